	.target	sm_100a

	.elftype	@"ET_EXEC"


//--------------------- .note.nv.tkinfo           --------------------------
	.section	.note.nv.tkinfo,"",@"SHT_NOTE"
	.sectionflags	@"SHF_NOTE_NV_TKINFO"
	.tkinfo
        /*0018*/ 	.word	0x00000002
        /*0030*/ 	.string	""
        /*0030*/ 	.string	"ptxas"
        /*0030*/ 	.string	"Cuda compilation tools, release 13.0, V13.0.88"
        /*0030*/ 	.string	"Build cuda_13.0.r13.0/compiler.36424714_0"
        /*0030*/ 	.string	"-arch sm_100a -m 64 "



//--------------------- .note.nv.cuinfo           --------------------------
	.section	.note.nv.cuinfo,"",@"SHT_NOTE"
	.sectionflags	@"SHF_NOTE_NV_CUINFO"
        /*0018*/ 	.short	0x0002
        /*001a*/ 	.short	0x0064
        /*001c*/ 	.short	0x0082
	.zero		2


//--------------------- .nv.info                  --------------------------
	.section	.nv.info,"",@"SHT_CUDA_INFO"
	.align	4


	//----- nvinfo : EIATTR_REGCOUNT
	.align		4
        /*0000*/ 	.byte	0x04, 0x2f
        /*0002*/ 	.short	(.L_1 - .L_0)
	.align		4
.L_0:
        /*0004*/ 	.word	index@(_ZN10layer_norm13ln_bwd_kernelINS_13Kernel_traitsIfffffjLj2560ELj1ELj1ELj4ELj16ENS_18Kernel_traits_baseILj2560EfffffjLj128EEEEELb1ELb1ELb1ELb1EEEvNS_9BwdParamsE)
        /*0008*/ 	.word	0x000000d8


	//----- nvinfo : EIATTR_FRAME_SIZE
	.align		4
.L_1:
        /*000c*/ 	.byte	0x04, 0x11
        /*000e*/ 	.short	(.L_3 - .L_2)
	.align		4
.L_2:
        /*0010*/ 	.word	index@(_ZN10layer_norm13ln_bwd_kernelINS_13Kernel_traitsIfffffjLj2560ELj1ELj1ELj4ELj16ENS_18Kernel_traits_baseILj2560EfffffjLj128EEEEELb1ELb1ELb1ELb1EEEvNS_9BwdParamsE)
        /*0014*/ 	.word	0x00000000


	//----- nvinfo : EIATTR_REGCOUNT
	.align		4
.L_3:
        /*0018*/ 	.byte	0x04, 0x2f
        /*001a*/ 	.short	(.L_5 - .L_4)
	.align		4
.L_4:
        /*001c*/ 	.word	index@(_ZN10layer_norm22ln_bwd_finalize_kernelINS_22Kernel_traits_finalizeILj2560EfffffjLb1ELj1024ELj4ENS_18Kernel_traits_baseILj2560EfffffjLj1024EEEEELb1ELb1EEEvNS_9BwdParamsE)
        /*0020*/ 	.word	0x00000020


	//----- nvinfo : EIATTR_FRAME_SIZE
	.align		4
.L_5:
        /*0024*/ 	.byte	0x04, 0x11
        /*0026*/ 	.short	(.L_7 - .L_6)
	.align		4
.L_6:
        /*0028*/ 	.word	index@(_ZN10layer_norm22ln_bwd_finalize_kernelINS_22Kernel_traits_finalizeILj2560EfffffjLb1ELj1024ELj4ENS_18Kernel_traits_baseILj2560EfffffjLj1024EEEEELb1ELb1EEEvNS_9BwdParamsE)
        /*002c*/ 	.word	0x00000000


	//----- nvinfo : EIATTR_REGCOUNT
	.align		4
.L_7:
        /*0030*/ 	.byte	0x04, 0x2f
        /*0032*/ 	.short	(.L_9 - .L_8)
	.align		4
.L_8:
        /*0034*/ 	.word	index@(_ZN10layer_norm13ln_bwd_kernelINS_13Kernel_traitsIfffffjLj2560ELj1ELj1ELj4ELj16ENS_18Kernel_traits_baseILj2560EfffffjLj128EEEEELb1ELb1ELb1ELb0EEEvNS_9BwdParamsE)
        /*0038*/ 	.word	0x000000d6


	//----- nvinfo : EIATTR_FRAME_SIZE
	.align		4
.L_9:
        /*003c*/ 	.byte	0x04, 0x11
        /*003e*/ 	.short	(.L_11 - .L_10)
	.align		4
.L_10:
        /*0040*/ 	.word	index@(_ZN10layer_norm13ln_bwd_kernelINS_13Kernel_traitsIfffffjLj2560ELj1ELj1ELj4ELj16ENS_18Kernel_traits_baseILj2560EfffffjLj128EEEEELb1ELb1ELb1ELb0EEEvNS_9BwdParamsE)
        /*0044*/ 	.word	0x00000000


	//----- nvinfo : EIATTR_REGCOUNT
	.align		4
.L_11:
        /*0048*/ 	.byte	0x04, 0x2f
        /*004a*/ 	.short	(.L_13 - .L_12)
	.align		4
.L_12:
        /*004c*/ 	.word	index@(_ZN10layer_norm22ln_bwd_finalize_kernelINS_22Kernel_traits_finalizeILj2560EfffffjLb1ELj1024ELj4ENS_18Kernel_traits_baseILj2560EfffffjLj1024EEEEELb1ELb0EEEvNS_9BwdParamsE)
        /*0050*/ 	.word	0x00000020


	//----- nvinfo : EIATTR_FRAME_SIZE
	.align		4
.L_13:
        /*0054*/ 	.byte	0x04, 0x11
        /*0056*/ 	.short	(.L_15 - .L_14)
	.align		4
.L_14:
        /*0058*/ 	.word	index@(_ZN10layer_norm22ln_bwd_finalize_kernelINS_22Kernel_traits_finalizeILj2560EfffffjLb1ELj1024ELj4ENS_18Kernel_traits_baseILj2560EfffffjLj1024EEEEELb1ELb0EEEvNS_9BwdParamsE)
        /*005c*/ 	.word	0x00000000


	//----- nvinfo : EIATTR_REGCOUNT
	.align		4
.L_15:
        /*0060*/ 	.byte	0x04, 0x2f
        /*0062*/ 	.short	(.L_17 - .L_16)
	.align		4
.L_16:
        /*0064*/ 	.word	index@(_ZN10layer_norm13ln_bwd_kernelINS_13Kernel_traitsIfffffjLj2560ELj1ELj1ELj4ELj16ENS_18Kernel_traits_baseILj2560EfffffjLj128EEEEELb1ELb1ELb0ELb1EEEvNS_9BwdParamsE)
        /*0068*/ 	.word	0x000000e1


	//----- nvinfo : EIATTR_FRAME_SIZE
	.align		4
.L_17:
        /*006c*/ 	.byte	0x04, 0x11
        /*006e*/ 	.short	(.L_19 - .L_18)
	.align		4
.L_18:
        /*0070*/ 	.word	index@(_ZN10layer_norm13ln_bwd_kernelINS_13Kernel_traitsIfffffjLj2560ELj1ELj1ELj4ELj16ENS_18Kernel_traits_baseILj2560EfffffjLj128EEEEELb1ELb1ELb0ELb1EEEvNS_9BwdParamsE)
        /*0074*/ 	.word	0x00000000


	//----- nvinfo : EIATTR_REGCOUNT
	.align		4
.L_19:
        /*0078*/ 	.byte	0x04, 0x2f
        /*007a*/ 	.short	(.L_21 - .L_20)
	.align		4
.L_20:
        /*007c*/ 	.word	index@(_ZN10layer_norm13ln_bwd_kernelINS_13Kernel_traitsIfffffjLj2560ELj1ELj1ELj4ELj16ENS_18Kernel_traits_baseILj2560EfffffjLj128EEEEELb1ELb1ELb0ELb0EEEvNS_9BwdParamsE)
        /*0080*/ 	.word	0x000000c6


	//----- nvinfo : EIATTR_FRAME_SIZE
	.align		4
.L_21:
        /*0084*/ 	.byte	0x04, 0x11
        /*0086*/ 	.short	(.L_23 - .L_22)
	.align		4
.L_22:
        /*0088*/ 	.word	index@(_ZN10layer_norm13ln_bwd_kernelINS_13Kernel_traitsIfffffjLj2560ELj1ELj1ELj4ELj16ENS_18Kernel_traits_baseILj2560EfffffjLj128EEEEELb1ELb1ELb0ELb0EEEvNS_9BwdParamsE)
        /*008c*/ 	.word	0x00000000


	//----- nvinfo : EIATTR_REGCOUNT
	.align		4
.L_23:
        /*0090*/ 	.byte	0x04, 0x2f
        /*0092*/ 	.short	(.L_25 - .L_24)
	.align		4
.L_24:
        /*0094*/ 	.word	index@(_ZN10layer_norm13ln_bwd_kernelINS_13Kernel_traitsIfffffjLj2560ELj1ELj1ELj4ELj16ENS_18Kernel_traits_baseILj2560EfffffjLj128EEEEELb1ELb0ELb1ELb1EEEvNS_9BwdParamsE)
        /*0098*/ 	.word	0x000000a8


	//----- nvinfo : EIATTR_FRAME_SIZE
	.align		4
.L_25:
        /*009c*/ 	.byte	0x04, 0x11
        /*009e*/ 	.short	(.L_27 - .L_26)
	.align		4
.L_26:
        /*00a0*/ 	.word	index@(_ZN10layer_norm13ln_bwd_kernelINS_13Kernel_traitsIfffffjLj2560ELj1ELj1ELj4ELj16ENS_18Kernel_traits_baseILj2560EfffffjLj128EEEEELb1ELb0ELb1ELb1EEEvNS_9BwdParamsE)
        /*00a4*/ 	.word	0x00000000


	//----- nvinfo : EIATTR_REGCOUNT
	.align		4
.L_27:
        /*00a8*/ 	.byte	0x04, 0x2f
        /*00aa*/ 	.short	(.L_29 - .L_28)
	.align		4
.L_28:
        /*00ac*/ 	.word	index@(_ZN10layer_norm22ln_bwd_finalize_kernelINS_22Kernel_traits_finalizeILj2560EfffffjLb0ELj1024ELj4ENS_18Kernel_traits_baseILj2560EfffffjLj1024EEEEELb0ELb1EEEvNS_9BwdParamsE)
        /*00b0*/ 	.word	0x0000003f


	//----- nvinfo : EIATTR_FRAME_SIZE
	.align		4
.L_29:
        /*00b4*/ 	.byte	0x04, 0x11
        /*00b6*/ 	.short	(.L_31 - .L_30)
	.align		4
.L_30:
        /*00b8*/ 	.word	index@(_ZN10layer_norm22ln_bwd_finalize_kernelINS_22Kernel_traits_finalizeILj2560EfffffjLb0ELj1024ELj4ENS_18Kernel_traits_baseILj2560EfffffjLj1024EEEEELb0ELb1EEEvNS_9BwdParamsE)
        /*00bc*/ 	.word	0x00000000


	//----- nvinfo : EIATTR_REGCOUNT
	.align		4
.L_31:
        /*00c0*/ 	.byte	0x04, 0x2f
        /*00c2*/ 	.short	(.L_33 - .L_32)
	.align		4
.L_32:
        /*00c4*/ 	.word	index@(_ZN10layer_norm13ln_bwd_kernelINS_13Kernel_traitsIfffffjLj2560ELj1ELj1ELj4ELj16ENS_18Kernel_traits_baseILj2560EfffffjLj128EEEEELb1ELb0ELb1ELb0EEEvNS_9BwdParamsE)
        /*00c8*/ 	.word	0x000000a2


	//----- nvinfo : EIATTR_FRAME_SIZE
	.align		4
.L_33:
        /*00cc*/ 	.byte	0x04, 0x11
        /*00ce*/ 	.short	(.L_35 - .L_34)
	.align		4
.L_34:
        /*00d0*/ 	.word	index@(_ZN10layer_norm13ln_bwd_kernelINS_13Kernel_traitsIfffffjLj2560ELj1ELj1ELj4ELj16ENS_18Kernel_traits_baseILj2560EfffffjLj128EEEEELb1ELb0ELb1ELb0EEEvNS_9BwdParamsE)
        /*00d4*/ 	.word	0x00000000


	//----- nvinfo : EIATTR_REGCOUNT
	.align		4
.L_35:
        /*00d8*/ 	.byte	0x04, 0x2f
        /*00da*/ 	.short	(.L_37 - .L_36)
	.align		4
.L_36:
        /*00dc*/ 	.word	index@(_ZN10layer_norm22ln_bwd_finalize_kernelINS_22Kernel_traits_finalizeILj2560EfffffjLb0ELj1024ELj4ENS_18Kernel_traits_baseILj2560EfffffjLj1024EEEEELb0ELb0EEEvNS_9BwdParamsE)
        /*00e0*/ 	.word	0x0000003f


	//----- nvinfo : EIATTR_FRAME_SIZE
	.align		4
.L_37:
        /*00e4*/ 	.byte	0x04, 0x11
        /*00e6*/ 	.short	(.L_39 - .L_38)
	.align		4
.L_38:
        /*00e8*/ 	.word	index@(_ZN10layer_norm22ln_bwd_finalize_kernelINS_22Kernel_traits_finalizeILj2560EfffffjLb0ELj1024ELj4ENS_18Kernel_traits_baseILj2560EfffffjLj1024EEEEELb0ELb0EEEvNS_9BwdParamsE)
        /*00ec*/ 	.word	0x00000000


	//----- nvinfo : EIATTR_REGCOUNT
	.align		4
.L_39:
        /*00f0*/ 	.byte	0x04, 0x2f
        /*00f2*/ 	.short	(.L_41 - .L_40)
	.align		4
.L_40:
        /*00f4*/ 	.word	index@(_ZN10layer_norm13ln_bwd_kernelINS_13Kernel_traitsIfffffjLj2560ELj1ELj1ELj4ELj16ENS_18Kernel_traits_baseILj2560EfffffjLj128EEEEELb1ELb0ELb0ELb1EEEvNS_9BwdParamsE)
        /*00f8*/ 	.word	0x000000a8


	//----- nvinfo : EIATTR_FRAME_SIZE
	.align		4
.L_41:
        /*00fc*/ 	.byte	0x04, 0x11
        /*00fe*/ 	.short	(.L_43 - .L_42)
	.align		4
.L_42:
        /*0100*/ 	.word	index@(_ZN10layer_norm13ln_bwd_kernelINS_13Kernel_traitsIfffffjLj2560ELj1ELj1ELj4ELj16ENS_18Kernel_traits_baseILj2560EfffffjLj128EEEEELb1ELb0ELb0ELb1EEEvNS_9BwdParamsE)
        /*0104*/ 	.word	0x00000000


	//----- nvinfo : EIATTR_REGCOUNT
	.align		4
.L_43:
        /*0108*/ 	.byte	0x04, 0x2f
        /*010a*/ 	.short	(.L_45 - .L_44)
	.align		4
.L_44:
        /*010c*/ 	.word	index@(_ZN10layer_norm13ln_bwd_kernelINS_13Kernel_traitsIfffffjLj2560ELj1ELj1ELj4ELj16ENS_18Kernel_traits_baseILj2560EfffffjLj128EEEEELb1ELb0ELb0ELb0EEEvNS_9BwdParamsE)
        /*0110*/ 	.word	0x0000009e


	//----- nvinfo : EIATTR_FRAME_SIZE
	.align		4
.L_45:
        /*0114*/ 	.byte	0x04, 0x11
        /*0116*/ 	.short	(.L_47 - .L_46)
	.align		4
.L_46:
        /*0118*/ 	.word	index@(_ZN10layer_norm13ln_bwd_kernelINS_13Kernel_traitsIfffffjLj2560ELj1ELj1ELj4ELj16ENS_18Kernel_traits_baseILj2560EfffffjLj128EEEEELb1ELb0ELb0ELb0EEEvNS_9BwdParamsE)
        /*011c*/ 	.word	0x00000000


	//----- nvinfo : EIATTR_REGCOUNT
	.align		4
.L_47:
        /*0120*/ 	.byte	0x04, 0x2f
        /*0122*/ 	.short	(.L_49 - .L_48)
	.align		4
.L_48:
        /*0124*/ 	.word	index@(_ZN10layer_norm13ln_bwd_kernelINS_13Kernel_traitsIfffffjLj2560ELj1ELj1ELj4ELj16ENS_18Kernel_traits_baseILj2560EfffffjLj128EEEEELb0ELb1ELb1ELb1EEEvNS_9BwdParamsE)
        /*0128*/ 	.word	0x000000c8


	//----- nvinfo : EIATTR_FRAME_SIZE
	.align		4
.L_49:
        /*012c*/ 	.byte	0x04, 0x11
        /*012e*/ 	.short	(.L_51 - .L_50)
	.align		4
.L_50:
        /*0130*/ 	.word	index@(_ZN10layer_norm13ln_bwd_kernelINS_13Kernel_traitsIfffffjLj2560ELj1ELj1ELj4ELj16ENS_18Kernel_traits_baseILj2560EfffffjLj128EEEEELb0ELb1ELb1ELb1EEEvNS_9BwdParamsE)
        /*0134*/ 	.word	0x00000000


	//----- nvinfo : EIATTR_REGCOUNT
	.align		4
.L_51:
        /*0138*/ 	.byte	0x04, 0x2f
        /*013a*/ 	.short	(.L_53 - .L_52)
	.align		4
.L_52:
        /*013c*/ 	.word	index@(_ZN10layer_norm13ln_bwd_kernelINS_13Kernel_traitsIfffffjLj2560ELj1ELj1ELj4ELj16ENS_18Kernel_traits_baseILj2560EfffffjLj128EEEEELb0ELb1ELb1ELb0EEEvNS_9BwdParamsE)
        /*0140*/ 	.word	0x000000c6


	//----- nvinfo : EIATTR_FRAME_SIZE
	.align		4
.L_53:
        /*0144*/ 	.byte	0x04, 0x11
        /*0146*/ 	.short	(.L_55 - .L_54)
	.align		4
.L_54:
        /*0148*/ 	.word	index@(_ZN10layer_norm13ln_bwd_kernelINS_13Kernel_traitsIfffffjLj2560ELj1ELj1ELj4ELj16ENS_18Kernel_traits_baseILj2560EfffffjLj128EEEEELb0ELb1ELb1ELb0EEEvNS_9BwdParamsE)
        /*014c*/ 	.word	0x00000000


	//----- nvinfo : EIATTR_REGCOUNT
	.align		4
.L_55:
        /*0150*/ 	.byte	0x04, 0x2f
        /*0152*/ 	.short	(.L_57 - .L_56)
	.align		4
.L_56:
        /*0154*/ 	.word	index@(_ZN10layer_norm13ln_bwd_kernelINS_13Kernel_traitsIfffffjLj2560ELj1ELj1ELj4ELj16ENS_18Kernel_traits_baseILj2560EfffffjLj128EEEEELb0ELb1ELb0ELb1EEEvNS_9BwdParamsE)
        /*0158*/ 	.word	0x000000d7


	//----- nvinfo : EIATTR_FRAME_SIZE
	.align		4
.L_57:
        /*015c*/ 	.byte	0x04, 0x11
        /*015e*/ 	.short	(.L_59 - .L_58)
	.align		4
.L_58:
        /*0160*/ 	.word	index@(_ZN10layer_norm13ln_bwd_kernelINS_13Kernel_traitsIfffffjLj2560ELj1ELj1ELj4ELj16ENS_18Kernel_traits_baseILj2560EfffffjLj128EEEEELb0ELb1ELb0ELb1EEEvNS_9BwdParamsE)
        /*0164*/ 	.word	0x00000000


	//----- nvinfo : EIATTR_REGCOUNT
	.align		4
.L_59:
        /*0168*/ 	.byte	0x04, 0x2f
        /*016a*/ 	.short	(.L_61 - .L_60)
	.align		4
.L_60:
        /*016c*/ 	.word	index@(_ZN10layer_norm13ln_bwd_kernelINS_13Kernel_traitsIfffffjLj2560ELj1ELj1ELj4ELj16ENS_18Kernel_traits_baseILj2560EfffffjLj128EEEEELb0ELb1ELb0ELb0EEEvNS_9BwdParamsE)
        /*0170*/ 	.word	0x000000bf


	//----- nvinfo : EIATTR_FRAME_SIZE
	.align		4
.L_61:
        /*0174*/ 	.byte	0x04, 0x11
        /*0176*/ 	.short	(.L_63 - .L_62)
	.align		4
.L_62:
        /*0178*/ 	.word	index@(_ZN10layer_norm13ln_bwd_kernelINS_13Kernel_traitsIfffffjLj2560ELj1ELj1ELj4ELj16ENS_18Kernel_traits_baseILj2560EfffffjLj128EEEEELb0ELb1ELb0ELb0EEEvNS_9BwdParamsE)
        /*017c*/ 	.word	0x00000000


	//----- nvinfo : EIATTR_REGCOUNT
	.align		4
.L_63:
        /*0180*/ 	.byte	0x04, 0x2f
        /*0182*/ 	.short	(.L_65 - .L_64)
	.align		4
.L_64:
        /*0184*/ 	.word	index@(_ZN10layer_norm13ln_bwd_kernelINS_13Kernel_traitsIfffffjLj2560ELj1ELj1ELj4ELj16ENS_18Kernel_traits_baseILj2560EfffffjLj128EEEEELb0ELb0ELb1ELb1EEEvNS_9BwdParamsE)
        /*0188*/ 	.word	0x0000009a


	//----- nvinfo : EIATTR_FRAME_SIZE
	.align		4
.L_65:
        /*018c*/ 	.byte	0x04, 0x11
        /*018e*/ 	.short	(.L_67 - .L_66)
	.align		4
.L_66:
        /*0190*/ 	.word	index@(_ZN10layer_norm13ln_bwd_kernelINS_13Kernel_traitsIfffffjLj2560ELj1ELj1ELj4ELj16ENS_18Kernel_traits_baseILj2560EfffffjLj128EEEEELb0ELb0ELb1ELb1EEEvNS_9BwdParamsE)
        /*0194*/ 	.word	0x00000000


	//----- nvinfo : EIATTR_REGCOUNT
	.align		4
.L_67:
        /*0198*/ 	.byte	0x04, 0x2f
        /*019a*/ 	.short	(.L_69 - .L_68)
	.align		4
.L_68:
        /*019c*/ 	.word	index@(_ZN10layer_norm13ln_bwd_kernelINS_13Kernel_traitsIfffffjLj2560ELj1ELj1ELj4ELj16ENS_18Kernel_traits_baseILj2560EfffffjLj128EEEEELb0ELb0ELb1ELb0EEEvNS_9BwdParamsE)
        /*01a0*/ 	.word	0x0000009a


	//----- nvinfo : EIATTR_FRAME_SIZE
	.align		4
.L_69:
        /*01a4*/ 	.byte	0x04, 0x11
        /*01a6*/ 	.short	(.L_71 - .L_70)
	.align		4
.L_70:
        /*01a8*/ 	.word	index@(_ZN10layer_norm13ln_bwd_kernelINS_13Kernel_traitsIfffffjLj2560ELj1ELj1ELj4ELj16ENS_18Kernel_traits_baseILj2560EfffffjLj128EEEEELb0ELb0ELb1ELb0EEEvNS_9BwdParamsE)
        /*01ac*/ 	.word	0x00000000


	//----- nvinfo : EIATTR_REGCOUNT
	.align		4
.L_71:
        /*01b0*/ 	.byte	0x04, 0x2f
        /*01b2*/ 	.short	(.L_73 - .L_72)
	.align		4
.L_72:
        /*01b4*/ 	.word	index@(_ZN10layer_norm13ln_bwd_kernelINS_13Kernel_traitsIfffffjLj2560ELj1ELj1ELj4ELj16ENS_18Kernel_traits_baseILj2560EfffffjLj128EEEEELb0ELb0ELb0ELb1EEEvNS_9BwdParamsE)
        /*01b8*/ 	.word	0x000000a7


	//----- nvinfo : EIATTR_FRAME_SIZE
	.align		4
.L_73:
        /*01bc*/ 	.byte	0x04, 0x11
        /*01be*/ 	.short	(.L_75 - .L_74)
	.align		4
.L_74:
        /*01c0*/ 	.word	index@(_ZN10layer_norm13ln_bwd_kernelINS_13Kernel_traitsIfffffjLj2560ELj1ELj1ELj4ELj16ENS_18Kernel_traits_baseILj2560EfffffjLj128EEEEELb0ELb0ELb0ELb1EEEvNS_9BwdParamsE)
        /*01c4*/ 	.word	0x00000000


	//----- nvinfo : EIATTR_REGCOUNT
	.align		4
.L_75:
        /*01c8*/ 	.byte	0x04, 0x2f
        /*01ca*/ 	.short	(.L_77 - .L_76)
	.align		4
.L_76:
        /*01cc*/ 	.word	index@(_ZN10layer_norm13ln_bwd_kernelINS_13Kernel_traitsIfffffjLj2560ELj1ELj1ELj4ELj16ENS_18Kernel_traits_baseILj2560EfffffjLj128EEEEELb0ELb0ELb0ELb0EEEvNS_9BwdParamsE)
        /*01d0*/ 	.word	0x00000094


	//----- nvinfo : EIATTR_FRAME_SIZE
	.align		4
.L_77:
        /*01d4*/ 	.byte	0x04, 0x11
        /*01d6*/ 	.short	(.L_79 - .L_78)
	.align		4
.L_78:
        /*01d8*/ 	.word	index@(_ZN10layer_norm13ln_bwd_kernelINS_13Kernel_traitsIfffffjLj2560ELj1ELj1ELj4ELj16ENS_18Kernel_traits_baseILj2560EfffffjLj128EEEEELb0ELb0ELb0ELb0EEEvNS_9BwdParamsE)
        /*01dc*/ 	.word	0x00000000


	//----- nvinfo : EIATTR_REGCOUNT
	.align		4
.L_79:
        /*01e0*/ 	.byte	0x04, 0x2f
        /*01e2*/ 	.short	(.L_81 - .L_80)
	.align		4
.L_80:
        /*01e4*/ 	.word	index@(_ZN10layer_norm13ln_bwd_kernelINS_13Kernel_traitsI6__halfffffjLj2560ELj1ELj1ELj4ELj16ENS_18Kernel_traits_baseILj2560ES2_ffffjLj128EEEEELb1ELb1ELb1ELb1EEEvNS_9BwdParamsE)
        /*01e8*/ 	.word	0x000000c2


	//----- nvinfo : EIATTR_FRAME_SIZE
	.align		4
.L_81:
        /*01ec*/ 	.byte	0x04, 0x11
        /*01ee*/ 	.short	(.L_83 - .L_82)
	.align		4
.L_82:
        /*01f0*/ 	.word	index@(_ZN10layer_norm13ln_bwd_kernelINS_13Kernel_traitsI6__halfffffjLj2560ELj1ELj1ELj4ELj16ENS_18Kernel_traits_baseILj2560ES2_ffffjLj128EEEEELb1ELb1ELb1ELb1EEEvNS_9BwdParamsE)
        /*01f4*/ 	.word	0x00000000


	//----- nvinfo : EIATTR_REGCOUNT
	.align		4
.L_83:
        /*01f8*/ 	.byte	0x04, 0x2f
        /*01fa*/ 	.short	(.L_85 - .L_84)
	.align		4
.L_84:
        /*01fc*/ 	.word	index@(_ZN10layer_norm22ln_bwd_finalize_kernelINS_22Kernel_traits_finalizeILj2560E6__halfffffjLb1ELj1024ELj4ENS_18Kernel_traits_baseILj2560ES2_ffffjLj1024EEEEELb1ELb1EEEvNS_9BwdParamsE)
        /*0200*/ 	.word	0x00000020


	//----- nvinfo : EIATTR_FRAME_SIZE
	.align		4
.L_85:
        /*0204*/ 	.byte	0x04, 0x11
        /*0206*/ 	.short	(.L_87 - .L_86)
	.align		4
.L_86:
        /*0208*/ 	.word	index@(_ZN10layer_norm22ln_bwd_finalize_kernelINS_22Kernel_traits_finalizeILj2560E6__halfffffjLb1ELj1024ELj4ENS_18Kernel_traits_baseILj2560ES2_ffffjLj1024EEEEELb1ELb1EEEvNS_9BwdParamsE)
        /*020c*/ 	.word	0x00000000


	//----- nvinfo : EIATTR_REGCOUNT
	.align		4
.L_87:
        /*0210*/ 	.byte	0x04, 0x2f
        /*0212*/ 	.short	(.L_89 - .L_88)
	.align		4
.L_88:
        /*0214*/ 	.word	index@(_ZN10layer_norm13ln_bwd_kernelINS_13Kernel_traitsI6__halfffffjLj2560ELj1ELj1ELj4ELj16ENS_18Kernel_traits_baseILj2560ES2_ffffjLj128EEEEELb1ELb1ELb1ELb0EEEvNS_9BwdParamsE)
        /*0218*/ 	.word	0x000000c2


	//----- nvinfo : EIATTR_FRAME_SIZE
	.align		4
.L_89:
        /*021c*/ 	.byte	0x04, 0x11
        /*021e*/ 	.short	(.L_91 - .L_90)
	.align		4
.L_90:
        /*0220*/ 	.word	index@(_ZN10layer_norm13ln_bwd_kernelINS_13Kernel_traitsI6__halfffffjLj2560ELj1ELj1ELj4ELj16ENS_18Kernel_traits_baseILj2560ES2_ffffjLj128EEEEELb1ELb1ELb1ELb0EEEvNS_9BwdParamsE)
        /*0224*/ 	.word	0x00000000


	//----- nvinfo : EIATTR_REGCOUNT
	.align		4
.L_91:
        /*0228*/ 	.byte	0x04, 0x2f
        /*022a*/ 	.short	(.L_93 - .L_92)
	.align		4
.L_92:
        /*022c*/ 	.word	index@(_ZN10layer_norm22ln_bwd_finalize_kernelINS_22Kernel_traits_finalizeILj2560E6__halfffffjLb1ELj1024ELj4ENS_18Kernel_traits_baseILj2560ES2_ffffjLj1024EEEEELb1ELb0EEEvNS_9BwdParamsE)
        /*0230*/ 	.word	0x00000020


	//----- nvinfo : EIATTR_FRAME_SIZE
	.align		4
.L_93:
        /*0234*/ 	.byte	0x04, 0x11
        /*0236*/ 	.short	(.L_95 - .L_94)
	.align		4
.L_94:
        /*0238*/ 	.word	index@(_ZN10layer_norm22ln_bwd_finalize_kernelINS_22Kernel_traits_finalizeILj2560E6__halfffffjLb1ELj1024ELj4ENS_18Kernel_traits_baseILj2560ES2_ffffjLj1024EEEEELb1ELb0EEEvNS_9BwdParamsE)
        /*023c*/ 	.word	0x00000000


	//----- nvinfo : EIATTR_REGCOUNT
	.align		4
.L_95:
        /*0240*/ 	.byte	0x04, 0x2f
        /*0242*/ 	.short	(.L_97 - .L_96)
	.align		4
.L_96:
        /*0244*/ 	.word	index@(_ZN10layer_norm13ln_bwd_kernelINS_13Kernel_traitsI6__halfffffjLj2560ELj1ELj1ELj4ELj16ENS_18Kernel_traits_baseILj2560ES2_ffffjLj128EEEEELb1ELb1ELb0ELb1EEEvNS_9BwdParamsE)
        /*0248*/ 	.word	0x000000d5


	//----- nvinfo : EIATTR_FRAME_SIZE
	.align		4
.L_97:
        /*024c*/ 	.byte	0x04, 0x11
        /*024e*/ 	.short	(.L_99 - .L_98)
	.align		4
.L_98:
        /*0250*/ 	.word	index@(_ZN10layer_norm13ln_bwd_kernelINS_13Kernel_traitsI6__halfffffjLj2560ELj1ELj1ELj4ELj16ENS_18Kernel_traits_baseILj2560ES2_ffffjLj128EEEEELb1ELb1ELb0ELb1EEEvNS_9BwdParamsE)
        /*0254*/ 	.word	0x00000000


	//----- nvinfo : EIATTR_REGCOUNT
	.align		4
.L_99:
        /*0258*/ 	.byte	0x04, 0x2f
        /*025a*/ 	.short	(.L_101 - .L_100)
	.align		4
.L_100:
        /*025c*/ 	.word	index@(_ZN10layer_norm13ln_bwd_kernelINS_13Kernel_traitsI6__halfffffjLj2560ELj1ELj1ELj4ELj16ENS_18Kernel_traits_baseILj2560ES2_ffffjLj128EEEEELb1ELb1ELb0ELb0EEEvNS_9BwdParamsE)
        /*0260*/ 	.word	0x000000b3


	//----- nvinfo : EIATTR_FRAME_SIZE
	.align		4
.L_101:
        /*0264*/ 	.byte	0x04, 0x11
        /*0266*/ 	.short	(.L_103 - .L_102)
	.align		4
.L_102:
        /*0268*/ 	.word	index@(_ZN10layer_norm13ln_bwd_kernelINS_13Kernel_traitsI6__halfffffjLj2560ELj1ELj1ELj4ELj16ENS_18Kernel_traits_baseILj2560ES2_ffffjLj128EEEEELb1ELb1ELb0ELb0EEEvNS_9BwdParamsE)
        /*026c*/ 	.word	0x00000000


	//----- nvinfo : EIATTR_REGCOUNT
	.align		4
.L_103:
        /*0270*/ 	.byte	0x04, 0x2f
        /*0272*/ 	.short	(.L_105 - .L_104)
	.align		4
.L_104:
        /*0274*/ 	.word	index@(_ZN10layer_norm13ln_bwd_kernelINS_13Kernel_traitsI6__halfffffjLj2560ELj1ELj1ELj4ELj16ENS_18Kernel_traits_baseILj2560ES2_ffffjLj128EEEEELb1ELb0ELb1ELb1EEEvNS_9BwdParamsE)
        /*0278*/ 	.word	0x000000a6


	//----- nvinfo : EIATTR_FRAME_SIZE
	.align		4
.L_105:
        /*027c*/ 	.byte	0x04, 0x11
        /*027e*/ 	.short	(.L_107 - .L_106)
	.align		4
.L_106:
        /*0280*/ 	.word	index@(_ZN10layer_norm13ln_bwd_kernelINS_13Kernel_traitsI6__halfffffjLj2560ELj1ELj1ELj4ELj16ENS_18Kernel_traits_baseILj2560ES2_ffffjLj128EEEEELb1ELb0ELb1ELb1EEEvNS_9BwdParamsE)
        /*0284*/ 	.word	0x00000000


	//----- nvinfo : EIATTR_REGCOUNT
	.align		4
.L_107:
        /*0288*/ 	.byte	0x04, 0x2f
        /*028a*/ 	.short	(.L_109 - .L_108)
	.align		4
.L_108:
        /*028c*/ 	.word	index@(_ZN10layer_norm22ln_bwd_finalize_kernelINS_22Kernel_traits_finalizeILj2560E6__halfffffjLb0ELj1024ELj4ENS_18Kernel_traits_baseILj2560ES2_ffffjLj1024EEEEELb0ELb1EEEvNS_9BwdParamsE)
        /*0290*/ 	.word	0x0000003f


	//----- nvinfo : EIATTR_FRAME_SIZE
	.align		4
.L_109:
        /*0294*/ 	.byte	0x04, 0x11
        /*0296*/ 	.short	(.L_111 - .L_110)
	.align		4
.L_110:
        /*0298*/ 	.word	index@(_ZN10layer_norm22ln_bwd_finalize_kernelINS_22Kernel_traits_finalizeILj2560E6__halfffffjLb0ELj1024ELj4ENS_18Kernel_traits_baseILj2560ES2_ffffjLj1024EEEEELb0ELb1EEEvNS_9BwdParamsE)
        /*029c*/ 	.word	0x00000000


	//----- nvinfo : EIATTR_REGCOUNT
	.align		4
.L_111:
        /*02a0*/ 	.byte	0x04, 0x2f
        /*02a2*/ 	.short	(.L_113 - .L_112)
	.align		4
.L_112:
        /*02a4*/ 	.word	index@(_ZN10layer_norm13ln_bwd_kernelINS_13Kernel_traitsI6__halfffffjLj2560ELj1ELj1ELj4ELj16ENS_18Kernel_traits_baseILj2560ES2_ffffjLj128EEEEELb1ELb0ELb1ELb0EEEvNS_9BwdParamsE)
        /*02a8*/ 	.word	0x00000099


	//----- nvinfo : EIATTR_FRAME_SIZE
	.align		4
.L_113:
        /*02ac*/ 	.byte	0x04, 0x11
        /*02ae*/ 	.short	(.L_115 - .L_114)
	.align		4
.L_114:
        /*02b0*/ 	.word	index@(_ZN10layer_norm13ln_bwd_kernelINS_13Kernel_traitsI6__halfffffjLj2560ELj1ELj1ELj4ELj16ENS_18Kernel_traits_baseILj2560ES2_ffffjLj128EEEEELb1ELb0ELb1ELb0EEEvNS_9BwdParamsE)
        /*02b4*/ 	.word	0x00000000


	//----- nvinfo : EIATTR_REGCOUNT
	.align		4
.L_115:
        /*02b8*/ 	.byte	0x04, 0x2f
        /*02ba*/ 	.short	(.L_117 - .L_116)
	.align		4
.L_116:
        /*02bc*/ 	.word	index@(_ZN10layer_norm22ln_bwd_finalize_kernelINS_22Kernel_traits_finalizeILj2560E6__halfffffjLb0ELj1024ELj4ENS_18Kernel_traits_baseILj2560ES2_ffffjLj1024EEEEELb0ELb0EEEvNS_9BwdParamsE)
        /*02c0*/ 	.word	0x0000003f


	//----- nvinfo : EIATTR_FRAME_SIZE
	.align		4
.L_117:
        /*02c4*/ 	.byte	0x04, 0x11
        /*02c6*/ 	.short	(.L_119 - .L_118)
	.align		4
.L_118:
        /*02c8*/ 	.word	index@(_ZN10layer_norm22ln_bwd_finalize_kernelINS_22Kernel_traits_finalizeILj2560E6__halfffffjLb0ELj1024ELj4ENS_18Kernel_traits_baseILj2560ES2_ffffjLj1024EEEEELb0ELb0EEEvNS_9BwdParamsE)
        /*02cc*/ 	.word	0x00000000


	//----- nvinfo : EIATTR_REGCOUNT
	.align		4
.L_119:
        /*02d0*/ 	.byte	0x04, 0x2f
        /*02d2*/ 	.short	(.L_121 - .L_120)
	.align		4
.L_120:
        /*02d4*/ 	.word	index@(_ZN10layer_norm13ln_bwd_kernelINS_13Kernel_traitsI6__halfffffjLj2560ELj1ELj1ELj4ELj16ENS_18Kernel_traits_baseILj2560ES2_ffffjLj128EEEEELb1ELb0ELb0ELb1EEEvNS_9BwdParamsE)
        /*02d8*/ 	.word	0x000000a8


	//----- nvinfo : EIATTR_FRAME_SIZE
	.align		4
.L_121:
        /*02dc*/ 	.byte	0x04, 0x11
        /*02de*/ 	.short	(.L_123 - .L_122)
	.align		4
.L_122:
        /*02e0*/ 	.word	index@(_ZN10layer_norm13ln_bwd_kernelINS_13Kernel_traitsI6__halfffffjLj2560ELj1ELj1ELj4ELj16ENS_18Kernel_traits_baseILj2560ES2_ffffjLj128EEEEELb1ELb0ELb0ELb1EEEvNS_9BwdParamsE)
        /*02e4*/ 	.word	0x00000000


	//----- nvinfo : EIATTR_REGCOUNT
	.align		4
.L_123:
        /*02e8*/ 	.byte	0x04, 0x2f
        /*02ea*/ 	.short	(.L_125 - .L_124)
	.align		4
.L_124:
        /*02ec*/ 	.word	index@(_ZN10layer_norm13ln_bwd_kernelINS_13Kernel_traitsI6__halfffffjLj2560ELj1ELj1ELj4ELj16ENS_18Kernel_traits_baseILj2560ES2_ffffjLj128EEEEELb1ELb0ELb0ELb0EEEvNS_9BwdParamsE)
        /*02f0*/ 	.word	0x00000094


	//----- nvinfo : EIATTR_FRAME_SIZE
	.align		4
.L_125:
        /*02f4*/ 	.byte	0x04, 0x11
        /*02f6*/ 	.short	(.L_127 - .L_126)
	.align		4
.L_126:
        /*02f8*/ 	.word	index@(_ZN10layer_norm13ln_bwd_kernelINS_13Kernel_traitsI6__halfffffjLj2560ELj1ELj1ELj4ELj16ENS_18Kernel_traits_baseILj2560ES2_ffffjLj128EEEEELb1ELb0ELb0ELb0EEEvNS_9BwdParamsE)
        /*02fc*/ 	.word	0x00000000


	//----- nvinfo : EIATTR_REGCOUNT
	.align		4
.L_127:
        /*0300*/ 	.byte	0x04, 0x2f
        /*0302*/ 	.short	(.L_129 - .L_128)
	.align		4
.L_128:
        /*0304*/ 	.word	index@(_ZN10layer_norm13ln_bwd_kernelINS_13Kernel_traitsI6__halfffffjLj2560ELj1ELj1ELj4ELj16ENS_18Kernel_traits_baseILj2560ES2_ffffjLj128EEEEELb0ELb1ELb1ELb1EEEvNS_9BwdParamsE)
        /*0308*/ 	.word	0x000000bc


	//----- nvinfo : EIATTR_FRAME_SIZE
	.align		4
.L_129:
        /*030c*/ 	.byte	0x04, 0x11
        /*030e*/ 	.short	(.L_131 - .L_130)
	.align		4
.L_130:
        /*0310*/ 	.word	index@(_ZN10layer_norm13ln_bwd_kernelINS_13Kernel_traitsI6__halfffffjLj2560ELj1ELj1ELj4ELj16ENS_18Kernel_traits_baseILj2560ES2_ffffjLj128EEEEELb0ELb1ELb1ELb1EEEvNS_9BwdParamsE)
        /*0314*/ 	.word	0x00000000


	//----- nvinfo : EIATTR_REGCOUNT
	.align		4
.L_131:
        /*0318*/ 	.byte	0x04, 0x2f
        /*031a*/ 	.short	(.L_133 - .L_132)
	.align		4
.L_132:
        /*031c*/ 	.word	index@(_ZN10layer_norm13ln_bwd_kernelINS_13Kernel_traitsI6__halfffffjLj2560ELj1ELj1ELj4ELj16ENS_18Kernel_traits_baseILj2560ES2_ffffjLj128EEEEELb0ELb1ELb1ELb0EEEvNS_9BwdParamsE)
        /*0320*/ 	.word	0x000000b3


	//----- nvinfo : EIATTR_FRAME_SIZE
	.align		4
.L_133:
        /*0324*/ 	.byte	0x04, 0x11
        /*0326*/ 	.short	(.L_135 - .L_134)
	.align		4
.L_134:
        /*0328*/ 	.word	index@(_ZN10layer_norm13ln_bwd_kernelINS_13Kernel_traitsI6__halfffffjLj2560ELj1ELj1ELj4ELj16ENS_18Kernel_traits_baseILj2560ES2_ffffjLj128EEEEELb0ELb1ELb1ELb0EEEvNS_9BwdParamsE)
        /*032c*/ 	.word	0x00000000


	//----- nvinfo : EIATTR_REGCOUNT
	.align		4
.L_135:
        /*0330*/ 	.byte	0x04, 0x2f
        /*0332*/ 	.short	(.L_137 - .L_136)
	.align		4
.L_136:
        /*0334*/ 	.word	index@(_ZN10layer_norm13ln_bwd_kernelINS_13Kernel_traitsI6__halfffffjLj2560ELj1ELj1ELj4ELj16ENS_18Kernel_traits_baseILj2560ES2_ffffjLj128EEEEELb0ELb1ELb0ELb1EEEvNS_9BwdParamsE)
        /*0338*/ 	.word	0x000000cf


	//----- nvinfo : EIATTR_FRAME_SIZE
	.align		4
.L_137:
        /*033c*/ 	.byte	0x04, 0x11
        /*033e*/ 	.short	(.L_139 - .L_138)
	.align		4
.L_138:
        /*0340*/ 	.word	index@(_ZN10layer_norm13ln_bwd_kernelINS_13Kernel_traitsI6__halfffffjLj2560ELj1ELj1ELj4ELj16ENS_18Kernel_traits_baseILj2560ES2_ffffjLj128EEEEELb0ELb1ELb0ELb1EEEvNS_9BwdParamsE)
        /*0344*/ 	.word	0x00000000


	//----- nvinfo : EIATTR_REGCOUNT
	.align		4
.L_139:
        /*0348*/ 	.byte	0x04, 0x2f
        /*034a*/ 	.short	(.L_141 - .L_140)
	.align		4
.L_140:
        /*034c*/ 	.word	index@(_ZN10layer_norm13ln_bwd_kernelINS_13Kernel_traitsI6__halfffffjLj2560ELj1ELj1ELj4ELj16ENS_18Kernel_traits_baseILj2560ES2_ffffjLj128EEEEELb0ELb1ELb0ELb0EEEvNS_9BwdParamsE)
        /*0350*/ 	.word	0x000000a8


	//----- nvinfo : EIATTR_FRAME_SIZE
	.align		4
.L_141:
        /*0354*/ 	.byte	0x04, 0x11
        /*0356*/ 	.short	(.L_143 - .L_142)
	.align		4
.L_142:
        /*0358*/ 	.word	index@(_ZN10layer_norm13ln_bwd_kernelINS_13Kernel_traitsI6__halfffffjLj2560ELj1ELj1ELj4ELj16ENS_18Kernel_traits_baseILj2560ES2_ffffjLj128EEEEELb0ELb1ELb0ELb0EEEvNS_9BwdParamsE)
        /*035c*/ 	.word	0x00000000


	//----- nvinfo : EIATTR_REGCOUNT
	.align		4
.L_143:
        /*0360*/ 	.byte	0x04, 0x2f
        /*0362*/ 	.short	(.L_145 - .L_144)
	.align		4
.L_144:
        /*0364*/ 	.word	index@(_ZN10layer_norm13ln_bwd_kernelINS_13Kernel_traitsI6__halfffffjLj2560ELj1ELj1ELj4ELj16ENS_18Kernel_traits_baseILj2560ES2_ffffjLj128EEEEELb0ELb0ELb1ELb1EEEvNS_9BwdParamsE)
        /*0368*/ 	.word	0x00000096


	//----- nvinfo : EIATTR_FRAME_SIZE
	.align		4
.L_145:
        /*036c*/ 	.byte	0x04, 0x11
        /*036e*/ 	.short	(.L_147 - .L_146)
	.align		4
.L_146:
        /*0370*/ 	.word	index@(_ZN10layer_norm13ln_bwd_kernelINS_13Kernel_traitsI6__halfffffjLj2560ELj1ELj1ELj4ELj16ENS_18Kernel_traits_baseILj2560ES2_ffffjLj128EEEEELb0ELb0ELb1ELb1EEEvNS_9BwdParamsE)
        /*0374*/ 	.word	0x00000000


	//----- nvinfo : EIATTR_REGCOUNT
	.align		4
.L_147:
        /*0378*/ 	.byte	0x04, 0x2f
        /*037a*/ 	.short	(.L_149 - .L_148)
	.align		4
.L_148:
        /*037c*/ 	.word	index@(_ZN10layer_norm13ln_bwd_kernelINS_13Kernel_traitsI6__halfffffjLj2560ELj1ELj1ELj4ELj16ENS_18Kernel_traits_baseILj2560ES2_ffffjLj128EEEEELb0ELb0ELb1ELb0EEEvNS_9BwdParamsE)
        /*0380*/ 	.word	0x00000091


	//----- nvinfo : EIATTR_FRAME_SIZE
	.align		4
.L_149:
        /*0384*/ 	.byte	0x04, 0x11
        /*0386*/ 	.short	(.L_151 - .L_150)
	.align		4
.L_150:
        /*0388*/ 	.word	index@(_ZN10layer_norm13ln_bwd_kernelINS_13Kernel_traitsI6__halfffffjLj2560ELj1ELj1ELj4ELj16ENS_18Kernel_traits_baseILj2560ES2_ffffjLj128EEEEELb0ELb0ELb1ELb0EEEvNS_9BwdParamsE)
        /*038c*/ 	.word	0x00000000


	//----- nvinfo : EIATTR_REGCOUNT
	.align		4
.L_151:
        /*0390*/ 	.byte	0x04, 0x2f
        /*0392*/ 	.short	(.L_153 - .L_152)
	.align		4
.L_152:
        /*0394*/ 	.word	index@(_ZN10layer_norm13ln_bwd_kernelINS_13Kernel_traitsI6__halfffffjLj2560ELj1ELj1ELj4ELj16ENS_18Kernel_traits_baseILj2560ES2_ffffjLj128EEEEELb0ELb0ELb0ELb1EEEvNS_9BwdParamsE)
        /*0398*/ 	.word	0x000000a7


	//----- nvinfo : EIATTR_FRAME_SIZE
	.align		4
.L_153:
        /*039c*/ 	.byte	0x04, 0x11
        /*039e*/ 	.short	(.L_155 - .L_154)
	.align		4
.L_154:
        /*03a0*/ 	.word	index@(_ZN10layer_norm13ln_bwd_kernelINS_13Kernel_traitsI6__halfffffjLj2560ELj1ELj1ELj4ELj16ENS_18Kernel_traits_baseILj2560ES2_ffffjLj128EEEEELb0ELb0ELb0ELb1EEEvNS_9BwdParamsE)
        /*03a4*/ 	.word	0x00000000


	//----- nvinfo : EIATTR_REGCOUNT
	.align		4
.L_155:
        /*03a8*/ 	.byte	0x04, 0x2f
        /*03aa*/ 	.short	(.L_157 - .L_156)
	.align		4
.L_156:
        /*03ac*/ 	.word	index@(_ZN10layer_norm13ln_bwd_kernelINS_13Kernel_traitsI6__halfffffjLj2560ELj1ELj1ELj4ELj16ENS_18Kernel_traits_baseILj2560ES2_ffffjLj128EEEEELb0ELb0ELb0ELb0EEEvNS_9BwdParamsE)
        /*03b0*/ 	.word	0x0000008c


	//----- nvinfo : EIATTR_FRAME_SIZE
	.align		4
.L_157:
        /*03b4*/ 	.byte	0x04, 0x11
        /*03b6*/ 	.short	(.L_159 - .L_158)
	.align		4
.L_158:
        /*03b8*/ 	.word	index@(_ZN10layer_norm13ln_bwd_kernelINS_13Kernel_traitsI6__halfffffjLj2560ELj1ELj1ELj4ELj16ENS_18Kernel_traits_baseILj2560ES2_ffffjLj128EEEEELb0ELb0ELb0ELb0EEEvNS_9BwdParamsE)
        /*03bc*/ 	.word	0x00000000


	//----- nvinfo : EIATTR_REGCOUNT
	.align		4
.L_159:
        /*03c0*/ 	.byte	0x04, 0x2f
        /*03c2*/ 	.short	(.L_161 - .L_160)
	.align		4
.L_160:
        /*03c4*/ 	.word	index@(_ZN10layer_norm13ln_bwd_kernelINS_13Kernel_traitsIf6__halffS2_fjLj2560ELj1ELj1ELj4ELj8ENS_18Kernel_traits_baseILj2560EfS2_fS2_fjLj128EEEEELb1ELb1ELb1ELb1EEEvNS_9BwdParamsE)
        /*03c8*/ 	.word	0x000000ca


	//----- nvinfo : EIATTR_FRAME_SIZE
	.align		4
.L_161:
        /*03cc*/ 	.byte	0x04, 0x11
        /*03ce*/ 	.short	(.L_163 - .L_162)
	.align		4
.L_162:
        /*03d0*/ 	.word	index@(_ZN10layer_norm13ln_bwd_kernelINS_13Kernel_traitsIf6__halffS2_fjLj2560ELj1ELj1ELj4ELj8ENS_18Kernel_traits_baseILj2560EfS2_fS2_fjLj128EEEEELb1ELb1ELb1ELb1EEEvNS_9BwdParamsE)
        /*03d4*/ 	.word	0x00000000


	//----- nvinfo : EIATTR_REGCOUNT
	.align		4
.L_163:
        /*03d8*/ 	.byte	0x04, 0x2f
        /*03da*/ 	.short	(.L_165 - .L_164)
	.align		4
.L_164:
        /*03dc*/ 	.word	index@(_ZN10layer_norm22ln_bwd_finalize_kernelINS_22Kernel_traits_finalizeILj2560Ef6__halffS2_fjLb1ELj1024ELj4ENS_18Kernel_traits_baseILj2560EfS2_fS2_fjLj1024EEEEELb1ELb1EEEvNS_9BwdParamsE)
        /*03e0*/ 	.word	0x00000020


	//----- nvinfo : EIATTR_FRAME_SIZE
	.align		4
.L_165:
        /*03e4*/ 	.byte	0x04, 0x11
        /*03e6*/ 	.short	(.L_167 - .L_166)
	.align		4
.L_166:
        /*03e8*/ 	.word	index@(_ZN10layer_norm22ln_bwd_finalize_kernelINS_22Kernel_traits_finalizeILj2560Ef6__halffS2_fjLb1ELj1024ELj4ENS_18Kernel_traits_baseILj2560EfS2_fS2_fjLj1024EEEEELb1ELb1EEEvNS_9BwdParamsE)
        /*03ec*/ 	.word	0x00000000


	//----- nvinfo : EIATTR_REGCOUNT
	.align		4
.L_167:
        /*03f0*/ 	.byte	0x04, 0x2f
        /*03f2*/ 	.short	(.L_169 - .L_168)
	.align		4
.L_168:
        /*03f4*/ 	.word	index@(_ZN10layer_norm13ln_bwd_kernelINS_13Kernel_traitsIf6__halffS2_fjLj2560ELj1ELj1ELj4ELj8ENS_18Kernel_traits_baseILj2560EfS2_fS2_fjLj128EEEEELb1ELb1ELb1ELb0EEEvNS_9BwdParamsE)
        /*03f8*/ 	.word	0x000000d4


	//----- nvinfo : EIATTR_FRAME_SIZE
	.align		4
.L_169:
        /*03fc*/ 	.byte	0x04, 0x11
        /*03fe*/ 	.short	(.L_171 - .L_170)
	.align		4
.L_170:
        /*0400*/ 	.word	index@(_ZN10layer_norm13ln_bwd_kernelINS_13Kernel_traitsIf6__halffS2_fjLj2560ELj1ELj1ELj4ELj8ENS_18Kernel_traits_baseILj2560EfS2_fS2_fjLj128EEEEELb1ELb1ELb1ELb0EEEvNS_9BwdParamsE)
        /*0404*/ 	.word	0x00000000


	//----- nvinfo : EIATTR_REGCOUNT
	.align		4
.L_171:
        /*0408*/ 	.byte	0x04, 0x2f
        /*040a*/ 	.short	(.L_173 - .L_172)
	.align		4
.L_172:
        /*040c*/ 	.word	index@(_ZN10layer_norm22ln_bwd_finalize_kernelINS_22Kernel_traits_finalizeILj2560Ef6__halffS2_fjLb1ELj1024ELj4ENS_18Kernel_traits_baseILj2560EfS2_fS2_fjLj1024EEEEELb1ELb0EEEvNS_9BwdParamsE)
        /*0410*/ 	.word	0x00000020


	//----- nvinfo : EIATTR_FRAME_SIZE
	.align		4
.L_173:
        /*0414*/ 	.byte	0x04, 0x11
        /*0416*/ 	.short	(.L_175 - .L_174)
	.align		4
.L_174:
        /*0418*/ 	.word	index@(_ZN10layer_norm22ln_bwd_finalize_kernelINS_22Kernel_traits_finalizeILj2560Ef6__halffS2_fjLb1ELj1024ELj4ENS_18Kernel_traits_baseILj2560EfS2_fS2_fjLj1024EEEEELb1ELb0EEEvNS_9BwdParamsE)
        /*041c*/ 	.word	0x00000000


	//----- nvinfo : EIATTR_REGCOUNT
	.align		4
.L_175:
        /*0420*/ 	.byte	0x04, 0x2f
        /*0422*/ 	.short	(.L_177 - .L_176)
	.align		4
.L_176:
        /*0424*/ 	.word	index@(_ZN10layer_norm13ln_bwd_kernelINS_13Kernel_traitsIf6__halffS2_fjLj2560ELj1ELj1ELj4ELj8ENS_18Kernel_traits_baseILj2560EfS2_fS2_fjLj128EEEEELb1ELb1ELb0ELb1EEEvNS_9BwdParamsE)
        /*0428*/ 	.word	0x000000d6


	//----- nvinfo : EIATTR_FRAME_SIZE
	.align		4
.L_177:
        /*042c*/ 	.byte	0x04, 0x11
        /*042e*/ 	.short	(.L_179 - .L_178)
	.align		4
.L_178:
        /*0430*/ 	.word	index@(_ZN10layer_norm13ln_bwd_kernelINS_13Kernel_traitsIf6__halffS2_fjLj2560ELj1ELj1ELj4ELj8ENS_18Kernel_traits_baseILj2560EfS2_fS2_fjLj128EEEEELb1ELb1ELb0ELb1EEEvNS_9BwdParamsE)
        /*0434*/ 	.word	0x00000000


	//----- nvinfo : EIATTR_REGCOUNT
	.align		4
.L_179:
        /*0438*/ 	.byte	0x04, 0x2f
        /*043a*/ 	.short	(.L_181 - .L_180)
	.align		4
.L_180:
        /*043c*/ 	.word	index@(_ZN10layer_norm13ln_bwd_kernelINS_13Kernel_traitsIf6__halffS2_fjLj2560ELj1ELj1ELj4ELj8ENS_18Kernel_traits_baseILj2560EfS2_fS2_fjLj128EEEEELb1ELb1ELb0ELb0EEEvNS_9BwdParamsE)
        /*0440*/ 	.word	0x000000c7


	//----- nvinfo : EIATTR_FRAME_SIZE
	.align		4
.L_181:
        /*0444*/ 	.byte	0x04, 0x11
        /*0446*/ 	.short	(.L_183 - .L_182)
	.align		4
.L_182:
        /*0448*/ 	.word	index@(_ZN10layer_norm13ln_bwd_kernelINS_13Kernel_traitsIf6__halffS2_fjLj2560ELj1ELj1ELj4ELj8ENS_18Kernel_traits_baseILj2560EfS2_fS2_fjLj128EEEEELb1ELb1ELb0ELb0EEEvNS_9BwdParamsE)
        /*044c*/ 	.word	0x00000000


	//----- nvinfo : EIATTR_REGCOUNT
	.align		4
.L_183:
        /*0450*/ 	.byte	0x04, 0x2f
        /*0452*/ 	.short	(.L_185 - .L_184)
	.align		4
.L_184:
        /*0454*/ 	.word	index@(_ZN10layer_norm13ln_bwd_kernelINS_13Kernel_traitsIf6__halffS2_fjLj2560ELj1ELj1ELj4ELj8ENS_18Kernel_traits_baseILj2560EfS2_fS2_fjLj128EEEEELb1ELb0ELb1ELb1EEEvNS_9BwdParamsE)
        /*0458*/ 	.word	0x000000a2


	//----- nvinfo : EIATTR_FRAME_SIZE
	.align		4
.L_185:
        /*045c*/ 	.byte	0x04, 0x11
        /*045e*/ 	.short	(.L_187 - .L_186)
	.align		4
.L_186:
        /*0460*/ 	.word	index@(_ZN10layer_norm13ln_bwd_kernelINS_13Kernel_traitsIf6__halffS2_fjLj2560ELj1ELj1ELj4ELj8ENS_18Kernel_traits_baseILj2560EfS2_fS2_fjLj128EEEEELb1ELb0ELb1ELb1EEEvNS_9BwdParamsE)
        /*0464*/ 	.word	0x00000000


	//----- nvinfo : EIATTR_REGCOUNT
	.align		4
.L_187:
        /*0468*/ 	.byte	0x04, 0x2f
        /*046a*/ 	.short	(.L_189 - .L_188)
	.align		4
.L_188:
        /*046c*/ 	.word	index@(_ZN10layer_norm22ln_bwd_finalize_kernelINS_22Kernel_traits_finalizeILj2560Ef6__halffS2_fjLb0ELj1024ELj4ENS_18Kernel_traits_baseILj2560EfS2_fS2_fjLj1024EEEEELb0ELb1EEEvNS_9BwdParamsE)
        /*0470*/ 	.word	0x0000003f


	//----- nvinfo : EIATTR_FRAME_SIZE
	.align		4
.L_189:
        /*0474*/ 	.byte	0x04, 0x11
        /*0476*/ 	.short	(.L_191 - .L_190)
	.align		4
.L_190:
        /*0478*/ 	.word	index@(_ZN10layer_norm22ln_bwd_finalize_kernelINS_22Kernel_traits_finalizeILj2560Ef6__halffS2_fjLb0ELj1024ELj4ENS_18Kernel_traits_baseILj2560EfS2_fS2_fjLj1024EEEEELb0ELb1EEEvNS_9BwdParamsE)
        /*047c*/ 	.word	0x00000000


	//----- nvinfo : EIATTR_REGCOUNT
	.align		4
.L_191:
        /*0480*/ 	.byte	0x04, 0x2f
        /*0482*/ 	.short	(.L_193 - .L_192)
	.align		4
.L_192:
        /*0484*/ 	.word	index@(_ZN10layer_norm13ln_bwd_kernelINS_13Kernel_traitsIf6__halffS2_fjLj2560ELj1ELj1ELj4ELj8ENS_18Kernel_traits_baseILj2560EfS2_fS2_fjLj128EEEEELb1ELb0ELb1ELb0EEEvNS_9BwdParamsE)
        /*0488*/ 	.word	0x000000a4


	//----- nvinfo : EIATTR_FRAME_SIZE
	.align		4
.L_193:
        /*048c*/ 	.byte	0x04, 0x11
        /*048e*/ 	.short	(.L_195 - .L_194)
	.align		4
.L_194:
        /*0490*/ 	.word	index@(_ZN10layer_norm13ln_bwd_kernelINS_13Kernel_traitsIf6__halffS2_fjLj2560ELj1ELj1ELj4ELj8ENS_18Kernel_traits_baseILj2560EfS2_fS2_fjLj128EEEEELb1ELb0ELb1ELb0EEEvNS_9BwdParamsE)
        /*0494*/ 	.word	0x00000000


	//----- nvinfo : EIATTR_REGCOUNT
	.align		4
.L_195:
        /*0498*/ 	.byte	0x04, 0x2f
        /*049a*/ 	.short	(.L_197 - .L_196)
	.align		4
.L_196:
        /*049c*/ 	.word	index@(_ZN10layer_norm22ln_bwd_finalize_kernelINS_22Kernel_traits_finalizeILj2560Ef6__halffS2_fjLb0ELj1024ELj4ENS_18Kernel_traits_baseILj2560EfS2_fS2_fjLj1024EEEEELb0ELb0EEEvNS_9BwdParamsE)
        /*04a0*/ 	.word	0x0000003f


	//----- nvinfo : EIATTR_FRAME_SIZE
	.align		4
.L_197:
        /*04a4*/ 	.byte	0x04, 0x11
        /*04a6*/ 	.short	(.L_199 - .L_198)
	.align		4
.L_198:
        /*04a8*/ 	.word	index@(_ZN10layer_norm22ln_bwd_finalize_kernelINS_22Kernel_traits_finalizeILj2560Ef6__halffS2_fjLb0ELj1024ELj4ENS_18Kernel_traits_baseILj2560EfS2_fS2_fjLj1024EEEEELb0ELb0EEEvNS_9BwdParamsE)
        /*04ac*/ 	.word	0x00000000


	//----- nvinfo : EIATTR_REGCOUNT
	.align		4
.L_199:
        /*04b0*/ 	.byte	0x04, 0x2f
        /*04b2*/ 	.short	(.L_201 - .L_200)
	.align		4
.L_200:
        /*04b4*/ 	.word	index@(_ZN10layer_norm13ln_bwd_kernelINS_13Kernel_traitsIf6__halffS2_fjLj2560ELj1ELj1ELj4ELj8ENS_18Kernel_traits_baseILj2560EfS2_fS2_fjLj128EEEEELb1ELb0ELb0ELb1EEEvNS_9BwdParamsE)
        /*04b8*/ 	.word	0x000000a8


	//----- nvinfo : EIATTR_FRAME_SIZE
	.align		4
.L_201:
        /*04bc*/ 	.byte	0x04, 0x11
        /*04be*/ 	.short	(.L_203 - .L_202)
	.align		4
.L_202:
        /*04c0*/ 	.word	index@(_ZN10layer_norm13ln_bwd_kernelINS_13Kernel_traitsIf6__halffS2_fjLj2560ELj1ELj1ELj4ELj8ENS_18Kernel_traits_baseILj2560EfS2_fS2_fjLj128EEEEELb1ELb0ELb0ELb1EEEvNS_9BwdParamsE)
        /*04c4*/ 	.word	0x00000000


	//----- nvinfo : EIATTR_REGCOUNT
	.align		4
.L_203:
        /*04c8*/ 	.byte	0x04, 0x2f
        /*04ca*/ 	.short	(.L_205 - .L_204)
	.align		4
.L_204:
        /*04cc*/ 	.word	index@(_ZN10layer_norm13ln_bwd_kernelINS_13Kernel_traitsIf6__halffS2_fjLj2560ELj1ELj1ELj4ELj8ENS_18Kernel_traits_baseILj2560EfS2_fS2_fjLj128EEEEELb1ELb0ELb0ELb0EEEvNS_9BwdParamsE)
        /*04d0*/ 	.word	0x00000098


	//----- nvinfo : EIATTR_FRAME_SIZE
	.align		4
.L_205:
        /*04d4*/ 	.byte	0x04, 0x11
        /*04d6*/ 	.short	(.L_207 - .L_206)
	.align		4
.L_206:
        /*04d8*/ 	.word	index@(_ZN10layer_norm13ln_bwd_kernelINS_13Kernel_traitsIf6__halffS2_fjLj2560ELj1ELj1ELj4ELj8ENS_18Kernel_traits_baseILj2560EfS2_fS2_fjLj128EEEEELb1ELb0ELb0ELb0EEEvNS_9BwdParamsE)
        /*04dc*/ 	.word	0x00000000


	//----- nvinfo : EIATTR_REGCOUNT
	.align		4
.L_207:
        /*04e0*/ 	.byte	0x04, 0x2f
        /*04e2*/ 	.short	(.L_209 - .L_208)
	.align		4
.L_208:
        /*04e4*/ 	.word	index@(_ZN10layer_norm13ln_bwd_kernelINS_13Kernel_traitsIf6__halffS2_fjLj2560ELj1ELj1ELj4ELj8ENS_18Kernel_traits_baseILj2560EfS2_fS2_fjLj128EEEEELb0ELb1ELb1ELb1EEEvNS_9BwdParamsE)
        /*04e8*/ 	.word	0x000000c3


	//----- nvinfo : EIATTR_FRAME_SIZE
	.align		4
.L_209:
        /*04ec*/ 	.byte	0x04, 0x11
        /*04ee*/ 	.short	(.L_211 - .L_210)
	.align		4
.L_210:
        /*04f0*/ 	.word	index@(_ZN10layer_norm13ln_bwd_kernelINS_13Kernel_traitsIf6__halffS2_fjLj2560ELj1ELj1ELj4ELj8ENS_18Kernel_traits_baseILj2560EfS2_fS2_fjLj128EEEEELb0ELb1ELb1ELb1EEEvNS_9BwdParamsE)
        /*04f4*/ 	.word	0x00000000


	//----- nvinfo : EIATTR_REGCOUNT
	.align		4
.L_211:
        /*04f8*/ 	.byte	0x04, 0x2f
        /*04fa*/ 	.short	(.L_213 - .L_212)
	.align		4
.L_212:
        /*04fc*/ 	.word	index@(_ZN10layer_norm13ln_bwd_kernelINS_13Kernel_traitsIf6__halffS2_fjLj2560ELj1ELj1ELj4ELj8ENS_18Kernel_traits_baseILj2560EfS2_fS2_fjLj128EEEEELb0ELb1ELb1ELb0EEEvNS_9BwdParamsE)
        /*0500*/ 	.word	0x000000c5


	//----- nvinfo : EIATTR_FRAME_SIZE
	.align		4
.L_213:
        /*0504*/ 	.byte	0x04, 0x11
        /*0506*/ 	.short	(.L_215 - .L_214)
	.align		4
.L_214:
        /*0508*/ 	.word	index@(_ZN10layer_norm13ln_bwd_kernelINS_13Kernel_traitsIf6__halffS2_fjLj2560ELj1ELj1ELj4ELj8ENS_18Kernel_traits_baseILj2560EfS2_fS2_fjLj128EEEEELb0ELb1ELb1ELb0EEEvNS_9BwdParamsE)
        /*050c*/ 	.word	0x00000000


	//----- nvinfo : EIATTR_REGCOUNT
	.align		4
.L_215:
        /*0510*/ 	.byte	0x04, 0x2f
        /*0512*/ 	.short	(.L_217 - .L_216)
	.align		4
.L_216:
        /*0514*/ 	.word	index@(_ZN10layer_norm13ln_bwd_kernelINS_13Kernel_traitsIf6__halffS2_fjLj2560ELj1ELj1ELj4ELj8ENS_18Kernel_traits_baseILj2560EfS2_fS2_fjLj128EEEEELb0ELb1ELb0ELb1EEEvNS_9BwdParamsE)
        /*0518*/ 	.word	0x000000d0


	//----- nvinfo : EIATTR_FRAME_SIZE
	.align		4
.L_217:
        /*051c*/ 	.byte	0x04, 0x11
        /*051e*/ 	.short	(.L_219 - .L_218)
	.align		4
.L_218:
        /*0520*/ 	.word	index@(_ZN10layer_norm13ln_bwd_kernelINS_13Kernel_traitsIf6__halffS2_fjLj2560ELj1ELj1ELj4ELj8ENS_18Kernel_traits_baseILj2560EfS2_fS2_fjLj128EEEEELb0ELb1ELb0ELb1EEEvNS_9BwdParamsE)
        /*0524*/ 	.word	0x00000000


	//----- nvinfo : EIATTR_REGCOUNT
	.align		4
.L_219:
        /*0528*/ 	.byte	0x04, 0x2f
        /*052a*/ 	.short	(.L_221 - .L_220)
	.align		4
.L_220:
        /*052c*/ 	.word	index@(_ZN10layer_norm13ln_bwd_kernelINS_13Kernel_traitsIf6__halffS2_fjLj2560ELj1ELj1ELj4ELj8ENS_18Kernel_traits_baseILj2560EfS2_fS2_fjLj128EEEEELb0ELb1ELb0ELb0EEEvNS_9BwdParamsE)
        /*0530*/ 	.word	0x000000c2


	//----- nvinfo : EIATTR_FRAME_SIZE
	.align		4
.L_221:
        /*0534*/ 	.byte	0x04, 0x11
        /*0536*/ 	.short	(.L_223 - .L_222)
	.align		4
.L_222:
        /*0538*/ 	.word	index@(_ZN10layer_norm13ln_bwd_kernelINS_13Kernel_traitsIf6__halffS2_fjLj2560ELj1ELj1ELj4ELj8ENS_18Kernel_traits_baseILj2560EfS2_fS2_fjLj128EEEEELb0ELb1ELb0ELb0EEEvNS_9BwdParamsE)
        /*053c*/ 	.word	0x00000000


	//----- nvinfo : EIATTR_REGCOUNT
	.align		4
.L_223:
        /*0540*/ 	.byte	0x04, 0x2f
        /*0542*/ 	.short	(.L_225 - .L_224)
	.align		4
.L_224:
        /*0544*/ 	.word	index@(_ZN10layer_norm13ln_bwd_kernelINS_13Kernel_traitsIf6__halffS2_fjLj2560ELj1ELj1ELj4ELj8ENS_18Kernel_traits_baseILj2560EfS2_fS2_fjLj128EEEEELb0ELb0ELb1ELb1EEEvNS_9BwdParamsE)
        /*0548*/ 	.word	0x0000009c


	//----- nvinfo : EIATTR_FRAME_SIZE
	.align		4
.L_225:
        /*054c*/ 	.byte	0x04, 0x11
        /*054e*/ 	.short	(.L_227 - .L_226)
	.align		4
.L_226:
        /*0550*/ 	.word	index@(_ZN10layer_norm13ln_bwd_kernelINS_13Kernel_traitsIf6__halffS2_fjLj2560ELj1ELj1ELj4ELj8ENS_18Kernel_traits_baseILj2560EfS2_fS2_fjLj128EEEEELb0ELb0ELb1ELb1EEEvNS_9BwdParamsE)
        /*0554*/ 	.word	0x00000000


	//----- nvinfo : EIATTR_REGCOUNT
	.align		4
.L_227:
        /*0558*/ 	.byte	0x04, 0x2f
        /*055a*/ 	.short	(.L_229 - .L_228)
	.align		4
.L_228:
        /*055c*/ 	.word	index@(_ZN10layer_norm13ln_bwd_kernelINS_13Kernel_traitsIf6__halffS2_fjLj2560ELj1ELj1ELj4ELj8ENS_18Kernel_traits_baseILj2560EfS2_fS2_fjLj128EEEEELb0ELb0ELb1ELb0EEEvNS_9BwdParamsE)
        /*0560*/ 	.word	0x0000009c


	//----- nvinfo : EIATTR_FRAME_SIZE
	.align		4
.L_229:
        /*0564*/ 	.byte	0x04, 0x11
        /*0566*/ 	.short	(.L_231 - .L_230)
	.align		4
.L_230:
        /*0568*/ 	.word	index@(_ZN10layer_norm13ln_bwd_kernelINS_13Kernel_traitsIf6__halffS2_fjLj2560ELj1ELj1ELj4ELj8ENS_18Kernel_traits_baseILj2560EfS2_fS2_fjLj128EEEEELb0ELb0ELb1ELb0EEEvNS_9BwdParamsE)
        /*056c*/ 	.word	0x00000000


	//----- nvinfo : EIATTR_REGCOUNT
	.align		4
.L_231:
        /*0570*/ 	.byte	0x04, 0x2f
        /*0572*/ 	.short	(.L_233 - .L_232)
	.align		4
.L_232:
        /*0574*/ 	.word	index@(_ZN10layer_norm13ln_bwd_kernelINS_13Kernel_traitsIf6__halffS2_fjLj2560ELj1ELj1ELj4ELj8ENS_18Kernel_traits_baseILj2560EfS2_fS2_fjLj128EEEEELb0ELb0ELb0ELb1EEEvNS_9BwdParamsE)
        /*0578*/ 	.word	0x000000a8


	//----- nvinfo : EIATTR_FRAME_SIZE
	.align		4
.L_233:
        /*057c*/ 	.byte	0x04, 0x11
        /*057e*/ 	.short	(.L_235 - .L_234)
	.align		4
.L_234:
        /*0580*/ 	.word	index@(_ZN10layer_norm13ln_bwd_kernelINS_13Kernel_traitsIf6__halffS2_fjLj2560ELj1ELj1ELj4ELj8ENS_18Kernel_traits_baseILj2560EfS2_fS2_fjLj128EEEEELb0ELb0ELb0ELb1EEEvNS_9BwdParamsE)
        /*0584*/ 	.word	0x00000000


	//----- nvinfo : EIATTR_REGCOUNT
	.align		4
.L_235:
        /*0588*/ 	.byte	0x04, 0x2f
        /*058a*/ 	.short	(.L_237 - .L_236)
	.align		4
.L_236:
        /*058c*/ 	.word	index@(_ZN10layer_norm13ln_bwd_kernelINS_13Kernel_traitsIf6__halffS2_fjLj2560ELj1ELj1ELj4ELj8ENS_18Kernel_traits_baseILj2560EfS2_fS2_fjLj128EEEEELb0ELb0ELb0ELb0EEEvNS_9BwdParamsE)
        /*0590*/ 	.word	0x00000094


	//----- nvinfo : EIATTR_FRAME_SIZE
	.align		4
.L_237:
        /*0594*/ 	.byte	0x04, 0x11
        /*0596*/ 	.short	(.L_239 - .L_238)
	.align		4
.L_238:
        /*0598*/ 	.word	index@(_ZN10layer_norm13ln_bwd_kernelINS_13Kernel_traitsIf6__halffS2_fjLj2560ELj1ELj1ELj4ELj8ENS_18Kernel_traits_baseILj2560EfS2_fS2_fjLj128EEEEELb0ELb0ELb0ELb0EEEvNS_9BwdParamsE)
        /*059c*/ 	.word	0x00000000


	//----- nvinfo : EIATTR_REGCOUNT
	.align		4
.L_239:
        /*05a0*/ 	.byte	0x04, 0x2f
        /*05a2*/ 	.short	(.L_241 - .L_240)
	.align		4
.L_240:
        /*05a4*/ 	.word	index@(_ZN10layer_norm13ln_bwd_kernelINS_13Kernel_traitsI6__halfS2_fS2_fjLj2560ELj1ELj1ELj4ELj8ENS_18Kernel_traits_baseILj2560ES2_S2_fS2_fjLj128EEEEELb1ELb1ELb1ELb1EEEvNS_9BwdParamsE)
        /*05a8*/ 	.word	0x000000ae


	//----- nvinfo : EIATTR_FRAME_SIZE
	.align		4
.L_241:
        /*05ac*/ 	.byte	0x04, 0x11
        /*05ae*/ 	.short	(.L_243 - .L_242)
	.align		4
.L_242:
        /*05b0*/ 	.word	index@(_ZN10layer_norm13ln_bwd_kernelINS_13Kernel_traitsI6__halfS2_fS2_fjLj2560ELj1ELj1ELj4ELj8ENS_18Kernel_traits_baseILj2560ES2_S2_fS2_fjLj128EEEEELb1ELb1ELb1ELb1EEEvNS_9BwdParamsE)
        /*05b4*/ 	.word	0x00000000


	//----- nvinfo : EIATTR_REGCOUNT
	.align		4
.L_243:
        /*05b8*/ 	.byte	0x04, 0x2f
        /*05ba*/ 	.short	(.L_245 - .L_244)
	.align		4
.L_244:
        /*05bc*/ 	.word	index@(_ZN10layer_norm22ln_bwd_finalize_kernelINS_22Kernel_traits_finalizeILj2560E6__halfS2_fS2_fjLb1ELj1024ELj4ENS_18Kernel_traits_baseILj2560ES2_S2_fS2_fjLj1024EEEEELb1ELb1EEEvNS_9BwdParamsE)
        /*05c0*/ 	.word	0x00000020


	//----- nvinfo : EIATTR_FRAME_SIZE
	.align		4
.L_245:
        /*05c4*/ 	.byte	0x04, 0x11
        /*05c6*/ 	.short	(.L_247 - .L_246)
	.align		4
.L_246:
        /*05c8*/ 	.word	index@(_ZN10layer_norm22ln_bwd_finalize_kernelINS_22Kernel_traits_finalizeILj2560E6__halfS2_fS2_fjLb1ELj1024ELj4ENS_18Kernel_traits_baseILj2560ES2_S2_fS2_fjLj1024EEEEELb1ELb1EEEvNS_9BwdParamsE)
        /*05cc*/ 	.word	0x00000000


	//----- nvinfo : EIATTR_REGCOUNT
	.align		4
.L_247:
        /*05d0*/ 	.byte	0x04, 0x2f
        /*05d2*/ 	.short	(.L_249 - .L_248)
	.align		4
.L_248:
        /*05d4*/ 	.word	index@(_ZN10layer_norm13ln_bwd_kernelINS_13Kernel_traitsI6__halfS2_fS2_fjLj2560ELj1ELj1ELj4ELj8ENS_18Kernel_traits_baseILj2560ES2_S2_fS2_fjLj128EEEEELb1ELb1ELb1ELb0EEEvNS_9BwdParamsE)
        /*05d8*/ 	.word	0x000000be


	//----- nvinfo : EIATTR_FRAME_SIZE
	.align		4
.L_249:
        /*05dc*/ 	.byte	0x04, 0x11
        /*05de*/ 	.short	(.L_251 - .L_250)
	.align		4
.L_250:
        /*05e0*/ 	.word	index@(_ZN10layer_norm13ln_bwd_kernelINS_13Kernel_traitsI6__halfS2_fS2_fjLj2560ELj1ELj1ELj4ELj8ENS_18Kernel_traits_baseILj2560ES2_S2_fS2_fjLj128EEEEELb1ELb1ELb1ELb0EEEvNS_9BwdParamsE)
        /*05e4*/ 	.word	0x00000000


	//----- nvinfo : EIATTR_REGCOUNT
	.align		4
.L_251:
        /*05e8*/ 	.byte	0x04, 0x2f
        /*05ea*/ 	.short	(.L_253 - .L_252)
	.align		4
.L_252:
        /*05ec*/ 	.word	index@(_ZN10layer_norm22ln_bwd_finalize_kernelINS_22Kernel_traits_finalizeILj2560E6__halfS2_fS2_fjLb1ELj1024ELj4ENS_18Kernel_traits_baseILj2560ES2_S2_fS2_fjLj1024EEEEELb1ELb0EEEvNS_9BwdParamsE)
        /*05f0*/ 	.word	0x00000020


	//----- nvinfo : EIATTR_FRAME_SIZE
	.align		4
.L_253:
        /*05f4*/ 	.byte	0x04, 0x11
        /*05f6*/ 	.short	(.L_255 - .L_254)
	.align		4
.L_254:
        /*05f8*/ 	.word	index@(_ZN10layer_norm22ln_bwd_finalize_kernelINS_22Kernel_traits_finalizeILj2560E6__halfS2_fS2_fjLb1ELj1024ELj4ENS_18Kernel_traits_baseILj2560ES2_S2_fS2_fjLj1024EEEEELb1ELb0EEEvNS_9BwdParamsE)
        /*05fc*/ 	.word	0x00000000


	//----- nvinfo : EIATTR_REGCOUNT
	.align		4
.L_255:
        /*0600*/ 	.byte	0x04, 0x2f
        /*0602*/ 	.short	(.L_257 - .L_256)
	.align		4
.L_256:
        /*0604*/ 	.word	index@(_ZN10layer_norm13ln_bwd_kernelINS_13Kernel_traitsI6__halfS2_fS2_fjLj2560ELj1ELj1ELj4ELj8ENS_18Kernel_traits_baseILj2560ES2_S2_fS2_fjLj128EEEEELb1ELb1ELb0ELb1EEEvNS_9BwdParamsE)
        /*0608*/ 	.word	0x000000d6


	//----- nvinfo : EIATTR_FRAME_SIZE
	.align		4
.L_257:
        /*060c*/ 	.byte	0x04, 0x11
        /*060e*/ 	.short	(.L_259 - .L_258)
	.align		4
.L_258:
        /*0610*/ 	.word	index@(_ZN10layer_norm13ln_bwd_kernelINS_13Kernel_traitsI6__halfS2_fS2_fjLj2560ELj1ELj1ELj4ELj8ENS_18Kernel_traits_baseILj2560ES2_S2_fS2_fjLj128EEEEELb1ELb1ELb0ELb1EEEvNS_9BwdParamsE)
        /*0614*/ 	.word	0x00000000


	//----- nvinfo : EIATTR_REGCOUNT
	.align		4
.L_259:
        /*0618*/ 	.byte	0x04, 0x2f
        /*061a*/ 	.short	(.L_261 - .L_260)
	.align		4
.L_260:
        /*061c*/ 	.word	index@(_ZN10layer_norm13ln_bwd_kernelINS_13Kernel_traitsI6__halfS2_fS2_fjLj2560ELj1ELj1ELj4ELj8ENS_18Kernel_traits_baseILj2560ES2_S2_fS2_fjLj128EEEEELb1ELb1ELb0ELb0EEEvNS_9BwdParamsE)
        /*0620*/ 	.word	0x000000b4


	//----- nvinfo : EIATTR_FRAME_SIZE
	.align		4
.L_261:
        /*0624*/ 	.byte	0x04, 0x11
        /*0626*/ 	.short	(.L_263 - .L_262)
	.align		4
.L_262:
        /*0628*/ 	.word	index@(_ZN10layer_norm13ln_bwd_kernelINS_13Kernel_traitsI6__halfS2_fS2_fjLj2560ELj1ELj1ELj4ELj8ENS_18Kernel_traits_baseILj2560ES2_S2_fS2_fjLj128EEEEELb1ELb1ELb0ELb0EEEvNS_9BwdParamsE)
        /*062c*/ 	.word	0x00000000


	//----- nvinfo : EIATTR_REGCOUNT
	.align		4
.L_263:
        /*0630*/ 	.byte	0x04, 0x2f
        /*0632*/ 	.short	(.L_265 - .L_264)
	.align		4
.L_264:
        /*0634*/ 	.word	index@(_ZN10layer_norm13ln_bwd_kernelINS_13Kernel_traitsI6__halfS2_fS2_fjLj2560ELj1ELj1ELj4ELj8ENS_18Kernel_traits_baseILj2560ES2_S2_fS2_fjLj128EEEEELb1ELb0ELb1ELb1EEEvNS_9BwdParamsE)
        /*0638*/ 	.word	0x000000a2


	//----- nvinfo : EIATTR_FRAME_SIZE
	.align		4
.L_265:
        /*063c*/ 	.byte	0x04, 0x11
        /*063e*/ 	.short	(.L_267 - .L_266)
	.align		4
.L_266:
        /*0640*/ 	.word	index@(_ZN10layer_norm13ln_bwd_kernelINS_13Kernel_traitsI6__halfS2_fS2_fjLj2560ELj1ELj1ELj4ELj8ENS_18Kernel_traits_baseILj2560ES2_S2_fS2_fjLj128EEEEELb1ELb0ELb1ELb1EEEvNS_9BwdParamsE)
        /*0644*/ 	.word	0x00000000


	//----- nvinfo : EIATTR_REGCOUNT
	.align		4
.L_267:
        /*0648*/ 	.byte	0x04, 0x2f
        /*064a*/ 	.short	(.L_269 - .L_268)
	.align		4
.L_268:
        /*064c*/ 	.word	index@(_ZN10layer_norm22ln_bwd_finalize_kernelINS_22Kernel_traits_finalizeILj2560E6__halfS2_fS2_fjLb0ELj1024ELj4ENS_18Kernel_traits_baseILj2560ES2_S2_fS2_fjLj1024EEEEELb0ELb1EEEvNS_9BwdParamsE)
        /*0650*/ 	.word	0x0000003f


	//----- nvinfo : EIATTR_FRAME_SIZE
	.align		4
.L_269:
        /*0654*/ 	.byte	0x04, 0x11
        /*0656*/ 	.short	(.L_271 - .L_270)
	.align		4
.L_270:
        /*0658*/ 	.word	index@(_ZN10layer_norm22ln_bwd_finalize_kernelINS_22Kernel_traits_finalizeILj2560E6__halfS2_fS2_fjLb0ELj1024ELj4ENS_18Kernel_traits_baseILj2560ES2_S2_fS2_fjLj1024EEEEELb0ELb1EEEvNS_9BwdParamsE)
        /*065c*/ 	.word	0x00000000


	//----- nvinfo : EIATTR_REGCOUNT
	.align		4
.L_271:
        /*0660*/ 	.byte	0x04, 0x2f
        /*0662*/ 	.short	(.L_273 - .L_272)
	.align		4
.L_272:
        /*0664*/ 	.word	index@(_ZN10layer_norm13ln_bwd_kernelINS_13Kernel_traitsI6__halfS2_fS2_fjLj2560ELj1ELj1ELj4ELj8ENS_18Kernel_traits_baseILj2560ES2_S2_fS2_fjLj128EEEEELb1ELb0ELb1ELb0EEEvNS_9BwdParamsE)
        /*0668*/ 	.word	0x00000097


	//----- nvinfo : EIATTR_FRAME_SIZE
	.align		4
.L_273:
        /*066c*/ 	.byte	0x04, 0x11
        /*066e*/ 	.short	(.L_275 - .L_274)
	.align		4
.L_274:
        /*0670*/ 	.word	index@(_ZN10layer_norm13ln_bwd_kernelINS_13Kernel_traitsI6__halfS2_fS2_fjLj2560ELj1ELj1ELj4ELj8ENS_18Kernel_traits_baseILj2560ES2_S2_fS2_fjLj128EEEEELb1ELb0ELb1ELb0EEEvNS_9BwdParamsE)
        /*0674*/ 	.word	0x00000000


	//----- nvinfo : EIATTR_REGCOUNT
	.align		4
.L_275:
        /*0678*/ 	.byte	0x04, 0x2f
        /*067a*/ 	.short	(.L_277 - .L_276)
	.align		4
.L_276:
        /*067c*/ 	.word	index@(_ZN10layer_norm22ln_bwd_finalize_kernelINS_22Kernel_traits_finalizeILj2560E6__halfS2_fS2_fjLb0ELj1024ELj4ENS_18Kernel_traits_baseILj2560ES2_S2_fS2_fjLj1024EEEEELb0ELb0EEEvNS_9BwdParamsE)
        /*0680*/ 	.word	0x0000003f


	//----- nvinfo : EIATTR_FRAME_SIZE
	.align		4
.L_277:
        /*0684*/ 	.byte	0x04, 0x11
        /*0686*/ 	.short	(.L_279 - .L_278)
	.align		4
.L_278:
        /*0688*/ 	.word	index@(_ZN10layer_norm22ln_bwd_finalize_kernelINS_22Kernel_traits_finalizeILj2560E6__halfS2_fS2_fjLb0ELj1024ELj4ENS_18Kernel_traits_baseILj2560ES2_S2_fS2_fjLj1024EEEEELb0ELb0EEEvNS_9BwdParamsE)
        /*068c*/ 	.word	0x00000000


	//----- nvinfo : EIATTR_REGCOUNT
	.align		4
.L_279:
        /*0690*/ 	.byte	0x04, 0x2f
        /*0692*/ 	.short	(.L_281 - .L_280)
	.align		4
.L_280:
        /*0694*/ 	.word	index@(_ZN10layer_norm13ln_bwd_kernelINS_13Kernel_traitsI6__halfS2_fS2_fjLj2560ELj1ELj1ELj4ELj8ENS_18Kernel_traits_baseILj2560ES2_S2_fS2_fjLj128EEEEELb1ELb0ELb0ELb1EEEvNS_9BwdParamsE)
        /*0698*/ 	.word	0x000000a7


	//----- nvinfo : EIATTR_FRAME_SIZE
	.align		4
.L_281:
        /*069c*/ 	.byte	0x04, 0x11
        /*069e*/ 	.short	(.L_283 - .L_282)
	.align		4
.L_282:
        /*06a0*/ 	.word	index@(_ZN10layer_norm13ln_bwd_kernelINS_13Kernel_traitsI6__halfS2_fS2_fjLj2560ELj1ELj1ELj4ELj8ENS_18Kernel_traits_baseILj2560ES2_S2_fS2_fjLj128EEEEELb1ELb0ELb0ELb1EEEvNS_9BwdParamsE)
        /*06a4*/ 	.word	0x00000000


	//----- nvinfo : EIATTR_REGCOUNT
	.align		4
.L_283:
        /*06a8*/ 	.byte	0x04, 0x2f
        /*06aa*/ 	.short	(.L_285 - .L_284)
	.align		4
.L_284:
        /*06ac*/ 	.word	index@(_ZN10layer_norm13ln_bwd_kernelINS_13Kernel_traitsI6__halfS2_fS2_fjLj2560ELj1ELj1ELj4ELj8ENS_18Kernel_traits_baseILj2560ES2_S2_fS2_fjLj128EEEEELb1ELb0ELb0ELb0EEEvNS_9BwdParamsE)
        /*06b0*/ 	.word	0x00000090


	//----- nvinfo : EIATTR_FRAME_SIZE
	.align		4
.L_285:
        /*06b4*/ 	.byte	0x04, 0x11
        /*06b6*/ 	.short	(.L_287 - .L_286)
	.align		4
.L_286:
        /*06b8*/ 	.word	index@(_ZN10layer_norm13ln_bwd_kernelINS_13Kernel_traitsI6__halfS2_fS2_fjLj2560ELj1ELj1ELj4ELj8ENS_18Kernel_traits_baseILj2560ES2_S2_fS2_fjLj128EEEEELb1ELb0ELb0ELb0EEEvNS_9BwdParamsE)
        /*06bc*/ 	.word	0x00000000


	//----- nvinfo : EIATTR_REGCOUNT
	.align		4
.L_287:
        /*06c0*/ 	.byte	0x04, 0x2f
        /*06c2*/ 	.short	(.L_289 - .L_288)
	.align		4
.L_288:
        /*06c4*/ 	.word	index@(_ZN10layer_norm13ln_bwd_kernelINS_13Kernel_traitsI6__halfS2_fS2_fjLj2560ELj1ELj1ELj4ELj8ENS_18Kernel_traits_baseILj2560ES2_S2_fS2_fjLj128EEEEELb0ELb1ELb1ELb1EEEvNS_9BwdParamsE)
        /*06c8*/ 	.word	0x000000ba


	//----- nvinfo : EIATTR_FRAME_SIZE
	.align		4
.L_289:
        /*06cc*/ 	.byte	0x04, 0x11
        /*06ce*/ 	.short	(.L_291 - .L_290)
	.align		4
.L_290:
        /*06d0*/ 	.word	index@(_ZN10layer_norm13ln_bwd_kernelINS_13Kernel_traitsI6__halfS2_fS2_fjLj2560ELj1ELj1ELj4ELj8ENS_18Kernel_traits_baseILj2560ES2_S2_fS2_fjLj128EEEEELb0ELb1ELb1ELb1EEEvNS_9BwdParamsE)
        /*06d4*/ 	.word	0x00000000


	//----- nvinfo : EIATTR_REGCOUNT
	.align		4
.L_291:
        /*06d8*/ 	.byte	0x04, 0x2f
        /*06da*/ 	.short	(.L_293 - .L_292)
	.align		4
.L_292:
        /*06dc*/ 	.word	index@(_ZN10layer_norm13ln_bwd_kernelINS_13Kernel_traitsI6__halfS2_fS2_fjLj2560ELj1ELj1ELj4ELj8ENS_18Kernel_traits_baseILj2560ES2_S2_fS2_fjLj128EEEEELb0ELb1ELb1ELb0EEEvNS_9BwdParamsE)
        /*06e0*/ 	.word	0x000000ae


	//----- nvinfo : EIATTR_FRAME_SIZE
	.align		4
.L_293:
        /*06e4*/ 	.byte	0x04, 0x11
        /*06e6*/ 	.short	(.L_295 - .L_294)
	.align		4
.L_294:
        /*06e8*/ 	.word	index@(_ZN10layer_norm13ln_bwd_kernelINS_13Kernel_traitsI6__halfS2_fS2_fjLj2560ELj1ELj1ELj4ELj8ENS_18Kernel_traits_baseILj2560ES2_S2_fS2_fjLj128EEEEELb0ELb1ELb1ELb0EEEvNS_9BwdParamsE)
        /*06ec*/ 	.word	0x00000000


	//----- nvinfo : EIATTR_REGCOUNT
	.align		4
.L_295:
        /*06f0*/ 	.byte	0x04, 0x2f
        /*06f2*/ 	.short	(.L_297 - .L_296)
	.align		4
.L_296:
        /*06f4*/ 	.word	index@(_ZN10layer_norm13ln_bwd_kernelINS_13Kernel_traitsI6__halfS2_fS2_fjLj2560ELj1ELj1ELj4ELj8ENS_18Kernel_traits_baseILj2560ES2_S2_fS2_fjLj128EEEEELb0ELb1ELb0ELb1EEEvNS_9BwdParamsE)
        /*06f8*/ 	.word	0x000000ce


	//----- nvinfo : EIATTR_FRAME_SIZE
	.align		4
.L_297:
        /*06fc*/ 	.byte	0x04, 0x11
        /*06fe*/ 	.short	(.L_299 - .L_298)
	.align		4
.L_298:
        /*0700*/ 	.word	index@(_ZN10layer_norm13ln_bwd_kernelINS_13Kernel_traitsI6__halfS2_fS2_fjLj2560ELj1ELj1ELj4ELj8ENS_18Kernel_traits_baseILj2560ES2_S2_fS2_fjLj128EEEEELb0ELb1ELb0ELb1EEEvNS_9BwdParamsE)
        /*0704*/ 	.word	0x00000000


	//----- nvinfo : EIATTR_REGCOUNT
	.align		4
.L_299:
        /*0708*/ 	.byte	0x04, 0x2f
        /*070a*/ 	.short	(.L_301 - .L_300)
	.align		4
.L_300:
        /*070c*/ 	.word	index@(_ZN10layer_norm13ln_bwd_kernelINS_13Kernel_traitsI6__halfS2_fS2_fjLj2560ELj1ELj1ELj4ELj8ENS_18Kernel_traits_baseILj2560ES2_S2_fS2_fjLj128EEEEELb0ELb1ELb0ELb0EEEvNS_9BwdParamsE)
        /*0710*/ 	.word	0x000000a8


	//----- nvinfo : EIATTR_FRAME_SIZE
	.align		4
.L_301:
        /*0714*/ 	.byte	0x04, 0x11
        /*0716*/ 	.short	(.L_303 - .L_302)
	.align		4
.L_302:
        /*0718*/ 	.word	index@(_ZN10layer_norm13ln_bwd_kernelINS_13Kernel_traitsI6__halfS2_fS2_fjLj2560ELj1ELj1ELj4ELj8ENS_18Kernel_traits_baseILj2560ES2_S2_fS2_fjLj128EEEEELb0ELb1ELb0ELb0EEEvNS_9BwdParamsE)
        /*071c*/ 	.word	0x00000000


	//----- nvinfo : EIATTR_REGCOUNT
	.align		4
.L_303:
        /*0720*/ 	.byte	0x04, 0x2f
        /*0722*/ 	.short	(.L_305 - .L_304)
	.align		4
.L_304:
        /*0724*/ 	.word	index@(_ZN10layer_norm13ln_bwd_kernelINS_13Kernel_traitsI6__halfS2_fS2_fjLj2560ELj1ELj1ELj4ELj8ENS_18Kernel_traits_baseILj2560ES2_S2_fS2_fjLj128EEEEELb0ELb0ELb1ELb1EEEvNS_9BwdParamsE)
        /*0728*/ 	.word	0x00000098


	//----- nvinfo : EIATTR_FRAME_SIZE
	.align		4
.L_305:
        /*072c*/ 	.byte	0x04, 0x11
        /*072e*/ 	.short	(.L_307 - .L_306)
	.align		4
.L_306:
        /*0730*/ 	.word	index@(_ZN10layer_norm13ln_bwd_kernelINS_13Kernel_traitsI6__halfS2_fS2_fjLj2560ELj1ELj1ELj4ELj8ENS_18Kernel_traits_baseILj2560ES2_S2_fS2_fjLj128EEEEELb0ELb0ELb1ELb1EEEvNS_9BwdParamsE)
        /*0734*/ 	.word	0x00000000


	//----- nvinfo : EIATTR_REGCOUNT
	.align		4
.L_307:
        /*0738*/ 	.byte	0x04, 0x2f
        /*073a*/ 	.short	(.L_309 - .L_308)
	.align		4
.L_308:
        /*073c*/ 	.word	index@(_ZN10layer_norm13ln_bwd_kernelINS_13Kernel_traitsI6__halfS2_fS2_fjLj2560ELj1ELj1ELj4ELj8ENS_18Kernel_traits_baseILj2560ES2_S2_fS2_fjLj128EEEEELb0ELb0ELb1ELb0EEEvNS_9BwdParamsE)
        /*0740*/ 	.word	0x00000092


	//----- nvinfo : EIATTR_FRAME_SIZE
	.align		4
.L_309:
        /*0744*/ 	.byte	0x04, 0x11
        /*0746*/ 	.short	(.L_311 - .L_310)
	.align		4
.L_310:
        /*0748*/ 	.word	index@(_ZN10layer_norm13ln_bwd_kernelINS_13Kernel_traitsI6__halfS2_fS2_fjLj2560ELj1ELj1ELj4ELj8ENS_18Kernel_traits_baseILj2560ES2_S2_fS2_fjLj128EEEEELb0ELb0ELb1ELb0EEEvNS_9BwdParamsE)
        /*074c*/ 	.word	0x00000000


	//----- nvinfo : EIATTR_REGCOUNT
	.align		4
.L_311:
        /*0750*/ 	.byte	0x04, 0x2f
        /*0752*/ 	.short	(.L_313 - .L_312)
	.align		4
.L_312:
        /*0754*/ 	.word	index@(_ZN10layer_norm13ln_bwd_kernelINS_13Kernel_traitsI6__halfS2_fS2_fjLj2560ELj1ELj1ELj4ELj8ENS_18Kernel_traits_baseILj2560ES2_S2_fS2_fjLj128EEEEELb0ELb0ELb0ELb1EEEvNS_9BwdParamsE)
        /*0758*/ 	.word	0x000000a3


	//----- nvinfo : EIATTR_FRAME_SIZE
	.align		4
.L_313:
        /*075c*/ 	.byte	0x04, 0x11
        /*075e*/ 	.short	(.L_315 - .L_314)
	.align		4
.L_314:
        /*0760*/ 	.word	index@(_ZN10layer_norm13ln_bwd_kernelINS_13Kernel_traitsI6__halfS2_fS2_fjLj2560ELj1ELj1ELj4ELj8ENS_18Kernel_traits_baseILj2560ES2_S2_fS2_fjLj128EEEEELb0ELb0ELb0ELb1EEEvNS_9BwdParamsE)
        /*0764*/ 	.word	0x00000000


	//----- nvinfo : EIATTR_REGCOUNT
	.align		4
.L_315:
        /*0768*/ 	.byte	0x04, 0x2f
        /*076a*/ 	.short	(.L_317 - .L_316)
	.align		4
.L_316:
        /*076c*/ 	.word	index@(_ZN10layer_norm13ln_bwd_kernelINS_13Kernel_traitsI6__halfS2_fS2_fjLj2560ELj1ELj1ELj4ELj8ENS_18Kernel_traits_baseILj2560ES2_S2_fS2_fjLj128EEEEELb0ELb0ELb0ELb0EEEvNS_9BwdParamsE)
        /*0770*/ 	.word	0x0000008c


	//----- nvinfo : EIATTR_FRAME_SIZE
	.align		4
.L_317:
        /*0774*/ 	.byte	0x04, 0x11
        /*0776*/ 	.short	(.L_319 - .L_318)
	.align		4
.L_318:
        /*0778*/ 	.word	index@(_ZN10layer_norm13ln_bwd_kernelINS_13Kernel_traitsI6__halfS2_fS2_fjLj2560ELj1ELj1ELj4ELj8ENS_18Kernel_traits_baseILj2560ES2_S2_fS2_fjLj128EEEEELb0ELb0ELb0ELb0EEEvNS_9BwdParamsE)
        /*077c*/ 	.word	0x00000000


	//----- nvinfo : EIATTR_REGCOUNT
	.align		4
.L_319:
        /*0780*/ 	.byte	0x04, 0x2f
        /*0782*/ 	.short	(.L_321 - .L_320)
	.align		4
.L_320:
        /*0784*/ 	.word	index@(_ZN10layer_norm13ln_bwd_kernelINS_13Kernel_traitsIf6__halfS2_S2_fjLj2560ELj1ELj1ELj4ELj8ENS_18Kernel_traits_baseILj2560EfS2_S2_S2_fjLj128EEEEELb1ELb1ELb1ELb1EEEvNS_9BwdParamsE)
        /*0788*/ 	.word	0x000000c0


	//----- nvinfo : EIATTR_FRAME_SIZE
	.align		4
.L_321:
        /*078c*/ 	.byte	0x04, 0x11
        /*078e*/ 	.short	(.L_323 - .L_322)
	.align		4
.L_322:
        /*0790*/ 	.word	index@(_ZN10layer_norm13ln_bwd_kernelINS_13Kernel_traitsIf6__halfS2_S2_fjLj2560ELj1ELj1ELj4ELj8ENS_18Kernel_traits_baseILj2560EfS2_S2_S2_fjLj128EEEEELb1ELb1ELb1ELb1EEEvNS_9BwdParamsE)
        /*0794*/ 	.word	0x00000000


	//----- nvinfo : EIATTR_REGCOUNT
	.align		4
.L_323:
        /*0798*/ 	.byte	0x04, 0x2f
        /*079a*/ 	.short	(.L_325 - .L_324)
	.align		4
.L_324:
        /*079c*/ 	.word	index@(_ZN10layer_norm22ln_bwd_finalize_kernelINS_22Kernel_traits_finalizeILj2560Ef6__halfS2_S2_fjLb1ELj1024ELj4ENS_18Kernel_traits_baseILj2560EfS2_S2_S2_fjLj1024EEEEELb1ELb1EEEvNS_9BwdParamsE)
        /*07a0*/ 	.word	0x00000020


	//----- nvinfo : EIATTR_FRAME_SIZE
	.align		4
.L_325:
        /*07a4*/ 	.byte	0x04, 0x11
        /*07a6*/ 	.short	(.L_327 - .L_326)
	.align		4
.L_326:
        /*07a8*/ 	.word	index@(_ZN10layer_norm22ln_bwd_finalize_kernelINS_22Kernel_traits_finalizeILj2560Ef6__halfS2_S2_fjLb1ELj1024ELj4ENS_18Kernel_traits_baseILj2560EfS2_S2_S2_fjLj1024EEEEELb1ELb1EEEvNS_9BwdParamsE)
        /*07ac*/ 	.word	0x00000000


	//----- nvinfo : EIATTR_REGCOUNT
	.align		4
.L_327:
        /*07b0*/ 	.byte	0x04, 0x2f
        /*07b2*/ 	.short	(.L_329 - .L_328)
	.align		4
.L_328:
        /*07b4*/ 	.word	index@(_ZN10layer_norm13ln_bwd_kernelINS_13Kernel_traitsIf6__halfS2_S2_fjLj2560ELj1ELj1ELj4ELj8ENS_18Kernel_traits_baseILj2560EfS2_S2_S2_fjLj128EEEEELb1ELb1ELb1ELb0EEEvNS_9BwdParamsE)
        /*07b8*/ 	.word	0x000000c8


	//----- nvinfo : EIATTR_FRAME_SIZE
	.align		4
.L_329:
        /*07bc*/ 	.byte	0x04, 0x11
        /*07be*/ 	.short	(.L_331 - .L_330)
	.align		4
.L_330:
        /*07c0*/ 	.word	index@(_ZN10layer_norm13ln_bwd_kernelINS_13Kernel_traitsIf6__halfS2_S2_fjLj2560ELj1ELj1ELj4ELj8ENS_18Kernel_traits_baseILj2560EfS2_S2_S2_fjLj128EEEEELb1ELb1ELb1ELb0EEEvNS_9BwdParamsE)
        /*07c4*/ 	.word	0x00000000


	//----- nvinfo : EIATTR_REGCOUNT
	.align		4
.L_331:
        /*07c8*/ 	.byte	0x04, 0x2f
        /*07ca*/ 	.short	(.L_333 - .L_332)
	.align		4
.L_332:
        /*07cc*/ 	.word	index@(_ZN10layer_norm22ln_bwd_finalize_kernelINS_22Kernel_traits_finalizeILj2560Ef6__halfS2_S2_fjLb1ELj1024ELj4ENS_18Kernel_traits_baseILj2560EfS2_S2_S2_fjLj1024EEEEELb1ELb0EEEvNS_9BwdParamsE)
        /*07d0*/ 	.word	0x00000020


	//----- nvinfo : EIATTR_FRAME_SIZE
	.align		4
.L_333:
        /*07d4*/ 	.byte	0x04, 0x11
        /*07d6*/ 	.short	(.L_335 - .L_334)
	.align		4
.L_334:
        /*07d8*/ 	.word	index@(_ZN10layer_norm22ln_bwd_finalize_kernelINS_22Kernel_traits_finalizeILj2560Ef6__halfS2_S2_fjLb1ELj1024ELj4ENS_18Kernel_traits_baseILj2560EfS2_S2_S2_fjLj1024EEEEELb1ELb0EEEvNS_9BwdParamsE)
        /*07dc*/ 	.word	0x00000000


	//----- nvinfo : EIATTR_REGCOUNT
	.align		4
.L_335:
        /*07e0*/ 	.byte	0x04, 0x2f
        /*07e2*/ 	.short	(.L_337 - .L_336)
	.align		4
.L_336:
        /*07e4*/ 	.word	index@(_ZN10layer_norm13ln_bwd_kernelINS_13Kernel_traitsIf6__halfS2_S2_fjLj2560ELj1ELj1ELj4ELj8ENS_18Kernel_traits_baseILj2560EfS2_S2_S2_fjLj128EEEEELb1ELb1ELb0ELb1EEEvNS_9BwdParamsE)
        /*07e8*/ 	.word	0x000000c5


	//----- nvinfo : EIATTR_FRAME_SIZE
	.align		4
.L_337:
        /*07ec*/ 	.byte	0x04, 0x11
        /*07ee*/ 	.short	(.L_339 - .L_338)
	.align		4
.L_338:
        /*07f0*/ 	.word	index@(_ZN10layer_norm13ln_bwd_kernelINS_13Kernel_traitsIf6__halfS2_S2_fjLj2560ELj1ELj1ELj4ELj8ENS_18Kernel_traits_baseILj2560EfS2_S2_S2_fjLj128EEEEELb1ELb1ELb0ELb1EEEvNS_9BwdParamsE)
        /*07f4*/ 	.word	0x00000000


	//----- nvinfo : EIATTR_REGCOUNT
	.align		4
.L_339:
        /*07f8*/ 	.byte	0x04, 0x2f
        /*07fa*/ 	.short	(.L_341 - .L_340)
	.align		4
.L_340:
        /*07fc*/ 	.word	index@(_ZN10layer_norm13ln_bwd_kernelINS_13Kernel_traitsIf6__halfS2_S2_fjLj2560ELj1ELj1ELj4ELj8ENS_18Kernel_traits_baseILj2560EfS2_S2_S2_fjLj128EEEEELb1ELb1ELb0ELb0EEEvNS_9BwdParamsE)
        /*0800*/ 	.word	0x000000b8


	//----- nvinfo : EIATTR_FRAME_SIZE
	.align		4
.L_341:
        /*0804*/ 	.byte	0x04, 0x11
        /*0806*/ 	.short	(.L_343 - .L_342)
	.align		4
.L_342:
        /*0808*/ 	.word	index@(_ZN10layer_norm13ln_bwd_kernelINS_13Kernel_traitsIf6__halfS2_S2_fjLj2560ELj1ELj1ELj4ELj8ENS_18Kernel_traits_baseILj2560EfS2_S2_S2_fjLj128EEEEELb1ELb1ELb0ELb0EEEvNS_9BwdParamsE)
        /*080c*/ 	.word	0x00000000


	//----- nvinfo : EIATTR_REGCOUNT
	.align		4
.L_343:
        /*0810*/ 	.byte	0x04, 0x2f
        /*0812*/ 	.short	(.L_345 - .L_344)
	.align		4
.L_344:
        /*0814*/ 	.word	index@(_ZN10layer_norm13ln_bwd_kernelINS_13Kernel_traitsIf6__halfS2_S2_fjLj2560ELj1ELj1ELj4ELj8ENS_18Kernel_traits_baseILj2560EfS2_S2_S2_fjLj128EEEEELb1ELb0ELb1ELb1EEEvNS_9BwdParamsE)
        /*0818*/ 	.word	0x0000009e


	//----- nvinfo : EIATTR_FRAME_SIZE
	.align		4
.L_345:
        /*081c*/ 	.byte	0x04, 0x11
        /*081e*/ 	.short	(.L_347 - .L_346)
	.align		4
.L_346:
        /*0820*/ 	.word	index@(_ZN10layer_norm13ln_bwd_kernelINS_13Kernel_traitsIf6__halfS2_S2_fjLj2560ELj1ELj1ELj4ELj8ENS_18Kernel_traits_baseILj2560EfS2_S2_S2_fjLj128EEEEELb1ELb0ELb1ELb1EEEvNS_9BwdParamsE)
        /*0824*/ 	.word	0x00000000


	//----- nvinfo : EIATTR_REGCOUNT
	.align		4
.L_347:
        /*0828*/ 	.byte	0x04, 0x2f
        /*082a*/ 	.short	(.L_349 - .L_348)
	.align		4
.L_348:
        /*082c*/ 	.word	index@(_ZN10layer_norm22ln_bwd_finalize_kernelINS_22Kernel_traits_finalizeILj2560Ef6__halfS2_S2_fjLb0ELj1024ELj4ENS_18Kernel_traits_baseILj2560EfS2_S2_S2_fjLj1024EEEEELb0ELb1EEEvNS_9BwdParamsE)
        /*0830*/ 	.word	0x0000003f


	//----- nvinfo : EIATTR_FRAME_SIZE
	.align		4
.L_349:
        /*0834*/ 	.byte	0x04, 0x11
        /*0836*/ 	.short	(.L_351 - .L_350)
	.align		4
.L_350:
        /*0838*/ 	.word	index@(_ZN10layer_norm22ln_bwd_finalize_kernelINS_22Kernel_traits_finalizeILj2560Ef6__halfS2_S2_fjLb0ELj1024ELj4ENS_18Kernel_traits_baseILj2560EfS2_S2_S2_fjLj1024EEEEELb0ELb1EEEvNS_9BwdParamsE)
        /*083c*/ 	.word	0x00000000


	//----- nvinfo : EIATTR_REGCOUNT
	.align		4
.L_351:
        /*0840*/ 	.byte	0x04, 0x2f
        /*0842*/ 	.short	(.L_353 - .L_352)
	.align		4
.L_352:
        /*0844*/ 	.word	index@(_ZN10layer_norm13ln_bwd_kernelINS_13Kernel_traitsIf6__halfS2_S2_fjLj2560ELj1ELj1ELj4ELj8ENS_18Kernel_traits_baseILj2560EfS2_S2_S2_fjLj128EEEEELb1ELb0ELb1ELb0EEEvNS_9BwdParamsE)
        /*0848*/ 	.word	0x0000009e


	//----- nvinfo : EIATTR_FRAME_SIZE
	.align		4
.L_353:
        /*084c*/ 	.byte	0x04, 0x11
        /*084e*/ 	.short	(.L_355 - .L_354)
	.align		4
.L_354:
        /*0850*/ 	.word	index@(_ZN10layer_norm13ln_bwd_kernelINS_13Kernel_traitsIf6__halfS2_S2_fjLj2560ELj1ELj1ELj4ELj8ENS_18Kernel_traits_baseILj2560EfS2_S2_S2_fjLj128EEEEELb1ELb0ELb1ELb0EEEvNS_9BwdParamsE)
        /*0854*/ 	.word	0x00000000


	//----- nvinfo : EIATTR_REGCOUNT
	.align		4
.L_355:
        /*0858*/ 	.byte	0x04, 0x2f
        /*085a*/ 	.short	(.L_357 - .L_356)
	.align		4
.L_356:
        /*085c*/ 	.word	index@(_ZN10layer_norm22ln_bwd_finalize_kernelINS_22Kernel_traits_finalizeILj2560Ef6__halfS2_S2_fjLb0ELj1024ELj4ENS_18Kernel_traits_baseILj2560EfS2_S2_S2_fjLj1024EEEEELb0ELb0EEEvNS_9BwdParamsE)
        /*0860*/ 	.word	0x0000003f


	//----- nvinfo : EIATTR_FRAME_SIZE
	.align		4
.L_357:
        /*0864*/ 	.byte	0x04, 0x11
        /*0866*/ 	.short	(.L_359 - .L_358)
	.align		4
.L_358:
        /*0868*/ 	.word	index@(_ZN10layer_norm22ln_bwd_finalize_kernelINS_22Kernel_traits_finalizeILj2560Ef6__halfS2_S2_fjLb0ELj1024ELj4ENS_18Kernel_traits_baseILj2560EfS2_S2_S2_fjLj1024EEEEELb0ELb0EEEvNS_9BwdParamsE)
        /*086c*/ 	.word	0x00000000


	//----- nvinfo : EIATTR_REGCOUNT
	.align		4
.L_359:
        /*0870*/ 	.byte	0x04, 0x2f
        /*0872*/ 	.short	(.L_361 - .L_360)
	.align		4
.L_360:
        /*0874*/ 	.word	index@(_ZN10layer_norm13ln_bwd_kernelINS_13Kernel_traitsIf6__halfS2_S2_fjLj2560ELj1ELj1ELj4ELj8ENS_18Kernel_traits_baseILj2560EfS2_S2_S2_fjLj128EEEEELb1ELb0ELb0ELb1EEEvNS_9BwdParamsE)
        /*0878*/ 	.word	0x0000009d


	//----- nvinfo : EIATTR_FRAME_SIZE
	.align		4
.L_361:
        /*087c*/ 	.byte	0x04, 0x11
        /*087e*/ 	.short	(.L_363 - .L_362)
	.align		4
.L_362:
        /*0880*/ 	.word	index@(_ZN10layer_norm13ln_bwd_kernelINS_13Kernel_traitsIf6__halfS2_S2_fjLj2560ELj1ELj1ELj4ELj8ENS_18Kernel_traits_baseILj2560EfS2_S2_S2_fjLj128EEEEELb1ELb0ELb0ELb1EEEvNS_9BwdParamsE)
        /*0884*/ 	.word	0x00000000


	//----- nvinfo : EIATTR_REGCOUNT
	.align		4
.L_363:
        /*0888*/ 	.byte	0x04, 0x2f
        /*088a*/ 	.short	(.L_365 - .L_364)
	.align		4
.L_364:
        /*088c*/ 	.word	index@(_ZN10layer_norm13ln_bwd_kernelINS_13Kernel_traitsIf6__halfS2_S2_fjLj2560ELj1ELj1ELj4ELj8ENS_18Kernel_traits_baseILj2560EfS2_S2_S2_fjLj128EEEEELb1ELb0ELb0ELb0EEEvNS_9BwdParamsE)
        /*0890*/ 	.word	0x0000008a


	//----- nvinfo : EIATTR_FRAME_SIZE
	.align		4
.L_365:
        /*0894*/ 	.byte	0x04, 0x11
        /*0896*/ 	.short	(.L_367 - .L_366)
	.align		4
.L_366:
        /*0898*/ 	.word	index@(_ZN10layer_norm13ln_bwd_kernelINS_13Kernel_traitsIf6__halfS2_S2_fjLj2560ELj1ELj1ELj4ELj8ENS_18Kernel_traits_baseILj2560EfS2_S2_S2_fjLj128EEEEELb1ELb0ELb0ELb0EEEvNS_9BwdParamsE)
        /*089c*/ 	.word	0x00000000


	//----- nvinfo : EIATTR_REGCOUNT
	.align		4
.L_367:
        /*08a0*/ 	.byte	0x04, 0x2f
        /*08a2*/ 	.short	(.L_369 - .L_368)
	.align		4
.L_368:
        /*08a4*/ 	.word	index@(_ZN10layer_norm13ln_bwd_kernelINS_13Kernel_traitsIf6__halfS2_S2_fjLj2560ELj1ELj1ELj4ELj8ENS_18Kernel_traits_baseILj2560EfS2_S2_S2_fjLj128EEEEELb0ELb1ELb1ELb1EEEvNS_9BwdParamsE)
        /*08a8*/ 	.word	0x000000b8


	//----- nvinfo : EIATTR_FRAME_SIZE
	.align		4
.L_369:
        /*08ac*/ 	.byte	0x04, 0x11
        /*08ae*/ 	.short	(.L_371 - .L_370)
	.align		4
.L_370:
        /*08b0*/ 	.word	index@(_ZN10layer_norm13ln_bwd_kernelINS_13Kernel_traitsIf6__halfS2_S2_fjLj2560ELj1ELj1ELj4ELj8ENS_18Kernel_traits_baseILj2560EfS2_S2_S2_fjLj128EEEEELb0ELb1ELb1ELb1EEEvNS_9BwdParamsE)
        /*08b4*/ 	.word	0x00000000


	//----- nvinfo : EIATTR_REGCOUNT
	.align		4
.L_371:
        /*08b8*/ 	.byte	0x04, 0x2f
        /*08ba*/ 	.short	(.L_373 - .L_372)
	.align		4
.L_372:
        /*08bc*/ 	.word	index@(_ZN10layer_norm13ln_bwd_kernelINS_13Kernel_traitsIf6__halfS2_S2_fjLj2560ELj1ELj1ELj4ELj8ENS_18Kernel_traits_baseILj2560EfS2_S2_S2_fjLj128EEEEELb0ELb1ELb1ELb0EEEvNS_9BwdParamsE)
        /*08c0*/ 	.word	0x000000b8


	//----- nvinfo : EIATTR_FRAME_SIZE
	.align		4
.L_373:
        /*08c4*/ 	.byte	0x04, 0x11
        /*08c6*/ 	.short	(.L_375 - .L_374)
	.align		4
.L_374:
        /*08c8*/ 	.word	index@(_ZN10layer_norm13ln_bwd_kernelINS_13Kernel_traitsIf6__halfS2_S2_fjLj2560ELj1ELj1ELj4ELj8ENS_18Kernel_traits_baseILj2560EfS2_S2_S2_fjLj128EEEEELb0ELb1ELb1ELb0EEEvNS_9BwdParamsE)
        /*08cc*/ 	.word	0x00000000


	//----- nvinfo : EIATTR_REGCOUNT
	.align		4
.L_375:
        /*08d0*/ 	.byte	0x04, 0x2f
        /*08d2*/ 	.short	(.L_377 - .L_376)
	.align		4
.L_376:
        /*08d4*/ 	.word	index@(_ZN10layer_norm13ln_bwd_kernelINS_13Kernel_traitsIf6__halfS2_S2_fjLj2560ELj1ELj1ELj4ELj8ENS_18Kernel_traits_baseILj2560EfS2_S2_S2_fjLj128EEEEELb0ELb1ELb0ELb1EEEvNS_9BwdParamsE)
        /*08d8*/ 	.word	0x000000d5


	//----- nvinfo : EIATTR_FRAME_SIZE
	.align		4
.L_377:
        /*08dc*/ 	.byte	0x04, 0x11
        /*08de*/ 	.short	(.L_379 - .L_378)
	.align		4
.L_378:
        /*08e0*/ 	.word	index@(_ZN10layer_norm13ln_bwd_kernelINS_13Kernel_traitsIf6__halfS2_S2_fjLj2560ELj1ELj1ELj4ELj8ENS_18Kernel_traits_baseILj2560EfS2_S2_S2_fjLj128EEEEELb0ELb1ELb0ELb1EEEvNS_9BwdParamsE)
        /*08e4*/ 	.word	0x00000000


	//----- nvinfo : EIATTR_REGCOUNT
	.align		4
.L_379:
        /*08e8*/ 	.byte	0x04, 0x2f
        /*08ea*/ 	.short	(.L_381 - .L_380)
	.align		4
.L_380:
        /*08ec*/ 	.word	index@(_ZN10layer_norm13ln_bwd_kernelINS_13Kernel_traitsIf6__halfS2_S2_fjLj2560ELj1ELj1ELj4ELj8ENS_18Kernel_traits_baseILj2560EfS2_S2_S2_fjLj128EEEEELb0ELb1ELb0ELb0EEEvNS_9BwdParamsE)
        /*08f0*/ 	.word	0x000000a8


	//----- nvinfo : EIATTR_FRAME_SIZE
	.align		4
.L_381:
        /*08f4*/ 	.byte	0x04, 0x11
        /*08f6*/ 	.short	(.L_383 - .L_382)
	.align		4
.L_382:
        /*08f8*/ 	.word	index@(_ZN10layer_norm13ln_bwd_kernelINS_13Kernel_traitsIf6__halfS2_S2_fjLj2560ELj1ELj1ELj4ELj8ENS_18Kernel_traits_baseILj2560EfS2_S2_S2_fjLj128EEEEELb0ELb1ELb0ELb0EEEvNS_9BwdParamsE)
        /*08fc*/ 	.word	0x00000000


	//----- nvinfo : EIATTR_REGCOUNT
	.align		4
.L_383:
        /*0900*/ 	.byte	0x04, 0x2f
        /*0902*/ 	.short	(.L_385 - .L_384)
	.align		4
.L_384:
        /*0904*/ 	.word	index@(_ZN10layer_norm13ln_bwd_kernelINS_13Kernel_traitsIf6__halfS2_S2_fjLj2560ELj1ELj1ELj4ELj8ENS_18Kernel_traits_baseILj2560EfS2_S2_S2_fjLj128EEEEELb0ELb0ELb1ELb1EEEvNS_9BwdParamsE)
        /*0908*/ 	.word	0x00000086


	//----- nvinfo : EIATTR_FRAME_SIZE
	.align		4
.L_385:
        /*090c*/ 	.byte	0x04, 0x11
        /*090e*/ 	.short	(.L_387 - .L_386)
	.align		4
.L_386:
        /*0910*/ 	.word	index@(_ZN10layer_norm13ln_bwd_kernelINS_13Kernel_traitsIf6__halfS2_S2_fjLj2560ELj1ELj1ELj4ELj8ENS_18Kernel_traits_baseILj2560EfS2_S2_S2_fjLj128EEEEELb0ELb0ELb1ELb1EEEvNS_9BwdParamsE)
        /*0914*/ 	.word	0x00000000


	//----- nvinfo : EIATTR_REGCOUNT
	.align		4
.L_387:
        /*0918*/ 	.byte	0x04, 0x2f
        /*091a*/ 	.short	(.L_389 - .L_388)
	.align		4
.L_388:
        /*091c*/ 	.word	index@(_ZN10layer_norm13ln_bwd_kernelINS_13Kernel_traitsIf6__halfS2_S2_fjLj2560ELj1ELj1ELj4ELj8ENS_18Kernel_traits_baseILj2560EfS2_S2_S2_fjLj128EEEEELb0ELb0ELb1ELb0EEEvNS_9BwdParamsE)
        /*0920*/ 	.word	0x0000008a


	//----- nvinfo : EIATTR_FRAME_SIZE
	.align		4
.L_389:
        /*0924*/ 	.byte	0x04, 0x11
        /*0926*/ 	.short	(.L_391 - .L_390)
	.align		4
.L_390:
        /*0928*/ 	.word	index@(_ZN10layer_norm13ln_bwd_kernelINS_13Kernel_traitsIf6__halfS2_S2_fjLj2560ELj1ELj1ELj4ELj8ENS_18Kernel_traits_baseILj2560EfS2_S2_S2_fjLj128EEEEELb0ELb0ELb1ELb0EEEvNS_9BwdParamsE)
        /*092c*/ 	.word	0x00000000


	//----- nvinfo : EIATTR_REGCOUNT
	.align		4
.L_391:
        /*0930*/ 	.byte	0x04, 0x2f
        /*0932*/ 	.short	(.L_393 - .L_392)
	.align		4
.L_392:
        /*0934*/ 	.word	index@(_ZN10layer_norm13ln_bwd_kernelINS_13Kernel_traitsIf6__halfS2_S2_fjLj2560ELj1ELj1ELj4ELj8ENS_18Kernel_traits_baseILj2560EfS2_S2_S2_fjLj128EEEEELb0ELb0ELb0ELb1EEEvNS_9BwdParamsE)
        /*0938*/ 	.word	0x000000a8


	//----- nvinfo : EIATTR_FRAME_SIZE
	.align		4
.L_393:
        /*093c*/ 	.byte	0x04, 0x11
        /*093e*/ 	.short	(.L_395 - .L_394)
	.align		4
.L_394:
        /*0940*/ 	.word	index@(_ZN10layer_norm13ln_bwd_kernelINS_13Kernel_traitsIf6__halfS2_S2_fjLj2560ELj1ELj1ELj4ELj8ENS_18Kernel_traits_baseILj2560EfS2_S2_S2_fjLj128EEEEELb0ELb0ELb0ELb1EEEvNS_9BwdParamsE)
        /*0944*/ 	.word	0x00000000


	//----- nvinfo : EIATTR_REGCOUNT
	.align		4
.L_395:
        /*0948*/ 	.byte	0x04, 0x2f
        /*094a*/ 	.short	(.L_397 - .L_396)
	.align		4
.L_396:
        /*094c*/ 	.word	index@(_ZN10layer_norm13ln_bwd_kernelINS_13Kernel_traitsIf6__halfS2_S2_fjLj2560ELj1ELj1ELj4ELj8ENS_18Kernel_traits_baseILj2560EfS2_S2_S2_fjLj128EEEEELb0ELb0ELb0ELb0EEEvNS_9BwdParamsE)
        /*0950*/ 	.word	0x00000080


	//----- nvinfo : EIATTR_FRAME_SIZE
	.align		4
.L_397:
        /*0954*/ 	.byte	0x04, 0x11
        /*0956*/ 	.short	(.L_399 - .L_398)
	.align		4
.L_398:
        /*0958*/ 	.word	index@(_ZN10layer_norm13ln_bwd_kernelINS_13Kernel_traitsIf6__halfS2_S2_fjLj2560ELj1ELj1ELj4ELj8ENS_18Kernel_traits_baseILj2560EfS2_S2_S2_fjLj128EEEEELb0ELb0ELb0ELb0EEEvNS_9BwdParamsE)
        /*095c*/ 	.word	0x00000000


	//----- nvinfo : EIATTR_REGCOUNT
	.align		4
.L_399:
        /*0960*/ 	.byte	0x04, 0x2f
        /*0962*/ 	.short	(.L_401 - .L_400)
	.align		4
.L_400:
        /*0964*/ 	.word	index@(_ZN10layer_norm13ln_bwd_kernelINS_13Kernel_traitsIf13__nv_bfloat16fS2_fjLj2560ELj1ELj1ELj4ELj8ENS_18Kernel_traits_baseILj2560EfS2_fS2_fjLj128EEEEELb1ELb1ELb1ELb1EEEvNS_9BwdParamsE)
        /*0968*/ 	.word	0x000000cc


	//----- nvinfo : EIATTR_FRAME_SIZE
	.align		4
.L_401:
        /*096c*/ 	.byte	0x04, 0x11
        /*096e*/ 	.short	(.L_403 - .L_402)
	.align		4
.L_402:
        /*0970*/ 	.word	index@(_ZN10layer_norm13ln_bwd_kernelINS_13Kernel_traitsIf13__nv_bfloat16fS2_fjLj2560ELj1ELj1ELj4ELj8ENS_18Kernel_traits_baseILj2560EfS2_fS2_fjLj128EEEEELb1ELb1ELb1ELb1EEEvNS_9BwdParamsE)
        /*0974*/ 	.word	0x00000000


	//----- nvinfo : EIATTR_REGCOUNT
	.align		4
.L_403:
        /*0978*/ 	.byte	0x04, 0x2f
        /*097a*/ 	.short	(.L_405 - .L_404)
	.align		4
.L_404:
        /*097c*/ 	.word	index@(_ZN10layer_norm22ln_bwd_finalize_kernelINS_22Kernel_traits_finalizeILj2560Ef13__nv_bfloat16fS2_fjLb1ELj1024ELj4ENS_18Kernel_traits_baseILj2560EfS2_fS2_fjLj1024EEEEELb1ELb1EEEvNS_9BwdParamsE)
        /*0980*/ 	.word	0x00000020


	//----- nvinfo : EIATTR_FRAME_SIZE
	.align		4
.L_405:
        /*0984*/ 	.byte	0x04, 0x11
        /*0986*/ 	.short	(.L_407 - .L_406)
	.align		4
.L_406:
        /*0988*/ 	.word	index@(_ZN10layer_norm22ln_bwd_finalize_kernelINS_22Kernel_traits_finalizeILj2560Ef13__nv_bfloat16fS2_fjLb1ELj1024ELj4ENS_18Kernel_traits_baseILj2560EfS2_fS2_fjLj1024EEEEELb1ELb1EEEvNS_9BwdParamsE)
        /*098c*/ 	.word	0x00000000


	//----- nvinfo : EIATTR_REGCOUNT
	.align		4
.L_407:
        /*0990*/ 	.byte	0x04, 0x2f
        /*0992*/ 	.short	(.L_409 - .L_408)
	.align		4
.L_408:
        /*0994*/ 	.word	index@(_ZN10layer_norm13ln_bwd_kernelINS_13Kernel_traitsIf13__nv_bfloat16fS2_fjLj2560ELj1ELj1ELj4ELj8ENS_18Kernel_traits_baseILj2560EfS2_fS2_fjLj128EEEEELb1ELb1ELb1ELb0EEEvNS_9BwdParamsE)
        /*0998*/ 	.word	0x000000d6


	//----- nvinfo : EIATTR_FRAME_SIZE
	.align		4
.L_409:
        /*099c*/ 	.byte	0x04, 0x11
        /*099e*/ 	.short	(.L_411 - .L_410)
	.align		4
.L_410:
        /*09a0*/ 	.word	index@(_ZN10layer_norm13ln_bwd_kernelINS_13Kernel_traitsIf13__nv_bfloat16fS2_fjLj2560ELj1ELj1ELj4ELj8ENS_18Kernel_traits_baseILj2560EfS2_fS2_fjLj128EEEEELb1ELb1ELb1ELb0EEEvNS_9BwdParamsE)
        /*09a4*/ 	.word	0x00000000


	//----- nvinfo : EIATTR_REGCOUNT
	.align		4
.L_411:
        /*09a8*/ 	.byte	0x04, 0x2f
        /*09aa*/ 	.short	(.L_413 - .L_412)
	.align		4
.L_412:
        /*09ac*/ 	.word	index@(_ZN10layer_norm22ln_bwd_finalize_kernelINS_22Kernel_traits_finalizeILj2560Ef13__nv_bfloat16fS2_fjLb1ELj1024ELj4ENS_18Kernel_traits_baseILj2560EfS2_fS2_fjLj1024EEEEELb1ELb0EEEvNS_9BwdParamsE)
        /*09b0*/ 	.word	0x00000020


	//----- nvinfo : EIATTR_FRAME_SIZE
	.align		4
.L_413:
        /*09b4*/ 	.byte	0x04, 0x11
        /*09b6*/ 	.short	(.L_415 - .L_414)
	.align		4
.L_414:
        /*09b8*/ 	.word	index@(_ZN10layer_norm22ln_bwd_finalize_kernelINS_22Kernel_traits_finalizeILj2560Ef13__nv_bfloat16fS2_fjLb1ELj1024ELj4ENS_18Kernel_traits_baseILj2560EfS2_fS2_fjLj1024EEEEELb1ELb0EEEvNS_9BwdParamsE)
        /*09bc*/ 	.word	0x00000000


	//----- nvinfo : EIATTR_REGCOUNT
	.align		4
.L_415:
        /*09c0*/ 	.byte	0x04, 0x2f
        /*09c2*/ 	.short	(.L_417 - .L_416)
	.align		4
.L_416:
        /*09c4*/ 	.word	index@(_ZN10layer_norm13ln_bwd_kernelINS_13Kernel_traitsIf13__nv_bfloat16fS2_fjLj2560ELj1ELj1ELj4ELj8ENS_18Kernel_traits_baseILj2560EfS2_fS2_fjLj128EEEEELb1ELb1ELb0ELb1EEEvNS_9BwdParamsE)
        /*09c8*/ 	.word	0x000000d6


	//----- nvinfo : EIATTR_FRAME_SIZE
	.align		4
.L_417:
        /*09cc*/ 	.byte	0x04, 0x11
        /*09ce*/ 	.short	(.L_419 - .L_418)
	.align		4
.L_418:
        /*09d0*/ 	.word	index@(_ZN10layer_norm13ln_bwd_kernelINS_13Kernel_traitsIf13__nv_bfloat16fS2_fjLj2560ELj1ELj1ELj4ELj8ENS_18Kernel_traits_baseILj2560EfS2_fS2_fjLj128EEEEELb1ELb1ELb0ELb1EEEvNS_9BwdParamsE)
        /*09d4*/ 	.word	0x00000000


	//----- nvinfo : EIATTR_REGCOUNT
	.align		4
.L_419:
        /*09d8*/ 	.byte	0x04, 0x2f
        /*09da*/ 	.short	(.L_421 - .L_420)
	.align		4
.L_420:
        /*09dc*/ 	.word	index@(_ZN10layer_norm13ln_bwd_kernelINS_13Kernel_traitsIf13__nv_bfloat16fS2_fjLj2560ELj1ELj1ELj4ELj8ENS_18Kernel_traits_baseILj2560EfS2_fS2_fjLj128EEEEELb1ELb1ELb0ELb0EEEvNS_9BwdParamsE)
        /*09e0*/ 	.word	0x000000c7


	//----- nvinfo : EIATTR_FRAME_SIZE
	.align		4
.L_421:
        /*09e4*/ 	.byte	0x04, 0x11
        /*09e6*/ 	.short	(.L_423 - .L_422)
	.align		4
.L_422:
        /*09e8*/ 	.word	index@(_ZN10layer_norm13ln_bwd_kernelINS_13Kernel_traitsIf13__nv_bfloat16fS2_fjLj2560ELj1ELj1ELj4ELj8ENS_18Kernel_traits_baseILj2560EfS2_fS2_fjLj128EEEEELb1ELb1ELb0ELb0EEEvNS_9BwdParamsE)
        /*09ec*/ 	.word	0x00000000


	//----- nvinfo : EIATTR_REGCOUNT
	.align		4
.L_423:
        /*09f0*/ 	.byte	0x04, 0x2f
        /*09f2*/ 	.short	(.L_425 - .L_424)
	.align		4
.L_424:
        /*09f4*/ 	.word	index@(_ZN10layer_norm13ln_bwd_kernelINS_13Kernel_traitsIf13__nv_bfloat16fS2_fjLj2560ELj1ELj1ELj4ELj8ENS_18Kernel_traits_baseILj2560EfS2_fS2_fjLj128EEEEELb1ELb0ELb1ELb1EEEvNS_9BwdParamsE)
        /*09f8*/ 	.word	0x000000a2


	//----- nvinfo : EIATTR_FRAME_SIZE
	.align		4
.L_425:
        /*09fc*/ 	.byte	0x04, 0x11
        /*09fe*/ 	.short	(.L_427 - .L_426)
	.align		4
.L_426:
        /*0a00*/ 	.word	index@(_ZN10layer_norm13ln_bwd_kernelINS_13Kernel_traitsIf13__nv_bfloat16fS2_fjLj2560ELj1ELj1ELj4ELj8ENS_18Kernel_traits_baseILj2560EfS2_fS2_fjLj128EEEEELb1ELb0ELb1ELb1EEEvNS_9BwdParamsE)
        /*0a04*/ 	.word	0x00000000


	//----- nvinfo : EIATTR_REGCOUNT
	.align		4
.L_427:
        /*0a08*/ 	.byte	0x04, 0x2f
        /*0a0a*/ 	.short	(.L_429 - .L_428)
	.align		4
.L_428:
        /*0a0c*/ 	.word	index@(_ZN10layer_norm22ln_bwd_finalize_kernelINS_22Kernel_traits_finalizeILj2560Ef13__nv_bfloat16fS2_fjLb0ELj1024ELj4ENS_18Kernel_traits_baseILj2560EfS2_fS2_fjLj1024EEEEELb0ELb1EEEvNS_9BwdParamsE)
        /*0a10*/ 	.word	0x0000003f


	//----- nvinfo : EIATTR_FRAME_SIZE
	.align		4
.L_429:
        /*0a14*/ 	.byte	0x04, 0x11
        /*0a16*/ 	.short	(.L_431 - .L_430)
	.align		4
.L_430:
        /*0a18*/ 	.word	index@(_ZN10layer_norm22ln_bwd_finalize_kernelINS_22Kernel_traits_finalizeILj2560Ef13__nv_bfloat16fS2_fjLb0ELj1024ELj4ENS_18Kernel_traits_baseILj2560EfS2_fS2_fjLj1024EEEEELb0ELb1EEEvNS_9BwdParamsE)
        /*0a1c*/ 	.word	0x00000000


	//----- nvinfo : EIATTR_REGCOUNT
	.align		4
.L_431:
        /*0a20*/ 	.byte	0x04, 0x2f
        /*0a22*/ 	.short	(.L_433 - .L_432)
	.align		4
.L_432:
        /*0a24*/ 	.word	index@(_ZN10layer_norm13ln_bwd_kernelINS_13Kernel_traitsIf13__nv_bfloat16fS2_fjLj2560ELj1ELj1ELj4ELj8ENS_18Kernel_traits_baseILj2560EfS2_fS2_fjLj128EEEEELb1ELb0ELb1ELb0EEEvNS_9BwdParamsE)
        /*0a28*/ 	.word	0x000000a4


	//----- nvinfo : EIATTR_FRAME_SIZE
	.align		4
.L_433:
        /*0a2c*/ 	.byte	0x04, 0x11
        /*0a2e*/ 	.short	(.L_435 - .L_434)
	.align		4
.L_434:
        /*0a30*/ 	.word	index@(_ZN10layer_norm13ln_bwd_kernelINS_13Kernel_traitsIf13__nv_bfloat16fS2_fjLj2560ELj1ELj1ELj4ELj8ENS_18Kernel_traits_baseILj2560EfS2_fS2_fjLj128EEEEELb1ELb0ELb1ELb0EEEvNS_9BwdParamsE)
        /*0a34*/ 	.word	0x00000000


	//----- nvinfo : EIATTR_REGCOUNT
	.align		4
.L_435:
        /*0a38*/ 	.byte	0x04, 0x2f
        /*0a3a*/ 	.short	(.L_437 - .L_436)
	.align		4
.L_436:
        /*0a3c*/ 	.word	index@(_ZN10layer_norm22ln_bwd_finalize_kernelINS_22Kernel_traits_finalizeILj2560Ef13__nv_bfloat16fS2_fjLb0ELj1024ELj4ENS_18Kernel_traits_baseILj2560EfS2_fS2_fjLj1024EEEEELb0ELb0EEEvNS_9BwdParamsE)
        /*0a40*/ 	.word	0x0000003f


	//----- nvinfo : EIATTR_FRAME_SIZE
	.align		4
.L_437:
        /*0a44*/ 	.byte	0x04, 0x11
        /*0a46*/ 	.short	(.L_439 - .L_438)
	.align		4
.L_438:
        /*0a48*/ 	.word	index@(_ZN10layer_norm22ln_bwd_finalize_kernelINS_22Kernel_traits_finalizeILj2560Ef13__nv_bfloat16fS2_fjLb0ELj1024ELj4ENS_18Kernel_traits_baseILj2560EfS2_fS2_fjLj1024EEEEELb0ELb0EEEvNS_9BwdParamsE)
        /*0a4c*/ 	.word	0x00000000


	//----- nvinfo : EIATTR_REGCOUNT
	.align		4
.L_439:
        /*0a50*/ 	.byte	0x04, 0x2f
        /*0a52*/ 	.short	(.L_441 - .L_440)
	.align		4
.L_440:
        /*0a54*/ 	.word	index@(_ZN10layer_norm13ln_bwd_kernelINS_13Kernel_traitsIf13__nv_bfloat16fS2_fjLj2560ELj1ELj1ELj4ELj8ENS_18Kernel_traits_baseILj2560EfS2_fS2_fjLj128EEEEELb1ELb0ELb0ELb1EEEvNS_9BwdParamsE)
        /*0a58*/ 	.word	0x000000a8


	//----- nvinfo : EIATTR_FRAME_SIZE
	.align		4
.L_441:
        /*0a5c*/ 	.byte	0x04, 0x11
        /*0a5e*/ 	.short	(.L_443 - .L_442)
	.align		4
.L_442:
        /*0a60*/ 	.word	index@(_ZN10layer_norm13ln_bwd_kernelINS_13Kernel_traitsIf13__nv_bfloat16fS2_fjLj2560ELj1ELj1ELj4ELj8ENS_18Kernel_traits_baseILj2560EfS2_fS2_fjLj128EEEEELb1ELb0ELb0ELb1EEEvNS_9BwdParamsE)
        /*0a64*/ 	.word	0x00000000


	//----- nvinfo : EIATTR_REGCOUNT
	.align		4
.L_443:
        /*0a68*/ 	.byte	0x04, 0x2f
        /*0a6a*/ 	.short	(.L_445 - .L_444)
	.align		4
.L_444:
        /*0a6c*/ 	.word	index@(_ZN10layer_norm13ln_bwd_kernelINS_13Kernel_traitsIf13__nv_bfloat16fS2_fjLj2560ELj1ELj1ELj4ELj8ENS_18Kernel_traits_baseILj2560EfS2_fS2_fjLj128EEEEELb1ELb0ELb0ELb0EEEvNS_9BwdParamsE)
        /*0a70*/ 	.word	0x00000098


	//----- nvinfo : EIATTR_FRAME_SIZE
	.align		4
.L_445:
        /*0a74*/ 	.byte	0x04, 0x11
        /*0a76*/ 	.short	(.L_447 - .L_446)
	.align		4
.L_446:
        /*0a78*/ 	.word	index@(_ZN10layer_norm13ln_bwd_kernelINS_13Kernel_traitsIf13__nv_bfloat16fS2_fjLj2560ELj1ELj1ELj4ELj8ENS_18Kernel_traits_baseILj2560EfS2_fS2_fjLj128EEEEELb1ELb0ELb0ELb0EEEvNS_9BwdParamsE)
        /*0a7c*/ 	.word	0x00000000


	//----- nvinfo : EIATTR_REGCOUNT
	.align		4
.L_447:
        /*0a80*/ 	.byte	0x04, 0x2f
        /*0a82*/ 	.short	(.L_449 - .L_448)
	.align		4
.L_448:
        /*0a84*/ 	.word	index@(_ZN10layer_norm13ln_bwd_kernelINS_13Kernel_traitsIf13__nv_bfloat16fS2_fjLj2560ELj1ELj1ELj4ELj8ENS_18Kernel_traits_baseILj2560EfS2_fS2_fjLj128EEEEELb0ELb1ELb1ELb1EEEvNS_9BwdParamsE)
        /*0a88*/ 	.word	0x000000c6


	//----- nvinfo : EIATTR_FRAME_SIZE
	.align		4
.L_449:
        /*0a8c*/ 	.byte	0x04, 0x11
        /*0a8e*/ 	.short	(.L_451 - .L_450)
	.align		4
.L_450:
        /*0a90*/ 	.word	index@(_ZN10layer_norm13ln_bwd_kernelINS_13Kernel_traitsIf13__nv_bfloat16fS2_fjLj2560ELj1ELj1ELj4ELj8ENS_18Kernel_traits_baseILj2560EfS2_fS2_fjLj128EEEEELb0ELb1ELb1ELb1EEEvNS_9BwdParamsE)
        /*0a94*/ 	.word	0x00000000


	//----- nvinfo : EIATTR_REGCOUNT
	.align		4
.L_451:
        /*0a98*/ 	.byte	0x04, 0x2f
        /*0a9a*/ 	.short	(.L_453 - .L_452)
	.align		4
.L_452:
        /*0a9c*/ 	.word	index@(_ZN10layer_norm13ln_bwd_kernelINS_13Kernel_traitsIf13__nv_bfloat16fS2_fjLj2560ELj1ELj1ELj4ELj8ENS_18Kernel_traits_baseILj2560EfS2_fS2_fjLj128EEEEELb0ELb1ELb1ELb0EEEvNS_9BwdParamsE)
        /*0aa0*/ 	.word	0x000000c7


	//----- nvinfo : EIATTR_FRAME_SIZE
	.align		4
.L_453:
        /*0aa4*/ 	.byte	0x04, 0x11
        /*0aa6*/ 	.short	(.L_455 - .L_454)
	.align		4
.L_454:
        /*0aa8*/ 	.word	index@(_ZN10layer_norm13ln_bwd_kernelINS_13Kernel_traitsIf13__nv_bfloat16fS2_fjLj2560ELj1ELj1ELj4ELj8ENS_18Kernel_traits_baseILj2560EfS2_fS2_fjLj128EEEEELb0ELb1ELb1ELb0EEEvNS_9BwdParamsE)
        /*0aac*/ 	.word	0x00000000


	//----- nvinfo : EIATTR_REGCOUNT
	.align		4
.L_455:
        /*0ab0*/ 	.byte	0x04, 0x2f
        /*0ab2*/ 	.short	(.L_457 - .L_456)
	.align		4
.L_456:
        /*0ab4*/ 	.word	index@(_ZN10layer_norm13ln_bwd_kernelINS_13Kernel_traitsIf13__nv_bfloat16fS2_fjLj2560ELj1ELj1ELj4ELj8ENS_18Kernel_traits_baseILj2560EfS2_fS2_fjLj128EEEEELb0ELb1ELb0ELb1EEEvNS_9BwdParamsE)
        /*0ab8*/ 	.word	0x000000d0


	//----- nvinfo : EIATTR_FRAME_SIZE
	.align		4
.L_457:
        /*0abc*/ 	.byte	0x04, 0x11
        /*0abe*/ 	.short	(.L_459 - .L_458)
	.align		4
.L_458:
        /*0ac0*/ 	.word	index@(_ZN10layer_norm13ln_bwd_kernelINS_13Kernel_traitsIf13__nv_bfloat16fS2_fjLj2560ELj1ELj1ELj4ELj8ENS_18Kernel_traits_baseILj2560EfS2_fS2_fjLj128EEEEELb0ELb1ELb0ELb1EEEvNS_9BwdParamsE)
        /*0ac4*/ 	.word	0x00000000


	//----- nvinfo : EIATTR_REGCOUNT
	.align		4
.L_459:
        /*0ac8*/ 	.byte	0x04, 0x2f
        /*0aca*/ 	.short	(.L_461 - .L_460)
	.align		4
.L_460:
        /*0acc*/ 	.word	index@(_ZN10layer_norm13ln_bwd_kernelINS_13Kernel_traitsIf13__nv_bfloat16fS2_fjLj2560ELj1ELj1ELj4ELj8ENS_18Kernel_traits_baseILj2560EfS2_fS2_fjLj128EEEEELb0ELb1ELb0ELb0EEEvNS_9BwdParamsE)
        /*0ad0*/ 	.word	0x000000c2


	//----- nvinfo : EIATTR_FRAME_SIZE
	.align		4
.L_461:
        /*0ad4*/ 	.byte	0x04, 0x11
        /*0ad6*/ 	.short	(.L_463 - .L_462)
	.align		4
.L_462:
        /*0ad8*/ 	.word	index@(_ZN10layer_norm13ln_bwd_kernelINS_13Kernel_traitsIf13__nv_bfloat16fS2_fjLj2560ELj1ELj1ELj4ELj8ENS_18Kernel_traits_baseILj2560EfS2_fS2_fjLj128EEEEELb0ELb1ELb0ELb0EEEvNS_9BwdParamsE)
        /*0adc*/ 	.word	0x00000000


	//----- nvinfo : EIATTR_REGCOUNT
	.align		4
.L_463:
        /*0ae0*/ 	.byte	0x04, 0x2f
        /*0ae2*/ 	.short	(.L_465 - .L_464)
	.align		4
.L_464:
        /*0ae4*/ 	.word	index@(_ZN10layer_norm13ln_bwd_kernelINS_13Kernel_traitsIf13__nv_bfloat16fS2_fjLj2560ELj1ELj1ELj4ELj8ENS_18Kernel_traits_baseILj2560EfS2_fS2_fjLj128EEEEELb0ELb0ELb1ELb1EEEvNS_9BwdParamsE)
        /*0ae8*/ 	.word	0x0000009c


	//----- nvinfo : EIATTR_FRAME_SIZE
	.align		4
.L_465:
        /*0aec*/ 	.byte	0x04, 0x11
        /*0aee*/ 	.short	(.L_467 - .L_466)
	.align		4
.L_466:
        /*0af0*/ 	.word	index@(_ZN10layer_norm13ln_bwd_kernelINS_13Kernel_traitsIf13__nv_bfloat16fS2_fjLj2560ELj1ELj1ELj4ELj8ENS_18Kernel_traits_baseILj2560EfS2_fS2_fjLj128EEEEELb0ELb0ELb1ELb1EEEvNS_9BwdParamsE)
        /*0af4*/ 	.word	0x00000000


	//----- nvinfo : EIATTR_REGCOUNT
	.align		4
.L_467:
        /*0af8*/ 	.byte	0x04, 0x2f
        /*0afa*/ 	.short	(.L_469 - .L_468)
	.align		4
.L_468:
        /*0afc*/ 	.word	index@(_ZN10layer_norm13ln_bwd_kernelINS_13Kernel_traitsIf13__nv_bfloat16fS2_fjLj2560ELj1ELj1ELj4ELj8ENS_18Kernel_traits_baseILj2560EfS2_fS2_fjLj128EEEEELb0ELb0ELb1ELb0EEEvNS_9BwdParamsE)
        /*0b00*/ 	.word	0x0000009c


	//----- nvinfo : EIATTR_FRAME_SIZE
	.align		4
.L_469:
        /*0b04*/ 	.byte	0x04, 0x11
        /*0b06*/ 	.short	(.L_471 - .L_470)
	.align		4
.L_470:
        /*0b08*/ 	.word	index@(_ZN10layer_norm13ln_bwd_kernelINS_13Kernel_traitsIf13__nv_bfloat16fS2_fjLj2560ELj1ELj1ELj4ELj8ENS_18Kernel_traits_baseILj2560EfS2_fS2_fjLj128EEEEELb0ELb0ELb1ELb0EEEvNS_9BwdParamsE)
        /*0b0c*/ 	.word	0x00000000


	//----- nvinfo : EIATTR_REGCOUNT
	.align		4
.L_471:
        /*0b10*/ 	.byte	0x04, 0x2f
        /*0b12*/ 	.short	(.L_473 - .L_472)
	.align		4
.L_472:
        /*0b14*/ 	.word	index@(_ZN10layer_norm13ln_bwd_kernelINS_13Kernel_traitsIf13__nv_bfloat16fS2_fjLj2560ELj1ELj1ELj4ELj8ENS_18Kernel_traits_baseILj2560EfS2_fS2_fjLj128EEEEELb0ELb0ELb0ELb1EEEvNS_9BwdParamsE)
        /*0b18*/ 	.word	0x000000a8


	//----- nvinfo : EIATTR_FRAME_SIZE
	.align		4
.L_473:
        /*0b1c*/ 	.byte	0x04, 0x11
        /*0b1e*/ 	.short	(.L_475 - .L_474)
	.align		4
.L_474:
        /*0b20*/ 	.word	index@(_ZN10layer_norm13ln_bwd_kernelINS_13Kernel_traitsIf13__nv_bfloat16fS2_fjLj2560ELj1ELj1ELj4ELj8ENS_18Kernel_traits_baseILj2560EfS2_fS2_fjLj128EEEEELb0ELb0ELb0ELb1EEEvNS_9BwdParamsE)
        /*0b24*/ 	.word	0x00000000


	//----- nvinfo : EIATTR_REGCOUNT
	.align		4
.L_475:
        /*0b28*/ 	.byte	0x04, 0x2f
        /*0b2a*/ 	.short	(.L_477 - .L_476)
	.align		4
.L_476:
        /*0b2c*/ 	.word	index@(_ZN10layer_norm13ln_bwd_kernelINS_13Kernel_traitsIf13__nv_bfloat16fS2_fjLj2560ELj1ELj1ELj4ELj8ENS_18Kernel_traits_baseILj2560EfS2_fS2_fjLj128EEEEELb0ELb0ELb0ELb0EEEvNS_9BwdParamsE)
        /*0b30*/ 	.word	0x00000096


	//----- nvinfo : EIATTR_FRAME_SIZE
	.align		4
.L_477:
        /*0b34*/ 	.byte	0x04, 0x11
        /*0b36*/ 	.short	(.L_479 - .L_478)
	.align		4
.L_478:
        /*0b38*/ 	.word	index@(_ZN10layer_norm13ln_bwd_kernelINS_13Kernel_traitsIf13__nv_bfloat16fS2_fjLj2560ELj1ELj1ELj4ELj8ENS_18Kernel_traits_baseILj2560EfS2_fS2_fjLj128EEEEELb0ELb0ELb0ELb0EEEvNS_9BwdParamsE)
        /*0b3c*/ 	.word	0x00000000


	//----- nvinfo : EIATTR_REGCOUNT
	.align		4
.L_479:
        /*0b40*/ 	.byte	0x04, 0x2f
        /*0b42*/ 	.short	(.L_481 - .L_480)
	.align		4
.L_480:
        /*0b44*/ 	.word	index@(_ZN10layer_norm13ln_bwd_kernelINS_13Kernel_traitsI13__nv_bfloat16S2_fS2_fjLj2560ELj1ELj1ELj4ELj8ENS_18Kernel_traits_baseILj2560ES2_S2_fS2_fjLj128EEEEELb1ELb1ELb1ELb1EEEvNS_9BwdParamsE)
        /*0b48*/ 	.word	0x000000b5


	//----- nvinfo : EIATTR_FRAME_SIZE
	.align		4
.L_481:
        /*0b4c*/ 	.byte	0x04, 0x11
        /*0b4e*/ 	.short	(.L_483 - .L_482)
	.align		4
.L_482:
        /*0b50*/ 	.word	index@(_ZN10layer_norm13ln_bwd_kernelINS_13Kernel_traitsI13__nv_bfloat16S2_fS2_fjLj2560ELj1ELj1ELj4ELj8ENS_18Kernel_traits_baseILj2560ES2_S2_fS2_fjLj128EEEEELb1ELb1ELb1ELb1EEEvNS_9BwdParamsE)
        /*0b54*/ 	.word	0x00000000


	//----- nvinfo : EIATTR_REGCOUNT
	.align		4
.L_483:
        /*0b58*/ 	.byte	0x04, 0x2f
        /*0b5a*/ 	.short	(.L_485 - .L_484)
	.align		4
.L_484:
        /*0b5c*/ 	.word	index@(_ZN10layer_norm22ln_bwd_finalize_kernelINS_22Kernel_traits_finalizeILj2560E13__nv_bfloat16S2_fS2_fjLb1ELj1024ELj4ENS_18Kernel_traits_baseILj2560ES2_S2_fS2_fjLj1024EEEEELb1ELb1EEEvNS_9BwdParamsE)
        /*0b60*/ 	.word	0x00000020


	//----- nvinfo : EIATTR_FRAME_SIZE
	.align		4
.L_485:
        /*0b64*/ 	.byte	0x04, 0x11
        /*0b66*/ 	.short	(.L_487 - .L_486)
	.align		4
.L_486:
        /*0b68*/ 	.word	index@(_ZN10layer_norm22ln_bwd_finalize_kernelINS_22Kernel_traits_finalizeILj2560E13__nv_bfloat16S2_fS2_fjLb1ELj1024ELj4ENS_18Kernel_traits_baseILj2560ES2_S2_fS2_fjLj1024EEEEELb1ELb1EEEvNS_9BwdParamsE)
        /*0b6c*/ 	.word	0x00000000


	//----- nvinfo : EIATTR_REGCOUNT
	.align		4
.L_487:
        /*0b70*/ 	.byte	0x04, 0x2f
        /*0b72*/ 	.short	(.L_489 - .L_488)
	.align		4
.L_488:
        /*0b74*/ 	.word	index@(_ZN10layer_norm13ln_bwd_kernelINS_13Kernel_traitsI13__nv_bfloat16S2_fS2_fjLj2560ELj1ELj1ELj4ELj8ENS_18Kernel_traits_baseILj2560ES2_S2_fS2_fjLj128EEEEELb1ELb1ELb1ELb0EEEvNS_9BwdParamsE)
        /*0b78*/ 	.word	0x000000d6


	//----- nvinfo : EIATTR_FRAME_SIZE
	.align		4
.L_489:
        /*0b7c*/ 	.byte	0x04, 0x11
        /*0b7e*/ 	.short	(.L_491 - .L_490)
	.align		4
.L_490:
        /*0b80*/ 	.word	index@(_ZN10layer_norm13ln_bwd_kernelINS_13Kernel_traitsI13__nv_bfloat16S2_fS2_fjLj2560ELj1ELj1ELj4ELj8ENS_18Kernel_traits_baseILj2560ES2_S2_fS2_fjLj128EEEEELb1ELb1ELb1ELb0EEEvNS_9BwdParamsE)
        /*0b84*/ 	.word	0x00000000


	//----- nvinfo : EIATTR_REGCOUNT
	.align		4
.L_491:
        /*0b88*/ 	.byte	0x04, 0x2f
        /*0b8a*/ 	.short	(.L_493 - .L_492)
	.align		4
.L_492:
        /*0b8c*/ 	.word	index@(_ZN10layer_norm22ln_bwd_finalize_kernelINS_22Kernel_traits_finalizeILj2560E13__nv_bfloat16S2_fS2_fjLb1ELj1024ELj4ENS_18Kernel_traits_baseILj2560ES2_S2_fS2_fjLj1024EEEEELb1ELb0EEEvNS_9BwdParamsE)
        /*0b90*/ 	.word	0x00000020


	//----- nvinfo : EIATTR_FRAME_SIZE
	.align		4
.L_493:
        /*0b94*/ 	.byte	0x04, 0x11
        /*0b96*/ 	.short	(.L_495 - .L_494)
	.align		4
.L_494:
        /*0b98*/ 	.word	index@(_ZN10layer_norm22ln_bwd_finalize_kernelINS_22Kernel_traits_finalizeILj2560E13__nv_bfloat16S2_fS2_fjLb1ELj1024ELj4ENS_18Kernel_traits_baseILj2560ES2_S2_fS2_fjLj1024EEEEELb1ELb0EEEvNS_9BwdParamsE)
        /*0b9c*/ 	.word	0x00000000


	//----- nvinfo : EIATTR_REGCOUNT
	.align		4
.L_495:
        /*0ba0*/ 	.byte	0x04, 0x2f
        /*0ba2*/ 	.short	(.L_497 - .L_496)
	.align		4
.L_496:
        /*0ba4*/ 	.word	index@(_ZN10layer_norm13ln_bwd_kernelINS_13Kernel_traitsI13__nv_bfloat16S2_fS2_fjLj2560ELj1ELj1ELj4ELj8ENS_18Kernel_traits_baseILj2560ES2_S2_fS2_fjLj128EEEEELb1ELb1ELb0ELb1EEEvNS_9BwdParamsE)
        /*0ba8*/ 	.word	0x000000d4


	//----- nvinfo : EIATTR_FRAME_SIZE
	.align		4
.L_497:
        /*0bac*/ 	.byte	0x04, 0x11
        /*0bae*/ 	.short	(.L_499 - .L_498)
	.align		4
.L_498:
        /*0bb0*/ 	.word	index@(_ZN10layer_norm13ln_bwd_kernelINS_13Kernel_traitsI13__nv_bfloat16S2_fS2_fjLj2560ELj1ELj1ELj4ELj8ENS_18Kernel_traits_baseILj2560ES2_S2_fS2_fjLj128EEEEELb1ELb1ELb0ELb1EEEvNS_9BwdParamsE)
        /*0bb4*/ 	.word	0x00000000


	//----- nvinfo : EIATTR_REGCOUNT
	.align		4
.L_499:
        /*0bb8*/ 	.byte	0x04, 0x2f
        /*0bba*/ 	.short	(.L_501 - .L_500)
	.align		4
.L_500:
        /*0bbc*/ 	.word	index@(_ZN10layer_norm13ln_bwd_kernelINS_13Kernel_traitsI13__nv_bfloat16S2_fS2_fjLj2560ELj1ELj1ELj4ELj8ENS_18Kernel_traits_baseILj2560ES2_S2_fS2_fjLj128EEEEELb1ELb1ELb0ELb0EEEvNS_9BwdParamsE)
        /*0bc0*/ 	.word	0x000000c8


	//----- nvinfo : EIATTR_FRAME_SIZE
	.align		4
.L_501:
        /*0bc4*/ 	.byte	0x04, 0x11
        /*0bc6*/ 	.short	(.L_503 - .L_502)
	.align		4
.L_502:
        /*0bc8*/ 	.word	index@(_ZN10layer_norm13ln_bwd_kernelINS_13Kernel_traitsI13__nv_bfloat16S2_fS2_fjLj2560ELj1ELj1ELj4ELj8ENS_18Kernel_traits_baseILj2560ES2_S2_fS2_fjLj128EEEEELb1ELb1ELb0ELb0EEEvNS_9BwdParamsE)
        /*0bcc*/ 	.word	0x00000000


	//----- nvinfo : EIATTR_REGCOUNT
	.align		4
.L_503:
        /*0bd0*/ 	.byte	0x04, 0x2f
        /*0bd2*/ 	.short	(.L_505 - .L_504)
	.align		4
.L_504:
        /*0bd4*/ 	.word	index@(_ZN10layer_norm13ln_bwd_kernelINS_13Kernel_traitsI13__nv_bfloat16S2_fS2_fjLj2560ELj1ELj1ELj4ELj8ENS_18Kernel_traits_baseILj2560ES2_S2_fS2_fjLj128EEEEELb1ELb0ELb1ELb1EEEvNS_9BwdParamsE)
        /*0bd8*/ 	.word	0x000000a2


	//----- nvinfo : EIATTR_FRAME_SIZE
	.align		4
.L_505:
        /*0bdc*/ 	.byte	0x04, 0x11
        /*0bde*/ 	.short	(.L_507 - .L_506)
	.align		4
.L_506:
        /*0be0*/ 	.word	index@(_ZN10layer_norm13ln_bwd_kernelINS_13Kernel_traitsI13__nv_bfloat16S2_fS2_fjLj2560ELj1ELj1ELj4ELj8ENS_18Kernel_traits_baseILj2560ES2_S2_fS2_fjLj128EEEEELb1ELb0ELb1ELb1EEEvNS_9BwdParamsE)
        /*0be4*/ 	.word	0x00000000


	//----- nvinfo : EIATTR_REGCOUNT
	.align		4
.L_507:
        /*0be8*/ 	.byte	0x04, 0x2f
        /*0bea*/ 	.short	(.L_509 - .L_508)
	.align		4
.L_508:
        /*0bec*/ 	.word	index@(_ZN10layer_norm22ln_bwd_finalize_kernelINS_22Kernel_traits_finalizeILj2560E13__nv_bfloat16S2_fS2_fjLb0ELj1024ELj4ENS_18Kernel_traits_baseILj2560ES2_S2_fS2_fjLj1024EEEEELb0ELb1EEEvNS_9BwdParamsE)
        /*0bf0*/ 	.word	0x0000003f


	//----- nvinfo : EIATTR_FRAME_SIZE
	.align		4
.L_509:
        /*0bf4*/ 	.byte	0x04, 0x11
        /*0bf6*/ 	.short	(.L_511 - .L_510)
	.align		4
.L_510:
        /*0bf8*/ 	.word	index@(_ZN10layer_norm22ln_bwd_finalize_kernelINS_22Kernel_traits_finalizeILj2560E13__nv_bfloat16S2_fS2_fjLb0ELj1024ELj4ENS_18Kernel_traits_baseILj2560ES2_S2_fS2_fjLj1024EEEEELb0ELb1EEEvNS_9BwdParamsE)
        /*0bfc*/ 	.word	0x00000000


	//----- nvinfo : EIATTR_REGCOUNT
	.align		4
.L_511:
        /*0c00*/ 	.byte	0x04, 0x2f
        /*0c02*/ 	.short	(.L_513 - .L_512)
	.align		4
.L_512:
        /*0c04*/ 	.word	index@(_ZN10layer_norm13ln_bwd_kernelINS_13Kernel_traitsI13__nv_bfloat16S2_fS2_fjLj2560ELj1ELj1ELj4ELj8ENS_18Kernel_traits_baseILj2560ES2_S2_fS2_fjLj128EEEEELb1ELb0ELb1ELb0EEEvNS_9BwdParamsE)
        /*0c08*/ 	.word	0x000000a4


	//----- nvinfo : EIATTR_FRAME_SIZE
	.align		4
.L_513:
        /*0c0c*/ 	.byte	0x04, 0x11
        /*0c0e*/ 	.short	(.L_515 - .L_514)
	.align		4
.L_514:
        /*0c10*/ 	.word	index@(_ZN10layer_norm13ln_bwd_kernelINS_13Kernel_traitsI13__nv_bfloat16S2_fS2_fjLj2560ELj1ELj1ELj4ELj8ENS_18Kernel_traits_baseILj2560ES2_S2_fS2_fjLj128EEEEELb1ELb0ELb1ELb0EEEvNS_9BwdParamsE)
        /*0c14*/ 	.word	0x00000000


	//----- nvinfo : EIATTR_REGCOUNT
	.align		4
.L_515:
        /*0c18*/ 	.byte	0x04, 0x2f
        /*0c1a*/ 	.short	(.L_517 - .L_516)
	.align		4
.L_516:
        /*0c1c*/ 	.word	index@(_ZN10layer_norm22ln_bwd_finalize_kernelINS_22Kernel_traits_finalizeILj2560E13__nv_bfloat16S2_fS2_fjLb0ELj1024ELj4ENS_18Kernel_traits_baseILj2560ES2_S2_fS2_fjLj1024EEEEELb0ELb0EEEvNS_9BwdParamsE)
        /*0c20*/ 	.word	0x0000003f


	//----- nvinfo : EIATTR_FRAME_SIZE
	.align		4
.L_517:
        /*0c24*/ 	.byte	0x04, 0x11
        /*0c26*/ 	.short	(.L_519 - .L_518)
	.align		4
.L_518:
        /*0c28*/ 	.word	index@(_ZN10layer_norm22ln_bwd_finalize_kernelINS_22Kernel_traits_finalizeILj2560E13__nv_bfloat16S2_fS2_fjLb0ELj1024ELj4ENS_18Kernel_traits_baseILj2560ES2_S2_fS2_fjLj1024EEEEELb0ELb0EEEvNS_9BwdParamsE)
        /*0c2c*/ 	.word	0x00000000


	//----- nvinfo : EIATTR_REGCOUNT
	.align		4
.L_519:
        /*0c30*/ 	.byte	0x04, 0x2f
        /*0c32*/ 	.short	(.L_521 - .L_520)
	.align		4
.L_520:
        /*0c34*/ 	.word	index@(_ZN10layer_norm13ln_bwd_kernelINS_13Kernel_traitsI13__nv_bfloat16S2_fS2_fjLj2560ELj1ELj1ELj4ELj8ENS_18Kernel_traits_baseILj2560ES2_S2_fS2_fjLj128EEEEELb1ELb0ELb0ELb1EEEvNS_9BwdParamsE)
        /*0c38*/ 	.word	0x000000a7


	//----- nvinfo : EIATTR_FRAME_SIZE
	.align		4
.L_521:
        /*0c3c*/ 	.byte	0x04, 0x11
        /*0c3e*/ 	.short	(.L_523 - .L_522)
	.align		4
.L_522:
        /*0c40*/ 	.word	index@(_ZN10layer_norm13ln_bwd_kernelINS_13Kernel_traitsI13__nv_bfloat16S2_fS2_fjLj2560ELj1ELj1ELj4ELj8ENS_18Kernel_traits_baseILj2560ES2_S2_fS2_fjLj128EEEEELb1ELb0ELb0ELb1EEEvNS_9BwdParamsE)
        /*0c44*/ 	.word	0x00000000


	//----- nvinfo : EIATTR_REGCOUNT
	.align		4
.L_523:
        /*0c48*/ 	.byte	0x04, 0x2f
        /*0c4a*/ 	.short	(.L_525 - .L_524)
	.align		4
.L_524:
        /*0c4c*/ 	.word	index@(_ZN10layer_norm13ln_bwd_kernelINS_13Kernel_traitsI13__nv_bfloat16S2_fS2_fjLj2560ELj1ELj1ELj4ELj8ENS_18Kernel_traits_baseILj2560ES2_S2_fS2_fjLj128EEEEELb1ELb0ELb0ELb0EEEvNS_9BwdParamsE)
        /*0c50*/ 	.word	0x00000098


	//----- nvinfo : EIATTR_FRAME_SIZE
	.align		4
.L_525:
        /*0c54*/ 	.byte	0x04, 0x11
        /*0c56*/ 	.short	(.L_527 - .L_526)
	.align		4
.L_526:
        /*0c58*/ 	.word	index@(_ZN10layer_norm13ln_bwd_kernelINS_13Kernel_traitsI13__nv_bfloat16S2_fS2_fjLj2560ELj1ELj1ELj4ELj8ENS_18Kernel_traits_baseILj2560ES2_S2_fS2_fjLj128EEEEELb1ELb0ELb0ELb0EEEvNS_9BwdParamsE)
        /*0c5c*/ 	.word	0x00000000


	//----- nvinfo : EIATTR_REGCOUNT
	.align		4
.L_527:
        /*0c60*/ 	.byte	0x04, 0x2f
        /*0c62*/ 	.short	(.L_529 - .L_528)
	.align		4
.L_528:
        /*0c64*/ 	.word	index@(_ZN10layer_norm13ln_bwd_kernelINS_13Kernel_traitsI13__nv_bfloat16S2_fS2_fjLj2560ELj1ELj1ELj4ELj8ENS_18Kernel_traits_baseILj2560ES2_S2_fS2_fjLj128EEEEELb0ELb1ELb1ELb1EEEvNS_9BwdParamsE)
        /*0c68*/ 	.word	0x000000c8


	//----- nvinfo : EIATTR_FRAME_SIZE
	.align		4
.L_529:
        /*0c6c*/ 	.byte	0x04, 0x11
        /*0c6e*/ 	.short	(.L_531 - .L_530)
	.align		4
.L_530:
        /*0c70*/ 	.word	index@(_ZN10layer_norm13ln_bwd_kernelINS_13Kernel_traitsI13__nv_bfloat16S2_fS2_fjLj2560ELj1ELj1ELj4ELj8ENS_18Kernel_traits_baseILj2560ES2_S2_fS2_fjLj128EEEEELb0ELb1ELb1ELb1EEEvNS_9BwdParamsE)
        /*0c74*/ 	.word	0x00000000


	//----- nvinfo : EIATTR_REGCOUNT
	.align		4
.L_531:
        /*0c78*/ 	.byte	0x04, 0x2f
        /*0c7a*/ 	.short	(.L_533 - .L_532)
	.align		4
.L_532:
        /*0c7c*/ 	.word	index@(_ZN10layer_norm13ln_bwd_kernelINS_13Kernel_traitsI13__nv_bfloat16S2_fS2_fjLj2560ELj1ELj1ELj4ELj8ENS_18Kernel_traits_baseILj2560ES2_S2_fS2_fjLj128EEEEELb0ELb1ELb1ELb0EEEvNS_9BwdParamsE)
        /*0c80*/ 	.word	0x000000c7


	//----- nvinfo : EIATTR_FRAME_SIZE
	.align		4
.L_533:
        /*0c84*/ 	.byte	0x04, 0x11
        /*0c86*/ 	.short	(.L_535 - .L_534)
	.align		4
.L_534:
        /*0c88*/ 	.word	index@(_ZN10layer_norm13ln_bwd_kernelINS_13Kernel_traitsI13__nv_bfloat16S2_fS2_fjLj2560ELj1ELj1ELj4ELj8ENS_18Kernel_traits_baseILj2560ES2_S2_fS2_fjLj128EEEEELb0ELb1ELb1ELb0EEEvNS_9BwdParamsE)
        /*0c8c*/ 	.word	0x00000000


	//----- nvinfo : EIATTR_REGCOUNT
	.align		4
.L_535:
        /*0c90*/ 	.byte	0x04, 0x2f
        /*0c92*/ 	.short	(.L_537 - .L_536)
	.align		4
.L_536:
        /*0c94*/ 	.word	index@(_ZN10layer_norm13ln_bwd_kernelINS_13Kernel_traitsI13__nv_bfloat16S2_fS2_fjLj2560ELj1ELj1ELj4ELj8ENS_18Kernel_traits_baseILj2560ES2_S2_fS2_fjLj128EEEEELb0ELb1ELb0ELb1EEEvNS_9BwdParamsE)
        /*0c98*/ 	.word	0x000000cf


	//----- nvinfo : EIATTR_FRAME_SIZE
	.align		4
.L_537:
        /*0c9c*/ 	.byte	0x04, 0x11
        /*0c9e*/ 	.short	(.L_539 - .L_538)
	.align		4
.L_538:
        /*0ca0*/ 	.word	index@(_ZN10layer_norm13ln_bwd_kernelINS_13Kernel_traitsI13__nv_bfloat16S2_fS2_fjLj2560ELj1ELj1ELj4ELj8ENS_18Kernel_traits_baseILj2560ES2_S2_fS2_fjLj128EEEEELb0ELb1ELb0ELb1EEEvNS_9BwdParamsE)
        /*0ca4*/ 	.word	0x00000000


	//----- nvinfo : EIATTR_REGCOUNT
	.align		4
.L_539:
        /*0ca8*/ 	.byte	0x04, 0x2f
        /*0caa*/ 	.short	(.L_541 - .L_540)
	.align		4
.L_540:
        /*0cac*/ 	.word	index@(_ZN10layer_norm13ln_bwd_kernelINS_13Kernel_traitsI13__nv_bfloat16S2_fS2_fjLj2560ELj1ELj1ELj4ELj8ENS_18Kernel_traits_baseILj2560ES2_S2_fS2_fjLj128EEEEELb0ELb1ELb0ELb0EEEvNS_9BwdParamsE)
        /*0cb0*/ 	.word	0x000000c0


	//----- nvinfo : EIATTR_FRAME_SIZE
	.align		4
.L_541:
        /*0cb4*/ 	.byte	0x04, 0x11
        /*0cb6*/ 	.short	(.L_543 - .L_542)
	.align		4
.L_542:
        /*0cb8*/ 	.word	index@(_ZN10layer_norm13ln_bwd_kernelINS_13Kernel_traitsI13__nv_bfloat16S2_fS2_fjLj2560ELj1ELj1ELj4ELj8ENS_18Kernel_traits_baseILj2560ES2_S2_fS2_fjLj128EEEEELb0ELb1ELb0ELb0EEEvNS_9BwdParamsE)
        /*0cbc*/ 	.word	0x00000000


	//----- nvinfo : EIATTR_REGCOUNT
	.align		4
.L_543:
        /*0cc0*/ 	.byte	0x04, 0x2f
        /*0cc2*/ 	.short	(.L_545 - .L_544)
	.align		4
.L_544:
        /*0cc4*/ 	.word	index@(_ZN10layer_norm13ln_bwd_kernelINS_13Kernel_traitsI13__nv_bfloat16S2_fS2_fjLj2560ELj1ELj1ELj4ELj8ENS_18Kernel_traits_baseILj2560ES2_S2_fS2_fjLj128EEEEELb0ELb0ELb1ELb1EEEvNS_9BwdParamsE)
        /*0cc8*/ 	.word	0x000000a0


	//----- nvinfo : EIATTR_FRAME_SIZE
	.align		4
.L_545:
        /*0ccc*/ 	.byte	0x04, 0x11
        /*0cce*/ 	.short	(.L_547 - .L_546)
	.align		4
.L_546:
        /*0cd0*/ 	.word	index@(_ZN10layer_norm13ln_bwd_kernelINS_13Kernel_traitsI13__nv_bfloat16S2_fS2_fjLj2560ELj1ELj1ELj4ELj8ENS_18Kernel_traits_baseILj2560ES2_S2_fS2_fjLj128EEEEELb0ELb0ELb1ELb1EEEvNS_9BwdParamsE)
        /*0cd4*/ 	.word	0x00000000


	//----- nvinfo : EIATTR_REGCOUNT
	.align		4
.L_547:
        /*0cd8*/ 	.byte	0x04, 0x2f
        /*0cda*/ 	.short	(.L_549 - .L_548)
	.align		4
.L_548:
        /*0cdc*/ 	.word	index@(_ZN10layer_norm13ln_bwd_kernelINS_13Kernel_traitsI13__nv_bfloat16S2_fS2_fjLj2560ELj1ELj1ELj4ELj8ENS_18Kernel_traits_baseILj2560ES2_S2_fS2_fjLj128EEEEELb0ELb0ELb1ELb0EEEvNS_9BwdParamsE)
        /*0ce0*/ 	.word	0x0000009a


	//----- nvinfo : EIATTR_FRAME_SIZE
	.align		4
.L_549:
        /*0ce4*/ 	.byte	0x04, 0x11
        /*0ce6*/ 	.short	(.L_551 - .L_550)
	.align		4
.L_550:
        /*0ce8*/ 	.word	index@(_ZN10layer_norm13ln_bwd_kernelINS_13Kernel_traitsI13__nv_bfloat16S2_fS2_fjLj2560ELj1ELj1ELj4ELj8ENS_18Kernel_traits_baseILj2560ES2_S2_fS2_fjLj128EEEEELb0ELb0ELb1ELb0EEEvNS_9BwdParamsE)
        /*0cec*/ 	.word	0x00000000


	//----- nvinfo : EIATTR_REGCOUNT
	.align		4
.L_551:
        /*0cf0*/ 	.byte	0x04, 0x2f
        /*0cf2*/ 	.short	(.L_553 - .L_552)
	.align		4
.L_552:
        /*0cf4*/ 	.word	index@(_ZN10layer_norm13ln_bwd_kernelINS_13Kernel_traitsI13__nv_bfloat16S2_fS2_fjLj2560ELj1ELj1ELj4ELj8ENS_18Kernel_traits_baseILj2560ES2_S2_fS2_fjLj128EEEEELb0ELb0ELb0ELb1EEEvNS_9BwdParamsE)
        /*0cf8*/ 	.word	0x000000a3


	//----- nvinfo : EIATTR_FRAME_SIZE
	.align		4
.L_553:
        /*0cfc*/ 	.byte	0x04, 0x11
        /*0cfe*/ 	.short	(.L_555 - .L_554)
	.align		4
.L_554:
        /*0d00*/ 	.word	index@(_ZN10layer_norm13ln_bwd_kernelINS_13Kernel_traitsI13__nv_bfloat16S2_fS2_fjLj2560ELj1ELj1ELj4ELj8ENS_18Kernel_traits_baseILj2560ES2_S2_fS2_fjLj128EEEEELb0ELb0ELb0ELb1EEEvNS_9BwdParamsE)
        /*0d04*/ 	.word	0x00000000


	//----- nvinfo : EIATTR_REGCOUNT
	.align		4
.L_555:
        /*0d08*/ 	.byte	0x04, 0x2f
        /*0d0a*/ 	.short	(.L_557 - .L_556)
	.align		4
.L_556:
        /*0d0c*/ 	.word	index@(_ZN10layer_norm13ln_bwd_kernelINS_13Kernel_traitsI13__nv_bfloat16S2_fS2_fjLj2560ELj1ELj1ELj4ELj8ENS_18Kernel_traits_baseILj2560ES2_S2_fS2_fjLj128EEEEELb0ELb0ELb0ELb0EEEvNS_9BwdParamsE)
        /*0d10*/ 	.word	0x00000096


	//----- nvinfo : EIATTR_FRAME_SIZE
	.align		4
.L_557:
        /*0d14*/ 	.byte	0x04, 0x11
        /*0d16*/ 	.short	(.L_559 - .L_558)
	.align		4
.L_558:
        /*0d18*/ 	.word	index@(_ZN10layer_norm13ln_bwd_kernelINS_13Kernel_traitsI13__nv_bfloat16S2_fS2_fjLj2560ELj1ELj1ELj4ELj8ENS_18Kernel_traits_baseILj2560ES2_S2_fS2_fjLj128EEEEELb0ELb0ELb0ELb0EEEvNS_9BwdParamsE)
        /*0d1c*/ 	.word	0x00000000


	//----- nvinfo : EIATTR_REGCOUNT
	.align		4
.L_559:
        /*0d20*/ 	.byte	0x04, 0x2f
        /*0d22*/ 	.short	(.L_561 - .L_560)
	.align		4
.L_560:
        /*0d24*/ 	.word	index@(_ZN10layer_norm13ln_bwd_kernelINS_13Kernel_traitsIf13__nv_bfloat16S2_S2_fjLj2560ELj1ELj1ELj4ELj8ENS_18Kernel_traits_baseILj2560EfS2_S2_S2_fjLj128EEEEELb1ELb1ELb1ELb1EEEvNS_9BwdParamsE)
        /*0d28*/ 	.word	0x000000c2


	//----- nvinfo : EIATTR_FRAME_SIZE
	.align		4
.L_561:
        /*0d2c*/ 	.byte	0x04, 0x11
        /*0d2e*/ 	.short	(.L_563 - .L_562)
	.align		4
.L_562:
        /*0d30*/ 	.word	index@(_ZN10layer_norm13ln_bwd_kernelINS_13Kernel_traitsIf13__nv_bfloat16S2_S2_fjLj2560ELj1ELj1ELj4ELj8ENS_18Kernel_traits_baseILj2560EfS2_S2_S2_fjLj128EEEEELb1ELb1ELb1ELb1EEEvNS_9BwdParamsE)
        /*0d34*/ 	.word	0x00000000


	//----- nvinfo : EIATTR_REGCOUNT
	.align		4
.L_563:
        /*0d38*/ 	.byte	0x04, 0x2f
        /*0d3a*/ 	.short	(.L_565 - .L_564)
	.align		4
.L_564:
        /*0d3c*/ 	.word	index@(_ZN10layer_norm22ln_bwd_finalize_kernelINS_22Kernel_traits_finalizeILj2560Ef13__nv_bfloat16S2_S2_fjLb1ELj1024ELj4ENS_18Kernel_traits_baseILj2560EfS2_S2_S2_fjLj1024EEEEELb1ELb1EEEvNS_9BwdParamsE)
        /*0d40*/ 	.word	0x00000020


	//----- nvinfo : EIATTR_FRAME_SIZE
	.align		4
.L_565:
        /*0d44*/ 	.byte	0x04, 0x11
        /*0d46*/ 	.short	(.L_567 - .L_566)
	.align		4
.L_566:
        /*0d48*/ 	.word	index@(_ZN10layer_norm22ln_bwd_finalize_kernelINS_22Kernel_traits_finalizeILj2560Ef13__nv_bfloat16S2_S2_fjLb1ELj1024ELj4ENS_18Kernel_traits_baseILj2560EfS2_S2_S2_fjLj1024EEEEELb1ELb1EEEvNS_9BwdParamsE)
        /*0d4c*/ 	.word	0x00000000


	//----- nvinfo : EIATTR_REGCOUNT
	.align		4
.L_567:
        /*0d50*/ 	.byte	0x04, 0x2f
        /*0d52*/ 	.short	(.L_569 - .L_568)
	.align		4
.L_568:
        /*0d54*/ 	.word	index@(_ZN10layer_norm13ln_bwd_kernelINS_13Kernel_traitsIf13__nv_bfloat16S2_S2_fjLj2560ELj1ELj1ELj4ELj8ENS_18Kernel_traits_baseILj2560EfS2_S2_S2_fjLj128EEEEELb1ELb1ELb1ELb0EEEvNS_9BwdParamsE)
        /*0d58*/ 	.word	0x000000ca


	//----- nvinfo : EIATTR_FRAME_SIZE
	.align		4
.L_569:
        /*0d5c*/ 	.byte	0x04, 0x11
        /*0d5e*/ 	.short	(.L_571 - .L_570)
	.align		4
.L_570:
        /*0d60*/ 	.word	index@(_ZN10layer_norm13ln_bwd_kernelINS_13Kernel_traitsIf13__nv_bfloat16S2_S2_fjLj2560ELj1ELj1ELj4ELj8ENS_18Kernel_traits_baseILj2560EfS2_S2_S2_fjLj128EEEEELb1ELb1ELb1ELb0EEEvNS_9BwdParamsE)
        /*0d64*/ 	.word	0x00000000


	//----- nvinfo : EIATTR_REGCOUNT
	.align		4
.L_571:
        /*0d68*/ 	.byte	0x04, 0x2f
        /*0d6a*/ 	.short	(.L_573 - .L_572)
	.align		4
.L_572:
        /*0d6c*/ 	.word	index@(_ZN10layer_norm22ln_bwd_finalize_kernelINS_22Kernel_traits_finalizeILj2560Ef13__nv_bfloat16S2_S2_fjLb1ELj1024ELj4ENS_18Kernel_traits_baseILj2560EfS2_S2_S2_fjLj1024EEEEELb1ELb0EEEvNS_9BwdParamsE)
        /*0d70*/ 	.word	0x00000020


	//----- nvinfo : EIATTR_FRAME_SIZE
	.align		4
.L_573:
        /*0d74*/ 	.byte	0x04, 0x11
        /*0d76*/ 	.short	(.L_575 - .L_574)
	.align		4
.L_574:
        /*0d78*/ 	.word	index@(_ZN10layer_norm22ln_bwd_finalize_kernelINS_22Kernel_traits_finalizeILj2560Ef13__nv_bfloat16S2_S2_fjLb1ELj1024ELj4ENS_18Kernel_traits_baseILj2560EfS2_S2_S2_fjLj1024EEEEELb1ELb0EEEvNS_9BwdParamsE)
        /*0d7c*/ 	.word	0x00000000


	//----- nvinfo : EIATTR_REGCOUNT
	.align		4
.L_575:
        /*0d80*/ 	.byte	0x04, 0x2f
        /*0d82*/ 	.short	(.L_577 - .L_576)
	.align		4
.L_576:
        /*0d84*/ 	.word	index@(_ZN10layer_norm13ln_bwd_kernelINS_13Kernel_traitsIf13__nv_bfloat16S2_S2_fjLj2560ELj1ELj1ELj4ELj8ENS_18Kernel_traits_baseILj2560EfS2_S2_S2_fjLj128EEEEELb1ELb1ELb0ELb1EEEvNS_9BwdParamsE)
        /*0d88*/ 	.word	0x000000c9


	//----- nvinfo : EIATTR_FRAME_SIZE
	.align		4
.L_577:
        /*0d8c*/ 	.byte	0x04, 0x11
        /*0d8e*/ 	.short	(.L_579 - .L_578)
	.align		4
.L_578:
        /*0d90*/ 	.word	index@(_ZN10layer_norm13ln_bwd_kernelINS_13Kernel_traitsIf13__nv_bfloat16S2_S2_fjLj2560ELj1ELj1ELj4ELj8ENS_18Kernel_traits_baseILj2560EfS2_S2_S2_fjLj128EEEEELb1ELb1ELb0ELb1EEEvNS_9BwdParamsE)
        /*0d94*/ 	.word	0x00000000


	//----- nvinfo : EIATTR_REGCOUNT
	.align		4
.L_579:
        /*0d98*/ 	.byte	0x04, 0x2f
        /*0d9a*/ 	.short	(.L_581 - .L_580)
	.align		4
.L_580:
        /*0d9c*/ 	.word	index@(_ZN10layer_norm13ln_bwd_kernelINS_13Kernel_traitsIf13__nv_bfloat16S2_S2_fjLj2560ELj1ELj1ELj4ELj8ENS_18Kernel_traits_baseILj2560EfS2_S2_S2_fjLj128EEEEELb1ELb1ELb0ELb0EEEvNS_9BwdParamsE)
        /*0da0*/ 	.word	0x000000ba


	//----- nvinfo : EIATTR_FRAME_SIZE
	.align		4
.L_581:
        /*0da4*/ 	.byte	0x04, 0x11
        /*0da6*/ 	.short	(.L_583 - .L_582)
	.align		4
.L_582:
        /*0da8*/ 	.word	index@(_ZN10layer_norm13ln_bwd_kernelINS_13Kernel_traitsIf13__nv_bfloat16S2_S2_fjLj2560ELj1ELj1ELj4ELj8ENS_18Kernel_traits_baseILj2560EfS2_S2_S2_fjLj128EEEEELb1ELb1ELb0ELb0EEEvNS_9BwdParamsE)
        /*0dac*/ 	.word	0x00000000


	//----- nvinfo : EIATTR_REGCOUNT
	.align		4
.L_583:
        /*0db0*/ 	.byte	0x04, 0x2f
        /*0db2*/ 	.short	(.L_585 - .L_584)
	.align		4
.L_584:
        /*0db4*/ 	.word	index@(_ZN10layer_norm13ln_bwd_kernelINS_13Kernel_traitsIf13__nv_bfloat16S2_S2_fjLj2560ELj1ELj1ELj4ELj8ENS_18Kernel_traits_baseILj2560EfS2_S2_S2_fjLj128EEEEELb1ELb0ELb1ELb1EEEvNS_9BwdParamsE)
        /*0db8*/ 	.word	0x0000009e


	//----- nvinfo : EIATTR_FRAME_SIZE
	.align		4
.L_585:
        /*0dbc*/ 	.byte	0x04, 0x11
        /*0dbe*/ 	.short	(.L_587 - .L_586)
	.align		4
.L_586:
        /*0dc0*/ 	.word	index@(_ZN10layer_norm13ln_bwd_kernelINS_13Kernel_traitsIf13__nv_bfloat16S2_S2_fjLj2560ELj1ELj1ELj4ELj8ENS_18Kernel_traits_baseILj2560EfS2_S2_S2_fjLj128EEEEELb1ELb0ELb1ELb1EEEvNS_9BwdParamsE)
        /*0dc4*/ 	.word	0x00000000


	//----- nvinfo : EIATTR_REGCOUNT
	.align		4
.L_587:
        /*0dc8*/ 	.byte	0x04, 0x2f
        /*0dca*/ 	.short	(.L_589 - .L_588)
	.align		4
.L_588:
        /*0dcc*/ 	.word	index@(_ZN10layer_norm22ln_bwd_finalize_kernelINS_22Kernel_traits_finalizeILj2560Ef13__nv_bfloat16S2_S2_fjLb0ELj1024ELj4ENS_18Kernel_traits_baseILj2560EfS2_S2_S2_fjLj1024EEEEELb0ELb1EEEvNS_9BwdParamsE)
        /*0dd0*/ 	.word	0x0000003f


	//----- nvinfo : EIATTR_FRAME_SIZE
	.align		4
.L_589:
        /*0dd4*/ 	.byte	0x04, 0x11
        /*0dd6*/ 	.short	(.L_591 - .L_590)
	.align		4
.L_590:
        /*0dd8*/ 	.word	index@(_ZN10layer_norm22ln_bwd_finalize_kernelINS_22Kernel_traits_finalizeILj2560Ef13__nv_bfloat16S2_S2_fjLb0ELj1024ELj4ENS_18Kernel_traits_baseILj2560EfS2_S2_S2_fjLj1024EEEEELb0ELb1EEEvNS_9BwdParamsE)
        /*0ddc*/ 	.word	0x00000000


	//----- nvinfo : EIATTR_REGCOUNT
	.align		4
.L_591:
        /*0de0*/ 	.byte	0x04, 0x2f
        /*0de2*/ 	.short	(.L_593 - .L_592)
	.align		4
.L_592:
        /*0de4*/ 	.word	index@(_ZN10layer_norm13ln_bwd_kernelINS_13Kernel_traitsIf13__nv_bfloat16S2_S2_fjLj2560ELj1ELj1ELj4ELj8ENS_18Kernel_traits_baseILj2560EfS2_S2_S2_fjLj128EEEEELb1ELb0ELb1ELb0EEEvNS_9BwdParamsE)
        /*0de8*/ 	.word	0x0000009e


	//----- nvinfo : EIATTR_FRAME_SIZE
	.align		4
.L_593:
        /*0dec*/ 	.byte	0x04, 0x11
        /*0dee*/ 	.short	(.L_595 - .L_594)
	.align		4
.L_594:
        /*0df0*/ 	.word	index@(_ZN10layer_norm13ln_bwd_kernelINS_13Kernel_traitsIf13__nv_bfloat16S2_S2_fjLj2560ELj1ELj1ELj4ELj8ENS_18Kernel_traits_baseILj2560EfS2_S2_S2_fjLj128EEEEELb1ELb0ELb1ELb0EEEvNS_9BwdParamsE)
        /*0df4*/ 	.word	0x00000000


	//----- nvinfo : EIATTR_REGCOUNT
	.align		4
.L_595:
        /*0df8*/ 	.byte	0x04, 0x2f
        /*0dfa*/ 	.short	(.L_597 - .L_596)
	.align		4
.L_596:
        /*0dfc*/ 	.word	index@(_ZN10layer_norm22ln_bwd_finalize_kernelINS_22Kernel_traits_finalizeILj2560Ef13__nv_bfloat16S2_S2_fjLb0ELj1024ELj4ENS_18Kernel_traits_baseILj2560EfS2_S2_S2_fjLj1024EEEEELb0ELb0EEEvNS_9BwdParamsE)
        /*0e00*/ 	.word	0x0000003f


	//----- nvinfo : EIATTR_FRAME_SIZE
	.align		4
.L_597:
        /*0e04*/ 	.byte	0x04, 0x11
        /*0e06*/ 	.short	(.L_599 - .L_598)
	.align		4
.L_598:
        /*0e08*/ 	.word	index@(_ZN10layer_norm22ln_bwd_finalize_kernelINS_22Kernel_traits_finalizeILj2560Ef13__nv_bfloat16S2_S2_fjLb0ELj1024ELj4ENS_18Kernel_traits_baseILj2560EfS2_S2_S2_fjLj1024EEEEELb0ELb0EEEvNS_9BwdParamsE)
        /*0e0c*/ 	.word	0x00000000


	//----- nvinfo : EIATTR_REGCOUNT
	.align		4
.L_599:
        /*0e10*/ 	.byte	0x04, 0x2f
        /*0e12*/ 	.short	(.L_601 - .L_600)
	.align		4
.L_600:
        /*0e14*/ 	.word	index@(_ZN10layer_norm13ln_bwd_kernelINS_13Kernel_traitsIf13__nv_bfloat16S2_S2_fjLj2560ELj1ELj1ELj4ELj8ENS_18Kernel_traits_baseILj2560EfS2_S2_S2_fjLj128EEEEELb1ELb0ELb0ELb1EEEvNS_9BwdParamsE)
        /*0e18*/ 	.word	0x0000009d


	//----- nvinfo : EIATTR_FRAME_SIZE
	.align		4
.L_601:
        /*0e1c*/ 	.byte	0x04, 0x11
        /*0e1e*/ 	.short	(.L_603 - .L_602)
	.align		4
.L_602:
        /*0e20*/ 	.word	index@(_ZN10layer_norm13ln_bwd_kernelINS_13Kernel_traitsIf13__nv_bfloat16S2_S2_fjLj2560ELj1ELj1ELj4ELj8ENS_18Kernel_traits_baseILj2560EfS2_S2_S2_fjLj128EEEEELb1ELb0ELb0ELb1EEEvNS_9BwdParamsE)
        /*0e24*/ 	.word	0x00000000


	//----- nvinfo : EIATTR_REGCOUNT
	.align		4
.L_603:
        /*0e28*/ 	.byte	0x04, 0x2f
        /*0e2a*/ 	.short	(.L_605 - .L_604)
	.align		4
.L_604:
        /*0e2c*/ 	.word	index@(_ZN10layer_norm13ln_bwd_kernelINS_13Kernel_traitsIf13__nv_bfloat16S2_S2_fjLj2560ELj1ELj1ELj4ELj8ENS_18Kernel_traits_baseILj2560EfS2_S2_S2_fjLj128EEEEELb1ELb0ELb0ELb0EEEvNS_9BwdParamsE)
        /*0e30*/ 	.word	0x0000008a


	//----- nvinfo : EIATTR_FRAME_SIZE
	.align		4
.L_605:
        /*0e34*/ 	.byte	0x04, 0x11
        /*0e36*/ 	.short	(.L_607 - .L_606)
	.align		4
.L_606:
        /*0e38*/ 	.word	index@(_ZN10layer_norm13ln_bwd_kernelINS_13Kernel_traitsIf13__nv_bfloat16S2_S2_fjLj2560ELj1ELj1ELj4ELj8ENS_18Kernel_traits_baseILj2560EfS2_S2_S2_fjLj128EEEEELb1ELb0ELb0ELb0EEEvNS_9BwdParamsE)
        /*0e3c*/ 	.word	0x00000000


	//----- nvinfo : EIATTR_REGCOUNT
	.align		4
.L_607:
        /*0e40*/ 	.byte	0x04, 0x2f
        /*0e42*/ 	.short	(.L_609 - .L_608)
	.align		4
.L_608:
        /*0e44*/ 	.word	index@(_ZN10layer_norm13ln_bwd_kernelINS_13Kernel_traitsIf13__nv_bfloat16S2_S2_fjLj2560ELj1ELj1ELj4ELj8ENS_18Kernel_traits_baseILj2560EfS2_S2_S2_fjLj128EEEEELb0ELb1ELb1ELb1EEEvNS_9BwdParamsE)
        /*0e48*/ 	.word	0x000000ba


	//----- nvinfo : EIATTR_FRAME_SIZE
	.align		4
.L_609:
        /*0e4c*/ 	.byte	0x04, 0x11
        /*0e4e*/ 	.short	(.L_611 - .L_610)
	.align		4
.L_610:
        /*0e50*/ 	.word	index@(_ZN10layer_norm13ln_bwd_kernelINS_13Kernel_traitsIf13__nv_bfloat16S2_S2_fjLj2560ELj1ELj1ELj4ELj8ENS_18Kernel_traits_baseILj2560EfS2_S2_S2_fjLj128EEEEELb0ELb1ELb1ELb1EEEvNS_9BwdParamsE)
        /*0e54*/ 	.word	0x00000000


	//----- nvinfo : EIATTR_REGCOUNT
	.align		4
.L_611:
        /*0e58*/ 	.byte	0x04, 0x2f
        /*0e5a*/ 	.short	(.L_613 - .L_612)
	.align		4
.L_612:
        /*0e5c*/ 	.word	index@(_ZN10layer_norm13ln_bwd_kernelINS_13Kernel_traitsIf13__nv_bfloat16S2_S2_fjLj2560ELj1ELj1ELj4ELj8ENS_18Kernel_traits_baseILj2560EfS2_S2_S2_fjLj128EEEEELb0ELb1ELb1ELb0EEEvNS_9BwdParamsE)
        /*0e60*/ 	.word	0x000000ba


	//----- nvinfo : EIATTR_FRAME_SIZE
	.align		4
.L_613:
        /*0e64*/ 	.byte	0x04, 0x11
        /*0e66*/ 	.short	(.L_615 - .L_614)
	.align		4
.L_614:
        /*0e68*/ 	.word	index@(_ZN10layer_norm13ln_bwd_kernelINS_13Kernel_traitsIf13__nv_bfloat16S2_S2_fjLj2560ELj1ELj1ELj4ELj8ENS_18Kernel_traits_baseILj2560EfS2_S2_S2_fjLj128EEEEELb0ELb1ELb1ELb0EEEvNS_9BwdParamsE)
        /*0e6c*/ 	.word	0x00000000


	//----- nvinfo : EIATTR_REGCOUNT
	.align		4
.L_615:
        /*0e70*/ 	.byte	0x04, 0x2f
        /*0e72*/ 	.short	(.L_617 - .L_616)
	.align		4
.L_616:
        /*0e74*/ 	.word	index@(_ZN10layer_norm13ln_bwd_kernelINS_13Kernel_traitsIf13__nv_bfloat16S2_S2_fjLj2560ELj1ELj1ELj4ELj8ENS_18Kernel_traits_baseILj2560EfS2_S2_S2_fjLj128EEEEELb0ELb1ELb0ELb1EEEvNS_9BwdParamsE)
        /*0e78*/ 	.word	0x000000d7


	//----- nvinfo : EIATTR_FRAME_SIZE
	.align		4
.L_617:
        /*0e7c*/ 	.byte	0x04, 0x11
        /*0e7e*/ 	.short	(.L_619 - .L_618)
	.align		4
.L_618:
        /*0e80*/ 	.word	index@(_ZN10layer_norm13ln_bwd_kernelINS_13Kernel_traitsIf13__nv_bfloat16S2_S2_fjLj2560ELj1ELj1ELj4ELj8ENS_18Kernel_traits_baseILj2560EfS2_S2_S2_fjLj128EEEEELb0ELb1ELb0ELb1EEEvNS_9BwdParamsE)
        /*0e84*/ 	.word	0x00000000


	//----- nvinfo : EIATTR_REGCOUNT
	.align		4
.L_619:
        /*0e88*/ 	.byte	0x04, 0x2f
        /*0e8a*/ 	.short	(.L_621 - .L_620)
	.align		4
.L_620:
        /*0e8c*/ 	.word	index@(_ZN10layer_norm13ln_bwd_kernelINS_13Kernel_traitsIf13__nv_bfloat16S2_S2_fjLj2560ELj1ELj1ELj4ELj8ENS_18Kernel_traits_baseILj2560EfS2_S2_S2_fjLj128EEEEELb0ELb1ELb0ELb0EEEvNS_9BwdParamsE)
        /*0e90*/ 	.word	0x000000a8


	//----- nvinfo : EIATTR_FRAME_SIZE
	.align		4
.L_621:
        /*0e94*/ 	.byte	0x04, 0x11
        /*0e96*/ 	.short	(.L_623 - .L_622)
	.align		4
.L_622:
        /*0e98*/ 	.word	index@(_ZN10layer_norm13ln_bwd_kernelINS_13Kernel_traitsIf13__nv_bfloat16S2_S2_fjLj2560ELj1ELj1ELj4ELj8ENS_18Kernel_traits_baseILj2560EfS2_S2_S2_fjLj128EEEEELb0ELb1ELb0ELb0EEEvNS_9BwdParamsE)
        /*0e9c*/ 	.word	0x00000000


	//----- nvinfo : EIATTR_REGCOUNT
	.align		4
.L_623:
        /*0ea0*/ 	.byte	0x04, 0x2f
        /*0ea2*/ 	.short	(.L_625 - .L_624)
	.align		4
.L_624:
        /*0ea4*/ 	.word	index@(_ZN10layer_norm13ln_bwd_kernelINS_13Kernel_traitsIf13__nv_bfloat16S2_S2_fjLj2560ELj1ELj1ELj4ELj8ENS_18Kernel_traits_baseILj2560EfS2_S2_S2_fjLj128EEEEELb0ELb0ELb1ELb1EEEvNS_9BwdParamsE)
        /*0ea8*/ 	.word	0x00000086


	//----- nvinfo : EIATTR_FRAME_SIZE
	.align		4
.L_625:
        /*0eac*/ 	.byte	0x04, 0x11
        /*0eae*/ 	.short	(.L_627 - .L_626)
	.align		4
.L_626:
        /*0eb0*/ 	.word	index@(_ZN10layer_norm13ln_bwd_kernelINS_13Kernel_traitsIf13__nv_bfloat16S2_S2_fjLj2560ELj1ELj1ELj4ELj8ENS_18Kernel_traits_baseILj2560EfS2_S2_S2_fjLj128EEEEELb0ELb0ELb1ELb1EEEvNS_9BwdParamsE)
        /*0eb4*/ 	.word	0x00000000


	//----- nvinfo : EIATTR_REGCOUNT
	.align		4
.L_627:
        /*0eb8*/ 	.byte	0x04, 0x2f
        /*0eba*/ 	.short	(.L_629 - .L_628)
	.align		4
.L_628:
        /*0ebc*/ 	.word	index@(_ZN10layer_norm13ln_bwd_kernelINS_13Kernel_traitsIf13__nv_bfloat16S2_S2_fjLj2560ELj1ELj1ELj4ELj8ENS_18Kernel_traits_baseILj2560EfS2_S2_S2_fjLj128EEEEELb0ELb0ELb1ELb0EEEvNS_9BwdParamsE)
        /*0ec0*/ 	.word	0x0000008a


	//----- nvinfo : EIATTR_FRAME_SIZE
	.align		4
.L_629:
        /*0ec4*/ 	.byte	0x04, 0x11
        /*0ec6*/ 	.short	(.L_631 - .L_630)
	.align		4
.L_630:
        /*0ec8*/ 	.word	index@(_ZN10layer_norm13ln_bwd_kernelINS_13Kernel_traitsIf13__nv_bfloat16S2_S2_fjLj2560ELj1ELj1ELj4ELj8ENS_18Kernel_traits_baseILj2560EfS2_S2_S2_fjLj128EEEEELb0ELb0ELb1ELb0EEEvNS_9BwdParamsE)
        /*0ecc*/ 	.word	0x00000000


	//----- nvinfo : EIATTR_REGCOUNT
	.align		4
.L_631:
        /*0ed0*/ 	.byte	0x04, 0x2f
        /*0ed2*/ 	.short	(.L_633 - .L_632)
	.align		4
.L_632:
        /*0ed4*/ 	.word	index@(_ZN10layer_norm13ln_bwd_kernelINS_13Kernel_traitsIf13__nv_bfloat16S2_S2_fjLj2560ELj1ELj1ELj4ELj8ENS_18Kernel_traits_baseILj2560EfS2_S2_S2_fjLj128EEEEELb0ELb0ELb0ELb1EEEvNS_9BwdParamsE)
        /*0ed8*/ 	.word	0x000000a8


	//----- nvinfo : EIATTR_FRAME_SIZE
	.align		4
.L_633:
        /*0edc*/ 	.byte	0x04, 0x11
        /*0ede*/ 	.short	(.L_635 - .L_634)
	.align		4
.L_634:
        /*0ee0*/ 	.word	index@(_ZN10layer_norm13ln_bwd_kernelINS_13Kernel_traitsIf13__nv_bfloat16S2_S2_fjLj2560ELj1ELj1ELj4ELj8ENS_18Kernel_traits_baseILj2560EfS2_S2_S2_fjLj128EEEEELb0ELb0ELb0ELb1EEEvNS_9BwdParamsE)
        /*0ee4*/ 	.word	0x00000000


	//----- nvinfo : EIATTR_REGCOUNT
	.align		4
.L_635:
        /*0ee8*/ 	.byte	0x04, 0x2f
        /*0eea*/ 	.short	(.L_637 - .L_636)
	.align		4
.L_636:
        /*0eec*/ 	.word	index@(_ZN10layer_norm13ln_bwd_kernelINS_13Kernel_traitsIf13__nv_bfloat16S2_S2_fjLj2560ELj1ELj1ELj4ELj8ENS_18Kernel_traits_baseILj2560EfS2_S2_S2_fjLj128EEEEELb0ELb0ELb0ELb0EEEvNS_9BwdParamsE)
        /*0ef0*/ 	.word	0x00000080


	//----- nvinfo : EIATTR_FRAME_SIZE
	.align		4
.L_637:
        /*0ef4*/ 	.byte	0x04, 0x11
        /*0ef6*/ 	.short	(.L_639 - .L_638)
	.align		4
.L_638:
        /*0ef8*/ 	.word	index@(_ZN10layer_norm13ln_bwd_kernelINS_13Kernel_traitsIf13__nv_bfloat16S2_S2_fjLj2560ELj1ELj1ELj4ELj8ENS_18Kernel_traits_baseILj2560EfS2_S2_S2_fjLj128EEEEELb0ELb0ELb0ELb0EEEvNS_9BwdParamsE)
        /*0efc*/ 	.word	0x00000000


	//----- nvinfo : EIATTR_REGCOUNT
	.align		4
.L_639:
        /*0f00*/ 	.byte	0x04, 0x2f
        /*0f02*/ 	.short	(.L_641 - .L_640)
	.align		4
.L_640:
        /*0f04*/ 	.word	index@(_ZN10layer_norm13ln_bwd_kernelINS_13Kernel_traitsI6__halfS2_S2_S2_fjLj2560ELj1ELj1ELj4ELj8ENS_18Kernel_traits_baseILj2560ES2_S2_S2_S2_fjLj128EEEEELb1ELb1ELb1ELb1EEEvNS_9BwdParamsE)
        /*0f08*/ 	.word	0x000000a4


	//----- nvinfo : EIATTR_FRAME_SIZE
	.align		4
.L_641:
        /*0f0c*/ 	.byte	0x04, 0x11
        /*0f0e*/ 	.short	(.L_643 - .L_642)
	.align		4
.L_642:
        /*0f10*/ 	.word	index@(_ZN10layer_norm13ln_bwd_kernelINS_13Kernel_traitsI6__halfS2_S2_S2_fjLj2560ELj1ELj1ELj4ELj8ENS_18Kernel_traits_baseILj2560ES2_S2_S2_S2_fjLj128EEEEELb1ELb1ELb1ELb1EEEvNS_9BwdParamsE)
        /*0f14*/ 	.word	0x00000000


	//----- nvinfo : EIATTR_REGCOUNT
	.align		4
.L_643:
        /*0f18*/ 	.byte	0x04, 0x2f
        /*0f1a*/ 	.short	(.L_645 - .L_644)
	.align		4
.L_644:
        /*0f1c*/ 	.word	index@(_ZN10layer_norm22ln_bwd_finalize_kernelINS_22Kernel_traits_finalizeILj2560E6__halfS2_S2_S2_fjLb1ELj1024ELj4ENS_18Kernel_traits_baseILj2560ES2_S2_S2_S2_fjLj1024EEEEELb1ELb1EEEvNS_9BwdParamsE)
        /*0f20*/ 	.word	0x00000020


	//----- nvinfo : EIATTR_FRAME_SIZE
	.align		4
.L_645:
        /*0f24*/ 	.byte	0x04, 0x11
        /*0f26*/ 	.short	(.L_647 - .L_646)
	.align		4
.L_646:
        /*0f28*/ 	.word	index@(_ZN10layer_norm22ln_bwd_finalize_kernelINS_22Kernel_traits_finalizeILj2560E6__halfS2_S2_S2_fjLb1ELj1024ELj4ENS_18Kernel_traits_baseILj2560ES2_S2_S2_S2_fjLj1024EEEEELb1ELb1EEEvNS_9BwdParamsE)
        /*0f2c*/ 	.word	0x00000000


	//----- nvinfo : EIATTR_REGCOUNT
	.align		4
.L_647:
        /*0f30*/ 	.byte	0x04, 0x2f
        /*0f32*/ 	.short	(.L_649 - .L_648)
	.align		4
.L_648:
        /*0f34*/ 	.word	index@(_ZN10layer_norm13ln_bwd_kernelINS_13Kernel_traitsI6__halfS2_S2_S2_fjLj2560ELj1ELj1ELj4ELj8ENS_18Kernel_traits_baseILj2560ES2_S2_S2_S2_fjLj128EEEEELb1ELb1ELb1ELb0EEEvNS_9BwdParamsE)
        /*0f38*/ 	.word	0x000000a8


	//----- nvinfo : EIATTR_FRAME_SIZE
	.align		4
.L_649:
        /*0f3c*/ 	.byte	0x04, 0x11
        /*0f3e*/ 	.short	(.L_651 - .L_650)
	.align		4
.L_650:
        /*0f40*/ 	.word	index@(_ZN10layer_norm13ln_bwd_kernelINS_13Kernel_traitsI6__halfS2_S2_S2_fjLj2560ELj1ELj1ELj4ELj8ENS_18Kernel_traits_baseILj2560ES2_S2_S2_S2_fjLj128EEEEELb1ELb1ELb1ELb0EEEvNS_9BwdParamsE)
        /*0f44*/ 	.word	0x00000000


	//----- nvinfo : EIATTR_REGCOUNT
	.align		4
.L_651:
        /*0f48*/ 	.byte	0x04, 0x2f
        /*0f4a*/ 	.short	(.L_653 - .L_652)
	.align		4
.L_652:
        /*0f4c*/ 	.word	index@(_ZN10layer_norm22ln_bwd_finalize_kernelINS_22Kernel_traits_finalizeILj2560E6__halfS2_S2_S2_fjLb1ELj1024ELj4ENS_18Kernel_traits_baseILj2560ES2_S2_S2_S2_fjLj1024EEEEELb1ELb0EEEvNS_9BwdParamsE)
        /*0f50*/ 	.word	0x00000020


	//----- nvinfo : EIATTR_FRAME_SIZE
	.align		4
.L_653:
        /*0f54*/ 	.byte	0x04, 0x11
        /*0f56*/ 	.short	(.L_655 - .L_654)
	.align		4
.L_654:
        /*0f58*/ 	.word	index@(_ZN10layer_norm22ln_bwd_finalize_kernelINS_22Kernel_traits_finalizeILj2560E6__halfS2_S2_S2_fjLb1ELj1024ELj4ENS_18Kernel_traits_baseILj2560ES2_S2_S2_S2_fjLj1024EEEEELb1ELb0EEEvNS_9BwdParamsE)
        /*0f5c*/ 	.word	0x00000000


	//----- nvinfo : EIATTR_REGCOUNT
	.align		4
.L_655:
        /*0f60*/ 	.byte	0x04, 0x2f
        /*0f62*/ 	.short	(.L_657 - .L_656)
	.align		4
.L_656:
        /*0f64*/ 	.word	index@(_ZN10layer_norm13ln_bwd_kernelINS_13Kernel_traitsI6__halfS2_S2_S2_fjLj2560ELj1ELj1ELj4ELj8ENS_18Kernel_traits_baseILj2560ES2_S2_S2_S2_fjLj128EEEEELb1ELb1ELb0ELb1EEEvNS_9BwdParamsE)
        /*0f68*/ 	.word	0x000000c0


	//----- nvinfo : EIATTR_FRAME_SIZE
	.align		4
.L_657:
        /*0f6c*/ 	.byte	0x04, 0x11
        /*0f6e*/ 	.short	(.L_659 - .L_658)
	.align		4
.L_658:
        /*0f70*/ 	.word	index@(_ZN10layer_norm13ln_bwd_kernelINS_13Kernel_traitsI6__halfS2_S2_S2_fjLj2560ELj1ELj1ELj4ELj8ENS_18Kernel_traits_baseILj2560ES2_S2_S2_S2_fjLj128EEEEELb1ELb1ELb0ELb1EEEvNS_9BwdParamsE)
        /*0f74*/ 	.word	0x00000000


	//----- nvinfo : EIATTR_REGCOUNT
	.align		4
.L_659:
        /*0f78*/ 	.byte	0x04, 0x2f
        /*0f7a*/ 	.short	(.L_661 - .L_660)
	.align		4
.L_660:
        /*0f7c*/ 	.word	index@(_ZN10layer_norm13ln_bwd_kernelINS_13Kernel_traitsI6__halfS2_S2_S2_fjLj2560ELj1ELj1ELj4ELj8ENS_18Kernel_traits_baseILj2560ES2_S2_S2_S2_fjLj128EEEEELb1ELb1ELb0ELb0EEEvNS_9BwdParamsE)
        /*0f80*/ 	.word	0x000000a8


	//----- nvinfo : EIATTR_FRAME_SIZE
	.align		4
.L_661:
        /*0f84*/ 	.byte	0x04, 0x11
        /*0f86*/ 	.short	(.L_663 - .L_662)
	.align		4
.L_662:
        /*0f88*/ 	.word	index@(_ZN10layer_norm13ln_bwd_kernelINS_13Kernel_traitsI6__halfS2_S2_S2_fjLj2560ELj1ELj1ELj4ELj8ENS_18Kernel_traits_baseILj2560ES2_S2_S2_S2_fjLj128EEEEELb1ELb1ELb0ELb0EEEvNS_9BwdParamsE)
        /*0f8c*/ 	.word	0x00000000


	//----- nvinfo : EIATTR_REGCOUNT
	.align		4
.L_663:
        /*0f90*/ 	.byte	0x04, 0x2f
        /*0f92*/ 	.short	(.L_665 - .L_664)
	.align		4
.L_664:
        /*0f94*/ 	.word	index@(_ZN10layer_norm13ln_bwd_kernelINS_13Kernel_traitsI6__halfS2_S2_S2_fjLj2560ELj1ELj1ELj4ELj8ENS_18Kernel_traits_baseILj2560ES2_S2_S2_S2_fjLj128EEEEELb1ELb0ELb1ELb1EEEvNS_9BwdParamsE)
        /*0f98*/ 	.word	0x00000090


	//----- nvinfo : EIATTR_FRAME_SIZE
	.align		4
.L_665:
        /*0f9c*/ 	.byte	0x04, 0x11
        /*0f9e*/ 	.short	(.L_667 - .L_666)
	.align		4
.L_666:
        /*0fa0*/ 	.word	index@(_ZN10layer_norm13ln_bwd_kernelINS_13Kernel_traitsI6__halfS2_S2_S2_fjLj2560ELj1ELj1ELj4ELj8ENS_18Kernel_traits_baseILj2560ES2_S2_S2_S2_fjLj128EEEEELb1ELb0ELb1ELb1EEEvNS_9BwdParamsE)
        /*0fa4*/ 	.word	0x00000000


	//----- nvinfo : EIATTR_REGCOUNT
	.align		4
.L_667:
        /*0fa8*/ 	.byte	0x04, 0x2f
        /*0faa*/ 	.short	(.L_669 - .L_668)
	.align		4
.L_668:
        /*0fac*/ 	.word	index@(_ZN10layer_norm22ln_bwd_finalize_kernelINS_22Kernel_traits_finalizeILj2560E6__halfS2_S2_S2_fjLb0ELj1024ELj4ENS_18Kernel_traits_baseILj2560ES2_S2_S2_S2_fjLj1024EEEEELb0ELb1EEEvNS_9BwdParamsE)
        /*0fb0*/ 	.word	0x0000003f


	//----- nvinfo : EIATTR_FRAME_SIZE
	.align		4
.L_669:
        /*0fb4*/ 	.byte	0x04, 0x11
        /*0fb6*/ 	.short	(.L_671 - .L_670)
	.align		4
.L_670:
        /*0fb8*/ 	.word	index@(_ZN10layer_norm22ln_bwd_finalize_kernelINS_22Kernel_traits_finalizeILj2560E6__halfS2_S2_S2_fjLb0ELj1024ELj4ENS_18Kernel_traits_baseILj2560ES2_S2_S2_S2_fjLj1024EEEEELb0ELb1EEEvNS_9BwdParamsE)
        /*0fbc*/ 	.word	0x00000000


	//----- nvinfo : EIATTR_REGCOUNT
	.align		4
.L_671:
        /*0fc0*/ 	.byte	0x04, 0x2f
        /*0fc2*/ 	.short	(.L_673 - .L_672)
	.align		4
.L_672:
        /*0fc4*/ 	.word	index@(_ZN10layer_norm13ln_bwd_kernelINS_13Kernel_traitsI6__halfS2_S2_S2_fjLj2560ELj1ELj1ELj4ELj8ENS_18Kernel_traits_baseILj2560ES2_S2_S2_S2_fjLj128EEEEELb1ELb0ELb1ELb0EEEvNS_9BwdParamsE)
        /*0fc8*/ 	.word	0x00000090


	//----- nvinfo : EIATTR_FRAME_SIZE
	.align		4
.L_673:
        /*0fcc*/ 	.byte	0x04, 0x11
        /*0fce*/ 	.short	(.L_675 - .L_674)
	.align		4
.L_674:
        /*0fd0*/ 	.word	index@(_ZN10layer_norm13ln_bwd_kernelINS_13Kernel_traitsI6__halfS2_S2_S2_fjLj2560ELj1ELj1ELj4ELj8ENS_18Kernel_traits_baseILj2560ES2_S2_S2_S2_fjLj128EEEEELb1ELb0ELb1ELb0EEEvNS_9BwdParamsE)
        /*0fd4*/ 	.word	0x00000000


	//----- nvinfo : EIATTR_REGCOUNT
	.align		4
.L_675:
        /*0fd8*/ 	.byte	0x04, 0x2f
        /*0fda*/ 	.short	(.L_677 - .L_676)
	.align		4
.L_676:
        /*0fdc*/ 	.word	index@(_ZN10layer_norm22ln_bwd_finalize_kernelINS_22Kernel_traits_finalizeILj2560E6__halfS2_S2_S2_fjLb0ELj1024ELj4ENS_18Kernel_traits_baseILj2560ES2_S2_S2_S2_fjLj1024EEEEELb0ELb0EEEvNS_9BwdParamsE)
        /*0fe0*/ 	.word	0x0000003f


	//----- nvinfo : EIATTR_FRAME_SIZE
	.align		4
.L_677:
        /*0fe4*/ 	.byte	0x04, 0x11
        /*0fe6*/ 	.short	(.L_679 - .L_678)
	.align		4
.L_678:
        /*0fe8*/ 	.word	index@(_ZN10layer_norm22ln_bwd_finalize_kernelINS_22Kernel_traits_finalizeILj2560E6__halfS2_S2_S2_fjLb0ELj1024ELj4ENS_18Kernel_traits_baseILj2560ES2_S2_S2_S2_fjLj1024EEEEELb0ELb0EEEvNS_9BwdParamsE)
        /*0fec*/ 	.word	0x00000000


	//----- nvinfo : EIATTR_REGCOUNT
	.align		4
.L_679:
        /*0ff0*/ 	.byte	0x04, 0x2f
        /*0ff2*/ 	.short	(.L_681 - .L_680)
	.align		4
.L_680:
        /*0ff4*/ 	.word	index@(_ZN10layer_norm13ln_bwd_kernelINS_13Kernel_traitsI6__halfS2_S2_S2_fjLj2560ELj1ELj1ELj4ELj8ENS_18Kernel_traits_baseILj2560ES2_S2_S2_S2_fjLj128EEEEELb1ELb0ELb0ELb1EEEvNS_9BwdParamsE)
        /*0ff8*/ 	.word	0x0000009d


	//----- nvinfo : EIATTR_FRAME_SIZE
	.align		4
.L_681:
        /*0ffc*/ 	.byte	0x04, 0x11
        /*0ffe*/ 	.short	(.L_683 - .L_682)
	.align		4
.L_682:
        /*1000*/ 	.word	index@(_ZN10layer_norm13ln_bwd_kernelINS_13Kernel_traitsI6__halfS2_S2_S2_fjLj2560ELj1ELj1ELj4ELj8ENS_18Kernel_traits_baseILj2560ES2_S2_S2_S2_fjLj128EEEEELb1ELb0ELb0ELb1EEEvNS_9BwdParamsE)
        /*1004*/ 	.word	0x00000000


	//----- nvinfo : EIATTR_REGCOUNT
	.align		4
.L_683:
        /*1008*/ 	.byte	0x04, 0x2f
        /*100a*/ 	.short	(.L_685 - .L_684)
	.align		4
.L_684:
        /*100c*/ 	.word	index@(_ZN10layer_norm13ln_bwd_kernelINS_13Kernel_traitsI6__halfS2_S2_S2_fjLj2560ELj1ELj1ELj4ELj8ENS_18Kernel_traits_baseILj2560ES2_S2_S2_S2_fjLj128EEEEELb1ELb0ELb0ELb0EEEvNS_9BwdParamsE)
        /*1010*/ 	.word	0x00000080


	//----- nvinfo : EIATTR_FRAME_SIZE
	.align		4
.L_685:
        /*1014*/ 	.byte	0x04, 0x11
        /*1016*/ 	.short	(.L_687 - .L_686)
	.align		4
.L_686:
        /*1018*/ 	.word	index@(_ZN10layer_norm13ln_bwd_kernelINS_13Kernel_traitsI6__halfS2_S2_S2_fjLj2560ELj1ELj1ELj4ELj8ENS_18Kernel_traits_baseILj2560ES2_S2_S2_S2_fjLj128EEEEELb1ELb0ELb0ELb0EEEvNS_9BwdParamsE)
        /*101c*/ 	.word	0x00000000


	//----- nvinfo : EIATTR_REGCOUNT
	.align		4
.L_687:
        /*1020*/ 	.byte	0x04, 0x2f
        /*1022*/ 	.short	(.L_689 - .L_688)
	.align		4
.L_688:
        /*1024*/ 	.word	index@(_ZN10layer_norm13ln_bwd_kernelINS_13Kernel_traitsI6__halfS2_S2_S2_fjLj2560ELj1ELj1ELj4ELj8ENS_18Kernel_traits_baseILj2560ES2_S2_S2_S2_fjLj128EEEEELb0ELb1ELb1ELb1EEEvNS_9BwdParamsE)
        /*1028*/ 	.word	0x000000a8


	//----- nvinfo : EIATTR_FRAME_SIZE
	.align		4
.L_689:
        /*102c*/ 	.byte	0x04, 0x11
        /*102e*/ 	.short	(.L_691 - .L_690)
	.align		4
.L_690:
        /*1030*/ 	.word	index@(_ZN10layer_norm13ln_bwd_kernelINS_13Kernel_traitsI6__halfS2_S2_S2_fjLj2560ELj1ELj1ELj4ELj8ENS_18Kernel_traits_baseILj2560ES2_S2_S2_S2_fjLj128EEEEELb0ELb1ELb1ELb1EEEvNS_9BwdParamsE)
        /*1034*/ 	.word	0x00000000


	//----- nvinfo : EIATTR_REGCOUNT
	.align		4
.L_691:
        /*1038*/ 	.byte	0x04, 0x2f
        /*103a*/ 	.short	(.L_693 - .L_692)
	.align		4
.L_692:
        /*103c*/ 	.word	index@(_ZN10layer_norm13ln_bwd_kernelINS_13Kernel_traitsI6__halfS2_S2_S2_fjLj2560ELj1ELj1ELj4ELj8ENS_18Kernel_traits_baseILj2560ES2_S2_S2_S2_fjLj128EEEEELb0ELb1ELb1ELb0EEEvNS_9BwdParamsE)
        /*1040*/ 	.word	0x000000a6


	//----- nvinfo : EIATTR_FRAME_SIZE
	.align		4
.L_693:
        /*1044*/ 	.byte	0x04, 0x11
        /*1046*/ 	.short	(.L_695 - .L_694)
	.align		4
.L_694:
        /*1048*/ 	.word	index@(_ZN10layer_norm13ln_bwd_kernelINS_13Kernel_traitsI6__halfS2_S2_S2_fjLj2560ELj1ELj1ELj4ELj8ENS_18Kernel_traits_baseILj2560ES2_S2_S2_S2_fjLj128EEEEELb0ELb1ELb1ELb0EEEvNS_9BwdParamsE)
        /*104c*/ 	.word	0x00000000


	//----- nvinfo : EIATTR_REGCOUNT
	.align		4
.L_695:
        /*1050*/ 	.byte	0x04, 0x2f
        /*1052*/ 	.short	(.L_697 - .L_696)
	.align		4
.L_696:
        /*1054*/ 	.word	index@(_ZN10layer_norm13ln_bwd_kernelINS_13Kernel_traitsI6__halfS2_S2_S2_fjLj2560ELj1ELj1ELj4ELj8ENS_18Kernel_traits_baseILj2560ES2_S2_S2_S2_fjLj128EEEEELb0ELb1ELb0ELb1EEEvNS_9BwdParamsE)
        /*1058*/ 	.word	0x000000cf


	//----- nvinfo : EIATTR_FRAME_SIZE
	.align		4
.L_697:
        /*105c*/ 	.byte	0x04, 0x11
        /*105e*/ 	.short	(.L_699 - .L_698)
	.align		4
.L_698:
        /*1060*/ 	.word	index@(_ZN10layer_norm13ln_bwd_kernelINS_13Kernel_traitsI6__halfS2_S2_S2_fjLj2560ELj1ELj1ELj4ELj8ENS_18Kernel_traits_baseILj2560ES2_S2_S2_S2_fjLj128EEEEELb0ELb1ELb0ELb1EEEvNS_9BwdParamsE)
        /*1064*/ 	.word	0x00000000


	//----- nvinfo : EIATTR_REGCOUNT
	.align		4
.L_699:
        /*1068*/ 	.byte	0x04, 0x2f
        /*106a*/ 	.short	(.L_701 - .L_700)
	.align		4
.L_700:
        /*106c*/ 	.word	index@(_ZN10layer_norm13ln_bwd_kernelINS_13Kernel_traitsI6__halfS2_S2_S2_fjLj2560ELj1ELj1ELj4ELj8ENS_18Kernel_traits_baseILj2560ES2_S2_S2_S2_fjLj128EEEEELb0ELb1ELb0ELb0EEEvNS_9BwdParamsE)
        /*1070*/ 	.word	0x0000009e


	//----- nvinfo : EIATTR_FRAME_SIZE
	.align		4
.L_701:
        /*1074*/ 	.byte	0x04, 0x11
        /*1076*/ 	.short	(.L_703 - .L_702)
	.align		4
.L_702:
        /*1078*/ 	.word	index@(_ZN10layer_norm13ln_bwd_kernelINS_13Kernel_traitsI6__halfS2_S2_S2_fjLj2560ELj1ELj1ELj4ELj8ENS_18Kernel_traits_baseILj2560ES2_S2_S2_S2_fjLj128EEEEELb0ELb1ELb0ELb0EEEvNS_9BwdParamsE)
        /*107c*/ 	.word	0x00000000


	//----- nvinfo : EIATTR_REGCOUNT
	.align		4
.L_703:
        /*1080*/ 	.byte	0x04, 0x2f
        /*1082*/ 	.short	(.L_705 - .L_704)
	.align		4
.L_704:
        /*1084*/ 	.word	index@(_ZN10layer_norm13ln_bwd_kernelINS_13Kernel_traitsI6__halfS2_S2_S2_fjLj2560ELj1ELj1ELj4ELj8ENS_18Kernel_traits_baseILj2560ES2_S2_S2_S2_fjLj128EEEEELb0ELb0ELb1ELb1EEEvNS_9BwdParamsE)
        /*1088*/ 	.word	0x00000080


	//----- nvinfo : EIATTR_FRAME_SIZE
	.align		4
.L_705:
        /*108c*/ 	.byte	0x04, 0x11
        /*108e*/ 	.short	(.L_707 - .L_706)
	.align		4
.L_706:
        /*1090*/ 	.word	index@(_ZN10layer_norm13ln_bwd_kernelINS_13Kernel_traitsI6__halfS2_S2_S2_fjLj2560ELj1ELj1ELj4ELj8ENS_18Kernel_traits_baseILj2560ES2_S2_S2_S2_fjLj128EEEEELb0ELb0ELb1ELb1EEEvNS_9BwdParamsE)
        /*1094*/ 	.word	0x00000000


	//----- nvinfo : EIATTR_REGCOUNT
	.align		4
.L_707:
        /*1098*/ 	.byte	0x04, 0x2f
        /*109a*/ 	.short	(.L_709 - .L_708)
	.align		4
.L_708:
        /*109c*/ 	.word	index@(_ZN10layer_norm13ln_bwd_kernelINS_13Kernel_traitsI6__halfS2_S2_S2_fjLj2560ELj1ELj1ELj4ELj8ENS_18Kernel_traits_baseILj2560ES2_S2_S2_S2_fjLj128EEEEELb0ELb0ELb1ELb0EEEvNS_9BwdParamsE)
        /*10a0*/ 	.word	0x00000080


	//----- nvinfo : EIATTR_FRAME_SIZE
	.align		4
.L_709:
        /*10a4*/ 	.byte	0x04, 0x11
        /*10a6*/ 	.short	(.L_711 - .L_710)
	.align		4
.L_710:
        /*10a8*/ 	.word	index@(_ZN10layer_norm13ln_bwd_kernelINS_13Kernel_traitsI6__halfS2_S2_S2_fjLj2560ELj1ELj1ELj4ELj8ENS_18Kernel_traits_baseILj2560ES2_S2_S2_S2_fjLj128EEEEELb0ELb0ELb1ELb0EEEvNS_9BwdParamsE)
        /*10ac*/ 	.word	0x00000000


	//----- nvinfo : EIATTR_REGCOUNT
	.align		4
.L_711:
        /*10b0*/ 	.byte	0x04, 0x2f
        /*10b2*/ 	.short	(.L_713 - .L_712)
	.align		4
.L_712:
        /*10b4*/ 	.word	index@(_ZN10layer_norm13ln_bwd_kernelINS_13Kernel_traitsI6__halfS2_S2_S2_fjLj2560ELj1ELj1ELj4ELj8ENS_18Kernel_traits_baseILj2560ES2_S2_S2_S2_fjLj128EEEEELb0ELb0ELb0ELb1EEEvNS_9BwdParamsE)
        /*10b8*/ 	.word	0x000000a7


	//----- nvinfo : EIATTR_FRAME_SIZE
	.align		4
.L_713:
        /*10bc*/ 	.byte	0x04, 0x11
        /*10be*/ 	.short	(.L_715 - .L_714)
	.align		4
.L_714:
        /*10c0*/ 	.word	index@(_ZN10layer_norm13ln_bwd_kernelINS_13Kernel_traitsI6__halfS2_S2_S2_fjLj2560ELj1ELj1ELj4ELj8ENS_18Kernel_traits_baseILj2560ES2_S2_S2_S2_fjLj128EEEEELb0ELb0ELb0ELb1EEEvNS_9BwdParamsE)
        /*10c4*/ 	.word	0x00000000


	//----- nvinfo : EIATTR_REGCOUNT
	.align		4
.L_715:
        /*10c8*/ 	.byte	0x04, 0x2f
        /*10ca*/ 	.short	(.L_717 - .L_716)
	.align		4
.L_716:
        /*10cc*/ 	.word	index@(_ZN10layer_norm13ln_bwd_kernelINS_13Kernel_traitsI6__halfS2_S2_S2_fjLj2560ELj1ELj1ELj4ELj8ENS_18Kernel_traits_baseILj2560ES2_S2_S2_S2_fjLj128EEEEELb0ELb0ELb0ELb0EEEvNS_9BwdParamsE)
        /*10d0*/ 	.word	0x00000079


	//----- nvinfo : EIATTR_FRAME_SIZE
	.align		4
.L_717:
        /*10d4*/ 	.byte	0x04, 0x11
        /*10d6*/ 	.short	(.L_719 - .L_718)
	.align		4
.L_718:
        /*10d8*/ 	.word	index@(_ZN10layer_norm13ln_bwd_kernelINS_13Kernel_traitsI6__halfS2_S2_S2_fjLj2560ELj1ELj1ELj4ELj8ENS_18Kernel_traits_baseILj2560ES2_S2_S2_S2_fjLj128EEEEELb0ELb0ELb0ELb0EEEvNS_9BwdParamsE)
        /*10dc*/ 	.word	0x00000000


	//----- nvinfo : EIATTR_REGCOUNT
	.align		4
.L_719:
        /*10e0*/ 	.byte	0x04, 0x2f
        /*10e2*/ 	.short	(.L_721 - .L_720)
	.align		4
.L_720:
        /*10e4*/ 	.word	index@(_ZN10layer_norm13ln_bwd_kernelINS_13Kernel_traitsI13__nv_bfloat16S2_S2_S2_fjLj2560ELj1ELj1ELj4ELj8ENS_18Kernel_traits_baseILj2560ES2_S2_S2_S2_fjLj128EEEEELb1ELb1ELb1ELb1EEEvNS_9BwdParamsE)
        /*10e8*/ 	.word	0x000000a8


	//----- nvinfo : EIATTR_FRAME_SIZE
	.align		4
.L_721:
        /*10ec*/ 	.byte	0x04, 0x11
        /*10ee*/ 	.short	(.L_723 - .L_722)
	.align		4
.L_722:
        /*10f0*/ 	.word	index@(_ZN10layer_norm13ln_bwd_kernelINS_13Kernel_traitsI13__nv_bfloat16S2_S2_S2_fjLj2560ELj1ELj1ELj4ELj8ENS_18Kernel_traits_baseILj2560ES2_S2_S2_S2_fjLj128EEEEELb1ELb1ELb1ELb1EEEvNS_9BwdParamsE)
        /*10f4*/ 	.word	0x00000000


	//----- nvinfo : EIATTR_REGCOUNT
	.align		4
.L_723:
        /*10f8*/ 	.byte	0x04, 0x2f
        /*10fa*/ 	.short	(.L_725 - .L_724)
	.align		4
.L_724:
        /*10fc*/ 	.word	index@(_ZN10layer_norm22ln_bwd_finalize_kernelINS_22Kernel_traits_finalizeILj2560E13__nv_bfloat16S2_S2_S2_fjLb1ELj1024ELj4ENS_18Kernel_traits_baseILj2560ES2_S2_S2_S2_fjLj1024EEEEELb1ELb1EEEvNS_9BwdParamsE)
        /*1100*/ 	.word	0x00000020


	//----- nvinfo : EIATTR_FRAME_SIZE
	.align		4
.L_725:
        /*1104*/ 	.byte	0x04, 0x11
        /*1106*/ 	.short	(.L_727 - .L_726)
	.align		4
.L_726:
        /*1108*/ 	.word	index@(_ZN10layer_norm22ln_bwd_finalize_kernelINS_22Kernel_traits_finalizeILj2560E13__nv_bfloat16S2_S2_S2_fjLb1ELj1024ELj4ENS_18Kernel_traits_baseILj2560ES2_S2_S2_S2_fjLj1024EEEEELb1ELb1EEEvNS_9BwdParamsE)
        /*110c*/ 	.word	0x00000000


	//----- nvinfo : EIATTR_REGCOUNT
	.align		4
.L_727:
        /*1110*/ 	.byte	0x04, 0x2f
        /*1112*/ 	.short	(.L_729 - .L_728)
	.align		4
.L_728:
        /*1114*/ 	.word	index@(_ZN10layer_norm13ln_bwd_kernelINS_13Kernel_traitsI13__nv_bfloat16S2_S2_S2_fjLj2560ELj1ELj1ELj4ELj8ENS_18Kernel_traits_baseILj2560ES2_S2_S2_S2_fjLj128EEEEELb1ELb1ELb1ELb0EEEvNS_9BwdParamsE)
        /*1118*/ 	.word	0x000000ca


	//----- nvinfo : EIATTR_FRAME_SIZE
	.align		4
.L_729:
        /*111c*/ 	.byte	0x04, 0x11
        /*111e*/ 	.short	(.L_731 - .L_730)
	.align		4
.L_730:
        /*1120*/ 	.word	index@(_ZN10layer_norm13ln_bwd_kernelINS_13Kernel_traitsI13__nv_bfloat16S2_S2_S2_fjLj2560ELj1ELj1ELj4ELj8ENS_18Kernel_traits_baseILj2560ES2_S2_S2_S2_fjLj128EEEEELb1ELb1ELb1ELb0EEEvNS_9BwdParamsE)
        /*1124*/ 	.word	0x00000000


	//----- nvinfo : EIATTR_REGCOUNT
	.align		4
.L_731:
        /*1128*/ 	.byte	0x04, 0x2f
        /*112a*/ 	.short	(.L_733 - .L_732)
	.align		4
.L_732:
        /*112c*/ 	.word	index@(_ZN10layer_norm22ln_bwd_finalize_kernelINS_22Kernel_traits_finalizeILj2560E13__nv_bfloat16S2_S2_S2_fjLb1ELj1024ELj4ENS_18Kernel_traits_baseILj2560ES2_S2_S2_S2_fjLj1024EEEEELb1ELb0EEEvNS_9BwdParamsE)
        /*1130*/ 	.word	0x00000020


	//----- nvinfo : EIATTR_FRAME_SIZE
	.align		4
.L_733:
        /*1134*/ 	.byte	0x04, 0x11
        /*1136*/ 	.short	(.L_735 - .L_734)
	.align		4
.L_734:
        /*1138*/ 	.word	index@(_ZN10layer_norm22ln_bwd_finalize_kernelINS_22Kernel_traits_finalizeILj2560E13__nv_bfloat16S2_S2_S2_fjLb1ELj1024ELj4ENS_18Kernel_traits_baseILj2560ES2_S2_S2_S2_fjLj1024EEEEELb1ELb0EEEvNS_9BwdParamsE)
        /*113c*/ 	.word	0x00000000


	//----- nvinfo : EIATTR_REGCOUNT
	.align		4
.L_735:
        /*1140*/ 	.byte	0x04, 0x2f
        /*1142*/ 	.short	(.L_737 - .L_736)
	.align		4
.L_736:
        /*1144*/ 	.word	index@(_ZN10layer_norm13ln_bwd_kernelINS_13Kernel_traitsI13__nv_bfloat16S2_S2_S2_fjLj2560ELj1ELj1ELj4ELj8ENS_18Kernel_traits_baseILj2560ES2_S2_S2_S2_fjLj128EEEEELb1ELb1ELb0ELb1EEEvNS_9BwdParamsE)
        /*1148*/ 	.word	0x000000c5


	//----- nvinfo : EIATTR_FRAME_SIZE
	.align		4
.L_737:
        /*114c*/ 	.byte	0x04, 0x11
        /*114e*/ 	.short	(.L_739 - .L_738)
	.align		4
.L_738:
        /*1150*/ 	.word	index@(_ZN10layer_norm13ln_bwd_kernelINS_13Kernel_traitsI13__nv_bfloat16S2_S2_S2_fjLj2560ELj1ELj1ELj4ELj8ENS_18Kernel_traits_baseILj2560ES2_S2_S2_S2_fjLj128EEEEELb1ELb1ELb0ELb1EEEvNS_9BwdParamsE)
        /*1154*/ 	.word	0x00000000


	//----- nvinfo : EIATTR_REGCOUNT
	.align		4
.L_739:
        /*1158*/ 	.byte	0x04, 0x2f
        /*115a*/ 	.short	(.L_741 - .L_740)
	.align		4
.L_740:
        /*115c*/ 	.word	index@(_ZN10layer_norm13ln_bwd_kernelINS_13Kernel_traitsI13__nv_bfloat16S2_S2_S2_fjLj2560ELj1ELj1ELj4ELj8ENS_18Kernel_traits_baseILj2560ES2_S2_S2_S2_fjLj128EEEEELb1ELb1ELb0ELb0EEEvNS_9BwdParamsE)
        /*1160*/ 	.word	0x000000c0


	//----- nvinfo : EIATTR_FRAME_SIZE
	.align		4
.L_741:
        /*1164*/ 	.byte	0x04, 0x11
        /*1166*/ 	.short	(.L_743 - .L_742)
	.align		4
.L_742:
        /*1168*/ 	.word	index@(_ZN10layer_norm13ln_bwd_kernelINS_13Kernel_traitsI13__nv_bfloat16S2_S2_S2_fjLj2560ELj1ELj1ELj4ELj8ENS_18Kernel_traits_baseILj2560ES2_S2_S2_S2_fjLj128EEEEELb1ELb1ELb0ELb0EEEvNS_9BwdParamsE)
        /*116c*/ 	.word	0x00000000


	//----- nvinfo : EIATTR_REGCOUNT
	.align		4
.L_743:
        /*1170*/ 	.byte	0x04, 0x2f
        /*1172*/ 	.short	(.L_745 - .L_744)
	.align		4
.L_744:
        /*1174*/ 	.word	index@(_ZN10layer_norm13ln_bwd_kernelINS_13Kernel_traitsI13__nv_bfloat16S2_S2_S2_fjLj2560ELj1ELj1ELj4ELj8ENS_18Kernel_traits_baseILj2560ES2_S2_S2_S2_fjLj128EEEEELb1ELb0ELb1ELb1EEEvNS_9BwdParamsE)
        /*1178*/ 	.word	0x00000097


	//----- nvinfo : EIATTR_FRAME_SIZE
	.align		4
.L_745:
        /*117c*/ 	.byte	0x04, 0x11
        /*117e*/ 	.short	(.L_747 - .L_746)
	.align		4
.L_746:
        /*1180*/ 	.word	index@(_ZN10layer_norm13ln_bwd_kernelINS_13Kernel_traitsI13__nv_bfloat16S2_S2_S2_fjLj2560ELj1ELj1ELj4ELj8ENS_18Kernel_traits_baseILj2560ES2_S2_S2_S2_fjLj128EEEEELb1ELb0ELb1ELb1EEEvNS_9BwdParamsE)
        /*1184*/ 	.word	0x00000000


	//----- nvinfo : EIATTR_REGCOUNT
	.align		4
.L_747:
        /*1188*/ 	.byte	0x04, 0x2f
        /*118a*/ 	.short	(.L_749 - .L_748)
	.align		4
.L_748:
        /*118c*/ 	.word	index@(_ZN10layer_norm22ln_bwd_finalize_kernelINS_22Kernel_traits_finalizeILj2560E13__nv_bfloat16S2_S2_S2_fjLb0ELj1024ELj4ENS_18Kernel_traits_baseILj2560ES2_S2_S2_S2_fjLj1024EEEEELb0ELb1EEEvNS_9BwdParamsE)
        /*1190*/ 	.word	0x0000003f


	//----- nvinfo : EIATTR_FRAME_SIZE
	.align		4
.L_749:
        /*1194*/ 	.byte	0x04, 0x11
        /*1196*/ 	.short	(.L_751 - .L_750)
	.align		4
.L_750:
        /*1198*/ 	.word	index@(_ZN10layer_norm22ln_bwd_finalize_kernelINS_22Kernel_traits_finalizeILj2560E13__nv_bfloat16S2_S2_S2_fjLb0ELj1024ELj4ENS_18Kernel_traits_baseILj2560ES2_S2_S2_S2_fjLj1024EEEEELb0ELb1EEEvNS_9BwdParamsE)
        /*119c*/ 	.word	0x00000000


	//----- nvinfo : EIATTR_REGCOUNT
	.align		4
.L_751:
        /*11a0*/ 	.byte	0x04, 0x2f
        /*11a2*/ 	.short	(.L_753 - .L_752)
	.align		4
.L_752:
        /*11a4*/ 	.word	index@(_ZN10layer_norm13ln_bwd_kernelINS_13Kernel_traitsI13__nv_bfloat16S2_S2_S2_fjLj2560ELj1ELj1ELj4ELj8ENS_18Kernel_traits_baseILj2560ES2_S2_S2_S2_fjLj128EEEEELb1ELb0ELb1ELb0EEEvNS_9BwdParamsE)
        /*11a8*/ 	.word	0x0000009e


	//----- nvinfo : EIATTR_FRAME_SIZE
	.align		4
.L_753:
        /*11ac*/ 	.byte	0x04, 0x11
        /*11ae*/ 	.short	(.L_755 - .L_754)
	.align		4
.L_754:
        /*11b0*/ 	.word	index@(_ZN10layer_norm13ln_bwd_kernelINS_13Kernel_traitsI13__nv_bfloat16S2_S2_S2_fjLj2560ELj1ELj1ELj4ELj8ENS_18Kernel_traits_baseILj2560ES2_S2_S2_S2_fjLj128EEEEELb1ELb0ELb1ELb0EEEvNS_9BwdParamsE)
        /*11b4*/ 	.word	0x00000000


	//----- nvinfo : EIATTR_REGCOUNT
	.align		4
.L_755:
        /*11b8*/ 	.byte	0x04, 0x2f
        /*11ba*/ 	.short	(.L_757 - .L_756)
	.align		4
.L_756:
        /*11bc*/ 	.word	index@(_ZN10layer_norm22ln_bwd_finalize_kernelINS_22Kernel_traits_finalizeILj2560E13__nv_bfloat16S2_S2_S2_fjLb0ELj1024ELj4ENS_18Kernel_traits_baseILj2560ES2_S2_S2_S2_fjLj1024EEEEELb0ELb0EEEvNS_9BwdParamsE)
        /*11c0*/ 	.word	0x0000003f


	//----- nvinfo : EIATTR_FRAME_SIZE
	.align		4
.L_757:
        /*11c4*/ 	.byte	0x04, 0x11
        /*11c6*/ 	.short	(.L_759 - .L_758)
	.align		4
.L_758:
        /*11c8*/ 	.word	index@(_ZN10layer_norm22ln_bwd_finalize_kernelINS_22Kernel_traits_finalizeILj2560E13__nv_bfloat16S2_S2_S2_fjLb0ELj1024ELj4ENS_18Kernel_traits_baseILj2560ES2_S2_S2_S2_fjLj1024EEEEELb0ELb0EEEvNS_9BwdParamsE)
        /*11cc*/ 	.word	0x00000000


	//----- nvinfo : EIATTR_REGCOUNT
	.align		4
.L_759:
        /*11d0*/ 	.byte	0x04, 0x2f
        /*11d2*/ 	.short	(.L_761 - .L_760)
	.align		4
.L_760:
        /*11d4*/ 	.word	index@(_ZN10layer_norm13ln_bwd_kernelINS_13Kernel_traitsI13__nv_bfloat16S2_S2_S2_fjLj2560ELj1ELj1ELj4ELj8ENS_18Kernel_traits_baseILj2560ES2_S2_S2_S2_fjLj128EEEEELb1ELb0ELb0ELb1EEEvNS_9BwdParamsE)
        /*11d8*/ 	.word	0x0000009d


	//----- nvinfo : EIATTR_FRAME_SIZE
	.align		4
.L_761:
        /*11dc*/ 	.byte	0x04, 0x11
        /*11de*/ 	.short	(.L_763 - .L_762)
	.align		4
.L_762:
        /*11e0*/ 	.word	index@(_ZN10layer_norm13ln_bwd_kernelINS_13Kernel_traitsI13__nv_bfloat16S2_S2_S2_fjLj2560ELj1ELj1ELj4ELj8ENS_18Kernel_traits_baseILj2560ES2_S2_S2_S2_fjLj128EEEEELb1ELb0ELb0ELb1EEEvNS_9BwdParamsE)
        /*11e4*/ 	.word	0x00000000


	//----- nvinfo : EIATTR_REGCOUNT
	.align		4
.L_763:
        /*11e8*/ 	.byte	0x04, 0x2f
        /*11ea*/ 	.short	(.L_765 - .L_764)
	.align		4
.L_764:
        /*11ec*/ 	.word	index@(_ZN10layer_norm13ln_bwd_kernelINS_13Kernel_traitsI13__nv_bfloat16S2_S2_S2_fjLj2560ELj1ELj1ELj4ELj8ENS_18Kernel_traits_baseILj2560ES2_S2_S2_S2_fjLj128EEEEELb1ELb0ELb0ELb0EEEvNS_9BwdParamsE)
        /*11f0*/ 	.word	0x00000089


	//----- nvinfo : EIATTR_FRAME_SIZE
	.align		4
.L_765:
        /*11f4*/ 	.byte	0x04, 0x11
        /*11f6*/ 	.short	(.L_767 - .L_766)
	.align		4
.L_766:
        /*11f8*/ 	.word	index@(_ZN10layer_norm13ln_bwd_kernelINS_13Kernel_traitsI13__nv_bfloat16S2_S2_S2_fjLj2560ELj1ELj1ELj4ELj8ENS_18Kernel_traits_baseILj2560ES2_S2_S2_S2_fjLj128EEEEELb1ELb0ELb0ELb0EEEvNS_9BwdParamsE)
        /*11fc*/ 	.word	0x00000000


	//----- nvinfo : EIATTR_REGCOUNT
	.align		4
.L_767:
        /*1200*/ 	.byte	0x04, 0x2f
        /*1202*/ 	.short	(.L_769 - .L_768)
	.align		4
.L_768:
        /*1204*/ 	.word	index@(_ZN10layer_norm13ln_bwd_kernelINS_13Kernel_traitsI13__nv_bfloat16S2_S2_S2_fjLj2560ELj1ELj1ELj4ELj8ENS_18Kernel_traits_baseILj2560ES2_S2_S2_S2_fjLj128EEEEELb0ELb1ELb1ELb1EEEvNS_9BwdParamsE)
        /*1208*/ 	.word	0x000000c3


	//----- nvinfo : EIATTR_FRAME_SIZE
	.align		4
.L_769:
        /*120c*/ 	.byte	0x04, 0x11
        /*120e*/ 	.short	(.L_771 - .L_770)
	.align		4
.L_770:
        /*1210*/ 	.word	index@(_ZN10layer_norm13ln_bwd_kernelINS_13Kernel_traitsI13__nv_bfloat16S2_S2_S2_fjLj2560ELj1ELj1ELj4ELj8ENS_18Kernel_traits_baseILj2560ES2_S2_S2_S2_fjLj128EEEEELb0ELb1ELb1ELb1EEEvNS_9BwdParamsE)
        /*1214*/ 	.word	0x00000000


	//----- nvinfo : EIATTR_REGCOUNT
	.align		4
.L_771:
        /*1218*/ 	.byte	0x04, 0x2f
        /*121a*/ 	.short	(.L_773 - .L_772)
	.align		4
.L_772:
        /*121c*/ 	.word	index@(_ZN10layer_norm13ln_bwd_kernelINS_13Kernel_traitsI13__nv_bfloat16S2_S2_S2_fjLj2560ELj1ELj1ELj4ELj8ENS_18Kernel_traits_baseILj2560ES2_S2_S2_S2_fjLj128EEEEELb0ELb1ELb1ELb0EEEvNS_9BwdParamsE)
        /*1220*/ 	.word	0x000000ba


	//----- nvinfo : EIATTR_FRAME_SIZE
	.align		4
.L_773:
        /*1224*/ 	.byte	0x04, 0x11
        /*1226*/ 	.short	(.L_775 - .L_774)
	.align		4
.L_774:
        /*1228*/ 	.word	index@(_ZN10layer_norm13ln_bwd_kernelINS_13Kernel_traitsI13__nv_bfloat16S2_S2_S2_fjLj2560ELj1ELj1ELj4ELj8ENS_18Kernel_traits_baseILj2560ES2_S2_S2_S2_fjLj128EEEEELb0ELb1ELb1ELb0EEEvNS_9BwdParamsE)
        /*122c*/ 	.word	0x00000000


	//----- nvinfo : EIATTR_REGCOUNT
	.align		4
.L_775:
        /*1230*/ 	.byte	0x04, 0x2f
        /*1232*/ 	.short	(.L_777 - .L_776)
	.align		4
.L_776:
        /*1234*/ 	.word	index@(_ZN10layer_norm13ln_bwd_kernelINS_13Kernel_traitsI13__nv_bfloat16S2_S2_S2_fjLj2560ELj1ELj1ELj4ELj8ENS_18Kernel_traits_baseILj2560ES2_S2_S2_S2_fjLj128EEEEELb0ELb1ELb0ELb1EEEvNS_9BwdParamsE)
        /*1238*/ 	.word	0x000000d8


	//----- nvinfo : EIATTR_FRAME_SIZE
	.align		4
.L_777:
        /*123c*/ 	.byte	0x04, 0x11
        /*123e*/ 	.short	(.L_779 - .L_778)
	.align		4
.L_778:
        /*1240*/ 	.word	index@(_ZN10layer_norm13ln_bwd_kernelINS_13Kernel_traitsI13__nv_bfloat16S2_S2_S2_fjLj2560ELj1ELj1ELj4ELj8ENS_18Kernel_traits_baseILj2560ES2_S2_S2_S2_fjLj128EEEEELb0ELb1ELb0ELb1EEEvNS_9BwdParamsE)
        /*1244*/ 	.word	0x00000000


	//----- nvinfo : EIATTR_REGCOUNT
	.align		4
.L_779:
        /*1248*/ 	.byte	0x04, 0x2f
        /*124a*/ 	.short	(.L_781 - .L_780)
	.align		4
.L_780:
        /*124c*/ 	.word	index@(_ZN10layer_norm13ln_bwd_kernelINS_13Kernel_traitsI13__nv_bfloat16S2_S2_S2_fjLj2560ELj1ELj1ELj4ELj8ENS_18Kernel_traits_baseILj2560ES2_S2_S2_S2_fjLj128EEEEELb0ELb1ELb0ELb0EEEvNS_9BwdParamsE)
        /*1250*/ 	.word	0x000000a8


	//----- nvinfo : EIATTR_FRAME_SIZE
	.align		4
.L_781:
        /*1254*/ 	.byte	0x04, 0x11
        /*1256*/ 	.short	(.L_783 - .L_782)
	.align		4
.L_782:
        /*1258*/ 	.word	index@(_ZN10layer_norm13ln_bwd_kernelINS_13Kernel_traitsI13__nv_bfloat16S2_S2_S2_fjLj2560ELj1ELj1ELj4ELj8ENS_18Kernel_traits_baseILj2560ES2_S2_S2_S2_fjLj128EEEEELb0ELb1ELb0ELb0EEEvNS_9BwdParamsE)
        /*125c*/ 	.word	0x00000000


	//----- nvinfo : EIATTR_REGCOUNT
	.align		4
.L_783:
        /*1260*/ 	.byte	0x04, 0x2f
        /*1262*/ 	.short	(.L_785 - .L_784)
	.align		4
.L_784:
        /*1264*/ 	.word	index@(_ZN10layer_norm13ln_bwd_kernelINS_13Kernel_traitsI13__nv_bfloat16S2_S2_S2_fjLj2560ELj1ELj1ELj4ELj8ENS_18Kernel_traits_baseILj2560ES2_S2_S2_S2_fjLj128EEEEELb0ELb0ELb1ELb1EEEvNS_9BwdParamsE)
        /*1268*/ 	.word	0x00000080


	//----- nvinfo : EIATTR_FRAME_SIZE
	.align		4
.L_785:
        /*126c*/ 	.byte	0x04, 0x11
        /*126e*/ 	.short	(.L_787 - .L_786)
	.align		4
.L_786:
        /*1270*/ 	.word	index@(_ZN10layer_norm13ln_bwd_kernelINS_13Kernel_traitsI13__nv_bfloat16S2_S2_S2_fjLj2560ELj1ELj1ELj4ELj8ENS_18Kernel_traits_baseILj2560ES2_S2_S2_S2_fjLj128EEEEELb0ELb0ELb1ELb1EEEvNS_9BwdParamsE)
        /*1274*/ 	.word	0x00000000


	//----- nvinfo : EIATTR_REGCOUNT
	.align		4
.L_787:
        /*1278*/ 	.byte	0x04, 0x2f
        /*127a*/ 	.short	(.L_789 - .L_788)
	.align		4
.L_788:
        /*127c*/ 	.word	index@(_ZN10layer_norm13ln_bwd_kernelINS_13Kernel_traitsI13__nv_bfloat16S2_S2_S2_fjLj2560ELj1ELj1ELj4ELj8ENS_18Kernel_traits_baseILj2560ES2_S2_S2_S2_fjLj128EEEEELb0ELb0ELb1ELb0EEEvNS_9BwdParamsE)
        /*1280*/ 	.word	0x0000008a


	//----- nvinfo : EIATTR_FRAME_SIZE
	.align		4
.L_789:
        /*1284*/ 	.byte	0x04, 0x11
        /*1286*/ 	.short	(.L_791 - .L_790)
	.align		4
.L_790:
        /*1288*/ 	.word	index@(_ZN10layer_norm13ln_bwd_kernelINS_13Kernel_traitsI13__nv_bfloat16S2_S2_S2_fjLj2560ELj1ELj1ELj4ELj8ENS_18Kernel_traits_baseILj2560ES2_S2_S2_S2_fjLj128EEEEELb0ELb0ELb1ELb0EEEvNS_9BwdParamsE)
        /*128c*/ 	.word	0x00000000


	//----- nvinfo : EIATTR_REGCOUNT
	.align		4
.L_791:
        /*1290*/ 	.byte	0x04, 0x2f
        /*1292*/ 	.short	(.L_793 - .L_792)
	.align		4
.L_792:
        /*1294*/ 	.word	index@(_ZN10layer_norm13ln_bwd_kernelINS_13Kernel_traitsI13__nv_bfloat16S2_S2_S2_fjLj2560ELj1ELj1ELj4ELj8ENS_18Kernel_traits_baseILj2560ES2_S2_S2_S2_fjLj128EEEEELb0ELb0ELb0ELb1EEEvNS_9BwdParamsE)
        /*1298*/ 	.word	0x000000a8


	//----- nvinfo : EIATTR_FRAME_SIZE
	.align		4
.L_793:
        /*129c*/ 	.byte	0x04, 0x11
        /*129e*/ 	.short	(.L_795 - .L_794)
	.align		4
.L_794:
        /*12a0*/ 	.word	index@(_ZN10layer_norm13ln_bwd_kernelINS_13Kernel_traitsI13__nv_bfloat16S2_S2_S2_fjLj2560ELj1ELj1ELj4ELj8ENS_18Kernel_traits_baseILj2560ES2_S2_S2_S2_fjLj128EEEEELb0ELb0ELb0ELb1EEEvNS_9BwdParamsE)
        /*12a4*/ 	.word	0x00000000


	//----- nvinfo : EIATTR_REGCOUNT
	.align		4
.L_795:
        /*12a8*/ 	.byte	0x04, 0x2f
        /*12aa*/ 	.short	(.L_797 - .L_796)
	.align		4
.L_796:
        /*12ac*/ 	.word	index@(_ZN10layer_norm13ln_bwd_kernelINS_13Kernel_traitsI13__nv_bfloat16S2_S2_S2_fjLj2560ELj1ELj1ELj4ELj8ENS_18Kernel_traits_baseILj2560ES2_S2_S2_S2_fjLj128EEEEELb0ELb0ELb0ELb0EEEvNS_9BwdParamsE)
        /*12b0*/ 	.word	0x00000080


	//----- nvinfo : EIATTR_FRAME_SIZE
	.align		4
.L_797:
        /*12b4*/ 	.byte	0x04, 0x11
        /*12b6*/ 	.short	(.L_799 - .L_798)
	.align		4
.L_798:
        /*12b8*/ 	.word	index@(_ZN10layer_norm13ln_bwd_kernelINS_13Kernel_traitsI13__nv_bfloat16S2_S2_S2_fjLj2560ELj1ELj1ELj4ELj8ENS_18Kernel_traits_baseILj2560ES2_S2_S2_S2_fjLj128EEEEELb0ELb0ELb0ELb0EEEvNS_9BwdParamsE)
        /*12bc*/ 	.word	0x00000000


	//----- nvinfo : EIATTR_MIN_STACK_SIZE
	.align		4
.L_799:
        /*12c0*/ 	.byte	0x04, 0x12
        /*12c2*/ 	.short	(.L_801 - .L_800)
	.align		4
.L_800:
        /*12c4*/ 	.word	index@(_ZN10layer_norm13ln_bwd_kernelINS_13Kernel_traitsI13__nv_bfloat16S2_S2_S2_fjLj2560ELj1ELj1ELj4ELj8ENS_18Kernel_traits_baseILj2560ES2_S2_S2_S2_fjLj128EEEEELb0ELb0ELb0ELb0EEEvNS_9BwdParamsE)
        /*12c8*/ 	.word	0x00000000


	//----- nvinfo : EIATTR_MIN_STACK_SIZE
	.align		4
.L_801:
        /*12cc*/ 	.byte	0x04, 0x12
        /*12ce*/ 	.short	(.L_803 - .L_802)
	.align		4
.L_802:
        /*12d0*/ 	.word	index@(_ZN10layer_norm13ln_bwd_kernelINS_13Kernel_traitsI13__nv_bfloat16S2_S2_S2_fjLj2560ELj1ELj1ELj4ELj8ENS_18Kernel_traits_baseILj2560ES2_S2_S2_S2_fjLj128EEEEELb0ELb0ELb0ELb1EEEvNS_9BwdParamsE)
        /*12d4*/ 	.word	0x00000000


	//----- nvinfo : EIATTR_MIN_STACK_SIZE
	.align		4
.L_803:
        /*12d8*/ 	.byte	0x04, 0x12
        /*12da*/ 	.short	(.L_805 - .L_804)
	.align		4
.L_804:
        /*12dc*/ 	.word	index@(_ZN10layer_norm13ln_bwd_kernelINS_13Kernel_traitsI13__nv_bfloat16S2_S2_S2_fjLj2560ELj1ELj1ELj4ELj8ENS_18Kernel_traits_baseILj2560ES2_S2_S2_S2_fjLj128EEEEELb0ELb0ELb1ELb0EEEvNS_9BwdParamsE)
        /*12e0*/ 	.word	0x00000000


	//----- nvinfo : EIATTR_MIN_STACK_SIZE
	.align		4
.L_805:
        /*12e4*/ 	.byte	0x04, 0x12
        /*12e6*/ 	.short	(.L_807 - .L_806)
	.align		4
.L_806:
        /*12e8*/ 	.word	index@(_ZN10layer_norm13ln_bwd_kernelINS_13Kernel_traitsI13__nv_bfloat16S2_S2_S2_fjLj2560ELj1ELj1ELj4ELj8ENS_18Kernel_traits_baseILj2560ES2_S2_S2_S2_fjLj128EEEEELb0ELb0ELb1ELb1EEEvNS_9BwdParamsE)
        /*12ec*/ 	.word	0x00000000


	//----- nvinfo : EIATTR_MIN_STACK_SIZE
	.align		4
.L_807:
        /*12f0*/ 	.byte	0x04, 0x12
        /*12f2*/ 	.short	(.L_809 - .L_808)
	.align		4
.L_808:
        /*12f4*/ 	.word	index@(_ZN10layer_norm13ln_bwd_kernelINS_13Kernel_traitsI13__nv_bfloat16S2_S2_S2_fjLj2560ELj1ELj1ELj4ELj8ENS_18Kernel_traits_baseILj2560ES2_S2_S2_S2_fjLj128EEEEELb0ELb1ELb0ELb0EEEvNS_9BwdParamsE)
        /*12f8*/ 	.word	0x00000000


	//----- nvinfo : EIATTR_MIN_STACK_SIZE
	.align		4
.L_809:
        /*12fc*/ 	.byte	0x04, 0x12
        /*12fe*/ 	.short	(.L_811 - .L_810)
	.align		4
.L_810:
        /*1300*/ 	.word	index@(_ZN10layer_norm13ln_bwd_kernelINS_13Kernel_traitsI13__nv_bfloat16S2_S2_S2_fjLj2560ELj1ELj1ELj4ELj8ENS_18Kernel_traits_baseILj2560ES2_S2_S2_S2_fjLj128EEEEELb0ELb1ELb0ELb1EEEvNS_9BwdParamsE)
        /*1304*/ 	.word	0x00000000


	//----- nvinfo : EIATTR_MIN_STACK_SIZE
	.align		4
.L_811:
        /*1308*/ 	.byte	0x04, 0x12
        /*130a*/ 	.short	(.L_813 - .L_812)
	.align		4
.L_812:
        /*130c*/ 	.word	index@(_ZN10layer_norm13ln_bwd_kernelINS_13Kernel_traitsI13__nv_bfloat16S2_S2_S2_fjLj2560ELj1ELj1ELj4ELj8ENS_18Kernel_traits_baseILj2560ES2_S2_S2_S2_fjLj128EEEEELb0ELb1ELb1ELb0EEEvNS_9BwdParamsE)
        /*1310*/ 	.word	0x00000000


	//----- nvinfo : EIATTR_MIN_STACK_SIZE
	.align		4
.L_813:
        /*1314*/ 	.byte	0x04, 0x12
        /*1316*/ 	.short	(.L_815 - .L_814)
	.align		4
.L_814:
        /*1318*/ 	.word	index@(_ZN10layer_norm13ln_bwd_kernelINS_13Kernel_traitsI13__nv_bfloat16S2_S2_S2_fjLj2560ELj1ELj1ELj4ELj8ENS_18Kernel_traits_baseILj2560ES2_S2_S2_S2_fjLj128EEEEELb0ELb1ELb1ELb1EEEvNS_9BwdParamsE)
        /*131c*/ 	.word	0x00000000


	//----- nvinfo : EIATTR_MIN_STACK_SIZE
	.align		4
.L_815:
        /*1320*/ 	.byte	0x04, 0x12
        /*1322*/ 	.short	(.L_817 - .L_816)
	.align		4
.L_816:
        /*1324*/ 	.word	index@(_ZN10layer_norm13ln_bwd_kernelINS_13Kernel_traitsI13__nv_bfloat16S2_S2_S2_fjLj2560ELj1ELj1ELj4ELj8ENS_18Kernel_traits_baseILj2560ES2_S2_S2_S2_fjLj128EEEEELb1ELb0ELb0ELb0EEEvNS_9BwdParamsE)
        /*1328*/ 	.word	0x00000000


	//----- nvinfo : EIATTR_MIN_STACK_SIZE
	.align		4
.L_817:
        /*132c*/ 	.byte	0x04, 0x12
        /*132e*/ 	.short	(.L_819 - .L_818)
	.align		4
.L_818:
        /*1330*/ 	.word	index@(_ZN10layer_norm13ln_bwd_kernelINS_13Kernel_traitsI13__nv_bfloat16S2_S2_S2_fjLj2560ELj1ELj1ELj4ELj8ENS_18Kernel_traits_baseILj2560ES2_S2_S2_S2_fjLj128EEEEELb1ELb0ELb0ELb1EEEvNS_9BwdParamsE)
        /*1334*/ 	.word	0x00000000


	//----- nvinfo : EIATTR_MIN_STACK_SIZE
	.align		4
.L_819:
        /*1338*/ 	.byte	0x04, 0x12
        /*133a*/ 	.short	(.L_821 - .L_820)
	.align		4
.L_820:
        /*133c*/ 	.word	index@(_ZN10layer_norm22ln_bwd_finalize_kernelINS_22Kernel_traits_finalizeILj2560E13__nv_bfloat16S2_S2_S2_fjLb0ELj1024ELj4ENS_18Kernel_traits_baseILj2560ES2_S2_S2_S2_fjLj1024EEEEELb0ELb0EEEvNS_9BwdParamsE)
        /*1340*/ 	.word	0x00000000


	//----- nvinfo : EIATTR_MIN_STACK_SIZE
	.align		4
.L_821:
        /*1344*/ 	.byte	0x04, 0x12
        /*1346*/ 	.short	(.L_823 - .L_822)
	.align		4
.L_822:
        /*1348*/ 	.word	index@(_ZN10layer_norm13ln_bwd_kernelINS_13Kernel_traitsI13__nv_bfloat16S2_S2_S2_fjLj2560ELj1ELj1ELj4ELj8ENS_18Kernel_traits_baseILj2560ES2_S2_S2_S2_fjLj128EEEEELb1ELb0ELb1ELb0EEEvNS_9BwdParamsE)
        /*134c*/ 	.word	0x00000000


	//----- nvinfo : EIATTR_MIN_STACK_SIZE
	.align		4
.L_823:
        /*1350*/ 	.byte	0x04, 0x12
        /*1352*/ 	.short	(.L_825 - .L_824)
	.align		4
.L_824:
        /*1354*/ 	.word	index@(_ZN10layer_norm22ln_bwd_finalize_kernelINS_22Kernel_traits_finalizeILj2560E13__nv_bfloat16S2_S2_S2_fjLb0ELj1024ELj4ENS_18Kernel_traits_baseILj2560ES2_S2_S2_S2_fjLj1024EEEEELb0ELb1EEEvNS_9BwdParamsE)
        /*1358*/ 	.word	0x00000000


	//----- nvinfo : EIATTR_MIN_STACK_SIZE
	.align		4
.L_825:
        /*135c*/ 	.byte	0x04, 0x12
        /*135e*/ 	.short	(.L_827 - .L_826)
	.align		4
.L_826:
        /*1360*/ 	.word	index@(_ZN10layer_norm13ln_bwd_kernelINS_13Kernel_traitsI13__nv_bfloat16S2_S2_S2_fjLj2560ELj1ELj1ELj4ELj8ENS_18Kernel_traits_baseILj2560ES2_S2_S2_S2_fjLj128EEEEELb1ELb0ELb1ELb1EEEvNS_9BwdParamsE)
        /*1364*/ 	.word	0x00000000


	//----- nvinfo : EIATTR_MIN_STACK_SIZE
	.align		4
.L_827:
        /*1368*/ 	.byte	0x04, 0x12
        /*136a*/ 	.short	(.L_829 - .L_828)
	.align		4
.L_828:
        /*136c*/ 	.word	index@(_ZN10layer_norm13ln_bwd_kernelINS_13Kernel_traitsI13__nv_bfloat16S2_S2_S2_fjLj2560ELj1ELj1ELj4ELj8ENS_18Kernel_traits_baseILj2560ES2_S2_S2_S2_fjLj128EEEEELb1ELb1ELb0ELb0EEEvNS_9BwdParamsE)
        /*1370*/ 	.word	0x00000000


	//----- nvinfo : EIATTR_MIN_STACK_SIZE
	.align		4
.L_829:
        /*1374*/ 	.byte	0x04, 0x12
        /*1376*/ 	.short	(.L_831 - .L_830)
	.align		4
.L_830:
        /*1378*/ 	.word	index@(_ZN10layer_norm13ln_bwd_kernelINS_13Kernel_traitsI13__nv_bfloat16S2_S2_S2_fjLj2560ELj1ELj1ELj4ELj8ENS_18Kernel_traits_baseILj2560ES2_S2_S2_S2_fjLj128EEEEELb1ELb1ELb0ELb1EEEvNS_9BwdParamsE)
        /*137c*/ 	.word	0x00000000


	//----- nvinfo : EIATTR_MIN_STACK_SIZE
	.align		4
.L_831:
        /*1380*/ 	.byte	0x04, 0x12
        /*1382*/ 	.short	(.L_833 - .L_832)
	.align		4
.L_832:
        /*1384*/ 	.word	index@(_ZN10layer_norm22ln_bwd_finalize_kernelINS_22Kernel_traits_finalizeILj2560E13__nv_bfloat16S2_S2_S2_fjLb1ELj1024ELj4ENS_18Kernel_traits_baseILj2560ES2_S2_S2_S2_fjLj1024EEEEELb1ELb0EEEvNS_9BwdParamsE)
        /*1388*/ 	.word	0x00000000


	//----- nvinfo : EIATTR_MIN_STACK_SIZE
	.align		4
.L_833:
        /*138c*/ 	.byte	0x04, 0x12
        /*138e*/ 	.short	(.L_835 - .L_834)
	.align		4
.L_834:
        /*1390*/ 	.word	index@(_ZN10layer_norm13ln_bwd_kernelINS_13Kernel_traitsI13__nv_bfloat16S2_S2_S2_fjLj2560ELj1ELj1ELj4ELj8ENS_18Kernel_traits_baseILj2560ES2_S2_S2_S2_fjLj128EEEEELb1ELb1ELb1ELb0EEEvNS_9BwdParamsE)
        /*1394*/ 	.word	0x00000000


	//----- nvinfo : EIATTR_MIN_STACK_SIZE
	.align		4
.L_835:
        /*1398*/ 	.byte	0x04, 0x12
        /*139a*/ 	.short	(.L_837 - .L_836)
	.align		4
.L_836:
        /*139c*/ 	.word	index@(_ZN10layer_norm22ln_bwd_finalize_kernelINS_22Kernel_traits_finalizeILj2560E13__nv_bfloat16S2_S2_S2_fjLb1ELj1024ELj4ENS_18Kernel_traits_baseILj2560ES2_S2_S2_S2_fjLj1024EEEEELb1ELb1EEEvNS_9BwdParamsE)
        /*13a0*/ 	.word	0x00000000


	//----- nvinfo : EIATTR_MIN_STACK_SIZE
	.align		4
.L_837:
        /*13a4*/ 	.byte	0x04, 0x12
        /*13a6*/ 	.short	(.L_839 - .L_838)
	.align		4
.L_838:
        /*13a8*/ 	.word	index@(_ZN10layer_norm13ln_bwd_kernelINS_13Kernel_traitsI13__nv_bfloat16S2_S2_S2_fjLj2560ELj1ELj1ELj4ELj8ENS_18Kernel_traits_baseILj2560ES2_S2_S2_S2_fjLj128EEEEELb1ELb1ELb1ELb1EEEvNS_9BwdParamsE)
        /*13ac*/ 	.word	0x00000000


	//----- nvinfo : EIATTR_MIN_STACK_SIZE
	.align		4
.L_839:
        /*13b0*/ 	.byte	0x04, 0x12
        /*13b2*/ 	.short	(.L_841 - .L_840)
	.align		4
.L_840:
        /*13b4*/ 	.word	index@(_ZN10layer_norm13ln_bwd_kernelINS_13Kernel_traitsI6__halfS2_S2_S2_fjLj2560ELj1ELj1ELj4ELj8ENS_18Kernel_traits_baseILj2560ES2_S2_S2_S2_fjLj128EEEEELb0ELb0ELb0ELb0EEEvNS_9BwdParamsE)
        /*13b8*/ 	.word	0x00000000


	//----- nvinfo : EIATTR_MIN_STACK_SIZE
	.align		4
.L_841:
        /*13bc*/ 	.byte	0x04, 0x12
        /*13be*/ 	.short	(.L_843 - .L_842)
	.align		4
.L_842:
        /*13c0*/ 	.word	index@(_ZN10layer_norm13ln_bwd_kernelINS_13Kernel_traitsI6__halfS2_S2_S2_fjLj2560ELj1ELj1ELj4ELj8ENS_18Kernel_traits_baseILj2560ES2_S2_S2_S2_fjLj128EEEEELb0ELb0ELb0ELb1EEEvNS_9BwdParamsE)
        /*13c4*/ 	.word	0x00000000


	//----- nvinfo : EIATTR_MIN_STACK_SIZE
	.align		4
.L_843:
        /*13c8*/ 	.byte	0x04, 0x12
        /*13ca*/ 	.short	(.L_845 - .L_844)
	.align		4
.L_844:
        /*13cc*/ 	.word	index@(_ZN10layer_norm13ln_bwd_kernelINS_13Kernel_traitsI6__halfS2_S2_S2_fjLj2560ELj1ELj1ELj4ELj8ENS_18Kernel_traits_baseILj2560ES2_S2_S2_S2_fjLj128EEEEELb0ELb0ELb1ELb0EEEvNS_9BwdParamsE)
        /*13d0*/ 	.word	0x00000000


	//----- nvinfo : EIATTR_MIN_STACK_SIZE
	.align		4
.L_845:
        /*13d4*/ 	.byte	0x04, 0x12
        /*13d6*/ 	.short	(.L_847 - .L_846)
	.align		4
.L_846:
        /*13d8*/ 	.word	index@(_ZN10layer_norm13ln_bwd_kernelINS_13Kernel_traitsI6__halfS2_S2_S2_fjLj2560ELj1ELj1ELj4ELj8ENS_18Kernel_traits_baseILj2560ES2_S2_S2_S2_fjLj128EEEEELb0ELb0ELb1ELb1EEEvNS_9BwdParamsE)
        /*13dc*/ 	.word	0x00000000


	//----- nvinfo : EIATTR_MIN_STACK_SIZE
	.align		4
.L_847:
        /*13e0*/ 	.byte	0x04, 0x12
        /*13e2*/ 	.short	(.L_849 - .L_848)
	.align		4
.L_848:
        /*13e4*/ 	.word	index@(_ZN10layer_norm13ln_bwd_kernelINS_13Kernel_traitsI6__halfS2_S2_S2_fjLj2560ELj1ELj1ELj4ELj8ENS_18Kernel_traits_baseILj2560ES2_S2_S2_S2_fjLj128EEEEELb0ELb1ELb0ELb0EEEvNS_9BwdParamsE)
        /*13e8*/ 	.word	0x00000000


	//----- nvinfo : EIATTR_MIN_STACK_SIZE
	.align		4
.L_849:
        /*13ec*/ 	.byte	0x04, 0x12
        /*13ee*/ 	.short	(.L_851 - .L_850)
	.align		4
.L_850:
        /*13f0*/ 	.word	index@(_ZN10layer_norm13ln_bwd_kernelINS_13Kernel_traitsI6__halfS2_S2_S2_fjLj2560ELj1ELj1ELj4ELj8ENS_18Kernel_traits_baseILj2560ES2_S2_S2_S2_fjLj128EEEEELb0ELb1ELb0ELb1EEEvNS_9BwdParamsE)
        /*13f4*/ 	.word	0x00000000


	//----- nvinfo : EIATTR_MIN_STACK_SIZE
	.align		4
.L_851:
        /*13f8*/ 	.byte	0x04, 0x12
        /*13fa*/ 	.short	(.L_853 - .L_852)
	.align		4
.L_852:
        /*13fc*/ 	.word	index@(_ZN10layer_norm13ln_bwd_kernelINS_13Kernel_traitsI6__halfS2_S2_S2_fjLj2560ELj1ELj1ELj4ELj8ENS_18Kernel_traits_baseILj2560ES2_S2_S2_S2_fjLj128EEEEELb0ELb1ELb1ELb0EEEvNS_9BwdParamsE)
        /*1400*/ 	.word	0x00000000


	//----- nvinfo : EIATTR_MIN_STACK_SIZE
	.align		4
.L_853:
        /*1404*/ 	.byte	0x04, 0x12
        /*1406*/ 	.short	(.L_855 - .L_854)
	.align		4
.L_854:
        /*1408*/ 	.word	index@(_ZN10layer_norm13ln_bwd_kernelINS_13Kernel_traitsI6__halfS2_S2_S2_fjLj2560ELj1ELj1ELj4ELj8ENS_18Kernel_traits_baseILj2560ES2_S2_S2_S2_fjLj128EEEEELb0ELb1ELb1ELb1EEEvNS_9BwdParamsE)
        /*140c*/ 	.word	0x00000000


	//----- nvinfo : EIATTR_MIN_STACK_SIZE
	.align		4
.L_855:
        /*1410*/ 	.byte	0x04, 0x12
        /*1412*/ 	.short	(.L_857 - .L_856)
	.align		4
.L_856:
        /*1414*/ 	.word	index@(_ZN10layer_norm13ln_bwd_kernelINS_13Kernel_traitsI6__halfS2_S2_S2_fjLj2560ELj1ELj1ELj4ELj8ENS_18Kernel_traits_baseILj2560ES2_S2_S2_S2_fjLj128EEEEELb1ELb0ELb0ELb0EEEvNS_9BwdParamsE)
        /*1418*/ 	.word	0x00000000


	//----- nvinfo : EIATTR_MIN_STACK_SIZE
	.align		4
.L_857:
        /*141c*/ 	.byte	0x04, 0x12
        /*141e*/ 	.short	(.L_859 - .L_858)
	.align		4
.L_858:
        /*1420*/ 	.word	index@(_ZN10layer_norm13ln_bwd_kernelINS_13Kernel_traitsI6__halfS2_S2_S2_fjLj2560ELj1ELj1ELj4ELj8ENS_18Kernel_traits_baseILj2560ES2_S2_S2_S2_fjLj128EEEEELb1ELb0ELb0ELb1EEEvNS_9BwdParamsE)
        /*1424*/ 	.word	0x00000000


	//----- nvinfo : EIATTR_MIN_STACK_SIZE
	.align		4
.L_859:
        /*1428*/ 	.byte	0x04, 0x12
        /*142a*/ 	.short	(.L_861 - .L_860)
	.align		4
.L_860:
        /*142c*/ 	.word	index@(_ZN10layer_norm22ln_bwd_finalize_kernelINS_22Kernel_traits_finalizeILj2560E6__halfS2_S2_S2_fjLb0ELj1024ELj4ENS_18Kernel_traits_baseILj2560ES2_S2_S2_S2_fjLj1024EEEEELb0ELb0EEEvNS_9BwdParamsE)
        /*1430*/ 	.word	0x00000000


	//----- nvinfo : EIATTR_MIN_STACK_SIZE
	.align		4
.L_861:
        /*1434*/ 	.byte	0x04, 0x12
        /*1436*/ 	.short	(.L_863 - .L_862)
	.align		4
.L_862:
        /*1438*/ 	.word	index@(_ZN10layer_norm13ln_bwd_kernelINS_13Kernel_traitsI6__halfS2_S2_S2_fjLj2560ELj1ELj1ELj4ELj8ENS_18Kernel_traits_baseILj2560ES2_S2_S2_S2_fjLj128EEEEELb1ELb0ELb1ELb0EEEvNS_9BwdParamsE)
        /*143c*/ 	.word	0x00000000


	//----- nvinfo : EIATTR_MIN_STACK_SIZE
	.align		4
.L_863:
        /*1440*/ 	.byte	0x04, 0x12
        /*1442*/ 	.short	(.L_865 - .L_864)
	.align		4
.L_864:
        /*1444*/ 	.word	index@(_ZN10layer_norm22ln_bwd_finalize_kernelINS_22Kernel_traits_finalizeILj2560E6__halfS2_S2_S2_fjLb0ELj1024ELj4ENS_18Kernel_traits_baseILj2560ES2_S2_S2_S2_fjLj1024EEEEELb0ELb1EEEvNS_9BwdParamsE)
        /*1448*/ 	.word	0x00000000


	//----- nvinfo : EIATTR_MIN_STACK_SIZE
	.align		4
.L_865:
        /*144c*/ 	.byte	0x04, 0x12
        /*144e*/ 	.short	(.L_867 - .L_866)
	.align		4
.L_866:
        /*1450*/ 	.word	index@(_ZN10layer_norm13ln_bwd_kernelINS_13Kernel_traitsI6__halfS2_S2_S2_fjLj2560ELj1ELj1ELj4ELj8ENS_18Kernel_traits_baseILj2560ES2_S2_S2_S2_fjLj128EEEEELb1ELb0ELb1ELb1EEEvNS_9BwdParamsE)
        /*1454*/ 	.word	0x00000000


	//----- nvinfo : EIATTR_MIN_STACK_SIZE
	.align		4
.L_867:
        /*1458*/ 	.byte	0x04, 0x12
        /*145a*/ 	.short	(.L_869 - .L_868)
	.align		4
.L_868:
        /*145c*/ 	.word	index@(_ZN10layer_norm13ln_bwd_kernelINS_13Kernel_traitsI6__halfS2_S2_S2_fjLj2560ELj1ELj1ELj4ELj8ENS_18Kernel_traits_baseILj2560ES2_S2_S2_S2_fjLj128EEEEELb1ELb1ELb0ELb0EEEvNS_9BwdParamsE)
        /*1460*/ 	.word	0x00000000


	//----- nvinfo : EIATTR_MIN_STACK_SIZE
	.align		4
.L_869:
        /*1464*/ 	.byte	0x04, 0x12
        /*1466*/ 	.short	(.L_871 - .L_870)
	.align		4
.L_870:
        /*1468*/ 	.word	index@(_ZN10layer_norm13ln_bwd_kernelINS_13Kernel_traitsI6__halfS2_S2_S2_fjLj2560ELj1ELj1ELj4ELj8ENS_18Kernel_traits_baseILj2560ES2_S2_S2_S2_fjLj128EEEEELb1ELb1ELb0ELb1EEEvNS_9BwdParamsE)
        /*146c*/ 	.word	0x00000000


	//----- nvinfo : EIATTR_MIN_STACK_SIZE
	.align		4
.L_871:
        /*1470*/ 	.byte	0x04, 0x12
        /*1472*/ 	.short	(.L_873 - .L_872)
	.align		4
.L_872:
        /*1474*/ 	.word	index@(_ZN10layer_norm22ln_bwd_finalize_kernelINS_22Kernel_traits_finalizeILj2560E6__halfS2_S2_S2_fjLb1ELj1024ELj4ENS_18Kernel_traits_baseILj2560ES2_S2_S2_S2_fjLj1024EEEEELb1ELb0EEEvNS_9BwdParamsE)
        /*1478*/ 	.word	0x00000000


	//----- nvinfo : EIATTR_MIN_STACK_SIZE
	.align		4
.L_873:
        /*147c*/ 	.byte	0x04, 0x12
        /*147e*/ 	.short	(.L_875 - .L_874)
	.align		4
.L_874:
        /*1480*/ 	.word	index@(_ZN10layer_norm13ln_bwd_kernelINS_13Kernel_traitsI6__halfS2_S2_S2_fjLj2560ELj1ELj1ELj4ELj8ENS_18Kernel_traits_baseILj2560ES2_S2_S2_S2_fjLj128EEEEELb1ELb1ELb1ELb0EEEvNS_9BwdParamsE)
        /*1484*/ 	.word	0x00000000


	//----- nvinfo : EIATTR_MIN_STACK_SIZE
	.align		4
.L_875:
        /*1488*/ 	.byte	0x04, 0x12
        /*148a*/ 	.short	(.L_877 - .L_876)
	.align		4
.L_876:
        /*148c*/ 	.word	index@(_ZN10layer_norm22ln_bwd_finalize_kernelINS_22Kernel_traits_finalizeILj2560E6__halfS2_S2_S2_fjLb1ELj1024ELj4ENS_18Kernel_traits_baseILj2560ES2_S2_S2_S2_fjLj1024EEEEELb1ELb1EEEvNS_9BwdParamsE)
        /*1490*/ 	.word	0x00000000


	//----- nvinfo : EIATTR_MIN_STACK_SIZE
	.align		4
.L_877:
        /*1494*/ 	.byte	0x04, 0x12
        /*1496*/ 	.short	(.L_879 - .L_878)
	.align		4
.L_878:
        /*1498*/ 	.word	index@(_ZN10layer_norm13ln_bwd_kernelINS_13Kernel_traitsI6__halfS2_S2_S2_fjLj2560ELj1ELj1ELj4ELj8ENS_18Kernel_traits_baseILj2560ES2_S2_S2_S2_fjLj128EEEEELb1ELb1ELb1ELb1EEEvNS_9BwdParamsE)
        /*149c*/ 	.word	0x00000000


	//----- nvinfo : EIATTR_MIN_STACK_SIZE
	.align		4
.L_879:
        /*14a0*/ 	.byte	0x04, 0x12
        /*14a2*/ 	.short	(.L_881 - .L_880)
	.align		4
.L_880:
        /*14a4*/ 	.word	index@(_ZN10layer_norm13ln_bwd_kernelINS_13Kernel_traitsIf13__nv_bfloat16S2_S2_fjLj2560ELj1ELj1ELj4ELj8ENS_18Kernel_traits_baseILj2560EfS2_S2_S2_fjLj128EEEEELb0ELb0ELb0ELb0EEEvNS_9BwdParamsE)
        /*14a8*/ 	.word	0x00000000


	//----- nvinfo : EIATTR_MIN_STACK_SIZE
	.align		4
.L_881:
        /*14ac*/ 	.byte	0x04, 0x12
        /*14ae*/ 	.short	(.L_883 - .L_882)
	.align		4
.L_882:
        /*14b0*/ 	.word	index@(_ZN10layer_norm13ln_bwd_kernelINS_13Kernel_traitsIf13__nv_bfloat16S2_S2_fjLj2560ELj1ELj1ELj4ELj8ENS_18Kernel_traits_baseILj2560EfS2_S2_S2_fjLj128EEEEELb0ELb0ELb0ELb1EEEvNS_9BwdParamsE)
        /*14b4*/ 	.word	0x00000000


	//----- nvinfo : EIATTR_MIN_STACK_SIZE
	.align		4
.L_883:
        /*14b8*/ 	.byte	0x04, 0x12
        /*14ba*/ 	.short	(.L_885 - .L_884)
	.align		4
.L_884:
        /*14bc*/ 	.word	index@(_ZN10layer_norm13ln_bwd_kernelINS_13Kernel_traitsIf13__nv_bfloat16S2_S2_fjLj2560ELj1ELj1ELj4ELj8ENS_18Kernel_traits_baseILj2560EfS2_S2_S2_fjLj128EEEEELb0ELb0ELb1ELb0EEEvNS_9BwdParamsE)
        /*14c0*/ 	.word	0x00000000


	//----- nvinfo : EIATTR_MIN_STACK_SIZE
	.align		4
.L_885:
        /*14c4*/ 	.byte	0x04, 0x12
        /*14c6*/ 	.short	(.L_887 - .L_886)
	.align		4
.L_886:
        /*14c8*/ 	.word	index@(_ZN10layer_norm13ln_bwd_kernelINS_13Kernel_traitsIf13__nv_bfloat16S2_S2_fjLj2560ELj1ELj1ELj4ELj8ENS_18Kernel_traits_baseILj2560EfS2_S2_S2_fjLj128EEEEELb0ELb0ELb1ELb1EEEvNS_9BwdParamsE)
        /*14cc*/ 	.word	0x00000000


	//----- nvinfo : EIATTR_MIN_STACK_SIZE
	.align		4
.L_887:
        /*14d0*/ 	.byte	0x04, 0x12
        /*14d2*/ 	.short	(.L_889 - .L_888)
	.align		4
.L_888:
        /*14d4*/ 	.word	index@(_ZN10layer_norm13ln_bwd_kernelINS_13Kernel_traitsIf13__nv_bfloat16S2_S2_fjLj2560ELj1ELj1ELj4ELj8ENS_18Kernel_traits_baseILj2560EfS2_S2_S2_fjLj128EEEEELb0ELb1ELb0ELb0EEEvNS_9BwdParamsE)
        /*14d8*/ 	.word	0x00000000


	//----- nvinfo : EIATTR_MIN_STACK_SIZE
	.align		4
.L_889:
        /*14dc*/ 	.byte	0x04, 0x12
        /*14de*/ 	.short	(.L_891 - .L_890)
	.align		4
.L_890:
        /*14e0*/ 	.word	index@(_ZN10layer_norm13ln_bwd_kernelINS_13Kernel_traitsIf13__nv_bfloat16S2_S2_fjLj2560ELj1ELj1ELj4ELj8ENS_18Kernel_traits_baseILj2560EfS2_S2_S2_fjLj128EEEEELb0ELb1ELb0ELb1EEEvNS_9BwdParamsE)
        /*14e4*/ 	.word	0x00000000


	//----- nvinfo : EIATTR_MIN_STACK_SIZE
	.align		4
.L_891:
        /*14e8*/ 	.byte	0x04, 0x12
        /*14ea*/ 	.short	(.L_893 - .L_892)
	.align		4
.L_892:
        /*14ec*/ 	.word	index@(_ZN10layer_norm13ln_bwd_kernelINS_13Kernel_traitsIf13__nv_bfloat16S2_S2_fjLj2560ELj1ELj1ELj4ELj8ENS_18Kernel_traits_baseILj2560EfS2_S2_S2_fjLj128EEEEELb0ELb1ELb1ELb0EEEvNS_9BwdParamsE)
        /*14f0*/ 	.word	0x00000000


	//----- nvinfo : EIATTR_MIN_STACK_SIZE
	.align		4
.L_893:
        /*14f4*/ 	.byte	0x04, 0x12
        /*14f6*/ 	.short	(.L_895 - .L_894)
	.align		4
.L_894:
        /*14f8*/ 	.word	index@(_ZN10layer_norm13ln_bwd_kernelINS_13Kernel_traitsIf13__nv_bfloat16S2_S2_fjLj2560ELj1ELj1ELj4ELj8ENS_18Kernel_traits_baseILj2560EfS2_S2_S2_fjLj128EEEEELb0ELb1ELb1ELb1EEEvNS_9BwdParamsE)
        /*14fc*/ 	.word	0x00000000


	//----- nvinfo : EIATTR_MIN_STACK_SIZE
	.align		4
.L_895:
        /*1500*/ 	.byte	0x04, 0x12
        /*1502*/ 	.short	(.L_897 - .L_896)
	.align		4
.L_896:
        /*1504*/ 	.word	index@(_ZN10layer_norm13ln_bwd_kernelINS_13Kernel_traitsIf13__nv_bfloat16S2_S2_fjLj2560ELj1ELj1ELj4ELj8ENS_18Kernel_traits_baseILj2560EfS2_S2_S2_fjLj128EEEEELb1ELb0ELb0ELb0EEEvNS_9BwdParamsE)
        /*1508*/ 	.word	0x00000000


	//----- nvinfo : EIATTR_MIN_STACK_SIZE
	.align		4
.L_897:
        /*150c*/ 	.byte	0x04, 0x12
        /*150e*/ 	.short	(.L_899 - .L_898)
	.align		4
.L_898:
        /*1510*/ 	.word	index@(_ZN10layer_norm13ln_bwd_kernelINS_13Kernel_traitsIf13__nv_bfloat16S2_S2_fjLj2560ELj1ELj1ELj4ELj8ENS_18Kernel_traits_baseILj2560EfS2_S2_S2_fjLj128EEEEELb1ELb0ELb0ELb1EEEvNS_9BwdParamsE)
        /*1514*/ 	.word	0x00000000


	//----- nvinfo : EIATTR_MIN_STACK_SIZE
	.align		4
.L_899:
        /*1518*/ 	.byte	0x04, 0x12
        /*151a*/ 	.short	(.L_901 - .L_900)
	.align		4
.L_900:
        /*151c*/ 	.word	index@(_ZN10layer_norm22ln_bwd_finalize_kernelINS_22Kernel_traits_finalizeILj2560Ef13__nv_bfloat16S2_S2_fjLb0ELj1024ELj4ENS_18Kernel_traits_baseILj2560EfS2_S2_S2_fjLj1024EEEEELb0ELb0EEEvNS_9BwdParamsE)
        /*1520*/ 	.word	0x00000000


	//----- nvinfo : EIATTR_MIN_STACK_SIZE
	.align		4
.L_901:
        /*1524*/ 	.byte	0x04, 0x12
        /*1526*/ 	.short	(.L_903 - .L_902)
	.align		4
.L_902:
        /*1528*/ 	.word	index@(_ZN10layer_norm13ln_bwd_kernelINS_13Kernel_traitsIf13__nv_bfloat16S2_S2_fjLj2560ELj1ELj1ELj4ELj8ENS_18Kernel_traits_baseILj2560EfS2_S2_S2_fjLj128EEEEELb1ELb0ELb1ELb0EEEvNS_9BwdParamsE)
        /*152c*/ 	.word	0x00000000


	//----- nvinfo : EIATTR_MIN_STACK_SIZE
	.align		4
.L_903:
        /*1530*/ 	.byte	0x04, 0x12
        /*1532*/ 	.short	(.L_905 - .L_904)
	.align		4
.L_904:
        /*1534*/ 	.word	index@(_ZN10layer_norm22ln_bwd_finalize_kernelINS_22Kernel_traits_finalizeILj2560Ef13__nv_bfloat16S2_S2_fjLb0ELj1024ELj4ENS_18Kernel_traits_baseILj2560EfS2_S2_S2_fjLj1024EEEEELb0ELb1EEEvNS_9BwdParamsE)
        /*1538*/ 	.word	0x00000000


	//----- nvinfo : EIATTR_MIN_STACK_SIZE
	.align		4
.L_905:
        /*153c*/ 	.byte	0x04, 0x12
        /*153e*/ 	.short	(.L_907 - .L_906)
	.align		4
.L_906:
        /*1540*/ 	.word	index@(_ZN10layer_norm13ln_bwd_kernelINS_13Kernel_traitsIf13__nv_bfloat16S2_S2_fjLj2560ELj1ELj1ELj4ELj8ENS_18Kernel_traits_baseILj2560EfS2_S2_S2_fjLj128EEEEELb1ELb0ELb1ELb1EEEvNS_9BwdParamsE)
        /*1544*/ 	.word	0x00000000


	//----- nvinfo : EIATTR_MIN_STACK_SIZE
	.align		4
.L_907:
        /*1548*/ 	.byte	0x04, 0x12
        /*154a*/ 	.short	(.L_909 - .L_908)
	.align		4
.L_908:
        /*154c*/ 	.word	index@(_ZN10layer_norm13ln_bwd_kernelINS_13Kernel_traitsIf13__nv_bfloat16S2_S2_fjLj2560ELj1ELj1ELj4ELj8ENS_18Kernel_traits_baseILj2560EfS2_S2_S2_fjLj128EEEEELb1ELb1ELb0ELb0EEEvNS_9BwdParamsE)
        /*1550*/ 	.word	0x00000000


	//----- nvinfo : EIATTR_MIN_STACK_SIZE
	.align		4
.L_909:
        /*1554*/ 	.byte	0x04, 0x12
        /*1556*/ 	.short	(.L_911 - .L_910)
	.align		4
.L_910:
        /*1558*/ 	.word	index@(_ZN10layer_norm13ln_bwd_kernelINS_13Kernel_traitsIf13__nv_bfloat16S2_S2_fjLj2560ELj1ELj1ELj4ELj8ENS_18Kernel_traits_baseILj2560EfS2_S2_S2_fjLj128EEEEELb1ELb1ELb0ELb1EEEvNS_9BwdParamsE)
        /*155c*/ 	.word	0x00000000


	//----- nvinfo : EIATTR_MIN_STACK_SIZE
	.align		4
.L_911:
        /*1560*/ 	.byte	0x04, 0x12
        /*1562*/ 	.short	(.L_913 - .L_912)
	.align		4
.L_912:
        /*1564*/ 	.word	index@(_ZN10layer_norm22ln_bwd_finalize_kernelINS_22Kernel_traits_finalizeILj2560Ef13__nv_bfloat16S2_S2_fjLb1ELj1024ELj4ENS_18Kernel_traits_baseILj2560EfS2_S2_S2_fjLj1024EEEEELb1ELb0EEEvNS_9BwdParamsE)
        /*1568*/ 	.word	0x00000000


	//----- nvinfo : EIATTR_MIN_STACK_SIZE
	.align		4
.L_913:
        /*156c*/ 	.byte	0x04, 0x12
        /*156e*/ 	.short	(.L_915 - .L_914)
	.align		4
.L_914:
        /*1570*/ 	.word	index@(_ZN10layer_norm13ln_bwd_kernelINS_13Kernel_traitsIf13__nv_bfloat16S2_S2_fjLj2560ELj1ELj1ELj4ELj8ENS_18Kernel_traits_baseILj2560EfS2_S2_S2_fjLj128EEEEELb1ELb1ELb1ELb0EEEvNS_9BwdParamsE)
        /*1574*/ 	.word	0x00000000


	//----- nvinfo : EIATTR_MIN_STACK_SIZE
	.align		4
.L_915:
        /*1578*/ 	.byte	0x04, 0x12
        /*157a*/ 	.short	(.L_917 - .L_916)
	.align		4
.L_916:
        /*157c*/ 	.word	index@(_ZN10layer_norm22ln_bwd_finalize_kernelINS_22Kernel_traits_finalizeILj2560Ef13__nv_bfloat16S2_S2_fjLb1ELj1024ELj4ENS_18Kernel_traits_baseILj2560EfS2_S2_S2_fjLj1024EEEEELb1ELb1EEEvNS_9BwdParamsE)
        /*1580*/ 	.word	0x00000000


	//----- nvinfo : EIATTR_MIN_STACK_SIZE
	.align		4
.L_917:
        /*1584*/ 	.byte	0x04, 0x12
        /*1586*/ 	.short	(.L_919 - .L_918)
	.align		4
.L_918:
        /*1588*/ 	.word	index@(_ZN10layer_norm13ln_bwd_kernelINS_13Kernel_traitsIf13__nv_bfloat16S2_S2_fjLj2560ELj1ELj1ELj4ELj8ENS_18Kernel_traits_baseILj2560EfS2_S2_S2_fjLj128EEEEELb1ELb1ELb1ELb1EEEvNS_9BwdParamsE)
        /*158c*/ 	.word	0x00000000


	//----- nvinfo : EIATTR_MIN_STACK_SIZE
	.align		4
.L_919:
        /*1590*/ 	.byte	0x04, 0x12
        /*1592*/ 	.short	(.L_921 - .L_920)
	.align		4
.L_920:
        /*1594*/ 	.word	index@(_ZN10layer_norm13ln_bwd_kernelINS_13Kernel_traitsI13__nv_bfloat16S2_fS2_fjLj2560ELj1ELj1ELj4ELj8ENS_18Kernel_traits_baseILj2560ES2_S2_fS2_fjLj128EEEEELb0ELb0ELb0ELb0EEEvNS_9BwdParamsE)
        /*1598*/ 	.word	0x00000000


	//----- nvinfo : EIATTR_MIN_STACK_SIZE
	.align		4
.L_921:
        /*159c*/ 	.byte	0x04, 0x12
        /*159e*/ 	.short	(.L_923 - .L_922)
	.align		4
.L_922:
        /*15a0*/ 	.word	index@(_ZN10layer_norm13ln_bwd_kernelINS_13Kernel_traitsI13__nv_bfloat16S2_fS2_fjLj2560ELj1ELj1ELj4ELj8ENS_18Kernel_traits_baseILj2560ES2_S2_fS2_fjLj128EEEEELb0ELb0ELb0ELb1EEEvNS_9BwdParamsE)
        /*15a4*/ 	.word	0x00000000


	//----- nvinfo : EIATTR_MIN_STACK_SIZE
	.align		4
.L_923:
        /*15a8*/ 	.byte	0x04, 0x12
        /*15aa*/ 	.short	(.L_925 - .L_924)
	.align		4
.L_924:
        /*15ac*/ 	.word	index@(_ZN10layer_norm13ln_bwd_kernelINS_13Kernel_traitsI13__nv_bfloat16S2_fS2_fjLj2560ELj1ELj1ELj4ELj8ENS_18Kernel_traits_baseILj2560ES2_S2_fS2_fjLj128EEEEELb0ELb0ELb1ELb0EEEvNS_9BwdParamsE)
        /*15b0*/ 	.word	0x00000000


	//----- nvinfo : EIATTR_MIN_STACK_SIZE
	.align		4
.L_925:
        /*15b4*/ 	.byte	0x04, 0x12
        /*15b6*/ 	.short	(.L_927 - .L_926)
	.align		4
.L_926:
        /*15b8*/ 	.word	index@(_ZN10layer_norm13ln_bwd_kernelINS_13Kernel_traitsI13__nv_bfloat16S2_fS2_fjLj2560ELj1ELj1ELj4ELj8ENS_18Kernel_traits_baseILj2560ES2_S2_fS2_fjLj128EEEEELb0ELb0ELb1ELb1EEEvNS_9BwdParamsE)
        /*15bc*/ 	.word	0x00000000


	//----- nvinfo : EIATTR_MIN_STACK_SIZE
	.align		4
.L_927:
        /*15c0*/ 	.byte	0x04, 0x12
        /*15c2*/ 	.short	(.L_929 - .L_928)
	.align		4
.L_928:
        /*15c4*/ 	.word	index@(_ZN10layer_norm13ln_bwd_kernelINS_13Kernel_traitsI13__nv_bfloat16S2_fS2_fjLj2560ELj1ELj1ELj4ELj8ENS_18Kernel_traits_baseILj2560ES2_S2_fS2_fjLj128EEEEELb0ELb1ELb0ELb0EEEvNS_9BwdParamsE)
        /*15c8*/ 	.word	0x00000000


	//----- nvinfo : EIATTR_MIN_STACK_SIZE
	.align		4
.L_929:
        /*15cc*/ 	.byte	0x04, 0x12
        /*15ce*/ 	.short	(.L_931 - .L_930)
	.align		4
.L_930:
        /*15d0*/ 	.word	index@(_ZN10layer_norm13ln_bwd_kernelINS_13Kernel_traitsI13__nv_bfloat16S2_fS2_fjLj2560ELj1ELj1ELj4ELj8ENS_18Kernel_traits_baseILj2560ES2_S2_fS2_fjLj128EEEEELb0ELb1ELb0ELb1EEEvNS_9BwdParamsE)
        /*15d4*/ 	.word	0x00000000


	//----- nvinfo : EIATTR_MIN_STACK_SIZE
	.align		4
.L_931:
        /*15d8*/ 	.byte	0x04, 0x12
        /*15da*/ 	.short	(.L_933 - .L_932)
	.align		4
.L_932:
        /*15dc*/ 	.word	index@(_ZN10layer_norm13ln_bwd_kernelINS_13Kernel_traitsI13__nv_bfloat16S2_fS2_fjLj2560ELj1ELj1ELj4ELj8ENS_18Kernel_traits_baseILj2560ES2_S2_fS2_fjLj128EEEEELb0ELb1ELb1ELb0EEEvNS_9BwdParamsE)
        /*15e0*/ 	.word	0x00000000


	//----- nvinfo : EIATTR_MIN_STACK_SIZE
	.align		4
.L_933:
        /*15e4*/ 	.byte	0x04, 0x12
        /*15e6*/ 	.short	(.L_935 - .L_934)
	.align		4
.L_934:
        /*15e8*/ 	.word	index@(_ZN10layer_norm13ln_bwd_kernelINS_13Kernel_traitsI13__nv_bfloat16S2_fS2_fjLj2560ELj1ELj1ELj4ELj8ENS_18Kernel_traits_baseILj2560ES2_S2_fS2_fjLj128EEEEELb0ELb1ELb1ELb1EEEvNS_9BwdParamsE)
        /*15ec*/ 	.word	0x00000000


	//----- nvinfo : EIATTR_MIN_STACK_SIZE
	.align		4
.L_935:
        /*15f0*/ 	.byte	0x04, 0x12
        /*15f2*/ 	.short	(.L_937 - .L_936)
	.align		4
.L_936:
        /*15f4*/ 	.word	index@(_ZN10layer_norm13ln_bwd_kernelINS_13Kernel_traitsI13__nv_bfloat16S2_fS2_fjLj2560ELj1ELj1ELj4ELj8ENS_18Kernel_traits_baseILj2560ES2_S2_fS2_fjLj128EEEEELb1ELb0ELb0ELb0EEEvNS_9BwdParamsE)
        /*15f8*/ 	.word	0x00000000


	//----- nvinfo : EIATTR_MIN_STACK_SIZE
	.align		4
.L_937:
        /*15fc*/ 	.byte	0x04, 0x12
        /*15fe*/ 	.short	(.L_939 - .L_938)
	.align		4
.L_938:
        /*1600*/ 	.word	index@(_ZN10layer_norm13ln_bwd_kernelINS_13Kernel_traitsI13__nv_bfloat16S2_fS2_fjLj2560ELj1ELj1ELj4ELj8ENS_18Kernel_traits_baseILj2560ES2_S2_fS2_fjLj128EEEEELb1ELb0ELb0ELb1EEEvNS_9BwdParamsE)
        /*1604*/ 	.word	0x00000000


	//----- nvinfo : EIATTR_MIN_STACK_SIZE
	.align		4
.L_939:
        /*1608*/ 	.byte	0x04, 0x12
        /*160a*/ 	.short	(.L_941 - .L_940)
	.align		4
.L_940:
        /*160c*/ 	.word	index@(_ZN10layer_norm22ln_bwd_finalize_kernelINS_22Kernel_traits_finalizeILj2560E13__nv_bfloat16S2_fS2_fjLb0ELj1024ELj4ENS_18Kernel_traits_baseILj2560ES2_S2_fS2_fjLj1024EEEEELb0ELb0EEEvNS_9BwdParamsE)
        /*1610*/ 	.word	0x00000000


	//----- nvinfo : EIATTR_MIN_STACK_SIZE
	.align		4
.L_941:
        /*1614*/ 	.byte	0x04, 0x12
        /*1616*/ 	.short	(.L_943 - .L_942)
	.align		4
.L_942:
        /*1618*/ 	.word	index@(_ZN10layer_norm13ln_bwd_kernelINS_13Kernel_traitsI13__nv_bfloat16S2_fS2_fjLj2560ELj1ELj1ELj4ELj8ENS_18Kernel_traits_baseILj2560ES2_S2_fS2_fjLj128EEEEELb1ELb0ELb1ELb0EEEvNS_9BwdParamsE)
        /*161c*/ 	.word	0x00000000


	//----- nvinfo : EIATTR_MIN_STACK_SIZE
	.align		4
.L_943:
        /*1620*/ 	.byte	0x04, 0x12
        /*1622*/ 	.short	(.L_945 - .L_944)
	.align		4
.L_944:
        /*1624*/ 	.word	index@(_ZN10layer_norm22ln_bwd_finalize_kernelINS_22Kernel_traits_finalizeILj2560E13__nv_bfloat16S2_fS2_fjLb0ELj1024ELj4ENS_18Kernel_traits_baseILj2560ES2_S2_fS2_fjLj1024EEEEELb0ELb1EEEvNS_9BwdParamsE)
        /*1628*/ 	.word	0x00000000


	//----- nvinfo : EIATTR_MIN_STACK_SIZE
	.align		4
.L_945:
        /*162c*/ 	.byte	0x04, 0x12
        /*162e*/ 	.short	(.L_947 - .L_946)
	.align		4
.L_946:
        /*1630*/ 	.word	index@(_ZN10layer_norm13ln_bwd_kernelINS_13Kernel_traitsI13__nv_bfloat16S2_fS2_fjLj2560ELj1ELj1ELj4ELj8ENS_18Kernel_traits_baseILj2560ES2_S2_fS2_fjLj128EEEEELb1ELb0ELb1ELb1EEEvNS_9BwdParamsE)
        /*1634*/ 	.word	0x00000000


	//----- nvinfo : EIATTR_MIN_STACK_SIZE
	.align		4
.L_947:
        /*1638*/ 	.byte	0x04, 0x12
        /*163a*/ 	.short	(.L_949 - .L_948)
	.align		4
.L_948:
        /*163c*/ 	.word	index@(_ZN10layer_norm13ln_bwd_kernelINS_13Kernel_traitsI13__nv_bfloat16S2_fS2_fjLj2560ELj1ELj1ELj4ELj8ENS_18Kernel_traits_baseILj2560ES2_S2_fS2_fjLj128EEEEELb1ELb1ELb0ELb0EEEvNS_9BwdParamsE)
        /*1640*/ 	.word	0x00000000


	//----- nvinfo : EIATTR_MIN_STACK_SIZE
	.align		4
.L_949:
        /*1644*/ 	.byte	0x04, 0x12
        /*1646*/ 	.short	(.L_951 - .L_950)
	.align		4
.L_950:
        /*1648*/ 	.word	index@(_ZN10layer_norm13ln_bwd_kernelINS_13Kernel_traitsI13__nv_bfloat16S2_fS2_fjLj2560ELj1ELj1ELj4ELj8ENS_18Kernel_traits_baseILj2560ES2_S2_fS2_fjLj128EEEEELb1ELb1ELb0ELb1EEEvNS_9BwdParamsE)
        /*164c*/ 	.word	0x00000000


	//----- nvinfo : EIATTR_MIN_STACK_SIZE
	.align		4
.L_951:
        /*1650*/ 	.byte	0x04, 0x12
        /*1652*/ 	.short	(.L_953 - .L_952)
	.align		4
.L_952:
        /*1654*/ 	.word	index@(_ZN10layer_norm22ln_bwd_finalize_kernelINS_22Kernel_traits_finalizeILj2560E13__nv_bfloat16S2_fS2_fjLb1ELj1024ELj4ENS_18Kernel_traits_baseILj2560ES2_S2_fS2_fjLj1024EEEEELb1ELb0EEEvNS_9BwdParamsE)
        /*1658*/ 	.word	0x00000000


	//----- nvinfo : EIATTR_MIN_STACK_SIZE
	.align		4
.L_953:
        /*165c*/ 	.byte	0x04, 0x12
        /*165e*/ 	.short	(.L_955 - .L_954)
	.align		4
.L_954:
        /*1660*/ 	.word	index@(_ZN10layer_norm13ln_bwd_kernelINS_13Kernel_traitsI13__nv_bfloat16S2_fS2_fjLj2560ELj1ELj1ELj4ELj8ENS_18Kernel_traits_baseILj2560ES2_S2_fS2_fjLj128EEEEELb1ELb1ELb1ELb0EEEvNS_9BwdParamsE)
        /*1664*/ 	.word	0x00000000


	//----- nvinfo : EIATTR_MIN_STACK_SIZE
	.align		4
.L_955:
        /*1668*/ 	.byte	0x04, 0x12
        /*166a*/ 	.short	(.L_957 - .L_956)
	.align		4
.L_956:
        /*166c*/ 	.word	index@(_ZN10layer_norm22ln_bwd_finalize_kernelINS_22Kernel_traits_finalizeILj2560E13__nv_bfloat16S2_fS2_fjLb1ELj1024ELj4ENS_18Kernel_traits_baseILj2560ES2_S2_fS2_fjLj1024EEEEELb1ELb1EEEvNS_9BwdParamsE)
        /*1670*/ 	.word	0x00000000


	//----- nvinfo : EIATTR_MIN_STACK_SIZE
	.align		4
.L_957:
        /*1674*/ 	.byte	0x04, 0x12
        /*1676*/ 	.short	(.L_959 - .L_958)
	.align		4
.L_958:
        /*1678*/ 	.word	index@(_ZN10layer_norm13ln_bwd_kernelINS_13Kernel_traitsI13__nv_bfloat16S2_fS2_fjLj2560ELj1ELj1ELj4ELj8ENS_18Kernel_traits_baseILj2560ES2_S2_fS2_fjLj128EEEEELb1ELb1ELb1ELb1EEEvNS_9BwdParamsE)
        /*167c*/ 	.word	0x00000000


	//----- nvinfo : EIATTR_MIN_STACK_SIZE
	.align		4
.L_959:
        /*1680*/ 	.byte	0x04, 0x12
        /*1682*/ 	.short	(.L_961 - .L_960)
	.align		4
.L_960:
        /*1684*/ 	.word	index@(_ZN10layer_norm13ln_bwd_kernelINS_13Kernel_traitsIf13__nv_bfloat16fS2_fjLj2560ELj1ELj1ELj4ELj8ENS_18Kernel_traits_baseILj2560EfS2_fS2_fjLj128EEEEELb0ELb0ELb0ELb0EEEvNS_9BwdParamsE)
        /*1688*/ 	.word	0x00000000


	//----- nvinfo : EIATTR_MIN_STACK_SIZE
	.align		4
.L_961:
        /*168c*/ 	.byte	0x04, 0x12
        /*168e*/ 	.short	(.L_963 - .L_962)
	.align		4
.L_962:
        /*1690*/ 	.word	index@(_ZN10layer_norm13ln_bwd_kernelINS_13Kernel_traitsIf13__nv_bfloat16fS2_fjLj2560ELj1ELj1ELj4ELj8ENS_18Kernel_traits_baseILj2560EfS2_fS2_fjLj128EEEEELb0ELb0ELb0ELb1EEEvNS_9BwdParamsE)
        /*1694*/ 	.word	0x00000000


	//----- nvinfo : EIATTR_MIN_STACK_SIZE
	.align		4
.L_963:
        /*1698*/ 	.byte	0x04, 0x12
        /*169a*/ 	.short	(.L_965 - .L_964)
	.align		4
.L_964:
        /*169c*/ 	.word	index@(_ZN10layer_norm13ln_bwd_kernelINS_13Kernel_traitsIf13__nv_bfloat16fS2_fjLj2560ELj1ELj1ELj4ELj8ENS_18Kernel_traits_baseILj2560EfS2_fS2_fjLj128EEEEELb0ELb0ELb1ELb0EEEvNS_9BwdParamsE)
        /*16a0*/ 	.word	0x00000000


	//----- nvinfo : EIATTR_MIN_STACK_SIZE
	.align		4
.L_965:
        /*16a4*/ 	.byte	0x04, 0x12
        /*16a6*/ 	.short	(.L_967 - .L_966)
	.align		4
.L_966:
        /*16a8*/ 	.word	index@(_ZN10layer_norm13ln_bwd_kernelINS_13Kernel_traitsIf13__nv_bfloat16fS2_fjLj2560ELj1ELj1ELj4ELj8ENS_18Kernel_traits_baseILj2560EfS2_fS2_fjLj128EEEEELb0ELb0ELb1ELb1EEEvNS_9BwdParamsE)
        /*16ac*/ 	.word	0x00000000


	//----- nvinfo : EIATTR_MIN_STACK_SIZE
	.align		4
.L_967:
        /*16b0*/ 	.byte	0x04, 0x12
        /*16b2*/ 	.short	(.L_969 - .L_968)
	.align		4
.L_968:
        /*16b4*/ 	.word	index@(_ZN10layer_norm13ln_bwd_kernelINS_13Kernel_traitsIf13__nv_bfloat16fS2_fjLj2560ELj1ELj1ELj4ELj8ENS_18Kernel_traits_baseILj2560EfS2_fS2_fjLj128EEEEELb0ELb1ELb0ELb0EEEvNS_9BwdParamsE)
        /*16b8*/ 	.word	0x00000000


	//----- nvinfo : EIATTR_MIN_STACK_SIZE
	.align		4
.L_969:
        /*16bc*/ 	.byte	0x04, 0x12
        /*16be*/ 	.short	(.L_971 - .L_970)
	.align		4
.L_970:
        /*16c0*/ 	.word	index@(_ZN10layer_norm13ln_bwd_kernelINS_13Kernel_traitsIf13__nv_bfloat16fS2_fjLj2560ELj1ELj1ELj4ELj8ENS_18Kernel_traits_baseILj2560EfS2_fS2_fjLj128EEEEELb0ELb1ELb0ELb1EEEvNS_9BwdParamsE)
        /*16c4*/ 	.word	0x00000000


	//----- nvinfo : EIATTR_MIN_STACK_SIZE
	.align		4
.L_971:
        /*16c8*/ 	.byte	0x04, 0x12
        /*16ca*/ 	.short	(.L_973 - .L_972)
	.align		4
.L_972:
        /*16cc*/ 	.word	index@(_ZN10layer_norm13ln_bwd_kernelINS_13Kernel_traitsIf13__nv_bfloat16fS2_fjLj2560ELj1ELj1ELj4ELj8ENS_18Kernel_traits_baseILj2560EfS2_fS2_fjLj128EEEEELb0ELb1ELb1ELb0EEEvNS_9BwdParamsE)
        /*16d0*/ 	.word	0x00000000


	//----- nvinfo : EIATTR_MIN_STACK_SIZE
	.align		4
.L_973:
        /*16d4*/ 	.byte	0x04, 0x12
        /*16d6*/ 	.short	(.L_975 - .L_974)
	.align		4
.L_974:
        /*16d8*/ 	.word	index@(_ZN10layer_norm13ln_bwd_kernelINS_13Kernel_traitsIf13__nv_bfloat16fS2_fjLj2560ELj1ELj1ELj4ELj8ENS_18Kernel_traits_baseILj2560EfS2_fS2_fjLj128EEEEELb0ELb1ELb1ELb1EEEvNS_9BwdParamsE)
        /*16dc*/ 	.word	0x00000000


	//----- nvinfo : EIATTR_MIN_STACK_SIZE
	.align		4
.L_975:
        /*16e0*/ 	.byte	0x04, 0x12
        /*16e2*/ 	.short	(.L_977 - .L_976)
	.align		4
.L_976:
        /*16e4*/ 	.word	index@(_ZN10layer_norm13ln_bwd_kernelINS_13Kernel_traitsIf13__nv_bfloat16fS2_fjLj2560ELj1ELj1ELj4ELj8ENS_18Kernel_traits_baseILj2560EfS2_fS2_fjLj128EEEEELb1ELb0ELb0ELb0EEEvNS_9BwdParamsE)
        /*16e8*/ 	.word	0x00000000


	//----- nvinfo : EIATTR_MIN_STACK_SIZE
	.align		4
.L_977:
        /*16ec*/ 	.byte	0x04, 0x12
        /*16ee*/ 	.short	(.L_979 - .L_978)
	.align		4
.L_978:
        /*16f0*/ 	.word	index@(_ZN10layer_norm13ln_bwd_kernelINS_13Kernel_traitsIf13__nv_bfloat16fS2_fjLj2560ELj1ELj1ELj4ELj8ENS_18Kernel_traits_baseILj2560EfS2_fS2_fjLj128EEEEELb1ELb0ELb0ELb1EEEvNS_9BwdParamsE)
        /*16f4*/ 	.word	0x00000000


	//----- nvinfo : EIATTR_MIN_STACK_SIZE
	.align		4
.L_979:
        /*16f8*/ 	.byte	0x04, 0x12
        /*16fa*/ 	.short	(.L_981 - .L_980)
	.align		4
.L_980:
        /*16fc*/ 	.word	index@(_ZN10layer_norm22ln_bwd_finalize_kernelINS_22Kernel_traits_finalizeILj2560Ef13__nv_bfloat16fS2_fjLb0ELj1024ELj4ENS_18Kernel_traits_baseILj2560EfS2_fS2_fjLj1024EEEEELb0ELb0EEEvNS_9BwdParamsE)
        /*1700*/ 	.word	0x00000000


	//----- nvinfo : EIATTR_MIN_STACK_SIZE
	.align		4
.L_981:
        /*1704*/ 	.byte	0x04, 0x12
        /*1706*/ 	.short	(.L_983 - .L_982)
	.align		4
.L_982:
        /*1708*/ 	.word	index@(_ZN10layer_norm13ln_bwd_kernelINS_13Kernel_traitsIf13__nv_bfloat16fS2_fjLj2560ELj1ELj1ELj4ELj8ENS_18Kernel_traits_baseILj2560EfS2_fS2_fjLj128EEEEELb1ELb0ELb1ELb0EEEvNS_9BwdParamsE)
        /*170c*/ 	.word	0x00000000


	//----- nvinfo : EIATTR_MIN_STACK_SIZE
	.align		4
.L_983:
        /*1710*/ 	.byte	0x04, 0x12
        /*1712*/ 	.short	(.L_985 - .L_984)
	.align		4
.L_984:
        /*1714*/ 	.word	index@(_ZN10layer_norm22ln_bwd_finalize_kernelINS_22Kernel_traits_finalizeILj2560Ef13__nv_bfloat16fS2_fjLb0ELj1024ELj4ENS_18Kernel_traits_baseILj2560EfS2_fS2_fjLj1024EEEEELb0ELb1EEEvNS_9BwdParamsE)
        /*1718*/ 	.word	0x00000000


	//----- nvinfo : EIATTR_MIN_STACK_SIZE
	.align		4
.L_985:
        /*171c*/ 	.byte	0x04, 0x12
        /*171e*/ 	.short	(.L_987 - .L_986)
	.align		4
.L_986:
        /*1720*/ 	.word	index@(_ZN10layer_norm13ln_bwd_kernelINS_13Kernel_traitsIf13__nv_bfloat16fS2_fjLj2560ELj1ELj1ELj4ELj8ENS_18Kernel_traits_baseILj2560EfS2_fS2_fjLj128EEEEELb1ELb0ELb1ELb1EEEvNS_9BwdParamsE)
        /*1724*/ 	.word	0x00000000


	//----- nvinfo : EIATTR_MIN_STACK_SIZE
	.align		4
.L_987:
        /*1728*/ 	.byte	0x04, 0x12
        /*172a*/ 	.short	(.L_989 - .L_988)
	.align		4
.L_988:
        /*172c*/ 	.word	index@(_ZN10layer_norm13ln_bwd_kernelINS_13Kernel_traitsIf13__nv_bfloat16fS2_fjLj2560ELj1ELj1ELj4ELj8ENS_18Kernel_traits_baseILj2560EfS2_fS2_fjLj128EEEEELb1ELb1ELb0ELb0EEEvNS_9BwdParamsE)
        /*1730*/ 	.word	0x00000000


	//----- nvinfo : EIATTR_MIN_STACK_SIZE
	.align		4
.L_989:
        /*1734*/ 	.byte	0x04, 0x12
        /*1736*/ 	.short	(.L_991 - .L_990)
	.align		4
.L_990:
        /*1738*/ 	.word	index@(_ZN10layer_norm13ln_bwd_kernelINS_13Kernel_traitsIf13__nv_bfloat16fS2_fjLj2560ELj1ELj1ELj4ELj8ENS_18Kernel_traits_baseILj2560EfS2_fS2_fjLj128EEEEELb1ELb1ELb0ELb1EEEvNS_9BwdParamsE)
        /*173c*/ 	.word	0x00000000


	//----- nvinfo : EIATTR_MIN_STACK_SIZE
	.align		4
.L_991:
        /*1740*/ 	.byte	0x04, 0x12
        /*1742*/ 	.short	(.L_993 - .L_992)
	.align		4
.L_992:
        /*1744*/ 	.word	index@(_ZN10layer_norm22ln_bwd_finalize_kernelINS_22Kernel_traits_finalizeILj2560Ef13__nv_bfloat16fS2_fjLb1ELj1024ELj4ENS_18Kernel_traits_baseILj2560EfS2_fS2_fjLj1024EEEEELb1ELb0EEEvNS_9BwdParamsE)
        /*1748*/ 	.word	0x00000000


	//----- nvinfo : EIATTR_MIN_STACK_SIZE
	.align		4
.L_993:
        /*174c*/ 	.byte	0x04, 0x12
        /*174e*/ 	.short	(.L_995 - .L_994)
	.align		4
.L_994:
        /*1750*/ 	.word	index@(_ZN10layer_norm13ln_bwd_kernelINS_13Kernel_traitsIf13__nv_bfloat16fS2_fjLj2560ELj1ELj1ELj4ELj8ENS_18Kernel_traits_baseILj2560EfS2_fS2_fjLj128EEEEELb1ELb1ELb1ELb0EEEvNS_9BwdParamsE)
        /*1754*/ 	.word	0x00000000


	//----- nvinfo : EIATTR_MIN_STACK_SIZE
	.align		4
.L_995:
        /*1758*/ 	.byte	0x04, 0x12
        /*175a*/ 	.short	(.L_997 - .L_996)
	.align		4
.L_996:
        /*175c*/ 	.word	index@(_ZN10layer_norm22ln_bwd_finalize_kernelINS_22Kernel_traits_finalizeILj2560Ef13__nv_bfloat16fS2_fjLb1ELj1024ELj4ENS_18Kernel_traits_baseILj2560EfS2_fS2_fjLj1024EEEEELb1ELb1EEEvNS_9BwdParamsE)
        /*1760*/ 	.word	0x00000000


	//----- nvinfo : EIATTR_MIN_STACK_SIZE
	.align		4
.L_997:
        /*1764*/ 	.byte	0x04, 0x12
        /*1766*/ 	.short	(.L_999 - .L_998)
	.align		4
.L_998:
        /*1768*/ 	.word	index@(_ZN10layer_norm13ln_bwd_kernelINS_13Kernel_traitsIf13__nv_bfloat16fS2_fjLj2560ELj1ELj1ELj4ELj8ENS_18Kernel_traits_baseILj2560EfS2_fS2_fjLj128EEEEELb1ELb1ELb1ELb1EEEvNS_9BwdParamsE)
        /*176c*/ 	.word	0x00000000


	//----- nvinfo : EIATTR_MIN_STACK_SIZE
	.align		4
.L_999:
        /*1770*/ 	.byte	0x04, 0x12
        /*1772*/ 	.short	(.L_1001 - .L_1000)
	.align		4
.L_1000:
        /*1774*/ 	.word	index@(_ZN10layer_norm13ln_bwd_kernelINS_13Kernel_traitsIf6__halfS2_S2_fjLj2560ELj1ELj1ELj4ELj8ENS_18Kernel_traits_baseILj2560EfS2_S2_S2_fjLj128EEEEELb0ELb0ELb0ELb0EEEvNS_9BwdParamsE)
        /*1778*/ 	.word	0x00000000


	//----- nvinfo : EIATTR_MIN_STACK_SIZE
	.align		4
.L_1001:
        /*177c*/ 	.byte	0x04, 0x12
        /*177e*/ 	.short	(.L_1003 - .L_1002)
	.align		4
.L_1002:
        /*1780*/ 	.word	index@(_ZN10layer_norm13ln_bwd_kernelINS_13Kernel_traitsIf6__halfS2_S2_fjLj2560ELj1ELj1ELj4ELj8ENS_18Kernel_traits_baseILj2560EfS2_S2_S2_fjLj128EEEEELb0ELb0ELb0ELb1EEEvNS_9BwdParamsE)
        /*1784*/ 	.word	0x00000000


	//----- nvinfo : EIATTR_MIN_STACK_SIZE
	.align		4
.L_1003:
        /*1788*/ 	.byte	0x04, 0x12
        /*178a*/ 	.short	(.L_1005 - .L_1004)
	.align		4
.L_1004:
        /*178c*/ 	.word	index@(_ZN10layer_norm13ln_bwd_kernelINS_13Kernel_traitsIf6__halfS2_S2_fjLj2560ELj1ELj1ELj4ELj8ENS_18Kernel_traits_baseILj2560EfS2_S2_S2_fjLj128EEEEELb0ELb0ELb1ELb0EEEvNS_9BwdParamsE)
        /*1790*/ 	.word	0x00000000


	//----- nvinfo : EIATTR_MIN_STACK_SIZE
	.align		4
.L_1005:
        /*1794*/ 	.byte	0x04, 0x12
        /*1796*/ 	.short	(.L_1007 - .L_1006)
	.align		4
.L_1006:
        /*1798*/ 	.word	index@(_ZN10layer_norm13ln_bwd_kernelINS_13Kernel_traitsIf6__halfS2_S2_fjLj2560ELj1ELj1ELj4ELj8ENS_18Kernel_traits_baseILj2560EfS2_S2_S2_fjLj128EEEEELb0ELb0ELb1ELb1EEEvNS_9BwdParamsE)
        /*179c*/ 	.word	0x00000000


	//----- nvinfo : EIATTR_MIN_STACK_SIZE
	.align		4
.L_1007:
        /*17a0*/ 	.byte	0x04, 0x12
        /*17a2*/ 	.short	(.L_1009 - .L_1008)
	.align		4
.L_1008:
        /*17a4*/ 	.word	index@(_ZN10layer_norm13ln_bwd_kernelINS_13Kernel_traitsIf6__halfS2_S2_fjLj2560ELj1ELj1ELj4ELj8ENS_18Kernel_traits_baseILj2560EfS2_S2_S2_fjLj128EEEEELb0ELb1ELb0ELb0EEEvNS_9BwdParamsE)
        /*17a8*/ 	.word	0x00000000


	//----- nvinfo : EIATTR_MIN_STACK_SIZE
	.align		4
.L_1009:
        /*17ac*/ 	.byte	0x04, 0x12
        /*17ae*/ 	.short	(.L_1011 - .L_1010)
	.align		4
.L_1010:
        /*17b0*/ 	.word	index@(_ZN10layer_norm13ln_bwd_kernelINS_13Kernel_traitsIf6__halfS2_S2_fjLj2560ELj1ELj1ELj4ELj8ENS_18Kernel_traits_baseILj2560EfS2_S2_S2_fjLj128EEEEELb0ELb1ELb0ELb1EEEvNS_9BwdParamsE)
        /*17b4*/ 	.word	0x00000000


	//----- nvinfo : EIATTR_MIN_STACK_SIZE
	.align		4
.L_1011:
        /*17b8*/ 	.byte	0x04, 0x12
        /*17ba*/ 	.short	(.L_1013 - .L_1012)
	.align		4
.L_1012:
        /*17bc*/ 	.word	index@(_ZN10layer_norm13ln_bwd_kernelINS_13Kernel_traitsIf6__halfS2_S2_fjLj2560ELj1ELj1ELj4ELj8ENS_18Kernel_traits_baseILj2560EfS2_S2_S2_fjLj128EEEEELb0ELb1ELb1ELb0EEEvNS_9BwdParamsE)
        /*17c0*/ 	.word	0x00000000


	//----- nvinfo : EIATTR_MIN_STACK_SIZE
	.align		4
.L_1013:
        /*17c4*/ 	.byte	0x04, 0x12
        /*17c6*/ 	.short	(.L_1015 - .L_1014)
	.align		4
.L_1014:
        /*17c8*/ 	.word	index@(_ZN10layer_norm13ln_bwd_kernelINS_13Kernel_traitsIf6__halfS2_S2_fjLj2560ELj1ELj1ELj4ELj8ENS_18Kernel_traits_baseILj2560EfS2_S2_S2_fjLj128EEEEELb0ELb1ELb1ELb1EEEvNS_9BwdParamsE)
        /*17cc*/ 	.word	0x00000000


	//----- nvinfo : EIATTR_MIN_STACK_SIZE
	.align		4
.L_1015:
        /*17d0*/ 	.byte	0x04, 0x12
        /*17d2*/ 	.short	(.L_1017 - .L_1016)
	.align		4
.L_1016:
        /*17d4*/ 	.word	index@(_ZN10layer_norm13ln_bwd_kernelINS_13Kernel_traitsIf6__halfS2_S2_fjLj2560ELj1ELj1ELj4ELj8ENS_18Kernel_traits_baseILj2560EfS2_S2_S2_fjLj128EEEEELb1ELb0ELb0ELb0EEEvNS_9BwdParamsE)
        /*17d8*/ 	.word	0x00000000


	//----- nvinfo : EIATTR_MIN_STACK_SIZE
	.align		4
.L_1017:
        /*17dc*/ 	.byte	0x04, 0x12
        /*17de*/ 	.short	(.L_1019 - .L_1018)
	.align		4
.L_1018:
        /*17e0*/ 	.word	index@(_ZN10layer_norm13ln_bwd_kernelINS_13Kernel_traitsIf6__halfS2_S2_fjLj2560ELj1ELj1ELj4ELj8ENS_18Kernel_traits_baseILj2560EfS2_S2_S2_fjLj128EEEEELb1ELb0ELb0ELb1EEEvNS_9BwdParamsE)
        /*17e4*/ 	.word	0x00000000


	//----- nvinfo : EIATTR_MIN_STACK_SIZE
	.align		4
.L_1019:
        /*17e8*/ 	.byte	0x04, 0x12
        /*17ea*/ 	.short	(.L_1021 - .L_1020)
	.align		4
.L_1020:
        /*17ec*/ 	.word	index@(_ZN10layer_norm22ln_bwd_finalize_kernelINS_22Kernel_traits_finalizeILj2560Ef6__halfS2_S2_fjLb0ELj1024ELj4ENS_18Kernel_traits_baseILj2560EfS2_S2_S2_fjLj1024EEEEELb0ELb0EEEvNS_9BwdParamsE)
        /*17f0*/ 	.word	0x00000000


	//----- nvinfo : EIATTR_MIN_STACK_SIZE
	.align		4
.L_1021:
        /*17f4*/ 	.byte	0x04, 0x12
        /*17f6*/ 	.short	(.L_1023 - .L_1022)
	.align		4
.L_1022:
        /*17f8*/ 	.word	index@(_ZN10layer_norm13ln_bwd_kernelINS_13Kernel_traitsIf6__halfS2_S2_fjLj2560ELj1ELj1ELj4ELj8ENS_18Kernel_traits_baseILj2560EfS2_S2_S2_fjLj128EEEEELb1ELb0ELb1ELb0EEEvNS_9BwdParamsE)
        /*17fc*/ 	.word	0x00000000


	//----- nvinfo : EIATTR_MIN_STACK_SIZE
	.align		4
.L_1023:
        /*1800*/ 	.byte	0x04, 0x12
        /*1802*/ 	.short	(.L_1025 - .L_1024)
	.align		4
.L_1024:
        /*1804*/ 	.word	index@(_ZN10layer_norm22ln_bwd_finalize_kernelINS_22Kernel_traits_finalizeILj2560Ef6__halfS2_S2_fjLb0ELj1024ELj4ENS_18Kernel_traits_baseILj2560EfS2_S2_S2_fjLj1024EEEEELb0ELb1EEEvNS_9BwdParamsE)
        /*1808*/ 	.word	0x00000000


	//----- nvinfo : EIATTR_MIN_STACK_SIZE
	.align		4
.L_1025:
        /*180c*/ 	.byte	0x04, 0x12
        /*180e*/ 	.short	(.L_1027 - .L_1026)
	.align		4
.L_1026:
        /*1810*/ 	.word	index@(_ZN10layer_norm13ln_bwd_kernelINS_13Kernel_traitsIf6__halfS2_S2_fjLj2560ELj1ELj1ELj4ELj8ENS_18Kernel_traits_baseILj2560EfS2_S2_S2_fjLj128EEEEELb1ELb0ELb1ELb1EEEvNS_9BwdParamsE)
        /*1814*/ 	.word	0x00000000


	//----- nvinfo : EIATTR_MIN_STACK_SIZE
	.align		4
.L_1027:
        /*1818*/ 	.byte	0x04, 0x12
        /*181a*/ 	.short	(.L_1029 - .L_1028)
	.align		4
.L_1028:
        /*181c*/ 	.word	index@(_ZN10layer_norm13ln_bwd_kernelINS_13Kernel_traitsIf6__halfS2_S2_fjLj2560ELj1ELj1ELj4ELj8ENS_18Kernel_traits_baseILj2560EfS2_S2_S2_fjLj128EEEEELb1ELb1ELb0ELb0EEEvNS_9BwdParamsE)
        /*1820*/ 	.word	0x00000000


	//----- nvinfo : EIATTR_MIN_STACK_SIZE
	.align		4
.L_1029:
        /*1824*/ 	.byte	0x04, 0x12
        /*1826*/ 	.short	(.L_1031 - .L_1030)
	.align		4
.L_1030:
        /*1828*/ 	.word	index@(_ZN10layer_norm13ln_bwd_kernelINS_13Kernel_traitsIf6__halfS2_S2_fjLj2560ELj1ELj1ELj4ELj8ENS_18Kernel_traits_baseILj2560EfS2_S2_S2_fjLj128EEEEELb1ELb1ELb0ELb1EEEvNS_9BwdParamsE)
        /*182c*/ 	.word	0x00000000


	//----- nvinfo : EIATTR_MIN_STACK_SIZE
	.align		4
.L_1031:
        /*1830*/ 	.byte	0x04, 0x12
        /*1832*/ 	.short	(.L_1033 - .L_1032)
	.align		4
.L_1032:
        /*1834*/ 	.word	index@(_ZN10layer_norm22ln_bwd_finalize_kernelINS_22Kernel_traits_finalizeILj2560Ef6__halfS2_S2_fjLb1ELj1024ELj4ENS_18Kernel_traits_baseILj2560EfS2_S2_S2_fjLj1024EEEEELb1ELb0EEEvNS_9BwdParamsE)
        /*1838*/ 	.word	0x00000000


	//----- nvinfo : EIATTR_MIN_STACK_SIZE
	.align		4
.L_1033:
        /*183c*/ 	.byte	0x04, 0x12
        /*183e*/ 	.short	(.L_1035 - .L_1034)
	.align		4
.L_1034:
        /*1840*/ 	.word	index@(_ZN10layer_norm13ln_bwd_kernelINS_13Kernel_traitsIf6__halfS2_S2_fjLj2560ELj1ELj1ELj4ELj8ENS_18Kernel_traits_baseILj2560EfS2_S2_S2_fjLj128EEEEELb1ELb1ELb1ELb0EEEvNS_9BwdParamsE)
        /*1844*/ 	.word	0x00000000


	//----- nvinfo : EIATTR_MIN_STACK_SIZE
	.align		4
.L_1035:
        /*1848*/ 	.byte	0x04, 0x12
        /*184a*/ 	.short	(.L_1037 - .L_1036)
	.align		4
.L_1036:
        /*184c*/ 	.word	index@(_ZN10layer_norm22ln_bwd_finalize_kernelINS_22Kernel_traits_finalizeILj2560Ef6__halfS2_S2_fjLb1ELj1024ELj4ENS_18Kernel_traits_baseILj2560EfS2_S2_S2_fjLj1024EEEEELb1ELb1EEEvNS_9BwdParamsE)
        /*1850*/ 	.word	0x00000000


	//----- nvinfo : EIATTR_MIN_STACK_SIZE
	.align		4
.L_1037:
        /*1854*/ 	.byte	0x04, 0x12
        /*1856*/ 	.short	(.L_1039 - .L_1038)
	.align		4
.L_1038:
        /*1858*/ 	.word	index@(_ZN10layer_norm13ln_bwd_kernelINS_13Kernel_traitsIf6__halfS2_S2_fjLj2560ELj1ELj1ELj4ELj8ENS_18Kernel_traits_baseILj2560EfS2_S2_S2_fjLj128EEEEELb1ELb1ELb1ELb1EEEvNS_9BwdParamsE)
        /*185c*/ 	.word	0x00000000


	//----- nvinfo : EIATTR_MIN_STACK_SIZE
	.align		4
.L_1039:
        /*1860*/ 	.byte	0x04, 0x12
        /*1862*/ 	.short	(.L_1041 - .L_1040)
	.align		4
.L_1040:
        /*1864*/ 	.word	index@(_ZN10layer_norm13ln_bwd_kernelINS_13Kernel_traitsI6__halfS2_fS2_fjLj2560ELj1ELj1ELj4ELj8ENS_18Kernel_traits_baseILj2560ES2_S2_fS2_fjLj128EEEEELb0ELb0ELb0ELb0EEEvNS_9BwdParamsE)
        /*1868*/ 	.word	0x00000000


	//----- nvinfo : EIATTR_MIN_STACK_SIZE
	.align		4
.L_1041:
        /*186c*/ 	.byte	0x04, 0x12
        /*186e*/ 	.short	(.L_1043 - .L_1042)
	.align		4
.L_1042:
        /*1870*/ 	.word	index@(_ZN10layer_norm13ln_bwd_kernelINS_13Kernel_traitsI6__halfS2_fS2_fjLj2560ELj1ELj1ELj4ELj8ENS_18Kernel_traits_baseILj2560ES2_S2_fS2_fjLj128EEEEELb0ELb0ELb0ELb1EEEvNS_9BwdParamsE)
        /*1874*/ 	.word	0x00000000


	//----- nvinfo : EIATTR_MIN_STACK_SIZE
	.align		4
.L_1043:
        /*1878*/ 	.byte	0x04, 0x12
        /*187a*/ 	.short	(.L_1045 - .L_1044)
	.align		4
.L_1044:
        /*187c*/ 	.word	index@(_ZN10layer_norm13ln_bwd_kernelINS_13Kernel_traitsI6__halfS2_fS2_fjLj2560ELj1ELj1ELj4ELj8ENS_18Kernel_traits_baseILj2560ES2_S2_fS2_fjLj128EEEEELb0ELb0ELb1ELb0EEEvNS_9BwdParamsE)
        /*1880*/ 	.word	0x00000000


	//----- nvinfo : EIATTR_MIN_STACK_SIZE
	.align		4
.L_1045:
        /*1884*/ 	.byte	0x04, 0x12
        /*1886*/ 	.short	(.L_1047 - .L_1046)
	.align		4
.L_1046:
        /*1888*/ 	.word	index@(_ZN10layer_norm13ln_bwd_kernelINS_13Kernel_traitsI6__halfS2_fS2_fjLj2560ELj1ELj1ELj4ELj8ENS_18Kernel_traits_baseILj2560ES2_S2_fS2_fjLj128EEEEELb0ELb0ELb1ELb1EEEvNS_9BwdParamsE)
        /*188c*/ 	.word	0x00000000


	//----- nvinfo : EIATTR_MIN_STACK_SIZE
	.align		4
.L_1047:
        /*1890*/ 	.byte	0x04, 0x12
        /*1892*/ 	.short	(.L_1049 - .L_1048)
	.align		4
.L_1048:
        /*1894*/ 	.word	index@(_ZN10layer_norm13ln_bwd_kernelINS_13Kernel_traitsI6__halfS2_fS2_fjLj2560ELj1ELj1ELj4ELj8ENS_18Kernel_traits_baseILj2560ES2_S2_fS2_fjLj128EEEEELb0ELb1ELb0ELb0EEEvNS_9BwdParamsE)
        /*1898*/ 	.word	0x00000000


	//----- nvinfo : EIATTR_MIN_STACK_SIZE
	.align		4
.L_1049:
        /*189c*/ 	.byte	0x04, 0x12
        /*189e*/ 	.short	(.L_1051 - .L_1050)
	.align		4
.L_1050:
        /*18a0*/ 	.word	index@(_ZN10layer_norm13ln_bwd_kernelINS_13Kernel_traitsI6__halfS2_fS2_fjLj2560ELj1ELj1ELj4ELj8ENS_18Kernel_traits_baseILj2560ES2_S2_fS2_fjLj128EEEEELb0ELb1ELb0ELb1EEEvNS_9BwdParamsE)
        /*18a4*/ 	.word	0x00000000


	//----- nvinfo : EIATTR_MIN_STACK_SIZE
	.align		4
.L_1051:
        /*18a8*/ 	.byte	0x04, 0x12
        /*18aa*/ 	.short	(.L_1053 - .L_1052)
	.align		4
.L_1052:
        /*18ac*/ 	.word	index@(_ZN10layer_norm13ln_bwd_kernelINS_13Kernel_traitsI6__halfS2_fS2_fjLj2560ELj1ELj1ELj4ELj8ENS_18Kernel_traits_baseILj2560ES2_S2_fS2_fjLj128EEEEELb0ELb1ELb1ELb0EEEvNS_9BwdParamsE)
        /*18b0*/ 	.word	0x00000000


	//----- nvinfo : EIATTR_MIN_STACK_SIZE
	.align		4
.L_1053:
        /*18b4*/ 	.byte	0x04, 0x12
        /*18b6*/ 	.short	(.L_1055 - .L_1054)
	.align		4
.L_1054:
        /*18b8*/ 	.word	index@(_ZN10layer_norm13ln_bwd_kernelINS_13Kernel_traitsI6__halfS2_fS2_fjLj2560ELj1ELj1ELj4ELj8ENS_18Kernel_traits_baseILj2560ES2_S2_fS2_fjLj128EEEEELb0ELb1ELb1ELb1EEEvNS_9BwdParamsE)
        /*18bc*/ 	.word	0x00000000


	//----- nvinfo : EIATTR_MIN_STACK_SIZE
	.align		4
.L_1055:
        /*18c0*/ 	.byte	0x04, 0x12
        /*18c2*/ 	.short	(.L_1057 - .L_1056)
	.align		4
.L_1056:
        /*18c4*/ 	.word	index@(_ZN10layer_norm13ln_bwd_kernelINS_13Kernel_traitsI6__halfS2_fS2_fjLj2560ELj1ELj1ELj4ELj8ENS_18Kernel_traits_baseILj2560ES2_S2_fS2_fjLj128EEEEELb1ELb0ELb0ELb0EEEvNS_9BwdParamsE)
        /*18c8*/ 	.word	0x00000000


	//----- nvinfo : EIATTR_MIN_STACK_SIZE
	.align		4
.L_1057:
        /*18cc*/ 	.byte	0x04, 0x12
        /*18ce*/ 	.short	(.L_1059 - .L_1058)
	.align		4
.L_1058:
        /*18d0*/ 	.word	index@(_ZN10layer_norm13ln_bwd_kernelINS_13Kernel_traitsI6__halfS2_fS2_fjLj2560ELj1ELj1ELj4ELj8ENS_18Kernel_traits_baseILj2560ES2_S2_fS2_fjLj128EEEEELb1ELb0ELb0ELb1EEEvNS_9BwdParamsE)
        /*18d4*/ 	.word	0x00000000


	//----- nvinfo : EIATTR_MIN_STACK_SIZE
	.align		4
.L_1059:
        /*18d8*/ 	.byte	0x04, 0x12
        /*18da*/ 	.short	(.L_1061 - .L_1060)
	.align		4
.L_1060:
        /*18dc*/ 	.word	index@(_ZN10layer_norm22ln_bwd_finalize_kernelINS_22Kernel_traits_finalizeILj2560E6__halfS2_fS2_fjLb0ELj1024ELj4ENS_18Kernel_traits_baseILj2560ES2_S2_fS2_fjLj1024EEEEELb0ELb0EEEvNS_9BwdParamsE)
        /*18e0*/ 	.word	0x00000000


	//----- nvinfo : EIATTR_MIN_STACK_SIZE
	.align		4
.L_1061:
        /*18e4*/ 	.byte	0x04, 0x12
        /*18e6*/ 	.short	(.L_1063 - .L_1062)
	.align		4
.L_1062:
        /*18e8*/ 	.word	index@(_ZN10layer_norm13ln_bwd_kernelINS_13Kernel_traitsI6__halfS2_fS2_fjLj2560ELj1ELj1ELj4ELj8ENS_18Kernel_traits_baseILj2560ES2_S2_fS2_fjLj128EEEEELb1ELb0ELb1ELb0EEEvNS_9BwdParamsE)
        /*18ec*/ 	.word	0x00000000


	//----- nvinfo : EIATTR_MIN_STACK_SIZE
	.align		4
.L_1063:
        /*18f0*/ 	.byte	0x04, 0x12
        /*18f2*/ 	.short	(.L_1065 - .L_1064)
	.align		4
.L_1064:
        /*18f4*/ 	.word	index@(_ZN10layer_norm22ln_bwd_finalize_kernelINS_22Kernel_traits_finalizeILj2560E6__halfS2_fS2_fjLb0ELj1024ELj4ENS_18Kernel_traits_baseILj2560ES2_S2_fS2_fjLj1024EEEEELb0ELb1EEEvNS_9BwdParamsE)
        /*18f8*/ 	.word	0x00000000


	//----- nvinfo : EIATTR_MIN_STACK_SIZE
	.align		4
.L_1065:
        /*18fc*/ 	.byte	0x04, 0x12
        /*18fe*/ 	.short	(.L_1067 - .L_1066)
	.align		4
.L_1066:
        /*1900*/ 	.word	index@(_ZN10layer_norm13ln_bwd_kernelINS_13Kernel_traitsI6__halfS2_fS2_fjLj2560ELj1ELj1ELj4ELj8ENS_18Kernel_traits_baseILj2560ES2_S2_fS2_fjLj128EEEEELb1ELb0ELb1ELb1EEEvNS_9BwdParamsE)
        /*1904*/ 	.word	0x00000000


	//----- nvinfo : EIATTR_MIN_STACK_SIZE
	.align		4
.L_1067:
        /*1908*/ 	.byte	0x04, 0x12
        /*190a*/ 	.short	(.L_1069 - .L_1068)
	.align		4
.L_1068:
        /*190c*/ 	.word	index@(_ZN10layer_norm13ln_bwd_kernelINS_13Kernel_traitsI6__halfS2_fS2_fjLj2560ELj1ELj1ELj4ELj8ENS_18Kernel_traits_baseILj2560ES2_S2_fS2_fjLj128EEEEELb1ELb1ELb0ELb0EEEvNS_9BwdParamsE)
        /*1910*/ 	.word	0x00000000


	//----- nvinfo : EIATTR_MIN_STACK_SIZE
	.align		4
.L_1069:
        /*1914*/ 	.byte	0x04, 0x12
        /*1916*/ 	.short	(.L_1071 - .L_1070)
	.align		4
.L_1070:
        /*1918*/ 	.word	index@(_ZN10layer_norm13ln_bwd_kernelINS_13Kernel_traitsI6__halfS2_fS2_fjLj2560ELj1ELj1ELj4ELj8ENS_18Kernel_traits_baseILj2560ES2_S2_fS2_fjLj128EEEEELb1ELb1ELb0ELb1EEEvNS_9BwdParamsE)
        /*191c*/ 	.word	0x00000000


	//----- nvinfo : EIATTR_MIN_STACK_SIZE
	.align		4
.L_1071:
        /*1920*/ 	.byte	0x04, 0x12
        /*1922*/ 	.short	(.L_1073 - .L_1072)
	.align		4
.L_1072:
        /*1924*/ 	.word	index@(_ZN10layer_norm22ln_bwd_finalize_kernelINS_22Kernel_traits_finalizeILj2560E6__halfS2_fS2_fjLb1ELj1024ELj4ENS_18Kernel_traits_baseILj2560ES2_S2_fS2_fjLj1024EEEEELb1ELb0EEEvNS_9BwdParamsE)
        /*1928*/ 	.word	0x00000000


	//----- nvinfo : EIATTR_MIN_STACK_SIZE
	.align		4
.L_1073:
        /*192c*/ 	.byte	0x04, 0x12
        /*192e*/ 	.short	(.L_1075 - .L_1074)
	.align		4
.L_1074:
        /*1930*/ 	.word	index@(_ZN10layer_norm13ln_bwd_kernelINS_13Kernel_traitsI6__halfS2_fS2_fjLj2560ELj1ELj1ELj4ELj8ENS_18Kernel_traits_baseILj2560ES2_S2_fS2_fjLj128EEEEELb1ELb1ELb1ELb0EEEvNS_9BwdParamsE)
        /*1934*/ 	.word	0x00000000


	//----- nvinfo : EIATTR_MIN_STACK_SIZE
	.align		4
.L_1075:
        /*1938*/ 	.byte	0x04, 0x12
        /*193a*/ 	.short	(.L_1077 - .L_1076)
	.align		4
.L_1076:
        /*193c*/ 	.word	index@(_ZN10layer_norm22ln_bwd_finalize_kernelINS_22Kernel_traits_finalizeILj2560E6__halfS2_fS2_fjLb1ELj1024ELj4ENS_18Kernel_traits_baseILj2560ES2_S2_fS2_fjLj1024EEEEELb1ELb1EEEvNS_9BwdParamsE)
        /*1940*/ 	.word	0x00000000


	//----- nvinfo : EIATTR_MIN_STACK_SIZE
	.align		4
.L_1077:
        /*1944*/ 	.byte	0x04, 0x12
        /*1946*/ 	.short	(.L_1079 - .L_1078)
	.align		4
.L_1078:
        /*1948*/ 	.word	index@(_ZN10layer_norm13ln_bwd_kernelINS_13Kernel_traitsI6__halfS2_fS2_fjLj2560ELj1ELj1ELj4ELj8ENS_18Kernel_traits_baseILj2560ES2_S2_fS2_fjLj128EEEEELb1ELb1ELb1ELb1EEEvNS_9BwdParamsE)
        /*194c*/ 	.word	0x00000000


	//----- nvinfo : EIATTR_MIN_STACK_SIZE
	.align		4
.L_1079:
        /*1950*/ 	.byte	0x04, 0x12
        /*1952*/ 	.short	(.L_1081 - .L_1080)
	.align		4
.L_1080:
        /*1954*/ 	.word	index@(_ZN10layer_norm13ln_bwd_kernelINS_13Kernel_traitsIf6__halffS2_fjLj2560ELj1ELj1ELj4ELj8ENS_18Kernel_traits_baseILj2560EfS2_fS2_fjLj128EEEEELb0ELb0ELb0ELb0EEEvNS_9BwdParamsE)
        /*1958*/ 	.word	0x00000000


	//----- nvinfo : EIATTR_MIN_STACK_SIZE
	.align		4
.L_1081:
        /*195c*/ 	.byte	0x04, 0x12
        /*195e*/ 	.short	(.L_1083 - .L_1082)
	.align		4
.L_1082:
        /*1960*/ 	.word	index@(_ZN10layer_norm13ln_bwd_kernelINS_13Kernel_traitsIf6__halffS2_fjLj2560ELj1ELj1ELj4ELj8ENS_18Kernel_traits_baseILj2560EfS2_fS2_fjLj128EEEEELb0ELb0ELb0ELb1EEEvNS_9BwdParamsE)
        /*1964*/ 	.word	0x00000000


	//----- nvinfo : EIATTR_MIN_STACK_SIZE
	.align		4
.L_1083:
        /*1968*/ 	.byte	0x04, 0x12
        /*196a*/ 	.short	(.L_1085 - .L_1084)
	.align		4
.L_1084:
        /*196c*/ 	.word	index@(_ZN10layer_norm13ln_bwd_kernelINS_13Kernel_traitsIf6__halffS2_fjLj2560ELj1ELj1ELj4ELj8ENS_18Kernel_traits_baseILj2560EfS2_fS2_fjLj128EEEEELb0ELb0ELb1ELb0EEEvNS_9BwdParamsE)
        /*1970*/ 	.word	0x00000000


	//----- nvinfo : EIATTR_MIN_STACK_SIZE
	.align		4
.L_1085:
        /*1974*/ 	.byte	0x04, 0x12
        /*1976*/ 	.short	(.L_1087 - .L_1086)
	.align		4
.L_1086:
        /*1978*/ 	.word	index@(_ZN10layer_norm13ln_bwd_kernelINS_13Kernel_traitsIf6__halffS2_fjLj2560ELj1ELj1ELj4ELj8ENS_18Kernel_traits_baseILj2560EfS2_fS2_fjLj128EEEEELb0ELb0ELb1ELb1EEEvNS_9BwdParamsE)
        /*197c*/ 	.word	0x00000000


	//----- nvinfo : EIATTR_MIN_STACK_SIZE
	.align		4
.L_1087:
        /*1980*/ 	.byte	0x04, 0x12
        /*1982*/ 	.short	(.L_1089 - .L_1088)
	.align		4
.L_1088:
        /*1984*/ 	.word	index@(_ZN10layer_norm13ln_bwd_kernelINS_13Kernel_traitsIf6__halffS2_fjLj2560ELj1ELj1ELj4ELj8ENS_18Kernel_traits_baseILj2560EfS2_fS2_fjLj128EEEEELb0ELb1ELb0ELb0EEEvNS_9BwdParamsE)
        /*1988*/ 	.word	0x00000000


	//----- nvinfo : EIATTR_MIN_STACK_SIZE
	.align		4
.L_1089:
        /*198c*/ 	.byte	0x04, 0x12
        /*198e*/ 	.short	(.L_1091 - .L_1090)
	.align		4
.L_1090:
        /*1990*/ 	.word	index@(_ZN10layer_norm13ln_bwd_kernelINS_13Kernel_traitsIf6__halffS2_fjLj2560ELj1ELj1ELj4ELj8ENS_18Kernel_traits_baseILj2560EfS2_fS2_fjLj128EEEEELb0ELb1ELb0ELb1EEEvNS_9BwdParamsE)
        /*1994*/ 	.word	0x00000000


	//----- nvinfo : EIATTR_MIN_STACK_SIZE
	.align		4
.L_1091:
        /*1998*/ 	.byte	0x04, 0x12
        /*199a*/ 	.short	(.L_1093 - .L_1092)
	.align		4
.L_1092:
        /*199c*/ 	.word	index@(_ZN10layer_norm13ln_bwd_kernelINS_13Kernel_traitsIf6__halffS2_fjLj2560ELj1ELj1ELj4ELj8ENS_18Kernel_traits_baseILj2560EfS2_fS2_fjLj128EEEEELb0ELb1ELb1ELb0EEEvNS_9BwdParamsE)
        /*19a0*/ 	.word	0x00000000


	//----- nvinfo : EIATTR_MIN_STACK_SIZE
	.align		4
.L_1093:
        /*19a4*/ 	.byte	0x04, 0x12
        /*19a6*/ 	.short	(.L_1095 - .L_1094)
	.align		4
.L_1094:
        /*19a8*/ 	.word	index@(_ZN10layer_norm13ln_bwd_kernelINS_13Kernel_traitsIf6__halffS2_fjLj2560ELj1ELj1ELj4ELj8ENS_18Kernel_traits_baseILj2560EfS2_fS2_fjLj128EEEEELb0ELb1ELb1ELb1EEEvNS_9BwdParamsE)
        /*19ac*/ 	.word	0x00000000


	//----- nvinfo : EIATTR_MIN_STACK_SIZE
	.align		4
.L_1095:
        /*19b0*/ 	.byte	0x04, 0x12
        /*19b2*/ 	.short	(.L_1097 - .L_1096)
	.align		4
.L_1096:
        /*19b4*/ 	.word	index@(_ZN10layer_norm13ln_bwd_kernelINS_13Kernel_traitsIf6__halffS2_fjLj2560ELj1ELj1ELj4ELj8ENS_18Kernel_traits_baseILj2560EfS2_fS2_fjLj128EEEEELb1ELb0ELb0ELb0EEEvNS_9BwdParamsE)
        /*19b8*/ 	.word	0x00000000


	//----- nvinfo : EIATTR_MIN_STACK_SIZE
	.align		4
.L_1097:
        /*19bc*/ 	.byte	0x04, 0x12
        /*19be*/ 	.short	(.L_1099 - .L_1098)
	.align		4
.L_1098:
        /*19c0*/ 	.word	index@(_ZN10layer_norm13ln_bwd_kernelINS_13Kernel_traitsIf6__halffS2_fjLj2560ELj1ELj1ELj4ELj8ENS_18Kernel_traits_baseILj2560EfS2_fS2_fjLj128EEEEELb1ELb0ELb0ELb1EEEvNS_9BwdParamsE)
        /*19c4*/ 	.word	0x00000000


	//----- nvinfo : EIATTR_MIN_STACK_SIZE
	.align		4
.L_1099:
        /*19c8*/ 	.byte	0x04, 0x12
        /*19ca*/ 	.short	(.L_1101 - .L_1100)
	.align		4
.L_1100:
        /*19cc*/ 	.word	index@(_ZN10layer_norm22ln_bwd_finalize_kernelINS_22Kernel_traits_finalizeILj2560Ef6__halffS2_fjLb0ELj1024ELj4ENS_18Kernel_traits_baseILj2560EfS2_fS2_fjLj1024EEEEELb0ELb0EEEvNS_9BwdParamsE)
        /*19d0*/ 	.word	0x00000000


	//----- nvinfo : EIATTR_MIN_STACK_SIZE
	.align		4
.L_1101:
        /*19d4*/ 	.byte	0x04, 0x12
        /*19d6*/ 	.short	(.L_1103 - .L_1102)
	.align		4
.L_1102:
        /*19d8*/ 	.word	index@(_ZN10layer_norm13ln_bwd_kernelINS_13Kernel_traitsIf6__halffS2_fjLj2560ELj1ELj1ELj4ELj8ENS_18Kernel_traits_baseILj2560EfS2_fS2_fjLj128EEEEELb1ELb0ELb1ELb0EEEvNS_9BwdParamsE)
        /*19dc*/ 	.word	0x00000000


	//----- nvinfo : EIATTR_MIN_STACK_SIZE
	.align		4
.L_1103:
        /*19e0*/ 	.byte	0x04, 0x12
        /*19e2*/ 	.short	(.L_1105 - .L_1104)
	.align		4
.L_1104:
        /*19e4*/ 	.word	index@(_ZN10layer_norm22ln_bwd_finalize_kernelINS_22Kernel_traits_finalizeILj2560Ef6__halffS2_fjLb0ELj1024ELj4ENS_18Kernel_traits_baseILj2560EfS2_fS2_fjLj1024EEEEELb0ELb1EEEvNS_9BwdParamsE)
        /*19e8*/ 	.word	0x00000000


	//----- nvinfo : EIATTR_MIN_STACK_SIZE
	.align		4
.L_1105:
        /*19ec*/ 	.byte	0x04, 0x12
        /*19ee*/ 	.short	(.L_1107 - .L_1106)
	.align		4
.L_1106:
        /*19f0*/ 	.word	index@(_ZN10layer_norm13ln_bwd_kernelINS_13Kernel_traitsIf6__halffS2_fjLj2560ELj1ELj1ELj4ELj8ENS_18Kernel_traits_baseILj2560EfS2_fS2_fjLj128EEEEELb1ELb0ELb1ELb1EEEvNS_9BwdParamsE)
        /*19f4*/ 	.word	0x00000000


	//----- nvinfo : EIATTR_MIN_STACK_SIZE
	.align		4
.L_1107:
        /*19f8*/ 	.byte	0x04, 0x12
        /*19fa*/ 	.short	(.L_1109 - .L_1108)
	.align		4
.L_1108:
        /*19fc*/ 	.word	index@(_ZN10layer_norm13ln_bwd_kernelINS_13Kernel_traitsIf6__halffS2_fjLj2560ELj1ELj1ELj4ELj8ENS_18Kernel_traits_baseILj2560EfS2_fS2_fjLj128EEEEELb1ELb1ELb0ELb0EEEvNS_9BwdParamsE)
        /*1a00*/ 	.word	0x00000000


	//----- nvinfo : EIATTR_MIN_STACK_SIZE
	.align		4
.L_1109:
        /*1a04*/ 	.byte	0x04, 0x12
        /*1a06*/ 	.short	(.L_1111 - .L_1110)
	.align		4
.L_1110:
        /*1a08*/ 	.word	index@(_ZN10layer_norm13ln_bwd_kernelINS_13Kernel_traitsIf6__halffS2_fjLj2560ELj1ELj1ELj4ELj8ENS_18Kernel_traits_baseILj2560EfS2_fS2_fjLj128EEEEELb1ELb1ELb0ELb1EEEvNS_9BwdParamsE)
        /*1a0c*/ 	.word	0x00000000


	//----- nvinfo : EIATTR_MIN_STACK_SIZE
	.align		4
.L_1111:
        /*1a10*/ 	.byte	0x04, 0x12
        /*1a12*/ 	.short	(.L_1113 - .L_1112)
	.align		4
.L_1112:
        /*1a14*/ 	.word	index@(_ZN10layer_norm22ln_bwd_finalize_kernelINS_22Kernel_traits_finalizeILj2560Ef6__halffS2_fjLb1ELj1024ELj4ENS_18Kernel_traits_baseILj2560EfS2_fS2_fjLj1024EEEEELb1ELb0EEEvNS_9BwdParamsE)
        /*1a18*/ 	.word	0x00000000


	//----- nvinfo : EIATTR_MIN_STACK_SIZE
	.align		4
.L_1113:
        /*1a1c*/ 	.byte	0x04, 0x12
        /*1a1e*/ 	.short	(.L_1115 - .L_1114)
	.align		4
.L_1114:
        /*1a20*/ 	.word	index@(_ZN10layer_norm13ln_bwd_kernelINS_13Kernel_traitsIf6__halffS2_fjLj2560ELj1ELj1ELj4ELj8ENS_18Kernel_traits_baseILj2560EfS2_fS2_fjLj128EEEEELb1ELb1ELb1ELb0EEEvNS_9BwdParamsE)
        /*1a24*/ 	.word	0x00000000


	//----- nvinfo : EIATTR_MIN_STACK_SIZE
	.align		4
.L_1115:
        /*1a28*/ 	.byte	0x04, 0x12
        /*1a2a*/ 	.short	(.L_1117 - .L_1116)
	.align		4
.L_1116:
        /*1a2c*/ 	.word	index@(_ZN10layer_norm22ln_bwd_finalize_kernelINS_22Kernel_traits_finalizeILj2560Ef6__halffS2_fjLb1ELj1024ELj4ENS_18Kernel_traits_baseILj2560EfS2_fS2_fjLj1024EEEEELb1ELb1EEEvNS_9BwdParamsE)
        /*1a30*/ 	.word	0x00000000


	//----- nvinfo : EIATTR_MIN_STACK_SIZE
	.align		4
.L_1117:
        /*1a34*/ 	.byte	0x04, 0x12
        /*1a36*/ 	.short	(.L_1119 - .L_1118)
	.align		4
.L_1118:
        /*1a38*/ 	.word	index@(_ZN10layer_norm13ln_bwd_kernelINS_13Kernel_traitsIf6__halffS2_fjLj2560ELj1ELj1ELj4ELj8ENS_18Kernel_traits_baseILj2560EfS2_fS2_fjLj128EEEEELb1ELb1ELb1ELb1EEEvNS_9BwdParamsE)
        /*1a3c*/ 	.word	0x00000000


	//----- nvinfo : EIATTR_MIN_STACK_SIZE
	.align		4
.L_1119:
        /*1a40*/ 	.byte	0x04, 0x12
        /*1a42*/ 	.short	(.L_1121 - .L_1120)
	.align		4
.L_1120:
        /*1a44*/ 	.word	index@(_ZN10layer_norm13ln_bwd_kernelINS_13Kernel_traitsI6__halfffffjLj2560ELj1ELj1ELj4ELj16ENS_18Kernel_traits_baseILj2560ES2_ffffjLj128EEEEELb0ELb0ELb0ELb0EEEvNS_9BwdParamsE)
        /*1a48*/ 	.word	0x00000000


	//----- nvinfo : EIATTR_MIN_STACK_SIZE
	.align		4
.L_1121:
        /*1a4c*/ 	.byte	0x04, 0x12
        /*1a4e*/ 	.short	(.L_1123 - .L_1122)
	.align		4
.L_1122:
        /*1a50*/ 	.word	index@(_ZN10layer_norm13ln_bwd_kernelINS_13Kernel_traitsI6__halfffffjLj2560ELj1ELj1ELj4ELj16ENS_18Kernel_traits_baseILj2560ES2_ffffjLj128EEEEELb0ELb0ELb0ELb1EEEvNS_9BwdParamsE)
        /*1a54*/ 	.word	0x00000000


	//----- nvinfo : EIATTR_MIN_STACK_SIZE
	.align		4
.L_1123:
        /*1a58*/ 	.byte	0x04, 0x12
        /*1a5a*/ 	.short	(.L_1125 - .L_1124)
	.align		4
.L_1124:
        /*1a5c*/ 	.word	index@(_ZN10layer_norm13ln_bwd_kernelINS_13Kernel_traitsI6__halfffffjLj2560ELj1ELj1ELj4ELj16ENS_18Kernel_traits_baseILj2560ES2_ffffjLj128EEEEELb0ELb0ELb1ELb0EEEvNS_9BwdParamsE)
        /*1a60*/ 	.word	0x00000000


	//----- nvinfo : EIATTR_MIN_STACK_SIZE
	.align		4
.L_1125:
        /*1a64*/ 	.byte	0x04, 0x12
        /*1a66*/ 	.short	(.L_1127 - .L_1126)
	.align		4
.L_1126:
        /*1a68*/ 	.word	index@(_ZN10layer_norm13ln_bwd_kernelINS_13Kernel_traitsI6__halfffffjLj2560ELj1ELj1ELj4ELj16ENS_18Kernel_traits_baseILj2560ES2_ffffjLj128EEEEELb0ELb0ELb1ELb1EEEvNS_9BwdParamsE)
        /*1a6c*/ 	.word	0x00000000


	//----- nvinfo : EIATTR_MIN_STACK_SIZE
	.align		4
.L_1127:
        /*1a70*/ 	.byte	0x04, 0x12
        /*1a72*/ 	.short	(.L_1129 - .L_1128)
	.align		4
.L_1128:
        /*1a74*/ 	.word	index@(_ZN10layer_norm13ln_bwd_kernelINS_13Kernel_traitsI6__halfffffjLj2560ELj1ELj1ELj4ELj16ENS_18Kernel_traits_baseILj2560ES2_ffffjLj128EEEEELb0ELb1ELb0ELb0EEEvNS_9BwdParamsE)
        /*1a78*/ 	.word	0x00000000


	//----- nvinfo : EIATTR_MIN_STACK_SIZE
	.align		4
.L_1129:
        /*1a7c*/ 	.byte	0x04, 0x12
        /*1a7e*/ 	.short	(.L_1131 - .L_1130)
	.align		4
.L_1130:
        /*1a80*/ 	.word	index@(_ZN10layer_norm13ln_bwd_kernelINS_13Kernel_traitsI6__halfffffjLj2560ELj1ELj1ELj4ELj16ENS_18Kernel_traits_baseILj2560ES2_ffffjLj128EEEEELb0ELb1ELb0ELb1EEEvNS_9BwdParamsE)
        /*1a84*/ 	.word	0x00000000


	//----- nvinfo : EIATTR_MIN_STACK_SIZE
	.align		4
.L_1131:
        /*1a88*/ 	.byte	0x04, 0x12
        /*1a8a*/ 	.short	(.L_1133 - .L_1132)
	.align		4
.L_1132:
        /*1a8c*/ 	.word	index@(_ZN10layer_norm13ln_bwd_kernelINS_13Kernel_traitsI6__halfffffjLj2560ELj1ELj1ELj4ELj16ENS_18Kernel_traits_baseILj2560ES2_ffffjLj128EEEEELb0ELb1ELb1ELb0EEEvNS_9BwdParamsE)
        /*1a90*/ 	.word	0x00000000


	//----- nvinfo : EIATTR_MIN_STACK_SIZE
	.align		4
.L_1133:
        /*1a94*/ 	.byte	0x04, 0x12
        /*1a96*/ 	.short	(.L_1135 - .L_1134)
	.align		4
.L_1134:
        /*1a98*/ 	.word	index@(_ZN10layer_norm13ln_bwd_kernelINS_13Kernel_traitsI6__halfffffjLj2560ELj1ELj1ELj4ELj16ENS_18Kernel_traits_baseILj2560ES2_ffffjLj128EEEEELb0ELb1ELb1ELb1EEEvNS_9BwdParamsE)
        /*1a9c*/ 	.word	0x00000000


	//----- nvinfo : EIATTR_MIN_STACK_SIZE
	.align		4
.L_1135:
        /*1aa0*/ 	.byte	0x04, 0x12
        /*1aa2*/ 	.short	(.L_1137 - .L_1136)
	.align		4
.L_1136:
        /*1aa4*/ 	.word	index@(_ZN10layer_norm13ln_bwd_kernelINS_13Kernel_traitsI6__halfffffjLj2560ELj1ELj1ELj4ELj16ENS_18Kernel_traits_baseILj2560ES2_ffffjLj128EEEEELb1ELb0ELb0ELb0EEEvNS_9BwdParamsE)
        /*1aa8*/ 	.word	0x00000000


	//----- nvinfo : EIATTR_MIN_STACK_SIZE
	.align		4
.L_1137:
        /*1aac*/ 	.byte	0x04, 0x12
        /*1aae*/ 	.short	(.L_1139 - .L_1138)
	.align		4
.L_1138:
        /*1ab0*/ 	.word	index@(_ZN10layer_norm13ln_bwd_kernelINS_13Kernel_traitsI6__halfffffjLj2560ELj1ELj1ELj4ELj16ENS_18Kernel_traits_baseILj2560ES2_ffffjLj128EEEEELb1ELb0ELb0ELb1EEEvNS_9BwdParamsE)
        /*1ab4*/ 	.word	0x00000000


	//----- nvinfo : EIATTR_MIN_STACK_SIZE
	.align		4
.L_1139:
        /*1ab8*/ 	.byte	0x04, 0x12
        /*1aba*/ 	.short	(.L_1141 - .L_1140)
	.align		4
.L_1140:
        /*1abc*/ 	.word	index@(_ZN10layer_norm22ln_bwd_finalize_kernelINS_22Kernel_traits_finalizeILj2560E6__halfffffjLb0ELj1024ELj4ENS_18Kernel_traits_baseILj2560ES2_ffffjLj1024EEEEELb0ELb0EEEvNS_9BwdParamsE)
        /*1ac0*/ 	.word	0x00000000


	//----- nvinfo : EIATTR_MIN_STACK_SIZE
	.align		4
.L_1141:
        /*1ac4*/ 	.byte	0x04, 0x12
        /*1ac6*/ 	.short	(.L_1143 - .L_1142)
	.align		4
.L_1142:
        /*1ac8*/ 	.word	index@(_ZN10layer_norm13ln_bwd_kernelINS_13Kernel_traitsI6__halfffffjLj2560ELj1ELj1ELj4ELj16ENS_18Kernel_traits_baseILj2560ES2_ffffjLj128EEEEELb1ELb0ELb1ELb0EEEvNS_9BwdParamsE)
        /*1acc*/ 	.word	0x00000000


	//----- nvinfo : EIATTR_MIN_STACK_SIZE
	.align		4
.L_1143:
        /*1ad0*/ 	.byte	0x04, 0x12
        /*1ad2*/ 	.short	(.L_1145 - .L_1144)
	.align		4
.L_1144:
        /*1ad4*/ 	.word	index@(_ZN10layer_norm22ln_bwd_finalize_kernelINS_22Kernel_traits_finalizeILj2560E6__halfffffjLb0ELj1024ELj4ENS_18Kernel_traits_baseILj2560ES2_ffffjLj1024EEEEELb0ELb1EEEvNS_9BwdParamsE)
        /*1ad8*/ 	.word	0x00000000


	//----- nvinfo : EIATTR_MIN_STACK_SIZE
	.align		4
.L_1145:
        /*1adc*/ 	.byte	0x04, 0x12
        /*1ade*/ 	.short	(.L_1147 - .L_1146)
	.align		4
.L_1146:
        /*1ae0*/ 	.word	index@(_ZN10layer_norm13ln_bwd_kernelINS_13Kernel_traitsI6__halfffffjLj2560ELj1ELj1ELj4ELj16ENS_18Kernel_traits_baseILj2560ES2_ffffjLj128EEEEELb1ELb0ELb1ELb1EEEvNS_9BwdParamsE)
        /*1ae4*/ 	.word	0x00000000


	//----- nvinfo : EIATTR_MIN_STACK_SIZE
	.align		4
.L_1147:
        /*1ae8*/ 	.byte	0x04, 0x12
        /*1aea*/ 	.short	(.L_1149 - .L_1148)
	.align		4
.L_1148:
        /*1aec*/ 	.word	index@(_ZN10layer_norm13ln_bwd_kernelINS_13Kernel_traitsI6__halfffffjLj2560ELj1ELj1ELj4ELj16ENS_18Kernel_traits_baseILj2560ES2_ffffjLj128EEEEELb1ELb1ELb0ELb0EEEvNS_9BwdParamsE)
        /*1af0*/ 	.word	0x00000000


	//----- nvinfo : EIATTR_MIN_STACK_SIZE
	.align		4
.L_1149:
        /*1af4*/ 	.byte	0x04, 0x12
        /*1af6*/ 	.short	(.L_1151 - .L_1150)
	.align		4
.L_1150:
        /*1af8*/ 	.word	index@(_ZN10layer_norm13ln_bwd_kernelINS_13Kernel_traitsI6__halfffffjLj2560ELj1ELj1ELj4ELj16ENS_18Kernel_traits_baseILj2560ES2_ffffjLj128EEEEELb1ELb1ELb0ELb1EEEvNS_9BwdParamsE)
        /*1afc*/ 	.word	0x00000000


	//----- nvinfo : EIATTR_MIN_STACK_SIZE
	.align		4
.L_1151:
        /*1b00*/ 	.byte	0x04, 0x12
        /*1b02*/ 	.short	(.L_1153 - .L_1152)
	.align		4
.L_1152:
        /*1b04*/ 	.word	index@(_ZN10layer_norm22ln_bwd_finalize_kernelINS_22Kernel_traits_finalizeILj2560E6__halfffffjLb1ELj1024ELj4ENS_18Kernel_traits_baseILj2560ES2_ffffjLj1024EEEEELb1ELb0EEEvNS_9BwdParamsE)
        /*1b08*/ 	.word	0x00000000


	//----- nvinfo : EIATTR_MIN_STACK_SIZE
	.align		4
.L_1153:
        /*1b0c*/ 	.byte	0x04, 0x12
        /*1b0e*/ 	.short	(.L_1155 - .L_1154)
	.align		4
.L_1154:
        /*1b10*/ 	.word	index@(_ZN10layer_norm13ln_bwd_kernelINS_13Kernel_traitsI6__halfffffjLj2560ELj1ELj1ELj4ELj16ENS_18Kernel_traits_baseILj2560ES2_ffffjLj128EEEEELb1ELb1ELb1ELb0EEEvNS_9BwdParamsE)
        /*1b14*/ 	.word	0x00000000


	//----- nvinfo : EIATTR_MIN_STACK_SIZE
	.align		4
.L_1155:
        /*1b18*/ 	.byte	0x04, 0x12
        /*1b1a*/ 	.short	(.L_1157 - .L_1156)
	.align		4
.L_1156:
        /*1b1c*/ 	.word	index@(_ZN10layer_norm22ln_bwd_finalize_kernelINS_22Kernel_traits_finalizeILj2560E6__halfffffjLb1ELj1024ELj4ENS_18Kernel_traits_baseILj2560ES2_ffffjLj1024EEEEELb1ELb1EEEvNS_9BwdParamsE)
        /*1b20*/ 	.word	0x00000000


	//----- nvinfo : EIATTR_MIN_STACK_SIZE
	.align		4
.L_1157:
        /*1b24*/ 	.byte	0x04, 0x12
        /*1b26*/ 	.short	(.L_1159 - .L_1158)
	.align		4
.L_1158:
        /*1b28*/ 	.word	index@(_ZN10layer_norm13ln_bwd_kernelINS_13Kernel_traitsI6__halfffffjLj2560ELj1ELj1ELj4ELj16ENS_18Kernel_traits_baseILj2560ES2_ffffjLj128EEEEELb1ELb1ELb1ELb1EEEvNS_9BwdParamsE)
        /*1b2c*/ 	.word	0x00000000


	//----- nvinfo : EIATTR_MIN_STACK_SIZE
	.align		4
.L_1159:
        /*1b30*/ 	.byte	0x04, 0x12
        /*1b32*/ 	.short	(.L_1161 - .L_1160)
	.align		4
.L_1160:
        /*1b34*/ 	.word	index@(_ZN10layer_norm13ln_bwd_kernelINS_13Kernel_traitsIfffffjLj2560ELj1ELj1ELj4ELj16ENS_18Kernel_traits_baseILj2560EfffffjLj128EEEEELb0ELb0ELb0ELb0EEEvNS_9BwdParamsE)
        /*1b38*/ 	.word	0x00000000


	//----- nvinfo : EIATTR_MIN_STACK_SIZE
	.align		4
.L_1161:
        /*1b3c*/ 	.byte	0x04, 0x12
        /*1b3e*/ 	.short	(.L_1163 - .L_1162)
	.align		4
.L_1162:
        /*1b40*/ 	.word	index@(_ZN10layer_norm13ln_bwd_kernelINS_13Kernel_traitsIfffffjLj2560ELj1ELj1ELj4ELj16ENS_18Kernel_traits_baseILj2560EfffffjLj128EEEEELb0ELb0ELb0ELb1EEEvNS_9BwdParamsE)
        /*1b44*/ 	.word	0x00000000


	//----- nvinfo : EIATTR_MIN_STACK_SIZE
	.align		4
.L_1163:
        /*1b48*/ 	.byte	0x04, 0x12
        /*1b4a*/ 	.short	(.L_1165 - .L_1164)
	.align		4
.L_1164:
        /*1b4c*/ 	.word	index@(_ZN10layer_norm13ln_bwd_kernelINS_13Kernel_traitsIfffffjLj2560ELj1ELj1ELj4ELj16ENS_18Kernel_traits_baseILj2560EfffffjLj128EEEEELb0ELb0ELb1ELb0EEEvNS_9BwdParamsE)
        /*1b50*/ 	.word	0x00000000


	//----- nvinfo : EIATTR_MIN_STACK_SIZE
	.align		4
.L_1165:
        /*1b54*/ 	.byte	0x04, 0x12
        /*1b56*/ 	.short	(.L_1167 - .L_1166)
	.align		4
.L_1166:
        /*1b58*/ 	.word	index@(_ZN10layer_norm13ln_bwd_kernelINS_13Kernel_traitsIfffffjLj2560ELj1ELj1ELj4ELj16ENS_18Kernel_traits_baseILj2560EfffffjLj128EEEEELb0ELb0ELb1ELb1EEEvNS_9BwdParamsE)
        /*1b5c*/ 	.word	0x00000000


	//----- nvinfo : EIATTR_MIN_STACK_SIZE
	.align		4
.L_1167:
        /*1b60*/ 	.byte	0x04, 0x12
        /*1b62*/ 	.short	(.L_1169 - .L_1168)
	.align		4
.L_1168:
        /*1b64*/ 	.word	index@(_ZN10layer_norm13ln_bwd_kernelINS_13Kernel_traitsIfffffjLj2560ELj1ELj1ELj4ELj16ENS_18Kernel_traits_baseILj2560EfffffjLj128EEEEELb0ELb1ELb0ELb0EEEvNS_9BwdParamsE)
        /*1b68*/ 	.word	0x00000000


	//----- nvinfo : EIATTR_MIN_STACK_SIZE
	.align		4
.L_1169:
        /*1b6c*/ 	.byte	0x04, 0x12
        /*1b6e*/ 	.short	(.L_1171 - .L_1170)
	.align		4
.L_1170:
        /*1b70*/ 	.word	index@(_ZN10layer_norm13ln_bwd_kernelINS_13Kernel_traitsIfffffjLj2560ELj1ELj1ELj4ELj16ENS_18Kernel_traits_baseILj2560EfffffjLj128EEEEELb0ELb1ELb0ELb1EEEvNS_9BwdParamsE)
        /*1b74*/ 	.word	0x00000000


	//----- nvinfo : EIATTR_MIN_STACK_SIZE
	.align		4
.L_1171:
        /*1b78*/ 	.byte	0x04, 0x12
        /*1b7a*/ 	.short	(.L_1173 - .L_1172)
	.align		4
.L_1172:
        /*1b7c*/ 	.word	index@(_ZN10layer_norm13ln_bwd_kernelINS_13Kernel_traitsIfffffjLj2560ELj1ELj1ELj4ELj16ENS_18Kernel_traits_baseILj2560EfffffjLj128EEEEELb0ELb1ELb1ELb0EEEvNS_9BwdParamsE)
        /*1b80*/ 	.word	0x00000000


	//----- nvinfo : EIATTR_MIN_STACK_SIZE
	.align		4
.L_1173:
        /*1b84*/ 	.byte	0x04, 0x12
        /*1b86*/ 	.short	(.L_1175 - .L_1174)
	.align		4
.L_1174:
        /*1b88*/ 	.word	index@(_ZN10layer_norm13ln_bwd_kernelINS_13Kernel_traitsIfffffjLj2560ELj1ELj1ELj4ELj16ENS_18Kernel_traits_baseILj2560EfffffjLj128EEEEELb0ELb1ELb1ELb1EEEvNS_9BwdParamsE)
        /*1b8c*/ 	.word	0x00000000


	//----- nvinfo : EIATTR_MIN_STACK_SIZE
	.align		4
.L_1175:
        /*1b90*/ 	.byte	0x04, 0x12
        /*1b92*/ 	.short	(.L_1177 - .L_1176)
	.align		4
.L_1176:
        /*1b94*/ 	.word	index@(_ZN10layer_norm13ln_bwd_kernelINS_13Kernel_traitsIfffffjLj2560ELj1ELj1ELj4ELj16ENS_18Kernel_traits_baseILj2560EfffffjLj128EEEEELb1ELb0ELb0ELb0EEEvNS_9BwdParamsE)
        /*1b98*/ 	.word	0x00000000


	//----- nvinfo : EIATTR_MIN_STACK_SIZE
	.align		4
.L_1177:
        /*1b9c*/ 	.byte	0x04, 0x12
        /*1b9e*/ 	.short	(.L_1179 - .L_1178)
	.align		4
.L_1178:
        /*1ba0*/ 	.word	index@(_ZN10layer_norm13ln_bwd_kernelINS_13Kernel_traitsIfffffjLj2560ELj1ELj1ELj4ELj16ENS_18Kernel_traits_baseILj2560EfffffjLj128EEEEELb1ELb0ELb0ELb1EEEvNS_9BwdParamsE)
        /*1ba4*/ 	.word	0x00000000


	//----- nvinfo : EIATTR_MIN_STACK_SIZE
	.align		4
.L_1179:
        /*1ba8*/ 	.byte	0x04, 0x12
        /*1baa*/ 	.short	(.L_1181 - .L_1180)
	.align		4
.L_1180:
        /*1bac*/ 	.word	index@(_ZN10layer_norm22ln_bwd_finalize_kernelINS_22Kernel_traits_finalizeILj2560EfffffjLb0ELj1024ELj4ENS_18Kernel_traits_baseILj2560EfffffjLj1024EEEEELb0ELb0EEEvNS_9BwdParamsE)
        /*1bb0*/ 	.word	0x00000000


	//----- nvinfo : EIATTR_MIN_STACK_SIZE
	.align		4
.L_1181:
        /*1bb4*/ 	.byte	0x04, 0x12
        /*1bb6*/ 	.short	(.L_1183 - .L_1182)
	.align		4
.L_1182:
        /*1bb8*/ 	.word	index@(_ZN10layer_norm13ln_bwd_kernelINS_13Kernel_traitsIfffffjLj2560ELj1ELj1ELj4ELj16ENS_18Kernel_traits_baseILj2560EfffffjLj128EEEEELb1ELb0ELb1ELb0EEEvNS_9BwdParamsE)
        /*1bbc*/ 	.word	0x00000000


	//----- nvinfo : EIATTR_MIN_STACK_SIZE
	.align		4
.L_1183:
        /*1bc0*/ 	.byte	0x04, 0x12
        /*1bc2*/ 	.short	(.L_1185 - .L_1184)
	.align		4
.L_1184:
        /*1bc4*/ 	.word	index@(_ZN10layer_norm22ln_bwd_finalize_kernelINS_22Kernel_traits_finalizeILj2560EfffffjLb0ELj1024ELj4ENS_18Kernel_traits_baseILj2560EfffffjLj1024EEEEELb0ELb1EEEvNS_9BwdParamsE)
        /*1bc8*/ 	.word	0x00000000


	//----- nvinfo : EIATTR_MIN_STACK_SIZE
	.align		4
.L_1185:
        /*1bcc*/ 	.byte	0x04, 0x12
        /*1bce*/ 	.short	(.L_1187 - .L_1186)
	.align		4
.L_1186:
        /*1bd0*/ 	.word	index@(_ZN10layer_norm13ln_bwd_kernelINS_13Kernel_traitsIfffffjLj2560ELj1ELj1ELj4ELj16ENS_18Kernel_traits_baseILj2560EfffffjLj128EEEEELb1ELb0ELb1ELb1EEEvNS_9BwdParamsE)
        /*1bd4*/ 	.word	0x00000000


	//----- nvinfo : EIATTR_MIN_STACK_SIZE
	.align		4
.L_1187:
        /*1bd8*/ 	.byte	0x04, 0x12
        /*1bda*/ 	.short	(.L_1189 - .L_1188)
	.align		4
.L_1188:
        /*1bdc*/ 	.word	index@(_ZN10layer_norm13ln_bwd_kernelINS_13Kernel_traitsIfffffjLj2560ELj1ELj1ELj4ELj16ENS_18Kernel_traits_baseILj2560EfffffjLj128EEEEELb1ELb1ELb0ELb0EEEvNS_9BwdParamsE)
        /*1be0*/ 	.word	0x00000000


	//----- nvinfo : EIATTR_MIN_STACK_SIZE
	.align		4
.L_1189:
        /*1be4*/ 	.byte	0x04, 0x12
        /*1be6*/ 	.short	(.L_1191 - .L_1190)
	.align		4
.L_1190:
        /*1be8*/ 	.word	index@(_ZN10layer_norm13ln_bwd_kernelINS_13Kernel_traitsIfffffjLj2560ELj1ELj1ELj4ELj16ENS_18Kernel_traits_baseILj2560EfffffjLj128EEEEELb1ELb1ELb0ELb1EEEvNS_9BwdParamsE)
        /*1bec*/ 	.word	0x00000000


	//----- nvinfo : EIATTR_MIN_STACK_SIZE
	.align		4
.L_1191:
        /*1bf0*/ 	.byte	0x04, 0x12
        /*1bf2*/ 	.short	(.L_1193 - .L_1192)
	.align		4
.L_1192:
        /*1bf4*/ 	.word	index@(_ZN10layer_norm22ln_bwd_finalize_kernelINS_22Kernel_traits_finalizeILj2560EfffffjLb1ELj1024ELj4ENS_18Kernel_traits_baseILj2560EfffffjLj1024EEEEELb1ELb0EEEvNS_9BwdParamsE)
        /*1bf8*/ 	.word	0x00000000


	//----- nvinfo : EIATTR_MIN_STACK_SIZE
	.align		4
.L_1193:
        /*1bfc*/ 	.byte	0x04, 0x12
        /*1bfe*/ 	.short	(.L_1195 - .L_1194)
	.align		4
.L_1194:
        /*1c00*/ 	.word	index@(_ZN10layer_norm13ln_bwd_kernelINS_13Kernel_traitsIfffffjLj2560ELj1ELj1ELj4ELj16ENS_18Kernel_traits_baseILj2560EfffffjLj128EEEEELb1ELb1ELb1ELb0EEEvNS_9BwdParamsE)
        /*1c04*/ 	.word	0x00000000


	//----- nvinfo : EIATTR_MIN_STACK_SIZE
	.align		4
.L_1195:
        /*1c08*/ 	.byte	0x04, 0x12
        /*1c0a*/ 	.short	(.L_1197 - .L_1196)
	.align		4
.L_1196:
        /*1c0c*/ 	.word	index@(_ZN10layer_norm22ln_bwd_finalize_kernelINS_22Kernel_traits_finalizeILj2560EfffffjLb1ELj1024ELj4ENS_18Kernel_traits_baseILj2560EfffffjLj1024EEEEELb1ELb1EEEvNS_9BwdParamsE)
        /*1c10*/ 	.word	0x00000000


	//----- nvinfo : EIATTR_MIN_STACK_SIZE
	.align		4
.L_1197:
        /*1c14*/ 	.byte	0x04, 0x12
        /*1c16*/ 	.short	(.L_1199 - .L_1198)
	.align		4
.L_1198:
        /*1c18*/ 	.word	index@(_ZN10layer_norm13ln_bwd_kernelINS_13Kernel_traitsIfffffjLj2560ELj1ELj1ELj4ELj16ENS_18Kernel_traits_baseILj2560EfffffjLj128EEEEELb1ELb1ELb1ELb1EEEvNS_9BwdParamsE)
        /*1c1c*/ 	.word	0x00000000
.L_1199:


//--------------------- .nv.compat                --------------------------
	.section	.nv.compat,"",@"SHT_CUDA_COMPAT_INFO"
	.align	4
        /*0000*/ 	.byte	0x02, 0x09, 0x01, 0x00, 0x02, 0x02, 0x01, 0x00, 0x02, 0x05, 0x05, 0x00, 0x03, 0x07, 0x01, 0x01
        /*0010*/ 	.byte	0x02, 0x03, 0x00, 0x00, 0x02, 0x06, 0x01, 0x00, 0x04, 0x0b, 0x08, 0x00, 0x09, 0x00, 0x00, 0x00
        /*0020*/ 	.byte	0x00, 0x00, 0x00, 0x00


//--------------------- .nv.info._ZN10layer_norm13ln_bwd_kernelINS_13Kernel_traitsI13__nv_bfloat16S2_S2_S2_fjLj2560ELj1ELj1ELj4ELj8ENS_18Kernel_traits_baseILj2560ES2_S2_S2_S2_fjLj128EEEEELb0ELb0ELb0ELb0EEEvNS_9BwdParamsE --------------------------
	.section	.nv.info._ZN10layer_norm13ln_bwd_kernelINS_13Kernel_traitsI13__nv_bfloat16S2_S2_S2_fjLj2560ELj1ELj1ELj4ELj8ENS_18Kernel_traits_baseILj2560ES2_S2_S2_S2_fjLj128EEEEELb0ELb0ELb0ELb0EEEvNS_9BwdParamsE,"",@"SHT_CUDA_INFO"
	.sectionflags	@""
	.align	4


	//----- nvinfo : EIATTR_CUDA_API_VERSION
	.align		4
        /*0000*/ 	.byte	0x04, 0x37
        /*0002*/ 	.short	(.L_1201 - .L_1200)
.L_1200:
        /*0004*/ 	.word	0x00000082


	//----- nvinfo : EIATTR_KPARAM_INFO
	.align		4
.L_1201:
        /*0008*/ 	.byte	0x04, 0x17
        /*000a*/ 	.short	(.L_1203 - .L_1202)
.L_1202:
        /*000c*/ 	.word	0x00000000
        /*0010*/ 	.short	0x0000
        /*0012*/ 	.short	0x0000
        /*0014*/ 	.byte	0x00, 0xf0, 0xa1, 0x04


	//----- nvinfo : EIATTR_SPARSE_MMA_MASK
	.align		4
.L_1203:
        /*0018*/ 	.byte	0x03, 0x50
        /*001a*/ 	.short	0x0000


	//----- nvinfo : EIATTR_MAXREG_COUNT
	.align		4
        /*001c*/ 	.byte	0x03, 0x1b
        /*001e*/ 	.short	0x00ff


	//----- nvinfo : EIATTR_NUM_BARRIERS
	.align		4
        /*0020*/ 	.byte	0x02, 0x4c
        /*0022*/ 	.byte	0x01
	.zero		1


	//----- nvinfo : EIATTR_MERCURY_ISA_VERSION
	.align		4
        /*0024*/ 	.byte	0x03, 0x5f
        /*0026*/ 	.short	0x0101


	//----- nvinfo : EIATTR_COOP_GROUP_MASK_REGIDS
	.align		4
        /*0028*/ 	.byte	0x04, 0x29
        /*002a*/ 	.short	(.L_1205 - .L_1204)


	//   ....[0]....
.L_1204:
        /*002c*/ 	.word	0xffffffff


	//   ....[1]....
        /*0030*/ 	.word	0xffffffff


	//   ....[2]....
        /*0034*/ 	.word	0xffffffff


	//   ....[3]....
        /*0038*/ 	.word	0xffffffff


	//   ....[4]....
        /*003c*/ 	.word	0xffffffff


	//   ....[5]....
        /*0040*/ 	.word	0xffffffff


	//   ....[6]....
        /*0044*/ 	.word	0xffffffff


	//   ....[7]....
        /*0048*/ 	.word	0xffffffff


	//   ....[8]....
        /*004c*/ 	.word	0xffffffff


	//   ....[9]....
        /*0050*/ 	.word	0xffffffff


	//----- nvinfo : EIATTR_COOP_GROUP_INSTR_OFFSETS
	.align		4
.L_1205:
        /*0054*/ 	.byte	0x04, 0x28
        /*0056*/ 	.short	(.L_1207 - .L_1206)


	//   ....[0]....
.L_1206:
        /*0058*/ 	.word	0x00001c60


	//   ....[1]....
        /*005c*/ 	.word	0x00001c90


	//   ....[2]....
        /*0060*/ 	.word	0x00001cc0


	//   ....[3]....
        /*0064*/ 	.word	0x00001cd0


	//   ....[4]....
        /*0068*/ 	.word	0x00001d00


	//   ....[5]....
        /*006c*/ 	.word	0x00001d10


	//   ....[6]....
        /*0070*/ 	.word	0x00001d40


	//   ....[7]....
        /*0074*/ 	.word	0x00001d50


	//   ....[8]....
        /*0078*/ 	.word	0x00001d80


	//   ....[9]....
        /*007c*/ 	.word	0x00001d90


	//----- nvinfo : EIATTR_VRC_CTA_INIT_COUNT
	.align		4
.L_1207:
        /*0080*/ 	.byte	0x02, 0x4a
	.zero		1
	.zero		1


	//----- nvinfo : EIATTR_EXIT_INSTR_OFFSETS
	.align		4
        /*0084*/ 	.byte	0x04, 0x1c
        /*0086*/ 	.short	(.L_1209 - .L_1208)


	//   ....[0]....
.L_1208:
        /*0088*/ 	.word	0x000054e0


	//   ....[1]....
        /*008c*/ 	.word	0x00005560


	//----- nvinfo : EIATTR_MAX_THREADS
	.align		4
.L_1209:
        /*0090*/ 	.byte	0x04, 0x05
        /*0092*/ 	.short	(.L_1211 - .L_1210)
.L_1210:
        /*0094*/ 	.word	0x00000080
        /*0098*/ 	.word	0x00000001
        /*009c*/ 	.word	0x00000001


	//----- nvinfo : EIATTR_CRS_STACK_SIZE
	.align		4
.L_1211:
        /*00a0*/ 	.byte	0x04, 0x1e
        /*00a2*/ 	.short	(.L_1213 - .L_1212)
.L_1212:
        /*00a4*/ 	.word	0x00000000


	//----- nvinfo : EIATTR_CBANK_PARAM_SIZE
	.align		4
.L_1213:
        /*00a8*/ 	.byte	0x03, 0x19
        /*00aa*/ 	.short	0x0128


	//----- nvinfo : EIATTR_PARAM_CBANK
	.align		4
        /*00ac*/ 	.byte	0x04, 0x0a
        /*00ae*/ 	.short	(.L_1215 - .L_1214)
	.align		4
.L_1214:
        /*00b0*/ 	.word	index@(.nv.constant0._ZN10layer_norm13ln_bwd_kernelINS_13Kernel_traitsI13__nv_bfloat16S2_S2_S2_fjLj2560ELj1ELj1ELj4ELj8ENS_18Kernel_traits_baseILj2560ES2_S2_S2_S2_fjLj128EEEEELb0ELb0ELb0ELb0EEEvNS_9BwdParamsE)
        /*00b4*/ 	.short	0x0380
        /*00b6*/ 	.short	0x0128


	//----- nvinfo : EIATTR_SW_WAR
	.align		4
.L_1215:
        /*00b8*/ 	.byte	0x04, 0x36
        /*00ba*/ 	.short	(.L_1217 - .L_1216)
.L_1216:
        /*00bc*/ 	.word	0x00000008
.L_1217:


//--------------------- .nv.info._ZN10layer_norm13ln_bwd_kernelINS_13Kernel_traitsI13__nv_bfloat16S2_S2_S2_fjLj2560ELj1ELj1ELj4ELj8ENS_18Kernel_traits_baseILj2560ES2_S2_S2_S2_fjLj128EEEEELb0ELb0ELb0ELb1EEEvNS_9BwdParamsE --------------------------
	.section	.nv.info._ZN10layer_norm13ln_bwd_kernelINS_13Kernel_traitsI13__nv_bfloat16S2_S2_S2_fjLj2560ELj1ELj1ELj4ELj8ENS_18Kernel_traits_baseILj2560ES2_S2_S2_S2_fjLj128EEEEELb0ELb0ELb0ELb1EEEvNS_9BwdParamsE,"",@"SHT_CUDA_INFO"
	.sectionflags	@""
	.align	4


	//----- nvinfo : EIATTR_CUDA_API_VERSION
	.align		4
        /*0000*/ 	.byte	0x04, 0x37
        /*0002*/ 	.short	(.L_1219 - .L_1218)
.L_1218:
        /*0004*/ 	.word	0x00000082


	//----- nvinfo : EIATTR_KPARAM_INFO
	.align		4
.L_1219:
        /*0008*/ 	.byte	0x04, 0x17
        /*000a*/ 	.short	(.L_1221 - .L_1220)
.L_1220:
        /*000c*/ 	.word	0x00000000
        /*0010*/ 	.short	0x0000
        /*0012*/ 	.short	0x0000
        /*0014*/ 	.byte	0x00, 0xf0, 0xa1, 0x04


	//----- nvinfo : EIATTR_SPARSE_MMA_MASK
	.align		4
.L_1221:
        /*0018*/ 	.byte	0x03, 0x50
        /*001a*/ 	.short	0x0000


	//----- nvinfo : EIATTR_MAXREG_COUNT
	.align		4
        /*001c*/ 	.byte	0x03, 0x1b
        /*001e*/ 	.short	0x00ff


	//----- nvinfo : EIATTR_NUM_BARRIERS
	.align		4
        /*0020*/ 	.byte	0x02, 0x4c
        /*0022*/ 	.byte	0x01
	.zero		1


	//----- nvinfo : EIATTR_MERCURY_ISA_VERSION
	.align		4
        /*0024*/ 	.byte	0x03, 0x5f
        /*0026*/ 	.short	0x0101


	//----- nvinfo : EIATTR_COOP_GROUP_MASK_REGIDS
	.align		4
        /*0028*/ 	.byte	0x04, 0x29
        /*002a*/ 	.short	(.L_1223 - .L_1222)


	//   ....[0]....
.L_1222:
        /*002c*/ 	.word	0xffffffff


	//   ....[1]....
        /*0030*/ 	.word	0xffffffff


	//   ....[2]....
        /*0034*/ 	.word	0xffffffff


	//   ....[3]....
        /*0038*/ 	.word	0xffffffff


	//   ....[4]....
        /*003c*/ 	.word	0xffffffff


	//   ....[5]....
        /*0040*/ 	.word	0xffffffff


	//   ....[6]....
        /*0044*/ 	.word	0xffffffff


	//   ....[7]....
        /*0048*/ 	.word	0xffffffff


	//   ....[8]....
        /*004c*/ 	.word	0xffffffff


	//   ....[9]....
        /*0050*/ 	.word	0xffffffff


	//----- nvinfo : EIATTR_COOP_GROUP_INSTR_OFFSETS
	.align		4
.L_1223:
        /*0054*/ 	.byte	0x04, 0x28
        /*0056*/ 	.short	(.L_1225 - .L_1224)


	//   ....[0]....
.L_1224:
        /*0058*/ 	.word	0x00002310


	//   ....[1]....
        /*005c*/ 	.word	0x00002340


	//   ....[2]....
        /*0060*/ 	.word	0x00002370


	//   ....[3]....
        /*0064*/ 	.word	0x00002390


	//   ....[4]....
        /*0068*/ 	.word	0x000023a0


	//   ....[5]....
        /*006c*/ 	.word	0x000023d0


	//   ....[6]....
        /*0070*/ 	.word	0x000023e0


	//   ....[7]....
        /*0074*/ 	.word	0x00002410


	//   ....[8]....
        /*0078*/ 	.word	0x00002420


	//   ....[9]....
        /*007c*/ 	.word	0x00002450


	//----- nvinfo : EIATTR_VRC_CTA_INIT_COUNT
	.align		4
.L_1225:
        /*0080*/ 	.byte	0x02, 0x4a
	.zero		1
	.zero		1


	//----- nvinfo : EIATTR_EXIT_INSTR_OFFSETS
	.align		4
        /*0084*/ 	.byte	0x04, 0x1c
        /*0086*/ 	.short	(.L_1227 - .L_1226)


	//   ....[0]....
.L_1226:
        /*0088*/ 	.word	0x00005970


	//----- nvinfo : EIATTR_MAX_THREADS
	.align		4
.L_1227:
        /*008c*/ 	.byte	0x04, 0x05
        /*008e*/ 	.short	(.L_1229 - .L_1228)
.L_1228:
        /*0090*/ 	.word	0x00000080
        /*0094*/ 	.word	0x00000001
        /*0098*/ 	.word	0x00000001


	//----- nvinfo : EIATTR_CRS_STACK_SIZE
	.align		4
.L_1229:
        /*009c*/ 	.byte	0x04, 0x1e
        /*009e*/ 	.short	(.L_1231 - .L_1230)
.L_1230:
        /*00a0*/ 	.word	0x00000000


	//----- nvinfo : EIATTR_CBANK_PARAM_SIZE
	.align		4
.L_1231:
        /*00a4*/ 	.byte	0x03, 0x19
        /*00a6*/ 	.short	0x0128


	//----- nvinfo : EIATTR_PARAM_CBANK
	.align		4
        /*00a8*/ 	.byte	0x04, 0x0a
        /*00aa*/ 	.short	(.L_1233 - .L_1232)
	.align		4
.L_1232:
        /*00ac*/ 	.word	index@(.nv.constant0._ZN10layer_norm13ln_bwd_kernelINS_13Kernel_traitsI13__nv_bfloat16S2_S2_S2_fjLj2560ELj1ELj1ELj4ELj8ENS_18Kernel_traits_baseILj2560ES2_S2_S2_S2_fjLj128EEEEELb0ELb0ELb0ELb1EEEvNS_9BwdParamsE)
        /*00b0*/ 	.short	0x0380
        /*00b2*/ 	.short	0x0128


	//----- nvinfo : EIATTR_SW_WAR
	.align		4
.L_1233:
        /*00b4*/ 	.byte	0x04, 0x36
        /*00b6*/ 	.short	(.L_1235 - .L_1234)
.L_1234:
        /*00b8*/ 	.word	0x00000008
.L_1235:


//--------------------- .nv.info._ZN10layer_norm13ln_bwd_kernelINS_13Kernel_traitsI13__nv_bfloat16S2_S2_S2_fjLj2560ELj1ELj1ELj4ELj8ENS_18Kernel_traits_baseILj2560ES2_S2_S2_S2_fjLj128EEEEELb0ELb0ELb1ELb0EEEvNS_9BwdParamsE --------------------------
	.section	.nv.info._ZN10layer_norm13ln_bwd_kernelINS_13Kernel_traitsI13__nv_bfloat16S2_S2_S2_fjLj2560ELj1ELj1ELj4ELj8ENS_18Kernel_traits_baseILj2560ES2_S2_S2_S2_fjLj128EEEEELb0ELb0ELb1ELb0EEEvNS_9BwdParamsE,"",@"SHT_CUDA_INFO"
	.sectionflags	@""
	.align	4


	//----- nvinfo : EIATTR_CUDA_API_VERSION
	.align		4
        /*0000*/ 	.byte	0x04, 0x37
        /*0002*/ 	.short	(.L_1237 - .L_1236)
.L_1236:
        /*0004*/ 	.word	0x00000082


	//----- nvinfo : EIATTR_KPARAM_INFO
	.align		4
.L_1237:
        /*0008*/ 	.byte	0x04, 0x17
        /*000a*/ 	.short	(.L_1239 - .L_1238)
.L_1238:
        /*000c*/ 	.word	0x00000000
        /*0010*/ 	.short	0x0000
        /*0012*/ 	.short	0x0000
        /*0014*/ 	.byte	0x00, 0xf0, 0xa1, 0x04


	//----- nvinfo : EIATTR_SPARSE_MMA_MASK
	.align		4
.L_1239:
        /*0018*/ 	.byte	0x03, 0x50
        /*001a*/ 	.short	0x0000


	//----- nvinfo : EIATTR_MAXREG_COUNT
	.align		4
        /*001c*/ 	.byte	0x03, 0x1b
        /*001e*/ 	.short	0x00ff


	//----- nvinfo : EIATTR_NUM_BARRIERS
	.align		4
        /*0020*/ 	.byte	0x02, 0x4c
        /*0022*/ 	.byte	0x01
	.zero		1


	//----- nvinfo : EIATTR_MERCURY_ISA_VERSION
	.align		4
        /*0024*/ 	.byte	0x03, 0x5f
        /*0026*/ 	.short	0x0101


	//----- nvinfo : EIATTR_COOP_GROUP_MASK_REGIDS
	.align		4
        /*0028*/ 	.byte	0x04, 0x29
        /*002a*/ 	.short	(.L_1241 - .L_1240)


	//   ....[0]....
.L_1240:
        /*002c*/ 	.word	0xffffffff


	//   ....[1]....
        /*0030*/ 	.word	0xffffffff


	//   ....[2]....
        /*0034*/ 	.word	0xffffffff


	//   ....[3]....
        /*0038*/ 	.word	0xffffffff


	//   ....[4]....
        /*003c*/ 	.word	0xffffffff


	//   ....[5]....
        /*0040*/ 	.word	0xffffffff


	//   ....[6]....
        /*0044*/ 	.word	0xffffffff


	//   ....[7]....
        /*0048*/ 	.word	0xffffffff


	//   ....[8]....
        /*004c*/ 	.word	0xffffffff


	//   ....[9]....
        /*0050*/ 	.word	0xffffffff


	//----- nvinfo : EIATTR_COOP_GROUP_INSTR_OFFSETS
	.align		4
.L_1241:
        /*0054*/ 	.byte	0x04, 0x28
        /*0056*/ 	.short	(.L_1243 - .L_1242)


	//   ....[0]....
.L_1242:
        /*0058*/ 	.word	0x00001f60


	//   ....[1]....
        /*005c*/ 	.word	0x00001f90


	//   ....[2]....
        /*0060*/ 	.word	0x00001fc0


	//   ....[3]....
        /*0064*/ 	.word	0x00001fd0


	//   ....[4]....
        /*0068*/ 	.word	0x00002000


	//   ....[5]....
        /*006c*/ 	.word	0x00002010


	//   ....[6]....
        /*0070*/ 	.word	0x00002040


	//   ....[7]....
        /*0074*/ 	.word	0x00002050


	//   ....[8]....
        /*0078*/ 	.word	0x00002080


	//   ....[9]....
        /*007c*/ 	.word	0x00002090


	//----- nvinfo : EIATTR_VRC_CTA_INIT_COUNT
	.align		4
.L_1243:
        /*0080*/ 	.byte	0x02, 0x4a
	.zero		1
	.zero		1


	//----- nvinfo : EIATTR_EXIT_INSTR_OFFSETS
	.align		4
        /*0084*/ 	.byte	0x04, 0x1c
        /*0086*/ 	.short	(.L_1245 - .L_1244)


	//   ....[0]....
.L_1244:
        /*0088*/ 	.word	0x00005d90


	//   ....[1]....
        /*008c*/ 	.word	0x00005e10


	//----- nvinfo : EIATTR_MAX_THREADS
	.align		4
.L_1245:
        /*0090*/ 	.byte	0x04, 0x05
        /*0092*/ 	.short	(.L_1247 - .L_1246)
.L_1246:
        /*0094*/ 	.word	0x00000080
        /*0098*/ 	.word	0x00000001
        /*009c*/ 	.word	0x00000001


	//----- nvinfo : EIATTR_CRS_STACK_SIZE
	.align		4
.L_1247:
        /*00a0*/ 	.byte	0x04, 0x1e
        /*00a2*/ 	.short	(.L_1249 - .L_1248)
.L_1248:
        /*00a4*/ 	.word	0x00000000


	//----- nvinfo : EIATTR_CBANK_PARAM_SIZE
	.align		4
.L_1249:
        /*00a8*/ 	.byte	0x03, 0x19
        /*00aa*/ 	.short	0x0128


	//----- nvinfo : EIATTR_PARAM_CBANK
	.align		4
        /*00ac*/ 	.byte	0x04, 0x0a
        /*00ae*/ 	.short	(.L_1251 - .L_1250)
	.align		4
.L_1250:
        /*00b0*/ 	.word	index@(.nv.constant0._ZN10layer_norm13ln_bwd_kernelINS_13Kernel_traitsI13__nv_bfloat16S2_S2_S2_fjLj2560ELj1ELj1ELj4ELj8ENS_18Kernel_traits_baseILj2560ES2_S2_S2_S2_fjLj128EEEEELb0ELb0ELb1ELb0EEEvNS_9BwdParamsE)
        /*00b4*/ 	.short	0x0380
        /*00b6*/ 	.short	0x0128


	//----- nvinfo : EIATTR_SW_WAR
	.align		4
.L_1251:
        /*00b8*/ 	.byte	0x04, 0x36
        /*00ba*/ 	.short	(.L_1253 - .L_1252)
.L_1252:
        /*00bc*/ 	.word	0x00000008
.L_1253:


//--------------------- .nv.info._ZN10layer_norm13ln_bwd_kernelINS_13Kernel_traitsI13__nv_bfloat16S2_S2_S2_fjLj2560ELj1ELj1ELj4ELj8ENS_18Kernel_traits_baseILj2560ES2_S2_S2_S2_fjLj128EEEEELb0ELb0ELb1ELb1EEEvNS_9BwdParamsE --------------------------
	.section	.nv.info._ZN10layer_norm13ln_bwd_kernelINS_13Kernel_traitsI13__nv_bfloat16S2_S2_S2_fjLj2560ELj1ELj1ELj4ELj8ENS_18Kernel_traits_baseILj2560ES2_S2_S2_S2_fjLj128EEEEELb0ELb0ELb1ELb1EEEvNS_9BwdParamsE,"",@"SHT_CUDA_INFO"
	.sectionflags	@""
	.align	4


	//----- nvinfo : EIATTR_CUDA_API_VERSION
	.align		4
        /*0000*/ 	.byte	0x04, 0x37
        /*0002*/ 	.short	(.L_1255 - .L_1254)
.L_1254:
        /*0004*/ 	.word	0x00000082


	//----- nvinfo : EIATTR_KPARAM_INFO
	.align		4
.L_1255:
        /*0008*/ 	.byte	0x04, 0x17
        /*000a*/ 	.short	(.L_1257 - .L_1256)
.L_1256:
        /*000c*/ 	.word	0x00000000
        /*0010*/ 	.short	0x0000
        /*0012*/ 	.short	0x0000
        /*0014*/ 	.byte	0x00, 0xf0, 0xa1, 0x04


	//----- nvinfo : EIATTR_SPARSE_MMA_MASK
	.align		4
.L_1257:
        /*0018*/ 	.byte	0x03, 0x50
        /*001a*/ 	.short	0x0000


	//----- nvinfo : EIATTR_MAXREG_COUNT
	.align		4
        /*001c*/ 	.byte	0x03, 0x1b
        /*001e*/ 	.short	0x00ff


	//----- nvinfo : EIATTR_NUM_BARRIERS
	.align		4
        /*0020*/ 	.byte	0x02, 0x4c
        /*0022*/ 	.byte	0x01
	.zero		1


	//----- nvinfo : EIATTR_MERCURY_ISA_VERSION
	.align		4
        /*0024*/ 	.byte	0x03, 0x5f
        /*0026*/ 	.short	0x0101


	//----- nvinfo : EIATTR_COOP_GROUP_MASK_REGIDS
	.align		4
        /*0028*/ 	.byte	0x04, 0x29
        /*002a*/ 	.short	(.L_1259 - .L_1258)


	//   ....[0]....
.L_1258:
        /*002c*/ 	.word	0xffffffff


	//   ....[1]....
        /*0030*/ 	.word	0xffffffff


	//   ....[2]....
        /*0034*/ 	.word	0xffffffff


	//   ....[3]....
        /*0038*/ 	.word	0xffffffff


	//   ....[4]....
        /*003c*/ 	.word	0xffffffff


	//   ....[5]....
        /*0040*/ 	.word	0xffffffff


	//   ....[6]....
        /*0044*/ 	.word	0xffffffff


	//   ....[7]....
        /*0048*/ 	.word	0xffffffff


	//   ....[8]....
        /*004c*/ 	.word	0xffffffff


	//   ....[9]....
        /*0050*/ 	.word	0xffffffff


	//----- nvinfo : EIATTR_COOP_GROUP_INSTR_OFFSETS
	.align		4
.L_1259:
        /*0054*/ 	.byte	0x04, 0x28
        /*0056*/ 	.short	(.L_1261 - .L_1260)


	//   ....[0]....
.L_1260:
        /*0058*/ 	.word	0x00001810


	//   ....[1]....
        /*005c*/ 	.word	0x00001830


	//   ....[2]....
        /*0060*/ 	.word	0x00001870


	//   ....[3]....
        /*0064*/ 	.word	0x00001880


	//   ....[4]....
        /*0068*/ 	.word	0x000018b0


	//   ....[5]....
        /*006c*/ 	.word	0x000018d0


	//   ....[6]....
        /*0070*/ 	.word	0x00001900


	//   ....[7]....
        /*0074*/ 	.word	0x00001910


	//   ....[8]....
        /*0078*/ 	.word	0x00001940


	//   ....[9]....
        /*007c*/ 	.word	0x00001950


	//----- nvinfo : EIATTR_VRC_CTA_INIT_COUNT
	.align		4
.L_1261:
        /*0080*/ 	.byte	0x02, 0x4a
	.zero		1
	.zero		1


	//----- nvinfo : EIATTR_EXIT_INSTR_OFFSETS
	.align		4
        /*0084*/ 	.byte	0x04, 0x1c
        /*0086*/ 	.short	(.L_1263 - .L_1262)


	//   ....[0]....
.L_1262:
        /*0088*/ 	.word	0x00005550


	//----- nvinfo : EIATTR_MAX_THREADS
	.align		4
.L_1263:
        /*008c*/ 	.byte	0x04, 0x05
        /*008e*/ 	.short	(.L_1265 - .L_1264)
.L_1264:
        /*0090*/ 	.word	0x00000080
        /*0094*/ 	.word	0x00000001
        /*0098*/ 	.word	0x00000001


	//----- nvinfo : EIATTR_CRS_STACK_SIZE
	.align		4
.L_1265:
        /*009c*/ 	.byte	0x04, 0x1e
        /*009e*/ 	.short	(.L_1267 - .L_1266)
.L_1266:
        /*00a0*/ 	.word	0x00000000


	//----- nvinfo : EIATTR_CBANK_PARAM_SIZE
	.align		4
.L_1267:
        /*00a4*/ 	.byte	0x03, 0x19
        /*00a6*/ 	.short	0x0128


	//----- nvinfo : EIATTR_PARAM_CBANK
	.align		4
        /*00a8*/ 	.byte	0x04, 0x0a
        /*00aa*/ 	.short	(.L_1269 - .L_1268)
	.align		4
.L_1268:
        /*00ac*/ 	.word	index@(.nv.constant0._ZN10layer_norm13ln_bwd_kernelINS_13Kernel_traitsI13__nv_bfloat16S2_S2_S2_fjLj2560ELj1ELj1ELj4ELj8ENS_18Kernel_traits_baseILj2560ES2_S2_S2_S2_fjLj128EEEEELb0ELb0ELb1ELb1EEEvNS_9BwdParamsE)
        /*00b0*/ 	.short	0x0380
        /*00b2*/ 	.short	0x0128


	//----- nvinfo : EIATTR_SW_WAR
	.align		4
.L_1269:
        /*00b4*/ 	.byte	0x04, 0x36
        /*00b6*/ 	.short	(.L_1271 - .L_1270)
.L_1270:
        /*00b8*/ 	.word	0x00000008
.L_1271:


//--------------------- .nv.info._ZN10layer_norm13ln_bwd_kernelINS_13Kernel_traitsI13__nv_bfloat16S2_S2_S2_fjLj2560ELj1ELj1ELj4ELj8ENS_18Kernel_traits_baseILj2560ES2_S2_S2_S2_fjLj128EEEEELb0ELb1ELb0ELb0EEEvNS_9BwdParamsE --------------------------
	.section	.nv.info._ZN10layer_norm13ln_bwd_kernelINS_13Kernel_traitsI13__nv_bfloat16S2_S2_S2_fjLj2560ELj1ELj1ELj4ELj8ENS_18Kernel_traits_baseILj2560ES2_S2_S2_S2_fjLj128EEEEELb0ELb1ELb0ELb0EEEvNS_9BwdParamsE,"",@"SHT_CUDA_INFO"
	.sectionflags	@""
	.align	4


	//----- nvinfo : EIATTR_CUDA_API_VERSION
	.align		4
        /*0000*/ 	.byte	0x04, 0x37
        /*0002*/ 	.short	(.L_1273 - .L_1272)
.L_1272:
        /*0004*/ 	.word	0x00000082


	//----- nvinfo : EIATTR_KPARAM_INFO
	.align		4
.L_1273:
        /*0008*/ 	.byte	0x04, 0x17
        /*000a*/ 	.short	(.L_1275 - .L_1274)
.L_1274:
        /*000c*/ 	.word	0x00000000
        /*0010*/ 	.short	0x0000
        /*0012*/ 	.short	0x0000
        /*0014*/ 	.byte	0x00, 0xf0, 0xa1, 0x04


	//----- nvinfo : EIATTR_SPARSE_MMA_MASK
	.align		4
.L_1275:
        /*0018*/ 	.byte	0x03, 0x50
        /*001a*/ 	.short	0x0000


	//----- nvinfo : EIATTR_MAXREG_COUNT
	.align		4
        /*001c*/ 	.byte	0x03, 0x1b
        /*001e*/ 	.short	0x00ff


	//----- nvinfo : EIATTR_NUM_BARRIERS
	.align		4
        /*0020*/ 	.byte	0x02, 0x4c
        /*0022*/ 	.byte	0x01
	.zero		1


	//----- nvinfo : EIATTR_MERCURY_ISA_VERSION
	.align		4
        /*0024*/ 	.byte	0x03, 0x5f
        /*0026*/ 	.short	0x0101


	//----- nvinfo : EIATTR_COOP_GROUP_MASK_REGIDS
	.align		4
        /*0028*/ 	.byte	0x04, 0x29
        /*002a*/ 	.short	(.L_1277 - .L_1276)


	//   ....[0]....
.L_1276:
        /*002c*/ 	.word	0xffffffff


	//   ....[1]....
        /*0030*/ 	.word	0xffffffff


	//   ....[2]....
        /*0034*/ 	.word	0xffffffff


	//   ....[3]....
        /*0038*/ 	.word	0xffffffff


	//   ....[4]....
        /*003c*/ 	.word	0xffffffff


	//   ....[5]....
        /*0040*/ 	.word	0xffffffff


	//   ....[6]....
        /*0044*/ 	.word	0xffffffff


	//   ....[7]....
        /*0048*/ 	.word	0xffffffff


	//   ....[8]....
        /*004c*/ 	.word	0xffffffff


	//   ....[9]....
        /*0050*/ 	.word	0xffffffff


	//----- nvinfo : EIATTR_COOP_GROUP_INSTR_OFFSETS
	.align		4
.L_1277:
        /*0054*/ 	.byte	0x04, 0x28
        /*0056*/ 	.short	(.L_1279 - .L_1278)


	//   ....[0]....
.L_1278:
        /*0058*/ 	.word	0x000021e0


	//   ....[1]....
        /*005c*/ 	.word	0x00002210


	//   ....[2]....
        /*0060*/ 	.word	0x00002240


	//   ....[3]....
        /*0064*/ 	.word	0x00002250


	//   ....[4]....
        /*0068*/ 	.word	0x00002280


	//   ....[5]....
        /*006c*/ 	.word	0x00002290


	//   ....[6]....
        /*0070*/ 	.word	0x000022c0


	//   ....[7]....
        /*0074*/ 	.word	0x000022d0


	//   ....[8]....
        /*0078*/ 	.word	0x00002300


	//   ....[9]....
        /*007c*/ 	.word	0x00002310


	//----- nvinfo : EIATTR_VRC_CTA_INIT_COUNT
	.align		4
.L_1279:
        /*0080*/ 	.byte	0x02, 0x4a
	.zero		1
	.zero		1


	//----- nvinfo : EIATTR_EXIT_INSTR_OFFSETS
	.align		4
        /*0084*/ 	.byte	0x04, 0x1c
        /*0086*/ 	.short	(.L_1281 - .L_1280)


	//   ....[0]....
.L_1280:
        /*0088*/ 	.word	0x00007600


	//   ....[1]....
        /*008c*/ 	.word	0x000076a0


	//----- nvinfo : EIATTR_MAX_THREADS
	.align		4
.L_1281:
        /*0090*/ 	.byte	0x04, 0x05
        /*0092*/ 	.short	(.L_1283 - .L_1282)
.L_1282:
        /*0094*/ 	.word	0x00000080
        /*0098*/ 	.word	0x00000001
        /*009c*/ 	.word	0x00000001


	//----- nvinfo : EIATTR_CRS_STACK_SIZE
	.align		4
.L_1283:
        /*00a0*/ 	.byte	0x04, 0x1e
        /*00a2*/ 	.short	(.L_1285 - .L_1284)
.L_1284:
        /*00a4*/ 	.word	0x00000000


	//----- nvinfo : EIATTR_CBANK_PARAM_SIZE
	.align		4
.L_1285:
        /*00a8*/ 	.byte	0x03, 0x19
        /*00aa*/ 	.short	0x0128


	//----- nvinfo : EIATTR_PARAM_CBANK
	.align		4
        /*00ac*/ 	.byte	0x04, 0x0a
        /*00ae*/ 	.short	(.L_1287 - .L_1286)
	.align		4
.L_1286:
        /*00b0*/ 	.word	index@(.nv.constant0._ZN10layer_norm13ln_bwd_kernelINS_13Kernel_traitsI13__nv_bfloat16S2_S2_S2_fjLj2560ELj1ELj1ELj4ELj8ENS_18Kernel_traits_baseILj2560ES2_S2_S2_S2_fjLj128EEEEELb0ELb1ELb0ELb0EEEvNS_9BwdParamsE)
        /*00b4*/ 	.short	0x0380
        /*00b6*/ 	.short	0x0128


	//----- nvinfo : EIATTR_SW_WAR
	.align		4
.L_1287:
        /*00b8*/ 	.byte	0x04, 0x36
        /*00ba*/ 	.short	(.L_1289 - .L_1288)
.L_1288:
        /*00bc*/ 	.word	0x00000008
.L_1289:


//--------------------- .nv.info._ZN10layer_norm13ln_bwd_kernelINS_13Kernel_traitsI13__nv_bfloat16S2_S2_S2_fjLj2560ELj1ELj1ELj4ELj8ENS_18Kernel_traits_baseILj2560ES2_S2_S2_S2_fjLj128EEEEELb0ELb1ELb0ELb1EEEvNS_9BwdParamsE --------------------------
	.section	.nv.info._ZN10layer_norm13ln_bwd_kernelINS_13Kernel_traitsI13__nv_bfloat16S2_S2_S2_fjLj2560ELj1ELj1ELj4ELj8ENS_18Kernel_traits_baseILj2560ES2_S2_S2_S2_fjLj128EEEEELb0ELb1ELb0ELb1EEEvNS_9BwdParamsE,"",@"SHT_CUDA_INFO"
	.sectionflags	@""
	.align	4


	//----- nvinfo : EIATTR_CUDA_API_VERSION
	.align		4
        /*0000*/ 	.byte	0x04, 0x37
        /*0002*/ 	.short	(.L_1291 - .L_1290)
.L_1290:
        /*0004*/ 	.word	0x00000082


	//----- nvinfo : EIATTR_KPARAM_INFO
	.align		4
.L_1291:
        /*0008*/ 	.byte	0x04, 0x17
        /*000a*/ 	.short	(.L_1293 - .L_1292)
.L_1292:
        /*000c*/ 	.word	0x00000000
        /*0010*/ 	.short	0x0000
        /*0012*/ 	.short	0x0000
        /*0014*/ 	.byte	0x00, 0xf0, 0xa1, 0x04


	//----- nvinfo : EIATTR_SPARSE_MMA_MASK
	.align		4
.L_1293:
        /*0018*/ 	.byte	0x03, 0x50
        /*001a*/ 	.short	0x0000


	//----- nvinfo : EIATTR_MAXREG_COUNT
	.align		4
        /*001c*/ 	.byte	0x03, 0x1b
        /*001e*/ 	.short	0x00ff


	//----- nvinfo : EIATTR_NUM_BARRIERS
	.align		4
        /*0020*/ 	.byte	0x02, 0x4c
        /*0022*/ 	.byte	0x01
	.zero		1


	//----- nvinfo : EIATTR_MERCURY_ISA_VERSION
	.align		4
        /*0024*/ 	.byte	0x03, 0x5f
        /*0026*/ 	.short	0x0101


	//----- nvinfo : EIATTR_COOP_GROUP_MASK_REGIDS
	.align		4
        /*0028*/ 	.byte	0x04, 0x29
        /*002a*/ 	.short	(.L_1295 - .L_1294)


	//   ....[0]....
.L_1294:
        /*002c*/ 	.word	0xffffffff


	//   ....[1]....
        /*0030*/ 	.word	0xffffffff


	//   ....[2]....
        /*0034*/ 	.word	0xffffffff


	//   ....[3]....
        /*0038*/ 	.word	0xffffffff


	//   ....[4]....
        /*003c*/ 	.word	0xffffffff


	//   ....[5]....
        /*0040*/ 	.word	0xffffffff


	//   ....[6]....
        /*0044*/ 	.word	0xffffffff


	//   ....[7]....
        /*0048*/ 	.word	0xffffffff


	//   ....[8]....
        /*004c*/ 	.word	0xffffffff


	//   ....[9]....
        /*0050*/ 	.word	0xffffffff


	//----- nvinfo : EIATTR_COOP_GROUP_INSTR_OFFSETS
	.align		4
.L_1295:
        /*0054*/ 	.byte	0x04, 0x28
        /*0056*/ 	.short	(.L_1297 - .L_1296)


	//   ....[0]....
.L_1296:
        /*0058*/ 	.word	0x00002540


	//   ....[1]....
        /*005c*/ 	.word	0x00002570


	//   ....[2]....
        /*0060*/ 	.word	0x000025a0


	//   ....[3]....
        /*0064*/ 	.word	0x000025b0


	//   ....[4]....
        /*0068*/ 	.word	0x000025e0


	//   ....[5]....
        /*006c*/ 	.word	0x000025f0


	//   ....[6]....
        /*0070*/ 	.word	0x00002620


	//   ....[7]....
        /*0074*/ 	.word	0x00002630


	//   ....[8]....
        /*0078*/ 	.word	0x00002660


	//   ....[9]....
        /*007c*/ 	.word	0x00002670


	//----- nvinfo : EIATTR_VRC_CTA_INIT_COUNT
	.align		4
.L_1297:
        /*0080*/ 	.byte	0x02, 0x4a
	.zero		1
	.zero		1


	//----- nvinfo : EIATTR_EXIT_INSTR_OFFSETS
	.align		4
        /*0084*/ 	.byte	0x04, 0x1c
        /*0086*/ 	.short	(.L_1299 - .L_1298)


	//   ....[0]....
.L_1298:
        /*0088*/ 	.word	0x00007610


	//----- nvinfo : EIATTR_MAX_THREADS
	.align		4
.L_1299:
        /*008c*/ 	.byte	0x04, 0x05
        /*008e*/ 	.short	(.L_1301 - .L_1300)
.L_1300:
        /*0090*/ 	.word	0x00000080
        /*0094*/ 	.word	0x00000001
        /*0098*/ 	.word	0x00000001


	//----- nvinfo : EIATTR_CRS_STACK_SIZE
	.align		4
.L_1301:
        /*009c*/ 	.byte	0x04, 0x1e
        /*009e*/ 	.short	(.L_1303 - .L_1302)
.L_1302:
        /*00a0*/ 	.word	0x00000000


	//----- nvinfo : EIATTR_CBANK_PARAM_SIZE
	.align		4
.L_1303:
        /*00a4*/ 	.byte	0x03, 0x19
        /*00a6*/ 	.short	0x0128


	//----- nvinfo : EIATTR_PARAM_CBANK
	.align		4
        /*00a8*/ 	.byte	0x04, 0x0a
        /*00aa*/ 	.short	(.L_1305 - .L_1304)
	.align		4
.L_1304:
        /*00ac*/ 	.word	index@(.nv.constant0._ZN10layer_norm13ln_bwd_kernelINS_13Kernel_traitsI13__nv_bfloat16S2_S2_S2_fjLj2560ELj1ELj1ELj4ELj8ENS_18Kernel_traits_baseILj2560ES2_S2_S2_S2_fjLj128EEEEELb0ELb1ELb0ELb1EEEvNS_9BwdParamsE)
        /*00b0*/ 	.short	0x0380
        /*00b2*/ 	.short	0x0128


	//----- nvinfo : EIATTR_SW_WAR
	.align		4
.L_1305:
        /*00b4*/ 	.byte	0x04, 0x36
        /*00b6*/ 	.short	(.L_1307 - .L_1306)
.L_1306:
        /*00b8*/ 	.word	0x00000008
.L_1307:


//--------------------- .nv.info._ZN10layer_norm13ln_bwd_kernelINS_13Kernel_traitsI13__nv_bfloat16S2_S2_S2_fjLj2560ELj1ELj1ELj4ELj8ENS_18Kernel_traits_baseILj2560ES2_S2_S2_S2_fjLj128EEEEELb0ELb1ELb1ELb0EEEvNS_9BwdParamsE --------------------------
	.section	.nv.info._ZN10layer_norm13ln_bwd_kernelINS_13Kernel_traitsI13__nv_bfloat16S2_S2_S2_fjLj2560ELj1ELj1ELj4ELj8ENS_18Kernel_traits_baseILj2560ES2_S2_S2_S2_fjLj128EEEEELb0ELb1ELb1ELb0EEEvNS_9BwdParamsE,"",@"SHT_CUDA_INFO"
	.sectionflags	@""
	.align	4


	//----- nvinfo : EIATTR_CUDA_API_VERSION
	.align		4
        /*0000*/ 	.byte	0x04, 0x37
        /*0002*/ 	.short	(.L_1309 - .L_1308)
.L_1308:
        /*0004*/ 	.word	0x00000082


	//----- nvinfo : EIATTR_KPARAM_INFO
	.align		4
.L_1309:
        /*0008*/ 	.byte	0x04, 0x17
        /*000a*/ 	.short	(.L_1311 - .L_1310)
.L_1310:
        /*000c*/ 	.word	0x00000000
        /*0010*/ 	.short	0x0000
        /*0012*/ 	.short	0x0000
        /*0014*/ 	.byte	0x00, 0xf0, 0xa1, 0x04


	//----- nvinfo : EIATTR_SPARSE_MMA_MASK
	.align		4
.L_1311:
        /*0018*/ 	.byte	0x03, 0x50
        /*001a*/ 	.short	0x0000


	//----- nvinfo : EIATTR_MAXREG_COUNT
	.align		4
        /*001c*/ 	.byte	0x03, 0x1b
        /*001e*/ 	.short	0x00ff


	//----- nvinfo : EIATTR_NUM_BARRIERS
	.align		4
        /*0020*/ 	.byte	0x02, 0x4c
        /*0022*/ 	.byte	0x01
	.zero		1


	//----- nvinfo : EIATTR_MERCURY_ISA_VERSION
	.align		4
        /*0024*/ 	.byte	0x03, 0x5f
        /*0026*/ 	.short	0x0101


	//----- nvinfo : EIATTR_COOP_GROUP_MASK_REGIDS
	.align		4
        /*0028*/ 	.byte	0x04, 0x29
        /*002a*/ 	.short	(.L_1313 - .L_1312)


	//   ....[0]....
.L_1312:
        /*002c*/ 	.word	0xffffffff


	//   ....[1]....
        /*0030*/ 	.word	0xffffffff


	//   ....[2]....
        /*0034*/ 	.word	0xffffffff


	//   ....[3]....
        /*0038*/ 	.word	0xffffffff


	//   ....[4]....
        /*003c*/ 	.word	0xffffffff


	//   ....[5]....
        /*0040*/ 	.word	0xffffffff


	//   ....[6]....
        /*0044*/ 	.word	0xffffffff


	//   ....[7]....
        /*0048*/ 	.word	0xffffffff


	//   ....[8]....
        /*004c*/ 	.word	0xffffffff


	//   ....[9]....
        /*0050*/ 	.word	0xffffffff


	//----- nvinfo : EIATTR_COOP_GROUP_INSTR_OFFSETS
	.align		4
.L_1313:
        /*0054*/ 	.byte	0x04, 0x28
        /*0056*/ 	.short	(.L_1315 - .L_1314)


	//   ....[0]....
.L_1314:
        /*0058*/ 	.word	0x000023f0


	//   ....[1]....
        /*005c*/ 	.word	0x00002420


	//   ....[2]....
        /*0060*/ 	.word	0x00002450


	//   ....[3]....
        /*0064*/ 	.word	0x00002460


	//   ....[4]....
        /*0068*/ 	.word	0x00002490


	//   ....[5]....
        /*006c*/ 	.word	0x000024a0


	//   ....[6]....
        /*0070*/ 	.word	0x000024d0


	//   ....[7]....
        /*0074*/ 	.word	0x000024e0


	//   ....[8]....
        /*0078*/ 	.word	0x00002510


	//   ....[9]....
        /*007c*/ 	.word	0x00002520


	//----- nvinfo : EIATTR_VRC_CTA_INIT_COUNT
	.align		4
.L_1315:
        /*0080*/ 	.byte	0x02, 0x4a
	.zero		1
	.zero		1


	//----- nvinfo : EIATTR_EXIT_INSTR_OFFSETS
	.align		4
        /*0084*/ 	.byte	0x04, 0x1c
        /*0086*/ 	.short	(.L_1317 - .L_1316)


	//   ....[0]....
.L_1316:
        /*0088*/ 	.word	0x00007c60


	//   ....[1]....
        /*008c*/ 	.word	0x00007d00


	//----- nvinfo : EIATTR_MAX_THREADS
	.align		4
.L_1317:
        /*0090*/ 	.byte	0x04, 0x05
        /*0092*/ 	.short	(.L_1319 - .L_1318)
.L_1318:
        /*0094*/ 	.word	0x00000080
        /*0098*/ 	.word	0x00000001
        /*009c*/ 	.word	0x00000001


	//----- nvinfo : EIATTR_CRS_STACK_SIZE
	.align		4
.L_1319:
        /*00a0*/ 	.byte	0x04, 0x1e
        /*00a2*/ 	.short	(.L_1321 - .L_1320)
.L_1320:
        /*00a4*/ 	.word	0x00000000


	//----- nvinfo : EIATTR_CBANK_PARAM_SIZE
	.align		4
.L_1321:
        /*00a8*/ 	.byte	0x03, 0x19
        /*00aa*/ 	.short	0x0128


	//----- nvinfo : EIATTR_PARAM_CBANK
	.align		4
        /*00ac*/ 	.byte	0x04, 0x0a
        /*00ae*/ 	.short	(.L_1323 - .L_1322)
	.align		4
.L_1322:
        /*00b0*/ 	.word	index@(.nv.constant0._ZN10layer_norm13ln_bwd_kernelINS_13Kernel_traitsI13__nv_bfloat16S2_S2_S2_fjLj2560ELj1ELj1ELj4ELj8ENS_18Kernel_traits_baseILj2560ES2_S2_S2_S2_fjLj128EEEEELb0ELb1ELb1ELb0EEEvNS_9BwdParamsE)
        /*00b4*/ 	.short	0x0380
        /*00b6*/ 	.short	0x0128


	//----- nvinfo : EIATTR_SW_WAR
	.align		4
.L_1323:
        /*00b8*/ 	.byte	0x04, 0x36
        /*00ba*/ 	.short	(.L_1325 - .L_1324)
.L_1324:
        /*00bc*/ 	.word	0x00000008
.L_1325:


//--------------------- .nv.info._ZN10layer_norm13ln_bwd_kernelINS_13Kernel_traitsI13__nv_bfloat16S2_S2_S2_fjLj2560ELj1ELj1ELj4ELj8ENS_18Kernel_traits_baseILj2560ES2_S2_S2_S2_fjLj128EEEEELb0ELb1ELb1ELb1EEEvNS_9BwdParamsE --------------------------
	.section	.nv.info._ZN10layer_norm13ln_bwd_kernelINS_13Kernel_traitsI13__nv_bfloat16S2_S2_S2_fjLj2560ELj1ELj1ELj4ELj8ENS_18Kernel_traits_baseILj2560ES2_S2_S2_S2_fjLj128EEEEELb0ELb1ELb1ELb1EEEvNS_9BwdParamsE,"",@"SHT_CUDA_INFO"
	.sectionflags	@""
	.align	4


	//----- nvinfo : EIATTR_CUDA_API_VERSION
	.align		4
        /*0000*/ 	.byte	0x04, 0x37
        /*0002*/ 	.short	(.L_1327 - .L_1326)
.L_1326:
        /*0004*/ 	.word	0x00000082


	//----- nvinfo : EIATTR_KPARAM_INFO
	.align		4
.L_1327:
        /*0008*/ 	.byte	0x04, 0x17
        /*000a*/ 	.short	(.L_1329 - .L_1328)
.L_1328:
        /*000c*/ 	.word	0x00000000
        /*0010*/ 	.short	0x0000
        /*0012*/ 	.short	0x0000
        /*0014*/ 	.byte	0x00, 0xf0, 0xa1, 0x04


	//----- nvinfo : EIATTR_SPARSE_MMA_MASK
	.align		4
.L_1329:
        /*0018*/ 	.byte	0x03, 0x50
        /*001a*/ 	.short	0x0000


	//----- nvinfo : EIATTR_MAXREG_COUNT
	.align		4
        /*001c*/ 	.byte	0x03, 0x1b
        /*001e*/ 	.short	0x00ff


	//----- nvinfo : EIATTR_NUM_BARRIERS
	.align		4
        /*0020*/ 	.byte	0x02, 0x4c
        /*0022*/ 	.byte	0x01
	.zero		1


	//----- nvinfo : EIATTR_MERCURY_ISA_VERSION
	.align		4
        /*0024*/ 	.byte	0x03, 0x5f
        /*0026*/ 	.short	0x0101


	//----- nvinfo : EIATTR_COOP_GROUP_MASK_REGIDS
	.align		4
        /*0028*/ 	.byte	0x04, 0x29
        /*002a*/ 	.short	(.L_1331 - .L_1330)


	//   ....[0]....
.L_1330:
        /*002c*/ 	.word	0xffffffff


	//   ....[1]....
        /*0030*/ 	.word	0xffffffff


	//   ....[2]....
        /*0034*/ 	.word	0xffffffff


	//   ....[3]....
        /*0038*/ 	.word	0xffffffff


	//   ....[4]....
        /*003c*/ 	.word	0xffffffff


	//   ....[5]....
        /*0040*/ 	.word	0xffffffff


	//   ....[6]....
        /*0044*/ 	.word	0xffffffff


	//   ....[7]....
        /*0048*/ 	.word	0xffffffff


	//   ....[8]....
        /*004c*/ 	.word	0xffffffff


	//   ....[9]....
        /*0050*/ 	.word	0xffffffff


	//----- nvinfo : EIATTR_COOP_GROUP_INSTR_OFFSETS
	.align		4
.L_1331:
        /*0054*/ 	.byte	0x04, 0x28
        /*0056*/ 	.short	(.L_1333 - .L_1332)


	//   ....[0]....
.L_1332:
        /*0058*/ 	.word	0x000019b0


	//   ....[1]....
        /*005c*/ 	.word	0x000019f0


	//   ....[2]....
        /*0060*/ 	.word	0x00001a60


	//   ....[3]....
        /*0064*/ 	.word	0x00001a70


	//   ....[4]....
        /*0068*/ 	.word	0x00001ab0


	//   ....[5]....
        /*006c*/ 	.word	0x00001ac0


	//   ....[6]....
        /*0070*/ 	.word	0x00001af0


	//   ....[7]....
        /*0074*/ 	.word	0x00001b10


	//   ....[8]....
        /*0078*/ 	.word	0x00001b50


	//   ....[9]....
        /*007c*/ 	.word	0x00001b70


	//----- nvinfo : EIATTR_VRC_CTA_INIT_COUNT
	.align		4
.L_1333:
        /*0080*/ 	.byte	0x02, 0x4a
	.zero		1
	.zero		1


	//----- nvinfo : EIATTR_EXIT_INSTR_OFFSETS
	.align		4
        /*0084*/ 	.byte	0x04, 0x1c
        /*0086*/ 	.short	(.L_1335 - .L_1334)


	//   ....[0]....
.L_1334:
        /*0088*/ 	.word	0x00006bb0


	//----- nvinfo : EIATTR_MAX_THREADS
	.align		4
.L_1335:
        /*008c*/ 	.byte	0x04, 0x05
        /*008e*/ 	.short	(.L_1337 - .L_1336)
.L_1336:
        /*0090*/ 	.word	0x00000080
        /*0094*/ 	.word	0x00000001
        /*0098*/ 	.word	0x00000001


	//----- nvinfo : EIATTR_CRS_STACK_SIZE
	.align		4
.L_1337:
        /*009c*/ 	.byte	0x04, 0x1e
        /*009e*/ 	.short	(.L_1339 - .L_1338)
.L_1338:
        /*00a0*/ 	.word	0x00000000


	//----- nvinfo : EIATTR_CBANK_PARAM_SIZE
	.align		4
.L_1339:
        /*00a4*/ 	.byte	0x03, 0x19
        /*00a6*/ 	.short	0x0128


	//----- nvinfo : EIATTR_PARAM_CBANK
	.align		4
        /*00a8*/ 	.byte	0x04, 0x0a
        /*00aa*/ 	.short	(.L_1341 - .L_1340)
	.align		4
.L_1340:
        /*00ac*/ 	.word	index@(.nv.constant0._ZN10layer_norm13ln_bwd_kernelINS_13Kernel_traitsI13__nv_bfloat16S2_S2_S2_fjLj2560ELj1ELj1ELj4ELj8ENS_18Kernel_traits_baseILj2560ES2_S2_S2_S2_fjLj128EEEEELb0ELb1ELb1ELb1EEEvNS_9BwdParamsE)
        /*00b0*/ 	.short	0x0380
        /*00b2*/ 	.short	0x0128


	//----- nvinfo : EIATTR_SW_WAR
	.align		4
.L_1341:
        /*00b4*/ 	.byte	0x04, 0x36
        /*00b6*/ 	.short	(.L_1343 - .L_1342)
.L_1342:
        /*00b8*/ 	.word	0x00000008
.L_1343:


//--------------------- .nv.info._ZN10layer_norm13ln_bwd_kernelINS_13Kernel_traitsI13__nv_bfloat16S2_S2_S2_fjLj2560ELj1ELj1ELj4ELj8ENS_18Kernel_traits_baseILj2560ES2_S2_S2_S2_fjLj128EEEEELb1ELb0ELb0ELb0EEEvNS_9BwdParamsE --------------------------
	.section	.nv.info._ZN10layer_norm13ln_bwd_kernelINS_13Kernel_traitsI13__nv_bfloat16S2_S2_S2_fjLj2560ELj1ELj1ELj4ELj8ENS_18Kernel_traits_baseILj2560ES2_S2_S2_S2_fjLj128EEEEELb1ELb0ELb0ELb0EEEvNS_9BwdParamsE,"",@"SHT_CUDA_INFO"
	.sectionflags	@""
	.align	4


	//----- nvinfo : EIATTR_CUDA_API_VERSION
	.align		4
        /*0000*/ 	.byte	0x04, 0x37
        /*0002*/ 	.short	(.L_1345 - .L_1344)
.L_1344:
        /*0004*/ 	.word	0x00000082


	//----- nvinfo : EIATTR_KPARAM_INFO
	.align		4
.L_1345:
        /*0008*/ 	.byte	0x04, 0x17
        /*000a*/ 	.short	(.L_1347 - .L_1346)
.L_1346:
        /*000c*/ 	.word	0x00000000
        /*0010*/ 	.short	0x0000
        /*0012*/ 	.short	0x0000
        /*0014*/ 	.byte	0x00, 0xf0, 0xa1, 0x04


	//----- nvinfo : EIATTR_SPARSE_MMA_MASK
	.align		4
.L_1347:
        /*0018*/ 	.byte	0x03, 0x50
        /*001a*/ 	.short	0x0000


	//----- nvinfo : EIATTR_MAXREG_COUNT
	.align		4
        /*001c*/ 	.byte	0x03, 0x1b
        /*001e*/ 	.short	0x00ff


	//----- nvinfo : EIATTR_NUM_BARRIERS
	.align		4
        /*0020*/ 	.byte	0x02, 0x4c
        /*0022*/ 	.byte	0x01
	.zero		1


	//----- nvinfo : EIATTR_MERCURY_ISA_VERSION
	.align		4
        /*0024*/ 	.byte	0x03, 0x5f
        /*0026*/ 	.short	0x0101


	//----- nvinfo : EIATTR_COOP_GROUP_MASK_REGIDS
	.align		4
        /*0028*/ 	.byte	0x04, 0x29
        /*002a*/ 	.short	(.L_1349 - .L_1348)


	//   ....[0]....
.L_1348:
        /*002c*/ 	.word	0xffffffff


	//   ....[1]....
        /*0030*/ 	.word	0xffffffff


	//   ....[2]....
        /*0034*/ 	.word	0xffffffff


	//   ....[3]....
        /*0038*/ 	.word	0xffffffff


	//   ....[4]....
        /*003c*/ 	.word	0xffffffff


	//   ....[5]....
        /*0040*/ 	.word	0xffffffff


	//   ....[6]....
        /*0044*/ 	.word	0xffffffff


	//   ....[7]....
        /*0048*/ 	.word	0xffffffff


	//   ....[8]....
        /*004c*/ 	.word	0xffffffff


	//   ....[9]....
        /*0050*/ 	.word	0xffffffff


	//----- nvinfo : EIATTR_COOP_GROUP_INSTR_OFFSETS
	.align		4
.L_1349:
        /*0054*/ 	.byte	0x04, 0x28
        /*0056*/ 	.short	(.L_1351 - .L_1350)


	//   ....[0]....
.L_1350:
        /*0058*/ 	.word	0x00001d60


	//   ....[1]....
        /*005c*/ 	.word	0x00001e60


	//   ....[2]....
        /*0060*/ 	.word	0x00001e90


	//   ....[3]....
        /*0064*/ 	.word	0x00001ed0


	//   ....[4]....
        /*0068*/ 	.word	0x00001ee0


	//   ....[5]....
        /*006c*/ 	.word	0x00001f10


	//   ....[6]....
        /*0070*/ 	.word	0x00001f20


	//   ....[7]....
        /*0074*/ 	.word	0x00001f50


	//   ....[8]....
        /*0078*/ 	.word	0x00001f60


	//   ....[9]....
        /*007c*/ 	.word	0x00001f90


	//----- nvinfo : EIATTR_VRC_CTA_INIT_COUNT
	.align		4
.L_1351:
        /*0080*/ 	.byte	0x02, 0x4a
	.zero		1
	.zero		1


	//----- nvinfo : EIATTR_EXIT_INSTR_OFFSETS
	.align		4
        /*0084*/ 	.byte	0x04, 0x1c
        /*0086*/ 	.short	(.L_1353 - .L_1352)


	//   ....[0]....
.L_1352:
        /*0088*/ 	.word	0x000064a0


	//   ....[1]....
        /*008c*/ 	.word	0x00006520


	//----- nvinfo : EIATTR_MAX_THREADS
	.align		4
.L_1353:
        /*0090*/ 	.byte	0x04, 0x05
        /*0092*/ 	.short	(.L_1355 - .L_1354)
.L_1354:
        /*0094*/ 	.word	0x00000080
        /*0098*/ 	.word	0x00000001
        /*009c*/ 	.word	0x00000001


	//----- nvinfo : EIATTR_CRS_STACK_SIZE
	.align		4
.L_1355:
        /*00a0*/ 	.byte	0x04, 0x1e
        /*00a2*/ 	.short	(.L_1357 - .L_1356)
.L_1356:
        /*00a4*/ 	.word	0x00000000


	//----- nvinfo : EIATTR_CBANK_PARAM_SIZE
	.align		4
.L_1357:
        /*00a8*/ 	.byte	0x03, 0x19
        /*00aa*/ 	.short	0x0128


	//----- nvinfo : EIATTR_PARAM_CBANK
	.align		4
        /*00ac*/ 	.byte	0x04, 0x0a
        /*00ae*/ 	.short	(.L_1359 - .L_1358)
	.align		4
.L_1358:
        /*00b0*/ 	.word	index@(.nv.constant0._ZN10layer_norm13ln_bwd_kernelINS_13Kernel_traitsI13__nv_bfloat16S2_S2_S2_fjLj2560ELj1ELj1ELj4ELj8ENS_18Kernel_traits_baseILj2560ES2_S2_S2_S2_fjLj128EEEEELb1ELb0ELb0ELb0EEEvNS_9BwdParamsE)
        /*00b4*/ 	.short	0x0380
        /*00b6*/ 	.short	0x0128


	//----- nvinfo : EIATTR_SW_WAR
	.align		4
.L_1359:
        /*00b8*/ 	.byte	0x04, 0x36
        /*00ba*/ 	.short	(.L_1361 - .L_1360)
.L_1360:
        /*00bc*/ 	.word	0x00000008
.L_1361:


//--------------------- .nv.info._ZN10layer_norm13ln_bwd_kernelINS_13Kernel_traitsI13__nv_bfloat16S2_S2_S2_fjLj2560ELj1ELj1ELj4ELj8ENS_18Kernel_traits_baseILj2560ES2_S2_S2_S2_fjLj128EEEEELb1ELb0ELb0ELb1EEEvNS_9BwdParamsE --------------------------
	.section	.nv.info._ZN10layer_norm13ln_bwd_kernelINS_13Kernel_traitsI13__nv_bfloat16S2_S2_S2_fjLj2560ELj1ELj1ELj4ELj8ENS_18Kernel_traits_baseILj2560ES2_S2_S2_S2_fjLj128EEEEELb1ELb0ELb0ELb1EEEvNS_9BwdParamsE,"",@"SHT_CUDA_INFO"
	.sectionflags	@""
	.align	4


	//----- nvinfo : EIATTR_CUDA_API_VERSION
	.align		4
        /*0000*/ 	.byte	0x04, 0x37
        /*0002*/ 	.short	(.L_1363 - .L_1362)
.L_1362:
        /*0004*/ 	.word	0x00000082


	//----- nvinfo : EIATTR_KPARAM_INFO
	.align		4
.L_1363:
        /*0008*/ 	.byte	0x04, 0x17
        /*000a*/ 	.short	(.L_1365 - .L_1364)
.L_1364:
        /*000c*/ 	.word	0x00000000
        /*0010*/ 	.short	0x0000
        /*0012*/ 	.short	0x0000
        /*0014*/ 	.byte	0x00, 0xf0, 0xa1, 0x04


	//----- nvinfo : EIATTR_SPARSE_MMA_MASK
	.align		4
.L_1365:
        /*0018*/ 	.byte	0x03, 0x50
        /*001a*/ 	.short	0x0000


	//----- nvinfo : EIATTR_MAXREG_COUNT
	.align		4
        /*001c*/ 	.byte	0x03, 0x1b
        /*001e*/ 	.short	0x00ff


	//----- nvinfo : EIATTR_NUM_BARRIERS
	.align		4
        /*0020*/ 	.byte	0x02, 0x4c
        /*0022*/ 	.byte	0x01
	.zero		1


	//----- nvinfo : EIATTR_MERCURY_ISA_VERSION
	.align		4
        /*0024*/ 	.byte	0x03, 0x5f
        /*0026*/ 	.short	0x0101


	//----- nvinfo : EIATTR_COOP_GROUP_MASK_REGIDS
	.align		4
        /*0028*/ 	.byte	0x04, 0x29
        /*002a*/ 	.short	(.L_1367 - .L_1366)


	//   ....[0]....
.L_1366:
        /*002c*/ 	.word	0xffffffff


	//   ....[1]....
        /*0030*/ 	.word	0xffffffff


	//   ....[2]....
        /*0034*/ 	.word	0xffffffff


	//   ....[3]....
        /*0038*/ 	.word	0xffffffff


	//   ....[4]....
        /*003c*/ 	.word	0xffffffff


	//   ....[5]....
        /*0040*/ 	.word	0xffffffff


	//   ....[6]....
        /*0044*/ 	.word	0xffffffff


	//   ....[7]....
        /*0048*/ 	.word	0xffffffff


	//   ....[8]....
        /*004c*/ 	.word	0xffffffff


	//   ....[9]....
        /*0050*/ 	.word	0xffffffff


	//----- nvinfo : EIATTR_COOP_GROUP_INSTR_OFFSETS
	.align		4
.L_1367:
        /*0054*/ 	.byte	0x04, 0x28
        /*0056*/ 	.short	(.L_1369 - .L_1368)


	//   ....[0]....
.L_1368:
        /*0058*/ 	.word	0x00001500


	//   ....[1]....
        /*005c*/ 	.word	0x00001530


	//   ....[2]....
        /*0060*/ 	.word	0x00001590


	//   ....[3]....
        /*0064*/ 	.word	0x000015a0


	//   ....[4]....
        /*0068*/ 	.word	0x000015d0


	//   ....[5]....
        /*006c*/ 	.word	0x000015e0


	//   ....[6]....
        /*0070*/ 	.word	0x00001640


	//   ....[7]....
        /*0074*/ 	.word	0x00001650


	//   ....[8]....
        /*0078*/ 	.word	0x000016b0


	//   ....[9]....
        /*007c*/ 	.word	0x000016c0


	//----- nvinfo : EIATTR_VRC_CTA_INIT_COUNT
	.align		4
.L_1369:
        /*0080*/ 	.byte	0x02, 0x4a
	.zero		1
	.zero		1


	//----- nvinfo : EIATTR_EXIT_INSTR_OFFSETS
	.align		4
        /*0084*/ 	.byte	0x04, 0x1c
        /*0086*/ 	.short	(.L_1371 - .L_1370)


	//   ....[0]....
.L_1370:
        /*0088*/ 	.word	0x00005ab0


	//----- nvinfo : EIATTR_MAX_THREADS
	.align		4
.L_1371:
        /*008c*/ 	.byte	0x04, 0x05
        /*008e*/ 	.short	(.L_1373 - .L_1372)
.L_1372:
        /*0090*/ 	.word	0x00000080
        /*0094*/ 	.word	0x00000001
        /*0098*/ 	.word	0x00000001


	//----- nvinfo : EIATTR_CBANK_PARAM_SIZE
	.align		4
.L_1373:
        /*009c*/ 	.byte	0x03, 0x19
        /*009e*/ 	.short	0x0128


	//----- nvinfo : EIATTR_PARAM_CBANK
	.align		4
        /*00a0*/ 	.byte	0x04, 0x0a
        /*00a2*/ 	.short	(.L_1375 - .L_1374)
	.align		4
.L_1374:
        /*00a4*/ 	.word	index@(.nv.constant0._ZN10layer_norm13ln_bwd_kernelINS_13Kernel_traitsI13__nv_bfloat16S2_S2_S2_fjLj2560ELj1ELj1ELj4ELj8ENS_18Kernel_traits_baseILj2560ES2_S2_S2_S2_fjLj128EEEEELb1ELb0ELb0ELb1EEEvNS_9BwdParamsE)
        /*00a8*/ 	.short	0x0380
        /*00aa*/ 	.short	0x0128


	//----- nvinfo : EIATTR_SW_WAR
	.align		4
.L_1375:
        /*00ac*/ 	.byte	0x04, 0x36
        /*00ae*/ 	.short	(.L_1377 - .L_1376)
.L_1376:
        /*00b0*/ 	.word	0x00000008
.L_1377:


//--------------------- .nv.info._ZN10layer_norm22ln_bwd_finalize_kernelINS_22Kernel_traits_finalizeILj2560E13__nv_bfloat16S2_S2_S2_fjLb0ELj1024ELj4ENS_18Kernel_traits_baseILj2560ES2_S2_S2_S2_fjLj1024EEEEELb0ELb0EEEvNS_9BwdParamsE --------------------------
	.section	.nv.info._ZN10layer_norm22ln_bwd_finalize_kernelINS_22Kernel_traits_finalizeILj2560E13__nv_bfloat16S2_S2_S2_fjLb0ELj1024ELj4ENS_18Kernel_traits_baseILj2560ES2_S2_S2_S2_fjLj1024EEEEELb0ELb0EEEvNS_9BwdParamsE,"",@"SHT_CUDA_INFO"
	.sectionflags	@""
	.align	4


	//----- nvinfo : EIATTR_CUDA_API_VERSION
	.align		4
        /*0000*/ 	.byte	0x04, 0x37
        /*0002*/ 	.short	(.L_1379 - .L_1378)
.L_1378:
        /*0004*/ 	.word	0x00000082


	//----- nvinfo : EIATTR_KPARAM_INFO
	.align		4
.L_1379:
        /*0008*/ 	.byte	0x04, 0x17
        /*000a*/ 	.short	(.L_1381 - .L_1380)
.L_1380:
        /*000c*/ 	.word	0x00000000
        /*0010*/ 	.short	0x0000
        /*0012*/ 	.short	0x0000
        /*0014*/ 	.byte	0x00, 0xf0, 0xa1, 0x04


	//----- nvinfo : EIATTR_SPARSE_MMA_MASK
	.align		4
.L_1381:
        /*0018*/ 	.byte	0x03, 0x50
        /*001a*/ 	.short	0x0000


	//----- nvinfo : EIATTR_MAXREG_COUNT
	.align		4
        /*001c*/ 	.byte	0x03, 0x1b
        /*001e*/ 	.short	0x0040


	//----- nvinfo : EIATTR_NUM_BARRIERS
	.align		4
        /*0020*/ 	.byte	0x02, 0x4c
        /*0022*/ 	.byte	0x01
	.zero		1


	//----- nvinfo : EIATTR_MERCURY_ISA_VERSION
	.align		4
        /*0024*/ 	.byte	0x03, 0x5f
        /*0026*/ 	.short	0x0101


	//----- nvinfo : EIATTR_COOP_GROUP_MASK_REGIDS
	.align		4
        /*0028*/ 	.byte	0x04, 0x29
        /*002a*/ 	.short	(.L_1383 - .L_1382)


	//   ....[0]....
.L_1382:
        /*002c*/ 	.word	0xffffffff


	//   ....[1]....
        /*0030*/ 	.word	0xffffffff


	//   ....[2]....
        /*0034*/ 	.word	0xffffffff


	//   ....[3]....
        /*0038*/ 	.word	0xffffffff


	//   ....[4]....
        /*003c*/ 	.word	0xffffffff


	//   ....[5]....
        /*0040*/ 	.word	0xffffffff


	//   ....[6]....
        /*0044*/ 	.word	0xffffffff


	//   ....[7]....
        /*0048*/ 	.word	0xffffffff


	//   ....[8]....
        /*004c*/ 	.word	0xffffffff


	//   ....[9]....
        /*0050*/ 	.word	0xffffffff


	//----- nvinfo : EIATTR_COOP_GROUP_INSTR_OFFSETS
	.align		4
.L_1383:
        /*0054*/ 	.byte	0x04, 0x28
        /*0056*/ 	.short	(.L_1385 - .L_1384)


	//   ....[0]....
.L_1384:
        /*0058*/ 	.word	0x00001540


	//   ....[1]....
        /*005c*/ 	.word	0x00001550


	//   ....[2]....
        /*0060*/ 	.word	0x00001580


	//   ....[3]....
        /*0064*/ 	.word	0x00001590


	//   ....[4]....
        /*0068*/ 	.word	0x000015c0


	//   ....[5]....
        /*006c*/ 	.word	0x000015d0


	//   ....[6]....
        /*0070*/ 	.word	0x00001610


	//   ....[7]....
        /*0074*/ 	.word	0x00001630


	//   ....[8]....
        /*0078*/ 	.word	0x00001680


	//   ....[9]....
        /*007c*/ 	.word	0x00001690


	//----- nvinfo : EIATTR_VRC_CTA_INIT_COUNT
	.align		4
.L_1385:
        /*0080*/ 	.byte	0x02, 0x4a
	.zero		1
	.zero		1


	//----- nvinfo : EIATTR_EXIT_INSTR_OFFSETS
	.align		4
        /*0084*/ 	.byte	0x04, 0x1c
        /*0086*/ 	.short	(.L_1387 - .L_1386)


	//   ....[0]....
.L_1386:
        /*0088*/ 	.word	0x00000060


	//   ....[1]....
        /*008c*/ 	.word	0x000016f0


	//   ....[2]....
        /*0090*/ 	.word	0x00001720


	//   ....[3]....
        /*0094*/ 	.word	0x000017e0


	//----- nvinfo : EIATTR_MAX_THREADS
	.align		4
.L_1387:
        /*0098*/ 	.byte	0x04, 0x05
        /*009a*/ 	.short	(.L_1389 - .L_1388)
.L_1388:
        /*009c*/ 	.word	0x00000400
        /*00a0*/ 	.word	0x00000001
        /*00a4*/ 	.word	0x00000001


	//----- nvinfo : EIATTR_CRS_STACK_SIZE
	.align		4
.L_1389:
        /*00a8*/ 	.byte	0x04, 0x1e
        /*00aa*/ 	.short	(.L_1391 - .L_1390)
.L_1390:
        /*00ac*/ 	.word	0x00000000


	//----- nvinfo : EIATTR_CBANK_PARAM_SIZE
	.align		4
.L_1391:
        /*00b0*/ 	.byte	0x03, 0x19
        /*00b2*/ 	.short	0x0128


	//----- nvinfo : EIATTR_PARAM_CBANK
	.align		4
        /*00b4*/ 	.byte	0x04, 0x0a
        /*00b6*/ 	.short	(.L_1393 - .L_1392)
	.align		4
.L_1392:
        /*00b8*/ 	.word	index@(.nv.constant0._ZN10layer_norm22ln_bwd_finalize_kernelINS_22Kernel_traits_finalizeILj2560E13__nv_bfloat16S2_S2_S2_fjLb0ELj1024ELj4ENS_18Kernel_traits_baseILj2560ES2_S2_S2_S2_fjLj1024EEEEELb0ELb0EEEvNS_9BwdParamsE)
        /*00bc*/ 	.short	0x0380
        /*00be*/ 	.short	0x0128


	//----- nvinfo : EIATTR_SW_WAR
	.align		4
.L_1393:
        /*00c0*/ 	.byte	0x04, 0x36
        /*00c2*/ 	.short	(.L_1395 - .L_1394)
.L_1394:
        /*00c4*/ 	.word	0x00000008
.L_1395:


//--------------------- .nv.info._ZN10layer_norm13ln_bwd_kernelINS_13Kernel_traitsI13__nv_bfloat16S2_S2_S2_fjLj2560ELj1ELj1ELj4ELj8ENS_18Kernel_traits_baseILj2560ES2_S2_S2_S2_fjLj128EEEEELb1ELb0ELb1ELb0EEEvNS_9BwdParamsE --------------------------
	.section	.nv.info._ZN10layer_norm13ln_bwd_kernelINS_13Kernel_traitsI13__nv_bfloat16S2_S2_S2_fjLj2560ELj1ELj1ELj4ELj8ENS_18Kernel_traits_baseILj2560ES2_S2_S2_S2_fjLj128EEEEELb1ELb0ELb1ELb0EEEvNS_9BwdParamsE,"",@"SHT_CUDA_INFO"
	.sectionflags	@""
	.align	4


	//----- nvinfo : EIATTR_CUDA_API_VERSION
	.align		4
        /*0000*/ 	.byte	0x04, 0x37
        /*0002*/ 	.short	(.L_1397 - .L_1396)
.L_1396:
        /*0004*/ 	.word	0x00000082


	//----- nvinfo : EIATTR_KPARAM_INFO
	.align		4
.L_1397:
        /*0008*/ 	.byte	0x04, 0x17
        /*000a*/ 	.short	(.L_1399 - .L_1398)
.L_1398:
        /*000c*/ 	.word	0x00000000
        /*0010*/ 	.short	0x0000
        /*0012*/ 	.short	0x0000
        /*0014*/ 	.byte	0x00, 0xf0, 0xa1, 0x04


	//----- nvinfo : EIATTR_SPARSE_MMA_MASK
	.align		4
.L_1399:
        /*0018*/ 	.byte	0x03, 0x50
        /*001a*/ 	.short	0x0000


	//----- nvinfo : EIATTR_MAXREG_COUNT
	.align		4
        /*001c*/ 	.byte	0x03, 0x1b
        /*001e*/ 	.short	0x00ff


	//----- nvinfo : EIATTR_NUM_BARRIERS
	.align		4
        /*0020*/ 	.byte	0x02, 0x4c
        /*0022*/ 	.byte	0x01
	.zero		1


	//----- nvinfo : EIATTR_MERCURY_ISA_VERSION
	.align		4
        /*0024*/ 	.byte	0x03, 0x5f
        /*0026*/ 	.short	0x0101


	//----- nvinfo : EIATTR_COOP_GROUP_MASK_REGIDS
	.align		4
        /*0028*/ 	.byte	0x04, 0x29
        /*002a*/ 	.short	(.L_1401 - .L_1400)


	//   ....[0]....
.L_1400:
        /*002c*/ 	.word	0xffffffff


	//   ....[1]....
        /*0030*/ 	.word	0xffffffff


	//   ....[2]....
        /*0034*/ 	.word	0xffffffff


	//   ....[3]....
        /*0038*/ 	.word	0xffffffff


	//   ....[4]....
        /*003c*/ 	.word	0xffffffff


	//   ....[5]....
        /*0040*/ 	.word	0xffffffff


	//   ....[6]....
        /*0044*/ 	.word	0xffffffff


	//   ....[7]....
        /*0048*/ 	.word	0xffffffff


	//   ....[8]....
        /*004c*/ 	.word	0xffffffff


	//   ....[9]....
        /*0050*/ 	.word	0xffffffff


	//----- nvinfo : EIATTR_COOP_GROUP_INSTR_OFFSETS
	.align		4
.L_1401:
        /*0054*/ 	.byte	0x04, 0x28
        /*0056*/ 	.short	(.L_1403 - .L_1402)


	//   ....[0]....
.L_1402:
        /*0058*/ 	.word	0x00002380


	//   ....[1]....
        /*005c*/ 	.word	0x000023b0


	//   ....[2]....
        /*0060*/ 	.word	0x000023e0


	//   ....[3]....
        /*0064*/ 	.word	0x000023f0


	//   ....[4]....
        /*0068*/ 	.word	0x00002420


	//   ....[5]....
        /*006c*/ 	.word	0x00002430


	//   ....[6]....
        /*0070*/ 	.word	0x00002460


	//   ....[7]....
        /*0074*/ 	.word	0x00002470


	//   ....[8]....
        /*0078*/ 	.word	0x000024a0


	//   ....[9]....
        /*007c*/ 	.word	0x000024b0


	//----- nvinfo : EIATTR_VRC_CTA_INIT_COUNT
	.align		4
.L_1403:
        /*0080*/ 	.byte	0x02, 0x4a
	.zero		1
	.zero		1


	//----- nvinfo : EIATTR_EXIT_INSTR_OFFSETS
	.align		4
        /*0084*/ 	.byte	0x04, 0x1c
        /*0086*/ 	.short	(.L_1405 - .L_1404)


	//   ....[0]....
.L_1404:
        /*0088*/ 	.word	0x00007390


	//   ....[1]....
        /*008c*/ 	.word	0x00007410


	//----- nvinfo : EIATTR_MAX_THREADS
	.align		4
.L_1405:
        /*0090*/ 	.byte	0x04, 0x05
        /*0092*/ 	.short	(.L_1407 - .L_1406)
.L_1406:
        /*0094*/ 	.word	0x00000080
        /*0098*/ 	.word	0x00000001
        /*009c*/ 	.word	0x00000001


	//----- nvinfo : EIATTR_CRS_STACK_SIZE
	.align		4
.L_1407:
        /*00a0*/ 	.byte	0x04, 0x1e
        /*00a2*/ 	.short	(.L_1409 - .L_1408)
.L_1408:
        /*00a4*/ 	.word	0x00000000


	//----- nvinfo : EIATTR_CBANK_PARAM_SIZE
	.align		4
.L_1409:
        /*00a8*/ 	.byte	0x03, 0x19
        /*00aa*/ 	.short	0x0128


	//----- nvinfo : EIATTR_PARAM_CBANK
	.align		4
        /*00ac*/ 	.byte	0x04, 0x0a
        /*00ae*/ 	.short	(.L_1411 - .L_1410)
	.align		4
.L_1410:
        /*00b0*/ 	.word	index@(.nv.constant0._ZN10layer_norm13ln_bwd_kernelINS_13Kernel_traitsI13__nv_bfloat16S2_S2_S2_fjLj2560ELj1ELj1ELj4ELj8ENS_18Kernel_traits_baseILj2560ES2_S2_S2_S2_fjLj128EEEEELb1ELb0ELb1ELb0EEEvNS_9BwdParamsE)
        /*00b4*/ 	.short	0x0380
        /*00b6*/ 	.short	0x0128


	//----- nvinfo : EIATTR_SW_WAR
	.align		4
.L_1411:
        /*00b8*/ 	.byte	0x04, 0x36
        /*00ba*/ 	.short	(.L_1413 - .L_1412)
.L_1412:
        /*00bc*/ 	.word	0x00000008
.L_1413:


//--------------------- .nv.info._ZN10layer_norm22ln_bwd_finalize_kernelINS_22Kernel_traits_finalizeILj2560E13__nv_bfloat16S2_S2_S2_fjLb0ELj1024ELj4ENS_18Kernel_traits_baseILj2560ES2_S2_S2_S2_fjLj1024EEEEELb0ELb1EEEvNS_9BwdParamsE --------------------------
	.section	.nv.info._ZN10layer_norm22ln_bwd_finalize_kernelINS_22Kernel_traits_finalizeILj2560E13__nv_bfloat16S2_S2_S2_fjLb0ELj1024ELj4ENS_18Kernel_traits_baseILj2560ES2_S2_S2_S2_fjLj1024EEEEELb0ELb1EEEvNS_9BwdParamsE,"",@"SHT_CUDA_INFO"
	.sectionflags	@""
	.align	4


	//----- nvinfo : EIATTR_CUDA_API_VERSION
	.align		4
        /*0000*/ 	.byte	0x04, 0x37
        /*0002*/ 	.short	(.L_1415 - .L_1414)
.L_1414:
        /*0004*/ 	.word	0x00000082


	//----- nvinfo : EIATTR_KPARAM_INFO
	.align		4
.L_1415:
        /*0008*/ 	.byte	0x04, 0x17
        /*000a*/ 	.short	(.L_1417 - .L_1416)
.L_1416:
        /*000c*/ 	.word	0x00000000
        /*0010*/ 	.short	0x0000
        /*0012*/ 	.short	0x0000
        /*0014*/ 	.byte	0x00, 0xf0, 0xa1, 0x04


	//----- nvinfo : EIATTR_SPARSE_MMA_MASK
	.align		4
.L_1417:
        /*0018*/ 	.byte	0x03, 0x50
        /*001a*/ 	.short	0x0000


	//----- nvinfo : EIATTR_MAXREG_COUNT
	.align		4
        /*001c*/ 	.byte	0x03, 0x1b
        /*001e*/ 	.short	0x0040


	//----- nvinfo : EIATTR_NUM_BARRIERS
	.align		4
        /*0020*/ 	.byte	0x02, 0x4c
        /*0022*/ 	.byte	0x01
	.zero		1


	//----- nvinfo : EIATTR_MERCURY_ISA_VERSION
	.align		4
        /*0024*/ 	.byte	0x03, 0x5f
        /*0026*/ 	.short	0x0101


	//----- nvinfo : EIATTR_COOP_GROUP_MASK_REGIDS
	.align		4
        /*0028*/ 	.byte	0x04, 0x29
        /*002a*/ 	.short	(.L_1419 - .L_1418)


	//   ....[0]....
.L_1418:
        /*002c*/ 	.word	0xffffffff


	//   ....[1]....
        /*0030*/ 	.word	0xffffffff


	//   ....[2]....
        /*0034*/ 	.word	0xffffffff


	//   ....[3]....
        /*0038*/ 	.word	0xffffffff


	//   ....[4]....
        /*003c*/ 	.word	0xffffffff


	//   ....[5]....
        /*0040*/ 	.word	0xffffffff


	//   ....[6]....
        /*0044*/ 	.word	0xffffffff


	//   ....[7]....
        /*0048*/ 	.word	0xffffffff


	//   ....[8]....
        /*004c*/ 	.word	0xffffffff


	//   ....[9]....
        /*0050*/ 	.word	0xffffffff


	//----- nvinfo : EIATTR_COOP_GROUP_INSTR_OFFSETS
	.align		4
.L_1419:
        /*0054*/ 	.byte	0x04, 0x28
        /*0056*/ 	.short	(.L_1421 - .L_1420)


	//   ....[0]....
.L_1420:
        /*0058*/ 	.word	0x00001560


	//   ....[1]....
        /*005c*/ 	.word	0x00001570


	//   ....[2]....
        /*0060*/ 	.word	0x000015a0


	//   ....[3]....
        /*0064*/ 	.word	0x000015b0


	//   ....[4]....
        /*0068*/ 	.word	0x000015e0


	//   ....[5]....
        /*006c*/ 	.word	0x000015f0


	//   ....[6]....
        /*0070*/ 	.word	0x00001620


	//   ....[7]....
        /*0074*/ 	.word	0x00001640


	//   ....[8]....
        /*0078*/ 	.word	0x00001670


	//   ....[9]....
        /*007c*/ 	.word	0x00001680


	//----- nvinfo : EIATTR_VRC_CTA_INIT_COUNT
	.align		4
.L_1421:
        /*0080*/ 	.byte	0x02, 0x4a
	.zero		1
	.zero		1


	//----- nvinfo : EIATTR_EXIT_INSTR_OFFSETS
	.align		4
        /*0084*/ 	.byte	0x04, 0x1c
        /*0086*/ 	.short	(.L_1423 - .L_1422)


	//   ....[0]....
.L_1422:
        /*0088*/ 	.word	0x00000060


	//   ....[1]....
        /*008c*/ 	.word	0x000016e0


	//   ....[2]....
        /*0090*/ 	.word	0x000017d0


	//----- nvinfo : EIATTR_MAX_THREADS
	.align		4
.L_1423:
        /*0094*/ 	.byte	0x04, 0x05
        /*0096*/ 	.short	(.L_1425 - .L_1424)
.L_1424:
        /*0098*/ 	.word	0x00000400
        /*009c*/ 	.word	0x00000001
        /*00a0*/ 	.word	0x00000001


	//----- nvinfo : EIATTR_CRS_STACK_SIZE
	.align		4
.L_1425:
        /*00a4*/ 	.byte	0x04, 0x1e
        /*00a6*/ 	.short	(.L_1427 - .L_1426)
.L_1426:
        /*00a8*/ 	.word	0x00000000


	//----- nvinfo : EIATTR_CBANK_PARAM_SIZE
	.align		4
.L_1427:
        /*00ac*/ 	.byte	0x03, 0x19
        /*00ae*/ 	.short	0x0128


	//----- nvinfo : EIATTR_PARAM_CBANK
	.align		4
        /*00b0*/ 	.byte	0x04, 0x0a
        /*00b2*/ 	.short	(.L_1429 - .L_1428)
	.align		4
.L_1428:
        /*00b4*/ 	.word	index@(.nv.constant0._ZN10layer_norm22ln_bwd_finalize_kernelINS_22Kernel_traits_finalizeILj2560E13__nv_bfloat16S2_S2_S2_fjLb0ELj1024ELj4ENS_18Kernel_traits_baseILj2560ES2_S2_S2_S2_fjLj1024EEEEELb0ELb1EEEvNS_9BwdParamsE)
        /*00b8*/ 	.short	0x0380
        /*00ba*/ 	.short	0x0128


	//----- nvinfo : EIATTR_SW_WAR
	.align		4
.L_1429:
        /*00bc*/ 	.byte	0x04, 0x36
        /*00be*/ 	.short	(.L_1431 - .L_1430)
.L_1430:
        /*00c0*/ 	.word	0x00000008
.L_1431:


//--------------------- .nv.info._ZN10layer_norm13ln_bwd_kernelINS_13Kernel_traitsI13__nv_bfloat16S2_S2_S2_fjLj2560ELj1ELj1ELj4ELj8ENS_18Kernel_traits_baseILj2560ES2_S2_S2_S2_fjLj128EEEEELb1ELb0ELb1ELb1EEEvNS_9BwdParamsE --------------------------
	.section	.nv.info._ZN10layer_norm13ln_bwd_kernelINS_13Kernel_traitsI13__nv_bfloat16S2_S2_S2_fjLj2560ELj1ELj1ELj4ELj8ENS_18Kernel_traits_baseILj2560ES2_S2_S2_S2_fjLj128EEEEELb1ELb0ELb1ELb1EEEvNS_9BwdParamsE,"",@"SHT_CUDA_INFO"
	.sectionflags	@""
	.align	4


	//----- nvinfo : EIATTR_CUDA_API_VERSION
	.align		4
        /*0000*/ 	.byte	0x04, 0x37
        /*0002*/ 	.short	(.L_1433 - .L_1432)
.L_1432:
        /*0004*/ 	.word	0x00000082


	//----- nvinfo : EIATTR_KPARAM_INFO
	.align		4
.L_1433:
        /*0008*/ 	.byte	0x04, 0x17
        /*000a*/ 	.short	(.L_1435 - .L_1434)
.L_1434:
        /*000c*/ 	.word	0x00000000
        /*0010*/ 	.short	0x0000
        /*0012*/ 	.short	0x0000
        /*0014*/ 	.byte	0x00, 0xf0, 0xa1, 0x04


	//----- nvinfo : EIATTR_SPARSE_MMA_MASK
	.align		4
.L_1435:
        /*0018*/ 	.byte	0x03, 0x50
        /*001a*/ 	.short	0x0000


	//----- nvinfo : EIATTR_MAXREG_COUNT
	.align		4
        /*001c*/ 	.byte	0x03, 0x1b
        /*001e*/ 	.short	0x00ff


	//----- nvinfo : EIATTR_NUM_BARRIERS
	.align		4
        /*0020*/ 	.byte	0x02, 0x4c
        /*0022*/ 	.byte	0x01
	.zero		1


	//----- nvinfo : EIATTR_MERCURY_ISA_VERSION
	.align		4
        /*0024*/ 	.byte	0x03, 0x5f
        /*0026*/ 	.short	0x0101


	//----- nvinfo : EIATTR_COOP_GROUP_MASK_REGIDS
	.align		4
        /*0028*/ 	.byte	0x04, 0x29
        /*002a*/ 	.short	(.L_1437 - .L_1436)


	//   ....[0]....
.L_1436:
        /*002c*/ 	.word	0xffffffff


	//   ....[1]....
        /*0030*/ 	.word	0xffffffff


	//   ....[2]....
        /*0034*/ 	.word	0xffffffff


	//   ....[3]....
        /*0038*/ 	.word	0xffffffff


	//   ....[4]....
        /*003c*/ 	.word	0xffffffff


	//   ....[5]....
        /*0040*/ 	.word	0xffffffff


	//   ....[6]....
        /*0044*/ 	.word	0xffffffff


	//   ....[7]....
        /*0048*/ 	.word	0xffffffff


	//   ....[8]....
        /*004c*/ 	.word	0xffffffff


	//   ....[9]....
        /*0050*/ 	.word	0xffffffff


	//----- nvinfo : EIATTR_COOP_GROUP_INSTR_OFFSETS
	.align		4
.L_1437:
        /*0054*/ 	.byte	0x04, 0x28
        /*0056*/ 	.short	(.L_1439 - .L_1438)


	//   ....[0]....
.L_1438:
        /*0058*/ 	.word	0x00001bb0


	//   ....[1]....
        /*005c*/ 	.word	0x00001be0


	//   ....[2]....
        /*0060*/ 	.word	0x00001c10


	//   ....[3]....
        /*0064*/ 	.word	0x00001c20


	//   ....[4]....
        /*0068*/ 	.word	0x00001c50


	//   ....[5]....
        /*006c*/ 	.word	0x00001c60


	//   ....[6]....
        /*0070*/ 	.word	0x00001c90


	//   ....[7]....
        /*0074*/ 	.word	0x00001ca0


	//   ....[8]....
        /*0078*/ 	.word	0x00001cd0


	//   ....[9]....
        /*007c*/ 	.word	0x00001ce0


	//----- nvinfo : EIATTR_VRC_CTA_INIT_COUNT
	.align		4
.L_1439:
        /*0080*/ 	.byte	0x02, 0x4a
	.zero		1
	.zero		1


	//----- nvinfo : EIATTR_EXIT_INSTR_OFFSETS
	.align		4
        /*0084*/ 	.byte	0x04, 0x1c
        /*0086*/ 	.short	(.L_1441 - .L_1440)


	//   ....[0]....
.L_1440:
        /*0088*/ 	.word	0x00006880


	//----- nvinfo : EIATTR_MAX_THREADS
	.align		4
.L_1441:
        /*008c*/ 	.byte	0x04, 0x05
        /*008e*/ 	.short	(.L_1443 - .L_1442)
.L_1442:
        /*0090*/ 	.word	0x00000080
        /*0094*/ 	.word	0x00000001
        /*0098*/ 	.word	0x00000001


	//----- nvinfo : EIATTR_CRS_STACK_SIZE
	.align		4
.L_1443:
        /*009c*/ 	.byte	0x04, 0x1e
        /*009e*/ 	.short	(.L_1445 - .L_1444)
.L_1444:
        /*00a0*/ 	.word	0x00000000


	//----- nvinfo : EIATTR_CBANK_PARAM_SIZE
	.align		4
.L_1445:
        /*00a4*/ 	.byte	0x03, 0x19
        /*00a6*/ 	.short	0x0128


	//----- nvinfo : EIATTR_PARAM_CBANK
	.align		4
        /*00a8*/ 	.byte	0x04, 0x0a
        /*00aa*/ 	.short	(.L_1447 - .L_1446)
	.align		4
.L_1446:
        /*00ac*/ 	.word	index@(.nv.constant0._ZN10layer_norm13ln_bwd_kernelINS_13Kernel_traitsI13__nv_bfloat16S2_S2_S2_fjLj2560ELj1ELj1ELj4ELj8ENS_18Kernel_traits_baseILj2560ES2_S2_S2_S2_fjLj128EEEEELb1ELb0ELb1ELb1EEEvNS_9BwdParamsE)
        /*00b0*/ 	.short	0x0380
        /*00b2*/ 	.short	0x0128


	//----- nvinfo : EIATTR_SW_WAR
	.align		4
.L_1447:
        /*00b4*/ 	.byte	0x04, 0x36
        /*00b6*/ 	.short	(.L_1449 - .L_1448)
.L_1448:
        /*00b8*/ 	.word	0x00000008
.L_1449:


//--------------------- .nv.info._ZN10layer_norm13ln_bwd_kernelINS_13Kernel_traitsI13__nv_bfloat16S2_S2_S2_fjLj2560ELj1ELj1ELj4ELj8ENS_18Kernel_traits_baseILj2560ES2_S2_S2_S2_fjLj128EEEEELb1ELb1ELb0ELb0EEEvNS_9BwdParamsE --------------------------
	.section	.nv.info._ZN10layer_norm13ln_bwd_kernelINS_13Kernel_traitsI13__nv_bfloat16S2_S2_S2_fjLj2560ELj1ELj1ELj4ELj8ENS_18Kernel_traits_baseILj2560ES2_S2_S2_S2_fjLj128EEEEELb1ELb1ELb0ELb0EEEvNS_9BwdParamsE,"",@"SHT_CUDA_INFO"
	.sectionflags	@""
	.align	4


	//----- nvinfo : EIATTR_CUDA_API_VERSION
	.align		4
        /*0000*/ 	.byte	0x04, 0x37
        /*0002*/ 	.short	(.L_1451 - .L_1450)
.L_1450:
        /*0004*/ 	.word	0x00000082


	//----- nvinfo : EIATTR_KPARAM_INFO
	.align		4
.L_1451:
        /*0008*/ 	.byte	0x04, 0x17
        /*000a*/ 	.short	(.L_1453 - .L_1452)
.L_1452:
        /*000c*/ 	.word	0x00000000
        /*0010*/ 	.short	0x0000
        /*0012*/ 	.short	0x0000
        /*0014*/ 	.byte	0x00, 0xf0, 0xa1, 0x04


	//----- nvinfo : EIATTR_SPARSE_MMA_MASK
	.align		4
.L_1453:
        /*0018*/ 	.byte	0x03, 0x50
        /*001a*/ 	.short	0x0000


	//----- nvinfo : EIATTR_MAXREG_COUNT
	.align		4
        /*001c*/ 	.byte	0x03, 0x1b
        /*001e*/ 	.short	0x00ff


	//----- nvinfo : EIATTR_NUM_BARRIERS
	.align		4
        /*0020*/ 	.byte	0x02, 0x4c
        /*0022*/ 	.byte	0x01
	.zero		1


	//----- nvinfo : EIATTR_MERCURY_ISA_VERSION
	.align		4
        /*0024*/ 	.byte	0x03, 0x5f
        /*0026*/ 	.short	0x0101


	//----- nvinfo : EIATTR_COOP_GROUP_MASK_REGIDS
	.align		4
        /*0028*/ 	.byte	0x04, 0x29
        /*002a*/ 	.short	(.L_1455 - .L_1454)


	//   ....[0]....
.L_1454:
        /*002c*/ 	.word	0xffffffff


	//   ....[1]....
        /*0030*/ 	.word	0xffffffff


	//   ....[2]....
        /*0034*/ 	.word	0xffffffff


	//   ....[3]....
        /*0038*/ 	.word	0xffffffff


	//   ....[4]....
        /*003c*/ 	.word	0xffffffff


	//   ....[5]....
        /*0040*/ 	.word	0xffffffff


	//   ....[6]....
        /*0044*/ 	.word	0xffffffff


	//   ....[7]....
        /*0048*/ 	.word	0xffffffff


	//   ....[8]....
        /*004c*/ 	.word	0xffffffff


	//   ....[9]....
        /*0050*/ 	.word	0xffffffff


	//----- nvinfo : EIATTR_COOP_GROUP_INSTR_OFFSETS
	.align		4
.L_1455:
        /*0054*/ 	.byte	0x04, 0x28
        /*0056*/ 	.short	(.L_1457 - .L_1456)


	//   ....[0]....
.L_1456:
        /*0058*/ 	.word	0x000020c0


	//   ....[1]....
        /*005c*/ 	.word	0x000020f0


	//   ....[2]....
        /*0060*/ 	.word	0x00002120


	//   ....[3]....
        /*0064*/ 	.word	0x00002130


	//   ....[4]....
        /*0068*/ 	.word	0x00002160


	//   ....[5]....
        /*006c*/ 	.word	0x00002170


	//   ....[6]....
        /*0070*/ 	.word	0x000021a0


	//   ....[7]....
        /*0074*/ 	.word	0x000021b0


	//   ....[8]....
        /*0078*/ 	.word	0x000021e0


	//   ....[9]....
        /*007c*/ 	.word	0x000021f0


	//----- nvinfo : EIATTR_VRC_CTA_INIT_COUNT
	.align		4
.L_1457:
        /*0080*/ 	.byte	0x02, 0x4a
	.zero		1
	.zero		1


	//----- nvinfo : EIATTR_EXIT_INSTR_OFFSETS
	.align		4
        /*0084*/ 	.byte	0x04, 0x1c
        /*0086*/ 	.short	(.L_1459 - .L_1458)


	//   ....[0]....
.L_1458:
        /*0088*/ 	.word	0x00009d50


	//   ....[1]....
        /*008c*/ 	.word	0x00009df0


	//----- nvinfo : EIATTR_MAX_THREADS
	.align		4
.L_1459:
        /*0090*/ 	.byte	0x04, 0x05
        /*0092*/ 	.short	(.L_1461 - .L_1460)
.L_1460:
        /*0094*/ 	.word	0x00000080
        /*0098*/ 	.word	0x00000001
        /*009c*/ 	.word	0x00000001


	//----- nvinfo : EIATTR_CRS_STACK_SIZE
	.align		4
.L_1461:
        /*00a0*/ 	.byte	0x04, 0x1e
        /*00a2*/ 	.short	(.L_1463 - .L_1462)
.L_1462:
        /*00a4*/ 	.word	0x00000000


	//----- nvinfo : EIATTR_CBANK_PARAM_SIZE
	.align		4
.L_1463:
        /*00a8*/ 	.byte	0x03, 0x19
        /*00aa*/ 	.short	0x0128


	//----- nvinfo : EIATTR_PARAM_CBANK
	.align		4
        /*00ac*/ 	.byte	0x04, 0x0a
        /*00ae*/ 	.short	(.L_1465 - .L_1464)
	.align		4
.L_1464:
        /*00b0*/ 	.word	index@(.nv.constant0._ZN10layer_norm13ln_bwd_kernelINS_13Kernel_traitsI13__nv_bfloat16S2_S2_S2_fjLj2560ELj1ELj1ELj4ELj8ENS_18Kernel_traits_baseILj2560ES2_S2_S2_S2_fjLj128EEEEELb1ELb1ELb0ELb0EEEvNS_9BwdParamsE)
        /*00b4*/ 	.short	0x0380
        /*00b6*/ 	.short	0x0128


	//----- nvinfo : EIATTR_SW_WAR
	.align		4
.L_1465:
        /*00b8*/ 	.byte	0x04, 0x36
        /*00ba*/ 	.short	(.L_1467 - .L_1466)
.L_1466:
        /*00bc*/ 	.word	0x00000008
.L_1467:


//--------------------- .nv.info._ZN10layer_norm13ln_bwd_kernelINS_13Kernel_traitsI13__nv_bfloat16S2_S2_S2_fjLj2560ELj1ELj1ELj4ELj8ENS_18Kernel_traits_baseILj2560ES2_S2_S2_S2_fjLj128EEEEELb1ELb1ELb0ELb1EEEvNS_9BwdParamsE --------------------------
	.section	.nv.info._ZN10layer_norm13ln_bwd_kernelINS_13Kernel_traitsI13__nv_bfloat16S2_S2_S2_fjLj2560ELj1ELj1ELj4ELj8ENS_18Kernel_traits_baseILj2560ES2_S2_S2_S2_fjLj128EEEEELb1ELb1ELb0ELb1EEEvNS_9BwdParamsE,"",@"SHT_CUDA_INFO"
	.sectionflags	@""
	.align	4


	//----- nvinfo : EIATTR_CUDA_API_VERSION
	.align		4
        /*0000*/ 	.byte	0x04, 0x37
        /*0002*/ 	.short	(.L_1469 - .L_1468)
.L_1468:
        /*0004*/ 	.word	0x00000082


	//----- nvinfo : EIATTR_KPARAM_INFO
	.align		4
.L_1469:
        /*0008*/ 	.byte	0x04, 0x17
        /*000a*/ 	.short	(.L_1471 - .L_1470)
.L_1470:
        /*000c*/ 	.word	0x00000000
        /*0010*/ 	.short	0x0000
        /*0012*/ 	.short	0x0000
        /*0014*/ 	.byte	0x00, 0xf0, 0xa1, 0x04


	//----- nvinfo : EIATTR_SPARSE_MMA_MASK
	.align		4
.L_1471:
        /*0018*/ 	.byte	0x03, 0x50
        /*001a*/ 	.short	0x0000


	//----- nvinfo : EIATTR_MAXREG_COUNT
	.align		4
        /*001c*/ 	.byte	0x03, 0x1b
        /*001e*/ 	.short	0x00ff


	//----- nvinfo : EIATTR_NUM_BARRIERS
	.align		4
        /*0020*/ 	.byte	0x02, 0x4c
        /*0022*/ 	.byte	0x01
	.zero		1


	//----- nvinfo : EIATTR_MERCURY_ISA_VERSION
	.align		4
        /*0024*/ 	.byte	0x03, 0x5f
        /*0026*/ 	.short	0x0101


	//----- nvinfo : EIATTR_COOP_GROUP_MASK_REGIDS
	.align		4
        /*0028*/ 	.byte	0x04, 0x29
        /*002a*/ 	.short	(.L_1473 - .L_1472)


	//   ....[0]....
.L_1472:
        /*002c*/ 	.word	0xffffffff


	//   ....[1]....
        /*0030*/ 	.word	0xffffffff


	//   ....[2]....
        /*0034*/ 	.word	0xffffffff


	//   ....[3]....
        /*0038*/ 	.word	0xffffffff


	//   ....[4]....
        /*003c*/ 	.word	0xffffffff


	//   ....[5]....
        /*0040*/ 	.word	0xffffffff


	//   ....[6]....
        /*0044*/ 	.word	0xffffffff


	//   ....[7]....
        /*0048*/ 	.word	0xffffffff


	//   ....[8]....
        /*004c*/ 	.word	0xffffffff


	//   ....[9]....
        /*0050*/ 	.word	0xffffffff


	//----- nvinfo : EIATTR_COOP_GROUP_INSTR_OFFSETS
	.align		4
.L_1473:
        /*0054*/ 	.byte	0x04, 0x28
        /*0056*/ 	.short	(.L_1475 - .L_1474)


	//   ....[0]....
.L_1474:
        /*0058*/ 	.word	0x000017a0


	//   ....[1]....
        /*005c*/ 	.word	0x000017b0


	//   ....[2]....
        /*0060*/ 	.word	0x00001800


	//   ....[3]....
        /*0064*/ 	.word	0x00001810


	//   ....[4]....
        /*0068*/ 	.word	0x00001840


	//   ....[5]....
        /*006c*/ 	.word	0x00001850


	//   ....[6]....
        /*0070*/ 	.word	0x00001890


	//   ....[7]....
        /*0074*/ 	.word	0x000018a0


	//   ....[8]....
        /*0078*/ 	.word	0x000018f0


	//   ....[9]....
        /*007c*/ 	.word	0x00001900


	//----- nvinfo : EIATTR_VRC_CTA_INIT_COUNT
	.align		4
.L_1475:
        /*0080*/ 	.byte	0x02, 0x4a
	.zero		1
	.zero		1


	//----- nvinfo : EIATTR_EXIT_INSTR_OFFSETS
	.align		4
        /*0084*/ 	.byte	0x04, 0x1c
        /*0086*/ 	.short	(.L_1477 - .L_1476)


	//   ....[0]....
.L_1476:
        /*0088*/ 	.word	0x00008030


	//----- nvinfo : EIATTR_MAX_THREADS
	.align		4
.L_1477:
        /*008c*/ 	.byte	0x04, 0x05
        /*008e*/ 	.short	(.L_1479 - .L_1478)
.L_1478:
        /*0090*/ 	.word	0x00000080
        /*0094*/ 	.word	0x00000001
        /*0098*/ 	.word	0x00000001


	//----- nvinfo : EIATTR_CBANK_PARAM_SIZE
	.align		4
.L_1479:
        /*009c*/ 	.byte	0x03, 0x19
        /*009e*/ 	.short	0x0128


	//----- nvinfo : EIATTR_PARAM_CBANK
	.align		4
        /*00a0*/ 	.byte	0x04, 0x0a
        /*00a2*/ 	.short	(.L_1481 - .L_1480)
	.align		4
.L_1480:
        /*00a4*/ 	.word	index@(.nv.constant0._ZN10layer_norm13ln_bwd_kernelINS_13Kernel_traitsI13__nv_bfloat16S2_S2_S2_fjLj2560ELj1ELj1ELj4ELj8ENS_18Kernel_traits_baseILj2560ES2_S2_S2_S2_fjLj128EEEEELb1ELb1ELb0ELb1EEEvNS_9BwdParamsE)
        /*00a8*/ 	.short	0x0380
        /*00aa*/ 	.short	0x0128


	//----- nvinfo : EIATTR_SW_WAR
	.align		4
.L_1481:
        /*00ac*/ 	.byte	0x04, 0x36
        /*00ae*/ 	.short	(.L_1483 - .L_1482)
.L_1482:
        /*00b0*/ 	.word	0x00000008
.L_1483:


//--------------------- .nv.info._ZN10layer_norm22ln_bwd_finalize_kernelINS_22Kernel_traits_finalizeILj2560E13__nv_bfloat16S2_S2_S2_fjLb1ELj1024ELj4ENS_18Kernel_traits_baseILj2560ES2_S2_S2_S2_fjLj1024EEEEELb1ELb0EEEvNS_9BwdParamsE --------------------------
	.section	.nv.info._ZN10layer_norm22ln_bwd_finalize_kernelINS_22Kernel_traits_finalizeILj2560E13__nv_bfloat16S2_S2_S2_fjLb1ELj1024ELj4ENS_18Kernel_traits_baseILj2560ES2_S2_S2_S2_fjLj1024EEEEELb1ELb0EEEvNS_9BwdParamsE,"",@"SHT_CUDA_INFO"
	.sectionflags	@""
	.align	4


	//----- nvinfo : EIATTR_CUDA_API_VERSION
	.align		4
        /*0000*/ 	.byte	0x04, 0x37
        /*0002*/ 	.short	(.L_1485 - .L_1484)
.L_1484:
        /*0004*/ 	.word	0x00000082


	//----- nvinfo : EIATTR_KPARAM_INFO
	.align		4
.L_1485:
        /*0008*/ 	.byte	0x04, 0x17
        /*000a*/ 	.short	(.L_1487 - .L_1486)
.L_1486:
        /*000c*/ 	.word	0x00000000
        /*0010*/ 	.short	0x0000
        /*0012*/ 	.short	0x0000
        /*0014*/ 	.byte	0x00, 0xf0, 0xa1, 0x04


	//----- nvinfo : EIATTR_SPARSE_MMA_MASK
	.align		4
.L_1487:
        /*0018*/ 	.byte	0x03, 0x50
        /*001a*/ 	.short	0x0000


	//----- nvinfo : EIATTR_MAXREG_COUNT
	.align		4
        /*001c*/ 	.byte	0x03, 0x1b
        /*001e*/ 	.short	0x0040


	//----- nvinfo : EIATTR_NUM_BARRIERS
	.align		4
        /*0020*/ 	.byte	0x02, 0x4c
        /*0022*/ 	.byte	0x01
	.zero		1


	//----- nvinfo : EIATTR_MERCURY_ISA_VERSION
	.align		4
        /*0024*/ 	.byte	0x03, 0x5f
        /*0026*/ 	.short	0x0101


	//----- nvinfo : EIATTR_COOP_GROUP_MASK_REGIDS
	.align		4
        /*0028*/ 	.byte	0x04, 0x29
        /*002a*/ 	.short	(.L_1489 - .L_1488)


	//   ....[0]....
.L_1488:
        /*002c*/ 	.word	0xffffffff


	//   ....[1]....
        /*0030*/ 	.word	0xffffffff


	//   ....[2]....
        /*0034*/ 	.word	0xffffffff


	//   ....[3]....
        /*0038*/ 	.word	0xffffffff


	//   ....[4]....
        /*003c*/ 	.word	0xffffffff


	//   ....[5]....
        /*0040*/ 	.word	0xffffffff


	//   ....[6]....
        /*0044*/ 	.word	0xffffffff


	//   ....[7]....
        /*0048*/ 	.word	0xffffffff


	//   ....[8]....
        /*004c*/ 	.word	0xffffffff


	//   ....[9]....
        /*0050*/ 	.word	0xffffffff


	//   ....[10]....
        /*0054*/ 	.word	0xffffffff


	//   ....[11]....
        /*0058*/ 	.word	0xffffffff


	//   ....[12]....
        /*005c*/ 	.word	0xffffffff


	//   ....[13]....
        /*0060*/ 	.word	0xffffffff


	//   ....[14]....
        /*0064*/ 	.word	0xffffffff


	//----- nvinfo : EIATTR_COOP_GROUP_INSTR_OFFSETS
	.align		4
.L_1489:
        /*0068*/ 	.byte	0x04, 0x28
        /*006a*/ 	.short	(.L_1491 - .L_1490)


	//   ....[0]....
.L_1490:
        /*006c*/ 	.word	0x00001030


	//   ....[1]....
        /*0070*/ 	.word	0x00001040


	//   ....[2]....
        /*0074*/ 	.word	0x00001050


	//   ....[3]....
        /*0078*/ 	.word	0x00001080


	//   ....[4]....
        /*007c*/ 	.word	0x000010a0


	//   ....[5]....
        /*0080*/ 	.word	0x000010b0


	//   ....[6]....
        /*0084*/ 	.word	0x000010f0


	//   ....[7]....
        /*0088*/ 	.word	0x00001100


	//   ....[8]....
        /*008c*/ 	.word	0x00001110


	//   ....[9]....
        /*0090*/ 	.word	0x00001140


	//   ....[10]....
        /*0094*/ 	.word	0x00001170


	//   ....[11]....
        /*0098*/ 	.word	0x00001190


	//   ....[12]....
        /*009c*/ 	.word	0x000011c0


	//   ....[13]....
        /*00a0*/ 	.word	0x000011f0


	//   ....[14]....
        /*00a4*/ 	.word	0x00001220


	//----- nvinfo : EIATTR_VRC_CTA_INIT_COUNT
	.align		4
.L_1491:
        /*00a8*/ 	.byte	0x02, 0x4a
	.zero		1
	.zero		1


	//----- nvinfo : EIATTR_EXIT_INSTR_OFFSETS
	.align		4
        /*00ac*/ 	.byte	0x04, 0x1c
        /*00ae*/ 	.short	(.L_1493 - .L_1492)


	//   ....[0]....
.L_1492:
        /*00b0*/ 	.word	0x00000060


	//   ....[1]....
        /*00b4*/ 	.word	0x000012a0


	//   ....[2]....
        /*00b8*/ 	.word	0x000012d0


	//   ....[3]....
        /*00bc*/ 	.word	0x000013e0


	//----- nvinfo : EIATTR_MAX_THREADS
	.align		4
.L_1493:
        /*00c0*/ 	.byte	0x04, 0x05
        /*00c2*/ 	.short	(.L_1495 - .L_1494)
.L_1494:
        /*00c4*/ 	.word	0x00000400
        /*00c8*/ 	.word	0x00000001
        /*00cc*/ 	.word	0x00000001


	//----- nvinfo : EIATTR_CRS_STACK_SIZE
	.align		4
.L_1495:
        /*00d0*/ 	.byte	0x04, 0x1e
        /*00d2*/ 	.short	(.L_1497 - .L_1496)
.L_1496:
        /*00d4*/ 	.word	0x00000000


	//----- nvinfo : EIATTR_CBANK_PARAM_SIZE
	.align		4
.L_1497:
        /*00d8*/ 	.byte	0x03, 0x19
        /*00da*/ 	.short	0x0128


	//----- nvinfo : EIATTR_PARAM_CBANK
	.align		4
        /*00dc*/ 	.byte	0x04, 0x0a
        /*00de*/ 	.short	(.L_1499 - .L_1498)
	.align		4
.L_1498:
        /*00e0*/ 	.word	index@(.nv.constant0._ZN10layer_norm22ln_bwd_finalize_kernelINS_22Kernel_traits_finalizeILj2560E13__nv_bfloat16S2_S2_S2_fjLb1ELj1024ELj4ENS_18Kernel_traits_baseILj2560ES2_S2_S2_S2_fjLj1024EEEEELb1ELb0EEEvNS_9BwdParamsE)
        /*00e4*/ 	.short	0x0380
        /*00e6*/ 	.short	0x0128


	//----- nvinfo : EIATTR_SW_WAR
	.align		4
.L_1499:
        /*00e8*/ 	.byte	0x04, 0x36
        /*00ea*/ 	.short	(.L_1501 - .L_1500)
.L_1500:
        /*00ec*/ 	.word	0x00000008
.L_1501:


//--------------------- .nv.info._ZN10layer_norm13ln_bwd_kernelINS_13Kernel_traitsI13__nv_bfloat16S2_S2_S2_fjLj2560ELj1ELj1ELj4ELj8ENS_18Kernel_traits_baseILj2560ES2_S2_S2_S2_fjLj128EEEEELb1ELb1ELb1ELb0EEEvNS_9BwdParamsE --------------------------
	.section	.nv.info._ZN10layer_norm13ln_bwd_kernelINS_13Kernel_traitsI13__nv_bfloat16S2_S2_S2_fjLj2560ELj1ELj1ELj4ELj8ENS_18Kernel_traits_baseILj2560ES2_S2_S2_S2_fjLj128EEEEELb1ELb1ELb1ELb0EEEvNS_9BwdParamsE,"",@"SHT_CUDA_INFO"
	.sectionflags	@""
	.align	4


	//----- nvinfo : EIATTR_CUDA_API_VERSION
	.align		4
        /*0000*/ 	.byte	0x04, 0x37
        /*0002*/ 	.short	(.L_1503 - .L_1502)
.L_1502:
        /*0004*/ 	.word	0x00000082


	//----- nvinfo : EIATTR_KPARAM_INFO
	.align		4
.L_1503:
        /*0008*/ 	.byte	0x04, 0x17
        /*000a*/ 	.short	(.L_1505 - .L_1504)
.L_1504:
        /*000c*/ 	.word	0x00000000
        /*0010*/ 	.short	0x0000
        /*0012*/ 	.short	0x0000
        /*0014*/ 	.byte	0x00, 0xf0, 0xa1, 0x04


	//----- nvinfo : EIATTR_SPARSE_MMA_MASK
	.align		4
.L_1505:
        /*0018*/ 	.byte	0x03, 0x50
        /*001a*/ 	.short	0x0000


	//----- nvinfo : EIATTR_MAXREG_COUNT
	.align		4
        /*001c*/ 	.byte	0x03, 0x1b
        /*001e*/ 	.short	0x00ff


	//----- nvinfo : EIATTR_NUM_BARRIERS
	.align		4
        /*0020*/ 	.byte	0x02, 0x4c
        /*0022*/ 	.byte	0x01
	.zero		1


	//----- nvinfo : EIATTR_MERCURY_ISA_VERSION
	.align		4
        /*0024*/ 	.byte	0x03, 0x5f
        /*0026*/ 	.short	0x0101


	//----- nvinfo : EIATTR_COOP_GROUP_MASK_REGIDS
	.align		4
        /*0028*/ 	.byte	0x04, 0x29
        /*002a*/ 	.short	(.L_1507 - .L_1506)


	//   ....[0]....
.L_1506:
        /*002c*/ 	.word	0xffffffff


	//   ....[1]....
        /*0030*/ 	.word	0xffffffff


	//   ....[2]....
        /*0034*/ 	.word	0xffffffff


	//   ....[3]....
        /*0038*/ 	.word	0xffffffff


	//   ....[4]....
        /*003c*/ 	.word	0xffffffff


	//   ....[5]....
        /*0040*/ 	.word	0xffffffff


	//   ....[6]....
        /*0044*/ 	.word	0xffffffff


	//   ....[7]....
        /*0048*/ 	.word	0xffffffff


	//   ....[8]....
        /*004c*/ 	.word	0xffffffff


	//   ....[9]....
        /*0050*/ 	.word	0xffffffff


	//----- nvinfo : EIATTR_COOP_GROUP_INSTR_OFFSETS
	.align		4
.L_1507:
        /*0054*/ 	.byte	0x04, 0x28
        /*0056*/ 	.short	(.L_1509 - .L_1508)


	//   ....[0]....
.L_1508:
        /*0058*/ 	.word	0x000028e0


	//   ....[1]....
        /*005c*/ 	.word	0x00002910


	//   ....[2]....
        /*0060*/ 	.word	0x00002940


	//   ....[3]....
        /*0064*/ 	.word	0x00002950


	//   ....[4]....
        /*0068*/ 	.word	0x00002980


	//   ....[5]....
        /*006c*/ 	.word	0x00002990


	//   ....[6]....
        /*0070*/ 	.word	0x000029c0


	//   ....[7]....
        /*0074*/ 	.word	0x000029d0


	//   ....[8]....
        /*0078*/ 	.word	0x00002a00


	//   ....[9]....
        /*007c*/ 	.word	0x00002a10


	//----- nvinfo : EIATTR_VRC_CTA_INIT_COUNT
	.align		4
.L_1509:
        /*0080*/ 	.byte	0x02, 0x4a
	.zero		1
	.zero		1


	//----- nvinfo : EIATTR_EXIT_INSTR_OFFSETS
	.align		4
        /*0084*/ 	.byte	0x04, 0x1c
        /*0086*/ 	.short	(.L_1511 - .L_1510)


	//   ....[0]....
.L_1510:
        /*0088*/ 	.word	0x0000ad00


	//   ....[1]....
        /*008c*/ 	.word	0x0000ada0


	//----- nvinfo : EIATTR_MAX_THREADS
	.align		4
.L_1511:
        /*0090*/ 	.byte	0x04, 0x05
        /*0092*/ 	.short	(.L_1513 - .L_1512)
.L_1512:
        /*0094*/ 	.word	0x00000080
        /*0098*/ 	.word	0x00000001
        /*009c*/ 	.word	0x00000001


	//----- nvinfo : EIATTR_CRS_STACK_SIZE
	.align		4
.L_1513:
        /*00a0*/ 	.byte	0x04, 0x1e
        /*00a2*/ 	.short	(.L_1515 - .L_1514)
.L_1514:
        /*00a4*/ 	.word	0x00000000


	//----- nvinfo : EIATTR_CBANK_PARAM_SIZE
	.align		4
.L_1515:
        /*00a8*/ 	.byte	0x03, 0x19
        /*00aa*/ 	.short	0x0128


	//----- nvinfo : EIATTR_PARAM_CBANK
	.align		4
        /*00ac*/ 	.byte	0x04, 0x0a
        /*00ae*/ 	.short	(.L_1517 - .L_1516)
	.align		4
.L_1516:
        /*00b0*/ 	.word	index@(.nv.constant0._ZN10layer_norm13ln_bwd_kernelINS_13Kernel_traitsI13__nv_bfloat16S2_S2_S2_fjLj2560ELj1ELj1ELj4ELj8ENS_18Kernel_traits_baseILj2560ES2_S2_S2_S2_fjLj128EEEEELb1ELb1ELb1ELb0EEEvNS_9BwdParamsE)
        /*00b4*/ 	.short	0x0380
        /*00b6*/ 	.short	0x0128


	//----- nvinfo : EIATTR_SW_WAR
	.align		4
.L_1517:
        /*00b8*/ 	.byte	0x04, 0x36
        /*00ba*/ 	.short	(.L_1519 - .L_1518)
.L_1518:
        /*00bc*/ 	.word	0x00000008
.L_1519:


//--------------------- .nv.info._ZN10layer_norm22ln_bwd_finalize_kernelINS_22Kernel_traits_finalizeILj2560E13__nv_bfloat16S2_S2_S2_fjLb1ELj1024ELj4ENS_18Kernel_traits_baseILj2560ES2_S2_S2_S2_fjLj1024EEEEELb1ELb1EEEvNS_9BwdParamsE --------------------------
	.section	.nv.info._ZN10layer_norm22ln_bwd_finalize_kernelINS_22Kernel_traits_finalizeILj2560E13__nv_bfloat16S2_S2_S2_fjLb1ELj1024ELj4ENS_18Kernel_traits_baseILj2560ES2_S2_S2_S2_fjLj1024EEEEELb1ELb1EEEvNS_9BwdParamsE,"",@"SHT_CUDA_INFO"
	.sectionflags	@""
	.align	4


	//----- nvinfo : EIATTR_CUDA_API_VERSION
	.align		4
        /*0000*/ 	.byte	0x04, 0x37
        /*0002*/ 	.short	(.L_1521 - .L_1520)
.L_1520:
        /*0004*/ 	.word	0x00000082


	//----- nvinfo : EIATTR_KPARAM_INFO
	.align		4
.L_1521:
        /*0008*/ 	.byte	0x04, 0x17
        /*000a*/ 	.short	(.L_1523 - .L_1522)
.L_1522:
        /*000c*/ 	.word	0x00000000
        /*0010*/ 	.short	0x0000
        /*0012*/ 	.short	0x0000
        /*0014*/ 	.byte	0x00, 0xf0, 0xa1, 0x04


	//----- nvinfo : EIATTR_SPARSE_MMA_MASK
	.align		4
.L_1523:
        /*0018*/ 	.byte	0x03, 0x50
        /*001a*/ 	.short	0x0000


	//----- nvinfo : EIATTR_MAXREG_COUNT
	.align		4
        /*001c*/ 	.byte	0x03, 0x1b
        /*001e*/ 	.short	0x0040


	//----- nvinfo : EIATTR_NUM_BARRIERS
	.align		4
        /*0020*/ 	.byte	0x02, 0x4c
        /*0022*/ 	.byte	0x01
	.zero		1


	//----- nvinfo : EIATTR_MERCURY_ISA_VERSION
	.align		4
        /*0024*/ 	.byte	0x03, 0x5f
        /*0026*/ 	.short	0x0101


	//----- nvinfo : EIATTR_COOP_GROUP_MASK_REGIDS
	.align		4
        /*0028*/ 	.byte	0x04, 0x29
        /*002a*/ 	.short	(.L_1525 - .L_1524)


	//   ....[0]....
.L_1524:
        /*002c*/ 	.word	0xffffffff


	//   ....[1]....
        /*0030*/ 	.word	0xffffffff


	//   ....[2]....
        /*0034*/ 	.word	0xffffffff


	//   ....[3]....
        /*0038*/ 	.word	0xffffffff


	//   ....[4]....
        /*003c*/ 	.word	0xffffffff


	//   ....[5]....
        /*0040*/ 	.word	0xffffffff


	//   ....[6]....
        /*0044*/ 	.word	0xffffffff


	//   ....[7]....
        /*0048*/ 	.word	0xffffffff


	//   ....[8]....
        /*004c*/ 	.word	0xffffffff


	//   ....[9]....
        /*0050*/ 	.word	0xffffffff


	//   ....[10]....
        /*0054*/ 	.word	0xffffffff


	//   ....[11]....
        /*0058*/ 	.word	0xffffffff


	//   ....[12]....
        /*005c*/ 	.word	0xffffffff


	//   ....[13]....
        /*0060*/ 	.word	0xffffffff


	//   ....[14]....
        /*0064*/ 	.word	0xffffffff


	//----- nvinfo : EIATTR_COOP_GROUP_INSTR_OFFSETS
	.align		4
.L_1525:
        /*0068*/ 	.byte	0x04, 0x28
        /*006a*/ 	.short	(.L_1527 - .L_1526)


	//   ....[0]....
.L_1526:
        /*006c*/ 	.word	0x00001060


	//   ....[1]....
        /*0070*/ 	.word	0x00001070


	//   ....[2]....
        /*0074*/ 	.word	0x00001080


	//   ....[3]....
        /*0078*/ 	.word	0x000010b0


	//   ....[4]....
        /*007c*/ 	.word	0x000010d0


	//   ....[5]....
        /*0080*/ 	.word	0x000010e0


	//   ....[6]....
        /*0084*/ 	.word	0x00001120


	//   ....[7]....
        /*0088*/ 	.word	0x00001140


	//   ....[8]....
        /*008c*/ 	.word	0x00001150


	//   ....[9]....
        /*0090*/ 	.word	0x00001180


	//   ....[10]....
        /*0094*/ 	.word	0x000011a0


	//   ....[11]....
        /*0098*/ 	.word	0x000011b0


	//   ....[12]....
        /*009c*/ 	.word	0x000011f0


	//   ....[13]....
        /*00a0*/ 	.word	0x00001200


	//   ....[14]....
        /*00a4*/ 	.word	0x00001210


	//----- nvinfo : EIATTR_VRC_CTA_INIT_COUNT
	.align		4
.L_1527:
        /*00a8*/ 	.byte	0x02, 0x4a
	.zero		1
	.zero		1


	//----- nvinfo : EIATTR_EXIT_INSTR_OFFSETS
	.align		4
        /*00ac*/ 	.byte	0x04, 0x1c
        /*00ae*/ 	.short	(.L_1529 - .L_1528)


	//   ....[0]....
.L_1528:
        /*00b0*/ 	.word	0x00000060


	//   ....[1]....
        /*00b4*/ 	.word	0x00001290


	//   ....[2]....
        /*00b8*/ 	.word	0x000013d0


	//----- nvinfo : EIATTR_MAX_THREADS
	.align		4
.L_1529:
        /*00bc*/ 	.byte	0x04, 0x05
        /*00be*/ 	.short	(.L_1531 - .L_1530)
.L_1530:
        /*00c0*/ 	.word	0x00000400
        /*00c4*/ 	.word	0x00000001
        /*00c8*/ 	.word	0x00000001


	//----- nvinfo : EIATTR_CRS_STACK_SIZE
	.align		4
.L_1531:
        /*00cc*/ 	.byte	0x04, 0x1e
        /*00ce*/ 	.short	(.L_1533 - .L_1532)
.L_1532:
        /*00d0*/ 	.word	0x00000000


	//----- nvinfo : EIATTR_CBANK_PARAM_SIZE
	.align		4
.L_1533:
        /*00d4*/ 	.byte	0x03, 0x19
        /*00d6*/ 	.short	0x0128


	//----- nvinfo : EIATTR_PARAM_CBANK
	.align		4
        /*00d8*/ 	.byte	0x04, 0x0a
        /*00da*/ 	.short	(.L_1535 - .L_1534)
	.align		4
.L_1534:
        /*00dc*/ 	.word	index@(.nv.constant0._ZN10layer_norm22ln_bwd_finalize_kernelINS_22Kernel_traits_finalizeILj2560E13__nv_bfloat16S2_S2_S2_fjLb1ELj1024ELj4ENS_18Kernel_traits_baseILj2560ES2_S2_S2_S2_fjLj1024EEEEELb1ELb1EEEvNS_9BwdParamsE)
        /*00e0*/ 	.short	0x0380
        /*00e2*/ 	.short	0x0128


	//----- nvinfo : EIATTR_SW_WAR
	.align		4
.L_1535:
        /*00e4*/ 	.byte	0x04, 0x36
        /*00e6*/ 	.short	(.L_1537 - .L_1536)
.L_1536:
        /*00e8*/ 	.word	0x00000008
.L_1537:


//--------------------- .nv.info._ZN10layer_norm13ln_bwd_kernelINS_13Kernel_traitsI13__nv_bfloat16S2_S2_S2_fjLj2560ELj1ELj1ELj4ELj8ENS_18Kernel_traits_baseILj2560ES2_S2_S2_S2_fjLj128EEEEELb1ELb1ELb1ELb1EEEvNS_9BwdParamsE --------------------------
	.section	.nv.info._ZN10layer_norm13ln_bwd_kernelINS_13Kernel_traitsI13__nv_bfloat16S2_S2_S2_fjLj2560ELj1ELj1ELj4ELj8ENS_18Kernel_traits_baseILj2560ES2_S2_S2_S2_fjLj128EEEEELb1ELb1ELb1ELb1EEEvNS_9BwdParamsE,"",@"SHT_CUDA_INFO"
	.sectionflags	@""
	.align	4


	//----- nvinfo : EIATTR_CUDA_API_VERSION
	.align		4
        /*0000*/ 	.byte	0x04, 0x37
        /*0002*/ 	.short	(.L_1539 - .L_1538)
.L_1538:
        /*0004*/ 	.word	0x00000082


	//----- nvinfo : EIATTR_KPARAM_INFO
	.align		4
.L_1539:
        /*0008*/ 	.byte	0x04, 0x17
        /*000a*/ 	.short	(.L_1541 - .L_1540)
.L_1540:
        /*000c*/ 	.word	0x00000000
        /*0010*/ 	.short	0x0000
        /*0012*/ 	.short	0x0000
        /*0014*/ 	.byte	0x00, 0xf0, 0xa1, 0x04


	//----- nvinfo : EIATTR_SPARSE_MMA_MASK
	.align		4
.L_1541:
        /*0018*/ 	.byte	0x03, 0x50
        /*001a*/ 	.short	0x0000


	//----- nvinfo : EIATTR_MAXREG_COUNT
	.align		4
        /*001c*/ 	.byte	0x03, 0x1b
        /*001e*/ 	.short	0x00ff


	//----- nvinfo : EIATTR_NUM_BARRIERS
	.align		4
        /*0020*/ 	.byte	0x02, 0x4c
        /*0022*/ 	.byte	0x01
	.zero		1


	//----- nvinfo : EIATTR_MERCURY_ISA_VERSION
	.align		4
        /*0024*/ 	.byte	0x03, 0x5f
        /*0026*/ 	.short	0x0101


	//----- nvinfo : EIATTR_COOP_GROUP_MASK_REGIDS
	.align		4
        /*0028*/ 	.byte	0x04, 0x29
        /*002a*/ 	.short	(.L_1543 - .L_1542)


	//   ....[0]....
.L_1542:
        /*002c*/ 	.word	0xffffffff


	//   ....[1]....
        /*0030*/ 	.word	0xffffffff


	//   ....[2]....
        /*0034*/ 	.word	0xffffffff


	//   ....[3]....
        /*0038*/ 	.word	0xffffffff


	//   ....[4]....
        /*003c*/ 	.word	0xffffffff


	//   ....[5]....
        /*0040*/ 	.word	0xffffffff


	//   ....[6]....
        /*0044*/ 	.word	0xffffffff


	//   ....[7]....
        /*0048*/ 	.word	0xffffffff


	//   ....[8]....
        /*004c*/ 	.word	0xffffffff


	//   ....[9]....
        /*0050*/ 	.word	0xffffffff


	//----- nvinfo : EIATTR_COOP_GROUP_INSTR_OFFSETS
	.align		4
.L_1543:
        /*0054*/ 	.byte	0x04, 0x28
        /*0056*/ 	.short	(.L_1545 - .L_1544)


	//   ....[0]....
.L_1544:
        /*0058*/ 	.word	0x00001e20


	//   ....[1]....
        /*005c*/ 	.word	0x00001e40


	//   ....[2]....
        /*0060*/ 	.word	0x00001e70


	//   ....[3]....
        /*0064*/ 	.word	0x00001e80


	//   ....[4]....
        /*0068*/ 	.word	0x00001eb0


	//   ....[5]....
        /*006c*/ 	.word	0x00001ec0


	//   ....[6]....
        /*0070*/ 	.word	0x00001ef0


	//   ....[7]....
        /*0074*/ 	.word	0x00001f00


	//   ....[8]....
        /*0078*/ 	.word	0x00001f40


	//   ....[9]....
        /*007c*/ 	.word	0x00001f50


	//----- nvinfo : EIATTR_VRC_CTA_INIT_COUNT
	.align		4
.L_1545:
        /*0080*/ 	.byte	0x02, 0x4a
	.zero		1
	.zero		1


	//----- nvinfo : EIATTR_EXIT_INSTR_OFFSETS
	.align		4
        /*0084*/ 	.byte	0x04, 0x1c
        /*0086*/ 	.short	(.L_1547 - .L_1546)


	//   ....[0]....
.L_1546:
        /*0088*/ 	.word	0x00009e90


	//----- nvinfo : EIATTR_MAX_THREADS
	.align		4
.L_1547:
        /*008c*/ 	.byte	0x04, 0x05
        /*008e*/ 	.short	(.L_1549 - .L_1548)
.L_1548:
        /*0090*/ 	.word	0x00000080
        /*0094*/ 	.word	0x00000001
        /*0098*/ 	.word	0x00000001


	//----- nvinfo : EIATTR_CRS_STACK_SIZE
	.align		4
.L_1549:
        /*009c*/ 	.byte	0x04, 0x1e
        /*009e*/ 	.short	(.L_1551 - .L_1550)
.L_1550:
        /*00a0*/ 	.word	0x00000000


	//----- nvinfo : EIATTR_CBANK_PARAM_SIZE
	.align		4
.L_1551:
        /*00a4*/ 	.byte	0x03, 0x19
        /*00a6*/ 	.short	0x0128


	//----- nvinfo : EIATTR_PARAM_CBANK
	.align		4
        /*00a8*/ 	.byte	0x04, 0x0a
        /*00aa*/ 	.short	(.L_1553 - .L_1552)
	.align		4
.L_1552:
        /*00ac*/ 	.word	index@(.nv.constant0._ZN10layer_norm13ln_bwd_kernelINS_13Kernel_traitsI13__nv_bfloat16S2_S2_S2_fjLj2560ELj1ELj1ELj4ELj8ENS_18Kernel_traits_baseILj2560ES2_S2_S2_S2_fjLj128EEEEELb1ELb1ELb1ELb1EEEvNS_9BwdParamsE)
        /*00b0*/ 	.short	0x0380
        /*00b2*/ 	.short	0x0128


	//----- nvinfo : EIATTR_SW_WAR
	.align		4
.L_1553:
        /*00b4*/ 	.byte	0x04, 0x36
        /*00b6*/ 	.short	(.L_1555 - .L_1554)
.L_1554:
        /*00b8*/ 	.word	0x00000008
.L_1555:


//--------------------- .nv.info._ZN10layer_norm13ln_bwd_kernelINS_13Kernel_traitsI6__halfS2_S2_S2_fjLj2560ELj1ELj1ELj4ELj8ENS_18Kernel_traits_baseILj2560ES2_S2_S2_S2_fjLj128EEEEELb0ELb0ELb0ELb0EEEvNS_9BwdParamsE --------------------------
	.section	.nv.info._ZN10layer_norm13ln_bwd_kernelINS_13Kernel_traitsI6__halfS2_S2_S2_fjLj2560ELj1ELj1ELj4ELj8ENS_18Kernel_traits_baseILj2560ES2_S2_S2_S2_fjLj128EEEEELb0ELb0ELb0ELb0EEEvNS_9BwdParamsE,"",@"SHT_CUDA_INFO"
	.sectionflags	@""
	.align	4


	//----- nvinfo : EIATTR_CUDA_API_VERSION
	.align		4
        /*0000*/ 	.byte	0x04, 0x37
        /*0002*/ 	.short	(.L_1557 - .L_1556)
.L_1556:
        /*0004*/ 	.word	0x00000082


	//----- nvinfo : EIATTR_KPARAM_INFO
	.align		4
.L_1557:
        /*0008*/ 	.byte	0x04, 0x17
        /*000a*/ 	.short	(.L_1559 - .L_1558)
.L_1558:
        /*000c*/ 	.word	0x00000000
        /*0010*/ 	.short	0x0000
        /*0012*/ 	.short	0x0000
        /*0014*/ 	.byte	0x00, 0xf0, 0xa1, 0x04


	//----- nvinfo : EIATTR_SPARSE_MMA_MASK
	.align		4
.L_1559:
        /*0018*/ 	.byte	0x03, 0x50
        /*001a*/ 	.short	0x0000


	//----- nvinfo : EIATTR_MAXREG_COUNT
	.align		4
        /*001c*/ 	.byte	0x03, 0x1b
        /*001e*/ 	.short	0x00ff


	//----- nvinfo : EIATTR_NUM_BARRIERS
	.align		4
        /*0020*/ 	.byte	0x02, 0x4c
        /*0022*/ 	.byte	0x01
	.zero		1


	//----- nvinfo : EIATTR_MERCURY_ISA_VERSION
	.align		4
        /*0024*/ 	.byte	0x03, 0x5f
        /*0026*/ 	.short	0x0101


	//----- nvinfo : EIATTR_COOP_GROUP_MASK_REGIDS
	.align		4
        /*0028*/ 	.byte	0x04, 0x29
        /*002a*/ 	.short	(.L_1561 - .L_1560)


	//   ....[0]....
.L_1560:
        /*002c*/ 	.word	0xffffffff


	//   ....[1]....
        /*0030*/ 	.word	0xffffffff


	//   ....[2]....
        /*0034*/ 	.word	0xffffffff


	//   ....[3]....
        /*0038*/ 	.word	0xffffffff


	//   ....[4]....
        /*003c*/ 	.word	0xffffffff


	//   ....[5]....
        /*0040*/ 	.word	0xffffffff


	//   ....[6]....
        /*0044*/ 	.word	0xffffffff


	//   ....[7]....
        /*0048*/ 	.word	0xffffffff


	//   ....[8]....
        /*004c*/ 	.word	0xffffffff


	//   ....[9]....
        /*0050*/ 	.word	0xffffffff


	//----- nvinfo : EIATTR_COOP_GROUP_INSTR_OFFSETS
	.align		4
.L_1561:
        /*0054*/ 	.byte	0x04, 0x28
        /*0056*/ 	.short	(.L_1563 - .L_1562)


	//   ....[0]....
.L_1562:
        /*0058*/ 	.word	0x00001c60


	//   ....[1]....
        /*005c*/ 	.word	0x00001c90


	//   ....[2]....
        /*0060*/ 	.word	0x00001cc0


	//   ....[3]....
        /*0064*/ 	.word	0x00001cd0


	//   ....[4]....
        /*0068*/ 	.word	0x00001d00


	//   ....[5]....
        /*006c*/ 	.word	0x00001d10


	//   ....[6]....
        /*0070*/ 	.word	0x00001d40


	//   ....[7]....
        /*0074*/ 	.word	0x00001d50


	//   ....[8]....
        /*0078*/ 	.word	0x00001d80


	//   ....[9]....
        /*007c*/ 	.word	0x00001d90


	//----- nvinfo : EIATTR_VRC_CTA_INIT_COUNT
	.align		4
.L_1563:
        /*0080*/ 	.byte	0x02, 0x4a
	.zero		1
	.zero		1


	//----- nvinfo : EIATTR_EXIT_INSTR_OFFSETS
	.align		4
        /*0084*/ 	.byte	0x04, 0x1c
        /*0086*/ 	.short	(.L_1565 - .L_1564)


	//   ....[0]....
.L_1564:
        /*0088*/ 	.word	0x00005530


	//   ....[1]....
        /*008c*/ 	.word	0x000055b0


	//----- nvinfo : EIATTR_MAX_THREADS
	.align		4
.L_1565:
        /*0090*/ 	.byte	0x04, 0x05
        /*0092*/ 	.short	(.L_1567 - .L_1566)
.L_1566:
        /*0094*/ 	.word	0x00000080
        /*0098*/ 	.word	0x00000001
        /*009c*/ 	.word	0x00000001


	//----- nvinfo : EIATTR_CRS_STACK_SIZE
	.align		4
.L_1567:
        /*00a0*/ 	.byte	0x04, 0x1e
        /*00a2*/ 	.short	(.L_1569 - .L_1568)
.L_1568:
        /*00a4*/ 	.word	0x00000000


	//----- nvinfo : EIATTR_CBANK_PARAM_SIZE
	.align		4
.L_1569:
        /*00a8*/ 	.byte	0x03, 0x19
        /*00aa*/ 	.short	0x0128


	//----- nvinfo : EIATTR_PARAM_CBANK
	.align		4
        /*00ac*/ 	.byte	0x04, 0x0a
        /*00ae*/ 	.short	(.L_1571 - .L_1570)
	.align		4
.L_1570:
        /*00b0*/ 	.word	index@(.nv.constant0._ZN10layer_norm13ln_bwd_kernelINS_13Kernel_traitsI6__halfS2_S2_S2_fjLj2560ELj1ELj1ELj4ELj8ENS_18Kernel_traits_baseILj2560ES2_S2_S2_S2_fjLj128EEEEELb0ELb0ELb0ELb0EEEvNS_9BwdParamsE)
        /*00b4*/ 	.short	0x0380
        /*00b6*/ 	.short	0x0128


	//----- nvinfo : EIATTR_SW_WAR
	.align		4
.L_1571:
        /*00b8*/ 	.byte	0x04, 0x36
        /*00ba*/ 	.short	(.L_1573 - .L_1572)
.L_1572:
        /*00bc*/ 	.word	0x00000008
.L_1573:


//--------------------- .nv.info._ZN10layer_norm13ln_bwd_kernelINS_13Kernel_traitsI6__halfS2_S2_S2_fjLj2560ELj1ELj1ELj4ELj8ENS_18Kernel_traits_baseILj2560ES2_S2_S2_S2_fjLj128EEEEELb0ELb0ELb0ELb1EEEvNS_9BwdParamsE --------------------------
	.section	.nv.info._ZN10layer_norm13ln_bwd_kernelINS_13Kernel_traitsI6__halfS2_S2_S2_fjLj2560ELj1ELj1ELj4ELj8ENS_18Kernel_traits_baseILj2560ES2_S2_S2_S2_fjLj128EEEEELb0ELb0ELb0ELb1EEEvNS_9BwdParamsE,"",@"SHT_CUDA_INFO"
	.sectionflags	@""
	.align	4


	//----- nvinfo : EIATTR_CUDA_API_VERSION
	.align		4
        /*0000*/ 	.byte	0x04, 0x37
        /*0002*/ 	.short	(.L_1575 - .L_1574)
.L_1574:
        /*0004*/ 	.word	0x00000082


	//----- nvinfo : EIATTR_KPARAM_INFO
	.align		4
.L_1575:
        /*0008*/ 	.byte	0x04, 0x17
        /*000a*/ 	.short	(.L_1577 - .L_1576)
.L_1576:
        /*000c*/ 	.word	0x00000000
        /*0010*/ 	.short	0x0000
        /*0012*/ 	.short	0x0000
        /*0014*/ 	.byte	0x00, 0xf0, 0xa1, 0x04


	//----- nvinfo : EIATTR_SPARSE_MMA_MASK
	.align		4
.L_1577:
        /*0018*/ 	.byte	0x03, 0x50
        /*001a*/ 	.short	0x0000


	//----- nvinfo : EIATTR_MAXREG_COUNT
	.align		4
        /*001c*/ 	.byte	0x03, 0x1b
        /*001e*/ 	.short	0x00ff


	//----- nvinfo : EIATTR_NUM_BARRIERS
	.align		4
        /*0020*/ 	.byte	0x02, 0x4c
        /*0022*/ 	.byte	0x01
	.zero		1


	//----- nvinfo : EIATTR_MERCURY_ISA_VERSION
	.align		4
        /*0024*/ 	.byte	0x03, 0x5f
        /*0026*/ 	.short	0x0101


	//----- nvinfo : EIATTR_COOP_GROUP_MASK_REGIDS
	.align		4
        /*0028*/ 	.byte	0x04, 0x29
        /*002a*/ 	.short	(.L_1579 - .L_1578)


	//   ....[0]....
.L_1578:
        /*002c*/ 	.word	0xffffffff


	//   ....[1]....
        /*0030*/ 	.word	0xffffffff


	//   ....[2]....
        /*0034*/ 	.word	0xffffffff


	//   ....[3]....
        /*0038*/ 	.word	0xffffffff


	//   ....[4]....
        /*003c*/ 	.word	0xffffffff


	//   ....[5]....
        /*0040*/ 	.word	0xffffffff


	//   ....[6]....
        /*0044*/ 	.word	0xffffffff


	//   ....[7]....
        /*0048*/ 	.word	0xffffffff


	//   ....[8]....
        /*004c*/ 	.word	0xffffffff


	//   ....[9]....
        /*0050*/ 	.word	0xffffffff


	//----- nvinfo : EIATTR_COOP_GROUP_INSTR_OFFSETS
	.align		4
.L_1579:
        /*0054*/ 	.byte	0x04, 0x28
        /*0056*/ 	.short	(.L_1581 - .L_1580)


	//   ....[0]....
.L_1580:
        /*0058*/ 	.word	0x00002350


	//   ....[1]....
        /*005c*/ 	.word	0x00002380


	//   ....[2]....
        /*0060*/ 	.word	0x000023b0


	//   ....[3]....
        /*0064*/ 	.word	0x000023c0


	//   ....[4]....
        /*0068*/ 	.word	0x000023f0


	//   ....[5]....
        /*006c*/ 	.word	0x00002400


	//   ....[6]....
        /*0070*/ 	.word	0x00002430


	//   ....[7]....
        /*0074*/ 	.word	0x00002440


	//   ....[8]....
        /*0078*/ 	.word	0x00002470


	//   ....[9]....
        /*007c*/ 	.word	0x00002480


	//----- nvinfo : EIATTR_VRC_CTA_INIT_COUNT
	.align		4
.L_1581:
        /*0080*/ 	.byte	0x02, 0x4a
	.zero		1
	.zero		1


	//----- nvinfo : EIATTR_EXIT_INSTR_OFFSETS
	.align		4
        /*0084*/ 	.byte	0x04, 0x1c
        /*0086*/ 	.short	(.L_1583 - .L_1582)


	//   ....[0]....
.L_1582:
        /*0088*/ 	.word	0x000059d0


	//----- nvinfo : EIATTR_MAX_THREADS
	.align		4
.L_1583:
        /*008c*/ 	.byte	0x04, 0x05
        /*008e*/ 	.short	(.L_1585 - .L_1584)
.L_1584:
        /*0090*/ 	.word	0x00000080
        /*0094*/ 	.word	0x00000001
        /*0098*/ 	.word	0x00000001


	//----- nvinfo : EIATTR_CRS_STACK_SIZE
	.align		4
.L_1585:
        /*009c*/ 	.byte	0x04, 0x1e
        /*009e*/ 	.short	(.L_1587 - .L_1586)
.L_1586:
        /*00a0*/ 	.word	0x00000000


	//----- nvinfo : EIATTR_CBANK_PARAM_SIZE
	.align		4
.L_1587:
        /*00a4*/ 	.byte	0x03, 0x19
        /*00a6*/ 	.short	0x0128


	//----- nvinfo : EIATTR_PARAM_CBANK
	.align		4
        /*00a8*/ 	.byte	0x04, 0x0a
        /*00aa*/ 	.short	(.L_1589 - .L_1588)
	.align		4
.L_1588:
        /*00ac*/ 	.word	index@(.nv.constant0._ZN10layer_norm13ln_bwd_kernelINS_13Kernel_traitsI6__halfS2_S2_S2_fjLj2560ELj1ELj1ELj4ELj8ENS_18Kernel_traits_baseILj2560ES2_S2_S2_S2_fjLj128EEEEELb0ELb0ELb0ELb1EEEvNS_9BwdParamsE)
        /*00b0*/ 	.short	0x0380
        /*00b2*/ 	.short	0x0128


	//----- nvinfo : EIATTR_SW_WAR
	.align		4
.L_1589:
        /*00b4*/ 	.byte	0x04, 0x36
        /*00b6*/ 	.short	(.L_1591 - .L_1590)
.L_1590:
        /*00b8*/ 	.word	0x00000008
.L_1591:


//--------------------- .nv.info._ZN10layer_norm13ln_bwd_kernelINS_13Kernel_traitsI6__halfS2_S2_S2_fjLj2560ELj1ELj1ELj4ELj8ENS_18Kernel_traits_baseILj2560ES2_S2_S2_S2_fjLj128EEEEELb0ELb0ELb1ELb0EEEvNS_9BwdParamsE --------------------------
	.section	.nv.info._ZN10layer_norm13ln_bwd_kernelINS_13Kernel_traitsI6__halfS2_S2_S2_fjLj2560ELj1ELj1ELj4ELj8ENS_18Kernel_traits_baseILj2560ES2_S2_S2_S2_fjLj128EEEEELb0ELb0ELb1ELb0EEEvNS_9BwdParamsE,"",@"SHT_CUDA_INFO"
	.sectionflags	@""
	.align	4


	//----- nvinfo : EIATTR_CUDA_API_VERSION
	.align		4
        /*0000*/ 	.byte	0x04, 0x37
        /*0002*/ 	.short	(.L_1593 - .L_1592)
.L_1592:
        /*0004*/ 	.word	0x00000082


	//----- nvinfo : EIATTR_KPARAM_INFO
	.align		4
.L_1593:
        /*0008*/ 	.byte	0x04, 0x17
        /*000a*/ 	.short	(.L_1595 - .L_1594)
.L_1594:
        /*000c*/ 	.word	0x00000000
        /*0010*/ 	.short	0x0000
        /*0012*/ 	.short	0x0000
        /*0014*/ 	.byte	0x00, 0xf0, 0xa1, 0x04


	//----- nvinfo : EIATTR_SPARSE_MMA_MASK
	.align		4
.L_1595:
        /*0018*/ 	.byte	0x03, 0x50
        /*001a*/ 	.short	0x0000


	//----- nvinfo : EIATTR_MAXREG_COUNT
	.align		4
        /*001c*/ 	.byte	0x03, 0x1b
        /*001e*/ 	.short	0x00ff


	//----- nvinfo : EIATTR_NUM_BARRIERS
	.align		4
        /*0020*/ 	.byte	0x02, 0x4c
        /*0022*/ 	.byte	0x01
	.zero		1


	//----- nvinfo : EIATTR_MERCURY_ISA_VERSION
	.align		4
        /*0024*/ 	.byte	0x03, 0x5f
        /*0026*/ 	.short	0x0101


	//----- nvinfo : EIATTR_COOP_GROUP_MASK_REGIDS
	.align		4
        /*0028*/ 	.byte	0x04, 0x29
        /*002a*/ 	.short	(.L_1597 - .L_1596)


	//   ....[0]....
.L_1596:
        /*002c*/ 	.word	0xffffffff


	//   ....[1]....
        /*0030*/ 	.word	0xffffffff


	//   ....[2]....
        /*0034*/ 	.word	0xffffffff


	//   ....[3]....
        /*0038*/ 	.word	0xffffffff


	//   ....[4]....
        /*003c*/ 	.word	0xffffffff


	//   ....[5]....
        /*0040*/ 	.word	0xffffffff


	//   ....[6]....
        /*0044*/ 	.word	0xffffffff


	//   ....[7]....
        /*0048*/ 	.word	0xffffffff


	//   ....[8]....
        /*004c*/ 	.word	0xffffffff


	//   ....[9]....
        /*0050*/ 	.word	0xffffffff


	//----- nvinfo : EIATTR_COOP_GROUP_INSTR_OFFSETS
	.align		4
.L_1597:
        /*0054*/ 	.byte	0x04, 0x28
        /*0056*/ 	.short	(.L_1599 - .L_1598)


	//   ....[0]....
.L_1598:
        /*0058*/ 	.word	0x00001ff0


	//   ....[1]....
        /*005c*/ 	.word	0x00002020


	//   ....[2]....
        /*0060*/ 	.word	0x00002050


	//   ....[3]....
        /*0064*/ 	.word	0x00002060


	//   ....[4]....
        /*0068*/ 	.word	0x00002090


	//   ....[5]....
        /*006c*/ 	.word	0x000020a0


	//   ....[6]....
        /*0070*/ 	.word	0x000020d0


	//   ....[7]....
        /*0074*/ 	.word	0x000020e0


	//   ....[8]....
        /*0078*/ 	.word	0x00002110


	//   ....[9]....
        /*007c*/ 	.word	0x00002120


	//----- nvinfo : EIATTR_VRC_CTA_INIT_COUNT
	.align		4
.L_1599:
        /*0080*/ 	.byte	0x02, 0x4a
	.zero		1
	.zero		1


	//----- nvinfo : EIATTR_EXIT_INSTR_OFFSETS
	.align		4
        /*0084*/ 	.byte	0x04, 0x1c
        /*0086*/ 	.short	(.L_1601 - .L_1600)


	//   ....[0]....
.L_1600:
        /*0088*/ 	.word	0x000061e0


	//   ....[1]....
        /*008c*/ 	.word	0x00006260


	//----- nvinfo : EIATTR_MAX_THREADS
	.align		4
.L_1601:
        /*0090*/ 	.byte	0x04, 0x05
        /*0092*/ 	.short	(.L_1603 - .L_1602)
.L_1602:
        /*0094*/ 	.word	0x00000080
        /*0098*/ 	.word	0x00000001
        /*009c*/ 	.word	0x00000001


	//----- nvinfo : EIATTR_CRS_STACK_SIZE
	.align		4
.L_1603:
        /*00a0*/ 	.byte	0x04, 0x1e
        /*00a2*/ 	.short	(.L_1605 - .L_1604)
.L_1604:
        /*00a4*/ 	.word	0x00000000


	//----- nvinfo : EIATTR_CBANK_PARAM_SIZE
	.align		4
.L_1605:
        /*00a8*/ 	.byte	0x03, 0x19
        /*00aa*/ 	.short	0x0128


	//----- nvinfo : EIATTR_PARAM_CBANK
	.align		4
        /*00ac*/ 	.byte	0x04, 0x0a
        /*00ae*/ 	.short	(.L_1607 - .L_1606)
	.align		4
.L_1606:
        /*00b0*/ 	.word	index@(.nv.constant0._ZN10layer_norm13ln_bwd_kernelINS_13Kernel_traitsI6__halfS2_S2_S2_fjLj2560ELj1ELj1ELj4ELj8ENS_18Kernel_traits_baseILj2560ES2_S2_S2_S2_fjLj128EEEEELb0ELb0ELb1ELb0EEEvNS_9BwdParamsE)
        /*00b4*/ 	.short	0x0380
        /*00b6*/ 	.short	0x0128


	//----- nvinfo : EIATTR_SW_WAR
	.align		4
.L_1607:
        /*00b8*/ 	.byte	0x04, 0x36
        /*00ba*/ 	.short	(.L_1609 - .L_1608)
.L_1608:
        /*00bc*/ 	.word	0x00000008
.L_1609:


//--------------------- .nv.info._ZN10layer_norm13ln_bwd_kernelINS_13Kernel_traitsI6__halfS2_S2_S2_fjLj2560ELj1ELj1ELj4ELj8ENS_18Kernel_traits_baseILj2560ES2_S2_S2_S2_fjLj128EEEEELb0ELb0ELb1ELb1EEEvNS_9BwdParamsE --------------------------
	.section	.nv.info._ZN10layer_norm13ln_bwd_kernelINS_13Kernel_traitsI6__halfS2_S2_S2_fjLj2560ELj1ELj1ELj4ELj8ENS_18Kernel_traits_baseILj2560ES2_S2_S2_S2_fjLj128EEEEELb0ELb0ELb1ELb1EEEvNS_9BwdParamsE,"",@"SHT_CUDA_INFO"
	.sectionflags	@""
	.align	4


	//----- nvinfo : EIATTR_CUDA_API_VERSION
	.align		4
        /*0000*/ 	.byte	0x04, 0x37
        /*0002*/ 	.short	(.L_1611 - .L_1610)
.L_1610:
        /*0004*/ 	.word	0x00000082


	//----- nvinfo : EIATTR_KPARAM_INFO
	.align		4
.L_1611:
        /*0008*/ 	.byte	0x04, 0x17
        /*000a*/ 	.short	(.L_1613 - .L_1612)
.L_1612:
        /*000c*/ 	.word	0x00000000
        /*0010*/ 	.short	0x0000
        /*0012*/ 	.short	0x0000
        /*0014*/ 	.byte	0x00, 0xf0, 0xa1, 0x04


	//----- nvinfo : EIATTR_SPARSE_MMA_MASK
	.align		4
.L_1613:
        /*0018*/ 	.byte	0x03, 0x50
        /*001a*/ 	.short	0x0000


	//----- nvinfo : EIATTR_MAXREG_COUNT
	.align		4
        /*001c*/ 	.byte	0x03, 0x1b
        /*001e*/ 	.short	0x00ff


	//----- nvinfo : EIATTR_NUM_BARRIERS
	.align		4
        /*0020*/ 	.byte	0x02, 0x4c
        /*0022*/ 	.byte	0x01
	.zero		1


	//----- nvinfo : EIATTR_MERCURY_ISA_VERSION
	.align		4
        /*0024*/ 	.byte	0x03, 0x5f
        /*0026*/ 	.short	0x0101


	//----- nvinfo : EIATTR_COOP_GROUP_MASK_REGIDS
	.align		4
        /*0028*/ 	.byte	0x04, 0x29
        /*002a*/ 	.short	(.L_1615 - .L_1614)


	//   ....[0]....
.L_1614:
        /*002c*/ 	.word	0xffffffff


	//   ....[1]....
        /*0030*/ 	.word	0xffffffff


	//   ....[2]....
        /*0034*/ 	.word	0xffffffff


	//   ....[3]....
        /*0038*/ 	.word	0xffffffff


	//   ....[4]....
        /*003c*/ 	.word	0xffffffff


	//   ....[5]....
        /*0040*/ 	.word	0xffffffff


	//   ....[6]....
        /*0044*/ 	.word	0xffffffff


	//   ....[7]....
        /*0048*/ 	.word	0xffffffff


	//   ....[8]....
        /*004c*/ 	.word	0xffffffff


	//   ....[9]....
        /*0050*/ 	.word	0xffffffff


	//----- nvinfo : EIATTR_COOP_GROUP_INSTR_OFFSETS
	.align		4
.L_1615:
        /*0054*/ 	.byte	0x04, 0x28
        /*0056*/ 	.short	(.L_1617 - .L_1616)


	//   ....[0]....
.L_1616:
        /*0058*/ 	.word	0x00001810


	//   ....[1]....
        /*005c*/ 	.word	0x00001830


	//   ....[2]....
        /*0060*/ 	.word	0x00001870


	//   ....[3]....
        /*0064*/ 	.word	0x00001880


	//   ....[4]....
        /*0068*/ 	.word	0x000018b0


	//   ....[5]....
        /*006c*/ 	.word	0x000018d0


	//   ....[6]....
        /*0070*/ 	.word	0x00001900


	//   ....[7]....
        /*0074*/ 	.word	0x00001910


	//   ....[8]....
        /*0078*/ 	.word	0x00001940


	//   ....[9]....
        /*007c*/ 	.word	0x00001950


	//----- nvinfo : EIATTR_VRC_CTA_INIT_COUNT
	.align		4
.L_1617:
        /*0080*/ 	.byte	0x02, 0x4a
	.zero		1
	.zero		1


	//----- nvinfo : EIATTR_EXIT_INSTR_OFFSETS
	.align		4
        /*0084*/ 	.byte	0x04, 0x1c
        /*0086*/ 	.short	(.L_1619 - .L_1618)


	//   ....[0]....
.L_1618:
        /*0088*/ 	.word	0x00005550


	//----- nvinfo : EIATTR_MAX_THREADS
	.align		4
.L_1619:
        /*008c*/ 	.byte	0x04, 0x05
        /*008e*/ 	.short	(.L_1621 - .L_1620)
.L_1620:
        /*0090*/ 	.word	0x00000080
        /*0094*/ 	.word	0x00000001
        /*0098*/ 	.word	0x00000001


	//----- nvinfo : EIATTR_CRS_STACK_SIZE
	.align		4
.L_1621:
        /*009c*/ 	.byte	0x04, 0x1e
        /*009e*/ 	.short	(.L_1623 - .L_1622)
.L_1622:
        /*00a0*/ 	.word	0x00000000


	//----- nvinfo : EIATTR_CBANK_PARAM_SIZE
	.align		4
.L_1623:
        /*00a4*/ 	.byte	0x03, 0x19
        /*00a6*/ 	.short	0x0128


	//----- nvinfo : EIATTR_PARAM_CBANK
	.align		4
        /*00a8*/ 	.byte	0x04, 0x0a
        /*00aa*/ 	.short	(.L_1625 - .L_1624)
	.align		4
.L_1624:
        /*00ac*/ 	.word	index@(.nv.constant0._ZN10layer_norm13ln_bwd_kernelINS_13Kernel_traitsI6__halfS2_S2_S2_fjLj2560ELj1ELj1ELj4ELj8ENS_18Kernel_traits_baseILj2560ES2_S2_S2_S2_fjLj128EEEEELb0ELb0ELb1ELb1EEEvNS_9BwdParamsE)
        /*00b0*/ 	.short	0x0380
        /*00b2*/ 	.short	0x0128


	//----- nvinfo : EIATTR_SW_WAR
	.align		4
.L_1625:
        /*00b4*/ 	.byte	0x04, 0x36
        /*00b6*/ 	.short	(.L_1627 - .L_1626)
.L_1626:
        /*00b8*/ 	.word	0x00000008
.L_1627:


//--------------------- .nv.info._ZN10layer_norm13ln_bwd_kernelINS_13Kernel_traitsI6__halfS2_S2_S2_fjLj2560ELj1ELj1ELj4ELj8ENS_18Kernel_traits_baseILj2560ES2_S2_S2_S2_fjLj128EEEEELb0ELb1ELb0ELb0EEEvNS_9BwdParamsE --------------------------
	.section	.nv.info._ZN10layer_norm13ln_bwd_kernelINS_13Kernel_traitsI6__halfS2_S2_S2_fjLj2560ELj1ELj1ELj4ELj8ENS_18Kernel_traits_baseILj2560ES2_S2_S2_S2_fjLj128EEEEELb0ELb1ELb0ELb0EEEvNS_9BwdParamsE,"",@"SHT_CUDA_INFO"
	.sectionflags	@""
	.align	4


	//----- nvinfo : EIATTR_CUDA_API_VERSION
	.align		4
        /*0000*/ 	.byte	0x04, 0x37
        /*0002*/ 	.short	(.L_1629 - .L_1628)
.L_1628:
        /*0004*/ 	.word	0x00000082


	//----- nvinfo : EIATTR_KPARAM_INFO
	.align		4
.L_1629:
        /*0008*/ 	.byte	0x04, 0x17
        /*000a*/ 	.short	(.L_1631 - .L_1630)
.L_1630:
        /*000c*/ 	.word	0x00000000
        /*0010*/ 	.short	0x0000
        /*0012*/ 	.short	0x0000
        /*0014*/ 	.byte	0x00, 0xf0, 0xa1, 0x04


	//----- nvinfo : EIATTR_SPARSE_MMA_MASK
	.align		4
.L_1631:
        /*0018*/ 	.byte	0x03, 0x50
        /*001a*/ 	.short	0x0000


	//----- nvinfo : EIATTR_MAXREG_COUNT
	.align		4
        /*001c*/ 	.byte	0x03, 0x1b
        /*001e*/ 	.short	0x00ff


	//----- nvinfo : EIATTR_NUM_BARRIERS
	.align		4
        /*0020*/ 	.byte	0x02, 0x4c
        /*0022*/ 	.byte	0x01
	.zero		1


	//----- nvinfo : EIATTR_MERCURY_ISA_VERSION
	.align		4
        /*0024*/ 	.byte	0x03, 0x5f
        /*0026*/ 	.short	0x0101


	//----- nvinfo : EIATTR_COOP_GROUP_MASK_REGIDS
	.align		4
        /*0028*/ 	.byte	0x04, 0x29
        /*002a*/ 	.short	(.L_1633 - .L_1632)


	//   ....[0]....
.L_1632:
        /*002c*/ 	.word	0xffffffff


	//   ....[1]....
        /*0030*/ 	.word	0xffffffff


	//   ....[2]....
        /*0034*/ 	.word	0xffffffff


	//   ....[3]....
        /*0038*/ 	.word	0xffffffff


	//   ....[4]....
        /*003c*/ 	.word	0xffffffff


	//   ....[5]....
        /*0040*/ 	.word	0xffffffff


	//   ....[6]....
        /*0044*/ 	.word	0xffffffff


	//   ....[7]....
        /*0048*/ 	.word	0xffffffff


	//   ....[8]....
        /*004c*/ 	.word	0xffffffff


	//   ....[9]....
        /*0050*/ 	.word	0xffffffff


	//----- nvinfo : EIATTR_COOP_GROUP_INSTR_OFFSETS
	.align		4
.L_1633:
        /*0054*/ 	.byte	0x04, 0x28
        /*0056*/ 	.short	(.L_1635 - .L_1634)


	//   ....[0]....
.L_1634:
        /*0058*/ 	.word	0x00002060


	//   ....[1]....
        /*005c*/ 	.word	0x00002090


	//   ....[2]....
        /*0060*/ 	.word	0x000020c0


	//   ....[3]....
        /*0064*/ 	.word	0x000020d0


	//   ....[4]....
        /*0068*/ 	.word	0x00002100


	//   ....[5]....
        /*006c*/ 	.word	0x00002110


	//   ....[6]....
        /*0070*/ 	.word	0x00002140


	//   ....[7]....
        /*0074*/ 	.word	0x00002150


	//   ....[8]....
        /*0078*/ 	.word	0x00002180


	//   ....[9]....
        /*007c*/ 	.word	0x00002190


	//----- nvinfo : EIATTR_VRC_CTA_INIT_COUNT
	.align		4
.L_1635:
        /*0080*/ 	.byte	0x02, 0x4a
	.zero		1
	.zero		1


	//----- nvinfo : EIATTR_EXIT_INSTR_OFFSETS
	.align		4
        /*0084*/ 	.byte	0x04, 0x1c
        /*0086*/ 	.short	(.L_1637 - .L_1636)


	//   ....[0]....
.L_1636:
        /*0088*/ 	.word	0x000074d0


	//   ....[1]....
        /*008c*/ 	.word	0x00007570


	//----- nvinfo : EIATTR_MAX_THREADS
	.align		4
.L_1637:
        /*0090*/ 	.byte	0x04, 0x05
        /*0092*/ 	.short	(.L_1639 - .L_1638)
.L_1638:
        /*0094*/ 	.word	0x00000080
        /*0098*/ 	.word	0x00000001
        /*009c*/ 	.word	0x00000001


	//----- nvinfo : EIATTR_CRS_STACK_SIZE
	.align		4
.L_1639:
        /*00a0*/ 	.byte	0x04, 0x1e
        /*00a2*/ 	.short	(.L_1641 - .L_1640)
.L_1640:
        /*00a4*/ 	.word	0x00000000


	//----- nvinfo : EIATTR_CBANK_PARAM_SIZE
	.align		4
.L_1641:
        /*00a8*/ 	.byte	0x03, 0x19
        /*00aa*/ 	.short	0x0128


	//----- nvinfo : EIATTR_PARAM_CBANK
	.align		4
        /*00ac*/ 	.byte	0x04, 0x0a
        /*00ae*/ 	.short	(.L_1643 - .L_1642)
	.align		4
.L_1642:
        /*00b0*/ 	.word	index@(.nv.constant0._ZN10layer_norm13ln_bwd_kernelINS_13Kernel_traitsI6__halfS2_S2_S2_fjLj2560ELj1ELj1ELj4ELj8ENS_18Kernel_traits_baseILj2560ES2_S2_S2_S2_fjLj128EEEEELb0ELb1ELb0ELb0EEEvNS_9BwdParamsE)
        /*00b4*/ 	.short	0x0380
        /*00b6*/ 	.short	0x0128


	//----- nvinfo : EIATTR_SW_WAR
	.align		4
.L_1643:
        /*00b8*/ 	.byte	0x04, 0x36
        /*00ba*/ 	.short	(.L_1645 - .L_1644)
.L_1644:
        /*00bc*/ 	.word	0x00000008
.L_1645:


//--------------------- .nv.info._ZN10layer_norm13ln_bwd_kernelINS_13Kernel_traitsI6__halfS2_S2_S2_fjLj2560ELj1ELj1ELj4ELj8ENS_18Kernel_traits_baseILj2560ES2_S2_S2_S2_fjLj128EEEEELb0ELb1ELb0ELb1EEEvNS_9BwdParamsE --------------------------
	.section	.nv.info._ZN10layer_norm13ln_bwd_kernelINS_13Kernel_traitsI6__halfS2_S2_S2_fjLj2560ELj1ELj1ELj4ELj8ENS_18Kernel_traits_baseILj2560ES2_S2_S2_S2_fjLj128EEEEELb0ELb1ELb0ELb1EEEvNS_9BwdParamsE,"",@"SHT_CUDA_INFO"
	.sectionflags	@""
	.align	4


	//----- nvinfo : EIATTR_CUDA_API_VERSION
	.align		4
        /*0000*/ 	.byte	0x04, 0x37
        /*0002*/ 	.short	(.L_1647 - .L_1646)
.L_1646:
        /*0004*/ 	.word	0x00000082


	//----- nvinfo : EIATTR_KPARAM_INFO
	.align		4
.L_1647:
        /*0008*/ 	.byte	0x04, 0x17
        /*000a*/ 	.short	(.L_1649 - .L_1648)
.L_1648:
        /*000c*/ 	.word	0x00000000
        /*0010*/ 	.short	0x0000
        /*0012*/ 	.short	0x0000
        /*0014*/ 	.byte	0x00, 0xf0, 0xa1, 0x04


	//----- nvinfo : EIATTR_SPARSE_MMA_MASK
	.align		4
.L_1649:
        /*0018*/ 	.byte	0x03, 0x50
        /*001a*/ 	.short	0x0000


	//----- nvinfo : EIATTR_MAXREG_COUNT
	.align		4
        /*001c*/ 	.byte	0x03, 0x1b
        /*001e*/ 	.short	0x00ff


	//----- nvinfo : EIATTR_NUM_BARRIERS
	.align		4
        /*0020*/ 	.byte	0x02, 0x4c
        /*0022*/ 	.byte	0x01
	.zero		1


	//----- nvinfo : EIATTR_MERCURY_ISA_VERSION
	.align		4
        /*0024*/ 	.byte	0x03, 0x5f
        /*0026*/ 	.short	0x0101


	//----- nvinfo : EIATTR_COOP_GROUP_MASK_REGIDS
	.align		4
        /*0028*/ 	.byte	0x04, 0x29
        /*002a*/ 	.short	(.L_1651 - .L_1650)


	//   ....[0]....
.L_1650:
        /*002c*/ 	.word	0xffffffff


	//   ....[1]....
        /*0030*/ 	.word	0xffffffff


	//   ....[2]....
        /*0034*/ 	.word	0xffffffff


	//   ....[3]....
        /*0038*/ 	.word	0xffffffff


	//   ....[4]....
        /*003c*/ 	.word	0xffffffff


	//   ....[5]....
        /*0040*/ 	.word	0xffffffff


	//   ....[6]....
        /*0044*/ 	.word	0xffffffff


	//   ....[7]....
        /*0048*/ 	.word	0xffffffff


	//   ....[8]....
        /*004c*/ 	.word	0xffffffff


	//   ....[9]....
        /*0050*/ 	.word	0xffffffff


	//----- nvinfo : EIATTR_COOP_GROUP_INSTR_OFFSETS
	.align		4
.L_1651:
        /*0054*/ 	.byte	0x04, 0x28
        /*0056*/ 	.short	(.L_1653 - .L_1652)


	//   ....[0]....
.L_1652:
        /*0058*/ 	.word	0x000025e0


	//   ....[1]....
        /*005c*/ 	.word	0x00002610


	//   ....[2]....
        /*0060*/ 	.word	0x00002640


	//   ....[3]....
        /*0064*/ 	.word	0x00002650


	//   ....[4]....
        /*0068*/ 	.word	0x00002680


	//   ....[5]....
        /*006c*/ 	.word	0x00002690


	//   ....[6]....
        /*0070*/ 	.word	0x000026c0


	//   ....[7]....
        /*0074*/ 	.word	0x000026d0


	//   ....[8]....
        /*0078*/ 	.word	0x00002700


	//   ....[9]....
        /*007c*/ 	.word	0x00002710


	//----- nvinfo : EIATTR_VRC_CTA_INIT_COUNT
	.align		4
.L_1653:
        /*0080*/ 	.byte	0x02, 0x4a
	.zero		1
	.zero		1


	//----- nvinfo : EIATTR_EXIT_INSTR_OFFSETS
	.align		4
        /*0084*/ 	.byte	0x04, 0x1c
        /*0086*/ 	.short	(.L_1655 - .L_1654)


	//   ....[0]....
.L_1654:
        /*0088*/ 	.word	0x000076b0


	//----- nvinfo : EIATTR_MAX_THREADS
	.align		4
.L_1655:
        /*008c*/ 	.byte	0x04, 0x05
        /*008e*/ 	.short	(.L_1657 - .L_1656)
.L_1656:
        /*0090*/ 	.word	0x00000080
        /*0094*/ 	.word	0x00000001
        /*0098*/ 	.word	0x00000001


	//----- nvinfo : EIATTR_CRS_STACK_SIZE
	.align		4
.L_1657:
        /*009c*/ 	.byte	0x04, 0x1e
        /*009e*/ 	.short	(.L_1659 - .L_1658)
.L_1658:
        /*00a0*/ 	.word	0x00000000


	//----- nvinfo : EIATTR_CBANK_PARAM_SIZE
	.align		4
.L_1659:
        /*00a4*/ 	.byte	0x03, 0x19
        /*00a6*/ 	.short	0x0128


	//----- nvinfo : EIATTR_PARAM_CBANK
	.align		4
        /*00a8*/ 	.byte	0x04, 0x0a
        /*00aa*/ 	.short	(.L_1661 - .L_1660)
	.align		4
.L_1660:
        /*00ac*/ 	.word	index@(.nv.constant0._ZN10layer_norm13ln_bwd_kernelINS_13Kernel_traitsI6__halfS2_S2_S2_fjLj2560ELj1ELj1ELj4ELj8ENS_18Kernel_traits_baseILj2560ES2_S2_S2_S2_fjLj128EEEEELb0ELb1ELb0ELb1EEEvNS_9BwdParamsE)
        /*00b0*/ 	.short	0x0380
        /*00b2*/ 	.short	0x0128


	//----- nvinfo : EIATTR_SW_WAR
	.align		4
.L_1661:
        /*00b4*/ 	.byte	0x04, 0x36
        /*00b6*/ 	.short	(.L_1663 - .L_1662)
.L_1662:
        /*00b8*/ 	.word	0x00000008
.L_1663:


//--------------------- .nv.info._ZN10layer_norm13ln_bwd_kernelINS_13Kernel_traitsI6__halfS2_S2_S2_fjLj2560ELj1ELj1ELj4ELj8ENS_18Kernel_traits_baseILj2560ES2_S2_S2_S2_fjLj128EEEEELb0ELb1ELb1ELb0EEEvNS_9BwdParamsE --------------------------
	.section	.nv.info._ZN10layer_norm13ln_bwd_kernelINS_13Kernel_traitsI6__halfS2_S2_S2_fjLj2560ELj1ELj1ELj4ELj8ENS_18Kernel_traits_baseILj2560ES2_S2_S2_S2_fjLj128EEEEELb0ELb1ELb1ELb0EEEvNS_9BwdParamsE,"",@"SHT_CUDA_INFO"
	.sectionflags	@""
	.align	4


	//----- nvinfo : EIATTR_CUDA_API_VERSION
	.align		4
        /*0000*/ 	.byte	0x04, 0x37
        /*0002*/ 	.short	(.L_1665 - .L_1664)
.L_1664:
        /*0004*/ 	.word	0x00000082


	//----- nvinfo : EIATTR_KPARAM_INFO
	.align		4
.L_1665:
        /*0008*/ 	.byte	0x04, 0x17
        /*000a*/ 	.short	(.L_1667 - .L_1666)
.L_1666:
        /*000c*/ 	.word	0x00000000
        /*0010*/ 	.short	0x0000
        /*0012*/ 	.short	0x0000
        /*0014*/ 	.byte	0x00, 0xf0, 0xa1, 0x04


	//----- nvinfo : EIATTR_SPARSE_MMA_MASK
	.align		4
.L_1667:
        /*0018*/ 	.byte	0x03, 0x50
        /*001a*/ 	.short	0x0000


	//----- nvinfo : EIATTR_MAXREG_COUNT
	.align		4
        /*001c*/ 	.byte	0x03, 0x1b
        /*001e*/ 	.short	0x00ff


	//----- nvinfo : EIATTR_NUM_BARRIERS
	.align		4
        /*0020*/ 	.byte	0x02, 0x4c
        /*0022*/ 	.byte	0x01
	.zero		1


	//----- nvinfo : EIATTR_MERCURY_ISA_VERSION
	.align		4
        /*0024*/ 	.byte	0x03, 0x5f
        /*0026*/ 	.short	0x0101


	//----- nvinfo : EIATTR_COOP_GROUP_MASK_REGIDS
	.align		4
        /*0028*/ 	.byte	0x04, 0x29
        /*002a*/ 	.short	(.L_1669 - .L_1668)


	//   ....[0]....
.L_1668:
        /*002c*/ 	.word	0xffffffff


	//   ....[1]....
        /*0030*/ 	.word	0xffffffff


	//   ....[2]....
        /*0034*/ 	.word	0xffffffff


	//   ....[3]....
        /*0038*/ 	.word	0xffffffff


	//   ....[4]....
        /*003c*/ 	.word	0xffffffff


	//   ....[5]....
        /*0040*/ 	.word	0xffffffff


	//   ....[6]....
        /*0044*/ 	.word	0xffffffff


	//   ....[7]....
        /*0048*/ 	.word	0xffffffff


	//   ....[8]....
        /*004c*/ 	.word	0xffffffff


	//   ....[9]....
        /*0050*/ 	.word	0xffffffff


	//----- nvinfo : EIATTR_COOP_GROUP_INSTR_OFFSETS
	.align		4
.L_1669:
        /*0054*/ 	.byte	0x04, 0x28
        /*0056*/ 	.short	(.L_1671 - .L_1670)


	//   ....[0]....
.L_1670:
        /*0058*/ 	.word	0x00002320


	//   ....[1]....
        /*005c*/ 	.word	0x00002350


	//   ....[2]....
        /*0060*/ 	.word	0x00002380


	//   ....[3]....
        /*0064*/ 	.word	0x00002390


	//   ....[4]....
        /*0068*/ 	.word	0x000023c0


	//   ....[5]....
        /*006c*/ 	.word	0x000023d0


	//   ....[6]....
        /*0070*/ 	.word	0x00002400


	//   ....[7]....
        /*0074*/ 	.word	0x00002410


	//   ....[8]....
        /*0078*/ 	.word	0x00002440


	//   ....[9]....
        /*007c*/ 	.word	0x00002450


	//----- nvinfo : EIATTR_VRC_CTA_INIT_COUNT
	.align		4
.L_1671:
        /*0080*/ 	.byte	0x02, 0x4a
	.zero		1
	.zero		1


	//----- nvinfo : EIATTR_EXIT_INSTR_OFFSETS
	.align		4
        /*0084*/ 	.byte	0x04, 0x1c
        /*0086*/ 	.short	(.L_1673 - .L_1672)


	//   ....[0]....
.L_1672:
        /*0088*/ 	.word	0x00007d30


	//   ....[1]....
        /*008c*/ 	.word	0x00007dd0


	//----- nvinfo : EIATTR_MAX_THREADS
	.align		4
.L_1673:
        /*0090*/ 	.byte	0x04, 0x05
        /*0092*/ 	.short	(.L_1675 - .L_1674)
.L_1674:
        /*0094*/ 	.word	0x00000080
        /*0098*/ 	.word	0x00000001
        /*009c*/ 	.word	0x00000001


	//----- nvinfo : EIATTR_CRS_STACK_SIZE
	.align		4
.L_1675:
        /*00a0*/ 	.byte	0x04, 0x1e
        /*00a2*/ 	.short	(.L_1677 - .L_1676)
.L_1676:
        /*00a4*/ 	.word	0x00000000


	//----- nvinfo : EIATTR_CBANK_PARAM_SIZE
	.align		4
.L_1677:
        /*00a8*/ 	.byte	0x03, 0x19
        /*00aa*/ 	.short	0x0128


	//----- nvinfo : EIATTR_PARAM_CBANK
	.align		4
        /*00ac*/ 	.byte	0x04, 0x0a
        /*00ae*/ 	.short	(.L_1679 - .L_1678)
	.align		4
.L_1678:
        /*00b0*/ 	.word	index@(.nv.constant0._ZN10layer_norm13ln_bwd_kernelINS_13Kernel_traitsI6__halfS2_S2_S2_fjLj2560ELj1ELj1ELj4ELj8ENS_18Kernel_traits_baseILj2560ES2_S2_S2_S2_fjLj128EEEEELb0ELb1ELb1ELb0EEEvNS_9BwdParamsE)
        /*00b4*/ 	.short	0x0380
        /*00b6*/ 	.short	0x0128


	//----- nvinfo : EIATTR_SW_WAR
	.align		4
.L_1679:
        /*00b8*/ 	.byte	0x04, 0x36
        /*00ba*/ 	.short	(.L_1681 - .L_1680)
.L_1680:
        /*00bc*/ 	.word	0x00000008
.L_1681:


//--------------------- .nv.info._ZN10layer_norm13ln_bwd_kernelINS_13Kernel_traitsI6__halfS2_S2_S2_fjLj2560ELj1ELj1ELj4ELj8ENS_18Kernel_traits_baseILj2560ES2_S2_S2_S2_fjLj128EEEEELb0ELb1ELb1ELb1EEEvNS_9BwdParamsE --------------------------
	.section	.nv.info._ZN10layer_norm13ln_bwd_kernelINS_13Kernel_traitsI6__halfS2_S2_S2_fjLj2560ELj1ELj1ELj4ELj8ENS_18Kernel_traits_baseILj2560ES2_S2_S2_S2_fjLj128EEEEELb0ELb1ELb1ELb1EEEvNS_9BwdParamsE,"",@"SHT_CUDA_INFO"
	.sectionflags	@""
	.align	4


	//----- nvinfo : EIATTR_CUDA_API_VERSION
	.align		4
        /*0000*/ 	.byte	0x04, 0x37
        /*0002*/ 	.short	(.L_1683 - .L_1682)
.L_1682:
        /*0004*/ 	.word	0x00000082


	//----- nvinfo : EIATTR_KPARAM_INFO
	.align		4
.L_1683:
        /*0008*/ 	.byte	0x04, 0x17
        /*000a*/ 	.short	(.L_1685 - .L_1684)
.L_1684:
        /*000c*/ 	.word	0x00000000
        /*0010*/ 	.short	0x0000
        /*0012*/ 	.short	0x0000
        /*0014*/ 	.byte	0x00, 0xf0, 0xa1, 0x04


	//----- nvinfo : EIATTR_SPARSE_MMA_MASK
	.align		4
.L_1685:
        /*0018*/ 	.byte	0x03, 0x50
        /*001a*/ 	.short	0x0000


	//----- nvinfo : EIATTR_MAXREG_COUNT
	.align		4
        /*001c*/ 	.byte	0x03, 0x1b
        /*001e*/ 	.short	0x00ff


	//----- nvinfo : EIATTR_NUM_BARRIERS
	.align		4
        /*0020*/ 	.byte	0x02, 0x4c
        /*0022*/ 	.byte	0x01
	.zero		1


	//----- nvinfo : EIATTR_MERCURY_ISA_VERSION
	.align		4
        /*0024*/ 	.byte	0x03, 0x5f
        /*0026*/ 	.short	0x0101


	//----- nvinfo : EIATTR_COOP_GROUP_MASK_REGIDS
	.align		4
        /*0028*/ 	.byte	0x04, 0x29
        /*002a*/ 	.short	(.L_1687 - .L_1686)


	//   ....[0]....
.L_1686:
        /*002c*/ 	.word	0xffffffff


	//   ....[1]....
        /*0030*/ 	.word	0xffffffff


	//   ....[2]....
        /*0034*/ 	.word	0xffffffff


	//   ....[3]....
        /*0038*/ 	.word	0xffffffff


	//   ....[4]....
        /*003c*/ 	.word	0xffffffff


	//   ....[5]....
        /*0040*/ 	.word	0xffffffff


	//   ....[6]....
        /*0044*/ 	.word	0xffffffff


	//   ....[7]....
        /*0048*/ 	.word	0xffffffff


	//   ....[8]....
        /*004c*/ 	.word	0xffffffff


	//   ....[9]....
        /*0050*/ 	.word	0xffffffff


	//----- nvinfo : EIATTR_COOP_GROUP_INSTR_OFFSETS
	.align		4
.L_1687:
        /*0054*/ 	.byte	0x04, 0x28
        /*0056*/ 	.short	(.L_1689 - .L_1688)


	//   ....[0]....
.L_1688:
        /*0058*/ 	.word	0x00001a70


	//   ....[1]....
        /*005c*/ 	.word	0x00001a90


	//   ....[2]....
        /*0060*/ 	.word	0x00001ac0


	//   ....[3]....
        /*0064*/ 	.word	0x00001ad0


	//   ....[4]....
        /*0068*/ 	.word	0x00001b10


	//   ....[5]....
        /*006c*/ 	.word	0x00001b20


	//   ....[6]....
        /*0070*/ 	.word	0x00001b60


	//   ....[7]....
        /*0074*/ 	.word	0x00001b70


	//   ....[8]....
        /*0078*/ 	.word	0x00001ba0


	//   ....[9]....
        /*007c*/ 	.word	0x00001bb0


	//----- nvinfo : EIATTR_VRC_CTA_INIT_COUNT
	.align		4
.L_1689:
        /*0080*/ 	.byte	0x02, 0x4a
	.zero		1
	.zero		1


	//----- nvinfo : EIATTR_EXIT_INSTR_OFFSETS
	.align		4
        /*0084*/ 	.byte	0x04, 0x1c
        /*0086*/ 	.short	(.L_1691 - .L_1690)


	//   ....[0]....
.L_1690:
        /*0088*/ 	.word	0x00006ef0


	//----- nvinfo : EIATTR_MAX_THREADS
	.align		4
.L_1691:
        /*008c*/ 	.byte	0x04, 0x05
        /*008e*/ 	.short	(.L_1693 - .L_1692)
.L_1692:
        /*0090*/ 	.word	0x00000080
        /*0094*/ 	.word	0x00000001
        /*0098*/ 	.word	0x00000001


	//----- nvinfo : EIATTR_CRS_STACK_SIZE
	.align		4
.L_1693:
        /*009c*/ 	.byte	0x04, 0x1e
        /*009e*/ 	.short	(.L_1695 - .L_1694)
.L_1694:
        /*00a0*/ 	.word	0x00000000


	//----- nvinfo : EIATTR_CBANK_PARAM_SIZE
	.align		4
.L_1695:
        /*00a4*/ 	.byte	0x03, 0x19
        /*00a6*/ 	.short	0x0128


	//----- nvinfo : EIATTR_PARAM_CBANK
	.align		4
        /*00a8*/ 	.byte	0x04, 0x0a
        /*00aa*/ 	.short	(.L_1697 - .L_1696)
	.align		4
.L_1696:
        /*00ac*/ 	.word	index@(.nv.constant0._ZN10layer_norm13ln_bwd_kernelINS_13Kernel_traitsI6__halfS2_S2_S2_fjLj2560ELj1ELj1ELj4ELj8ENS_18Kernel_traits_baseILj2560ES2_S2_S2_S2_fjLj128EEEEELb0ELb1ELb1ELb1EEEvNS_9BwdParamsE)
        /*00b0*/ 	.short	0x0380
        /*00b2*/ 	.short	0x0128


	//----- nvinfo : EIATTR_SW_WAR
	.align		4
.L_1697:
        /*00b4*/ 	.byte	0x04, 0x36
        /*00b6*/ 	.short	(.L_1699 - .L_1698)
.L_1698:
        /*00b8*/ 	.word	0x00000008
.L_1699:


//--------------------- .nv.info._ZN10layer_norm13ln_bwd_kernelINS_13Kernel_traitsI6__halfS2_S2_S2_fjLj2560ELj1ELj1ELj4ELj8ENS_18Kernel_traits_baseILj2560ES2_S2_S2_S2_fjLj128EEEEELb1ELb0ELb0ELb0EEEvNS_9BwdParamsE --------------------------
	.section	.nv.info._ZN10layer_norm13ln_bwd_kernelINS_13Kernel_traitsI6__halfS2_S2_S2_fjLj2560ELj1ELj1ELj4ELj8ENS_18Kernel_traits_baseILj2560ES2_S2_S2_S2_fjLj128EEEEELb1ELb0ELb0ELb0EEEvNS_9BwdParamsE,"",@"SHT_CUDA_INFO"
	.sectionflags	@""
	.align	4


	//----- nvinfo : EIATTR_CUDA_API_VERSION
	.align		4
        /*0000*/ 	.byte	0x04, 0x37
        /*0002*/ 	.short	(.L_1701 - .L_1700)
.L_1700:
        /*0004*/ 	.word	0x00000082


	//----- nvinfo : EIATTR_KPARAM_INFO
	.align		4
.L_1701:
        /*0008*/ 	.byte	0x04, 0x17
        /*000a*/ 	.short	(.L_1703 - .L_1702)
.L_1702:
        /*000c*/ 	.word	0x00000000
        /*0010*/ 	.short	0x0000
        /*0012*/ 	.short	0x0000
        /*0014*/ 	.byte	0x00, 0xf0, 0xa1, 0x04


	//----- nvinfo : EIATTR_SPARSE_MMA_MASK
	.align		4
.L_1703:
        /*0018*/ 	.byte	0x03, 0x50
        /*001a*/ 	.short	0x0000


	//----- nvinfo : EIATTR_MAXREG_COUNT
	.align		4
        /*001c*/ 	.byte	0x03, 0x1b
        /*001e*/ 	.short	0x00ff


	//----- nvinfo : EIATTR_NUM_BARRIERS
	.align		4
        /*0020*/ 	.byte	0x02, 0x4c
        /*0022*/ 	.byte	0x01
	.zero		1


	//----- nvinfo : EIATTR_MERCURY_ISA_VERSION
	.align		4
        /*0024*/ 	.byte	0x03, 0x5f
        /*0026*/ 	.short	0x0101


	//----- nvinfo : EIATTR_COOP_GROUP_MASK_REGIDS
	.align		4
        /*0028*/ 	.byte	0x04, 0x29
        /*002a*/ 	.short	(.L_1705 - .L_1704)


	//   ....[0]....
.L_1704:
        /*002c*/ 	.word	0xffffffff


	//   ....[1]....
        /*0030*/ 	.word	0xffffffff


	//   ....[2]....
        /*0034*/ 	.word	0xffffffff


	//   ....[3]....
        /*0038*/ 	.word	0xffffffff


	//   ....[4]....
        /*003c*/ 	.word	0xffffffff


	//   ....[5]....
        /*0040*/ 	.word	0xffffffff


	//   ....[6]....
        /*0044*/ 	.word	0xffffffff


	//   ....[7]....
        /*0048*/ 	.word	0xffffffff


	//   ....[8]....
        /*004c*/ 	.word	0xffffffff


	//   ....[9]....
        /*0050*/ 	.word	0xffffffff


	//----- nvinfo : EIATTR_COOP_GROUP_INSTR_OFFSETS
	.align		4
.L_1705:
        /*0054*/ 	.byte	0x04, 0x28
        /*0056*/ 	.short	(.L_1707 - .L_1706)


	//   ....[0]....
.L_1706:
        /*0058*/ 	.word	0x00001de0


	//   ....[1]....
        /*005c*/ 	.word	0x00001ee0


	//   ....[2]....
        /*0060*/ 	.word	0x00001f10


	//   ....[3]....
        /*0064*/ 	.word	0x00001f50


	//   ....[4]....
        /*0068*/ 	.word	0x00001f60


	//   ....[5]....
        /*006c*/ 	.word	0x00001f90


	//   ....[6]....
        /*0070*/ 	.word	0x00001fa0


	//   ....[7]....
        /*0074*/ 	.word	0x00001fd0


	//   ....[8]....
        /*0078*/ 	.word	0x00001fe0


	//   ....[9]....
        /*007c*/ 	.word	0x00002010


	//----- nvinfo : EIATTR_VRC_CTA_INIT_COUNT
	.align		4
.L_1707:
        /*0080*/ 	.byte	0x02, 0x4a
	.zero		1
	.zero		1


	//----- nvinfo : EIATTR_EXIT_INSTR_OFFSETS
	.align		4
        /*0084*/ 	.byte	0x04, 0x1c
        /*0086*/ 	.short	(.L_1709 - .L_1708)


	//   ....[0]....
.L_1708:
        /*0088*/ 	.word	0x00006520


	//   ....[1]....
        /*008c*/ 	.word	0x000065a0


	//----- nvinfo : EIATTR_MAX_THREADS
	.align		4
.L_1709:
        /*0090*/ 	.byte	0x04, 0x05
        /*0092*/ 	.short	(.L_1711 - .L_1710)
.L_1710:
        /*0094*/ 	.word	0x00000080
        /*0098*/ 	.word	0x00000001
        /*009c*/ 	.word	0x00000001


	//----- nvinfo : EIATTR_CRS_STACK_SIZE
	.align		4
.L_1711:
        /*00a0*/ 	.byte	0x04, 0x1e
        /*00a2*/ 	.short	(.L_1713 - .L_1712)
.L_1712:
        /*00a4*/ 	.word	0x00000000


	//----- nvinfo : EIATTR_CBANK_PARAM_SIZE
	.align		4
.L_1713:
        /*00a8*/ 	.byte	0x03, 0x19
        /*00aa*/ 	.short	0x0128


	//----- nvinfo : EIATTR_PARAM_CBANK
	.align		4
        /*00ac*/ 	.byte	0x04, 0x0a
        /*00ae*/ 	.short	(.L_1715 - .L_1714)
	.align		4
.L_1714:
        /*00b0*/ 	.word	index@(.nv.constant0._ZN10layer_norm13ln_bwd_kernelINS_13Kernel_traitsI6__halfS2_S2_S2_fjLj2560ELj1ELj1ELj4ELj8ENS_18Kernel_traits_baseILj2560ES2_S2_S2_S2_fjLj128EEEEELb1ELb0ELb0ELb0EEEvNS_9BwdParamsE)
        /*00b4*/ 	.short	0x0380
        /*00b6*/ 	.short	0x0128


	//----- nvinfo : EIATTR_SW_WAR
	.align		4
.L_1715:
        /*00b8*/ 	.byte	0x04, 0x36
        /*00ba*/ 	.short	(.L_1717 - .L_1716)
.L_1716:
        /*00bc*/ 	.word	0x00000008
.L_1717:


//--------------------- .nv.info._ZN10layer_norm13ln_bwd_kernelINS_13Kernel_traitsI6__halfS2_S2_S2_fjLj2560ELj1ELj1ELj4ELj8ENS_18Kernel_traits_baseILj2560ES2_S2_S2_S2_fjLj128EEEEELb1ELb0ELb0ELb1EEEvNS_9BwdParamsE --------------------------
	.section	.nv.info._ZN10layer_norm13ln_bwd_kernelINS_13Kernel_traitsI6__halfS2_S2_S2_fjLj2560ELj1ELj1ELj4ELj8ENS_18Kernel_traits_baseILj2560ES2_S2_S2_S2_fjLj128EEEEELb1ELb0ELb0ELb1EEEvNS_9BwdParamsE,"",@"SHT_CUDA_INFO"
	.sectionflags	@""
	.align	4


	//----- nvinfo : EIATTR_CUDA_API_VERSION
	.align		4
        /*0000*/ 	.byte	0x04, 0x37
        /*0002*/ 	.short	(.L_1719 - .L_1718)
.L_1718:
        /*0004*/ 	.word	0x00000082


	//----- nvinfo : EIATTR_KPARAM_INFO
	.align		4
.L_1719:
        /*0008*/ 	.byte	0x04, 0x17
        /*000a*/ 	.short	(.L_1721 - .L_1720)
.L_1720:
        /*000c*/ 	.word	0x00000000
        /*0010*/ 	.short	0x0000
        /*0012*/ 	.short	0x0000
        /*0014*/ 	.byte	0x00, 0xf0, 0xa1, 0x04


	//----- nvinfo : EIATTR_SPARSE_MMA_MASK
	.align		4
.L_1721:
        /*0018*/ 	.byte	0x03, 0x50
        /*001a*/ 	.short	0x0000


	//----- nvinfo : EIATTR_MAXREG_COUNT
	.align		4
        /*001c*/ 	.byte	0x03, 0x1b
        /*001e*/ 	.short	0x00ff


	//----- nvinfo : EIATTR_NUM_BARRIERS
	.align		4
        /*0020*/ 	.byte	0x02, 0x4c
        /*0022*/ 	.byte	0x01
	.zero		1


	//----- nvinfo : EIATTR_MERCURY_ISA_VERSION
	.align		4
        /*0024*/ 	.byte	0x03, 0x5f
        /*0026*/ 	.short	0x0101


	//----- nvinfo : EIATTR_COOP_GROUP_MASK_REGIDS
	.align		4
        /*0028*/ 	.byte	0x04, 0x29
        /*002a*/ 	.short	(.L_1723 - .L_1722)


	//   ....[0]....
.L_1722:
        /*002c*/ 	.word	0xffffffff


	//   ....[1]....
        /*0030*/ 	.word	0xffffffff


	//   ....[2]....
        /*0034*/ 	.word	0xffffffff


	//   ....[3]....
        /*0038*/ 	.word	0xffffffff


	//   ....[4]....
        /*003c*/ 	.word	0xffffffff


	//   ....[5]....
        /*0040*/ 	.word	0xffffffff


	//   ....[6]....
        /*0044*/ 	.word	0xffffffff


	//   ....[7]....
        /*0048*/ 	.word	0xffffffff


	//   ....[8]....
        /*004c*/ 	.word	0xffffffff


	//   ....[9]....
        /*0050*/ 	.word	0xffffffff


	//----- nvinfo : EIATTR_COOP_GROUP_INSTR_OFFSETS
	.align		4
.L_1723:
        /*0054*/ 	.byte	0x04, 0x28
        /*0056*/ 	.short	(.L_1725 - .L_1724)


	//   ....[0]....
.L_1724:
        /*0058*/ 	.word	0x00001510


	//   ....[1]....
        /*005c*/ 	.word	0x00001520


	//   ....[2]....
        /*0060*/ 	.word	0x00001590


	//   ....[3]....
        /*0064*/ 	.word	0x000015a0


	//   ....[4]....
        /*0068*/ 	.word	0x000015d0


	//   ....[5]....
        /*006c*/ 	.word	0x000015e0


	//   ....[6]....
        /*0070*/ 	.word	0x00001640


	//   ....[7]....
        /*0074*/ 	.word	0x00001650


	//   ....[8]....
        /*0078*/ 	.word	0x000016b0


	//   ....[9]....
        /*007c*/ 	.word	0x000016c0


	//----- nvinfo : EIATTR_VRC_CTA_INIT_COUNT
	.align		4
.L_1725:
        /*0080*/ 	.byte	0x02, 0x4a
	.zero		1
	.zero		1


	//----- nvinfo : EIATTR_EXIT_INSTR_OFFSETS
	.align		4
        /*0084*/ 	.byte	0x04, 0x1c
        /*0086*/ 	.short	(.L_1727 - .L_1726)


	//   ....[0]....
.L_1726:
        /*0088*/ 	.word	0x00005ac0


	//----- nvinfo : EIATTR_MAX_THREADS
	.align		4
.L_1727:
        /*008c*/ 	.byte	0x04, 0x05
        /*008e*/ 	.short	(.L_1729 - .L_1728)
.L_1728:
        /*0090*/ 	.word	0x00000080
        /*0094*/ 	.word	0x00000001
        /*0098*/ 	.word	0x00000001


	//----- nvinfo : EIATTR_CBANK_PARAM_SIZE
	.align		4
.L_1729:
        /*009c*/ 	.byte	0x03, 0x19
        /*009e*/ 	.short	0x0128


	//----- nvinfo : EIATTR_PARAM_CBANK
	.align		4
        /*00a0*/ 	.byte	0x04, 0x0a
        /*00a2*/ 	.short	(.L_1731 - .L_1730)
	.align		4
.L_1730:
        /*00a4*/ 	.word	index@(.nv.constant0._ZN10layer_norm13ln_bwd_kernelINS_13Kernel_traitsI6__halfS2_S2_S2_fjLj2560ELj1ELj1ELj4ELj8ENS_18Kernel_traits_baseILj2560ES2_S2_S2_S2_fjLj128EEEEELb1ELb0ELb0ELb1EEEvNS_9BwdParamsE)
        /*00a8*/ 	.short	0x0380
        /*00aa*/ 	.short	0x0128


	//----- nvinfo : EIATTR_SW_WAR
	.align		4
.L_1731:
        /*00ac*/ 	.byte	0x04, 0x36
        /*00ae*/ 	.short	(.L_1733 - .L_1732)
.L_1732:
        /*00b0*/ 	.word	0x00000008
.L_1733:


//--------------------- .nv.info._ZN10layer_norm22ln_bwd_finalize_kernelINS_22Kernel_traits_finalizeILj2560E6__halfS2_S2_S2_fjLb0ELj1024ELj4ENS_18Kernel_traits_baseILj2560ES2_S2_S2_S2_fjLj1024EEEEELb0ELb0EEEvNS_9BwdParamsE --------------------------
	.section	.nv.info._ZN10layer_norm22ln_bwd_finalize_kernelINS_22Kernel_traits_finalizeILj2560E6__halfS2_S2_S2_fjLb0ELj1024ELj4ENS_18Kernel_traits_baseILj2560ES2_S2_S2_S2_fjLj1024EEEEELb0ELb0EEEvNS_9BwdParamsE,"",@"SHT_CUDA_INFO"
	.sectionflags	@""
	.align	4


	//----- nvinfo : EIATTR_CUDA_API_VERSION
	.align		4
        /*0000*/ 	.byte	0x04, 0x37
        /*0002*/ 	.short	(.L_1735 - .L_1734)
.L_1734:
        /*0004*/ 	.word	0x00000082


	//----- nvinfo : EIATTR_KPARAM_INFO
	.align		4
.L_1735:
        /*0008*/ 	.byte	0x04, 0x17
        /*000a*/ 	.short	(.L_1737 - .L_1736)
.L_1736:
        /*000c*/ 	.word	0x00000000
        /*0010*/ 	.short	0x0000
        /*0012*/ 	.short	0x0000
        /*0014*/ 	.byte	0x00, 0xf0, 0xa1, 0x04


	//----- nvinfo : EIATTR_SPARSE_MMA_MASK
	.align		4
.L_1737:
        /*0018*/ 	.byte	0x03, 0x50
        /*001a*/ 	.short	0x0000


	//----- nvinfo : EIATTR_MAXREG_COUNT
	.align		4
        /*001c*/ 	.byte	0x03, 0x1b
        /*001e*/ 	.short	0x0040


	//----- nvinfo : EIATTR_NUM_BARRIERS
	.align		4
        /*0020*/ 	.byte	0x02, 0x4c
        /*0022*/ 	.byte	0x01
	.zero		1


	//----- nvinfo : EIATTR_MERCURY_ISA_VERSION
	.align		4
        /*0024*/ 	.byte	0x03, 0x5f
        /*0026*/ 	.short	0x0101


	//----- nvinfo : EIATTR_COOP_GROUP_MASK_REGIDS
	.align		4
        /*0028*/ 	.byte	0x04, 0x29
        /*002a*/ 	.short	(.L_1739 - .L_1738)


	//   ....[0]....
.L_1738:
        /*002c*/ 	.word	0xffffffff


	//   ....[1]....
        /*0030*/ 	.word	0xffffffff


	//   ....[2]....
        /*0034*/ 	.word	0xffffffff


	//   ....[3]....
        /*0038*/ 	.word	0xffffffff


	//   ....[4]....
        /*003c*/ 	.word	0xffffffff


	//   ....[5]....
        /*0040*/ 	.word	0xffffffff


	//   ....[6]....
        /*0044*/ 	.word	0xffffffff


	//   ....[7]....
        /*0048*/ 	.word	0xffffffff


	//   ....[8]....
        /*004c*/ 	.word	0xffffffff


	//   ....[9]....
        /*0050*/ 	.word	0xffffffff


	//----- nvinfo : EIATTR_COOP_GROUP_INSTR_OFFSETS
	.align		4
.L_1739:
        /*0054*/ 	.byte	0x04, 0x28
        /*0056*/ 	.short	(.L_1741 - .L_1740)


	//   ....[0]....
.L_1740:
        /*0058*/ 	.word	0x00001540


	//   ....[1]....
        /*005c*/ 	.word	0x00001550


	//   ....[2]....
        /*0060*/ 	.word	0x00001580


	//   ....[3]....
        /*0064*/ 	.word	0x00001590


	//   ....[4]....
        /*0068*/ 	.word	0x000015c0


	//   ....[5]....
        /*006c*/ 	.word	0x000015d0


	//   ....[6]....
        /*0070*/ 	.word	0x00001610


	//   ....[7]....
        /*0074*/ 	.word	0x00001630


	//   ....[8]....
        /*0078*/ 	.word	0x00001680


	//   ....[9]....
        /*007c*/ 	.word	0x00001690


	//----- nvinfo : EIATTR_VRC_CTA_INIT_COUNT
	.align		4
.L_1741:
        /*0080*/ 	.byte	0x02, 0x4a
	.zero		1
	.zero		1


	//----- nvinfo : EIATTR_EXIT_INSTR_OFFSETS
	.align		4
        /*0084*/ 	.byte	0x04, 0x1c
        /*0086*/ 	.short	(.L_1743 - .L_1742)


	//   ....[0]....
.L_1742:
        /*0088*/ 	.word	0x00000060


	//   ....[1]....
        /*008c*/ 	.word	0x000016f0


	//   ....[2]....
        /*0090*/ 	.word	0x00001720


	//   ....[3]....
        /*0094*/ 	.word	0x000017e0


	//----- nvinfo : EIATTR_MAX_THREADS
	.align		4
.L_1743:
        /*0098*/ 	.byte	0x04, 0x05
        /*009a*/ 	.short	(.L_1745 - .L_1744)
.L_1744:
        /*009c*/ 	.word	0x00000400
        /*00a0*/ 	.word	0x00000001
        /*00a4*/ 	.word	0x00000001


	//----- nvinfo : EIATTR_CRS_STACK_SIZE
	.align		4
.L_1745:
        /*00a8*/ 	.byte	0x04, 0x1e
        /*00aa*/ 	.short	(.L_1747 - .L_1746)
.L_1746:
        /*00ac*/ 	.word	0x00000000


	//----- nvinfo : EIATTR_CBANK_PARAM_SIZE
	.align		4
.L_1747:
        /*00b0*/ 	.byte	0x03, 0x19
        /*00b2*/ 	.short	0x0128


	//----- nvinfo : EIATTR_PARAM_CBANK
	.align		4
        /*00b4*/ 	.byte	0x04, 0x0a
        /*00b6*/ 	.short	(.L_1749 - .L_1748)
	.align		4
.L_1748:
        /*00b8*/ 	.word	index@(.nv.constant0._ZN10layer_norm22ln_bwd_finalize_kernelINS_22Kernel_traits_finalizeILj2560E6__halfS2_S2_S2_fjLb0ELj1024ELj4ENS_18Kernel_traits_baseILj2560ES2_S2_S2_S2_fjLj1024EEEEELb0ELb0EEEvNS_9BwdParamsE)
        /*00bc*/ 	.short	0x0380
        /*00be*/ 	.short	0x0128


	//----- nvinfo : EIATTR_SW_WAR
	.align		4
.L_1749:
        /*00c0*/ 	.byte	0x04, 0x36
        /*00c2*/ 	.short	(.L_1751 - .L_1750)
.L_1750:
        /*00c4*/ 	.word	0x00000008
.L_1751:


//--------------------- .nv.info._ZN10layer_norm13ln_bwd_kernelINS_13Kernel_traitsI6__halfS2_S2_S2_fjLj2560ELj1ELj1ELj4ELj8ENS_18Kernel_traits_baseILj2560ES2_S2_S2_S2_fjLj128EEEEELb1ELb0ELb1ELb0EEEvNS_9BwdParamsE --------------------------
	.section	.nv.info._ZN10layer_norm13ln_bwd_kernelINS_13Kernel_traitsI6__halfS2_S2_S2_fjLj2560ELj1ELj1ELj4ELj8ENS_18Kernel_traits_baseILj2560ES2_S2_S2_S2_fjLj128EEEEELb1ELb0ELb1ELb0EEEvNS_9BwdParamsE,"",@"SHT_CUDA_INFO"
	.sectionflags	@""
	.align	4


	//----- nvinfo : EIATTR_CUDA_API_VERSION
	.align		4
        /*0000*/ 	.byte	0x04, 0x37
        /*0002*/ 	.short	(.L_1753 - .L_1752)
.L_1752:
        /*0004*/ 	.word	0x00000082


	//----- nvinfo : EIATTR_KPARAM_INFO
	.align		4
.L_1753:
        /*0008*/ 	.byte	0x04, 0x17
        /*000a*/ 	.short	(.L_1755 - .L_1754)
.L_1754:
        /*000c*/ 	.word	0x00000000
        /*0010*/ 	.short	0x0000
        /*0012*/ 	.short	0x0000
        /*0014*/ 	.byte	0x00, 0xf0, 0xa1, 0x04


	//----- nvinfo : EIATTR_SPARSE_MMA_MASK
	.align		4
.L_1755:
        /*0018*/ 	.byte	0x03, 0x50
        /*001a*/ 	.short	0x0000


	//----- nvinfo : EIATTR_MAXREG_COUNT
	.align		4
        /*001c*/ 	.byte	0x03, 0x1b
        /*001e*/ 	.short	0x00ff


	//----- nvinfo : EIATTR_NUM_BARRIERS
	.align		4
        /*0020*/ 	.byte	0x02, 0x4c
        /*0022*/ 	.byte	0x01
	.zero		1


	//----- nvinfo : EIATTR_MERCURY_ISA_VERSION
	.align		4
        /*0024*/ 	.byte	0x03, 0x5f
        /*0026*/ 	.short	0x0101


	//----- nvinfo : EIATTR_COOP_GROUP_MASK_REGIDS
	.align		4
        /*0028*/ 	.byte	0x04, 0x29
        /*002a*/ 	.short	(.L_1757 - .L_1756)


	//   ....[0]....
.L_1756:
        /*002c*/ 	.word	0xffffffff


	//   ....[1]....
        /*0030*/ 	.word	0xffffffff


	//   ....[2]....
        /*0034*/ 	.word	0xffffffff


	//   ....[3]....
        /*0038*/ 	.word	0xffffffff


	//   ....[4]....
        /*003c*/ 	.word	0xffffffff


	//   ....[5]....
        /*0040*/ 	.word	0xffffffff


	//   ....[6]....
        /*0044*/ 	.word	0xffffffff


	//   ....[7]....
        /*0048*/ 	.word	0xffffffff


	//   ....[8]....
        /*004c*/ 	.word	0xffffffff


	//   ....[9]....
        /*0050*/ 	.word	0xffffffff


	//----- nvinfo : EIATTR_COOP_GROUP_INSTR_OFFSETS
	.align		4
.L_1757:
        /*0054*/ 	.byte	0x04, 0x28
        /*0056*/ 	.short	(.L_1759 - .L_1758)


	//   ....[0]....
.L_1758:
        /*0058*/ 	.word	0x000023f0


	//   ....[1]....
        /*005c*/ 	.word	0x00002420


	//   ....[2]....
        /*0060*/ 	.word	0x00002450


	//   ....[3]....
        /*0064*/ 	.word	0x00002460


	//   ....[4]....
        /*0068*/ 	.word	0x00002490


	//   ....[5]....
        /*006c*/ 	.word	0x000024a0


	//   ....[6]....
        /*0070*/ 	.word	0x000024d0


	//   ....[7]....
        /*0074*/ 	.word	0x000024e0


	//   ....[8]....
        /*0078*/ 	.word	0x00002510


	//   ....[9]....
        /*007c*/ 	.word	0x00002520


	//----- nvinfo : EIATTR_VRC_CTA_INIT_COUNT
	.align		4
.L_1759:
        /*0080*/ 	.byte	0x02, 0x4a
	.zero		1
	.zero		1


	//----- nvinfo : EIATTR_EXIT_INSTR_OFFSETS
	.align		4
        /*0084*/ 	.byte	0x04, 0x1c
        /*0086*/ 	.short	(.L_1761 - .L_1760)


	//   ....[0]....
.L_1760:
        /*0088*/ 	.word	0x000074b0


	//   ....[1]....
        /*008c*/ 	.word	0x00007530


	//----- nvinfo : EIATTR_MAX_THREADS
	.align		4
.L_1761:
        /*0090*/ 	.byte	0x04, 0x05
        /*0092*/ 	.short	(.L_1763 - .L_1762)
.L_1762:
        /*0094*/ 	.word	0x00000080
        /*0098*/ 	.word	0x00000001
        /*009c*/ 	.word	0x00000001


	//----- nvinfo : EIATTR_CRS_STACK_SIZE
	.align		4
.L_1763:
        /*00a0*/ 	.byte	0x04, 0x1e
        /*00a2*/ 	.short	(.L_1765 - .L_1764)
.L_1764:
        /*00a4*/ 	.word	0x00000000


	//----- nvinfo : EIATTR_CBANK_PARAM_SIZE
	.align		4
.L_1765:
        /*00a8*/ 	.byte	0x03, 0x19
        /*00aa*/ 	.short	0x0128


	//----- nvinfo : EIATTR_PARAM_CBANK
	.align		4
        /*00ac*/ 	.byte	0x04, 0x0a
        /*00ae*/ 	.short	(.L_1767 - .L_1766)
	.align		4
.L_1766:
        /*00b0*/ 	.word	index@(.nv.constant0._ZN10layer_norm13ln_bwd_kernelINS_13Kernel_traitsI6__halfS2_S2_S2_fjLj2560ELj1ELj1ELj4ELj8ENS_18Kernel_traits_baseILj2560ES2_S2_S2_S2_fjLj128EEEEELb1ELb0ELb1ELb0EEEvNS_9BwdParamsE)
        /*00b4*/ 	.short	0x0380
        /*00b6*/ 	.short	0x0128


	//----- nvinfo : EIATTR_SW_WAR
	.align		4
.L_1767:
        /*00b8*/ 	.byte	0x04, 0x36
        /*00ba*/ 	.short	(.L_1769 - .L_1768)
.L_1768:
        /*00bc*/ 	.word	0x00000008
.L_1769:


//--------------------- .nv.info._ZN10layer_norm22ln_bwd_finalize_kernelINS_22Kernel_traits_finalizeILj2560E6__halfS2_S2_S2_fjLb0ELj1024ELj4ENS_18Kernel_traits_baseILj2560ES2_S2_S2_S2_fjLj1024EEEEELb0ELb1EEEvNS_9BwdParamsE --------------------------
	.section	.nv.info._ZN10layer_norm22ln_bwd_finalize_kernelINS_22Kernel_traits_finalizeILj2560E6__halfS2_S2_S2_fjLb0ELj1024ELj4ENS_18Kernel_traits_baseILj2560ES2_S2_S2_S2_fjLj1024EEEEELb0ELb1EEEvNS_9BwdParamsE,"",@"SHT_CUDA_INFO"
	.sectionflags	@""
	.align	4


	//----- nvinfo : EIATTR_CUDA_API_VERSION
	.align		4
        /*0000*/ 	.byte	0x04, 0x37
        /*0002*/ 	.short	(.L_1771 - .L_1770)
.L_1770:
        /*0004*/ 	.word	0x00000082


	//----- nvinfo : EIATTR_KPARAM_INFO
	.align		4
.L_1771:
        /*0008*/ 	.byte	0x04, 0x17
        /*000a*/ 	.short	(.L_1773 - .L_1772)
.L_1772:
        /*000c*/ 	.word	0x00000000
        /*0010*/ 	.short	0x0000
        /*0012*/ 	.short	0x0000
        /*0014*/ 	.byte	0x00, 0xf0, 0xa1, 0x04


	//----- nvinfo : EIATTR_SPARSE_MMA_MASK
	.align		4
.L_1773:
        /*0018*/ 	.byte	0x03, 0x50
        /*001a*/ 	.short	0x0000


	//----- nvinfo : EIATTR_MAXREG_COUNT
	.align		4
        /*001c*/ 	.byte	0x03, 0x1b
        /*001e*/ 	.short	0x0040


	//----- nvinfo : EIATTR_NUM_BARRIERS
	.align		4
        /*0020*/ 	.byte	0x02, 0x4c
        /*0022*/ 	.byte	0x01
	.zero		1


	//----- nvinfo : EIATTR_MERCURY_ISA_VERSION
	.align		4
        /*0024*/ 	.byte	0x03, 0x5f
        /*0026*/ 	.short	0x0101


	//----- nvinfo : EIATTR_COOP_GROUP_MASK_REGIDS
	.align		4
        /*0028*/ 	.byte	0x04, 0x29
        /*002a*/ 	.short	(.L_1775 - .L_1774)


	//   ....[0]....
.L_1774:
        /*002c*/ 	.word	0xffffffff


	//   ....[1]....
        /*0030*/ 	.word	0xffffffff


	//   ....[2]....
        /*0034*/ 	.word	0xffffffff


	//   ....[3]....
        /*0038*/ 	.word	0xffffffff


	//   ....[4]....
        /*003c*/ 	.word	0xffffffff


	//   ....[5]....
        /*0040*/ 	.word	0xffffffff


	//   ....[6]....
        /*0044*/ 	.word	0xffffffff


	//   ....[7]....
        /*0048*/ 	.word	0xffffffff


	//   ....[8]....
        /*004c*/ 	.word	0xffffffff


	//   ....[9]....
        /*0050*/ 	.word	0xffffffff


	//----- nvinfo : EIATTR_COOP_GROUP_INSTR_OFFSETS
	.align		4
.L_1775:
        /*0054*/ 	.byte	0x04, 0x28
        /*0056*/ 	.short	(.L_1777 - .L_1776)


	//   ....[0]....
.L_1776:
        /*0058*/ 	.word	0x00001560


	//   ....[1]....
        /*005c*/ 	.word	0x00001570


	//   ....[2]....
        /*0060*/ 	.word	0x000015a0


	//   ....[3]....
        /*0064*/ 	.word	0x000015b0


	//   ....[4]....
        /*0068*/ 	.word	0x000015e0


	//   ....[5]....
        /*006c*/ 	.word	0x000015f0


	//   ....[6]....
        /*0070*/ 	.word	0x00001620


	//   ....[7]....
        /*0074*/ 	.word	0x00001640


	//   ....[8]....
        /*0078*/ 	.word	0x00001670


	//   ....[9]....
        /*007c*/ 	.word	0x00001680


	//----- nvinfo : EIATTR_VRC_CTA_INIT_COUNT
	.align		4
.L_1777:
        /*0080*/ 	.byte	0x02, 0x4a
	.zero		1
	.zero		1


	//----- nvinfo : EIATTR_EXIT_INSTR_OFFSETS
	.align		4
        /*0084*/ 	.byte	0x04, 0x1c
        /*0086*/ 	.short	(.L_1779 - .L_1778)


	//   ....[0]....
.L_1778:
        /*0088*/ 	.word	0x00000060


	//   ....[1]....
        /*008c*/ 	.word	0x000016e0


	//   ....[2]....
        /*0090*/ 	.word	0x000017d0


	//----- nvinfo : EIATTR_MAX_THREADS
	.align		4
.L_1779:
        /*0094*/ 	.byte	0x04, 0x05
        /*0096*/ 	.short	(.L_1781 - .L_1780)
.L_1780:
        /*0098*/ 	.word	0x00000400
        /*009c*/ 	.word	0x00000001
        /*00a0*/ 	.word	0x00000001


	//----- nvinfo : EIATTR_CRS_STACK_SIZE
	.align		4
.L_1781:
        /*00a4*/ 	.byte	0x04, 0x1e
        /*00a6*/ 	.short	(.L_1783 - .L_1782)
.L_1782:
        /*00a8*/ 	.word	0x00000000


	//----- nvinfo : EIATTR_CBANK_PARAM_SIZE
	.align		4
.L_1783:
        /*00ac*/ 	.byte	0x03, 0x19
        /*00ae*/ 	.short	0x0128


	//----- nvinfo : EIATTR_PARAM_CBANK
	.align		4
        /*00b0*/ 	.byte	0x04, 0x0a
        /*00b2*/ 	.short	(.L_1785 - .L_1784)
	.align		4
.L_1784:
        /*00b4*/ 	.word	index@(.nv.constant0._ZN10layer_norm22ln_bwd_finalize_kernelINS_22Kernel_traits_finalizeILj2560E6__halfS2_S2_S2_fjLb0ELj1024ELj4ENS_18Kernel_traits_baseILj2560ES2_S2_S2_S2_fjLj1024EEEEELb0ELb1EEEvNS_9BwdParamsE)
        /*00b8*/ 	.short	0x0380
        /*00ba*/ 	.short	0x0128


	//----- nvinfo : EIATTR_SW_WAR
	.align		4
.L_1785:
        /*00bc*/ 	.byte	0x04, 0x36
        /*00be*/ 	.short	(.L_1787 - .L_1786)
.L_1786:
        /*00c0*/ 	.word	0x00000008
.L_1787:


//--------------------- .nv.info._ZN10layer_norm13ln_bwd_kernelINS_13Kernel_traitsI6__halfS2_S2_S2_fjLj2560ELj1ELj1ELj4ELj8ENS_18Kernel_traits_baseILj2560ES2_S2_S2_S2_fjLj128EEEEELb1ELb0ELb1ELb1EEEvNS_9BwdParamsE --------------------------
	.section	.nv.info._ZN10layer_norm13ln_bwd_kernelINS_13Kernel_traitsI6__halfS2_S2_S2_fjLj2560ELj1ELj1ELj4ELj8ENS_18Kernel_traits_baseILj2560ES2_S2_S2_S2_fjLj128EEEEELb1ELb0ELb1ELb1EEEvNS_9BwdParamsE,"",@"SHT_CUDA_INFO"
	.sectionflags	@""
	.align	4


	//----- nvinfo : EIATTR_CUDA_API_VERSION
	.align		4
        /*0000*/ 	.byte	0x04, 0x37
        /*0002*/ 	.short	(.L_1789 - .L_1788)
.L_1788:
        /*0004*/ 	.word	0x00000082


	//----- nvinfo : EIATTR_KPARAM_INFO
	.align		4
.L_1789:
        /*0008*/ 	.byte	0x04, 0x17
        /*000a*/ 	.short	(.L_1791 - .L_1790)
.L_1790:
        /*000c*/ 	.word	0x00000000
        /*0010*/ 	.short	0x0000
        /*0012*/ 	.short	0x0000
        /*0014*/ 	.byte	0x00, 0xf0, 0xa1, 0x04


	//----- nvinfo : EIATTR_SPARSE_MMA_MASK
	.align		4
.L_1791:
        /*0018*/ 	.byte	0x03, 0x50
        /*001a*/ 	.short	0x0000


	//----- nvinfo : EIATTR_MAXREG_COUNT
	.align		4
        /*001c*/ 	.byte	0x03, 0x1b
        /*001e*/ 	.short	0x00ff


	//----- nvinfo : EIATTR_NUM_BARRIERS
	.align		4
        /*0020*/ 	.byte	0x02, 0x4c
        /*0022*/ 	.byte	0x01
	.zero		1


	//----- nvinfo : EIATTR_MERCURY_ISA_VERSION
	.align		4
        /*0024*/ 	.byte	0x03, 0x5f
        /*0026*/ 	.short	0x0101


	//----- nvinfo : EIATTR_COOP_GROUP_MASK_REGIDS
	.align		4
        /*0028*/ 	.byte	0x04, 0x29
        /*002a*/ 	.short	(.L_1793 - .L_1792)


	//   ....[0]....
.L_1792:
        /*002c*/ 	.word	0xffffffff


	//   ....[1]....
        /*0030*/ 	.word	0xffffffff


	//   ....[2]....
        /*0034*/ 	.word	0xffffffff


	//   ....[3]....
        /*0038*/ 	.word	0xffffffff


	//   ....[4]....
        /*003c*/ 	.word	0xffffffff


	//   ....[5]....
        /*0040*/ 	.word	0xffffffff


	//   ....[6]....
        /*0044*/ 	.word	0xffffffff


	//   ....[7]....
        /*0048*/ 	.word	0xffffffff


	//   ....[8]....
        /*004c*/ 	.word	0xffffffff


	//   ....[9]....
        /*0050*/ 	.word	0xffffffff


	//----- nvinfo : EIATTR_COOP_GROUP_INSTR_OFFSETS
	.align		4
.L_1793:
        /*0054*/ 	.byte	0x04, 0x28
        /*0056*/ 	.short	(.L_1795 - .L_1794)


	//   ....[0]....
.L_1794:
        /*0058*/ 	.word	0x00001c50


	//   ....[1]....
        /*005c*/ 	.word	0x00001c80


	//   ....[2]....
        /*0060*/ 	.word	0x00001cb0


	//   ....[3]....
        /*0064*/ 	.word	0x00001cc0


	//   ....[4]....
        /*0068*/ 	.word	0x00001cf0


	//   ....[5]....
        /*006c*/ 	.word	0x00001d00


	//   ....[6]....
        /*0070*/ 	.word	0x00001d30


	//   ....[7]....
        /*0074*/ 	.word	0x00001d40


	//   ....[8]....
        /*0078*/ 	.word	0x00001d70


	//   ....[9]....
        /*007c*/ 	.word	0x00001d80


	//----- nvinfo : EIATTR_VRC_CTA_INIT_COUNT
	.align		4
.L_1795:
        /*0080*/ 	.byte	0x02, 0x4a
	.zero		1
	.zero		1


	//----- nvinfo : EIATTR_EXIT_INSTR_OFFSETS
	.align		4
        /*0084*/ 	.byte	0x04, 0x1c
        /*0086*/ 	.short	(.L_1797 - .L_1796)


	//   ....[0]....
.L_1796:
        /*0088*/ 	.word	0x00006a20


	//----- nvinfo : EIATTR_MAX_THREADS
	.align		4
.L_1797:
        /*008c*/ 	.byte	0x04, 0x05
        /*008e*/ 	.short	(.L_1799 - .L_1798)
.L_1798:
        /*0090*/ 	.word	0x00000080
        /*0094*/ 	.word	0x00000001
        /*0098*/ 	.word	0x00000001


	//----- nvinfo : EIATTR_CRS_STACK_SIZE
	.align		4
.L_1799:
        /*009c*/ 	.byte	0x04, 0x1e
        /*009e*/ 	.short	(.L_1801 - .L_1800)
.L_1800:
        /*00a0*/ 	.word	0x00000000


	//----- nvinfo : EIATTR_CBANK_PARAM_SIZE
	.align		4
.L_1801:
        /*00a4*/ 	.byte	0x03, 0x19
        /*00a6*/ 	.short	0x0128


	//----- nvinfo : EIATTR_PARAM_CBANK
	.align		4
        /*00a8*/ 	.byte	0x04, 0x0a
        /*00aa*/ 	.short	(.L_1803 - .L_1802)
	.align		4
.L_1802:
        /*00ac*/ 	.word	index@(.nv.constant0._ZN10layer_norm13ln_bwd_kernelINS_13Kernel_traitsI6__halfS2_S2_S2_fjLj2560ELj1ELj1ELj4ELj8ENS_18Kernel_traits_baseILj2560ES2_S2_S2_S2_fjLj128EEEEELb1ELb0ELb1ELb1EEEvNS_9BwdParamsE)
        /*00b0*/ 	.short	0x0380
        /*00b2*/ 	.short	0x0128


	//----- nvinfo : EIATTR_SW_WAR
	.align		4
.L_1803:
        /*00b4*/ 	.byte	0x04, 0x36
        /*00b6*/ 	.short	(.L_1805 - .L_1804)
.L_1804:
        /*00b8*/ 	.word	0x00000008
.L_1805:


//--------------------- .nv.info._ZN10layer_norm13ln_bwd_kernelINS_13Kernel_traitsI6__halfS2_S2_S2_fjLj2560ELj1ELj1ELj4ELj8ENS_18Kernel_traits_baseILj2560ES2_S2_S2_S2_fjLj128EEEEELb1ELb1ELb0ELb0EEEvNS_9BwdParamsE --------------------------
	.section	.nv.info._ZN10layer_norm13ln_bwd_kernelINS_13Kernel_traitsI6__halfS2_S2_S2_fjLj2560ELj1ELj1ELj4ELj8ENS_18Kernel_traits_baseILj2560ES2_S2_S2_S2_fjLj128EEEEELb1ELb1ELb0ELb0EEEvNS_9BwdParamsE,"",@"SHT_CUDA_INFO"
	.sectionflags	@""
	.align	4


	//----- nvinfo : EIATTR_CUDA_API_VERSION
	.align		4
        /*0000*/ 	.byte	0x04, 0x37
        /*0002*/ 	.short	(.L_1807 - .L_1806)
.L_1806:
        /*0004*/ 	.word	0x00000082


	//----- nvinfo : EIATTR_KPARAM_INFO
	.align		4
.L_1807:
        /*0008*/ 	.byte	0x04, 0x17
        /*000a*/ 	.short	(.L_1809 - .L_1808)
.L_1808:
        /*000c*/ 	.word	0x00000000
        /*0010*/ 	.short	0x0000
        /*0012*/ 	.short	0x0000
        /*0014*/ 	.byte	0x00, 0xf0, 0xa1, 0x04


	//----- nvinfo : EIATTR_SPARSE_MMA_MASK
	.align		4
.L_1809:
        /*0018*/ 	.byte	0x03, 0x50
        /*001a*/ 	.short	0x0000


	//----- nvinfo : EIATTR_MAXREG_COUNT
	.align		4
        /*001c*/ 	.byte	0x03, 0x1b
        /*001e*/ 	.short	0x00ff


	//----- nvinfo : EIATTR_NUM_BARRIERS
	.align		4
        /*0020*/ 	.byte	0x02, 0x4c
        /*0022*/ 	.byte	0x01
	.zero		1


	//----- nvinfo : EIATTR_MERCURY_ISA_VERSION
	.align		4
        /*0024*/ 	.byte	0x03, 0x5f
        /*0026*/ 	.short	0x0101


	//----- nvinfo : EIATTR_COOP_GROUP_MASK_REGIDS
	.align		4
        /*0028*/ 	.byte	0x04, 0x29
        /*002a*/ 	.short	(.L_1811 - .L_1810)


	//   ....[0]....
.L_1810:
        /*002c*/ 	.word	0xffffffff


	//   ....[1]....
        /*0030*/ 	.word	0xffffffff


	//   ....[2]....
        /*0034*/ 	.word	0xffffffff


	//   ....[3]....
        /*0038*/ 	.word	0xffffffff


	//   ....[4]....
        /*003c*/ 	.word	0xffffffff


	//   ....[5]....
        /*0040*/ 	.word	0xffffffff


	//   ....[6]....
        /*0044*/ 	.word	0xffffffff


	//   ....[7]....
        /*0048*/ 	.word	0xffffffff


	//   ....[8]....
        /*004c*/ 	.word	0xffffffff


	//   ....[9]....
        /*0050*/ 	.word	0xffffffff


	//----- nvinfo : EIATTR_COOP_GROUP_INSTR_OFFSETS
	.align		4
.L_1811:
        /*0054*/ 	.byte	0x04, 0x28
        /*0056*/ 	.short	(.L_1813 - .L_1812)


	//   ....[0]....
.L_1812:
        /*0058*/ 	.word	0x00002100


	//   ....[1]....
        /*005c*/ 	.word	0x00002130


	//   ....[2]....
        /*0060*/ 	.word	0x00002160


	//   ....[3]....
        /*0064*/ 	.word	0x00002170


	//   ....[4]....
        /*0068*/ 	.word	0x000021a0


	//   ....[5]....
        /*006c*/ 	.word	0x000021b0


	//   ....[6]....
        /*0070*/ 	.word	0x000021e0


	//   ....[7]....
        /*0074*/ 	.word	0x000021f0


	//   ....[8]....
        /*0078*/ 	.word	0x00002220


	//   ....[9]....
        /*007c*/ 	.word	0x00002230


	//----- nvinfo : EIATTR_VRC_CTA_INIT_COUNT
	.align		4
.L_1813:
        /*0080*/ 	.byte	0x02, 0x4a
	.zero		1
	.zero		1


	//----- nvinfo : EIATTR_EXIT_INSTR_OFFSETS
	.align		4
        /*0084*/ 	.byte	0x04, 0x1c
        /*0086*/ 	.short	(.L_1815 - .L_1814)


	//   ....[0]....
.L_1814:
        /*0088*/ 	.word	0x00009e70


	//   ....[1]....
        /*008c*/ 	.word	0x00009f10


	//----- nvinfo : EIATTR_MAX_THREADS
	.align		4
.L_1815:
        /*0090*/ 	.byte	0x04, 0x05
        /*0092*/ 	.short	(.L_1817 - .L_1816)
.L_1816:
        /*0094*/ 	.word	0x00000080
        /*0098*/ 	.word	0x00000001
        /*009c*/ 	.word	0x00000001


	//----- nvinfo : EIATTR_CRS_STACK_SIZE
	.align		4
.L_1817:
        /*00a0*/ 	.byte	0x04, 0x1e
        /*00a2*/ 	.short	(.L_1819 - .L_1818)
.L_1818:
        /*00a4*/ 	.word	0x00000000


	//----- nvinfo : EIATTR_CBANK_PARAM_SIZE
	.align		4
.L_1819:
        /*00a8*/ 	.byte	0x03, 0x19
        /*00aa*/ 	.short	0x0128


	//----- nvinfo : EIATTR_PARAM_CBANK
	.align		4
        /*00ac*/ 	.byte	0x04, 0x0a
        /*00ae*/ 	.short	(.L_1821 - .L_1820)
	.align		4
.L_1820:
        /*00b0*/ 	.word	index@(.nv.constant0._ZN10layer_norm13ln_bwd_kernelINS_13Kernel_traitsI6__halfS2_S2_S2_fjLj2560ELj1ELj1ELj4ELj8ENS_18Kernel_traits_baseILj2560ES2_S2_S2_S2_fjLj128EEEEELb1ELb1ELb0ELb0EEEvNS_9BwdParamsE)
        /*00b4*/ 	.short	0x0380
        /*00b6*/ 	.short	0x0128


	//----- nvinfo : EIATTR_SW_WAR
	.align		4
.L_1821:
        /*00b8*/ 	.byte	0x04, 0x36
        /*00ba*/ 	.short	(.L_1823 - .L_1822)
.L_1822:
        /*00bc*/ 	.word	0x00000008
.L_1823:


//--------------------- .nv.info._ZN10layer_norm13ln_bwd_kernelINS_13Kernel_traitsI6__halfS2_S2_S2_fjLj2560ELj1ELj1ELj4ELj8ENS_18Kernel_traits_baseILj2560ES2_S2_S2_S2_fjLj128EEEEELb1ELb1ELb0ELb1EEEvNS_9BwdParamsE --------------------------
	.section	.nv.info._ZN10layer_norm13ln_bwd_kernelINS_13Kernel_traitsI6__halfS2_S2_S2_fjLj2560ELj1ELj1ELj4ELj8ENS_18Kernel_traits_baseILj2560ES2_S2_S2_S2_fjLj128EEEEELb1ELb1ELb0ELb1EEEvNS_9BwdParamsE,"",@"SHT_CUDA_INFO"
	.sectionflags	@""
	.align	4


	//----- nvinfo : EIATTR_CUDA_API_VERSION
	.align		4
        /*0000*/ 	.byte	0x04, 0x37
        /*0002*/ 	.short	(.L_1825 - .L_1824)
.L_1824:
        /*0004*/ 	.word	0x00000082


	//----- nvinfo : EIATTR_KPARAM_INFO
	.align		4
.L_1825:
        /*0008*/ 	.byte	0x04, 0x17
        /*000a*/ 	.short	(.L_1827 - .L_1826)
.L_1826:
        /*000c*/ 	.word	0x00000000
        /*0010*/ 	.short	0x0000
        /*0012*/ 	.short	0x0000
        /*0014*/ 	.byte	0x00, 0xf0, 0xa1, 0x04


	//----- nvinfo : EIATTR_SPARSE_MMA_MASK
	.align		4
.L_1827:
        /*0018*/ 	.byte	0x03, 0x50
        /*001a*/ 	.short	0x0000


	//----- nvinfo : EIATTR_MAXREG_COUNT
	.align		4
        /*001c*/ 	.byte	0x03, 0x1b
        /*001e*/ 	.short	0x00ff


	//----- nvinfo : EIATTR_NUM_BARRIERS
	.align		4
        /*0020*/ 	.byte	0x02, 0x4c
        /*0022*/ 	.byte	0x01
	.zero		1


	//----- nvinfo : EIATTR_MERCURY_ISA_VERSION
	.align		4
        /*0024*/ 	.byte	0x03, 0x5f
        /*0026*/ 	.short	0x0101


	//----- nvinfo : EIATTR_COOP_GROUP_MASK_REGIDS
	.align		4
        /*0028*/ 	.byte	0x04, 0x29
        /*002a*/ 	.short	(.L_1829 - .L_1828)


	//   ....[0]....
.L_1828:
        /*002c*/ 	.word	0xffffffff


	//   ....[1]....
        /*0030*/ 	.word	0xffffffff


	//   ....[2]....
        /*0034*/ 	.word	0xffffffff


	//   ....[3]....
        /*0038*/ 	.word	0xffffffff


	//   ....[4]....
        /*003c*/ 	.word	0xffffffff


	//   ....[5]....
        /*0040*/ 	.word	0xffffffff


	//   ....[6]....
        /*0044*/ 	.word	0xffffffff


	//   ....[7]....
        /*0048*/ 	.word	0xffffffff


	//   ....[8]....
        /*004c*/ 	.word	0xffffffff


	//   ....[9]....
        /*0050*/ 	.word	0xffffffff


	//----- nvinfo : EIATTR_COOP_GROUP_INSTR_OFFSETS
	.align		4
.L_1829:
        /*0054*/ 	.byte	0x04, 0x28
        /*0056*/ 	.short	(.L_1831 - .L_1830)


	//   ....[0]....
.L_1830:
        /*0058*/ 	.word	0x000017f0


	//   ....[1]....
        /*005c*/ 	.word	0x00001800


	//   ....[2]....
        /*0060*/ 	.word	0x00001850


	//   ....[3]....
        /*0064*/ 	.word	0x00001860


	//   ....[4]....
        /*0068*/ 	.word	0x00001890


	//   ....[5]....
        /*006c*/ 	.word	0x000018a0


	//   ....[6]....
        /*0070*/ 	.word	0x000018e0


	//   ....[7]....
        /*0074*/ 	.word	0x000018f0


	//   ....[8]....
        /*0078*/ 	.word	0x00001940


	//   ....[9]....
        /*007c*/ 	.word	0x00001950


	//----- nvinfo : EIATTR_VRC_CTA_INIT_COUNT
	.align		4
.L_1831:
        /*0080*/ 	.byte	0x02, 0x4a
	.zero		1
	.zero		1


	//----- nvinfo : EIATTR_EXIT_INSTR_OFFSETS
	.align		4
        /*0084*/ 	.byte	0x04, 0x1c
        /*0086*/ 	.short	(.L_1833 - .L_1832)


	//   ....[0]....
.L_1832:
        /*0088*/ 	.word	0x00008080


	//----- nvinfo : EIATTR_MAX_THREADS
	.align		4
.L_1833:
        /*008c*/ 	.byte	0x04, 0x05
        /*008e*/ 	.short	(.L_1835 - .L_1834)
.L_1834:
        /*0090*/ 	.word	0x00000080
        /*0094*/ 	.word	0x00000001
        /*0098*/ 	.word	0x00000001


	//----- nvinfo : EIATTR_CBANK_PARAM_SIZE
	.align		4
.L_1835:
        /*009c*/ 	.byte	0x03, 0x19
        /*009e*/ 	.short	0x0128


	//----- nvinfo : EIATTR_PARAM_CBANK
	.align		4
        /*00a0*/ 	.byte	0x04, 0x0a
        /*00a2*/ 	.short	(.L_1837 - .L_1836)
	.align		4
.L_1836:
        /*00a4*/ 	.word	index@(.nv.constant0._ZN10layer_norm13ln_bwd_kernelINS_13Kernel_traitsI6__halfS2_S2_S2_fjLj2560ELj1ELj1ELj4ELj8ENS_18Kernel_traits_baseILj2560ES2_S2_S2_S2_fjLj128EEEEELb1ELb1ELb0ELb1EEEvNS_9BwdParamsE)
        /*00a8*/ 	.short	0x0380
        /*00aa*/ 	.short	0x0128


	//----- nvinfo : EIATTR_SW_WAR
	.align		4
.L_1837:
        /*00ac*/ 	.byte	0x04, 0x36
        /*00ae*/ 	.short	(.L_1839 - .L_1838)
.L_1838:
        /*00b0*/ 	.word	0x00000008
.L_1839:


//--------------------- .nv.info._ZN10layer_norm22ln_bwd_finalize_kernelINS_22Kernel_traits_finalizeILj2560E6__halfS2_S2_S2_fjLb1ELj1024ELj4ENS_18Kernel_traits_baseILj2560ES2_S2_S2_S2_fjLj1024EEEEELb1ELb0EEEvNS_9BwdParamsE --------------------------
	.section	.nv.info._ZN10layer_norm22ln_bwd_finalize_kernelINS_22Kernel_traits_finalizeILj2560E6__halfS2_S2_S2_fjLb1ELj1024ELj4ENS_18Kernel_traits_baseILj2560ES2_S2_S2_S2_fjLj1024EEEEELb1ELb0EEEvNS_9BwdParamsE,"",@"SHT_CUDA_INFO"
	.sectionflags	@""
	.align	4


	//----- nvinfo : EIATTR_CUDA_API_VERSION
	.align		4
        /*0000*/ 	.byte	0x04, 0x37
        /*0002*/ 	.short	(.L_1841 - .L_1840)
.L_1840:
        /*0004*/ 	.word	0x00000082


	//----- nvinfo : EIATTR_KPARAM_INFO
	.align		4
.L_1841:
        /*0008*/ 	.byte	0x04, 0x17
        /*000a*/ 	.short	(.L_1843 - .L_1842)
.L_1842:
        /*000c*/ 	.word	0x00000000
        /*0010*/ 	.short	0x0000
        /*0012*/ 	.short	0x0000
        /*0014*/ 	.byte	0x00, 0xf0, 0xa1, 0x04


	//----- nvinfo : EIATTR_SPARSE_MMA_MASK
	.align		4
.L_1843:
        /*0018*/ 	.byte	0x03, 0x50
        /*001a*/ 	.short	0x0000


	//----- nvinfo : EIATTR_MAXREG_COUNT
	.align		4
        /*001c*/ 	.byte	0x03, 0x1b
        /*001e*/ 	.short	0x0040


	//----- nvinfo : EIATTR_NUM_BARRIERS
	.align		4
        /*0020*/ 	.byte	0x02, 0x4c
        /*0022*/ 	.byte	0x01
	.zero		1


	//----- nvinfo : EIATTR_MERCURY_ISA_VERSION
	.align		4
        /*0024*/ 	.byte	0x03, 0x5f
        /*0026*/ 	.short	0x0101


	//----- nvinfo : EIATTR_COOP_GROUP_MASK_REGIDS
	.align		4
        /*0028*/ 	.byte	0x04, 0x29
        /*002a*/ 	.short	(.L_1845 - .L_1844)


	//   ....[0]....
.L_1844:
        /*002c*/ 	.word	0xffffffff


	//   ....[1]....
        /*0030*/ 	.word	0xffffffff


	//   ....[2]....
        /*0034*/ 	.word	0xffffffff


	//   ....[3]....
        /*0038*/ 	.word	0xffffffff


	//   ....[4]....
        /*003c*/ 	.word	0xffffffff


	//   ....[5]....
        /*0040*/ 	.word	0xffffffff


	//   ....[6]....
        /*0044*/ 	.word	0xffffffff


	//   ....[7]....
        /*0048*/ 	.word	0xffffffff


	//   ....[8]....
        /*004c*/ 	.word	0xffffffff


	//   ....[9]....
        /*0050*/ 	.word	0xffffffff


	//   ....[10]....
        /*0054*/ 	.word	0xffffffff


	//   ....[11]....
        /*0058*/ 	.word	0xffffffff


	//   ....[12]....
        /*005c*/ 	.word	0xffffffff


	//   ....[13]....
        /*0060*/ 	.word	0xffffffff


	//   ....[14]....
        /*0064*/ 	.word	0xffffffff


	//----- nvinfo : EIATTR_COOP_GROUP_INSTR_OFFSETS
	.align		4
.L_1845:
        /*0068*/ 	.byte	0x04, 0x28
        /*006a*/ 	.short	(.L_1847 - .L_1846)


	//   ....[0]....
.L_1846:
        /*006c*/ 	.word	0x00001030


	//   ....[1]....
        /*0070*/ 	.word	0x00001040


	//   ....[2]....
        /*0074*/ 	.word	0x00001050


	//   ....[3]....
        /*0078*/ 	.word	0x00001080


	//   ....[4]....
        /*007c*/ 	.word	0x000010a0


	//   ....[5]....
        /*0080*/ 	.word	0x000010b0


	//   ....[6]....
        /*0084*/ 	.word	0x000010f0


	//   ....[7]....
        /*0088*/ 	.word	0x00001100


	//   ....[8]....
        /*008c*/ 	.word	0x00001110


	//   ....[9]....
        /*0090*/ 	.word	0x00001140


	//   ....[10]....
        /*0094*/ 	.word	0x00001170


	//   ....[11]....
        /*0098*/ 	.word	0x00001190


	//   ....[12]....
        /*009c*/ 	.word	0x000011c0


	//   ....[13]....
        /*00a0*/ 	.word	0x000011f0


	//   ....[14]....
        /*00a4*/ 	.word	0x00001220


	//----- nvinfo : EIATTR_VRC_CTA_INIT_COUNT
	.align		4
.L_1847:
        /*00a8*/ 	.byte	0x02, 0x4a
	.zero		1
	.zero		1


	//----- nvinfo : EIATTR_EXIT_INSTR_OFFSETS
	.align		4
        /*00ac*/ 	.byte	0x04, 0x1c
        /*00ae*/ 	.short	(.L_1849 - .L_1848)


	//   ....[0]....
.L_1848:
        /*00b0*/ 	.word	0x00000060


	//   ....[1]....
        /*00b4*/ 	.word	0x000012a0


	//   ....[2]....
        /*00b8*/ 	.word	0x000012d0


	//   ....[3]....
        /*00bc*/ 	.word	0x000013e0


	//----- nvinfo : EIATTR_MAX_THREADS
	.align		4
.L_1849:
        /*00c0*/ 	.byte	0x04, 0x05
        /*00c2*/ 	.short	(.L_1851 - .L_1850)
.L_1850:
        /*00c4*/ 	.word	0x00000400
        /*00c8*/ 	.word	0x00000001
        /*00cc*/ 	.word	0x00000001


	//----- nvinfo : EIATTR_CRS_STACK_SIZE
	.align		4
.L_1851:
        /*00d0*/ 	.byte	0x04, 0x1e
        /*00d2*/ 	.short	(.L_1853 - .L_1852)
.L_1852:
        /*00d4*/ 	.word	0x00000000


	//----- nvinfo : EIATTR_CBANK_PARAM_SIZE
	.align		4
.L_1853:
        /*00d8*/ 	.byte	0x03, 0x19
        /*00da*/ 	.short	0x0128


	//----- nvinfo : EIATTR_PARAM_CBANK
	.align		4
        /*00dc*/ 	.byte	0x04, 0x0a
        /*00de*/ 	.short	(.L_1855 - .L_1854)
	.align		4
.L_1854:
        /*00e0*/ 	.word	index@(.nv.constant0._ZN10layer_norm22ln_bwd_finalize_kernelINS_22Kernel_traits_finalizeILj2560E6__halfS2_S2_S2_fjLb1ELj1024ELj4ENS_18Kernel_traits_baseILj2560ES2_S2_S2_S2_fjLj1024EEEEELb1ELb0EEEvNS_9BwdParamsE)
        /*00e4*/ 	.short	0x0380
        /*00e6*/ 	.short	0x0128


	//----- nvinfo : EIATTR_SW_WAR
	.align		4
.L_1855:
        /*00e8*/ 	.byte	0x04, 0x36
        /*00ea*/ 	.short	(.L_1857 - .L_1856)
.L_1856:
        /*00ec*/ 	.word	0x00000008
.L_1857:


//--------------------- .nv.info._ZN10layer_norm13ln_bwd_kernelINS_13Kernel_traitsI6__halfS2_S2_S2_fjLj2560ELj1ELj1ELj4ELj8ENS_18Kernel_traits_baseILj2560ES2_S2_S2_S2_fjLj128EEEEELb1ELb1ELb1ELb0EEEvNS_9BwdParamsE --------------------------
	.section	.nv.info._ZN10layer_norm13ln_bwd_kernelINS_13Kernel_traitsI6__halfS2_S2_S2_fjLj2560ELj1ELj1ELj4ELj8ENS_18Kernel_traits_baseILj2560ES2_S2_S2_S2_fjLj128EEEEELb1ELb1ELb1ELb0EEEvNS_9BwdParamsE,"",@"SHT_CUDA_INFO"
	.sectionflags	@""
	.align	4


	//----- nvinfo : EIATTR_CUDA_API_VERSION
	.align		4
        /*0000*/ 	.byte	0x04, 0x37
        /*0002*/ 	.short	(.L_1859 - .L_1858)
.L_1858:
        /*0004*/ 	.word	0x00000082


	//----- nvinfo : EIATTR_KPARAM_INFO
	.align		4
.L_1859:
        /*0008*/ 	.byte	0x04, 0x17
        /*000a*/ 	.short	(.L_1861 - .L_1860)
.L_1860:
        /*000c*/ 	.word	0x00000000
        /*0010*/ 	.short	0x0000
        /*0012*/ 	.short	0x0000
        /*0014*/ 	.byte	0x00, 0xf0, 0xa1, 0x04


	//----- nvinfo : EIATTR_SPARSE_MMA_MASK
	.align		4
.L_1861:
        /*0018*/ 	.byte	0x03, 0x50
        /*001a*/ 	.short	0x0000


	//----- nvinfo : EIATTR_MAXREG_COUNT
	.align		4
        /*001c*/ 	.byte	0x03, 0x1b
        /*001e*/ 	.short	0x00ff


	//----- nvinfo : EIATTR_NUM_BARRIERS
	.align		4
        /*0020*/ 	.byte	0x02, 0x4c
        /*0022*/ 	.byte	0x01
	.zero		1


	//----- nvinfo : EIATTR_MERCURY_ISA_VERSION
	.align		4
        /*0024*/ 	.byte	0x03, 0x5f
        /*0026*/ 	.short	0x0101


	//----- nvinfo : EIATTR_COOP_GROUP_MASK_REGIDS
	.align		4
        /*0028*/ 	.byte	0x04, 0x29
        /*002a*/ 	.short	(.L_1863 - .L_1862)


	//   ....[0]....
.L_1862:
        /*002c*/ 	.word	0xffffffff


	//   ....[1]....
        /*0030*/ 	.word	0xffffffff


	//   ....[2]....
        /*0034*/ 	.word	0xffffffff


	//   ....[3]....
        /*0038*/ 	.word	0xffffffff


	//   ....[4]....
        /*003c*/ 	.word	0xffffffff


	//   ....[5]....
        /*0040*/ 	.word	0xffffffff


	//   ....[6]....
        /*0044*/ 	.word	0xffffffff


	//   ....[7]....
        /*0048*/ 	.word	0xffffffff


	//   ....[8]....
        /*004c*/ 	.word	0xffffffff


	//   ....[9]....
        /*0050*/ 	.word	0xffffffff


	//----- nvinfo : EIATTR_COOP_GROUP_INSTR_OFFSETS
	.align		4
.L_1863:
        /*0054*/ 	.byte	0x04, 0x28
        /*0056*/ 	.short	(.L_1865 - .L_1864)


	//   ....[0]....
.L_1864:
        /*0058*/ 	.word	0x00002810


	//   ....[1]....
        /*005c*/ 	.word	0x00002840


	//   ....[2]....
        /*0060*/ 	.word	0x00002870


	//   ....[3]....
        /*0064*/ 	.word	0x00002880


	//   ....[4]....
        /*0068*/ 	.word	0x000028b0


	//   ....[5]....
        /*006c*/ 	.word	0x000028c0


	//   ....[6]....
        /*0070*/ 	.word	0x000028f0


	//   ....[7]....
        /*0074*/ 	.word	0x00002900


	//   ....[8]....
        /*0078*/ 	.word	0x00002930


	//   ....[9]....
        /*007c*/ 	.word	0x00002940


	//----- nvinfo : EIATTR_VRC_CTA_INIT_COUNT
	.align		4
.L_1865:
        /*0080*/ 	.byte	0x02, 0x4a
	.zero		1
	.zero		1


	//----- nvinfo : EIATTR_EXIT_INSTR_OFFSETS
	.align		4
        /*0084*/ 	.byte	0x04, 0x1c
        /*0086*/ 	.short	(.L_1867 - .L_1866)


	//   ....[0]....
.L_1866:
        /*0088*/ 	.word	0x0000af30


	//   ....[1]....
        /*008c*/ 	.word	0x0000afd0


	//----- nvinfo : EIATTR_MAX_THREADS
	.align		4
.L_1867:
        /*0090*/ 	.byte	0x04, 0x05
        /*0092*/ 	.short	(.L_1869 - .L_1868)
.L_1868:
        /*0094*/ 	.word	0x00000080
        /*0098*/ 	.word	0x00000001
        /*009c*/ 	.word	0x00000001


	//----- nvinfo : EIATTR_CRS_STACK_SIZE
	.align		4
.L_1869:
        /*00a0*/ 	.byte	0x04, 0x1e
        /*00a2*/ 	.short	(.L_1871 - .L_1870)
.L_1870:
        /*00a4*/ 	.word	0x00000000


	//----- nvinfo : EIATTR_CBANK_PARAM_SIZE
	.align		4
.L_1871:
        /*00a8*/ 	.byte	0x03, 0x19
        /*00aa*/ 	.short	0x0128


	//----- nvinfo : EIATTR_PARAM_CBANK
	.align		4
        /*00ac*/ 	.byte	0x04, 0x0a
        /*00ae*/ 	.short	(.L_1873 - .L_1872)
	.align		4
.L_1872:
        /*00b0*/ 	.word	index@(.nv.constant0._ZN10layer_norm13ln_bwd_kernelINS_13Kernel_traitsI6__halfS2_S2_S2_fjLj2560ELj1ELj1ELj4ELj8ENS_18Kernel_traits_baseILj2560ES2_S2_S2_S2_fjLj128EEEEELb1ELb1ELb1ELb0EEEvNS_9BwdParamsE)
        /*00b4*/ 	.short	0x0380
        /*00b6*/ 	.short	0x0128


	//----- nvinfo : EIATTR_SW_WAR
	.align		4
.L_1873:
        /*00b8*/ 	.byte	0x04, 0x36
        /*00ba*/ 	.short	(.L_1875 - .L_1874)
.L_1874:
        /*00bc*/ 	.word	0x00000008
.L_1875:


//--------------------- .nv.info._ZN10layer_norm22ln_bwd_finalize_kernelINS_22Kernel_traits_finalizeILj2560E6__halfS2_S2_S2_fjLb1ELj1024ELj4ENS_18Kernel_traits_baseILj2560ES2_S2_S2_S2_fjLj1024EEEEELb1ELb1EEEvNS_9BwdParamsE --------------------------
	.section	.nv.info._ZN10layer_norm22ln_bwd_finalize_kernelINS_22Kernel_traits_finalizeILj2560E6__halfS2_S2_S2_fjLb1ELj1024ELj4ENS_18Kernel_traits_baseILj2560ES2_S2_S2_S2_fjLj1024EEEEELb1ELb1EEEvNS_9BwdParamsE,"",@"SHT_CUDA_INFO"
	.sectionflags	@""
	.align	4


	//----- nvinfo : EIATTR_CUDA_API_VERSION
	.align		4
        /*0000*/ 	.byte	0x04, 0x37
        /*0002*/ 	.short	(.L_1877 - .L_1876)
.L_1876:
        /*0004*/ 	.word	0x00000082


	//----- nvinfo : EIATTR_KPARAM_INFO
	.align		4
.L_1877:
        /*0008*/ 	.byte	0x04, 0x17
        /*000a*/ 	.short	(.L_1879 - .L_1878)
.L_1878:
        /*000c*/ 	.word	0x00000000
        /*0010*/ 	.short	0x0000
        /*0012*/ 	.short	0x0000
        /*0014*/ 	.byte	0x00, 0xf0, 0xa1, 0x04


	//----- nvinfo : EIATTR_SPARSE_MMA_MASK
	.align		4
.L_1879:
        /*0018*/ 	.byte	0x03, 0x50
        /*001a*/ 	.short	0x0000


	//----- nvinfo : EIATTR_MAXREG_COUNT
	.align		4
        /*001c*/ 	.byte	0x03, 0x1b
        /*001e*/ 	.short	0x0040


	//----- nvinfo : EIATTR_NUM_BARRIERS
	.align		4
        /*0020*/ 	.byte	0x02, 0x4c
        /*0022*/ 	.byte	0x01
	.zero		1


	//----- nvinfo : EIATTR_MERCURY_ISA_VERSION
	.align		4
        /*0024*/ 	.byte	0x03, 0x5f
        /*0026*/ 	.short	0x0101


	//----- nvinfo : EIATTR_COOP_GROUP_MASK_REGIDS
	.align		4
        /*0028*/ 	.byte	0x04, 0x29
        /*002a*/ 	.short	(.L_1881 - .L_1880)


	//   ....[0]....
.L_1880:
        /*002c*/ 	.word	0xffffffff


	//   ....[1]....
        /*0030*/ 	.word	0xffffffff


	//   ....[2]....
        /*0034*/ 	.word	0xffffffff


	//   ....[3]....
        /*0038*/ 	.word	0xffffffff


	//   ....[4]....
        /*003c*/ 	.word	0xffffffff


	//   ....[5]....
        /*0040*/ 	.word	0xffffffff


	//   ....[6]....
        /*0044*/ 	.word	0xffffffff


	//   ....[7]....
        /*0048*/ 	.word	0xffffffff


	//   ....[8]....
        /*004c*/ 	.word	0xffffffff


	//   ....[9]....
        /*0050*/ 	.word	0xffffffff


	//   ....[10]....
        /*0054*/ 	.word	0xffffffff


	//   ....[11]....
        /*0058*/ 	.word	0xffffffff


	//   ....[12]....
        /*005c*/ 	.word	0xffffffff


	//   ....[13]....
        /*0060*/ 	.word	0xffffffff


	//   ....[14]....
        /*0064*/ 	.word	0xffffffff


	//----- nvinfo : EIATTR_COOP_GROUP_INSTR_OFFSETS
	.align		4
.L_1881:
        /*0068*/ 	.byte	0x04, 0x28
        /*006a*/ 	.short	(.L_1883 - .L_1882)


	//   ....[0]....
.L_1882:
        /*006c*/ 	.word	0x00001060


	//   ....[1]....
        /*0070*/ 	.word	0x00001070


	//   ....[2]....
        /*0074*/ 	.word	0x00001080


	//   ....[3]....
        /*0078*/ 	.word	0x000010b0


	//   ....[4]....
        /*007c*/ 	.word	0x000010d0


	//   ....[5]....
        /*0080*/ 	.word	0x000010e0


	//   ....[6]....
        /*0084*/ 	.word	0x00001120


	//   ....[7]....
        /*0088*/ 	.word	0x00001140


	//   ....[8]....
        /*008c*/ 	.word	0x00001150


	//   ....[9]....
        /*0090*/ 	.word	0x00001180


	//   ....[10]....
        /*0094*/ 	.word	0x000011a0


	//   ....[11]....
        /*0098*/ 	.word	0x000011b0


	//   ....[12]....
        /*009c*/ 	.word	0x000011f0


	//   ....[13]....
        /*00a0*/ 	.word	0x00001200


	//   ....[14]....
        /*00a4*/ 	.word	0x00001210


	//----- nvinfo : EIATTR_VRC_CTA_INIT_COUNT
	.align		4
.L_1883:
        /*00a8*/ 	.byte	0x02, 0x4a
	.zero		1
	.zero		1


	//----- nvinfo : EIATTR_EXIT_INSTR_OFFSETS
	.align		4
        /*00ac*/ 	.byte	0x04, 0x1c
        /*00ae*/ 	.short	(.L_1885 - .L_1884)


	//   ....[0]....
.L_1884:
        /*00b0*/ 	.word	0x00000060


	//   ....[1]....
        /*00b4*/ 	.word	0x00001290


	//   ....[2]....
        /*00b8*/ 	.word	0x000013d0


	//----- nvinfo : EIATTR_MAX_THREADS
	.align		4
.L_1885:
        /*00bc*/ 	.byte	0x04, 0x05
        /*00be*/ 	.short	(.L_1887 - .L_1886)
.L_1886:
        /*00c0*/ 	.word	0x00000400
        /*00c4*/ 	.word	0x00000001
        /*00c8*/ 	.word	0x00000001


	//----- nvinfo : EIATTR_CRS_STACK_SIZE
	.align		4
.L_1887:
        /*00cc*/ 	.byte	0x04, 0x1e
        /*00ce*/ 	.short	(.L_1889 - .L_1888)
.L_1888:
        /*00d0*/ 	.word	0x00000000


	//----- nvinfo : EIATTR_CBANK_PARAM_SIZE
	.align		4
.L_1889:
        /*00d4*/ 	.byte	0x03, 0x19
        /*00d6*/ 	.short	0x0128


	//----- nvinfo : EIATTR_PARAM_CBANK
	.align		4
        /*00d8*/ 	.byte	0x04, 0x0a
        /*00da*/ 	.short	(.L_1891 - .L_1890)
	.align		4
.L_1890:
        /*00dc*/ 	.word	index@(.nv.constant0._ZN10layer_norm22ln_bwd_finalize_kernelINS_22Kernel_traits_finalizeILj2560E6__halfS2_S2_S2_fjLb1ELj1024ELj4ENS_18Kernel_traits_baseILj2560ES2_S2_S2_S2_fjLj1024EEEEELb1ELb1EEEvNS_9BwdParamsE)
        /*00e0*/ 	.short	0x0380
        /*00e2*/ 	.short	0x0128


	//----- nvinfo : EIATTR_SW_WAR
	.align		4
.L_1891:
        /*00e4*/ 	.byte	0x04, 0x36
        /*00e6*/ 	.short	(.L_1893 - .L_1892)
.L_1892:
        /*00e8*/ 	.word	0x00000008
.L_1893:


//--------------------- .nv.info._ZN10layer_norm13ln_bwd_kernelINS_13Kernel_traitsI6__halfS2_S2_S2_fjLj2560ELj1ELj1ELj4ELj8ENS_18Kernel_traits_baseILj2560ES2_S2_S2_S2_fjLj128EEEEELb1ELb1ELb1ELb1EEEvNS_9BwdParamsE --------------------------
	.section	.nv.info._ZN10layer_norm13ln_bwd_kernelINS_13Kernel_traitsI6__halfS2_S2_S2_fjLj2560ELj1ELj1ELj4ELj8ENS_18Kernel_traits_baseILj2560ES2_S2_S2_S2_fjLj128EEEEELb1ELb1ELb1ELb1EEEvNS_9BwdParamsE,"",@"SHT_CUDA_INFO"
	.sectionflags	@""
	.align	4


	//----- nvinfo : EIATTR_CUDA_API_VERSION
	.align		4
        /*0000*/ 	.byte	0x04, 0x37
        /*0002*/ 	.short	(.L_1895 - .L_1894)
.L_1894:
        /*0004*/ 	.word	0x00000082


	//----- nvinfo : EIATTR_KPARAM_INFO
	.align		4
.L_1895:
        /*0008*/ 	.byte	0x04, 0x17
        /*000a*/ 	.short	(.L_1897 - .L_1896)
.L_1896:
        /*000c*/ 	.word	0x00000000
        /*0010*/ 	.short	0x0000
        /*0012*/ 	.short	0x0000
        /*0014*/ 	.byte	0x00, 0xf0, 0xa1, 0x04


	//----- nvinfo : EIATTR_SPARSE_MMA_MASK
	.align		4
.L_1897:
        /*0018*/ 	.byte	0x03, 0x50
        /*001a*/ 	.short	0x0000


	//----- nvinfo : EIATTR_MAXREG_COUNT
	.align		4
        /*001c*/ 	.byte	0x03, 0x1b
        /*001e*/ 	.short	0x00ff


	//----- nvinfo : EIATTR_NUM_BARRIERS
	.align		4
        /*0020*/ 	.byte	0x02, 0x4c
        /*0022*/ 	.byte	0x01
	.zero		1


	//----- nvinfo : EIATTR_MERCURY_ISA_VERSION
	.align		4
        /*0024*/ 	.byte	0x03, 0x5f
        /*0026*/ 	.short	0x0101


	//----- nvinfo : EIATTR_COOP_GROUP_MASK_REGIDS
	.align		4
        /*0028*/ 	.byte	0x04, 0x29
        /*002a*/ 	.short	(.L_1899 - .L_1898)


	//   ....[0]....
.L_1898:
        /*002c*/ 	.word	0xffffffff


	//   ....[1]....
        /*0030*/ 	.word	0xffffffff


	//   ....[2]....
        /*0034*/ 	.word	0xffffffff


	//   ....[3]....
        /*0038*/ 	.word	0xffffffff


	//   ....[4]....
        /*003c*/ 	.word	0xffffffff


	//   ....[5]....
        /*0040*/ 	.word	0xffffffff


	//   ....[6]....
        /*0044*/ 	.word	0xffffffff


	//   ....[7]....
        /*0048*/ 	.word	0xffffffff


	//   ....[8]....
        /*004c*/ 	.word	0xffffffff


	//   ....[9]....
        /*0050*/ 	.word	0xffffffff


	//----- nvinfo : EIATTR_COOP_GROUP_INSTR_OFFSETS
	.align		4
.L_1899:
        /*0054*/ 	.byte	0x04, 0x28
        /*0056*/ 	.short	(.L_1901 - .L_1900)


	//   ....[0]....
.L_1900:
        /*0058*/ 	.word	0x00001e90


	//   ....[1]....
        /*005c*/ 	.word	0x00001eb0


	//   ....[2]....
        /*0060*/ 	.word	0x00001ef0


	//   ....[3]....
        /*0064*/ 	.word	0x00001f00


	//   ....[4]....
        /*0068*/ 	.word	0x00001f40


	//   ....[5]....
        /*006c*/ 	.word	0x00001f50


	//   ....[6]....
        /*0070*/ 	.word	0x00001f80


	//   ....[7]....
        /*0074*/ 	.word	0x00001f90


	//   ....[8]....
        /*0078*/ 	.word	0x00001fc0


	//   ....[9]....
        /*007c*/ 	.word	0x00001fd0


	//----- nvinfo : EIATTR_VRC_CTA_INIT_COUNT
	.align		4
.L_1901:
        /*0080*/ 	.byte	0x02, 0x4a
	.zero		1
	.zero		1


	//----- nvinfo : EIATTR_EXIT_INSTR_OFFSETS
	.align		4
        /*0084*/ 	.byte	0x04, 0x1c
        /*0086*/ 	.short	(.L_1903 - .L_1902)


	//   ....[0]....
.L_1902:
        /*0088*/ 	.word	0x0000a1b0


	//----- nvinfo : EIATTR_MAX_THREADS
	.align		4
.L_1903:
        /*008c*/ 	.byte	0x04, 0x05
        /*008e*/ 	.short	(.L_1905 - .L_1904)
.L_1904:
        /*0090*/ 	.word	0x00000080
        /*0094*/ 	.word	0x00000001
        /*0098*/ 	.word	0x00000001


	//----- nvinfo : EIATTR_CRS_STACK_SIZE
	.align		4
.L_1905:
        /*009c*/ 	.byte	0x04, 0x1e
        /*009e*/ 	.short	(.L_1907 - .L_1906)
.L_1906:
        /*00a0*/ 	.word	0x00000000


	//----- nvinfo : EIATTR_CBANK_PARAM_SIZE
	.align		4
.L_1907:
        /*00a4*/ 	.byte	0x03, 0x19
        /*00a6*/ 	.short	0x0128


	//----- nvinfo : EIATTR_PARAM_CBANK
	.align		4
        /*00a8*/ 	.byte	0x04, 0x0a
        /*00aa*/ 	.short	(.L_1909 - .L_1908)
	.align		4
.L_1908:
        /*00ac*/ 	.word	index@(.nv.constant0._ZN10layer_norm13ln_bwd_kernelINS_13Kernel_traitsI6__halfS2_S2_S2_fjLj2560ELj1ELj1ELj4ELj8ENS_18Kernel_traits_baseILj2560ES2_S2_S2_S2_fjLj128EEEEELb1ELb1ELb1ELb1EEEvNS_9BwdParamsE)
        /*00b0*/ 	.short	0x0380
        /*00b2*/ 	.short	0x0128


	//----- nvinfo : EIATTR_SW_WAR
	.align		4
.L_1909:
        /*00b4*/ 	.byte	0x04, 0x36
        /*00b6*/ 	.short	(.L_1911 - .L_1910)
.L_1910:
        /*00b8*/ 	.word	0x00000008
.L_1911:


//--------------------- .nv.info._ZN10layer_norm13ln_bwd_kernelINS_13Kernel_traitsIf13__nv_bfloat16S2_S2_fjLj2560ELj1ELj1ELj4ELj8ENS_18Kernel_traits_baseILj2560EfS2_S2_S2_fjLj128EEEEELb0ELb0ELb0ELb0EEEvNS_9BwdParamsE --------------------------
	.section	.nv.info._ZN10layer_norm13ln_bwd_kernelINS_13Kernel_traitsIf13__nv_bfloat16S2_S2_fjLj2560ELj1ELj1ELj4ELj8ENS_18Kernel_traits_baseILj2560EfS2_S2_S2_fjLj128EEEEELb0ELb0ELb0ELb0EEEvNS_9BwdParamsE,"",@"SHT_CUDA_INFO"
	.sectionflags	@""
	.align	4


	//----- nvinfo : EIATTR_CUDA_API_VERSION
	.align		4
        /*0000*/ 	.byte	0x04, 0x37
        /*0002*/ 	.short	(.L_1913 - .L_1912)
.L_1912:
        /*0004*/ 	.word	0x00000082


	//----- nvinfo : EIATTR_KPARAM_INFO
	.align		4
.L_1913:
        /*0008*/ 	.byte	0x04, 0x17
        /*000a*/ 	.short	(.L_1915 - .L_1914)
.L_1914:
        /*000c*/ 	.word	0x00000000
        /*0010*/ 	.short	0x0000
        /*0012*/ 	.short	0x0000
        /*0014*/ 	.byte	0x00, 0xf0, 0xa1, 0x04


	//----- nvinfo : EIATTR_SPARSE_MMA_MASK
	.align		4
.L_1915:
        /*0018*/ 	.byte	0x03, 0x50
        /*001a*/ 	.short	0x0000


	//----- nvinfo : EIATTR_MAXREG_COUNT
	.align		4
        /*001c*/ 	.byte	0x03, 0x1b
        /*001e*/ 	.short	0x00ff


	//----- nvinfo : EIATTR_NUM_BARRIERS
	.align		4
        /*0020*/ 	.byte	0x02, 0x4c
        /*0022*/ 	.byte	0x01
	.zero		1


	//----- nvinfo : EIATTR_MERCURY_ISA_VERSION
	.align		4
        /*0024*/ 	.byte	0x03, 0x5f
        /*0026*/ 	.short	0x0101


	//----- nvinfo : EIATTR_COOP_GROUP_MASK_REGIDS
	.align		4
        /*0028*/ 	.byte	0x04, 0x29
        /*002a*/ 	.short	(.L_1917 - .L_1916)


	//   ....[0]....
.L_1916:
        /*002c*/ 	.word	0xffffffff


	//   ....[1]....
        /*0030*/ 	.word	0xffffffff


	//   ....[2]....
        /*0034*/ 	.word	0xffffffff


	//   ....[3]....
        /*0038*/ 	.word	0xffffffff


	//   ....[4]....
        /*003c*/ 	.word	0xffffffff


	//   ....[5]....
        /*0040*/ 	.word	0xffffffff


	//   ....[6]....
        /*0044*/ 	.word	0xffffffff


	//   ....[7]....
        /*0048*/ 	.word	0xffffffff


	//   ....[8]....
        /*004c*/ 	.word	0xffffffff


	//   ....[9]....
        /*0050*/ 	.word	0xffffffff


	//----- nvinfo : EIATTR_COOP_GROUP_INSTR_OFFSETS
	.align		4
.L_1917:
        /*0054*/ 	.byte	0x04, 0x28
        /*0056*/ 	.short	(.L_1919 - .L_1918)


	//   ....[0]....
.L_1918:
        /*0058*/ 	.word	0x00001970


	//   ....[1]....
        /*005c*/ 	.word	0x000019a0


	//   ....[2]....
        /*0060*/ 	.word	0x000019d0


	//   ....[3]....
        /*0064*/ 	.word	0x000019e0


	//   ....[4]....
        /*0068*/ 	.word	0x00001a10


	//   ....[5]....
        /*006c*/ 	.word	0x00001a20


	//   ....[6]....
        /*0070*/ 	.word	0x00001a50


	//   ....[7]....
        /*0074*/ 	.word	0x00001a60


	//   ....[8]....
        /*0078*/ 	.word	0x00001a90


	//   ....[9]....
        /*007c*/ 	.word	0x00001aa0


	//----- nvinfo : EIATTR_VRC_CTA_INIT_COUNT
	.align		4
.L_1919:
        /*0080*/ 	.byte	0x02, 0x4a
	.zero		1
	.zero		1


	//----- nvinfo : EIATTR_EXIT_INSTR_OFFSETS
	.align		4
        /*0084*/ 	.byte	0x04, 0x1c
        /*0086*/ 	.short	(.L_1921 - .L_1920)


	//   ....[0]....
.L_1920:
        /*0088*/ 	.word	0x000051f0


	//   ....[1]....
        /*008c*/ 	.word	0x00005270


	//----- nvinfo : EIATTR_MAX_THREADS
	.align		4
.L_1921:
        /*0090*/ 	.byte	0x04, 0x05
        /*0092*/ 	.short	(.L_1923 - .L_1922)
.L_1922:
        /*0094*/ 	.word	0x00000080
        /*0098*/ 	.word	0x00000001
        /*009c*/ 	.word	0x00000001


	//----- nvinfo : EIATTR_CRS_STACK_SIZE
	.align		4
.L_1923:
        /*00a0*/ 	.byte	0x04, 0x1e
        /*00a2*/ 	.short	(.L_1925 - .L_1924)
.L_1924:
        /*00a4*/ 	.word	0x00000000


	//----- nvinfo : EIATTR_CBANK_PARAM_SIZE
	.align		4
.L_1925:
        /*00a8*/ 	.byte	0x03, 0x19
        /*00aa*/ 	.short	0x0128


	//----- nvinfo : EIATTR_PARAM_CBANK
	.align		4
        /*00ac*/ 	.byte	0x04, 0x0a
        /*00ae*/ 	.short	(.L_1927 - .L_1926)
	.align		4
.L_1926:
        /*00b0*/ 	.word	index@(.nv.constant0._ZN10layer_norm13ln_bwd_kernelINS_13Kernel_traitsIf13__nv_bfloat16S2_S2_fjLj2560ELj1ELj1ELj4ELj8ENS_18Kernel_traits_baseILj2560EfS2_S2_S2_fjLj128EEEEELb0ELb0ELb0ELb0EEEvNS_9BwdParamsE)
        /*00b4*/ 	.short	0x0380
        /*00b6*/ 	.short	0x0128


	//----- nvinfo : EIATTR_SW_WAR
	.align		4
.L_1927:
        /*00b8*/ 	.byte	0x04, 0x36
        /*00ba*/ 	.short	(.L_1929 - .L_1928)
.L_1928:
        /*00bc*/ 	.word	0x00000008
.L_1929:


//--------------------- .nv.info._ZN10layer_norm13ln_bwd_kernelINS_13Kernel_traitsIf13__nv_bfloat16S2_S2_fjLj2560ELj1ELj1ELj4ELj8ENS_18Kernel_traits_baseILj2560EfS2_S2_S2_fjLj128EEEEELb0ELb0ELb0ELb1EEEvNS_9BwdParamsE --------------------------
	.section	.nv.info._ZN10layer_norm13ln_bwd_kernelINS_13Kernel_traitsIf13__nv_bfloat16S2_S2_fjLj2560ELj1ELj1ELj4ELj8ENS_18Kernel_traits_baseILj2560EfS2_S2_S2_fjLj128EEEEELb0ELb0ELb0ELb1EEEvNS_9BwdParamsE,"",@"SHT_CUDA_INFO"
	.sectionflags	@""
	.align	4


	//----- nvinfo : EIATTR_CUDA_API_VERSION
	.align		4
        /*0000*/ 	.byte	0x04, 0x37
        /*0002*/ 	.short	(.L_1931 - .L_1930)
.L_1930:
        /*0004*/ 	.word	0x00000082


	//----- nvinfo : EIATTR_KPARAM_INFO
	.align		4
.L_1931:
        /*0008*/ 	.byte	0x04, 0x17
        /*000a*/ 	.short	(.L_1933 - .L_1932)
.L_1932:
        /*000c*/ 	.word	0x00000000
        /*0010*/ 	.short	0x0000
        /*0012*/ 	.short	0x0000
        /*0014*/ 	.byte	0x00, 0xf0, 0xa1, 0x04


	//----- nvinfo : EIATTR_SPARSE_MMA_MASK
	.align		4
.L_1933:
        /*0018*/ 	.byte	0x03, 0x50
        /*001a*/ 	.short	0x0000


	//----- nvinfo : EIATTR_MAXREG_COUNT
	.align		4
        /*001c*/ 	.byte	0x03, 0x1b
        /*001e*/ 	.short	0x00ff


	//----- nvinfo : EIATTR_NUM_BARRIERS
	.align		4
        /*0020*/ 	.byte	0x02, 0x4c
        /*0022*/ 	.byte	0x01
	.zero		1


	//----- nvinfo : EIATTR_MERCURY_ISA_VERSION
	.align		4
        /*0024*/ 	.byte	0x03, 0x5f
        /*0026*/ 	.short	0x0101


	//----- nvinfo : EIATTR_COOP_GROUP_MASK_REGIDS
	.align		4
        /*0028*/ 	.byte	0x04, 0x29
        /*002a*/ 	.short	(.L_1935 - .L_1934)


	//   ....[0]....
.L_1934:
        /*002c*/ 	.word	0xffffffff


	//   ....[1]....
        /*0030*/ 	.word	0xffffffff


	//   ....[2]....
        /*0034*/ 	.word	0xffffffff


	//   ....[3]....
        /*0038*/ 	.word	0xffffffff


	//   ....[4]....
        /*003c*/ 	.word	0xffffffff


	//   ....[5]....
        /*0040*/ 	.word	0xffffffff


	//   ....[6]....
        /*0044*/ 	.word	0xffffffff


	//   ....[7]....
        /*0048*/ 	.word	0xffffffff


	//   ....[8]....
        /*004c*/ 	.word	0xffffffff


	//   ....[9]....
        /*0050*/ 	.word	0xffffffff


	//----- nvinfo : EIATTR_COOP_GROUP_INSTR_OFFSETS
	.align		4
.L_1935:
        /*0054*/ 	.byte	0x04, 0x28
        /*0056*/ 	.short	(.L_1937 - .L_1936)


	//   ....[0]....
.L_1936:
        /*0058*/ 	.word	0x00001ff0


	//   ....[1]....
        /*005c*/ 	.word	0x00002030


	//   ....[2]....
        /*0060*/ 	.word	0x00002040


	//   ....[3]....
        /*0064*/ 	.word	0x00002070


	//   ....[4]....
        /*0068*/ 	.word	0x00002080


	//   ....[5]....
        /*006c*/ 	.word	0x000020b0


	//   ....[6]....
        /*0070*/ 	.word	0x000020c0


	//   ....[7]....
        /*0074*/ 	.word	0x000020f0


	//   ....[8]....
        /*0078*/ 	.word	0x00002100


	//   ....[9]....
        /*007c*/ 	.word	0x00002130


	//----- nvinfo : EIATTR_VRC_CTA_INIT_COUNT
	.align		4
.L_1937:
        /*0080*/ 	.byte	0x02, 0x4a
	.zero		1
	.zero		1


	//----- nvinfo : EIATTR_EXIT_INSTR_OFFSETS
	.align		4
        /*0084*/ 	.byte	0x04, 0x1c
        /*0086*/ 	.short	(.L_1939 - .L_1938)


	//   ....[0]....
.L_1938:
        /*0088*/ 	.word	0x00005640


	//----- nvinfo : EIATTR_MAX_THREADS
	.align		4
.L_1939:
        /*008c*/ 	.byte	0x04, 0x05
        /*008e*/ 	.short	(.L_1941 - .L_1940)
.L_1940:
        /*0090*/ 	.word	0x00000080
        /*0094*/ 	.word	0x00000001
        /*0098*/ 	.word	0x00000001


	//----- nvinfo : EIATTR_CRS_STACK_SIZE
	.align		4
.L_1941:
        /*009c*/ 	.byte	0x04, 0x1e
        /*009e*/ 	.short	(.L_1943 - .L_1942)
.L_1942:
        /*00a0*/ 	.word	0x00000000


	//----- nvinfo : EIATTR_CBANK_PARAM_SIZE
	.align		4
.L_1943:
        /*00a4*/ 	.byte	0x03, 0x19
        /*00a6*/ 	.short	0x0128


	//----- nvinfo : EIATTR_PARAM_CBANK
	.align		4
        /*00a8*/ 	.byte	0x04, 0x0a
        /*00aa*/ 	.short	(.L_1945 - .L_1944)
	.align		4
.L_1944:
        /*00ac*/ 	.word	index@(.nv.constant0._ZN10layer_norm13ln_bwd_kernelINS_13Kernel_traitsIf13__nv_bfloat16S2_S2_fjLj2560ELj1ELj1ELj4ELj8ENS_18Kernel_traits_baseILj2560EfS2_S2_S2_fjLj128EEEEELb0ELb0ELb0ELb1EEEvNS_9BwdParamsE)
        /*00b0*/ 	.short	0x0380
        /*00b2*/ 	.short	0x0128


	//----- nvinfo : EIATTR_SW_WAR
	.align		4
.L_1945:
        /*00b4*/ 	.byte	0x04, 0x36
        /*00b6*/ 	.short	(.L_1947 - .L_1946)
.L_1946:
        /*00b8*/ 	.word	0x00000008
.L_1947:


//--------------------- .nv.info._ZN10layer_norm13ln_bwd_kernelINS_13Kernel_traitsIf13__nv_bfloat16S2_S2_fjLj2560ELj1ELj1ELj4ELj8ENS_18Kernel_traits_baseILj2560EfS2_S2_S2_fjLj128EEEEELb0ELb0ELb1ELb0EEEvNS_9BwdParamsE --------------------------
	.section	.nv.info._ZN10layer_norm13ln_bwd_kernelINS_13Kernel_traitsIf13__nv_bfloat16S2_S2_fjLj2560ELj1ELj1ELj4ELj8ENS_18Kernel_traits_baseILj2560EfS2_S2_S2_fjLj128EEEEELb0ELb0ELb1ELb0EEEvNS_9BwdParamsE,"",@"SHT_CUDA_INFO"
	.sectionflags	@""
	.align	4


	//----- nvinfo : EIATTR_CUDA_API_VERSION
	.align		4
        /*0000*/ 	.byte	0x04, 0x37
        /*0002*/ 	.short	(.L_1949 - .L_1948)
.L_1948:
        /*0004*/ 	.word	0x00000082


	//----- nvinfo : EIATTR_KPARAM_INFO
	.align		4
.L_1949:
        /*0008*/ 	.byte	0x04, 0x17
        /*000a*/ 	.short	(.L_1951 - .L_1950)
.L_1950:
        /*000c*/ 	.word	0x00000000
        /*0010*/ 	.short	0x0000
        /*0012*/ 	.short	0x0000
        /*0014*/ 	.byte	0x00, 0xf0, 0xa1, 0x04


	//----- nvinfo : EIATTR_SPARSE_MMA_MASK
	.align		4
.L_1951:
        /*0018*/ 	.byte	0x03, 0x50
        /*001a*/ 	.short	0x0000


	//----- nvinfo : EIATTR_MAXREG_COUNT
	.align		4
        /*001c*/ 	.byte	0x03, 0x1b
        /*001e*/ 	.short	0x00ff


	//----- nvinfo : EIATTR_NUM_BARRIERS
	.align		4
        /*0020*/ 	.byte	0x02, 0x4c
        /*0022*/ 	.byte	0x01
	.zero		1


	//----- nvinfo : EIATTR_MERCURY_ISA_VERSION
	.align		4
        /*0024*/ 	.byte	0x03, 0x5f
        /*0026*/ 	.short	0x0101


	//----- nvinfo : EIATTR_COOP_GROUP_MASK_REGIDS
	.align		4
        /*0028*/ 	.byte	0x04, 0x29
        /*002a*/ 	.short	(.L_1953 - .L_1952)


	//   ....[0]....
.L_1952:
        /*002c*/ 	.word	0xffffffff


	//   ....[1]....
        /*0030*/ 	.word	0xffffffff


	//   ....[2]....
        /*0034*/ 	.word	0xffffffff


	//   ....[3]....
        /*0038*/ 	.word	0xffffffff


	//   ....[4]....
        /*003c*/ 	.word	0xffffffff


	//   ....[5]....
        /*0040*/ 	.word	0xffffffff


	//   ....[6]....
        /*0044*/ 	.word	0xffffffff


	//   ....[7]....
        /*0048*/ 	.word	0xffffffff


	//   ....[8]....
        /*004c*/ 	.word	0xffffffff


	//   ....[9]....
        /*0050*/ 	.word	0xffffffff


	//----- nvinfo : EIATTR_COOP_GROUP_INSTR_OFFSETS
	.align		4
.L_1953:
        /*0054*/ 	.byte	0x04, 0x28
        /*0056*/ 	.short	(.L_1955 - .L_1954)


	//   ....[0]....
.L_1954:
        /*0058*/ 	.word	0x00001c70


	//   ....[1]....
        /*005c*/ 	.word	0x00001ca0


	//   ....[2]....
        /*0060*/ 	.word	0x00001cd0


	//   ....[3]....
        /*0064*/ 	.word	0x00001ce0


	//   ....[4]....
        /*0068*/ 	.word	0x00001d10


	//   ....[5]....
        /*006c*/ 	.word	0x00001d20


	//   ....[6]....
        /*0070*/ 	.word	0x00001d50


	//   ....[7]....
        /*0074*/ 	.word	0x00001d60


	//   ....[8]....
        /*0078*/ 	.word	0x00001d90


	//   ....[9]....
        /*007c*/ 	.word	0x00001da0


	//----- nvinfo : EIATTR_VRC_CTA_INIT_COUNT
	.align		4
.L_1955:
        /*0080*/ 	.byte	0x02, 0x4a
	.zero		1
	.zero		1


	//----- nvinfo : EIATTR_EXIT_INSTR_OFFSETS
	.align		4
        /*0084*/ 	.byte	0x04, 0x1c
        /*0086*/ 	.short	(.L_1957 - .L_1956)


	//   ....[0]....
.L_1956:
        /*0088*/ 	.word	0x00005d90


	//   ....[1]....
        /*008c*/ 	.word	0x00005e10


	//----- nvinfo : EIATTR_MAX_THREADS
	.align		4
.L_1957:
        /*0090*/ 	.byte	0x04, 0x05
        /*0092*/ 	.short	(.L_1959 - .L_1958)
.L_1958:
        /*0094*/ 	.word	0x00000080
        /*0098*/ 	.word	0x00000001
        /*009c*/ 	.word	0x00000001


	//----- nvinfo : EIATTR_CRS_STACK_SIZE
	.align		4
.L_1959:
        /*00a0*/ 	.byte	0x04, 0x1e
        /*00a2*/ 	.short	(.L_1961 - .L_1960)
.L_1960:
        /*00a4*/ 	.word	0x00000000


	//----- nvinfo : EIATTR_CBANK_PARAM_SIZE
	.align		4
.L_1961:
        /*00a8*/ 	.byte	0x03, 0x19
        /*00aa*/ 	.short	0x0128


	//----- nvinfo : EIATTR_PARAM_CBANK
	.align		4
        /*00ac*/ 	.byte	0x04, 0x0a
        /*00ae*/ 	.short	(.L_1963 - .L_1962)
	.align		4
.L_1962:
        /*00b0*/ 	.word	index@(.nv.constant0._ZN10layer_norm13ln_bwd_kernelINS_13Kernel_traitsIf13__nv_bfloat16S2_S2_fjLj2560ELj1ELj1ELj4ELj8ENS_18Kernel_traits_baseILj2560EfS2_S2_S2_fjLj128EEEEELb0ELb0ELb1ELb0EEEvNS_9BwdParamsE)
        /*00b4*/ 	.short	0x0380
        /*00b6*/ 	.short	0x0128


	//----- nvinfo : EIATTR_SW_WAR
	.align		4
.L_1963:
        /*00b8*/ 	.byte	0x04, 0x36
        /*00ba*/ 	.short	(.L_1965 - .L_1964)
.L_1964:
        /*00bc*/ 	.word	0x00000008
.L_1965:


//--------------------- .nv.info._ZN10layer_norm13ln_bwd_kernelINS_13Kernel_traitsIf13__nv_bfloat16S2_S2_fjLj2560ELj1ELj1ELj4ELj8ENS_18Kernel_traits_baseILj2560EfS2_S2_S2_fjLj128EEEEELb0ELb0ELb1ELb1EEEvNS_9BwdParamsE --------------------------
	.section	.nv.info._ZN10layer_norm13ln_bwd_kernelINS_13Kernel_traitsIf13__nv_bfloat16S2_S2_fjLj2560ELj1ELj1ELj4ELj8ENS_18Kernel_traits_baseILj2560EfS2_S2_S2_fjLj128EEEEELb0ELb0ELb1ELb1EEEvNS_9BwdParamsE,"",@"SHT_CUDA_INFO"
	.sectionflags	@""
	.align	4


	//----- nvinfo : EIATTR_CUDA_API_VERSION
	.align		4
        /*0000*/ 	.byte	0x04, 0x37
        /*0002*/ 	.short	(.L_1967 - .L_1966)
.L_1966:
        /*0004*/ 	.word	0x00000082


	//----- nvinfo : EIATTR_KPARAM_INFO
	.align		4
.L_1967:
        /*0008*/ 	.byte	0x04, 0x17
        /*000a*/ 	.short	(.L_1969 - .L_1968)
.L_1968:
        /*000c*/ 	.word	0x00000000
        /*0010*/ 	.short	0x0000
        /*0012*/ 	.short	0x0000
        /*0014*/ 	.byte	0x00, 0xf0, 0xa1, 0x04


	//----- nvinfo : EIATTR_SPARSE_MMA_MASK
	.align		4
.L_1969:
        /*0018*/ 	.byte	0x03, 0x50
        /*001a*/ 	.short	0x0000


	//----- nvinfo : EIATTR_MAXREG_COUNT
	.align		4
        /*001c*/ 	.byte	0x03, 0x1b
        /*001e*/ 	.short	0x00ff


	//----- nvinfo : EIATTR_NUM_BARRIERS
	.align		4
        /*0020*/ 	.byte	0x02, 0x4c
        /*0022*/ 	.byte	0x01
	.zero		1


	//----- nvinfo : EIATTR_MERCURY_ISA_VERSION
	.align		4
        /*0024*/ 	.byte	0x03, 0x5f
        /*0026*/ 	.short	0x0101


	//----- nvinfo : EIATTR_COOP_GROUP_MASK_REGIDS
	.align		4
        /*0028*/ 	.byte	0x04, 0x29
        /*002a*/ 	.short	(.L_1971 - .L_1970)


	//   ....[0]....
.L_1970:
        /*002c*/ 	.word	0xffffffff


	//   ....[1]....
        /*0030*/ 	.word	0xffffffff


	//   ....[2]....
        /*0034*/ 	.word	0xffffffff


	//   ....[3]....
        /*0038*/ 	.word	0xffffffff


	//   ....[4]....
        /*003c*/ 	.word	0xffffffff


	//   ....[5]....
        /*0040*/ 	.word	0xffffffff


	//   ....[6]....
        /*0044*/ 	.word	0xffffffff


	//   ....[7]....
        /*0048*/ 	.word	0xffffffff


	//   ....[8]....
        /*004c*/ 	.word	0xffffffff


	//   ....[9]....
        /*0050*/ 	.word	0xffffffff


	//----- nvinfo : EIATTR_COOP_GROUP_INSTR_OFFSETS
	.align		4
.L_1971:
        /*0054*/ 	.byte	0x04, 0x28
        /*0056*/ 	.short	(.L_1973 - .L_1972)


	//   ....[0]....
.L_1972:
        /*0058*/ 	.word	0x00001700


	//   ....[1]....
        /*005c*/ 	.word	0x00001720


	//   ....[2]....
        /*0060*/ 	.word	0x00001760


	//   ....[3]....
        /*0064*/ 	.word	0x00001770


	//   ....[4]....
        /*0068*/ 	.word	0x000017a0


	//   ....[5]....
        /*006c*/ 	.word	0x000017c0


	//   ....[6]....
        /*0070*/ 	.word	0x000017f0


	//   ....[7]....
        /*0074*/ 	.word	0x00001800


	//   ....[8]....
        /*0078*/ 	.word	0x00001830


	//   ....[9]....
        /*007c*/ 	.word	0x00001840


	//----- nvinfo : EIATTR_VRC_CTA_INIT_COUNT
	.align		4
.L_1973:
        /*0080*/ 	.byte	0x02, 0x4a
	.zero		1
	.zero		1


	//----- nvinfo : EIATTR_EXIT_INSTR_OFFSETS
	.align		4
        /*0084*/ 	.byte	0x04, 0x1c
        /*0086*/ 	.short	(.L_1975 - .L_1974)


	//   ....[0]....
.L_1974:
        /*0088*/ 	.word	0x000054e0


	//----- nvinfo : EIATTR_MAX_THREADS
	.align		4
.L_1975:
        /*008c*/ 	.byte	0x04, 0x05
        /*008e*/ 	.short	(.L_1977 - .L_1976)
.L_1976:
        /*0090*/ 	.word	0x00000080
        /*0094*/ 	.word	0x00000001
        /*0098*/ 	.word	0x00000001


	//----- nvinfo : EIATTR_CRS_STACK_SIZE
	.align		4
.L_1977:
        /*009c*/ 	.byte	0x04, 0x1e
        /*009e*/ 	.short	(.L_1979 - .L_1978)
.L_1978:
        /*00a0*/ 	.word	0x00000000


	//----- nvinfo : EIATTR_CBANK_PARAM_SIZE
	.align		4
.L_1979:
        /*00a4*/ 	.byte	0x03, 0x19
        /*00a6*/ 	.short	0x0128


	//----- nvinfo : EIATTR_PARAM_CBANK
	.align		4
        /*00a8*/ 	.byte	0x04, 0x0a
        /*00aa*/ 	.short	(.L_1981 - .L_1980)
	.align		4
.L_1980:
        /*00ac*/ 	.word	index@(.nv.constant0._ZN10layer_norm13ln_bwd_kernelINS_13Kernel_traitsIf13__nv_bfloat16S2_S2_fjLj2560ELj1ELj1ELj4ELj8ENS_18Kernel_traits_baseILj2560EfS2_S2_S2_fjLj128EEEEELb0ELb0ELb1ELb1EEEvNS_9BwdParamsE)
        /*00b0*/ 	.short	0x0380
        /*00b2*/ 	.short	0x0128


	//----- nvinfo : EIATTR_SW_WAR
	.align		4
.L_1981:
        /*00b4*/ 	.byte	0x04, 0x36
        /*00b6*/ 	.short	(.L_1983 - .L_1982)
.L_1982:
        /*00b8*/ 	.word	0x00000008
.L_1983:


//--------------------- .nv.info._ZN10layer_norm13ln_bwd_kernelINS_13Kernel_traitsIf13__nv_bfloat16S2_S2_fjLj2560ELj1ELj1ELj4ELj8ENS_18Kernel_traits_baseILj2560EfS2_S2_S2_fjLj128EEEEELb0ELb1ELb0ELb0EEEvNS_9BwdParamsE --------------------------
	.section	.nv.info._ZN10layer_norm13ln_bwd_kernelINS_13Kernel_traitsIf13__nv_bfloat16S2_S2_fjLj2560ELj1ELj1ELj4ELj8ENS_18Kernel_traits_baseILj2560EfS2_S2_S2_fjLj128EEEEELb0ELb1ELb0ELb0EEEvNS_9BwdParamsE,"",@"SHT_CUDA_INFO"
	.sectionflags	@""
	.align	4


	//----- nvinfo : EIATTR_CUDA_API_VERSION
	.align		4
        /*0000*/ 	.byte	0x04, 0x37
        /*0002*/ 	.short	(.L_1985 - .L_1984)
.L_1984:
        /*0004*/ 	.word	0x00000082


	//----- nvinfo : EIATTR_KPARAM_INFO
	.align		4
.L_1985:
        /*0008*/ 	.byte	0x04, 0x17
        /*000a*/ 	.short	(.L_1987 - .L_1986)
.L_1986:
        /*000c*/ 	.word	0x00000000
        /*0010*/ 	.short	0x0000
        /*0012*/ 	.short	0x0000
        /*0014*/ 	.byte	0x00, 0xf0, 0xa1, 0x04


	//----- nvinfo : EIATTR_SPARSE_MMA_MASK
	.align		4
.L_1987:
        /*0018*/ 	.byte	0x03, 0x50
        /*001a*/ 	.short	0x0000


	//----- nvinfo : EIATTR_MAXREG_COUNT
	.align		4
        /*001c*/ 	.byte	0x03, 0x1b
        /*001e*/ 	.short	0x00ff


	//----- nvinfo : EIATTR_NUM_BARRIERS
	.align		4
        /*0020*/ 	.byte	0x02, 0x4c
        /*0022*/ 	.byte	0x01
	.zero		1


	//----- nvinfo : EIATTR_MERCURY_ISA_VERSION
	.align		4
        /*0024*/ 	.byte	0x03, 0x5f
        /*0026*/ 	.short	0x0101


	//----- nvinfo : EIATTR_COOP_GROUP_MASK_REGIDS
	.align		4
        /*0028*/ 	.byte	0x04, 0x29
        /*002a*/ 	.short	(.L_1989 - .L_1988)


	//   ....[0]....
.L_1988:
        /*002c*/ 	.word	0xffffffff


	//   ....[1]....
        /*0030*/ 	.word	0xffffffff


	//   ....[2]....
        /*0034*/ 	.word	0xffffffff


	//   ....[3]....
        /*0038*/ 	.word	0xffffffff


	//   ....[4]....
        /*003c*/ 	.word	0xffffffff


	//   ....[5]....
        /*0040*/ 	.word	0xffffffff


	//   ....[6]....
        /*0044*/ 	.word	0xffffffff


	//   ....[7]....
        /*0048*/ 	.word	0xffffffff


	//   ....[8]....
        /*004c*/ 	.word	0xffffffff


	//   ....[9]....
        /*0050*/ 	.word	0xffffffff


	//----- nvinfo : EIATTR_COOP_GROUP_INSTR_OFFSETS
	.align		4
.L_1989:
        /*0054*/ 	.byte	0x04, 0x28
        /*0056*/ 	.short	(.L_1991 - .L_1990)


	//   ....[0]....
.L_1990:
        /*0058*/ 	.word	0x00001ba0


	//   ....[1]....
        /*005c*/ 	.word	0x00001bd0


	//   ....[2]....
        /*0060*/ 	.word	0x00001c00


	//   ....[3]....
        /*0064*/ 	.word	0x00001c10


	//   ....[4]....
        /*0068*/ 	.word	0x00001c40


	//   ....[5]....
        /*006c*/ 	.word	0x00001c50


	//   ....[6]....
        /*0070*/ 	.word	0x00001c80


	//   ....[7]....
        /*0074*/ 	.word	0x00001c90


	//   ....[8]....
        /*0078*/ 	.word	0x00001cc0


	//   ....[9]....
        /*007c*/ 	.word	0x00001cd0


	//----- nvinfo : EIATTR_VRC_CTA_INIT_COUNT
	.align		4
.L_1991:
        /*0080*/ 	.byte	0x02, 0x4a
	.zero		1
	.zero		1


	//----- nvinfo : EIATTR_EXIT_INSTR_OFFSETS
	.align		4
        /*0084*/ 	.byte	0x04, 0x1c
        /*0086*/ 	.short	(.L_1993 - .L_1992)


	//   ....[0]....
.L_1992:
        /*0088*/ 	.word	0x00006ac0


	//   ....[1]....
        /*008c*/ 	.word	0x00006b60


	//----- nvinfo : EIATTR_MAX_THREADS
	.align		4
.L_1993:
        /*0090*/ 	.byte	0x04, 0x05
        /*0092*/ 	.short	(.L_1995 - .L_1994)
.L_1994:
        /*0094*/ 	.word	0x00000080
        /*0098*/ 	.word	0x00000001
        /*009c*/ 	.word	0x00000001


	//----- nvinfo : EIATTR_CRS_STACK_SIZE
	.align		4
.L_1995:
        /*00a0*/ 	.byte	0x04, 0x1e
        /*00a2*/ 	.short	(.L_1997 - .L_1996)
.L_1996:
        /*00a4*/ 	.word	0x00000000


	//----- nvinfo : EIATTR_CBANK_PARAM_SIZE
	.align		4
.L_1997:
        /*00a8*/ 	.byte	0x03, 0x19
        /*00aa*/ 	.short	0x0128


	//----- nvinfo : EIATTR_PARAM_CBANK
	.align		4
        /*00ac*/ 	.byte	0x04, 0x0a
        /*00ae*/ 	.short	(.L_1999 - .L_1998)
	.align		4
.L_1998:
        /*00b0*/ 	.word	index@(.nv.constant0._ZN10layer_norm13ln_bwd_kernelINS_13Kernel_traitsIf13__nv_bfloat16S2_S2_fjLj2560ELj1ELj1ELj4ELj8ENS_18Kernel_traits_baseILj2560EfS2_S2_S2_fjLj128EEEEELb0ELb1ELb0ELb0EEEvNS_9BwdParamsE)
        /*00b4*/ 	.short	0x0380
        /*00b6*/ 	.short	0x0128


	//----- nvinfo : EIATTR_SW_WAR
	.align		4
.L_1999:
        /*00b8*/ 	.byte	0x04, 0x36
        /*00ba*/ 	.short	(.L_2001 - .L_2000)
.L_2000:
        /*00bc*/ 	.word	0x00000008
.L_2001:


//--------------------- .nv.info._ZN10layer_norm13ln_bwd_kernelINS_13Kernel_traitsIf13__nv_bfloat16S2_S2_fjLj2560ELj1ELj1ELj4ELj8ENS_18Kernel_traits_baseILj2560EfS2_S2_S2_fjLj128EEEEELb0ELb1ELb0ELb1EEEvNS_9BwdParamsE --------------------------
	.section	.nv.info._ZN10layer_norm13ln_bwd_kernelINS_13Kernel_traitsIf13__nv_bfloat16S2_S2_fjLj2560ELj1ELj1ELj4ELj8ENS_18Kernel_traits_baseILj2560EfS2_S2_S2_fjLj128EEEEELb0ELb1ELb0ELb1EEEvNS_9BwdParamsE,"",@"SHT_CUDA_INFO"
	.sectionflags	@""
	.align	4


	//----- nvinfo : EIATTR_CUDA_API_VERSION
	.align		4
        /*0000*/ 	.byte	0x04, 0x37
        /*0002*/ 	.short	(.L_2003 - .L_2002)
.L_2002:
        /*0004*/ 	.word	0x00000082


	//----- nvinfo : EIATTR_KPARAM_INFO
	.align		4
.L_2003:
        /*0008*/ 	.byte	0x04, 0x17
        /*000a*/ 	.short	(.L_2005 - .L_2004)
.L_2004:
        /*000c*/ 	.word	0x00000000
        /*0010*/ 	.short	0x0000
        /*0012*/ 	.short	0x0000
        /*0014*/ 	.byte	0x00, 0xf0, 0xa1, 0x04


	//----- nvinfo : EIATTR_SPARSE_MMA_MASK
	.align		4
.L_2005:
        /*0018*/ 	.byte	0x03, 0x50
        /*001a*/ 	.short	0x0000


	//----- nvinfo : EIATTR_MAXREG_COUNT
	.align		4
        /*001c*/ 	.byte	0x03, 0x1b
        /*001e*/ 	.short	0x00ff


	//----- nvinfo : EIATTR_NUM_BARRIERS
	.align		4
        /*0020*/ 	.byte	0x02, 0x4c
        /*0022*/ 	.byte	0x01
	.zero		1


	//----- nvinfo : EIATTR_MERCURY_ISA_VERSION
	.align		4
        /*0024*/ 	.byte	0x03, 0x5f
        /*0026*/ 	.short	0x0101


	//----- nvinfo : EIATTR_COOP_GROUP_MASK_REGIDS
	.align		4
        /*0028*/ 	.byte	0x04, 0x29
        /*002a*/ 	.short	(.L_2007 - .L_2006)


	//   ....[0]....
.L_2006:
        /*002c*/ 	.word	0xffffffff


	//   ....[1]....
        /*0030*/ 	.word	0xffffffff


	//   ....[2]....
        /*0034*/ 	.word	0xffffffff


	//   ....[3]....
        /*0038*/ 	.word	0xffffffff


	//   ....[4]....
        /*003c*/ 	.word	0xffffffff


	//   ....[5]....
        /*0040*/ 	.word	0xffffffff


	//   ....[6]....
        /*0044*/ 	.word	0xffffffff


	//   ....[7]....
        /*0048*/ 	.word	0xffffffff


	//   ....[8]....
        /*004c*/ 	.word	0xffffffff


	//   ....[9]....
        /*0050*/ 	.word	0xffffffff


	//----- nvinfo : EIATTR_COOP_GROUP_INSTR_OFFSETS
	.align		4
.L_2007:
        /*0054*/ 	.byte	0x04, 0x28
        /*0056*/ 	.short	(.L_2009 - .L_2008)


	//   ....[0]....
.L_2008:
        /*0058*/ 	.word	0x00002180


	//   ....[1]....
        /*005c*/ 	.word	0x000021b0


	//   ....[2]....
        /*0060*/ 	.word	0x000021e0


	//   ....[3]....
        /*0064*/ 	.word	0x000021f0


	//   ....[4]....
        /*0068*/ 	.word	0x00002220


	//   ....[5]....
        /*006c*/ 	.word	0x00002230


	//   ....[6]....
        /*0070*/ 	.word	0x00002260


	//   ....[7]....
        /*0074*/ 	.word	0x00002270


	//   ....[8]....
        /*0078*/ 	.word	0x000022a0


	//   ....[9]....
        /*007c*/ 	.word	0x000022b0


	//----- nvinfo : EIATTR_VRC_CTA_INIT_COUNT
	.align		4
.L_2009:
        /*0080*/ 	.byte	0x02, 0x4a
	.zero		1
	.zero		1


	//----- nvinfo : EIATTR_EXIT_INSTR_OFFSETS
	.align		4
        /*0084*/ 	.byte	0x04, 0x1c
        /*0086*/ 	.short	(.L_2011 - .L_2010)


	//   ....[0]....
.L_2010:
        /*0088*/ 	.word	0x00006f40


	//----- nvinfo : EIATTR_MAX_THREADS
	.align		4
.L_2011:
        /*008c*/ 	.byte	0x04, 0x05
        /*008e*/ 	.short	(.L_2013 - .L_2012)
.L_2012:
        /*0090*/ 	.word	0x00000080
        /*0094*/ 	.word	0x00000001
        /*0098*/ 	.word	0x00000001


	//----- nvinfo : EIATTR_CRS_STACK_SIZE
	.align		4
.L_2013:
        /*009c*/ 	.byte	0x04, 0x1e
        /*009e*/ 	.short	(.L_2015 - .L_2014)
.L_2014:
        /*00a0*/ 	.word	0x00000000


	//----- nvinfo : EIATTR_CBANK_PARAM_SIZE
	.align		4
.L_2015:
        /*00a4*/ 	.byte	0x03, 0x19
        /*00a6*/ 	.short	0x0128


	//----- nvinfo : EIATTR_PARAM_CBANK
	.align		4
        /*00a8*/ 	.byte	0x04, 0x0a
        /*00aa*/ 	.short	(.L_2017 - .L_2016)
	.align		4
.L_2016:
        /*00ac*/ 	.word	index@(.nv.constant0._ZN10layer_norm13ln_bwd_kernelINS_13Kernel_traitsIf13__nv_bfloat16S2_S2_fjLj2560ELj1ELj1ELj4ELj8ENS_18Kernel_traits_baseILj2560EfS2_S2_S2_fjLj128EEEEELb0ELb1ELb0ELb1EEEvNS_9BwdParamsE)
        /*00b0*/ 	.short	0x0380
        /*00b2*/ 	.short	0x0128


	//----- nvinfo : EIATTR_SW_WAR
	.align		4
.L_2017:
        /*00b4*/ 	.byte	0x04, 0x36
        /*00b6*/ 	.short	(.L_2019 - .L_2018)
.L_2018:
        /*00b8*/ 	.word	0x00000008
.L_2019:


//--------------------- .nv.info._ZN10layer_norm13ln_bwd_kernelINS_13Kernel_traitsIf13__nv_bfloat16S2_S2_fjLj2560ELj1ELj1ELj4ELj8ENS_18Kernel_traits_baseILj2560EfS2_S2_S2_fjLj128EEEEELb0ELb1ELb1ELb0EEEvNS_9BwdParamsE --------------------------
	.section	.nv.info._ZN10layer_norm13ln_bwd_kernelINS_13Kernel_traitsIf13__nv_bfloat16S2_S2_fjLj2560ELj1ELj1ELj4ELj8ENS_18Kernel_traits_baseILj2560EfS2_S2_S2_fjLj128EEEEELb0ELb1ELb1ELb0EEEvNS_9BwdParamsE,"",@"SHT_CUDA_INFO"
	.sectionflags	@""
	.align	4


	//----- nvinfo : EIATTR_CUDA_API_VERSION
	.align		4
        /*0000*/ 	.byte	0x04, 0x37
        /*0002*/ 	.short	(.L_2021 - .L_2020)
.L_2020:
        /*0004*/ 	.word	0x00000082


	//----- nvinfo : EIATTR_KPARAM_INFO
	.align		4
.L_2021:
        /*0008*/ 	.byte	0x04, 0x17
        /*000a*/ 	.short	(.L_2023 - .L_2022)
.L_2022:
        /*000c*/ 	.word	0x00000000
        /*0010*/ 	.short	0x0000
        /*0012*/ 	.short	0x0000
        /*0014*/ 	.byte	0x00, 0xf0, 0xa1, 0x04


	//----- nvinfo : EIATTR_SPARSE_MMA_MASK
	.align		4
.L_2023:
        /*0018*/ 	.byte	0x03, 0x50
        /*001a*/ 	.short	0x0000


	//----- nvinfo : EIATTR_MAXREG_COUNT
	.align		4
        /*001c*/ 	.byte	0x03, 0x1b
        /*001e*/ 	.short	0x00ff


	//----- nvinfo : EIATTR_NUM_BARRIERS
	.align		4
        /*0020*/ 	.byte	0x02, 0x4c
        /*0022*/ 	.byte	0x01
	.zero		1


	//----- nvinfo : EIATTR_MERCURY_ISA_VERSION
	.align		4
        /*0024*/ 	.byte	0x03, 0x5f
        /*0026*/ 	.short	0x0101


	//----- nvinfo : EIATTR_COOP_GROUP_MASK_REGIDS
	.align		4
        /*0028*/ 	.byte	0x04, 0x29
        /*002a*/ 	.short	(.L_2025 - .L_2024)


	//   ....[0]....
.L_2024:
        /*002c*/ 	.word	0xffffffff


	//   ....[1]....
        /*0030*/ 	.word	0xffffffff


	//   ....[2]....
        /*0034*/ 	.word	0xffffffff


	//   ....[3]....
        /*0038*/ 	.word	0xffffffff


	//   ....[4]....
        /*003c*/ 	.word	0xffffffff


	//   ....[5]....
        /*0040*/ 	.word	0xffffffff


	//   ....[6]....
        /*0044*/ 	.word	0xffffffff


	//   ....[7]....
        /*0048*/ 	.word	0xffffffff


	//   ....[8]....
        /*004c*/ 	.word	0xffffffff


	//   ....[9]....
        /*0050*/ 	.word	0xffffffff


	//----- nvinfo : EIATTR_COOP_GROUP_INSTR_OFFSETS
	.align		4
.L_2025:
        /*0054*/ 	.byte	0x04, 0x28
        /*0056*/ 	.short	(.L_2027 - .L_2026)


	//   ....[0]....
.L_2026:
        /*0058*/ 	.word	0x00001de0


	//   ....[1]....
        /*005c*/ 	.word	0x00001e10


	//   ....[2]....
        /*0060*/ 	.word	0x00001e40


	//   ....[3]....
        /*0064*/ 	.word	0x00001e50


	//   ....[4]....
        /*0068*/ 	.word	0x00001e80


	//   ....[5]....
        /*006c*/ 	.word	0x00001e90


	//   ....[6]....
        /*0070*/ 	.word	0x00001ec0


	//   ....[7]....
        /*0074*/ 	.word	0x00001ed0


	//   ....[8]....
        /*0078*/ 	.word	0x00001f00


	//   ....[9]....
        /*007c*/ 	.word	0x00001f10


	//----- nvinfo : EIATTR_VRC_CTA_INIT_COUNT
	.align		4
.L_2027:
        /*0080*/ 	.byte	0x02, 0x4a
	.zero		1
	.zero		1


	//----- nvinfo : EIATTR_EXIT_INSTR_OFFSETS
	.align		4
        /*0084*/ 	.byte	0x04, 0x1c
        /*0086*/ 	.short	(.L_2029 - .L_2028)


	//   ....[0]....
.L_2028:
        /*0088*/ 	.word	0x000071b0


	//   ....[1]....
        /*008c*/ 	.word	0x00007250


	//----- nvinfo : EIATTR_MAX_THREADS
	.align		4
.L_2029:
        /*0090*/ 	.byte	0x04, 0x05
        /*0092*/ 	.short	(.L_2031 - .L_2030)
.L_2030:
        /*0094*/ 	.word	0x00000080
        /*0098*/ 	.word	0x00000001
        /*009c*/ 	.word	0x00000001


	//----- nvinfo : EIATTR_CRS_STACK_SIZE
	.align		4
.L_2031:
        /*00a0*/ 	.byte	0x04, 0x1e
        /*00a2*/ 	.short	(.L_2033 - .L_2032)
.L_2032:
        /*00a4*/ 	.word	0x00000000


	//----- nvinfo : EIATTR_CBANK_PARAM_SIZE
	.align		4
.L_2033:
        /*00a8*/ 	.byte	0x03, 0x19
        /*00aa*/ 	.short	0x0128


	//----- nvinfo : EIATTR_PARAM_CBANK
	.align		4
        /*00ac*/ 	.byte	0x04, 0x0a
        /*00ae*/ 	.short	(.L_2035 - .L_2034)
	.align		4
.L_2034:
        /*00b0*/ 	.word	index@(.nv.constant0._ZN10layer_norm13ln_bwd_kernelINS_13Kernel_traitsIf13__nv_bfloat16S2_S2_fjLj2560ELj1ELj1ELj4ELj8ENS_18Kernel_traits_baseILj2560EfS2_S2_S2_fjLj128EEEEELb0ELb1ELb1ELb0EEEvNS_9BwdParamsE)
        /*00b4*/ 	.short	0x0380
        /*00b6*/ 	.short	0x0128


	//----- nvinfo : EIATTR_SW_WAR
	.align		4
.L_2035:
        /*00b8*/ 	.byte	0x04, 0x36
        /*00ba*/ 	.short	(.L_2037 - .L_2036)
.L_2036:
        /*00bc*/ 	.word	0x00000008
.L_2037:


//--------------------- .nv.info._ZN10layer_norm13ln_bwd_kernelINS_13Kernel_traitsIf13__nv_bfloat16S2_S2_fjLj2560ELj1ELj1ELj4ELj8ENS_18Kernel_traits_baseILj2560EfS2_S2_S2_fjLj128EEEEELb0ELb1ELb1ELb1EEEvNS_9BwdParamsE --------------------------
	.section	.nv.info._ZN10layer_norm13ln_bwd_kernelINS_13Kernel_traitsIf13__nv_bfloat16S2_S2_fjLj2560ELj1ELj1ELj4ELj8ENS_18Kernel_traits_baseILj2560EfS2_S2_S2_fjLj128EEEEELb0ELb1ELb1ELb1EEEvNS_9BwdParamsE,"",@"SHT_CUDA_INFO"
	.sectionflags	@""
	.align	4


	//----- nvinfo : EIATTR_CUDA_API_VERSION
	.align		4
        /*0000*/ 	.byte	0x04, 0x37
        /*0002*/ 	.short	(.L_2039 - .L_2038)
.L_2038:
        /*0004*/ 	.word	0x00000082


	//----- nvinfo : EIATTR_KPARAM_INFO
	.align		4
.L_2039:
        /*0008*/ 	.byte	0x04, 0x17
        /*000a*/ 	.short	(.L_2041 - .L_2040)
.L_2040:
        /*000c*/ 	.word	0x00000000
        /*0010*/ 	.short	0x0000
        /*0012*/ 	.short	0x0000
        /*0014*/ 	.byte	0x00, 0xf0, 0xa1, 0x04


	//----- nvinfo : EIATTR_SPARSE_MMA_MASK
	.align		4
.L_2041:
        /*0018*/ 	.byte	0x03, 0x50
        /*001a*/ 	.short	0x0000


	//----- nvinfo : EIATTR_MAXREG_COUNT
	.align		4
        /*001c*/ 	.byte	0x03, 0x1b
        /*001e*/ 	.short	0x00ff


	//----- nvinfo : EIATTR_NUM_BARRIERS
	.align		4
        /*0020*/ 	.byte	0x02, 0x4c
        /*0022*/ 	.byte	0x01
	.zero		1


	//----- nvinfo : EIATTR_MERCURY_ISA_VERSION
	.align		4
        /*0024*/ 	.byte	0x03, 0x5f
        /*0026*/ 	.short	0x0101


	//----- nvinfo : EIATTR_COOP_GROUP_MASK_REGIDS
	.align		4
        /*0028*/ 	.byte	0x04, 0x29
        /*002a*/ 	.short	(.L_2043 - .L_2042)


	//   ....[0]....
.L_2042:
        /*002c*/ 	.word	0xffffffff


	//   ....[1]....
        /*0030*/ 	.word	0xffffffff


	//   ....[2]....
        /*0034*/ 	.word	0xffffffff


	//   ....[3]....
        /*0038*/ 	.word	0xffffffff


	//   ....[4]....
        /*003c*/ 	.word	0xffffffff


	//   ....[5]....
        /*0040*/ 	.word	0xffffffff


	//   ....[6]....
        /*0044*/ 	.word	0xffffffff


	//   ....[7]....
        /*0048*/ 	.word	0xffffffff


	//   ....[8]....
        /*004c*/ 	.word	0xffffffff


	//   ....[9]....
        /*0050*/ 	.word	0xffffffff


	//----- nvinfo : EIATTR_COOP_GROUP_INSTR_OFFSETS
	.align		4
.L_2043:
        /*0054*/ 	.byte	0x04, 0x28
        /*0056*/ 	.short	(.L_2045 - .L_2044)


	//   ....[0]....
.L_2044:
        /*0058*/ 	.word	0x00001730


	//   ....[1]....
        /*005c*/ 	.word	0x00001770


	//   ....[2]....
        /*0060*/ 	.word	0x000017c0


	//   ....[3]....
        /*0064*/ 	.word	0x000017d0


	//   ....[4]....
        /*0068*/ 	.word	0x00001810


	//   ....[5]....
        /*006c*/ 	.word	0x00001820


	//   ....[6]....
        /*0070*/ 	.word	0x00001860


	//   ....[7]....
        /*0074*/ 	.word	0x00001880


	//   ....[8]....
        /*0078*/ 	.word	0x000018f0


	//   ....[9]....
        /*007c*/ 	.word	0x00001900


	//----- nvinfo : EIATTR_VRC_CTA_INIT_COUNT
	.align		4
.L_2045:
        /*0080*/ 	.byte	0x02, 0x4a
	.zero		1
	.zero		1


	//----- nvinfo : EIATTR_EXIT_INSTR_OFFSETS
	.align		4
        /*0084*/ 	.byte	0x04, 0x1c
        /*0086*/ 	.short	(.L_2047 - .L_2046)


	//   ....[0]....
.L_2046:
        /*0088*/ 	.word	0x000066a0


	//----- nvinfo : EIATTR_MAX_THREADS
	.align		4
.L_2047:
        /*008c*/ 	.byte	0x04, 0x05
        /*008e*/ 	.short	(.L_2049 - .L_2048)
.L_2048:
        /*0090*/ 	.word	0x00000080
        /*0094*/ 	.word	0x00000001
        /*0098*/ 	.word	0x00000001


	//----- nvinfo : EIATTR_CRS_STACK_SIZE
	.align		4
.L_2049:
        /*009c*/ 	.byte	0x04, 0x1e
        /*009e*/ 	.short	(.L_2051 - .L_2050)
.L_2050:
        /*00a0*/ 	.word	0x00000000


	//----- nvinfo : EIATTR_CBANK_PARAM_SIZE
	.align		4
.L_2051:
        /*00a4*/ 	.byte	0x03, 0x19
        /*00a6*/ 	.short	0x0128


	//----- nvinfo : EIATTR_PARAM_CBANK
	.align		4
        /*00a8*/ 	.byte	0x04, 0x0a
        /*00aa*/ 	.short	(.L_2053 - .L_2052)
	.align		4
.L_2052:
        /*00ac*/ 	.word	index@(.nv.constant0._ZN10layer_norm13ln_bwd_kernelINS_13Kernel_traitsIf13__nv_bfloat16S2_S2_fjLj2560ELj1ELj1ELj4ELj8ENS_18Kernel_traits_baseILj2560EfS2_S2_S2_fjLj128EEEEELb0ELb1ELb1ELb1EEEvNS_9BwdParamsE)
        /*00b0*/ 	.short	0x0380
        /*00b2*/ 	.short	0x0128


	//----- nvinfo : EIATTR_SW_WAR
	.align		4
.L_2053:
        /*00b4*/ 	.byte	0x04, 0x36
        /*00b6*/ 	.short	(.L_2055 - .L_2054)
.L_2054:
        /*00b8*/ 	.word	0x00000008
.L_2055:


//--------------------- .nv.info._ZN10layer_norm13ln_bwd_kernelINS_13Kernel_traitsIf13__nv_bfloat16S2_S2_fjLj2560ELj1ELj1ELj4ELj8ENS_18Kernel_traits_baseILj2560EfS2_S2_S2_fjLj128EEEEELb1ELb0ELb0ELb0EEEvNS_9BwdParamsE --------------------------
	.section	.nv.info._ZN10layer_norm13ln_bwd_kernelINS_13Kernel_traitsIf13__nv_bfloat16S2_S2_fjLj2560ELj1ELj1ELj4ELj8ENS_18Kernel_traits_baseILj2560EfS2_S2_S2_fjLj128EEEEELb1ELb0ELb0ELb0EEEvNS_9BwdParamsE,"",@"SHT_CUDA_INFO"
	.sectionflags	@""
	.align	4


	//----- nvinfo : EIATTR_CUDA_API_VERSION
	.align		4
        /*0000*/ 	.byte	0x04, 0x37
        /*0002*/ 	.short	(.L_2057 - .L_2056)
.L_2056:
        /*0004*/ 	.word	0x00000082


	//----- nvinfo : EIATTR_KPARAM_INFO
	.align		4
.L_2057:
        /*0008*/ 	.byte	0x04, 0x17
        /*000a*/ 	.short	(.L_2059 - .L_2058)
.L_2058:
        /*000c*/ 	.word	0x00000000
        /*0010*/ 	.short	0x0000
        /*0012*/ 	.short	0x0000
        /*0014*/ 	.byte	0x00, 0xf0, 0xa1, 0x04


	//----- nvinfo : EIATTR_SPARSE_MMA_MASK
	.align		4
.L_2059:
        /*0018*/ 	.byte	0x03, 0x50
        /*001a*/ 	.short	0x0000


	//----- nvinfo : EIATTR_MAXREG_COUNT
	.align		4
        /*001c*/ 	.byte	0x03, 0x1b
        /*001e*/ 	.short	0x00ff


	//----- nvinfo : EIATTR_NUM_BARRIERS
	.align		4
        /*0020*/ 	.byte	0x02, 0x4c
        /*0022*/ 	.byte	0x01
	.zero		1


	//----- nvinfo : EIATTR_MERCURY_ISA_VERSION
	.align		4
        /*0024*/ 	.byte	0x03, 0x5f
        /*0026*/ 	.short	0x0101


	//----- nvinfo : EIATTR_COOP_GROUP_MASK_REGIDS
	.align		4
        /*0028*/ 	.byte	0x04, 0x29
        /*002a*/ 	.short	(.L_2061 - .L_2060)


	//   ....[0]....
.L_2060:
        /*002c*/ 	.word	0xffffffff


	//   ....[1]....
        /*0030*/ 	.word	0xffffffff


	//   ....[2]....
        /*0034*/ 	.word	0xffffffff


	//   ....[3]....
        /*0038*/ 	.word	0xffffffff


	//   ....[4]....
        /*003c*/ 	.word	0xffffffff


	//   ....[5]....
        /*0040*/ 	.word	0xffffffff


	//   ....[6]....
        /*0044*/ 	.word	0xffffffff


	//   ....[7]....
        /*0048*/ 	.word	0xffffffff


	//   ....[8]....
        /*004c*/ 	.word	0xffffffff


	//   ....[9]....
        /*0050*/ 	.word	0xffffffff


	//----- nvinfo : EIATTR_COOP_GROUP_INSTR_OFFSETS
	.align		4
.L_2061:
        /*0054*/ 	.byte	0x04, 0x28
        /*0056*/ 	.short	(.L_2063 - .L_2062)


	//   ....[0]....
.L_2062:
        /*0058*/ 	.word	0x00001ad0


	//   ....[1]....
        /*005c*/ 	.word	0x00001bd0


	//   ....[2]....
        /*0060*/ 	.word	0x00001c00


	//   ....[3]....
        /*0064*/ 	.word	0x00001c40


	//   ....[4]....
        /*0068*/ 	.word	0x00001c50


	//   ....[5]....
        /*006c*/ 	.word	0x00001c80


	//   ....[6]....
        /*0070*/ 	.word	0x00001c90


	//   ....[7]....
        /*0074*/ 	.word	0x00001cc0


	//   ....[8]....
        /*0078*/ 	.word	0x00001cd0


	//   ....[9]....
        /*007c*/ 	.word	0x00001d00


	//----- nvinfo : EIATTR_VRC_CTA_INIT_COUNT
	.align		4
.L_2063:
        /*0080*/ 	.byte	0x02, 0x4a
	.zero		1
	.zero		1


	//----- nvinfo : EIATTR_EXIT_INSTR_OFFSETS
	.align		4
        /*0084*/ 	.byte	0x04, 0x1c
        /*0086*/ 	.short	(.L_2065 - .L_2064)


	//   ....[0]....
.L_2064:
        /*0088*/ 	.word	0x00006210


	//   ....[1]....
        /*008c*/ 	.word	0x00006290


	//----- nvinfo : EIATTR_MAX_THREADS
	.align		4
.L_2065:
        /*0090*/ 	.byte	0x04, 0x05
        /*0092*/ 	.short	(.L_2067 - .L_2066)
.L_2066:
        /*0094*/ 	.word	0x00000080
        /*0098*/ 	.word	0x00000001
        /*009c*/ 	.word	0x00000001


	//----- nvinfo : EIATTR_CRS_STACK_SIZE
	.align		4
.L_2067:
        /*00a0*/ 	.byte	0x04, 0x1e
        /*00a2*/ 	.short	(.L_2069 - .L_2068)
.L_2068:
        /*00a4*/ 	.word	0x00000000


	//----- nvinfo : EIATTR_CBANK_PARAM_SIZE
	.align		4
.L_2069:
        /*00a8*/ 	.byte	0x03, 0x19
        /*00aa*/ 	.short	0x0128


	//----- nvinfo : EIATTR_PARAM_CBANK
	.align		4
        /*00ac*/ 	.byte	0x04, 0x0a
        /*00ae*/ 	.short	(.L_2071 - .L_2070)
	.align		4
.L_2070:
        /*00b0*/ 	.word	index@(.nv.constant0._ZN10layer_norm13ln_bwd_kernelINS_13Kernel_traitsIf13__nv_bfloat16S2_S2_fjLj2560ELj1ELj1ELj4ELj8ENS_18Kernel_traits_baseILj2560EfS2_S2_S2_fjLj128EEEEELb1ELb0ELb0ELb0EEEvNS_9BwdParamsE)
        /*00b4*/ 	.short	0x0380
        /*00b6*/ 	.short	0x0128


	//----- nvinfo : EIATTR_SW_WAR
	.align		4
.L_2071:
        /*00b8*/ 	.byte	0x04, 0x36
        /*00ba*/ 	.short	(.L_2073 - .L_2072)
.L_2072:
        /*00bc*/ 	.word	0x00000008
.L_2073:


//--------------------- .nv.info._ZN10layer_norm13ln_bwd_kernelINS_13Kernel_traitsIf13__nv_bfloat16S2_S2_fjLj2560ELj1ELj1ELj4ELj8ENS_18Kernel_traits_baseILj2560EfS2_S2_S2_fjLj128EEEEELb1ELb0ELb0ELb1EEEvNS_9BwdParamsE --------------------------
	.section	.nv.info._ZN10layer_norm13ln_bwd_kernelINS_13Kernel_traitsIf13__nv_bfloat16S2_S2_fjLj2560ELj1ELj1ELj4ELj8ENS_18Kernel_traits_baseILj2560EfS2_S2_S2_fjLj128EEEEELb1ELb0ELb0ELb1EEEvNS_9BwdParamsE,"",@"SHT_CUDA_INFO"
	.sectionflags	@""
	.align	4


	//----- nvinfo : EIATTR_CUDA_API_VERSION
	.align		4
        /*0000*/ 	.byte	0x04, 0x37
        /*0002*/ 	.short	(.L_2075 - .L_2074)
.L_2074:
        /*0004*/ 	.word	0x00000082


	//----- nvinfo : EIATTR_KPARAM_INFO
	.align		4
.L_2075:
        /*0008*/ 	.byte	0x04, 0x17
        /*000a*/ 	.short	(.L_2077 - .L_2076)
.L_2076:
        /*000c*/ 	.word	0x00000000
        /*0010*/ 	.short	0x0000
        /*0012*/ 	.short	0x0000
        /*0014*/ 	.byte	0x00, 0xf0, 0xa1, 0x04


	//----- nvinfo : EIATTR_SPARSE_MMA_MASK
	.align		4
.L_2077:
        /*0018*/ 	.byte	0x03, 0x50
        /*001a*/ 	.short	0x0000


	//----- nvinfo : EIATTR_MAXREG_COUNT
	.align		4
        /*001c*/ 	.byte	0x03, 0x1b
        /*001e*/ 	.short	0x00ff


	//----- nvinfo : EIATTR_NUM_BARRIERS
	.align		4
        /*0020*/ 	.byte	0x02, 0x4c
        /*0022*/ 	.byte	0x01
	.zero		1


	//----- nvinfo : EIATTR_MERCURY_ISA_VERSION
	.align		4
        /*0024*/ 	.byte	0x03, 0x5f
        /*0026*/ 	.short	0x0101


	//----- nvinfo : EIATTR_COOP_GROUP_MASK_REGIDS
	.align		4
        /*0028*/ 	.byte	0x04, 0x29
        /*002a*/ 	.short	(.L_2079 - .L_2078)


	//   ....[0]....
.L_2078:
        /*002c*/ 	.word	0xffffffff


	//   ....[1]....
        /*0030*/ 	.word	0xffffffff


	//   ....[2]....
        /*0034*/ 	.word	0xffffffff


	//   ....[3]....
        /*0038*/ 	.word	0xffffffff


	//   ....[4]....
        /*003c*/ 	.word	0xffffffff


	//   ....[5]....
        /*0040*/ 	.word	0xffffffff


	//   ....[6]....
        /*0044*/ 	.word	0xffffffff


	//   ....[7]....
        /*0048*/ 	.word	0xffffffff


	//   ....[8]....
        /*004c*/ 	.word	0xffffffff


	//   ....[9]....
        /*0050*/ 	.word	0xffffffff


	//----- nvinfo : EIATTR_COOP_GROUP_INSTR_OFFSETS
	.align		4
.L_2079:
        /*0054*/ 	.byte	0x04, 0x28
        /*0056*/ 	.short	(.L_2081 - .L_2080)


	//   ....[0]....
.L_2080:
        /*0058*/ 	.word	0x00001330


	//   ....[1]....
        /*005c*/ 	.word	0x00001340


	//   ....[2]....
        /*0060*/ 	.word	0x000013b0


	//   ....[3]....
        /*0064*/ 	.word	0x000013c0


	//   ....[4]....
        /*0068*/ 	.word	0x000013f0


	//   ....[5]....
        /*006c*/ 	.word	0x00001400


	//   ....[6]....
        /*0070*/ 	.word	0x00001460


	//   ....[7]....
        /*0074*/ 	.word	0x00001470


	//   ....[8]....
        /*0078*/ 	.word	0x000014d0


	//   ....[9]....
        /*007c*/ 	.word	0x000014e0


	//----- nvinfo : EIATTR_VRC_CTA_INIT_COUNT
	.align		4
.L_2081:
        /*0080*/ 	.byte	0x02, 0x4a
	.zero		1
	.zero		1


	//----- nvinfo : EIATTR_EXIT_INSTR_OFFSETS
	.align		4
        /*0084*/ 	.byte	0x04, 0x1c
        /*0086*/ 	.short	(.L_2083 - .L_2082)


	//   ....[0]....
.L_2082:
        /*0088*/ 	.word	0x00005910


	//----- nvinfo : EIATTR_MAX_THREADS
	.align		4
.L_2083:
        /*008c*/ 	.byte	0x04, 0x05
        /*008e*/ 	.short	(.L_2085 - .L_2084)
.L_2084:
        /*0090*/ 	.word	0x00000080
        /*0094*/ 	.word	0x00000001
        /*0098*/ 	.word	0x00000001


	//----- nvinfo : EIATTR_CBANK_PARAM_SIZE
	.align		4
.L_2085:
        /*009c*/ 	.byte	0x03, 0x19
        /*009e*/ 	.short	0x0128


	//----- nvinfo : EIATTR_PARAM_CBANK
	.align		4
        /*00a0*/ 	.byte	0x04, 0x0a
        /*00a2*/ 	.short	(.L_2087 - .L_2086)
	.align		4
.L_2086:
        /*00a4*/ 	.word	index@(.nv.constant0._ZN10layer_norm13ln_bwd_kernelINS_13Kernel_traitsIf13__nv_bfloat16S2_S2_fjLj2560ELj1ELj1ELj4ELj8ENS_18Kernel_traits_baseILj2560EfS2_S2_S2_fjLj128EEEEELb1ELb0ELb0ELb1EEEvNS_9BwdParamsE)
        /*00a8*/ 	.short	0x0380
        /*00aa*/ 	.short	0x0128


	//----- nvinfo : EIATTR_SW_WAR
	.align		4
.L_2087:
        /*00ac*/ 	.byte	0x04, 0x36
        /*00ae*/ 	.short	(.L_2089 - .L_2088)
.L_2088:
        /*00b0*/ 	.word	0x00000008
.L_2089:


//--------------------- .nv.info._ZN10layer_norm22ln_bwd_finalize_kernelINS_22Kernel_traits_finalizeILj2560Ef13__nv_bfloat16S2_S2_fjLb0ELj1024ELj4ENS_18Kernel_traits_baseILj2560EfS2_S2_S2_fjLj1024EEEEELb0ELb0EEEvNS_9BwdParamsE --------------------------
	.section	.nv.info._ZN10layer_norm22ln_bwd_finalize_kernelINS_22Kernel_traits_finalizeILj2560Ef13__nv_bfloat16S2_S2_fjLb0ELj1024ELj4ENS_18Kernel_traits_baseILj2560EfS2_S2_S2_fjLj1024EEEEELb0ELb0EEEvNS_9BwdParamsE,"",@"SHT_CUDA_INFO"
	.sectionflags	@""
	.align	4


	//----- nvinfo : EIATTR_CUDA_API_VERSION
	.align		4
        /*0000*/ 	.byte	0x04, 0x37
        /*0002*/ 	.short	(.L_2091 - .L_2090)
.L_2090:
        /*0004*/ 	.word	0x00000082


	//----- nvinfo : EIATTR_KPARAM_INFO
	.align		4
.L_2091:
        /*0008*/ 	.byte	0x04, 0x17
        /*000a*/ 	.short	(.L_2093 - .L_2092)
.L_2092:
        /*000c*/ 	.word	0x00000000
        /*0010*/ 	.short	0x0000
        /*0012*/ 	.short	0x0000
        /*0014*/ 	.byte	0x00, 0xf0, 0xa1, 0x04


	//----- nvinfo : EIATTR_SPARSE_MMA_MASK
	.align		4
.L_2093:
        /*0018*/ 	.byte	0x03, 0x50
        /*001a*/ 	.short	0x0000


	//----- nvinfo : EIATTR_MAXREG_COUNT
	.align		4
        /*001c*/ 	.byte	0x03, 0x1b
        /*001e*/ 	.short	0x0040


	//----- nvinfo : EIATTR_NUM_BARRIERS
	.align		4
        /*0020*/ 	.byte	0x02, 0x4c
        /*0022*/ 	.byte	0x01
	.zero		1


	//----- nvinfo : EIATTR_MERCURY_ISA_VERSION
	.align		4
        /*0024*/ 	.byte	0x03, 0x5f
        /*0026*/ 	.short	0x0101


	//----- nvinfo : EIATTR_COOP_GROUP_MASK_REGIDS
	.align		4
        /*0028*/ 	.byte	0x04, 0x29
        /*002a*/ 	.short	(.L_2095 - .L_2094)


	//   ....[0]....
.L_2094:
        /*002c*/ 	.word	0xffffffff


	//   ....[1]....
        /*0030*/ 	.word	0xffffffff


	//   ....[2]....
        /*0034*/ 	.word	0xffffffff


	//   ....[3]....
        /*0038*/ 	.word	0xffffffff


	//   ....[4]....
        /*003c*/ 	.word	0xffffffff


	//   ....[5]....
        /*0040*/ 	.word	0xffffffff


	//   ....[6]....
        /*0044*/ 	.word	0xffffffff


	//   ....[7]....
        /*0048*/ 	.word	0xffffffff


	//   ....[8]....
        /*004c*/ 	.word	0xffffffff


	//   ....[9]....
        /*0050*/ 	.word	0xffffffff


	//----- nvinfo : EIATTR_COOP_GROUP_INSTR_OFFSETS
	.align		4
.L_2095:
        /*0054*/ 	.byte	0x04, 0x28
        /*0056*/ 	.short	(.L_2097 - .L_2096)


	//   ....[0]....
.L_2096:
        /*0058*/ 	.word	0x00001550


	//   ....[1]....
        /*005c*/ 	.word	0x00001560


	//   ....[2]....
        /*0060*/ 	.word	0x00001590


	//   ....[3]....
        /*0064*/ 	.word	0x000015a0


	//   ....[4]....
        /*0068*/ 	.word	0x000015d0


	//   ....[5]....
        /*006c*/ 	.word	0x000015e0


	//   ....[6]....
        /*0070*/ 	.word	0x00001610


	//   ....[7]....
        /*0074*/ 	.word	0x00001630


	//   ....[8]....
        /*0078*/ 	.word	0x00001680


	//   ....[9]....
        /*007c*/ 	.word	0x00001690


	//----- nvinfo : EIATTR_VRC_CTA_INIT_COUNT
	.align		4
.L_2097:
        /*0080*/ 	.byte	0x02, 0x4a
	.zero		1
	.zero		1


	//----- nvinfo : EIATTR_EXIT_INSTR_OFFSETS
	.align		4
        /*0084*/ 	.byte	0x04, 0x1c
        /*0086*/ 	.short	(.L_2099 - .L_2098)


	//   ....[0]....
.L_2098:
        /*0088*/ 	.word	0x00000060


	//   ....[1]....
        /*008c*/ 	.word	0x000016f0


	//   ....[2]....
        /*0090*/ 	.word	0x00001720


	//   ....[3]....
        /*0094*/ 	.word	0x000017c0


	//----- nvinfo : EIATTR_MAX_THREADS
	.align		4
.L_2099:
        /*0098*/ 	.byte	0x04, 0x05
        /*009a*/ 	.short	(.L_2101 - .L_2100)
.L_2100:
        /*009c*/ 	.word	0x00000400
        /*00a0*/ 	.word	0x00000001
        /*00a4*/ 	.word	0x00000001


	//----- nvinfo : EIATTR_CRS_STACK_SIZE
	.align		4
.L_2101:
        /*00a8*/ 	.byte	0x04, 0x1e
        /*00aa*/ 	.short	(.L_2103 - .L_2102)
.L_2102:
        /*00ac*/ 	.word	0x00000000


	//----- nvinfo : EIATTR_CBANK_PARAM_SIZE
	.align		4
.L_2103:
        /*00b0*/ 	.byte	0x03, 0x19
        /*00b2*/ 	.short	0x0128


	//----- nvinfo : EIATTR_PARAM_CBANK
	.align		4
        /*00b4*/ 	.byte	0x04, 0x0a
        /*00b6*/ 	.short	(.L_2105 - .L_2104)
	.align		4
.L_2104:
        /*00b8*/ 	.word	index@(.nv.constant0._ZN10layer_norm22ln_bwd_finalize_kernelINS_22Kernel_traits_finalizeILj2560Ef13__nv_bfloat16S2_S2_fjLb0ELj1024ELj4ENS_18Kernel_traits_baseILj2560EfS2_S2_S2_fjLj1024EEEEELb0ELb0EEEvNS_9BwdParamsE)
        /*00bc*/ 	.short	0x0380
        /*00be*/ 	.short	0x0128


	//----- nvinfo : EIATTR_SW_WAR
	.align		4
.L_2105:
        /*00c0*/ 	.byte	0x04, 0x36
        /*00c2*/ 	.short	(.L_2107 - .L_2106)
.L_2106:
        /*00c4*/ 	.word	0x00000008
.L_2107:


//--------------------- .nv.info._ZN10layer_norm13ln_bwd_kernelINS_13Kernel_traitsIf13__nv_bfloat16S2_S2_fjLj2560ELj1ELj1ELj4ELj8ENS_18Kernel_traits_baseILj2560EfS2_S2_S2_fjLj128EEEEELb1ELb0ELb1ELb0EEEvNS_9BwdParamsE --------------------------
	.section	.nv.info._ZN10layer_norm13ln_bwd_kernelINS_13Kernel_traitsIf13__nv_bfloat16S2_S2_fjLj2560ELj1ELj1ELj4ELj8ENS_18Kernel_traits_baseILj2560EfS2_S2_S2_fjLj128EEEEELb1ELb0ELb1ELb0EEEvNS_9BwdParamsE,"",@"SHT_CUDA_INFO"
	.sectionflags	@""
	.align	4


	//----- nvinfo : EIATTR_CUDA_API_VERSION
	.align		4
        /*0000*/ 	.byte	0x04, 0x37
        /*0002*/ 	.short	(.L_2109 - .L_2108)
.L_2108:
        /*0004*/ 	.word	0x00000082


	//----- nvinfo : EIATTR_KPARAM_INFO
	.align		4
.L_2109:
        /*0008*/ 	.byte	0x04, 0x17
        /*000a*/ 	.short	(.L_2111 - .L_2110)
.L_2110:
        /*000c*/ 	.word	0x00000000
        /*0010*/ 	.short	0x0000
        /*0012*/ 	.short	0x0000
        /*0014*/ 	.byte	0x00, 0xf0, 0xa1, 0x04


	//----- nvinfo : EIATTR_SPARSE_MMA_MASK
	.align		4
.L_2111:
        /*0018*/ 	.byte	0x03, 0x50
        /*001a*/ 	.short	0x0000


	//----- nvinfo : EIATTR_MAXREG_COUNT
	.align		4
        /*001c*/ 	.byte	0x03, 0x1b
        /*001e*/ 	.short	0x00ff


	//----- nvinfo : EIATTR_NUM_BARRIERS
	.align		4
        /*0020*/ 	.byte	0x02, 0x4c
        /*0022*/ 	.byte	0x01
	.zero		1


	//----- nvinfo : EIATTR_MERCURY_ISA_VERSION
	.align		4
        /*0024*/ 	.byte	0x03, 0x5f
        /*0026*/ 	.short	0x0101


	//----- nvinfo : EIATTR_COOP_GROUP_MASK_REGIDS
	.align		4
        /*0028*/ 	.byte	0x04, 0x29
        /*002a*/ 	.short	(.L_2113 - .L_2112)


	//   ....[0]....
.L_2112:
        /*002c*/ 	.word	0xffffffff


	//   ....[1]....
        /*0030*/ 	.word	0xffffffff


	//   ....[2]....
        /*0034*/ 	.word	0xffffffff


	//   ....[3]....
        /*0038*/ 	.word	0xffffffff


	//   ....[4]....
        /*003c*/ 	.word	0xffffffff


	//   ....[5]....
        /*0040*/ 	.word	0xffffffff


	//   ....[6]....
        /*0044*/ 	.word	0xffffffff


	//   ....[7]....
        /*0048*/ 	.word	0xffffffff


	//   ....[8]....
        /*004c*/ 	.word	0xffffffff


	//   ....[9]....
        /*0050*/ 	.word	0xffffffff


	//----- nvinfo : EIATTR_COOP_GROUP_INSTR_OFFSETS
	.align		4
.L_2113:
        /*0054*/ 	.byte	0x04, 0x28
        /*0056*/ 	.short	(.L_2115 - .L_2114)


	//   ....[0]....
.L_2114:
        /*0058*/ 	.word	0x000020f0


	//   ....[1]....
        /*005c*/ 	.word	0x00002120


	//   ....[2]....
        /*0060*/ 	.word	0x00002150


	//   ....[3]....
        /*0064*/ 	.word	0x00002160


	//   ....[4]....
        /*0068*/ 	.word	0x00002190


	//   ....[5]....
        /*006c*/ 	.word	0x000021a0


	//   ....[6]....
        /*0070*/ 	.word	0x000021d0


	//   ....[7]....
        /*0074*/ 	.word	0x000021e0


	//   ....[8]....
        /*0078*/ 	.word	0x00002210


	//   ....[9]....
        /*007c*/ 	.word	0x00002220


	//----- nvinfo : EIATTR_VRC_CTA_INIT_COUNT
	.align		4
.L_2115:
        /*0080*/ 	.byte	0x02, 0x4a
	.zero		1
	.zero		1


	//----- nvinfo : EIATTR_EXIT_INSTR_OFFSETS
	.align		4
        /*0084*/ 	.byte	0x04, 0x1c
        /*0086*/ 	.short	(.L_2117 - .L_2116)


	//   ....[0]....
.L_2116:
        /*0088*/ 	.word	0x00007080


	//   ....[1]....
        /*008c*/ 	.word	0x00007100


	//----- nvinfo : EIATTR_MAX_THREADS
	.align		4
.L_2117:
        /*0090*/ 	.byte	0x04, 0x05
        /*0092*/ 	.short	(.L_2119 - .L_2118)
.L_2118:
        /*0094*/ 	.word	0x00000080
        /*0098*/ 	.word	0x00000001
        /*009c*/ 	.word	0x00000001


	//----- nvinfo : EIATTR_CRS_STACK_SIZE
	.align		4
.L_2119:
        /*00a0*/ 	.byte	0x04, 0x1e
        /*00a2*/ 	.short	(.L_2121 - .L_2120)
.L_2120:
        /*00a4*/ 	.word	0x00000000


	//----- nvinfo : EIATTR_CBANK_PARAM_SIZE
	.align		4
.L_2121:
        /*00a8*/ 	.byte	0x03, 0x19
        /*00aa*/ 	.short	0x0128


	//----- nvinfo : EIATTR_PARAM_CBANK
	.align		4
        /*00ac*/ 	.byte	0x04, 0x0a
        /*00ae*/ 	.short	(.L_2123 - .L_2122)
	.align		4
.L_2122:
        /*00b0*/ 	.word	index@(.nv.constant0._ZN10layer_norm13ln_bwd_kernelINS_13Kernel_traitsIf13__nv_bfloat16S2_S2_fjLj2560ELj1ELj1ELj4ELj8ENS_18Kernel_traits_baseILj2560EfS2_S2_S2_fjLj128EEEEELb1ELb0ELb1ELb0EEEvNS_9BwdParamsE)
        /*00b4*/ 	.short	0x0380
        /*00b6*/ 	.short	0x0128


	//----- nvinfo : EIATTR_SW_WAR
	.align		4
.L_2123:
        /*00b8*/ 	.byte	0x04, 0x36
        /*00ba*/ 	.short	(.L_2125 - .L_2124)
.L_2124:
        /*00bc*/ 	.word	0x00000008
.L_2125:


//--------------------- .nv.info._ZN10layer_norm22ln_bwd_finalize_kernelINS_22Kernel_traits_finalizeILj2560Ef13__nv_bfloat16S2_S2_fjLb0ELj1024ELj4ENS_18Kernel_traits_baseILj2560EfS2_S2_S2_fjLj1024EEEEELb0ELb1EEEvNS_9BwdParamsE --------------------------
	.section	.nv.info._ZN10layer_norm22ln_bwd_finalize_kernelINS_22Kernel_traits_finalizeILj2560Ef13__nv_bfloat16S2_S2_fjLb0ELj1024ELj4ENS_18Kernel_traits_baseILj2560EfS2_S2_S2_fjLj1024EEEEELb0ELb1EEEvNS_9BwdParamsE,"",@"SHT_CUDA_INFO"
	.sectionflags	@""
	.align	4


	//----- nvinfo : EIATTR_CUDA_API_VERSION
	.align		4
        /*0000*/ 	.byte	0x04, 0x37
        /*0002*/ 	.short	(.L_2127 - .L_2126)
.L_2126:
        /*0004*/ 	.word	0x00000082


	//----- nvinfo : EIATTR_KPARAM_INFO
	.align		4
.L_2127:
        /*0008*/ 	.byte	0x04, 0x17
        /*000a*/ 	.short	(.L_2129 - .L_2128)
.L_2128:
        /*000c*/ 	.word	0x00000000
        /*0010*/ 	.short	0x0000
        /*0012*/ 	.short	0x0000
        /*0014*/ 	.byte	0x00, 0xf0, 0xa1, 0x04


	//----- nvinfo : EIATTR_SPARSE_MMA_MASK
	.align		4
.L_2129:
        /*0018*/ 	.byte	0x03, 0x50
        /*001a*/ 	.short	0x0000


	//----- nvinfo : EIATTR_MAXREG_COUNT
	.align		4
        /*001c*/ 	.byte	0x03, 0x1b
        /*001e*/ 	.short	0x0040


	//----- nvinfo : EIATTR_NUM_BARRIERS
	.align		4
        /*0020*/ 	.byte	0x02, 0x4c
        /*0022*/ 	.byte	0x01
	.zero		1


	//----- nvinfo : EIATTR_MERCURY_ISA_VERSION
	.align		4
        /*0024*/ 	.byte	0x03, 0x5f
        /*0026*/ 	.short	0x0101


	//----- nvinfo : EIATTR_COOP_GROUP_MASK_REGIDS
	.align		4
        /*0028*/ 	.byte	0x04, 0x29
        /*002a*/ 	.short	(.L_2131 - .L_2130)


	//   ....[0]....
.L_2130:
        /*002c*/ 	.word	0xffffffff


	//   ....[1]....
        /*0030*/ 	.word	0xffffffff


	//   ....[2]....
        /*0034*/ 	.word	0xffffffff


	//   ....[3]....
        /*0038*/ 	.word	0xffffffff


	//   ....[4]....
        /*003c*/ 	.word	0xffffffff


	//   ....[5]....
        /*0040*/ 	.word	0xffffffff


	//   ....[6]....
        /*0044*/ 	.word	0xffffffff


	//   ....[7]....
        /*0048*/ 	.word	0xffffffff


	//   ....[8]....
        /*004c*/ 	.word	0xffffffff


	//   ....[9]....
        /*0050*/ 	.word	0xffffffff


	//----- nvinfo : EIATTR_COOP_GROUP_INSTR_OFFSETS
	.align		4
.L_2131:
        /*0054*/ 	.byte	0x04, 0x28
        /*0056*/ 	.short	(.L_2133 - .L_2132)


	//   ....[0]....
.L_2132:
        /*0058*/ 	.word	0x00001560


	//   ....[1]....
        /*005c*/ 	.word	0x00001570


	//   ....[2]....
        /*0060*/ 	.word	0x000015a0


	//   ....[3]....
        /*0064*/ 	.word	0x000015b0


	//   ....[4]....
        /*0068*/ 	.word	0x000015e0


	//   ....[5]....
        /*006c*/ 	.word	0x000015f0


	//   ....[6]....
        /*0070*/ 	.word	0x00001620


	//   ....[7]....
        /*0074*/ 	.word	0x00001640


	//   ....[8]....
        /*0078*/ 	.word	0x00001670


	//   ....[9]....
        /*007c*/ 	.word	0x00001680


	//----- nvinfo : EIATTR_VRC_CTA_INIT_COUNT
	.align		4
.L_2133:
        /*0080*/ 	.byte	0x02, 0x4a
	.zero		1
	.zero		1


	//----- nvinfo : EIATTR_EXIT_INSTR_OFFSETS
	.align		4
        /*0084*/ 	.byte	0x04, 0x1c
        /*0086*/ 	.short	(.L_2135 - .L_2134)


	//   ....[0]....
.L_2134:
        /*0088*/ 	.word	0x00000060


	//   ....[1]....
        /*008c*/ 	.word	0x000016e0


	//   ....[2]....
        /*0090*/ 	.word	0x000017b0


	//----- nvinfo : EIATTR_MAX_THREADS
	.align		4
.L_2135:
        /*0094*/ 	.byte	0x04, 0x05
        /*0096*/ 	.short	(.L_2137 - .L_2136)
.L_2136:
        /*0098*/ 	.word	0x00000400
        /*009c*/ 	.word	0x00000001
        /*00a0*/ 	.word	0x00000001


	//----- nvinfo : EIATTR_CRS_STACK_SIZE
	.align		4
.L_2137:
        /*00a4*/ 	.byte	0x04, 0x1e
        /*00a6*/ 	.short	(.L_2139 - .L_2138)
.L_2138:
        /*00a8*/ 	.word	0x00000000


	//----- nvinfo : EIATTR_CBANK_PARAM_SIZE
	.align		4
.L_2139:
        /*00ac*/ 	.byte	0x03, 0x19
        /*00ae*/ 	.short	0x0128


	//----- nvinfo : EIATTR_PARAM_CBANK
	.align		4
        /*00b0*/ 	.byte	0x04, 0x0a
        /*00b2*/ 	.short	(.L_2141 - .L_2140)
	.align		4
.L_2140:
        /*00b4*/ 	.word	index@(.nv.constant0._ZN10layer_norm22ln_bwd_finalize_kernelINS_22Kernel_traits_finalizeILj2560Ef13__nv_bfloat16S2_S2_fjLb0ELj1024ELj4ENS_18Kernel_traits_baseILj2560EfS2_S2_S2_fjLj1024EEEEELb0ELb1EEEvNS_9BwdParamsE)
        /*00b8*/ 	.short	0x0380
        /*00ba*/ 	.short	0x0128


	//----- nvinfo : EIATTR_SW_WAR
	.align		4
.L_2141:
        /*00bc*/ 	.byte	0x04, 0x36
        /*00be*/ 	.short	(.L_2143 - .L_2142)
.L_2142:
        /*00c0*/ 	.word	0x00000008
.L_2143:


//--------------------- .nv.info._ZN10layer_norm13ln_bwd_kernelINS_13Kernel_traitsIf13__nv_bfloat16S2_S2_fjLj2560ELj1ELj1ELj4ELj8ENS_18Kernel_traits_baseILj2560EfS2_S2_S2_fjLj128EEEEELb1ELb0ELb1ELb1EEEvNS_9BwdParamsE --------------------------
	.section	.nv.info._ZN10layer_norm13ln_bwd_kernelINS_13Kernel_traitsIf13__nv_bfloat16S2_S2_fjLj2560ELj1ELj1ELj4ELj8ENS_18Kernel_traits_baseILj2560EfS2_S2_S2_fjLj128EEEEELb1ELb0ELb1ELb1EEEvNS_9BwdParamsE,"",@"SHT_CUDA_INFO"
	.sectionflags	@""
	.align	4


	//----- nvinfo : EIATTR_CUDA_API_VERSION
	.align		4
        /*0000*/ 	.byte	0x04, 0x37
        /*0002*/ 	.short	(.L_2145 - .L_2144)
.L_2144:
        /*0004*/ 	.word	0x00000082


	//----- nvinfo : EIATTR_KPARAM_INFO
	.align		4
.L_2145:
        /*0008*/ 	.byte	0x04, 0x17
        /*000a*/ 	.short	(.L_2147 - .L_2146)
.L_2146:
        /*000c*/ 	.word	0x00000000
        /*0010*/ 	.short	0x0000
        /*0012*/ 	.short	0x0000
        /*0014*/ 	.byte	0x00, 0xf0, 0xa1, 0x04


	//----- nvinfo : EIATTR_SPARSE_MMA_MASK
	.align		4
.L_2147:
        /*0018*/ 	.byte	0x03, 0x50
        /*001a*/ 	.short	0x0000


	//----- nvinfo : EIATTR_MAXREG_COUNT
	.align		4
        /*001c*/ 	.byte	0x03, 0x1b
        /*001e*/ 	.short	0x00ff


	//----- nvinfo : EIATTR_NUM_BARRIERS
	.align		4
        /*0020*/ 	.byte	0x02, 0x4c
        /*0022*/ 	.byte	0x01
	.zero		1


	//----- nvinfo : EIATTR_MERCURY_ISA_VERSION
	.align		4
        /*0024*/ 	.byte	0x03, 0x5f
        /*0026*/ 	.short	0x0101


	//----- nvinfo : EIATTR_COOP_GROUP_MASK_REGIDS
	.align		4
        /*0028*/ 	.byte	0x04, 0x29
        /*002a*/ 	.short	(.L_2149 - .L_2148)


	//   ....[0]....
.L_2148:
        /*002c*/ 	.word	0xffffffff


	//   ....[1]....
        /*0030*/ 	.word	0xffffffff


	//   ....[2]....
        /*0034*/ 	.word	0xffffffff


	//   ....[3]....
        /*0038*/ 	.word	0xffffffff


	//   ....[4]....
        /*003c*/ 	.word	0xffffffff


	//   ....[5]....
        /*0040*/ 	.word	0xffffffff


	//   ....[6]....
        /*0044*/ 	.word	0xffffffff


	//   ....[7]....
        /*0048*/ 	.word	0xffffffff


	//   ....[8]....
        /*004c*/ 	.word	0xffffffff


	//   ....[9]....
        /*0050*/ 	.word	0xffffffff


	//----- nvinfo : EIATTR_COOP_GROUP_INSTR_OFFSETS
	.align		4
.L_2149:
        /*0054*/ 	.byte	0x04, 0x28
        /*0056*/ 	.short	(.L_2151 - .L_2150)


	//   ....[0]....
.L_2150:
        /*0058*/ 	.word	0x000019d0


	//   ....[1]....
        /*005c*/ 	.word	0x00001a00


	//   ....[2]....
        /*0060*/ 	.word	0x00001a30


	//   ....[3]....
        /*0064*/ 	.word	0x00001a40


	//   ....[4]....
        /*0068*/ 	.word	0x00001a70


	//   ....[5]....
        /*006c*/ 	.word	0x00001a80


	//   ....[6]....
        /*0070*/ 	.word	0x00001ab0


	//   ....[7]....
        /*0074*/ 	.word	0x00001ac0


	//   ....[8]....
        /*0078*/ 	.word	0x00001af0


	//   ....[9]....
        /*007c*/ 	.word	0x00001b00


	//----- nvinfo : EIATTR_VRC_CTA_INIT_COUNT
	.align		4
.L_2151:
        /*0080*/ 	.byte	0x02, 0x4a
	.zero		1
	.zero		1


	//----- nvinfo : EIATTR_EXIT_INSTR_OFFSETS
	.align		4
        /*0084*/ 	.byte	0x04, 0x1c
        /*0086*/ 	.short	(.L_2153 - .L_2152)


	//   ....[0]....
.L_2152:
        /*0088*/ 	.word	0x000066d0


	//----- nvinfo : EIATTR_MAX_THREADS
	.align		4
.L_2153:
        /*008c*/ 	.byte	0x04, 0x05
        /*008e*/ 	.short	(.L_2155 - .L_2154)
.L_2154:
        /*0090*/ 	.word	0x00000080
        /*0094*/ 	.word	0x00000001
        /*0098*/ 	.word	0x00000001


	//----- nvinfo : EIATTR_CRS_STACK_SIZE
	.align		4
.L_2155:
        /*009c*/ 	.byte	0x04, 0x1e
        /*009e*/ 	.short	(.L_2157 - .L_2156)
.L_2156:
        /*00a0*/ 	.word	0x00000000


	//----- nvinfo : EIATTR_CBANK_PARAM_SIZE
	.align		4
.L_2157:
        /*00a4*/ 	.byte	0x03, 0x19
        /*00a6*/ 	.short	0x0128


	//----- nvinfo : EIATTR_PARAM_CBANK
	.align		4
        /*00a8*/ 	.byte	0x04, 0x0a
        /*00aa*/ 	.short	(.L_2159 - .L_2158)
	.align		4
.L_2158:
        /*00ac*/ 	.word	index@(.nv.constant0._ZN10layer_norm13ln_bwd_kernelINS_13Kernel_traitsIf13__nv_bfloat16S2_S2_fjLj2560ELj1ELj1ELj4ELj8ENS_18Kernel_traits_baseILj2560EfS2_S2_S2_fjLj128EEEEELb1ELb0ELb1ELb1EEEvNS_9BwdParamsE)
        /*00b0*/ 	.short	0x0380
        /*00b2*/ 	.short	0x0128


	//----- nvinfo : EIATTR_SW_WAR
	.align		4
.L_2159:
        /*00b4*/ 	.byte	0x04, 0x36
        /*00b6*/ 	.short	(.L_2161 - .L_2160)
.L_2160:
        /*00b8*/ 	.word	0x00000008
.L_2161:


//--------------------- .nv.info._ZN10layer_norm13ln_bwd_kernelINS_13Kernel_traitsIf13__nv_bfloat16S2_S2_fjLj2560ELj1ELj1ELj4ELj8ENS_18Kernel_traits_baseILj2560EfS2_S2_S2_fjLj128EEEEELb1ELb1ELb0ELb0EEEvNS_9BwdParamsE --------------------------
	.section	.nv.info._ZN10layer_norm13ln_bwd_kernelINS_13Kernel_traitsIf13__nv_bfloat16S2_S2_fjLj2560ELj1ELj1ELj4ELj8ENS_18Kernel_traits_baseILj2560EfS2_S2_S2_fjLj128EEEEELb1ELb1ELb0ELb0EEEvNS_9BwdParamsE,"",@"SHT_CUDA_INFO"
	.sectionflags	@""
	.align	4


	//----- nvinfo : EIATTR_CUDA_API_VERSION
	.align		4
        /*0000*/ 	.byte	0x04, 0x37
        /*0002*/ 	.short	(.L_2163 - .L_2162)
.L_2162:
        /*0004*/ 	.word	0x00000082


	//----- nvinfo : EIATTR_KPARAM_INFO
	.align		4
.L_2163:
        /*0008*/ 	.byte	0x04, 0x17
        /*000a*/ 	.short	(.L_2165 - .L_2164)
.L_2164:
        /*000c*/ 	.word	0x00000000
        /*0010*/ 	.short	0x0000
        /*0012*/ 	.short	0x0000
        /*0014*/ 	.byte	0x00, 0xf0, 0xa1, 0x04


	//----- nvinfo : EIATTR_SPARSE_MMA_MASK
	.align		4
.L_2165:
        /*0018*/ 	.byte	0x03, 0x50
        /*001a*/ 	.short	0x0000


	//----- nvinfo : EIATTR_MAXREG_COUNT
	.align		4
        /*001c*/ 	.byte	0x03, 0x1b
        /*001e*/ 	.short	0x00ff


	//----- nvinfo : EIATTR_NUM_BARRIERS
	.align		4
        /*0020*/ 	.byte	0x02, 0x4c
        /*0022*/ 	.byte	0x01
	.zero		1


	//----- nvinfo : EIATTR_MERCURY_ISA_VERSION
	.align		4
        /*0024*/ 	.byte	0x03, 0x5f
        /*0026*/ 	.short	0x0101


	//----- nvinfo : EIATTR_COOP_GROUP_MASK_REGIDS
	.align		4
        /*0028*/ 	.byte	0x04, 0x29
        /*002a*/ 	.short	(.L_2167 - .L_2166)


	//   ....[0]....
.L_2166:
        /*002c*/ 	.word	0xffffffff


	//   ....[1]....
        /*0030*/ 	.word	0xffffffff


	//   ....[2]....
        /*0034*/ 	.word	0xffffffff


	//   ....[3]....
        /*0038*/ 	.word	0xffffffff


	//   ....[4]....
        /*003c*/ 	.word	0xffffffff


	//   ....[5]....
        /*0040*/ 	.word	0xffffffff


	//   ....[6]....
        /*0044*/ 	.word	0xffffffff


	//   ....[7]....
        /*0048*/ 	.word	0xffffffff


	//   ....[8]....
        /*004c*/ 	.word	0xffffffff


	//   ....[9]....
        /*0050*/ 	.word	0xffffffff


	//----- nvinfo : EIATTR_COOP_GROUP_INSTR_OFFSETS
	.align		4
.L_2167:
        /*0054*/ 	.byte	0x04, 0x28
        /*0056*/ 	.short	(.L_2169 - .L_2168)


	//   ....[0]....
.L_2168:
        /*0058*/ 	.word	0x00001ca0


	//   ....[1]....
        /*005c*/ 	.word	0x00001cd0


	//   ....[2]....
        /*0060*/ 	.word	0x00001d00


	//   ....[3]....
        /*0064*/ 	.word	0x00001d10


	//   ....[4]....
        /*0068*/ 	.word	0x00001d40


	//   ....[5]....
        /*006c*/ 	.word	0x00001d50


	//   ....[6]....
        /*0070*/ 	.word	0x00001d80


	//   ....[7]....
        /*0074*/ 	.word	0x00001d90


	//   ....[8]....
        /*0078*/ 	.word	0x00001dc0


	//   ....[9]....
        /*007c*/ 	.word	0x00001dd0


	//----- nvinfo : EIATTR_VRC_CTA_INIT_COUNT
	.align		4
.L_2169:
        /*0080*/ 	.byte	0x02, 0x4a
	.zero		1
	.zero		1


	//----- nvinfo : EIATTR_EXIT_INSTR_OFFSETS
	.align		4
        /*0084*/ 	.byte	0x04, 0x1c
        /*0086*/ 	.short	(.L_2171 - .L_2170)


	//   ....[0]....
.L_2170:
        /*0088*/ 	.word	0x00008670


	//   ....[1]....
        /*008c*/ 	.word	0x00008710


	//----- nvinfo : EIATTR_MAX_THREADS
	.align		4
.L_2171:
        /*0090*/ 	.byte	0x04, 0x05
        /*0092*/ 	.short	(.L_2173 - .L_2172)
.L_2172:
        /*0094*/ 	.word	0x00000080
        /*0098*/ 	.word	0x00000001
        /*009c*/ 	.word	0x00000001


	//----- nvinfo : EIATTR_CRS_STACK_SIZE
	.align		4
.L_2173:
        /*00a0*/ 	.byte	0x04, 0x1e
        /*00a2*/ 	.short	(.L_2175 - .L_2174)
.L_2174:
        /*00a4*/ 	.word	0x00000000


	//----- nvinfo : EIATTR_CBANK_PARAM_SIZE
	.align		4
.L_2175:
        /*00a8*/ 	.byte	0x03, 0x19
        /*00aa*/ 	.short	0x0128


	//----- nvinfo : EIATTR_PARAM_CBANK
	.align		4
        /*00ac*/ 	.byte	0x04, 0x0a
        /*00ae*/ 	.short	(.L_2177 - .L_2176)
	.align		4
.L_2176:
        /*00b0*/ 	.word	index@(.nv.constant0._ZN10layer_norm13ln_bwd_kernelINS_13Kernel_traitsIf13__nv_bfloat16S2_S2_fjLj2560ELj1ELj1ELj4ELj8ENS_18Kernel_traits_baseILj2560EfS2_S2_S2_fjLj128EEEEELb1ELb1ELb0ELb0EEEvNS_9BwdParamsE)
        /*00b4*/ 	.short	0x0380
        /*00b6*/ 	.short	0x0128


	//----- nvinfo : EIATTR_SW_WAR
	.align		4
.L_2177:
        /*00b8*/ 	.byte	0x04, 0x36
        /*00ba*/ 	.short	(.L_2179 - .L_2178)
.L_2178:
        /*00bc*/ 	.word	0x00000008
.L_2179:


//--------------------- .nv.info._ZN10layer_norm13ln_bwd_kernelINS_13Kernel_traitsIf13__nv_bfloat16S2_S2_fjLj2560ELj1ELj1ELj4ELj8ENS_18Kernel_traits_baseILj2560EfS2_S2_S2_fjLj128EEEEELb1ELb1ELb0ELb1EEEvNS_9BwdParamsE --------------------------
	.section	.nv.info._ZN10layer_norm13ln_bwd_kernelINS_13Kernel_traitsIf13__nv_bfloat16S2_S2_fjLj2560ELj1ELj1ELj4ELj8ENS_18Kernel_traits_baseILj2560EfS2_S2_S2_fjLj128EEEEELb1ELb1ELb0ELb1EEEvNS_9BwdParamsE,"",@"SHT_CUDA_INFO"
	.sectionflags	@""
	.align	4


	//----- nvinfo : EIATTR_CUDA_API_VERSION
	.align		4
        /*0000*/ 	.byte	0x04, 0x37
        /*0002*/ 	.short	(.L_2181 - .L_2180)
.L_2180:
        /*0004*/ 	.word	0x00000082


	//----- nvinfo : EIATTR_KPARAM_INFO
	.align		4
.L_2181:
        /*0008*/ 	.byte	0x04, 0x17
        /*000a*/ 	.short	(.L_2183 - .L_2182)
.L_2182:
        /*000c*/ 	.word	0x00000000
        /*0010*/ 	.short	0x0000
        /*0012*/ 	.short	0x0000
        /*0014*/ 	.byte	0x00, 0xf0, 0xa1, 0x04


	//----- nvinfo : EIATTR_SPARSE_MMA_MASK
	.align		4
.L_2183:
        /*0018*/ 	.byte	0x03, 0x50
        /*001a*/ 	.short	0x0000


	//----- nvinfo : EIATTR_MAXREG_COUNT
	.align		4
        /*001c*/ 	.byte	0x03, 0x1b
        /*001e*/ 	.short	0x00ff


	//----- nvinfo : EIATTR_NUM_BARRIERS
	.align		4
        /*0020*/ 	.byte	0x02, 0x4c
        /*0022*/ 	.byte	0x01
	.zero		1


	//----- nvinfo : EIATTR_MERCURY_ISA_VERSION
	.align		4
        /*0024*/ 	.byte	0x03, 0x5f
        /*0026*/ 	.short	0x0101


	//----- nvinfo : EIATTR_COOP_GROUP_MASK_REGIDS
	.align		4
        /*0028*/ 	.byte	0x04, 0x29
        /*002a*/ 	.short	(.L_2185 - .L_2184)


	//   ....[0]....
.L_2184:
        /*002c*/ 	.word	0xffffffff


	//   ....[1]....
        /*0030*/ 	.word	0xffffffff


	//   ....[2]....
        /*0034*/ 	.word	0xffffffff


	//   ....[3]....
        /*0038*/ 	.word	0xffffffff


	//   ....[4]....
        /*003c*/ 	.word	0xffffffff


	//   ....[5]....
        /*0040*/ 	.word	0xffffffff


	//   ....[6]....
        /*0044*/ 	.word	0xffffffff


	//   ....[7]....
        /*0048*/ 	.word	0xffffffff


	//   ....[8]....
        /*004c*/ 	.word	0xffffffff


	//   ....[9]....
        /*0050*/ 	.word	0xffffffff


	//----- nvinfo : EIATTR_COOP_GROUP_INSTR_OFFSETS
	.align		4
.L_2185:
        /*0054*/ 	.byte	0x04, 0x28
        /*0056*/ 	.short	(.L_2187 - .L_2186)


	//   ....[0]....
.L_2186:
        /*0058*/ 	.word	0x00001500


	//   ....[1]....
        /*005c*/ 	.word	0x00001510


	//   ....[2]....
        /*0060*/ 	.word	0x00001560


	//   ....[3]....
        /*0064*/ 	.word	0x00001570


	//   ....[4]....
        /*0068*/ 	.word	0x000015a0


	//   ....[5]....
        /*006c*/ 	.word	0x000015b0


	//   ....[6]....
        /*0070*/ 	.word	0x00001610


	//   ....[7]....
        /*0074*/ 	.word	0x00001620


	//   ....[8]....
        /*0078*/ 	.word	0x00001680


	//   ....[9]....
        /*007c*/ 	.word	0x00001690


	//----- nvinfo : EIATTR_VRC_CTA_INIT_COUNT
	.align		4
.L_2187:
        /*0080*/ 	.byte	0x02, 0x4a
	.zero		1
	.zero		1


	//----- nvinfo : EIATTR_EXIT_INSTR_OFFSETS
	.align		4
        /*0084*/ 	.byte	0x04, 0x1c
        /*0086*/ 	.short	(.L_2189 - .L_2188)


	//   ....[0]....
.L_2188:
        /*0088*/ 	.word	0x00007800


	//----- nvinfo : EIATTR_MAX_THREADS
	.align		4
.L_2189:
        /*008c*/ 	.byte	0x04, 0x05
        /*008e*/ 	.short	(.L_2191 - .L_2190)
.L_2190:
        /*0090*/ 	.word	0x00000080
        /*0094*/ 	.word	0x00000001
        /*0098*/ 	.word	0x00000001


	//----- nvinfo : EIATTR_CBANK_PARAM_SIZE
	.align		4
.L_2191:
        /*009c*/ 	.byte	0x03, 0x19
        /*009e*/ 	.short	0x0128


	//----- nvinfo : EIATTR_PARAM_CBANK
	.align		4
        /*00a0*/ 	.byte	0x04, 0x0a
        /*00a2*/ 	.short	(.L_2193 - .L_2192)
	.align		4
.L_2192:
        /*00a4*/ 	.word	index@(.nv.constant0._ZN10layer_norm13ln_bwd_kernelINS_13Kernel_traitsIf13__nv_bfloat16S2_S2_fjLj2560ELj1ELj1ELj4ELj8ENS_18Kernel_traits_baseILj2560EfS2_S2_S2_fjLj128EEEEELb1ELb1ELb0ELb1EEEvNS_9BwdParamsE)
        /*00a8*/ 	.short	0x0380
        /*00aa*/ 	.short	0x0128


	//----- nvinfo : EIATTR_SW_WAR
	.align		4
.L_2193:
        /*00ac*/ 	.byte	0x04, 0x36
        /*00ae*/ 	.short	(.L_2195 - .L_2194)
.L_2194:
        /*00b0*/ 	.word	0x00000008
.L_2195:


//--------------------- .nv.info._ZN10layer_norm22ln_bwd_finalize_kernelINS_22Kernel_traits_finalizeILj2560Ef13__nv_bfloat16S2_S2_fjLb1ELj1024ELj4ENS_18Kernel_traits_baseILj2560EfS2_S2_S2_fjLj1024EEEEELb1ELb0EEEvNS_9BwdParamsE --------------------------
	.section	.nv.info._ZN10layer_norm22ln_bwd_finalize_kernelINS_22Kernel_traits_finalizeILj2560Ef13__nv_bfloat16S2_S2_fjLb1ELj1024ELj4ENS_18Kernel_traits_baseILj2560EfS2_S2_S2_fjLj1024EEEEELb1ELb0EEEvNS_9BwdParamsE,"",@"SHT_CUDA_INFO"
	.sectionflags	@""
	.align	4


	//----- nvinfo : EIATTR_CUDA_API_VERSION
	.align		4
        /*0000*/ 	.byte	0x04, 0x37
        /*0002*/ 	.short	(.L_2197 - .L_2196)
.L_2196:
        /*0004*/ 	.word	0x00000082


	//----- nvinfo : EIATTR_KPARAM_INFO
	.align		4
.L_2197:
        /*0008*/ 	.byte	0x04, 0x17
        /*000a*/ 	.short	(.L_2199 - .L_2198)
.L_2198:
        /*000c*/ 	.word	0x00000000
        /*0010*/ 	.short	0x0000
        /*0012*/ 	.short	0x0000
        /*0014*/ 	.byte	0x00, 0xf0, 0xa1, 0x04


	//----- nvinfo : EIATTR_SPARSE_MMA_MASK
	.align		4
.L_2199:
        /*0018*/ 	.byte	0x03, 0x50
        /*001a*/ 	.short	0x0000


	//----- nvinfo : EIATTR_MAXREG_COUNT
	.align		4
        /*001c*/ 	.byte	0x03, 0x1b
        /*001e*/ 	.short	0x0040


	//----- nvinfo : EIATTR_NUM_BARRIERS
	.align		4
        /*0020*/ 	.byte	0x02, 0x4c
        /*0022*/ 	.byte	0x01
	.zero		1


	//----- nvinfo : EIATTR_MERCURY_ISA_VERSION
	.align		4
        /*0024*/ 	.byte	0x03, 0x5f
        /*0026*/ 	.short	0x0101


	//----- nvinfo : EIATTR_COOP_GROUP_MASK_REGIDS
	.align		4
        /*0028*/ 	.byte	0x04, 0x29
        /*002a*/ 	.short	(.L_2201 - .L_2200)


	//   ....[0]....
.L_2200:
        /*002c*/ 	.word	0xffffffff


	//   ....[1]....
        /*0030*/ 	.word	0xffffffff


	//   ....[2]....
        /*0034*/ 	.word	0xffffffff


	//   ....[3]....
        /*0038*/ 	.word	0xffffffff


	//   ....[4]....
        /*003c*/ 	.word	0xffffffff


	//   ....[5]....
        /*0040*/ 	.word	0xffffffff


	//   ....[6]....
        /*0044*/ 	.word	0xffffffff


	//   ....[7]....
        /*0048*/ 	.word	0xffffffff


	//   ....[8]....
        /*004c*/ 	.word	0xffffffff


	//   ....[9]....
        /*0050*/ 	.word	0xffffffff


	//   ....[10]....
        /*0054*/ 	.word	0xffffffff


	//   ....[11]....
        /*0058*/ 	.word	0xffffffff


	//   ....[12]....
        /*005c*/ 	.word	0xffffffff


	//   ....[13]....
        /*0060*/ 	.word	0xffffffff


	//   ....[14]....
        /*0064*/ 	.word	0xffffffff


	//----- nvinfo : EIATTR_COOP_GROUP_INSTR_OFFSETS
	.align		4
.L_2201:
        /*0068*/ 	.byte	0x04, 0x28
        /*006a*/ 	.short	(.L_2203 - .L_2202)


	//   ....[0]....
.L_2202:
        /*006c*/ 	.word	0x00001030


	//   ....[1]....
        /*0070*/ 	.word	0x00001040


	//   ....[2]....
        /*0074*/ 	.word	0x00001050


	//   ....[3]....
        /*0078*/ 	.word	0x00001090


	//   ....[4]....
        /*007c*/ 	.word	0x000010a0


	//   ....[5]....
        /*0080*/ 	.word	0x000010b0


	//   ....[6]....
        /*0084*/ 	.word	0x000010e0


	//   ....[7]....
        /*0088*/ 	.word	0x00001100


	//   ....[8]....
        /*008c*/ 	.word	0x00001120


	//   ....[9]....
        /*0090*/ 	.word	0x00001160


	//   ....[10]....
        /*0094*/ 	.word	0x00001180


	//   ....[11]....
        /*0098*/ 	.word	0x00001190


	//   ....[12]....
        /*009c*/ 	.word	0x000011e0


	//   ....[13]....
        /*00a0*/ 	.word	0x00001210


	//   ....[14]....
        /*00a4*/ 	.word	0x00001220


	//----- nvinfo : EIATTR_VRC_CTA_INIT_COUNT
	.align		4
.L_2203:
        /*00a8*/ 	.byte	0x02, 0x4a
	.zero		1
	.zero		1


	//----- nvinfo : EIATTR_EXIT_INSTR_OFFSETS
	.align		4
        /*00ac*/ 	.byte	0x04, 0x1c
        /*00ae*/ 	.short	(.L_2205 - .L_2204)


	//   ....[0]....
.L_2204:
        /*00b0*/ 	.word	0x00000060


	//   ....[1]....
        /*00b4*/ 	.word	0x000012a0


	//   ....[2]....
        /*00b8*/ 	.word	0x000012d0


	//   ....[3]....
        /*00bc*/ 	.word	0x000013b0


	//----- nvinfo : EIATTR_MAX_THREADS
	.align		4
.L_2205:
        /*00c0*/ 	.byte	0x04, 0x05
        /*00c2*/ 	.short	(.L_2207 - .L_2206)
.L_2206:
        /*00c4*/ 	.word	0x00000400
        /*00c8*/ 	.word	0x00000001
        /*00cc*/ 	.word	0x00000001


	//----- nvinfo : EIATTR_CRS_STACK_SIZE
	.align		4
.L_2207:
        /*00d0*/ 	.byte	0x04, 0x1e
        /*00d2*/ 	.short	(.L_2209 - .L_2208)
.L_2208:
        /*00d4*/ 	.word	0x00000000


	//----- nvinfo : EIATTR_CBANK_PARAM_SIZE
	.align		4
.L_2209:
        /*00d8*/ 	.byte	0x03, 0x19
        /*00da*/ 	.short	0x0128


	//----- nvinfo : EIATTR_PARAM_CBANK
	.align		4
        /*00dc*/ 	.byte	0x04, 0x0a
        /*00de*/ 	.short	(.L_2211 - .L_2210)
	.align		4
.L_2210:
        /*00e0*/ 	.word	index@(.nv.constant0._ZN10layer_norm22ln_bwd_finalize_kernelINS_22Kernel_traits_finalizeILj2560Ef13__nv_bfloat16S2_S2_fjLb1ELj1024ELj4ENS_18Kernel_traits_baseILj2560EfS2_S2_S2_fjLj1024EEEEELb1ELb0EEEvNS_9BwdParamsE)
        /*00e4*/ 	.short	0x0380
        /*00e6*/ 	.short	0x0128


	//----- nvinfo : EIATTR_SW_WAR
	.align		4
.L_2211:
        /*00e8*/ 	.byte	0x04, 0x36
        /*00ea*/ 	.short	(.L_2213 - .L_2212)
.L_2212:
        /*00ec*/ 	.word	0x00000008
.L_2213:


//--------------------- .nv.info._ZN10layer_norm13ln_bwd_kernelINS_13Kernel_traitsIf13__nv_bfloat16S2_S2_fjLj2560ELj1ELj1ELj4ELj8ENS_18Kernel_traits_baseILj2560EfS2_S2_S2_fjLj128EEEEELb1ELb1ELb1ELb0EEEvNS_9BwdParamsE --------------------------
	.section	.nv.info._ZN10layer_norm13ln_bwd_kernelINS_13Kernel_traitsIf13__nv_bfloat16S2_S2_fjLj2560ELj1ELj1ELj4ELj8ENS_18Kernel_traits_baseILj2560EfS2_S2_S2_fjLj128EEEEELb1ELb1ELb1ELb0EEEvNS_9BwdParamsE,"",@"SHT_CUDA_INFO"
	.sectionflags	@""
	.align	4


	//----- nvinfo : EIATTR_CUDA_API_VERSION
	.align		4
        /*0000*/ 	.byte	0x04, 0x37
        /*0002*/ 	.short	(.L_2215 - .L_2214)
.L_2214:
        /*0004*/ 	.word	0x00000082


	//----- nvinfo : EIATTR_KPARAM_INFO
	.align		4
.L_2215:
        /*0008*/ 	.byte	0x04, 0x17
        /*000a*/ 	.short	(.L_2217 - .L_2216)
.L_2216:
        /*000c*/ 	.word	0x00000000
        /*0010*/ 	.short	0x0000
        /*0012*/ 	.short	0x0000
        /*0014*/ 	.byte	0x00, 0xf0, 0xa1, 0x04


	//----- nvinfo : EIATTR_SPARSE_MMA_MASK
	.align		4
.L_2217:
        /*0018*/ 	.byte	0x03, 0x50
        /*001a*/ 	.short	0x0000


	//----- nvinfo : EIATTR_MAXREG_COUNT
	.align		4
        /*001c*/ 	.byte	0x03, 0x1b
        /*001e*/ 	.short	0x00ff


	//----- nvinfo : EIATTR_NUM_BARRIERS
	.align		4
        /*0020*/ 	.byte	0x02, 0x4c
        /*0022*/ 	.byte	0x01
	.zero		1


	//----- nvinfo : EIATTR_MERCURY_ISA_VERSION
	.align		4
        /*0024*/ 	.byte	0x03, 0x5f
        /*0026*/ 	.short	0x0101


	//----- nvinfo : EIATTR_COOP_GROUP_MASK_REGIDS
	.align		4
        /*0028*/ 	.byte	0x04, 0x29
        /*002a*/ 	.short	(.L_2219 - .L_2218)


	//   ....[0]....
.L_2218:
        /*002c*/ 	.word	0xffffffff


	//   ....[1]....
        /*0030*/ 	.word	0xffffffff


	//   ....[2]....
        /*0034*/ 	.word	0xffffffff


	//   ....[3]....
        /*0038*/ 	.word	0xffffffff


	//   ....[4]....
        /*003c*/ 	.word	0xffffffff


	//   ....[5]....
        /*0040*/ 	.word	0xffffffff


	//   ....[6]....
        /*0044*/ 	.word	0xffffffff


	//   ....[7]....
        /*0048*/ 	.word	0xffffffff


	//   ....[8]....
        /*004c*/ 	.word	0xffffffff


	//   ....[9]....
        /*0050*/ 	.word	0xffffffff


	//----- nvinfo : EIATTR_COOP_GROUP_INSTR_OFFSETS
	.align		4
.L_2219:
        /*0054*/ 	.byte	0x04, 0x28
        /*0056*/ 	.short	(.L_2221 - .L_2220)


	//   ....[0]....
.L_2220:
        /*0058*/ 	.word	0x00002310


	//   ....[1]....
        /*005c*/ 	.word	0x00002340


	//   ....[2]....
        /*0060*/ 	.word	0x00002370


	//   ....[3]....
        /*0064*/ 	.word	0x00002380


	//   ....[4]....
        /*0068*/ 	.word	0x000023b0


	//   ....[5]....
        /*006c*/ 	.word	0x000023c0


	//   ....[6]....
        /*0070*/ 	.word	0x000023f0


	//   ....[7]....
        /*0074*/ 	.word	0x00002400


	//   ....[8]....
        /*0078*/ 	.word	0x00002430


	//   ....[9]....
        /*007c*/ 	.word	0x00002440


	//----- nvinfo : EIATTR_VRC_CTA_INIT_COUNT
	.align		4
.L_2221:
        /*0080*/ 	.byte	0x02, 0x4a
	.zero		1
	.zero		1


	//----- nvinfo : EIATTR_EXIT_INSTR_OFFSETS
	.align		4
        /*0084*/ 	.byte	0x04, 0x1c
        /*0086*/ 	.short	(.L_2223 - .L_2222)


	//   ....[0]....
.L_2222:
        /*0088*/ 	.word	0x00009ae0


	//   ....[1]....
        /*008c*/ 	.word	0x00009b80


	//----- nvinfo : EIATTR_MAX_THREADS
	.align		4
.L_2223:
        /*0090*/ 	.byte	0x04, 0x05
        /*0092*/ 	.short	(.L_2225 - .L_2224)
.L_2224:
        /*0094*/ 	.word	0x00000080
        /*0098*/ 	.word	0x00000001
        /*009c*/ 	.word	0x00000001


	//----- nvinfo : EIATTR_CRS_STACK_SIZE
	.align		4
.L_2225:
        /*00a0*/ 	.byte	0x04, 0x1e
        /*00a2*/ 	.short	(.L_2227 - .L_2226)
.L_2226:
        /*00a4*/ 	.word	0x00000000


	//----- nvinfo : EIATTR_CBANK_PARAM_SIZE
	.align		4
.L_2227:
        /*00a8*/ 	.byte	0x03, 0x19
        /*00aa*/ 	.short	0x0128


	//----- nvinfo : EIATTR_PARAM_CBANK
	.align		4
        /*00ac*/ 	.byte	0x04, 0x0a
        /*00ae*/ 	.short	(.L_2229 - .L_2228)
	.align		4
.L_2228:
        /*00b0*/ 	.word	index@(.nv.constant0._ZN10layer_norm13ln_bwd_kernelINS_13Kernel_traitsIf13__nv_bfloat16S2_S2_fjLj2560ELj1ELj1ELj4ELj8ENS_18Kernel_traits_baseILj2560EfS2_S2_S2_fjLj128EEEEELb1ELb1ELb1ELb0EEEvNS_9BwdParamsE)
        /*00b4*/ 	.short	0x0380
        /*00b6*/ 	.short	0x0128


	//----- nvinfo : EIATTR_SW_WAR
	.align		4
.L_2229:
        /*00b8*/ 	.byte	0x04, 0x36
        /*00ba*/ 	.short	(.L_2231 - .L_2230)
.L_2230:
        /*00bc*/ 	.word	0x00000008
.L_2231:


//--------------------- .nv.info._ZN10layer_norm22ln_bwd_finalize_kernelINS_22Kernel_traits_finalizeILj2560Ef13__nv_bfloat16S2_S2_fjLb1ELj1024ELj4ENS_18Kernel_traits_baseILj2560EfS2_S2_S2_fjLj1024EEEEELb1ELb1EEEvNS_9BwdParamsE --------------------------
	.section	.nv.info._ZN10layer_norm22ln_bwd_finalize_kernelINS_22Kernel_traits_finalizeILj2560Ef13__nv_bfloat16S2_S2_fjLb1ELj1024ELj4ENS_18Kernel_traits_baseILj2560EfS2_S2_S2_fjLj1024EEEEELb1ELb1EEEvNS_9BwdParamsE,"",@"SHT_CUDA_INFO"
	.sectionflags	@""
	.align	4


	//----- nvinfo : EIATTR_CUDA_API_VERSION
	.align		4
        /*0000*/ 	.byte	0x04, 0x37
        /*0002*/ 	.short	(.L_2233 - .L_2232)
.L_2232:
        /*0004*/ 	.word	0x00000082


	//----- nvinfo : EIATTR_KPARAM_INFO
	.align		4
.L_2233:
        /*0008*/ 	.byte	0x04, 0x17
        /*000a*/ 	.short	(.L_2235 - .L_2234)
.L_2234:
        /*000c*/ 	.word	0x00000000
        /*0010*/ 	.short	0x0000
        /*0012*/ 	.short	0x0000
        /*0014*/ 	.byte	0x00, 0xf0, 0xa1, 0x04


	//----- nvinfo : EIATTR_SPARSE_MMA_MASK
	.align		4
.L_2235:
        /*0018*/ 	.byte	0x03, 0x50
        /*001a*/ 	.short	0x0000


	//----- nvinfo : EIATTR_MAXREG_COUNT
	.align		4
        /*001c*/ 	.byte	0x03, 0x1b
        /*001e*/ 	.short	0x0040


	//----- nvinfo : EIATTR_NUM_BARRIERS
	.align		4
        /*0020*/ 	.byte	0x02, 0x4c
        /*0022*/ 	.byte	0x01
	.zero		1


	//----- nvinfo : EIATTR_MERCURY_ISA_VERSION
	.align		4
        /*0024*/ 	.byte	0x03, 0x5f
        /*0026*/ 	.short	0x0101


	//----- nvinfo : EIATTR_COOP_GROUP_MASK_REGIDS
	.align		4
        /*0028*/ 	.byte	0x04, 0x29
        /*002a*/ 	.short	(.L_2237 - .L_2236)


	//   ....[0]....
.L_2236:
        /*002c*/ 	.word	0xffffffff


	//   ....[1]....
        /*0030*/ 	.word	0xffffffff


	//   ....[2]....
        /*0034*/ 	.word	0xffffffff


	//   ....[3]....
        /*0038*/ 	.word	0xffffffff


	//   ....[4]....
        /*003c*/ 	.word	0xffffffff


	//   ....[5]....
        /*0040*/ 	.word	0xffffffff


	//   ....[6]....
        /*0044*/ 	.word	0xffffffff


	//   ....[7]....
        /*0048*/ 	.word	0xffffffff


	//   ....[8]....
        /*004c*/ 	.word	0xffffffff


	//   ....[9]....
        /*0050*/ 	.word	0xffffffff


	//   ....[10]....
        /*0054*/ 	.word	0xffffffff


	//   ....[11]....
        /*0058*/ 	.word	0xffffffff


	//   ....[12]....
        /*005c*/ 	.word	0xffffffff


	//   ....[13]....
        /*0060*/ 	.word	0xffffffff


	//   ....[14]....
        /*0064*/ 	.word	0xffffffff


	//----- nvinfo : EIATTR_COOP_GROUP_INSTR_OFFSETS
	.align		4
.L_2237:
        /*0068*/ 	.byte	0x04, 0x28
        /*006a*/ 	.short	(.L_2239 - .L_2238)


	//   ....[0]....
.L_2238:
        /*006c*/ 	.word	0x00001070


	//   ....[1]....
        /*0070*/ 	.word	0x00001080


	//   ....[2]....
        /*0074*/ 	.word	0x00001090


	//   ....[3]....
        /*0078*/ 	.word	0x000010c0


	//   ....[4]....
        /*007c*/ 	.word	0x000010e0


	//   ....[5]....
        /*0080*/ 	.word	0x000010f0


	//   ....[6]....
        /*0084*/ 	.word	0x00001120


	//   ....[7]....
        /*0088*/ 	.word	0x00001140


	//   ....[8]....
        /*008c*/ 	.word	0x00001150


	//   ....[9]....
        /*0090*/ 	.word	0x00001180


	//   ....[10]....
        /*0094*/ 	.word	0x000011a0


	//   ....[11]....
        /*0098*/ 	.word	0x000011b0


	//   ....[12]....
        /*009c*/ 	.word	0x000011e0


	//   ....[13]....
        /*00a0*/ 	.word	0x00001200


	//   ....[14]....
        /*00a4*/ 	.word	0x00001210


	//----- nvinfo : EIATTR_VRC_CTA_INIT_COUNT
	.align		4
.L_2239:
        /*00a8*/ 	.byte	0x02, 0x4a
	.zero		1
	.zero		1


	//----- nvinfo : EIATTR_EXIT_INSTR_OFFSETS
	.align		4
        /*00ac*/ 	.byte	0x04, 0x1c
        /*00ae*/ 	.short	(.L_2241 - .L_2240)


	//   ....[0]....
.L_2240:
        /*00b0*/ 	.word	0x00000060


	//   ....[1]....
        /*00b4*/ 	.word	0x00001290


	//   ....[2]....
        /*00b8*/ 	.word	0x000013a0


	//----- nvinfo : EIATTR_MAX_THREADS
	.align		4
.L_2241:
        /*00bc*/ 	.byte	0x04, 0x05
        /*00be*/ 	.short	(.L_2243 - .L_2242)
.L_2242:
        /*00c0*/ 	.word	0x00000400
        /*00c4*/ 	.word	0x00000001
        /*00c8*/ 	.word	0x00000001


	//----- nvinfo : EIATTR_CRS_STACK_SIZE
	.align		4
.L_2243:
        /*00cc*/ 	.byte	0x04, 0x1e
        /*00ce*/ 	.short	(.L_2245 - .L_2244)
.L_2244:
        /*00d0*/ 	.word	0x00000000


	//----- nvinfo : EIATTR_CBANK_PARAM_SIZE
	.align		4
.L_2245:
        /*00d4*/ 	.byte	0x03, 0x19
        /*00d6*/ 	.short	0x0128


	//----- nvinfo : EIATTR_PARAM_CBANK
	.align		4
        /*00d8*/ 	.byte	0x04, 0x0a
        /*00da*/ 	.short	(.L_2247 - .L_2246)
	.align		4
.L_2246:
        /*00dc*/ 	.word	index@(.nv.constant0._ZN10layer_norm22ln_bwd_finalize_kernelINS_22Kernel_traits_finalizeILj2560Ef13__nv_bfloat16S2_S2_fjLb1ELj1024ELj4ENS_18Kernel_traits_baseILj2560EfS2_S2_S2_fjLj1024EEEEELb1ELb1EEEvNS_9BwdParamsE)
        /*00e0*/ 	.short	0x0380
        /*00e2*/ 	.short	0x0128


	//----- nvinfo : EIATTR_SW_WAR
	.align		4
.L_2247:
        /*00e4*/ 	.byte	0x04, 0x36
        /*00e6*/ 	.short	(.L_2249 - .L_2248)
.L_2248:
        /*00e8*/ 	.word	0x00000008
.L_2249:


//--------------------- .nv.info._ZN10layer_norm13ln_bwd_kernelINS_13Kernel_traitsIf13__nv_bfloat16S2_S2_fjLj2560ELj1ELj1ELj4ELj8ENS_18Kernel_traits_baseILj2560EfS2_S2_S2_fjLj128EEEEELb1ELb1ELb1ELb1EEEvNS_9BwdParamsE --------------------------
	.section	.nv.info._ZN10layer_norm13ln_bwd_kernelINS_13Kernel_traitsIf13__nv_bfloat16S2_S2_fjLj2560ELj1ELj1ELj4ELj8ENS_18Kernel_traits_baseILj2560EfS2_S2_S2_fjLj128EEEEELb1ELb1ELb1ELb1EEEvNS_9BwdParamsE,"",@"SHT_CUDA_INFO"
	.sectionflags	@""
	.align	4


	//----- nvinfo : EIATTR_CUDA_API_VERSION
	.align		4
        /*0000*/ 	.byte	0x04, 0x37
        /*0002*/ 	.short	(.L_2251 - .L_2250)
.L_2250:
        /*0004*/ 	.word	0x00000082


	//----- nvinfo : EIATTR_KPARAM_INFO
	.align		4
.L_2251:
        /*0008*/ 	.byte	0x04, 0x17
        /*000a*/ 	.short	(.L_2253 - .L_2252)
.L_2252:
        /*000c*/ 	.word	0x00000000
        /*0010*/ 	.short	0x0000
        /*0012*/ 	.short	0x0000
        /*0014*/ 	.byte	0x00, 0xf0, 0xa1, 0x04


	//----- nvinfo : EIATTR_SPARSE_MMA_MASK
	.align		4
.L_2253:
        /*0018*/ 	.byte	0x03, 0x50
        /*001a*/ 	.short	0x0000


	//----- nvinfo : EIATTR_MAXREG_COUNT
	.align		4
        /*001c*/ 	.byte	0x03, 0x1b
        /*001e*/ 	.short	0x00ff


	//----- nvinfo : EIATTR_NUM_BARRIERS
	.align		4
        /*0020*/ 	.byte	0x02, 0x4c
        /*0022*/ 	.byte	0x01
	.zero		1


	//----- nvinfo : EIATTR_MERCURY_ISA_VERSION
	.align		4
        /*0024*/ 	.byte	0x03, 0x5f
        /*0026*/ 	.short	0x0101


	//----- nvinfo : EIATTR_COOP_GROUP_MASK_REGIDS
	.align		4
        /*0028*/ 	.byte	0x04, 0x29
        /*002a*/ 	.short	(.L_2255 - .L_2254)


	//   ....[0]....
.L_2254:
        /*002c*/ 	.word	0xffffffff


	//   ....[1]....
        /*0030*/ 	.word	0xffffffff


	//   ....[2]....
        /*0034*/ 	.word	0xffffffff


	//   ....[3]....
        /*0038*/ 	.word	0xffffffff


	//   ....[4]....
        /*003c*/ 	.word	0xffffffff


	//   ....[5]....
        /*0040*/ 	.word	0xffffffff


	//   ....[6]....
        /*0044*/ 	.word	0xffffffff


	//   ....[7]....
        /*0048*/ 	.word	0xffffffff


	//   ....[8]....
        /*004c*/ 	.word	0xffffffff


	//   ....[9]....
        /*0050*/ 	.word	0xffffffff


	//----- nvinfo : EIATTR_COOP_GROUP_INSTR_OFFSETS
	.align		4
.L_2255:
        /*0054*/ 	.byte	0x04, 0x28
        /*0056*/ 	.short	(.L_2257 - .L_2256)


	//   ....[0]....
.L_2256:
        /*0058*/ 	.word	0x00001b20


	//   ....[1]....
        /*005c*/ 	.word	0x00001b60


	//   ....[2]....
        /*0060*/ 	.word	0x00001bb0


	//   ....[3]....
        /*0064*/ 	.word	0x00001bc0


	//   ....[4]....
        /*0068*/ 	.word	0x00001c00


	//   ....[5]....
        /*006c*/ 	.word	0x00001c10


	//   ....[6]....
        /*0070*/ 	.word	0x00001c40


	//   ....[7]....
        /*0074*/ 	.word	0x00001c60


	//   ....[8]....
        /*0078*/ 	.word	0x00001ca0


	//   ....[9]....
        /*007c*/ 	.word	0x00001cd0


	//----- nvinfo : EIATTR_VRC_CTA_INIT_COUNT
	.align		4
.L_2257:
        /*0080*/ 	.byte	0x02, 0x4a
	.zero		1
	.zero		1


	//----- nvinfo : EIATTR_EXIT_INSTR_OFFSETS
	.align		4
        /*0084*/ 	.byte	0x04, 0x1c
        /*0086*/ 	.short	(.L_2259 - .L_2258)


	//   ....[0]....
.L_2258:
        /*0088*/ 	.word	0x00008eb0


	//----- nvinfo : EIATTR_MAX_THREADS
	.align		4
.L_2259:
        /*008c*/ 	.byte	0x04, 0x05
        /*008e*/ 	.short	(.L_2261 - .L_2260)
.L_2260:
        /*0090*/ 	.word	0x00000080
        /*0094*/ 	.word	0x00000001
        /*0098*/ 	.word	0x00000001


	//----- nvinfo : EIATTR_CRS_STACK_SIZE
	.align		4
.L_2261:
        /*009c*/ 	.byte	0x04, 0x1e
        /*009e*/ 	.short	(.L_2263 - .L_2262)
.L_2262:
        /*00a0*/ 	.word	0x00000000


	//----- nvinfo : EIATTR_CBANK_PARAM_SIZE
	.align		4
.L_2263:
        /*00a4*/ 	.byte	0x03, 0x19
        /*00a6*/ 	.short	0x0128


	//----- nvinfo : EIATTR_PARAM_CBANK
	.align		4
        /*00a8*/ 	.byte	0x04, 0x0a
        /*00aa*/ 	.short	(.L_2265 - .L_2264)
	.align		4
.L_2264:
        /*00ac*/ 	.word	index@(.nv.constant0._ZN10layer_norm13ln_bwd_kernelINS_13Kernel_traitsIf13__nv_bfloat16S2_S2_fjLj2560ELj1ELj1ELj4ELj8ENS_18Kernel_traits_baseILj2560EfS2_S2_S2_fjLj128EEEEELb1ELb1ELb1ELb1EEEvNS_9BwdParamsE)
        /*00b0*/ 	.short	0x0380
        /*00b2*/ 	.short	0x0128


	//----- nvinfo : EIATTR_SW_WAR
	.align		4
.L_2265:
        /*00b4*/ 	.byte	0x04, 0x36
        /*00b6*/ 	.short	(.L_2267 - .L_2266)
.L_2266:
        /*00b8*/ 	.word	0x00000008
.L_2267:


//--------------------- .nv.info._ZN10layer_norm13ln_bwd_kernelINS_13Kernel_traitsI13__nv_bfloat16S2_fS2_fjLj2560ELj1ELj1ELj4ELj8ENS_18Kernel_traits_baseILj2560ES2_S2_fS2_fjLj128EEEEELb0ELb0ELb0ELb0EEEvNS_9BwdParamsE --------------------------
	.section	.nv.info._ZN10layer_norm13ln_bwd_kernelINS_13Kernel_traitsI13__nv_bfloat16S2_fS2_fjLj2560ELj1ELj1ELj4ELj8ENS_18Kernel_traits_baseILj2560ES2_S2_fS2_fjLj128EEEEELb0ELb0ELb0ELb0EEEvNS_9BwdParamsE,"",@"SHT_CUDA_INFO"
	.sectionflags	@""
	.align	4


	//----- nvinfo : EIATTR_CUDA_API_VERSION
	.align		4
        /*0000*/ 	.byte	0x04, 0x37
        /*0002*/ 	.short	(.L_2269 - .L_2268)
.L_2268:
        /*0004*/ 	.word	0x00000082


	//----- nvinfo : EIATTR_KPARAM_INFO
	.align		4
.L_2269:
        /*0008*/ 	.byte	0x04, 0x17
        /*000a*/ 	.short	(.L_2271 - .L_2270)
.L_2270:
        /*000c*/ 	.word	0x00000000
        /*0010*/ 	.short	0x0000
        /*0012*/ 	.short	0x0000
        /*0014*/ 	.byte	0x00, 0xf0, 0xa1, 0x04


	//----- nvinfo : EIATTR_SPARSE_MMA_MASK
	.align		4
.L_2271:
        /*0018*/ 	.byte	0x03, 0x50
        /*001a*/ 	.short	0x0000


	//----- nvinfo : EIATTR_MAXREG_COUNT
	.align		4
        /*001c*/ 	.byte	0x03, 0x1b
        /*001e*/ 	.short	0x00ff


	//----- nvinfo : EIATTR_NUM_BARRIERS
	.align		4
        /*0020*/ 	.byte	0x02, 0x4c
        /*0022*/ 	.byte	0x01
	.zero		1


	//----- nvinfo : EIATTR_MERCURY_ISA_VERSION
	.align		4
        /*0024*/ 	.byte	0x03, 0x5f
        /*0026*/ 	.short	0x0101


	//----- nvinfo : EIATTR_COOP_GROUP_MASK_REGIDS
	.align		4
        /*0028*/ 	.byte	0x04, 0x29
        /*002a*/ 	.short	(.L_2273 - .L_2272)


	//   ....[0]....
.L_2272:
        /*002c*/ 	.word	0xffffffff


	//   ....[1]....
        /*0030*/ 	.word	0xffffffff


	//   ....[2]....
        /*0034*/ 	.word	0xffffffff


	//   ....[3]....
        /*0038*/ 	.word	0xffffffff


	//   ....[4]....
        /*003c*/ 	.word	0xffffffff


	//   ....[5]....
        /*0040*/ 	.word	0xffffffff


	//   ....[6]....
        /*0044*/ 	.word	0xffffffff


	//   ....[7]....
        /*0048*/ 	.word	0xffffffff


	//   ....[8]....
        /*004c*/ 	.word	0xffffffff


	//   ....[9]....
        /*0050*/ 	.word	0xffffffff


	//----- nvinfo : EIATTR_COOP_GROUP_INSTR_OFFSETS
	.align		4
.L_2273:
        /*0054*/ 	.byte	0x04, 0x28
        /*0056*/ 	.short	(.L_2275 - .L_2274)


	//   ....[0]....
.L_2274:
        /*0058*/ 	.word	0x000019b0


	//   ....[1]....
        /*005c*/ 	.word	0x00001a40


	//   ....[2]....
        /*0060*/ 	.word	0x00001a60


	//   ....[3]....
        /*0064*/ 	.word	0x00001ab0


	//   ....[4]....
        /*0068*/ 	.word	0x00001ad0


	//   ....[5]....
        /*006c*/ 	.word	0x00001af0


	//   ....[6]....
        /*0070*/ 	.word	0x00001b10


	//   ....[7]....
        /*0074*/ 	.word	0x00001b30


	//   ....[8]....
        /*0078*/ 	.word	0x00001b50


	//   ....[9]....
        /*007c*/ 	.word	0x00001b70


	//----- nvinfo : EIATTR_VRC_CTA_INIT_COUNT
	.align		4
.L_2275:
        /*0080*/ 	.byte	0x02, 0x4a
	.zero		1
	.zero		1


	//----- nvinfo : EIATTR_EXIT_INSTR_OFFSETS
	.align		4
        /*0084*/ 	.byte	0x04, 0x1c
        /*0086*/ 	.short	(.L_2277 - .L_2276)


	//   ....[0]....
.L_2276:
        /*0088*/ 	.word	0x00004850


	//   ....[1]....
        /*008c*/ 	.word	0x000048d0


	//----- nvinfo : EIATTR_MAX_THREADS
	.align		4
.L_2277:
        /*0090*/ 	.byte	0x04, 0x05
        /*0092*/ 	.short	(.L_2279 - .L_2278)
.L_2278:
        /*0094*/ 	.word	0x00000080
        /*0098*/ 	.word	0x00000001
        /*009c*/ 	.word	0x00000001


	//----- nvinfo : EIATTR_CRS_STACK_SIZE
	.align		4
.L_2279:
        /*00a0*/ 	.byte	0x04, 0x1e
        /*00a2*/ 	.short	(.L_2281 - .L_2280)
.L_2280:
        /*00a4*/ 	.word	0x00000000


	//----- nvinfo : EIATTR_CBANK_PARAM_SIZE
	.align		4
.L_2281:
        /*00a8*/ 	.byte	0x03, 0x19
        /*00aa*/ 	.short	0x0128


	//----- nvinfo : EIATTR_PARAM_CBANK
	.align		4
        /*00ac*/ 	.byte	0x04, 0x0a
        /*00ae*/ 	.short	(.L_2283 - .L_2282)
	.align		4
.L_2282:
        /*00b0*/ 	.word	index@(.nv.constant0._ZN10layer_norm13ln_bwd_kernelINS_13Kernel_traitsI13__nv_bfloat16S2_fS2_fjLj2560ELj1ELj1ELj4ELj8ENS_18Kernel_traits_baseILj2560ES2_S2_fS2_fjLj128EEEEELb0ELb0ELb0ELb0EEEvNS_9BwdParamsE)
        /*00b4*/ 	.short	0x0380
        /*00b6*/ 	.short	0x0128


	//----- nvinfo : EIATTR_SW_WAR
	.align		4
.L_2283:
        /*00b8*/ 	.byte	0x04, 0x36
        /*00ba*/ 	.short	(.L_2285 - .L_2284)
.L_2284:
        /*00bc*/ 	.word	0x00000008
.L_2285:


//--------------------- .nv.info._ZN10layer_norm13ln_bwd_kernelINS_13Kernel_traitsI13__nv_bfloat16S2_fS2_fjLj2560ELj1ELj1ELj4ELj8ENS_18Kernel_traits_baseILj2560ES2_S2_fS2_fjLj128EEEEELb0ELb0ELb0ELb1EEEvNS_9BwdParamsE --------------------------
	.section	.nv.info._ZN10layer_norm13ln_bwd_kernelINS_13Kernel_traitsI13__nv_bfloat16S2_fS2_fjLj2560ELj1ELj1ELj4ELj8ENS_18Kernel_traits_baseILj2560ES2_S2_fS2_fjLj128EEEEELb0ELb0ELb0ELb1EEEvNS_9BwdParamsE,"",@"SHT_CUDA_INFO"
	.sectionflags	@""
	.align	4


	//----- nvinfo : EIATTR_CUDA_API_VERSION
	.align		4
        /*0000*/ 	.byte	0x04, 0x37
        /*0002*/ 	.short	(.L_2287 - .L_2286)
.L_2286:
        /*0004*/ 	.word	0x00000082


	//----- nvinfo : EIATTR_KPARAM_INFO
	.align		4
.L_2287:
        /*0008*/ 	.byte	0x04, 0x17
        /*000a*/ 	.short	(.L_2289 - .L_2288)
.L_2288:
        /*000c*/ 	.word	0x00000000
        /*0010*/ 	.short	0x0000
        /*0012*/ 	.short	0x0000
        /*0014*/ 	.byte	0x00, 0xf0, 0xa1, 0x04


	//----- nvinfo : EIATTR_SPARSE_MMA_MASK
	.align		4
.L_2289:
        /*0018*/ 	.byte	0x03, 0x50
        /*001a*/ 	.short	0x0000


	//----- nvinfo : EIATTR_MAXREG_COUNT
	.align		4
        /*001c*/ 	.byte	0x03, 0x1b
        /*001e*/ 	.short	0x00ff


	//----- nvinfo : EIATTR_NUM_BARRIERS
	.align		4
        /*0020*/ 	.byte	0x02, 0x4c
        /*0022*/ 	.byte	0x01
	.zero		1


	//----- nvinfo : EIATTR_MERCURY_ISA_VERSION
	.align		4
        /*0024*/ 	.byte	0x03, 0x5f
        /*0026*/ 	.short	0x0101


	//----- nvinfo : EIATTR_COOP_GROUP_MASK_REGIDS
	.align		4
        /*0028*/ 	.byte	0x04, 0x29
        /*002a*/ 	.short	(.L_2291 - .L_2290)


	//   ....[0]....
.L_2290:
        /*002c*/ 	.word	0xffffffff


	//   ....[1]....
        /*0030*/ 	.word	0xffffffff


	//   ....[2]....
        /*0034*/ 	.word	0xffffffff


	//   ....[3]....
        /*0038*/ 	.word	0xffffffff


	//   ....[4]....
        /*003c*/ 	.word	0xffffffff


	//   ....[5]....
        /*0040*/ 	.word	0xffffffff


	//   ....[6]....
        /*0044*/ 	.word	0xffffffff


	//   ....[7]....
        /*0048*/ 	.word	0xffffffff


	//   ....[8]....
        /*004c*/ 	.word	0xffffffff


	//   ....[9]....
        /*0050*/ 	.word	0xffffffff


	//----- nvinfo : EIATTR_COOP_GROUP_INSTR_OFFSETS
	.align		4
.L_2291:
        /*0054*/ 	.byte	0x04, 0x28
        /*0056*/ 	.short	(.L_2293 - .L_2292)


	//   ....[0]....
.L_2292:
        /*0058*/ 	.word	0x00001290


	//   ....[1]....
        /*005c*/ 	.word	0x000012a0


	//   ....[2]....
        /*0060*/ 	.word	0x000012d0


	//   ....[3]....
        /*0064*/ 	.word	0x000012e0


	//   ....[4]....
        /*0068*/ 	.word	0x00001310


	//   ....[5]....
        /*006c*/ 	.word	0x00001320


	//   ....[6]....
        /*0070*/ 	.word	0x00001350


	//   ....[7]....
        /*0074*/ 	.word	0x00001360


	//   ....[8]....
        /*0078*/ 	.word	0x000013b0


	//   ....[9]....
        /*007c*/ 	.word	0x000013c0


	//----- nvinfo : EIATTR_VRC_CTA_INIT_COUNT
	.align		4
.L_2293:
        /*0080*/ 	.byte	0x02, 0x4a
	.zero		1
	.zero		1


	//----- nvinfo : EIATTR_EXIT_INSTR_OFFSETS
	.align		4
        /*0084*/ 	.byte	0x04, 0x1c
        /*0086*/ 	.short	(.L_2295 - .L_2294)


	//   ....[0]....
.L_2294:
        /*0088*/ 	.word	0x00003ee0


	//----- nvinfo : EIATTR_MAX_THREADS
	.align		4
.L_2295:
        /*008c*/ 	.byte	0x04, 0x05
        /*008e*/ 	.short	(.L_2297 - .L_2296)
.L_2296:
        /*0090*/ 	.word	0x00000080
        /*0094*/ 	.word	0x00000001
        /*0098*/ 	.word	0x00000001


	//----- nvinfo : EIATTR_CBANK_PARAM_SIZE
	.align		4
.L_2297:
        /*009c*/ 	.byte	0x03, 0x19
        /*009e*/ 	.short	0x0128


	//----- nvinfo : EIATTR_PARAM_CBANK
	.align		4
        /*00a0*/ 	.byte	0x04, 0x0a
        /*00a2*/ 	.short	(.L_2299 - .L_2298)
	.align		4
.L_2298:
        /*00a4*/ 	.word	index@(.nv.constant0._ZN10layer_norm13ln_bwd_kernelINS_13Kernel_traitsI13__nv_bfloat16S2_fS2_fjLj2560ELj1ELj1ELj4ELj8ENS_18Kernel_traits_baseILj2560ES2_S2_fS2_fjLj128EEEEELb0ELb0ELb0ELb1EEEvNS_9BwdParamsE)
        /*00a8*/ 	.short	0x0380
        /*00aa*/ 	.short	0x0128


	//----- nvinfo : EIATTR_SW_WAR
	.align		4
.L_2299:
        /*00ac*/ 	.byte	0x04, 0x36
        /*00ae*/ 	.short	(.L_2301 - .L_2300)
.L_2300:
        /*00b0*/ 	.word	0x00000008
.L_2301:


//--------------------- .nv.info._ZN10layer_norm13ln_bwd_kernelINS_13Kernel_traitsI13__nv_bfloat16S2_fS2_fjLj2560ELj1ELj1ELj4ELj8ENS_18Kernel_traits_baseILj2560ES2_S2_fS2_fjLj128EEEEELb0ELb0ELb1ELb0EEEvNS_9BwdParamsE --------------------------
	.section	.nv.info._ZN10layer_norm13ln_bwd_kernelINS_13Kernel_traitsI13__nv_bfloat16S2_fS2_fjLj2560ELj1ELj1ELj4ELj8ENS_18Kernel_traits_baseILj2560ES2_S2_fS2_fjLj128EEEEELb0ELb0ELb1ELb0EEEvNS_9BwdParamsE,"",@"SHT_CUDA_INFO"
	.sectionflags	@""
	.align	4


	//----- nvinfo : EIATTR_CUDA_API_VERSION
	.align		4
        /*0000*/ 	.byte	0x04, 0x37
        /*0002*/ 	.short	(.L_2303 - .L_2302)
.L_2302:
        /*0004*/ 	.word	0x00000082


	//----- nvinfo : EIATTR_KPARAM_INFO
	.align		4
.L_2303:
        /*0008*/ 	.byte	0x04, 0x17
        /*000a*/ 	.short	(.L_2305 - .L_2304)
.L_2304:
        /*000c*/ 	.word	0x00000000
        /*0010*/ 	.short	0x0000
        /*0012*/ 	.short	0x0000
        /*0014*/ 	.byte	0x00, 0xf0, 0xa1, 0x04


	//----- nvinfo : EIATTR_SPARSE_MMA_MASK
	.align		4
.L_2305:
        /*0018*/ 	.byte	0x03, 0x50
        /*001a*/ 	.short	0x0000


	//----- nvinfo : EIATTR_MAXREG_COUNT
	.align		4
        /*001c*/ 	.byte	0x03, 0x1b
        /*001e*/ 	.short	0x00ff


	//----- nvinfo : EIATTR_NUM_BARRIERS
	.align		4
        /*0020*/ 	.byte	0x02, 0x4c
        /*0022*/ 	.byte	0x01
	.zero		1


	//----- nvinfo : EIATTR_MERCURY_ISA_VERSION
	.align		4
        /*0024*/ 	.byte	0x03, 0x5f
        /*0026*/ 	.short	0x0101


	//----- nvinfo : EIATTR_COOP_GROUP_MASK_REGIDS
	.align		4
        /*0028*/ 	.byte	0x04, 0x29
        /*002a*/ 	.short	(.L_2307 - .L_2306)


	//   ....[0]....
.L_2306:
        /*002c*/ 	.word	0xffffffff


	//   ....[1]....
        /*0030*/ 	.word	0xffffffff


	//   ....[2]....
        /*0034*/ 	.word	0xffffffff


	//   ....[3]....
        /*0038*/ 	.word	0xffffffff


	//   ....[4]....
        /*003c*/ 	.word	0xffffffff


	//   ....[5]....
        /*0040*/ 	.word	0xffffffff


	//   ....[6]....
        /*0044*/ 	.word	0xffffffff


	//   ....[7]....
        /*0048*/ 	.word	0xffffffff


	//   ....[8]....
        /*004c*/ 	.word	0xffffffff


	//   ....[9]....
        /*0050*/ 	.word	0xffffffff


	//----- nvinfo : EIATTR_COOP_GROUP_INSTR_OFFSETS
	.align		4
.L_2307:
        /*0054*/ 	.byte	0x04, 0x28
        /*0056*/ 	.short	(.L_2309 - .L_2308)


	//   ....[0]....
.L_2308:
        /*0058*/ 	.word	0x00001cf0


	//   ....[1]....
        /*005c*/ 	.word	0x00001d20


	//   ....[2]....
        /*0060*/ 	.word	0x00001d50


	//   ....[3]....
        /*0064*/ 	.word	0x00001d60


	//   ....[4]....
        /*0068*/ 	.word	0x00001d90


	//   ....[5]....
        /*006c*/ 	.word	0x00001da0


	//   ....[6]....
        /*0070*/ 	.word	0x00001dd0


	//   ....[7]....
        /*0074*/ 	.word	0x00001de0


	//   ....[8]....
        /*0078*/ 	.word	0x00001e10


	//   ....[9]....
        /*007c*/ 	.word	0x00001e20


	//----- nvinfo : EIATTR_VRC_CTA_INIT_COUNT
	.align		4
.L_2309:
        /*0080*/ 	.byte	0x02, 0x4a
	.zero		1
	.zero		1


	//----- nvinfo : EIATTR_EXIT_INSTR_OFFSETS
	.align		4
        /*0084*/ 	.byte	0x04, 0x1c
        /*0086*/ 	.short	(.L_2311 - .L_2310)


	//   ....[0]....
.L_2310:
        /*0088*/ 	.word	0x00005700


	//   ....[1]....
        /*008c*/ 	.word	0x00005780


	//----- nvinfo : EIATTR_MAX_THREADS
	.align		4
.L_2311:
        /*0090*/ 	.byte	0x04, 0x05
        /*0092*/ 	.short	(.L_2313 - .L_2312)
.L_2312:
        /*0094*/ 	.word	0x00000080
        /*0098*/ 	.word	0x00000001
        /*009c*/ 	.word	0x00000001


	//----- nvinfo : EIATTR_CRS_STACK_SIZE
	.align		4
.L_2313:
        /*00a0*/ 	.byte	0x04, 0x1e
        /*00a2*/ 	.short	(.L_2315 - .L_2314)
.L_2314:
        /*00a4*/ 	.word	0x00000000


	//----- nvinfo : EIATTR_CBANK_PARAM_SIZE
	.align		4
.L_2315:
        /*00a8*/ 	.byte	0x03, 0x19
        /*00aa*/ 	.short	0x0128


	//----- nvinfo : EIATTR_PARAM_CBANK
	.align		4
        /*00ac*/ 	.byte	0x04, 0x0a
        /*00ae*/ 	.short	(.L_2317 - .L_2316)
	.align		4
.L_2316:
        /*00b0*/ 	.word	index@(.nv.constant0._ZN10layer_norm13ln_bwd_kernelINS_13Kernel_traitsI13__nv_bfloat16S2_fS2_fjLj2560ELj1ELj1ELj4ELj8ENS_18Kernel_traits_baseILj2560ES2_S2_fS2_fjLj128EEEEELb0ELb0ELb1ELb0EEEvNS_9BwdParamsE)
        /*00b4*/ 	.short	0x0380
        /*00b6*/ 	.short	0x0128


	//----- nvinfo : EIATTR_SW_WAR
	.align		4
.L_2317:
        /*00b8*/ 	.byte	0x04, 0x36
        /*00ba*/ 	.short	(.L_2319 - .L_2318)
.L_2318:
        /*00bc*/ 	.word	0x00000008
.L_2319:


//--------------------- .nv.info._ZN10layer_norm13ln_bwd_kernelINS_13Kernel_traitsI13__nv_bfloat16S2_fS2_fjLj2560ELj1ELj1ELj4ELj8ENS_18Kernel_traits_baseILj2560ES2_S2_fS2_fjLj128EEEEELb0ELb0ELb1ELb1EEEvNS_9BwdParamsE --------------------------
	.section	.nv.info._ZN10layer_norm13ln_bwd_kernelINS_13Kernel_traitsI13__nv_bfloat16S2_fS2_fjLj2560ELj1ELj1ELj4ELj8ENS_18Kernel_traits_baseILj2560ES2_S2_fS2_fjLj128EEEEELb0ELb0ELb1ELb1EEEvNS_9BwdParamsE,"",@"SHT_CUDA_INFO"
	.sectionflags	@""
	.align	4


	//----- nvinfo : EIATTR_CUDA_API_VERSION
	.align		4
        /*0000*/ 	.byte	0x04, 0x37
        /*0002*/ 	.short	(.L_2321 - .L_2320)
.L_2320:
        /*0004*/ 	.word	0x00000082


	//----- nvinfo : EIATTR_KPARAM_INFO
	.align		4
.L_2321:
        /*0008*/ 	.byte	0x04, 0x17
        /*000a*/ 	.short	(.L_2323 - .L_2322)
.L_2322:
        /*000c*/ 	.word	0x00000000
        /*0010*/ 	.short	0x0000
        /*0012*/ 	.short	0x0000
        /*0014*/ 	.byte	0x00, 0xf0, 0xa1, 0x04


	//----- nvinfo : EIATTR_SPARSE_MMA_MASK
	.align		4
.L_2323:
        /*0018*/ 	.byte	0x03, 0x50
        /*001a*/ 	.short	0x0000


	//----- nvinfo : EIATTR_MAXREG_COUNT
	.align		4
        /*001c*/ 	.byte	0x03, 0x1b
        /*001e*/ 	.short	0x00ff


	//----- nvinfo : EIATTR_NUM_BARRIERS
	.align		4
        /*0020*/ 	.byte	0x02, 0x4c
        /*0022*/ 	.byte	0x01
	.zero		1


	//----- nvinfo : EIATTR_MERCURY_ISA_VERSION
	.align		4
        /*0024*/ 	.byte	0x03, 0x5f
        /*0026*/ 	.short	0x0101


	//----- nvinfo : EIATTR_COOP_GROUP_MASK_REGIDS
	.align		4
        /*0028*/ 	.byte	0x04, 0x29
        /*002a*/ 	.short	(.L_2325 - .L_2324)


	//   ....[0]....
.L_2324:
        /*002c*/ 	.word	0xffffffff


	//   ....[1]....
        /*0030*/ 	.word	0xffffffff


	//   ....[2]....
        /*0034*/ 	.word	0xffffffff


	//   ....[3]....
        /*0038*/ 	.word	0xffffffff


	//   ....[4]....
        /*003c*/ 	.word	0xffffffff


	//   ....[5]....
        /*0040*/ 	.word	0xffffffff


	//   ....[6]....
        /*0044*/ 	.word	0xffffffff


	//   ....[7]....
        /*0048*/ 	.word	0xffffffff


	//   ....[8]....
        /*004c*/ 	.word	0xffffffff


	//   ....[9]....
        /*0050*/ 	.word	0xffffffff


	//----- nvinfo : EIATTR_COOP_GROUP_INSTR_OFFSETS
	.align		4
.L_2325:
        /*0054*/ 	.byte	0x04, 0x28
        /*0056*/ 	.short	(.L_2327 - .L_2326)


	//   ....[0]....
.L_2326:
        /*0058*/ 	.word	0x00001600


	//   ....[1]....
        /*005c*/ 	.word	0x00001630


	//   ....[2]....
        /*0060*/ 	.word	0x00001660


	//   ....[3]....
        /*0064*/ 	.word	0x00001670


	//   ....[4]....
        /*0068*/ 	.word	0x000016a0


	//   ....[5]....
        /*006c*/ 	.word	0x000016b0


	//   ....[6]....
        /*0070*/ 	.word	0x000016e0


	//   ....[7]....
        /*0074*/ 	.word	0x000016f0


	//   ....[8]....
        /*0078*/ 	.word	0x00001720


	//   ....[9]....
        /*007c*/ 	.word	0x00001730


	//----- nvinfo : EIATTR_VRC_CTA_INIT_COUNT
	.align		4
.L_2327:
        /*0080*/ 	.byte	0x02, 0x4a
	.zero		1
	.zero		1


	//----- nvinfo : EIATTR_EXIT_INSTR_OFFSETS
	.align		4
        /*0084*/ 	.byte	0x04, 0x1c
        /*0086*/ 	.short	(.L_2329 - .L_2328)


	//   ....[0]....
.L_2328:
        /*0088*/ 	.word	0x00004b10


	//----- nvinfo : EIATTR_MAX_THREADS
	.align		4
.L_2329:
        /*008c*/ 	.byte	0x04, 0x05
        /*008e*/ 	.short	(.L_2331 - .L_2330)
.L_2330:
        /*0090*/ 	.word	0x00000080
        /*0094*/ 	.word	0x00000001
        /*0098*/ 	.word	0x00000001


	//----- nvinfo : EIATTR_CRS_STACK_SIZE
	.align		4
.L_2331:
        /*009c*/ 	.byte	0x04, 0x1e
        /*009e*/ 	.short	(.L_2333 - .L_2332)
.L_2332:
        /*00a0*/ 	.word	0x00000000


	//----- nvinfo : EIATTR_CBANK_PARAM_SIZE
	.align		4
.L_2333:
        /*00a4*/ 	.byte	0x03, 0x19
        /*00a6*/ 	.short	0x0128


	//----- nvinfo : EIATTR_PARAM_CBANK
	.align		4
        /*00a8*/ 	.byte	0x04, 0x0a
        /*00aa*/ 	.short	(.L_2335 - .L_2334)
	.align		4
.L_2334:
        /*00ac*/ 	.word	index@(.nv.constant0._ZN10layer_norm13ln_bwd_kernelINS_13Kernel_traitsI13__nv_bfloat16S2_fS2_fjLj2560ELj1ELj1ELj4ELj8ENS_18Kernel_traits_baseILj2560ES2_S2_fS2_fjLj128EEEEELb0ELb0ELb1ELb1EEEvNS_9BwdParamsE)
        /*00b0*/ 	.short	0x0380
        /*00b2*/ 	.short	0x0128


	//----- nvinfo : EIATTR_SW_WAR
	.align		4
.L_2335:
        /*00b4*/ 	.byte	0x04, 0x36
        /*00b6*/ 	.short	(.L_2337 - .L_2336)
.L_2336:
        /*00b8*/ 	.word	0x00000008
.L_2337:


//--------------------- .nv.info._ZN10layer_norm13ln_bwd_kernelINS_13Kernel_traitsI13__nv_bfloat16S2_fS2_fjLj2560ELj1ELj1ELj4ELj8ENS_18Kernel_traits_baseILj2560ES2_S2_fS2_fjLj128EEEEELb0ELb1ELb0ELb0EEEvNS_9BwdParamsE --------------------------
	.section	.nv.info._ZN10layer_norm13ln_bwd_kernelINS_13Kernel_traitsI13__nv_bfloat16S2_fS2_fjLj2560ELj1ELj1ELj4ELj8ENS_18Kernel_traits_baseILj2560ES2_S2_fS2_fjLj128EEEEELb0ELb1ELb0ELb0EEEvNS_9BwdParamsE,"",@"SHT_CUDA_INFO"
	.sectionflags	@""
	.align	4


	//----- nvinfo : EIATTR_CUDA_API_VERSION
	.align		4
        /*0000*/ 	.byte	0x04, 0x37
        /*0002*/ 	.short	(.L_2339 - .L_2338)
.L_2338:
        /*0004*/ 	.word	0x00000082


	//----- nvinfo : EIATTR_KPARAM_INFO
	.align		4
.L_2339:
        /*0008*/ 	.byte	0x04, 0x17
        /*000a*/ 	.short	(.L_2341 - .L_2340)
.L_2340:
        /*000c*/ 	.word	0x00000000
        /*0010*/ 	.short	0x0000
        /*0012*/ 	.short	0x0000
        /*0014*/ 	.byte	0x00, 0xf0, 0xa1, 0x04


	//----- nvinfo : EIATTR_SPARSE_MMA_MASK
	.align		4
.L_2341:
        /*0018*/ 	.byte	0x03, 0x50
        /*001a*/ 	.short	0x0000


	//----- nvinfo : EIATTR_MAXREG_COUNT
	.align		4
        /*001c*/ 	.byte	0x03, 0x1b
        /*001e*/ 	.short	0x00ff


	//----- nvinfo : EIATTR_NUM_BARRIERS
	.align		4
        /*0020*/ 	.byte	0x02, 0x4c
        /*0022*/ 	.byte	0x01
	.zero		1


	//----- nvinfo : EIATTR_MERCURY_ISA_VERSION
	.align		4
        /*0024*/ 	.byte	0x03, 0x5f
        /*0026*/ 	.short	0x0101


	//----- nvinfo : EIATTR_COOP_GROUP_MASK_REGIDS
	.align		4
        /*0028*/ 	.byte	0x04, 0x29
        /*002a*/ 	.short	(.L_2343 - .L_2342)


	//   ....[0]....
.L_2342:
        /*002c*/ 	.word	0xffffffff


	//   ....[1]....
        /*0030*/ 	.word	0xffffffff


	//   ....[2]....
        /*0034*/ 	.word	0xffffffff


	//   ....[3]....
        /*0038*/ 	.word	0xffffffff


	//   ....[4]....
        /*003c*/ 	.word	0xffffffff


	//   ....[5]....
        /*0040*/ 	.word	0xffffffff


	//   ....[6]....
        /*0044*/ 	.word	0xffffffff


	//   ....[7]....
        /*0048*/ 	.word	0xffffffff


	//   ....[8]....
        /*004c*/ 	.word	0xffffffff


	//   ....[9]....
        /*0050*/ 	.word	0xffffffff


	//----- nvinfo : EIATTR_COOP_GROUP_INSTR_OFFSETS
	.align		4
.L_2343:
        /*0054*/ 	.byte	0x04, 0x28
        /*0056*/ 	.short	(.L_2345 - .L_2344)


	//   ....[0]....
.L_2344:
        /*0058*/ 	.word	0x00001e90


	//   ....[1]....
        /*005c*/ 	.word	0x00001ec0


	//   ....[2]....
        /*0060*/ 	.word	0x00001ef0


	//   ....[3]....
        /*0064*/ 	.word	0x00001f00


	//   ....[4]....
        /*0068*/ 	.word	0x00001f30


	//   ....[5]....
        /*006c*/ 	.word	0x00001f40


	//   ....[6]....
        /*0070*/ 	.word	0x00001f70


	//   ....[7]....
        /*0074*/ 	.word	0x00001f80


	//   ....[8]....
        /*0078*/ 	.word	0x00001fb0


	//   ....[9]....
        /*007c*/ 	.word	0x00001fc0


	//----- nvinfo : EIATTR_VRC_CTA_INIT_COUNT
	.align		4
.L_2345:
        /*0080*/ 	.byte	0x02, 0x4a
	.zero		1
	.zero		1


	//----- nvinfo : EIATTR_EXIT_INSTR_OFFSETS
	.align		4
        /*0084*/ 	.byte	0x04, 0x1c
        /*0086*/ 	.short	(.L_2347 - .L_2346)


	//   ....[0]....
.L_2346:
        /*0088*/ 	.word	0x00006770


	//   ....[1]....
        /*008c*/ 	.word	0x00006810


	//----- nvinfo : EIATTR_MAX_THREADS
	.align		4
.L_2347:
        /*0090*/ 	.byte	0x04, 0x05
        /*0092*/ 	.short	(.L_2349 - .L_2348)
.L_2348:
        /*0094*/ 	.word	0x00000080
        /*0098*/ 	.word	0x00000001
        /*009c*/ 	.word	0x00000001


	//----- nvinfo : EIATTR_CRS_STACK_SIZE
	.align		4
.L_2349:
        /*00a0*/ 	.byte	0x04, 0x1e
        /*00a2*/ 	.short	(.L_2351 - .L_2350)
.L_2350:
        /*00a4*/ 	.word	0x00000000


	//----- nvinfo : EIATTR_CBANK_PARAM_SIZE
	.align		4
.L_2351:
        /*00a8*/ 	.byte	0x03, 0x19
        /*00aa*/ 	.short	0x0128


	//----- nvinfo : EIATTR_PARAM_CBANK
	.align		4
        /*00ac*/ 	.byte	0x04, 0x0a
        /*00ae*/ 	.short	(.L_2353 - .L_2352)
	.align		4
.L_2352:
        /*00b0*/ 	.word	index@(.nv.constant0._ZN10layer_norm13ln_bwd_kernelINS_13Kernel_traitsI13__nv_bfloat16S2_fS2_fjLj2560ELj1ELj1ELj4ELj8ENS_18Kernel_traits_baseILj2560ES2_S2_fS2_fjLj128EEEEELb0ELb1ELb0ELb0EEEvNS_9BwdParamsE)
        /*00b4*/ 	.short	0x0380
        /*00b6*/ 	.short	0x0128


	//----- nvinfo : EIATTR_SW_WAR
	.align		4
.L_2353:
        /*00b8*/ 	.byte	0x04, 0x36
        /*00ba*/ 	.short	(.L_2355 - .L_2354)
.L_2354:
        /*00bc*/ 	.word	0x00000008
.L_2355:


//--------------------- .nv.info._ZN10layer_norm13ln_bwd_kernelINS_13Kernel_traitsI13__nv_bfloat16S2_fS2_fjLj2560ELj1ELj1ELj4ELj8ENS_18Kernel_traits_baseILj2560ES2_S2_fS2_fjLj128EEEEELb0ELb1ELb0ELb1EEEvNS_9BwdParamsE --------------------------
	.section	.nv.info._ZN10layer_norm13ln_bwd_kernelINS_13Kernel_traitsI13__nv_bfloat16S2_fS2_fjLj2560ELj1ELj1ELj4ELj8ENS_18Kernel_traits_baseILj2560ES2_S2_fS2_fjLj128EEEEELb0ELb1ELb0ELb1EEEvNS_9BwdParamsE,"",@"SHT_CUDA_INFO"
	.sectionflags	@""
	.align	4


	//----- nvinfo : EIATTR_CUDA_API_VERSION
	.align		4
        /*0000*/ 	.byte	0x04, 0x37
        /*0002*/ 	.short	(.L_2357 - .L_2356)
.L_2356:
        /*0004*/ 	.word	0x00000082


	//----- nvinfo : EIATTR_KPARAM_INFO
	.align		4
.L_2357:
        /*0008*/ 	.byte	0x04, 0x17
        /*000a*/ 	.short	(.L_2359 - .L_2358)
.L_2358:
        /*000c*/ 	.word	0x00000000
        /*0010*/ 	.short	0x0000
        /*0012*/ 	.short	0x0000
        /*0014*/ 	.byte	0x00, 0xf0, 0xa1, 0x04


	//----- nvinfo : EIATTR_SPARSE_MMA_MASK
	.align		4
.L_2359:
        /*0018*/ 	.byte	0x03, 0x50
        /*001a*/ 	.short	0x0000


	//----- nvinfo : EIATTR_MAXREG_COUNT
	.align		4
        /*001c*/ 	.byte	0x03, 0x1b
        /*001e*/ 	.short	0x00ff


	//----- nvinfo : EIATTR_NUM_BARRIERS
	.align		4
        /*0020*/ 	.byte	0x02, 0x4c
        /*0022*/ 	.byte	0x01
	.zero		1


	//----- nvinfo : EIATTR_MERCURY_ISA_VERSION
	.align		4
        /*0024*/ 	.byte	0x03, 0x5f
        /*0026*/ 	.short	0x0101


	//----- nvinfo : EIATTR_COOP_GROUP_MASK_REGIDS
	.align		4
        /*0028*/ 	.byte	0x04, 0x29
        /*002a*/ 	.short	(.L_2361 - .L_2360)


	//   ....[0]....
.L_2360:
        /*002c*/ 	.word	0xffffffff


	//   ....[1]....
        /*0030*/ 	.word	0xffffffff


	//   ....[2]....
        /*0034*/ 	.word	0xffffffff


	//   ....[3]....
        /*0038*/ 	.word	0xffffffff


	//   ....[4]....
        /*003c*/ 	.word	0xffffffff


	//   ....[5]....
        /*0040*/ 	.word	0xffffffff


	//   ....[6]....
        /*0044*/ 	.word	0xffffffff


	//   ....[7]....
        /*0048*/ 	.word	0xffffffff


	//   ....[8]....
        /*004c*/ 	.word	0xffffffff


	//   ....[9]....
        /*0050*/ 	.word	0xffffffff


	//----- nvinfo : EIATTR_COOP_GROUP_INSTR_OFFSETS
	.align		4
.L_2361:
        /*0054*/ 	.byte	0x04, 0x28
        /*0056*/ 	.short	(.L_2363 - .L_2362)


	//   ....[0]....
.L_2362:
        /*0058*/ 	.word	0x00001490


	//   ....[1]....
        /*005c*/ 	.word	0x000014a0


	//   ....[2]....
        /*0060*/ 	.word	0x000014d0


	//   ....[3]....
        /*0064*/ 	.word	0x000014e0


	//   ....[4]....
        /*0068*/ 	.word	0x00001510


	//   ....[5]....
        /*006c*/ 	.word	0x00001520


	//   ....[6]....
        /*0070*/ 	.word	0x00001560


	//   ....[7]....
        /*0074*/ 	.word	0x00001570


	//   ....[8]....
        /*0078*/ 	.word	0x000015a0


	//   ....[9]....
        /*007c*/ 	.word	0x000015b0


	//----- nvinfo : EIATTR_VRC_CTA_INIT_COUNT
	.align		4
.L_2363:
        /*0080*/ 	.byte	0x02, 0x4a
	.zero		1
	.zero		1


	//----- nvinfo : EIATTR_EXIT_INSTR_OFFSETS
	.align		4
        /*0084*/ 	.byte	0x04, 0x1c
        /*0086*/ 	.short	(.L_2365 - .L_2364)


	//   ....[0]....
.L_2364:
        /*0088*/ 	.word	0x00005d90


	//----- nvinfo : EIATTR_MAX_THREADS
	.align		4
.L_2365:
        /*008c*/ 	.byte	0x04, 0x05
        /*008e*/ 	.short	(.L_2367 - .L_2366)
.L_2366:
        /*0090*/ 	.word	0x00000080
        /*0094*/ 	.word	0x00000001
        /*0098*/ 	.word	0x00000001


	//----- nvinfo : EIATTR_CRS_STACK_SIZE
	.align		4
.L_2367:
        /*009c*/ 	.byte	0x04, 0x1e
        /*009e*/ 	.short	(.L_2369 - .L_2368)
.L_2368:
        /*00a0*/ 	.word	0x00000000


	//----- nvinfo : EIATTR_CBANK_PARAM_SIZE
	.align		4
.L_2369:
        /*00a4*/ 	.byte	0x03, 0x19
        /*00a6*/ 	.short	0x0128


	//----- nvinfo : EIATTR_PARAM_CBANK
	.align		4
        /*00a8*/ 	.byte	0x04, 0x0a
        /*00aa*/ 	.short	(.L_2371 - .L_2370)
	.align		4
.L_2370:
        /*00ac*/ 	.word	index@(.nv.constant0._ZN10layer_norm13ln_bwd_kernelINS_13Kernel_traitsI13__nv_bfloat16S2_fS2_fjLj2560ELj1ELj1ELj4ELj8ENS_18Kernel_traits_baseILj2560ES2_S2_fS2_fjLj128EEEEELb0ELb1ELb0ELb1EEEvNS_9BwdParamsE)
        /*00b0*/ 	.short	0x0380
        /*00b2*/ 	.short	0x0128


	//----- nvinfo : EIATTR_SW_WAR
	.align		4
.L_2371:
        /*00b4*/ 	.byte	0x04, 0x36
        /*00b6*/ 	.short	(.L_2373 - .L_2372)
.L_2372:
        /*00b8*/ 	.word	0x00000008
.L_2373:


//--------------------- .nv.info._ZN10layer_norm13ln_bwd_kernelINS_13Kernel_traitsI13__nv_bfloat16S2_fS2_fjLj2560ELj1ELj1ELj4ELj8ENS_18Kernel_traits_baseILj2560ES2_S2_fS2_fjLj128EEEEELb0ELb1ELb1ELb0EEEvNS_9BwdParamsE --------------------------
	.section	.nv.info._ZN10layer_norm13ln_bwd_kernelINS_13Kernel_traitsI13__nv_bfloat16S2_fS2_fjLj2560ELj1ELj1ELj4ELj8ENS_18Kernel_traits_baseILj2560ES2_S2_fS2_fjLj128EEEEELb0ELb1ELb1ELb0EEEvNS_9BwdParamsE,"",@"SHT_CUDA_INFO"
	.sectionflags	@""
	.align	4


	//----- nvinfo : EIATTR_CUDA_API_VERSION
	.align		4
        /*0000*/ 	.byte	0x04, 0x37
        /*0002*/ 	.short	(.L_2375 - .L_2374)
.L_2374:
        /*0004*/ 	.word	0x00000082


	//----- nvinfo : EIATTR_KPARAM_INFO
	.align		4
.L_2375:
        /*0008*/ 	.byte	0x04, 0x17
        /*000a*/ 	.short	(.L_2377 - .L_2376)
.L_2376:
        /*000c*/ 	.word	0x00000000
        /*0010*/ 	.short	0x0000
        /*0012*/ 	.short	0x0000
        /*0014*/ 	.byte	0x00, 0xf0, 0xa1, 0x04


	//----- nvinfo : EIATTR_SPARSE_MMA_MASK
	.align		4
.L_2377:
        /*0018*/ 	.byte	0x03, 0x50
        /*001a*/ 	.short	0x0000


	//----- nvinfo : EIATTR_MAXREG_COUNT
	.align		4
        /*001c*/ 	.byte	0x03, 0x1b
        /*001e*/ 	.short	0x00ff


	//----- nvinfo : EIATTR_NUM_BARRIERS
	.align		4
        /*0020*/ 	.byte	0x02, 0x4c
        /*0022*/ 	.byte	0x01
	.zero		1


	//----- nvinfo : EIATTR_MERCURY_ISA_VERSION
	.align		4
        /*0024*/ 	.byte	0x03, 0x5f
        /*0026*/ 	.short	0x0101


	//----- nvinfo : EIATTR_COOP_GROUP_MASK_REGIDS
	.align		4
        /*0028*/ 	.byte	0x04, 0x29
        /*002a*/ 	.short	(.L_2379 - .L_2378)


	//   ....[0]....
.L_2378:
        /*002c*/ 	.word	0xffffffff


	//   ....[1]....
        /*0030*/ 	.word	0xffffffff


	//   ....[2]....
        /*0034*/ 	.word	0xffffffff


	//   ....[3]....
        /*0038*/ 	.word	0xffffffff


	//   ....[4]....
        /*003c*/ 	.word	0xffffffff


	//   ....[5]....
        /*0040*/ 	.word	0xffffffff


	//   ....[6]....
        /*0044*/ 	.word	0xffffffff


	//   ....[7]....
        /*0048*/ 	.word	0xffffffff


	//   ....[8]....
        /*004c*/ 	.word	0xffffffff


	//   ....[9]....
        /*0050*/ 	.word	0xffffffff


	//----- nvinfo : EIATTR_COOP_GROUP_INSTR_OFFSETS
	.align		4
.L_2379:
        /*0054*/ 	.byte	0x04, 0x28
        /*0056*/ 	.short	(.L_2381 - .L_2380)


	//   ....[0]....
.L_2380:
        /*0058*/ 	.word	0x000020d0


	//   ....[1]....
        /*005c*/ 	.word	0x00002100


	//   ....[2]....
        /*0060*/ 	.word	0x00002130


	//   ....[3]....
        /*0064*/ 	.word	0x00002140


	//   ....[4]....
        /*0068*/ 	.word	0x00002170


	//   ....[5]....
        /*006c*/ 	.word	0x00002180


	//   ....[6]....
        /*0070*/ 	.word	0x000021b0


	//   ....[7]....
        /*0074*/ 	.word	0x000021c0


	//   ....[8]....
        /*0078*/ 	.word	0x000021f0


	//   ....[9]....
        /*007c*/ 	.word	0x00002200


	//----- nvinfo : EIATTR_VRC_CTA_INIT_COUNT
	.align		4
.L_2381:
        /*0080*/ 	.byte	0x02, 0x4a
	.zero		1
	.zero		1


	//----- nvinfo : EIATTR_EXIT_INSTR_OFFSETS
	.align		4
        /*0084*/ 	.byte	0x04, 0x1c
        /*0086*/ 	.short	(.L_2383 - .L_2382)


	//   ....[0]....
.L_2382:
        /*0088*/ 	.word	0x00007940


	//   ....[1]....
        /*008c*/ 	.word	0x000079e0


	//----- nvinfo : EIATTR_MAX_THREADS
	.align		4
.L_2383:
        /*0090*/ 	.byte	0x04, 0x05
        /*0092*/ 	.short	(.L_2385 - .L_2384)
.L_2384:
        /*0094*/ 	.word	0x00000080
        /*0098*/ 	.word	0x00000001
        /*009c*/ 	.word	0x00000001


	//----- nvinfo : EIATTR_CRS_STACK_SIZE
	.align		4
.L_2385:
        /*00a0*/ 	.byte	0x04, 0x1e
        /*00a2*/ 	.short	(.L_2387 - .L_2386)
.L_2386:
        /*00a4*/ 	.word	0x00000000


	//----- nvinfo : EIATTR_CBANK_PARAM_SIZE
	.align		4
.L_2387:
        /*00a8*/ 	.byte	0x03, 0x19
        /*00aa*/ 	.short	0x0128


	//----- nvinfo : EIATTR_PARAM_CBANK
	.align		4
        /*00ac*/ 	.byte	0x04, 0x0a
        /*00ae*/ 	.short	(.L_2389 - .L_2388)
	.align		4
.L_2388:
        /*00b0*/ 	.word	index@(.nv.constant0._ZN10layer_norm13ln_bwd_kernelINS_13Kernel_traitsI13__nv_bfloat16S2_fS2_fjLj2560ELj1ELj1ELj4ELj8ENS_18Kernel_traits_baseILj2560ES2_S2_fS2_fjLj128EEEEELb0ELb1ELb1ELb0EEEvNS_9BwdParamsE)
        /*00b4*/ 	.short	0x0380
        /*00b6*/ 	.short	0x0128


	//----- nvinfo : EIATTR_SW_WAR
	.align		4
.L_2389:
        /*00b8*/ 	.byte	0x04, 0x36
        /*00ba*/ 	.short	(.L_2391 - .L_2390)
.L_2390:
        /*00bc*/ 	.word	0x00000008
.L_2391:


//--------------------- .nv.info._ZN10layer_norm13ln_bwd_kernelINS_13Kernel_traitsI13__nv_bfloat16S2_fS2_fjLj2560ELj1ELj1ELj4ELj8ENS_18Kernel_traits_baseILj2560ES2_S2_fS2_fjLj128EEEEELb0ELb1ELb1ELb1EEEvNS_9BwdParamsE --------------------------
	.section	.nv.info._ZN10layer_norm13ln_bwd_kernelINS_13Kernel_traitsI13__nv_bfloat16S2_fS2_fjLj2560ELj1ELj1ELj4ELj8ENS_18Kernel_traits_baseILj2560ES2_S2_fS2_fjLj128EEEEELb0ELb1ELb1ELb1EEEvNS_9BwdParamsE,"",@"SHT_CUDA_INFO"
	.sectionflags	@""
	.align	4


	//----- nvinfo : EIATTR_CUDA_API_VERSION
	.align		4
        /*0000*/ 	.byte	0x04, 0x37
        /*0002*/ 	.short	(.L_2393 - .L_2392)
.L_2392:
        /*0004*/ 	.word	0x00000082


	//----- nvinfo : EIATTR_KPARAM_INFO
	.align		4
.L_2393:
        /*0008*/ 	.byte	0x04, 0x17
        /*000a*/ 	.short	(.L_2395 - .L_2394)
.L_2394:
        /*000c*/ 	.word	0x00000000
        /*0010*/ 	.short	0x0000
        /*0012*/ 	.short	0x0000
        /*0014*/ 	.byte	0x00, 0xf0, 0xa1, 0x04


	//----- nvinfo : EIATTR_SPARSE_MMA_MASK
	.align		4
.L_2395:
        /*0018*/ 	.byte	0x03, 0x50
        /*001a*/ 	.short	0x0000


	//----- nvinfo : EIATTR_MAXREG_COUNT
	.align		4
        /*001c*/ 	.byte	0x03, 0x1b
        /*001e*/ 	.short	0x00ff


	//----- nvinfo : EIATTR_NUM_BARRIERS
	.align		4
        /*0020*/ 	.byte	0x02, 0x4c
        /*0022*/ 	.byte	0x01
	.zero		1


	//----- nvinfo : EIATTR_MERCURY_ISA_VERSION
	.align		4
        /*0024*/ 	.byte	0x03, 0x5f
        /*0026*/ 	.short	0x0101


	//----- nvinfo : EIATTR_COOP_GROUP_MASK_REGIDS
	.align		4
        /*0028*/ 	.byte	0x04, 0x29
        /*002a*/ 	.short	(.L_2397 - .L_2396)


	//   ....[0]....
.L_2396:
        /*002c*/ 	.word	0xffffffff


	//   ....[1]....
        /*0030*/ 	.word	0xffffffff


	//   ....[2]....
        /*0034*/ 	.word	0xffffffff


	//   ....[3]....
        /*0038*/ 	.word	0xffffffff


	//   ....[4]....
        /*003c*/ 	.word	0xffffffff


	//   ....[5]....
        /*0040*/ 	.word	0xffffffff


	//   ....[6]....
        /*0044*/ 	.word	0xffffffff


	//   ....[7]....
        /*0048*/ 	.word	0xffffffff


	//   ....[8]....
        /*004c*/ 	.word	0xffffffff


	//   ....[9]....
        /*0050*/ 	.word	0xffffffff


	//----- nvinfo : EIATTR_COOP_GROUP_INSTR_OFFSETS
	.align		4
.L_2397:
        /*0054*/ 	.byte	0x04, 0x28
        /*0056*/ 	.short	(.L_2399 - .L_2398)


	//   ....[0]....
.L_2398:
        /*0058*/ 	.word	0x000017d0


	//   ....[1]....
        /*005c*/ 	.word	0x00001810


	//   ....[2]....
        /*0060*/ 	.word	0x00001880


	//   ....[3]....
        /*0064*/ 	.word	0x00001890


	//   ....[4]....
        /*0068*/ 	.word	0x000018d0


	//   ....[5]....
        /*006c*/ 	.word	0x000018f0


	//   ....[6]....
        /*0070*/ 	.word	0x00001920


	//   ....[7]....
        /*0074*/ 	.word	0x00001950


	//   ....[8]....
        /*0078*/ 	.word	0x000019a0


	//   ....[9]....
        /*007c*/ 	.word	0x000019b0


	//----- nvinfo : EIATTR_VRC_CTA_INIT_COUNT
	.align		4
.L_2399:
        /*0080*/ 	.byte	0x02, 0x4a
	.zero		1
	.zero		1


	//----- nvinfo : EIATTR_EXIT_INSTR_OFFSETS
	.align		4
        /*0084*/ 	.byte	0x04, 0x1c
        /*0086*/ 	.short	(.L_2401 - .L_2400)


	//   ....[0]....
.L_2400:
        /*0088*/ 	.word	0x00006b50


	//----- nvinfo : EIATTR_MAX_THREADS
	.align		4
.L_2401:
        /*008c*/ 	.byte	0x04, 0x05
        /*008e*/ 	.short	(.L_2403 - .L_2402)
.L_2402:
        /*0090*/ 	.word	0x00000080
        /*0094*/ 	.word	0x00000001
        /*0098*/ 	.word	0x00000001


	//----- nvinfo : EIATTR_CRS_STACK_SIZE
	.align		4
.L_2403:
        /*009c*/ 	.byte	0x04, 0x1e
        /*009e*/ 	.short	(.L_2405 - .L_2404)
.L_2404:
        /*00a0*/ 	.word	0x00000000


	//----- nvinfo : EIATTR_CBANK_PARAM_SIZE
	.align		4
.L_2405:
        /*00a4*/ 	.byte	0x03, 0x19
        /*00a6*/ 	.short	0x0128


	//----- nvinfo : EIATTR_PARAM_CBANK
	.align		4
        /*00a8*/ 	.byte	0x04, 0x0a
        /*00aa*/ 	.short	(.L_2407 - .L_2406)
	.align		4
.L_2406:
        /*00ac*/ 	.word	index@(.nv.constant0._ZN10layer_norm13ln_bwd_kernelINS_13Kernel_traitsI13__nv_bfloat16S2_fS2_fjLj2560ELj1ELj1ELj4ELj8ENS_18Kernel_traits_baseILj2560ES2_S2_fS2_fjLj128EEEEELb0ELb1ELb1ELb1EEEvNS_9BwdParamsE)
        /*00b0*/ 	.short	0x0380
        /*00b2*/ 	.short	0x0128


	//----- nvinfo : EIATTR_SW_WAR
	.align		4
.L_2407:
        /*00b4*/ 	.byte	0x04, 0x36
        /*00b6*/ 	.short	(.L_2409 - .L_2408)
.L_2408:
        /*00b8*/ 	.word	0x00000008
.L_2409:


//--------------------- .nv.info._ZN10layer_norm13ln_bwd_kernelINS_13Kernel_traitsI13__nv_bfloat16S2_fS2_fjLj2560ELj1ELj1ELj4ELj8ENS_18Kernel_traits_baseILj2560ES2_S2_fS2_fjLj128EEEEELb1ELb0ELb0ELb0EEEvNS_9BwdParamsE --------------------------
	.section	.nv.info._ZN10layer_norm13ln_bwd_kernelINS_13Kernel_traitsI13__nv_bfloat16S2_fS2_fjLj2560ELj1ELj1ELj4ELj8ENS_18Kernel_traits_baseILj2560ES2_S2_fS2_fjLj128EEEEELb1ELb0ELb0ELb0EEEvNS_9BwdParamsE,"",@"SHT_CUDA_INFO"
	.sectionflags	@""
	.align	4


	//----- nvinfo : EIATTR_CUDA_API_VERSION
	.align		4
        /*0000*/ 	.byte	0x04, 0x37
        /*0002*/ 	.short	(.L_2411 - .L_2410)
.L_2410:
        /*0004*/ 	.word	0x00000082


	//----- nvinfo : EIATTR_KPARAM_INFO
	.align		4
.L_2411:
        /*0008*/ 	.byte	0x04, 0x17
        /*000a*/ 	.short	(.L_2413 - .L_2412)
.L_2412:
        /*000c*/ 	.word	0x00000000
        /*0010*/ 	.short	0x0000
        /*0012*/ 	.short	0x0000
        /*0014*/ 	.byte	0x00, 0xf0, 0xa1, 0x04


	//----- nvinfo : EIATTR_SPARSE_MMA_MASK
	.align		4
.L_2413:
        /*0018*/ 	.byte	0x03, 0x50
        /*001a*/ 	.short	0x0000


	//----- nvinfo : EIATTR_MAXREG_COUNT
	.align		4
        /*001c*/ 	.byte	0x03, 0x1b
        /*001e*/ 	.short	0x00ff


	//----- nvinfo : EIATTR_NUM_BARRIERS
	.align		4
        /*0020*/ 	.byte	0x02, 0x4c
        /*0022*/ 	.byte	0x01
	.zero		1


	//----- nvinfo : EIATTR_MERCURY_ISA_VERSION
	.align		4
        /*0024*/ 	.byte	0x03, 0x5f
        /*0026*/ 	.short	0x0101


	//----- nvinfo : EIATTR_COOP_GROUP_MASK_REGIDS
	.align		4
        /*0028*/ 	.byte	0x04, 0x29
        /*002a*/ 	.short	(.L_2415 - .L_2414)


	//   ....[0]....
.L_2414:
        /*002c*/ 	.word	0xffffffff


	//   ....[1]....
        /*0030*/ 	.word	0xffffffff


	//   ....[2]....
        /*0034*/ 	.word	0xffffffff


	//   ....[3]....
        /*0038*/ 	.word	0xffffffff


	//   ....[4]....
        /*003c*/ 	.word	0xffffffff


	//   ....[5]....
        /*0040*/ 	.word	0xffffffff


	//   ....[6]....
        /*0044*/ 	.word	0xffffffff


	//   ....[7]....
        /*0048*/ 	.word	0xffffffff


	//   ....[8]....
        /*004c*/ 	.word	0xffffffff


	//   ....[9]....
        /*0050*/ 	.word	0xffffffff


	//----- nvinfo : EIATTR_COOP_GROUP_INSTR_OFFSETS
	.align		4
.L_2415:
        /*0054*/ 	.byte	0x04, 0x28
        /*0056*/ 	.short	(.L_2417 - .L_2416)


	//   ....[0]....
.L_2416:
        /*0058*/ 	.word	0x00001a60


	//   ....[1]....
        /*005c*/ 	.word	0x00001a90


	//   ....[2]....
        /*0060*/ 	.word	0x00001ac0


	//   ....[3]....
        /*0064*/ 	.word	0x00001ad0


	//   ....[4]....
        /*0068*/ 	.word	0x00001b00


	//   ....[5]....
        /*006c*/ 	.word	0x00001b10


	//   ....[6]....
        /*0070*/ 	.word	0x00001b40


	//   ....[7]....
        /*0074*/ 	.word	0x00001b50


	//   ....[8]....
        /*0078*/ 	.word	0x00001b80


	//   ....[9]....
        /*007c*/ 	.word	0x00001b90


	//----- nvinfo : EIATTR_VRC_CTA_INIT_COUNT
	.align		4
.L_2417:
        /*0080*/ 	.byte	0x02, 0x4a
	.zero		1
	.zero		1


	//----- nvinfo : EIATTR_EXIT_INSTR_OFFSETS
	.align		4
        /*0084*/ 	.byte	0x04, 0x1c
        /*0086*/ 	.short	(.L_2419 - .L_2418)


	//   ....[0]....
.L_2418:
        /*0088*/ 	.word	0x00005800


	//   ....[1]....
        /*008c*/ 	.word	0x00005880


	//----- nvinfo : EIATTR_MAX_THREADS
	.align		4
.L_2419:
        /*0090*/ 	.byte	0x04, 0x05
        /*0092*/ 	.short	(.L_2421 - .L_2420)
.L_2420:
        /*0094*/ 	.word	0x00000080
        /*0098*/ 	.word	0x00000001
        /*009c*/ 	.word	0x00000001


	//----- nvinfo : EIATTR_CRS_STACK_SIZE
	.align		4
.L_2421:
        /*00a0*/ 	.byte	0x04, 0x1e
        /*00a2*/ 	.short	(.L_2423 - .L_2422)
.L_2422:
        /*00a4*/ 	.word	0x00000000


	//----- nvinfo : EIATTR_CBANK_PARAM_SIZE
	.align		4
.L_2423:
        /*00a8*/ 	.byte	0x03, 0x19
        /*00aa*/ 	.short	0x0128


	//----- nvinfo : EIATTR_PARAM_CBANK
	.align		4
        /*00ac*/ 	.byte	0x04, 0x0a
        /*00ae*/ 	.short	(.L_2425 - .L_2424)
	.align		4
.L_2424:
        /*00b0*/ 	.word	index@(.nv.constant0._ZN10layer_norm13ln_bwd_kernelINS_13Kernel_traitsI13__nv_bfloat16S2_fS2_fjLj2560ELj1ELj1ELj4ELj8ENS_18Kernel_traits_baseILj2560ES2_S2_fS2_fjLj128EEEEELb1ELb0ELb0ELb0EEEvNS_9BwdParamsE)
        /*00b4*/ 	.short	0x0380
        /*00b6*/ 	.short	0x0128


	//----- nvinfo : EIATTR_SW_WAR
	.align		4
.L_2425:
        /*00b8*/ 	.byte	0x04, 0x36
        /*00ba*/ 	.short	(.L_2427 - .L_2426)
.L_2426:
        /*00bc*/ 	.word	0x00000008
.L_2427:


//--------------------- .nv.info._ZN10layer_norm13ln_bwd_kernelINS_13Kernel_traitsI13__nv_bfloat16S2_fS2_fjLj2560ELj1ELj1ELj4ELj8ENS_18Kernel_traits_baseILj2560ES2_S2_fS2_fjLj128EEEEELb1ELb0ELb0ELb1EEEvNS_9BwdParamsE --------------------------
	.section	.nv.info._ZN10layer_norm13ln_bwd_kernelINS_13Kernel_traitsI13__nv_bfloat16S2_fS2_fjLj2560ELj1ELj1ELj4ELj8ENS_18Kernel_traits_baseILj2560ES2_S2_fS2_fjLj128EEEEELb1ELb0ELb0ELb1EEEvNS_9BwdParamsE,"",@"SHT_CUDA_INFO"
	.sectionflags	@""
	.align	4


	//----- nvinfo : EIATTR_CUDA_API_VERSION
	.align		4
        /*0000*/ 	.byte	0x04, 0x37
        /*0002*/ 	.short	(.L_2429 - .L_2428)
.L_2428:
        /*0004*/ 	.word	0x00000082


	//----- nvinfo : EIATTR_KPARAM_INFO
	.align		4
.L_2429:
        /*0008*/ 	.byte	0x04, 0x17
        /*000a*/ 	.short	(.L_2431 - .L_2430)
.L_2430:
        /*000c*/ 	.word	0x00000000
        /*0010*/ 	.short	0x0000
        /*0012*/ 	.short	0x0000
        /*0014*/ 	.byte	0x00, 0xf0, 0xa1, 0x04


	//----- nvinfo : EIATTR_SPARSE_MMA_MASK
	.align		4
.L_2431:
        /*0018*/ 	.byte	0x03, 0x50
        /*001a*/ 	.short	0x0000


	//----- nvinfo : EIATTR_MAXREG_COUNT
	.align		4
        /*001c*/ 	.byte	0x03, 0x1b
        /*001e*/ 	.short	0x00ff


	//----- nvinfo : EIATTR_NUM_BARRIERS
	.align		4
        /*0020*/ 	.byte	0x02, 0x4c
        /*0022*/ 	.byte	0x01
	.zero		1


	//----- nvinfo : EIATTR_MERCURY_ISA_VERSION
	.align		4
        /*0024*/ 	.byte	0x03, 0x5f
        /*0026*/ 	.short	0x0101


	//----- nvinfo : EIATTR_COOP_GROUP_MASK_REGIDS
	.align		4
        /*0028*/ 	.byte	0x04, 0x29
        /*002a*/ 	.short	(.L_2433 - .L_2432)


	//   ....[0]....
.L_2432:
        /*002c*/ 	.word	0xffffffff


	//   ....[1]....
        /*0030*/ 	.word	0xffffffff


	//   ....[2]....
        /*0034*/ 	.word	0xffffffff


	//   ....[3]....
        /*0038*/ 	.word	0xffffffff


	//   ....[4]....
        /*003c*/ 	.word	0xffffffff


	//   ....[5]....
        /*0040*/ 	.word	0xffffffff


	//   ....[6]....
        /*0044*/ 	.word	0xffffffff


	//   ....[7]....
        /*0048*/ 	.word	0xffffffff


	//   ....[8]....
        /*004c*/ 	.word	0xffffffff


	//   ....[9]....
        /*0050*/ 	.word	0xffffffff


	//----- nvinfo : EIATTR_COOP_GROUP_INSTR_OFFSETS
	.align		4
.L_2433:
        /*0054*/ 	.byte	0x04, 0x28
        /*0056*/ 	.short	(.L_2435 - .L_2434)


	//   ....[0]....
.L_2434:
        /*0058*/ 	.word	0x000011a0


	//   ....[1]....
        /*005c*/ 	.word	0x000011c0


	//   ....[2]....
        /*0060*/ 	.word	0x000011e0


	//   ....[3]....
        /*0064*/ 	.word	0x00001210


	//   ....[4]....
        /*0068*/ 	.word	0x00001230


	//   ....[5]....
        /*006c*/ 	.word	0x00001250


	//   ....[6]....
        /*0070*/ 	.word	0x000012c0


	//   ....[7]....
        /*0074*/ 	.word	0x000012f0


	//   ....[8]....
        /*0078*/ 	.word	0x00001380


	//   ....[9]....
        /*007c*/ 	.word	0x000014c0


	//----- nvinfo : EIATTR_VRC_CTA_INIT_COUNT
	.align		4
.L_2435:
        /*0080*/ 	.byte	0x02, 0x4a
	.zero		1
	.zero		1


	//----- nvinfo : EIATTR_EXIT_INSTR_OFFSETS
	.align		4
        /*0084*/ 	.byte	0x04, 0x1c
        /*0086*/ 	.short	(.L_2437 - .L_2436)


	//   ....[0]....
.L_2436:
        /*0088*/ 	.word	0x00004eb0


	//----- nvinfo : EIATTR_MAX_THREADS
	.align		4
.L_2437:
        /*008c*/ 	.byte	0x04, 0x05
        /*008e*/ 	.short	(.L_2439 - .L_2438)
.L_2438:
        /*0090*/ 	.word	0x00000080
        /*0094*/ 	.word	0x00000001
        /*0098*/ 	.word	0x00000001


	//----- nvinfo : EIATTR_CBANK_PARAM_SIZE
	.align		4
.L_2439:
        /*009c*/ 	.byte	0x03, 0x19
        /*009e*/ 	.short	0x0128


	//----- nvinfo : EIATTR_PARAM_CBANK
	.align		4
        /*00a0*/ 	.byte	0x04, 0x0a
        /*00a2*/ 	.short	(.L_2441 - .L_2440)
	.align		4
.L_2440:
        /*00a4*/ 	.word	index@(.nv.constant0._ZN10layer_norm13ln_bwd_kernelINS_13Kernel_traitsI13__nv_bfloat16S2_fS2_fjLj2560ELj1ELj1ELj4ELj8ENS_18Kernel_traits_baseILj2560ES2_S2_fS2_fjLj128EEEEELb1ELb0ELb0ELb1EEEvNS_9BwdParamsE)
        /*00a8*/ 	.short	0x0380
        /*00aa*/ 	.short	0x0128


	//----- nvinfo : EIATTR_SW_WAR
	.align		4
.L_2441:
        /*00ac*/ 	.byte	0x04, 0x36
        /*00ae*/ 	.short	(.L_2443 - .L_2442)
.L_2442:
        /*00b0*/ 	.word	0x00000008
.L_2443:


//--------------------- .nv.info._ZN10layer_norm22ln_bwd_finalize_kernelINS_22Kernel_traits_finalizeILj2560E13__nv_bfloat16S2_fS2_fjLb0ELj1024ELj4ENS_18Kernel_traits_baseILj2560ES2_S2_fS2_fjLj1024EEEEELb0ELb0EEEvNS_9BwdParamsE --------------------------
	.section	.nv.info._ZN10layer_norm22ln_bwd_finalize_kernelINS_22Kernel_traits_finalizeILj2560E13__nv_bfloat16S2_fS2_fjLb0ELj1024ELj4ENS_18Kernel_traits_baseILj2560ES2_S2_fS2_fjLj1024EEEEELb0ELb0EEEvNS_9BwdParamsE,"",@"SHT_CUDA_INFO"
	.sectionflags	@""
	.align	4


	//----- nvinfo : EIATTR_CUDA_API_VERSION
	.align		4
        /*0000*/ 	.byte	0x04, 0x37
        /*0002*/ 	.short	(.L_2445 - .L_2444)
.L_2444:
        /*0004*/ 	.word	0x00000082


	//----- nvinfo : EIATTR_KPARAM_INFO
	.align		4
.L_2445:
        /*0008*/ 	.byte	0x04, 0x17
        /*000a*/ 	.short	(.L_2447 - .L_2446)
.L_2446:
        /*000c*/ 	.word	0x00000000
        /*0010*/ 	.short	0x0000
        /*0012*/ 	.short	0x0000
        /*0014*/ 	.byte	0x00, 0xf0, 0xa1, 0x04


	//----- nvinfo : EIATTR_SPARSE_MMA_MASK
	.align		4
.L_2447:
        /*0018*/ 	.byte	0x03, 0x50
        /*001a*/ 	.short	0x0000


	//----- nvinfo : EIATTR_MAXREG_COUNT
	.align		4
        /*001c*/ 	.byte	0x03, 0x1b
        /*001e*/ 	.short	0x0040


	//----- nvinfo : EIATTR_NUM_BARRIERS
	.align		4
        /*0020*/ 	.byte	0x02, 0x4c
        /*0022*/ 	.byte	0x01
	.zero		1


	//----- nvinfo : EIATTR_MERCURY_ISA_VERSION
	.align		4
        /*0024*/ 	.byte	0x03, 0x5f
        /*0026*/ 	.short	0x0101


	//----- nvinfo : EIATTR_COOP_GROUP_MASK_REGIDS
	.align		4
        /*0028*/ 	.byte	0x04, 0x29
        /*002a*/ 	.short	(.L_2449 - .L_2448)


	//   ....[0]....
.L_2448:
        /*002c*/ 	.word	0xffffffff


	//   ....[1]....
        /*0030*/ 	.word	0xffffffff


	//   ....[2]....
        /*0034*/ 	.word	0xffffffff


	//   ....[3]....
        /*0038*/ 	.word	0xffffffff


	//   ....[4]....
        /*003c*/ 	.word	0xffffffff


	//   ....[5]....
        /*0040*/ 	.word	0xffffffff


	//   ....[6]....
        /*0044*/ 	.word	0xffffffff


	//   ....[7]....
        /*0048*/ 	.word	0xffffffff


	//   ....[8]....
        /*004c*/ 	.word	0xffffffff


	//   ....[9]....
        /*0050*/ 	.word	0xffffffff


	//----- nvinfo : EIATTR_COOP_GROUP_INSTR_OFFSETS
	.align		4
.L_2449:
        /*0054*/ 	.byte	0x04, 0x28
        /*0056*/ 	.short	(.L_2451 - .L_2450)


	//   ....[0]....
.L_2450:
        /*0058*/ 	.word	0x00001540


	//   ....[1]....
        /*005c*/ 	.word	0x00001550


	//   ....[2]....
        /*0060*/ 	.word	0x00001580


	//   ....[3]....
        /*0064*/ 	.word	0x00001590


	//   ....[4]....
        /*0068*/ 	.word	0x000015c0


	//   ....[5]....
        /*006c*/ 	.word	0x000015d0


	//   ....[6]....
        /*0070*/ 	.word	0x00001610


	//   ....[7]....
        /*0074*/ 	.word	0x00001630


	//   ....[8]....
        /*0078*/ 	.word	0x00001680


	//   ....[9]....
        /*007c*/ 	.word	0x00001690


	//----- nvinfo : EIATTR_VRC_CTA_INIT_COUNT
	.align		4
.L_2451:
        /*0080*/ 	.byte	0x02, 0x4a
	.zero		1
	.zero		1


	//----- nvinfo : EIATTR_EXIT_INSTR_OFFSETS
	.align		4
        /*0084*/ 	.byte	0x04, 0x1c
        /*0086*/ 	.short	(.L_2453 - .L_2452)


	//   ....[0]....
.L_2452:
        /*0088*/ 	.word	0x00000060


	//   ....[1]....
        /*008c*/ 	.word	0x000016f0


	//   ....[2]....
        /*0090*/ 	.word	0x00001720


	//   ....[3]....
        /*0094*/ 	.word	0x000017e0


	//----- nvinfo : EIATTR_MAX_THREADS
	.align		4
.L_2453:
        /*0098*/ 	.byte	0x04, 0x05
        /*009a*/ 	.short	(.L_2455 - .L_2454)
.L_2454:
        /*009c*/ 	.word	0x00000400
        /*00a0*/ 	.word	0x00000001
        /*00a4*/ 	.word	0x00000001


	//----- nvinfo : EIATTR_CRS_STACK_SIZE
	.align		4
.L_2455:
        /*00a8*/ 	.byte	0x04, 0x1e
        /*00aa*/ 	.short	(.L_2457 - .L_2456)
.L_2456:
        /*00ac*/ 	.word	0x00000000


	//----- nvinfo : EIATTR_CBANK_PARAM_SIZE
	.align		4
.L_2457:
        /*00b0*/ 	.byte	0x03, 0x19
        /*00b2*/ 	.short	0x0128


	//----- nvinfo : EIATTR_PARAM_CBANK
	.align		4
        /*00b4*/ 	.byte	0x04, 0x0a
        /*00b6*/ 	.short	(.L_2459 - .L_2458)
	.align		4
.L_2458:
        /*00b8*/ 	.word	index@(.nv.constant0._ZN10layer_norm22ln_bwd_finalize_kernelINS_22Kernel_traits_finalizeILj2560E13__nv_bfloat16S2_fS2_fjLb0ELj1024ELj4ENS_18Kernel_traits_baseILj2560ES2_S2_fS2_fjLj1024EEEEELb0ELb0EEEvNS_9BwdParamsE)
        /*00bc*/ 	.short	0x0380
        /*00be*/ 	.short	0x0128


	//----- nvinfo : EIATTR_SW_WAR
	.align		4
.L_2459:
        /*00c0*/ 	.byte	0x04, 0x36
        /*00c2*/ 	.short	(.L_2461 - .L_2460)
.L_2460:
        /*00c4*/ 	.word	0x00000008
.L_2461:


//--------------------- .nv.info._ZN10layer_norm13ln_bwd_kernelINS_13Kernel_traitsI13__nv_bfloat16S2_fS2_fjLj2560ELj1ELj1ELj4ELj8ENS_18Kernel_traits_baseILj2560ES2_S2_fS2_fjLj128EEEEELb1ELb0ELb1ELb0EEEvNS_9BwdParamsE --------------------------
	.section	.nv.info._ZN10layer_norm13ln_bwd_kernelINS_13Kernel_traitsI13__nv_bfloat16S2_fS2_fjLj2560ELj1ELj1ELj4ELj8ENS_18Kernel_traits_baseILj2560ES2_S2_fS2_fjLj128EEEEELb1ELb0ELb1ELb0EEEvNS_9BwdParamsE,"",@"SHT_CUDA_INFO"
	.sectionflags	@""
	.align	4


	//----- nvinfo : EIATTR_CUDA_API_VERSION
	.align		4
        /*0000*/ 	.byte	0x04, 0x37
        /*0002*/ 	.short	(.L_2463 - .L_2462)
.L_2462:
        /*0004*/ 	.word	0x00000082


	//----- nvinfo : EIATTR_KPARAM_INFO
	.align		4
.L_2463:
        /*0008*/ 	.byte	0x04, 0x17
        /*000a*/ 	.short	(.L_2465 - .L_2464)
.L_2464:
        /*000c*/ 	.word	0x00000000
        /*0010*/ 	.short	0x0000
        /*0012*/ 	.short	0x0000
        /*0014*/ 	.byte	0x00, 0xf0, 0xa1, 0x04


	//----- nvinfo : EIATTR_SPARSE_MMA_MASK
	.align		4
.L_2465:
        /*0018*/ 	.byte	0x03, 0x50
        /*001a*/ 	.short	0x0000


	//----- nvinfo : EIATTR_MAXREG_COUNT
	.align		4
        /*001c*/ 	.byte	0x03, 0x1b
        /*001e*/ 	.short	0x00ff


	//----- nvinfo : EIATTR_NUM_BARRIERS
	.align		4
        /*0020*/ 	.byte	0x02, 0x4c
        /*0022*/ 	.byte	0x01
	.zero		1


	//----- nvinfo : EIATTR_MERCURY_ISA_VERSION
	.align		4
        /*0024*/ 	.byte	0x03, 0x5f
        /*0026*/ 	.short	0x0101


	//----- nvinfo : EIATTR_COOP_GROUP_MASK_REGIDS
	.align		4
        /*0028*/ 	.byte	0x04, 0x29
        /*002a*/ 	.short	(.L_2467 - .L_2466)


	//   ....[0]....
.L_2466:
        /*002c*/ 	.word	0xffffffff


	//   ....[1]....
        /*0030*/ 	.word	0xffffffff


	//   ....[2]....
        /*0034*/ 	.word	0xffffffff


	//   ....[3]....
        /*0038*/ 	.word	0xffffffff


	//   ....[4]....
        /*003c*/ 	.word	0xffffffff


	//   ....[5]....
        /*0040*/ 	.word	0xffffffff


	//   ....[6]....
        /*0044*/ 	.word	0xffffffff


	//   ....[7]....
        /*0048*/ 	.word	0xffffffff


	//   ....[8]....
        /*004c*/ 	.word	0xffffffff


	//   ....[9]....
        /*0050*/ 	.word	0xffffffff


	//----- nvinfo : EIATTR_COOP_GROUP_INSTR_OFFSETS
	.align		4
.L_2467:
        /*0054*/ 	.byte	0x04, 0x28
        /*0056*/ 	.short	(.L_2469 - .L_2468)


	//   ....[0]....
.L_2468:
        /*0058*/ 	.word	0x00002270


	//   ....[1]....
        /*005c*/ 	.word	0x00002290


	//   ....[2]....
        /*0060*/ 	.word	0x000022d0


	//   ....[3]....
        /*0064*/ 	.word	0x000022e0


	//   ....[4]....
        /*0068*/ 	.word	0x00002320


	//   ....[5]....
        /*006c*/ 	.word	0x00002330


	//   ....[6]....
        /*0070*/ 	.word	0x00002360


	//   ....[7]....
        /*0074*/ 	.word	0x00002370


	//   ....[8]....
        /*0078*/ 	.word	0x000023a0


	//   ....[9]....
        /*007c*/ 	.word	0x000023b0


	//----- nvinfo : EIATTR_VRC_CTA_INIT_COUNT
	.align		4
.L_2469:
        /*0080*/ 	.byte	0x02, 0x4a
	.zero		1
	.zero		1


	//----- nvinfo : EIATTR_EXIT_INSTR_OFFSETS
	.align		4
        /*0084*/ 	.byte	0x04, 0x1c
        /*0086*/ 	.short	(.L_2471 - .L_2470)


	//   ....[0]....
.L_2470:
        /*0088*/ 	.word	0x00007370


	//   ....[1]....
        /*008c*/ 	.word	0x000073f0


	//----- nvinfo : EIATTR_MAX_THREADS
	.align		4
.L_2471:
        /*0090*/ 	.byte	0x04, 0x05
        /*0092*/ 	.short	(.L_2473 - .L_2472)
.L_2472:
        /*0094*/ 	.word	0x00000080
        /*0098*/ 	.word	0x00000001
        /*009c*/ 	.word	0x00000001


	//----- nvinfo : EIATTR_CRS_STACK_SIZE
	.align		4
.L_2473:
        /*00a0*/ 	.byte	0x04, 0x1e
        /*00a2*/ 	.short	(.L_2475 - .L_2474)
.L_2474:
        /*00a4*/ 	.word	0x00000000


	//----- nvinfo : EIATTR_CBANK_PARAM_SIZE
	.align		4
.L_2475:
        /*00a8*/ 	.byte	0x03, 0x19
        /*00aa*/ 	.short	0x0128


	//----- nvinfo : EIATTR_PARAM_CBANK
	.align		4
        /*00ac*/ 	.byte	0x04, 0x0a
        /*00ae*/ 	.short	(.L_2477 - .L_2476)
	.align		4
.L_2476:
        /*00b0*/ 	.word	index@(.nv.constant0._ZN10layer_norm13ln_bwd_kernelINS_13Kernel_traitsI13__nv_bfloat16S2_fS2_fjLj2560ELj1ELj1ELj4ELj8ENS_18Kernel_traits_baseILj2560ES2_S2_fS2_fjLj128EEEEELb1ELb0ELb1ELb0EEEvNS_9BwdParamsE)
        /*00b4*/ 	.short	0x0380
        /*00b6*/ 	.short	0x0128


	//----- nvinfo : EIATTR_SW_WAR
	.align		4
.L_2477:
        /*00b8*/ 	.byte	0x04, 0x36
        /*00ba*/ 	.short	(.L_2479 - .L_2478)
.L_2478:
        /*00bc*/ 	.word	0x00000008
.L_2479:


//--------------------- .nv.info._ZN10layer_norm22ln_bwd_finalize_kernelINS_22Kernel_traits_finalizeILj2560E13__nv_bfloat16S2_fS2_fjLb0ELj1024ELj4ENS_18Kernel_traits_baseILj2560ES2_S2_fS2_fjLj1024EEEEELb0ELb1EEEvNS_9BwdParamsE --------------------------
	.section	.nv.info._ZN10layer_norm22ln_bwd_finalize_kernelINS_22Kernel_traits_finalizeILj2560E13__nv_bfloat16S2_fS2_fjLb0ELj1024ELj4ENS_18Kernel_traits_baseILj2560ES2_S2_fS2_fjLj1024EEEEELb0ELb1EEEvNS_9BwdParamsE,"",@"SHT_CUDA_INFO"
	.sectionflags	@""
	.align	4


	//----- nvinfo : EIATTR_CUDA_API_VERSION
	.align		4
        /*0000*/ 	.byte	0x04, 0x37
        /*0002*/ 	.short	(.L_2481 - .L_2480)
.L_2480:
        /*0004*/ 	.word	0x00000082


	//----- nvinfo : EIATTR_KPARAM_INFO
	.align		4
.L_2481:
        /*0008*/ 	.byte	0x04, 0x17
        /*000a*/ 	.short	(.L_2483 - .L_2482)
.L_2482:
        /*000c*/ 	.word	0x00000000
        /*0010*/ 	.short	0x0000
        /*0012*/ 	.short	0x0000
        /*0014*/ 	.byte	0x00, 0xf0, 0xa1, 0x04


	//----- nvinfo : EIATTR_SPARSE_MMA_MASK
	.align		4
.L_2483:
        /*0018*/ 	.byte	0x03, 0x50
        /*001a*/ 	.short	0x0000


	//----- nvinfo : EIATTR_MAXREG_COUNT
	.align		4
        /*001c*/ 	.byte	0x03, 0x1b
        /*001e*/ 	.short	0x0040


	//----- nvinfo : EIATTR_NUM_BARRIERS
	.align		4
        /*0020*/ 	.byte	0x02, 0x4c
        /*0022*/ 	.byte	0x01
	.zero		1


	//----- nvinfo : EIATTR_MERCURY_ISA_VERSION
	.align		4
        /*0024*/ 	.byte	0x03, 0x5f
        /*0026*/ 	.short	0x0101


	//----- nvinfo : EIATTR_COOP_GROUP_MASK_REGIDS
	.align		4
        /*0028*/ 	.byte	0x04, 0x29
        /*002a*/ 	.short	(.L_2485 - .L_2484)


	//   ....[0]....
.L_2484:
        /*002c*/ 	.word	0xffffffff


	//   ....[1]....
        /*0030*/ 	.word	0xffffffff


	//   ....[2]....
        /*0034*/ 	.word	0xffffffff


	//   ....[3]....
        /*0038*/ 	.word	0xffffffff


	//   ....[4]....
        /*003c*/ 	.word	0xffffffff


	//   ....[5]....
        /*0040*/ 	.word	0xffffffff


	//   ....[6]....
        /*0044*/ 	.word	0xffffffff


	//   ....[7]....
        /*0048*/ 	.word	0xffffffff


	//   ....[8]....
        /*004c*/ 	.word	0xffffffff


	//   ....[9]....
        /*0050*/ 	.word	0xffffffff


	//----- nvinfo : EIATTR_COOP_GROUP_INSTR_OFFSETS
	.align		4
.L_2485:
        /*0054*/ 	.byte	0x04, 0x28
        /*0056*/ 	.short	(.L_2487 - .L_2486)


	//   ....[0]....
.L_2486:
        /*0058*/ 	.word	0x00001560


	//   ....[1]....
        /*005c*/ 	.word	0x00001570


	//   ....[2]....
        /*0060*/ 	.word	0x000015a0


	//   ....[3]....
        /*0064*/ 	.word	0x000015b0


	//   ....[4]....
        /*0068*/ 	.word	0x000015e0


	//   ....[5]....
        /*006c*/ 	.word	0x000015f0


	//   ....[6]....
        /*0070*/ 	.word	0x00001620


	//   ....[7]....
        /*0074*/ 	.word	0x00001640


	//   ....[8]....
        /*0078*/ 	.word	0x00001670


	//   ....[9]....
        /*007c*/ 	.word	0x00001680


	//----- nvinfo : EIATTR_VRC_CTA_INIT_COUNT
	.align		4
.L_2487:
        /*0080*/ 	.byte	0x02, 0x4a
	.zero		1
	.zero		1


	//----- nvinfo : EIATTR_EXIT_INSTR_OFFSETS
	.align		4
        /*0084*/ 	.byte	0x04, 0x1c
        /*0086*/ 	.short	(.L_2489 - .L_2488)


	//   ....[0]....
.L_2488:
        /*0088*/ 	.word	0x00000060


	//   ....[1]....
        /*008c*/ 	.word	0x000016e0


	//   ....[2]....
        /*0090*/ 	.word	0x000017d0


	//----- nvinfo : EIATTR_MAX_THREADS
	.align		4
.L_2489:
        /*0094*/ 	.byte	0x04, 0x05
        /*0096*/ 	.short	(.L_2491 - .L_2490)
.L_2490:
        /*0098*/ 	.word	0x00000400
        /*009c*/ 	.word	0x00000001
        /*00a0*/ 	.word	0x00000001


	//----- nvinfo : EIATTR_CRS_STACK_SIZE
	.align		4
.L_2491:
        /*00a4*/ 	.byte	0x04, 0x1e
        /*00a6*/ 	.short	(.L_2493 - .L_2492)
.L_2492:
        /*00a8*/ 	.word	0x00000000


	//----- nvinfo : EIATTR_CBANK_PARAM_SIZE
	.align		4
.L_2493:
        /*00ac*/ 	.byte	0x03, 0x19
        /*00ae*/ 	.short	0x0128


	//----- nvinfo : EIATTR_PARAM_CBANK
	.align		4
        /*00b0*/ 	.byte	0x04, 0x0a
        /*00b2*/ 	.short	(.L_2495 - .L_2494)
	.align		4
.L_2494:
        /*00b4*/ 	.word	index@(.nv.constant0._ZN10layer_norm22ln_bwd_finalize_kernelINS_22Kernel_traits_finalizeILj2560E13__nv_bfloat16S2_fS2_fjLb0ELj1024ELj4ENS_18Kernel_traits_baseILj2560ES2_S2_fS2_fjLj1024EEEEELb0ELb1EEEvNS_9BwdParamsE)
        /*00b8*/ 	.short	0x0380
        /*00ba*/ 	.short	0x0128


	//----- nvinfo : EIATTR_SW_WAR
	.align		4
.L_2495:
        /*00bc*/ 	.byte	0x04, 0x36
        /*00be*/ 	.short	(.L_2497 - .L_2496)
.L_2496:
        /*00c0*/ 	.word	0x00000008
.L_2497:


//--------------------- .nv.info._ZN10layer_norm13ln_bwd_kernelINS_13Kernel_traitsI13__nv_bfloat16S2_fS2_fjLj2560ELj1ELj1ELj4ELj8ENS_18Kernel_traits_baseILj2560ES2_S2_fS2_fjLj128EEEEELb1ELb0ELb1ELb1EEEvNS_9BwdParamsE --------------------------
	.section	.nv.info._ZN10layer_norm13ln_bwd_kernelINS_13Kernel_traitsI13__nv_bfloat16S2_fS2_fjLj2560ELj1ELj1ELj4ELj8ENS_18Kernel_traits_baseILj2560ES2_S2_fS2_fjLj128EEEEELb1ELb0ELb1ELb1EEEvNS_9BwdParamsE,"",@"SHT_CUDA_INFO"
	.sectionflags	@""
	.align	4


	//----- nvinfo : EIATTR_CUDA_API_VERSION
	.align		4
        /*0000*/ 	.byte	0x04, 0x37
        /*0002*/ 	.short	(.L_2499 - .L_2498)
.L_2498:
        /*0004*/ 	.word	0x00000082


	//----- nvinfo : EIATTR_KPARAM_INFO
	.align		4
.L_2499:
        /*0008*/ 	.byte	0x04, 0x17
        /*000a*/ 	.short	(.L_2501 - .L_2500)
.L_2500:
        /*000c*/ 	.word	0x00000000
        /*0010*/ 	.short	0x0000
        /*0012*/ 	.short	0x0000
        /*0014*/ 	.byte	0x00, 0xf0, 0xa1, 0x04


	//----- nvinfo : EIATTR_SPARSE_MMA_MASK
	.align		4
.L_2501:
        /*0018*/ 	.byte	0x03, 0x50
        /*001a*/ 	.short	0x0000


	//----- nvinfo : EIATTR_MAXREG_COUNT
	.align		4
        /*001c*/ 	.byte	0x03, 0x1b
        /*001e*/ 	.short	0x00ff


	//----- nvinfo : EIATTR_NUM_BARRIERS
	.align		4
        /*0020*/ 	.byte	0x02, 0x4c
        /*0022*/ 	.byte	0x01
	.zero		1


	//----- nvinfo : EIATTR_MERCURY_ISA_VERSION
	.align		4
        /*0024*/ 	.byte	0x03, 0x5f
        /*0026*/ 	.short	0x0101


	//----- nvinfo : EIATTR_COOP_GROUP_MASK_REGIDS
	.align		4
        /*0028*/ 	.byte	0x04, 0x29
        /*002a*/ 	.short	(.L_2503 - .L_2502)


	//   ....[0]....
.L_2502:
        /*002c*/ 	.word	0xffffffff


	//   ....[1]....
        /*0030*/ 	.word	0xffffffff


	//   ....[2]....
        /*0034*/ 	.word	0xffffffff


	//   ....[3]....
        /*0038*/ 	.word	0xffffffff


	//   ....[4]....
        /*003c*/ 	.word	0xffffffff


	//   ....[5]....
        /*0040*/ 	.word	0xffffffff


	//   ....[6]....
        /*0044*/ 	.word	0xffffffff


	//   ....[7]....
        /*0048*/ 	.word	0xffffffff


	//   ....[8]....
        /*004c*/ 	.word	0xffffffff


	//   ....[9]....
        /*0050*/ 	.word	0xffffffff


	//----- nvinfo : EIATTR_COOP_GROUP_INSTR_OFFSETS
	.align		4
.L_2503:
        /*0054*/ 	.byte	0x04, 0x28
        /*0056*/ 	.short	(.L_2505 - .L_2504)


	//   ....[0]....
.L_2504:
        /*0058*/ 	.word	0x000019d0


	//   ....[1]....
        /*005c*/ 	.word	0x000019f0


	//   ....[2]....
        /*0060*/ 	.word	0x00001a20


	//   ....[3]....
        /*0064*/ 	.word	0x00001a30


	//   ....[4]....
        /*0068*/ 	.word	0x00001a60


	//   ....[5]....
        /*006c*/ 	.word	0x00001a70


	//   ....[6]....
        /*0070*/ 	.word	0x00001ab0


	//   ....[7]....
        /*0074*/ 	.word	0x00001ac0


	//   ....[8]....
        /*0078*/ 	.word	0x00001af0


	//   ....[9]....
        /*007c*/ 	.word	0x00001b10


	//----- nvinfo : EIATTR_VRC_CTA_INIT_COUNT
	.align		4
.L_2505:
        /*0080*/ 	.byte	0x02, 0x4a
	.zero		1
	.zero		1


	//----- nvinfo : EIATTR_EXIT_INSTR_OFFSETS
	.align		4
        /*0084*/ 	.byte	0x04, 0x1c
        /*0086*/ 	.short	(.L_2507 - .L_2506)


	//   ....[0]....
.L_2506:
        /*0088*/ 	.word	0x00005d30


	//----- nvinfo : EIATTR_MAX_THREADS
	.align		4
.L_2507:
        /*008c*/ 	.byte	0x04, 0x05
        /*008e*/ 	.short	(.L_2509 - .L_2508)
.L_2508:
        /*0090*/ 	.word	0x00000080
        /*0094*/ 	.word	0x00000001
        /*0098*/ 	.word	0x00000001


	//----- nvinfo : EIATTR_CRS_STACK_SIZE
	.align		4
.L_2509:
        /*009c*/ 	.byte	0x04, 0x1e
        /*009e*/ 	.short	(.L_2511 - .L_2510)
.L_2510:
        /*00a0*/ 	.word	0x00000000


	//----- nvinfo : EIATTR_CBANK_PARAM_SIZE
	.align		4
.L_2511:
        /*00a4*/ 	.byte	0x03, 0x19
        /*00a6*/ 	.short	0x0128


	//----- nvinfo : EIATTR_PARAM_CBANK
	.align		4
        /*00a8*/ 	.byte	0x04, 0x0a
        /*00aa*/ 	.short	(.L_2513 - .L_2512)
	.align		4
.L_2512:
        /*00ac*/ 	.word	index@(.nv.constant0._ZN10layer_norm13ln_bwd_kernelINS_13Kernel_traitsI13__nv_bfloat16S2_fS2_fjLj2560ELj1ELj1ELj4ELj8ENS_18Kernel_traits_baseILj2560ES2_S2_fS2_fjLj128EEEEELb1ELb0ELb1ELb1EEEvNS_9BwdParamsE)
        /*00b0*/ 	.short	0x0380
        /*00b2*/ 	.short	0x0128


	//----- nvinfo : EIATTR_SW_WAR
	.align		4
.L_2513:
        /*00b4*/ 	.byte	0x04, 0x36
        /*00b6*/ 	.short	(.L_2515 - .L_2514)
.L_2514:
        /*00b8*/ 	.word	0x00000008
.L_2515:


//--------------------- .nv.info._ZN10layer_norm13ln_bwd_kernelINS_13Kernel_traitsI13__nv_bfloat16S2_fS2_fjLj2560ELj1ELj1ELj4ELj8ENS_18Kernel_traits_baseILj2560ES2_S2_fS2_fjLj128EEEEELb1ELb1ELb0ELb0EEEvNS_9BwdParamsE --------------------------
	.section	.nv.info._ZN10layer_norm13ln_bwd_kernelINS_13Kernel_traitsI13__nv_bfloat16S2_fS2_fjLj2560ELj1ELj1ELj4ELj8ENS_18Kernel_traits_baseILj2560ES2_S2_fS2_fjLj128EEEEELb1ELb1ELb0ELb0EEEvNS_9BwdParamsE,"",@"SHT_CUDA_INFO"
	.sectionflags	@""
	.align	4


	//----- nvinfo : EIATTR_CUDA_API_VERSION
	.align		4
        /*0000*/ 	.byte	0x04, 0x37
        /*0002*/ 	.short	(.L_2517 - .L_2516)
.L_2516:
        /*0004*/ 	.word	0x00000082


	//----- nvinfo : EIATTR_KPARAM_INFO
	.align		4
.L_2517:
        /*0008*/ 	.byte	0x04, 0x17
        /*000a*/ 	.short	(.L_2519 - .L_2518)
.L_2518:
        /*000c*/ 	.word	0x00000000
        /*0010*/ 	.short	0x0000
        /*0012*/ 	.short	0x0000
        /*0014*/ 	.byte	0x00, 0xf0, 0xa1, 0x04


	//----- nvinfo : EIATTR_SPARSE_MMA_MASK
	.align		4
.L_2519:
        /*0018*/ 	.byte	0x03, 0x50
        /*001a*/ 	.short	0x0000


	//----- nvinfo : EIATTR_MAXREG_COUNT
	.align		4
        /*001c*/ 	.byte	0x03, 0x1b
        /*001e*/ 	.short	0x00ff


	//----- nvinfo : EIATTR_NUM_BARRIERS
	.align		4
        /*0020*/ 	.byte	0x02, 0x4c
        /*0022*/ 	.byte	0x01
	.zero		1


	//----- nvinfo : EIATTR_MERCURY_ISA_VERSION
	.align		4
        /*0024*/ 	.byte	0x03, 0x5f
        /*0026*/ 	.short	0x0101


	//----- nvinfo : EIATTR_COOP_GROUP_MASK_REGIDS
	.align		4
        /*0028*/ 	.byte	0x04, 0x29
        /*002a*/ 	.short	(.L_2521 - .L_2520)


	//   ....[0]....
.L_2520:
        /*002c*/ 	.word	0xffffffff


	//   ....[1]....
        /*0030*/ 	.word	0xffffffff


	//   ....[2]....
        /*0034*/ 	.word	0xffffffff


	//   ....[3]....
        /*0038*/ 	.word	0xffffffff


	//   ....[4]....
        /*003c*/ 	.word	0xffffffff


	//   ....[5]....
        /*0040*/ 	.word	0xffffffff


	//   ....[6]....
        /*0044*/ 	.word	0xffffffff


	//   ....[7]....
        /*0048*/ 	.word	0xffffffff


	//   ....[8]....
        /*004c*/ 	.word	0xffffffff


	//   ....[9]....
        /*0050*/ 	.word	0xffffffff


	//----- nvinfo : EIATTR_COOP_GROUP_INSTR_OFFSETS
	.align		4
.L_2521:
        /*0054*/ 	.byte	0x04, 0x28
        /*0056*/ 	.short	(.L_2523 - .L_2522)


	//   ....[0]....
.L_2522:
        /*0058*/ 	.word	0x00001e40


	//   ....[1]....
        /*005c*/ 	.word	0x00001e70


	//   ....[2]....
        /*0060*/ 	.word	0x00001ea0


	//   ....[3]....
        /*0064*/ 	.word	0x00001eb0


	//   ....[4]....
        /*0068*/ 	.word	0x00001ee0


	//   ....[5]....
        /*006c*/ 	.word	0x00001ef0


	//   ....[6]....
        /*0070*/ 	.word	0x00001f20


	//   ....[7]....
        /*0074*/ 	.word	0x00001f30


	//   ....[8]....
        /*0078*/ 	.word	0x00001f60


	//   ....[9]....
        /*007c*/ 	.word	0x00001f70


	//----- nvinfo : EIATTR_VRC_CTA_INIT_COUNT
	.align		4
.L_2523:
        /*0080*/ 	.byte	0x02, 0x4a
	.zero		1
	.zero		1


	//----- nvinfo : EIATTR_EXIT_INSTR_OFFSETS
	.align		4
        /*0084*/ 	.byte	0x04, 0x1c
        /*0086*/ 	.short	(.L_2525 - .L_2524)


	//   ....[0]....
.L_2524:
        /*0088*/ 	.word	0x0000a340


	//   ....[1]....
        /*008c*/ 	.word	0x0000a3e0


	//----- nvinfo : EIATTR_MAX_THREADS
	.align		4
.L_2525:
        /*0090*/ 	.byte	0x04, 0x05
        /*0092*/ 	.short	(.L_2527 - .L_2526)
.L_2526:
        /*0094*/ 	.word	0x00000080
        /*0098*/ 	.word	0x00000001
        /*009c*/ 	.word	0x00000001


	//----- nvinfo : EIATTR_CRS_STACK_SIZE
	.align		4
.L_2527:
        /*00a0*/ 	.byte	0x04, 0x1e
        /*00a2*/ 	.short	(.L_2529 - .L_2528)
.L_2528:
        /*00a4*/ 	.word	0x00000000


	//----- nvinfo : EIATTR_CBANK_PARAM_SIZE
	.align		4
.L_2529:
        /*00a8*/ 	.byte	0x03, 0x19
        /*00aa*/ 	.short	0x0128


	//----- nvinfo : EIATTR_PARAM_CBANK
	.align		4
        /*00ac*/ 	.byte	0x04, 0x0a
        /*00ae*/ 	.short	(.L_2531 - .L_2530)
	.align		4
.L_2530:
        /*00b0*/ 	.word	index@(.nv.constant0._ZN10layer_norm13ln_bwd_kernelINS_13Kernel_traitsI13__nv_bfloat16S2_fS2_fjLj2560ELj1ELj1ELj4ELj8ENS_18Kernel_traits_baseILj2560ES2_S2_fS2_fjLj128EEEEELb1ELb1ELb0ELb0EEEvNS_9BwdParamsE)
        /*00b4*/ 	.short	0x0380
        /*00b6*/ 	.short	0x0128


	//----- nvinfo : EIATTR_SW_WAR
	.align		4
.L_2531:
        /*00b8*/ 	.byte	0x04, 0x36
        /*00ba*/ 	.short	(.L_2533 - .L_2532)
.L_2532:
        /*00bc*/ 	.word	0x00000008
.L_2533:


//--------------------- .nv.info._ZN10layer_norm13ln_bwd_kernelINS_13Kernel_traitsI13__nv_bfloat16S2_fS2_fjLj2560ELj1ELj1ELj4ELj8ENS_18Kernel_traits_baseILj2560ES2_S2_fS2_fjLj128EEEEELb1ELb1ELb0ELb1EEEvNS_9BwdParamsE --------------------------
	.section	.nv.info._ZN10layer_norm13ln_bwd_kernelINS_13Kernel_traitsI13__nv_bfloat16S2_fS2_fjLj2560ELj1ELj1ELj4ELj8ENS_18Kernel_traits_baseILj2560ES2_S2_fS2_fjLj128EEEEELb1ELb1ELb0ELb1EEEvNS_9BwdParamsE,"",@"SHT_CUDA_INFO"
	.sectionflags	@""
	.align	4


	//----- nvinfo : EIATTR_CUDA_API_VERSION
	.align		4
        /*0000*/ 	.byte	0x04, 0x37
        /*0002*/ 	.short	(.L_2535 - .L_2534)
.L_2534:
        /*0004*/ 	.word	0x00000082


	//----- nvinfo : EIATTR_KPARAM_INFO
	.align		4
.L_2535:
        /*0008*/ 	.byte	0x04, 0x17
        /*000a*/ 	.short	(.L_2537 - .L_2536)
.L_2536:
        /*000c*/ 	.word	0x00000000
        /*0010*/ 	.short	0x0000
        /*0012*/ 	.short	0x0000
        /*0014*/ 	.byte	0x00, 0xf0, 0xa1, 0x04


	//----- nvinfo : EIATTR_SPARSE_MMA_MASK
	.align		4
.L_2537:
        /*0018*/ 	.byte	0x03, 0x50
        /*001a*/ 	.short	0x0000


	//----- nvinfo : EIATTR_MAXREG_COUNT
	.align		4
        /*001c*/ 	.byte	0x03, 0x1b
        /*001e*/ 	.short	0x00ff


	//----- nvinfo : EIATTR_NUM_BARRIERS
	.align		4
        /*0020*/ 	.byte	0x02, 0x4c
        /*0022*/ 	.byte	0x01
	.zero		1


	//----- nvinfo : EIATTR_MERCURY_ISA_VERSION
	.align		4
        /*0024*/ 	.byte	0x03, 0x5f
        /*0026*/ 	.short	0x0101


	//----- nvinfo : EIATTR_COOP_GROUP_MASK_REGIDS
	.align		4
        /*0028*/ 	.byte	0x04, 0x29
        /*002a*/ 	.short	(.L_2539 - .L_2538)


	//   ....[0]....
.L_2538:
        /*002c*/ 	.word	0xffffffff


	//   ....[1]....
        /*0030*/ 	.word	0xffffffff


	//   ....[2]....
        /*0034*/ 	.word	0xffffffff


	//   ....[3]....
        /*0038*/ 	.word	0xffffffff


	//   ....[4]....
        /*003c*/ 	.word	0xffffffff


	//   ....[5]....
        /*0040*/ 	.word	0xffffffff


	//   ....[6]....
        /*0044*/ 	.word	0xffffffff


	//   ....[7]....
        /*0048*/ 	.word	0xffffffff


	//   ....[8]....
        /*004c*/ 	.word	0xffffffff


	//   ....[9]....
        /*0050*/ 	.word	0xffffffff


	//----- nvinfo : EIATTR_COOP_GROUP_INSTR_OFFSETS
	.align		4
.L_2539:
        /*0054*/ 	.byte	0x04, 0x28
        /*0056*/ 	.short	(.L_2541 - .L_2540)


	//   ....[0]....
.L_2540:
        /*0058*/ 	.word	0x000014e0


	//   ....[1]....
        /*005c*/ 	.word	0x00001500


	//   ....[2]....
        /*0060*/ 	.word	0x00001550


	//   ....[3]....
        /*0064*/ 	.word	0x00001560


	//   ....[4]....
        /*0068*/ 	.word	0x000015b0


	//   ....[5]....
        /*006c*/ 	.word	0x000015c0


	//   ....[6]....
        /*0070*/ 	.word	0x00001620


	//   ....[7]....
        /*0074*/ 	.word	0x00001630


	//   ....[8]....
        /*0078*/ 	.word	0x00001690


	//   ....[9]....
        /*007c*/ 	.word	0x000016a0


	//----- nvinfo : EIATTR_VRC_CTA_INIT_COUNT
	.align		4
.L_2541:
        /*0080*/ 	.byte	0x02, 0x4a
	.zero		1
	.zero		1


	//----- nvinfo : EIATTR_EXIT_INSTR_OFFSETS
	.align		4
        /*0084*/ 	.byte	0x04, 0x1c
        /*0086*/ 	.short	(.L_2543 - .L_2542)


	//   ....[0]....
.L_2542:
        /*0088*/ 	.word	0x00007cc0


	//----- nvinfo : EIATTR_MAX_THREADS
	.align		4
.L_2543:
        /*008c*/ 	.byte	0x04, 0x05
        /*008e*/ 	.short	(.L_2545 - .L_2544)
.L_2544:
        /*0090*/ 	.word	0x00000080
        /*0094*/ 	.word	0x00000001
        /*0098*/ 	.word	0x00000001


	//----- nvinfo : EIATTR_CBANK_PARAM_SIZE
	.align		4
.L_2545:
        /*009c*/ 	.byte	0x03, 0x19
        /*009e*/ 	.short	0x0128


	//----- nvinfo : EIATTR_PARAM_CBANK
	.align		4
        /*00a0*/ 	.byte	0x04, 0x0a
        /*00a2*/ 	.short	(.L_2547 - .L_2546)
	.align		4
.L_2546:
        /*00a4*/ 	.word	index@(.nv.constant0._ZN10layer_norm13ln_bwd_kernelINS_13Kernel_traitsI13__nv_bfloat16S2_fS2_fjLj2560ELj1ELj1ELj4ELj8ENS_18Kernel_traits_baseILj2560ES2_S2_fS2_fjLj128EEEEELb1ELb1ELb0ELb1EEEvNS_9BwdParamsE)
        /*00a8*/ 	.short	0x0380
        /*00aa*/ 	.short	0x0128


	//----- nvinfo : EIATTR_SW_WAR
	.align		4
.L_2547:
        /*00ac*/ 	.byte	0x04, 0x36
        /*00ae*/ 	.short	(.L_2549 - .L_2548)
.L_2548:
        /*00b0*/ 	.word	0x00000008
.L_2549:


//--------------------- .nv.info._ZN10layer_norm22ln_bwd_finalize_kernelINS_22Kernel_traits_finalizeILj2560E13__nv_bfloat16S2_fS2_fjLb1ELj1024ELj4ENS_18Kernel_traits_baseILj2560ES2_S2_fS2_fjLj1024EEEEELb1ELb0EEEvNS_9BwdParamsE --------------------------
	.section	.nv.info._ZN10layer_norm22ln_bwd_finalize_kernelINS_22Kernel_traits_finalizeILj2560E13__nv_bfloat16S2_fS2_fjLb1ELj1024ELj4ENS_18Kernel_traits_baseILj2560ES2_S2_fS2_fjLj1024EEEEELb1ELb0EEEvNS_9BwdParamsE,"",@"SHT_CUDA_INFO"
	.sectionflags	@""
	.align	4


	//----- nvinfo : EIATTR_CUDA_API_VERSION
	.align		4
        /*0000*/ 	.byte	0x04, 0x37
        /*0002*/ 	.short	(.L_2551 - .L_2550)
.L_2550:
        /*0004*/ 	.word	0x00000082


	//----- nvinfo : EIATTR_KPARAM_INFO
	.align		4
.L_2551:
        /*0008*/ 	.byte	0x04, 0x17
        /*000a*/ 	.short	(.L_2553 - .L_2552)
.L_2552:
        /*000c*/ 	.word	0x00000000
        /*0010*/ 	.short	0x0000
        /*0012*/ 	.short	0x0000
        /*0014*/ 	.byte	0x00, 0xf0, 0xa1, 0x04


	//----- nvinfo : EIATTR_SPARSE_MMA_MASK
	.align		4
.L_2553:
        /*0018*/ 	.byte	0x03, 0x50
        /*001a*/ 	.short	0x0000


	//----- nvinfo : EIATTR_MAXREG_COUNT
	.align		4
        /*001c*/ 	.byte	0x03, 0x1b
        /*001e*/ 	.short	0x0040


	//----- nvinfo : EIATTR_NUM_BARRIERS
	.align		4
        /*0020*/ 	.byte	0x02, 0x4c
        /*0022*/ 	.byte	0x01
	.zero		1


	//----- nvinfo : EIATTR_MERCURY_ISA_VERSION
	.align		4
        /*0024*/ 	.byte	0x03, 0x5f
        /*0026*/ 	.short	0x0101


	//----- nvinfo : EIATTR_COOP_GROUP_MASK_REGIDS
	.align		4
        /*0028*/ 	.byte	0x04, 0x29
        /*002a*/ 	.short	(.L_2555 - .L_2554)


	//   ....[0]....
.L_2554:
        /*002c*/ 	.word	0xffffffff


	//   ....[1]....
        /*0030*/ 	.word	0xffffffff


	//   ....[2]....
        /*0034*/ 	.word	0xffffffff


	//   ....[3]....
        /*0038*/ 	.word	0xffffffff


	//   ....[4]....
        /*003c*/ 	.word	0xffffffff


	//   ....[5]....
        /*0040*/ 	.word	0xffffffff


	//   ....[6]....
        /*0044*/ 	.word	0xffffffff


	//   ....[7]....
        /*0048*/ 	.word	0xffffffff


	//   ....[8]....
        /*004c*/ 	.word	0xffffffff


	//   ....[9]....
        /*0050*/ 	.word	0xffffffff


	//   ....[10]....
        /*0054*/ 	.word	0xffffffff


	//   ....[11]....
        /*0058*/ 	.word	0xffffffff


	//   ....[12]....
        /*005c*/ 	.word	0xffffffff


	//   ....[13]....
        /*0060*/ 	.word	0xffffffff


	//   ....[14]....
        /*0064*/ 	.word	0xffffffff


	//----- nvinfo : EIATTR_COOP_GROUP_INSTR_OFFSETS
	.align		4
.L_2555:
        /*0068*/ 	.byte	0x04, 0x28
        /*006a*/ 	.short	(.L_2557 - .L_2556)


	//   ....[0]....
.L_2556:
        /*006c*/ 	.word	0x00001030


	//   ....[1]....
        /*0070*/ 	.word	0x00001040


	//   ....[2]....
        /*0074*/ 	.word	0x00001050


	//   ....[3]....
        /*0078*/ 	.word	0x00001080


	//   ....[4]....
        /*007c*/ 	.word	0x000010a0


	//   ....[5]....
        /*0080*/ 	.word	0x000010b0


	//   ....[6]....
        /*0084*/ 	.word	0x000010f0


	//   ....[7]....
        /*0088*/ 	.word	0x00001100


	//   ....[8]....
        /*008c*/ 	.word	0x00001110


	//   ....[9]....
        /*0090*/ 	.word	0x00001140


	//   ....[10]....
        /*0094*/ 	.word	0x00001170


	//   ....[11]....
        /*0098*/ 	.word	0x00001190


	//   ....[12]....
        /*009c*/ 	.word	0x000011c0


	//   ....[13]....
        /*00a0*/ 	.word	0x000011f0


	//   ....[14]....
        /*00a4*/ 	.word	0x00001220


	//----- nvinfo : EIATTR_VRC_CTA_INIT_COUNT
	.align		4
.L_2557:
        /*00a8*/ 	.byte	0x02, 0x4a
	.zero		1
	.zero		1


	//----- nvinfo : EIATTR_EXIT_INSTR_OFFSETS
	.align		4
        /*00ac*/ 	.byte	0x04, 0x1c
        /*00ae*/ 	.short	(.L_2559 - .L_2558)


	//   ....[0]....
.L_2558:
        /*00b0*/ 	.word	0x00000060


	//   ....[1]....
        /*00b4*/ 	.word	0x000012a0


	//   ....[2]....
        /*00b8*/ 	.word	0x000012d0


	//   ....[3]....
        /*00bc*/ 	.word	0x000013e0


	//----- nvinfo : EIATTR_MAX_THREADS
	.align		4
.L_2559:
        /*00c0*/ 	.byte	0x04, 0x05
        /*00c2*/ 	.short	(.L_2561 - .L_2560)
.L_2560:
        /*00c4*/ 	.word	0x00000400
        /*00c8*/ 	.word	0x00000001
        /*00cc*/ 	.word	0x00000001


	//----- nvinfo : EIATTR_CRS_STACK_SIZE
	.align		4
.L_2561:
        /*00d0*/ 	.byte	0x04, 0x1e
        /*00d2*/ 	.short	(.L_2563 - .L_2562)
.L_2562:
        /*00d4*/ 	.word	0x00000000


	//----- nvinfo : EIATTR_CBANK_PARAM_SIZE
	.align		4
.L_2563:
        /*00d8*/ 	.byte	0x03, 0x19
        /*00da*/ 	.short	0x0128


	//----- nvinfo : EIATTR_PARAM_CBANK
	.align		4
        /*00dc*/ 	.byte	0x04, 0x0a
        /*00de*/ 	.short	(.L_2565 - .L_2564)
	.align		4
.L_2564:
        /*00e0*/ 	.word	index@(.nv.constant0._ZN10layer_norm22ln_bwd_finalize_kernelINS_22Kernel_traits_finalizeILj2560E13__nv_bfloat16S2_fS2_fjLb1ELj1024ELj4ENS_18Kernel_traits_baseILj2560ES2_S2_fS2_fjLj1024EEEEELb1ELb0EEEvNS_9BwdParamsE)
        /*00e4*/ 	.short	0x0380
        /*00e6*/ 	.short	0x0128


	//----- nvinfo : EIATTR_SW_WAR
	.align		4
.L_2565:
        /*00e8*/ 	.byte	0x04, 0x36
        /*00ea*/ 	.short	(.L_2567 - .L_2566)
.L_2566:
        /*00ec*/ 	.word	0x00000008
.L_2567:


//--------------------- .nv.info._ZN10layer_norm13ln_bwd_kernelINS_13Kernel_traitsI13__nv_bfloat16S2_fS2_fjLj2560ELj1ELj1ELj4ELj8ENS_18Kernel_traits_baseILj2560ES2_S2_fS2_fjLj128EEEEELb1ELb1ELb1ELb0EEEvNS_9BwdParamsE --------------------------
	.section	.nv.info._ZN10layer_norm13ln_bwd_kernelINS_13Kernel_traitsI13__nv_bfloat16S2_fS2_fjLj2560ELj1ELj1ELj4ELj8ENS_18Kernel_traits_baseILj2560ES2_S2_fS2_fjLj128EEEEELb1ELb1ELb1ELb0EEEvNS_9BwdParamsE,"",@"SHT_CUDA_INFO"
	.sectionflags	@""
	.align	4


	//----- nvinfo : EIATTR_CUDA_API_VERSION
	.align		4
        /*0000*/ 	.byte	0x04, 0x37
        /*0002*/ 	.short	(.L_2569 - .L_2568)
.L_2568:
        /*0004*/ 	.word	0x00000082


	//----- nvinfo : EIATTR_KPARAM_INFO
	.align		4
.L_2569:
        /*0008*/ 	.byte	0x04, 0x17
        /*000a*/ 	.short	(.L_2571 - .L_2570)
.L_2570:
        /*000c*/ 	.word	0x00000000
        /*0010*/ 	.short	0x0000
        /*0012*/ 	.short	0x0000
        /*0014*/ 	.byte	0x00, 0xf0, 0xa1, 0x04


	//----- nvinfo : EIATTR_SPARSE_MMA_MASK
	.align		4
.L_2571:
        /*0018*/ 	.byte	0x03, 0x50
        /*001a*/ 	.short	0x0000


	//----- nvinfo : EIATTR_MAXREG_COUNT
	.align		4
        /*001c*/ 	.byte	0x03, 0x1b
        /*001e*/ 	.short	0x00ff


	//----- nvinfo : EIATTR_NUM_BARRIERS
	.align		4
        /*0020*/ 	.byte	0x02, 0x4c
        /*0022*/ 	.byte	0x01
	.zero		1


	//----- nvinfo : EIATTR_MERCURY_ISA_VERSION
	.align		4
        /*0024*/ 	.byte	0x03, 0x5f
        /*0026*/ 	.short	0x0101


	//----- nvinfo : EIATTR_COOP_GROUP_MASK_REGIDS
	.align		4
        /*0028*/ 	.byte	0x04, 0x29
        /*002a*/ 	.short	(.L_2573 - .L_2572)


	//   ....[0]....
.L_2572:
        /*002c*/ 	.word	0xffffffff


	//   ....[1]....
        /*0030*/ 	.word	0xffffffff


	//   ....[2]....
        /*0034*/ 	.word	0xffffffff


	//   ....[3]....
        /*0038*/ 	.word	0xffffffff


	//   ....[4]....
        /*003c*/ 	.word	0xffffffff


	//   ....[5]....
        /*0040*/ 	.word	0xffffffff


	//   ....[6]....
        /*0044*/ 	.word	0xffffffff


	//   ....[7]....
        /*0048*/ 	.word	0xffffffff


	//   ....[8]....
        /*004c*/ 	.word	0xffffffff


	//   ....[9]....
        /*0050*/ 	.word	0xffffffff


	//----- nvinfo : EIATTR_COOP_GROUP_INSTR_OFFSETS
	.align		4
.L_2573:
        /*0054*/ 	.byte	0x04, 0x28
        /*0056*/ 	.short	(.L_2575 - .L_2574)


	//   ....[0]....
.L_2574:
        /*0058*/ 	.word	0x00002740


	//   ....[1]....
        /*005c*/ 	.word	0x00002770


	//   ....[2]....
        /*0060*/ 	.word	0x000027a0


	//   ....[3]....
        /*0064*/ 	.word	0x000027b0


	//   ....[4]....
        /*0068*/ 	.word	0x000027e0


	//   ....[5]....
        /*006c*/ 	.word	0x000027f0


	//   ....[6]....
        /*0070*/ 	.word	0x00002820


	//   ....[7]....
        /*0074*/ 	.word	0x00002830


	//   ....[8]....
        /*0078*/ 	.word	0x00002860


	//   ....[9]....
        /*007c*/ 	.word	0x00002870


	//----- nvinfo : EIATTR_VRC_CTA_INIT_COUNT
	.align		4
.L_2575:
        /*0080*/ 	.byte	0x02, 0x4a
	.zero		1
	.zero		1


	//----- nvinfo : EIATTR_EXIT_INSTR_OFFSETS
	.align		4
        /*0084*/ 	.byte	0x04, 0x1c
        /*0086*/ 	.short	(.L_2577 - .L_2576)


	//   ....[0]....
.L_2576:
        /*0088*/ 	.word	0x0000b850


	//   ....[1]....
        /*008c*/ 	.word	0x0000b8f0


	//----- nvinfo : EIATTR_MAX_THREADS
	.align		4
.L_2577:
        /*0090*/ 	.byte	0x04, 0x05
        /*0092*/ 	.short	(.L_2579 - .L_2578)
.L_2578:
        /*0094*/ 	.word	0x00000080
        /*0098*/ 	.word	0x00000001
        /*009c*/ 	.word	0x00000001


	//----- nvinfo : EIATTR_CRS_STACK_SIZE
	.align		4
.L_2579:
        /*00a0*/ 	.byte	0x04, 0x1e
        /*00a2*/ 	.short	(.L_2581 - .L_2580)
.L_2580:
        /*00a4*/ 	.word	0x00000000


	//----- nvinfo : EIATTR_CBANK_PARAM_SIZE
	.align		4
.L_2581:
        /*00a8*/ 	.byte	0x03, 0x19
        /*00aa*/ 	.short	0x0128


	//----- nvinfo : EIATTR_PARAM_CBANK
	.align		4
        /*00ac*/ 	.byte	0x04, 0x0a
        /*00ae*/ 	.short	(.L_2583 - .L_2582)
	.align		4
.L_2582:
        /*00b0*/ 	.word	index@(.nv.constant0._ZN10layer_norm13ln_bwd_kernelINS_13Kernel_traitsI13__nv_bfloat16S2_fS2_fjLj2560ELj1ELj1ELj4ELj8ENS_18Kernel_traits_baseILj2560ES2_S2_fS2_fjLj128EEEEELb1ELb1ELb1ELb0EEEvNS_9BwdParamsE)
        /*00b4*/ 	.short	0x0380
        /*00b6*/ 	.short	0x0128


	//----- nvinfo : EIATTR_SW_WAR
	.align		4
.L_2583:
        /*00b8*/ 	.byte	0x04, 0x36
        /*00ba*/ 	.short	(.L_2585 - .L_2584)
.L_2584:
        /*00bc*/ 	.word	0x00000008
.L_2585:


//--------------------- .nv.info._ZN10layer_norm22ln_bwd_finalize_kernelINS_22Kernel_traits_finalizeILj2560E13__nv_bfloat16S2_fS2_fjLb1ELj1024ELj4ENS_18Kernel_traits_baseILj2560ES2_S2_fS2_fjLj1024EEEEELb1ELb1EEEvNS_9BwdParamsE --------------------------
	.section	.nv.info._ZN10layer_norm22ln_bwd_finalize_kernelINS_22Kernel_traits_finalizeILj2560E13__nv_bfloat16S2_fS2_fjLb1ELj1024ELj4ENS_18Kernel_traits_baseILj2560ES2_S2_fS2_fjLj1024EEEEELb1ELb1EEEvNS_9BwdParamsE,"",@"SHT_CUDA_INFO"
	.sectionflags	@""
	.align	4


	//----- nvinfo : EIATTR_CUDA_API_VERSION
	.align		4
        /*0000*/ 	.byte	0x04, 0x37
        /*0002*/ 	.short	(.L_2587 - .L_2586)
.L_2586:
        /*0004*/ 	.word	0x00000082


	//----- nvinfo : EIATTR_KPARAM_INFO
	.align		4
.L_2587:
        /*0008*/ 	.byte	0x04, 0x17
        /*000a*/ 	.short	(.L_2589 - .L_2588)
.L_2588:
        /*000c*/ 	.word	0x00000000
        /*0010*/ 	.short	0x0000
        /*0012*/ 	.short	0x0000
        /*0014*/ 	.byte	0x00, 0xf0, 0xa1, 0x04


	//----- nvinfo : EIATTR_SPARSE_MMA_MASK
	.align		4
.L_2589:
        /*0018*/ 	.byte	0x03, 0x50
        /*001a*/ 	.short	0x0000


	//----- nvinfo : EIATTR_MAXREG_COUNT
	.align		4
        /*001c*/ 	.byte	0x03, 0x1b
        /*001e*/ 	.short	0x0040


	//----- nvinfo : EIATTR_NUM_BARRIERS
	.align		4
        /*0020*/ 	.byte	0x02, 0x4c
        /*0022*/ 	.byte	0x01
	.zero		1


	//----- nvinfo : EIATTR_MERCURY_ISA_VERSION
	.align		4
        /*0024*/ 	.byte	0x03, 0x5f
        /*0026*/ 	.short	0x0101


	//----- nvinfo : EIATTR_COOP_GROUP_MASK_REGIDS
	.align		4
        /*0028*/ 	.byte	0x04, 0x29
        /*002a*/ 	.short	(.L_2591 - .L_2590)


	//   ....[0]....
.L_2590:
        /*002c*/ 	.word	0xffffffff


	//   ....[1]....
        /*0030*/ 	.word	0xffffffff


	//   ....[2]....
        /*0034*/ 	.word	0xffffffff


	//   ....[3]....
        /*0038*/ 	.word	0xffffffff


	//   ....[4]....
        /*003c*/ 	.word	0xffffffff


	//   ....[5]....
        /*0040*/ 	.word	0xffffffff


	//   ....[6]....
        /*0044*/ 	.word	0xffffffff


	//   ....[7]....
        /*0048*/ 	.word	0xffffffff


	//   ....[8]....
        /*004c*/ 	.word	0xffffffff


	//   ....[9]....
        /*0050*/ 	.word	0xffffffff


	//   ....[10]....
        /*0054*/ 	.word	0xffffffff


	//   ....[11]....
        /*0058*/ 	.word	0xffffffff


	//   ....[12]....
        /*005c*/ 	.word	0xffffffff


	//   ....[13]....
        /*0060*/ 	.word	0xffffffff


	//   ....[14]....
        /*0064*/ 	.word	0xffffffff


	//----- nvinfo : EIATTR_COOP_GROUP_INSTR_OFFSETS
	.align		4
.L_2591:
        /*0068*/ 	.byte	0x04, 0x28
        /*006a*/ 	.short	(.L_2593 - .L_2592)


	//   ....[0]....
.L_2592:
        /*006c*/ 	.word	0x00001060


	//   ....[1]....
        /*0070*/ 	.word	0x00001070


	//   ....[2]....
        /*0074*/ 	.word	0x00001080


	//   ....[3]....
        /*0078*/ 	.word	0x000010b0


	//   ....[4]....
        /*007c*/ 	.word	0x000010d0


	//   ....[5]....
        /*0080*/ 	.word	0x000010e0


	//   ....[6]....
        /*0084*/ 	.word	0x00001120


	//   ....[7]....
        /*0088*/ 	.word	0x00001140


	//   ....[8]....
        /*008c*/ 	.word	0x00001150


	//   ....[9]....
        /*0090*/ 	.word	0x00001180


	//   ....[10]....
        /*0094*/ 	.word	0x000011a0


	//   ....[11]....
        /*0098*/ 	.word	0x000011b0


	//   ....[12]....
        /*009c*/ 	.word	0x000011f0


	//   ....[13]....
        /*00a0*/ 	.word	0x00001200


	//   ....[14]....
        /*00a4*/ 	.word	0x00001210


	//----- nvinfo : EIATTR_VRC_CTA_INIT_COUNT
	.align		4
.L_2593:
        /*00a8*/ 	.byte	0x02, 0x4a
	.zero		1
	.zero		1


	//----- nvinfo : EIATTR_EXIT_INSTR_OFFSETS
	.align		4
        /*00ac*/ 	.byte	0x04, 0x1c
        /*00ae*/ 	.short	(.L_2595 - .L_2594)


	//   ....[0]....
.L_2594:
        /*00b0*/ 	.word	0x00000060


	//   ....[1]....
        /*00b4*/ 	.word	0x00001290


	//   ....[2]....
        /*00b8*/ 	.word	0x000013d0


	//----- nvinfo : EIATTR_MAX_THREADS
	.align		4
.L_2595:
        /*00bc*/ 	.byte	0x04, 0x05
        /*00be*/ 	.short	(.L_2597 - .L_2596)
.L_2596:
        /*00c0*/ 	.word	0x00000400
        /*00c4*/ 	.word	0x00000001
        /*00c8*/ 	.word	0x00000001


	//----- nvinfo : EIATTR_CRS_STACK_SIZE
	.align		4
.L_2597:
        /*00cc*/ 	.byte	0x04, 0x1e
        /*00ce*/ 	.short	(.L_2599 - .L_2598)
.L_2598:
        /*00d0*/ 	.word	0x00000000


	//----- nvinfo : EIATTR_CBANK_PARAM_SIZE
	.align		4
.L_2599:
        /*00d4*/ 	.byte	0x03, 0x19
        /*00d6*/ 	.short	0x0128


	//----- nvinfo : EIATTR_PARAM_CBANK
	.align		4
        /*00d8*/ 	.byte	0x04, 0x0a
        /*00da*/ 	.short	(.L_2601 - .L_2600)
	.align		4
.L_2600:
        /*00dc*/ 	.word	index@(.nv.constant0._ZN10layer_norm22ln_bwd_finalize_kernelINS_22Kernel_traits_finalizeILj2560E13__nv_bfloat16S2_fS2_fjLb1ELj1024ELj4ENS_18Kernel_traits_baseILj2560ES2_S2_fS2_fjLj1024EEEEELb1ELb1EEEvNS_9BwdParamsE)
        /*00e0*/ 	.short	0x0380
        /*00e2*/ 	.short	0x0128


	//----- nvinfo : EIATTR_SW_WAR
	.align		4
.L_2601:
        /*00e4*/ 	.byte	0x04, 0x36
        /*00e6*/ 	.short	(.L_2603 - .L_2602)
.L_2602:
        /*00e8*/ 	.word	0x00000008
.L_2603:


//--------------------- .nv.info._ZN10layer_norm13ln_bwd_kernelINS_13Kernel_traitsI13__nv_bfloat16S2_fS2_fjLj2560ELj1ELj1ELj4ELj8ENS_18Kernel_traits_baseILj2560ES2_S2_fS2_fjLj128EEEEELb1ELb1ELb1ELb1EEEvNS_9BwdParamsE --------------------------
	.section	.nv.info._ZN10layer_norm13ln_bwd_kernelINS_13Kernel_traitsI13__nv_bfloat16S2_fS2_fjLj2560ELj1ELj1ELj4ELj8ENS_18Kernel_traits_baseILj2560ES2_S2_fS2_fjLj128EEEEELb1ELb1ELb1ELb1EEEvNS_9BwdParamsE,"",@"SHT_CUDA_INFO"
	.sectionflags	@""
	.align	4


	//----- nvinfo : EIATTR_CUDA_API_VERSION
	.align		4
        /*0000*/ 	.byte	0x04, 0x37
        /*0002*/ 	.short	(.L_2605 - .L_2604)
.L_2604:
        /*0004*/ 	.word	0x00000082


	//----- nvinfo : EIATTR_KPARAM_INFO
	.align		4
.L_2605:
        /*0008*/ 	.byte	0x04, 0x17
        /*000a*/ 	.short	(.L_2607 - .L_2606)
.L_2606:
        /*000c*/ 	.word	0x00000000
        /*0010*/ 	.short	0x0000
        /*0012*/ 	.short	0x0000
        /*0014*/ 	.byte	0x00, 0xf0, 0xa1, 0x04


	//----- nvinfo : EIATTR_SPARSE_MMA_MASK
	.align		4
.L_2607:
        /*0018*/ 	.byte	0x03, 0x50
        /*001a*/ 	.short	0x0000


	//----- nvinfo : EIATTR_MAXREG_COUNT
	.align		4
        /*001c*/ 	.byte	0x03, 0x1b
        /*001e*/ 	.short	0x00ff


	//----- nvinfo : EIATTR_NUM_BARRIERS
	.align		4
        /*0020*/ 	.byte	0x02, 0x4c
        /*0022*/ 	.byte	0x01
	.zero		1


	//----- nvinfo : EIATTR_MERCURY_ISA_VERSION
	.align		4
        /*0024*/ 	.byte	0x03, 0x5f
        /*0026*/ 	.short	0x0101


	//----- nvinfo : EIATTR_COOP_GROUP_MASK_REGIDS
	.align		4
        /*0028*/ 	.byte	0x04, 0x29
        /*002a*/ 	.short	(.L_2609 - .L_2608)


	//   ....[0]....
.L_2608:
        /*002c*/ 	.word	0xffffffff


	//   ....[1]....
        /*0030*/ 	.word	0xffffffff


	//   ....[2]....
        /*0034*/ 	.word	0xffffffff


	//   ....[3]....
        /*0038*/ 	.word	0xffffffff


	//   ....[4]....
        /*003c*/ 	.word	0xffffffff


	//   ....[5]....
        /*0040*/ 	.word	0xffffffff


	//   ....[6]....
        /*0044*/ 	.word	0xffffffff


	//   ....[7]....
        /*0048*/ 	.word	0xffffffff


	//   ....[8]....
        /*004c*/ 	.word	0xffffffff


	//   ....[9]....
        /*0050*/ 	.word	0xffffffff


	//----- nvinfo : EIATTR_COOP_GROUP_INSTR_OFFSETS
	.align		4
.L_2609:
        /*0054*/ 	.byte	0x04, 0x28
        /*0056*/ 	.short	(.L_2611 - .L_2610)


	//   ....[0]....
.L_2610:
        /*0058*/ 	.word	0x00001c00


	//   ....[1]....
        /*005c*/ 	.word	0x00001c20


	//   ....[2]....
        /*0060*/ 	.word	0x00001c60


	//   ....[3]....
        /*0064*/ 	.word	0x00001c70


	//   ....[4]....
        /*0068*/ 	.word	0x00001ca0


	//   ....[5]....
        /*006c*/ 	.word	0x00001cc0


	//   ....[6]....
        /*0070*/ 	.word	0x00001cf0


	//   ....[7]....
        /*0074*/ 	.word	0x00001d00


	//   ....[8]....
        /*0078*/ 	.word	0x00001d30


	//   ....[9]....
        /*007c*/ 	.word	0x00001d40


	//----- nvinfo : EIATTR_VRC_CTA_INIT_COUNT
	.align		4
.L_2611:
        /*0080*/ 	.byte	0x02, 0x4a
	.zero		1
	.zero		1


	//----- nvinfo : EIATTR_EXIT_INSTR_OFFSETS
	.align		4
        /*0084*/ 	.byte	0x04, 0x1c
        /*0086*/ 	.short	(.L_2613 - .L_2612)


	//   ....[0]....
.L_2612:
        /*0088*/ 	.word	0x0000aa40


	//----- nvinfo : EIATTR_MAX_THREADS
	.align		4
.L_2613:
        /*008c*/ 	.byte	0x04, 0x05
        /*008e*/ 	.short	(.L_2615 - .L_2614)
.L_2614:
        /*0090*/ 	.word	0x00000080
        /*0094*/ 	.word	0x00000001
        /*0098*/ 	.word	0x00000001


	//----- nvinfo : EIATTR_CRS_STACK_SIZE
	.align		4
.L_2615:
        /*009c*/ 	.byte	0x04, 0x1e
        /*009e*/ 	.short	(.L_2617 - .L_2616)
.L_2616:
        /*00a0*/ 	.word	0x00000000


	//----- nvinfo : EIATTR_CBANK_PARAM_SIZE
	.align		4
.L_2617:
        /*00a4*/ 	.byte	0x03, 0x19
        /*00a6*/ 	.short	0x0128


	//----- nvinfo : EIATTR_PARAM_CBANK
	.align		4
        /*00a8*/ 	.byte	0x04, 0x0a
        /*00aa*/ 	.short	(.L_2619 - .L_2618)
	.align		4
.L_2618:
        /*00ac*/ 	.word	index@(.nv.constant0._ZN10layer_norm13ln_bwd_kernelINS_13Kernel_traitsI13__nv_bfloat16S2_fS2_fjLj2560ELj1ELj1ELj4ELj8ENS_18Kernel_traits_baseILj2560ES2_S2_fS2_fjLj128EEEEELb1ELb1ELb1ELb1EEEvNS_9BwdParamsE)
        /*00b0*/ 	.short	0x0380
        /*00b2*/ 	.short	0x0128


	//----- nvinfo : EIATTR_SW_WAR
	.align		4
.L_2619:
        /*00b4*/ 	.byte	0x04, 0x36
        /*00b6*/ 	.short	(.L_2621 - .L_2620)
.L_2620:
        /*00b8*/ 	.word	0x00000008
.L_2621:


//--------------------- .nv.info._ZN10layer_norm13ln_bwd_kernelINS_13Kernel_traitsIf13__nv_bfloat16fS2_fjLj2560ELj1ELj1ELj4ELj8ENS_18Kernel_traits_baseILj2560EfS2_fS2_fjLj128EEEEELb0ELb0ELb0ELb0EEEvNS_9BwdParamsE --------------------------
	.section	.nv.info._ZN10layer_norm13ln_bwd_kernelINS_13Kernel_traitsIf13__nv_bfloat16fS2_fjLj2560ELj1ELj1ELj4ELj8ENS_18Kernel_traits_baseILj2560EfS2_fS2_fjLj128EEEEELb0ELb0ELb0ELb0EEEvNS_9BwdParamsE,"",@"SHT_CUDA_INFO"
	.sectionflags	@""
	.align	4


	//----- nvinfo : EIATTR_CUDA_API_VERSION
	.align		4
        /*0000*/ 	.byte	0x04, 0x37
        /*0002*/ 	.short	(.L_2623 - .L_2622)
.L_2622:
        /*0004*/ 	.word	0x00000082


	//----- nvinfo : EIATTR_KPARAM_INFO
	.align		4
.L_2623:
        /*0008*/ 	.byte	0x04, 0x17
        /*000a*/ 	.short	(.L_2625 - .L_2624)
.L_2624:
        /*000c*/ 	.word	0x00000000
        /*0010*/ 	.short	0x0000
        /*0012*/ 	.short	0x0000
        /*0014*/ 	.byte	0x00, 0xf0, 0xa1, 0x04


	//----- nvinfo : EIATTR_SPARSE_MMA_MASK
	.align		4
.L_2625:
        /*0018*/ 	.byte	0x03, 0x50
        /*001a*/ 	.short	0x0000


	//----- nvinfo : EIATTR_MAXREG_COUNT
	.align		4
        /*001c*/ 	.byte	0x03, 0x1b
        /*001e*/ 	.short	0x00ff


	//----- nvinfo : EIATTR_NUM_BARRIERS
	.align		4
        /*0020*/ 	.byte	0x02, 0x4c
        /*0022*/ 	.byte	0x01
	.zero		1


	//----- nvinfo : EIATTR_MERCURY_ISA_VERSION
	.align		4
        /*0024*/ 	.byte	0x03, 0x5f
        /*0026*/ 	.short	0x0101


	//----- nvinfo : EIATTR_COOP_GROUP_MASK_REGIDS
	.align		4
        /*0028*/ 	.byte	0x04, 0x29
        /*002a*/ 	.short	(.L_2627 - .L_2626)


	//   ....[0]....
.L_2626:
        /*002c*/ 	.word	0xffffffff


	//   ....[1]....
        /*0030*/ 	.word	0xffffffff


	//   ....[2]....
        /*0034*/ 	.word	0xffffffff


	//   ....[3]....
        /*0038*/ 	.word	0xffffffff


	//   ....[4]....
        /*003c*/ 	.word	0xffffffff


	//   ....[5]....
        /*0040*/ 	.word	0xffffffff


	//   ....[6]....
        /*0044*/ 	.word	0xffffffff


	//   ....[7]....
        /*0048*/ 	.word	0xffffffff


	//   ....[8]....
        /*004c*/ 	.word	0xffffffff


	//   ....[9]....
        /*0050*/ 	.word	0xffffffff


	//----- nvinfo : EIATTR_COOP_GROUP_INSTR_OFFSETS
	.align		4
.L_2627:
        /*0054*/ 	.byte	0x04, 0x28
        /*0056*/ 	.short	(.L_2629 - .L_2628)


	//   ....[0]....
.L_2628:
        /*0058*/ 	.word	0x00001700


	//   ....[1]....
        /*005c*/ 	.word	0x000017a0


	//   ....[2]....
        /*0060*/ 	.word	0x000017b0


	//   ....[3]....
        /*0064*/ 	.word	0x00001810


	//   ....[4]....
        /*0068*/ 	.word	0x00001820


	//   ....[5]....
        /*006c*/ 	.word	0x00001850


	//   ....[6]....
        /*0070*/ 	.word	0x00001860


	//   ....[7]....
        /*0074*/ 	.word	0x00001890


	//   ....[8]....
        /*0078*/ 	.word	0x000018a0


	//   ....[9]....
        /*007c*/ 	.word	0x000018d0


	//----- nvinfo : EIATTR_VRC_CTA_INIT_COUNT
	.align		4
.L_2629:
        /*0080*/ 	.byte	0x02, 0x4a
	.zero		1
	.zero		1


	//----- nvinfo : EIATTR_EXIT_INSTR_OFFSETS
	.align		4
        /*0084*/ 	.byte	0x04, 0x1c
        /*0086*/ 	.short	(.L_2631 - .L_2630)


	//   ....[0]....
.L_2630:
        /*0088*/ 	.word	0x000045a0


	//   ....[1]....
        /*008c*/ 	.word	0x00004620


	//----- nvinfo : EIATTR_MAX_THREADS
	.align		4
.L_2631:
        /*0090*/ 	.byte	0x04, 0x05
        /*0092*/ 	.short	(.L_2633 - .L_2632)
.L_2632:
        /*0094*/ 	.word	0x00000080
        /*0098*/ 	.word	0x00000001
        /*009c*/ 	.word	0x00000001


	//----- nvinfo : EIATTR_CRS_STACK_SIZE
	.align		4
.L_2633:
        /*00a0*/ 	.byte	0x04, 0x1e
        /*00a2*/ 	.short	(.L_2635 - .L_2634)
.L_2634:
        /*00a4*/ 	.word	0x00000000


	//----- nvinfo : EIATTR_CBANK_PARAM_SIZE
	.align		4
.L_2635:
        /*00a8*/ 	.byte	0x03, 0x19
        /*00aa*/ 	.short	0x0128


	//----- nvinfo : EIATTR_PARAM_CBANK
	.align		4
        /*00ac*/ 	.byte	0x04, 0x0a
        /*00ae*/ 	.short	(.L_2637 - .L_2636)
	.align		4
.L_2636:
        /*00b0*/ 	.word	index@(.nv.constant0._ZN10layer_norm13ln_bwd_kernelINS_13Kernel_traitsIf13__nv_bfloat16fS2_fjLj2560ELj1ELj1ELj4ELj8ENS_18Kernel_traits_baseILj2560EfS2_fS2_fjLj128EEEEELb0ELb0ELb0ELb0EEEvNS_9BwdParamsE)
        /*00b4*/ 	.short	0x0380
        /*00b6*/ 	.short	0x0128


	//----- nvinfo : EIATTR_SW_WAR
	.align		4
.L_2637:
        /*00b8*/ 	.byte	0x04, 0x36
        /*00ba*/ 	.short	(.L_2639 - .L_2638)
.L_2638:
        /*00bc*/ 	.word	0x00000008
.L_2639:


//--------------------- .nv.info._ZN10layer_norm13ln_bwd_kernelINS_13Kernel_traitsIf13__nv_bfloat16fS2_fjLj2560ELj1ELj1ELj4ELj8ENS_18Kernel_traits_baseILj2560EfS2_fS2_fjLj128EEEEELb0ELb0ELb0ELb1EEEvNS_9BwdParamsE --------------------------
	.section	.nv.info._ZN10layer_norm13ln_bwd_kernelINS_13Kernel_traitsIf13__nv_bfloat16fS2_fjLj2560ELj1ELj1ELj4ELj8ENS_18Kernel_traits_baseILj2560EfS2_fS2_fjLj128EEEEELb0ELb0ELb0ELb1EEEvNS_9BwdParamsE,"",@"SHT_CUDA_INFO"
	.sectionflags	@""
	.align	4


	//----- nvinfo : EIATTR_CUDA_API_VERSION
	.align		4
        /*0000*/ 	.byte	0x04, 0x37
        /*0002*/ 	.short	(.L_2641 - .L_2640)
.L_2640:
        /*0004*/ 	.word	0x00000082


	//----- nvinfo : EIATTR_KPARAM_INFO
	.align		4
.L_2641:
        /*0008*/ 	.byte	0x04, 0x17
        /*000a*/ 	.short	(.L_2643 - .L_2642)
.L_2642:
        /*000c*/ 	.word	0x00000000
        /*0010*/ 	.short	0x0000
        /*0012*/ 	.short	0x0000
        /*0014*/ 	.byte	0x00, 0xf0, 0xa1, 0x04


	//----- nvinfo : EIATTR_SPARSE_MMA_MASK
	.align		4
.L_2643:
        /*0018*/ 	.byte	0x03, 0x50
        /*001a*/ 	.short	0x0000


	//----- nvinfo : EIATTR_MAXREG_COUNT
	.align		4
        /*001c*/ 	.byte	0x03, 0x1b
        /*001e*/ 	.short	0x00ff


	//----- nvinfo : EIATTR_NUM_BARRIERS
	.align		4
        /*0020*/ 	.byte	0x02, 0x4c
        /*0022*/ 	.byte	0x01
	.zero		1


	//----- nvinfo : EIATTR_MERCURY_ISA_VERSION
	.align		4
        /*0024*/ 	.byte	0x03, 0x5f
        /*0026*/ 	.short	0x0101


	//----- nvinfo : EIATTR_COOP_GROUP_MASK_REGIDS
	.align		4
        /*0028*/ 	.byte	0x04, 0x29
        /*002a*/ 	.short	(.L_2645 - .L_2644)


	//   ....[0]....
.L_2644:
        /*002c*/ 	.word	0xffffffff


	//   ....[1]....
        /*0030*/ 	.word	0xffffffff


	//   ....[2]....
        /*0034*/ 	.word	0xffffffff


	//   ....[3]....
        /*0038*/ 	.word	0xffffffff


	//   ....[4]....
        /*003c*/ 	.word	0xffffffff


	//   ....[5]....
        /*0040*/ 	.word	0xffffffff


	//   ....[6]....
        /*0044*/ 	.word	0xffffffff


	//   ....[7]....
        /*0048*/ 	.word	0xffffffff


	//   ....[8]....
        /*004c*/ 	.word	0xffffffff


	//   ....[9]....
        /*0050*/ 	.word	0xffffffff


	//----- nvinfo : EIATTR_COOP_GROUP_INSTR_OFFSETS
	.align		4
.L_2645:
        /*0054*/ 	.byte	0x04, 0x28
        /*0056*/ 	.short	(.L_2647 - .L_2646)


	//   ....[0]....
.L_2646:
        /*0058*/ 	.word	0x00001090


	//   ....[1]....
        /*005c*/ 	.word	0x000010a0


	//   ....[2]....
        /*0060*/ 	.word	0x000010d0


	//   ....[3]....
        /*0064*/ 	.word	0x000010e0


	//   ....[4]....
        /*0068*/ 	.word	0x00001110


	//   ....[5]....
        /*006c*/ 	.word	0x00001120


	//   ....[6]....
        /*0070*/ 	.word	0x00001160


	//   ....[7]....
        /*0074*/ 	.word	0x00001170


	//   ....[8]....
        /*0078*/ 	.word	0x000011e0


	//   ....[9]....
        /*007c*/ 	.word	0x000011f0


	//----- nvinfo : EIATTR_VRC_CTA_INIT_COUNT
	.align		4
.L_2647:
        /*0080*/ 	.byte	0x02, 0x4a
	.zero		1
	.zero		1


	//----- nvinfo : EIATTR_EXIT_INSTR_OFFSETS
	.align		4
        /*0084*/ 	.byte	0x04, 0x1c
        /*0086*/ 	.short	(.L_2649 - .L_2648)


	//   ....[0]....
.L_2648:
        /*0088*/ 	.word	0x00003cf0


	//----- nvinfo : EIATTR_MAX_THREADS
	.align		4
.L_2649:
        /*008c*/ 	.byte	0x04, 0x05
        /*008e*/ 	.short	(.L_2651 - .L_2650)
.L_2650:
        /*0090*/ 	.word	0x00000080
        /*0094*/ 	.word	0x00000001
        /*0098*/ 	.word	0x00000001


	//----- nvinfo : EIATTR_CBANK_PARAM_SIZE
	.align		4
.L_2651:
        /*009c*/ 	.byte	0x03, 0x19
        /*009e*/ 	.short	0x0128


	//----- nvinfo : EIATTR_PARAM_CBANK
	.align		4
        /*00a0*/ 	.byte	0x04, 0x0a
        /*00a2*/ 	.short	(.L_2653 - .L_2652)
	.align		4
.L_2652:
        /*00a4*/ 	.word	index@(.nv.constant0._ZN10layer_norm13ln_bwd_kernelINS_13Kernel_traitsIf13__nv_bfloat16fS2_fjLj2560ELj1ELj1ELj4ELj8ENS_18Kernel_traits_baseILj2560EfS2_fS2_fjLj128EEEEELb0ELb0ELb0ELb1EEEvNS_9BwdParamsE)
        /*00a8*/ 	.short	0x0380
        /*00aa*/ 	.short	0x0128


	//----- nvinfo : EIATTR_SW_WAR
	.align		4
.L_2653:
        /*00ac*/ 	.byte	0x04, 0x36
        /*00ae*/ 	.short	(.L_2655 - .L_2654)
.L_2654:
        /*00b0*/ 	.word	0x00000008
.L_2655:


//--------------------- .nv.info._ZN10layer_norm13ln_bwd_kernelINS_13Kernel_traitsIf13__nv_bfloat16fS2_fjLj2560ELj1ELj1ELj4ELj8ENS_18Kernel_traits_baseILj2560EfS2_fS2_fjLj128EEEEELb0ELb0ELb1ELb0EEEvNS_9BwdParamsE --------------------------
	.section	.nv.info._ZN10layer_norm13ln_bwd_kernelINS_13Kernel_traitsIf13__nv_bfloat16fS2_fjLj2560ELj1ELj1ELj4ELj8ENS_18Kernel_traits_baseILj2560EfS2_fS2_fjLj128EEEEELb0ELb0ELb1ELb0EEEvNS_9BwdParamsE,"",@"SHT_CUDA_INFO"
	.sectionflags	@""
	.align	4


	//----- nvinfo : EIATTR_CUDA_API_VERSION
	.align		4
        /*0000*/ 	.byte	0x04, 0x37
        /*0002*/ 	.short	(.L_2657 - .L_2656)
.L_2656:
        /*0004*/ 	.word	0x00000082


	//----- nvinfo : EIATTR_KPARAM_INFO
	.align		4
.L_2657:
        /*0008*/ 	.byte	0x04, 0x17
        /*000a*/ 	.short	(.L_2659 - .L_2658)
.L_2658:
        /*000c*/ 	.word	0x00000000
        /*0010*/ 	.short	0x0000
        /*0012*/ 	.short	0x0000
        /*0014*/ 	.byte	0x00, 0xf0, 0xa1, 0x04


	//----- nvinfo : EIATTR_SPARSE_MMA_MASK
	.align		4
.L_2659:
        /*0018*/ 	.byte	0x03, 0x50
        /*001a*/ 	.short	0x0000


	//----- nvinfo : EIATTR_MAXREG_COUNT
	.align		4
        /*001c*/ 	.byte	0x03, 0x1b
        /*001e*/ 	.short	0x00ff


	//----- nvinfo : EIATTR_NUM_BARRIERS
	.align		4
        /*0020*/ 	.byte	0x02, 0x4c
        /*0022*/ 	.byte	0x01
	.zero		1


	//----- nvinfo : EIATTR_MERCURY_ISA_VERSION
	.align		4
        /*0024*/ 	.byte	0x03, 0x5f
        /*0026*/ 	.short	0x0101


	//----- nvinfo : EIATTR_COOP_GROUP_MASK_REGIDS
	.align		4
        /*0028*/ 	.byte	0x04, 0x29
        /*002a*/ 	.short	(.L_2661 - .L_2660)


	//   ....[0]....
.L_2660:
        /*002c*/ 	.word	0xffffffff


	//   ....[1]....
        /*0030*/ 	.word	0xffffffff


	//   ....[2]....
        /*0034*/ 	.word	0xffffffff


	//   ....[3]....
        /*0038*/ 	.word	0xffffffff


	//   ....[4]....
        /*003c*/ 	.word	0xffffffff


	//   ....[5]....
        /*0040*/ 	.word	0xffffffff


	//   ....[6]....
        /*0044*/ 	.word	0xffffffff


	//   ....[7]....
        /*0048*/ 	.word	0xffffffff


	//   ....[8]....
        /*004c*/ 	.word	0xffffffff


	//   ....[9]....
        /*0050*/ 	.word	0xffffffff


	//----- nvinfo : EIATTR_COOP_GROUP_INSTR_OFFSETS
	.align		4
.L_2661:
        /*0054*/ 	.byte	0x04, 0x28
        /*0056*/ 	.short	(.L_2663 - .L_2662)


	//   ....[0]....
.L_2662:
        /*0058*/ 	.word	0x00001a10


	//   ....[1]....
        /*005c*/ 	.word	0x00001a40


	//   ....[2]....
        /*0060*/ 	.word	0x00001a70


	//   ....[3]....
        /*0064*/ 	.word	0x00001a80


	//   ....[4]....
        /*0068*/ 	.word	0x00001ab0


	//   ....[5]....
        /*006c*/ 	.word	0x00001ac0


	//   ....[6]....
        /*0070*/ 	.word	0x00001af0


	//   ....[7]....
        /*0074*/ 	.word	0x00001b00


	//   ....[8]....
        /*0078*/ 	.word	0x00001b30


	//   ....[9]....
        /*007c*/ 	.word	0x00001b40


	//----- nvinfo : EIATTR_VRC_CTA_INIT_COUNT
	.align		4
.L_2663:
        /*0080*/ 	.byte	0x02, 0x4a
	.zero		1
	.zero		1


	//----- nvinfo : EIATTR_EXIT_INSTR_OFFSETS
	.align		4
        /*0084*/ 	.byte	0x04, 0x1c
        /*0086*/ 	.short	(.L_2665 - .L_2664)


	//   ....[0]....
.L_2664:
        /*0088*/ 	.word	0x00005300


	//   ....[1]....
        /*008c*/ 	.word	0x00005380


	//----- nvinfo : EIATTR_MAX_THREADS
	.align		4
.L_2665:
        /*0090*/ 	.byte	0x04, 0x05
        /*0092*/ 	.short	(.L_2667 - .L_2666)
.L_2666:
        /*0094*/ 	.word	0x00000080
        /*0098*/ 	.word	0x00000001
        /*009c*/ 	.word	0x00000001


	//----- nvinfo : EIATTR_CRS_STACK_SIZE
	.align		4
.L_2667:
        /*00a0*/ 	.byte	0x04, 0x1e
        /*00a2*/ 	.short	(.L_2669 - .L_2668)
.L_2668:
        /*00a4*/ 	.word	0x00000000


	//----- nvinfo : EIATTR_CBANK_PARAM_SIZE
	.align		4
.L_2669:
        /*00a8*/ 	.byte	0x03, 0x19
        /*00aa*/ 	.short	0x0128


	//----- nvinfo : EIATTR_PARAM_CBANK
	.align		4
        /*00ac*/ 	.byte	0x04, 0x0a
        /*00ae*/ 	.short	(.L_2671 - .L_2670)
	.align		4
.L_2670:
        /*00b0*/ 	.word	index@(.nv.constant0._ZN10layer_norm13ln_bwd_kernelINS_13Kernel_traitsIf13__nv_bfloat16fS2_fjLj2560ELj1ELj1ELj4ELj8ENS_18Kernel_traits_baseILj2560EfS2_fS2_fjLj128EEEEELb0ELb0ELb1ELb0EEEvNS_9BwdParamsE)
        /*00b4*/ 	.short	0x0380
        /*00b6*/ 	.short	0x0128


	//----- nvinfo : EIATTR_SW_WAR
	.align		4
.L_2671:
        /*00b8*/ 	.byte	0x04, 0x36
        /*00ba*/ 	.short	(.L_2673 - .L_2672)
.L_2672:
        /*00bc*/ 	.word	0x00000008
.L_2673:


//--------------------- .nv.info._ZN10layer_norm13ln_bwd_kernelINS_13Kernel_traitsIf13__nv_bfloat16fS2_fjLj2560ELj1ELj1ELj4ELj8ENS_18Kernel_traits_baseILj2560EfS2_fS2_fjLj128EEEEELb0ELb0ELb1ELb1EEEvNS_9BwdParamsE --------------------------
	.section	.nv.info._ZN10layer_norm13ln_bwd_kernelINS_13Kernel_traitsIf13__nv_bfloat16fS2_fjLj2560ELj1ELj1ELj4ELj8ENS_18Kernel_traits_baseILj2560EfS2_fS2_fjLj128EEEEELb0ELb0ELb1ELb1EEEvNS_9BwdParamsE,"",@"SHT_CUDA_INFO"
	.sectionflags	@""
	.align	4


	//----- nvinfo : EIATTR_CUDA_API_VERSION
	.align		4
        /*0000*/ 	.byte	0x04, 0x37
        /*0002*/ 	.short	(.L_2675 - .L_2674)
.L_2674:
        /*0004*/ 	.word	0x00000082


	//----- nvinfo : EIATTR_KPARAM_INFO
	.align		4
.L_2675:
        /*0008*/ 	.byte	0x04, 0x17
        /*000a*/ 	.short	(.L_2677 - .L_2676)
.L_2676:
        /*000c*/ 	.word	0x00000000
        /*0010*/ 	.short	0x0000
        /*0012*/ 	.short	0x0000
        /*0014*/ 	.byte	0x00, 0xf0, 0xa1, 0x04


	//----- nvinfo : EIATTR_SPARSE_MMA_MASK
	.align		4
.L_2677:
        /*0018*/ 	.byte	0x03, 0x50
        /*001a*/ 	.short	0x0000


	//----- nvinfo : EIATTR_MAXREG_COUNT
	.align		4
        /*001c*/ 	.byte	0x03, 0x1b
        /*001e*/ 	.short	0x00ff


	//----- nvinfo : EIATTR_NUM_BARRIERS
	.align		4
        /*0020*/ 	.byte	0x02, 0x4c
        /*0022*/ 	.byte	0x01
	.zero		1


	//----- nvinfo : EIATTR_MERCURY_ISA_VERSION
	.align		4
        /*0024*/ 	.byte	0x03, 0x5f
        /*0026*/ 	.short	0x0101


	//----- nvinfo : EIATTR_COOP_GROUP_MASK_REGIDS
	.align		4
        /*0028*/ 	.byte	0x04, 0x29
        /*002a*/ 	.short	(.L_2679 - .L_2678)


	//   ....[0]....
.L_2678:
        /*002c*/ 	.word	0xffffffff


	//   ....[1]....
        /*0030*/ 	.word	0xffffffff


	//   ....[2]....
        /*0034*/ 	.word	0xffffffff


	//   ....[3]....
        /*0038*/ 	.word	0xffffffff


	//   ....[4]....
        /*003c*/ 	.word	0xffffffff


	//   ....[5]....
        /*0040*/ 	.word	0xffffffff


	//   ....[6]....
        /*0044*/ 	.word	0xffffffff


	//   ....[7]....
        /*0048*/ 	.word	0xffffffff


	//   ....[8]....
        /*004c*/ 	.word	0xffffffff


	//   ....[9]....
        /*0050*/ 	.word	0xffffffff


	//----- nvinfo : EIATTR_COOP_GROUP_INSTR_OFFSETS
	.align		4
.L_2679:
        /*0054*/ 	.byte	0x04, 0x28
        /*0056*/ 	.short	(.L_2681 - .L_2680)


	//   ....[0]....
.L_2680:
        /*0058*/ 	.word	0x00001420


	//   ....[1]....
        /*005c*/ 	.word	0x00001450


	//   ....[2]....
        /*0060*/ 	.word	0x00001480


	//   ....[3]....
        /*0064*/ 	.word	0x00001490


	//   ....[4]....
        /*0068*/ 	.word	0x000014c0


	//   ....[5]....
        /*006c*/ 	.word	0x000014d0


	//   ....[6]....
        /*0070*/ 	.word	0x00001500


	//   ....[7]....
        /*0074*/ 	.word	0x00001510


	//   ....[8]....
        /*0078*/ 	.word	0x00001540


	//   ....[9]....
        /*007c*/ 	.word	0x00001550


	//----- nvinfo : EIATTR_VRC_CTA_INIT_COUNT
	.align		4
.L_2681:
        /*0080*/ 	.byte	0x02, 0x4a
	.zero		1
	.zero		1


	//----- nvinfo : EIATTR_EXIT_INSTR_OFFSETS
	.align		4
        /*0084*/ 	.byte	0x04, 0x1c
        /*0086*/ 	.short	(.L_2683 - .L_2682)


	//   ....[0]....
.L_2682:
        /*0088*/ 	.word	0x00004a70


	//----- nvinfo : EIATTR_MAX_THREADS
	.align		4
.L_2683:
        /*008c*/ 	.byte	0x04, 0x05
        /*008e*/ 	.short	(.L_2685 - .L_2684)
.L_2684:
        /*0090*/ 	.word	0x00000080
        /*0094*/ 	.word	0x00000001
        /*0098*/ 	.word	0x00000001


	//----- nvinfo : EIATTR_CRS_STACK_SIZE
	.align		4
.L_2685:
        /*009c*/ 	.byte	0x04, 0x1e
        /*009e*/ 	.short	(.L_2687 - .L_2686)
.L_2686:
        /*00a0*/ 	.word	0x00000000


	//----- nvinfo : EIATTR_CBANK_PARAM_SIZE
	.align		4
.L_2687:
        /*00a4*/ 	.byte	0x03, 0x19
        /*00a6*/ 	.short	0x0128


	//----- nvinfo : EIATTR_PARAM_CBANK
	.align		4
        /*00a8*/ 	.byte	0x04, 0x0a
        /*00aa*/ 	.short	(.L_2689 - .L_2688)
	.align		4
.L_2688:
        /*00ac*/ 	.word	index@(.nv.constant0._ZN10layer_norm13ln_bwd_kernelINS_13Kernel_traitsIf13__nv_bfloat16fS2_fjLj2560ELj1ELj1ELj4ELj8ENS_18Kernel_traits_baseILj2560EfS2_fS2_fjLj128EEEEELb0ELb0ELb1ELb1EEEvNS_9BwdParamsE)
        /*00b0*/ 	.short	0x0380
        /*00b2*/ 	.short	0x0128


	//----- nvinfo : EIATTR_SW_WAR
	.align		4
.L_2689:
        /*00b4*/ 	.byte	0x04, 0x36
        /*00b6*/ 	.short	(.L_2691 - .L_2690)
.L_2690:
        /*00b8*/ 	.word	0x00000008
.L_2691:


//--------------------- .nv.info._ZN10layer_norm13ln_bwd_kernelINS_13Kernel_traitsIf13__nv_bfloat16fS2_fjLj2560ELj1ELj1ELj4ELj8ENS_18Kernel_traits_baseILj2560EfS2_fS2_fjLj128EEEEELb0ELb1ELb0ELb0EEEvNS_9BwdParamsE --------------------------
	.section	.nv.info._ZN10layer_norm13ln_bwd_kernelINS_13Kernel_traitsIf13__nv_bfloat16fS2_fjLj2560ELj1ELj1ELj4ELj8ENS_18Kernel_traits_baseILj2560EfS2_fS2_fjLj128EEEEELb0ELb1ELb0ELb0EEEvNS_9BwdParamsE,"",@"SHT_CUDA_INFO"
	.sectionflags	@""
	.align	4


	//----- nvinfo : EIATTR_CUDA_API_VERSION
	.align		4
        /*0000*/ 	.byte	0x04, 0x37
        /*0002*/ 	.short	(.L_2693 - .L_2692)
.L_2692:
        /*0004*/ 	.word	0x00000082


	//----- nvinfo : EIATTR_KPARAM_INFO
	.align		4
.L_2693:
        /*0008*/ 	.byte	0x04, 0x17
        /*000a*/ 	.short	(.L_2695 - .L_2694)
.L_2694:
        /*000c*/ 	.word	0x00000000
        /*0010*/ 	.short	0x0000
        /*0012*/ 	.short	0x0000
        /*0014*/ 	.byte	0x00, 0xf0, 0xa1, 0x04


	//----- nvinfo : EIATTR_SPARSE_MMA_MASK
	.align		4
.L_2695:
        /*0018*/ 	.byte	0x03, 0x50
        /*001a*/ 	.short	0x0000


	//----- nvinfo : EIATTR_MAXREG_COUNT
	.align		4
        /*001c*/ 	.byte	0x03, 0x1b
        /*001e*/ 	.short	0x00ff


	//----- nvinfo : EIATTR_NUM_BARRIERS
	.align		4
        /*0020*/ 	.byte	0x02, 0x4c
        /*0022*/ 	.byte	0x01
	.zero		1


	//----- nvinfo : EIATTR_MERCURY_ISA_VERSION
	.align		4
        /*0024*/ 	.byte	0x03, 0x5f
        /*0026*/ 	.short	0x0101


	//----- nvinfo : EIATTR_COOP_GROUP_MASK_REGIDS
	.align		4
        /*0028*/ 	.byte	0x04, 0x29
        /*002a*/ 	.short	(.L_2697 - .L_2696)


	//   ....[0]....
.L_2696:
        /*002c*/ 	.word	0xffffffff


	//   ....[1]....
        /*0030*/ 	.word	0xffffffff


	//   ....[2]....
        /*0034*/ 	.word	0xffffffff


	//   ....[3]....
        /*0038*/ 	.word	0xffffffff


	//   ....[4]....
        /*003c*/ 	.word	0xffffffff


	//   ....[5]....
        /*0040*/ 	.word	0xffffffff


	//   ....[6]....
        /*0044*/ 	.word	0xffffffff


	//   ....[7]....
        /*0048*/ 	.word	0xffffffff


	//   ....[8]....
        /*004c*/ 	.word	0xffffffff


	//   ....[9]....
        /*0050*/ 	.word	0xffffffff


	//----- nvinfo : EIATTR_COOP_GROUP_INSTR_OFFSETS
	.align		4
.L_2697:
        /*0054*/ 	.byte	0x04, 0x28
        /*0056*/ 	.short	(.L_2699 - .L_2698)


	//   ....[0]....
.L_2698:
        /*0058*/ 	.word	0x00001920


	//   ....[1]....
        /*005c*/ 	.word	0x00001950


	//   ....[2]....
        /*0060*/ 	.word	0x00001980


	//   ....[3]....
        /*0064*/ 	.word	0x00001990


	//   ....[4]....
        /*0068*/ 	.word	0x000019c0


	//   ....[5]....
        /*006c*/ 	.word	0x000019d0


	//   ....[6]....
        /*0070*/ 	.word	0x00001a00


	//   ....[7]....
        /*0074*/ 	.word	0x00001a10


	//   ....[8]....
        /*0078*/ 	.word	0x00001a40


	//   ....[9]....
        /*007c*/ 	.word	0x00001a50


	//----- nvinfo : EIATTR_VRC_CTA_INIT_COUNT
	.align		4
.L_2699:
        /*0080*/ 	.byte	0x02, 0x4a
	.zero		1
	.zero		1


	//----- nvinfo : EIATTR_EXIT_INSTR_OFFSETS
	.align		4
        /*0084*/ 	.byte	0x04, 0x1c
        /*0086*/ 	.short	(.L_2701 - .L_2700)


	//   ....[0]....
.L_2700:
        /*0088*/ 	.word	0x00005d30


	//   ....[1]....
        /*008c*/ 	.word	0x00005dd0


	//----- nvinfo : EIATTR_MAX_THREADS
	.align		4
.L_2701:
        /*0090*/ 	.byte	0x04, 0x05
        /*0092*/ 	.short	(.L_2703 - .L_2702)
.L_2702:
        /*0094*/ 	.word	0x00000080
        /*0098*/ 	.word	0x00000001
        /*009c*/ 	.word	0x00000001


	//----- nvinfo : EIATTR_CRS_STACK_SIZE
	.align		4
.L_2703:
        /*00a0*/ 	.byte	0x04, 0x1e
        /*00a2*/ 	.short	(.L_2705 - .L_2704)
.L_2704:
        /*00a4*/ 	.word	0x00000000


	//----- nvinfo : EIATTR_CBANK_PARAM_SIZE
	.align		4
.L_2705:
        /*00a8*/ 	.byte	0x03, 0x19
        /*00aa*/ 	.short	0x0128


	//----- nvinfo : EIATTR_PARAM_CBANK
	.align		4
        /*00ac*/ 	.byte	0x04, 0x0a
        /*00ae*/ 	.short	(.L_2707 - .L_2706)
	.align		4
.L_2706:
        /*00b0*/ 	.word	index@(.nv.constant0._ZN10layer_norm13ln_bwd_kernelINS_13Kernel_traitsIf13__nv_bfloat16fS2_fjLj2560ELj1ELj1ELj4ELj8ENS_18Kernel_traits_baseILj2560EfS2_fS2_fjLj128EEEEELb0ELb1ELb0ELb0EEEvNS_9BwdParamsE)
        /*00b4*/ 	.short	0x0380
        /*00b6*/ 	.short	0x0128


	//----- nvinfo : EIATTR_SW_WAR
	.align		4
.L_2707:
        /*00b8*/ 	.byte	0x04, 0x36
        /*00ba*/ 	.short	(.L_2709 - .L_2708)
.L_2708:
        /*00bc*/ 	.word	0x00000008
.L_2709:


//--------------------- .nv.info._ZN10layer_norm13ln_bwd_kernelINS_13Kernel_traitsIf13__nv_bfloat16fS2_fjLj2560ELj1ELj1ELj4ELj8ENS_18Kernel_traits_baseILj2560EfS2_fS2_fjLj128EEEEELb0ELb1ELb0ELb1EEEvNS_9BwdParamsE --------------------------
	.section	.nv.info._ZN10layer_norm13ln_bwd_kernelINS_13Kernel_traitsIf13__nv_bfloat16fS2_fjLj2560ELj1ELj1ELj4ELj8ENS_18Kernel_traits_baseILj2560EfS2_fS2_fjLj128EEEEELb0ELb1ELb0ELb1EEEvNS_9BwdParamsE,"",@"SHT_CUDA_INFO"
	.sectionflags	@""
	.align	4


	//----- nvinfo : EIATTR_CUDA_API_VERSION
	.align		4
        /*0000*/ 	.byte	0x04, 0x37
        /*0002*/ 	.short	(.L_2711 - .L_2710)
.L_2710:
        /*0004*/ 	.word	0x00000082


	//----- nvinfo : EIATTR_KPARAM_INFO
	.align		4
.L_2711:
        /*0008*/ 	.byte	0x04, 0x17
        /*000a*/ 	.short	(.L_2713 - .L_2712)
.L_2712:
        /*000c*/ 	.word	0x00000000
        /*0010*/ 	.short	0x0000
        /*0012*/ 	.short	0x0000
        /*0014*/ 	.byte	0x00, 0xf0, 0xa1, 0x04


	//----- nvinfo : EIATTR_SPARSE_MMA_MASK
	.align		4
.L_2713:
        /*0018*/ 	.byte	0x03, 0x50
        /*001a*/ 	.short	0x0000


	//----- nvinfo : EIATTR_MAXREG_COUNT
	.align		4
        /*001c*/ 	.byte	0x03, 0x1b
        /*001e*/ 	.short	0x00ff


	//----- nvinfo : EIATTR_NUM_BARRIERS
	.align		4
        /*0020*/ 	.byte	0x02, 0x4c
        /*0022*/ 	.byte	0x01
	.zero		1


	//----- nvinfo : EIATTR_MERCURY_ISA_VERSION
	.align		4
        /*0024*/ 	.byte	0x03, 0x5f
        /*0026*/ 	.short	0x0101


	//----- nvinfo : EIATTR_COOP_GROUP_MASK_REGIDS
	.align		4
        /*0028*/ 	.byte	0x04, 0x29
        /*002a*/ 	.short	(.L_2715 - .L_2714)


	//   ....[0]....
.L_2714:
        /*002c*/ 	.word	0xffffffff


	//   ....[1]....
        /*0030*/ 	.word	0xffffffff


	//   ....[2]....
        /*0034*/ 	.word	0xffffffff


	//   ....[3]....
        /*0038*/ 	.word	0xffffffff


	//   ....[4]....
        /*003c*/ 	.word	0xffffffff


	//   ....[5]....
        /*0040*/ 	.word	0xffffffff


	//   ....[6]....
        /*0044*/ 	.word	0xffffffff


	//   ....[7]....
        /*0048*/ 	.word	0xffffffff


	//   ....[8]....
        /*004c*/ 	.word	0xffffffff


	//   ....[9]....
        /*0050*/ 	.word	0xffffffff


	//----- nvinfo : EIATTR_COOP_GROUP_INSTR_OFFSETS
	.align		4
.L_2715:
        /*0054*/ 	.byte	0x04, 0x28
        /*0056*/ 	.short	(.L_2717 - .L_2716)


	//   ....[0]....
.L_2716:
        /*0058*/ 	.word	0x00001220


	//   ....[1]....
        /*005c*/ 	.word	0x00001230


	//   ....[2]....
        /*0060*/ 	.word	0x00001260


	//   ....[3]....
        /*0064*/ 	.word	0x00001270


	//   ....[4]....
        /*0068*/ 	.word	0x000012a0


	//   ....[5]....
        /*006c*/ 	.word	0x000012b0


	//   ....[6]....
        /*0070*/ 	.word	0x000012f0


	//   ....[7]....
        /*0074*/ 	.word	0x00001300


	//   ....[8]....
        /*0078*/ 	.word	0x00001330


	//   ....[9]....
        /*007c*/ 	.word	0x00001340


	//----- nvinfo : EIATTR_VRC_CTA_INIT_COUNT
	.align		4
.L_2717:
        /*0080*/ 	.byte	0x02, 0x4a
	.zero		1
	.zero		1


	//----- nvinfo : EIATTR_EXIT_INSTR_OFFSETS
	.align		4
        /*0084*/ 	.byte	0x04, 0x1c
        /*0086*/ 	.short	(.L_2719 - .L_2718)


	//   ....[0]....
.L_2718:
        /*0088*/ 	.word	0x000055b0


	//----- nvinfo : EIATTR_MAX_THREADS
	.align		4
.L_2719:
        /*008c*/ 	.byte	0x04, 0x05
        /*008e*/ 	.short	(.L_2721 - .L_2720)
.L_2720:
        /*0090*/ 	.word	0x00000080
        /*0094*/ 	.word	0x00000001
        /*0098*/ 	.word	0x00000001


	//----- nvinfo : EIATTR_CRS_STACK_SIZE
	.align		4
.L_2721:
        /*009c*/ 	.byte	0x04, 0x1e
        /*009e*/ 	.short	(.L_2723 - .L_2722)
.L_2722:
        /*00a0*/ 	.word	0x00000000


	//----- nvinfo : EIATTR_CBANK_PARAM_SIZE
	.align		4
.L_2723:
        /*00a4*/ 	.byte	0x03, 0x19
        /*00a6*/ 	.short	0x0128


	//----- nvinfo : EIATTR_PARAM_CBANK
	.align		4
        /*00a8*/ 	.byte	0x04, 0x0a
        /*00aa*/ 	.short	(.L_2725 - .L_2724)
	.align		4
.L_2724:
        /*00ac*/ 	.word	index@(.nv.constant0._ZN10layer_norm13ln_bwd_kernelINS_13Kernel_traitsIf13__nv_bfloat16fS2_fjLj2560ELj1ELj1ELj4ELj8ENS_18Kernel_traits_baseILj2560EfS2_fS2_fjLj128EEEEELb0ELb1ELb0ELb1EEEvNS_9BwdParamsE)
        /*00b0*/ 	.short	0x0380
        /*00b2*/ 	.short	0x0128


	//----- nvinfo : EIATTR_SW_WAR
	.align		4
.L_2725:
        /*00b4*/ 	.byte	0x04, 0x36
        /*00b6*/ 	.short	(.L_2727 - .L_2726)
.L_2726:
        /*00b8*/ 	.word	0x00000008
.L_2727:


//--------------------- .nv.info._ZN10layer_norm13ln_bwd_kernelINS_13Kernel_traitsIf13__nv_bfloat16fS2_fjLj2560ELj1ELj1ELj4ELj8ENS_18Kernel_traits_baseILj2560EfS2_fS2_fjLj128EEEEELb0ELb1ELb1ELb0EEEvNS_9BwdParamsE --------------------------
	.section	.nv.info._ZN10layer_norm13ln_bwd_kernelINS_13Kernel_traitsIf13__nv_bfloat16fS2_fjLj2560ELj1ELj1ELj4ELj8ENS_18Kernel_traits_baseILj2560EfS2_fS2_fjLj128EEEEELb0ELb1ELb1ELb0EEEvNS_9BwdParamsE,"",@"SHT_CUDA_INFO"
	.sectionflags	@""
	.align	4


	//----- nvinfo : EIATTR_CUDA_API_VERSION
	.align		4
        /*0000*/ 	.byte	0x04, 0x37
        /*0002*/ 	.short	(.L_2729 - .L_2728)
.L_2728:
        /*0004*/ 	.word	0x00000082


	//----- nvinfo : EIATTR_KPARAM_INFO
	.align		4
.L_2729:
        /*0008*/ 	.byte	0x04, 0x17
        /*000a*/ 	.short	(.L_2731 - .L_2730)
.L_2730:
        /*000c*/ 	.word	0x00000000
        /*0010*/ 	.short	0x0000
        /*0012*/ 	.short	0x0000
        /*0014*/ 	.byte	0x00, 0xf0, 0xa1, 0x04


	//----- nvinfo : EIATTR_SPARSE_MMA_MASK
	.align		4
.L_2731:
        /*0018*/ 	.byte	0x03, 0x50
        /*001a*/ 	.short	0x0000


	//----- nvinfo : EIATTR_MAXREG_COUNT
	.align		4
        /*001c*/ 	.byte	0x03, 0x1b
        /*001e*/ 	.short	0x00ff


	//----- nvinfo : EIATTR_NUM_BARRIERS
	.align		4
        /*0020*/ 	.byte	0x02, 0x4c
        /*0022*/ 	.byte	0x01
	.zero		1


	//----- nvinfo : EIATTR_MERCURY_ISA_VERSION
	.align		4
        /*0024*/ 	.byte	0x03, 0x5f
        /*0026*/ 	.short	0x0101


	//----- nvinfo : EIATTR_COOP_GROUP_MASK_REGIDS
	.align		4
        /*0028*/ 	.byte	0x04, 0x29
        /*002a*/ 	.short	(.L_2733 - .L_2732)


	//   ....[0]....
.L_2732:
        /*002c*/ 	.word	0xffffffff


	//   ....[1]....
        /*0030*/ 	.word	0xffffffff


	//   ....[2]....
        /*0034*/ 	.word	0xffffffff


	//   ....[3]....
        /*0038*/ 	.word	0xffffffff


	//   ....[4]....
        /*003c*/ 	.word	0xffffffff


	//   ....[5]....
        /*0040*/ 	.word	0xffffffff


	//   ....[6]....
        /*0044*/ 	.word	0xffffffff


	//   ....[7]....
        /*0048*/ 	.word	0xffffffff


	//   ....[8]....
        /*004c*/ 	.word	0xffffffff


	//   ....[9]....
        /*0050*/ 	.word	0xffffffff


	//----- nvinfo : EIATTR_COOP_GROUP_INSTR_OFFSETS
	.align		4
.L_2733:
        /*0054*/ 	.byte	0x04, 0x28
        /*0056*/ 	.short	(.L_2735 - .L_2734)


	//   ....[0]....
.L_2734:
        /*0058*/ 	.word	0x00001c40


	//   ....[1]....
        /*005c*/ 	.word	0x00001c70


	//   ....[2]....
        /*0060*/ 	.word	0x00001ca0


	//   ....[3]....
        /*0064*/ 	.word	0x00001cb0


	//   ....[4]....
        /*0068*/ 	.word	0x00001ce0


	//   ....[5]....
        /*006c*/ 	.word	0x00001cf0


	//   ....[6]....
        /*0070*/ 	.word	0x00001d20


	//   ....[7]....
        /*0074*/ 	.word	0x00001d30


	//   ....[8]....
        /*0078*/ 	.word	0x00001d60


	//   ....[9]....
        /*007c*/ 	.word	0x00001d70


	//----- nvinfo : EIATTR_VRC_CTA_INIT_COUNT
	.align		4
.L_2735:
        /*0080*/ 	.byte	0x02, 0x4a
	.zero		1
	.zero		1


	//----- nvinfo : EIATTR_EXIT_INSTR_OFFSETS
	.align		4
        /*0084*/ 	.byte	0x04, 0x1c
        /*0086*/ 	.short	(.L_2737 - .L_2736)


	//   ....[0]....
.L_2736:
        /*0088*/ 	.word	0x00006f10


	//   ....[1]....
        /*008c*/ 	.word	0x00006fb0


	//----- nvinfo : EIATTR_MAX_THREADS
	.align		4
.L_2737:
        /*0090*/ 	.byte	0x04, 0x05
        /*0092*/ 	.short	(.L_2739 - .L_2738)
.L_2738:
        /*0094*/ 	.word	0x00000080
        /*0098*/ 	.word	0x00000001
        /*009c*/ 	.word	0x00000001


	//----- nvinfo : EIATTR_CRS_STACK_SIZE
	.align		4
.L_2739:
        /*00a0*/ 	.byte	0x04, 0x1e
        /*00a2*/ 	.short	(.L_2741 - .L_2740)
.L_2740:
        /*00a4*/ 	.word	0x00000000


	//----- nvinfo : EIATTR_CBANK_PARAM_SIZE
	.align		4
.L_2741:
        /*00a8*/ 	.byte	0x03, 0x19
        /*00aa*/ 	.short	0x0128


	//----- nvinfo : EIATTR_PARAM_CBANK
	.align		4
        /*00ac*/ 	.byte	0x04, 0x0a
        /*00ae*/ 	.short	(.L_2743 - .L_2742)
	.align		4
.L_2742:
        /*00b0*/ 	.word	index@(.nv.constant0._ZN10layer_norm13ln_bwd_kernelINS_13Kernel_traitsIf13__nv_bfloat16fS2_fjLj2560ELj1ELj1ELj4ELj8ENS_18Kernel_traits_baseILj2560EfS2_fS2_fjLj128EEEEELb0ELb1ELb1ELb0EEEvNS_9BwdParamsE)
        /*00b4*/ 	.short	0x0380
        /*00b6*/ 	.short	0x0128


	//----- nvinfo : EIATTR_SW_WAR
	.align		4
.L_2743:
        /*00b8*/ 	.byte	0x04, 0x36
        /*00ba*/ 	.short	(.L_2745 - .L_2744)
.L_2744:
        /*00bc*/ 	.word	0x00000008
.L_2745:


//--------------------- .nv.info._ZN10layer_norm13ln_bwd_kernelINS_13Kernel_traitsIf13__nv_bfloat16fS2_fjLj2560ELj1ELj1ELj4ELj8ENS_18Kernel_traits_baseILj2560EfS2_fS2_fjLj128EEEEELb0ELb1ELb1ELb1EEEvNS_9BwdParamsE --------------------------
	.section	.nv.info._ZN10layer_norm13ln_bwd_kernelINS_13Kernel_traitsIf13__nv_bfloat16fS2_fjLj2560ELj1ELj1ELj4ELj8ENS_18Kernel_traits_baseILj2560EfS2_fS2_fjLj128EEEEELb0ELb1ELb1ELb1EEEvNS_9BwdParamsE,"",@"SHT_CUDA_INFO"
	.sectionflags	@""
	.align	4


	//----- nvinfo : EIATTR_CUDA_API_VERSION
	.align		4
        /*0000*/ 	.byte	0x04, 0x37
        /*0002*/ 	.short	(.L_2747 - .L_2746)
.L_2746:
        /*0004*/ 	.word	0x00000082


	//----- nvinfo : EIATTR_KPARAM_INFO
	.align		4
.L_2747:
        /*0008*/ 	.byte	0x04, 0x17
        /*000a*/ 	.short	(.L_2749 - .L_2748)
.L_2748:
        /*000c*/ 	.word	0x00000000
        /*0010*/ 	.short	0x0000
        /*0012*/ 	.short	0x0000
        /*0014*/ 	.byte	0x00, 0xf0, 0xa1, 0x04


	//----- nvinfo : EIATTR_SPARSE_MMA_MASK
	.align		4
.L_2749:
        /*0018*/ 	.byte	0x03, 0x50
        /*001a*/ 	.short	0x0000


	//----- nvinfo : EIATTR_MAXREG_COUNT
	.align		4
        /*001c*/ 	.byte	0x03, 0x1b
        /*001e*/ 	.short	0x00ff


	//----- nvinfo : EIATTR_NUM_BARRIERS
	.align		4
        /*0020*/ 	.byte	0x02, 0x4c
        /*0022*/ 	.byte	0x01
	.zero		1


	//----- nvinfo : EIATTR_MERCURY_ISA_VERSION
	.align		4
        /*0024*/ 	.byte	0x03, 0x5f
        /*0026*/ 	.short	0x0101


	//----- nvinfo : EIATTR_COOP_GROUP_MASK_REGIDS
	.align		4
        /*0028*/ 	.byte	0x04, 0x29
        /*002a*/ 	.short	(.L_2751 - .L_2750)


	//   ....[0]....
.L_2750:
        /*002c*/ 	.word	0xffffffff


	//   ....[1]....
        /*0030*/ 	.word	0xffffffff


	//   ....[2]....
        /*0034*/ 	.word	0xffffffff


	//   ....[3]....
        /*0038*/ 	.word	0xffffffff


	//   ....[4]....
        /*003c*/ 	.word	0xffffffff


	//   ....[5]....
        /*0040*/ 	.word	0xffffffff


	//   ....[6]....
        /*0044*/ 	.word	0xffffffff


	//   ....[7]....
        /*0048*/ 	.word	0xffffffff


	//   ....[8]....
        /*004c*/ 	.word	0xffffffff


	//   ....[9]....
        /*0050*/ 	.word	0xffffffff


	//----- nvinfo : EIATTR_COOP_GROUP_INSTR_OFFSETS
	.align		4
.L_2751:
        /*0054*/ 	.byte	0x04, 0x28
        /*0056*/ 	.short	(.L_2753 - .L_2752)


	//   ....[0]....
.L_2752:
        /*0058*/ 	.word	0x00001550


	//   ....[1]....
        /*005c*/ 	.word	0x00001590


	//   ....[2]....
        /*0060*/ 	.word	0x000015f0


	//   ....[3]....
        /*0064*/ 	.word	0x00001600


	//   ....[4]....
        /*0068*/ 	.word	0x00001640


	//   ....[5]....
        /*006c*/ 	.word	0x00001660


	//   ....[6]....
        /*0070*/ 	.word	0x00001690


	//   ....[7]....
        /*0074*/ 	.word	0x000016a0


	//   ....[8]....
        /*0078*/ 	.word	0x000016d0


	//   ....[9]....
        /*007c*/ 	.word	0x000016f0


	//----- nvinfo : EIATTR_VRC_CTA_INIT_COUNT
	.align		4
.L_2753:
        /*0080*/ 	.byte	0x02, 0x4a
	.zero		1
	.zero		1


	//----- nvinfo : EIATTR_EXIT_INSTR_OFFSETS
	.align		4
        /*0084*/ 	.byte	0x04, 0x1c
        /*0086*/ 	.short	(.L_2755 - .L_2754)


	//   ....[0]....
.L_2754:
        /*0088*/ 	.word	0x000062d0


	//----- nvinfo : EIATTR_MAX_THREADS
	.align		4
.L_2755:
        /*008c*/ 	.byte	0x04, 0x05
        /*008e*/ 	.short	(.L_2757 - .L_2756)
.L_2756:
        /*0090*/ 	.word	0x00000080
        /*0094*/ 	.word	0x00000001
        /*0098*/ 	.word	0x00000001


	//----- nvinfo : EIATTR_CRS_STACK_SIZE
	.align		4
.L_2757:
        /*009c*/ 	.byte	0x04, 0x1e
        /*009e*/ 	.short	(.L_2759 - .L_2758)
.L_2758:
        /*00a0*/ 	.word	0x00000000


	//----- nvinfo : EIATTR_CBANK_PARAM_SIZE
	.align		4
.L_2759:
        /*00a4*/ 	.byte	0x03, 0x19
        /*00a6*/ 	.short	0x0128


	//----- nvinfo : EIATTR_PARAM_CBANK
	.align		4
        /*00a8*/ 	.byte	0x04, 0x0a
        /*00aa*/ 	.short	(.L_2761 - .L_2760)
	.align		4
.L_2760:
        /*00ac*/ 	.word	index@(.nv.constant0._ZN10layer_norm13ln_bwd_kernelINS_13Kernel_traitsIf13__nv_bfloat16fS2_fjLj2560ELj1ELj1ELj4ELj8ENS_18Kernel_traits_baseILj2560EfS2_fS2_fjLj128EEEEELb0ELb1ELb1ELb1EEEvNS_9BwdParamsE)
        /*00b0*/ 	.short	0x0380
        /*00b2*/ 	.short	0x0128


	//----- nvinfo : EIATTR_SW_WAR
	.align		4
.L_2761:
        /*00b4*/ 	.byte	0x04, 0x36
        /*00b6*/ 	.short	(.L_2763 - .L_2762)
.L_2762:
        /*00b8*/ 	.word	0x00000008
.L_2763:


//--------------------- .nv.info._ZN10layer_norm13ln_bwd_kernelINS_13Kernel_traitsIf13__nv_bfloat16fS2_fjLj2560ELj1ELj1ELj4ELj8ENS_18Kernel_traits_baseILj2560EfS2_fS2_fjLj128EEEEELb1ELb0ELb0ELb0EEEvNS_9BwdParamsE --------------------------
	.section	.nv.info._ZN10layer_norm13ln_bwd_kernelINS_13Kernel_traitsIf13__nv_bfloat16fS2_fjLj2560ELj1ELj1ELj4ELj8ENS_18Kernel_traits_baseILj2560EfS2_fS2_fjLj128EEEEELb1ELb0ELb0ELb0EEEvNS_9BwdParamsE,"",@"SHT_CUDA_INFO"
	.sectionflags	@""
	.align	4


	//----- nvinfo : EIATTR_CUDA_API_VERSION
	.align		4
        /*0000*/ 	.byte	0x04, 0x37
        /*0002*/ 	.short	(.L_2765 - .L_2764)
.L_2764:
        /*0004*/ 	.word	0x00000082


	//----- nvinfo : EIATTR_KPARAM_INFO
	.align		4
.L_2765:
        /*0008*/ 	.byte	0x04, 0x17
        /*000a*/ 	.short	(.L_2767 - .L_2766)
.L_2766:
        /*000c*/ 	.word	0x00000000
        /*0010*/ 	.short	0x0000
        /*0012*/ 	.short	0x0000
        /*0014*/ 	.byte	0x00, 0xf0, 0xa1, 0x04


	//----- nvinfo : EIATTR_SPARSE_MMA_MASK
	.align		4
.L_2767:
        /*0018*/ 	.byte	0x03, 0x50
        /*001a*/ 	.short	0x0000


	//----- nvinfo : EIATTR_MAXREG_COUNT
	.align		4
        /*001c*/ 	.byte	0x03, 0x1b
        /*001e*/ 	.short	0x00ff


	//----- nvinfo : EIATTR_NUM_BARRIERS
	.align		4
        /*0020*/ 	.byte	0x02, 0x4c
        /*0022*/ 	.byte	0x01
	.zero		1


	//----- nvinfo : EIATTR_MERCURY_ISA_VERSION
	.align		4
        /*0024*/ 	.byte	0x03, 0x5f
        /*0026*/ 	.short	0x0101


	//----- nvinfo : EIATTR_COOP_GROUP_MASK_REGIDS
	.align		4
        /*0028*/ 	.byte	0x04, 0x29
        /*002a*/ 	.short	(.L_2769 - .L_2768)


	//   ....[0]....
.L_2768:
        /*002c*/ 	.word	0xffffffff


	//   ....[1]....
        /*0030*/ 	.word	0xffffffff


	//   ....[2]....
        /*0034*/ 	.word	0xffffffff


	//   ....[3]....
        /*0038*/ 	.word	0xffffffff


	//   ....[4]....
        /*003c*/ 	.word	0xffffffff


	//   ....[5]....
        /*0040*/ 	.word	0xffffffff


	//   ....[6]....
        /*0044*/ 	.word	0xffffffff


	//   ....[7]....
        /*0048*/ 	.word	0xffffffff


	//   ....[8]....
        /*004c*/ 	.word	0xffffffff


	//   ....[9]....
        /*0050*/ 	.word	0xffffffff


	//----- nvinfo : EIATTR_COOP_GROUP_INSTR_OFFSETS
	.align		4
.L_2769:
        /*0054*/ 	.byte	0x04, 0x28
        /*0056*/ 	.short	(.L_2771 - .L_2770)


	//   ....[0]....
.L_2770:
        /*0058*/ 	.word	0x000017e0


	//   ....[1]....
        /*005c*/ 	.word	0x00001810


	//   ....[2]....
        /*0060*/ 	.word	0x00001840


	//   ....[3]....
        /*0064*/ 	.word	0x00001850


	//   ....[4]....
        /*0068*/ 	.word	0x00001880


	//   ....[5]....
        /*006c*/ 	.word	0x00001890


	//   ....[6]....
        /*0070*/ 	.word	0x000018c0


	//   ....[7]....
        /*0074*/ 	.word	0x000018d0


	//   ....[8]....
        /*0078*/ 	.word	0x00001900


	//   ....[9]....
        /*007c*/ 	.word	0x00001910


	//----- nvinfo : EIATTR_VRC_CTA_INIT_COUNT
	.align		4
.L_2771:
        /*0080*/ 	.byte	0x02, 0x4a
	.zero		1
	.zero		1


	//----- nvinfo : EIATTR_EXIT_INSTR_OFFSETS
	.align		4
        /*0084*/ 	.byte	0x04, 0x1c
        /*0086*/ 	.short	(.L_2773 - .L_2772)


	//   ....[0]....
.L_2772:
        /*0088*/ 	.word	0x00005580


	//   ....[1]....
        /*008c*/ 	.word	0x00005600


	//----- nvinfo : EIATTR_MAX_THREADS
	.align		4
.L_2773:
        /*0090*/ 	.byte	0x04, 0x05
        /*0092*/ 	.short	(.L_2775 - .L_2774)
.L_2774:
        /*0094*/ 	.word	0x00000080
        /*0098*/ 	.word	0x00000001
        /*009c*/ 	.word	0x00000001


	//----- nvinfo : EIATTR_CRS_STACK_SIZE
	.align		4
.L_2775:
        /*00a0*/ 	.byte	0x04, 0x1e
        /*00a2*/ 	.short	(.L_2777 - .L_2776)
.L_2776:
        /*00a4*/ 	.word	0x00000000


	//----- nvinfo : EIATTR_CBANK_PARAM_SIZE
	.align		4
.L_2777:
        /*00a8*/ 	.byte	0x03, 0x19
        /*00aa*/ 	.short	0x0128


	//----- nvinfo : EIATTR_PARAM_CBANK
	.align		4
        /*00ac*/ 	.byte	0x04, 0x0a
        /*00ae*/ 	.short	(.L_2779 - .L_2778)
	.align		4
.L_2778:
        /*00b0*/ 	.word	index@(.nv.constant0._ZN10layer_norm13ln_bwd_kernelINS_13Kernel_traitsIf13__nv_bfloat16fS2_fjLj2560ELj1ELj1ELj4ELj8ENS_18Kernel_traits_baseILj2560EfS2_fS2_fjLj128EEEEELb1ELb0ELb0ELb0EEEvNS_9BwdParamsE)
        /*00b4*/ 	.short	0x0380
        /*00b6*/ 	.short	0x0128


	//----- nvinfo : EIATTR_SW_WAR
	.align		4
.L_2779:
        /*00b8*/ 	.byte	0x04, 0x36
        /*00ba*/ 	.short	(.L_2781 - .L_2780)
.L_2780:
        /*00bc*/ 	.word	0x00000008
.L_2781:


//--------------------- .nv.info._ZN10layer_norm13ln_bwd_kernelINS_13Kernel_traitsIf13__nv_bfloat16fS2_fjLj2560ELj1ELj1ELj4ELj8ENS_18Kernel_traits_baseILj2560EfS2_fS2_fjLj128EEEEELb1ELb0ELb0ELb1EEEvNS_9BwdParamsE --------------------------
	.section	.nv.info._ZN10layer_norm13ln_bwd_kernelINS_13Kernel_traitsIf13__nv_bfloat16fS2_fjLj2560ELj1ELj1ELj4ELj8ENS_18Kernel_traits_baseILj2560EfS2_fS2_fjLj128EEEEELb1ELb0ELb0ELb1EEEvNS_9BwdParamsE,"",@"SHT_CUDA_INFO"
	.sectionflags	@""
	.align	4


	//----- nvinfo : EIATTR_CUDA_API_VERSION
	.align		4
        /*0000*/ 	.byte	0x04, 0x37
        /*0002*/ 	.short	(.L_2783 - .L_2782)
.L_2782:
        /*0004*/ 	.word	0x00000082


	//----- nvinfo : EIATTR_KPARAM_INFO
	.align		4
.L_2783:
        /*0008*/ 	.byte	0x04, 0x17
        /*000a*/ 	.short	(.L_2785 - .L_2784)
.L_2784:
        /*000c*/ 	.word	0x00000000
        /*0010*/ 	.short	0x0000
        /*0012*/ 	.short	0x0000
        /*0014*/ 	.byte	0x00, 0xf0, 0xa1, 0x04


	//----- nvinfo : EIATTR_SPARSE_MMA_MASK
	.align		4
.L_2785:
        /*0018*/ 	.byte	0x03, 0x50
        /*001a*/ 	.short	0x0000


	//----- nvinfo : EIATTR_MAXREG_COUNT
	.align		4
        /*001c*/ 	.byte	0x03, 0x1b
        /*001e*/ 	.short	0x00ff


	//----- nvinfo : EIATTR_NUM_BARRIERS
	.align		4
        /*0020*/ 	.byte	0x02, 0x4c
        /*0022*/ 	.byte	0x01
	.zero		1


	//----- nvinfo : EIATTR_MERCURY_ISA_VERSION
	.align		4
        /*0024*/ 	.byte	0x03, 0x5f
        /*0026*/ 	.short	0x0101


	//----- nvinfo : EIATTR_COOP_GROUP_MASK_REGIDS
	.align		4
        /*0028*/ 	.byte	0x04, 0x29
        /*002a*/ 	.short	(.L_2787 - .L_2786)


	//   ....[0]....
.L_2786:
        /*002c*/ 	.word	0xffffffff


	//   ....[1]....
        /*0030*/ 	.word	0xffffffff


	//   ....[2]....
        /*0034*/ 	.word	0xffffffff


	//   ....[3]....
        /*0038*/ 	.word	0xffffffff


	//   ....[4]....
        /*003c*/ 	.word	0xffffffff


	//   ....[5]....
        /*0040*/ 	.word	0xffffffff


	//   ....[6]....
        /*0044*/ 	.word	0xffffffff


	//   ....[7]....
        /*0048*/ 	.word	0xffffffff


	//   ....[8]....
        /*004c*/ 	.word	0xffffffff


	//   ....[9]....
        /*0050*/ 	.word	0xffffffff


	//----- nvinfo : EIATTR_COOP_GROUP_INSTR_OFFSETS
	.align		4
.L_2787:
        /*0054*/ 	.byte	0x04, 0x28
        /*0056*/ 	.short	(.L_2789 - .L_2788)


	//   ....[0]....
.L_2788:
        /*0058*/ 	.word	0x00000fc0


	//   ....[1]....
        /*005c*/ 	.word	0x00000fe0


	//   ....[2]....
        /*0060*/ 	.word	0x00001000


	//   ....[3]....
        /*0064*/ 	.word	0x00001030


	//   ....[4]....
        /*0068*/ 	.word	0x00001050


	//   ....[5]....
        /*006c*/ 	.word	0x00001070


	//   ....[6]....
        /*0070*/ 	.word	0x000010b0


	//   ....[7]....
        /*0074*/ 	.word	0x00001130


	//   ....[8]....
        /*0078*/ 	.word	0x00001170


	//   ....[9]....
        /*007c*/ 	.word	0x000012c0


	//----- nvinfo : EIATTR_VRC_CTA_INIT_COUNT
	.align		4
.L_2789:
        /*0080*/ 	.byte	0x02, 0x4a
	.zero		1
	.zero		1


	//----- nvinfo : EIATTR_EXIT_INSTR_OFFSETS
	.align		4
        /*0084*/ 	.byte	0x04, 0x1c
        /*0086*/ 	.short	(.L_2791 - .L_2790)


	//   ....[0]....
.L_2790:
        /*0088*/ 	.word	0x00004cd0


	//----- nvinfo : EIATTR_MAX_THREADS
	.align		4
.L_2791:
        /*008c*/ 	.byte	0x04, 0x05
        /*008e*/ 	.short	(.L_2793 - .L_2792)
.L_2792:
        /*0090*/ 	.word	0x00000080
        /*0094*/ 	.word	0x00000001
        /*0098*/ 	.word	0x00000001


	//----- nvinfo : EIATTR_CBANK_PARAM_SIZE
	.align		4
.L_2793:
        /*009c*/ 	.byte	0x03, 0x19
        /*009e*/ 	.short	0x0128


	//----- nvinfo : EIATTR_PARAM_CBANK
	.align		4
        /*00a0*/ 	.byte	0x04, 0x0a
        /*00a2*/ 	.short	(.L_2795 - .L_2794)
	.align		4
.L_2794:
        /*00a4*/ 	.word	index@(.nv.constant0._ZN10layer_norm13ln_bwd_kernelINS_13Kernel_traitsIf13__nv_bfloat16fS2_fjLj2560ELj1ELj1ELj4ELj8ENS_18Kernel_traits_baseILj2560EfS2_fS2_fjLj128EEEEELb1ELb0ELb0ELb1EEEvNS_9BwdParamsE)
        /*00a8*/ 	.short	0x0380
        /*00aa*/ 	.short	0x0128


	//----- nvinfo : EIATTR_SW_WAR
	.align		4
.L_2795:
        /*00ac*/ 	.byte	0x04, 0x36
        /*00ae*/ 	.short	(.L_2797 - .L_2796)
.L_2796:
        /*00b0*/ 	.word	0x00000008
.L_2797:


//--------------------- .nv.info._ZN10layer_norm22ln_bwd_finalize_kernelINS_22Kernel_traits_finalizeILj2560Ef13__nv_bfloat16fS2_fjLb0ELj1024ELj4ENS_18Kernel_traits_baseILj2560EfS2_fS2_fjLj1024EEEEELb0ELb0EEEvNS_9BwdParamsE --------------------------
	.section	.nv.info._ZN10layer_norm22ln_bwd_finalize_kernelINS_22Kernel_traits_finalizeILj2560Ef13__nv_bfloat16fS2_fjLb0ELj1024ELj4ENS_18Kernel_traits_baseILj2560EfS2_fS2_fjLj1024EEEEELb0ELb0EEEvNS_9BwdParamsE,"",@"SHT_CUDA_INFO"
	.sectionflags	@""
	.align	4


	//----- nvinfo : EIATTR_CUDA_API_VERSION
	.align		4
        /*0000*/ 	.byte	0x04, 0x37
        /*0002*/ 	.short	(.L_2799 - .L_2798)
.L_2798:
        /*0004*/ 	.word	0x00000082


	//----- nvinfo : EIATTR_KPARAM_INFO
	.align		4
.L_2799:
        /*0008*/ 	.byte	0x04, 0x17
        /*000a*/ 	.short	(.L_2801 - .L_2800)
.L_2800:
        /*000c*/ 	.word	0x00000000
        /*0010*/ 	.short	0x0000
        /*0012*/ 	.short	0x0000
        /*0014*/ 	.byte	0x00, 0xf0, 0xa1, 0x04


	//----- nvinfo : EIATTR_SPARSE_MMA_MASK
	.align		4
.L_2801:
        /*0018*/ 	.byte	0x03, 0x50
        /*001a*/ 	.short	0x0000


	//----- nvinfo : EIATTR_MAXREG_COUNT
	.align		4
        /*001c*/ 	.byte	0x03, 0x1b
        /*001e*/ 	.short	0x0040


	//----- nvinfo : EIATTR_NUM_BARRIERS
	.align		4
        /*0020*/ 	.byte	0x02, 0x4c
        /*0022*/ 	.byte	0x01
	.zero		1


	//----- nvinfo : EIATTR_MERCURY_ISA_VERSION
	.align		4
        /*0024*/ 	.byte	0x03, 0x5f
        /*0026*/ 	.short	0x0101


	//----- nvinfo : EIATTR_COOP_GROUP_MASK_REGIDS
	.align		4
        /*0028*/ 	.byte	0x04, 0x29
        /*002a*/ 	.short	(.L_2803 - .L_2802)


	//   ....[0]....
.L_2802:
        /*002c*/ 	.word	0xffffffff


	//   ....[1]....
        /*0030*/ 	.word	0xffffffff


	//   ....[2]....
        /*0034*/ 	.word	0xffffffff


	//   ....[3]....
        /*0038*/ 	.word	0xffffffff


	//   ....[4]....
        /*003c*/ 	.word	0xffffffff


	//   ....[5]....
        /*0040*/ 	.word	0xffffffff


	//   ....[6]....
        /*0044*/ 	.word	0xffffffff


	//   ....[7]....
        /*0048*/ 	.word	0xffffffff


	//   ....[8]....
        /*004c*/ 	.word	0xffffffff


	//   ....[9]....
        /*0050*/ 	.word	0xffffffff


	//----- nvinfo : EIATTR_COOP_GROUP_INSTR_OFFSETS
	.align		4
.L_2803:
        /*0054*/ 	.byte	0x04, 0x28
        /*0056*/ 	.short	(.L_2805 - .L_2804)


	//   ....[0]....
.L_2804:
        /*0058*/ 	.word	0x00001550


	//   ....[1]....
        /*005c*/ 	.word	0x00001560


	//   ....[2]....
        /*0060*/ 	.word	0x00001590


	//   ....[3]....
        /*0064*/ 	.word	0x000015a0


	//   ....[4]....
        /*0068*/ 	.word	0x000015d0


	//   ....[5]....
        /*006c*/ 	.word	0x000015e0


	//   ....[6]....
        /*0070*/ 	.word	0x00001610


	//   ....[7]....
        /*0074*/ 	.word	0x00001630


	//   ....[8]....
        /*0078*/ 	.word	0x00001680


	//   ....[9]....
        /*007c*/ 	.word	0x00001690


	//----- nvinfo : EIATTR_VRC_CTA_INIT_COUNT
	.align		4
.L_2805:
        /*0080*/ 	.byte	0x02, 0x4a
	.zero		1
	.zero		1


	//----- nvinfo : EIATTR_EXIT_INSTR_OFFSETS
	.align		4
        /*0084*/ 	.byte	0x04, 0x1c
        /*0086*/ 	.short	(.L_2807 - .L_2806)


	//   ....[0]....
.L_2806:
        /*0088*/ 	.word	0x00000060


	//   ....[1]....
        /*008c*/ 	.word	0x000016f0


	//   ....[2]....
        /*0090*/ 	.word	0x00001720


	//   ....[3]....
        /*0094*/ 	.word	0x000017c0


	//----- nvinfo : EIATTR_MAX_THREADS
	.align		4
.L_2807:
        /*0098*/ 	.byte	0x04, 0x05
        /*009a*/ 	.short	(.L_2809 - .L_2808)
.L_2808:
        /*009c*/ 	.word	0x00000400
        /*00a0*/ 	.word	0x00000001
        /*00a4*/ 	.word	0x00000001


	//----- nvinfo : EIATTR_CRS_STACK_SIZE
	.align		4
.L_2809:
        /*00a8*/ 	.byte	0x04, 0x1e
        /*00aa*/ 	.short	(.L_2811 - .L_2810)
.L_2810:
        /*00ac*/ 	.word	0x00000000


	//----- nvinfo : EIATTR_CBANK_PARAM_SIZE
	.align		4
.L_2811:
        /*00b0*/ 	.byte	0x03, 0x19
        /*00b2*/ 	.short	0x0128


	//----- nvinfo : EIATTR_PARAM_CBANK
	.align		4
        /*00b4*/ 	.byte	0x04, 0x0a
        /*00b6*/ 	.short	(.L_2813 - .L_2812)
	.align		4
.L_2812:
        /*00b8*/ 	.word	index@(.nv.constant0._ZN10layer_norm22ln_bwd_finalize_kernelINS_22Kernel_traits_finalizeILj2560Ef13__nv_bfloat16fS2_fjLb0ELj1024ELj4ENS_18Kernel_traits_baseILj2560EfS2_fS2_fjLj1024EEEEELb0ELb0EEEvNS_9BwdParamsE)
        /*00bc*/ 	.short	0x0380
        /*00be*/ 	.short	0x0128


	//----- nvinfo : EIATTR_SW_WAR
	.align		4
.L_2813:
        /*00c0*/ 	.byte	0x04, 0x36
        /*00c2*/ 	.short	(.L_2815 - .L_2814)
.L_2814:
        /*00c4*/ 	.word	0x00000008
.L_2815:


//--------------------- .nv.info._ZN10layer_norm13ln_bwd_kernelINS_13Kernel_traitsIf13__nv_bfloat16fS2_fjLj2560ELj1ELj1ELj4ELj8ENS_18Kernel_traits_baseILj2560EfS2_fS2_fjLj128EEEEELb1ELb0ELb1ELb0EEEvNS_9BwdParamsE --------------------------
	.section	.nv.info._ZN10layer_norm13ln_bwd_kernelINS_13Kernel_traitsIf13__nv_bfloat16fS2_fjLj2560ELj1ELj1ELj4ELj8ENS_18Kernel_traits_baseILj2560EfS2_fS2_fjLj128EEEEELb1ELb0ELb1ELb0EEEvNS_9BwdParamsE,"",@"SHT_CUDA_INFO"
	.sectionflags	@""
	.align	4


	//----- nvinfo : EIATTR_CUDA_API_VERSION
	.align		4
        /*0000*/ 	.byte	0x04, 0x37
        /*0002*/ 	.short	(.L_2817 - .L_2816)
.L_2816:
        /*0004*/ 	.word	0x00000082


	//----- nvinfo : EIATTR_KPARAM_INFO
	.align		4
.L_2817:
        /*0008*/ 	.byte	0x04, 0x17
        /*000a*/ 	.short	(.L_2819 - .L_2818)
.L_2818:
        /*000c*/ 	.word	0x00000000
        /*0010*/ 	.short	0x0000
        /*0012*/ 	.short	0x0000
        /*0014*/ 	.byte	0x00, 0xf0, 0xa1, 0x04


	//----- nvinfo : EIATTR_SPARSE_MMA_MASK
	.align		4
.L_2819:
        /*0018*/ 	.byte	0x03, 0x50
        /*001a*/ 	.short	0x0000


	//----- nvinfo : EIATTR_MAXREG_COUNT
	.align		4
        /*001c*/ 	.byte	0x03, 0x1b
        /*001e*/ 	.short	0x00ff


	//----- nvinfo : EIATTR_NUM_BARRIERS
	.align		4
        /*0020*/ 	.byte	0x02, 0x4c
        /*0022*/ 	.byte	0x01
	.zero		1


	//----- nvinfo : EIATTR_MERCURY_ISA_VERSION
	.align		4
        /*0024*/ 	.byte	0x03, 0x5f
        /*0026*/ 	.short	0x0101


	//----- nvinfo : EIATTR_COOP_GROUP_MASK_REGIDS
	.align		4
        /*0028*/ 	.byte	0x04, 0x29
        /*002a*/ 	.short	(.L_2821 - .L_2820)


	//   ....[0]....
.L_2820:
        /*002c*/ 	.word	0xffffffff


	//   ....[1]....
        /*0030*/ 	.word	0xffffffff


	//   ....[2]....
        /*0034*/ 	.word	0xffffffff


	//   ....[3]....
        /*0038*/ 	.word	0xffffffff


	//   ....[4]....
        /*003c*/ 	.word	0xffffffff


	//   ....[5]....
        /*0040*/ 	.word	0xffffffff


	//   ....[6]....
        /*0044*/ 	.word	0xffffffff


	//   ....[7]....
        /*0048*/ 	.word	0xffffffff


	//   ....[8]....
        /*004c*/ 	.word	0xffffffff


	//   ....[9]....
        /*0050*/ 	.word	0xffffffff


	//----- nvinfo : EIATTR_COOP_GROUP_INSTR_OFFSETS
	.align		4
.L_2821:
        /*0054*/ 	.byte	0x04, 0x28
        /*0056*/ 	.short	(.L_2823 - .L_2822)


	//   ....[0]....
.L_2822:
        /*0058*/ 	.word	0x00001f80


	//   ....[1]....
        /*005c*/ 	.word	0x00001fa0


	//   ....[2]....
        /*0060*/ 	.word	0x00001fe0


	//   ....[3]....
        /*0064*/ 	.word	0x00001ff0


	//   ....[4]....
        /*0068*/ 	.word	0x00002030


	//   ....[5]....
        /*006c*/ 	.word	0x00002040


	//   ....[6]....
        /*0070*/ 	.word	0x00002070


	//   ....[7]....
        /*0074*/ 	.word	0x00002080


	//   ....[8]....
        /*0078*/ 	.word	0x000020b0


	//   ....[9]....
        /*007c*/ 	.word	0x000020c0


	//----- nvinfo : EIATTR_VRC_CTA_INIT_COUNT
	.align		4
.L_2823:
        /*0080*/ 	.byte	0x02, 0x4a
	.zero		1
	.zero		1


	//----- nvinfo : EIATTR_EXIT_INSTR_OFFSETS
	.align		4
        /*0084*/ 	.byte	0x04, 0x1c
        /*0086*/ 	.short	(.L_2825 - .L_2824)


	//   ....[0]....
.L_2824:
        /*0088*/ 	.word	0x00006eb0


	//   ....[1]....
        /*008c*/ 	.word	0x00006f30


	//----- nvinfo : EIATTR_MAX_THREADS
	.align		4
.L_2825:
        /*0090*/ 	.byte	0x04, 0x05
        /*0092*/ 	.short	(.L_2827 - .L_2826)
.L_2826:
        /*0094*/ 	.word	0x00000080
        /*0098*/ 	.word	0x00000001
        /*009c*/ 	.word	0x00000001


	//----- nvinfo : EIATTR_CRS_STACK_SIZE
	.align		4
.L_2827:
        /*00a0*/ 	.byte	0x04, 0x1e
        /*00a2*/ 	.short	(.L_2829 - .L_2828)
.L_2828:
        /*00a4*/ 	.word	0x00000000


	//----- nvinfo : EIATTR_CBANK_PARAM_SIZE
	.align		4
.L_2829:
        /*00a8*/ 	.byte	0x03, 0x19
        /*00aa*/ 	.short	0x0128


	//----- nvinfo : EIATTR_PARAM_CBANK
	.align		4
        /*00ac*/ 	.byte	0x04, 0x0a
        /*00ae*/ 	.short	(.L_2831 - .L_2830)
	.align		4
.L_2830:
        /*00b0*/ 	.word	index@(.nv.constant0._ZN10layer_norm13ln_bwd_kernelINS_13Kernel_traitsIf13__nv_bfloat16fS2_fjLj2560ELj1ELj1ELj4ELj8ENS_18Kernel_traits_baseILj2560EfS2_fS2_fjLj128EEEEELb1ELb0ELb1ELb0EEEvNS_9BwdParamsE)
        /*00b4*/ 	.short	0x0380
        /*00b6*/ 	.short	0x0128


	//----- nvinfo : EIATTR_SW_WAR
	.align		4
.L_2831:
        /*00b8*/ 	.byte	0x04, 0x36
        /*00ba*/ 	.short	(.L_2833 - .L_2832)
.L_2832:
        /*00bc*/ 	.word	0x00000008
.L_2833:


//--------------------- .nv.info._ZN10layer_norm22ln_bwd_finalize_kernelINS_22Kernel_traits_finalizeILj2560Ef13__nv_bfloat16fS2_fjLb0ELj1024ELj4ENS_18Kernel_traits_baseILj2560EfS2_fS2_fjLj1024EEEEELb0ELb1EEEvNS_9BwdParamsE --------------------------
	.section	.nv.info._ZN10layer_norm22ln_bwd_finalize_kernelINS_22Kernel_traits_finalizeILj2560Ef13__nv_bfloat16fS2_fjLb0ELj1024ELj4ENS_18Kernel_traits_baseILj2560EfS2_fS2_fjLj1024EEEEELb0ELb1EEEvNS_9BwdParamsE,"",@"SHT_CUDA_INFO"
	.sectionflags	@""
	.align	4


	//----- nvinfo : EIATTR_CUDA_API_VERSION
	.align		4
        /*0000*/ 	.byte	0x04, 0x37
        /*0002*/ 	.short	(.L_2835 - .L_2834)
.L_2834:
        /*0004*/ 	.word	0x00000082


	//----- nvinfo : EIATTR_KPARAM_INFO
	.align		4
.L_2835:
        /*0008*/ 	.byte	0x04, 0x17
        /*000a*/ 	.short	(.L_2837 - .L_2836)
.L_2836:
        /*000c*/ 	.word	0x00000000
        /*0010*/ 	.short	0x0000
        /*0012*/ 	.short	0x0000
        /*0014*/ 	.byte	0x00, 0xf0, 0xa1, 0x04


	//----- nvinfo : EIATTR_SPARSE_MMA_MASK
	.align		4
.L_2837:
        /*0018*/ 	.byte	0x03, 0x50
        /*001a*/ 	.short	0x0000


	//----- nvinfo : EIATTR_MAXREG_COUNT
	.align		4
        /*001c*/ 	.byte	0x03, 0x1b
        /*001e*/ 	.short	0x0040


	//----- nvinfo : EIATTR_NUM_BARRIERS
	.align		4
        /*0020*/ 	.byte	0x02, 0x4c
        /*0022*/ 	.byte	0x01
	.zero		1


	//----- nvinfo : EIATTR_MERCURY_ISA_VERSION
	.align		4
        /*0024*/ 	.byte	0x03, 0x5f
        /*0026*/ 	.short	0x0101


	//----- nvinfo : EIATTR_COOP_GROUP_MASK_REGIDS
	.align		4
        /*0028*/ 	.byte	0x04, 0x29
        /*002a*/ 	.short	(.L_2839 - .L_2838)


	//   ....[0]....
.L_2838:
        /*002c*/ 	.word	0xffffffff


	//   ....[1]....
        /*0030*/ 	.word	0xffffffff


	//   ....[2]....
        /*0034*/ 	.word	0xffffffff


	//   ....[3]....
        /*0038*/ 	.word	0xffffffff


	//   ....[4]....
        /*003c*/ 	.word	0xffffffff


	//   ....[5]....
        /*0040*/ 	.word	0xffffffff


	//   ....[6]....
        /*0044*/ 	.word	0xffffffff


	//   ....[7]....
        /*0048*/ 	.word	0xffffffff


	//   ....[8]....
        /*004c*/ 	.word	0xffffffff


	//   ....[9]....
        /*0050*/ 	.word	0xffffffff


	//----- nvinfo : EIATTR_COOP_GROUP_INSTR_OFFSETS
	.align		4
.L_2839:
        /*0054*/ 	.byte	0x04, 0x28
        /*0056*/ 	.short	(.L_2841 - .L_2840)


	//   ....[0]....
.L_2840:
        /*0058*/ 	.word	0x00001560


	//   ....[1]....
        /*005c*/ 	.word	0x00001570


	//   ....[2]....
        /*0060*/ 	.word	0x000015a0


	//   ....[3]....
        /*0064*/ 	.word	0x000015b0


	//   ....[4]....
        /*0068*/ 	.word	0x000015e0


	//   ....[5]....
        /*006c*/ 	.word	0x000015f0


	//   ....[6]....
        /*0070*/ 	.word	0x00001620


	//   ....[7]....
        /*0074*/ 	.word	0x00001640


	//   ....[8]....
        /*0078*/ 	.word	0x00001670


	//   ....[9]....
        /*007c*/ 	.word	0x00001680


	//----- nvinfo : EIATTR_VRC_CTA_INIT_COUNT
	.align		4
.L_2841:
        /*0080*/ 	.byte	0x02, 0x4a
	.zero		1
	.zero		1


	//----- nvinfo : EIATTR_EXIT_INSTR_OFFSETS
	.align		4
        /*0084*/ 	.byte	0x04, 0x1c
        /*0086*/ 	.short	(.L_2843 - .L_2842)


	//   ....[0]....
.L_2842:
        /*0088*/ 	.word	0x00000060


	//   ....[1]....
        /*008c*/ 	.word	0x000016e0


	//   ....[2]....
        /*0090*/ 	.word	0x000017b0


	//----- nvinfo : EIATTR_MAX_THREADS
	.align		4
.L_2843:
        /*0094*/ 	.byte	0x04, 0x05
        /*0096*/ 	.short	(.L_2845 - .L_2844)
.L_2844:
        /*0098*/ 	.word	0x00000400
        /*009c*/ 	.word	0x00000001
        /*00a0*/ 	.word	0x00000001


	//----- nvinfo : EIATTR_CRS_STACK_SIZE
	.align		4
.L_2845:
        /*00a4*/ 	.byte	0x04, 0x1e
        /*00a6*/ 	.short	(.L_2847 - .L_2846)
.L_2846:
        /*00a8*/ 	.word	0x00000000


	//----- nvinfo : EIATTR_CBANK_PARAM_SIZE
	.align		4
.L_2847:
        /*00ac*/ 	.byte	0x03, 0x19
        /*00ae*/ 	.short	0x0128


	//----- nvinfo : EIATTR_PARAM_CBANK
	.align		4
        /*00b0*/ 	.byte	0x04, 0x0a
        /*00b2*/ 	.short	(.L_2849 - .L_2848)
	.align		4
.L_2848:
        /*00b4*/ 	.word	index@(.nv.constant0._ZN10layer_norm22ln_bwd_finalize_kernelINS_22Kernel_traits_finalizeILj2560Ef13__nv_bfloat16fS2_fjLb0ELj1024ELj4ENS_18Kernel_traits_baseILj2560EfS2_fS2_fjLj1024EEEEELb0ELb1EEEvNS_9BwdParamsE)
        /*00b8*/ 	.short	0x0380
        /*00ba*/ 	.short	0x0128


	//----- nvinfo : EIATTR_SW_WAR
	.align		4
.L_2849:
        /*00bc*/ 	.byte	0x04, 0x36
        /*00be*/ 	.short	(.L_2851 - .L_2850)
.L_2850:
        /*00c0*/ 	.word	0x00000008
.L_2851:


//--------------------- .nv.info._ZN10layer_norm13ln_bwd_kernelINS_13Kernel_traitsIf13__nv_bfloat16fS2_fjLj2560ELj1ELj1ELj4ELj8ENS_18Kernel_traits_baseILj2560EfS2_fS2_fjLj128EEEEELb1ELb0ELb1ELb1EEEvNS_9BwdParamsE --------------------------
	.section	.nv.info._ZN10layer_norm13ln_bwd_kernelINS_13Kernel_traitsIf13__nv_bfloat16fS2_fjLj2560ELj1ELj1ELj4ELj8ENS_18Kernel_traits_baseILj2560EfS2_fS2_fjLj128EEEEELb1ELb0ELb1ELb1EEEvNS_9BwdParamsE,"",@"SHT_CUDA_INFO"
	.sectionflags	@""
	.align	4


	//----- nvinfo : EIATTR_CUDA_API_VERSION
	.align		4
        /*0000*/ 	.byte	0x04, 0x37
        /*0002*/ 	.short	(.L_2853 - .L_2852)
.L_2852:
        /*0004*/ 	.word	0x00000082


	//----- nvinfo : EIATTR_KPARAM_INFO
	.align		4
.L_2853:
        /*0008*/ 	.byte	0x04, 0x17
        /*000a*/ 	.short	(.L_2855 - .L_2854)
.L_2854:
        /*000c*/ 	.word	0x00000000
        /*0010*/ 	.short	0x0000
        /*0012*/ 	.short	0x0000
        /*0014*/ 	.byte	0x00, 0xf0, 0xa1, 0x04


	//----- nvinfo : EIATTR_SPARSE_MMA_MASK
	.align		4
.L_2855:
        /*0018*/ 	.byte	0x03, 0x50
        /*001a*/ 	.short	0x0000


	//----- nvinfo : EIATTR_MAXREG_COUNT
	.align		4
        /*001c*/ 	.byte	0x03, 0x1b
        /*001e*/ 	.short	0x00ff


	//----- nvinfo : EIATTR_NUM_BARRIERS
	.align		4
        /*0020*/ 	.byte	0x02, 0x4c
        /*0022*/ 	.byte	0x01
	.zero		1


	//----- nvinfo : EIATTR_MERCURY_ISA_VERSION
	.align		4
        /*0024*/ 	.byte	0x03, 0x5f
        /*0026*/ 	.short	0x0101


	//----- nvinfo : EIATTR_COOP_GROUP_MASK_REGIDS
	.align		4
        /*0028*/ 	.byte	0x04, 0x29
        /*002a*/ 	.short	(.L_2857 - .L_2856)


	//   ....[0]....
.L_2856:
        /*002c*/ 	.word	0xffffffff


	//   ....[1]....
        /*0030*/ 	.word	0xffffffff


	//   ....[2]....
        /*0034*/ 	.word	0xffffffff


	//   ....[3]....
        /*0038*/ 	.word	0xffffffff


	//   ....[4]....
        /*003c*/ 	.word	0xffffffff


	//   ....[5]....
        /*0040*/ 	.word	0xffffffff


	//   ....[6]....
        /*0044*/ 	.word	0xffffffff


	//   ....[7]....
        /*0048*/ 	.word	0xffffffff


	//   ....[8]....
        /*004c*/ 	.word	0xffffffff


	//   ....[9]....
        /*0050*/ 	.word	0xffffffff


	//----- nvinfo : EIATTR_COOP_GROUP_INSTR_OFFSETS
	.align		4
.L_2857:
        /*0054*/ 	.byte	0x04, 0x28
        /*0056*/ 	.short	(.L_2859 - .L_2858)


	//   ....[0]....
.L_2858:
        /*0058*/ 	.word	0x000017f0


	//   ....[1]....
        /*005c*/ 	.word	0x00001810


	//   ....[2]....
        /*0060*/ 	.word	0x00001850


	//   ....[3]....
        /*0064*/ 	.word	0x00001860


	//   ....[4]....
        /*0068*/ 	.word	0x000018a0


	//   ....[5]....
        /*006c*/ 	.word	0x000018b0


	//   ....[6]....
        /*0070*/ 	.word	0x000018e0


	//   ....[7]....
        /*0074*/ 	.word	0x000018f0


	//   ....[8]....
        /*0078*/ 	.word	0x00001920


	//   ....[9]....
        /*007c*/ 	.word	0x00001930


	//----- nvinfo : EIATTR_VRC_CTA_INIT_COUNT
	.align		4
.L_2859:
        /*0080*/ 	.byte	0x02, 0x4a
	.zero		1
	.zero		1


	//----- nvinfo : EIATTR_EXIT_INSTR_OFFSETS
	.align		4
        /*0084*/ 	.byte	0x04, 0x1c
        /*0086*/ 	.short	(.L_2861 - .L_2860)


	//   ....[0]....
.L_2860:
        /*0088*/ 	.word	0x00005d00


	//----- nvinfo : EIATTR_MAX_THREADS
	.align		4
.L_2861:
        /*008c*/ 	.byte	0x04, 0x05
        /*008e*/ 	.short	(.L_2863 - .L_2862)
.L_2862:
        /*0090*/ 	.word	0x00000080
        /*0094*/ 	.word	0x00000001
        /*0098*/ 	.word	0x00000001


	//----- nvinfo : EIATTR_CRS_STACK_SIZE
	.align		4
.L_2863:
        /*009c*/ 	.byte	0x04, 0x1e
        /*009e*/ 	.short	(.L_2865 - .L_2864)
.L_2864:
        /*00a0*/ 	.word	0x00000000


	//----- nvinfo : EIATTR_CBANK_PARAM_SIZE
	.align		4
.L_2865:
        /*00a4*/ 	.byte	0x03, 0x19
        /*00a6*/ 	.short	0x0128


	//----- nvinfo : EIATTR_PARAM_CBANK
	.align		4
        /*00a8*/ 	.byte	0x04, 0x0a
        /*00aa*/ 	.short	(.L_2867 - .L_2866)
	.align		4
.L_2866:
        /*00ac*/ 	.word	index@(.nv.constant0._ZN10layer_norm13ln_bwd_kernelINS_13Kernel_traitsIf13__nv_bfloat16fS2_fjLj2560ELj1ELj1ELj4ELj8ENS_18Kernel_traits_baseILj2560EfS2_fS2_fjLj128EEEEELb1ELb0ELb1ELb1EEEvNS_9BwdParamsE)
        /*00b0*/ 	.short	0x0380
        /*00b2*/ 	.short	0x0128


	//----- nvinfo : EIATTR_SW_WAR
	.align		4
.L_2867:
        /*00b4*/ 	.byte	0x04, 0x36
        /*00b6*/ 	.short	(.L_2869 - .L_2868)
.L_2868:
        /*00b8*/ 	.word	0x00000008
.L_2869:


//--------------------- .nv.info._ZN10layer_norm13ln_bwd_kernelINS_13Kernel_traitsIf13__nv_bfloat16fS2_fjLj2560ELj1ELj1ELj4ELj8ENS_18Kernel_traits_baseILj2560EfS2_fS2_fjLj128EEEEELb1ELb1ELb0ELb0EEEvNS_9BwdParamsE --------------------------
	.section	.nv.info._ZN10layer_norm13ln_bwd_kernelINS_13Kernel_traitsIf13__nv_bfloat16fS2_fjLj2560ELj1ELj1ELj4ELj8ENS_18Kernel_traits_baseILj2560EfS2_fS2_fjLj128EEEEELb1ELb1ELb0ELb0EEEvNS_9BwdParamsE,"",@"SHT_CUDA_INFO"
	.sectionflags	@""
	.align	4


	//----- nvinfo : EIATTR_CUDA_API_VERSION
	.align		4
        /*0000*/ 	.byte	0x04, 0x37
        /*0002*/ 	.short	(.L_2871 - .L_2870)
.L_2870:
        /*0004*/ 	.word	0x00000082


	//----- nvinfo : EIATTR_KPARAM_INFO
	.align		4
.L_2871:
        /*0008*/ 	.byte	0x04, 0x17
        /*000a*/ 	.short	(.L_2873 - .L_2872)
.L_2872:
        /*000c*/ 	.word	0x00000000
        /*0010*/ 	.short	0x0000
        /*0012*/ 	.short	0x0000
        /*0014*/ 	.byte	0x00, 0xf0, 0xa1, 0x04


	//----- nvinfo : EIATTR_SPARSE_MMA_MASK
	.align		4
.L_2873:
        /*0018*/ 	.byte	0x03, 0x50
        /*001a*/ 	.short	0x0000


	//----- nvinfo : EIATTR_MAXREG_COUNT
	.align		4
        /*001c*/ 	.byte	0x03, 0x1b
        /*001e*/ 	.short	0x00ff


	//----- nvinfo : EIATTR_NUM_BARRIERS
	.align		4
        /*0020*/ 	.byte	0x02, 0x4c
        /*0022*/ 	.byte	0x01
	.zero		1


	//----- nvinfo : EIATTR_MERCURY_ISA_VERSION
	.align		4
        /*0024*/ 	.byte	0x03, 0x5f
        /*0026*/ 	.short	0x0101


	//----- nvinfo : EIATTR_COOP_GROUP_MASK_REGIDS
	.align		4
        /*0028*/ 	.byte	0x04, 0x29
        /*002a*/ 	.short	(.L_2875 - .L_2874)


	//   ....[0]....
.L_2874:
        /*002c*/ 	.word	0xffffffff


	//   ....[1]....
        /*0030*/ 	.word	0xffffffff


	//   ....[2]....
        /*0034*/ 	.word	0xffffffff


	//   ....[3]....
        /*0038*/ 	.word	0xffffffff


	//   ....[4]....
        /*003c*/ 	.word	0xffffffff


	//   ....[5]....
        /*0040*/ 	.word	0xffffffff


	//   ....[6]....
        /*0044*/ 	.word	0xffffffff


	//   ....[7]....
        /*0048*/ 	.word	0xffffffff


	//   ....[8]....
        /*004c*/ 	.word	0xffffffff


	//   ....[9]....
        /*0050*/ 	.word	0xffffffff


	//----- nvinfo : EIATTR_COOP_GROUP_INSTR_OFFSETS
	.align		4
.L_2875:
        /*0054*/ 	.byte	0x04, 0x28
        /*0056*/ 	.short	(.L_2877 - .L_2876)


	//   ....[0]....
.L_2876:
        /*0058*/ 	.word	0x00001a30


	//   ....[1]....
        /*005c*/ 	.word	0x00001a60


	//   ....[2]....
        /*0060*/ 	.word	0x00001a90


	//   ....[3]....
        /*0064*/ 	.word	0x00001aa0


	//   ....[4]....
        /*0068*/ 	.word	0x00001ad0


	//   ....[5]....
        /*006c*/ 	.word	0x00001ae0


	//   ....[6]....
        /*0070*/ 	.word	0x00001b10


	//   ....[7]....
        /*0074*/ 	.word	0x00001b20


	//   ....[8]....
        /*0078*/ 	.word	0x00001b50


	//   ....[9]....
        /*007c*/ 	.word	0x00001b60


	//----- nvinfo : EIATTR_VRC_CTA_INIT_COUNT
	.align		4
.L_2877:
        /*0080*/ 	.byte	0x02, 0x4a
	.zero		1
	.zero		1


	//----- nvinfo : EIATTR_EXIT_INSTR_OFFSETS
	.align		4
        /*0084*/ 	.byte	0x04, 0x1c
        /*0086*/ 	.short	(.L_2879 - .L_2878)


	//   ....[0]....
.L_2878:
        /*0088*/ 	.word	0x00007940


	//   ....[1]....
        /*008c*/ 	.word	0x000079e0


	//----- nvinfo : EIATTR_MAX_THREADS
	.align		4
.L_2879:
        /*0090*/ 	.byte	0x04, 0x05
        /*0092*/ 	.short	(.L_2881 - .L_2880)
.L_2880:
        /*0094*/ 	.word	0x00000080
        /*0098*/ 	.word	0x00000001
        /*009c*/ 	.word	0x00000001


	//----- nvinfo : EIATTR_CRS_STACK_SIZE
	.align		4
.L_2881:
        /*00a0*/ 	.byte	0x04, 0x1e
        /*00a2*/ 	.short	(.L_2883 - .L_2882)
.L_2882:
        /*00a4*/ 	.word	0x00000000


	//----- nvinfo : EIATTR_CBANK_PARAM_SIZE
	.align		4
.L_2883:
        /*00a8*/ 	.byte	0x03, 0x19
        /*00aa*/ 	.short	0x0128


	//----- nvinfo : EIATTR_PARAM_CBANK
	.align		4
        /*00ac*/ 	.byte	0x04, 0x0a
        /*00ae*/ 	.short	(.L_2885 - .L_2884)
	.align		4
.L_2884:
        /*00b0*/ 	.word	index@(.nv.constant0._ZN10layer_norm13ln_bwd_kernelINS_13Kernel_traitsIf13__nv_bfloat16fS2_fjLj2560ELj1ELj1ELj4ELj8ENS_18Kernel_traits_baseILj2560EfS2_fS2_fjLj128EEEEELb1ELb1ELb0ELb0EEEvNS_9BwdParamsE)
        /*00b4*/ 	.short	0x0380
        /*00b6*/ 	.short	0x0128


	//----- nvinfo : EIATTR_SW_WAR
	.align		4
.L_2885:
        /*00b8*/ 	.byte	0x04, 0x36
        /*00ba*/ 	.short	(.L_2887 - .L_2886)
.L_2886:
        /*00bc*/ 	.word	0x00000008
.L_2887:


//--------------------- .nv.info._ZN10layer_norm13ln_bwd_kernelINS_13Kernel_traitsIf13__nv_bfloat16fS2_fjLj2560ELj1ELj1ELj4ELj8ENS_18Kernel_traits_baseILj2560EfS2_fS2_fjLj128EEEEELb1ELb1ELb0ELb1EEEvNS_9BwdParamsE --------------------------
	.section	.nv.info._ZN10layer_norm13ln_bwd_kernelINS_13Kernel_traitsIf13__nv_bfloat16fS2_fjLj2560ELj1ELj1ELj4ELj8ENS_18Kernel_traits_baseILj2560EfS2_fS2_fjLj128EEEEELb1ELb1ELb0ELb1EEEvNS_9BwdParamsE,"",@"SHT_CUDA_INFO"
	.sectionflags	@""
	.align	4


	//----- nvinfo : EIATTR_CUDA_API_VERSION
	.align		4
        /*0000*/ 	.byte	0x04, 0x37
        /*0002*/ 	.short	(.L_2889 - .L_2888)
.L_2888:
        /*0004*/ 	.word	0x00000082


	//----- nvinfo : EIATTR_KPARAM_INFO
	.align		4
.L_2889:
        /*0008*/ 	.byte	0x04, 0x17
        /*000a*/ 	.short	(.L_2891 - .L_2890)
.L_2890:
        /*000c*/ 	.word	0x00000000
        /*0010*/ 	.short	0x0000
        /*0012*/ 	.short	0x0000
        /*0014*/ 	.byte	0x00, 0xf0, 0xa1, 0x04


	//----- nvinfo : EIATTR_SPARSE_MMA_MASK
	.align		4
.L_2891:
        /*0018*/ 	.byte	0x03, 0x50
        /*001a*/ 	.short	0x0000


	//----- nvinfo : EIATTR_MAXREG_COUNT
	.align		4
        /*001c*/ 	.byte	0x03, 0x1b
        /*001e*/ 	.short	0x00ff


	//----- nvinfo : EIATTR_NUM_BARRIERS
	.align		4
        /*0020*/ 	.byte	0x02, 0x4c
        /*0022*/ 	.byte	0x01
	.zero		1


	//----- nvinfo : EIATTR_MERCURY_ISA_VERSION
	.align		4
        /*0024*/ 	.byte	0x03, 0x5f
        /*0026*/ 	.short	0x0101


	//----- nvinfo : EIATTR_COOP_GROUP_MASK_REGIDS
	.align		4
        /*0028*/ 	.byte	0x04, 0x29
        /*002a*/ 	.short	(.L_2893 - .L_2892)


	//   ....[0]....
.L_2892:
        /*002c*/ 	.word	0xffffffff


	//   ....[1]....
        /*0030*/ 	.word	0xffffffff


	//   ....[2]....
        /*0034*/ 	.word	0xffffffff


	//   ....[3]....
        /*0038*/ 	.word	0xffffffff


	//   ....[4]....
        /*003c*/ 	.word	0xffffffff


	//   ....[5]....
        /*0040*/ 	.word	0xffffffff


	//   ....[6]....
        /*0044*/ 	.word	0xffffffff


	//   ....[7]....
        /*0048*/ 	.word	0xffffffff


	//   ....[8]....
        /*004c*/ 	.word	0xffffffff


	//   ....[9]....
        /*0050*/ 	.word	0xffffffff


	//----- nvinfo : EIATTR_COOP_GROUP_INSTR_OFFSETS
	.align		4
.L_2893:
        /*0054*/ 	.byte	0x04, 0x28
        /*0056*/ 	.short	(.L_2895 - .L_2894)


	//   ....[0]....
.L_2894:
        /*0058*/ 	.word	0x00001280


	//   ....[1]....
        /*005c*/ 	.word	0x00001290


	//   ....[2]....
        /*0060*/ 	.word	0x000012e0


	//   ....[3]....
        /*0064*/ 	.word	0x000012f0


	//   ....[4]....
        /*0068*/ 	.word	0x00001340


	//   ....[5]....
        /*006c*/ 	.word	0x00001350


	//   ....[6]....
        /*0070*/ 	.word	0x000013b0


	//   ....[7]....
        /*0074*/ 	.word	0x000013c0


	//   ....[8]....
        /*0078*/ 	.word	0x00001420


	//   ....[9]....
        /*007c*/ 	.word	0x00001430


	//----- nvinfo : EIATTR_VRC_CTA_INIT_COUNT
	.align		4
.L_2895:
        /*0080*/ 	.byte	0x02, 0x4a
	.zero		1
	.zero		1


	//----- nvinfo : EIATTR_EXIT_INSTR_OFFSETS
	.align		4
        /*0084*/ 	.byte	0x04, 0x1c
        /*0086*/ 	.short	(.L_2897 - .L_2896)


	//   ....[0]....
.L_2896:
        /*0088*/ 	.word	0x00006b80


	//----- nvinfo : EIATTR_MAX_THREADS
	.align		4
.L_2897:
        /*008c*/ 	.byte	0x04, 0x05
        /*008e*/ 	.short	(.L_2899 - .L_2898)
.L_2898:
        /*0090*/ 	.word	0x00000080
        /*0094*/ 	.word	0x00000001
        /*0098*/ 	.word	0x00000001


	//----- nvinfo : EIATTR_CBANK_PARAM_SIZE
	.align		4
.L_2899:
        /*009c*/ 	.byte	0x03, 0x19
        /*009e*/ 	.short	0x0128


	//----- nvinfo : EIATTR_PARAM_CBANK
	.align		4
        /*00a0*/ 	.byte	0x04, 0x0a
        /*00a2*/ 	.short	(.L_2901 - .L_2900)
	.align		4
.L_2900:
        /*00a4*/ 	.word	index@(.nv.constant0._ZN10layer_norm13ln_bwd_kernelINS_13Kernel_traitsIf13__nv_bfloat16fS2_fjLj2560ELj1ELj1ELj4ELj8ENS_18Kernel_traits_baseILj2560EfS2_fS2_fjLj128EEEEELb1ELb1ELb0ELb1EEEvNS_9BwdParamsE)
        /*00a8*/ 	.short	0x0380
        /*00aa*/ 	.short	0x0128


	//----- nvinfo : EIATTR_SW_WAR
	.align		4
.L_2901:
        /*00ac*/ 	.byte	0x04, 0x36
        /*00ae*/ 	.short	(.L_2903 - .L_2902)
.L_2902:
        /*00b0*/ 	.word	0x00000008
.L_2903:


//--------------------- .nv.info._ZN10layer_norm22ln_bwd_finalize_kernelINS_22Kernel_traits_finalizeILj2560Ef13__nv_bfloat16fS2_fjLb1ELj1024ELj4ENS_18Kernel_traits_baseILj2560EfS2_fS2_fjLj1024EEEEELb1ELb0EEEvNS_9BwdParamsE --------------------------
	.section	.nv.info._ZN10layer_norm22ln_bwd_finalize_kernelINS_22Kernel_traits_finalizeILj2560Ef13__nv_bfloat16fS2_fjLb1ELj1024ELj4ENS_18Kernel_traits_baseILj2560EfS2_fS2_fjLj1024EEEEELb1ELb0EEEvNS_9BwdParamsE,"",@"SHT_CUDA_INFO"
	.sectionflags	@""
	.align	4


	//----- nvinfo : EIATTR_CUDA_API_VERSION
	.align		4
        /*0000*/ 	.byte	0x04, 0x37
        /*0002*/ 	.short	(.L_2905 - .L_2904)
.L_2904:
        /*0004*/ 	.word	0x00000082


	//----- nvinfo : EIATTR_KPARAM_INFO
	.align		4
.L_2905:
        /*0008*/ 	.byte	0x04, 0x17
        /*000a*/ 	.short	(.L_2907 - .L_2906)
.L_2906:
        /*000c*/ 	.word	0x00000000
        /*0010*/ 	.short	0x0000
        /*0012*/ 	.short	0x0000
        /*0014*/ 	.byte	0x00, 0xf0, 0xa1, 0x04


	//----- nvinfo : EIATTR_SPARSE_MMA_MASK
	.align		4
.L_2907:
        /*0018*/ 	.byte	0x03, 0x50
        /*001a*/ 	.short	0x0000


	//----- nvinfo : EIATTR_MAXREG_COUNT
	.align		4
        /*001c*/ 	.byte	0x03, 0x1b
        /*001e*/ 	.short	0x0040


	//----- nvinfo : EIATTR_NUM_BARRIERS
	.align		4
        /*0020*/ 	.byte	0x02, 0x4c
        /*0022*/ 	.byte	0x01
	.zero		1


	//----- nvinfo : EIATTR_MERCURY_ISA_VERSION
	.align		4
        /*0024*/ 	.byte	0x03, 0x5f
        /*0026*/ 	.short	0x0101


	//----- nvinfo : EIATTR_COOP_GROUP_MASK_REGIDS
	.align		4
        /*0028*/ 	.byte	0x04, 0x29
        /*002a*/ 	.short	(.L_2909 - .L_2908)


	//   ....[0]....
.L_2908:
        /*002c*/ 	.word	0xffffffff


	//   ....[1]....
        /*0030*/ 	.word	0xffffffff


	//   ....[2]....
        /*0034*/ 	.word	0xffffffff


	//   ....[3]....
        /*0038*/ 	.word	0xffffffff


	//   ....[4]....
        /*003c*/ 	.word	0xffffffff


	//   ....[5]....
        /*0040*/ 	.word	0xffffffff


	//   ....[6]....
        /*0044*/ 	.word	0xffffffff


	//   ....[7]....
        /*0048*/ 	.word	0xffffffff


	//   ....[8]....
        /*004c*/ 	.word	0xffffffff


	//   ....[9]....
        /*0050*/ 	.word	0xffffffff


	//   ....[10]....
        /*0054*/ 	.word	0xffffffff


	//   ....[11]....
        /*0058*/ 	.word	0xffffffff


	//   ....[12]....
        /*005c*/ 	.word	0xffffffff


	//   ....[13]....
        /*0060*/ 	.word	0xffffffff


	//   ....[14]....
        /*0064*/ 	.word	0xffffffff


	//----- nvinfo : EIATTR_COOP_GROUP_INSTR_OFFSETS
	.align		4
.L_2909:
        /*0068*/ 	.byte	0x04, 0x28
        /*006a*/ 	.short	(.L_2911 - .L_2910)


	//   ....[0]....
.L_2910:
        /*006c*/ 	.word	0x00001030


	//   ....[1]....
        /*0070*/ 	.word	0x00001040


	//   ....[2]....
        /*0074*/ 	.word	0x00001050


	//   ....[3]....
        /*0078*/ 	.word	0x00001090


	//   ....[4]....
        /*007c*/ 	.word	0x000010a0


	//   ....[5]....
        /*0080*/ 	.word	0x000010b0


	//   ....[6]....
        /*0084*/ 	.word	0x000010e0


	//   ....[7]....
        /*0088*/ 	.word	0x00001100


	//   ....[8]....
        /*008c*/ 	.word	0x00001120


	//   ....[9]....
        /*0090*/ 	.word	0x00001160


	//   ....[10]....
        /*0094*/ 	.word	0x00001180


	//   ....[11]....
        /*0098*/ 	.word	0x00001190


	//   ....[12]....
        /*009c*/ 	.word	0x000011e0


	//   ....[13]....
        /*00a0*/ 	.word	0x00001210


	//   ....[14]....
        /*00a4*/ 	.word	0x00001220


	//----- nvinfo : EIATTR_VRC_CTA_INIT_COUNT
	.align		4
.L_2911:
        /*00a8*/ 	.byte	0x02, 0x4a
	.zero		1
	.zero		1


	//----- nvinfo : EIATTR_EXIT_INSTR_OFFSETS
	.align		4
        /*00ac*/ 	.byte	0x04, 0x1c
        /*00ae*/ 	.short	(.L_2913 - .L_2912)


	//   ....[0]....
.L_2912:
        /*00b0*/ 	.word	0x00000060


	//   ....[1]....
        /*00b4*/ 	.word	0x000012a0


	//   ....[2]....
        /*00b8*/ 	.word	0x000012d0


	//   ....[3]....
        /*00bc*/ 	.word	0x000013b0


	//----- nvinfo : EIATTR_MAX_THREADS
	.align		4
.L_2913:
        /*00c0*/ 	.byte	0x04, 0x05
        /*00c2*/ 	.short	(.L_2915 - .L_2914)
.L_2914:
        /*00c4*/ 	.word	0x00000400
        /*00c8*/ 	.word	0x00000001
        /*00cc*/ 	.word	0x00000001


	//----- nvinfo : EIATTR_CRS_STACK_SIZE
	.align		4
.L_2915:
        /*00d0*/ 	.byte	0x04, 0x1e
        /*00d2*/ 	.short	(.L_2917 - .L_2916)
.L_2916:
        /*00d4*/ 	.word	0x00000000


	//----- nvinfo : EIATTR_CBANK_PARAM_SIZE
	.align		4
.L_2917:
        /*00d8*/ 	.byte	0x03, 0x19
        /*00da*/ 	.short	0x0128


	//----- nvinfo : EIATTR_PARAM_CBANK
	.align		4
        /*00dc*/ 	.byte	0x04, 0x0a
        /*00de*/ 	.short	(.L_2919 - .L_2918)
	.align		4
.L_2918:
        /*00e0*/ 	.word	index@(.nv.constant0._ZN10layer_norm22ln_bwd_finalize_kernelINS_22Kernel_traits_finalizeILj2560Ef13__nv_bfloat16fS2_fjLb1ELj1024ELj4ENS_18Kernel_traits_baseILj2560EfS2_fS2_fjLj1024EEEEELb1ELb0EEEvNS_9BwdParamsE)
        /*00e4*/ 	.short	0x0380
        /*00e6*/ 	.short	0x0128


	//----- nvinfo : EIATTR_SW_WAR
	.align		4
.L_2919:
        /*00e8*/ 	.byte	0x04, 0x36
        /*00ea*/ 	.short	(.L_2921 - .L_2920)
.L_2920:
        /*00ec*/ 	.word	0x00000008
.L_2921:


//--------------------- .nv.info._ZN10layer_norm13ln_bwd_kernelINS_13Kernel_traitsIf13__nv_bfloat16fS2_fjLj2560ELj1ELj1ELj4ELj8ENS_18Kernel_traits_baseILj2560EfS2_fS2_fjLj128EEEEELb1ELb1ELb1ELb0EEEvNS_9BwdParamsE --------------------------
	.section	.nv.info._ZN10layer_norm13ln_bwd_kernelINS_13Kernel_traitsIf13__nv_bfloat16fS2_fjLj2560ELj1ELj1ELj4ELj8ENS_18Kernel_traits_baseILj2560EfS2_fS2_fjLj128EEEEELb1ELb1ELb1ELb0EEEvNS_9BwdParamsE,"",@"SHT_CUDA_INFO"
	.sectionflags	@""
	.align	4


	//----- nvinfo : EIATTR_CUDA_API_VERSION
	.align		4
        /*0000*/ 	.byte	0x04, 0x37
        /*0002*/ 	.short	(.L_2923 - .L_2922)
.L_2922:
        /*0004*/ 	.word	0x00000082


	//----- nvinfo : EIATTR_KPARAM_INFO
	.align		4
.L_2923:
        /*0008*/ 	.byte	0x04, 0x17
        /*000a*/ 	.short	(.L_2925 - .L_2924)
.L_2924:
        /*000c*/ 	.word	0x00000000
        /*0010*/ 	.short	0x0000
        /*0012*/ 	.short	0x0000
        /*0014*/ 	.byte	0x00, 0xf0, 0xa1, 0x04


	//----- nvinfo : EIATTR_SPARSE_MMA_MASK
	.align		4
.L_2925:
        /*0018*/ 	.byte	0x03, 0x50
        /*001a*/ 	.short	0x0000


	//----- nvinfo : EIATTR_MAXREG_COUNT
	.align		4
        /*001c*/ 	.byte	0x03, 0x1b
        /*001e*/ 	.short	0x00ff


	//----- nvinfo : EIATTR_NUM_BARRIERS
	.align		4
        /*0020*/ 	.byte	0x02, 0x4c
        /*0022*/ 	.byte	0x01
	.zero		1


	//----- nvinfo : EIATTR_MERCURY_ISA_VERSION
	.align		4
        /*0024*/ 	.byte	0x03, 0x5f
        /*0026*/ 	.short	0x0101


	//----- nvinfo : EIATTR_COOP_GROUP_MASK_REGIDS
	.align		4
        /*0028*/ 	.byte	0x04, 0x29
        /*002a*/ 	.short	(.L_2927 - .L_2926)


	//   ....[0]....
.L_2926:
        /*002c*/ 	.word	0xffffffff


	//   ....[1]....
        /*0030*/ 	.word	0xffffffff


	//   ....[2]....
        /*0034*/ 	.word	0xffffffff


	//   ....[3]....
        /*0038*/ 	.word	0xffffffff


	//   ....[4]....
        /*003c*/ 	.word	0xffffffff


	//   ....[5]....
        /*0040*/ 	.word	0xffffffff


	//   ....[6]....
        /*0044*/ 	.word	0xffffffff


	//   ....[7]....
        /*0048*/ 	.word	0xffffffff


	//   ....[8]....
        /*004c*/ 	.word	0xffffffff


	//   ....[9]....
        /*0050*/ 	.word	0xffffffff


	//----- nvinfo : EIATTR_COOP_GROUP_INSTR_OFFSETS
	.align		4
.L_2927:
        /*0054*/ 	.byte	0x04, 0x28
        /*0056*/ 	.short	(.L_2929 - .L_2928)


	//   ....[0]....
.L_2928:
        /*0058*/ 	.word	0x00002170


	//   ....[1]....
        /*005c*/ 	.word	0x000021a0


	//   ....[2]....
        /*0060*/ 	.word	0x000021d0


	//   ....[3]....
        /*0064*/ 	.word	0x000021e0


	//   ....[4]....
        /*0068*/ 	.word	0x00002210


	//   ....[5]....
        /*006c*/ 	.word	0x00002220


	//   ....[6]....
        /*0070*/ 	.word	0x00002250


	//   ....[7]....
        /*0074*/ 	.word	0x00002260


	//   ....[8]....
        /*0078*/ 	.word	0x00002290


	//   ....[9]....
        /*007c*/ 	.word	0x000022a0


	//----- nvinfo : EIATTR_VRC_CTA_INIT_COUNT
	.align		4
.L_2929:
        /*0080*/ 	.byte	0x02, 0x4a
	.zero		1
	.zero		1


	//----- nvinfo : EIATTR_EXIT_INSTR_OFFSETS
	.align		4
        /*0084*/ 	.byte	0x04, 0x1c
        /*0086*/ 	.short	(.L_2931 - .L_2930)


	//   ....[0]....
.L_2930:
        /*0088*/ 	.word	0x00009e70


	//   ....[1]....
        /*008c*/ 	.word	0x00009f10


	//----- nvinfo : EIATTR_MAX_THREADS
	.align		4
.L_2931:
        /*0090*/ 	.byte	0x04, 0x05
        /*0092*/ 	.short	(.L_2933 - .L_2932)
.L_2932:
        /*0094*/ 	.word	0x00000080
        /*0098*/ 	.word	0x00000001
        /*009c*/ 	.word	0x00000001


	//----- nvinfo : EIATTR_CRS_STACK_SIZE
	.align		4
.L_2933:
        /*00a0*/ 	.byte	0x04, 0x1e
        /*00a2*/ 	.short	(.L_2935 - .L_2934)
.L_2934:
        /*00a4*/ 	.word	0x00000000


	//----- nvinfo : EIATTR_CBANK_PARAM_SIZE
	.align		4
.L_2935:
        /*00a8*/ 	.byte	0x03, 0x19
        /*00aa*/ 	.short	0x0128


	//----- nvinfo : EIATTR_PARAM_CBANK
	.align		4
        /*00ac*/ 	.byte	0x04, 0x0a
        /*00ae*/ 	.short	(.L_2937 - .L_2936)
	.align		4
.L_2936:
        /*00b0*/ 	.word	index@(.nv.constant0._ZN10layer_norm13ln_bwd_kernelINS_13Kernel_traitsIf13__nv_bfloat16fS2_fjLj2560ELj1ELj1ELj4ELj8ENS_18Kernel_traits_baseILj2560EfS2_fS2_fjLj128EEEEELb1ELb1ELb1ELb0EEEvNS_9BwdParamsE)
        /*00b4*/ 	.short	0x0380
        /*00b6*/ 	.short	0x0128


	//----- nvinfo : EIATTR_SW_WAR
	.align		4
.L_2937:
        /*00b8*/ 	.byte	0x04, 0x36
        /*00ba*/ 	.short	(.L_2939 - .L_2938)
.L_2938:
        /*00bc*/ 	.word	0x00000008
.L_2939:


//--------------------- .nv.info._ZN10layer_norm22ln_bwd_finalize_kernelINS_22Kernel_traits_finalizeILj2560Ef13__nv_bfloat16fS2_fjLb1ELj1024ELj4ENS_18Kernel_traits_baseILj2560EfS2_fS2_fjLj1024EEEEELb1ELb1EEEvNS_9BwdParamsE --------------------------
	.section	.nv.info._ZN10layer_norm22ln_bwd_finalize_kernelINS_22Kernel_traits_finalizeILj2560Ef13__nv_bfloat16fS2_fjLb1ELj1024ELj4ENS_18Kernel_traits_baseILj2560EfS2_fS2_fjLj1024EEEEELb1ELb1EEEvNS_9BwdParamsE,"",@"SHT_CUDA_INFO"
	.sectionflags	@""
	.align	4


	//----- nvinfo : EIATTR_CUDA_API_VERSION
	.align		4
        /*0000*/ 	.byte	0x04, 0x37
        /*0002*/ 	.short	(.L_2941 - .L_2940)
.L_2940:
        /*0004*/ 	.word	0x00000082


	//----- nvinfo : EIATTR_KPARAM_INFO
	.align		4
.L_2941:
        /*0008*/ 	.byte	0x04, 0x17
        /*000a*/ 	.short	(.L_2943 - .L_2942)
.L_2942:
        /*000c*/ 	.word	0x00000000
        /*0010*/ 	.short	0x0000
        /*0012*/ 	.short	0x0000
        /*0014*/ 	.byte	0x00, 0xf0, 0xa1, 0x04


	//----- nvinfo : EIATTR_SPARSE_MMA_MASK
	.align		4
.L_2943:
        /*0018*/ 	.byte	0x03, 0x50
        /*001a*/ 	.short	0x0000


	//----- nvinfo : EIATTR_MAXREG_COUNT
	.align		4
        /*001c*/ 	.byte	0x03, 0x1b
        /*001e*/ 	.short	0x0040


	//----- nvinfo : EIATTR_NUM_BARRIERS
	.align		4
        /*0020*/ 	.byte	0x02, 0x4c
        /*0022*/ 	.byte	0x01
	.zero		1


	//----- nvinfo : EIATTR_MERCURY_ISA_VERSION
	.align		4
        /*0024*/ 	.byte	0x03, 0x5f
        /*0026*/ 	.short	0x0101


	//----- nvinfo : EIATTR_COOP_GROUP_MASK_REGIDS
	.align		4
        /*0028*/ 	.byte	0x04, 0x29
        /*002a*/ 	.short	(.L_2945 - .L_2944)


	//   ....[0]....
.L_2944:
        /*002c*/ 	.word	0xffffffff


	//   ....[1]....
        /*0030*/ 	.word	0xffffffff


	//   ....[2]....
        /*0034*/ 	.word	0xffffffff


	//   ....[3]....
        /*0038*/ 	.word	0xffffffff


	//   ....[4]....
        /*003c*/ 	.word	0xffffffff


	//   ....[5]....
        /*0040*/ 	.word	0xffffffff


	//   ....[6]....
        /*0044*/ 	.word	0xffffffff


	//   ....[7]....
        /*0048*/ 	.word	0xffffffff


	//   ....[8]....
        /*004c*/ 	.word	0xffffffff


	//   ....[9]....
        /*0050*/ 	.word	0xffffffff


	//   ....[10]....
        /*0054*/ 	.word	0xffffffff


	//   ....[11]....
        /*0058*/ 	.word	0xffffffff


	//   ....[12]....
        /*005c*/ 	.word	0xffffffff


	//   ....[13]....
        /*0060*/ 	.word	0xffffffff


	//   ....[14]....
        /*0064*/ 	.word	0xffffffff


	//----- nvinfo : EIATTR_COOP_GROUP_INSTR_OFFSETS
	.align		4
.L_2945:
        /*0068*/ 	.byte	0x04, 0x28
        /*006a*/ 	.short	(.L_2947 - .L_2946)


	//   ....[0]....
.L_2946:
        /*006c*/ 	.word	0x00001070


	//   ....[1]....
        /*0070*/ 	.word	0x00001080


	//   ....[2]....
        /*0074*/ 	.word	0x00001090


	//   ....[3]....
        /*0078*/ 	.word	0x000010c0


	//   ....[4]....
        /*007c*/ 	.word	0x000010e0


	//   ....[5]....
        /*0080*/ 	.word	0x000010f0


	//   ....[6]....
        /*0084*/ 	.word	0x00001120


	//   ....[7]....
        /*0088*/ 	.word	0x00001140


	//   ....[8]....
        /*008c*/ 	.word	0x00001150


	//   ....[9]....
        /*0090*/ 	.word	0x00001180


	//   ....[10]....
        /*0094*/ 	.word	0x000011a0


	//   ....[11]....
        /*0098*/ 	.word	0x000011b0


	//   ....[12]....
        /*009c*/ 	.word	0x000011e0


	//   ....[13]....
        /*00a0*/ 	.word	0x00001200


	//   ....[14]....
        /*00a4*/ 	.word	0x00001210


	//----- nvinfo : EIATTR_VRC_CTA_INIT_COUNT
	.align		4
.L_2947:
        /*00a8*/ 	.byte	0x02, 0x4a
	.zero		1
	.zero		1


	//----- nvinfo : EIATTR_EXIT_INSTR_OFFSETS
	.align		4
        /*00ac*/ 	.byte	0x04, 0x1c
        /*00ae*/ 	.short	(.L_2949 - .L_2948)


	//   ....[0]....
.L_2948:
        /*00b0*/ 	.word	0x00000060


	//   ....[1]....
        /*00b4*/ 	.word	0x00001290


	//   ....[2]....
        /*00b8*/ 	.word	0x000013a0


	//----- nvinfo : EIATTR_MAX_THREADS
	.align		4
.L_2949:
        /*00bc*/ 	.byte	0x04, 0x05
        /*00be*/ 	.short	(.L_2951 - .L_2950)
.L_2950:
        /*00c0*/ 	.word	0x00000400
        /*00c4*/ 	.word	0x00000001
        /*00c8*/ 	.word	0x00000001


	//----- nvinfo : EIATTR_CRS_STACK_SIZE
	.align		4
.L_2951:
        /*00cc*/ 	.byte	0x04, 0x1e
        /*00ce*/ 	.short	(.L_2953 - .L_2952)
.L_2952:
        /*00d0*/ 	.word	0x00000000


	//----- nvinfo : EIATTR_CBANK_PARAM_SIZE
	.align		4
.L_2953:
        /*00d4*/ 	.byte	0x03, 0x19
        /*00d6*/ 	.short	0x0128


	//----- nvinfo : EIATTR_PARAM_CBANK
	.align		4
        /*00d8*/ 	.byte	0x04, 0x0a
        /*00da*/ 	.short	(.L_2955 - .L_2954)
	.align		4
.L_2954:
        /*00dc*/ 	.word	index@(.nv.constant0._ZN10layer_norm22ln_bwd_finalize_kernelINS_22Kernel_traits_finalizeILj2560Ef13__nv_bfloat16fS2_fjLb1ELj1024ELj4ENS_18Kernel_traits_baseILj2560EfS2_fS2_fjLj1024EEEEELb1ELb1EEEvNS_9BwdParamsE)
        /*00e0*/ 	.short	0x0380
        /*00e2*/ 	.short	0x0128


	//----- nvinfo : EIATTR_SW_WAR
	.align		4
.L_2955:
        /*00e4*/ 	.byte	0x04, 0x36
        /*00e6*/ 	.short	(.L_2957 - .L_2956)
.L_2956:
        /*00e8*/ 	.word	0x00000008
.L_2957:


//--------------------- .nv.info._ZN10layer_norm13ln_bwd_kernelINS_13Kernel_traitsIf13__nv_bfloat16fS2_fjLj2560ELj1ELj1ELj4ELj8ENS_18Kernel_traits_baseILj2560EfS2_fS2_fjLj128EEEEELb1ELb1ELb1ELb1EEEvNS_9BwdParamsE --------------------------
	.section	.nv.info._ZN10layer_norm13ln_bwd_kernelINS_13Kernel_traitsIf13__nv_bfloat16fS2_fjLj2560ELj1ELj1ELj4ELj8ENS_18Kernel_traits_baseILj2560EfS2_fS2_fjLj128EEEEELb1ELb1ELb1ELb1EEEvNS_9BwdParamsE,"",@"SHT_CUDA_INFO"
	.sectionflags	@""
	.align	4


	//----- nvinfo : EIATTR_CUDA_API_VERSION
	.align		4
        /*0000*/ 	.byte	0x04, 0x37
        /*0002*/ 	.short	(.L_2959 - .L_2958)
.L_2958:
        /*0004*/ 	.word	0x00000082


	//----- nvinfo : EIATTR_KPARAM_INFO
	.align		4
.L_2959:
        /*0008*/ 	.byte	0x04, 0x17
        /*000a*/ 	.short	(.L_2961 - .L_2960)
.L_2960:
        /*000c*/ 	.word	0x00000000
        /*0010*/ 	.short	0x0000
        /*0012*/ 	.short	0x0000
        /*0014*/ 	.byte	0x00, 0xf0, 0xa1, 0x04


	//----- nvinfo : EIATTR_SPARSE_MMA_MASK
	.align		4
.L_2961:
        /*0018*/ 	.byte	0x03, 0x50
        /*001a*/ 	.short	0x0000


	//----- nvinfo : EIATTR_MAXREG_COUNT
	.align		4
        /*001c*/ 	.byte	0x03, 0x1b
        /*001e*/ 	.short	0x00ff


	//----- nvinfo : EIATTR_NUM_BARRIERS
	.align		4
        /*0020*/ 	.byte	0x02, 0x4c
        /*0022*/ 	.byte	0x01
	.zero		1


	//----- nvinfo : EIATTR_MERCURY_ISA_VERSION
	.align		4
        /*0024*/ 	.byte	0x03, 0x5f
        /*0026*/ 	.short	0x0101


	//----- nvinfo : EIATTR_COOP_GROUP_MASK_REGIDS
	.align		4
        /*0028*/ 	.byte	0x04, 0x29
        /*002a*/ 	.short	(.L_2963 - .L_2962)


	//   ....[0]....
.L_2962:
        /*002c*/ 	.word	0xffffffff


	//   ....[1]....
        /*0030*/ 	.word	0xffffffff


	//   ....[2]....
        /*0034*/ 	.word	0xffffffff


	//   ....[3]....
        /*0038*/ 	.word	0xffffffff


	//   ....[4]....
        /*003c*/ 	.word	0xffffffff


	//   ....[5]....
        /*0040*/ 	.word	0xffffffff


	//   ....[6]....
        /*0044*/ 	.word	0xffffffff


	//   ....[7]....
        /*0048*/ 	.word	0xffffffff


	//   ....[8]....
        /*004c*/ 	.word	0xffffffff


	//   ....[9]....
        /*0050*/ 	.word	0xffffffff


	//----- nvinfo : EIATTR_COOP_GROUP_INSTR_OFFSETS
	.align		4
.L_2963:
        /*0054*/ 	.byte	0x04, 0x28
        /*0056*/ 	.short	(.L_2965 - .L_2964)


	//   ....[0]....
.L_2964:
        /*0058*/ 	.word	0x00001940


	//   ....[1]....
        /*005c*/ 	.word	0x00001980


	//   ....[2]....
        /*0060*/ 	.word	0x000019d0


	//   ....[3]....
        /*0064*/ 	.word	0x000019e0


	//   ....[4]....
        /*0068*/ 	.word	0x00001a20


	//   ....[5]....
        /*006c*/ 	.word	0x00001a30


	//   ....[6]....
        /*0070*/ 	.word	0x00001a80


	//   ....[7]....
        /*0074*/ 	.word	0x00001aa0


	//   ....[8]....
        /*0078*/ 	.word	0x00001b00


	//   ....[9]....
        /*007c*/ 	.word	0x00001b10


	//----- nvinfo : EIATTR_VRC_CTA_INIT_COUNT
	.align		4
.L_2965:
        /*0080*/ 	.byte	0x02, 0x4a
	.zero		1
	.zero		1


	//----- nvinfo : EIATTR_EXIT_INSTR_OFFSETS
	.align		4
        /*0084*/ 	.byte	0x04, 0x1c
        /*0086*/ 	.short	(.L_2967 - .L_2966)


	//   ....[0]....
.L_2966:
        /*0088*/ 	.word	0x00009330


	//----- nvinfo : EIATTR_MAX_THREADS
	.align		4
.L_2967:
        /*008c*/ 	.byte	0x04, 0x05
        /*008e*/ 	.short	(.L_2969 - .L_2968)
.L_2968:
        /*0090*/ 	.word	0x00000080
        /*0094*/ 	.word	0x00000001
        /*0098*/ 	.word	0x00000001


	//----- nvinfo : EIATTR_CRS_STACK_SIZE
	.align		4
.L_2969:
        /*009c*/ 	.byte	0x04, 0x1e
        /*009e*/ 	.short	(.L_2971 - .L_2970)
.L_2970:
        /*00a0*/ 	.word	0x00000000


	//----- nvinfo : EIATTR_CBANK_PARAM_SIZE
	.align		4
.L_2971:
        /*00a4*/ 	.byte	0x03, 0x19
        /*00a6*/ 	.short	0x0128


	//----- nvinfo : EIATTR_PARAM_CBANK
	.align		4
        /*00a8*/ 	.byte	0x04, 0x0a
        /*00aa*/ 	.short	(.L_2973 - .L_2972)
	.align		4
.L_2972:
        /*00ac*/ 	.word	index@(.nv.constant0._ZN10layer_norm13ln_bwd_kernelINS_13Kernel_traitsIf13__nv_bfloat16fS2_fjLj2560ELj1ELj1ELj4ELj8ENS_18Kernel_traits_baseILj2560EfS2_fS2_fjLj128EEEEELb1ELb1ELb1ELb1EEEvNS_9BwdParamsE)
        /*00b0*/ 	.short	0x0380
        /*00b2*/ 	.short	0x0128


	//----- nvinfo : EIATTR_SW_WAR
	.align		4
.L_2973:
        /*00b4*/ 	.byte	0x04, 0x36
        /*00b6*/ 	.short	(.L_2975 - .L_2974)
.L_2974:
        /*00b8*/ 	.word	0x00000008
.L_2975:


//--------------------- .nv.info._ZN10layer_norm13ln_bwd_kernelINS_13Kernel_traitsIf6__halfS2_S2_fjLj2560ELj1ELj1ELj4ELj8ENS_18Kernel_traits_baseILj2560EfS2_S2_S2_fjLj128EEEEELb0ELb0ELb0ELb0EEEvNS_9BwdParamsE --------------------------
	.section	.nv.info._ZN10layer_norm13ln_bwd_kernelINS_13Kernel_traitsIf6__halfS2_S2_fjLj2560ELj1ELj1ELj4ELj8ENS_18Kernel_traits_baseILj2560EfS2_S2_S2_fjLj128EEEEELb0ELb0ELb0ELb0EEEvNS_9BwdParamsE,"",@"SHT_CUDA_INFO"
	.sectionflags	@""
	.align	4


	//----- nvinfo : EIATTR_CUDA_API_VERSION
	.align		4
        /*0000*/ 	.byte	0x04, 0x37
        /*0002*/ 	.short	(.L_2977 - .L_2976)
.L_2976:
        /*0004*/ 	.word	0x00000082


	//----- nvinfo : EIATTR_KPARAM_INFO
	.align		4
.L_2977:
        /*0008*/ 	.byte	0x04, 0x17
        /*000a*/ 	.short	(.L_2979 - .L_2978)
.L_2978:
        /*000c*/ 	.word	0x00000000
        /*0010*/ 	.short	0x0000
        /*0012*/ 	.short	0x0000
        /*0014*/ 	.byte	0x00, 0xf0, 0xa1, 0x04


	//----- nvinfo : EIATTR_SPARSE_MMA_MASK
	.align		4
.L_2979:
        /*0018*/ 	.byte	0x03, 0x50
        /*001a*/ 	.short	0x0000


	//----- nvinfo : EIATTR_MAXREG_COUNT
	.align		4
        /*001c*/ 	.byte	0x03, 0x1b
        /*001e*/ 	.short	0x00ff


	//----- nvinfo : EIATTR_NUM_BARRIERS
	.align		4
        /*0020*/ 	.byte	0x02, 0x4c
        /*0022*/ 	.byte	0x01
	.zero		1


	//----- nvinfo : EIATTR_MERCURY_ISA_VERSION
	.align		4
        /*0024*/ 	.byte	0x03, 0x5f
        /*0026*/ 	.short	0x0101


	//----- nvinfo : EIATTR_COOP_GROUP_MASK_REGIDS
	.align		4
        /*0028*/ 	.byte	0x04, 0x29
        /*002a*/ 	.short	(.L_2981 - .L_2980)


	//   ....[0]....
.L_2980:
        /*002c*/ 	.word	0xffffffff


	//   ....[1]....
        /*0030*/ 	.word	0xffffffff


	//   ....[2]....
        /*0034*/ 	.word	0xffffffff


	//   ....[3]....
        /*0038*/ 	.word	0xffffffff


	//   ....[4]....
        /*003c*/ 	.word	0xffffffff


	//   ....[5]....
        /*0040*/ 	.word	0xffffffff


	//   ....[6]....
        /*0044*/ 	.word	0xffffffff


	//   ....[7]....
        /*0048*/ 	.word	0xffffffff


	//   ....[8]....
        /*004c*/ 	.word	0xffffffff


	//   ....[9]....
        /*0050*/ 	.word	0xffffffff


	//----- nvinfo : EIATTR_COOP_GROUP_INSTR_OFFSETS
	.align		4
.L_2981:
        /*0054*/ 	.byte	0x04, 0x28
        /*0056*/ 	.short	(.L_2983 - .L_2982)


	//   ....[0]....
.L_2982:
        /*0058*/ 	.word	0x00001930


	//   ....[1]....
        /*005c*/ 	.word	0x00001960


	//   ....[2]....
        /*0060*/ 	.word	0x00001990


	//   ....[3]....
        /*0064*/ 	.word	0x000019a0


	//   ....[4]....
        /*0068*/ 	.word	0x000019d0


	//   ....[5]....
        /*006c*/ 	.word	0x000019e0


	//   ....[6]....
        /*0070*/ 	.word	0x00001a10


	//   ....[7]....
        /*0074*/ 	.word	0x00001a20


	//   ....[8]....
        /*0078*/ 	.word	0x00001a50


	//   ....[9]....
        /*007c*/ 	.word	0x00001a60


	//----- nvinfo : EIATTR_VRC_CTA_INIT_COUNT
	.align		4
.L_2983:
        /*0080*/ 	.byte	0x02, 0x4a
	.zero		1
	.zero		1


	//----- nvinfo : EIATTR_EXIT_INSTR_OFFSETS
	.align		4
        /*0084*/ 	.byte	0x04, 0x1c
        /*0086*/ 	.short	(.L_2985 - .L_2984)


	//   ....[0]....
.L_2984:
        /*0088*/ 	.word	0x00005200


	//   ....[1]....
        /*008c*/ 	.word	0x00005280


	//----- nvinfo : EIATTR_MAX_THREADS
	.align		4
.L_2985:
        /*0090*/ 	.byte	0x04, 0x05
        /*0092*/ 	.short	(.L_2987 - .L_2986)
.L_2986:
        /*0094*/ 	.word	0x00000080
        /*0098*/ 	.word	0x00000001
        /*009c*/ 	.word	0x00000001


	//----- nvinfo : EIATTR_CRS_STACK_SIZE
	.align		4
.L_2987:
        /*00a0*/ 	.byte	0x04, 0x1e
        /*00a2*/ 	.short	(.L_2989 - .L_2988)
.L_2988:
        /*00a4*/ 	.word	0x00000000


	//----- nvinfo : EIATTR_CBANK_PARAM_SIZE
	.align		4
.L_2989:
        /*00a8*/ 	.byte	0x03, 0x19
        /*00aa*/ 	.short	0x0128


	//----- nvinfo : EIATTR_PARAM_CBANK
	.align		4
        /*00ac*/ 	.byte	0x04, 0x0a
        /*00ae*/ 	.short	(.L_2991 - .L_2990)
	.align		4
.L_2990:
        /*00b0*/ 	.word	index@(.nv.constant0._ZN10layer_norm13ln_bwd_kernelINS_13Kernel_traitsIf6__halfS2_S2_fjLj2560ELj1ELj1ELj4ELj8ENS_18Kernel_traits_baseILj2560EfS2_S2_S2_fjLj128EEEEELb0ELb0ELb0ELb0EEEvNS_9BwdParamsE)
        /*00b4*/ 	.short	0x0380
        /*00b6*/ 	.short	0x0128


	//----- nvinfo : EIATTR_SW_WAR
	.align		4
.L_2991:
        /*00b8*/ 	.byte	0x04, 0x36
        /*00ba*/ 	.short	(.L_2993 - .L_2992)
.L_2992:
        /*00bc*/ 	.word	0x00000008
.L_2993:


//--------------------- .nv.info._ZN10layer_norm13ln_bwd_kernelINS_13Kernel_traitsIf6__halfS2_S2_fjLj2560ELj1ELj1ELj4ELj8ENS_18Kernel_traits_baseILj2560EfS2_S2_S2_fjLj128EEEEELb0ELb0ELb0ELb1EEEvNS_9BwdParamsE --------------------------
	.section	.nv.info._ZN10layer_norm13ln_bwd_kernelINS_13Kernel_traitsIf6__halfS2_S2_fjLj2560ELj1ELj1ELj4ELj8ENS_18Kernel_traits_baseILj2560EfS2_S2_S2_fjLj128EEEEELb0ELb0ELb0ELb1EEEvNS_9BwdParamsE,"",@"SHT_CUDA_INFO"
	.sectionflags	@""
	.align	4


	//----- nvinfo : EIATTR_CUDA_API_VERSION
	.align		4
        /*0000*/ 	.byte	0x04, 0x37
        /*0002*/ 	.short	(.L_2995 - .L_2994)
.L_2994:
        /*0004*/ 	.word	0x00000082


	//----- nvinfo : EIATTR_KPARAM_INFO
	.align		4
.L_2995:
        /*0008*/ 	.byte	0x04, 0x17
        /*000a*/ 	.short	(.L_2997 - .L_2996)
.L_2996:
        /*000c*/ 	.word	0x00000000
        /*0010*/ 	.short	0x0000
        /*0012*/ 	.short	0x0000
        /*0014*/ 	.byte	0x00, 0xf0, 0xa1, 0x04


	//----- nvinfo : EIATTR_SPARSE_MMA_MASK
	.align		4
.L_2997:
        /*0018*/ 	.byte	0x03, 0x50
        /*001a*/ 	.short	0x0000


	//----- nvinfo : EIATTR_MAXREG_COUNT
	.align		4
        /*001c*/ 	.byte	0x03, 0x1b
        /*001e*/ 	.short	0x00ff


	//----- nvinfo : EIATTR_NUM_BARRIERS
	.align		4
        /*0020*/ 	.byte	0x02, 0x4c
        /*0022*/ 	.byte	0x01
	.zero		1


	//----- nvinfo : EIATTR_MERCURY_ISA_VERSION
	.align		4
        /*0024*/ 	.byte	0x03, 0x5f
        /*0026*/ 	.short	0x0101


	//----- nvinfo : EIATTR_COOP_GROUP_MASK_REGIDS
	.align		4
        /*0028*/ 	.byte	0x04, 0x29
        /*002a*/ 	.short	(.L_2999 - .L_2998)


	//   ....[0]....
.L_2998:
        /*002c*/ 	.word	0xffffffff


	//   ....[1]....
        /*0030*/ 	.word	0xffffffff


	//   ....[2]....
        /*0034*/ 	.word	0xffffffff


	//   ....[3]....
        /*0038*/ 	.word	0xffffffff


	//   ....[4]....
        /*003c*/ 	.word	0xffffffff


	//   ....[5]....
        /*0040*/ 	.word	0xffffffff


	//   ....[6]....
        /*0044*/ 	.word	0xffffffff


	//   ....[7]....
        /*0048*/ 	.word	0xffffffff


	//   ....[8]....
        /*004c*/ 	.word	0xffffffff


	//   ....[9]....
        /*0050*/ 	.word	0xffffffff


	//----- nvinfo : EIATTR_COOP_GROUP_INSTR_OFFSETS
	.align		4
.L_2999:
        /*0054*/ 	.byte	0x04, 0x28
        /*0056*/ 	.short	(.L_3001 - .L_3000)


	//   ....[0]....
.L_3000:
        /*0058*/ 	.word	0x00001ff0


	//   ....[1]....
        /*005c*/ 	.word	0x00002030


	//   ....[2]....
        /*0060*/ 	.word	0x00002040


	//   ....[3]....
        /*0064*/ 	.word	0x00002070


	//   ....[4]....
        /*0068*/ 	.word	0x00002080


	//   ....[5]....
        /*006c*/ 	.word	0x000020b0


	//   ....[6]....
        /*0070*/ 	.word	0x000020c0


	//   ....[7]....
        /*0074*/ 	.word	0x000020f0


	//   ....[8]....
        /*0078*/ 	.word	0x00002100


	//   ....[9]....
        /*007c*/ 	.word	0x00002130


	//----- nvinfo : EIATTR_VRC_CTA_INIT_COUNT
	.align		4
.L_3001:
        /*0080*/ 	.byte	0x02, 0x4a
	.zero		1
	.zero		1


	//----- nvinfo : EIATTR_EXIT_INSTR_OFFSETS
	.align		4
        /*0084*/ 	.byte	0x04, 0x1c
        /*0086*/ 	.short	(.L_3003 - .L_3002)


	//   ....[0]....
.L_3002:
        /*0088*/ 	.word	0x00005640


	//----- nvinfo : EIATTR_MAX_THREADS
	.align		4
.L_3003:
        /*008c*/ 	.byte	0x04, 0x05
        /*008e*/ 	.short	(.L_3005 - .L_3004)
.L_3004:
        /*0090*/ 	.word	0x00000080
        /*0094*/ 	.word	0x00000001
        /*0098*/ 	.word	0x00000001


	//----- nvinfo : EIATTR_CRS_STACK_SIZE
	.align		4
.L_3005:
        /*009c*/ 	.byte	0x04, 0x1e
        /*009e*/ 	.short	(.L_3007 - .L_3006)
.L_3006:
        /*00a0*/ 	.word	0x00000000


	//----- nvinfo : EIATTR_CBANK_PARAM_SIZE
	.align		4
.L_3007:
        /*00a4*/ 	.byte	0x03, 0x19
        /*00a6*/ 	.short	0x0128


	//----- nvinfo : EIATTR_PARAM_CBANK
	.align		4
        /*00a8*/ 	.byte	0x04, 0x0a
        /*00aa*/ 	.short	(.L_3009 - .L_3008)
	.align		4
.L_3008:
        /*00ac*/ 	.word	index@(.nv.constant0._ZN10layer_norm13ln_bwd_kernelINS_13Kernel_traitsIf6__halfS2_S2_fjLj2560ELj1ELj1ELj4ELj8ENS_18Kernel_traits_baseILj2560EfS2_S2_S2_fjLj128EEEEELb0ELb0ELb0ELb1EEEvNS_9BwdParamsE)
        /*00b0*/ 	.short	0x0380
        /*00b2*/ 	.short	0x0128


	//----- nvinfo : EIATTR_SW_WAR
	.align		4
.L_3009:
        /*00b4*/ 	.byte	0x04, 0x36
        /*00b6*/ 	.short	(.L_3011 - .L_3010)
.L_3010:
        /*00b8*/ 	.word	0x00000008
.L_3011:


//--------------------- .nv.info._ZN10layer_norm13ln_bwd_kernelINS_13Kernel_traitsIf6__halfS2_S2_fjLj2560ELj1ELj1ELj4ELj8ENS_18Kernel_traits_baseILj2560EfS2_S2_S2_fjLj128EEEEELb0ELb0ELb1ELb0EEEvNS_9BwdParamsE --------------------------
	.section	.nv.info._ZN10layer_norm13ln_bwd_kernelINS_13Kernel_traitsIf6__halfS2_S2_fjLj2560ELj1ELj1ELj4ELj8ENS_18Kernel_traits_baseILj2560EfS2_S2_S2_fjLj128EEEEELb0ELb0ELb1ELb0EEEvNS_9BwdParamsE,"",@"SHT_CUDA_INFO"
	.sectionflags	@""
	.align	4


	//----- nvinfo : EIATTR_CUDA_API_VERSION
	.align		4
        /*0000*/ 	.byte	0x04, 0x37
        /*0002*/ 	.short	(.L_3013 - .L_3012)
.L_3012:
        /*0004*/ 	.word	0x00000082


	//----- nvinfo : EIATTR_KPARAM_INFO
	.align		4
.L_3013:
        /*0008*/ 	.byte	0x04, 0x17
        /*000a*/ 	.short	(.L_3015 - .L_3014)
.L_3014:
        /*000c*/ 	.word	0x00000000
        /*0010*/ 	.short	0x0000
        /*0012*/ 	.short	0x0000
        /*0014*/ 	.byte	0x00, 0xf0, 0xa1, 0x04


	//----- nvinfo : EIATTR_SPARSE_MMA_MASK
	.align		4
.L_3015:
        /*0018*/ 	.byte	0x03, 0x50
        /*001a*/ 	.short	0x0000


	//----- nvinfo : EIATTR_MAXREG_COUNT
	.align		4
        /*001c*/ 	.byte	0x03, 0x1b
        /*001e*/ 	.short	0x00ff


	//----- nvinfo : EIATTR_NUM_BARRIERS
	.align		4
        /*0020*/ 	.byte	0x02, 0x4c
        /*0022*/ 	.byte	0x01
	.zero		1


	//----- nvinfo : EIATTR_MERCURY_ISA_VERSION
	.align		4
        /*0024*/ 	.byte	0x03, 0x5f
        /*0026*/ 	.short	0x0101


	//----- nvinfo : EIATTR_COOP_GROUP_MASK_REGIDS
	.align		4
        /*0028*/ 	.byte	0x04, 0x29
        /*002a*/ 	.short	(.L_3017 - .L_3016)


	//   ....[0]....
.L_3016:
        /*002c*/ 	.word	0xffffffff


	//   ....[1]....
        /*0030*/ 	.word	0xffffffff


	//   ....[2]....
        /*0034*/ 	.word	0xffffffff


	//   ....[3]....
        /*0038*/ 	.word	0xffffffff


	//   ....[4]....
        /*003c*/ 	.word	0xffffffff


	//   ....[5]....
        /*0040*/ 	.word	0xffffffff


	//   ....[6]....
        /*0044*/ 	.word	0xffffffff


	//   ....[7]....
        /*0048*/ 	.word	0xffffffff


	//   ....[8]....
        /*004c*/ 	.word	0xffffffff


	//   ....[9]....
        /*0050*/ 	.word	0xffffffff


	//----- nvinfo : EIATTR_COOP_GROUP_INSTR_OFFSETS
	.align		4
.L_3017:
        /*0054*/ 	.byte	0x04, 0x28
        /*0056*/ 	.short	(.L_3019 - .L_3018)


	//   ....[0]....
.L_3018:
        /*0058*/ 	.word	0x00001c70


	//   ....[1]....
        /*005c*/ 	.word	0x00001ca0


	//   ....[2]....
        /*0060*/ 	.word	0x00001cd0


	//   ....[3]....
        /*0064*/ 	.word	0x00001ce0


	//   ....[4]....
        /*0068*/ 	.word	0x00001d10


	//   ....[5]....
        /*006c*/ 	.word	0x00001d20


	//   ....[6]....
        /*0070*/ 	.word	0x00001d50


	//   ....[7]....
        /*0074*/ 	.word	0x00001d60


	//   ....[8]....
        /*0078*/ 	.word	0x00001d90


	//   ....[9]....
        /*007c*/ 	.word	0x00001da0


	//----- nvinfo : EIATTR_VRC_CTA_INIT_COUNT
	.align		4
.L_3019:
        /*0080*/ 	.byte	0x02, 0x4a
	.zero		1
	.zero		1


	//----- nvinfo : EIATTR_EXIT_INSTR_OFFSETS
	.align		4
        /*0084*/ 	.byte	0x04, 0x1c
        /*0086*/ 	.short	(.L_3021 - .L_3020)


	//   ....[0]....
.L_3020:
        /*0088*/ 	.word	0x00005d90


	//   ....[1]....
        /*008c*/ 	.word	0x00005e10


	//----- nvinfo : EIATTR_MAX_THREADS
	.align		4
.L_3021:
        /*0090*/ 	.byte	0x04, 0x05
        /*0092*/ 	.short	(.L_3023 - .L_3022)
.L_3022:
        /*0094*/ 	.word	0x00000080
        /*0098*/ 	.word	0x00000001
        /*009c*/ 	.word	0x00000001


	//----- nvinfo : EIATTR_CRS_STACK_SIZE
	.align		4
.L_3023:
        /*00a0*/ 	.byte	0x04, 0x1e
        /*00a2*/ 	.short	(.L_3025 - .L_3024)
.L_3024:
        /*00a4*/ 	.word	0x00000000


	//----- nvinfo : EIATTR_CBANK_PARAM_SIZE
	.align		4
.L_3025:
        /*00a8*/ 	.byte	0x03, 0x19
        /*00aa*/ 	.short	0x0128


	//----- nvinfo : EIATTR_PARAM_CBANK
	.align		4
        /*00ac*/ 	.byte	0x04, 0x0a
        /*00ae*/ 	.short	(.L_3027 - .L_3026)
	.align		4
.L_3026:
        /*00b0*/ 	.word	index@(.nv.constant0._ZN10layer_norm13ln_bwd_kernelINS_13Kernel_traitsIf6__halfS2_S2_fjLj2560ELj1ELj1ELj4ELj8ENS_18Kernel_traits_baseILj2560EfS2_S2_S2_fjLj128EEEEELb0ELb0ELb1ELb0EEEvNS_9BwdParamsE)
        /*00b4*/ 	.short	0x0380
        /*00b6*/ 	.short	0x0128


	//----- nvinfo : EIATTR_SW_WAR
	.align		4
.L_3027:
        /*00b8*/ 	.byte	0x04, 0x36
        /*00ba*/ 	.short	(.L_3029 - .L_3028)
.L_3028:
        /*00bc*/ 	.word	0x00000008
.L_3029:


//--------------------- .nv.info._ZN10layer_norm13ln_bwd_kernelINS_13Kernel_traitsIf6__halfS2_S2_fjLj2560ELj1ELj1ELj4ELj8ENS_18Kernel_traits_baseILj2560EfS2_S2_S2_fjLj128EEEEELb0ELb0ELb1ELb1EEEvNS_9BwdParamsE --------------------------
	.section	.nv.info._ZN10layer_norm13ln_bwd_kernelINS_13Kernel_traitsIf6__halfS2_S2_fjLj2560ELj1ELj1ELj4ELj8ENS_18Kernel_traits_baseILj2560EfS2_S2_S2_fjLj128EEEEELb0ELb0ELb1ELb1EEEvNS_9BwdParamsE,"",@"SHT_CUDA_INFO"
	.sectionflags	@""
	.align	4


	//----- nvinfo : EIATTR_CUDA_API_VERSION
	.align		4
        /*0000*/ 	.byte	0x04, 0x37
        /*0002*/ 	.short	(.L_3031 - .L_3030)
.L_3030:
        /*0004*/ 	.word	0x00000082


	//----- nvinfo : EIATTR_KPARAM_INFO
	.align		4
.L_3031:
        /*0008*/ 	.byte	0x04, 0x17
        /*000a*/ 	.short	(.L_3033 - .L_3032)
.L_3032:
        /*000c*/ 	.word	0x00000000
        /*0010*/ 	.short	0x0000
        /*0012*/ 	.short	0x0000
        /*0014*/ 	.byte	0x00, 0xf0, 0xa1, 0x04


	//----- nvinfo : EIATTR_SPARSE_MMA_MASK
	.align		4
.L_3033:
        /*0018*/ 	.byte	0x03, 0x50
        /*001a*/ 	.short	0x0000


	//----- nvinfo : EIATTR_MAXREG_COUNT
	.align		4
        /*001c*/ 	.byte	0x03, 0x1b
        /*001e*/ 	.short	0x00ff


	//----- nvinfo : EIATTR_NUM_BARRIERS
	.align		4
        /*0020*/ 	.byte	0x02, 0x4c
        /*0022*/ 	.byte	0x01
	.zero		1


	//----- nvinfo : EIATTR_MERCURY_ISA_VERSION
	.align		4
        /*0024*/ 	.byte	0x03, 0x5f
        /*0026*/ 	.short	0x0101


	//----- nvinfo : EIATTR_COOP_GROUP_MASK_REGIDS
	.align		4
        /*0028*/ 	.byte	0x04, 0x29
        /*002a*/ 	.short	(.L_3035 - .L_3034)


	//   ....[0]....
.L_3034:
        /*002c*/ 	.word	0xffffffff


	//   ....[1]....
        /*0030*/ 	.word	0xffffffff


	//   ....[2]....
        /*0034*/ 	.word	0xffffffff


	//   ....[3]....
        /*0038*/ 	.word	0xffffffff


	//   ....[4]....
        /*003c*/ 	.word	0xffffffff


	//   ....[5]....
        /*0040*/ 	.word	0xffffffff


	//   ....[6]....
        /*0044*/ 	.word	0xffffffff


	//   ....[7]....
        /*0048*/ 	.word	0xffffffff


	//   ....[8]....
        /*004c*/ 	.word	0xffffffff


	//   ....[9]....
        /*0050*/ 	.word	0xffffffff


	//----- nvinfo : EIATTR_COOP_GROUP_INSTR_OFFSETS
	.align		4
.L_3035:
        /*0054*/ 	.byte	0x04, 0x28
        /*0056*/ 	.short	(.L_3037 - .L_3036)


	//   ....[0]....
.L_3036:
        /*0058*/ 	.word	0x00001700


	//   ....[1]....
        /*005c*/ 	.word	0x00001720


	//   ....[2]....
        /*0060*/ 	.word	0x00001760


	//   ....[3]....
        /*0064*/ 	.word	0x00001770


	//   ....[4]....
        /*0068*/ 	.word	0x000017a0


	//   ....[5]....
        /*006c*/ 	.word	0x000017c0


	//   ....[6]....
        /*0070*/ 	.word	0x000017f0


	//   ....[7]....
        /*0074*/ 	.word	0x00001800


	//   ....[8]....
        /*0078*/ 	.word	0x00001830


	//   ....[9]....
        /*007c*/ 	.word	0x00001840


	//----- nvinfo : EIATTR_VRC_CTA_INIT_COUNT
	.align		4
.L_3037:
        /*0080*/ 	.byte	0x02, 0x4a
	.zero		1
	.zero		1


	//----- nvinfo : EIATTR_EXIT_INSTR_OFFSETS
	.align		4
        /*0084*/ 	.byte	0x04, 0x1c
        /*0086*/ 	.short	(.L_3039 - .L_3038)


	//   ....[0]....
.L_3038:
        /*0088*/ 	.word	0x000054e0


	//----- nvinfo : EIATTR_MAX_THREADS
	.align		4
.L_3039:
        /*008c*/ 	.byte	0x04, 0x05
        /*008e*/ 	.short	(.L_3041 - .L_3040)
.L_3040:
        /*0090*/ 	.word	0x00000080
        /*0094*/ 	.word	0x00000001
        /*0098*/ 	.word	0x00000001


	//----- nvinfo : EIATTR_CRS_STACK_SIZE
	.align		4
.L_3041:
        /*009c*/ 	.byte	0x04, 0x1e
        /*009e*/ 	.short	(.L_3043 - .L_3042)
.L_3042:
        /*00a0*/ 	.word	0x00000000


	//----- nvinfo : EIATTR_CBANK_PARAM_SIZE
	.align		4
.L_3043:
        /*00a4*/ 	.byte	0x03, 0x19
        /*00a6*/ 	.short	0x0128


	//----- nvinfo : EIATTR_PARAM_CBANK
	.align		4
        /*00a8*/ 	.byte	0x04, 0x0a
        /*00aa*/ 	.short	(.L_3045 - .L_3044)
	.align		4
.L_3044:
        /*00ac*/ 	.word	index@(.nv.constant0._ZN10layer_norm13ln_bwd_kernelINS_13Kernel_traitsIf6__halfS2_S2_fjLj2560ELj1ELj1ELj4ELj8ENS_18Kernel_traits_baseILj2560EfS2_S2_S2_fjLj128EEEEELb0ELb0ELb1ELb1EEEvNS_9BwdParamsE)
        /*00b0*/ 	.short	0x0380
        /*00b2*/ 	.short	0x0128


	//----- nvinfo : EIATTR_SW_WAR
	.align		4
.L_3045:
        /*00b4*/ 	.byte	0x04, 0x36
        /*00b6*/ 	.short	(.L_3047 - .L_3046)
.L_3046:
        /*00b8*/ 	.word	0x00000008
.L_3047:


//--------------------- .nv.info._ZN10layer_norm13ln_bwd_kernelINS_13Kernel_traitsIf6__halfS2_S2_fjLj2560ELj1ELj1ELj4ELj8ENS_18Kernel_traits_baseILj2560EfS2_S2_S2_fjLj128EEEEELb0ELb1ELb0ELb0EEEvNS_9BwdParamsE --------------------------
	.section	.nv.info._ZN10layer_norm13ln_bwd_kernelINS_13Kernel_traitsIf6__halfS2_S2_fjLj2560ELj1ELj1ELj4ELj8ENS_18Kernel_traits_baseILj2560EfS2_S2_S2_fjLj128EEEEELb0ELb1ELb0ELb0EEEvNS_9BwdParamsE,"",@"SHT_CUDA_INFO"
	.sectionflags	@""
	.align	4


	//----- nvinfo : EIATTR_CUDA_API_VERSION
	.align		4
        /*0000*/ 	.byte	0x04, 0x37
        /*0002*/ 	.short	(.L_3049 - .L_3048)
.L_3048:
        /*0004*/ 	.word	0x00000082


	//----- nvinfo : EIATTR_KPARAM_INFO
	.align		4
.L_3049:
        /*0008*/ 	.byte	0x04, 0x17
        /*000a*/ 	.short	(.L_3051 - .L_3050)
.L_3050:
        /*000c*/ 	.word	0x00000000
        /*0010*/ 	.short	0x0000
        /*0012*/ 	.short	0x0000
        /*0014*/ 	.byte	0x00, 0xf0, 0xa1, 0x04


	//----- nvinfo : EIATTR_SPARSE_MMA_MASK
	.align		4
.L_3051:
        /*0018*/ 	.byte	0x03, 0x50
        /*001a*/ 	.short	0x0000


	//----- nvinfo : EIATTR_MAXREG_COUNT
	.align		4
        /*001c*/ 	.byte	0x03, 0x1b
        /*001e*/ 	.short	0x00ff


	//----- nvinfo : EIATTR_NUM_BARRIERS
	.align		4
        /*0020*/ 	.byte	0x02, 0x4c
        /*0022*/ 	.byte	0x01
	.zero		1


	//----- nvinfo : EIATTR_MERCURY_ISA_VERSION
	.align		4
        /*0024*/ 	.byte	0x03, 0x5f
        /*0026*/ 	.short	0x0101


	//----- nvinfo : EIATTR_COOP_GROUP_MASK_REGIDS
	.align		4
        /*0028*/ 	.byte	0x04, 0x29
        /*002a*/ 	.short	(.L_3053 - .L_3052)


	//   ....[0]....
.L_3052:
        /*002c*/ 	.word	0xffffffff


	//   ....[1]....
        /*0030*/ 	.word	0xffffffff


	//   ....[2]....
        /*0034*/ 	.word	0xffffffff


	//   ....[3]....
        /*0038*/ 	.word	0xffffffff


	//   ....[4]....
        /*003c*/ 	.word	0xffffffff


	//   ....[5]....
        /*0040*/ 	.word	0xffffffff


	//   ....[6]....
        /*0044*/ 	.word	0xffffffff


	//   ....[7]....
        /*0048*/ 	.word	0xffffffff


	//   ....[8]....
        /*004c*/ 	.word	0xffffffff


	//   ....[9]....
        /*0050*/ 	.word	0xffffffff


	//----- nvinfo : EIATTR_COOP_GROUP_INSTR_OFFSETS
	.align		4
.L_3053:
        /*0054*/ 	.byte	0x04, 0x28
        /*0056*/ 	.short	(.L_3055 - .L_3054)


	//   ....[0]....
.L_3054:
        /*0058*/ 	.word	0x00001b70


	//   ....[1]....
        /*005c*/ 	.word	0x00001ba0


	//   ....[2]....
        /*0060*/ 	.word	0x00001bd0


	//   ....[3]....
        /*0064*/ 	.word	0x00001be0


	//   ....[4]....
        /*0068*/ 	.word	0x00001c10


	//   ....[5]....
        /*006c*/ 	.word	0x00001c20


	//   ....[6]....
        /*0070*/ 	.word	0x00001c50


	//   ....[7]....
        /*0074*/ 	.word	0x00001c60


	//   ....[8]....
        /*0078*/ 	.word	0x00001c90


	//   ....[9]....
        /*007c*/ 	.word	0x00001ca0


	//----- nvinfo : EIATTR_VRC_CTA_INIT_COUNT
	.align		4
.L_3055:
        /*0080*/ 	.byte	0x02, 0x4a
	.zero		1
	.zero		1


	//----- nvinfo : EIATTR_EXIT_INSTR_OFFSETS
	.align		4
        /*0084*/ 	.byte	0x04, 0x1c
        /*0086*/ 	.short	(.L_3057 - .L_3056)


	//   ....[0]....
.L_3056:
        /*0088*/ 	.word	0x00006ae0


	//   ....[1]....
        /*008c*/ 	.word	0x00006b80


	//----- nvinfo : EIATTR_MAX_THREADS
	.align		4
.L_3057:
        /*0090*/ 	.byte	0x04, 0x05
        /*0092*/ 	.short	(.L_3059 - .L_3058)
.L_3058:
        /*0094*/ 	.word	0x00000080
        /*0098*/ 	.word	0x00000001
        /*009c*/ 	.word	0x00000001


	//----- nvinfo : EIATTR_CRS_STACK_SIZE
	.align		4
.L_3059:
        /*00a0*/ 	.byte	0x04, 0x1e
        /*00a2*/ 	.short	(.L_3061 - .L_3060)
.L_3060:
        /*00a4*/ 	.word	0x00000000


	//----- nvinfo : EIATTR_CBANK_PARAM_SIZE
	.align		4
.L_3061:
        /*00a8*/ 	.byte	0x03, 0x19
        /*00aa*/ 	.short	0x0128


	//----- nvinfo : EIATTR_PARAM_CBANK
	.align		4
        /*00ac*/ 	.byte	0x04, 0x0a
        /*00ae*/ 	.short	(.L_3063 - .L_3062)
	.align		4
.L_3062:
        /*00b0*/ 	.word	index@(.nv.constant0._ZN10layer_norm13ln_bwd_kernelINS_13Kernel_traitsIf6__halfS2_S2_fjLj2560ELj1ELj1ELj4ELj8ENS_18Kernel_traits_baseILj2560EfS2_S2_S2_fjLj128EEEEELb0ELb1ELb0ELb0EEEvNS_9BwdParamsE)
        /*00b4*/ 	.short	0x0380
        /*00b6*/ 	.short	0x0128


	//----- nvinfo : EIATTR_SW_WAR
	.align		4
.L_3063:
        /*00b8*/ 	.byte	0x04, 0x36
        /*00ba*/ 	.short	(.L_3065 - .L_3064)
.L_3064:
        /*00bc*/ 	.word	0x00000008
.L_3065:


//--------------------- .nv.info._ZN10layer_norm13ln_bwd_kernelINS_13Kernel_traitsIf6__halfS2_S2_fjLj2560ELj1ELj1ELj4ELj8ENS_18Kernel_traits_baseILj2560EfS2_S2_S2_fjLj128EEEEELb0ELb1ELb0ELb1EEEvNS_9BwdParamsE --------------------------
	.section	.nv.info._ZN10layer_norm13ln_bwd_kernelINS_13Kernel_traitsIf6__halfS2_S2_fjLj2560ELj1ELj1ELj4ELj8ENS_18Kernel_traits_baseILj2560EfS2_S2_S2_fjLj128EEEEELb0ELb1ELb0ELb1EEEvNS_9BwdParamsE,"",@"SHT_CUDA_INFO"
	.sectionflags	@""
	.align	4


	//----- nvinfo : EIATTR_CUDA_API_VERSION
	.align		4
        /*0000*/ 	.byte	0x04, 0x37
        /*0002*/ 	.short	(.L_3067 - .L_3066)
.L_3066:
        /*0004*/ 	.word	0x00000082


	//----- nvinfo : EIATTR_KPARAM_INFO
	.align		4
.L_3067:
        /*0008*/ 	.byte	0x04, 0x17
        /*000a*/ 	.short	(.L_3069 - .L_3068)
.L_3068:
        /*000c*/ 	.word	0x00000000
        /*0010*/ 	.short	0x0000
        /*0012*/ 	.short	0x0000
        /*0014*/ 	.byte	0x00, 0xf0, 0xa1, 0x04


	//----- nvinfo : EIATTR_SPARSE_MMA_MASK
	.align		4
.L_3069:
        /*0018*/ 	.byte	0x03, 0x50
        /*001a*/ 	.short	0x0000


	//----- nvinfo : EIATTR_MAXREG_COUNT
	.align		4
        /*001c*/ 	.byte	0x03, 0x1b
        /*001e*/ 	.short	0x00ff


	//----- nvinfo : EIATTR_NUM_BARRIERS
	.align		4
        /*0020*/ 	.byte	0x02, 0x4c
        /*0022*/ 	.byte	0x01
	.zero		1


	//----- nvinfo : EIATTR_MERCURY_ISA_VERSION
	.align		4
        /*0024*/ 	.byte	0x03, 0x5f
        /*0026*/ 	.short	0x0101


	//----- nvinfo : EIATTR_COOP_GROUP_MASK_REGIDS
	.align		4
        /*0028*/ 	.byte	0x04, 0x29
        /*002a*/ 	.short	(.L_3071 - .L_3070)


	//   ....[0]....
.L_3070:
        /*002c*/ 	.word	0xffffffff


	//   ....[1]....
        /*0030*/ 	.word	0xffffffff


	//   ....[2]....
        /*0034*/ 	.word	0xffffffff


	//   ....[3]....
        /*0038*/ 	.word	0xffffffff


	//   ....[4]....
        /*003c*/ 	.word	0xffffffff


	//   ....[5]....
        /*0040*/ 	.word	0xffffffff


	//   ....[6]....
        /*0044*/ 	.word	0xffffffff


	//   ....[7]....
        /*0048*/ 	.word	0xffffffff


	//   ....[8]....
        /*004c*/ 	.word	0xffffffff


	//   ....[9]....
        /*0050*/ 	.word	0xffffffff


	//----- nvinfo : EIATTR_COOP_GROUP_INSTR_OFFSETS
	.align		4
.L_3071:
        /*0054*/ 	.byte	0x04, 0x28
        /*0056*/ 	.short	(.L_3073 - .L_3072)


	//   ....[0]....
.L_3072:
        /*0058*/ 	.word	0x00002180


	//   ....[1]....
        /*005c*/ 	.word	0x000021b0


	//   ....[2]....
        /*0060*/ 	.word	0x000021e0


	//   ....[3]....
        /*0064*/ 	.word	0x000021f0


	//   ....[4]....
        /*0068*/ 	.word	0x00002220


	//   ....[5]....
        /*006c*/ 	.word	0x00002230


	//   ....[6]....
        /*0070*/ 	.word	0x00002260


	//   ....[7]....
        /*0074*/ 	.word	0x00002270


	//   ....[8]....
        /*0078*/ 	.word	0x000022a0


	//   ....[9]....
        /*007c*/ 	.word	0x000022b0


	//----- nvinfo : EIATTR_VRC_CTA_INIT_COUNT
	.align		4
.L_3073:
        /*0080*/ 	.byte	0x02, 0x4a
	.zero		1
	.zero		1


	//----- nvinfo : EIATTR_EXIT_INSTR_OFFSETS
	.align		4
        /*0084*/ 	.byte	0x04, 0x1c
        /*0086*/ 	.short	(.L_3075 - .L_3074)


	//   ....[0]....
.L_3074:
        /*0088*/ 	.word	0x00006f40


	//----- nvinfo : EIATTR_MAX_THREADS
	.align		4
.L_3075:
        /*008c*/ 	.byte	0x04, 0x05
        /*008e*/ 	.short	(.L_3077 - .L_3076)
.L_3076:
        /*0090*/ 	.word	0x00000080
        /*0094*/ 	.word	0x00000001
        /*0098*/ 	.word	0x00000001


	//----- nvinfo : EIATTR_CRS_STACK_SIZE
	.align		4
.L_3077:
        /*009c*/ 	.byte	0x04, 0x1e
        /*009e*/ 	.short	(.L_3079 - .L_3078)
.L_3078:
        /*00a0*/ 	.word	0x00000000


	//----- nvinfo : EIATTR_CBANK_PARAM_SIZE
	.align		4
.L_3079:
        /*00a4*/ 	.byte	0x03, 0x19
        /*00a6*/ 	.short	0x0128


	//----- nvinfo : EIATTR_PARAM_CBANK
	.align		4
        /*00a8*/ 	.byte	0x04, 0x0a
        /*00aa*/ 	.short	(.L_3081 - .L_3080)
	.align		4
.L_3080:
        /*00ac*/ 	.word	index@(.nv.constant0._ZN10layer_norm13ln_bwd_kernelINS_13Kernel_traitsIf6__halfS2_S2_fjLj2560ELj1ELj1ELj4ELj8ENS_18Kernel_traits_baseILj2560EfS2_S2_S2_fjLj128EEEEELb0ELb1ELb0ELb1EEEvNS_9BwdParamsE)
        /*00b0*/ 	.short	0x0380
        /*00b2*/ 	.short	0x0128


	//----- nvinfo : EIATTR_SW_WAR
	.align		4
.L_3081:
        /*00b4*/ 	.byte	0x04, 0x36
        /*00b6*/ 	.short	(.L_3083 - .L_3082)
.L_3082:
        /*00b8*/ 	.word	0x00000008
.L_3083:


//--------------------- .nv.info._ZN10layer_norm13ln_bwd_kernelINS_13Kernel_traitsIf6__halfS2_S2_fjLj2560ELj1ELj1ELj4ELj8ENS_18Kernel_traits_baseILj2560EfS2_S2_S2_fjLj128EEEEELb0ELb1ELb1ELb0EEEvNS_9BwdParamsE --------------------------
	.section	.nv.info._ZN10layer_norm13ln_bwd_kernelINS_13Kernel_traitsIf6__halfS2_S2_fjLj2560ELj1ELj1ELj4ELj8ENS_18Kernel_traits_baseILj2560EfS2_S2_S2_fjLj128EEEEELb0ELb1ELb1ELb0EEEvNS_9BwdParamsE,"",@"SHT_CUDA_INFO"
	.sectionflags	@""
	.align	4


	//----- nvinfo : EIATTR_CUDA_API_VERSION
	.align		4
        /*0000*/ 	.byte	0x04, 0x37
        /*0002*/ 	.short	(.L_3085 - .L_3084)
.L_3084:
        /*0004*/ 	.word	0x00000082


	//----- nvinfo : EIATTR_KPARAM_INFO
	.align		4
.L_3085:
        /*0008*/ 	.byte	0x04, 0x17
        /*000a*/ 	.short	(.L_3087 - .L_3086)
.L_3086:
        /*000c*/ 	.word	0x00000000
        /*0010*/ 	.short	0x0000
        /*0012*/ 	.short	0x0000
        /*0014*/ 	.byte	0x00, 0xf0, 0xa1, 0x04


	//----- nvinfo : EIATTR_SPARSE_MMA_MASK
	.align		4
.L_3087:
        /*0018*/ 	.byte	0x03, 0x50
        /*001a*/ 	.short	0x0000


	//----- nvinfo : EIATTR_MAXREG_COUNT
	.align		4
        /*001c*/ 	.byte	0x03, 0x1b
        /*001e*/ 	.short	0x00ff


	//----- nvinfo : EIATTR_NUM_BARRIERS
	.align		4
        /*0020*/ 	.byte	0x02, 0x4c
        /*0022*/ 	.byte	0x01
	.zero		1


	//----- nvinfo : EIATTR_MERCURY_ISA_VERSION
	.align		4
        /*0024*/ 	.byte	0x03, 0x5f
        /*0026*/ 	.short	0x0101


	//----- nvinfo : EIATTR_COOP_GROUP_MASK_REGIDS
	.align		4
        /*0028*/ 	.byte	0x04, 0x29
        /*002a*/ 	.short	(.L_3089 - .L_3088)


	//   ....[0]....
.L_3088:
        /*002c*/ 	.word	0xffffffff


	//   ....[1]....
        /*0030*/ 	.word	0xffffffff


	//   ....[2]....
        /*0034*/ 	.word	0xffffffff


	//   ....[3]....
        /*0038*/ 	.word	0xffffffff


	//   ....[4]....
        /*003c*/ 	.word	0xffffffff


	//   ....[5]....
        /*0040*/ 	.word	0xffffffff


	//   ....[6]....
        /*0044*/ 	.word	0xffffffff


	//   ....[7]....
        /*0048*/ 	.word	0xffffffff


	//   ....[8]....
        /*004c*/ 	.word	0xffffffff


	//   ....[9]....
        /*0050*/ 	.word	0xffffffff


	//----- nvinfo : EIATTR_COOP_GROUP_INSTR_OFFSETS
	.align		4
.L_3089:
        /*0054*/ 	.byte	0x04, 0x28
        /*0056*/ 	.short	(.L_3091 - .L_3090)


	//   ....[0]....
.L_3090:
        /*0058*/ 	.word	0x00001de0


	//   ....[1]....
        /*005c*/ 	.word	0x00001e10


	//   ....[2]....
        /*0060*/ 	.word	0x00001e40


	//   ....[3]....
        /*0064*/ 	.word	0x00001e50


	//   ....[4]....
        /*0068*/ 	.word	0x00001e80


	//   ....[5]....
        /*006c*/ 	.word	0x00001e90


	//   ....[6]....
        /*0070*/ 	.word	0x00001ec0


	//   ....[7]....
        /*0074*/ 	.word	0x00001ed0


	//   ....[8]....
        /*0078*/ 	.word	0x00001f00


	//   ....[9]....
        /*007c*/ 	.word	0x00001f10


	//----- nvinfo : EIATTR_VRC_CTA_INIT_COUNT
	.align		4
.L_3091:
        /*0080*/ 	.byte	0x02, 0x4a
	.zero		1
	.zero		1


	//----- nvinfo : EIATTR_EXIT_INSTR_OFFSETS
	.align		4
        /*0084*/ 	.byte	0x04, 0x1c
        /*0086*/ 	.short	(.L_3093 - .L_3092)


	//   ....[0]....
.L_3092:
        /*0088*/ 	.word	0x000071b0


	//   ....[1]....
        /*008c*/ 	.word	0x00007250


	//----- nvinfo : EIATTR_MAX_THREADS
	.align		4
.L_3093:
        /*0090*/ 	.byte	0x04, 0x05
        /*0092*/ 	.short	(.L_3095 - .L_3094)
.L_3094:
        /*0094*/ 	.word	0x00000080
        /*0098*/ 	.word	0x00000001
        /*009c*/ 	.word	0x00000001


	//----- nvinfo : EIATTR_CRS_STACK_SIZE
	.align		4
.L_3095:
        /*00a0*/ 	.byte	0x04, 0x1e
        /*00a2*/ 	.short	(.L_3097 - .L_3096)
.L_3096:
        /*00a4*/ 	.word	0x00000000


	//----- nvinfo : EIATTR_CBANK_PARAM_SIZE
	.align		4
.L_3097:
        /*00a8*/ 	.byte	0x03, 0x19
        /*00aa*/ 	.short	0x0128


	//----- nvinfo : EIATTR_PARAM_CBANK
	.align		4
        /*00ac*/ 	.byte	0x04, 0x0a
        /*00ae*/ 	.short	(.L_3099 - .L_3098)
	.align		4
.L_3098:
        /*00b0*/ 	.word	index@(.nv.constant0._ZN10layer_norm13ln_bwd_kernelINS_13Kernel_traitsIf6__halfS2_S2_fjLj2560ELj1ELj1ELj4ELj8ENS_18Kernel_traits_baseILj2560EfS2_S2_S2_fjLj128EEEEELb0ELb1ELb1ELb0EEEvNS_9BwdParamsE)
        /*00b4*/ 	.short	0x0380
        /*00b6*/ 	.short	0x0128


	//----- nvinfo : EIATTR_SW_WAR
	.align		4
.L_3099:
        /*00b8*/ 	.byte	0x04, 0x36
        /*00ba*/ 	.short	(.L_3101 - .L_3100)
.L_3100:
        /*00bc*/ 	.word	0x00000008
.L_3101:


//--------------------- .nv.info._ZN10layer_norm13ln_bwd_kernelINS_13Kernel_traitsIf6__halfS2_S2_fjLj2560ELj1ELj1ELj4ELj8ENS_18Kernel_traits_baseILj2560EfS2_S2_S2_fjLj128EEEEELb0ELb1ELb1ELb1EEEvNS_9BwdParamsE --------------------------
	.section	.nv.info._ZN10layer_norm13ln_bwd_kernelINS_13Kernel_traitsIf6__halfS2_S2_fjLj2560ELj1ELj1ELj4ELj8ENS_18Kernel_traits_baseILj2560EfS2_S2_S2_fjLj128EEEEELb0ELb1ELb1ELb1EEEvNS_9BwdParamsE,"",@"SHT_CUDA_INFO"
	.sectionflags	@""
	.align	4


	//----- nvinfo : EIATTR_CUDA_API_VERSION
	.align		4
        /*0000*/ 	.byte	0x04, 0x37
        /*0002*/ 	.short	(.L_3103 - .L_3102)
.L_3102:
        /*0004*/ 	.word	0x00000082


	//----- nvinfo : EIATTR_KPARAM_INFO
	.align		4
.L_3103:
        /*0008*/ 	.byte	0x04, 0x17
        /*000a*/ 	.short	(.L_3105 - .L_3104)
.L_3104:
        /*000c*/ 	.word	0x00000000
        /*0010*/ 	.short	0x0000
        /*0012*/ 	.short	0x0000
        /*0014*/ 	.byte	0x00, 0xf0, 0xa1, 0x04


	//----- nvinfo : EIATTR_SPARSE_MMA_MASK
	.align		4
.L_3105:
        /*0018*/ 	.byte	0x03, 0x50
        /*001a*/ 	.short	0x0000


	//----- nvinfo : EIATTR_MAXREG_COUNT
	.align		4
        /*001c*/ 	.byte	0x03, 0x1b
        /*001e*/ 	.short	0x00ff


	//----- nvinfo : EIATTR_NUM_BARRIERS
	.align		4
        /*0020*/ 	.byte	0x02, 0x4c
        /*0022*/ 	.byte	0x01
	.zero		1


	//----- nvinfo : EIATTR_MERCURY_ISA_VERSION
	.align		4
        /*0024*/ 	.byte	0x03, 0x5f
        /*0026*/ 	.short	0x0101


	//----- nvinfo : EIATTR_COOP_GROUP_MASK_REGIDS
	.align		4
        /*0028*/ 	.byte	0x04, 0x29
        /*002a*/ 	.short	(.L_3107 - .L_3106)


	//   ....[0]....
.L_3106:
        /*002c*/ 	.word	0xffffffff


	//   ....[1]....
        /*0030*/ 	.word	0xffffffff


	//   ....[2]....
        /*0034*/ 	.word	0xffffffff


	//   ....[3]....
        /*0038*/ 	.word	0xffffffff


	//   ....[4]....
        /*003c*/ 	.word	0xffffffff


	//   ....[5]....
        /*0040*/ 	.word	0xffffffff


	//   ....[6]....
        /*0044*/ 	.word	0xffffffff


	//   ....[7]....
        /*0048*/ 	.word	0xffffffff


	//   ....[8]....
        /*004c*/ 	.word	0xffffffff


	//   ....[9]....
        /*0050*/ 	.word	0xffffffff


	//----- nvinfo : EIATTR_COOP_GROUP_INSTR_OFFSETS
	.align		4
.L_3107:
        /*0054*/ 	.byte	0x04, 0x28
        /*0056*/ 	.short	(.L_3109 - .L_3108)


	//   ....[0]....
.L_3108:
        /*0058*/ 	.word	0x00001730


	//   ....[1]....
        /*005c*/ 	.word	0x00001770


	//   ....[2]....
        /*0060*/ 	.word	0x000017c0


	//   ....[3]....
        /*0064*/ 	.word	0x000017d0


	//   ....[4]....
        /*0068*/ 	.word	0x00001810


	//   ....[5]....
        /*006c*/ 	.word	0x00001820


	//   ....[6]....
        /*0070*/ 	.word	0x00001860


	//   ....[7]....
        /*0074*/ 	.word	0x00001880


	//   ....[8]....
        /*0078*/ 	.word	0x000018f0


	//   ....[9]....
        /*007c*/ 	.word	0x00001900


	//----- nvinfo : EIATTR_VRC_CTA_INIT_COUNT
	.align		4
.L_3109:
        /*0080*/ 	.byte	0x02, 0x4a
	.zero		1
	.zero		1


	//----- nvinfo : EIATTR_EXIT_INSTR_OFFSETS
	.align		4
        /*0084*/ 	.byte	0x04, 0x1c
        /*0086*/ 	.short	(.L_3111 - .L_3110)


	//   ....[0]....
.L_3110:
        /*0088*/ 	.word	0x000066a0


	//----- nvinfo : EIATTR_MAX_THREADS
	.align		4
.L_3111:
        /*008c*/ 	.byte	0x04, 0x05
        /*008e*/ 	.short	(.L_3113 - .L_3112)
.L_3112:
        /*0090*/ 	.word	0x00000080
        /*0094*/ 	.word	0x00000001
        /*0098*/ 	.word	0x00000001


	//----- nvinfo : EIATTR_CRS_STACK_SIZE
	.align		4
.L_3113:
        /*009c*/ 	.byte	0x04, 0x1e
        /*009e*/ 	.short	(.L_3115 - .L_3114)
.L_3114:
        /*00a0*/ 	.word	0x00000000


	//----- nvinfo : EIATTR_CBANK_PARAM_SIZE
	.align		4
.L_3115:
        /*00a4*/ 	.byte	0x03, 0x19
        /*00a6*/ 	.short	0x0128


	//----- nvinfo : EIATTR_PARAM_CBANK
	.align		4
        /*00a8*/ 	.byte	0x04, 0x0a
        /*00aa*/ 	.short	(.L_3117 - .L_3116)
	.align		4
.L_3116:
        /*00ac*/ 	.word	index@(.nv.constant0._ZN10layer_norm13ln_bwd_kernelINS_13Kernel_traitsIf6__halfS2_S2_fjLj2560ELj1ELj1ELj4ELj8ENS_18Kernel_traits_baseILj2560EfS2_S2_S2_fjLj128EEEEELb0ELb1ELb1ELb1EEEvNS_9BwdParamsE)
        /*00b0*/ 	.short	0x0380
        /*00b2*/ 	.short	0x0128


	//----- nvinfo : EIATTR_SW_WAR
	.align		4
.L_3117:
        /*00b4*/ 	.byte	0x04, 0x36
        /*00b6*/ 	.short	(.L_3119 - .L_3118)
.L_3118:
        /*00b8*/ 	.word	0x00000008
.L_3119:


//--------------------- .nv.info._ZN10layer_norm13ln_bwd_kernelINS_13Kernel_traitsIf6__halfS2_S2_fjLj2560ELj1ELj1ELj4ELj8ENS_18Kernel_traits_baseILj2560EfS2_S2_S2_fjLj128EEEEELb1ELb0ELb0ELb0EEEvNS_9BwdParamsE --------------------------
	.section	.nv.info._ZN10layer_norm13ln_bwd_kernelINS_13Kernel_traitsIf6__halfS2_S2_fjLj2560ELj1ELj1ELj4ELj8ENS_18Kernel_traits_baseILj2560EfS2_S2_S2_fjLj128EEEEELb1ELb0ELb0ELb0EEEvNS_9BwdParamsE,"",@"SHT_CUDA_INFO"
	.sectionflags	@""
	.align	4


	//----- nvinfo : EIATTR_CUDA_API_VERSION
	.align		4
        /*0000*/ 	.byte	0x04, 0x37
        /*0002*/ 	.short	(.L_3121 - .L_3120)
.L_3120:
        /*0004*/ 	.word	0x00000082


	//----- nvinfo : EIATTR_KPARAM_INFO
	.align		4
.L_3121:
        /*0008*/ 	.byte	0x04, 0x17
        /*000a*/ 	.short	(.L_3123 - .L_3122)
.L_3122:
        /*000c*/ 	.word	0x00000000
        /*0010*/ 	.short	0x0000
        /*0012*/ 	.short	0x0000
        /*0014*/ 	.byte	0x00, 0xf0, 0xa1, 0x04


	//----- nvinfo : EIATTR_SPARSE_MMA_MASK
	.align		4
.L_3123:
        /*0018*/ 	.byte	0x03, 0x50
        /*001a*/ 	.short	0x0000


	//----- nvinfo : EIATTR_MAXREG_COUNT
	.align		4
        /*001c*/ 	.byte	0x03, 0x1b
        /*001e*/ 	.short	0x00ff


	//----- nvinfo : EIATTR_NUM_BARRIERS
	.align		4
        /*0020*/ 	.byte	0x02, 0x4c
        /*0022*/ 	.byte	0x01
	.zero		1


	//----- nvinfo : EIATTR_MERCURY_ISA_VERSION
	.align		4
        /*0024*/ 	.byte	0x03, 0x5f
        /*0026*/ 	.short	0x0101


	//----- nvinfo : EIATTR_COOP_GROUP_MASK_REGIDS
	.align		4
        /*0028*/ 	.byte	0x04, 0x29
        /*002a*/ 	.short	(.L_3125 - .L_3124)


	//   ....[0]....
.L_3124:
        /*002c*/ 	.word	0xffffffff


	//   ....[1]....
        /*0030*/ 	.word	0xffffffff


	//   ....[2]....
        /*0034*/ 	.word	0xffffffff


	//   ....[3]....
        /*0038*/ 	.word	0xffffffff


	//   ....[4]....
        /*003c*/ 	.word	0xffffffff


	//   ....[5]....
        /*0040*/ 	.word	0xffffffff


	//   ....[6]....
        /*0044*/ 	.word	0xffffffff


	//   ....[7]....
        /*0048*/ 	.word	0xffffffff


	//   ....[8]....
        /*004c*/ 	.word	0xffffffff


	//   ....[9]....
        /*0050*/ 	.word	0xffffffff


	//----- nvinfo : EIATTR_COOP_GROUP_INSTR_OFFSETS
	.align		4
.L_3125:
        /*0054*/ 	.byte	0x04, 0x28
        /*0056*/ 	.short	(.L_3127 - .L_3126)


	//   ....[0]....
.L_3126:
        /*0058*/ 	.word	0x00001ae0


	//   ....[1]....
        /*005c*/ 	.word	0x00001be0


	//   ....[2]....
        /*0060*/ 	.word	0x00001c10


	//   ....[3]....
        /*0064*/ 	.word	0x00001c50


	//   ....[4]....
        /*0068*/ 	.word	0x00001c60


	//   ....[5]....
        /*006c*/ 	.word	0x00001c90


	//   ....[6]....
        /*0070*/ 	.word	0x00001ca0


	//   ....[7]....
        /*0074*/ 	.word	0x00001cd0


	//   ....[8]....
        /*0078*/ 	.word	0x00001ce0


	//   ....[9]....
        /*007c*/ 	.word	0x00001d10


	//----- nvinfo : EIATTR_VRC_CTA_INIT_COUNT
	.align		4
.L_3127:
        /*0080*/ 	.byte	0x02, 0x4a
	.zero		1
	.zero		1


	//----- nvinfo : EIATTR_EXIT_INSTR_OFFSETS
	.align		4
        /*0084*/ 	.byte	0x04, 0x1c
        /*0086*/ 	.short	(.L_3129 - .L_3128)


	//   ....[0]....
.L_3128:
        /*0088*/ 	.word	0x00006220


	//   ....[1]....
        /*008c*/ 	.word	0x000062a0


	//----- nvinfo : EIATTR_MAX_THREADS
	.align		4
.L_3129:
        /*0090*/ 	.byte	0x04, 0x05
        /*0092*/ 	.short	(.L_3131 - .L_3130)
.L_3130:
        /*0094*/ 	.word	0x00000080
        /*0098*/ 	.word	0x00000001
        /*009c*/ 	.word	0x00000001


	//----- nvinfo : EIATTR_CRS_STACK_SIZE
	.align		4
.L_3131:
        /*00a0*/ 	.byte	0x04, 0x1e
        /*00a2*/ 	.short	(.L_3133 - .L_3132)
.L_3132:
        /*00a4*/ 	.word	0x00000000


	//----- nvinfo : EIATTR_CBANK_PARAM_SIZE
	.align		4
.L_3133:
        /*00a8*/ 	.byte	0x03, 0x19
        /*00aa*/ 	.short	0x0128


	//----- nvinfo : EIATTR_PARAM_CBANK
	.align		4
        /*00ac*/ 	.byte	0x04, 0x0a
        /*00ae*/ 	.short	(.L_3135 - .L_3134)
	.align		4
.L_3134:
        /*00b0*/ 	.word	index@(.nv.constant0._ZN10layer_norm13ln_bwd_kernelINS_13Kernel_traitsIf6__halfS2_S2_fjLj2560ELj1ELj1ELj4ELj8ENS_18Kernel_traits_baseILj2560EfS2_S2_S2_fjLj128EEEEELb1ELb0ELb0ELb0EEEvNS_9BwdParamsE)
        /*00b4*/ 	.short	0x0380
        /*00b6*/ 	.short	0x0128


	//----- nvinfo : EIATTR_SW_WAR
	.align		4
.L_3135:
        /*00b8*/ 	.byte	0x04, 0x36
        /*00ba*/ 	.short	(.L_3137 - .L_3136)
.L_3136:
        /*00bc*/ 	.word	0x00000008
.L_3137:


//--------------------- .nv.info._ZN10layer_norm13ln_bwd_kernelINS_13Kernel_traitsIf6__halfS2_S2_fjLj2560ELj1ELj1ELj4ELj8ENS_18Kernel_traits_baseILj2560EfS2_S2_S2_fjLj128EEEEELb1ELb0ELb0ELb1EEEvNS_9BwdParamsE --------------------------
	.section	.nv.info._ZN10layer_norm13ln_bwd_kernelINS_13Kernel_traitsIf6__halfS2_S2_fjLj2560ELj1ELj1ELj4ELj8ENS_18Kernel_traits_baseILj2560EfS2_S2_S2_fjLj128EEEEELb1ELb0ELb0ELb1EEEvNS_9BwdParamsE,"",@"SHT_CUDA_INFO"
	.sectionflags	@""
	.align	4


	//----- nvinfo : EIATTR_CUDA_API_VERSION
	.align		4
        /*0000*/ 	.byte	0x04, 0x37
        /*0002*/ 	.short	(.L_3139 - .L_3138)
.L_3138:
        /*0004*/ 	.word	0x00000082


	//----- nvinfo : EIATTR_KPARAM_INFO
	.align		4
.L_3139:
        /*0008*/ 	.byte	0x04, 0x17
        /*000a*/ 	.short	(.L_3141 - .L_3140)
.L_3140:
        /*000c*/ 	.word	0x00000000
        /*0010*/ 	.short	0x0000
        /*0012*/ 	.short	0x0000
        /*0014*/ 	.byte	0x00, 0xf0, 0xa1, 0x04


	//----- nvinfo : EIATTR_SPARSE_MMA_MASK
	.align		4
.L_3141:
        /*0018*/ 	.byte	0x03, 0x50
        /*001a*/ 	.short	0x0000


	//----- nvinfo : EIATTR_MAXREG_COUNT
	.align		4
        /*001c*/ 	.byte	0x03, 0x1b
        /*001e*/ 	.short	0x00ff


	//----- nvinfo : EIATTR_NUM_BARRIERS
	.align		4
        /*0020*/ 	.byte	0x02, 0x4c
        /*0022*/ 	.byte	0x01
	.zero		1


	//----- nvinfo : EIATTR_MERCURY_ISA_VERSION
	.align		4
        /*0024*/ 	.byte	0x03, 0x5f
        /*0026*/ 	.short	0x0101


	//----- nvinfo : EIATTR_COOP_GROUP_MASK_REGIDS
	.align		4
        /*0028*/ 	.byte	0x04, 0x29
        /*002a*/ 	.short	(.L_3143 - .L_3142)


	//   ....[0]....
.L_3142:
        /*002c*/ 	.word	0xffffffff


	//   ....[1]....
        /*0030*/ 	.word	0xffffffff


	//   ....[2]....
        /*0034*/ 	.word	0xffffffff


	//   ....[3]....
        /*0038*/ 	.word	0xffffffff


	//   ....[4]....
        /*003c*/ 	.word	0xffffffff


	//   ....[5]....
        /*0040*/ 	.word	0xffffffff


	//   ....[6]....
        /*0044*/ 	.word	0xffffffff


	//   ....[7]....
        /*0048*/ 	.word	0xffffffff


	//   ....[8]....
        /*004c*/ 	.word	0xffffffff


	//   ....[9]....
        /*0050*/ 	.word	0xffffffff


	//----- nvinfo : EIATTR_COOP_GROUP_INSTR_OFFSETS
	.align		4
.L_3143:
        /*0054*/ 	.byte	0x04, 0x28
        /*0056*/ 	.short	(.L_3145 - .L_3144)


	//   ....[0]....
.L_3144:
        /*0058*/ 	.word	0x00001330


	//   ....[1]....
        /*005c*/ 	.word	0x00001340


	//   ....[2]....
        /*0060*/ 	.word	0x000013b0


	//   ....[3]....
        /*0064*/ 	.word	0x000013c0


	//   ....[4]....
        /*0068*/ 	.word	0x000013f0


	//   ....[5]....
        /*006c*/ 	.word	0x00001400


	//   ....[6]....
        /*0070*/ 	.word	0x00001460


	//   ....[7]....
        /*0074*/ 	.word	0x00001470


	//   ....[8]....
        /*0078*/ 	.word	0x000014d0


	//   ....[9]....
        /*007c*/ 	.word	0x000014e0


	//----- nvinfo : EIATTR_VRC_CTA_INIT_COUNT
	.align		4
.L_3145:
        /*0080*/ 	.byte	0x02, 0x4a
	.zero		1
	.zero		1


	//----- nvinfo : EIATTR_EXIT_INSTR_OFFSETS
	.align		4
        /*0084*/ 	.byte	0x04, 0x1c
        /*0086*/ 	.short	(.L_3147 - .L_3146)


	//   ....[0]....
.L_3146:
        /*0088*/ 	.word	0x00005940


	//----- nvinfo : EIATTR_MAX_THREADS
	.align		4
.L_3147:
        /*008c*/ 	.byte	0x04, 0x05
        /*008e*/ 	.short	(.L_3149 - .L_3148)
.L_3148:
        /*0090*/ 	.word	0x00000080
        /*0094*/ 	.word	0x00000001
        /*0098*/ 	.word	0x00000001


	//----- nvinfo : EIATTR_CBANK_PARAM_SIZE
	.align		4
.L_3149:
        /*009c*/ 	.byte	0x03, 0x19
        /*009e*/ 	.short	0x0128


	//----- nvinfo : EIATTR_PARAM_CBANK
	.align		4
        /*00a0*/ 	.byte	0x04, 0x0a
        /*00a2*/ 	.short	(.L_3151 - .L_3150)
	.align		4
.L_3150:
        /*00a4*/ 	.word	index@(.nv.constant0._ZN10layer_norm13ln_bwd_kernelINS_13Kernel_traitsIf6__halfS2_S2_fjLj2560ELj1ELj1ELj4ELj8ENS_18Kernel_traits_baseILj2560EfS2_S2_S2_fjLj128EEEEELb1ELb0ELb0ELb1EEEvNS_9BwdParamsE)
        /*00a8*/ 	.short	0x0380
        /*00aa*/ 	.short	0x0128


	//----- nvinfo : EIATTR_SW_WAR
	.align		4
.L_3151:
        /*00ac*/ 	.byte	0x04, 0x36
        /*00ae*/ 	.short	(.L_3153 - .L_3152)
.L_3152:
        /*00b0*/ 	.word	0x00000008
.L_3153:


//--------------------- .nv.info._ZN10layer_norm22ln_bwd_finalize_kernelINS_22Kernel_traits_finalizeILj2560Ef6__halfS2_S2_fjLb0ELj1024ELj4ENS_18Kernel_traits_baseILj2560EfS2_S2_S2_fjLj1024EEEEELb0ELb0EEEvNS_9BwdParamsE --------------------------
	.section	.nv.info._ZN10layer_norm22ln_bwd_finalize_kernelINS_22Kernel_traits_finalizeILj2560Ef6__halfS2_S2_fjLb0ELj1024ELj4ENS_18Kernel_traits_baseILj2560EfS2_S2_S2_fjLj1024EEEEELb0ELb0EEEvNS_9BwdParamsE,"",@"SHT_CUDA_INFO"
	.sectionflags	@""
	.align	4


	//----- nvinfo : EIATTR_CUDA_API_VERSION
	.align		4
        /*0000*/ 	.byte	0x04, 0x37
        /*0002*/ 	.short	(.L_3155 - .L_3154)
.L_3154:
        /*0004*/ 	.word	0x00000082


	//----- nvinfo : EIATTR_KPARAM_INFO
	.align		4
.L_3155:
        /*0008*/ 	.byte	0x04, 0x17
        /*000a*/ 	.short	(.L_3157 - .L_3156)
.L_3156:
        /*000c*/ 	.word	0x00000000
        /*0010*/ 	.short	0x0000
        /*0012*/ 	.short	0x0000
        /*0014*/ 	.byte	0x00, 0xf0, 0xa1, 0x04


	//----- nvinfo : EIATTR_SPARSE_MMA_MASK
	.align		4
.L_3157:
        /*0018*/ 	.byte	0x03, 0x50
        /*001a*/ 	.short	0x0000


	//----- nvinfo : EIATTR_MAXREG_COUNT
	.align		4
        /*001c*/ 	.byte	0x03, 0x1b
        /*001e*/ 	.short	0x0040


	//----- nvinfo : EIATTR_NUM_BARRIERS
	.align		4
        /*0020*/ 	.byte	0x02, 0x4c
        /*0022*/ 	.byte	0x01
	.zero		1


	//----- nvinfo : EIATTR_MERCURY_ISA_VERSION
	.align		4
        /*0024*/ 	.byte	0x03, 0x5f
        /*0026*/ 	.short	0x0101


	//----- nvinfo : EIATTR_COOP_GROUP_MASK_REGIDS
	.align		4
        /*0028*/ 	.byte	0x04, 0x29
        /*002a*/ 	.short	(.L_3159 - .L_3158)


	//   ....[0]....
.L_3158:
        /*002c*/ 	.word	0xffffffff


	//   ....[1]....
        /*0030*/ 	.word	0xffffffff


	//   ....[2]....
        /*0034*/ 	.word	0xffffffff


	//   ....[3]....
        /*0038*/ 	.word	0xffffffff


	//   ....[4]....
        /*003c*/ 	.word	0xffffffff


	//   ....[5]....
        /*0040*/ 	.word	0xffffffff


	//   ....[6]....
        /*0044*/ 	.word	0xffffffff


	//   ....[7]....
        /*0048*/ 	.word	0xffffffff


	//   ....[8]....
        /*004c*/ 	.word	0xffffffff


	//   ....[9]....
        /*0050*/ 	.word	0xffffffff


	//----- nvinfo : EIATTR_COOP_GROUP_INSTR_OFFSETS
	.align		4
.L_3159:
        /*0054*/ 	.byte	0x04, 0x28
        /*0056*/ 	.short	(.L_3161 - .L_3160)


	//   ....[0]....
.L_3160:
        /*0058*/ 	.word	0x00001550


	//   ....[1]....
        /*005c*/ 	.word	0x00001560


	//   ....[2]....
        /*0060*/ 	.word	0x00001590


	//   ....[3]....
        /*0064*/ 	.word	0x000015a0


	//   ....[4]....
        /*0068*/ 	.word	0x000015d0


	//   ....[5]....
        /*006c*/ 	.word	0x000015e0


	//   ....[6]....
        /*0070*/ 	.word	0x00001610


	//   ....[7]....
        /*0074*/ 	.word	0x00001630


	//   ....[8]....
        /*0078*/ 	.word	0x00001680


	//   ....[9]....
        /*007c*/ 	.word	0x00001690


	//----- nvinfo : EIATTR_VRC_CTA_INIT_COUNT
	.align		4
.L_3161:
        /*0080*/ 	.byte	0x02, 0x4a
	.zero		1
	.zero		1


	//----- nvinfo : EIATTR_EXIT_INSTR_OFFSETS
	.align		4
        /*0084*/ 	.byte	0x04, 0x1c
        /*0086*/ 	.short	(.L_3163 - .L_3162)


	//   ....[0]....
.L_3162:
        /*0088*/ 	.word	0x00000060


	//   ....[1]....
        /*008c*/ 	.word	0x000016f0


	//   ....[2]....
        /*0090*/ 	.word	0x00001720


	//   ....[3]....
        /*0094*/ 	.word	0x000017c0


	//----- nvinfo : EIATTR_MAX_THREADS
	.align		4
.L_3163:
        /*0098*/ 	.byte	0x04, 0x05
        /*009a*/ 	.short	(.L_3165 - .L_3164)
.L_3164:
        /*009c*/ 	.word	0x00000400
        /*00a0*/ 	.word	0x00000001
        /*00a4*/ 	.word	0x00000001


	//----- nvinfo : EIATTR_CRS_STACK_SIZE
	.align		4
.L_3165:
        /*00a8*/ 	.byte	0x04, 0x1e
        /*00aa*/ 	.short	(.L_3167 - .L_3166)
.L_3166:
        /*00ac*/ 	.word	0x00000000


	//----- nvinfo : EIATTR_CBANK_PARAM_SIZE
	.align		4
.L_3167:
        /*00b0*/ 	.byte	0x03, 0x19
        /*00b2*/ 	.short	0x0128


	//----- nvinfo : EIATTR_PARAM_CBANK
	.align		4
        /*00b4*/ 	.byte	0x04, 0x0a
        /*00b6*/ 	.short	(.L_3169 - .L_3168)
	.align		4
.L_3168:
        /*00b8*/ 	.word	index@(.nv.constant0._ZN10layer_norm22ln_bwd_finalize_kernelINS_22Kernel_traits_finalizeILj2560Ef6__halfS2_S2_fjLb0ELj1024ELj4ENS_18Kernel_traits_baseILj2560EfS2_S2_S2_fjLj1024EEEEELb0ELb0EEEvNS_9BwdParamsE)
        /*00bc*/ 	.short	0x0380
        /*00be*/ 	.short	0x0128


	//----- nvinfo : EIATTR_SW_WAR
	.align		4
.L_3169:
        /*00c0*/ 	.byte	0x04, 0x36
        /*00c2*/ 	.short	(.L_3171 - .L_3170)
.L_3170:
        /*00c4*/ 	.word	0x00000008
.L_3171:


//--------------------- .nv.info._ZN10layer_norm13ln_bwd_kernelINS_13Kernel_traitsIf6__halfS2_S2_fjLj2560ELj1ELj1ELj4ELj8ENS_18Kernel_traits_baseILj2560EfS2_S2_S2_fjLj128EEEEELb1ELb0ELb1ELb0EEEvNS_9BwdParamsE --------------------------
	.section	.nv.info._ZN10layer_norm13ln_bwd_kernelINS_13Kernel_traitsIf6__halfS2_S2_fjLj2560ELj1ELj1ELj4ELj8ENS_18Kernel_traits_baseILj2560EfS2_S2_S2_fjLj128EEEEELb1ELb0ELb1ELb0EEEvNS_9BwdParamsE,"",@"SHT_CUDA_INFO"
	.sectionflags	@""
	.align	4


	//----- nvinfo : EIATTR_CUDA_API_VERSION
	.align		4
        /*0000*/ 	.byte	0x04, 0x37
        /*0002*/ 	.short	(.L_3173 - .L_3172)
.L_3172:
        /*0004*/ 	.word	0x00000082


	//----- nvinfo : EIATTR_KPARAM_INFO
	.align		4
.L_3173:
        /*0008*/ 	.byte	0x04, 0x17
        /*000a*/ 	.short	(.L_3175 - .L_3174)
.L_3174:
        /*000c*/ 	.word	0x00000000
        /*0010*/ 	.short	0x0000
        /*0012*/ 	.short	0x0000
        /*0014*/ 	.byte	0x00, 0xf0, 0xa1, 0x04


	//----- nvinfo : EIATTR_SPARSE_MMA_MASK
	.align		4
.L_3175:
        /*0018*/ 	.byte	0x03, 0x50
        /*001a*/ 	.short	0x0000


	//----- nvinfo : EIATTR_MAXREG_COUNT
	.align		4
        /*001c*/ 	.byte	0x03, 0x1b
        /*001e*/ 	.short	0x00ff


	//----- nvinfo : EIATTR_NUM_BARRIERS
	.align		4
        /*0020*/ 	.byte	0x02, 0x4c
        /*0022*/ 	.byte	0x01
	.zero		1


	//----- nvinfo : EIATTR_MERCURY_ISA_VERSION
	.align		4
        /*0024*/ 	.byte	0x03, 0x5f
        /*0026*/ 	.short	0x0101


	//----- nvinfo : EIATTR_COOP_GROUP_MASK_REGIDS
	.align		4
        /*0028*/ 	.byte	0x04, 0x29
        /*002a*/ 	.short	(.L_3177 - .L_3176)


	//   ....[0]....
.L_3176:
        /*002c*/ 	.word	0xffffffff


	//   ....[1]....
        /*0030*/ 	.word	0xffffffff


	//   ....[2]....
        /*0034*/ 	.word	0xffffffff


	//   ....[3]....
        /*0038*/ 	.word	0xffffffff


	//   ....[4]....
        /*003c*/ 	.word	0xffffffff


	//   ....[5]....
        /*0040*/ 	.word	0xffffffff


	//   ....[6]....
        /*0044*/ 	.word	0xffffffff


	//   ....[7]....
        /*0048*/ 	.word	0xffffffff


	//   ....[8]....
        /*004c*/ 	.word	0xffffffff


	//   ....[9]....
        /*0050*/ 	.word	0xffffffff


	//----- nvinfo : EIATTR_COOP_GROUP_INSTR_OFFSETS
	.align		4
.L_3177:
        /*0054*/ 	.byte	0x04, 0x28
        /*0056*/ 	.short	(.L_3179 - .L_3178)


	//   ....[0]....
.L_3178:
        /*0058*/ 	.word	0x000020f0


	//   ....[1]....
        /*005c*/ 	.word	0x00002120


	//   ....[2]....
        /*0060*/ 	.word	0x00002150


	//   ....[3]....
        /*0064*/ 	.word	0x00002160


	//   ....[4]....
        /*0068*/ 	.word	0x00002190


	//   ....[5]....
        /*006c*/ 	.word	0x000021a0


	//   ....[6]....
        /*0070*/ 	.word	0x000021d0


	//   ....[7]....
        /*0074*/ 	.word	0x000021e0


	//   ....[8]....
        /*0078*/ 	.word	0x00002210


	//   ....[9]....
        /*007c*/ 	.word	0x00002220


	//----- nvinfo : EIATTR_VRC_CTA_INIT_COUNT
	.align		4
.L_3179:
        /*0080*/ 	.byte	0x02, 0x4a
	.zero		1
	.zero		1


	//----- nvinfo : EIATTR_EXIT_INSTR_OFFSETS
	.align		4
        /*0084*/ 	.byte	0x04, 0x1c
        /*0086*/ 	.short	(.L_3181 - .L_3180)


	//   ....[0]....
.L_3180:
        /*0088*/ 	.word	0x00007080


	//   ....[1]....
        /*008c*/ 	.word	0x00007100


	//----- nvinfo : EIATTR_MAX_THREADS
	.align		4
.L_3181:
        /*0090*/ 	.byte	0x04, 0x05
        /*0092*/ 	.short	(.L_3183 - .L_3182)
.L_3182:
        /*0094*/ 	.word	0x00000080
        /*0098*/ 	.word	0x00000001
        /*009c*/ 	.word	0x00000001


	//----- nvinfo : EIATTR_CRS_STACK_SIZE
	.align		4
.L_3183:
        /*00a0*/ 	.byte	0x04, 0x1e
        /*00a2*/ 	.short	(.L_3185 - .L_3184)
.L_3184:
        /*00a4*/ 	.word	0x00000000


	//----- nvinfo : EIATTR_CBANK_PARAM_SIZE
	.align		4
.L_3185:
        /*00a8*/ 	.byte	0x03, 0x19
        /*00aa*/ 	.short	0x0128


	//----- nvinfo : EIATTR_PARAM_CBANK
	.align		4
        /*00ac*/ 	.byte	0x04, 0x0a
        /*00ae*/ 	.short	(.L_3187 - .L_3186)
	.align		4
.L_3186:
        /*00b0*/ 	.word	index@(.nv.constant0._ZN10layer_norm13ln_bwd_kernelINS_13Kernel_traitsIf6__halfS2_S2_fjLj2560ELj1ELj1ELj4ELj8ENS_18Kernel_traits_baseILj2560EfS2_S2_S2_fjLj128EEEEELb1ELb0ELb1ELb0EEEvNS_9BwdParamsE)
        /*00b4*/ 	.short	0x0380
        /*00b6*/ 	.short	0x0128


	//----- nvinfo : EIATTR_SW_WAR
	.align		4
.L_3187:
        /*00b8*/ 	.byte	0x04, 0x36
        /*00ba*/ 	.short	(.L_3189 - .L_3188)
.L_3188:
        /*00bc*/ 	.word	0x00000008
.L_3189:


//--------------------- .nv.info._ZN10layer_norm22ln_bwd_finalize_kernelINS_22Kernel_traits_finalizeILj2560Ef6__halfS2_S2_fjLb0ELj1024ELj4ENS_18Kernel_traits_baseILj2560EfS2_S2_S2_fjLj1024EEEEELb0ELb1EEEvNS_9BwdParamsE --------------------------
	.section	.nv.info._ZN10layer_norm22ln_bwd_finalize_kernelINS_22Kernel_traits_finalizeILj2560Ef6__halfS2_S2_fjLb0ELj1024ELj4ENS_18Kernel_traits_baseILj2560EfS2_S2_S2_fjLj1024EEEEELb0ELb1EEEvNS_9BwdParamsE,"",@"SHT_CUDA_INFO"
	.sectionflags	@""
	.align	4


	//----- nvinfo : EIATTR_CUDA_API_VERSION
	.align		4
        /*0000*/ 	.byte	0x04, 0x37
        /*0002*/ 	.short	(.L_3191 - .L_3190)
.L_3190:
        /*0004*/ 	.word	0x00000082


	//----- nvinfo : EIATTR_KPARAM_INFO
	.align		4
.L_3191:
        /*0008*/ 	.byte	0x04, 0x17
        /*000a*/ 	.short	(.L_3193 - .L_3192)
.L_3192:
        /*000c*/ 	.word	0x00000000
        /*0010*/ 	.short	0x0000
        /*0012*/ 	.short	0x0000
        /*0014*/ 	.byte	0x00, 0xf0, 0xa1, 0x04


	//----- nvinfo : EIATTR_SPARSE_MMA_MASK
	.align		4
.L_3193:
        /*0018*/ 	.byte	0x03, 0x50
        /*001a*/ 	.short	0x0000


	//----- nvinfo : EIATTR_MAXREG_COUNT
	.align		4
        /*001c*/ 	.byte	0x03, 0x1b
        /*001e*/ 	.short	0x0040


	//----- nvinfo : EIATTR_NUM_BARRIERS
	.align		4
        /*0020*/ 	.byte	0x02, 0x4c
        /*0022*/ 	.byte	0x01
	.zero		1


	//----- nvinfo : EIATTR_MERCURY_ISA_VERSION
	.align		4
        /*0024*/ 	.byte	0x03, 0x5f
        /*0026*/ 	.short	0x0101


	//----- nvinfo : EIATTR_COOP_GROUP_MASK_REGIDS
	.align		4
        /*0028*/ 	.byte	0x04, 0x29
        /*002a*/ 	.short	(.L_3195 - .L_3194)


	//   ....[0]....
.L_3194:
        /*002c*/ 	.word	0xffffffff


	//   ....[1]....
        /*0030*/ 	.word	0xffffffff


	//   ....[2]....
        /*0034*/ 	.word	0xffffffff


	//   ....[3]....
        /*0038*/ 	.word	0xffffffff


	//   ....[4]....
        /*003c*/ 	.word	0xffffffff


	//   ....[5]....
        /*0040*/ 	.word	0xffffffff


	//   ....[6]....
        /*0044*/ 	.word	0xffffffff


	//   ....[7]....
        /*0048*/ 	.word	0xffffffff


	//   ....[8]....
        /*004c*/ 	.word	0xffffffff


	//   ....[9]....
        /*0050*/ 	.word	0xffffffff


	//----- nvinfo : EIATTR_COOP_GROUP_INSTR_OFFSETS
	.align		4
.L_3195:
        /*0054*/ 	.byte	0x04, 0x28
        /*0056*/ 	.short	(.L_3197 - .L_3196)


	//   ....[0]....
.L_3196:
        /*0058*/ 	.word	0x00001560


	//   ....[1]....
        /*005c*/ 	.word	0x00001570


	//   ....[2]....
        /*0060*/ 	.word	0x000015a0


	//   ....[3]....
        /*0064*/ 	.word	0x000015b0


	//   ....[4]....
        /*0068*/ 	.word	0x000015e0


	//   ....[5]....
        /*006c*/ 	.word	0x000015f0


	//   ....[6]....
        /*0070*/ 	.word	0x00001620


	//   ....[7]....
        /*0074*/ 	.word	0x00001640


	//   ....[8]....
        /*0078*/ 	.word	0x00001670


	//   ....[9]....
        /*007c*/ 	.word	0x00001680


	//----- nvinfo : EIATTR_VRC_CTA_INIT_COUNT
	.align		4
.L_3197:
        /*0080*/ 	.byte	0x02, 0x4a
	.zero		1
	.zero		1


	//----- nvinfo : EIATTR_EXIT_INSTR_OFFSETS
	.align		4
        /*0084*/ 	.byte	0x04, 0x1c
        /*0086*/ 	.short	(.L_3199 - .L_3198)


	//   ....[0]....
.L_3198:
        /*0088*/ 	.word	0x00000060


	//   ....[1]....
        /*008c*/ 	.word	0x000016e0


	//   ....[2]....
        /*0090*/ 	.word	0x000017b0


	//----- nvinfo : EIATTR_MAX_THREADS
	.align		4
.L_3199:
        /*0094*/ 	.byte	0x04, 0x05
        /*0096*/ 	.short	(.L_3201 - .L_3200)
.L_3200:
        /*0098*/ 	.word	0x00000400
        /*009c*/ 	.word	0x00000001
        /*00a0*/ 	.word	0x00000001


	//----- nvinfo : EIATTR_CRS_STACK_SIZE
	.align		4
.L_3201:
        /*00a4*/ 	.byte	0x04, 0x1e
        /*00a6*/ 	.short	(.L_3203 - .L_3202)
.L_3202:
        /*00a8*/ 	.word	0x00000000


	//----- nvinfo : EIATTR_CBANK_PARAM_SIZE
	.align		4
.L_3203:
        /*00ac*/ 	.byte	0x03, 0x19
        /*00ae*/ 	.short	0x0128


	//----- nvinfo : EIATTR_PARAM_CBANK
	.align		4
        /*00b0*/ 	.byte	0x04, 0x0a
        /*00b2*/ 	.short	(.L_3205 - .L_3204)
	.align		4
.L_3204:
        /*00b4*/ 	.word	index@(.nv.constant0._ZN10layer_norm22ln_bwd_finalize_kernelINS_22Kernel_traits_finalizeILj2560Ef6__halfS2_S2_fjLb0ELj1024ELj4ENS_18Kernel_traits_baseILj2560EfS2_S2_S2_fjLj1024EEEEELb0ELb1EEEvNS_9BwdParamsE)
        /*00b8*/ 	.short	0x0380
        /*00ba*/ 	.short	0x0128


	//----- nvinfo : EIATTR_SW_WAR
	.align		4
.L_3205:
        /*00bc*/ 	.byte	0x04, 0x36
        /*00be*/ 	.short	(.L_3207 - .L_3206)
.L_3206:
        /*00c0*/ 	.word	0x00000008
.L_3207:


//--------------------- .nv.info._ZN10layer_norm13ln_bwd_kernelINS_13Kernel_traitsIf6__halfS2_S2_fjLj2560ELj1ELj1ELj4ELj8ENS_18Kernel_traits_baseILj2560EfS2_S2_S2_fjLj128EEEEELb1ELb0ELb1ELb1EEEvNS_9BwdParamsE --------------------------
	.section	.nv.info._ZN10layer_norm13ln_bwd_kernelINS_13Kernel_traitsIf6__halfS2_S2_fjLj2560ELj1ELj1ELj4ELj8ENS_18Kernel_traits_baseILj2560EfS2_S2_S2_fjLj128EEEEELb1ELb0ELb1ELb1EEEvNS_9BwdParamsE,"",@"SHT_CUDA_INFO"
	.sectionflags	@""
	.align	4


	//----- nvinfo : EIATTR_CUDA_API_VERSION
	.align		4
        /*0000*/ 	.byte	0x04, 0x37
        /*0002*/ 	.short	(.L_3209 - .L_3208)
.L_3208:
        /*0004*/ 	.word	0x00000082


	//----- nvinfo : EIATTR_KPARAM_INFO
	.align		4
.L_3209:
        /*0008*/ 	.byte	0x04, 0x17
        /*000a*/ 	.short	(.L_3211 - .L_3210)
.L_3210:
        /*000c*/ 	.word	0x00000000
        /*0010*/ 	.short	0x0000
        /*0012*/ 	.short	0x0000
        /*0014*/ 	.byte	0x00, 0xf0, 0xa1, 0x04


	//----- nvinfo : EIATTR_SPARSE_MMA_MASK
	.align		4
.L_3211:
        /*0018*/ 	.byte	0x03, 0x50
        /*001a*/ 	.short	0x0000


	//----- nvinfo : EIATTR_MAXREG_COUNT
	.align		4
        /*001c*/ 	.byte	0x03, 0x1b
        /*001e*/ 	.short	0x00ff


	//----- nvinfo : EIATTR_NUM_BARRIERS
	.align		4
        /*0020*/ 	.byte	0x02, 0x4c
        /*0022*/ 	.byte	0x01
	.zero		1


	//----- nvinfo : EIATTR_MERCURY_ISA_VERSION
	.align		4
        /*0024*/ 	.byte	0x03, 0x5f
        /*0026*/ 	.short	0x0101


	//----- nvinfo : EIATTR_COOP_GROUP_MASK_REGIDS
	.align		4
        /*0028*/ 	.byte	0x04, 0x29
        /*002a*/ 	.short	(.L_3213 - .L_3212)


	//   ....[0]....
.L_3212:
        /*002c*/ 	.word	0xffffffff


	//   ....[1]....
        /*0030*/ 	.word	0xffffffff


	//   ....[2]....
        /*0034*/ 	.word	0xffffffff


	//   ....[3]....
        /*0038*/ 	.word	0xffffffff


	//   ....[4]....
        /*003c*/ 	.word	0xffffffff


	//   ....[5]....
        /*0040*/ 	.word	0xffffffff


	//   ....[6]....
        /*0044*/ 	.word	0xffffffff


	//   ....[7]....
        /*0048*/ 	.word	0xffffffff


	//   ....[8]....
        /*004c*/ 	.word	0xffffffff


	//   ....[9]....
        /*0050*/ 	.word	0xffffffff


	//----- nvinfo : EIATTR_COOP_GROUP_INSTR_OFFSETS
	.align		4
.L_3213:
        /*0054*/ 	.byte	0x04, 0x28
        /*0056*/ 	.short	(.L_3215 - .L_3214)


	//   ....[0]....
.L_3214:
        /*0058*/ 	.word	0x000019d0


	//   ....[1]....
        /*005c*/ 	.word	0x00001a00


	//   ....[2]....
        /*0060*/ 	.word	0x00001a30


	//   ....[3]....
        /*0064*/ 	.word	0x00001a40


	//   ....[4]....
        /*0068*/ 	.word	0x00001a70


	//   ....[5]....
        /*006c*/ 	.word	0x00001a80


	//   ....[6]....
        /*0070*/ 	.word	0x00001ab0


	//   ....[7]....
        /*0074*/ 	.word	0x00001ac0


	//   ....[8]....
        /*0078*/ 	.word	0x00001af0


	//   ....[9]....
        /*007c*/ 	.word	0x00001b00


	//----- nvinfo : EIATTR_VRC_CTA_INIT_COUNT
	.align		4
.L_3215:
        /*0080*/ 	.byte	0x02, 0x4a
	.zero		1
	.zero		1


	//----- nvinfo : EIATTR_EXIT_INSTR_OFFSETS
	.align		4
        /*0084*/ 	.byte	0x04, 0x1c
        /*0086*/ 	.short	(.L_3217 - .L_3216)


	//   ....[0]....
.L_3216:
        /*0088*/ 	.word	0x000066f0


	//----- nvinfo : EIATTR_MAX_THREADS
	.align		4
.L_3217:
        /*008c*/ 	.byte	0x04, 0x05
        /*008e*/ 	.short	(.L_3219 - .L_3218)
.L_3218:
        /*0090*/ 	.word	0x00000080
        /*0094*/ 	.word	0x00000001
        /*0098*/ 	.word	0x00000001


	//----- nvinfo : EIATTR_CRS_STACK_SIZE
	.align		4
.L_3219:
        /*009c*/ 	.byte	0x04, 0x1e
        /*009e*/ 	.short	(.L_3221 - .L_3220)
.L_3220:
        /*00a0*/ 	.word	0x00000000


	//----- nvinfo : EIATTR_CBANK_PARAM_SIZE
	.align		4
.L_3221:
        /*00a4*/ 	.byte	0x03, 0x19
        /*00a6*/ 	.short	0x0128


	//----- nvinfo : EIATTR_PARAM_CBANK
	.align		4
        /*00a8*/ 	.byte	0x04, 0x0a
        /*00aa*/ 	.short	(.L_3223 - .L_3222)
	.align		4
.L_3222:
        /*00ac*/ 	.word	index@(.nv.constant0._ZN10layer_norm13ln_bwd_kernelINS_13Kernel_traitsIf6__halfS2_S2_fjLj2560ELj1ELj1ELj4ELj8ENS_18Kernel_traits_baseILj2560EfS2_S2_S2_fjLj128EEEEELb1ELb0ELb1ELb1EEEvNS_9BwdParamsE)
        /*00b0*/ 	.short	0x0380
        /*00b2*/ 	.short	0x0128


	//----- nvinfo : EIATTR_SW_WAR
	.align		4
.L_3223:
        /*00b4*/ 	.byte	0x04, 0x36
        /*00b6*/ 	.short	(.L_3225 - .L_3224)
.L_3224:
        /*00b8*/ 	.word	0x00000008
.L_3225:


//--------------------- .nv.info._ZN10layer_norm13ln_bwd_kernelINS_13Kernel_traitsIf6__halfS2_S2_fjLj2560ELj1ELj1ELj4ELj8ENS_18Kernel_traits_baseILj2560EfS2_S2_S2_fjLj128EEEEELb1ELb1ELb0ELb0EEEvNS_9BwdParamsE --------------------------
	.section	.nv.info._ZN10layer_norm13ln_bwd_kernelINS_13Kernel_traitsIf6__halfS2_S2_fjLj2560ELj1ELj1ELj4ELj8ENS_18Kernel_traits_baseILj2560EfS2_S2_S2_fjLj128EEEEELb1ELb1ELb0ELb0EEEvNS_9BwdParamsE,"",@"SHT_CUDA_INFO"
	.sectionflags	@""
	.align	4


	//----- nvinfo : EIATTR_CUDA_API_VERSION
	.align		4
        /*0000*/ 	.byte	0x04, 0x37
        /*0002*/ 	.short	(.L_3227 - .L_3226)
.L_3226:
        /*0004*/ 	.word	0x00000082


	//----- nvinfo : EIATTR_KPARAM_INFO
	.align		4
.L_3227:
        /*0008*/ 	.byte	0x04, 0x17
        /*000a*/ 	.short	(.L_3229 - .L_3228)
.L_3228:
        /*000c*/ 	.word	0x00000000
        /*0010*/ 	.short	0x0000
        /*0012*/ 	.short	0x0000
        /*0014*/ 	.byte	0x00, 0xf0, 0xa1, 0x04


	//----- nvinfo : EIATTR_SPARSE_MMA_MASK
	.align		4
.L_3229:
        /*0018*/ 	.byte	0x03, 0x50
        /*001a*/ 	.short	0x0000


	//----- nvinfo : EIATTR_MAXREG_COUNT
	.align		4
        /*001c*/ 	.byte	0x03, 0x1b
        /*001e*/ 	.short	0x00ff


	//----- nvinfo : EIATTR_NUM_BARRIERS
	.align		4
        /*0020*/ 	.byte	0x02, 0x4c
        /*0022*/ 	.byte	0x01
	.zero		1


	//----- nvinfo : EIATTR_MERCURY_ISA_VERSION
	.align		4
        /*0024*/ 	.byte	0x03, 0x5f
        /*0026*/ 	.short	0x0101


	//----- nvinfo : EIATTR_COOP_GROUP_MASK_REGIDS
	.align		4
        /*0028*/ 	.byte	0x04, 0x29
        /*002a*/ 	.short	(.L_3231 - .L_3230)


	//   ....[0]....
.L_3230:
        /*002c*/ 	.word	0xffffffff


	//   ....[1]....
        /*0030*/ 	.word	0xffffffff


	//   ....[2]....
        /*0034*/ 	.word	0xffffffff


	//   ....[3]....
        /*0038*/ 	.word	0xffffffff


	//   ....[4]....
        /*003c*/ 	.word	0xffffffff


	//   ....[5]....
        /*0040*/ 	.word	0xffffffff


	//   ....[6]....
        /*0044*/ 	.word	0xffffffff


	//   ....[7]....
        /*0048*/ 	.word	0xffffffff


	//   ....[8]....
        /*004c*/ 	.word	0xffffffff


	//   ....[9]....
        /*0050*/ 	.word	0xffffffff


	//----- nvinfo : EIATTR_COOP_GROUP_INSTR_OFFSETS
	.align		4
.L_3231:
        /*0054*/ 	.byte	0x04, 0x28
        /*0056*/ 	.short	(.L_3233 - .L_3232)


	//   ....[0]....
.L_3232:
        /*0058*/ 	.word	0x00001c60


	//   ....[1]....
        /*005c*/ 	.word	0x00001c90


	//   ....[2]....
        /*0060*/ 	.word	0x00001cc0


	//   ....[3]....
        /*0064*/ 	.word	0x00001cd0


	//   ....[4]....
        /*0068*/ 	.word	0x00001d00


	//   ....[5]....
        /*006c*/ 	.word	0x00001d10


	//   ....[6]....
        /*0070*/ 	.word	0x00001d40


	//   ....[7]....
        /*0074*/ 	.word	0x00001d50


	//   ....[8]....
        /*0078*/ 	.word	0x00001d80


	//   ....[9]....
        /*007c*/ 	.word	0x00001d90


	//----- nvinfo : EIATTR_VRC_CTA_INIT_COUNT
	.align		4
.L_3233:
        /*0080*/ 	.byte	0x02, 0x4a
	.zero		1
	.zero		1


	//----- nvinfo : EIATTR_EXIT_INSTR_OFFSETS
	.align		4
        /*0084*/ 	.byte	0x04, 0x1c
        /*0086*/ 	.short	(.L_3235 - .L_3234)


	//   ....[0]....
.L_3234:
        /*0088*/ 	.word	0x00008710


	//   ....[1]....
        /*008c*/ 	.word	0x000087b0


	//----- nvinfo : EIATTR_MAX_THREADS
	.align		4
.L_3235:
        /*0090*/ 	.byte	0x04, 0x05
        /*0092*/ 	.short	(.L_3237 - .L_3236)
.L_3236:
        /*0094*/ 	.word	0x00000080
        /*0098*/ 	.word	0x00000001
        /*009c*/ 	.word	0x00000001


	//----- nvinfo : EIATTR_CRS_STACK_SIZE
	.align		4
.L_3237:
        /*00a0*/ 	.byte	0x04, 0x1e
        /*00a2*/ 	.short	(.L_3239 - .L_3238)
.L_3238:
        /*00a4*/ 	.word	0x00000000


	//----- nvinfo : EIATTR_CBANK_PARAM_SIZE
	.align		4
.L_3239:
        /*00a8*/ 	.byte	0x03, 0x19
        /*00aa*/ 	.short	0x0128


	//----- nvinfo : EIATTR_PARAM_CBANK
	.align		4
        /*00ac*/ 	.byte	0x04, 0x0a
        /*00ae*/ 	.short	(.L_3241 - .L_3240)
	.align		4
.L_3240:
        /*00b0*/ 	.word	index@(.nv.constant0._ZN10layer_norm13ln_bwd_kernelINS_13Kernel_traitsIf6__halfS2_S2_fjLj2560ELj1ELj1ELj4ELj8ENS_18Kernel_traits_baseILj2560EfS2_S2_S2_fjLj128EEEEELb1ELb1ELb0ELb0EEEvNS_9BwdParamsE)
        /*00b4*/ 	.short	0x0380
        /*00b6*/ 	.short	0x0128


	//----- nvinfo : EIATTR_SW_WAR
	.align		4
.L_3241:
        /*00b8*/ 	.byte	0x04, 0x36
        /*00ba*/ 	.short	(.L_3243 - .L_3242)
.L_3242:
        /*00bc*/ 	.word	0x00000008
.L_3243:


//--------------------- .nv.info._ZN10layer_norm13ln_bwd_kernelINS_13Kernel_traitsIf6__halfS2_S2_fjLj2560ELj1ELj1ELj4ELj8ENS_18Kernel_traits_baseILj2560EfS2_S2_S2_fjLj128EEEEELb1ELb1ELb0ELb1EEEvNS_9BwdParamsE --------------------------
	.section	.nv.info._ZN10layer_norm13ln_bwd_kernelINS_13Kernel_traitsIf6__halfS2_S2_fjLj2560ELj1ELj1ELj4ELj8ENS_18Kernel_traits_baseILj2560EfS2_S2_S2_fjLj128EEEEELb1ELb1ELb0ELb1EEEvNS_9BwdParamsE,"",@"SHT_CUDA_INFO"
	.sectionflags	@""
	.align	4


	//----- nvinfo : EIATTR_CUDA_API_VERSION
	.align		4
        /*0000*/ 	.byte	0x04, 0x37
        /*0002*/ 	.short	(.L_3245 - .L_3244)
.L_3244:
        /*0004*/ 	.word	0x00000082


	//----- nvinfo : EIATTR_KPARAM_INFO
	.align		4
.L_3245:
        /*0008*/ 	.byte	0x04, 0x17
        /*000a*/ 	.short	(.L_3247 - .L_3246)
.L_3246:
        /*000c*/ 	.word	0x00000000
        /*0010*/ 	.short	0x0000
        /*0012*/ 	.short	0x0000
        /*0014*/ 	.byte	0x00, 0xf0, 0xa1, 0x04


	//----- nvinfo : EIATTR_SPARSE_MMA_MASK
	.align		4
.L_3247:
        /*0018*/ 	.byte	0x03, 0x50
        /*001a*/ 	.short	0x0000


	//----- nvinfo : EIATTR_MAXREG_COUNT
	.align		4
        /*001c*/ 	.byte	0x03, 0x1b
        /*001e*/ 	.short	0x00ff


	//----- nvinfo : EIATTR_NUM_BARRIERS
	.align		4
        /*0020*/ 	.byte	0x02, 0x4c
        /*0022*/ 	.byte	0x01
	.zero		1


	//----- nvinfo : EIATTR_MERCURY_ISA_VERSION
	.align		4
        /*0024*/ 	.byte	0x03, 0x5f
        /*0026*/ 	.short	0x0101


	//----- nvinfo : EIATTR_COOP_GROUP_MASK_REGIDS
	.align		4
        /*0028*/ 	.byte	0x04, 0x29
        /*002a*/ 	.short	(.L_3249 - .L_3248)


	//   ....[0]....
.L_3248:
        /*002c*/ 	.word	0xffffffff


	//   ....[1]....
        /*0030*/ 	.word	0xffffffff


	//   ....[2]....
        /*0034*/ 	.word	0xffffffff


	//   ....[3]....
        /*0038*/ 	.word	0xffffffff


	//   ....[4]....
        /*003c*/ 	.word	0xffffffff


	//   ....[5]....
        /*0040*/ 	.word	0xffffffff


	//   ....[6]....
        /*0044*/ 	.word	0xffffffff


	//   ....[7]....
        /*0048*/ 	.word	0xffffffff


	//   ....[8]....
        /*004c*/ 	.word	0xffffffff


	//   ....[9]....
        /*0050*/ 	.word	0xffffffff


	//----- nvinfo : EIATTR_COOP_GROUP_INSTR_OFFSETS
	.align		4
.L_3249:
        /*0054*/ 	.byte	0x04, 0x28
        /*0056*/ 	.short	(.L_3251 - .L_3250)


	//   ....[0]....
.L_3250:
        /*0058*/ 	.word	0x00001520


	//   ....[1]....
        /*005c*/ 	.word	0x00001530


	//   ....[2]....
        /*0060*/ 	.word	0x00001560


	//   ....[3]....
        /*0064*/ 	.word	0x00001570


	//   ....[4]....
        /*0068*/ 	.word	0x000015a0


	//   ....[5]....
        /*006c*/ 	.word	0x000015b0


	//   ....[6]....
        /*0070*/ 	.word	0x00001610


	//   ....[7]....
        /*0074*/ 	.word	0x00001620


	//   ....[8]....
        /*0078*/ 	.word	0x00001680


	//   ....[9]....
        /*007c*/ 	.word	0x00001690


	//----- nvinfo : EIATTR_VRC_CTA_INIT_COUNT
	.align		4
.L_3251:
        /*0080*/ 	.byte	0x02, 0x4a
	.zero		1
	.zero		1


	//----- nvinfo : EIATTR_EXIT_INSTR_OFFSETS
	.align		4
        /*0084*/ 	.byte	0x04, 0x1c
        /*0086*/ 	.short	(.L_3253 - .L_3252)


	//   ....[0]....
.L_3252:
        /*0088*/ 	.word	0x00007800


	//----- nvinfo : EIATTR_MAX_THREADS
	.align		4
.L_3253:
        /*008c*/ 	.byte	0x04, 0x05
        /*008e*/ 	.short	(.L_3255 - .L_3254)
.L_3254:
        /*0090*/ 	.word	0x00000080
        /*0094*/ 	.word	0x00000001
        /*0098*/ 	.word	0x00000001


	//----- nvinfo : EIATTR_CBANK_PARAM_SIZE
	.align		4
.L_3255:
        /*009c*/ 	.byte	0x03, 0x19
        /*009e*/ 	.short	0x0128


	//----- nvinfo : EIATTR_PARAM_CBANK
	.align		4
        /*00a0*/ 	.byte	0x04, 0x0a
        /*00a2*/ 	.short	(.L_3257 - .L_3256)
	.align		4
.L_3256:
        /*00a4*/ 	.word	index@(.nv.constant0._ZN10layer_norm13ln_bwd_kernelINS_13Kernel_traitsIf6__halfS2_S2_fjLj2560ELj1ELj1ELj4ELj8ENS_18Kernel_traits_baseILj2560EfS2_S2_S2_fjLj128EEEEELb1ELb1ELb0ELb1EEEvNS_9BwdParamsE)
        /*00a8*/ 	.short	0x0380
        /*00aa*/ 	.short	0x0128


	//----- nvinfo : EIATTR_SW_WAR
	.align		4
.L_3257:
        /*00ac*/ 	.byte	0x04, 0x36
        /*00ae*/ 	.short	(.L_3259 - .L_3258)
.L_3258:
        /*00b0*/ 	.word	0x00000008
.L_3259:


//--------------------- .nv.info._ZN10layer_norm22ln_bwd_finalize_kernelINS_22Kernel_traits_finalizeILj2560Ef6__halfS2_S2_fjLb1ELj1024ELj4ENS_18Kernel_traits_baseILj2560EfS2_S2_S2_fjLj1024EEEEELb1ELb0EEEvNS_9BwdParamsE --------------------------
	.section	.nv.info._ZN10layer_norm22ln_bwd_finalize_kernelINS_22Kernel_traits_finalizeILj2560Ef6__halfS2_S2_fjLb1ELj1024ELj4ENS_18Kernel_traits_baseILj2560EfS2_S2_S2_fjLj1024EEEEELb1ELb0EEEvNS_9BwdParamsE,"",@"SHT_CUDA_INFO"
	.sectionflags	@""
	.align	4


	//----- nvinfo : EIATTR_CUDA_API_VERSION
	.align		4
        /*0000*/ 	.byte	0x04, 0x37
        /*0002*/ 	.short	(.L_3261 - .L_3260)
.L_3260:
        /*0004*/ 	.word	0x00000082


	//----- nvinfo : EIATTR_KPARAM_INFO
	.align		4
.L_3261:
        /*0008*/ 	.byte	0x04, 0x17
        /*000a*/ 	.short	(.L_3263 - .L_3262)
.L_3262:
        /*000c*/ 	.word	0x00000000
        /*0010*/ 	.short	0x0000
        /*0012*/ 	.short	0x0000
        /*0014*/ 	.byte	0x00, 0xf0, 0xa1, 0x04


	//----- nvinfo : EIATTR_SPARSE_MMA_MASK
	.align		4
.L_3263:
        /*0018*/ 	.byte	0x03, 0x50
        /*001a*/ 	.short	0x0000


	//----- nvinfo : EIATTR_MAXREG_COUNT
	.align		4
        /*001c*/ 	.byte	0x03, 0x1b
        /*001e*/ 	.short	0x0040


	//----- nvinfo : EIATTR_NUM_BARRIERS
	.align		4
        /*0020*/ 	.byte	0x02, 0x4c
        /*0022*/ 	.byte	0x01
	.zero		1


	//----- nvinfo : EIATTR_MERCURY_ISA_VERSION
	.align		4
        /*0024*/ 	.byte	0x03, 0x5f
        /*0026*/ 	.short	0x0101


	//----- nvinfo : EIATTR_COOP_GROUP_MASK_REGIDS
	.align		4
        /*0028*/ 	.byte	0x04, 0x29
        /*002a*/ 	.short	(.L_3265 - .L_3264)


	//   ....[0]....
.L_3264:
        /*002c*/ 	.word	0xffffffff


	//   ....[1]....
        /*0030*/ 	.word	0xffffffff


	//   ....[2]....
        /*0034*/ 	.word	0xffffffff


	//   ....[3]....
        /*0038*/ 	.word	0xffffffff


	//   ....[4]....
        /*003c*/ 	.word	0xffffffff


	//   ....[5]....
        /*0040*/ 	.word	0xffffffff


	//   ....[6]....
        /*0044*/ 	.word	0xffffffff


	//   ....[7]....
        /*0048*/ 	.word	0xffffffff


	//   ....[8]....
        /*004c*/ 	.word	0xffffffff


	//   ....[9]....
        /*0050*/ 	.word	0xffffffff


	//   ....[10]....
        /*0054*/ 	.word	0xffffffff


	//   ....[11]....
        /*0058*/ 	.word	0xffffffff


	//   ....[12]....
        /*005c*/ 	.word	0xffffffff


	//   ....[13]....
        /*0060*/ 	.word	0xffffffff


	//   ....[14]....
        /*0064*/ 	.word	0xffffffff


	//----- nvinfo : EIATTR_COOP_GROUP_INSTR_OFFSETS
	.align		4
.L_3265:
        /*0068*/ 	.byte	0x04, 0x28
        /*006a*/ 	.short	(.L_3267 - .L_3266)


	//   ....[0]....
.L_3266:
        /*006c*/ 	.word	0x00001030


	//   ....[1]....
        /*0070*/ 	.word	0x00001040


	//   ....[2]....
        /*0074*/ 	.word	0x00001050


	//   ....[3]....
        /*0078*/ 	.word	0x00001090


	//   ....[4]....
        /*007c*/ 	.word	0x000010a0


	//   ....[5]....
        /*0080*/ 	.word	0x000010b0


	//   ....[6]....
        /*0084*/ 	.word	0x000010e0


	//   ....[7]....
        /*0088*/ 	.word	0x00001100


	//   ....[8]....
        /*008c*/ 	.word	0x00001120


	//   ....[9]....
        /*0090*/ 	.word	0x00001160


	//   ....[10]....
        /*0094*/ 	.word	0x00001180


	//   ....[11]....
        /*0098*/ 	.word	0x00001190


	//   ....[12]....
        /*009c*/ 	.word	0x000011e0


	//   ....[13]....
        /*00a0*/ 	.word	0x00001210


	//   ....[14]....
        /*00a4*/ 	.word	0x00001220


	//----- nvinfo : EIATTR_VRC_CTA_INIT_COUNT
	.align		4
.L_3267:
        /*00a8*/ 	.byte	0x02, 0x4a
	.zero		1
	.zero		1


	//----- nvinfo : EIATTR_EXIT_INSTR_OFFSETS
	.align		4
        /*00ac*/ 	.byte	0x04, 0x1c
        /*00ae*/ 	.short	(.L_3269 - .L_3268)


	//   ....[0]....
.L_3268:
        /*00b0*/ 	.word	0x00000060


	//   ....[1]....
        /*00b4*/ 	.word	0x000012a0


	//   ....[2]....
        /*00b8*/ 	.word	0x000012d0


	//   ....[3]....
        /*00bc*/ 	.word	0x000013b0


	//----- nvinfo : EIATTR_MAX_THREADS
	.align		4
.L_3269:
        /*00c0*/ 	.byte	0x04, 0x05
        /*00c2*/ 	.short	(.L_3271 - .L_3270)
.L_3270:
        /*00c4*/ 	.word	0x00000400
        /*00c8*/ 	.word	0x00000001
        /*00cc*/ 	.word	0x00000001


	//----- nvinfo : EIATTR_CRS_STACK_SIZE
	.align		4
.L_3271:
        /*00d0*/ 	.byte	0x04, 0x1e
        /*00d2*/ 	.short	(.L_3273 - .L_3272)
.L_3272:
        /*00d4*/ 	.word	0x00000000


	//----- nvinfo : EIATTR_CBANK_PARAM_SIZE
	.align		4
.L_3273:
        /*00d8*/ 	.byte	0x03, 0x19
        /*00da*/ 	.short	0x0128


	//----- nvinfo : EIATTR_PARAM_CBANK
	.align		4
        /*00dc*/ 	.byte	0x04, 0x0a
        /*00de*/ 	.short	(.L_3275 - .L_3274)
	.align		4
.L_3274:
        /*00e0*/ 	.word	index@(.nv.constant0._ZN10layer_norm22ln_bwd_finalize_kernelINS_22Kernel_traits_finalizeILj2560Ef6__halfS2_S2_fjLb1ELj1024ELj4ENS_18Kernel_traits_baseILj2560EfS2_S2_S2_fjLj1024EEEEELb1ELb0EEEvNS_9BwdParamsE)
        /*00e4*/ 	.short	0x0380
        /*00e6*/ 	.short	0x0128


	//----- nvinfo : EIATTR_SW_WAR
	.align		4
.L_3275:
        /*00e8*/ 	.byte	0x04, 0x36
        /*00ea*/ 	.short	(.L_3277 - .L_3276)
.L_3276:
        /*00ec*/ 	.word	0x00000008
.L_3277:


//--------------------- .nv.info._ZN10layer_norm13ln_bwd_kernelINS_13Kernel_traitsIf6__halfS2_S2_fjLj2560ELj1ELj1ELj4ELj8ENS_18Kernel_traits_baseILj2560EfS2_S2_S2_fjLj128EEEEELb1ELb1ELb1ELb0EEEvNS_9BwdParamsE --------------------------
	.section	.nv.info._ZN10layer_norm13ln_bwd_kernelINS_13Kernel_traitsIf6__halfS2_S2_fjLj2560ELj1ELj1ELj4ELj8ENS_18Kernel_traits_baseILj2560EfS2_S2_S2_fjLj128EEEEELb1ELb1ELb1ELb0EEEvNS_9BwdParamsE,"",@"SHT_CUDA_INFO"
	.sectionflags	@""
	.align	4


	//----- nvinfo : EIATTR_CUDA_API_VERSION
	.align		4
        /*0000*/ 	.byte	0x04, 0x37
        /*0002*/ 	.short	(.L_3279 - .L_3278)
.L_3278:
        /*0004*/ 	.word	0x00000082


	//----- nvinfo : EIATTR_KPARAM_INFO
	.align		4
.L_3279:
        /*0008*/ 	.byte	0x04, 0x17
        /*000a*/ 	.short	(.L_3281 - .L_3280)
.L_3280:
        /*000c*/ 	.word	0x00000000
        /*0010*/ 	.short	0x0000
        /*0012*/ 	.short	0x0000
        /*0014*/ 	.byte	0x00, 0xf0, 0xa1, 0x04


	//----- nvinfo : EIATTR_SPARSE_MMA_MASK
	.align		4
.L_3281:
        /*0018*/ 	.byte	0x03, 0x50
        /*001a*/ 	.short	0x0000


	//----- nvinfo : EIATTR_MAXREG_COUNT
	.align		4
        /*001c*/ 	.byte	0x03, 0x1b
        /*001e*/ 	.short	0x00ff


	//----- nvinfo : EIATTR_NUM_BARRIERS
	.align		4
        /*0020*/ 	.byte	0x02, 0x4c
        /*0022*/ 	.byte	0x01
	.zero		1


	//----- nvinfo : EIATTR_MERCURY_ISA_VERSION
	.align		4
        /*0024*/ 	.byte	0x03, 0x5f
        /*0026*/ 	.short	0x0101


	//----- nvinfo : EIATTR_COOP_GROUP_MASK_REGIDS
	.align		4
        /*0028*/ 	.byte	0x04, 0x29
        /*002a*/ 	.short	(.L_3283 - .L_3282)


	//   ....[0]....
.L_3282:
        /*002c*/ 	.word	0xffffffff


	//   ....[1]....
        /*0030*/ 	.word	0xffffffff


	//   ....[2]....
        /*0034*/ 	.word	0xffffffff


	//   ....[3]....
        /*0038*/ 	.word	0xffffffff


	//   ....[4]....
        /*003c*/ 	.word	0xffffffff


	//   ....[5]....
        /*0040*/ 	.word	0xffffffff


	//   ....[6]....
        /*0044*/ 	.word	0xffffffff


	//   ....[7]....
        /*0048*/ 	.word	0xffffffff


	//   ....[8]....
        /*004c*/ 	.word	0xffffffff


	//   ....[9]....
        /*0050*/ 	.word	0xffffffff


	//----- nvinfo : EIATTR_COOP_GROUP_INSTR_OFFSETS
	.align		4
.L_3283:
        /*0054*/ 	.byte	0x04, 0x28
        /*0056*/ 	.short	(.L_3285 - .L_3284)


	//   ....[0]....
.L_3284:
        /*0058*/ 	.word	0x00002310


	//   ....[1]....
        /*005c*/ 	.word	0x00002340


	//   ....[2]....
        /*0060*/ 	.word	0x00002370


	//   ....[3]....
        /*0064*/ 	.word	0x00002380


	//   ....[4]....
        /*0068*/ 	.word	0x000023b0


	//   ....[5]....
        /*006c*/ 	.word	0x000023c0


	//   ....[6]....
        /*0070*/ 	.word	0x000023f0


	//   ....[7]....
        /*0074*/ 	.word	0x00002400


	//   ....[8]....
        /*0078*/ 	.word	0x00002430


	//   ....[9]....
        /*007c*/ 	.word	0x00002440


	//----- nvinfo : EIATTR_VRC_CTA_INIT_COUNT
	.align		4
.L_3285:
        /*0080*/ 	.byte	0x02, 0x4a
	.zero		1
	.zero		1


	//----- nvinfo : EIATTR_EXIT_INSTR_OFFSETS
	.align		4
        /*0084*/ 	.byte	0x04, 0x1c
        /*0086*/ 	.short	(.L_3287 - .L_3286)


	//   ....[0]....
.L_3286:
        /*0088*/ 	.word	0x00009ae0


	//   ....[1]....
        /*008c*/ 	.word	0x00009b80


	//----- nvinfo : EIATTR_MAX_THREADS
	.align		4
.L_3287:
        /*0090*/ 	.byte	0x04, 0x05
        /*0092*/ 	.short	(.L_3289 - .L_3288)
.L_3288:
        /*0094*/ 	.word	0x00000080
        /*0098*/ 	.word	0x00000001
        /*009c*/ 	.word	0x00000001


	//----- nvinfo : EIATTR_CRS_STACK_SIZE
	.align		4
.L_3289:
        /*00a0*/ 	.byte	0x04, 0x1e
        /*00a2*/ 	.short	(.L_3291 - .L_3290)
.L_3290:
        /*00a4*/ 	.word	0x00000000


	//----- nvinfo : EIATTR_CBANK_PARAM_SIZE
	.align		4
.L_3291:
        /*00a8*/ 	.byte	0x03, 0x19
        /*00aa*/ 	.short	0x0128


	//----- nvinfo : EIATTR_PARAM_CBANK
	.align		4
        /*00ac*/ 	.byte	0x04, 0x0a
        /*00ae*/ 	.short	(.L_3293 - .L_3292)
	.align		4
.L_3292:
        /*00b0*/ 	.word	index@(.nv.constant0._ZN10layer_norm13ln_bwd_kernelINS_13Kernel_traitsIf6__halfS2_S2_fjLj2560ELj1ELj1ELj4ELj8ENS_18Kernel_traits_baseILj2560EfS2_S2_S2_fjLj128EEEEELb1ELb1ELb1ELb0EEEvNS_9BwdParamsE)
        /*00b4*/ 	.short	0x0380
        /*00b6*/ 	.short	0x0128


	//----- nvinfo : EIATTR_SW_WAR
	.align		4
.L_3293:
        /*00b8*/ 	.byte	0x04, 0x36
        /*00ba*/ 	.short	(.L_3295 - .L_3294)
.L_3294:
        /*00bc*/ 	.word	0x00000008
.L_3295:


//--------------------- .nv.info._ZN10layer_norm22ln_bwd_finalize_kernelINS_22Kernel_traits_finalizeILj2560Ef6__halfS2_S2_fjLb1ELj1024ELj4ENS_18Kernel_traits_baseILj2560EfS2_S2_S2_fjLj1024EEEEELb1ELb1EEEvNS_9BwdParamsE --------------------------
	.section	.nv.info._ZN10layer_norm22ln_bwd_finalize_kernelINS_22Kernel_traits_finalizeILj2560Ef6__halfS2_S2_fjLb1ELj1024ELj4ENS_18Kernel_traits_baseILj2560EfS2_S2_S2_fjLj1024EEEEELb1ELb1EEEvNS_9BwdParamsE,"",@"SHT_CUDA_INFO"
	.sectionflags	@""
	.align	4


	//----- nvinfo : EIATTR_CUDA_API_VERSION
	.align		4
        /*0000*/ 	.byte	0x04, 0x37
        /*0002*/ 	.short	(.L_3297 - .L_3296)
.L_3296:
        /*0004*/ 	.word	0x00000082


	//----- nvinfo : EIATTR_KPARAM_INFO
	.align		4
.L_3297:
        /*0008*/ 	.byte	0x04, 0x17
        /*000a*/ 	.short	(.L_3299 - .L_3298)
.L_3298:
        /*000c*/ 	.word	0x00000000
        /*0010*/ 	.short	0x0000
        /*0012*/ 	.short	0x0000
        /*0014*/ 	.byte	0x00, 0xf0, 0xa1, 0x04


	//----- nvinfo : EIATTR_SPARSE_MMA_MASK
	.align		4
.L_3299:
        /*0018*/ 	.byte	0x03, 0x50
        /*001a*/ 	.short	0x0000


	//----- nvinfo : EIATTR_MAXREG_COUNT
	.align		4
        /*001c*/ 	.byte	0x03, 0x1b
        /*001e*/ 	.short	0x0040


	//----- nvinfo : EIATTR_NUM_BARRIERS
	.align		4
        /*0020*/ 	.byte	0x02, 0x4c
        /*0022*/ 	.byte	0x01
	.zero		1


	//----- nvinfo : EIATTR_MERCURY_ISA_VERSION
	.align		4
        /*0024*/ 	.byte	0x03, 0x5f
        /*0026*/ 	.short	0x0101


	//----- nvinfo : EIATTR_COOP_GROUP_MASK_REGIDS
	.align		4
        /*0028*/ 	.byte	0x04, 0x29
        /*002a*/ 	.short	(.L_3301 - .L_3300)


	//   ....[0]....
.L_3300:
        /*002c*/ 	.word	0xffffffff


	//   ....[1]....
        /*0030*/ 	.word	0xffffffff


	//   ....[2]....
        /*0034*/ 	.word	0xffffffff


	//   ....[3]....
        /*0038*/ 	.word	0xffffffff


	//   ....[4]....
        /*003c*/ 	.word	0xffffffff


	//   ....[5]....
        /*0040*/ 	.word	0xffffffff


	//   ....[6]....
        /*0044*/ 	.word	0xffffffff


	//   ....[7]....
        /*0048*/ 	.word	0xffffffff


	//   ....[8]....
        /*004c*/ 	.word	0xffffffff


	//   ....[9]....
        /*0050*/ 	.word	0xffffffff


	//   ....[10]....
        /*0054*/ 	.word	0xffffffff


	//   ....[11]....
        /*0058*/ 	.word	0xffffffff


	//   ....[12]....
        /*005c*/ 	.word	0xffffffff


	//   ....[13]....
        /*0060*/ 	.word	0xffffffff


	//   ....[14]....
        /*0064*/ 	.word	0xffffffff


	//----- nvinfo : EIATTR_COOP_GROUP_INSTR_OFFSETS
	.align		4
.L_3301:
        /*0068*/ 	.byte	0x04, 0x28
        /*006a*/ 	.short	(.L_3303 - .L_3302)


	//   ....[0]....
.L_3302:
        /*006c*/ 	.word	0x00001070


	//   ....[1]....
        /*0070*/ 	.word	0x00001080


	//   ....[2]....
        /*0074*/ 	.word	0x00001090


	//   ....[3]....
        /*0078*/ 	.word	0x000010c0


	//   ....[4]....
        /*007c*/ 	.word	0x000010e0


	//   ....[5]....
        /*0080*/ 	.word	0x000010f0


	//   ....[6]....
        /*0084*/ 	.word	0x00001120


	//   ....[7]....
        /*0088*/ 	.word	0x00001140


	//   ....[8]....
        /*008c*/ 	.word	0x00001150


	//   ....[9]....
        /*0090*/ 	.word	0x00001180


	//   ....[10]....
        /*0094*/ 	.word	0x000011a0


	//   ....[11]....
        /*0098*/ 	.word	0x000011b0


	//   ....[12]....
        /*009c*/ 	.word	0x000011e0


	//   ....[13]....
        /*00a0*/ 	.word	0x00001200


	//   ....[14]....
        /*00a4*/ 	.word	0x00001210


	//----- nvinfo : EIATTR_VRC_CTA_INIT_COUNT
	.align		4
.L_3303:
        /*00a8*/ 	.byte	0x02, 0x4a
	.zero		1
	.zero		1


	//----- nvinfo : EIATTR_EXIT_INSTR_OFFSETS
	.align		4
        /*00ac*/ 	.byte	0x04, 0x1c
        /*00ae*/ 	.short	(.L_3305 - .L_3304)


	//   ....[0]....
.L_3304:
        /*00b0*/ 	.word	0x00000060


	//   ....[1]....
        /*00b4*/ 	.word	0x00001290


	//   ....[2]....
        /*00b8*/ 	.word	0x000013a0


	//----- nvinfo : EIATTR_MAX_THREADS
	.align		4
.L_3305:
        /*00bc*/ 	.byte	0x04, 0x05
        /*00be*/ 	.short	(.L_3307 - .L_3306)
.L_3306:
        /*00c0*/ 	.word	0x00000400
        /*00c4*/ 	.word	0x00000001
        /*00c8*/ 	.word	0x00000001


	//----- nvinfo : EIATTR_CRS_STACK_SIZE
	.align		4
.L_3307:
        /*00cc*/ 	.byte	0x04, 0x1e
        /*00ce*/ 	.short	(.L_3309 - .L_3308)
.L_3308:
        /*00d0*/ 	.word	0x00000000


	//----- nvinfo : EIATTR_CBANK_PARAM_SIZE
	.align		4
.L_3309:
        /*00d4*/ 	.byte	0x03, 0x19
        /*00d6*/ 	.short	0x0128


	//----- nvinfo : EIATTR_PARAM_CBANK
	.align		4
        /*00d8*/ 	.byte	0x04, 0x0a
        /*00da*/ 	.short	(.L_3311 - .L_3310)
	.align		4
.L_3310:
        /*00dc*/ 	.word	index@(.nv.constant0._ZN10layer_norm22ln_bwd_finalize_kernelINS_22Kernel_traits_finalizeILj2560Ef6__halfS2_S2_fjLb1ELj1024ELj4ENS_18Kernel_traits_baseILj2560EfS2_S2_S2_fjLj1024EEEEELb1ELb1EEEvNS_9BwdParamsE)
        /*00e0*/ 	.short	0x0380
        /*00e2*/ 	.short	0x0128


	//----- nvinfo : EIATTR_SW_WAR
	.align		4
.L_3311:
        /*00e4*/ 	.byte	0x04, 0x36
        /*00e6*/ 	.short	(.L_3313 - .L_3312)
.L_3312:
        /*00e8*/ 	.word	0x00000008
.L_3313:


//--------------------- .nv.info._ZN10layer_norm13ln_bwd_kernelINS_13Kernel_traitsIf6__halfS2_S2_fjLj2560ELj1ELj1ELj4ELj8ENS_18Kernel_traits_baseILj2560EfS2_S2_S2_fjLj128EEEEELb1ELb1ELb1ELb1EEEvNS_9BwdParamsE --------------------------
	.section	.nv.info._ZN10layer_norm13ln_bwd_kernelINS_13Kernel_traitsIf6__halfS2_S2_fjLj2560ELj1ELj1ELj4ELj8ENS_18Kernel_traits_baseILj2560EfS2_S2_S2_fjLj128EEEEELb1ELb1ELb1ELb1EEEvNS_9BwdParamsE,"",@"SHT_CUDA_INFO"
	.sectionflags	@""
	.align	4


	//----- nvinfo : EIATTR_CUDA_API_VERSION
	.align		4
        /*0000*/ 	.byte	0x04, 0x37
        /*0002*/ 	.short	(.L_3315 - .L_3314)
.L_3314:
        /*0004*/ 	.word	0x00000082


	//----- nvinfo : EIATTR_KPARAM_INFO
	.align		4
.L_3315:
        /*0008*/ 	.byte	0x04, 0x17
        /*000a*/ 	.short	(.L_3317 - .L_3316)
.L_3316:
        /*000c*/ 	.word	0x00000000
        /*0010*/ 	.short	0x0000
        /*0012*/ 	.short	0x0000
        /*0014*/ 	.byte	0x00, 0xf0, 0xa1, 0x04


	//----- nvinfo : EIATTR_SPARSE_MMA_MASK
	.align		4
.L_3317:
        /*0018*/ 	.byte	0x03, 0x50
        /*001a*/ 	.short	0x0000


	//----- nvinfo : EIATTR_MAXREG_COUNT
	.align		4
        /*001c*/ 	.byte	0x03, 0x1b
        /*001e*/ 	.short	0x00ff


	//----- nvinfo : EIATTR_NUM_BARRIERS
	.align		4
        /*0020*/ 	.byte	0x02, 0x4c
        /*0022*/ 	.byte	0x01
	.zero		1


	//----- nvinfo : EIATTR_MERCURY_ISA_VERSION
	.align		4
        /*0024*/ 	.byte	0x03, 0x5f
        /*0026*/ 	.short	0x0101


	//----- nvinfo : EIATTR_COOP_GROUP_MASK_REGIDS
	.align		4
        /*0028*/ 	.byte	0x04, 0x29
        /*002a*/ 	.short	(.L_3319 - .L_3318)


	//   ....[0]....
.L_3318:
        /*002c*/ 	.word	0xffffffff


	//   ....[1]....
        /*0030*/ 	.word	0xffffffff


	//   ....[2]....
        /*0034*/ 	.word	0xffffffff


	//   ....[3]....
        /*0038*/ 	.word	0xffffffff


	//   ....[4]....
        /*003c*/ 	.word	0xffffffff


	//   ....[5]....
        /*0040*/ 	.word	0xffffffff


	//   ....[6]....
        /*0044*/ 	.word	0xffffffff


	//   ....[7]....
        /*0048*/ 	.word	0xffffffff


	//   ....[8]....
        /*004c*/ 	.word	0xffffffff


	//   ....[9]....
        /*0050*/ 	.word	0xffffffff


	//----- nvinfo : EIATTR_COOP_GROUP_INSTR_OFFSETS
	.align		4
.L_3319:
        /*0054*/ 	.byte	0x04, 0x28
        /*0056*/ 	.short	(.L_3321 - .L_3320)


	//   ....[0]....
.L_3320:
        /*0058*/ 	.word	0x00001b20


	//   ....[1]....
        /*005c*/ 	.word	0x00001b60


	//   ....[2]....
        /*0060*/ 	.word	0x00001bb0


	//   ....[3]....
        /*0064*/ 	.word	0x00001bc0


	//   ....[4]....
        /*0068*/ 	.word	0x00001c00


	//   ....[5]....
        /*006c*/ 	.word	0x00001c10


	//   ....[6]....
        /*0070*/ 	.word	0x00001c40


	//   ....[7]....
        /*0074*/ 	.word	0x00001c60


	//   ....[8]....
        /*0078*/ 	.word	0x00001ca0


	//   ....[9]....
        /*007c*/ 	.word	0x00001cd0


	//----- nvinfo : EIATTR_VRC_CTA_INIT_COUNT
	.align		4
.L_3321:
        /*0080*/ 	.byte	0x02, 0x4a
	.zero		1
	.zero		1


	//----- nvinfo : EIATTR_EXIT_INSTR_OFFSETS
	.align		4
        /*0084*/ 	.byte	0x04, 0x1c
        /*0086*/ 	.short	(.L_3323 - .L_3322)


	//   ....[0]....
.L_3322:
        /*0088*/ 	.word	0x00008eb0


	//----- nvinfo : EIATTR_MAX_THREADS
	.align		4
.L_3323:
        /*008c*/ 	.byte	0x04, 0x05
        /*008e*/ 	.short	(.L_3325 - .L_3324)
.L_3324:
        /*0090*/ 	.word	0x00000080
        /*0094*/ 	.word	0x00000001
        /*0098*/ 	.word	0x00000001


	//----- nvinfo : EIATTR_CRS_STACK_SIZE
	.align		4
.L_3325:
        /*009c*/ 	.byte	0x04, 0x1e
        /*009e*/ 	.short	(.L_3327 - .L_3326)
.L_3326:
        /*00a0*/ 	.word	0x00000000


	//----- nvinfo : EIATTR_CBANK_PARAM_SIZE
	.align		4
.L_3327:
        /*00a4*/ 	.byte	0x03, 0x19
        /*00a6*/ 	.short	0x0128


	//----- nvinfo : EIATTR_PARAM_CBANK
	.align		4
        /*00a8*/ 	.byte	0x04, 0x0a
        /*00aa*/ 	.short	(.L_3329 - .L_3328)
	.align		4
.L_3328:
        /*00ac*/ 	.word	index@(.nv.constant0._ZN10layer_norm13ln_bwd_kernelINS_13Kernel_traitsIf6__halfS2_S2_fjLj2560ELj1ELj1ELj4ELj8ENS_18Kernel_traits_baseILj2560EfS2_S2_S2_fjLj128EEEEELb1ELb1ELb1ELb1EEEvNS_9BwdParamsE)
        /*00b0*/ 	.short	0x0380
        /*00b2*/ 	.short	0x0128


	//----- nvinfo : EIATTR_SW_WAR
	.align		4
.L_3329:
        /*00b4*/ 	.byte	0x04, 0x36
        /*00b6*/ 	.short	(.L_3331 - .L_3330)
.L_3330:
        /*00b8*/ 	.word	0x00000008
.L_3331:


//--------------------- .nv.info._ZN10layer_norm13ln_bwd_kernelINS_13Kernel_traitsI6__halfS2_fS2_fjLj2560ELj1ELj1ELj4ELj8ENS_18Kernel_traits_baseILj2560ES2_S2_fS2_fjLj128EEEEELb0ELb0ELb0ELb0EEEvNS_9BwdParamsE --------------------------
	.section	.nv.info._ZN10layer_norm13ln_bwd_kernelINS_13Kernel_traitsI6__halfS2_fS2_fjLj2560ELj1ELj1ELj4ELj8ENS_18Kernel_traits_baseILj2560ES2_S2_fS2_fjLj128EEEEELb0ELb0ELb0ELb0EEEvNS_9BwdParamsE,"",@"SHT_CUDA_INFO"
	.sectionflags	@""
	.align	4


	//----- nvinfo : EIATTR_CUDA_API_VERSION
	.align		4
        /*0000*/ 	.byte	0x04, 0x37
        /*0002*/ 	.short	(.L_3333 - .L_3332)
.L_3332:
        /*0004*/ 	.word	0x00000082


	//----- nvinfo : EIATTR_KPARAM_INFO
	.align		4
.L_3333:
        /*0008*/ 	.byte	0x04, 0x17
        /*000a*/ 	.short	(.L_3335 - .L_3334)
.L_3334:
        /*000c*/ 	.word	0x00000000
        /*0010*/ 	.short	0x0000
        /*0012*/ 	.short	0x0000
        /*0014*/ 	.byte	0x00, 0xf0, 0xa1, 0x04


	//----- nvinfo : EIATTR_SPARSE_MMA_MASK
	.align		4
.L_3335:
        /*0018*/ 	.byte	0x03, 0x50
        /*001a*/ 	.short	0x0000


	//----- nvinfo : EIATTR_MAXREG_COUNT
	.align		4
        /*001c*/ 	.byte	0x03, 0x1b
        /*001e*/ 	.short	0x00ff


	//----- nvinfo : EIATTR_NUM_BARRIERS
	.align		4
        /*0020*/ 	.byte	0x02, 0x4c
        /*0022*/ 	.byte	0x01
	.zero		1


	//----- nvinfo : EIATTR_MERCURY_ISA_VERSION
	.align		4
        /*0024*/ 	.byte	0x03, 0x5f
        /*0026*/ 	.short	0x0101


	//----- nvinfo : EIATTR_COOP_GROUP_MASK_REGIDS
	.align		4
        /*0028*/ 	.byte	0x04, 0x29
        /*002a*/ 	.short	(.L_3337 - .L_3336)


	//   ....[0]....
.L_3336:
        /*002c*/ 	.word	0xffffffff


	//   ....[1]....
        /*0030*/ 	.word	0xffffffff


	//   ....[2]....
        /*0034*/ 	.word	0xffffffff


	//   ....[3]....
        /*0038*/ 	.word	0xffffffff


	//   ....[4]....
        /*003c*/ 	.word	0xffffffff


	//   ....[5]....
        /*0040*/ 	.word	0xffffffff


	//   ....[6]....
        /*0044*/ 	.word	0xffffffff


	//   ....[7]....
        /*0048*/ 	.word	0xffffffff


	//   ....[8]....
        /*004c*/ 	.word	0xffffffff


	//   ....[9]....
        /*0050*/ 	.word	0xffffffff


	//----- nvinfo : EIATTR_COOP_GROUP_INSTR_OFFSETS
	.align		4
.L_3337:
        /*0054*/ 	.byte	0x04, 0x28
        /*0056*/ 	.short	(.L_3339 - .L_3338)


	//   ....[0]....
.L_3338:
        /*0058*/ 	.word	0x00001a00


	//   ....[1]....
        /*005c*/ 	.word	0x00001a80


	//   ....[2]....
        /*0060*/ 	.word	0x00001ab0


	//   ....[3]....
        /*0064*/ 	.word	0x00001af0


	//   ....[4]....
        /*0068*/ 	.word	0x00001b10


	//   ....[5]....
        /*006c*/ 	.word	0x00001b30


	//   ....[6]....
        /*0070*/ 	.word	0x00001b50


	//   ....[7]....
        /*0074*/ 	.word	0x00001b70


	//   ....[8]....
        /*0078*/ 	.word	0x00001ba0


	//   ....[9]....
        /*007c*/ 	.word	0x00001bb0


	//----- nvinfo : EIATTR_VRC_CTA_INIT_COUNT
	.align		4
.L_3339:
        /*0080*/ 	.byte	0x02, 0x4a
	.zero		1
	.zero		1


	//----- nvinfo : EIATTR_EXIT_INSTR_OFFSETS
	.align		4
        /*0084*/ 	.byte	0x04, 0x1c
        /*0086*/ 	.short	(.L_3341 - .L_3340)


	//   ....[0]....
.L_3340:
        /*0088*/ 	.word	0x00004890


	//   ....[1]....
        /*008c*/ 	.word	0x00004910


	//----- nvinfo : EIATTR_MAX_THREADS
	.align		4
.L_3341:
        /*0090*/ 	.byte	0x04, 0x05
        /*0092*/ 	.short	(.L_3343 - .L_3342)
.L_3342:
        /*0094*/ 	.word	0x00000080
        /*0098*/ 	.word	0x00000001
        /*009c*/ 	.word	0x00000001


	//----- nvinfo : EIATTR_CRS_STACK_SIZE
	.align		4
.L_3343:
        /*00a0*/ 	.byte	0x04, 0x1e
        /*00a2*/ 	.short	(.L_3345 - .L_3344)
.L_3344:
        /*00a4*/ 	.word	0x00000000


	//----- nvinfo : EIATTR_CBANK_PARAM_SIZE
	.align		4
.L_3345:
        /*00a8*/ 	.byte	0x03, 0x19
        /*00aa*/ 	.short	0x0128


	//----- nvinfo : EIATTR_PARAM_CBANK
	.align		4
        /*00ac*/ 	.byte	0x04, 0x0a
        /*00ae*/ 	.short	(.L_3347 - .L_3346)
	.align		4
.L_3346:
        /*00b0*/ 	.word	index@(.nv.constant0._ZN10layer_norm13ln_bwd_kernelINS_13Kernel_traitsI6__halfS2_fS2_fjLj2560ELj1ELj1ELj4ELj8ENS_18Kernel_traits_baseILj2560ES2_S2_fS2_fjLj128EEEEELb0ELb0ELb0ELb0EEEvNS_9BwdParamsE)
        /*00b4*/ 	.short	0x0380
        /*00b6*/ 	.short	0x0128


	//----- nvinfo : EIATTR_SW_WAR
	.align		4
.L_3347:
        /*00b8*/ 	.byte	0x04, 0x36
        /*00ba*/ 	.short	(.L_3349 - .L_3348)
.L_3348:
        /*00bc*/ 	.word	0x00000008
.L_3349:


//--------------------- .nv.info._ZN10layer_norm13ln_bwd_kernelINS_13Kernel_traitsI6__halfS2_fS2_fjLj2560ELj1ELj1ELj4ELj8ENS_18Kernel_traits_baseILj2560ES2_S2_fS2_fjLj128EEEEELb0ELb0ELb0ELb1EEEvNS_9BwdParamsE --------------------------
	.section	.nv.info._ZN10layer_norm13ln_bwd_kernelINS_13Kernel_traitsI6__halfS2_fS2_fjLj2560ELj1ELj1ELj4ELj8ENS_18Kernel_traits_baseILj2560ES2_S2_fS2_fjLj128EEEEELb0ELb0ELb0ELb1EEEvNS_9BwdParamsE,"",@"SHT_CUDA_INFO"
	.sectionflags	@""
	.align	4


	//----- nvinfo : EIATTR_CUDA_API_VERSION
	.align		4
        /*0000*/ 	.byte	0x04, 0x37
        /*0002*/ 	.short	(.L_3351 - .L_3350)
.L_3350:
        /*0004*/ 	.word	0x00000082


	//----- nvinfo : EIATTR_KPARAM_INFO
	.align		4
.L_3351:
        /*0008*/ 	.byte	0x04, 0x17
        /*000a*/ 	.short	(.L_3353 - .L_3352)
.L_3352:
        /*000c*/ 	.word	0x00000000
        /*0010*/ 	.short	0x0000
        /*0012*/ 	.short	0x0000
        /*0014*/ 	.byte	0x00, 0xf0, 0xa1, 0x04


	//----- nvinfo : EIATTR_SPARSE_MMA_MASK
	.align		4
.L_3353:
        /*0018*/ 	.byte	0x03, 0x50
        /*001a*/ 	.short	0x0000


	//----- nvinfo : EIATTR_MAXREG_COUNT
	.align		4
        /*001c*/ 	.byte	0x03, 0x1b
        /*001e*/ 	.short	0x00ff


	//----- nvinfo : EIATTR_NUM_BARRIERS
	.align		4
        /*0020*/ 	.byte	0x02, 0x4c
        /*0022*/ 	.byte	0x01
	.zero		1


	//----- nvinfo : EIATTR_MERCURY_ISA_VERSION
	.align		4
        /*0024*/ 	.byte	0x03, 0x5f
        /*0026*/ 	.short	0x0101


	//----- nvinfo : EIATTR_COOP_GROUP_MASK_REGIDS
	.align		4
        /*0028*/ 	.byte	0x04, 0x29
        /*002a*/ 	.short	(.L_3355 - .L_3354)


	//   ....[0]....
.L_3354:
        /*002c*/ 	.word	0xffffffff


	//   ....[1]....
        /*0030*/ 	.word	0xffffffff


	//   ....[2]....
        /*0034*/ 	.word	0xffffffff


	//   ....[3]....
        /*0038*/ 	.word	0xffffffff


	//   ....[4]....
        /*003c*/ 	.word	0xffffffff


	//   ....[5]....
        /*0040*/ 	.word	0xffffffff


	//   ....[6]....
        /*0044*/ 	.word	0xffffffff


	//   ....[7]....
        /*0048*/ 	.word	0xffffffff


	//   ....[8]....
        /*004c*/ 	.word	0xffffffff


	//   ....[9]....
        /*0050*/ 	.word	0xffffffff


	//----- nvinfo : EIATTR_COOP_GROUP_INSTR_OFFSETS
	.align		4
.L_3355:
        /*0054*/ 	.byte	0x04, 0x28
        /*0056*/ 	.short	(.L_3357 - .L_3356)


	//   ....[0]....
.L_3356:
        /*0058*/ 	.word	0x00001290


	//   ....[1]....
        /*005c*/ 	.word	0x000012a0


	//   ....[2]....
        /*0060*/ 	.word	0x000012d0


	//   ....[3]....
        /*0064*/ 	.word	0x000012e0


	//   ....[4]....
        /*0068*/ 	.word	0x00001310


	//   ....[5]....
        /*006c*/ 	.word	0x00001320


	//   ....[6]....
        /*0070*/ 	.word	0x00001350


	//   ....[7]....
        /*0074*/ 	.word	0x00001360


	//   ....[8]....
        /*0078*/ 	.word	0x000013b0


	//   ....[9]....
        /*007c*/ 	.word	0x000013c0


	//----- nvinfo : EIATTR_VRC_CTA_INIT_COUNT
	.align		4
.L_3357:
        /*0080*/ 	.byte	0x02, 0x4a
	.zero		1
	.zero		1


	//----- nvinfo : EIATTR_EXIT_INSTR_OFFSETS
	.align		4
        /*0084*/ 	.byte	0x04, 0x1c
        /*0086*/ 	.short	(.L_3359 - .L_3358)


	//   ....[0]....
.L_3358:
        /*0088*/ 	.word	0x00003ee0


	//----- nvinfo : EIATTR_MAX_THREADS
	.align		4
.L_3359:
        /*008c*/ 	.byte	0x04, 0x05
        /*008e*/ 	.short	(.L_3361 - .L_3360)
.L_3360:
        /*0090*/ 	.word	0x00000080
        /*0094*/ 	.word	0x00000001
        /*0098*/ 	.word	0x00000001


	//----- nvinfo : EIATTR_CBANK_PARAM_SIZE
	.align		4
.L_3361:
        /*009c*/ 	.byte	0x03, 0x19
        /*009e*/ 	.short	0x0128


	//----- nvinfo : EIATTR_PARAM_CBANK
	.align		4
        /*00a0*/ 	.byte	0x04, 0x0a
        /*00a2*/ 	.short	(.L_3363 - .L_3362)
	.align		4
.L_3362:
        /*00a4*/ 	.word	index@(.nv.constant0._ZN10layer_norm13ln_bwd_kernelINS_13Kernel_traitsI6__halfS2_fS2_fjLj2560ELj1ELj1ELj4ELj8ENS_18Kernel_traits_baseILj2560ES2_S2_fS2_fjLj128EEEEELb0ELb0ELb0ELb1EEEvNS_9BwdParamsE)
        /*00a8*/ 	.short	0x0380
        /*00aa*/ 	.short	0x0128


	//----- nvinfo : EIATTR_SW_WAR
	.align		4
.L_3363:
        /*00ac*/ 	.byte	0x04, 0x36
        /*00ae*/ 	.short	(.L_3365 - .L_3364)
.L_3364:
        /*00b0*/ 	.word	0x00000008
.L_3365:


//--------------------- .nv.info._ZN10layer_norm13ln_bwd_kernelINS_13Kernel_traitsI6__halfS2_fS2_fjLj2560ELj1ELj1ELj4ELj8ENS_18Kernel_traits_baseILj2560ES2_S2_fS2_fjLj128EEEEELb0ELb0ELb1ELb0EEEvNS_9BwdParamsE --------------------------
	.section	.nv.info._ZN10layer_norm13ln_bwd_kernelINS_13Kernel_traitsI6__halfS2_fS2_fjLj2560ELj1ELj1ELj4ELj8ENS_18Kernel_traits_baseILj2560ES2_S2_fS2_fjLj128EEEEELb0ELb0ELb1ELb0EEEvNS_9BwdParamsE,"",@"SHT_CUDA_INFO"
	.sectionflags	@""
	.align	4


	//----- nvinfo : EIATTR_CUDA_API_VERSION
	.align		4
        /*0000*/ 	.byte	0x04, 0x37
        /*0002*/ 	.short	(.L_3367 - .L_3366)
.L_3366:
        /*0004*/ 	.word	0x00000082


	//----- nvinfo : EIATTR_KPARAM_INFO
	.align		4
.L_3367:
        /*0008*/ 	.byte	0x04, 0x17
        /*000a*/ 	.short	(.L_3369 - .L_3368)
.L_3368:
        /*000c*/ 	.word	0x00000000
        /*0010*/ 	.short	0x0000
        /*0012*/ 	.short	0x0000
        /*0014*/ 	.byte	0x00, 0xf0, 0xa1, 0x04


	//----- nvinfo : EIATTR_SPARSE_MMA_MASK
	.align		4
.L_3369:
        /*0018*/ 	.byte	0x03, 0x50
        /*001a*/ 	.short	0x0000


	//----- nvinfo : EIATTR_MAXREG_COUNT
	.align		4
        /*001c*/ 	.byte	0x03, 0x1b
        /*001e*/ 	.short	0x00ff


	//----- nvinfo : EIATTR_NUM_BARRIERS
	.align		4
        /*0020*/ 	.byte	0x02, 0x4c
        /*0022*/ 	.byte	0x01
	.zero		1


	//----- nvinfo : EIATTR_MERCURY_ISA_VERSION
	.align		4
        /*0024*/ 	.byte	0x03, 0x5f
        /*0026*/ 	.short	0x0101


	//----- nvinfo : EIATTR_COOP_GROUP_MASK_REGIDS
	.align		4
        /*0028*/ 	.byte	0x04, 0x29
        /*002a*/ 	.short	(.L_3371 - .L_3370)


	//   ....[0]....
.L_3370:
        /*002c*/ 	.word	0xffffffff


	//   ....[1]....
        /*0030*/ 	.word	0xffffffff


	//   ....[2]....
        /*0034*/ 	.word	0xffffffff


	//   ....[3]....
        /*0038*/ 	.word	0xffffffff


	//   ....[4]....
        /*003c*/ 	.word	0xffffffff


	//   ....[5]....
        /*0040*/ 	.word	0xffffffff


	//   ....[6]....
        /*0044*/ 	.word	0xffffffff


	//   ....[7]....
        /*0048*/ 	.word	0xffffffff


	//   ....[8]....
        /*004c*/ 	.word	0xffffffff


	//   ....[9]....
        /*0050*/ 	.word	0xffffffff


	//----- nvinfo : EIATTR_COOP_GROUP_INSTR_OFFSETS
	.align		4
.L_3371:
        /*0054*/ 	.byte	0x04, 0x28
        /*0056*/ 	.short	(.L_3373 - .L_3372)


	//   ....[0]....
.L_3372:
        /*0058*/ 	.word	0x00001d20


	//   ....[1]....
        /*005c*/ 	.word	0x00001d50


	//   ....[2]....
        /*0060*/ 	.word	0x00001d80


	//   ....[3]....
        /*0064*/ 	.word	0x00001d90


	//   ....[4]....
        /*0068*/ 	.word	0x00001dc0


	//   ....[5]....
        /*006c*/ 	.word	0x00001dd0


	//   ....[6]....
        /*0070*/ 	.word	0x00001e00


	//   ....[7]....
        /*0074*/ 	.word	0x00001e10


	//   ....[8]....
        /*0078*/ 	.word	0x00001e40


	//   ....[9]....
        /*007c*/ 	.word	0x00001e50


	//----- nvinfo : EIATTR_VRC_CTA_INIT_COUNT
	.align		4
.L_3373:
        /*0080*/ 	.byte	0x02, 0x4a
	.zero		1
	.zero		1


	//----- nvinfo : EIATTR_EXIT_INSTR_OFFSETS
	.align		4
        /*0084*/ 	.byte	0x04, 0x1c
        /*0086*/ 	.short	(.L_3375 - .L_3374)


	//   ....[0]....
.L_3374:
        /*0088*/ 	.word	0x00005780


	//   ....[1]....
        /*008c*/ 	.word	0x00005800


	//----- nvinfo : EIATTR_MAX_THREADS
	.align		4
.L_3375:
        /*0090*/ 	.byte	0x04, 0x05
        /*0092*/ 	.short	(.L_3377 - .L_3376)
.L_3376:
        /*0094*/ 	.word	0x00000080
        /*0098*/ 	.word	0x00000001
        /*009c*/ 	.word	0x00000001


	//----- nvinfo : EIATTR_CRS_STACK_SIZE
	.align		4
.L_3377:
        /*00a0*/ 	.byte	0x04, 0x1e
        /*00a2*/ 	.short	(.L_3379 - .L_3378)
.L_3378:
        /*00a4*/ 	.word	0x00000000


	//----- nvinfo : EIATTR_CBANK_PARAM_SIZE
	.align		4
.L_3379:
        /*00a8*/ 	.byte	0x03, 0x19
        /*00aa*/ 	.short	0x0128


	//----- nvinfo : EIATTR_PARAM_CBANK
	.align		4
        /*00ac*/ 	.byte	0x04, 0x0a
        /*00ae*/ 	.short	(.L_3381 - .L_3380)
	.align		4
.L_3380:
        /*00b0*/ 	.word	index@(.nv.constant0._ZN10layer_norm13ln_bwd_kernelINS_13Kernel_traitsI6__halfS2_fS2_fjLj2560ELj1ELj1ELj4ELj8ENS_18Kernel_traits_baseILj2560ES2_S2_fS2_fjLj128EEEEELb0ELb0ELb1ELb0EEEvNS_9BwdParamsE)
        /*00b4*/ 	.short	0x0380
        /*00b6*/ 	.short	0x0128


	//----- nvinfo : EIATTR_SW_WAR
	.align		4
.L_3381:
        /*00b8*/ 	.byte	0x04, 0x36
        /*00ba*/ 	.short	(.L_3383 - .L_3382)
.L_3382:
        /*00bc*/ 	.word	0x00000008
.L_3383:


//--------------------- .nv.info._ZN10layer_norm13ln_bwd_kernelINS_13Kernel_traitsI6__halfS2_fS2_fjLj2560ELj1ELj1ELj4ELj8ENS_18Kernel_traits_baseILj2560ES2_S2_fS2_fjLj128EEEEELb0ELb0ELb1ELb1EEEvNS_9BwdParamsE --------------------------
	.section	.nv.info._ZN10layer_norm13ln_bwd_kernelINS_13Kernel_traitsI6__halfS2_fS2_fjLj2560ELj1ELj1ELj4ELj8ENS_18Kernel_traits_baseILj2560ES2_S2_fS2_fjLj128EEEEELb0ELb0ELb1ELb1EEEvNS_9BwdParamsE,"",@"SHT_CUDA_INFO"
	.sectionflags	@""
	.align	4


	//----- nvinfo : EIATTR_CUDA_API_VERSION
	.align		4
        /*0000*/ 	.byte	0x04, 0x37
        /*0002*/ 	.short	(.L_3385 - .L_3384)
.L_3384:
        /*0004*/ 	.word	0x00000082


	//----- nvinfo : EIATTR_KPARAM_INFO
	.align		4
.L_3385:
        /*0008*/ 	.byte	0x04, 0x17
        /*000a*/ 	.short	(.L_3387 - .L_3386)
.L_3386:
        /*000c*/ 	.word	0x00000000
        /*0010*/ 	.short	0x0000
        /*0012*/ 	.short	0x0000
        /*0014*/ 	.byte	0x00, 0xf0, 0xa1, 0x04


	//----- nvinfo : EIATTR_SPARSE_MMA_MASK
	.align		4
.L_3387:
        /*0018*/ 	.byte	0x03, 0x50
        /*001a*/ 	.short	0x0000


	//----- nvinfo : EIATTR_MAXREG_COUNT
	.align		4
        /*001c*/ 	.byte	0x03, 0x1b
        /*001e*/ 	.short	0x00ff


	//----- nvinfo : EIATTR_NUM_BARRIERS
	.align		4
        /*0020*/ 	.byte	0x02, 0x4c
        /*0022*/ 	.byte	0x01
	.zero		1


	//----- nvinfo : EIATTR_MERCURY_ISA_VERSION
	.align		4
        /*0024*/ 	.byte	0x03, 0x5f
        /*0026*/ 	.short	0x0101


	//----- nvinfo : EIATTR_COOP_GROUP_MASK_REGIDS
	.align		4
        /*0028*/ 	.byte	0x04, 0x29
        /*002a*/ 	.short	(.L_3389 - .L_3388)


	//   ....[0]....
.L_3388:
        /*002c*/ 	.word	0xffffffff


	//   ....[1]....
        /*0030*/ 	.word	0xffffffff


	//   ....[2]....
        /*0034*/ 	.word	0xffffffff


	//   ....[3]....
        /*0038*/ 	.word	0xffffffff


	//   ....[4]....
        /*003c*/ 	.word	0xffffffff


	//   ....[5]....
        /*0040*/ 	.word	0xffffffff


	//   ....[6]....
        /*0044*/ 	.word	0xffffffff


	//   ....[7]....
        /*0048*/ 	.word	0xffffffff


	//   ....[8]....
        /*004c*/ 	.word	0xffffffff


	//   ....[9]....
        /*0050*/ 	.word	0xffffffff


	//----- nvinfo : EIATTR_COOP_GROUP_INSTR_OFFSETS
	.align		4
.L_3389:
        /*0054*/ 	.byte	0x04, 0x28
        /*0056*/ 	.short	(.L_3391 - .L_3390)


	//   ....[0]....
.L_3390:
        /*0058*/ 	.word	0x00001670


	//   ....[1]....
        /*005c*/ 	.word	0x000016a0


	//   ....[2]....
        /*0060*/ 	.word	0x000016d0


	//   ....[3]....
        /*0064*/ 	.word	0x000016e0


	//   ....[4]....
        /*0068*/ 	.word	0x00001710


	//   ....[5]....
        /*006c*/ 	.word	0x00001720


	//   ....[6]....
        /*0070*/ 	.word	0x00001750


	//   ....[7]....
        /*0074*/ 	.word	0x00001760


	//   ....[8]....
        /*0078*/ 	.word	0x00001790


	//   ....[9]....
        /*007c*/ 	.word	0x000017a0


	//----- nvinfo : EIATTR_VRC_CTA_INIT_COUNT
	.align		4
.L_3391:
        /*0080*/ 	.byte	0x02, 0x4a
	.zero		1
	.zero		1


	//----- nvinfo : EIATTR_EXIT_INSTR_OFFSETS
	.align		4
        /*0084*/ 	.byte	0x04, 0x1c
        /*0086*/ 	.short	(.L_3393 - .L_3392)


	//   ....[0]....
.L_3392:
        /*0088*/ 	.word	0x00004cc0


	//----- nvinfo : EIATTR_MAX_THREADS
	.align		4
.L_3393:
        /*008c*/ 	.byte	0x04, 0x05
        /*008e*/ 	.short	(.L_3395 - .L_3394)
.L_3394:
        /*0090*/ 	.word	0x00000080
        /*0094*/ 	.word	0x00000001
        /*0098*/ 	.word	0x00000001


	//----- nvinfo : EIATTR_CRS_STACK_SIZE
	.align		4
.L_3395:
        /*009c*/ 	.byte	0x04, 0x1e
        /*009e*/ 	.short	(.L_3397 - .L_3396)
.L_3396:
        /*00a0*/ 	.word	0x00000000


	//----- nvinfo : EIATTR_CBANK_PARAM_SIZE
	.align		4
.L_3397:
        /*00a4*/ 	.byte	0x03, 0x19
        /*00a6*/ 	.short	0x0128


	//----- nvinfo : EIATTR_PARAM_CBANK
	.align		4
        /*00a8*/ 	.byte	0x04, 0x0a
        /*00aa*/ 	.short	(.L_3399 - .L_3398)
	.align		4
.L_3398:
        /*00ac*/ 	.word	index@(.nv.constant0._ZN10layer_norm13ln_bwd_kernelINS_13Kernel_traitsI6__halfS2_fS2_fjLj2560ELj1ELj1ELj4ELj8ENS_18Kernel_traits_baseILj2560ES2_S2_fS2_fjLj128EEEEELb0ELb0ELb1ELb1EEEvNS_9BwdParamsE)
        /*00b0*/ 	.short	0x0380
        /*00b2*/ 	.short	0x0128


	//----- nvinfo : EIATTR_SW_WAR
	.align		4
.L_3399:
        /*00b4*/ 	.byte	0x04, 0x36
        /*00b6*/ 	.short	(.L_3401 - .L_3400)
.L_3400:
        /*00b8*/ 	.word	0x00000008
.L_3401:


//--------------------- .nv.info._ZN10layer_norm13ln_bwd_kernelINS_13Kernel_traitsI6__halfS2_fS2_fjLj2560ELj1ELj1ELj4ELj8ENS_18Kernel_traits_baseILj2560ES2_S2_fS2_fjLj128EEEEELb0ELb1ELb0ELb0EEEvNS_9BwdParamsE --------------------------
	.section	.nv.info._ZN10layer_norm13ln_bwd_kernelINS_13Kernel_traitsI6__halfS2_fS2_fjLj2560ELj1ELj1ELj4ELj8ENS_18Kernel_traits_baseILj2560ES2_S2_fS2_fjLj128EEEEELb0ELb1ELb0ELb0EEEvNS_9BwdParamsE,"",@"SHT_CUDA_INFO"
	.sectionflags	@""
	.align	4


	//----- nvinfo : EIATTR_CUDA_API_VERSION
	.align		4
        /*0000*/ 	.byte	0x04, 0x37
        /*0002*/ 	.short	(.L_3403 - .L_3402)
.L_3402:
        /*0004*/ 	.word	0x00000082


	//----- nvinfo : EIATTR_KPARAM_INFO
	.align		4
.L_3403:
        /*0008*/ 	.byte	0x04, 0x17
        /*000a*/ 	.short	(.L_3405 - .L_3404)
.L_3404:
        /*000c*/ 	.word	0x00000000
        /*0010*/ 	.short	0x0000
        /*0012*/ 	.short	0x0000
        /*0014*/ 	.byte	0x00, 0xf0, 0xa1, 0x04


	//----- nvinfo : EIATTR_SPARSE_MMA_MASK
	.align		4
.L_3405:
        /*0018*/ 	.byte	0x03, 0x50
        /*001a*/ 	.short	0x0000


	//----- nvinfo : EIATTR_MAXREG_COUNT
	.align		4
        /*001c*/ 	.byte	0x03, 0x1b
        /*001e*/ 	.short	0x00ff


	//----- nvinfo : EIATTR_NUM_BARRIERS
	.align		4
        /*0020*/ 	.byte	0x02, 0x4c
        /*0022*/ 	.byte	0x01
	.zero		1


	//----- nvinfo : EIATTR_MERCURY_ISA_VERSION
	.align		4
        /*0024*/ 	.byte	0x03, 0x5f
        /*0026*/ 	.short	0x0101


	//----- nvinfo : EIATTR_COOP_GROUP_MASK_REGIDS
	.align		4
        /*0028*/ 	.byte	0x04, 0x29
        /*002a*/ 	.short	(.L_3407 - .L_3406)


	//   ....[0]....
.L_3406:
        /*002c*/ 	.word	0xffffffff


	//   ....[1]....
        /*0030*/ 	.word	0xffffffff


	//   ....[2]....
        /*0034*/ 	.word	0xffffffff


	//   ....[3]....
        /*0038*/ 	.word	0xffffffff


	//   ....[4]....
        /*003c*/ 	.word	0xffffffff


	//   ....[5]....
        /*0040*/ 	.word	0xffffffff


	//   ....[6]....
        /*0044*/ 	.word	0xffffffff


	//   ....[7]....
        /*0048*/ 	.word	0xffffffff


	//   ....[8]....
        /*004c*/ 	.word	0xffffffff


	//   ....[9]....
        /*0050*/ 	.word	0xffffffff


	//----- nvinfo : EIATTR_COOP_GROUP_INSTR_OFFSETS
	.align		4
.L_3407:
        /*0054*/ 	.byte	0x04, 0x28
        /*0056*/ 	.short	(.L_3409 - .L_3408)


	//   ....[0]....
.L_3408:
        /*0058*/ 	.word	0x00001e20


	//   ....[1]....
        /*005c*/ 	.word	0x00001e50


	//   ....[2]....
        /*0060*/ 	.word	0x00001e80


	//   ....[3]....
        /*0064*/ 	.word	0x00001e90


	//   ....[4]....
        /*0068*/ 	.word	0x00001ec0


	//   ....[5]....
        /*006c*/ 	.word	0x00001ed0


	//   ....[6]....
        /*0070*/ 	.word	0x00001f00


	//   ....[7]....
        /*0074*/ 	.word	0x00001f10


	//   ....[8]....
        /*0078*/ 	.word	0x00001f40


	//   ....[9]....
        /*007c*/ 	.word	0x00001f50


	//----- nvinfo : EIATTR_VRC_CTA_INIT_COUNT
	.align		4
.L_3409:
        /*0080*/ 	.byte	0x02, 0x4a
	.zero		1
	.zero		1


	//----- nvinfo : EIATTR_EXIT_INSTR_OFFSETS
	.align		4
        /*0084*/ 	.byte	0x04, 0x1c
        /*0086*/ 	.short	(.L_3411 - .L_3410)


	//   ....[0]....
.L_3410:
        /*0088*/ 	.word	0x000066c0


	//   ....[1]....
        /*008c*/ 	.word	0x00006760


	//----- nvinfo : EIATTR_MAX_THREADS
	.align		4
.L_3411:
        /*0090*/ 	.byte	0x04, 0x05
        /*0092*/ 	.short	(.L_3413 - .L_3412)
.L_3412:
        /*0094*/ 	.word	0x00000080
        /*0098*/ 	.word	0x00000001
        /*009c*/ 	.word	0x00000001


	//----- nvinfo : EIATTR_CRS_STACK_SIZE
	.align		4
.L_3413:
        /*00a0*/ 	.byte	0x04, 0x1e
        /*00a2*/ 	.short	(.L_3415 - .L_3414)
.L_3414:
        /*00a4*/ 	.word	0x00000000


	//----- nvinfo : EIATTR_CBANK_PARAM_SIZE
	.align		4
.L_3415:
        /*00a8*/ 	.byte	0x03, 0x19
        /*00aa*/ 	.short	0x0128


	//----- nvinfo : EIATTR_PARAM_CBANK
	.align		4
        /*00ac*/ 	.byte	0x04, 0x0a
        /*00ae*/ 	.short	(.L_3417 - .L_3416)
	.align		4
.L_3416:
        /*00b0*/ 	.word	index@(.nv.constant0._ZN10layer_norm13ln_bwd_kernelINS_13Kernel_traitsI6__halfS2_fS2_fjLj2560ELj1ELj1ELj4ELj8ENS_18Kernel_traits_baseILj2560ES2_S2_fS2_fjLj128EEEEELb0ELb1ELb0ELb0EEEvNS_9BwdParamsE)
        /*00b4*/ 	.short	0x0380
        /*00b6*/ 	.short	0x0128


	//----- nvinfo : EIATTR_SW_WAR
	.align		4
.L_3417:
        /*00b8*/ 	.byte	0x04, 0x36
        /*00ba*/ 	.short	(.L_3419 - .L_3418)
.L_3418:
        /*00bc*/ 	.word	0x00000008
.L_3419:


//--------------------- .nv.info._ZN10layer_norm13ln_bwd_kernelINS_13Kernel_traitsI6__halfS2_fS2_fjLj2560ELj1ELj1ELj4ELj8ENS_18Kernel_traits_baseILj2560ES2_S2_fS2_fjLj128EEEEELb0ELb1ELb0ELb1EEEvNS_9BwdParamsE --------------------------
	.section	.nv.info._ZN10layer_norm13ln_bwd_kernelINS_13Kernel_traitsI6__halfS2_fS2_fjLj2560ELj1ELj1ELj4ELj8ENS_18Kernel_traits_baseILj2560ES2_S2_fS2_fjLj128EEEEELb0ELb1ELb0ELb1EEEvNS_9BwdParamsE,"",@"SHT_CUDA_INFO"
	.sectionflags	@""
	.align	4


	//----- nvinfo : EIATTR_CUDA_API_VERSION
	.align		4
        /*0000*/ 	.byte	0x04, 0x37
        /*0002*/ 	.short	(.L_3421 - .L_3420)
.L_3420:
        /*0004*/ 	.word	0x00000082


	//----- nvinfo : EIATTR_KPARAM_INFO
	.align		4
.L_3421:
        /*0008*/ 	.byte	0x04, 0x17
        /*000a*/ 	.short	(.L_3423 - .L_3422)
.L_3422:
        /*000c*/ 	.word	0x00000000
        /*0010*/ 	.short	0x0000
        /*0012*/ 	.short	0x0000
        /*0014*/ 	.byte	0x00, 0xf0, 0xa1, 0x04


	//----- nvinfo : EIATTR_SPARSE_MMA_MASK
	.align		4
.L_3423:
        /*0018*/ 	.byte	0x03, 0x50
        /*001a*/ 	.short	0x0000


	//----- nvinfo : EIATTR_MAXREG_COUNT
	.align		4
        /*001c*/ 	.byte	0x03, 0x1b
        /*001e*/ 	.short	0x00ff


	//----- nvinfo : EIATTR_NUM_BARRIERS
	.align		4
        /*0020*/ 	.byte	0x02, 0x4c
        /*0022*/ 	.byte	0x01
	.zero		1


	//----- nvinfo : EIATTR_MERCURY_ISA_VERSION
	.align		4
        /*0024*/ 	.byte	0x03, 0x5f
        /*0026*/ 	.short	0x0101


	//----- nvinfo : EIATTR_COOP_GROUP_MASK_REGIDS
	.align		4
        /*0028*/ 	.byte	0x04, 0x29
        /*002a*/ 	.short	(.L_3425 - .L_3424)


	//   ....[0]....
.L_3424:
        /*002c*/ 	.word	0xffffffff


	//   ....[1]....
        /*0030*/ 	.word	0xffffffff


	//   ....[2]....
        /*0034*/ 	.word	0xffffffff


	//   ....[3]....
        /*0038*/ 	.word	0xffffffff


	//   ....[4]....
        /*003c*/ 	.word	0xffffffff


	//   ....[5]....
        /*0040*/ 	.word	0xffffffff


	//   ....[6]....
        /*0044*/ 	.word	0xffffffff


	//   ....[7]....
        /*0048*/ 	.word	0xffffffff


	//   ....[8]....
        /*004c*/ 	.word	0xffffffff


	//   ....[9]....
        /*0050*/ 	.word	0xffffffff


	//----- nvinfo : EIATTR_COOP_GROUP_INSTR_OFFSETS
	.align		4
.L_3425:
        /*0054*/ 	.byte	0x04, 0x28
        /*0056*/ 	.short	(.L_3427 - .L_3426)


	//   ....[0]....
.L_3426:
        /*0058*/ 	.word	0x000014f0


	//   ....[1]....
        /*005c*/ 	.word	0x00001500


	//   ....[2]....
        /*0060*/ 	.word	0x00001530


	//   ....[3]....
        /*0064*/ 	.word	0x00001540


	//   ....[4]....
        /*0068*/ 	.word	0x00001570


	//   ....[5]....
        /*006c*/ 	.word	0x00001580


	//   ....[6]....
        /*0070*/ 	.word	0x000015c0


	//   ....[7]....
        /*0074*/ 	.word	0x000015d0


	//   ....[8]....
        /*0078*/ 	.word	0x00001600


	//   ....[9]....
        /*007c*/ 	.word	0x00001610


	//----- nvinfo : EIATTR_VRC_CTA_INIT_COUNT
	.align		4
.L_3427:
        /*0080*/ 	.byte	0x02, 0x4a
	.zero		1
	.zero		1


	//----- nvinfo : EIATTR_EXIT_INSTR_OFFSETS
	.align		4
        /*0084*/ 	.byte	0x04, 0x1c
        /*0086*/ 	.short	(.L_3429 - .L_3428)


	//   ....[0]....
.L_3428:
        /*0088*/ 	.word	0x00005d60


	//----- nvinfo : EIATTR_MAX_THREADS
	.align		4
.L_3429:
        /*008c*/ 	.byte	0x04, 0x05
        /*008e*/ 	.short	(.L_3431 - .L_3430)
.L_3430:
        /*0090*/ 	.word	0x00000080
        /*0094*/ 	.word	0x00000001
        /*0098*/ 	.word	0x00000001


	//----- nvinfo : EIATTR_CRS_STACK_SIZE
	.align		4
.L_3431:
        /*009c*/ 	.byte	0x04, 0x1e
        /*009e*/ 	.short	(.L_3433 - .L_3432)
.L_3432:
        /*00a0*/ 	.word	0x00000000


	//----- nvinfo : EIATTR_CBANK_PARAM_SIZE
	.align		4
.L_3433:
        /*00a4*/ 	.byte	0x03, 0x19
        /*00a6*/ 	.short	0x0128


	//----- nvinfo : EIATTR_PARAM_CBANK
	.align		4
        /*00a8*/ 	.byte	0x04, 0x0a
        /*00aa*/ 	.short	(.L_3435 - .L_3434)
	.align		4
.L_3434:
        /*00ac*/ 	.word	index@(.nv.constant0._ZN10layer_norm13ln_bwd_kernelINS_13Kernel_traitsI6__halfS2_fS2_fjLj2560ELj1ELj1ELj4ELj8ENS_18Kernel_traits_baseILj2560ES2_S2_fS2_fjLj128EEEEELb0ELb1ELb0ELb1EEEvNS_9BwdParamsE)
        /*00b0*/ 	.short	0x0380
        /*00b2*/ 	.short	0x0128


	//----- nvinfo : EIATTR_SW_WAR
	.align		4
.L_3435:
        /*00b4*/ 	.byte	0x04, 0x36
        /*00b6*/ 	.short	(.L_3437 - .L_3436)
.L_3436:
        /*00b8*/ 	.word	0x00000008
.L_3437:


//--------------------- .nv.info._ZN10layer_norm13ln_bwd_kernelINS_13Kernel_traitsI6__halfS2_fS2_fjLj2560ELj1ELj1ELj4ELj8ENS_18Kernel_traits_baseILj2560ES2_S2_fS2_fjLj128EEEEELb0ELb1ELb1ELb0EEEvNS_9BwdParamsE --------------------------
	.section	.nv.info._ZN10layer_norm13ln_bwd_kernelINS_13Kernel_traitsI6__halfS2_fS2_fjLj2560ELj1ELj1ELj4ELj8ENS_18Kernel_traits_baseILj2560ES2_S2_fS2_fjLj128EEEEELb0ELb1ELb1ELb0EEEvNS_9BwdParamsE,"",@"SHT_CUDA_INFO"
	.sectionflags	@""
	.align	4


	//----- nvinfo : EIATTR_CUDA_API_VERSION
	.align		4
        /*0000*/ 	.byte	0x04, 0x37
        /*0002*/ 	.short	(.L_3439 - .L_3438)
.L_3438:
        /*0004*/ 	.word	0x00000082


	//----- nvinfo : EIATTR_KPARAM_INFO
	.align		4
.L_3439:
        /*0008*/ 	.byte	0x04, 0x17
        /*000a*/ 	.short	(.L_3441 - .L_3440)
.L_3440:
        /*000c*/ 	.word	0x00000000
        /*0010*/ 	.short	0x0000
        /*0012*/ 	.short	0x0000
        /*0014*/ 	.byte	0x00, 0xf0, 0xa1, 0x04


	//----- nvinfo : EIATTR_SPARSE_MMA_MASK
	.align		4
.L_3441:
        /*0018*/ 	.byte	0x03, 0x50
        /*001a*/ 	.short	0x0000


	//----- nvinfo : EIATTR_MAXREG_COUNT
	.align		4
        /*001c*/ 	.byte	0x03, 0x1b
        /*001e*/ 	.short	0x00ff


	//----- nvinfo : EIATTR_NUM_BARRIERS
	.align		4
        /*0020*/ 	.byte	0x02, 0x4c
        /*0022*/ 	.byte	0x01
	.zero		1


	//----- nvinfo : EIATTR_MERCURY_ISA_VERSION
	.align		4
        /*0024*/ 	.byte	0x03, 0x5f
        /*0026*/ 	.short	0x0101


	//----- nvinfo : EIATTR_COOP_GROUP_MASK_REGIDS
	.align		4
        /*0028*/ 	.byte	0x04, 0x29
        /*002a*/ 	.short	(.L_3443 - .L_3442)


	//   ....[0]....
.L_3442:
        /*002c*/ 	.word	0xffffffff


	//   ....[1]....
        /*0030*/ 	.word	0xffffffff


	//   ....[2]....
        /*0034*/ 	.word	0xffffffff


	//   ....[3]....
        /*0038*/ 	.word	0xffffffff


	//   ....[4]....
        /*003c*/ 	.word	0xffffffff


	//   ....[5]....
        /*0040*/ 	.word	0xffffffff


	//   ....[6]....
        /*0044*/ 	.word	0xffffffff


	//   ....[7]....
        /*0048*/ 	.word	0xffffffff


	//   ....[8]....
        /*004c*/ 	.word	0xffffffff


	//   ....[9]....
        /*0050*/ 	.word	0xffffffff


	//----- nvinfo : EIATTR_COOP_GROUP_INSTR_OFFSETS
	.align		4
.L_3443:
        /*0054*/ 	.byte	0x04, 0x28
        /*0056*/ 	.short	(.L_3445 - .L_3444)


	//   ....[0]....
.L_3444:
        /*0058*/ 	.word	0x00002120


	//   ....[1]....
        /*005c*/ 	.word	0x00002150


	//   ....[2]....
        /*0060*/ 	.word	0x00002180


	//   ....[3]....
        /*0064*/ 	.word	0x00002190


	//   ....[4]....
        /*0068*/ 	.word	0x000021c0


	//   ....[5]....
        /*006c*/ 	.word	0x000021d0


	//   ....[6]....
        /*0070*/ 	.word	0x00002200


	//   ....[7]....
        /*0074*/ 	.word	0x00002210


	//   ....[8]....
        /*0078*/ 	.word	0x00002240


	//   ....[9]....
        /*007c*/ 	.word	0x00002250


	//----- nvinfo : EIATTR_VRC_CTA_INIT_COUNT
	.align		4
.L_3445:
        /*0080*/ 	.byte	0x02, 0x4a
	.zero		1
	.zero		1


	//----- nvinfo : EIATTR_EXIT_INSTR_OFFSETS
	.align		4
        /*0084*/ 	.byte	0x04, 0x1c
        /*0086*/ 	.short	(.L_3447 - .L_3446)


	//   ....[0]....
.L_3446:
        /*0088*/ 	.word	0x000078f0


	//   ....[1]....
        /*008c*/ 	.word	0x00007990


	//----- nvinfo : EIATTR_MAX_THREADS
	.align		4
.L_3447:
        /*0090*/ 	.byte	0x04, 0x05
        /*0092*/ 	.short	(.L_3449 - .L_3448)
.L_3448:
        /*0094*/ 	.word	0x00000080
        /*0098*/ 	.word	0x00000001
        /*009c*/ 	.word	0x00000001


	//----- nvinfo : EIATTR_CRS_STACK_SIZE
	.align		4
.L_3449:
        /*00a0*/ 	.byte	0x04, 0x1e
        /*00a2*/ 	.short	(.L_3451 - .L_3450)
.L_3450:
        /*00a4*/ 	.word	0x00000000


	//----- nvinfo : EIATTR_CBANK_PARAM_SIZE
	.align		4
.L_3451:
        /*00a8*/ 	.byte	0x03, 0x19
        /*00aa*/ 	.short	0x0128


	//----- nvinfo : EIATTR_PARAM_CBANK
	.align		4
        /*00ac*/ 	.byte	0x04, 0x0a
        /*00ae*/ 	.short	(.L_3453 - .L_3452)
	.align		4
.L_3452:
        /*00b0*/ 	.word	index@(.nv.constant0._ZN10layer_norm13ln_bwd_kernelINS_13Kernel_traitsI6__halfS2_fS2_fjLj2560ELj1ELj1ELj4ELj8ENS_18Kernel_traits_baseILj2560ES2_S2_fS2_fjLj128EEEEELb0ELb1ELb1ELb0EEEvNS_9BwdParamsE)
        /*00b4*/ 	.short	0x0380
        /*00b6*/ 	.short	0x0128


	//----- nvinfo : EIATTR_SW_WAR
	.align		4
.L_3453:
        /*00b8*/ 	.byte	0x04, 0x36
        /*00ba*/ 	.short	(.L_3455 - .L_3454)
.L_3454:
        /*00bc*/ 	.word	0x00000008
.L_3455:


//--------------------- .nv.info._ZN10layer_norm13ln_bwd_kernelINS_13Kernel_traitsI6__halfS2_fS2_fjLj2560ELj1ELj1ELj4ELj8ENS_18Kernel_traits_baseILj2560ES2_S2_fS2_fjLj128EEEEELb0ELb1ELb1ELb1EEEvNS_9BwdParamsE --------------------------
	.section	.nv.info._ZN10layer_norm13ln_bwd_kernelINS_13Kernel_traitsI6__halfS2_fS2_fjLj2560ELj1ELj1ELj4ELj8ENS_18Kernel_traits_baseILj2560ES2_S2_fS2_fjLj128EEEEELb0ELb1ELb1ELb1EEEvNS_9BwdParamsE,"",@"SHT_CUDA_INFO"
	.sectionflags	@""
	.align	4


	//----- nvinfo : EIATTR_CUDA_API_VERSION
	.align		4
        /*0000*/ 	.byte	0x04, 0x37
        /*0002*/ 	.short	(.L_3457 - .L_3456)
.L_3456:
        /*0004*/ 	.word	0x00000082


	//----- nvinfo : EIATTR_KPARAM_INFO
	.align		4
.L_3457:
        /*0008*/ 	.byte	0x04, 0x17
        /*000a*/ 	.short	(.L_3459 - .L_3458)
.L_3458:
        /*000c*/ 	.word	0x00000000
        /*0010*/ 	.short	0x0000
        /*0012*/ 	.short	0x0000
        /*0014*/ 	.byte	0x00, 0xf0, 0xa1, 0x04


	//----- nvinfo : EIATTR_SPARSE_MMA_MASK
	.align		4
.L_3459:
        /*0018*/ 	.byte	0x03, 0x50
        /*001a*/ 	.short	0x0000


	//----- nvinfo : EIATTR_MAXREG_COUNT
	.align		4
        /*001c*/ 	.byte	0x03, 0x1b
        /*001e*/ 	.short	0x00ff


	//----- nvinfo : EIATTR_NUM_BARRIERS
	.align		4
        /*0020*/ 	.byte	0x02, 0x4c
        /*0022*/ 	.byte	0x01
	.zero		1


	//----- nvinfo : EIATTR_MERCURY_ISA_VERSION
	.align		4
        /*0024*/ 	.byte	0x03, 0x5f
        /*0026*/ 	.short	0x0101


	//----- nvinfo : EIATTR_COOP_GROUP_MASK_REGIDS
	.align		4
        /*0028*/ 	.byte	0x04, 0x29
        /*002a*/ 	.short	(.L_3461 - .L_3460)


	//   ....[0]....
.L_3460:
        /*002c*/ 	.word	0xffffffff


	//   ....[1]....
        /*0030*/ 	.word	0xffffffff


	//   ....[2]....
        /*0034*/ 	.word	0xffffffff


	//   ....[3]....
        /*0038*/ 	.word	0xffffffff


	//   ....[4]....
        /*003c*/ 	.word	0xffffffff


	//   ....[5]....
        /*0040*/ 	.word	0xffffffff


	//   ....[6]....
        /*0044*/ 	.word	0xffffffff


	//   ....[7]....
        /*0048*/ 	.word	0xffffffff


	//   ....[8]....
        /*004c*/ 	.word	0xffffffff


	//   ....[9]....
        /*0050*/ 	.word	0xffffffff


	//----- nvinfo : EIATTR_COOP_GROUP_INSTR_OFFSETS
	.align		4
.L_3461:
        /*0054*/ 	.byte	0x04, 0x28
        /*0056*/ 	.short	(.L_3463 - .L_3462)


	//   ....[0]....
.L_3462:
        /*0058*/ 	.word	0x00001890


	//   ....[1]....
        /*005c*/ 	.word	0x000018d0


	//   ....[2]....
        /*0060*/ 	.word	0x00001940


	//   ....[3]....
        /*0064*/ 	.word	0x00001950


	//   ....[4]....
        /*0068*/ 	.word	0x00001990


	//   ....[5]....
        /*006c*/ 	.word	0x000019b0


	//   ....[6]....
        /*0070*/ 	.word	0x000019e0


	//   ....[7]....
        /*0074*/ 	.word	0x00001a10


	//   ....[8]....
        /*0078*/ 	.word	0x00001a60


	//   ....[9]....
        /*007c*/ 	.word	0x00001a70


	//----- nvinfo : EIATTR_VRC_CTA_INIT_COUNT
	.align		4
.L_3463:
        /*0080*/ 	.byte	0x02, 0x4a
	.zero		1
	.zero		1


	//----- nvinfo : EIATTR_EXIT_INSTR_OFFSETS
	.align		4
        /*0084*/ 	.byte	0x04, 0x1c
        /*0086*/ 	.short	(.L_3465 - .L_3464)


	//   ....[0]....
.L_3464:
        /*0088*/ 	.word	0x00006c20


	//----- nvinfo : EIATTR_MAX_THREADS
	.align		4
.L_3465:
        /*008c*/ 	.byte	0x04, 0x05
        /*008e*/ 	.short	(.L_3467 - .L_3466)
.L_3466:
        /*0090*/ 	.word	0x00000080
        /*0094*/ 	.word	0x00000001
        /*0098*/ 	.word	0x00000001


	//----- nvinfo : EIATTR_CRS_STACK_SIZE
	.align		4
.L_3467:
        /*009c*/ 	.byte	0x04, 0x1e
        /*009e*/ 	.short	(.L_3469 - .L_3468)
.L_3468:
        /*00a0*/ 	.word	0x00000000


	//----- nvinfo : EIATTR_CBANK_PARAM_SIZE
	.align		4
.L_3469:
        /*00a4*/ 	.byte	0x03, 0x19
        /*00a6*/ 	.short	0x0128


	//----- nvinfo : EIATTR_PARAM_CBANK
	.align		4
        /*00a8*/ 	.byte	0x04, 0x0a
        /*00aa*/ 	.short	(.L_3471 - .L_3470)
	.align		4
.L_3470:
        /*00ac*/ 	.word	index@(.nv.constant0._ZN10layer_norm13ln_bwd_kernelINS_13Kernel_traitsI6__halfS2_fS2_fjLj2560ELj1ELj1ELj4ELj8ENS_18Kernel_traits_baseILj2560ES2_S2_fS2_fjLj128EEEEELb0ELb1ELb1ELb1EEEvNS_9BwdParamsE)
        /*00b0*/ 	.short	0x0380
        /*00b2*/ 	.short	0x0128


	//----- nvinfo : EIATTR_SW_WAR
	.align		4
.L_3471:
        /*00b4*/ 	.byte	0x04, 0x36
        /*00b6*/ 	.short	(.L_3473 - .L_3472)
.L_3472:
        /*00b8*/ 	.word	0x00000008
.L_3473:


//--------------------- .nv.info._ZN10layer_norm13ln_bwd_kernelINS_13Kernel_traitsI6__halfS2_fS2_fjLj2560ELj1ELj1ELj4ELj8ENS_18Kernel_traits_baseILj2560ES2_S2_fS2_fjLj128EEEEELb1ELb0ELb0ELb0EEEvNS_9BwdParamsE --------------------------
	.section	.nv.info._ZN10layer_norm13ln_bwd_kernelINS_13Kernel_traitsI6__halfS2_fS2_fjLj2560ELj1ELj1ELj4ELj8ENS_18Kernel_traits_baseILj2560ES2_S2_fS2_fjLj128EEEEELb1ELb0ELb0ELb0EEEvNS_9BwdParamsE,"",@"SHT_CUDA_INFO"
	.sectionflags	@""
	.align	4


	//----- nvinfo : EIATTR_CUDA_API_VERSION
	.align		4
        /*0000*/ 	.byte	0x04, 0x37
        /*0002*/ 	.short	(.L_3475 - .L_3474)
.L_3474:
        /*0004*/ 	.word	0x00000082


	//----- nvinfo : EIATTR_KPARAM_INFO
	.align		4
.L_3475:
        /*0008*/ 	.byte	0x04, 0x17
        /*000a*/ 	.short	(.L_3477 - .L_3476)
.L_3476:
        /*000c*/ 	.word	0x00000000
        /*0010*/ 	.short	0x0000
        /*0012*/ 	.short	0x0000
        /*0014*/ 	.byte	0x00, 0xf0, 0xa1, 0x04


	//----- nvinfo : EIATTR_SPARSE_MMA_MASK
	.align		4
.L_3477:
        /*0018*/ 	.byte	0x03, 0x50
        /*001a*/ 	.short	0x0000


	//----- nvinfo : EIATTR_MAXREG_COUNT
	.align		4
        /*001c*/ 	.byte	0x03, 0x1b
        /*001e*/ 	.short	0x00ff


	//----- nvinfo : EIATTR_NUM_BARRIERS
	.align		4
        /*0020*/ 	.byte	0x02, 0x4c
        /*0022*/ 	.byte	0x01
	.zero		1


	//----- nvinfo : EIATTR_MERCURY_ISA_VERSION
	.align		4
        /*0024*/ 	.byte	0x03, 0x5f
        /*0026*/ 	.short	0x0101


	//----- nvinfo : EIATTR_COOP_GROUP_MASK_REGIDS
	.align		4
        /*0028*/ 	.byte	0x04, 0x29
        /*002a*/ 	.short	(.L_3479 - .L_3478)


	//   ....[0]....
.L_3478:
        /*002c*/ 	.word	0xffffffff


	//   ....[1]....
        /*0030*/ 	.word	0xffffffff


	//   ....[2]....
        /*0034*/ 	.word	0xffffffff


	//   ....[3]....
        /*0038*/ 	.word	0xffffffff


	//   ....[4]....
        /*003c*/ 	.word	0xffffffff


	//   ....[5]....
        /*0040*/ 	.word	0xffffffff


	//   ....[6]....
        /*0044*/ 	.word	0xffffffff


	//   ....[7]....
        /*0048*/ 	.word	0xffffffff


	//   ....[8]....
        /*004c*/ 	.word	0xffffffff


	//   ....[9]....
        /*0050*/ 	.word	0xffffffff


	//----- nvinfo : EIATTR_COOP_GROUP_INSTR_OFFSETS
	.align		4
.L_3479:
        /*0054*/ 	.byte	0x04, 0x28
        /*0056*/ 	.short	(.L_3481 - .L_3480)


	//   ....[0]....
.L_3480:
        /*0058*/ 	.word	0x00001ad0


	//   ....[1]....
        /*005c*/ 	.word	0x00001b00


	//   ....[2]....
        /*0060*/ 	.word	0x00001b30


	//   ....[3]....
        /*0064*/ 	.word	0x00001b40


	//   ....[4]....
        /*0068*/ 	.word	0x00001b70


	//   ....[5]....
        /*006c*/ 	.word	0x00001b80


	//   ....[6]....
        /*0070*/ 	.word	0x00001bb0


	//   ....[7]....
        /*0074*/ 	.word	0x00001bc0


	//   ....[8]....
        /*0078*/ 	.word	0x00001bf0


	//   ....[9]....
        /*007c*/ 	.word	0x00001c00


	//----- nvinfo : EIATTR_VRC_CTA_INIT_COUNT
	.align		4
.L_3481:
        /*0080*/ 	.byte	0x02, 0x4a
	.zero		1
	.zero		1


	//----- nvinfo : EIATTR_EXIT_INSTR_OFFSETS
	.align		4
        /*0084*/ 	.byte	0x04, 0x1c
        /*0086*/ 	.short	(.L_3483 - .L_3482)


	//   ....[0]....
.L_3482:
        /*0088*/ 	.word	0x00005870


	//   ....[1]....
        /*008c*/ 	.word	0x000058f0


	//----- nvinfo : EIATTR_MAX_THREADS
	.align		4
.L_3483:
        /*0090*/ 	.byte	0x04, 0x05
        /*0092*/ 	.short	(.L_3485 - .L_3484)
.L_3484:
        /*0094*/ 	.word	0x00000080
        /*0098*/ 	.word	0x00000001
        /*009c*/ 	.word	0x00000001


	//----- nvinfo : EIATTR_CRS_STACK_SIZE
	.align		4
.L_3485:
        /*00a0*/ 	.byte	0x04, 0x1e
        /*00a2*/ 	.short	(.L_3487 - .L_3486)
.L_3486:
        /*00a4*/ 	.word	0x00000000


	//----- nvinfo : EIATTR_CBANK_PARAM_SIZE
	.align		4
.L_3487:
        /*00a8*/ 	.byte	0x03, 0x19
        /*00aa*/ 	.short	0x0128


	//----- nvinfo : EIATTR_PARAM_CBANK
	.align		4
        /*00ac*/ 	.byte	0x04, 0x0a
        /*00ae*/ 	.short	(.L_3489 - .L_3488)
	.align		4
.L_3488:
        /*00b0*/ 	.word	index@(.nv.constant0._ZN10layer_norm13ln_bwd_kernelINS_13Kernel_traitsI6__halfS2_fS2_fjLj2560ELj1ELj1ELj4ELj8ENS_18Kernel_traits_baseILj2560ES2_S2_fS2_fjLj128EEEEELb1ELb0ELb0ELb0EEEvNS_9BwdParamsE)
        /*00b4*/ 	.short	0x0380
        /*00b6*/ 	.short	0x0128


	//----- nvinfo : EIATTR_SW_WAR
	.align		4
.L_3489:
        /*00b8*/ 	.byte	0x04, 0x36
        /*00ba*/ 	.short	(.L_3491 - .L_3490)
.L_3490:
        /*00bc*/ 	.word	0x00000008
.L_3491:


//--------------------- .nv.info._ZN10layer_norm13ln_bwd_kernelINS_13Kernel_traitsI6__halfS2_fS2_fjLj2560ELj1ELj1ELj4ELj8ENS_18Kernel_traits_baseILj2560ES2_S2_fS2_fjLj128EEEEELb1ELb0ELb0ELb1EEEvNS_9BwdParamsE --------------------------
	.section	.nv.info._ZN10layer_norm13ln_bwd_kernelINS_13Kernel_traitsI6__halfS2_fS2_fjLj2560ELj1ELj1ELj4ELj8ENS_18Kernel_traits_baseILj2560ES2_S2_fS2_fjLj128EEEEELb1ELb0ELb0ELb1EEEvNS_9BwdParamsE,"",@"SHT_CUDA_INFO"
	.sectionflags	@""
	.align	4


	//----- nvinfo : EIATTR_CUDA_API_VERSION
	.align		4
        /*0000*/ 	.byte	0x04, 0x37
        /*0002*/ 	.short	(.L_3493 - .L_3492)
.L_3492:
        /*0004*/ 	.word	0x00000082


	//----- nvinfo : EIATTR_KPARAM_INFO
	.align		4
.L_3493:
        /*0008*/ 	.byte	0x04, 0x17
        /*000a*/ 	.short	(.L_3495 - .L_3494)
.L_3494:
        /*000c*/ 	.word	0x00000000
        /*0010*/ 	.short	0x0000
        /*0012*/ 	.short	0x0000
        /*0014*/ 	.byte	0x00, 0xf0, 0xa1, 0x04


	//----- nvinfo : EIATTR_SPARSE_MMA_MASK
	.align		4
.L_3495:
        /*0018*/ 	.byte	0x03, 0x50
        /*001a*/ 	.short	0x0000


	//----- nvinfo : EIATTR_MAXREG_COUNT
	.align		4
        /*001c*/ 	.byte	0x03, 0x1b
        /*001e*/ 	.short	0x00ff


	//----- nvinfo : EIATTR_NUM_BARRIERS
	.align		4
        /*0020*/ 	.byte	0x02, 0x4c
        /*0022*/ 	.byte	0x01
	.zero		1


	//----- nvinfo : EIATTR_MERCURY_ISA_VERSION
	.align		4
        /*0024*/ 	.byte	0x03, 0x5f
        /*0026*/ 	.short	0x0101


	//----- nvinfo : EIATTR_COOP_GROUP_MASK_REGIDS
	.align		4
        /*0028*/ 	.byte	0x04, 0x29
        /*002a*/ 	.short	(.L_3497 - .L_3496)


	//   ....[0]....
.L_3496:
        /*002c*/ 	.word	0xffffffff


	//   ....[1]....
        /*0030*/ 	.word	0xffffffff


	//   ....[2]....
        /*0034*/ 	.word	0xffffffff


	//   ....[3]....
        /*0038*/ 	.word	0xffffffff


	//   ....[4]....
        /*003c*/ 	.word	0xffffffff


	//   ....[5]....
        /*0040*/ 	.word	0xffffffff


	//   ....[6]....
        /*0044*/ 	.word	0xffffffff


	//   ....[7]....
        /*0048*/ 	.word	0xffffffff


	//   ....[8]....
        /*004c*/ 	.word	0xffffffff


	//   ....[9]....
        /*0050*/ 	.word	0xffffffff


	//----- nvinfo : EIATTR_COOP_GROUP_INSTR_OFFSETS
	.align		4
.L_3497:
        /*0054*/ 	.byte	0x04, 0x28
        /*0056*/ 	.short	(.L_3499 - .L_3498)


	//   ....[0]....
.L_3498:
        /*0058*/ 	.word	0x000011a0


	//   ....[1]....
        /*005c*/ 	.word	0x000011c0


	//   ....[2]....
        /*0060*/ 	.word	0x000011e0


	//   ....[3]....
        /*0064*/ 	.word	0x00001210


	//   ....[4]....
        /*0068*/ 	.word	0x00001230


	//   ....[5]....
        /*006c*/ 	.word	0x00001250


	//   ....[6]....
        /*0070*/ 	.word	0x000012c0


	//   ....[7]....
        /*0074*/ 	.word	0x000012f0


	//   ....[8]....
        /*0078*/ 	.word	0x00001380


	//   ....[9]....
        /*007c*/ 	.word	0x000014c0


	//----- nvinfo : EIATTR_VRC_CTA_INIT_COUNT
	.align		4
.L_3499:
        /*0080*/ 	.byte	0x02, 0x4a
	.zero		1
	.zero		1


	//----- nvinfo : EIATTR_EXIT_INSTR_OFFSETS
	.align		4
        /*0084*/ 	.byte	0x04, 0x1c
        /*0086*/ 	.short	(.L_3501 - .L_3500)


	//   ....[0]....
.L_3500:
        /*0088*/ 	.word	0x00004eb0


	//----- nvinfo : EIATTR_MAX_THREADS
	.align		4
.L_3501:
        /*008c*/ 	.byte	0x04, 0x05
        /*008e*/ 	.short	(.L_3503 - .L_3502)
.L_3502:
        /*0090*/ 	.word	0x00000080
        /*0094*/ 	.word	0x00000001
        /*0098*/ 	.word	0x00000001


	//----- nvinfo : EIATTR_CBANK_PARAM_SIZE
	.align		4
.L_3503:
        /*009c*/ 	.byte	0x03, 0x19
        /*009e*/ 	.short	0x0128


	//----- nvinfo : EIATTR_PARAM_CBANK
	.align		4
        /*00a0*/ 	.byte	0x04, 0x0a
        /*00a2*/ 	.short	(.L_3505 - .L_3504)
	.align		4
.L_3504:
        /*00a4*/ 	.word	index@(.nv.constant0._ZN10layer_norm13ln_bwd_kernelINS_13Kernel_traitsI6__halfS2_fS2_fjLj2560ELj1ELj1ELj4ELj8ENS_18Kernel_traits_baseILj2560ES2_S2_fS2_fjLj128EEEEELb1ELb0ELb0ELb1EEEvNS_9BwdParamsE)
        /*00a8*/ 	.short	0x0380
        /*00aa*/ 	.short	0x0128


	//----- nvinfo : EIATTR_SW_WAR
	.align		4
.L_3505:
        /*00ac*/ 	.byte	0x04, 0x36
        /*00ae*/ 	.short	(.L_3507 - .L_3506)
.L_3506:
        /*00b0*/ 	.word	0x00000008
.L_3507:


//--------------------- .nv.info._ZN10layer_norm22ln_bwd_finalize_kernelINS_22Kernel_traits_finalizeILj2560E6__halfS2_fS2_fjLb0ELj1024ELj4ENS_18Kernel_traits_baseILj2560ES2_S2_fS2_fjLj1024EEEEELb0ELb0EEEvNS_9BwdParamsE --------------------------
	.section	.nv.info._ZN10layer_norm22ln_bwd_finalize_kernelINS_22Kernel_traits_finalizeILj2560E6__halfS2_fS2_fjLb0ELj1024ELj4ENS_18Kernel_traits_baseILj2560ES2_S2_fS2_fjLj1024EEEEELb0ELb0EEEvNS_9BwdParamsE,"",@"SHT_CUDA_INFO"
	.sectionflags	@""
	.align	4


	//----- nvinfo : EIATTR_CUDA_API_VERSION
	.align		4
        /*0000*/ 	.byte	0x04, 0x37
        /*0002*/ 	.short	(.L_3509 - .L_3508)
.L_3508:
        /*0004*/ 	.word	0x00000082


	//----- nvinfo : EIATTR_KPARAM_INFO
	.align		4
.L_3509:
        /*0008*/ 	.byte	0x04, 0x17
        /*000a*/ 	.short	(.L_3511 - .L_3510)
.L_3510:
        /*000c*/ 	.word	0x00000000
        /*0010*/ 	.short	0x0000
        /*0012*/ 	.short	0x0000
        /*0014*/ 	.byte	0x00, 0xf0, 0xa1, 0x04


	//----- nvinfo : EIATTR_SPARSE_MMA_MASK
	.align		4
.L_3511:
        /*0018*/ 	.byte	0x03, 0x50
        /*001a*/ 	.short	0x0000


	//----- nvinfo : EIATTR_MAXREG_COUNT
	.align		4
        /*001c*/ 	.byte	0x03, 0x1b
        /*001e*/ 	.short	0x0040


	//----- nvinfo : EIATTR_NUM_BARRIERS
	.align		4
        /*0020*/ 	.byte	0x02, 0x4c
        /*0022*/ 	.byte	0x01
	.zero		1


	//----- nvinfo : EIATTR_MERCURY_ISA_VERSION
	.align		4
        /*0024*/ 	.byte	0x03, 0x5f
        /*0026*/ 	.short	0x0101


	//----- nvinfo : EIATTR_COOP_GROUP_MASK_REGIDS
	.align		4
        /*0028*/ 	.byte	0x04, 0x29
        /*002a*/ 	.short	(.L_3513 - .L_3512)


	//   ....[0]....
.L_3512:
        /*002c*/ 	.word	0xffffffff


	//   ....[1]....
        /*0030*/ 	.word	0xffffffff


	//   ....[2]....
        /*0034*/ 	.word	0xffffffff


	//   ....[3]....
        /*0038*/ 	.word	0xffffffff


	//   ....[4]....
        /*003c*/ 	.word	0xffffffff


	//   ....[5]....
        /*0040*/ 	.word	0xffffffff


	//   ....[6]....
        /*0044*/ 	.word	0xffffffff


	//   ....[7]....
        /*0048*/ 	.word	0xffffffff


	//   ....[8]....
        /*004c*/ 	.word	0xffffffff


	//   ....[9]....
        /*0050*/ 	.word	0xffffffff


	//----- nvinfo : EIATTR_COOP_GROUP_INSTR_OFFSETS
	.align		4
.L_3513:
        /*0054*/ 	.byte	0x04, 0x28
        /*0056*/ 	.short	(.L_3515 - .L_3514)


	//   ....[0]....
.L_3514:
        /*0058*/ 	.word	0x00001540


	//   ....[1]....
        /*005c*/ 	.word	0x00001550


	//   ....[2]....
        /*0060*/ 	.word	0x00001580


	//   ....[3]....
        /*0064*/ 	.word	0x00001590


	//   ....[4]....
        /*0068*/ 	.word	0x000015c0


	//   ....[5]....
        /*006c*/ 	.word	0x000015d0


	//   ....[6]....
        /*0070*/ 	.word	0x00001610


	//   ....[7]....
        /*0074*/ 	.word	0x00001630


	//   ....[8]....
        /*0078*/ 	.word	0x00001680


	//   ....[9]....
        /*007c*/ 	.word	0x00001690


	//----- nvinfo : EIATTR_VRC_CTA_INIT_COUNT
	.align		4
.L_3515:
        /*0080*/ 	.byte	0x02, 0x4a
	.zero		1
	.zero		1


	//----- nvinfo : EIATTR_EXIT_INSTR_OFFSETS
	.align		4
        /*0084*/ 	.byte	0x04, 0x1c
        /*0086*/ 	.short	(.L_3517 - .L_3516)


	//   ....[0]....
.L_3516:
        /*0088*/ 	.word	0x00000060


	//   ....[1]....
        /*008c*/ 	.word	0x000016f0


	//   ....[2]....
        /*0090*/ 	.word	0x00001720


	//   ....[3]....
        /*0094*/ 	.word	0x000017e0


	//----- nvinfo : EIATTR_MAX_THREADS
	.align		4
.L_3517:
        /*0098*/ 	.byte	0x04, 0x05
        /*009a*/ 	.short	(.L_3519 - .L_3518)
.L_3518:
        /*009c*/ 	.word	0x00000400
        /*00a0*/ 	.word	0x00000001
        /*00a4*/ 	.word	0x00000001


	//----- nvinfo : EIATTR_CRS_STACK_SIZE
	.align		4
.L_3519:
        /*00a8*/ 	.byte	0x04, 0x1e
        /*00aa*/ 	.short	(.L_3521 - .L_3520)
.L_3520:
        /*00ac*/ 	.word	0x00000000


	//----- nvinfo : EIATTR_CBANK_PARAM_SIZE
	.align		4
.L_3521:
        /*00b0*/ 	.byte	0x03, 0x19
        /*00b2*/ 	.short	0x0128


	//----- nvinfo : EIATTR_PARAM_CBANK
	.align		4
        /*00b4*/ 	.byte	0x04, 0x0a
        /*00b6*/ 	.short	(.L_3523 - .L_3522)
	.align		4
.L_3522:
        /*00b8*/ 	.word	index@(.nv.constant0._ZN10layer_norm22ln_bwd_finalize_kernelINS_22Kernel_traits_finalizeILj2560E6__halfS2_fS2_fjLb0ELj1024ELj4ENS_18Kernel_traits_baseILj2560ES2_S2_fS2_fjLj1024EEEEELb0ELb0EEEvNS_9BwdParamsE)
        /*00bc*/ 	.short	0x0380
        /*00be*/ 	.short	0x0128


	//----- nvinfo : EIATTR_SW_WAR
	.align		4
.L_3523:
        /*00c0*/ 	.byte	0x04, 0x36
        /*00c2*/ 	.short	(.L_3525 - .L_3524)
.L_3524:
        /*00c4*/ 	.word	0x00000008
.L_3525:


//--------------------- .nv.info._ZN10layer_norm13ln_bwd_kernelINS_13Kernel_traitsI6__halfS2_fS2_fjLj2560ELj1ELj1ELj4ELj8ENS_18Kernel_traits_baseILj2560ES2_S2_fS2_fjLj128EEEEELb1ELb0ELb1ELb0EEEvNS_9BwdParamsE --------------------------
	.section	.nv.info._ZN10layer_norm13ln_bwd_kernelINS_13Kernel_traitsI6__halfS2_fS2_fjLj2560ELj1ELj1ELj4ELj8ENS_18Kernel_traits_baseILj2560ES2_S2_fS2_fjLj128EEEEELb1ELb0ELb1ELb0EEEvNS_9BwdParamsE,"",@"SHT_CUDA_INFO"
	.sectionflags	@""
	.align	4


	//----- nvinfo : EIATTR_CUDA_API_VERSION
	.align		4
        /*0000*/ 	.byte	0x04, 0x37
        /*0002*/ 	.short	(.L_3527 - .L_3526)
.L_3526:
        /*0004*/ 	.word	0x00000082


	//----- nvinfo : EIATTR_KPARAM_INFO
	.align		4
.L_3527:
        /*0008*/ 	.byte	0x04, 0x17
        /*000a*/ 	.short	(.L_3529 - .L_3528)
.L_3528:
        /*000c*/ 	.word	0x00000000
        /*0010*/ 	.short	0x0000
        /*0012*/ 	.short	0x0000
        /*0014*/ 	.byte	0x00, 0xf0, 0xa1, 0x04


	//----- nvinfo : EIATTR_SPARSE_MMA_MASK
	.align		4
.L_3529:
        /*0018*/ 	.byte	0x03, 0x50
        /*001a*/ 	.short	0x0000


	//----- nvinfo : EIATTR_MAXREG_COUNT
	.align		4
        /*001c*/ 	.byte	0x03, 0x1b
        /*001e*/ 	.short	0x00ff


	//----- nvinfo : EIATTR_NUM_BARRIERS
	.align		4
        /*0020*/ 	.byte	0x02, 0x4c
        /*0022*/ 	.byte	0x01
	.zero		1


	//----- nvinfo : EIATTR_MERCURY_ISA_VERSION
	.align		4
        /*0024*/ 	.byte	0x03, 0x5f
        /*0026*/ 	.short	0x0101


	//----- nvinfo : EIATTR_COOP_GROUP_MASK_REGIDS
	.align		4
        /*0028*/ 	.byte	0x04, 0x29
        /*002a*/ 	.short	(.L_3531 - .L_3530)


	//   ....[0]....
.L_3530:
        /*002c*/ 	.word	0xffffffff


	//   ....[1]....
        /*0030*/ 	.word	0xffffffff


	//   ....[2]....
        /*0034*/ 	.word	0xffffffff


	//   ....[3]....
        /*0038*/ 	.word	0xffffffff


	//   ....[4]....
        /*003c*/ 	.word	0xffffffff


	//   ....[5]....
        /*0040*/ 	.word	0xffffffff


	//   ....[6]....
        /*0044*/ 	.word	0xffffffff


	//   ....[7]....
        /*0048*/ 	.word	0xffffffff


	//   ....[8]....
        /*004c*/ 	.word	0xffffffff


	//   ....[9]....
        /*0050*/ 	.word	0xffffffff


	//----- nvinfo : EIATTR_COOP_GROUP_INSTR_OFFSETS
	.align		4
.L_3531:
        /*0054*/ 	.byte	0x04, 0x28
        /*0056*/ 	.short	(.L_3533 - .L_3532)


	//   ....[0]....
.L_3532:
        /*0058*/ 	.word	0x00002290


	//   ....[1]....
        /*005c*/ 	.word	0x000022b0


	//   ....[2]....
        /*0060*/ 	.word	0x000022f0


	//   ....[3]....
        /*0064*/ 	.word	0x00002300


	//   ....[4]....
        /*0068*/ 	.word	0x00002340


	//   ....[5]....
        /*006c*/ 	.word	0x00002350


	//   ....[6]....
        /*0070*/ 	.word	0x00002380


	//   ....[7]....
        /*0074*/ 	.word	0x00002390


	//   ....[8]....
        /*0078*/ 	.word	0x000023c0


	//   ....[9]....
        /*007c*/ 	.word	0x000023d0


	//----- nvinfo : EIATTR_VRC_CTA_INIT_COUNT
	.align		4
.L_3533:
        /*0080*/ 	.byte	0x02, 0x4a
	.zero		1
	.zero		1


	//----- nvinfo : EIATTR_EXIT_INSTR_OFFSETS
	.align		4
        /*0084*/ 	.byte	0x04, 0x1c
        /*0086*/ 	.short	(.L_3535 - .L_3534)


	//   ....[0]....
.L_3534:
        /*0088*/ 	.word	0x00007390


	//   ....[1]....
        /*008c*/ 	.word	0x00007410


	//----- nvinfo : EIATTR_MAX_THREADS
	.align		4
.L_3535:
        /*0090*/ 	.byte	0x04, 0x05
        /*0092*/ 	.short	(.L_3537 - .L_3536)
.L_3536:
        /*0094*/ 	.word	0x00000080
        /*0098*/ 	.word	0x00000001
        /*009c*/ 	.word	0x00000001


	//----- nvinfo : EIATTR_CRS_STACK_SIZE
	.align		4
.L_3537:
        /*00a0*/ 	.byte	0x04, 0x1e
        /*00a2*/ 	.short	(.L_3539 - .L_3538)
.L_3538:
        /*00a4*/ 	.word	0x00000000


	//----- nvinfo : EIATTR_CBANK_PARAM_SIZE
	.align		4
.L_3539:
        /*00a8*/ 	.byte	0x03, 0x19
        /*00aa*/ 	.short	0x0128


	//----- nvinfo : EIATTR_PARAM_CBANK
	.align		4
        /*00ac*/ 	.byte	0x04, 0x0a
        /*00ae*/ 	.short	(.L_3541 - .L_3540)
	.align		4
.L_3540:
        /*00b0*/ 	.word	index@(.nv.constant0._ZN10layer_norm13ln_bwd_kernelINS_13Kernel_traitsI6__halfS2_fS2_fjLj2560ELj1ELj1ELj4ELj8ENS_18Kernel_traits_baseILj2560ES2_S2_fS2_fjLj128EEEEELb1ELb0ELb1ELb0EEEvNS_9BwdParamsE)
        /*00b4*/ 	.short	0x0380
        /*00b6*/ 	.short	0x0128


	//----- nvinfo : EIATTR_SW_WAR
	.align		4
.L_3541:
        /*00b8*/ 	.byte	0x04, 0x36
        /*00ba*/ 	.short	(.L_3543 - .L_3542)
.L_3542:
        /*00bc*/ 	.word	0x00000008
.L_3543:


//--------------------- .nv.info._ZN10layer_norm22ln_bwd_finalize_kernelINS_22Kernel_traits_finalizeILj2560E6__halfS2_fS2_fjLb0ELj1024ELj4ENS_18Kernel_traits_baseILj2560ES2_S2_fS2_fjLj1024EEEEELb0ELb1EEEvNS_9BwdParamsE --------------------------
	.section	.nv.info._ZN10layer_norm22ln_bwd_finalize_kernelINS_22Kernel_traits_finalizeILj2560E6__halfS2_fS2_fjLb0ELj1024ELj4ENS_18Kernel_traits_baseILj2560ES2_S2_fS2_fjLj1024EEEEELb0ELb1EEEvNS_9BwdParamsE,"",@"SHT_CUDA_INFO"
	.sectionflags	@""
	.align	4


	//----- nvinfo : EIATTR_CUDA_API_VERSION
	.align		4
        /*0000*/ 	.byte	0x04, 0x37
        /*0002*/ 	.short	(.L_3545 - .L_3544)
.L_3544:
        /*0004*/ 	.word	0x00000082


	//----- nvinfo : EIATTR_KPARAM_INFO
	.align		4
.L_3545:
        /*0008*/ 	.byte	0x04, 0x17
        /*000a*/ 	.short	(.L_3547 - .L_3546)
.L_3546:
        /*000c*/ 	.word	0x00000000
        /*0010*/ 	.short	0x0000
        /*0012*/ 	.short	0x0000
        /*0014*/ 	.byte	0x00, 0xf0, 0xa1, 0x04


	//----- nvinfo : EIATTR_SPARSE_MMA_MASK
	.align		4
.L_3547:
        /*0018*/ 	.byte	0x03, 0x50
        /*001a*/ 	.short	0x0000


	//----- nvinfo : EIATTR_MAXREG_COUNT
	.align		4
        /*001c*/ 	.byte	0x03, 0x1b
        /*001e*/ 	.short	0x0040


	//----- nvinfo : EIATTR_NUM_BARRIERS
	.align		4
        /*0020*/ 	.byte	0x02, 0x4c
        /*0022*/ 	.byte	0x01
	.zero		1


	//----- nvinfo : EIATTR_MERCURY_ISA_VERSION
	.align		4
        /*0024*/ 	.byte	0x03, 0x5f
        /*0026*/ 	.short	0x0101


	//----- nvinfo : EIATTR_COOP_GROUP_MASK_REGIDS
	.align		4
        /*0028*/ 	.byte	0x04, 0x29
        /*002a*/ 	.short	(.L_3549 - .L_3548)


	//   ....[0]....
.L_3548:
        /*002c*/ 	.word	0xffffffff


	//   ....[1]....
        /*0030*/ 	.word	0xffffffff


	//   ....[2]....
        /*0034*/ 	.word	0xffffffff


	//   ....[3]....
        /*0038*/ 	.word	0xffffffff


	//   ....[4]....
        /*003c*/ 	.word	0xffffffff


	//   ....[5]....
        /*0040*/ 	.word	0xffffffff


	//   ....[6]....
        /*0044*/ 	.word	0xffffffff


	//   ....[7]....
        /*0048*/ 	.word	0xffffffff


	//   ....[8]....
        /*004c*/ 	.word	0xffffffff


	//   ....[9]....
        /*0050*/ 	.word	0xffffffff


	//----- nvinfo : EIATTR_COOP_GROUP_INSTR_OFFSETS
	.align		4
.L_3549:
        /*0054*/ 	.byte	0x04, 0x28
        /*0056*/ 	.short	(.L_3551 - .L_3550)


	//   ....[0]....
.L_3550:
        /*0058*/ 	.word	0x00001560


	//   ....[1]....
        /*005c*/ 	.word	0x00001570


	//   ....[2]....
        /*0060*/ 	.word	0x000015a0


	//   ....[3]....
        /*0064*/ 	.word	0x000015b0


	//   ....[4]....
        /*0068*/ 	.word	0x000015e0


	//   ....[5]....
        /*006c*/ 	.word	0x000015f0


	//   ....[6]....
        /*0070*/ 	.word	0x00001620


	//   ....[7]....
        /*0074*/ 	.word	0x00001640


	//   ....[8]....
        /*0078*/ 	.word	0x00001670


	//   ....[9]....
        /*007c*/ 	.word	0x00001680


	//----- nvinfo : EIATTR_VRC_CTA_INIT_COUNT
	.align		4
.L_3551:
        /*0080*/ 	.byte	0x02, 0x4a
	.zero		1
	.zero		1


	//----- nvinfo : EIATTR_EXIT_INSTR_OFFSETS
	.align		4
        /*0084*/ 	.byte	0x04, 0x1c
        /*0086*/ 	.short	(.L_3553 - .L_3552)


	//   ....[0]....
.L_3552:
        /*0088*/ 	.word	0x00000060


	//   ....[1]....
        /*008c*/ 	.word	0x000016e0


	//   ....[2]....
        /*0090*/ 	.word	0x000017d0


	//----- nvinfo : EIATTR_MAX_THREADS
	.align		4
.L_3553:
        /*0094*/ 	.byte	0x04, 0x05
        /*0096*/ 	.short	(.L_3555 - .L_3554)
.L_3554:
        /*0098*/ 	.word	0x00000400
        /*009c*/ 	.word	0x00000001
        /*00a0*/ 	.word	0x00000001


	//----- nvinfo : EIATTR_CRS_STACK_SIZE
	.align		4
.L_3555:
        /*00a4*/ 	.byte	0x04, 0x1e
        /*00a6*/ 	.short	(.L_3557 - .L_3556)
.L_3556:
        /*00a8*/ 	.word	0x00000000


	//----- nvinfo : EIATTR_CBANK_PARAM_SIZE
	.align		4
.L_3557:
        /*00ac*/ 	.byte	0x03, 0x19
        /*00ae*/ 	.short	0x0128


	//----- nvinfo : EIATTR_PARAM_CBANK
	.align		4
        /*00b0*/ 	.byte	0x04, 0x0a
        /*00b2*/ 	.short	(.L_3559 - .L_3558)
	.align		4
.L_3558:
        /*00b4*/ 	.word	index@(.nv.constant0._ZN10layer_norm22ln_bwd_finalize_kernelINS_22Kernel_traits_finalizeILj2560E6__halfS2_fS2_fjLb0ELj1024ELj4ENS_18Kernel_traits_baseILj2560ES2_S2_fS2_fjLj1024EEEEELb0ELb1EEEvNS_9BwdParamsE)
        /*00b8*/ 	.short	0x0380
        /*00ba*/ 	.short	0x0128


	//----- nvinfo : EIATTR_SW_WAR
	.align		4
.L_3559:
        /*00bc*/ 	.byte	0x04, 0x36
        /*00be*/ 	.short	(.L_3561 - .L_3560)
.L_3560:
        /*00c0*/ 	.word	0x00000008
.L_3561:


//--------------------- .nv.info._ZN10layer_norm13ln_bwd_kernelINS_13Kernel_traitsI6__halfS2_fS2_fjLj2560ELj1ELj1ELj4ELj8ENS_18Kernel_traits_baseILj2560ES2_S2_fS2_fjLj128EEEEELb1ELb0ELb1ELb1EEEvNS_9BwdParamsE --------------------------
	.section	.nv.info._ZN10layer_norm13ln_bwd_kernelINS_13Kernel_traitsI6__halfS2_fS2_fjLj2560ELj1ELj1ELj4ELj8ENS_18Kernel_traits_baseILj2560ES2_S2_fS2_fjLj128EEEEELb1ELb0ELb1ELb1EEEvNS_9BwdParamsE,"",@"SHT_CUDA_INFO"
	.sectionflags	@""
	.align	4


	//----- nvinfo : EIATTR_CUDA_API_VERSION
	.align		4
        /*0000*/ 	.byte	0x04, 0x37
        /*0002*/ 	.short	(.L_3563 - .L_3562)
.L_3562:
        /*0004*/ 	.word	0x00000082


	//----- nvinfo : EIATTR_KPARAM_INFO
	.align		4
.L_3563:
        /*0008*/ 	.byte	0x04, 0x17
        /*000a*/ 	.short	(.L_3565 - .L_3564)
.L_3564:
        /*000c*/ 	.word	0x00000000
        /*0010*/ 	.short	0x0000
        /*0012*/ 	.short	0x0000
        /*0014*/ 	.byte	0x00, 0xf0, 0xa1, 0x04


	//----- nvinfo : EIATTR_SPARSE_MMA_MASK
	.align		4
.L_3565:
        /*0018*/ 	.byte	0x03, 0x50
        /*001a*/ 	.short	0x0000


	//----- nvinfo : EIATTR_MAXREG_COUNT
	.align		4
        /*001c*/ 	.byte	0x03, 0x1b
        /*001e*/ 	.short	0x00ff


	//----- nvinfo : EIATTR_NUM_BARRIERS
	.align		4
        /*0020*/ 	.byte	0x02, 0x4c
        /*0022*/ 	.byte	0x01
	.zero		1


	//----- nvinfo : EIATTR_MERCURY_ISA_VERSION
	.align		4
        /*0024*/ 	.byte	0x03, 0x5f
        /*0026*/ 	.short	0x0101


	//----- nvinfo : EIATTR_COOP_GROUP_MASK_REGIDS
	.align		4
        /*0028*/ 	.byte	0x04, 0x29
        /*002a*/ 	.short	(.L_3567 - .L_3566)


	//   ....[0]....
.L_3566:
        /*002c*/ 	.word	0xffffffff


	//   ....[1]....
        /*0030*/ 	.word	0xffffffff


	//   ....[2]....
        /*0034*/ 	.word	0xffffffff


	//   ....[3]....
        /*0038*/ 	.word	0xffffffff


	//   ....[4]....
        /*003c*/ 	.word	0xffffffff


	//   ....[5]....
        /*0040*/ 	.word	0xffffffff


	//   ....[6]....
        /*0044*/ 	.word	0xffffffff


	//   ....[7]....
        /*0048*/ 	.word	0xffffffff


	//   ....[8]....
        /*004c*/ 	.word	0xffffffff


	//   ....[9]....
        /*0050*/ 	.word	0xffffffff


	//----- nvinfo : EIATTR_COOP_GROUP_INSTR_OFFSETS
	.align		4
.L_3567:
        /*0054*/ 	.byte	0x04, 0x28
        /*0056*/ 	.short	(.L_3569 - .L_3568)


	//   ....[0]....
.L_3568:
        /*0058*/ 	.word	0x00001a50


	//   ....[1]....
        /*005c*/ 	.word	0x00001a70


	//   ....[2]....
        /*0060*/ 	.word	0x00001aa0


	//   ....[3]....
        /*0064*/ 	.word	0x00001ab0


	//   ....[4]....
        /*0068*/ 	.word	0x00001af0


	//   ....[5]....
        /*006c*/ 	.word	0x00001b00


	//   ....[6]....
        /*0070*/ 	.word	0x00001b30


	//   ....[7]....
        /*0074*/ 	.word	0x00001b50


	//   ....[8]....
        /*0078*/ 	.word	0x00001b80


	//   ....[9]....
        /*007c*/ 	.word	0x00001b90


	//----- nvinfo : EIATTR_VRC_CTA_INIT_COUNT
	.align		4
.L_3569:
        /*0080*/ 	.byte	0x02, 0x4a
	.zero		1
	.zero		1


	//----- nvinfo : EIATTR_EXIT_INSTR_OFFSETS
	.align		4
        /*0084*/ 	.byte	0x04, 0x1c
        /*0086*/ 	.short	(.L_3571 - .L_3570)


	//   ....[0]....
.L_3570:
        /*0088*/ 	.word	0x00005f60


	//----- nvinfo : EIATTR_MAX_THREADS
	.align		4
.L_3571:
        /*008c*/ 	.byte	0x04, 0x05
        /*008e*/ 	.short	(.L_3573 - .L_3572)
.L_3572:
        /*0090*/ 	.word	0x00000080
        /*0094*/ 	.word	0x00000001
        /*0098*/ 	.word	0x00000001


	//----- nvinfo : EIATTR_CRS_STACK_SIZE
	.align		4
.L_3573:
        /*009c*/ 	.byte	0x04, 0x1e
        /*009e*/ 	.short	(.L_3575 - .L_3574)
.L_3574:
        /*00a0*/ 	.word	0x00000000


	//----- nvinfo : EIATTR_CBANK_PARAM_SIZE
	.align		4
.L_3575:
        /*00a4*/ 	.byte	0x03, 0x19
        /*00a6*/ 	.short	0x0128


	//----- nvinfo : EIATTR_PARAM_CBANK
	.align		4
        /*00a8*/ 	.byte	0x04, 0x0a
        /*00aa*/ 	.short	(.L_3577 - .L_3576)
	.align		4
.L_3576:
        /*00ac*/ 	.word	index@(.nv.constant0._ZN10layer_norm13ln_bwd_kernelINS_13Kernel_traitsI6__halfS2_fS2_fjLj2560ELj1ELj1ELj4ELj8ENS_18Kernel_traits_baseILj2560ES2_S2_fS2_fjLj128EEEEELb1ELb0ELb1ELb1EEEvNS_9BwdParamsE)
        /*00b0*/ 	.short	0x0380
        /*00b2*/ 	.short	0x0128


	//----- nvinfo : EIATTR_SW_WAR
	.align		4
.L_3577:
        /*00b4*/ 	.byte	0x04, 0x36
        /*00b6*/ 	.short	(.L_3579 - .L_3578)
.L_3578:
        /*00b8*/ 	.word	0x00000008
.L_3579:


//--------------------- .nv.info._ZN10layer_norm13ln_bwd_kernelINS_13Kernel_traitsI6__halfS2_fS2_fjLj2560ELj1ELj1ELj4ELj8ENS_18Kernel_traits_baseILj2560ES2_S2_fS2_fjLj128EEEEELb1ELb1ELb0ELb0EEEvNS_9BwdParamsE --------------------------
	.section	.nv.info._ZN10layer_norm13ln_bwd_kernelINS_13Kernel_traitsI6__halfS2_fS2_fjLj2560ELj1ELj1ELj4ELj8ENS_18Kernel_traits_baseILj2560ES2_S2_fS2_fjLj128EEEEELb1ELb1ELb0ELb0EEEvNS_9BwdParamsE,"",@"SHT_CUDA_INFO"
	.sectionflags	@""
	.align	4


	//----- nvinfo : EIATTR_CUDA_API_VERSION
	.align		4
        /*0000*/ 	.byte	0x04, 0x37
        /*0002*/ 	.short	(.L_3581 - .L_3580)
.L_3580:
        /*0004*/ 	.word	0x00000082


	//----- nvinfo : EIATTR_KPARAM_INFO
	.align		4
.L_3581:
        /*0008*/ 	.byte	0x04, 0x17
        /*000a*/ 	.short	(.L_3583 - .L_3582)
.L_3582:
        /*000c*/ 	.word	0x00000000
        /*0010*/ 	.short	0x0000
        /*0012*/ 	.short	0x0000
        /*0014*/ 	.byte	0x00, 0xf0, 0xa1, 0x04


	//----- nvinfo : EIATTR_SPARSE_MMA_MASK
	.align		4
.L_3583:
        /*0018*/ 	.byte	0x03, 0x50
        /*001a*/ 	.short	0x0000


	//----- nvinfo : EIATTR_MAXREG_COUNT
	.align		4
        /*001c*/ 	.byte	0x03, 0x1b
        /*001e*/ 	.short	0x00ff


	//----- nvinfo : EIATTR_NUM_BARRIERS
	.align		4
        /*0020*/ 	.byte	0x02, 0x4c
        /*0022*/ 	.byte	0x01
	.zero		1


	//----- nvinfo : EIATTR_MERCURY_ISA_VERSION
	.align		4
        /*0024*/ 	.byte	0x03, 0x5f
        /*0026*/ 	.short	0x0101


	//----- nvinfo : EIATTR_COOP_GROUP_MASK_REGIDS
	.align		4
        /*0028*/ 	.byte	0x04, 0x29
        /*002a*/ 	.short	(.L_3585 - .L_3584)


	//   ....[0]....
.L_3584:
        /*002c*/ 	.word	0xffffffff


	//   ....[1]....
        /*0030*/ 	.word	0xffffffff


	//   ....[2]....
        /*0034*/ 	.word	0xffffffff


	//   ....[3]....
        /*0038*/ 	.word	0xffffffff


	//   ....[4]....
        /*003c*/ 	.word	0xffffffff


	//   ....[5]....
        /*0040*/ 	.word	0xffffffff


	//   ....[6]....
        /*0044*/ 	.word	0xffffffff


	//   ....[7]....
        /*0048*/ 	.word	0xffffffff


	//   ....[8]....
        /*004c*/ 	.word	0xffffffff


	//   ....[9]....
        /*0050*/ 	.word	0xffffffff


	//----- nvinfo : EIATTR_COOP_GROUP_INSTR_OFFSETS
	.align		4
.L_3585:
        /*0054*/ 	.byte	0x04, 0x28
        /*0056*/ 	.short	(.L_3587 - .L_3586)


	//   ....[0]....
.L_3586:
        /*0058*/ 	.word	0x00001f30


	//   ....[1]....
        /*005c*/ 	.word	0x00001f60


	//   ....[2]....
        /*0060*/ 	.word	0x00001f90


	//   ....[3]....
        /*0064*/ 	.word	0x00001fa0


	//   ....[4]....
        /*0068*/ 	.word	0x00001fd0


	//   ....[5]....
        /*006c*/ 	.word	0x00001fe0


	//   ....[6]....
        /*0070*/ 	.word	0x00002010


	//   ....[7]....
        /*0074*/ 	.word	0x00002020


	//   ....[8]....
        /*0078*/ 	.word	0x00002050


	//   ....[9]....
        /*007c*/ 	.word	0x00002060


	//----- nvinfo : EIATTR_VRC_CTA_INIT_COUNT
	.align		4
.L_3587:
        /*0080*/ 	.byte	0x02, 0x4a
	.zero		1
	.zero		1


	//----- nvinfo : EIATTR_EXIT_INSTR_OFFSETS
	.align		4
        /*0084*/ 	.byte	0x04, 0x1c
        /*0086*/ 	.short	(.L_3589 - .L_3588)


	//   ....[0]....
.L_3588:
        /*0088*/ 	.word	0x0000a220


	//   ....[1]....
        /*008c*/ 	.word	0x0000a2c0


	//----- nvinfo : EIATTR_MAX_THREADS
	.align		4
.L_3589:
        /*0090*/ 	.byte	0x04, 0x05
        /*0092*/ 	.short	(.L_3591 - .L_3590)
.L_3590:
        /*0094*/ 	.word	0x00000080
        /*0098*/ 	.word	0x00000001
        /*009c*/ 	.word	0x00000001


	//----- nvinfo : EIATTR_CRS_STACK_SIZE
	.align		4
.L_3591:
        /*00a0*/ 	.byte	0x04, 0x1e
        /*00a2*/ 	.short	(.L_3593 - .L_3592)
.L_3592:
        /*00a4*/ 	.word	0x00000000


	//----- nvinfo : EIATTR_CBANK_PARAM_SIZE
	.align		4
.L_3593:
        /*00a8*/ 	.byte	0x03, 0x19
        /*00aa*/ 	.short	0x0128


	//----- nvinfo : EIATTR_PARAM_CBANK
	.align		4
        /*00ac*/ 	.byte	0x04, 0x0a
        /*00ae*/ 	.short	(.L_3595 - .L_3594)
	.align		4
.L_3594:
        /*00b0*/ 	.word	index@(.nv.constant0._ZN10layer_norm13ln_bwd_kernelINS_13Kernel_traitsI6__halfS2_fS2_fjLj2560ELj1ELj1ELj4ELj8ENS_18Kernel_traits_baseILj2560ES2_S2_fS2_fjLj128EEEEELb1ELb1ELb0ELb0EEEvNS_9BwdParamsE)
        /*00b4*/ 	.short	0x0380
        /*00b6*/ 	.short	0x0128


	//----- nvinfo : EIATTR_SW_WAR
	.align		4
.L_3595:
        /*00b8*/ 	.byte	0x04, 0x36
        /*00ba*/ 	.short	(.L_3597 - .L_3596)
.L_3596:
        /*00bc*/ 	.word	0x00000008
.L_3597:


//--------------------- .nv.info._ZN10layer_norm13ln_bwd_kernelINS_13Kernel_traitsI6__halfS2_fS2_fjLj2560ELj1ELj1ELj4ELj8ENS_18Kernel_traits_baseILj2560ES2_S2_fS2_fjLj128EEEEELb1ELb1ELb0ELb1EEEvNS_9BwdParamsE --------------------------
	.section	.nv.info._ZN10layer_norm13ln_bwd_kernelINS_13Kernel_traitsI6__halfS2_fS2_fjLj2560ELj1ELj1ELj4ELj8ENS_18Kernel_traits_baseILj2560ES2_S2_fS2_fjLj128EEEEELb1ELb1ELb0ELb1EEEvNS_9BwdParamsE,"",@"SHT_CUDA_INFO"
	.sectionflags	@""
	.align	4


	//----- nvinfo : EIATTR_CUDA_API_VERSION
	.align		4
        /*0000*/ 	.byte	0x04, 0x37
        /*0002*/ 	.short	(.L_3599 - .L_3598)
.L_3598:
        /*0004*/ 	.word	0x00000082


	//----- nvinfo : EIATTR_KPARAM_INFO
	.align		4
.L_3599:
        /*0008*/ 	.byte	0x04, 0x17
        /*000a*/ 	.short	(.L_3601 - .L_3600)
.L_3600:
        /*000c*/ 	.word	0x00000000
        /*0010*/ 	.short	0x0000
        /*0012*/ 	.short	0x0000
        /*0014*/ 	.byte	0x00, 0xf0, 0xa1, 0x04


	//----- nvinfo : EIATTR_SPARSE_MMA_MASK
	.align		4
.L_3601:
        /*0018*/ 	.byte	0x03, 0x50
        /*001a*/ 	.short	0x0000


	//----- nvinfo : EIATTR_MAXREG_COUNT
	.align		4
        /*001c*/ 	.byte	0x03, 0x1b
        /*001e*/ 	.short	0x00ff


	//----- nvinfo : EIATTR_NUM_BARRIERS
	.align		4
        /*0020*/ 	.byte	0x02, 0x4c
        /*0022*/ 	.byte	0x01
	.zero		1


	//----- nvinfo : EIATTR_MERCURY_ISA_VERSION
	.align		4
        /*0024*/ 	.byte	0x03, 0x5f
        /*0026*/ 	.short	0x0101


	//----- nvinfo : EIATTR_COOP_GROUP_MASK_REGIDS
	.align		4
        /*0028*/ 	.byte	0x04, 0x29
        /*002a*/ 	.short	(.L_3603 - .L_3602)


	//   ....[0]....
.L_3602:
        /*002c*/ 	.word	0xffffffff


	//   ....[1]....
        /*0030*/ 	.word	0xffffffff


	//   ....[2]....
        /*0034*/ 	.word	0xffffffff


	//   ....[3]....
        /*0038*/ 	.word	0xffffffff


	//   ....[4]....
        /*003c*/ 	.word	0xffffffff


	//   ....[5]....
        /*0040*/ 	.word	0xffffffff


	//   ....[6]....
        /*0044*/ 	.word	0xffffffff


	//   ....[7]....
        /*0048*/ 	.word	0xffffffff


	//   ....[8]....
        /*004c*/ 	.word	0xffffffff


	//   ....[9]....
        /*0050*/ 	.word	0xffffffff


	//----- nvinfo : EIATTR_COOP_GROUP_INSTR_OFFSETS
	.align		4
.L_3603:
        /*0054*/ 	.byte	0x04, 0x28
        /*0056*/ 	.short	(.L_3605 - .L_3604)


	//   ....[0]....
.L_3604:
        /*0058*/ 	.word	0x00001570


	//   ....[1]....
        /*005c*/ 	.word	0x00001580


	//   ....[2]....
        /*0060*/ 	.word	0x000015d0


	//   ....[3]....
        /*0064*/ 	.word	0x000015e0


	//   ....[4]....
        /*0068*/ 	.word	0x00001630


	//   ....[5]....
        /*006c*/ 	.word	0x00001640


	//   ....[6]....
        /*0070*/ 	.word	0x00001680


	//   ....[7]....
        /*0074*/ 	.word	0x00001690


	//   ....[8]....
        /*0078*/ 	.word	0x000016e0


	//   ....[9]....
        /*007c*/ 	.word	0x000016f0


	//----- nvinfo : EIATTR_VRC_CTA_INIT_COUNT
	.align		4
.L_3605:
        /*0080*/ 	.byte	0x02, 0x4a
	.zero		1
	.zero		1


	//----- nvinfo : EIATTR_EXIT_INSTR_OFFSETS
	.align		4
        /*0084*/ 	.byte	0x04, 0x1c
        /*0086*/ 	.short	(.L_3607 - .L_3606)


	//   ....[0]....
.L_3606:
        /*0088*/ 	.word	0x00007d40


	//----- nvinfo : EIATTR_MAX_THREADS
	.align		4
.L_3607:
        /*008c*/ 	.byte	0x04, 0x05
        /*008e*/ 	.short	(.L_3609 - .L_3608)
.L_3608:
        /*0090*/ 	.word	0x00000080
        /*0094*/ 	.word	0x00000001
        /*0098*/ 	.word	0x00000001


	//----- nvinfo : EIATTR_CBANK_PARAM_SIZE
	.align		4
.L_3609:
        /*009c*/ 	.byte	0x03, 0x19
        /*009e*/ 	.short	0x0128


	//----- nvinfo : EIATTR_PARAM_CBANK
	.align		4
        /*00a0*/ 	.byte	0x04, 0x0a
        /*00a2*/ 	.short	(.L_3611 - .L_3610)
	.align		4
.L_3610:
        /*00a4*/ 	.word	index@(.nv.constant0._ZN10layer_norm13ln_bwd_kernelINS_13Kernel_traitsI6__halfS2_fS2_fjLj2560ELj1ELj1ELj4ELj8ENS_18Kernel_traits_baseILj2560ES2_S2_fS2_fjLj128EEEEELb1ELb1ELb0ELb1EEEvNS_9BwdParamsE)
        /*00a8*/ 	.short	0x0380
        /*00aa*/ 	.short	0x0128


	//----- nvinfo : EIATTR_SW_WAR
	.align		4
.L_3611:
        /*00ac*/ 	.byte	0x04, 0x36
        /*00ae*/ 	.short	(.L_3613 - .L_3612)
.L_3612:
        /*00b0*/ 	.word	0x00000008
.L_3613:


//--------------------- .nv.info._ZN10layer_norm22ln_bwd_finalize_kernelINS_22Kernel_traits_finalizeILj2560E6__halfS2_fS2_fjLb1ELj1024ELj4ENS_18Kernel_traits_baseILj2560ES2_S2_fS2_fjLj1024EEEEELb1ELb0EEEvNS_9BwdParamsE --------------------------
	.section	.nv.info._ZN10layer_norm22ln_bwd_finalize_kernelINS_22Kernel_traits_finalizeILj2560E6__halfS2_fS2_fjLb1ELj1024ELj4ENS_18Kernel_traits_baseILj2560ES2_S2_fS2_fjLj1024EEEEELb1ELb0EEEvNS_9BwdParamsE,"",@"SHT_CUDA_INFO"
	.sectionflags	@""
	.align	4


	//----- nvinfo : EIATTR_CUDA_API_VERSION
	.align		4
        /*0000*/ 	.byte	0x04, 0x37
        /*0002*/ 	.short	(.L_3615 - .L_3614)
.L_3614:
        /*0004*/ 	.word	0x00000082


	//----- nvinfo : EIATTR_KPARAM_INFO
	.align		4
.L_3615:
        /*0008*/ 	.byte	0x04, 0x17
        /*000a*/ 	.short	(.L_3617 - .L_3616)
.L_3616:
        /*000c*/ 	.word	0x00000000
        /*0010*/ 	.short	0x0000
        /*0012*/ 	.short	0x0000
        /*0014*/ 	.byte	0x00, 0xf0, 0xa1, 0x04


	//----- nvinfo : EIATTR_SPARSE_MMA_MASK
	.align		4
.L_3617:
        /*0018*/ 	.byte	0x03, 0x50
        /*001a*/ 	.short	0x0000


	//----- nvinfo : EIATTR_MAXREG_COUNT
	.align		4
        /*001c*/ 	.byte	0x03, 0x1b
        /*001e*/ 	.short	0x0040


	//----- nvinfo : EIATTR_NUM_BARRIERS
	.align		4
        /*0020*/ 	.byte	0x02, 0x4c
        /*0022*/ 	.byte	0x01
	.zero		1


	//----- nvinfo : EIATTR_MERCURY_ISA_VERSION
	.align		4
        /*0024*/ 	.byte	0x03, 0x5f
        /*0026*/ 	.short	0x0101


	//----- nvinfo : EIATTR_COOP_GROUP_MASK_REGIDS
	.align		4
        /*0028*/ 	.byte	0x04, 0x29
        /*002a*/ 	.short	(.L_3619 - .L_3618)


	//   ....[0]....
.L_3618:
        /*002c*/ 	.word	0xffffffff


	//   ....[1]....
        /*0030*/ 	.word	0xffffffff


	//   ....[2]....
        /*0034*/ 	.word	0xffffffff


	//   ....[3]....
        /*0038*/ 	.word	0xffffffff


	//   ....[4]....
        /*003c*/ 	.word	0xffffffff


	//   ....[5]....
        /*0040*/ 	.word	0xffffffff


	//   ....[6]....
        /*0044*/ 	.word	0xffffffff


	//   ....[7]....
        /*0048*/ 	.word	0xffffffff


	//   ....[8]....
        /*004c*/ 	.word	0xffffffff


	//   ....[9]....
        /*0050*/ 	.word	0xffffffff


	//   ....[10]....
        /*0054*/ 	.word	0xffffffff


	//   ....[11]....
        /*0058*/ 	.word	0xffffffff


	//   ....[12]....
        /*005c*/ 	.word	0xffffffff


	//   ....[13]....
        /*0060*/ 	.word	0xffffffff


	//   ....[14]....
        /*0064*/ 	.word	0xffffffff


	//----- nvinfo : EIATTR_COOP_GROUP_INSTR_OFFSETS
	.align		4
.L_3619:
        /*0068*/ 	.byte	0x04, 0x28
        /*006a*/ 	.short	(.L_3621 - .L_3620)


	//   ....[0]....
.L_3620:
        /*006c*/ 	.word	0x00001030


	//   ....[1]....
        /*0070*/ 	.word	0x00001040


	//   ....[2]....
        /*0074*/ 	.word	0x00001050


	//   ....[3]....
        /*0078*/ 	.word	0x00001080


	//   ....[4]....
        /*007c*/ 	.word	0x000010a0


	//   ....[5]....
        /*0080*/ 	.word	0x000010b0


	//   ....[6]....
        /*0084*/ 	.word	0x000010f0


	//   ....[7]....
        /*0088*/ 	.word	0x00001100


	//   ....[8]....
        /*008c*/ 	.word	0x00001110


	//   ....[9]....
        /*0090*/ 	.word	0x00001140


	//   ....[10]....
        /*0094*/ 	.word	0x00001170


	//   ....[11]....
        /*0098*/ 	.word	0x00001190


	//   ....[12]....
        /*009c*/ 	.word	0x000011c0


	//   ....[13]....
        /*00a0*/ 	.word	0x000011f0


	//   ....[14]....
        /*00a4*/ 	.word	0x00001220


	//----- nvinfo : EIATTR_VRC_CTA_INIT_COUNT
	.align		4
.L_3621:
        /*00a8*/ 	.byte	0x02, 0x4a
	.zero		1
	.zero		1


	//----- nvinfo : EIATTR_EXIT_INSTR_OFFSETS
	.align		4
        /*00ac*/ 	.byte	0x04, 0x1c
        /*00ae*/ 	.short	(.L_3623 - .L_3622)


	//   ....[0]....
.L_3622:
        /*00b0*/ 	.word	0x00000060


	//   ....[1]....
        /*00b4*/ 	.word	0x000012a0


	//   ....[2]....
        /*00b8*/ 	.word	0x000012d0


	//   ....[3]....
        /*00bc*/ 	.word	0x000013e0


	//----- nvinfo : EIATTR_MAX_THREADS
	.align		4
.L_3623:
        /*00c0*/ 	.byte	0x04, 0x05
        /*00c2*/ 	.short	(.L_3625 - .L_3624)
.L_3624:
        /*00c4*/ 	.word	0x00000400
        /*00c8*/ 	.word	0x00000001
        /*00cc*/ 	.word	0x00000001


	//----- nvinfo : EIATTR_CRS_STACK_SIZE
	.align		4
.L_3625:
        /*00d0*/ 	.byte	0x04, 0x1e
        /*00d2*/ 	.short	(.L_3627 - .L_3626)
.L_3626:
        /*00d4*/ 	.word	0x00000000


	//----- nvinfo : EIATTR_CBANK_PARAM_SIZE
	.align		4
.L_3627:
        /*00d8*/ 	.byte	0x03, 0x19
        /*00da*/ 	.short	0x0128


	//----- nvinfo : EIATTR_PARAM_CBANK
	.align		4
        /*00dc*/ 	.byte	0x04, 0x0a
        /*00de*/ 	.short	(.L_3629 - .L_3628)
	.align		4
.L_3628:
        /*00e0*/ 	.word	index@(.nv.constant0._ZN10layer_norm22ln_bwd_finalize_kernelINS_22Kernel_traits_finalizeILj2560E6__halfS2_fS2_fjLb1ELj1024ELj4ENS_18Kernel_traits_baseILj2560ES2_S2_fS2_fjLj1024EEEEELb1ELb0EEEvNS_9BwdParamsE)
        /*00e4*/ 	.short	0x0380
        /*00e6*/ 	.short	0x0128


	//----- nvinfo : EIATTR_SW_WAR
	.align		4
.L_3629:
        /*00e8*/ 	.byte	0x04, 0x36
        /*00ea*/ 	.short	(.L_3631 - .L_3630)
.L_3630:
        /*00ec*/ 	.word	0x00000008
.L_3631:


//--------------------- .nv.info._ZN10layer_norm13ln_bwd_kernelINS_13Kernel_traitsI6__halfS2_fS2_fjLj2560ELj1ELj1ELj4ELj8ENS_18Kernel_traits_baseILj2560ES2_S2_fS2_fjLj128EEEEELb1ELb1ELb1ELb0EEEvNS_9BwdParamsE --------------------------
	.section	.nv.info._ZN10layer_norm13ln_bwd_kernelINS_13Kernel_traitsI6__halfS2_fS2_fjLj2560ELj1ELj1ELj4ELj8ENS_18Kernel_traits_baseILj2560ES2_S2_fS2_fjLj128EEEEELb1ELb1ELb1ELb0EEEvNS_9BwdParamsE,"",@"SHT_CUDA_INFO"
	.sectionflags	@""
	.align	4


	//----- nvinfo : EIATTR_CUDA_API_VERSION
	.align		4
        /*0000*/ 	.byte	0x04, 0x37
        /*0002*/ 	.short	(.L_3633 - .L_3632)
.L_3632:
        /*0004*/ 	.word	0x00000082


	//----- nvinfo : EIATTR_KPARAM_INFO
	.align		4
.L_3633:
        /*0008*/ 	.byte	0x04, 0x17
        /*000a*/ 	.short	(.L_3635 - .L_3634)
.L_3634:
        /*000c*/ 	.word	0x00000000
        /*0010*/ 	.short	0x0000
        /*0012*/ 	.short	0x0000
        /*0014*/ 	.byte	0x00, 0xf0, 0xa1, 0x04


	//----- nvinfo : EIATTR_SPARSE_MMA_MASK
	.align		4
.L_3635:
        /*0018*/ 	.byte	0x03, 0x50
        /*001a*/ 	.short	0x0000


	//----- nvinfo : EIATTR_MAXREG_COUNT
	.align		4
        /*001c*/ 	.byte	0x03, 0x1b
        /*001e*/ 	.short	0x00ff


	//----- nvinfo : EIATTR_NUM_BARRIERS
	.align		4
        /*0020*/ 	.byte	0x02, 0x4c
        /*0022*/ 	.byte	0x01
	.zero		1


	//----- nvinfo : EIATTR_MERCURY_ISA_VERSION
	.align		4
        /*0024*/ 	.byte	0x03, 0x5f
        /*0026*/ 	.short	0x0101


	//----- nvinfo : EIATTR_COOP_GROUP_MASK_REGIDS
	.align		4
        /*0028*/ 	.byte	0x04, 0x29
        /*002a*/ 	.short	(.L_3637 - .L_3636)


	//   ....[0]....
.L_3636:
        /*002c*/ 	.word	0xffffffff


	//   ....[1]....
        /*0030*/ 	.word	0xffffffff


	//   ....[2]....
        /*0034*/ 	.word	0xffffffff


	//   ....[3]....
        /*0038*/ 	.word	0xffffffff


	//   ....[4]....
        /*003c*/ 	.word	0xffffffff


	//   ....[5]....
        /*0040*/ 	.word	0xffffffff


	//   ....[6]....
        /*0044*/ 	.word	0xffffffff


	//   ....[7]....
        /*0048*/ 	.word	0xffffffff


	//   ....[8]....
        /*004c*/ 	.word	0xffffffff


	//   ....[9]....
        /*0050*/ 	.word	0xffffffff


	//----- nvinfo : EIATTR_COOP_GROUP_INSTR_OFFSETS
	.align		4
.L_3637:
        /*0054*/ 	.byte	0x04, 0x28
        /*0056*/ 	.short	(.L_3639 - .L_3638)


	//   ....[0]....
.L_3638:
        /*0058*/ 	.word	0x00002700


	//   ....[1]....
        /*005c*/ 	.word	0x00002730


	//   ....[2]....
        /*0060*/ 	.word	0x00002760


	//   ....[3]....
        /*0064*/ 	.word	0x00002770


	//   ....[4]....
        /*0068*/ 	.word	0x000027a0


	//   ....[5]....
        /*006c*/ 	.word	0x000027b0


	//   ....[6]....
        /*0070*/ 	.word	0x000027e0


	//   ....[7]....
        /*0074*/ 	.word	0x000027f0


	//   ....[8]....
        /*0078*/ 	.word	0x00002820


	//   ....[9]....
        /*007c*/ 	.word	0x00002830


	//----- nvinfo : EIATTR_VRC_CTA_INIT_COUNT
	.align		4
.L_3639:
        /*0080*/ 	.byte	0x02, 0x4a
	.zero		1
	.zero		1


	//----- nvinfo : EIATTR_EXIT_INSTR_OFFSETS
	.align		4
        /*0084*/ 	.byte	0x04, 0x1c
        /*0086*/ 	.short	(.L_3641 - .L_3640)


	//   ....[0]....
.L_3640:
        /*0088*/ 	.word	0x0000ba60


	//   ....[1]....
        /*008c*/ 	.word	0x0000bb00


	//----- nvinfo : EIATTR_MAX_THREADS
	.align		4
.L_3641:
        /*0090*/ 	.byte	0x04, 0x05
        /*0092*/ 	.short	(.L_3643 - .L_3642)
.L_3642:
        /*0094*/ 	.word	0x00000080
        /*0098*/ 	.word	0x00000001
        /*009c*/ 	.word	0x00000001


	//----- nvinfo : EIATTR_CRS_STACK_SIZE
	.align		4
.L_3643:
        /*00a0*/ 	.byte	0x04, 0x1e
        /*00a2*/ 	.short	(.L_3645 - .L_3644)
.L_3644:
        /*00a4*/ 	.word	0x00000000


	//----- nvinfo : EIATTR_CBANK_PARAM_SIZE
	.align		4
.L_3645:
        /*00a8*/ 	.byte	0x03, 0x19
        /*00aa*/ 	.short	0x0128


	//----- nvinfo : EIATTR_PARAM_CBANK
	.align		4
        /*00ac*/ 	.byte	0x04, 0x0a
        /*00ae*/ 	.short	(.L_3647 - .L_3646)
	.align		4
.L_3646:
        /*00b0*/ 	.word	index@(.nv.constant0._ZN10layer_norm13ln_bwd_kernelINS_13Kernel_traitsI6__halfS2_fS2_fjLj2560ELj1ELj1ELj4ELj8ENS_18Kernel_traits_baseILj2560ES2_S2_fS2_fjLj128EEEEELb1ELb1ELb1ELb0EEEvNS_9BwdParamsE)
        /*00b4*/ 	.short	0x0380
        /*00b6*/ 	.short	0x0128


	//----- nvinfo : EIATTR_SW_WAR
	.align		4
.L_3647:
        /*00b8*/ 	.byte	0x04, 0x36
        /*00ba*/ 	.short	(.L_3649 - .L_3648)
.L_3648:
        /*00bc*/ 	.word	0x00000008
.L_3649:


//--------------------- .nv.info._ZN10layer_norm22ln_bwd_finalize_kernelINS_22Kernel_traits_finalizeILj2560E6__halfS2_fS2_fjLb1ELj1024ELj4ENS_18Kernel_traits_baseILj2560ES2_S2_fS2_fjLj1024EEEEELb1ELb1EEEvNS_9BwdParamsE --------------------------
	.section	.nv.info._ZN10layer_norm22ln_bwd_finalize_kernelINS_22Kernel_traits_finalizeILj2560E6__halfS2_fS2_fjLb1ELj1024ELj4ENS_18Kernel_traits_baseILj2560ES2_S2_fS2_fjLj1024EEEEELb1ELb1EEEvNS_9BwdParamsE,"",@"SHT_CUDA_INFO"
	.sectionflags	@""
	.align	4


	//----- nvinfo : EIATTR_CUDA_API_VERSION
	.align		4
        /*0000*/ 	.byte	0x04, 0x37
        /*0002*/ 	.short	(.L_3651 - .L_3650)
.L_3650:
        /*0004*/ 	.word	0x00000082


	//----- nvinfo : EIATTR_KPARAM_INFO
	.align		4
.L_3651:
        /*0008*/ 	.byte	0x04, 0x17
        /*000a*/ 	.short	(.L_3653 - .L_3652)
.L_3652:
        /*000c*/ 	.word	0x00000000
        /*0010*/ 	.short	0x0000
        /*0012*/ 	.short	0x0000
        /*0014*/ 	.byte	0x00, 0xf0, 0xa1, 0x04


	//----- nvinfo : EIATTR_SPARSE_MMA_MASK
	.align		4
.L_3653:
        /*0018*/ 	.byte	0x03, 0x50
        /*001a*/ 	.short	0x0000


	//----- nvinfo : EIATTR_MAXREG_COUNT
	.align		4
        /*001c*/ 	.byte	0x03, 0x1b
        /*001e*/ 	.short	0x0040


	//----- nvinfo : EIATTR_NUM_BARRIERS
	.align		4
        /*0020*/ 	.byte	0x02, 0x4c
        /*0022*/ 	.byte	0x01
	.zero		1


	//----- nvinfo : EIATTR_MERCURY_ISA_VERSION
	.align		4
        /*0024*/ 	.byte	0x03, 0x5f
        /*0026*/ 	.short	0x0101


	//----- nvinfo : EIATTR_COOP_GROUP_MASK_REGIDS
	.align		4
        /*0028*/ 	.byte	0x04, 0x29
        /*002a*/ 	.short	(.L_3655 - .L_3654)


	//   ....[0]....
.L_3654:
        /*002c*/ 	.word	0xffffffff


	//   ....[1]....
        /*0030*/ 	.word	0xffffffff


	//   ....[2]....
        /*0034*/ 	.word	0xffffffff


	//   ....[3]....
        /*0038*/ 	.word	0xffffffff


	//   ....[4]....
        /*003c*/ 	.word	0xffffffff


	//   ....[5]....
        /*0040*/ 	.word	0xffffffff


	//   ....[6]....
        /*0044*/ 	.word	0xffffffff


	//   ....[7]....
        /*0048*/ 	.word	0xffffffff


	//   ....[8]....
        /*004c*/ 	.word	0xffffffff


	//   ....[9]....
        /*0050*/ 	.word	0xffffffff


	//   ....[10]....
        /*0054*/ 	.word	0xffffffff


	//   ....[11]....
        /*0058*/ 	.word	0xffffffff


	//   ....[12]....
        /*005c*/ 	.word	0xffffffff


	//   ....[13]....
        /*0060*/ 	.word	0xffffffff


	//   ....[14]....
        /*0064*/ 	.word	0xffffffff


	//----- nvinfo : EIATTR_COOP_GROUP_INSTR_OFFSETS
	.align		4
.L_3655:
        /*0068*/ 	.byte	0x04, 0x28
        /*006a*/ 	.short	(.L_3657 - .L_3656)


	//   ....[0]....
.L_3656:
        /*006c*/ 	.word	0x00001060


	//   ....[1]....
        /*0070*/ 	.word	0x00001070


	//   ....[2]....
        /*0074*/ 	.word	0x00001080


	//   ....[3]....
        /*0078*/ 	.word	0x000010b0


	//   ....[4]....
        /*007c*/ 	.word	0x000010d0


	//   ....[5]....
        /*0080*/ 	.word	0x000010e0


	//   ....[6]....
        /*0084*/ 	.word	0x00001120


	//   ....[7]....
        /*0088*/ 	.word	0x00001140


	//   ....[8]....
        /*008c*/ 	.word	0x00001150


	//   ....[9]....
        /*0090*/ 	.word	0x00001180


	//   ....[10]....
        /*0094*/ 	.word	0x000011a0


	//   ....[11]....
        /*0098*/ 	.word	0x000011b0


	//   ....[12]....
        /*009c*/ 	.word	0x000011f0


	//   ....[13]....
        /*00a0*/ 	.word	0x00001200


	//   ....[14]....
        /*00a4*/ 	.word	0x00001210


	//----- nvinfo : EIATTR_VRC_CTA_INIT_COUNT
	.align		4
.L_3657:
        /*00a8*/ 	.byte	0x02, 0x4a
	.zero		1
	.zero		1


	//----- nvinfo : EIATTR_EXIT_INSTR_OFFSETS
	.align		4
        /*00ac*/ 	.byte	0x04, 0x1c
        /*00ae*/ 	.short	(.L_3659 - .L_3658)


	//   ....[0]....
.L_3658:
        /*00b0*/ 	.word	0x00000060


	//   ....[1]....
        /*00b4*/ 	.word	0x00001290


	//   ....[2]....
        /*00b8*/ 	.word	0x000013d0


	//----- nvinfo : EIATTR_MAX_THREADS
	.align		4
.L_3659:
        /*00bc*/ 	.byte	0x04, 0x05
        /*00be*/ 	.short	(.L_3661 - .L_3660)
.L_3660:
        /*00c0*/ 	.word	0x00000400
        /*00c4*/ 	.word	0x00000001
        /*00c8*/ 	.word	0x00000001


	//----- nvinfo : EIATTR_CRS_STACK_SIZE
	.align		4
.L_3661:
        /*00cc*/ 	.byte	0x04, 0x1e
        /*00ce*/ 	.short	(.L_3663 - .L_3662)
.L_3662:
        /*00d0*/ 	.word	0x00000000


	//----- nvinfo : EIATTR_CBANK_PARAM_SIZE
	.align		4
.L_3663:
        /*00d4*/ 	.byte	0x03, 0x19
        /*00d6*/ 	.short	0x0128


	//----- nvinfo : EIATTR_PARAM_CBANK
	.align		4
        /*00d8*/ 	.byte	0x04, 0x0a
        /*00da*/ 	.short	(.L_3665 - .L_3664)
	.align		4
.L_3664:
        /*00dc*/ 	.word	index@(.nv.constant0._ZN10layer_norm22ln_bwd_finalize_kernelINS_22Kernel_traits_finalizeILj2560E6__halfS2_fS2_fjLb1ELj1024ELj4ENS_18Kernel_traits_baseILj2560ES2_S2_fS2_fjLj1024EEEEELb1ELb1EEEvNS_9BwdParamsE)
        /*00e0*/ 	.short	0x0380
        /*00e2*/ 	.short	0x0128


	//----- nvinfo : EIATTR_SW_WAR
	.align		4
.L_3665:
        /*00e4*/ 	.byte	0x04, 0x36
        /*00e6*/ 	.short	(.L_3667 - .L_3666)
.L_3666:
        /*00e8*/ 	.word	0x00000008
.L_3667:


//--------------------- .nv.info._ZN10layer_norm13ln_bwd_kernelINS_13Kernel_traitsI6__halfS2_fS2_fjLj2560ELj1ELj1ELj4ELj8ENS_18Kernel_traits_baseILj2560ES2_S2_fS2_fjLj128EEEEELb1ELb1ELb1ELb1EEEvNS_9BwdParamsE --------------------------
	.section	.nv.info._ZN10layer_norm13ln_bwd_kernelINS_13Kernel_traitsI6__halfS2_fS2_fjLj2560ELj1ELj1ELj4ELj8ENS_18Kernel_traits_baseILj2560ES2_S2_fS2_fjLj128EEEEELb1ELb1ELb1ELb1EEEvNS_9BwdParamsE,"",@"SHT_CUDA_INFO"
	.sectionflags	@""
	.align	4


	//----- nvinfo : EIATTR_CUDA_API_VERSION
	.align		4
        /*0000*/ 	.byte	0x04, 0x37
        /*0002*/ 	.short	(.L_3669 - .L_3668)
.L_3668:
        /*0004*/ 	.word	0x00000082


	//----- nvinfo : EIATTR_KPARAM_INFO
	.align		4
.L_3669:
        /*0008*/ 	.byte	0x04, 0x17
        /*000a*/ 	.short	(.L_3671 - .L_3670)
.L_3670:
        /*000c*/ 	.word	0x00000000
        /*0010*/ 	.short	0x0000
        /*0012*/ 	.short	0x0000
        /*0014*/ 	.byte	0x00, 0xf0, 0xa1, 0x04


	//----- nvinfo : EIATTR_SPARSE_MMA_MASK
	.align		4
.L_3671:
        /*0018*/ 	.byte	0x03, 0x50
        /*001a*/ 	.short	0x0000


	//----- nvinfo : EIATTR_MAXREG_COUNT
	.align		4
        /*001c*/ 	.byte	0x03, 0x1b
        /*001e*/ 	.short	0x00ff


	//----- nvinfo : EIATTR_NUM_BARRIERS
	.align		4
        /*0020*/ 	.byte	0x02, 0x4c
        /*0022*/ 	.byte	0x01
	.zero		1


	//----- nvinfo : EIATTR_MERCURY_ISA_VERSION
	.align		4
        /*0024*/ 	.byte	0x03, 0x5f
        /*0026*/ 	.short	0x0101


	//----- nvinfo : EIATTR_COOP_GROUP_MASK_REGIDS
	.align		4
        /*0028*/ 	.byte	0x04, 0x29
        /*002a*/ 	.short	(.L_3673 - .L_3672)


	//   ....[0]....
.L_3672:
        /*002c*/ 	.word	0xffffffff


	//   ....[1]....
        /*0030*/ 	.word	0xffffffff


	//   ....[2]....
        /*0034*/ 	.word	0xffffffff


	//   ....[3]....
        /*0038*/ 	.word	0xffffffff


	//   ....[4]....
        /*003c*/ 	.word	0xffffffff


	//   ....[5]....
        /*0040*/ 	.word	0xffffffff


	//   ....[6]....
        /*0044*/ 	.word	0xffffffff


	//   ....[7]....
        /*0048*/ 	.word	0xffffffff


	//   ....[8]....
        /*004c*/ 	.word	0xffffffff


	//   ....[9]....
        /*0050*/ 	.word	0xffffffff


	//----- nvinfo : EIATTR_COOP_GROUP_INSTR_OFFSETS
	.align		4
.L_3673:
        /*0054*/ 	.byte	0x04, 0x28
        /*0056*/ 	.short	(.L_3675 - .L_3674)


	//   ....[0]....
.L_3674:
        /*0058*/ 	.word	0x00001c10


	//   ....[1]....
        /*005c*/ 	.word	0x00001c30


	//   ....[2]....
        /*0060*/ 	.word	0x00001c60


	//   ....[3]....
        /*0064*/ 	.word	0x00001c70


	//   ....[4]....
        /*0068*/ 	.word	0x00001ca0


	//   ....[5]....
        /*006c*/ 	.word	0x00001cb0


	//   ....[6]....
        /*0070*/ 	.word	0x00001ce0


	//   ....[7]....
        /*0074*/ 	.word	0x00001cf0


	//   ....[8]....
        /*0078*/ 	.word	0x00001d30


	//   ....[9]....
        /*007c*/ 	.word	0x00001d40


	//----- nvinfo : EIATTR_VRC_CTA_INIT_COUNT
	.align		4
.L_3675:
        /*0080*/ 	.byte	0x02, 0x4a
	.zero		1
	.zero		1


	//----- nvinfo : EIATTR_EXIT_INSTR_OFFSETS
	.align		4
        /*0084*/ 	.byte	0x04, 0x1c
        /*0086*/ 	.short	(.L_3677 - .L_3676)


	//   ....[0]....
.L_3676:
        /*0088*/ 	.word	0x0000aaa0


	//----- nvinfo : EIATTR_MAX_THREADS
	.align		4
.L_3677:
        /*008c*/ 	.byte	0x04, 0x05
        /*008e*/ 	.short	(.L_3679 - .L_3678)
.L_3678:
        /*0090*/ 	.word	0x00000080
        /*0094*/ 	.word	0x00000001
        /*0098*/ 	.word	0x00000001


	//----- nvinfo : EIATTR_CRS_STACK_SIZE
	.align		4
.L_3679:
        /*009c*/ 	.byte	0x04, 0x1e
        /*009e*/ 	.short	(.L_3681 - .L_3680)
.L_3680:
        /*00a0*/ 	.word	0x00000000


	//----- nvinfo : EIATTR_CBANK_PARAM_SIZE
	.align		4
.L_3681:
        /*00a4*/ 	.byte	0x03, 0x19
        /*00a6*/ 	.short	0x0128


	//----- nvinfo : EIATTR_PARAM_CBANK
	.align		4
        /*00a8*/ 	.byte	0x04, 0x0a
        /*00aa*/ 	.short	(.L_3683 - .L_3682)
	.align		4
.L_3682:
        /*00ac*/ 	.word	index@(.nv.constant0._ZN10layer_norm13ln_bwd_kernelINS_13Kernel_traitsI6__halfS2_fS2_fjLj2560ELj1ELj1ELj4ELj8ENS_18Kernel_traits_baseILj2560ES2_S2_fS2_fjLj128EEEEELb1ELb1ELb1ELb1EEEvNS_9BwdParamsE)
        /*00b0*/ 	.short	0x0380
        /*00b2*/ 	.short	0x0128


	//----- nvinfo : EIATTR_SW_WAR
	.align		4
.L_3683:
        /*00b4*/ 	.byte	0x04, 0x36
        /*00b6*/ 	.short	(.L_3685 - .L_3684)
.L_3684:
        /*00b8*/ 	.word	0x00000008
.L_3685:


//--------------------- .nv.info._ZN10layer_norm13ln_bwd_kernelINS_13Kernel_traitsIf6__halffS2_fjLj2560ELj1ELj1ELj4ELj8ENS_18Kernel_traits_baseILj2560EfS2_fS2_fjLj128EEEEELb0ELb0ELb0ELb0EEEvNS_9BwdParamsE --------------------------
	.section	.nv.info._ZN10layer_norm13ln_bwd_kernelINS_13Kernel_traitsIf6__halffS2_fjLj2560ELj1ELj1ELj4ELj8ENS_18Kernel_traits_baseILj2560EfS2_fS2_fjLj128EEEEELb0ELb0ELb0ELb0EEEvNS_9BwdParamsE,"",@"SHT_CUDA_INFO"
	.sectionflags	@""
	.align	4


	//----- nvinfo : EIATTR_CUDA_API_VERSION
	.align		4
        /*0000*/ 	.byte	0x04, 0x37
        /*0002*/ 	.short	(.L_3687 - .L_3686)
.L_3686:
        /*0004*/ 	.word	0x00000082


	//----- nvinfo : EIATTR_KPARAM_INFO
	.align		4
.L_3687:
        /*0008*/ 	.byte	0x04, 0x17
        /*000a*/ 	.short	(.L_3689 - .L_3688)
.L_3688:
        /*000c*/ 	.word	0x00000000
        /*0010*/ 	.short	0x0000
        /*0012*/ 	.short	0x0000
        /*0014*/ 	.byte	0x00, 0xf0, 0xa1, 0x04


	//----- nvinfo : EIATTR_SPARSE_MMA_MASK
	.align		4
.L_3689:
        /*0018*/ 	.byte	0x03, 0x50
        /*001a*/ 	.short	0x0000


	//----- nvinfo : EIATTR_MAXREG_COUNT
	.align		4
        /*001c*/ 	.byte	0x03, 0x1b
        /*001e*/ 	.short	0x00ff


	//----- nvinfo : EIATTR_NUM_BARRIERS
	.align		4
        /*0020*/ 	.byte	0x02, 0x4c
        /*0022*/ 	.byte	0x01
	.zero		1


	//----- nvinfo : EIATTR_MERCURY_ISA_VERSION
	.align		4
        /*0024*/ 	.byte	0x03, 0x5f
        /*0026*/ 	.short	0x0101


	//----- nvinfo : EIATTR_COOP_GROUP_MASK_REGIDS
	.align		4
        /*0028*/ 	.byte	0x04, 0x29
        /*002a*/ 	.short	(.L_3691 - .L_3690)


	//   ....[0]....
.L_3690:
        /*002c*/ 	.word	0xffffffff


	//   ....[1]....
        /*0030*/ 	.word	0xffffffff


	//   ....[2]....
        /*0034*/ 	.word	0xffffffff


	//   ....[3]....
        /*0038*/ 	.word	0xffffffff


	//   ....[4]....
        /*003c*/ 	.word	0xffffffff


	//   ....[5]....
        /*0040*/ 	.word	0xffffffff


	//   ....[6]....
        /*0044*/ 	.word	0xffffffff


	//   ....[7]....
        /*0048*/ 	.word	0xffffffff


	//   ....[8]....
        /*004c*/ 	.word	0xffffffff


	//   ....[9]....
        /*0050*/ 	.word	0xffffffff


	//----- nvinfo : EIATTR_COOP_GROUP_INSTR_OFFSETS
	.align		4
.L_3691:
        /*0054*/ 	.byte	0x04, 0x28
        /*0056*/ 	.short	(.L_3693 - .L_3692)


	//   ....[0]....
.L_3692:
        /*0058*/ 	.word	0x00001700


	//   ....[1]....
        /*005c*/ 	.word	0x000017a0


	//   ....[2]....
        /*0060*/ 	.word	0x000017b0


	//   ....[3]....
        /*0064*/ 	.word	0x00001810


	//   ....[4]....
        /*0068*/ 	.word	0x00001820


	//   ....[5]....
        /*006c*/ 	.word	0x00001850


	//   ....[6]....
        /*0070*/ 	.word	0x00001860


	//   ....[7]....
        /*0074*/ 	.word	0x00001890


	//   ....[8]....
        /*0078*/ 	.word	0x000018a0


	//   ....[9]....
        /*007c*/ 	.word	0x000018d0


	//----- nvinfo : EIATTR_VRC_CTA_INIT_COUNT
	.align		4
.L_3693:
        /*0080*/ 	.byte	0x02, 0x4a
	.zero		1
	.zero		1


	//----- nvinfo : EIATTR_EXIT_INSTR_OFFSETS
	.align		4
        /*0084*/ 	.byte	0x04, 0x1c
        /*0086*/ 	.short	(.L_3695 - .L_3694)


	//   ....[0]....
.L_3694:
        /*0088*/ 	.word	0x000045a0


	//   ....[1]....
        /*008c*/ 	.word	0x00004620


	//----- nvinfo : EIATTR_MAX_THREADS
	.align		4
.L_3695:
        /*0090*/ 	.byte	0x04, 0x05
        /*0092*/ 	.short	(.L_3697 - .L_3696)
.L_3696:
        /*0094*/ 	.word	0x00000080
        /*0098*/ 	.word	0x00000001
        /*009c*/ 	.word	0x00000001


	//----- nvinfo : EIATTR_CRS_STACK_SIZE
	.align		4
.L_3697:
        /*00a0*/ 	.byte	0x04, 0x1e
        /*00a2*/ 	.short	(.L_3699 - .L_3698)
.L_3698:
        /*00a4*/ 	.word	0x00000000


	//----- nvinfo : EIATTR_CBANK_PARAM_SIZE
	.align		4
.L_3699:
        /*00a8*/ 	.byte	0x03, 0x19
        /*00aa*/ 	.short	0x0128


	//----- nvinfo : EIATTR_PARAM_CBANK
	.align		4
        /*00ac*/ 	.byte	0x04, 0x0a
        /*00ae*/ 	.short	(.L_3701 - .L_3700)
	.align		4
.L_3700:
        /*00b0*/ 	.word	index@(.nv.constant0._ZN10layer_norm13ln_bwd_kernelINS_13Kernel_traitsIf6__halffS2_fjLj2560ELj1ELj1ELj4ELj8ENS_18Kernel_traits_baseILj2560EfS2_fS2_fjLj128EEEEELb0ELb0ELb0ELb0EEEvNS_9BwdParamsE)
        /*00b4*/ 	.short	0x0380
        /*00b6*/ 	.short	0x0128


	//----- nvinfo : EIATTR_SW_WAR
	.align		4
.L_3701:
        /*00b8*/ 	.byte	0x04, 0x36
        /*00ba*/ 	.short	(.L_3703 - .L_3702)
.L_3702:
        /*00bc*/ 	.word	0x00000008
.L_3703:


//--------------------- .nv.info._ZN10layer_norm13ln_bwd_kernelINS_13Kernel_traitsIf6__halffS2_fjLj2560ELj1ELj1ELj4ELj8ENS_18Kernel_traits_baseILj2560EfS2_fS2_fjLj128EEEEELb0ELb0ELb0ELb1EEEvNS_9BwdParamsE --------------------------
	.section	.nv.info._ZN10layer_norm13ln_bwd_kernelINS_13Kernel_traitsIf6__halffS2_fjLj2560ELj1ELj1ELj4ELj8ENS_18Kernel_traits_baseILj2560EfS2_fS2_fjLj128EEEEELb0ELb0ELb0ELb1EEEvNS_9BwdParamsE,"",@"SHT_CUDA_INFO"
	.sectionflags	@""
	.align	4


	//----- nvinfo : EIATTR_CUDA_API_VERSION
	.align		4
        /*0000*/ 	.byte	0x04, 0x37
        /*0002*/ 	.short	(.L_3705 - .L_3704)
.L_3704:
        /*0004*/ 	.word	0x00000082


	//----- nvinfo : EIATTR_KPARAM_INFO
	.align		4
.L_3705:
        /*0008*/ 	.byte	0x04, 0x17
        /*000a*/ 	.short	(.L_3707 - .L_3706)
.L_3706:
        /*000c*/ 	.word	0x00000000
        /*0010*/ 	.short	0x0000
        /*0012*/ 	.short	0x0000
        /*0014*/ 	.byte	0x00, 0xf0, 0xa1, 0x04


	//----- nvinfo : EIATTR_SPARSE_MMA_MASK
	.align		4
.L_3707:
        /*0018*/ 	.byte	0x03, 0x50
        /*001a*/ 	.short	0x0000


	//----- nvinfo : EIATTR_MAXREG_COUNT
	.align		4
        /*001c*/ 	.byte	0x03, 0x1b
        /*001e*/ 	.short	0x00ff


	//----- nvinfo : EIATTR_NUM_BARRIERS
	.align		4
        /*0020*/ 	.byte	0x02, 0x4c
        /*0022*/ 	.byte	0x01
	.zero		1


	//----- nvinfo : EIATTR_MERCURY_ISA_VERSION
	.align		4
        /*0024*/ 	.byte	0x03, 0x5f
        /*0026*/ 	.short	0x0101


	//----- nvinfo : EIATTR_COOP_GROUP_MASK_REGIDS
	.align		4
        /*0028*/ 	.byte	0x04, 0x29
        /*002a*/ 	.short	(.L_3709 - .L_3708)


	//   ....[0]....
.L_3708:
        /*002c*/ 	.word	0xffffffff


	//   ....[1]....
        /*0030*/ 	.word	0xffffffff


	//   ....[2]....
        /*0034*/ 	.word	0xffffffff


	//   ....[3]....
        /*0038*/ 	.word	0xffffffff


	//   ....[4]....
        /*003c*/ 	.word	0xffffffff


	//   ....[5]....
        /*0040*/ 	.word	0xffffffff


	//   ....[6]....
        /*0044*/ 	.word	0xffffffff


	//   ....[7]....
        /*0048*/ 	.word	0xffffffff


	//   ....[8]....
        /*004c*/ 	.word	0xffffffff


	//   ....[9]....
        /*0050*/ 	.word	0xffffffff


	//----- nvinfo : EIATTR_COOP_GROUP_INSTR_OFFSETS
	.align		4
.L_3709:
        /*0054*/ 	.byte	0x04, 0x28
        /*0056*/ 	.short	(.L_3711 - .L_3710)


	//   ....[0]....
.L_3710:
        /*0058*/ 	.word	0x00001090


	//   ....[1]....
        /*005c*/ 	.word	0x000010a0


	//   ....[2]....
        /*0060*/ 	.word	0x000010d0


	//   ....[3]....
        /*0064*/ 	.word	0x000010e0


	//   ....[4]....
        /*0068*/ 	.word	0x00001110


	//   ....[5]....
        /*006c*/ 	.word	0x00001120


	//   ....[6]....
        /*0070*/ 	.word	0x00001160


	//   ....[7]....
        /*0074*/ 	.word	0x00001170


	//   ....[8]....
        /*0078*/ 	.word	0x000011e0


	//   ....[9]....
        /*007c*/ 	.word	0x000011f0


	//----- nvinfo : EIATTR_VRC_CTA_INIT_COUNT
	.align		4
.L_3711:
        /*0080*/ 	.byte	0x02, 0x4a
	.zero		1
	.zero		1


	//----- nvinfo : EIATTR_EXIT_INSTR_OFFSETS
	.align		4
        /*0084*/ 	.byte	0x04, 0x1c
        /*0086*/ 	.short	(.L_3713 - .L_3712)


	//   ....[0]....
.L_3712:
        /*0088*/ 	.word	0x00003cf0


	//----- nvinfo : EIATTR_MAX_THREADS
	.align		4
.L_3713:
        /*008c*/ 	.byte	0x04, 0x05
        /*008e*/ 	.short	(.L_3715 - .L_3714)
.L_3714:
        /*0090*/ 	.word	0x00000080
        /*0094*/ 	.word	0x00000001
        /*0098*/ 	.word	0x00000001


	//----- nvinfo : EIATTR_CBANK_PARAM_SIZE
	.align		4
.L_3715:
        /*009c*/ 	.byte	0x03, 0x19
        /*009e*/ 	.short	0x0128


	//----- nvinfo : EIATTR_PARAM_CBANK
	.align		4
        /*00a0*/ 	.byte	0x04, 0x0a
        /*00a2*/ 	.short	(.L_3717 - .L_3716)
	.align		4
.L_3716:
        /*00a4*/ 	.word	index@(.nv.constant0._ZN10layer_norm13ln_bwd_kernelINS_13Kernel_traitsIf6__halffS2_fjLj2560ELj1ELj1ELj4ELj8ENS_18Kernel_traits_baseILj2560EfS2_fS2_fjLj128EEEEELb0ELb0ELb0ELb1EEEvNS_9BwdParamsE)
        /*00a8*/ 	.short	0x0380
        /*00aa*/ 	.short	0x0128


	//----- nvinfo : EIATTR_SW_WAR
	.align		4
.L_3717:
        /*00ac*/ 	.byte	0x04, 0x36
        /*00ae*/ 	.short	(.L_3719 - .L_3718)
.L_3718:
        /*00b0*/ 	.word	0x00000008
.L_3719:


//--------------------- .nv.info._ZN10layer_norm13ln_bwd_kernelINS_13Kernel_traitsIf6__halffS2_fjLj2560ELj1ELj1ELj4ELj8ENS_18Kernel_traits_baseILj2560EfS2_fS2_fjLj128EEEEELb0ELb0ELb1ELb0EEEvNS_9BwdParamsE --------------------------
	.section	.nv.info._ZN10layer_norm13ln_bwd_kernelINS_13Kernel_traitsIf6__halffS2_fjLj2560ELj1ELj1ELj4ELj8ENS_18Kernel_traits_baseILj2560EfS2_fS2_fjLj128EEEEELb0ELb0ELb1ELb0EEEvNS_9BwdParamsE,"",@"SHT_CUDA_INFO"
	.sectionflags	@""
	.align	4


	//----- nvinfo : EIATTR_CUDA_API_VERSION
	.align		4
        /*0000*/ 	.byte	0x04, 0x37
        /*0002*/ 	.short	(.L_3721 - .L_3720)
.L_3720:
        /*0004*/ 	.word	0x00000082


	//----- nvinfo : EIATTR_KPARAM_INFO
	.align		4
.L_3721:
        /*0008*/ 	.byte	0x04, 0x17
        /*000a*/ 	.short	(.L_3723 - .L_3722)
.L_3722:
        /*000c*/ 	.word	0x00000000
        /*0010*/ 	.short	0x0000
        /*0012*/ 	.short	0x0000
        /*0014*/ 	.byte	0x00, 0xf0, 0xa1, 0x04


	//----- nvinfo : EIATTR_SPARSE_MMA_MASK
	.align		4
.L_3723:
        /*0018*/ 	.byte	0x03, 0x50
        /*001a*/ 	.short	0x0000


	//----- nvinfo : EIATTR_MAXREG_COUNT
	.align		4
        /*001c*/ 	.byte	0x03, 0x1b
        /*001e*/ 	.short	0x00ff


	//----- nvinfo : EIATTR_NUM_BARRIERS
	.align		4
        /*0020*/ 	.byte	0x02, 0x4c
        /*0022*/ 	.byte	0x01
	.zero		1


	//----- nvinfo : EIATTR_MERCURY_ISA_VERSION
	.align		4
        /*0024*/ 	.byte	0x03, 0x5f
        /*0026*/ 	.short	0x0101


	//----- nvinfo : EIATTR_COOP_GROUP_MASK_REGIDS
	.align		4
        /*0028*/ 	.byte	0x04, 0x29
        /*002a*/ 	.short	(.L_3725 - .L_3724)


	//   ....[0]....
.L_3724:
        /*002c*/ 	.word	0xffffffff


	//   ....[1]....
        /*0030*/ 	.word	0xffffffff


	//   ....[2]....
        /*0034*/ 	.word	0xffffffff


	//   ....[3]....
        /*0038*/ 	.word	0xffffffff


	//   ....[4]....
        /*003c*/ 	.word	0xffffffff


	//   ....[5]....
        /*0040*/ 	.word	0xffffffff


	//   ....[6]....
        /*0044*/ 	.word	0xffffffff


	//   ....[7]....
        /*0048*/ 	.word	0xffffffff


	//   ....[8]....
        /*004c*/ 	.word	0xffffffff


	//   ....[9]....
        /*0050*/ 	.word	0xffffffff


	//----- nvinfo : EIATTR_COOP_GROUP_INSTR_OFFSETS
	.align		4
.L_3725:
        /*0054*/ 	.byte	0x04, 0x28
        /*0056*/ 	.short	(.L_3727 - .L_3726)


	//   ....[0]....
.L_3726:
        /*0058*/ 	.word	0x00001a10


	//   ....[1]....
        /*005c*/ 	.word	0x00001a40


	//   ....[2]....
        /*0060*/ 	.word	0x00001a70


	//   ....[3]....
        /*0064*/ 	.word	0x00001a80


	//   ....[4]....
        /*0068*/ 	.word	0x00001ab0


	//   ....[5]....
        /*006c*/ 	.word	0x00001ac0


	//   ....[6]....
        /*0070*/ 	.word	0x00001af0


	//   ....[7]....
        /*0074*/ 	.word	0x00001b00


	//   ....[8]....
        /*0078*/ 	.word	0x00001b30


	//   ....[9]....
        /*007c*/ 	.word	0x00001b40


	//----- nvinfo : EIATTR_VRC_CTA_INIT_COUNT
	.align		4
.L_3727:
        /*0080*/ 	.byte	0x02, 0x4a
	.zero		1
	.zero		1


	//----- nvinfo : EIATTR_EXIT_INSTR_OFFSETS
	.align		4
        /*0084*/ 	.byte	0x04, 0x1c
        /*0086*/ 	.short	(.L_3729 - .L_3728)


	//   ....[0]....
.L_3728:
        /*0088*/ 	.word	0x00005300


	//   ....[1]....
        /*008c*/ 	.word	0x00005380


	//----- nvinfo : EIATTR_MAX_THREADS
	.align		4
.L_3729:
        /*0090*/ 	.byte	0x04, 0x05
        /*0092*/ 	.short	(.L_3731 - .L_3730)
.L_3730:
        /*0094*/ 	.word	0x00000080
        /*0098*/ 	.word	0x00000001
        /*009c*/ 	.word	0x00000001


	//----- nvinfo : EIATTR_CRS_STACK_SIZE
	.align		4
.L_3731:
        /*00a0*/ 	.byte	0x04, 0x1e
        /*00a2*/ 	.short	(.L_3733 - .L_3732)
.L_3732:
        /*00a4*/ 	.word	0x00000000


	//----- nvinfo : EIATTR_CBANK_PARAM_SIZE
	.align		4
.L_3733:
        /*00a8*/ 	.byte	0x03, 0x19
        /*00aa*/ 	.short	0x0128


	//----- nvinfo : EIATTR_PARAM_CBANK
	.align		4
        /*00ac*/ 	.byte	0x04, 0x0a
        /*00ae*/ 	.short	(.L_3735 - .L_3734)
	.align		4
.L_3734:
        /*00b0*/ 	.word	index@(.nv.constant0._ZN10layer_norm13ln_bwd_kernelINS_13Kernel_traitsIf6__halffS2_fjLj2560ELj1ELj1ELj4ELj8ENS_18Kernel_traits_baseILj2560EfS2_fS2_fjLj128EEEEELb0ELb0ELb1ELb0EEEvNS_9BwdParamsE)
        /*00b4*/ 	.short	0x0380
        /*00b6*/ 	.short	0x0128


	//----- nvinfo : EIATTR_SW_WAR
	.align		4
.L_3735:
        /*00b8*/ 	.byte	0x04, 0x36
        /*00ba*/ 	.short	(.L_3737 - .L_3736)
.L_3736:
        /*00bc*/ 	.word	0x00000008
.L_3737:


//--------------------- .nv.info._ZN10layer_norm13ln_bwd_kernelINS_13Kernel_traitsIf6__halffS2_fjLj2560ELj1ELj1ELj4ELj8ENS_18Kernel_traits_baseILj2560EfS2_fS2_fjLj128EEEEELb0ELb0ELb1ELb1EEEvNS_9BwdParamsE --------------------------
	.section	.nv.info._ZN10layer_norm13ln_bwd_kernelINS_13Kernel_traitsIf6__halffS2_fjLj2560ELj1ELj1ELj4ELj8ENS_18Kernel_traits_baseILj2560EfS2_fS2_fjLj128EEEEELb0ELb0ELb1ELb1EEEvNS_9BwdParamsE,"",@"SHT_CUDA_INFO"
	.sectionflags	@""
	.align	4


	//----- nvinfo : EIATTR_CUDA_API_VERSION
	.align		4
        /*0000*/ 	.byte	0x04, 0x37
        /*0002*/ 	.short	(.L_3739 - .L_3738)
.L_3738:
        /*0004*/ 	.word	0x00000082


	//----- nvinfo : EIATTR_KPARAM_INFO
	.align		4
.L_3739:
        /*0008*/ 	.byte	0x04, 0x17
        /*000a*/ 	.short	(.L_3741 - .L_3740)
.L_3740:
        /*000c*/ 	.word	0x00000000
        /*0010*/ 	.short	0x0000
        /*0012*/ 	.short	0x0000
        /*0014*/ 	.byte	0x00, 0xf0, 0xa1, 0x04


	//----- nvinfo : EIATTR_SPARSE_MMA_MASK
	.align		4
.L_3741:
        /*0018*/ 	.byte	0x03, 0x50
        /*001a*/ 	.short	0x0000


	//----- nvinfo : EIATTR_MAXREG_COUNT
	.align		4
        /*001c*/ 	.byte	0x03, 0x1b
        /*001e*/ 	.short	0x00ff


	//----- nvinfo : EIATTR_NUM_BARRIERS
	.align		4
        /*0020*/ 	.byte	0x02, 0x4c
        /*0022*/ 	.byte	0x01
	.zero		1


	//----- nvinfo : EIATTR_MERCURY_ISA_VERSION
	.align		4
        /*0024*/ 	.byte	0x03, 0x5f
        /*0026*/ 	.short	0x0101


	//----- nvinfo : EIATTR_COOP_GROUP_MASK_REGIDS
	.align		4
        /*0028*/ 	.byte	0x04, 0x29
        /*002a*/ 	.short	(.L_3743 - .L_3742)


	//   ....[0]....
.L_3742:
        /*002c*/ 	.word	0xffffffff


	//   ....[1]....
        /*0030*/ 	.word	0xffffffff


	//   ....[2]....
        /*0034*/ 	.word	0xffffffff


	//   ....[3]....
        /*0038*/ 	.word	0xffffffff


	//   ....[4]....
        /*003c*/ 	.word	0xffffffff


	//   ....[5]....
        /*0040*/ 	.word	0xffffffff


	//   ....[6]....
        /*0044*/ 	.word	0xffffffff


	//   ....[7]....
        /*0048*/ 	.word	0xffffffff


	//   ....[8]....
        /*004c*/ 	.word	0xffffffff


	//   ....[9]....
        /*0050*/ 	.word	0xffffffff


	//----- nvinfo : EIATTR_COOP_GROUP_INSTR_OFFSETS
	.align		4
.L_3743:
        /*0054*/ 	.byte	0x04, 0x28
        /*0056*/ 	.short	(.L_3745 - .L_3744)


	//   ....[0]....
.L_3744:
        /*0058*/ 	.word	0x00001420


	//   ....[1]....
        /*005c*/ 	.word	0x00001450


	//   ....[2]....
        /*0060*/ 	.word	0x00001480


	//   ....[3]....
        /*0064*/ 	.word	0x00001490


	//   ....[4]....
        /*0068*/ 	.word	0x000014c0


	//   ....[5]....
        /*006c*/ 	.word	0x000014d0


	//   ....[6]....
        /*0070*/ 	.word	0x00001500


	//   ....[7]....
        /*0074*/ 	.word	0x00001510


	//   ....[8]....
        /*0078*/ 	.word	0x00001540


	//   ....[9]....
        /*007c*/ 	.word	0x00001550


	//----- nvinfo : EIATTR_VRC_CTA_INIT_COUNT
	.align		4
.L_3745:
        /*0080*/ 	.byte	0x02, 0x4a
	.zero		1
	.zero		1


	//----- nvinfo : EIATTR_EXIT_INSTR_OFFSETS
	.align		4
        /*0084*/ 	.byte	0x04, 0x1c
        /*0086*/ 	.short	(.L_3747 - .L_3746)


	//   ....[0]....
.L_3746:
        /*0088*/ 	.word	0x00004a70


	//----- nvinfo : EIATTR_MAX_THREADS
	.align		4
.L_3747:
        /*008c*/ 	.byte	0x04, 0x05
        /*008e*/ 	.short	(.L_3749 - .L_3748)
.L_3748:
        /*0090*/ 	.word	0x00000080
        /*0094*/ 	.word	0x00000001
        /*0098*/ 	.word	0x00000001


	//----- nvinfo : EIATTR_CRS_STACK_SIZE
	.align		4
.L_3749:
        /*009c*/ 	.byte	0x04, 0x1e
        /*009e*/ 	.short	(.L_3751 - .L_3750)
.L_3750:
        /*00a0*/ 	.word	0x00000000


	//----- nvinfo : EIATTR_CBANK_PARAM_SIZE
	.align		4
.L_3751:
        /*00a4*/ 	.byte	0x03, 0x19
        /*00a6*/ 	.short	0x0128


	//----- nvinfo : EIATTR_PARAM_CBANK
	.align		4
        /*00a8*/ 	.byte	0x04, 0x0a
        /*00aa*/ 	.short	(.L_3753 - .L_3752)
	.align		4
.L_3752:
        /*00ac*/ 	.word	index@(.nv.constant0._ZN10layer_norm13ln_bwd_kernelINS_13Kernel_traitsIf6__halffS2_fjLj2560ELj1ELj1ELj4ELj8ENS_18Kernel_traits_baseILj2560EfS2_fS2_fjLj128EEEEELb0ELb0ELb1ELb1EEEvNS_9BwdParamsE)
        /*00b0*/ 	.short	0x0380
        /*00b2*/ 	.short	0x0128


	//----- nvinfo : EIATTR_SW_WAR
	.align		4
.L_3753:
        /*00b4*/ 	.byte	0x04, 0x36
        /*00b6*/ 	.short	(.L_3755 - .L_3754)
.L_3754:
        /*00b8*/ 	.word	0x00000008
.L_3755:


//--------------------- .nv.info._ZN10layer_norm13ln_bwd_kernelINS_13Kernel_traitsIf6__halffS2_fjLj2560ELj1ELj1ELj4ELj8ENS_18Kernel_traits_baseILj2560EfS2_fS2_fjLj128EEEEELb0ELb1ELb0ELb0EEEvNS_9BwdParamsE --------------------------
	.section	.nv.info._ZN10layer_norm13ln_bwd_kernelINS_13Kernel_traitsIf6__halffS2_fjLj2560ELj1ELj1ELj4ELj8ENS_18Kernel_traits_baseILj2560EfS2_fS2_fjLj128EEEEELb0ELb1ELb0ELb0EEEvNS_9BwdParamsE,"",@"SHT_CUDA_INFO"
	.sectionflags	@""
	.align	4


	//----- nvinfo : EIATTR_CUDA_API_VERSION
	.align		4
        /*0000*/ 	.byte	0x04, 0x37
        /*0002*/ 	.short	(.L_3757 - .L_3756)
.L_3756:
        /*0004*/ 	.word	0x00000082


	//----- nvinfo : EIATTR_KPARAM_INFO
	.align		4
.L_3757:
        /*0008*/ 	.byte	0x04, 0x17
        /*000a*/ 	.short	(.L_3759 - .L_3758)
.L_3758:
        /*000c*/ 	.word	0x00000000
        /*0010*/ 	.short	0x0000
        /*0012*/ 	.short	0x0000
        /*0014*/ 	.byte	0x00, 0xf0, 0xa1, 0x04


	//----- nvinfo : EIATTR_SPARSE_MMA_MASK
	.align		4
.L_3759:
        /*0018*/ 	.byte	0x03, 0x50
        /*001a*/ 	.short	0x0000


	//----- nvinfo : EIATTR_MAXREG_COUNT
	.align		4
        /*001c*/ 	.byte	0x03, 0x1b
        /*001e*/ 	.short	0x00ff


	//----- nvinfo : EIATTR_NUM_BARRIERS
	.align		4
        /*0020*/ 	.byte	0x02, 0x4c
        /*0022*/ 	.byte	0x01
	.zero		1


	//----- nvinfo : EIATTR_MERCURY_ISA_VERSION
	.align		4
        /*0024*/ 	.byte	0x03, 0x5f
        /*0026*/ 	.short	0x0101


	//----- nvinfo : EIATTR_COOP_GROUP_MASK_REGIDS
	.align		4
        /*0028*/ 	.byte	0x04, 0x29
        /*002a*/ 	.short	(.L_3761 - .L_3760)


	//   ....[0]....
.L_3760:
        /*002c*/ 	.word	0xffffffff


	//   ....[1]....
        /*0030*/ 	.word	0xffffffff


	//   ....[2]....
        /*0034*/ 	.word	0xffffffff


	//   ....[3]....
        /*0038*/ 	.word	0xffffffff


	//   ....[4]....
        /*003c*/ 	.word	0xffffffff


	//   ....[5]....
        /*0040*/ 	.word	0xffffffff


	//   ....[6]....
        /*0044*/ 	.word	0xffffffff


	//   ....[7]....
        /*0048*/ 	.word	0xffffffff


	//   ....[8]....
        /*004c*/ 	.word	0xffffffff


	//   ....[9]....
        /*0050*/ 	.word	0xffffffff


	//----- nvinfo : EIATTR_COOP_GROUP_INSTR_OFFSETS
	.align		4
.L_3761:
        /*0054*/ 	.byte	0x04, 0x28
        /*0056*/ 	.short	(.L_3763 - .L_3762)


	//   ....[0]....
.L_3762:
        /*0058*/ 	.word	0x00001920


	//   ....[1]....
        /*005c*/ 	.word	0x00001950


	//   ....[2]....
        /*0060*/ 	.word	0x00001980


	//   ....[3]....
        /*0064*/ 	.word	0x00001990


	//   ....[4]....
        /*0068*/ 	.word	0x000019c0


	//   ....[5]....
        /*006c*/ 	.word	0x000019d0


	//   ....[6]....
        /*0070*/ 	.word	0x00001a00


	//   ....[7]....
        /*0074*/ 	.word	0x00001a10


	//   ....[8]....
        /*0078*/ 	.word	0x00001a40


	//   ....[9]....
        /*007c*/ 	.word	0x00001a50


	//----- nvinfo : EIATTR_VRC_CTA_INIT_COUNT
	.align		4
.L_3763:
        /*0080*/ 	.byte	0x02, 0x4a
	.zero		1
	.zero		1


	//----- nvinfo : EIATTR_EXIT_INSTR_OFFSETS
	.align		4
        /*0084*/ 	.byte	0x04, 0x1c
        /*0086*/ 	.short	(.L_3765 - .L_3764)


	//   ....[0]....
.L_3764:
        /*0088*/ 	.word	0x00005d10


	//   ....[1]....
        /*008c*/ 	.word	0x00005db0


	//----- nvinfo : EIATTR_MAX_THREADS
	.align		4
.L_3765:
        /*0090*/ 	.byte	0x04, 0x05
        /*0092*/ 	.short	(.L_3767 - .L_3766)
.L_3766:
        /*0094*/ 	.word	0x00000080
        /*0098*/ 	.word	0x00000001
        /*009c*/ 	.word	0x00000001


	//----- nvinfo : EIATTR_CRS_STACK_SIZE
	.align		4
.L_3767:
        /*00a0*/ 	.byte	0x04, 0x1e
        /*00a2*/ 	.short	(.L_3769 - .L_3768)
.L_3768:
        /*00a4*/ 	.word	0x00000000


	//----- nvinfo : EIATTR_CBANK_PARAM_SIZE
	.align		4
.L_3769:
        /*00a8*/ 	.byte	0x03, 0x19
        /*00aa*/ 	.short	0x0128


	//----- nvinfo : EIATTR_PARAM_CBANK
	.align		4
        /*00ac*/ 	.byte	0x04, 0x0a
        /*00ae*/ 	.short	(.L_3771 - .L_3770)
	.align		4
.L_3770:
        /*00b0*/ 	.word	index@(.nv.constant0._ZN10layer_norm13ln_bwd_kernelINS_13Kernel_traitsIf6__halffS2_fjLj2560ELj1ELj1ELj4ELj8ENS_18Kernel_traits_baseILj2560EfS2_fS2_fjLj128EEEEELb0ELb1ELb0ELb0EEEvNS_9BwdParamsE)
        /*00b4*/ 	.short	0x0380
        /*00b6*/ 	.short	0x0128


	//----- nvinfo : EIATTR_SW_WAR
	.align		4
.L_3771:
        /*00b8*/ 	.byte	0x04, 0x36
        /*00ba*/ 	.short	(.L_3773 - .L_3772)
.L_3772:
        /*00bc*/ 	.word	0x00000008
.L_3773:


//--------------------- .nv.info._ZN10layer_norm13ln_bwd_kernelINS_13Kernel_traitsIf6__halffS2_fjLj2560ELj1ELj1ELj4ELj8ENS_18Kernel_traits_baseILj2560EfS2_fS2_fjLj128EEEEELb0ELb1ELb0ELb1EEEvNS_9BwdParamsE --------------------------
	.section	.nv.info._ZN10layer_norm13ln_bwd_kernelINS_13Kernel_traitsIf6__halffS2_fjLj2560ELj1ELj1ELj4ELj8ENS_18Kernel_traits_baseILj2560EfS2_fS2_fjLj128EEEEELb0ELb1ELb0ELb1EEEvNS_9BwdParamsE,"",@"SHT_CUDA_INFO"
	.sectionflags	@""
	.align	4


	//----- nvinfo : EIATTR_CUDA_API_VERSION
	.align		4
        /*0000*/ 	.byte	0x04, 0x37
        /*0002*/ 	.short	(.L_3775 - .L_3774)
.L_3774:
        /*0004*/ 	.word	0x00000082


	//----- nvinfo : EIATTR_KPARAM_INFO
	.align		4
.L_3775:
        /*0008*/ 	.byte	0x04, 0x17
        /*000a*/ 	.short	(.L_3777 - .L_3776)
.L_3776:
        /*000c*/ 	.word	0x00000000
        /*0010*/ 	.short	0x0000
        /*0012*/ 	.short	0x0000
        /*0014*/ 	.byte	0x00, 0xf0, 0xa1, 0x04


	//----- nvinfo : EIATTR_SPARSE_MMA_MASK
	.align		4
.L_3777:
        /*0018*/ 	.byte	0x03, 0x50
        /*001a*/ 	.short	0x0000


	//----- nvinfo : EIATTR_MAXREG_COUNT
	.align		4
        /*001c*/ 	.byte	0x03, 0x1b
        /*001e*/ 	.short	0x00ff


	//----- nvinfo : EIATTR_NUM_BARRIERS
	.align		4
        /*0020*/ 	.byte	0x02, 0x4c
        /*0022*/ 	.byte	0x01
	.zero		1


	//----- nvinfo : EIATTR_MERCURY_ISA_VERSION
	.align		4
        /*0024*/ 	.byte	0x03, 0x5f
        /*0026*/ 	.short	0x0101


	//----- nvinfo : EIATTR_COOP_GROUP_MASK_REGIDS
	.align		4
        /*0028*/ 	.byte	0x04, 0x29
        /*002a*/ 	.short	(.L_3779 - .L_3778)


	//   ....[0]....
.L_3778:
        /*002c*/ 	.word	0xffffffff


	//   ....[1]....
        /*0030*/ 	.word	0xffffffff


	//   ....[2]....
        /*0034*/ 	.word	0xffffffff


	//   ....[3]....
        /*0038*/ 	.word	0xffffffff


	//   ....[4]....
        /*003c*/ 	.word	0xffffffff


	//   ....[5]....
        /*0040*/ 	.word	0xffffffff


	//   ....[6]....
        /*0044*/ 	.word	0xffffffff


	//   ....[7]....
        /*0048*/ 	.word	0xffffffff


	//   ....[8]....
        /*004c*/ 	.word	0xffffffff


	//   ....[9]....
        /*0050*/ 	.word	0xffffffff


	//----- nvinfo : EIATTR_COOP_GROUP_INSTR_OFFSETS
	.align		4
.L_3779:
        /*0054*/ 	.byte	0x04, 0x28
        /*0056*/ 	.short	(.L_3781 - .L_3780)


	//   ....[0]....
.L_3780:
        /*0058*/ 	.word	0x00001220


	//   ....[1]....
        /*005c*/ 	.word	0x00001230


	//   ....[2]....
        /*0060*/ 	.word	0x00001260


	//   ....[3]....
        /*0064*/ 	.word	0x00001270


	//   ....[4]....
        /*0068*/ 	.word	0x000012a0


	//   ....[5]....
        /*006c*/ 	.word	0x000012b0


	//   ....[6]....
        /*0070*/ 	.word	0x000012f0


	//   ....[7]....
        /*0074*/ 	.word	0x00001300


	//   ....[8]....
        /*0078*/ 	.word	0x00001330


	//   ....[9]....
        /*007c*/ 	.word	0x00001340


	//----- nvinfo : EIATTR_VRC_CTA_INIT_COUNT
	.align		4
.L_3781:
        /*0080*/ 	.byte	0x02, 0x4a
	.zero		1
	.zero		1


	//----- nvinfo : EIATTR_EXIT_INSTR_OFFSETS
	.align		4
        /*0084*/ 	.byte	0x04, 0x1c
        /*0086*/ 	.short	(.L_3783 - .L_3782)


	//   ....[0]....
.L_3782:
        /*0088*/ 	.word	0x000055b0


	//----- nvinfo : EIATTR_MAX_THREADS
	.align		4
.L_3783:
        /*008c*/ 	.byte	0x04, 0x05
        /*008e*/ 	.short	(.L_3785 - .L_3784)
.L_3784:
        /*0090*/ 	.word	0x00000080
        /*0094*/ 	.word	0x00000001
        /*0098*/ 	.word	0x00000001


	//----- nvinfo : EIATTR_CRS_STACK_SIZE
	.align		4
.L_3785:
        /*009c*/ 	.byte	0x04, 0x1e
        /*009e*/ 	.short	(.L_3787 - .L_3786)
.L_3786:
        /*00a0*/ 	.word	0x00000000


	//----- nvinfo : EIATTR_CBANK_PARAM_SIZE
	.align		4
.L_3787:
        /*00a4*/ 	.byte	0x03, 0x19
        /*00a6*/ 	.short	0x0128


	//----- nvinfo : EIATTR_PARAM_CBANK
	.align		4
        /*00a8*/ 	.byte	0x04, 0x0a
        /*00aa*/ 	.short	(.L_3789 - .L_3788)
	.align		4
.L_3788:
        /*00ac*/ 	.word	index@(.nv.constant0._ZN10layer_norm13ln_bwd_kernelINS_13Kernel_traitsIf6__halffS2_fjLj2560ELj1ELj1ELj4ELj8ENS_18Kernel_traits_baseILj2560EfS2_fS2_fjLj128EEEEELb0ELb1ELb0ELb1EEEvNS_9BwdParamsE)
        /*00b0*/ 	.short	0x0380
        /*00b2*/ 	.short	0x0128


	//----- nvinfo : EIATTR_SW_WAR
	.align		4
.L_3789:
        /*00b4*/ 	.byte	0x04, 0x36
        /*00b6*/ 	.short	(.L_3791 - .L_3790)
.L_3790:
        /*00b8*/ 	.word	0x00000008
.L_3791:


//--------------------- .nv.info._ZN10layer_norm13ln_bwd_kernelINS_13Kernel_traitsIf6__halffS2_fjLj2560ELj1ELj1ELj4ELj8ENS_18Kernel_traits_baseILj2560EfS2_fS2_fjLj128EEEEELb0ELb1ELb1ELb0EEEvNS_9BwdParamsE --------------------------
	.section	.nv.info._ZN10layer_norm13ln_bwd_kernelINS_13Kernel_traitsIf6__halffS2_fjLj2560ELj1ELj1ELj4ELj8ENS_18Kernel_traits_baseILj2560EfS2_fS2_fjLj128EEEEELb0ELb1ELb1ELb0EEEvNS_9BwdParamsE,"",@"SHT_CUDA_INFO"
	.sectionflags	@""
	.align	4


	//----- nvinfo : EIATTR_CUDA_API_VERSION
	.align		4
        /*0000*/ 	.byte	0x04, 0x37
        /*0002*/ 	.short	(.L_3793 - .L_3792)
.L_3792:
        /*0004*/ 	.word	0x00000082


	//----- nvinfo : EIATTR_KPARAM_INFO
	.align		4
.L_3793:
        /*0008*/ 	.byte	0x04, 0x17
        /*000a*/ 	.short	(.L_3795 - .L_3794)
.L_3794:
        /*000c*/ 	.word	0x00000000
        /*0010*/ 	.short	0x0000
        /*0012*/ 	.short	0x0000
        /*0014*/ 	.byte	0x00, 0xf0, 0xa1, 0x04


	//----- nvinfo : EIATTR_SPARSE_MMA_MASK
	.align		4
.L_3795:
        /*0018*/ 	.byte	0x03, 0x50
        /*001a*/ 	.short	0x0000


	//----- nvinfo : EIATTR_MAXREG_COUNT
	.align		4
        /*001c*/ 	.byte	0x03, 0x1b
        /*001e*/ 	.short	0x00ff


	//----- nvinfo : EIATTR_NUM_BARRIERS
	.align		4
        /*0020*/ 	.byte	0x02, 0x4c
        /*0022*/ 	.byte	0x01
	.zero		1


	//----- nvinfo : EIATTR_MERCURY_ISA_VERSION
	.align		4
        /*0024*/ 	.byte	0x03, 0x5f
        /*0026*/ 	.short	0x0101


	//----- nvinfo : EIATTR_COOP_GROUP_MASK_REGIDS
	.align		4
        /*0028*/ 	.byte	0x04, 0x29
        /*002a*/ 	.short	(.L_3797 - .L_3796)


	//   ....[0]....
.L_3796:
        /*002c*/ 	.word	0xffffffff


	//   ....[1]....
        /*0030*/ 	.word	0xffffffff


	//   ....[2]....
        /*0034*/ 	.word	0xffffffff


	//   ....[3]....
        /*0038*/ 	.word	0xffffffff


	//   ....[4]....
        /*003c*/ 	.word	0xffffffff


	//   ....[5]....
        /*0040*/ 	.word	0xffffffff


	//   ....[6]....
        /*0044*/ 	.word	0xffffffff


	//   ....[7]....
        /*0048*/ 	.word	0xffffffff


	//   ....[8]....
        /*004c*/ 	.word	0xffffffff


	//   ....[9]....
        /*0050*/ 	.word	0xffffffff


	//----- nvinfo : EIATTR_COOP_GROUP_INSTR_OFFSETS
	.align		4
.L_3797:
        /*0054*/ 	.byte	0x04, 0x28
        /*0056*/ 	.short	(.L_3799 - .L_3798)


	//   ....[0]....
.L_3798:
        /*0058*/ 	.word	0x00001c40


	//   ....[1]....
        /*005c*/ 	.word	0x00001c70


	//   ....[2]....
        /*0060*/ 	.word	0x00001ca0


	//   ....[3]....
        /*0064*/ 	.word	0x00001cb0


	//   ....[4]....
        /*0068*/ 	.word	0x00001ce0


	//   ....[5]....
        /*006c*/ 	.word	0x00001cf0


	//   ....[6]....
        /*0070*/ 	.word	0x00001d20


	//   ....[7]....
        /*0074*/ 	.word	0x00001d30


	//   ....[8]....
        /*0078*/ 	.word	0x00001d60


	//   ....[9]....
        /*007c*/ 	.word	0x00001d70


	//----- nvinfo : EIATTR_VRC_CTA_INIT_COUNT
	.align		4
.L_3799:
        /*0080*/ 	.byte	0x02, 0x4a
	.zero		1
	.zero		1


	//----- nvinfo : EIATTR_EXIT_INSTR_OFFSETS
	.align		4
        /*0084*/ 	.byte	0x04, 0x1c
        /*0086*/ 	.short	(.L_3801 - .L_3800)


	//   ....[0]....
.L_3800:
        /*0088*/ 	.word	0x00006f10


	//   ....[1]....
        /*008c*/ 	.word	0x00006fb0


	//----- nvinfo : EIATTR_MAX_THREADS
	.align		4
.L_3801:
        /*0090*/ 	.byte	0x04, 0x05
        /*0092*/ 	.short	(.L_3803 - .L_3802)
.L_3802:
        /*0094*/ 	.word	0x00000080
        /*0098*/ 	.word	0x00000001
        /*009c*/ 	.word	0x00000001


	//----- nvinfo : EIATTR_CRS_STACK_SIZE
	.align		4
.L_3803:
        /*00a0*/ 	.byte	0x04, 0x1e
        /*00a2*/ 	.short	(.L_3805 - .L_3804)
.L_3804:
        /*00a4*/ 	.word	0x00000000


	//----- nvinfo : EIATTR_CBANK_PARAM_SIZE
	.align		4
.L_3805:
        /*00a8*/ 	.byte	0x03, 0x19
        /*00aa*/ 	.short	0x0128


	//----- nvinfo : EIATTR_PARAM_CBANK
	.align		4
        /*00ac*/ 	.byte	0x04, 0x0a
        /*00ae*/ 	.short	(.L_3807 - .L_3806)
	.align		4
.L_3806:
        /*00b0*/ 	.word	index@(.nv.constant0._ZN10layer_norm13ln_bwd_kernelINS_13Kernel_traitsIf6__halffS2_fjLj2560ELj1ELj1ELj4ELj8ENS_18Kernel_traits_baseILj2560EfS2_fS2_fjLj128EEEEELb0ELb1ELb1ELb0EEEvNS_9BwdParamsE)
        /*00b4*/ 	.short	0x0380
        /*00b6*/ 	.short	0x0128


	//----- nvinfo : EIATTR_SW_WAR
	.align		4
.L_3807:
        /*00b8*/ 	.byte	0x04, 0x36
        /*00ba*/ 	.short	(.L_3809 - .L_3808)
.L_3808:
        /*00bc*/ 	.word	0x00000008
.L_3809:


//--------------------- .nv.info._ZN10layer_norm13ln_bwd_kernelINS_13Kernel_traitsIf6__halffS2_fjLj2560ELj1ELj1ELj4ELj8ENS_18Kernel_traits_baseILj2560EfS2_fS2_fjLj128EEEEELb0ELb1ELb1ELb1EEEvNS_9BwdParamsE --------------------------
	.section	.nv.info._ZN10layer_norm13ln_bwd_kernelINS_13Kernel_traitsIf6__halffS2_fjLj2560ELj1ELj1ELj4ELj8ENS_18Kernel_traits_baseILj2560EfS2_fS2_fjLj128EEEEELb0ELb1ELb1ELb1EEEvNS_9BwdParamsE,"",@"SHT_CUDA_INFO"
	.sectionflags	@""
	.align	4


	//----- nvinfo : EIATTR_CUDA_API_VERSION
	.align		4
        /*0000*/ 	.byte	0x04, 0x37
        /*0002*/ 	.short	(.L_3811 - .L_3810)
.L_3810:
        /*0004*/ 	.word	0x00000082


	//----- nvinfo : EIATTR_KPARAM_INFO
	.align		4
.L_3811:
        /*0008*/ 	.byte	0x04, 0x17
        /*000a*/ 	.short	(.L_3813 - .L_3812)
.L_3812:
        /*000c*/ 	.word	0x00000000
        /*0010*/ 	.short	0x0000
        /*0012*/ 	.short	0x0000
        /*0014*/ 	.byte	0x00, 0xf0, 0xa1, 0x04


	//----- nvinfo : EIATTR_SPARSE_MMA_MASK
	.align		4
.L_3813:
        /*0018*/ 	.byte	0x03, 0x50
        /*001a*/ 	.short	0x0000


	//----- nvinfo : EIATTR_MAXREG_COUNT
	.align		4
        /*001c*/ 	.byte	0x03, 0x1b
        /*001e*/ 	.short	0x00ff


	//----- nvinfo : EIATTR_NUM_BARRIERS
	.align		4
        /*0020*/ 	.byte	0x02, 0x4c
        /*0022*/ 	.byte	0x01
	.zero		1


	//----- nvinfo : EIATTR_MERCURY_ISA_VERSION
	.align		4
        /*0024*/ 	.byte	0x03, 0x5f
        /*0026*/ 	.short	0x0101


	//----- nvinfo : EIATTR_COOP_GROUP_MASK_REGIDS
	.align		4
        /*0028*/ 	.byte	0x04, 0x29
        /*002a*/ 	.short	(.L_3815 - .L_3814)


	//   ....[0]....
.L_3814:
        /*002c*/ 	.word	0xffffffff


	//   ....[1]....
        /*0030*/ 	.word	0xffffffff


	//   ....[2]....
        /*0034*/ 	.word	0xffffffff


	//   ....[3]....
        /*0038*/ 	.word	0xffffffff


	//   ....[4]....
        /*003c*/ 	.word	0xffffffff


	//   ....[5]....
        /*0040*/ 	.word	0xffffffff


	//   ....[6]....
        /*0044*/ 	.word	0xffffffff


	//   ....[7]....
        /*0048*/ 	.word	0xffffffff


	//   ....[8]....
        /*004c*/ 	.word	0xffffffff


	//   ....[9]....
        /*0050*/ 	.word	0xffffffff


	//----- nvinfo : EIATTR_COOP_GROUP_INSTR_OFFSETS
	.align		4
.L_3815:
        /*0054*/ 	.byte	0x04, 0x28
        /*0056*/ 	.short	(.L_3817 - .L_3816)


	//   ....[0]....
.L_3816:
        /*0058*/ 	.word	0x00001550


	//   ....[1]....
        /*005c*/ 	.word	0x00001590


	//   ....[2]....
        /*0060*/ 	.word	0x000015f0


	//   ....[3]....
        /*0064*/ 	.word	0x00001600


	//   ....[4]....
        /*0068*/ 	.word	0x00001640


	//   ....[5]....
        /*006c*/ 	.word	0x00001660


	//   ....[6]....
        /*0070*/ 	.word	0x00001690


	//   ....[7]....
        /*0074*/ 	.word	0x000016a0


	//   ....[8]....
        /*0078*/ 	.word	0x000016d0


	//   ....[9]....
        /*007c*/ 	.word	0x000016f0


	//----- nvinfo : EIATTR_VRC_CTA_INIT_COUNT
	.align		4
.L_3817:
        /*0080*/ 	.byte	0x02, 0x4a
	.zero		1
	.zero		1


	//----- nvinfo : EIATTR_EXIT_INSTR_OFFSETS
	.align		4
        /*0084*/ 	.byte	0x04, 0x1c
        /*0086*/ 	.short	(.L_3819 - .L_3818)


	//   ....[0]....
.L_3818:
        /*0088*/ 	.word	0x000062d0


	//----- nvinfo : EIATTR_MAX_THREADS
	.align		4
.L_3819:
        /*008c*/ 	.byte	0x04, 0x05
        /*008e*/ 	.short	(.L_3821 - .L_3820)
.L_3820:
        /*0090*/ 	.word	0x00000080
        /*0094*/ 	.word	0x00000001
        /*0098*/ 	.word	0x00000001


	//----- nvinfo : EIATTR_CRS_STACK_SIZE
	.align		4
.L_3821:
        /*009c*/ 	.byte	0x04, 0x1e
        /*009e*/ 	.short	(.L_3823 - .L_3822)
.L_3822:
        /*00a0*/ 	.word	0x00000000


	//----- nvinfo : EIATTR_CBANK_PARAM_SIZE
	.align		4
.L_3823:
        /*00a4*/ 	.byte	0x03, 0x19
        /*00a6*/ 	.short	0x0128


	//----- nvinfo : EIATTR_PARAM_CBANK
	.align		4
        /*00a8*/ 	.byte	0x04, 0x0a
        /*00aa*/ 	.short	(.L_3825 - .L_3824)
	.align		4
.L_3824:
        /*00ac*/ 	.word	index@(.nv.constant0._ZN10layer_norm13ln_bwd_kernelINS_13Kernel_traitsIf6__halffS2_fjLj2560ELj1ELj1ELj4ELj8ENS_18Kernel_traits_baseILj2560EfS2_fS2_fjLj128EEEEELb0ELb1ELb1ELb1EEEvNS_9BwdParamsE)
        /*00b0*/ 	.short	0x0380
        /*00b2*/ 	.short	0x0128


	//----- nvinfo : EIATTR_SW_WAR
	.align		4
.L_3825:
        /*00b4*/ 	.byte	0x04, 0x36
        /*00b6*/ 	.short	(.L_3827 - .L_3826)
.L_3826:
        /*00b8*/ 	.word	0x00000008
.L_3827:


//--------------------- .nv.info._ZN10layer_norm13ln_bwd_kernelINS_13Kernel_traitsIf6__halffS2_fjLj2560ELj1ELj1ELj4ELj8ENS_18Kernel_traits_baseILj2560EfS2_fS2_fjLj128EEEEELb1ELb0ELb0ELb0EEEvNS_9BwdParamsE --------------------------
	.section	.nv.info._ZN10layer_norm13ln_bwd_kernelINS_13Kernel_traitsIf6__halffS2_fjLj2560ELj1ELj1ELj4ELj8ENS_18Kernel_traits_baseILj2560EfS2_fS2_fjLj128EEEEELb1ELb0ELb0ELb0EEEvNS_9BwdParamsE,"",@"SHT_CUDA_INFO"
	.sectionflags	@""
	.align	4


	//----- nvinfo : EIATTR_CUDA_API_VERSION
	.align		4
        /*0000*/ 	.byte	0x04, 0x37
        /*0002*/ 	.short	(.L_3829 - .L_3828)
.L_3828:
        /*0004*/ 	.word	0x00000082


	//----- nvinfo : EIATTR_KPARAM_INFO
	.align		4
.L_3829:
        /*0008*/ 	.byte	0x04, 0x17
        /*000a*/ 	.short	(.L_3831 - .L_3830)
.L_3830:
        /*000c*/ 	.word	0x00000000
        /*0010*/ 	.short	0x0000
        /*0012*/ 	.short	0x0000
        /*0014*/ 	.byte	0x00, 0xf0, 0xa1, 0x04


	//----- nvinfo : EIATTR_SPARSE_MMA_MASK
	.align		4
.L_3831:
        /*0018*/ 	.byte	0x03, 0x50
        /*001a*/ 	.short	0x0000


	//----- nvinfo : EIATTR_MAXREG_COUNT
	.align		4
        /*001c*/ 	.byte	0x03, 0x1b
        /*001e*/ 	.short	0x00ff


	//----- nvinfo : EIATTR_NUM_BARRIERS
	.align		4
        /*0020*/ 	.byte	0x02, 0x4c
        /*0022*/ 	.byte	0x01
	.zero		1


	//----- nvinfo : EIATTR_MERCURY_ISA_VERSION
	.align		4
        /*0024*/ 	.byte	0x03, 0x5f
        /*0026*/ 	.short	0x0101


	//----- nvinfo : EIATTR_COOP_GROUP_MASK_REGIDS
	.align		4
        /*0028*/ 	.byte	0x04, 0x29
        /*002a*/ 	.short	(.L_3833 - .L_3832)


	//   ....[0]....
.L_3832:
        /*002c*/ 	.word	0xffffffff


	//   ....[1]....
        /*0030*/ 	.word	0xffffffff


	//   ....[2]....
        /*0034*/ 	.word	0xffffffff


	//   ....[3]....
        /*0038*/ 	.word	0xffffffff


	//   ....[4]....
        /*003c*/ 	.word	0xffffffff


	//   ....[5]....
        /*0040*/ 	.word	0xffffffff


	//   ....[6]....
        /*0044*/ 	.word	0xffffffff


	//   ....[7]....
        /*0048*/ 	.word	0xffffffff


	//   ....[8]....
        /*004c*/ 	.word	0xffffffff


	//   ....[9]....
        /*0050*/ 	.word	0xffffffff


	//----- nvinfo : EIATTR_COOP_GROUP_INSTR_OFFSETS
	.align		4
.L_3833:
        /*0054*/ 	.byte	0x04, 0x28
        /*0056*/ 	.short	(.L_3835 - .L_3834)


	//   ....[0]....
.L_3834:
        /*0058*/ 	.word	0x000017e0


	//   ....[1]....
        /*005c*/ 	.word	0x00001810


	//   ....[2]....
        /*0060*/ 	.word	0x00001840


	//   ....[3]....
        /*0064*/ 	.word	0x00001850


	//   ....[4]....
        /*0068*/ 	.word	0x00001880


	//   ....[5]....
        /*006c*/ 	.word	0x00001890


	//   ....[6]....
        /*0070*/ 	.word	0x000018c0


	//   ....[7]....
        /*0074*/ 	.word	0x000018d0


	//   ....[8]....
        /*0078*/ 	.word	0x00001900


	//   ....[9]....
        /*007c*/ 	.word	0x00001910


	//----- nvinfo : EIATTR_VRC_CTA_INIT_COUNT
	.align		4
.L_3835:
        /*0080*/ 	.byte	0x02, 0x4a
	.zero		1
	.zero		1


	//----- nvinfo : EIATTR_EXIT_INSTR_OFFSETS
	.align		4
        /*0084*/ 	.byte	0x04, 0x1c
        /*0086*/ 	.short	(.L_3837 - .L_3836)


	//   ....[0]....
.L_3836:
        /*0088*/ 	.word	0x00005580


	//   ....[1]....
        /*008c*/ 	.word	0x00005600


	//----- nvinfo : EIATTR_MAX_THREADS
	.align		4
.L_3837:
        /*0090*/ 	.byte	0x04, 0x05
        /*0092*/ 	.short	(.L_3839 - .L_3838)
.L_3838:
        /*0094*/ 	.word	0x00000080
        /*0098*/ 	.word	0x00000001
        /*009c*/ 	.word	0x00000001


	//----- nvinfo : EIATTR_CRS_STACK_SIZE
	.align		4
.L_3839:
        /*00a0*/ 	.byte	0x04, 0x1e
        /*00a2*/ 	.short	(.L_3841 - .L_3840)
.L_3840:
        /*00a4*/ 	.word	0x00000000


	//----- nvinfo : EIATTR_CBANK_PARAM_SIZE
	.align		4
.L_3841:
        /*00a8*/ 	.byte	0x03, 0x19
        /*00aa*/ 	.short	0x0128


	//----- nvinfo : EIATTR_PARAM_CBANK
	.align		4
        /*00ac*/ 	.byte	0x04, 0x0a
        /*00ae*/ 	.short	(.L_3843 - .L_3842)
	.align		4
.L_3842:
        /*00b0*/ 	.word	index@(.nv.constant0._ZN10layer_norm13ln_bwd_kernelINS_13Kernel_traitsIf6__halffS2_fjLj2560ELj1ELj1ELj4ELj8ENS_18Kernel_traits_baseILj2560EfS2_fS2_fjLj128EEEEELb1ELb0ELb0ELb0EEEvNS_9BwdParamsE)
        /*00b4*/ 	.short	0x0380
        /*00b6*/ 	.short	0x0128


	//----- nvinfo : EIATTR_SW_WAR
	.align		4
.L_3843:
        /*00b8*/ 	.byte	0x04, 0x36
        /*00ba*/ 	.short	(.L_3845 - .L_3844)
.L_3844:
        /*00bc*/ 	.word	0x00000008
.L_3845:


//--------------------- .nv.info._ZN10layer_norm13ln_bwd_kernelINS_13Kernel_traitsIf6__halffS2_fjLj2560ELj1ELj1ELj4ELj8ENS_18Kernel_traits_baseILj2560EfS2_fS2_fjLj128EEEEELb1ELb0ELb0ELb1EEEvNS_9BwdParamsE --------------------------
	.section	.nv.info._ZN10layer_norm13ln_bwd_kernelINS_13Kernel_traitsIf6__halffS2_fjLj2560ELj1ELj1ELj4ELj8ENS_18Kernel_traits_baseILj2560EfS2_fS2_fjLj128EEEEELb1ELb0ELb0ELb1EEEvNS_9BwdParamsE,"",@"SHT_CUDA_INFO"
	.sectionflags	@""
	.align	4


	//----- nvinfo : EIATTR_CUDA_API_VERSION
	.align		4
        /*0000*/ 	.byte	0x04, 0x37
        /*0002*/ 	.short	(.L_3847 - .L_3846)
.L_3846:
        /*0004*/ 	.word	0x00000082


	//----- nvinfo : EIATTR_KPARAM_INFO
	.align		4
.L_3847:
        /*0008*/ 	.byte	0x04, 0x17
        /*000a*/ 	.short	(.L_3849 - .L_3848)
.L_3848:
        /*000c*/ 	.word	0x00000000
        /*0010*/ 	.short	0x0000
        /*0012*/ 	.short	0x0000
        /*0014*/ 	.byte	0x00, 0xf0, 0xa1, 0x04


	//----- nvinfo : EIATTR_SPARSE_MMA_MASK
	.align		4
.L_3849:
        /*0018*/ 	.byte	0x03, 0x50
        /*001a*/ 	.short	0x0000


	//----- nvinfo : EIATTR_MAXREG_COUNT
	.align		4
        /*001c*/ 	.byte	0x03, 0x1b
        /*001e*/ 	.short	0x00ff


	//----- nvinfo : EIATTR_NUM_BARRIERS
	.align		4
        /*0020*/ 	.byte	0x02, 0x4c
        /*0022*/ 	.byte	0x01
	.zero		1


	//----- nvinfo : EIATTR_MERCURY_ISA_VERSION
	.align		4
        /*0024*/ 	.byte	0x03, 0x5f
        /*0026*/ 	.short	0x0101


	//----- nvinfo : EIATTR_COOP_GROUP_MASK_REGIDS
	.align		4
        /*0028*/ 	.byte	0x04, 0x29
        /*002a*/ 	.short	(.L_3851 - .L_3850)


	//   ....[0]....
.L_3850:
        /*002c*/ 	.word	0xffffffff


	//   ....[1]....
        /*0030*/ 	.word	0xffffffff


	//   ....[2]....
        /*0034*/ 	.word	0xffffffff


	//   ....[3]....
        /*0038*/ 	.word	0xffffffff


	//   ....[4]....
        /*003c*/ 	.word	0xffffffff


	//   ....[5]....
        /*0040*/ 	.word	0xffffffff


	//   ....[6]....
        /*0044*/ 	.word	0xffffffff


	//   ....[7]....
        /*0048*/ 	.word	0xffffffff


	//   ....[8]....
        /*004c*/ 	.word	0xffffffff


	//   ....[9]....
        /*0050*/ 	.word	0xffffffff


	//----- nvinfo : EIATTR_COOP_GROUP_INSTR_OFFSETS
	.align		4
.L_3851:
        /*0054*/ 	.byte	0x04, 0x28
        /*0056*/ 	.short	(.L_3853 - .L_3852)


	//   ....[0]....
.L_3852:
        /*0058*/ 	.word	0x00000fc0


	//   ....[1]....
        /*005c*/ 	.word	0x00000fe0


	//   ....[2]....
        /*0060*/ 	.word	0x00001000


	//   ....[3]....
        /*0064*/ 	.word	0x00001030


	//   ....[4]....
        /*0068*/ 	.word	0x00001050


	//   ....[5]....
        /*006c*/ 	.word	0x00001070


	//   ....[6]....
        /*0070*/ 	.word	0x000010b0


	//   ....[7]....
        /*0074*/ 	.word	0x00001130


	//   ....[8]....
        /*0078*/ 	.word	0x00001170


	//   ....[9]....
        /*007c*/ 	.word	0x000012c0


	//----- nvinfo : EIATTR_VRC_CTA_INIT_COUNT
	.align		4
.L_3853:
        /*0080*/ 	.byte	0x02, 0x4a
	.zero		1
	.zero		1


	//----- nvinfo : EIATTR_EXIT_INSTR_OFFSETS
	.align		4
        /*0084*/ 	.byte	0x04, 0x1c
        /*0086*/ 	.short	(.L_3855 - .L_3854)


	//   ....[0]....
.L_3854:
        /*0088*/ 	.word	0x00004cd0


	//----- nvinfo : EIATTR_MAX_THREADS
	.align		4
.L_3855:
        /*008c*/ 	.byte	0x04, 0x05
        /*008e*/ 	.short	(.L_3857 - .L_3856)
.L_3856:
        /*0090*/ 	.word	0x00000080
        /*0094*/ 	.word	0x00000001
        /*0098*/ 	.word	0x00000001


	//----- nvinfo : EIATTR_CBANK_PARAM_SIZE
	.align		4
.L_3857:
        /*009c*/ 	.byte	0x03, 0x19
        /*009e*/ 	.short	0x0128


	//----- nvinfo : EIATTR_PARAM_CBANK
	.align		4
        /*00a0*/ 	.byte	0x04, 0x0a
        /*00a2*/ 	.short	(.L_3859 - .L_3858)
	.align		4
.L_3858:
        /*00a4*/ 	.word	index@(.nv.constant0._ZN10layer_norm13ln_bwd_kernelINS_13Kernel_traitsIf6__halffS2_fjLj2560ELj1ELj1ELj4ELj8ENS_18Kernel_traits_baseILj2560EfS2_fS2_fjLj128EEEEELb1ELb0ELb0ELb1EEEvNS_9BwdParamsE)
        /*00a8*/ 	.short	0x0380
        /*00aa*/ 	.short	0x0128


	//----- nvinfo : EIATTR_SW_WAR
	.align		4
.L_3859:
        /*00ac*/ 	.byte	0x04, 0x36
        /*00ae*/ 	.short	(.L_3861 - .L_3860)
.L_3860:
        /*00b0*/ 	.word	0x00000008
.L_3861:


//--------------------- .nv.info._ZN10layer_norm22ln_bwd_finalize_kernelINS_22Kernel_traits_finalizeILj2560Ef6__halffS2_fjLb0ELj1024ELj4ENS_18Kernel_traits_baseILj2560EfS2_fS2_fjLj1024EEEEELb0ELb0EEEvNS_9BwdParamsE --------------------------
	.section	.nv.info._ZN10layer_norm22ln_bwd_finalize_kernelINS_22Kernel_traits_finalizeILj2560Ef6__halffS2_fjLb0ELj1024ELj4ENS_18Kernel_traits_baseILj2560EfS2_fS2_fjLj1024EEEEELb0ELb0EEEvNS_9BwdParamsE,"",@"SHT_CUDA_INFO"
	.sectionflags	@""
	.align	4


	//----- nvinfo : EIATTR_CUDA_API_VERSION
	.align		4
        /*0000*/ 	.byte	0x04, 0x37
        /*0002*/ 	.short	(.L_3863 - .L_3862)
.L_3862:
        /*0004*/ 	.word	0x00000082


	//----- nvinfo : EIATTR_KPARAM_INFO
	.align		4
.L_3863:
        /*0008*/ 	.byte	0x04, 0x17
        /*000a*/ 	.short	(.L_3865 - .L_3864)
.L_3864:
        /*000c*/ 	.word	0x00000000
        /*0010*/ 	.short	0x0000
        /*0012*/ 	.short	0x0000
        /*0014*/ 	.byte	0x00, 0xf0, 0xa1, 0x04


	//----- nvinfo : EIATTR_SPARSE_MMA_MASK
	.align		4
.L_3865:
        /*0018*/ 	.byte	0x03, 0x50
        /*001a*/ 	.short	0x0000


	//----- nvinfo : EIATTR_MAXREG_COUNT
	.align		4
        /*001c*/ 	.byte	0x03, 0x1b
        /*001e*/ 	.short	0x0040


	//----- nvinfo : EIATTR_NUM_BARRIERS
	.align		4
        /*0020*/ 	.byte	0x02, 0x4c
        /*0022*/ 	.byte	0x01
	.zero		1


	//----- nvinfo : EIATTR_MERCURY_ISA_VERSION
	.align		4
        /*0024*/ 	.byte	0x03, 0x5f
        /*0026*/ 	.short	0x0101


	//----- nvinfo : EIATTR_COOP_GROUP_MASK_REGIDS
	.align		4
        /*0028*/ 	.byte	0x04, 0x29
        /*002a*/ 	.short	(.L_3867 - .L_3866)


	//   ....[0]....
.L_3866:
        /*002c*/ 	.word	0xffffffff


	//   ....[1]....
        /*0030*/ 	.word	0xffffffff


	//   ....[2]....
        /*0034*/ 	.word	0xffffffff


	//   ....[3]....
        /*0038*/ 	.word	0xffffffff


	//   ....[4]....
        /*003c*/ 	.word	0xffffffff


	//   ....[5]....
        /*0040*/ 	.word	0xffffffff


	//   ....[6]....
        /*0044*/ 	.word	0xffffffff


	//   ....[7]....
        /*0048*/ 	.word	0xffffffff


	//   ....[8]....
        /*004c*/ 	.word	0xffffffff


	//   ....[9]....
        /*0050*/ 	.word	0xffffffff


	//----- nvinfo : EIATTR_COOP_GROUP_INSTR_OFFSETS
	.align		4
.L_3867:
        /*0054*/ 	.byte	0x04, 0x28
        /*0056*/ 	.short	(.L_3869 - .L_3868)


	//   ....[0]....
.L_3868:
        /*0058*/ 	.word	0x00001550


	//   ....[1]....
        /*005c*/ 	.word	0x00001560


	//   ....[2]....
        /*0060*/ 	.word	0x00001590


	//   ....[3]....
        /*0064*/ 	.word	0x000015a0


	//   ....[4]....
        /*0068*/ 	.word	0x000015d0


	//   ....[5]....
        /*006c*/ 	.word	0x000015e0


	//   ....[6]....
        /*0070*/ 	.word	0x00001610


	//   ....[7]....
        /*0074*/ 	.word	0x00001630


	//   ....[8]....
        /*0078*/ 	.word	0x00001680


	//   ....[9]....
        /*007c*/ 	.word	0x00001690


	//----- nvinfo : EIATTR_VRC_CTA_INIT_COUNT
	.align		4
.L_3869:
        /*0080*/ 	.byte	0x02, 0x4a
	.zero		1
	.zero		1


	//----- nvinfo : EIATTR_EXIT_INSTR_OFFSETS
	.align		4
        /*0084*/ 	.byte	0x04, 0x1c
        /*0086*/ 	.short	(.L_3871 - .L_3870)


	//   ....[0]....
.L_3870:
        /*0088*/ 	.word	0x00000060


	//   ....[1]....
        /*008c*/ 	.word	0x000016f0


	//   ....[2]....
        /*0090*/ 	.word	0x00001720


	//   ....[3]....
        /*0094*/ 	.word	0x000017c0


	//----- nvinfo : EIATTR_MAX_THREADS
	.align		4
.L_3871:
        /*0098*/ 	.byte	0x04, 0x05
        /*009a*/ 	.short	(.L_3873 - .L_3872)
.L_3872:
        /*009c*/ 	.word	0x00000400
        /*00a0*/ 	.word	0x00000001
        /*00a4*/ 	.word	0x00000001


	//----- nvinfo : EIATTR_CRS_STACK_SIZE
	.align		4
.L_3873:
        /*00a8*/ 	.byte	0x04, 0x1e
        /*00aa*/ 	.short	(.L_3875 - .L_3874)
.L_3874:
        /*00ac*/ 	.word	0x00000000


	//----- nvinfo : EIATTR_CBANK_PARAM_SIZE
	.align		4
.L_3875:
        /*00b0*/ 	.byte	0x03, 0x19
        /*00b2*/ 	.short	0x0128


	//----- nvinfo : EIATTR_PARAM_CBANK
	.align		4
        /*00b4*/ 	.byte	0x04, 0x0a
        /*00b6*/ 	.short	(.L_3877 - .L_3876)
	.align		4
.L_3876:
        /*00b8*/ 	.word	index@(.nv.constant0._ZN10layer_norm22ln_bwd_finalize_kernelINS_22Kernel_traits_finalizeILj2560Ef6__halffS2_fjLb0ELj1024ELj4ENS_18Kernel_traits_baseILj2560EfS2_fS2_fjLj1024EEEEELb0ELb0EEEvNS_9BwdParamsE)
        /*00bc*/ 	.short	0x0380
        /*00be*/ 	.short	0x0128


	//----- nvinfo : EIATTR_SW_WAR
	.align		4
.L_3877:
        /*00c0*/ 	.byte	0x04, 0x36
        /*00c2*/ 	.short	(.L_3879 - .L_3878)
.L_3878:
        /*00c4*/ 	.word	0x00000008
.L_3879:


//--------------------- .nv.info._ZN10layer_norm13ln_bwd_kernelINS_13Kernel_traitsIf6__halffS2_fjLj2560ELj1ELj1ELj4ELj8ENS_18Kernel_traits_baseILj2560EfS2_fS2_fjLj128EEEEELb1ELb0ELb1ELb0EEEvNS_9BwdParamsE --------------------------
	.section	.nv.info._ZN10layer_norm13ln_bwd_kernelINS_13Kernel_traitsIf6__halffS2_fjLj2560ELj1ELj1ELj4ELj8ENS_18Kernel_traits_baseILj2560EfS2_fS2_fjLj128EEEEELb1ELb0ELb1ELb0EEEvNS_9BwdParamsE,"",@"SHT_CUDA_INFO"
	.sectionflags	@""
	.align	4


	//----- nvinfo : EIATTR_CUDA_API_VERSION
	.align		4
        /*0000*/ 	.byte	0x04, 0x37
        /*0002*/ 	.short	(.L_3881 - .L_3880)
.L_3880:
        /*0004*/ 	.word	0x00000082


	//----- nvinfo : EIATTR_KPARAM_INFO
	.align		4
.L_3881:
        /*0008*/ 	.byte	0x04, 0x17
        /*000a*/ 	.short	(.L_3883 - .L_3882)
.L_3882:
        /*000c*/ 	.word	0x00000000
        /*0010*/ 	.short	0x0000
        /*0012*/ 	.short	0x0000
        /*0014*/ 	.byte	0x00, 0xf0, 0xa1, 0x04


	//----- nvinfo : EIATTR_SPARSE_MMA_MASK
	.align		4
.L_3883:
        /*0018*/ 	.byte	0x03, 0x50
        /*001a*/ 	.short	0x0000


	//----- nvinfo : EIATTR_MAXREG_COUNT
	.align		4
        /*001c*/ 	.byte	0x03, 0x1b
        /*001e*/ 	.short	0x00ff


	//----- nvinfo : EIATTR_NUM_BARRIERS
	.align		4
        /*0020*/ 	.byte	0x02, 0x4c
        /*0022*/ 	.byte	0x01
	.zero		1


	//----- nvinfo : EIATTR_MERCURY_ISA_VERSION
	.align		4
        /*0024*/ 	.byte	0x03, 0x5f
        /*0026*/ 	.short	0x0101


	//----- nvinfo : EIATTR_COOP_GROUP_MASK_REGIDS
	.align		4
        /*0028*/ 	.byte	0x04, 0x29
        /*002a*/ 	.short	(.L_3885 - .L_3884)


	//   ....[0]....
.L_3884:
        /*002c*/ 	.word	0xffffffff


	//   ....[1]....
        /*0030*/ 	.word	0xffffffff


	//   ....[2]....
        /*0034*/ 	.word	0xffffffff


	//   ....[3]....
        /*0038*/ 	.word	0xffffffff


	//   ....[4]....
        /*003c*/ 	.word	0xffffffff


	//   ....[5]....
        /*0040*/ 	.word	0xffffffff


	//   ....[6]....
        /*0044*/ 	.word	0xffffffff


	//   ....[7]....
        /*0048*/ 	.word	0xffffffff


	//   ....[8]....
        /*004c*/ 	.word	0xffffffff


	//   ....[9]....
        /*0050*/ 	.word	0xffffffff


	//----- nvinfo : EIATTR_COOP_GROUP_INSTR_OFFSETS
	.align		4
.L_3885:
        /*0054*/ 	.byte	0x04, 0x28
        /*0056*/ 	.short	(.L_3887 - .L_3886)


	//   ....[0]....
.L_3886:
        /*0058*/ 	.word	0x00001f80


	//   ....[1]....
        /*005c*/ 	.word	0x00001fa0


	//   ....[2]....
        /*0060*/ 	.word	0x00001fe0


	//   ....[3]....
        /*0064*/ 	.word	0x00001ff0


	//   ....[4]....
        /*0068*/ 	.word	0x00002030


	//   ....[5]....
        /*006c*/ 	.word	0x00002040


	//   ....[6]....
        /*0070*/ 	.word	0x00002070


	//   ....[7]....
        /*0074*/ 	.word	0x00002080


	//   ....[8]....
        /*0078*/ 	.word	0x000020b0


	//   ....[9]....
        /*007c*/ 	.word	0x000020c0


	//----- nvinfo : EIATTR_VRC_CTA_INIT_COUNT
	.align		4
.L_3887:
        /*0080*/ 	.byte	0x02, 0x4a
	.zero		1
	.zero		1


	//----- nvinfo : EIATTR_EXIT_INSTR_OFFSETS
	.align		4
        /*0084*/ 	.byte	0x04, 0x1c
        /*0086*/ 	.short	(.L_3889 - .L_3888)


	//   ....[0]....
.L_3888:
        /*0088*/ 	.word	0x00006eb0


	//   ....[1]....
        /*008c*/ 	.word	0x00006f30


	//----- nvinfo : EIATTR_MAX_THREADS
	.align		4
.L_3889:
        /*0090*/ 	.byte	0x04, 0x05
        /*0092*/ 	.short	(.L_3891 - .L_3890)
.L_3890:
        /*0094*/ 	.word	0x00000080
        /*0098*/ 	.word	0x00000001
        /*009c*/ 	.word	0x00000001


	//----- nvinfo : EIATTR_CRS_STACK_SIZE
	.align		4
.L_3891:
        /*00a0*/ 	.byte	0x04, 0x1e
        /*00a2*/ 	.short	(.L_3893 - .L_3892)
.L_3892:
        /*00a4*/ 	.word	0x00000000


	//----- nvinfo : EIATTR_CBANK_PARAM_SIZE
	.align		4
.L_3893:
        /*00a8*/ 	.byte	0x03, 0x19
        /*00aa*/ 	.short	0x0128


	//----- nvinfo : EIATTR_PARAM_CBANK
	.align		4
        /*00ac*/ 	.byte	0x04, 0x0a
        /*00ae*/ 	.short	(.L_3895 - .L_3894)
	.align		4
.L_3894:
        /*00b0*/ 	.word	index@(.nv.constant0._ZN10layer_norm13ln_bwd_kernelINS_13Kernel_traitsIf6__halffS2_fjLj2560ELj1ELj1ELj4ELj8ENS_18Kernel_traits_baseILj2560EfS2_fS2_fjLj128EEEEELb1ELb0ELb1ELb0EEEvNS_9BwdParamsE)
        /*00b4*/ 	.short	0x0380
        /*00b6*/ 	.short	0x0128


	//----- nvinfo : EIATTR_SW_WAR
	.align		4
.L_3895:
        /*00b8*/ 	.byte	0x04, 0x36
        /*00ba*/ 	.short	(.L_3897 - .L_3896)
.L_3896:
        /*00bc*/ 	.word	0x00000008
.L_3897:


//--------------------- .nv.info._ZN10layer_norm22ln_bwd_finalize_kernelINS_22Kernel_traits_finalizeILj2560Ef6__halffS2_fjLb0ELj1024ELj4ENS_18Kernel_traits_baseILj2560EfS2_fS2_fjLj1024EEEEELb0ELb1EEEvNS_9BwdParamsE --------------------------
	.section	.nv.info._ZN10layer_norm22ln_bwd_finalize_kernelINS_22Kernel_traits_finalizeILj2560Ef6__halffS2_fjLb0ELj1024ELj4ENS_18Kernel_traits_baseILj2560EfS2_fS2_fjLj1024EEEEELb0ELb1EEEvNS_9BwdParamsE,"",@"SHT_CUDA_INFO"
	.sectionflags	@""
	.align	4


	//----- nvinfo : EIATTR_CUDA_API_VERSION
	.align		4
        /*0000*/ 	.byte	0x04, 0x37
        /*0002*/ 	.short	(.L_3899 - .L_3898)
.L_3898:
        /*0004*/ 	.word	0x00000082


	//----- nvinfo : EIATTR_KPARAM_INFO
	.align		4
.L_3899:
        /*0008*/ 	.byte	0x04, 0x17
        /*000a*/ 	.short	(.L_3901 - .L_3900)
.L_3900:
        /*000c*/ 	.word	0x00000000
        /*0010*/ 	.short	0x0000
        /*0012*/ 	.short	0x0000
        /*0014*/ 	.byte	0x00, 0xf0, 0xa1, 0x04


	//----- nvinfo : EIATTR_SPARSE_MMA_MASK
	.align		4
.L_3901:
        /*0018*/ 	.byte	0x03, 0x50
        /*001a*/ 	.short	0x0000


	//----- nvinfo : EIATTR_MAXREG_COUNT
	.align		4
        /*001c*/ 	.byte	0x03, 0x1b
        /*001e*/ 	.short	0x0040


	//----- nvinfo : EIATTR_NUM_BARRIERS
	.align		4
        /*0020*/ 	.byte	0x02, 0x4c
        /*0022*/ 	.byte	0x01
	.zero		1


	//----- nvinfo : EIATTR_MERCURY_ISA_VERSION
	.align		4
        /*0024*/ 	.byte	0x03, 0x5f
        /*0026*/ 	.short	0x0101


	//----- nvinfo : EIATTR_COOP_GROUP_MASK_REGIDS
	.align		4
        /*0028*/ 	.byte	0x04, 0x29
        /*002a*/ 	.short	(.L_3903 - .L_3902)


	//   ....[0]....
.L_3902:
        /*002c*/ 	.word	0xffffffff


	//   ....[1]....
        /*0030*/ 	.word	0xffffffff


	//   ....[2]....
        /*0034*/ 	.word	0xffffffff


	//   ....[3]....
        /*0038*/ 	.word	0xffffffff


	//   ....[4]....
        /*003c*/ 	.word	0xffffffff


	//   ....[5]....
        /*0040*/ 	.word	0xffffffff


	//   ....[6]....
        /*0044*/ 	.word	0xffffffff


	//   ....[7]....
        /*0048*/ 	.word	0xffffffff


	//   ....[8]....
        /*004c*/ 	.word	0xffffffff


	//   ....[9]....
        /*0050*/ 	.word	0xffffffff


	//----- nvinfo : EIATTR_COOP_GROUP_INSTR_OFFSETS
	.align		4
.L_3903:
        /*0054*/ 	.byte	0x04, 0x28
        /*0056*/ 	.short	(.L_3905 - .L_3904)


	//   ....[0]....
.L_3904:
        /*0058*/ 	.word	0x00001560


	//   ....[1]....
        /*005c*/ 	.word	0x00001570


	//   ....[2]....
        /*0060*/ 	.word	0x000015a0


	//   ....[3]....
        /*0064*/ 	.word	0x000015b0


	//   ....[4]....
        /*0068*/ 	.word	0x000015e0


	//   ....[5]....
        /*006c*/ 	.word	0x000015f0


	//   ....[6]....
        /*0070*/ 	.word	0x00001620


	//   ....[7]....
        /*0074*/ 	.word	0x00001640


	//   ....[8]....
        /*0078*/ 	.word	0x00001670


	//   ....[9]....
        /*007c*/ 	.word	0x00001680


	//----- nvinfo : EIATTR_VRC_CTA_INIT_COUNT
	.align		4
.L_3905:
        /*0080*/ 	.byte	0x02, 0x4a
	.zero		1
	.zero		1


	//----- nvinfo : EIATTR_EXIT_INSTR_OFFSETS
	.align		4
        /*0084*/ 	.byte	0x04, 0x1c
        /*0086*/ 	.short	(.L_3907 - .L_3906)


	//   ....[0]....
.L_3906:
        /*0088*/ 	.word	0x00000060


	//   ....[1]....
        /*008c*/ 	.word	0x000016e0


	//   ....[2]....
        /*0090*/ 	.word	0x000017b0


	//----- nvinfo : EIATTR_MAX_THREADS
	.align		4
.L_3907:
        /*0094*/ 	.byte	0x04, 0x05
        /*0096*/ 	.short	(.L_3909 - .L_3908)
.L_3908:
        /*0098*/ 	.word	0x00000400
        /*009c*/ 	.word	0x00000001
        /*00a0*/ 	.word	0x00000001


	//----- nvinfo : EIATTR_CRS_STACK_SIZE
	.align		4
.L_3909:
        /*00a4*/ 	.byte	0x04, 0x1e
        /*00a6*/ 	.short	(.L_3911 - .L_3910)
.L_3910:
        /*00a8*/ 	.word	0x00000000


	//----- nvinfo : EIATTR_CBANK_PARAM_SIZE
	.align		4
.L_3911:
        /*00ac*/ 	.byte	0x03, 0x19
        /*00ae*/ 	.short	0x0128


	//----- nvinfo : EIATTR_PARAM_CBANK
	.align		4
        /*00b0*/ 	.byte	0x04, 0x0a
        /*00b2*/ 	.short	(.L_3913 - .L_3912)
	.align		4
.L_3912:
        /*00b4*/ 	.word	index@(.nv.constant0._ZN10layer_norm22ln_bwd_finalize_kernelINS_22Kernel_traits_finalizeILj2560Ef6__halffS2_fjLb0ELj1024ELj4ENS_18Kernel_traits_baseILj2560EfS2_fS2_fjLj1024EEEEELb0ELb1EEEvNS_9BwdParamsE)
        /*00b8*/ 	.short	0x0380
        /*00ba*/ 	.short	0x0128


	//----- nvinfo : EIATTR_SW_WAR
	.align		4
.L_3913:
        /*00bc*/ 	.byte	0x04, 0x36
        /*00be*/ 	.short	(.L_3915 - .L_3914)
.L_3914:
        /*00c0*/ 	.word	0x00000008
.L_3915:


//--------------------- .nv.info._ZN10layer_norm13ln_bwd_kernelINS_13Kernel_traitsIf6__halffS2_fjLj2560ELj1ELj1ELj4ELj8ENS_18Kernel_traits_baseILj2560EfS2_fS2_fjLj128EEEEELb1ELb0ELb1ELb1EEEvNS_9BwdParamsE --------------------------
	.section	.nv.info._ZN10layer_norm13ln_bwd_kernelINS_13Kernel_traitsIf6__halffS2_fjLj2560ELj1ELj1ELj4ELj8ENS_18Kernel_traits_baseILj2560EfS2_fS2_fjLj128EEEEELb1ELb0ELb1ELb1EEEvNS_9BwdParamsE,"",@"SHT_CUDA_INFO"
	.sectionflags	@""
	.align	4


	//----- nvinfo : EIATTR_CUDA_API_VERSION
	.align		4
        /*0000*/ 	.byte	0x04, 0x37
        /*0002*/ 	.short	(.L_3917 - .L_3916)
.L_3916:
        /*0004*/ 	.word	0x00000082


	//----- nvinfo : EIATTR_KPARAM_INFO
	.align		4
.L_3917:
        /*0008*/ 	.byte	0x04, 0x17
        /*000a*/ 	.short	(.L_3919 - .L_3918)
.L_3918:
        /*000c*/ 	.word	0x00000000
        /*0010*/ 	.short	0x0000
        /*0012*/ 	.short	0x0000
        /*0014*/ 	.byte	0x00, 0xf0, 0xa1, 0x04


	//----- nvinfo : EIATTR_SPARSE_MMA_MASK
	.align		4
.L_3919:
        /*0018*/ 	.byte	0x03, 0x50
        /*001a*/ 	.short	0x0000


	//----- nvinfo : EIATTR_MAXREG_COUNT
	.align		4
        /*001c*/ 	.byte	0x03, 0x1b
        /*001e*/ 	.short	0x00ff


	//----- nvinfo : EIATTR_NUM_BARRIERS
	.align		4
        /*0020*/ 	.byte	0x02, 0x4c
        /*0022*/ 	.byte	0x01
	.zero		1


	//----- nvinfo : EIATTR_MERCURY_ISA_VERSION
	.align		4
        /*0024*/ 	.byte	0x03, 0x5f
        /*0026*/ 	.short	0x0101


	//----- nvinfo : EIATTR_COOP_GROUP_MASK_REGIDS
	.align		4
        /*0028*/ 	.byte	0x04, 0x29
        /*002a*/ 	.short	(.L_3921 - .L_3920)


	//   ....[0]....
.L_3920:
        /*002c*/ 	.word	0xffffffff


	//   ....[1]....
        /*0030*/ 	.word	0xffffffff


	//   ....[2]....
        /*0034*/ 	.word	0xffffffff


	//   ....[3]....
        /*0038*/ 	.word	0xffffffff


	//   ....[4]....
        /*003c*/ 	.word	0xffffffff


	//   ....[5]....
        /*0040*/ 	.word	0xffffffff


	//   ....[6]....
        /*0044*/ 	.word	0xffffffff


	//   ....[7]....
        /*0048*/ 	.word	0xffffffff


	//   ....[8]....
        /*004c*/ 	.word	0xffffffff


	//   ....[9]....
        /*0050*/ 	.word	0xffffffff


	//----- nvinfo : EIATTR_COOP_GROUP_INSTR_OFFSETS
	.align		4
.L_3921:
        /*0054*/ 	.byte	0x04, 0x28
        /*0056*/ 	.short	(.L_3923 - .L_3922)


	//   ....[0]....
.L_3922:
        /*0058*/ 	.word	0x000017f0


	//   ....[1]....
        /*005c*/ 	.word	0x00001810


	//   ....[2]....
        /*0060*/ 	.word	0x00001850


	//   ....[3]....
        /*0064*/ 	.word	0x00001860


	//   ....[4]....
        /*0068*/ 	.word	0x000018a0


	//   ....[5]....
        /*006c*/ 	.word	0x000018b0


	//   ....[6]....
        /*0070*/ 	.word	0x000018e0


	//   ....[7]....
        /*0074*/ 	.word	0x000018f0


	//   ....[8]....
        /*0078*/ 	.word	0x00001920


	//   ....[9]....
        /*007c*/ 	.word	0x00001930


	//----- nvinfo : EIATTR_VRC_CTA_INIT_COUNT
	.align		4
.L_3923:
        /*0080*/ 	.byte	0x02, 0x4a
	.zero		1
	.zero		1


	//----- nvinfo : EIATTR_EXIT_INSTR_OFFSETS
	.align		4
        /*0084*/ 	.byte	0x04, 0x1c
        /*0086*/ 	.short	(.L_3925 - .L_3924)


	//   ....[0]....
.L_3924:
        /*0088*/ 	.word	0x00005d00


	//----- nvinfo : EIATTR_MAX_THREADS
	.align		4
.L_3925:
        /*008c*/ 	.byte	0x04, 0x05
        /*008e*/ 	.short	(.L_3927 - .L_3926)
.L_3926:
        /*0090*/ 	.word	0x00000080
        /*0094*/ 	.word	0x00000001
        /*0098*/ 	.word	0x00000001


	//----- nvinfo : EIATTR_CRS_STACK_SIZE
	.align		4
.L_3927:
        /*009c*/ 	.byte	0x04, 0x1e
        /*009e*/ 	.short	(.L_3929 - .L_3928)
.L_3928:
        /*00a0*/ 	.word	0x00000000


	//----- nvinfo : EIATTR_CBANK_PARAM_SIZE
	.align		4
.L_3929:
        /*00a4*/ 	.byte	0x03, 0x19
        /*00a6*/ 	.short	0x0128


	//----- nvinfo : EIATTR_PARAM_CBANK
	.align		4
        /*00a8*/ 	.byte	0x04, 0x0a
        /*00aa*/ 	.short	(.L_3931 - .L_3930)
	.align		4
.L_3930:
        /*00ac*/ 	.word	index@(.nv.constant0._ZN10layer_norm13ln_bwd_kernelINS_13Kernel_traitsIf6__halffS2_fjLj2560ELj1ELj1ELj4ELj8ENS_18Kernel_traits_baseILj2560EfS2_fS2_fjLj128EEEEELb1ELb0ELb1ELb1EEEvNS_9BwdParamsE)
        /*00b0*/ 	.short	0x0380
        /*00b2*/ 	.short	0x0128


	//----- nvinfo : EIATTR_SW_WAR
	.align		4
.L_3931:
        /*00b4*/ 	.byte	0x04, 0x36
        /*00b6*/ 	.short	(.L_3933 - .L_3932)
.L_3932:
        /*00b8*/ 	.word	0x00000008
.L_3933:


//--------------------- .nv.info._ZN10layer_norm13ln_bwd_kernelINS_13Kernel_traitsIf6__halffS2_fjLj2560ELj1ELj1ELj4ELj8ENS_18Kernel_traits_baseILj2560EfS2_fS2_fjLj128EEEEELb1ELb1ELb0ELb0EEEvNS_9BwdParamsE --------------------------
	.section	.nv.info._ZN10layer_norm13ln_bwd_kernelINS_13Kernel_traitsIf6__halffS2_fjLj2560ELj1ELj1ELj4ELj8ENS_18Kernel_traits_baseILj2560EfS2_fS2_fjLj128EEEEELb1ELb1ELb0ELb0EEEvNS_9BwdParamsE,"",@"SHT_CUDA_INFO"
	.sectionflags	@""
	.align	4


	//----- nvinfo : EIATTR_CUDA_API_VERSION
	.align		4
        /*0000*/ 	.byte	0x04, 0x37
        /*0002*/ 	.short	(.L_3935 - .L_3934)
.L_3934:
        /*0004*/ 	.word	0x00000082


	//----- nvinfo : EIATTR_KPARAM_INFO
	.align		4
.L_3935:
        /*0008*/ 	.byte	0x04, 0x17
        /*000a*/ 	.short	(.L_3937 - .L_3936)
.L_3936:
        /*000c*/ 	.word	0x00000000
        /*0010*/ 	.short	0x0000
        /*0012*/ 	.short	0x0000
        /*0014*/ 	.byte	0x00, 0xf0, 0xa1, 0x04


	//----- nvinfo : EIATTR_SPARSE_MMA_MASK
	.align		4
.L_3937:
        /*0018*/ 	.byte	0x03, 0x50
        /*001a*/ 	.short	0x0000


	//----- nvinfo : EIATTR_MAXREG_COUNT
	.align		4
        /*001c*/ 	.byte	0x03, 0x1b
        /*001e*/ 	.short	0x00ff


	//----- nvinfo : EIATTR_NUM_BARRIERS
	.align		4
        /*0020*/ 	.byte	0x02, 0x4c
        /*0022*/ 	.byte	0x01
	.zero		1


	//----- nvinfo : EIATTR_MERCURY_ISA_VERSION
	.align		4
        /*0024*/ 	.byte	0x03, 0x5f
        /*0026*/ 	.short	0x0101


	//----- nvinfo : EIATTR_COOP_GROUP_MASK_REGIDS
	.align		4
        /*0028*/ 	.byte	0x04, 0x29
        /*002a*/ 	.short	(.L_3939 - .L_3938)


	//   ....[0]....
.L_3938:
        /*002c*/ 	.word	0xffffffff


	//   ....[1]....
        /*0030*/ 	.word	0xffffffff


	//   ....[2]....
        /*0034*/ 	.word	0xffffffff


	//   ....[3]....
        /*0038*/ 	.word	0xffffffff


	//   ....[4]....
        /*003c*/ 	.word	0xffffffff


	//   ....[5]....
        /*0040*/ 	.word	0xffffffff


	//   ....[6]....
        /*0044*/ 	.word	0xffffffff


	//   ....[7]....
        /*0048*/ 	.word	0xffffffff


	//   ....[8]....
        /*004c*/ 	.word	0xffffffff


	//   ....[9]....
        /*0050*/ 	.word	0xffffffff


	//----- nvinfo : EIATTR_COOP_GROUP_INSTR_OFFSETS
	.align		4
.L_3939:
        /*0054*/ 	.byte	0x04, 0x28
        /*0056*/ 	.short	(.L_3941 - .L_3940)


	//   ....[0]....
.L_3940:
        /*0058*/ 	.word	0x00001a30


	//   ....[1]....
        /*005c*/ 	.word	0x00001a60


	//   ....[2]....
        /*0060*/ 	.word	0x00001a90


	//   ....[3]....
        /*0064*/ 	.word	0x00001aa0


	//   ....[4]....
        /*0068*/ 	.word	0x00001ad0


	//   ....[5]....
        /*006c*/ 	.word	0x00001ae0


	//   ....[6]....
        /*0070*/ 	.word	0x00001b10


	//   ....[7]....
        /*0074*/ 	.word	0x00001b20


	//   ....[8]....
        /*0078*/ 	.word	0x00001b50


	//   ....[9]....
        /*007c*/ 	.word	0x00001b60


	//----- nvinfo : EIATTR_VRC_CTA_INIT_COUNT
	.align		4
.L_3941:
        /*0080*/ 	.byte	0x02, 0x4a
	.zero		1
	.zero		1


	//----- nvinfo : EIATTR_EXIT_INSTR_OFFSETS
	.align		4
        /*0084*/ 	.byte	0x04, 0x1c
        /*0086*/ 	.short	(.L_3943 - .L_3942)


	//   ....[0]....
.L_3942:
        /*0088*/ 	.word	0x00007950


	//   ....[1]....
        /*008c*/ 	.word	0x000079f0


	//----- nvinfo : EIATTR_MAX_THREADS
	.align		4
.L_3943:
        /*0090*/ 	.byte	0x04, 0x05
        /*0092*/ 	.short	(.L_3945 - .L_3944)
.L_3944:
        /*0094*/ 	.word	0x00000080
        /*0098*/ 	.word	0x00000001
        /*009c*/ 	.word	0x00000001


	//----- nvinfo : EIATTR_CRS_STACK_SIZE
	.align		4
.L_3945:
        /*00a0*/ 	.byte	0x04, 0x1e
        /*00a2*/ 	.short	(.L_3947 - .L_3946)
.L_3946:
        /*00a4*/ 	.word	0x00000000


	//----- nvinfo : EIATTR_CBANK_PARAM_SIZE
	.align		4
.L_3947:
        /*00a8*/ 	.byte	0x03, 0x19
        /*00aa*/ 	.short	0x0128


	//----- nvinfo : EIATTR_PARAM_CBANK
	.align		4
        /*00ac*/ 	.byte	0x04, 0x0a
        /*00ae*/ 	.short	(.L_3949 - .L_3948)
	.align		4
.L_3948:
        /*00b0*/ 	.word	index@(.nv.constant0._ZN10layer_norm13ln_bwd_kernelINS_13Kernel_traitsIf6__halffS2_fjLj2560ELj1ELj1ELj4ELj8ENS_18Kernel_traits_baseILj2560EfS2_fS2_fjLj128EEEEELb1ELb1ELb0ELb0EEEvNS_9BwdParamsE)
        /*00b4*/ 	.short	0x0380
        /*00b6*/ 	.short	0x0128


	//----- nvinfo : EIATTR_SW_WAR
	.align		4
.L_3949:
        /*00b8*/ 	.byte	0x04, 0x36
        /*00ba*/ 	.short	(.L_3951 - .L_3950)
.L_3950:
        /*00bc*/ 	.word	0x00000008
.L_3951:


//--------------------- .nv.info._ZN10layer_norm13ln_bwd_kernelINS_13Kernel_traitsIf6__halffS2_fjLj2560ELj1ELj1ELj4ELj8ENS_18Kernel_traits_baseILj2560EfS2_fS2_fjLj128EEEEELb1ELb1ELb0ELb1EEEvNS_9BwdParamsE --------------------------
	.section	.nv.info._ZN10layer_norm13ln_bwd_kernelINS_13Kernel_traitsIf6__halffS2_fjLj2560ELj1ELj1ELj4ELj8ENS_18Kernel_traits_baseILj2560EfS2_fS2_fjLj128EEEEELb1ELb1ELb0ELb1EEEvNS_9BwdParamsE,"",@"SHT_CUDA_INFO"
	.sectionflags	@""
	.align	4


	//----- nvinfo : EIATTR_CUDA_API_VERSION
	.align		4
        /*0000*/ 	.byte	0x04, 0x37
        /*0002*/ 	.short	(.L_3953 - .L_3952)
.L_3952:
        /*0004*/ 	.word	0x00000082


	//----- nvinfo : EIATTR_KPARAM_INFO
	.align		4
.L_3953:
        /*0008*/ 	.byte	0x04, 0x17
        /*000a*/ 	.short	(.L_3955 - .L_3954)
.L_3954:
        /*000c*/ 	.word	0x00000000
        /*0010*/ 	.short	0x0000
        /*0012*/ 	.short	0x0000
        /*0014*/ 	.byte	0x00, 0xf0, 0xa1, 0x04


	//----- nvinfo : EIATTR_SPARSE_MMA_MASK
	.align		4
.L_3955:
        /*0018*/ 	.byte	0x03, 0x50
        /*001a*/ 	.short	0x0000


	//----- nvinfo : EIATTR_MAXREG_COUNT
	.align		4
        /*001c*/ 	.byte	0x03, 0x1b
        /*001e*/ 	.short	0x00ff


	//----- nvinfo : EIATTR_NUM_BARRIERS
	.align		4
        /*0020*/ 	.byte	0x02, 0x4c
        /*0022*/ 	.byte	0x01
	.zero		1


	//----- nvinfo : EIATTR_MERCURY_ISA_VERSION
	.align		4
        /*0024*/ 	.byte	0x03, 0x5f
        /*0026*/ 	.short	0x0101


	//----- nvinfo : EIATTR_COOP_GROUP_MASK_REGIDS
	.align		4
        /*0028*/ 	.byte	0x04, 0x29
        /*002a*/ 	.short	(.L_3957 - .L_3956)


	//   ....[0]....
.L_3956:
        /*002c*/ 	.word	0xffffffff


	//   ....[1]....
        /*0030*/ 	.word	0xffffffff


	//   ....[2]....
        /*0034*/ 	.word	0xffffffff


	//   ....[3]....
        /*0038*/ 	.word	0xffffffff


	//   ....[4]....
        /*003c*/ 	.word	0xffffffff


	//   ....[5]....
        /*0040*/ 	.word	0xffffffff


	//   ....[6]....
        /*0044*/ 	.word	0xffffffff


	//   ....[7]....
        /*0048*/ 	.word	0xffffffff


	//   ....[8]....
        /*004c*/ 	.word	0xffffffff


	//   ....[9]....
        /*0050*/ 	.word	0xffffffff


	//----- nvinfo : EIATTR_COOP_GROUP_INSTR_OFFSETS
	.align		4
.L_3957:
        /*0054*/ 	.byte	0x04, 0x28
        /*0056*/ 	.short	(.L_3959 - .L_3958)


	//   ....[0]....
.L_3958:
        /*0058*/ 	.word	0x00001270


	//   ....[1]....
        /*005c*/ 	.word	0x00001280


	//   ....[2]....
        /*0060*/ 	.word	0x000012f0


	//   ....[3]....
        /*0064*/ 	.word	0x00001300


	//   ....[4]....
        /*0068*/ 	.word	0x00001350


	//   ....[5]....
        /*006c*/ 	.word	0x00001360


	//   ....[6]....
        /*0070*/ 	.word	0x000013a0


	//   ....[7]....
        /*0074*/ 	.word	0x000013b0


	//   ....[8]....
        /*0078*/ 	.word	0x00001410


	//   ....[9]....
        /*007c*/ 	.word	0x00001420


	//----- nvinfo : EIATTR_VRC_CTA_INIT_COUNT
	.align		4
.L_3959:
        /*0080*/ 	.byte	0x02, 0x4a
	.zero		1
	.zero		1


	//----- nvinfo : EIATTR_EXIT_INSTR_OFFSETS
	.align		4
        /*0084*/ 	.byte	0x04, 0x1c
        /*0086*/ 	.short	(.L_3961 - .L_3960)


	//   ....[0]....
.L_3960:
        /*0088*/ 	.word	0x00006c30


	//----- nvinfo : EIATTR_MAX_THREADS
	.align		4
.L_3961:
        /*008c*/ 	.byte	0x04, 0x05
        /*008e*/ 	.short	(.L_3963 - .L_3962)
.L_3962:
        /*0090*/ 	.word	0x00000080
        /*0094*/ 	.word	0x00000001
        /*0098*/ 	.word	0x00000001


	//----- nvinfo : EIATTR_CBANK_PARAM_SIZE
	.align		4
.L_3963:
        /*009c*/ 	.byte	0x03, 0x19
        /*009e*/ 	.short	0x0128


	//----- nvinfo : EIATTR_PARAM_CBANK
	.align		4
        /*00a0*/ 	.byte	0x04, 0x0a
        /*00a2*/ 	.short	(.L_3965 - .L_3964)
	.align		4
.L_3964:
        /*00a4*/ 	.word	index@(.nv.constant0._ZN10layer_norm13ln_bwd_kernelINS_13Kernel_traitsIf6__halffS2_fjLj2560ELj1ELj1ELj4ELj8ENS_18Kernel_traits_baseILj2560EfS2_fS2_fjLj128EEEEELb1ELb1ELb0ELb1EEEvNS_9BwdParamsE)
        /*00a8*/ 	.short	0x0380
        /*00aa*/ 	.short	0x0128


	//----- nvinfo : EIATTR_SW_WAR
	.align		4
.L_3965:
        /*00ac*/ 	.byte	0x04, 0x36
        /*00ae*/ 	.short	(.L_3967 - .L_3966)
.L_3966:
        /*00b0*/ 	.word	0x00000008
.L_3967:


//--------------------- .nv.info._ZN10layer_norm22ln_bwd_finalize_kernelINS_22Kernel_traits_finalizeILj2560Ef6__halffS2_fjLb1ELj1024ELj4ENS_18Kernel_traits_baseILj2560EfS2_fS2_fjLj1024EEEEELb1ELb0EEEvNS_9BwdParamsE --------------------------
	.section	.nv.info._ZN10layer_norm22ln_bwd_finalize_kernelINS_22Kernel_traits_finalizeILj2560Ef6__halffS2_fjLb1ELj1024ELj4ENS_18Kernel_traits_baseILj2560EfS2_fS2_fjLj1024EEEEELb1ELb0EEEvNS_9BwdParamsE,"",@"SHT_CUDA_INFO"
	.sectionflags	@""
	.align	4


	//----- nvinfo : EIATTR_CUDA_API_VERSION
	.align		4
        /*0000*/ 	.byte	0x04, 0x37
        /*0002*/ 	.short	(.L_3969 - .L_3968)
.L_3968:
        /*0004*/ 	.word	0x00000082


	//----- nvinfo : EIATTR_KPARAM_INFO
	.align		4
.L_3969:
        /*0008*/ 	.byte	0x04, 0x17
        /*000a*/ 	.short	(.L_3971 - .L_3970)
.L_3970:
        /*000c*/ 	.word	0x00000000
        /*0010*/ 	.short	0x0000
        /*0012*/ 	.short	0x0000
        /*0014*/ 	.byte	0x00, 0xf0, 0xa1, 0x04


	//----- nvinfo : EIATTR_SPARSE_MMA_MASK
	.align		4
.L_3971:
        /*0018*/ 	.byte	0x03, 0x50
        /*001a*/ 	.short	0x0000


	//----- nvinfo : EIATTR_MAXREG_COUNT
	.align		4
        /*001c*/ 	.byte	0x03, 0x1b
        /*001e*/ 	.short	0x0040


	//----- nvinfo : EIATTR_NUM_BARRIERS
	.align		4
        /*0020*/ 	.byte	0x02, 0x4c
        /*0022*/ 	.byte	0x01
	.zero		1


	//----- nvinfo : EIATTR_MERCURY_ISA_VERSION
	.align		4
        /*0024*/ 	.byte	0x03, 0x5f
        /*0026*/ 	.short	0x0101


	//----- nvinfo : EIATTR_COOP_GROUP_MASK_REGIDS
	.align		4
        /*0028*/ 	.byte	0x04, 0x29
        /*002a*/ 	.short	(.L_3973 - .L_3972)


	//   ....[0]....
.L_3972:
        /*002c*/ 	.word	0xffffffff


	//   ....[1]....
        /*0030*/ 	.word	0xffffffff


	//   ....[2]....
        /*0034*/ 	.word	0xffffffff


	//   ....[3]....
        /*0038*/ 	.word	0xffffffff


	//   ....[4]....
        /*003c*/ 	.word	0xffffffff


	//   ....[5]....
        /*0040*/ 	.word	0xffffffff


	//   ....[6]....
        /*0044*/ 	.word	0xffffffff


	//   ....[7]....
        /*0048*/ 	.word	0xffffffff


	//   ....[8]....
        /*004c*/ 	.word	0xffffffff


	//   ....[9]....
        /*0050*/ 	.word	0xffffffff


	//   ....[10]....
        /*0054*/ 	.word	0xffffffff


	//   ....[11]....
        /*0058*/ 	.word	0xffffffff


	//   ....[12]....
        /*005c*/ 	.word	0xffffffff


	//   ....[13]....
        /*0060*/ 	.word	0xffffffff


	//   ....[14]....
        /*0064*/ 	.word	0xffffffff


	//----- nvinfo : EIATTR_COOP_GROUP_INSTR_OFFSETS
	.align		4
.L_3973:
        /*0068*/ 	.byte	0x04, 0x28
        /*006a*/ 	.short	(.L_3975 - .L_3974)


	//   ....[0]....
.L_3974:
        /*006c*/ 	.word	0x00001030


	//   ....[1]....
        /*0070*/ 	.word	0x00001040


	//   ....[2]....
        /*0074*/ 	.word	0x00001050


	//   ....[3]....
        /*0078*/ 	.word	0x00001090


	//   ....[4]....
        /*007c*/ 	.word	0x000010a0


	//   ....[5]....
        /*0080*/ 	.word	0x000010b0


	//   ....[6]....
        /*0084*/ 	.word	0x000010e0


	//   ....[7]....
        /*0088*/ 	.word	0x00001100


	//   ....[8]....
        /*008c*/ 	.word	0x00001120


	//   ....[9]....
        /*0090*/ 	.word	0x00001160


	//   ....[10]....
        /*0094*/ 	.word	0x00001180


	//   ....[11]....
        /*0098*/ 	.word	0x00001190


	//   ....[12]....
        /*009c*/ 	.word	0x000011e0


	//   ....[13]....
        /*00a0*/ 	.word	0x00001210


	//   ....[14]....
        /*00a4*/ 	.word	0x00001220


	//----- nvinfo : EIATTR_VRC_CTA_INIT_COUNT
	.align		4
.L_3975:
        /*00a8*/ 	.byte	0x02, 0x4a
	.zero		1
	.zero		1


	//----- nvinfo : EIATTR_EXIT_INSTR_OFFSETS
	.align		4
        /*00ac*/ 	.byte	0x04, 0x1c
        /*00ae*/ 	.short	(.L_3977 - .L_3976)


	//   ....[0]....
.L_3976:
        /*00b0*/ 	.word	0x00000060


	//   ....[1]....
        /*00b4*/ 	.word	0x000012a0


	//   ....[2]....
        /*00b8*/ 	.word	0x000012d0


	//   ....[3]....
        /*00bc*/ 	.word	0x000013b0


	//----- nvinfo : EIATTR_MAX_THREADS
	.align		4
.L_3977:
        /*00c0*/ 	.byte	0x04, 0x05
        /*00c2*/ 	.short	(.L_3979 - .L_3978)
.L_3978:
        /*00c4*/ 	.word	0x00000400
        /*00c8*/ 	.word	0x00000001
        /*00cc*/ 	.word	0x00000001


	//----- nvinfo : EIATTR_CRS_STACK_SIZE
	.align		4
.L_3979:
        /*00d0*/ 	.byte	0x04, 0x1e
        /*00d2*/ 	.short	(.L_3981 - .L_3980)
.L_3980:
        /*00d4*/ 	.word	0x00000000


	//----- nvinfo : EIATTR_CBANK_PARAM_SIZE
	.align		4
.L_3981:
        /*00d8*/ 	.byte	0x03, 0x19
        /*00da*/ 	.short	0x0128


	//----- nvinfo : EIATTR_PARAM_CBANK
	.align		4
        /*00dc*/ 	.byte	0x04, 0x0a
        /*00de*/ 	.short	(.L_3983 - .L_3982)
	.align		4
.L_3982:
        /*00e0*/ 	.word	index@(.nv.constant0._ZN10layer_norm22ln_bwd_finalize_kernelINS_22Kernel_traits_finalizeILj2560Ef6__halffS2_fjLb1ELj1024ELj4ENS_18Kernel_traits_baseILj2560EfS2_fS2_fjLj1024EEEEELb1ELb0EEEvNS_9BwdParamsE)
        /*00e4*/ 	.short	0x0380
        /*00e6*/ 	.short	0x0128


	//----- nvinfo : EIATTR_SW_WAR
	.align		4
.L_3983:
        /*00e8*/ 	.byte	0x04, 0x36
        /*00ea*/ 	.short	(.L_3985 - .L_3984)
.L_3984:
        /*00ec*/ 	.word	0x00000008
.L_3985:


//--------------------- .nv.info._ZN10layer_norm13ln_bwd_kernelINS_13Kernel_traitsIf6__halffS2_fjLj2560ELj1ELj1ELj4ELj8ENS_18Kernel_traits_baseILj2560EfS2_fS2_fjLj128EEEEELb1ELb1ELb1ELb0EEEvNS_9BwdParamsE --------------------------
	.section	.nv.info._ZN10layer_norm13ln_bwd_kernelINS_13Kernel_traitsIf6__halffS2_fjLj2560ELj1ELj1ELj4ELj8ENS_18Kernel_traits_baseILj2560EfS2_fS2_fjLj128EEEEELb1ELb1ELb1ELb0EEEvNS_9BwdParamsE,"",@"SHT_CUDA_INFO"
	.sectionflags	@""
	.align	4


	//----- nvinfo : EIATTR_CUDA_API_VERSION
	.align		4
        /*0000*/ 	.byte	0x04, 0x37
        /*0002*/ 	.short	(.L_3987 - .L_3986)
.L_3986:
        /*0004*/ 	.word	0x00000082


	//----- nvinfo : EIATTR_KPARAM_INFO
	.align		4
.L_3987:
        /*0008*/ 	.byte	0x04, 0x17
        /*000a*/ 	.short	(.L_3989 - .L_3988)
.L_3988:
        /*000c*/ 	.word	0x00000000
        /*0010*/ 	.short	0x0000
        /*0012*/ 	.short	0x0000
        /*0014*/ 	.byte	0x00, 0xf0, 0xa1, 0x04


	//----- nvinfo : EIATTR_SPARSE_MMA_MASK
	.align		4
.L_3989:
        /*0018*/ 	.byte	0x03, 0x50
        /*001a*/ 	.short	0x0000


	//----- nvinfo : EIATTR_MAXREG_COUNT
	.align		4
        /*001c*/ 	.byte	0x03, 0x1b
        /*001e*/ 	.short	0x00ff


	//----- nvinfo : EIATTR_NUM_BARRIERS
	.align		4
        /*0020*/ 	.byte	0x02, 0x4c
        /*0022*/ 	.byte	0x01
	.zero		1


	//----- nvinfo : EIATTR_MERCURY_ISA_VERSION
	.align		4
        /*0024*/ 	.byte	0x03, 0x5f
        /*0026*/ 	.short	0x0101


	//----- nvinfo : EIATTR_COOP_GROUP_MASK_REGIDS
	.align		4
        /*0028*/ 	.byte	0x04, 0x29
        /*002a*/ 	.short	(.L_3991 - .L_3990)


	//   ....[0]....
.L_3990:
        /*002c*/ 	.word	0xffffffff


	//   ....[1]....
        /*0030*/ 	.word	0xffffffff


	//   ....[2]....
        /*0034*/ 	.word	0xffffffff


	//   ....[3]....
        /*0038*/ 	.word	0xffffffff


	//   ....[4]....
        /*003c*/ 	.word	0xffffffff


	//   ....[5]....
        /*0040*/ 	.word	0xffffffff


	//   ....[6]....
        /*0044*/ 	.word	0xffffffff


	//   ....[7]....
        /*0048*/ 	.word	0xffffffff


	//   ....[8]....
        /*004c*/ 	.word	0xffffffff


	//   ....[9]....
        /*0050*/ 	.word	0xffffffff


	//----- nvinfo : EIATTR_COOP_GROUP_INSTR_OFFSETS
	.align		4
.L_3991:
        /*0054*/ 	.byte	0x04, 0x28
        /*0056*/ 	.short	(.L_3993 - .L_3992)


	//   ....[0]....
.L_3992:
        /*0058*/ 	.word	0x00002170


	//   ....[1]....
        /*005c*/ 	.word	0x000021a0


	//   ....[2]....
        /*0060*/ 	.word	0x000021d0


	//   ....[3]....
        /*0064*/ 	.word	0x000021e0


	//   ....[4]....
        /*0068*/ 	.word	0x00002210


	//   ....[5]....
        /*006c*/ 	.word	0x00002220


	//   ....[6]....
        /*0070*/ 	.word	0x00002250


	//   ....[7]....
        /*0074*/ 	.word	0x00002260


	//   ....[8]....
        /*0078*/ 	.word	0x00002290


	//   ....[9]....
        /*007c*/ 	.word	0x000022a0


	//----- nvinfo : EIATTR_VRC_CTA_INIT_COUNT
	.align		4
.L_3993:
        /*0080*/ 	.byte	0x02, 0x4a
	.zero		1
	.zero		1


	//----- nvinfo : EIATTR_EXIT_INSTR_OFFSETS
	.align		4
        /*0084*/ 	.byte	0x04, 0x1c
        /*0086*/ 	.short	(.L_3995 - .L_3994)


	//   ....[0]....
.L_3994:
        /*0088*/ 	.word	0x00009fc0


	//   ....[1]....
        /*008c*/ 	.word	0x0000a060


	//----- nvinfo : EIATTR_MAX_THREADS
	.align		4
.L_3995:
        /*0090*/ 	.byte	0x04, 0x05
        /*0092*/ 	.short	(.L_3997 - .L_3996)
.L_3996:
        /*0094*/ 	.word	0x00000080
        /*0098*/ 	.word	0x00000001
        /*009c*/ 	.word	0x00000001


	//----- nvinfo : EIATTR_CRS_STACK_SIZE
	.align		4
.L_3997:
        /*00a0*/ 	.byte	0x04, 0x1e
        /*00a2*/ 	.short	(.L_3999 - .L_3998)
.L_3998:
        /*00a4*/ 	.word	0x00000000


	//----- nvinfo : EIATTR_CBANK_PARAM_SIZE
	.align		4
.L_3999:
        /*00a8*/ 	.byte	0x03, 0x19
        /*00aa*/ 	.short	0x0128


	//----- nvinfo : EIATTR_PARAM_CBANK
	.align		4
        /*00ac*/ 	.byte	0x04, 0x0a
        /*00ae*/ 	.short	(.L_4001 - .L_4000)
	.align		4
.L_4000:
        /*00b0*/ 	.word	index@(.nv.constant0._ZN10layer_norm13ln_bwd_kernelINS_13Kernel_traitsIf6__halffS2_fjLj2560ELj1ELj1ELj4ELj8ENS_18Kernel_traits_baseILj2560EfS2_fS2_fjLj128EEEEELb1ELb1ELb1ELb0EEEvNS_9BwdParamsE)
        /*00b4*/ 	.short	0x0380
        /*00b6*/ 	.short	0x0128


	//----- nvinfo : EIATTR_SW_WAR
	.align		4
.L_4001:
        /*00b8*/ 	.byte	0x04, 0x36
        /*00ba*/ 	.short	(.L_4003 - .L_4002)
.L_4002:
        /*00bc*/ 	.word	0x00000008
.L_4003:


//--------------------- .nv.info._ZN10layer_norm22ln_bwd_finalize_kernelINS_22Kernel_traits_finalizeILj2560Ef6__halffS2_fjLb1ELj1024ELj4ENS_18Kernel_traits_baseILj2560EfS2_fS2_fjLj1024EEEEELb1ELb1EEEvNS_9BwdParamsE --------------------------
	.section	.nv.info._ZN10layer_norm22ln_bwd_finalize_kernelINS_22Kernel_traits_finalizeILj2560Ef6__halffS2_fjLb1ELj1024ELj4ENS_18Kernel_traits_baseILj2560EfS2_fS2_fjLj1024EEEEELb1ELb1EEEvNS_9BwdParamsE,"",@"SHT_CUDA_INFO"
	.sectionflags	@""
	.align	4


	//----- nvinfo : EIATTR_CUDA_API_VERSION
	.align		4
        /*0000*/ 	.byte	0x04, 0x37
        /*0002*/ 	.short	(.L_4005 - .L_4004)
.L_4004:
        /*0004*/ 	.word	0x00000082


	//----- nvinfo : EIATTR_KPARAM_INFO
	.align		4
.L_4005:
        /*0008*/ 	.byte	0x04, 0x17
        /*000a*/ 	.short	(.L_4007 - .L_4006)
.L_4006:
        /*000c*/ 	.word	0x00000000
        /*0010*/ 	.short	0x0000
        /*0012*/ 	.short	0x0000
        /*0014*/ 	.byte	0x00, 0xf0, 0xa1, 0x04


	//----- nvinfo : EIATTR_SPARSE_MMA_MASK
	.align		4
.L_4007:
        /*0018*/ 	.byte	0x03, 0x50
        /*001a*/ 	.short	0x0000


	//----- nvinfo : EIATTR_MAXREG_COUNT
	.align		4
        /*001c*/ 	.byte	0x03, 0x1b
        /*001e*/ 	.short	0x0040


	//----- nvinfo : EIATTR_NUM_BARRIERS
	.align		4
        /*0020*/ 	.byte	0x02, 0x4c
        /*0022*/ 	.byte	0x01
	.zero		1


	//----- nvinfo : EIATTR_MERCURY_ISA_VERSION
	.align		4
        /*0024*/ 	.byte	0x03, 0x5f
        /*0026*/ 	.short	0x0101


	//----- nvinfo : EIATTR_COOP_GROUP_MASK_REGIDS
	.align		4
        /*0028*/ 	.byte	0x04, 0x29
        /*002a*/ 	.short	(.L_4009 - .L_4008)


	//   ....[0]....
.L_4008:
        /*002c*/ 	.word	0xffffffff


	//   ....[1]....
        /*0030*/ 	.word	0xffffffff


	//   ....[2]....
        /*0034*/ 	.word	0xffffffff


	//   ....[3]....
        /*0038*/ 	.word	0xffffffff


	//   ....[4]....
        /*003c*/ 	.word	0xffffffff


	//   ....[5]....
        /*0040*/ 	.word	0xffffffff


	//   ....[6]....
        /*0044*/ 	.word	0xffffffff


	//   ....[7]....
        /*0048*/ 	.word	0xffffffff


	//   ....[8]....
        /*004c*/ 	.word	0xffffffff


	//   ....[9]....
        /*0050*/ 	.word	0xffffffff


	//   ....[10]....
        /*0054*/ 	.word	0xffffffff


	//   ....[11]....
        /*0058*/ 	.word	0xffffffff


	//   ....[12]....
        /*005c*/ 	.word	0xffffffff


	//   ....[13]....
        /*0060*/ 	.word	0xffffffff


	//   ....[14]....
        /*0064*/ 	.word	0xffffffff


	//----- nvinfo : EIATTR_COOP_GROUP_INSTR_OFFSETS
	.align		4
.L_4009:
        /*0068*/ 	.byte	0x04, 0x28
        /*006a*/ 	.short	(.L_4011 - .L_4010)


	//   ....[0]....
.L_4010:
        /*006c*/ 	.word	0x00001070


	//   ....[1]....
        /*0070*/ 	.word	0x00001080


	//   ....[2]....
        /*0074*/ 	.word	0x00001090


	//   ....[3]....
        /*0078*/ 	.word	0x000010c0


	//   ....[4]....
        /*007c*/ 	.word	0x000010e0


	//   ....[5]....
        /*0080*/ 	.word	0x000010f0


	//   ....[6]....
        /*0084*/ 	.word	0x00001120


	//   ....[7]....
        /*0088*/ 	.word	0x00001140


	//   ....[8]....
        /*008c*/ 	.word	0x00001150


	//   ....[9]....
        /*0090*/ 	.word	0x00001180


	//   ....[10]....
        /*0094*/ 	.word	0x000011a0


	//   ....[11]....
        /*0098*/ 	.word	0x000011b0


	//   ....[12]....
        /*009c*/ 	.word	0x000011e0


	//   ....[13]....
        /*00a0*/ 	.word	0x00001200


	//   ....[14]....
        /*00a4*/ 	.word	0x00001210


	//----- nvinfo : EIATTR_VRC_CTA_INIT_COUNT
	.align		4
.L_4011:
        /*00a8*/ 	.byte	0x02, 0x4a
	.zero		1
	.zero		1


	//----- nvinfo : EIATTR_EXIT_INSTR_OFFSETS
	.align		4
        /*00ac*/ 	.byte	0x04, 0x1c
        /*00ae*/ 	.short	(.L_4013 - .L_4012)


	//   ....[0]....
.L_4012:
        /*00b0*/ 	.word	0x00000060


	//   ....[1]....
        /*00b4*/ 	.word	0x00001290


	//   ....[2]....
        /*00b8*/ 	.word	0x000013a0


	//----- nvinfo : EIATTR_MAX_THREADS
	.align		4
.L_4013:
        /*00bc*/ 	.byte	0x04, 0x05
        /*00be*/ 	.short	(.L_4015 - .L_4014)
.L_4014:
        /*00c0*/ 	.word	0x00000400
        /*00c4*/ 	.word	0x00000001
        /*00c8*/ 	.word	0x00000001


	//----- nvinfo : EIATTR_CRS_STACK_SIZE
	.align		4
.L_4015:
        /*00cc*/ 	.byte	0x04, 0x1e
        /*00ce*/ 	.short	(.L_4017 - .L_4016)
.L_4016:
        /*00d0*/ 	.word	0x00000000


	//----- nvinfo : EIATTR_CBANK_PARAM_SIZE
	.align		4
.L_4017:
        /*00d4*/ 	.byte	0x03, 0x19
        /*00d6*/ 	.short	0x0128


	//----- nvinfo : EIATTR_PARAM_CBANK
	.align		4
        /*00d8*/ 	.byte	0x04, 0x0a
        /*00da*/ 	.short	(.L_4019 - .L_4018)
	.align		4
.L_4018:
        /*00dc*/ 	.word	index@(.nv.constant0._ZN10layer_norm22ln_bwd_finalize_kernelINS_22Kernel_traits_finalizeILj2560Ef6__halffS2_fjLb1ELj1024ELj4ENS_18Kernel_traits_baseILj2560EfS2_fS2_fjLj1024EEEEELb1ELb1EEEvNS_9BwdParamsE)
        /*00e0*/ 	.short	0x0380
        /*00e2*/ 	.short	0x0128


	//----- nvinfo : EIATTR_SW_WAR
	.align		4
.L_4019:
        /*00e4*/ 	.byte	0x04, 0x36
        /*00e6*/ 	.short	(.L_4021 - .L_4020)
.L_4020:
        /*00e8*/ 	.word	0x00000008
.L_4021:


//--------------------- .nv.info._ZN10layer_norm13ln_bwd_kernelINS_13Kernel_traitsIf6__halffS2_fjLj2560ELj1ELj1ELj4ELj8ENS_18Kernel_traits_baseILj2560EfS2_fS2_fjLj128EEEEELb1ELb1ELb1ELb1EEEvNS_9BwdParamsE --------------------------
	.section	.nv.info._ZN10layer_norm13ln_bwd_kernelINS_13Kernel_traitsIf6__halffS2_fjLj2560ELj1ELj1ELj4ELj8ENS_18Kernel_traits_baseILj2560EfS2_fS2_fjLj128EEEEELb1ELb1ELb1ELb1EEEvNS_9BwdParamsE,"",@"SHT_CUDA_INFO"
	.sectionflags	@""
	.align	4


	//----- nvinfo : EIATTR_CUDA_API_VERSION
	.align		4
        /*0000*/ 	.byte	0x04, 0x37
        /*0002*/ 	.short	(.L_4023 - .L_4022)
.L_4022:
        /*0004*/ 	.word	0x00000082


	//----- nvinfo : EIATTR_KPARAM_INFO
	.align		4
.L_4023:
        /*0008*/ 	.byte	0x04, 0x17
        /*000a*/ 	.short	(.L_4025 - .L_4024)
.L_4024:
        /*000c*/ 	.word	0x00000000
        /*0010*/ 	.short	0x0000
        /*0012*/ 	.short	0x0000
        /*0014*/ 	.byte	0x00, 0xf0, 0xa1, 0x04


	//----- nvinfo : EIATTR_SPARSE_MMA_MASK
	.align		4
.L_4025:
        /*0018*/ 	.byte	0x03, 0x50
        /*001a*/ 	.short	0x0000


	//----- nvinfo : EIATTR_MAXREG_COUNT
	.align		4
        /*001c*/ 	.byte	0x03, 0x1b
        /*001e*/ 	.short	0x00ff


	//----- nvinfo : EIATTR_NUM_BARRIERS
	.align		4
        /*0020*/ 	.byte	0x02, 0x4c
        /*0022*/ 	.byte	0x01
	.zero		1


	//----- nvinfo : EIATTR_MERCURY_ISA_VERSION
	.align		4
        /*0024*/ 	.byte	0x03, 0x5f
        /*0026*/ 	.short	0x0101


	//----- nvinfo : EIATTR_COOP_GROUP_MASK_REGIDS
	.align		4
        /*0028*/ 	.byte	0x04, 0x29
        /*002a*/ 	.short	(.L_4027 - .L_4026)


	//   ....[0]....
.L_4026:
        /*002c*/ 	.word	0xffffffff


	//   ....[1]....
        /*0030*/ 	.word	0xffffffff


	//   ....[2]....
        /*0034*/ 	.word	0xffffffff


	//   ....[3]....
        /*0038*/ 	.word	0xffffffff


	//   ....[4]....
        /*003c*/ 	.word	0xffffffff


	//   ....[5]....
        /*0040*/ 	.word	0xffffffff


	//   ....[6]....
        /*0044*/ 	.word	0xffffffff


	//   ....[7]....
        /*0048*/ 	.word	0xffffffff


	//   ....[8]....
        /*004c*/ 	.word	0xffffffff


	//   ....[9]....
        /*0050*/ 	.word	0xffffffff


	//----- nvinfo : EIATTR_COOP_GROUP_INSTR_OFFSETS
	.align		4
.L_4027:
        /*0054*/ 	.byte	0x04, 0x28
        /*0056*/ 	.short	(.L_4029 - .L_4028)


	//   ....[0]....
.L_4028:
        /*0058*/ 	.word	0x00001940


	//   ....[1]....
        /*005c*/ 	.word	0x00001980


	//   ....[2]....
        /*0060*/ 	.word	0x000019d0


	//   ....[3]....
        /*0064*/ 	.word	0x000019e0


	//   ....[4]....
        /*0068*/ 	.word	0x00001a20


	//   ....[5]....
        /*006c*/ 	.word	0x00001a30


	//   ....[6]....
        /*0070*/ 	.word	0x00001a80


	//   ....[7]....
        /*0074*/ 	.word	0x00001aa0


	//   ....[8]....
        /*0078*/ 	.word	0x00001b00


	//   ....[9]....
        /*007c*/ 	.word	0x00001b10


	//----- nvinfo : EIATTR_VRC_CTA_INIT_COUNT
	.align		4
.L_4029:
        /*0080*/ 	.byte	0x02, 0x4a
	.zero		1
	.zero		1


	//----- nvinfo : EIATTR_EXIT_INSTR_OFFSETS
	.align		4
        /*0084*/ 	.byte	0x04, 0x1c
        /*0086*/ 	.short	(.L_4031 - .L_4030)


	//   ....[0]....
.L_4030:
        /*0088*/ 	.word	0x00009330


	//----- nvinfo : EIATTR_MAX_THREADS
	.align		4
.L_4031:
        /*008c*/ 	.byte	0x04, 0x05
        /*008e*/ 	.short	(.L_4033 - .L_4032)
.L_4032:
        /*0090*/ 	.word	0x00000080
        /*0094*/ 	.word	0x00000001
        /*0098*/ 	.word	0x00000001


	//----- nvinfo : EIATTR_CRS_STACK_SIZE
	.align		4
.L_4033:
        /*009c*/ 	.byte	0x04, 0x1e
        /*009e*/ 	.short	(.L_4035 - .L_4034)
.L_4034:
        /*00a0*/ 	.word	0x00000000


	//----- nvinfo : EIATTR_CBANK_PARAM_SIZE
	.align		4
.L_4035:
        /*00a4*/ 	.byte	0x03, 0x19
        /*00a6*/ 	.short	0x0128


	//----- nvinfo : EIATTR_PARAM_CBANK
	.align		4
        /*00a8*/ 	.byte	0x04, 0x0a
        /*00aa*/ 	.short	(.L_4037 - .L_4036)
	.align		4
.L_4036:
        /*00ac*/ 	.word	index@(.nv.constant0._ZN10layer_norm13ln_bwd_kernelINS_13Kernel_traitsIf6__halffS2_fjLj2560ELj1ELj1ELj4ELj8ENS_18Kernel_traits_baseILj2560EfS2_fS2_fjLj128EEEEELb1ELb1ELb1ELb1EEEvNS_9BwdParamsE)
        /*00b0*/ 	.short	0x0380
        /*00b2*/ 	.short	0x0128


	//----- nvinfo : EIATTR_SW_WAR
	.align		4
.L_4037:
        /*00b4*/ 	.byte	0x04, 0x36
        /*00b6*/ 	.short	(.L_4039 - .L_4038)
.L_4038:
        /*00b8*/ 	.word	0x00000008
.L_4039:


//--------------------- .nv.info._ZN10layer_norm13ln_bwd_kernelINS_13Kernel_traitsI6__halfffffjLj2560ELj1ELj1ELj4ELj16ENS_18Kernel_traits_baseILj2560ES2_ffffjLj128EEEEELb0ELb0ELb0ELb0EEEvNS_9BwdParamsE --------------------------
	.section	.nv.info._ZN10layer_norm13ln_bwd_kernelINS_13Kernel_traitsI6__halfffffjLj2560ELj1ELj1ELj4ELj16ENS_18Kernel_traits_baseILj2560ES2_ffffjLj128EEEEELb0ELb0ELb0ELb0EEEvNS_9BwdParamsE,"",@"SHT_CUDA_INFO"
	.sectionflags	@""
	.align	4


	//----- nvinfo : EIATTR_CUDA_API_VERSION
	.align		4
        /*0000*/ 	.byte	0x04, 0x37
        /*0002*/ 	.short	(.L_4041 - .L_4040)
.L_4040:
        /*0004*/ 	.word	0x00000082


	//----- nvinfo : EIATTR_KPARAM_INFO
	.align		4
.L_4041:
        /*0008*/ 	.byte	0x04, 0x17
        /*000a*/ 	.short	(.L_4043 - .L_4042)
.L_4042:
        /*000c*/ 	.word	0x00000000
        /*0010*/ 	.short	0x0000
        /*0012*/ 	.short	0x0000
        /*0014*/ 	.byte	0x00, 0xf0, 0xa1, 0x04


	//----- nvinfo : EIATTR_SPARSE_MMA_MASK
	.align		4
.L_4043:
        /*0018*/ 	.byte	0x03, 0x50
        /*001a*/ 	.short	0x0000


	//----- nvinfo : EIATTR_MAXREG_COUNT
	.align		4
        /*001c*/ 	.byte	0x03, 0x1b
        /*001e*/ 	.short	0x00ff


	//----- nvinfo : EIATTR_NUM_BARRIERS
	.align		4
        /*0020*/ 	.byte	0x02, 0x4c
        /*0022*/ 	.byte	0x01
	.zero		1


	//----- nvinfo : EIATTR_MERCURY_ISA_VERSION
	.align		4
        /*0024*/ 	.byte	0x03, 0x5f
        /*0026*/ 	.short	0x0101


	//----- nvinfo : EIATTR_COOP_GROUP_MASK_REGIDS
	.align		4
        /*0028*/ 	.byte	0x04, 0x29
        /*002a*/ 	.short	(.L_4045 - .L_4044)


	//   ....[0]....
.L_4044:
        /*002c*/ 	.word	0xffffffff


	//   ....[1]....
        /*0030*/ 	.word	0xffffffff


	//   ....[2]....
        /*0034*/ 	.word	0xffffffff


	//   ....[3]....
        /*0038*/ 	.word	0xffffffff


	//   ....[4]....
        /*003c*/ 	.word	0xffffffff


	//   ....[5]....
        /*0040*/ 	.word	0xffffffff


	//   ....[6]....
        /*0044*/ 	.word	0xffffffff


	//   ....[7]....
        /*0048*/ 	.word	0xffffffff


	//   ....[8]....
        /*004c*/ 	.word	0xffffffff


	//   ....[9]....
        /*0050*/ 	.word	0xffffffff


	//----- nvinfo : EIATTR_COOP_GROUP_INSTR_OFFSETS
	.align		4
.L_4045:
        /*0054*/ 	.byte	0x04, 0x28
        /*0056*/ 	.short	(.L_4047 - .L_4046)


	//   ....[0]....
.L_4046:
        /*0058*/ 	.word	0x00001760


	//   ....[1]....
        /*005c*/ 	.word	0x00001790


	//   ....[2]....
        /*0060*/ 	.word	0x000017c0


	//   ....[3]....
        /*0064*/ 	.word	0x000017d0


	//   ....[4]....
        /*0068*/ 	.word	0x00001800


	//   ....[5]....
        /*006c*/ 	.word	0x00001810


	//   ....[6]....
        /*0070*/ 	.word	0x00001840


	//   ....[7]....
        /*0074*/ 	.word	0x00001850


	//   ....[8]....
        /*0078*/ 	.word	0x00001880


	//   ....[9]....
        /*007c*/ 	.word	0x00001890


	//----- nvinfo : EIATTR_VRC_CTA_INIT_COUNT
	.align		4
.L_4047:
        /*0080*/ 	.byte	0x02, 0x4a
	.zero		1
	.zero		1


	//----- nvinfo : EIATTR_EXIT_INSTR_OFFSETS
	.align		4
        /*0084*/ 	.byte	0x04, 0x1c
        /*0086*/ 	.short	(.L_4049 - .L_4048)


	//   ....[0]....
.L_4048:
        /*0088*/ 	.word	0x00003ac0


	//   ....[1]....
        /*008c*/ 	.word	0x00003b40


	//----- nvinfo : EIATTR_MAX_THREADS
	.align		4
.L_4049:
        /*0090*/ 	.byte	0x04, 0x05
        /*0092*/ 	.short	(.L_4051 - .L_4050)
.L_4050:
        /*0094*/ 	.word	0x00000080
        /*0098*/ 	.word	0x00000001
        /*009c*/ 	.word	0x00000001


	//----- nvinfo : EIATTR_CRS_STACK_SIZE
	.align		4
.L_4051:
        /*00a0*/ 	.byte	0x04, 0x1e
        /*00a2*/ 	.short	(.L_4053 - .L_4052)
.L_4052:
        /*00a4*/ 	.word	0x00000000


	//----- nvinfo : EIATTR_CBANK_PARAM_SIZE
	.align		4
.L_4053:
        /*00a8*/ 	.byte	0x03, 0x19
        /*00aa*/ 	.short	0x0128


	//----- nvinfo : EIATTR_PARAM_CBANK
	.align		4
        /*00ac*/ 	.byte	0x04, 0x0a
        /*00ae*/ 	.short	(.L_4055 - .L_4054)
	.align		4
.L_4054:
        /*00b0*/ 	.word	index@(.nv.constant0._ZN10layer_norm13ln_bwd_kernelINS_13Kernel_traitsI6__halfffffjLj2560ELj1ELj1ELj4ELj16ENS_18Kernel_traits_baseILj2560ES2_ffffjLj128EEEEELb0ELb0ELb0ELb0EEEvNS_9BwdParamsE)
        /*00b4*/ 	.short	0x0380
        /*00b6*/ 	.short	0x0128


	//----- nvinfo : EIATTR_SW_WAR
	.align		4
.L_4055:
        /*00b8*/ 	.byte	0x04, 0x36
        /*00ba*/ 	.short	(.L_4057 - .L_4056)
.L_4056:
        /*00bc*/ 	.word	0x00000008
.L_4057:


//--------------------- .nv.info._ZN10layer_norm13ln_bwd_kernelINS_13Kernel_traitsI6__halfffffjLj2560ELj1ELj1ELj4ELj16ENS_18Kernel_traits_baseILj2560ES2_ffffjLj128EEEEELb0ELb0ELb0ELb1EEEvNS_9BwdParamsE --------------------------
	.section	.nv.info._ZN10layer_norm13ln_bwd_kernelINS_13Kernel_traitsI6__halfffffjLj2560ELj1ELj1ELj4ELj16ENS_18Kernel_traits_baseILj2560ES2_ffffjLj128EEEEELb0ELb0ELb0ELb1EEEvNS_9BwdParamsE,"",@"SHT_CUDA_INFO"
	.sectionflags	@""
	.align	4


	//----- nvinfo : EIATTR_CUDA_API_VERSION
	.align		4
        /*0000*/ 	.byte	0x04, 0x37
        /*0002*/ 	.short	(.L_4059 - .L_4058)
.L_4058:
        /*0004*/ 	.word	0x00000082


	//----- nvinfo : EIATTR_KPARAM_INFO
	.align		4
.L_4059:
        /*0008*/ 	.byte	0x04, 0x17
        /*000a*/ 	.short	(.L_4061 - .L_4060)
.L_4060:
        /*000c*/ 	.word	0x00000000
        /*0010*/ 	.short	0x0000
        /*0012*/ 	.short	0x0000
        /*0014*/ 	.byte	0x00, 0xf0, 0xa1, 0x04


	//----- nvinfo : EIATTR_SPARSE_MMA_MASK
	.align		4
.L_4061:
        /*0018*/ 	.byte	0x03, 0x50
        /*001a*/ 	.short	0x0000


	//----- nvinfo : EIATTR_MAXREG_COUNT
	.align		4
        /*001c*/ 	.byte	0x03, 0x1b
        /*001e*/ 	.short	0x00ff


	//----- nvinfo : EIATTR_NUM_BARRIERS
	.align		4
        /*0020*/ 	.byte	0x02, 0x4c
        /*0022*/ 	.byte	0x01
	.zero		1


	//----- nvinfo : EIATTR_MERCURY_ISA_VERSION
	.align		4
        /*0024*/ 	.byte	0x03, 0x5f
        /*0026*/ 	.short	0x0101


	//----- nvinfo : EIATTR_COOP_GROUP_MASK_REGIDS
	.align		4
        /*0028*/ 	.byte	0x04, 0x29
        /*002a*/ 	.short	(.L_4063 - .L_4062)


	//   ....[0]....
.L_4062:
        /*002c*/ 	.word	0xffffffff


	//   ....[1]....
        /*0030*/ 	.word	0xffffffff


	//   ....[2]....
        /*0034*/ 	.word	0xffffffff


	//   ....[3]....
        /*0038*/ 	.word	0xffffffff


	//   ....[4]....
        /*003c*/ 	.word	0xffffffff


	//   ....[5]....
        /*0040*/ 	.word	0xffffffff


	//   ....[6]....
        /*0044*/ 	.word	0xffffffff


	//   ....[7]....
        /*0048*/ 	.word	0xffffffff


	//   ....[8]....
        /*004c*/ 	.word	0xffffffff


	//   ....[9]....
        /*0050*/ 	.word	0xffffffff


	//----- nvinfo : EIATTR_COOP_GROUP_INSTR_OFFSETS
	.align		4
.L_4063:
        /*0054*/ 	.byte	0x04, 0x28
        /*0056*/ 	.short	(.L_4065 - .L_4064)


	//   ....[0]....
.L_4064:
        /*0058*/ 	.word	0x00000ff0


	//   ....[1]....
        /*005c*/ 	.word	0x00001000


	//   ....[2]....
        /*0060*/ 	.word	0x00001030


	//   ....[3]....
        /*0064*/ 	.word	0x00001040


	//   ....[4]....
        /*0068*/ 	.word	0x00001070


	//   ....[5]....
        /*006c*/ 	.word	0x00001080


	//   ....[6]....
        /*0070*/ 	.word	0x000010c0


	//   ....[7]....
        /*0074*/ 	.word	0x000010d0


	//   ....[8]....
        /*0078*/ 	.word	0x00001120


	//   ....[9]....
        /*007c*/ 	.word	0x00001130


	//----- nvinfo : EIATTR_VRC_CTA_INIT_COUNT
	.align		4
.L_4065:
        /*0080*/ 	.byte	0x02, 0x4a
	.zero		1
	.zero		1


	//----- nvinfo : EIATTR_EXIT_INSTR_OFFSETS
	.align		4
        /*0084*/ 	.byte	0x04, 0x1c
        /*0086*/ 	.short	(.L_4067 - .L_4066)


	//   ....[0]....
.L_4066:
        /*0088*/ 	.word	0x00003240


	//----- nvinfo : EIATTR_MAX_THREADS
	.align		4
.L_4067:
        /*008c*/ 	.byte	0x04, 0x05
        /*008e*/ 	.short	(.L_4069 - .L_4068)
.L_4068:
        /*0090*/ 	.word	0x00000080
        /*0094*/ 	.word	0x00000001
        /*0098*/ 	.word	0x00000001


	//----- nvinfo : EIATTR_CBANK_PARAM_SIZE
	.align		4
.L_4069:
        /*009c*/ 	.byte	0x03, 0x19
        /*009e*/ 	.short	0x0128


	//----- nvinfo : EIATTR_PARAM_CBANK
	.align		4
        /*00a0*/ 	.byte	0x04, 0x0a
        /*00a2*/ 	.short	(.L_4071 - .L_4070)
	.align		4
.L_4070:
        /*00a4*/ 	.word	index@(.nv.constant0._ZN10layer_norm13ln_bwd_kernelINS_13Kernel_traitsI6__halfffffjLj2560ELj1ELj1ELj4ELj16ENS_18Kernel_traits_baseILj2560ES2_ffffjLj128EEEEELb0ELb0ELb0ELb1EEEvNS_9BwdParamsE)
        /*00a8*/ 	.short	0x0380
        /*00aa*/ 	.short	0x0128


	//----- nvinfo : EIATTR_SW_WAR
	.align		4
.L_4071:
        /*00ac*/ 	.byte	0x04, 0x36
        /*00ae*/ 	.short	(.L_4073 - .L_4072)
.L_4072:
        /*00b0*/ 	.word	0x00000008
.L_4073:


//--------------------- .nv.info._ZN10layer_norm13ln_bwd_kernelINS_13Kernel_traitsI6__halfffffjLj2560ELj1ELj1ELj4ELj16ENS_18Kernel_traits_baseILj2560ES2_ffffjLj128EEEEELb0ELb0ELb1ELb0EEEvNS_9BwdParamsE --------------------------
	.section	.nv.info._ZN10layer_norm13ln_bwd_kernelINS_13Kernel_traitsI6__halfffffjLj2560ELj1ELj1ELj4ELj16ENS_18Kernel_traits_baseILj2560ES2_ffffjLj128EEEEELb0ELb0ELb1ELb0EEEvNS_9BwdParamsE,"",@"SHT_CUDA_INFO"
	.sectionflags	@""
	.align	4


	//----- nvinfo : EIATTR_CUDA_API_VERSION
	.align		4
        /*0000*/ 	.byte	0x04, 0x37
        /*0002*/ 	.short	(.L_4075 - .L_4074)
.L_4074:
        /*0004*/ 	.word	0x00000082


	//----- nvinfo : EIATTR_KPARAM_INFO
	.align		4
.L_4075:
        /*0008*/ 	.byte	0x04, 0x17
        /*000a*/ 	.short	(.L_4077 - .L_4076)
.L_4076:
        /*000c*/ 	.word	0x00000000
        /*0010*/ 	.short	0x0000
        /*0012*/ 	.short	0x0000
        /*0014*/ 	.byte	0x00, 0xf0, 0xa1, 0x04


	//----- nvinfo : EIATTR_SPARSE_MMA_MASK
	.align		4
.L_4077:
        /*0018*/ 	.byte	0x03, 0x50
        /*001a*/ 	.short	0x0000


	//----- nvinfo : EIATTR_MAXREG_COUNT
	.align		4
        /*001c*/ 	.byte	0x03, 0x1b
        /*001e*/ 	.short	0x00ff


	//----- nvinfo : EIATTR_NUM_BARRIERS
	.align		4
        /*0020*/ 	.byte	0x02, 0x4c
        /*0022*/ 	.byte	0x01
	.zero		1


	//----- nvinfo : EIATTR_MERCURY_ISA_VERSION
	.align		4
        /*0024*/ 	.byte	0x03, 0x5f
        /*0026*/ 	.short	0x0101


	//----- nvinfo : EIATTR_COOP_GROUP_MASK_REGIDS
	.align		4
        /*0028*/ 	.byte	0x04, 0x29
        /*002a*/ 	.short	(.L_4079 - .L_4078)


	//   ....[0]....
.L_4078:
        /*002c*/ 	.word	0xffffffff


	//   ....[1]....
        /*0030*/ 	.word	0xffffffff


	//   ....[2]....
        /*0034*/ 	.word	0xffffffff


	//   ....[3]....
        /*0038*/ 	.word	0xffffffff


	//   ....[4]....
        /*003c*/ 	.word	0xffffffff


	//   ....[5]....
        /*0040*/ 	.word	0xffffffff


	//   ....[6]....
        /*0044*/ 	.word	0xffffffff


	//   ....[7]....
        /*0048*/ 	.word	0xffffffff


	//   ....[8]....
        /*004c*/ 	.word	0xffffffff


	//   ....[9]....
        /*0050*/ 	.word	0xffffffff


	//----- nvinfo : EIATTR_COOP_GROUP_INSTR_OFFSETS
	.align		4
.L_4079:
        /*0054*/ 	.byte	0x04, 0x28
        /*0056*/ 	.short	(.L_4081 - .L_4080)


	//   ....[0]....
.L_4080:
        /*0058*/ 	.word	0x00001a80


	//   ....[1]....
        /*005c*/ 	.word	0x00001ab0


	//   ....[2]....
        /*0060*/ 	.word	0x00001ae0


	//   ....[3]....
        /*0064*/ 	.word	0x00001af0


	//   ....[4]....
        /*0068*/ 	.word	0x00001b20


	//   ....[5]....
        /*006c*/ 	.word	0x00001b30


	//   ....[6]....
        /*0070*/ 	.word	0x00001b60


	//   ....[7]....
        /*0074*/ 	.word	0x00001b70


	//   ....[8]....
        /*0078*/ 	.word	0x00001ba0


	//   ....[9]....
        /*007c*/ 	.word	0x00001bb0


	//----- nvinfo : EIATTR_VRC_CTA_INIT_COUNT
	.align		4
.L_4081:
        /*0080*/ 	.byte	0x02, 0x4a
	.zero		1
	.zero		1


	//----- nvinfo : EIATTR_EXIT_INSTR_OFFSETS
	.align		4
        /*0084*/ 	.byte	0x04, 0x1c
        /*0086*/ 	.short	(.L_4083 - .L_4082)


	//   ....[0]....
.L_4082:
        /*0088*/ 	.word	0x000048e0


	//   ....[1]....
        /*008c*/ 	.word	0x00004960


	//----- nvinfo : EIATTR_MAX_THREADS
	.align		4
.L_4083:
        /*0090*/ 	.byte	0x04, 0x05
        /*0092*/ 	.short	(.L_4085 - .L_4084)
.L_4084:
        /*0094*/ 	.word	0x00000080
        /*0098*/ 	.word	0x00000001
        /*009c*/ 	.word	0x00000001


	//----- nvinfo : EIATTR_CRS_STACK_SIZE
	.align		4
.L_4085:
        /*00a0*/ 	.byte	0x04, 0x1e
        /*00a2*/ 	.short	(.L_4087 - .L_4086)
.L_4086:
        /*00a4*/ 	.word	0x00000000


	//----- nvinfo : EIATTR_CBANK_PARAM_SIZE
	.align		4
.L_4087:
        /*00a8*/ 	.byte	0x03, 0x19
        /*00aa*/ 	.short	0x0128


	//----- nvinfo : EIATTR_PARAM_CBANK
	.align		4
        /*00ac*/ 	.byte	0x04, 0x0a
        /*00ae*/ 	.short	(.L_4089 - .L_4088)
	.align		4
.L_4088:
        /*00b0*/ 	.word	index@(.nv.constant0._ZN10layer_norm13ln_bwd_kernelINS_13Kernel_traitsI6__halfffffjLj2560ELj1ELj1ELj4ELj16ENS_18Kernel_traits_baseILj2560ES2_ffffjLj128EEEEELb0ELb0ELb1ELb0EEEvNS_9BwdParamsE)
        /*00b4*/ 	.short	0x0380
        /*00b6*/ 	.short	0x0128


	//----- nvinfo : EIATTR_SW_WAR
	.align		4
.L_4089:
        /*00b8*/ 	.byte	0x04, 0x36
        /*00ba*/ 	.short	(.L_4091 - .L_4090)
.L_4090:
        /*00bc*/ 	.word	0x00000008
.L_4091:


//--------------------- .nv.info._ZN10layer_norm13ln_bwd_kernelINS_13Kernel_traitsI6__halfffffjLj2560ELj1ELj1ELj4ELj16ENS_18Kernel_traits_baseILj2560ES2_ffffjLj128EEEEELb0ELb0ELb1ELb1EEEvNS_9BwdParamsE --------------------------
	.section	.nv.info._ZN10layer_norm13ln_bwd_kernelINS_13Kernel_traitsI6__halfffffjLj2560ELj1ELj1ELj4ELj16ENS_18Kernel_traits_baseILj2560ES2_ffffjLj128EEEEELb0ELb0ELb1ELb1EEEvNS_9BwdParamsE,"",@"SHT_CUDA_INFO"
	.sectionflags	@""
	.align	4


	//----- nvinfo : EIATTR_CUDA_API_VERSION
	.align		4
        /*0000*/ 	.byte	0x04, 0x37
        /*0002*/ 	.short	(.L_4093 - .L_4092)
.L_4092:
        /*0004*/ 	.word	0x00000082


	//----- nvinfo : EIATTR_KPARAM_INFO
	.align		4
.L_4093:
        /*0008*/ 	.byte	0x04, 0x17
        /*000a*/ 	.short	(.L_4095 - .L_4094)
.L_4094:
        /*000c*/ 	.word	0x00000000
        /*0010*/ 	.short	0x0000
        /*0012*/ 	.short	0x0000
        /*0014*/ 	.byte	0x00, 0xf0, 0xa1, 0x04


	//----- nvinfo : EIATTR_SPARSE_MMA_MASK
	.align		4
.L_4095:
        /*0018*/ 	.byte	0x03, 0x50
        /*001a*/ 	.short	0x0000


	//----- nvinfo : EIATTR_MAXREG_COUNT
	.align		4
        /*001c*/ 	.byte	0x03, 0x1b
        /*001e*/ 	.short	0x00ff


	//----- nvinfo : EIATTR_NUM_BARRIERS
	.align		4
        /*0020*/ 	.byte	0x02, 0x4c
        /*0022*/ 	.byte	0x01
	.zero		1


	//----- nvinfo : EIATTR_MERCURY_ISA_VERSION
	.align		4
        /*0024*/ 	.byte	0x03, 0x5f
        /*0026*/ 	.short	0x0101


	//----- nvinfo : EIATTR_COOP_GROUP_MASK_REGIDS
	.align		4
        /*0028*/ 	.byte	0x04, 0x29
        /*002a*/ 	.short	(.L_4097 - .L_4096)


	//   ....[0]....
.L_4096:
        /*002c*/ 	.word	0xffffffff


	//   ....[1]....
        /*0030*/ 	.word	0xffffffff


	//   ....[2]....
        /*0034*/ 	.word	0xffffffff


	//   ....[3]....
        /*0038*/ 	.word	0xffffffff


	//   ....[4]....
        /*003c*/ 	.word	0xffffffff


	//   ....[5]....
        /*0040*/ 	.word	0xffffffff


	//   ....[6]....
        /*0044*/ 	.word	0xffffffff


	//   ....[7]....
        /*0048*/ 	.word	0xffffffff


	//   ....[8]....
        /*004c*/ 	.word	0xffffffff


	//   ....[9]....
        /*0050*/ 	.word	0xffffffff


	//----- nvinfo : EIATTR_COOP_GROUP_INSTR_OFFSETS
	.align		4
.L_4097:
        /*0054*/ 	.byte	0x04, 0x28
        /*0056*/ 	.short	(.L_4099 - .L_4098)


	//   ....[0]....
.L_4098:
        /*0058*/ 	.word	0x00001410


	//   ....[1]....
        /*005c*/ 	.word	0x00001440


	//   ....[2]....
        /*0060*/ 	.word	0x00001470


	//   ....[3]....
        /*0064*/ 	.word	0x00001480


	//   ....[4]....
        /*0068*/ 	.word	0x000014b0


	//   ....[5]....
        /*006c*/ 	.word	0x000014c0


	//   ....[6]....
        /*0070*/ 	.word	0x000014f0


	//   ....[7]....
        /*0074*/ 	.word	0x00001500


	//   ....[8]....
        /*0078*/ 	.word	0x00001530


	//   ....[9]....
        /*007c*/ 	.word	0x00001540


	//----- nvinfo : EIATTR_VRC_CTA_INIT_COUNT
	.align		4
.L_4099:
        /*0080*/ 	.byte	0x02, 0x4a
	.zero		1
	.zero		1


	//----- nvinfo : EIATTR_EXIT_INSTR_OFFSETS
	.align		4
        /*0084*/ 	.byte	0x04, 0x1c
        /*0086*/ 	.short	(.L_4101 - .L_4100)


	//   ....[0]....
.L_4100:
        /*0088*/ 	.word	0x00003cd0


	//----- nvinfo : EIATTR_MAX_THREADS
	.align		4
.L_4101:
        /*008c*/ 	.byte	0x04, 0x05
        /*008e*/ 	.short	(.L_4103 - .L_4102)
.L_4102:
        /*0090*/ 	.word	0x00000080
        /*0094*/ 	.word	0x00000001
        /*0098*/ 	.word	0x00000001


	//----- nvinfo : EIATTR_CRS_STACK_SIZE
	.align		4
.L_4103:
        /*009c*/ 	.byte	0x04, 0x1e
        /*009e*/ 	.short	(.L_4105 - .L_4104)
.L_4104:
        /*00a0*/ 	.word	0x00000000


	//----- nvinfo : EIATTR_CBANK_PARAM_SIZE
	.align		4
.L_4105:
        /*00a4*/ 	.byte	0x03, 0x19
        /*00a6*/ 	.short	0x0128


	//----- nvinfo : EIATTR_PARAM_CBANK
	.align		4
        /*00a8*/ 	.byte	0x04, 0x0a
        /*00aa*/ 	.short	(.L_4107 - .L_4106)
	.align		4
.L_4106:
        /*00ac*/ 	.word	index@(.nv.constant0._ZN10layer_norm13ln_bwd_kernelINS_13Kernel_traitsI6__halfffffjLj2560ELj1ELj1ELj4ELj16ENS_18Kernel_traits_baseILj2560ES2_ffffjLj128EEEEELb0ELb0ELb1ELb1EEEvNS_9BwdParamsE)
        /*00b0*/ 	.short	0x0380
        /*00b2*/ 	.short	0x0128


	//----- nvinfo : EIATTR_SW_WAR
	.align		4
.L_4107:
        /*00b4*/ 	.byte	0x04, 0x36
        /*00b6*/ 	.short	(.L_4109 - .L_4108)
.L_4108:
        /*00b8*/ 	.word	0x00000008
.L_4109:


//--------------------- .nv.info._ZN10layer_norm13ln_bwd_kernelINS_13Kernel_traitsI6__halfffffjLj2560ELj1ELj1ELj4ELj16ENS_18Kernel_traits_baseILj2560ES2_ffffjLj128EEEEELb0ELb1ELb0ELb0EEEvNS_9BwdParamsE --------------------------
	.section	.nv.info._ZN10layer_norm13ln_bwd_kernelINS_13Kernel_traitsI6__halfffffjLj2560ELj1ELj1ELj4ELj16ENS_18Kernel_traits_baseILj2560ES2_ffffjLj128EEEEELb0ELb1ELb0ELb0EEEvNS_9BwdParamsE,"",@"SHT_CUDA_INFO"
	.sectionflags	@""
	.align	4


	//----- nvinfo : EIATTR_CUDA_API_VERSION
	.align		4
        /*0000*/ 	.byte	0x04, 0x37
        /*0002*/ 	.short	(.L_4111 - .L_4110)
.L_4110:
        /*0004*/ 	.word	0x00000082


	//----- nvinfo : EIATTR_KPARAM_INFO
	.align		4
.L_4111:
        /*0008*/ 	.byte	0x04, 0x17
        /*000a*/ 	.short	(.L_4113 - .L_4112)
.L_4112:
        /*000c*/ 	.word	0x00000000
        /*0010*/ 	.short	0x0000
        /*0012*/ 	.short	0x0000
        /*0014*/ 	.byte	0x00, 0xf0, 0xa1, 0x04


	//----- nvinfo : EIATTR_SPARSE_MMA_MASK
	.align		4
.L_4113:
        /*0018*/ 	.byte	0x03, 0x50
        /*001a*/ 	.short	0x0000


	//----- nvinfo : EIATTR_MAXREG_COUNT
	.align		4
        /*001c*/ 	.byte	0x03, 0x1b
        /*001e*/ 	.short	0x00ff


	//----- nvinfo : EIATTR_NUM_BARRIERS
	.align		4
        /*0020*/ 	.byte	0x02, 0x4c
        /*0022*/ 	.byte	0x01
	.zero		1


	//----- nvinfo : EIATTR_MERCURY_ISA_VERSION
	.align		4
        /*0024*/ 	.byte	0x03, 0x5f
        /*0026*/ 	.short	0x0101


	//----- nvinfo : EIATTR_COOP_GROUP_MASK_REGIDS
	.align		4
        /*0028*/ 	.byte	0x04, 0x29
        /*002a*/ 	.short	(.L_4115 - .L_4114)


	//   ....[0]....
.L_4114:
        /*002c*/ 	.word	0xffffffff


	//   ....[1]....
        /*0030*/ 	.word	0xffffffff


	//   ....[2]....
        /*0034*/ 	.word	0xffffffff


	//   ....[3]....
        /*0038*/ 	.word	0xffffffff


	//   ....[4]....
        /*003c*/ 	.word	0xffffffff


	//   ....[5]....
        /*0040*/ 	.word	0xffffffff


	//   ....[6]....
        /*0044*/ 	.word	0xffffffff


	//   ....[7]....
        /*0048*/ 	.word	0xffffffff


	//   ....[8]....
        /*004c*/ 	.word	0xffffffff


	//   ....[9]....
        /*0050*/ 	.word	0xffffffff


	//----- nvinfo : EIATTR_COOP_GROUP_INSTR_OFFSETS
	.align		4
.L_4115:
        /*0054*/ 	.byte	0x04, 0x28
        /*0056*/ 	.short	(.L_4117 - .L_4116)


	//   ....[0]....
.L_4116:
        /*0058*/ 	.word	0x00001bb0


	//   ....[1]....
        /*005c*/ 	.word	0x00001be0


	//   ....[2]....
        /*0060*/ 	.word	0x00001c10


	//   ....[3]....
        /*0064*/ 	.word	0x00001c20


	//   ....[4]....
        /*0068*/ 	.word	0x00001c50


	//   ....[5]....
        /*006c*/ 	.word	0x00001c60


	//   ....[6]....
        /*0070*/ 	.word	0x00001c90


	//   ....[7]....
        /*0074*/ 	.word	0x00001ca0


	//   ....[8]....
        /*0078*/ 	.word	0x00001cd0


	//   ....[9]....
        /*007c*/ 	.word	0x00001ce0


	//----- nvinfo : EIATTR_VRC_CTA_INIT_COUNT
	.align		4
.L_4117:
        /*0080*/ 	.byte	0x02, 0x4a
	.zero		1
	.zero		1


	//----- nvinfo : EIATTR_EXIT_INSTR_OFFSETS
	.align		4
        /*0084*/ 	.byte	0x04, 0x1c
        /*0086*/ 	.short	(.L_4119 - .L_4118)


	//   ....[0]....
.L_4118:
        /*0088*/ 	.word	0x00005090


	//   ....[1]....
        /*008c*/ 	.word	0x00005130


	//----- nvinfo : EIATTR_MAX_THREADS
	.align		4
.L_4119:
        /*0090*/ 	.byte	0x04, 0x05
        /*0092*/ 	.short	(.L_4121 - .L_4120)
.L_4120:
        /*0094*/ 	.word	0x00000080
        /*0098*/ 	.word	0x00000001
        /*009c*/ 	.word	0x00000001


	//----- nvinfo : EIATTR_CRS_STACK_SIZE
	.align		4
.L_4121:
        /*00a0*/ 	.byte	0x04, 0x1e
        /*00a2*/ 	.short	(.L_4123 - .L_4122)
.L_4122:
        /*00a4*/ 	.word	0x00000000


	//----- nvinfo : EIATTR_CBANK_PARAM_SIZE
	.align		4
.L_4123:
        /*00a8*/ 	.byte	0x03, 0x19
        /*00aa*/ 	.short	0x0128


	//----- nvinfo : EIATTR_PARAM_CBANK
	.align		4
        /*00ac*/ 	.byte	0x04, 0x0a
        /*00ae*/ 	.short	(.L_4125 - .L_4124)
	.align		4
.L_4124:
        /*00b0*/ 	.word	index@(.nv.constant0._ZN10layer_norm13ln_bwd_kernelINS_13Kernel_traitsI6__halfffffjLj2560ELj1ELj1ELj4ELj16ENS_18Kernel_traits_baseILj2560ES2_ffffjLj128EEEEELb0ELb1ELb0ELb0EEEvNS_9BwdParamsE)
        /*00b4*/ 	.short	0x0380
        /*00b6*/ 	.short	0x0128


	//----- nvinfo : EIATTR_SW_WAR
	.align		4
.L_4125:
        /*00b8*/ 	.byte	0x04, 0x36
        /*00ba*/ 	.short	(.L_4127 - .L_4126)
.L_4126:
        /*00bc*/ 	.word	0x00000008
.L_4127:


//--------------------- .nv.info._ZN10layer_norm13ln_bwd_kernelINS_13Kernel_traitsI6__halfffffjLj2560ELj1ELj1ELj4ELj16ENS_18Kernel_traits_baseILj2560ES2_ffffjLj128EEEEELb0ELb1ELb0ELb1EEEvNS_9BwdParamsE --------------------------
	.section	.nv.info._ZN10layer_norm13ln_bwd_kernelINS_13Kernel_traitsI6__halfffffjLj2560ELj1ELj1ELj4ELj16ENS_18Kernel_traits_baseILj2560ES2_ffffjLj128EEEEELb0ELb1ELb0ELb1EEEvNS_9BwdParamsE,"",@"SHT_CUDA_INFO"
	.sectionflags	@""
	.align	4


	//----- nvinfo : EIATTR_CUDA_API_VERSION
	.align		4
        /*0000*/ 	.byte	0x04, 0x37
        /*0002*/ 	.short	(.L_4129 - .L_4128)
.L_4128:
        /*0004*/ 	.word	0x00000082


	//----- nvinfo : EIATTR_KPARAM_INFO
	.align		4
.L_4129:
        /*0008*/ 	.byte	0x04, 0x17
        /*000a*/ 	.short	(.L_4131 - .L_4130)
.L_4130:
        /*000c*/ 	.word	0x00000000
        /*0010*/ 	.short	0x0000
        /*0012*/ 	.short	0x0000
        /*0014*/ 	.byte	0x00, 0xf0, 0xa1, 0x04


	//----- nvinfo : EIATTR_SPARSE_MMA_MASK
	.align		4
.L_4131:
        /*0018*/ 	.byte	0x03, 0x50
        /*001a*/ 	.short	0x0000


	//----- nvinfo : EIATTR_MAXREG_COUNT
	.align		4
        /*001c*/ 	.byte	0x03, 0x1b
        /*001e*/ 	.short	0x00ff


	//----- nvinfo : EIATTR_NUM_BARRIERS
	.align		4
        /*0020*/ 	.byte	0x02, 0x4c
        /*0022*/ 	.byte	0x01
	.zero		1


	//----- nvinfo : EIATTR_MERCURY_ISA_VERSION
	.align		4
        /*0024*/ 	.byte	0x03, 0x5f
        /*0026*/ 	.short	0x0101


	//----- nvinfo : EIATTR_COOP_GROUP_MASK_REGIDS
	.align		4
        /*0028*/ 	.byte	0x04, 0x29
        /*002a*/ 	.short	(.L_4133 - .L_4132)


	//   ....[0]....
.L_4132:
        /*002c*/ 	.word	0xffffffff


	//   ....[1]....
        /*0030*/ 	.word	0xffffffff


	//   ....[2]....
        /*0034*/ 	.word	0xffffffff


	//   ....[3]....
        /*0038*/ 	.word	0xffffffff


	//   ....[4]....
        /*003c*/ 	.word	0xffffffff


	//   ....[5]....
        /*0040*/ 	.word	0xffffffff


	//   ....[6]....
        /*0044*/ 	.word	0xffffffff


	//   ....[7]....
        /*0048*/ 	.word	0xffffffff


	//   ....[8]....
        /*004c*/ 	.word	0xffffffff


	//   ....[9]....
        /*0050*/ 	.word	0xffffffff


	//----- nvinfo : EIATTR_COOP_GROUP_INSTR_OFFSETS
	.align		4
.L_4133:
        /*0054*/ 	.byte	0x04, 0x28
        /*0056*/ 	.short	(.L_4135 - .L_4134)


	//   ....[0]....
.L_4134:
        /*0058*/ 	.word	0x000012d0


	//   ....[1]....
        /*005c*/ 	.word	0x000012e0


	//   ....[2]....
        /*0060*/ 	.word	0x00001310


	//   ....[3]....
        /*0064*/ 	.word	0x00001320


	//   ....[4]....
        /*0068*/ 	.word	0x00001350


	//   ....[5]....
        /*006c*/ 	.word	0x00001360


	//   ....[6]....
        /*0070*/ 	.word	0x00001390


	//   ....[7]....
        /*0074*/ 	.word	0x000013a0


	//   ....[8]....
        /*0078*/ 	.word	0x000013e0


	//   ....[9]....
        /*007c*/ 	.word	0x000013f0


	//----- nvinfo : EIATTR_VRC_CTA_INIT_COUNT
	.align		4
.L_4135:
        /*0080*/ 	.byte	0x02, 0x4a
	.zero		1
	.zero		1


	//----- nvinfo : EIATTR_EXIT_INSTR_OFFSETS
	.align		4
        /*0084*/ 	.byte	0x04, 0x1c
        /*0086*/ 	.short	(.L_4137 - .L_4136)


	//   ....[0]....
.L_4136:
        /*0088*/ 	.word	0x00004900


	//----- nvinfo : EIATTR_MAX_THREADS
	.align		4
.L_4137:
        /*008c*/ 	.byte	0x04, 0x05
        /*008e*/ 	.short	(.L_4139 - .L_4138)
.L_4138:
        /*0090*/ 	.word	0x00000080
        /*0094*/ 	.word	0x00000001
        /*0098*/ 	.word	0x00000001


	//----- nvinfo : EIATTR_CRS_STACK_SIZE
	.align		4
.L_4139:
        /*009c*/ 	.byte	0x04, 0x1e
        /*009e*/ 	.short	(.L_4141 - .L_4140)
.L_4140:
        /*00a0*/ 	.word	0x00000000


	//----- nvinfo : EIATTR_CBANK_PARAM_SIZE
	.align		4
.L_4141:
        /*00a4*/ 	.byte	0x03, 0x19
        /*00a6*/ 	.short	0x0128


	//----- nvinfo : EIATTR_PARAM_CBANK
	.align		4
        /*00a8*/ 	.byte	0x04, 0x0a
        /*00aa*/ 	.short	(.L_4143 - .L_4142)
	.align		4
.L_4142:
        /*00ac*/ 	.word	index@(.nv.constant0._ZN10layer_norm13ln_bwd_kernelINS_13Kernel_traitsI6__halfffffjLj2560ELj1ELj1ELj4ELj16ENS_18Kernel_traits_baseILj2560ES2_ffffjLj128EEEEELb0ELb1ELb0ELb1EEEvNS_9BwdParamsE)
        /*00b0*/ 	.short	0x0380
        /*00b2*/ 	.short	0x0128


	//----- nvinfo : EIATTR_SW_WAR
	.align		4
.L_4143:
        /*00b4*/ 	.byte	0x04, 0x36
        /*00b6*/ 	.short	(.L_4145 - .L_4144)
.L_4144:
        /*00b8*/ 	.word	0x00000008
.L_4145:


//--------------------- .nv.info._ZN10layer_norm13ln_bwd_kernelINS_13Kernel_traitsI6__halfffffjLj2560ELj1ELj1ELj4ELj16ENS_18Kernel_traits_baseILj2560ES2_ffffjLj128EEEEELb0ELb1ELb1ELb0EEEvNS_9BwdParamsE --------------------------
	.section	.nv.info._ZN10layer_norm13ln_bwd_kernelINS_13Kernel_traitsI6__halfffffjLj2560ELj1ELj1ELj4ELj16ENS_18Kernel_traits_baseILj2560ES2_ffffjLj128EEEEELb0ELb1ELb1ELb0EEEvNS_9BwdParamsE,"",@"SHT_CUDA_INFO"
	.sectionflags	@""
	.align	4


	//----- nvinfo : EIATTR_CUDA_API_VERSION
	.align		4
        /*0000*/ 	.byte	0x04, 0x37
        /*0002*/ 	.short	(.L_4147 - .L_4146)
.L_4146:
        /*0004*/ 	.word	0x00000082


	//----- nvinfo : EIATTR_KPARAM_INFO
	.align		4
.L_4147:
        /*0008*/ 	.byte	0x04, 0x17
        /*000a*/ 	.short	(.L_4149 - .L_4148)
.L_4148:
        /*000c*/ 	.word	0x00000000
        /*0010*/ 	.short	0x0000
        /*0012*/ 	.short	0x0000
        /*0014*/ 	.byte	0x00, 0xf0, 0xa1, 0x04


	//----- nvinfo : EIATTR_SPARSE_MMA_MASK
	.align		4
.L_4149:
        /*0018*/ 	.byte	0x03, 0x50
        /*001a*/ 	.short	0x0000


	//----- nvinfo : EIATTR_MAXREG_COUNT
	.align		4
        /*001c*/ 	.byte	0x03, 0x1b
        /*001e*/ 	.short	0x00ff


	//----- nvinfo : EIATTR_NUM_BARRIERS
	.align		4
        /*0020*/ 	.byte	0x02, 0x4c
        /*0022*/ 	.byte	0x01
	.zero		1


	//----- nvinfo : EIATTR_MERCURY_ISA_VERSION
	.align		4
        /*0024*/ 	.byte	0x03, 0x5f
        /*0026*/ 	.short	0x0101


	//----- nvinfo : EIATTR_COOP_GROUP_MASK_REGIDS
	.align		4
        /*0028*/ 	.byte	0x04, 0x29
        /*002a*/ 	.short	(.L_4151 - .L_4150)


	//   ....[0]....
.L_4150:
        /*002c*/ 	.word	0xffffffff


	//   ....[1]....
        /*0030*/ 	.word	0xffffffff


	//   ....[2]....
        /*0034*/ 	.word	0xffffffff


	//   ....[3]....
        /*0038*/ 	.word	0xffffffff


	//   ....[4]....
        /*003c*/ 	.word	0xffffffff


	//   ....[5]....
        /*0040*/ 	.word	0xffffffff


	//   ....[6]....
        /*0044*/ 	.word	0xffffffff


	//   ....[7]....
        /*0048*/ 	.word	0xffffffff


	//   ....[8]....
        /*004c*/ 	.word	0xffffffff


	//   ....[9]....
        /*0050*/ 	.word	0xffffffff


	//----- nvinfo : EIATTR_COOP_GROUP_INSTR_OFFSETS
	.align		4
.L_4151:
        /*0054*/ 	.byte	0x04, 0x28
        /*0056*/ 	.short	(.L_4153 - .L_4152)


	//   ....[0]....
.L_4152:
        /*0058*/ 	.word	0x00001ec0


	//   ....[1]....
        /*005c*/ 	.word	0x00001ef0


	//   ....[2]....
        /*0060*/ 	.word	0x00001f20


	//   ....[3]....
        /*0064*/ 	.word	0x00001f30


	//   ....[4]....
        /*0068*/ 	.word	0x00001f60


	//   ....[5]....
        /*006c*/ 	.word	0x00001f70


	//   ....[6]....
        /*0070*/ 	.word	0x00001fa0


	//   ....[7]....
        /*0074*/ 	.word	0x00001fb0


	//   ....[8]....
        /*0078*/ 	.word	0x00001fe0


	//   ....[9]....
        /*007c*/ 	.word	0x00001ff0


	//----- nvinfo : EIATTR_VRC_CTA_INIT_COUNT
	.align		4
.L_4153:
        /*0080*/ 	.byte	0x02, 0x4a
	.zero		1
	.zero		1


	//----- nvinfo : EIATTR_EXIT_INSTR_OFFSETS
	.align		4
        /*0084*/ 	.byte	0x04, 0x1c
        /*0086*/ 	.short	(.L_4155 - .L_4154)


	//   ....[0]....
.L_4154:
        /*0088*/ 	.word	0x00006470


	//   ....[1]....
        /*008c*/ 	.word	0x00006510


	//----- nvinfo : EIATTR_MAX_THREADS
	.align		4
.L_4155:
        /*0090*/ 	.byte	0x04, 0x05
        /*0092*/ 	.short	(.L_4157 - .L_4156)
.L_4156:
        /*0094*/ 	.word	0x00000080
        /*0098*/ 	.word	0x00000001
        /*009c*/ 	.word	0x00000001


	//----- nvinfo : EIATTR_CRS_STACK_SIZE
	.align		4
.L_4157:
        /*00a0*/ 	.byte	0x04, 0x1e
        /*00a2*/ 	.short	(.L_4159 - .L_4158)
.L_4158:
        /*00a4*/ 	.word	0x00000000


	//----- nvinfo : EIATTR_CBANK_PARAM_SIZE
	.align		4
.L_4159:
        /*00a8*/ 	.byte	0x03, 0x19
        /*00aa*/ 	.short	0x0128


	//----- nvinfo : EIATTR_PARAM_CBANK
	.align		4
        /*00ac*/ 	.byte	0x04, 0x0a
        /*00ae*/ 	.short	(.L_4161 - .L_4160)
	.align		4
.L_4160:
        /*00b0*/ 	.word	index@(.nv.constant0._ZN10layer_norm13ln_bwd_kernelINS_13Kernel_traitsI6__halfffffjLj2560ELj1ELj1ELj4ELj16ENS_18Kernel_traits_baseILj2560ES2_ffffjLj128EEEEELb0ELb1ELb1ELb0EEEvNS_9BwdParamsE)
        /*00b4*/ 	.short	0x0380
        /*00b6*/ 	.short	0x0128


	//----- nvinfo : EIATTR_SW_WAR
	.align		4
.L_4161:
        /*00b8*/ 	.byte	0x04, 0x36
        /*00ba*/ 	.short	(.L_4163 - .L_4162)
.L_4162:
        /*00bc*/ 	.word	0x00000008
.L_4163:


//--------------------- .nv.info._ZN10layer_norm13ln_bwd_kernelINS_13Kernel_traitsI6__halfffffjLj2560ELj1ELj1ELj4ELj16ENS_18Kernel_traits_baseILj2560ES2_ffffjLj128EEEEELb0ELb1ELb1ELb1EEEvNS_9BwdParamsE --------------------------
	.section	.nv.info._ZN10layer_norm13ln_bwd_kernelINS_13Kernel_traitsI6__halfffffjLj2560ELj1ELj1ELj4ELj16ENS_18Kernel_traits_baseILj2560ES2_ffffjLj128EEEEELb0ELb1ELb1ELb1EEEvNS_9BwdParamsE,"",@"SHT_CUDA_INFO"
	.sectionflags	@""
	.align	4


	//----- nvinfo : EIATTR_CUDA_API_VERSION
	.align		4
        /*0000*/ 	.byte	0x04, 0x37
        /*0002*/ 	.short	(.L_4165 - .L_4164)
.L_4164:
        /*0004*/ 	.word	0x00000082


	//----- nvinfo : EIATTR_KPARAM_INFO
	.align		4
.L_4165:
        /*0008*/ 	.byte	0x04, 0x17
        /*000a*/ 	.short	(.L_4167 - .L_4166)
.L_4166:
        /*000c*/ 	.word	0x00000000
        /*0010*/ 	.short	0x0000
        /*0012*/ 	.short	0x0000
        /*0014*/ 	.byte	0x00, 0xf0, 0xa1, 0x04


	//----- nvinfo : EIATTR_SPARSE_MMA_MASK
	.align		4
.L_4167:
        /*0018*/ 	.byte	0x03, 0x50
        /*001a*/ 	.short	0x0000


	//----- nvinfo : EIATTR_MAXREG_COUNT
	.align		4
        /*001c*/ 	.byte	0x03, 0x1b
        /*001e*/ 	.short	0x00ff


	//----- nvinfo : EIATTR_NUM_BARRIERS
	.align		4
        /*0020*/ 	.byte	0x02, 0x4c
        /*0022*/ 	.byte	0x01
	.zero		1


	//----- nvinfo : EIATTR_MERCURY_ISA_VERSION
	.align		4
        /*0024*/ 	.byte	0x03, 0x5f
        /*0026*/ 	.short	0x0101


	//----- nvinfo : EIATTR_COOP_GROUP_MASK_REGIDS
	.align		4
        /*0028*/ 	.byte	0x04, 0x29
        /*002a*/ 	.short	(.L_4169 - .L_4168)


	//   ....[0]....
.L_4168:
        /*002c*/ 	.word	0xffffffff


	//   ....[1]....
        /*0030*/ 	.word	0xffffffff


	//   ....[2]....
        /*0034*/ 	.word	0xffffffff


	//   ....[3]....
        /*0038*/ 	.word	0xffffffff


	//   ....[4]....
        /*003c*/ 	.word	0xffffffff


	//   ....[5]....
        /*0040*/ 	.word	0xffffffff


	//   ....[6]....
        /*0044*/ 	.word	0xffffffff


	//   ....[7]....
        /*0048*/ 	.word	0xffffffff


	//   ....[8]....
        /*004c*/ 	.word	0xffffffff


	//   ....[9]....
        /*0050*/ 	.word	0xffffffff


	//----- nvinfo : EIATTR_COOP_GROUP_INSTR_OFFSETS
	.align		4
.L_4169:
        /*0054*/ 	.byte	0x04, 0x28
        /*0056*/ 	.short	(.L_4171 - .L_4170)


	//   ....[0]....
.L_4170:
        /*0058*/ 	.word	0x000015f0


	//   ....[1]....
        /*005c*/ 	.word	0x00001630


	//   ....[2]....
        /*0060*/ 	.word	0x000016a0


	//   ....[3]....
        /*0064*/ 	.word	0x000016b0


	//   ....[4]....
        /*0068*/ 	.word	0x000016f0


	//   ....[5]....
        /*006c*/ 	.word	0x00001710


	//   ....[6]....
        /*0070*/ 	.word	0x00001740


	//   ....[7]....
        /*0074*/ 	.word	0x00001750


	//   ....[8]....
        /*0078*/ 	.word	0x00001790


	//   ....[9]....
        /*007c*/ 	.word	0x000017b0


	//----- nvinfo : EIATTR_VRC_CTA_INIT_COUNT
	.align		4
.L_4171:
        /*0080*/ 	.byte	0x02, 0x4a
	.zero		1
	.zero		1


	//----- nvinfo : EIATTR_EXIT_INSTR_OFFSETS
	.align		4
        /*0084*/ 	.byte	0x04, 0x1c
        /*0086*/ 	.short	(.L_4173 - .L_4172)


	//   ....[0]....
.L_4172:
        /*0088*/ 	.word	0x000056b0


	//----- nvinfo : EIATTR_MAX_THREADS
	.align		4
.L_4173:
        /*008c*/ 	.byte	0x04, 0x05
        /*008e*/ 	.short	(.L_4175 - .L_4174)
.L_4174:
        /*0090*/ 	.word	0x00000080
        /*0094*/ 	.word	0x00000001
        /*0098*/ 	.word	0x00000001


	//----- nvinfo : EIATTR_CRS_STACK_SIZE
	.align		4
.L_4175:
        /*009c*/ 	.byte	0x04, 0x1e
        /*009e*/ 	.short	(.L_4177 - .L_4176)
.L_4176:
        /*00a0*/ 	.word	0x00000000


	//----- nvinfo : EIATTR_CBANK_PARAM_SIZE
	.align		4
.L_4177:
        /*00a4*/ 	.byte	0x03, 0x19
        /*00a6*/ 	.short	0x0128


	//----- nvinfo : EIATTR_PARAM_CBANK
	.align		4
        /*00a8*/ 	.byte	0x04, 0x0a
        /*00aa*/ 	.short	(.L_4179 - .L_4178)
	.align		4
.L_4178:
        /*00ac*/ 	.word	index@(.nv.constant0._ZN10layer_norm13ln_bwd_kernelINS_13Kernel_traitsI6__halfffffjLj2560ELj1ELj1ELj4ELj16ENS_18Kernel_traits_baseILj2560ES2_ffffjLj128EEEEELb0ELb1ELb1ELb1EEEvNS_9BwdParamsE)
        /*00b0*/ 	.short	0x0380
        /*00b2*/ 	.short	0x0128


	//----- nvinfo : EIATTR_SW_WAR
	.align		4
.L_4179:
        /*00b4*/ 	.byte	0x04, 0x36
        /*00b6*/ 	.short	(.L_4181 - .L_4180)
.L_4180:
        /*00b8*/ 	.word	0x00000008
.L_4181:


//--------------------- .nv.info._ZN10layer_norm13ln_bwd_kernelINS_13Kernel_traitsI6__halfffffjLj2560ELj1ELj1ELj4ELj16ENS_18Kernel_traits_baseILj2560ES2_ffffjLj128EEEEELb1ELb0ELb0ELb0EEEvNS_9BwdParamsE --------------------------
	.section	.nv.info._ZN10layer_norm13ln_bwd_kernelINS_13Kernel_traitsI6__halfffffjLj2560ELj1ELj1ELj4ELj16ENS_18Kernel_traits_baseILj2560ES2_ffffjLj128EEEEELb1ELb0ELb0ELb0EEEvNS_9BwdParamsE,"",@"SHT_CUDA_INFO"
	.sectionflags	@""
	.align	4


	//----- nvinfo : EIATTR_CUDA_API_VERSION
	.align		4
        /*0000*/ 	.byte	0x04, 0x37
        /*0002*/ 	.short	(.L_4183 - .L_4182)
.L_4182:
        /*0004*/ 	.word	0x00000082


	//----- nvinfo : EIATTR_KPARAM_INFO
	.align		4
.L_4183:
        /*0008*/ 	.byte	0x04, 0x17
        /*000a*/ 	.short	(.L_4185 - .L_4184)
.L_4184:
        /*000c*/ 	.word	0x00000000
        /*0010*/ 	.short	0x0000
        /*0012*/ 	.short	0x0000
        /*0014*/ 	.byte	0x00, 0xf0, 0xa1, 0x04


	//----- nvinfo : EIATTR_SPARSE_MMA_MASK
	.align		4
.L_4185:
        /*0018*/ 	.byte	0x03, 0x50
        /*001a*/ 	.short	0x0000


	//----- nvinfo : EIATTR_MAXREG_COUNT
	.align		4
        /*001c*/ 	.byte	0x03, 0x1b
        /*001e*/ 	.short	0x00ff


	//----- nvinfo : EIATTR_NUM_BARRIERS
	.align		4
        /*0020*/ 	.byte	0x02, 0x4c
        /*0022*/ 	.byte	0x01
	.zero		1


	//----- nvinfo : EIATTR_MERCURY_ISA_VERSION
	.align		4
        /*0024*/ 	.byte	0x03, 0x5f
        /*0026*/ 	.short	0x0101


	//----- nvinfo : EIATTR_COOP_GROUP_MASK_REGIDS
	.align		4
        /*0028*/ 	.byte	0x04, 0x29
        /*002a*/ 	.short	(.L_4187 - .L_4186)


	//   ....[0]....
.L_4186:
        /*002c*/ 	.word	0xffffffff


	//   ....[1]....
        /*0030*/ 	.word	0xffffffff


	//   ....[2]....
        /*0034*/ 	.word	0xffffffff


	//   ....[3]....
        /*0038*/ 	.word	0xffffffff


	//   ....[4]....
        /*003c*/ 	.word	0xffffffff


	//   ....[5]....
        /*0040*/ 	.word	0xffffffff


	//   ....[6]....
        /*0044*/ 	.word	0xffffffff


	//   ....[7]....
        /*0048*/ 	.word	0xffffffff


	//   ....[8]....
        /*004c*/ 	.word	0xffffffff


	//   ....[9]....
        /*0050*/ 	.word	0xffffffff


	//----- nvinfo : EIATTR_COOP_GROUP_INSTR_OFFSETS
	.align		4
.L_4187:
        /*0054*/ 	.byte	0x04, 0x28
        /*0056*/ 	.short	(.L_4189 - .L_4188)


	//   ....[0]....
.L_4188:
        /*0058*/ 	.word	0x00001870


	//   ....[1]....
        /*005c*/ 	.word	0x000018a0


	//   ....[2]....
        /*0060*/ 	.word	0x000018d0


	//   ....[3]....
        /*0064*/ 	.word	0x000018e0


	//   ....[4]....
        /*0068*/ 	.word	0x00001910


	//   ....[5]....
        /*006c*/ 	.word	0x00001920


	//   ....[6]....
        /*0070*/ 	.word	0x00001950


	//   ....[7]....
        /*0074*/ 	.word	0x00001960


	//   ....[8]....
        /*0078*/ 	.word	0x00001990


	//   ....[9]....
        /*007c*/ 	.word	0x000019a0


	//----- nvinfo : EIATTR_VRC_CTA_INIT_COUNT
	.align		4
.L_4189:
        /*0080*/ 	.byte	0x02, 0x4a
	.zero		1
	.zero		1


	//----- nvinfo : EIATTR_EXIT_INSTR_OFFSETS
	.align		4
        /*0084*/ 	.byte	0x04, 0x1c
        /*0086*/ 	.short	(.L_4191 - .L_4190)


	//   ....[0]....
.L_4190:
        /*0088*/ 	.word	0x00004ac0


	//   ....[1]....
        /*008c*/ 	.word	0x00004b40


	//----- nvinfo : EIATTR_MAX_THREADS
	.align		4
.L_4191:
        /*0090*/ 	.byte	0x04, 0x05
        /*0092*/ 	.short	(.L_4193 - .L_4192)
.L_4192:
        /*0094*/ 	.word	0x00000080
        /*0098*/ 	.word	0x00000001
        /*009c*/ 	.word	0x00000001


	//----- nvinfo : EIATTR_CRS_STACK_SIZE
	.align		4
.L_4193:
        /*00a0*/ 	.byte	0x04, 0x1e
        /*00a2*/ 	.short	(.L_4195 - .L_4194)
.L_4194:
        /*00a4*/ 	.word	0x00000000


	//----- nvinfo : EIATTR_CBANK_PARAM_SIZE
	.align		4
.L_4195:
        /*00a8*/ 	.byte	0x03, 0x19
        /*00aa*/ 	.short	0x0128


	//----- nvinfo : EIATTR_PARAM_CBANK
	.align		4
        /*00ac*/ 	.byte	0x04, 0x0a
        /*00ae*/ 	.short	(.L_4197 - .L_4196)
	.align		4
.L_4196:
        /*00b0*/ 	.word	index@(.nv.constant0._ZN10layer_norm13ln_bwd_kernelINS_13Kernel_traitsI6__halfffffjLj2560ELj1ELj1ELj4ELj16ENS_18Kernel_traits_baseILj2560ES2_ffffjLj128EEEEELb1ELb0ELb0ELb0EEEvNS_9BwdParamsE)
        /*00b4*/ 	.short	0x0380
        /*00b6*/ 	.short	0x0128


	//----- nvinfo : EIATTR_SW_WAR
	.align		4
.L_4197:
        /*00b8*/ 	.byte	0x04, 0x36
        /*00ba*/ 	.short	(.L_4199 - .L_4198)
.L_4198:
        /*00bc*/ 	.word	0x00000008
.L_4199:


//--------------------- .nv.info._ZN10layer_norm13ln_bwd_kernelINS_13Kernel_traitsI6__halfffffjLj2560ELj1ELj1ELj4ELj16ENS_18Kernel_traits_baseILj2560ES2_ffffjLj128EEEEELb1ELb0ELb0ELb1EEEvNS_9BwdParamsE --------------------------
	.section	.nv.info._ZN10layer_norm13ln_bwd_kernelINS_13Kernel_traitsI6__halfffffjLj2560ELj1ELj1ELj4ELj16ENS_18Kernel_traits_baseILj2560ES2_ffffjLj128EEEEELb1ELb0ELb0ELb1EEEvNS_9BwdParamsE,"",@"SHT_CUDA_INFO"
	.sectionflags	@""
	.align	4


	//----- nvinfo : EIATTR_CUDA_API_VERSION
	.align		4
        /*0000*/ 	.byte	0x04, 0x37
        /*0002*/ 	.short	(.L_4201 - .L_4200)
.L_4200:
        /*0004*/ 	.word	0x00000082


	//----- nvinfo : EIATTR_KPARAM_INFO
	.align		4
.L_4201:
        /*0008*/ 	.byte	0x04, 0x17
        /*000a*/ 	.short	(.L_4203 - .L_4202)
.L_4202:
        /*000c*/ 	.word	0x00000000
        /*0010*/ 	.short	0x0000
        /*0012*/ 	.short	0x0000
        /*0014*/ 	.byte	0x00, 0xf0, 0xa1, 0x04


	//----- nvinfo : EIATTR_SPARSE_MMA_MASK
	.align		4
.L_4203:
        /*0018*/ 	.byte	0x03, 0x50
        /*001a*/ 	.short	0x0000


	//----- nvinfo : EIATTR_MAXREG_COUNT
	.align		4
        /*001c*/ 	.byte	0x03, 0x1b
        /*001e*/ 	.short	0x00ff


	//----- nvinfo : EIATTR_NUM_BARRIERS
	.align		4
        /*0020*/ 	.byte	0x02, 0x4c
        /*0022*/ 	.byte	0x01
	.zero		1


	//----- nvinfo : EIATTR_MERCURY_ISA_VERSION
	.align		4
        /*0024*/ 	.byte	0x03, 0x5f
        /*0026*/ 	.short	0x0101


	//----- nvinfo : EIATTR_COOP_GROUP_MASK_REGIDS
	.align		4
        /*0028*/ 	.byte	0x04, 0x29
        /*002a*/ 	.short	(.L_4205 - .L_4204)


	//   ....[0]....
.L_4204:
        /*002c*/ 	.word	0xffffffff


	//   ....[1]....
        /*0030*/ 	.word	0xffffffff


	//   ....[2]....
        /*0034*/ 	.word	0xffffffff


	//   ....[3]....
        /*0038*/ 	.word	0xffffffff


	//   ....[4]....
        /*003c*/ 	.word	0xffffffff


	//   ....[5]....
        /*0040*/ 	.word	0xffffffff


	//   ....[6]....
        /*0044*/ 	.word	0xffffffff


	//   ....[7]....
        /*0048*/ 	.word	0xffffffff


	//   ....[8]....
        /*004c*/ 	.word	0xffffffff


	//   ....[9]....
        /*0050*/ 	.word	0xffffffff


	//----- nvinfo : EIATTR_COOP_GROUP_INSTR_OFFSETS
	.align		4
.L_4205:
        /*0054*/ 	.byte	0x04, 0x28
        /*0056*/ 	.short	(.L_4207 - .L_4206)


	//   ....[0]....
.L_4206:
        /*0058*/ 	.word	0x00000ef0


	//   ....[1]....
        /*005c*/ 	.word	0x00000f00


	//   ....[2]....
        /*0060*/ 	.word	0x00000f30


	//   ....[3]....
        /*0064*/ 	.word	0x00000f40


	//   ....[4]....
        /*0068*/ 	.word	0x00000f70


	//   ....[5]....
        /*006c*/ 	.word	0x00000f80


	//   ....[6]....
        /*0070*/ 	.word	0x00000fc0


	//   ....[7]....
        /*0074*/ 	.word	0x00000fd0


	//   ....[8]....
        /*0078*/ 	.word	0x00001020


	//   ....[9]....
        /*007c*/ 	.word	0x00001030


	//----- nvinfo : EIATTR_VRC_CTA_INIT_COUNT
	.align		4
.L_4207:
        /*0080*/ 	.byte	0x02, 0x4a
	.zero		1
	.zero		1


	//----- nvinfo : EIATTR_EXIT_INSTR_OFFSETS
	.align		4
        /*0084*/ 	.byte	0x04, 0x1c
        /*0086*/ 	.short	(.L_4209 - .L_4208)


	//   ....[0]....
.L_4208:
        /*0088*/ 	.word	0x00004210


	//----- nvinfo : EIATTR_MAX_THREADS
	.align		4
.L_4209:
        /*008c*/ 	.byte	0x04, 0x05
        /*008e*/ 	.short	(.L_4211 - .L_4210)
.L_4210:
        /*0090*/ 	.word	0x00000080
        /*0094*/ 	.word	0x00000001
        /*0098*/ 	.word	0x00000001


	//----- nvinfo : EIATTR_CBANK_PARAM_SIZE
	.align		4
.L_4211:
        /*009c*/ 	.byte	0x03, 0x19
        /*009e*/ 	.short	0x0128


	//----- nvinfo : EIATTR_PARAM_CBANK
	.align		4
        /*00a0*/ 	.byte	0x04, 0x0a
        /*00a2*/ 	.short	(.L_4213 - .L_4212)
	.align		4
.L_4212:
        /*00a4*/ 	.word	index@(.nv.constant0._ZN10layer_norm13ln_bwd_kernelINS_13Kernel_traitsI6__halfffffjLj2560ELj1ELj1ELj4ELj16ENS_18Kernel_traits_baseILj2560ES2_ffffjLj128EEEEELb1ELb0ELb0ELb1EEEvNS_9BwdParamsE)
        /*00a8*/ 	.short	0x0380
        /*00aa*/ 	.short	0x0128


	//----- nvinfo : EIATTR_SW_WAR
	.align		4
.L_4213:
        /*00ac*/ 	.byte	0x04, 0x36
        /*00ae*/ 	.short	(.L_4215 - .L_4214)
.L_4214:
        /*00b0*/ 	.word	0x00000008
.L_4215:


//--------------------- .nv.info._ZN10layer_norm22ln_bwd_finalize_kernelINS_22Kernel_traits_finalizeILj2560E6__halfffffjLb0ELj1024ELj4ENS_18Kernel_traits_baseILj2560ES2_ffffjLj1024EEEEELb0ELb0EEEvNS_9BwdParamsE --------------------------
	.section	.nv.info._ZN10layer_norm22ln_bwd_finalize_kernelINS_22Kernel_traits_finalizeILj2560E6__halfffffjLb0ELj1024ELj4ENS_18Kernel_traits_baseILj2560ES2_ffffjLj1024EEEEELb0ELb0EEEvNS_9BwdParamsE,"",@"SHT_CUDA_INFO"
	.sectionflags	@""
	.align	4


	//----- nvinfo : EIATTR_CUDA_API_VERSION
	.align		4
        /*0000*/ 	.byte	0x04, 0x37
        /*0002*/ 	.short	(.L_4217 - .L_4216)
.L_4216:
        /*0004*/ 	.word	0x00000082


	//----- nvinfo : EIATTR_KPARAM_INFO
	.align		4
.L_4217:
        /*0008*/ 	.byte	0x04, 0x17
        /*000a*/ 	.short	(.L_4219 - .L_4218)
.L_4218:
        /*000c*/ 	.word	0x00000000
        /*0010*/ 	.short	0x0000
        /*0012*/ 	.short	0x0000
        /*0014*/ 	.byte	0x00, 0xf0, 0xa1, 0x04


	//----- nvinfo : EIATTR_SPARSE_MMA_MASK
	.align		4
.L_4219:
        /*0018*/ 	.byte	0x03, 0x50
        /*001a*/ 	.short	0x0000


	//----- nvinfo : EIATTR_MAXREG_COUNT
	.align		4
        /*001c*/ 	.byte	0x03, 0x1b
        /*001e*/ 	.short	0x0040


	//----- nvinfo : EIATTR_NUM_BARRIERS
	.align		4
        /*0020*/ 	.byte	0x02, 0x4c
        /*0022*/ 	.byte	0x01
	.zero		1


	//----- nvinfo : EIATTR_MERCURY_ISA_VERSION
	.align		4
        /*0024*/ 	.byte	0x03, 0x5f
        /*0026*/ 	.short	0x0101


	//----- nvinfo : EIATTR_COOP_GROUP_MASK_REGIDS
	.align		4
        /*0028*/ 	.byte	0x04, 0x29
        /*002a*/ 	.short	(.L_4221 - .L_4220)


	//   ....[0]....
.L_4220:
        /*002c*/ 	.word	0xffffffff


	//   ....[1]....
        /*0030*/ 	.word	0xffffffff


	//   ....[2]....
        /*0034*/ 	.word	0xffffffff


	//   ....[3]....
        /*0038*/ 	.word	0xffffffff


	//   ....[4]....
        /*003c*/ 	.word	0xffffffff


	//   ....[5]....
        /*0040*/ 	.word	0xffffffff


	//   ....[6]....
        /*0044*/ 	.word	0xffffffff


	//   ....[7]....
        /*0048*/ 	.word	0xffffffff


	//   ....[8]....
        /*004c*/ 	.word	0xffffffff


	//   ....[9]....
        /*0050*/ 	.word	0xffffffff


	//----- nvinfo : EIATTR_COOP_GROUP_INSTR_OFFSETS
	.align		4
.L_4221:
        /*0054*/ 	.byte	0x04, 0x28
        /*0056*/ 	.short	(.L_4223 - .L_4222)


	//   ....[0]....
.L_4222:
        /*0058*/ 	.word	0x00001540


	//   ....[1]....
        /*005c*/ 	.word	0x00001550


	//   ....[2]....
        /*0060*/ 	.word	0x00001580


	//   ....[3]....
        /*0064*/ 	.word	0x00001590


	//   ....[4]....
        /*0068*/ 	.word	0x000015c0


	//   ....[5]....
        /*006c*/ 	.word	0x000015d0


	//   ....[6]....
        /*0070*/ 	.word	0x00001610


	//   ....[7]....
        /*0074*/ 	.word	0x00001630


	//   ....[8]....
        /*0078*/ 	.word	0x00001680


	//   ....[9]....
        /*007c*/ 	.word	0x00001690


	//----- nvinfo : EIATTR_VRC_CTA_INIT_COUNT
	.align		4
.L_4223:
        /*0080*/ 	.byte	0x02, 0x4a
	.zero		1
	.zero		1


	//----- nvinfo : EIATTR_EXIT_INSTR_OFFSETS
	.align		4
        /*0084*/ 	.byte	0x04, 0x1c
        /*0086*/ 	.short	(.L_4225 - .L_4224)


	//   ....[0]....
.L_4224:
        /*0088*/ 	.word	0x00000060


	//   ....[1]....
        /*008c*/ 	.word	0x000016f0


	//   ....[2]....
        /*0090*/ 	.word	0x00001720


	//   ....[3]....
        /*0094*/ 	.word	0x000017e0


	//----- nvinfo : EIATTR_MAX_THREADS
	.align		4
.L_4225:
        /*0098*/ 	.byte	0x04, 0x05
        /*009a*/ 	.short	(.L_4227 - .L_4226)
.L_4226:
        /*009c*/ 	.word	0x00000400
        /*00a0*/ 	.word	0x00000001
        /*00a4*/ 	.word	0x00000001


	//----- nvinfo : EIATTR_CRS_STACK_SIZE
	.align		4
.L_4227:
        /*00a8*/ 	.byte	0x04, 0x1e
        /*00aa*/ 	.short	(.L_4229 - .L_4228)
.L_4228:
        /*00ac*/ 	.word	0x00000000


	//----- nvinfo : EIATTR_CBANK_PARAM_SIZE
	.align		4
.L_4229:
        /*00b0*/ 	.byte	0x03, 0x19
        /*00b2*/ 	.short	0x0128


	//----- nvinfo : EIATTR_PARAM_CBANK
	.align		4
        /*00b4*/ 	.byte	0x04, 0x0a
        /*00b6*/ 	.short	(.L_4231 - .L_4230)
	.align		4
.L_4230:
        /*00b8*/ 	.word	index@(.nv.constant0._ZN10layer_norm22ln_bwd_finalize_kernelINS_22Kernel_traits_finalizeILj2560E6__halfffffjLb0ELj1024ELj4ENS_18Kernel_traits_baseILj2560ES2_ffffjLj1024EEEEELb0ELb0EEEvNS_9BwdParamsE)
        /*00bc*/ 	.short	0x0380
        /*00be*/ 	.short	0x0128


	//----- nvinfo : EIATTR_SW_WAR
	.align		4
.L_4231:
        /*00c0*/ 	.byte	0x04, 0x36
        /*00c2*/ 	.short	(.L_4233 - .L_4232)
.L_4232:
        /*00c4*/ 	.word	0x00000008
.L_4233:


//--------------------- .nv.info._ZN10layer_norm13ln_bwd_kernelINS_13Kernel_traitsI6__halfffffjLj2560ELj1ELj1ELj4ELj16ENS_18Kernel_traits_baseILj2560ES2_ffffjLj128EEEEELb1ELb0ELb1ELb0EEEvNS_9BwdParamsE --------------------------
	.section	.nv.info._ZN10layer_norm13ln_bwd_kernelINS_13Kernel_traitsI6__halfffffjLj2560ELj1ELj1ELj4ELj16ENS_18Kernel_traits_baseILj2560ES2_ffffjLj128EEEEELb1ELb0ELb1ELb0EEEvNS_9BwdParamsE,"",@"SHT_CUDA_INFO"
	.sectionflags	@""
	.align	4


	//----- nvinfo : EIATTR_CUDA_API_VERSION
	.align		4
        /*0000*/ 	.byte	0x04, 0x37
        /*0002*/ 	.short	(.L_4235 - .L_4234)
.L_4234:
        /*0004*/ 	.word	0x00000082


	//----- nvinfo : EIATTR_KPARAM_INFO
	.align		4
.L_4235:
        /*0008*/ 	.byte	0x04, 0x17
        /*000a*/ 	.short	(.L_4237 - .L_4236)
.L_4236:
        /*000c*/ 	.word	0x00000000
        /*0010*/ 	.short	0x0000
        /*0012*/ 	.short	0x0000
        /*0014*/ 	.byte	0x00, 0xf0, 0xa1, 0x04


	//----- nvinfo : EIATTR_SPARSE_MMA_MASK
	.align		4
.L_4237:
        /*0018*/ 	.byte	0x03, 0x50
        /*001a*/ 	.short	0x0000


	//----- nvinfo : EIATTR_MAXREG_COUNT
	.align		4
        /*001c*/ 	.byte	0x03, 0x1b
        /*001e*/ 	.short	0x00ff


	//----- nvinfo : EIATTR_NUM_BARRIERS
	.align		4
        /*0020*/ 	.byte	0x02, 0x4c
        /*0022*/ 	.byte	0x01
	.zero		1


	//----- nvinfo : EIATTR_MERCURY_ISA_VERSION
	.align		4
        /*0024*/ 	.byte	0x03, 0x5f
        /*0026*/ 	.short	0x0101


	//----- nvinfo : EIATTR_COOP_GROUP_MASK_REGIDS
	.align		4
        /*0028*/ 	.byte	0x04, 0x29
        /*002a*/ 	.short	(.L_4239 - .L_4238)


	//   ....[0]....
.L_4238:
        /*002c*/ 	.word	0xffffffff


	//   ....[1]....
        /*0030*/ 	.word	0xffffffff


	//   ....[2]....
        /*0034*/ 	.word	0xffffffff


	//   ....[3]....
        /*0038*/ 	.word	0xffffffff


	//   ....[4]....
        /*003c*/ 	.word	0xffffffff


	//   ....[5]....
        /*0040*/ 	.word	0xffffffff


	//   ....[6]....
        /*0044*/ 	.word	0xffffffff


	//   ....[7]....
        /*0048*/ 	.word	0xffffffff


	//   ....[8]....
        /*004c*/ 	.word	0xffffffff


	//   ....[9]....
        /*0050*/ 	.word	0xffffffff


	//----- nvinfo : EIATTR_COOP_GROUP_INSTR_OFFSETS
	.align		4
.L_4239:
        /*0054*/ 	.byte	0x04, 0x28
        /*0056*/ 	.short	(.L_4241 - .L_4240)


	//   ....[0]....
.L_4240:
        /*0058*/ 	.word	0x00002000


	//   ....[1]....
        /*005c*/ 	.word	0x00002020


	//   ....[2]....
        /*0060*/ 	.word	0x00002060


	//   ....[3]....
        /*0064*/ 	.word	0x00002070


	//   ....[4]....
        /*0068*/ 	.word	0x000020b0


	//   ....[5]....
        /*006c*/ 	.word	0x000020c0


	//   ....[6]....
        /*0070*/ 	.word	0x000020f0


	//   ....[7]....
        /*0074*/ 	.word	0x00002100


	//   ....[8]....
        /*0078*/ 	.word	0x00002130


	//   ....[9]....
        /*007c*/ 	.word	0x00002140


	//----- nvinfo : EIATTR_VRC_CTA_INIT_COUNT
	.align		4
.L_4241:
        /*0080*/ 	.byte	0x02, 0x4a
	.zero		1
	.zero		1


	//----- nvinfo : EIATTR_EXIT_INSTR_OFFSETS
	.align		4
        /*0084*/ 	.byte	0x04, 0x1c
        /*0086*/ 	.short	(.L_4243 - .L_4242)


	//   ....[0]....
.L_4242:
        /*0088*/ 	.word	0x000064c0


	//   ....[1]....
        /*008c*/ 	.word	0x00006540


	//----- nvinfo : EIATTR_MAX_THREADS
	.align		4
.L_4243:
        /*0090*/ 	.byte	0x04, 0x05
        /*0092*/ 	.short	(.L_4245 - .L_4244)
.L_4244:
        /*0094*/ 	.word	0x00000080
        /*0098*/ 	.word	0x00000001
        /*009c*/ 	.word	0x00000001


	//----- nvinfo : EIATTR_CRS_STACK_SIZE
	.align		4
.L_4245:
        /*00a0*/ 	.byte	0x04, 0x1e
        /*00a2*/ 	.short	(.L_4247 - .L_4246)
.L_4246:
        /*00a4*/ 	.word	0x00000000


	//----- nvinfo : EIATTR_CBANK_PARAM_SIZE
	.align		4
.L_4247:
        /*00a8*/ 	.byte	0x03, 0x19
        /*00aa*/ 	.short	0x0128


	//----- nvinfo : EIATTR_PARAM_CBANK
	.align		4
        /*00ac*/ 	.byte	0x04, 0x0a
        /*00ae*/ 	.short	(.L_4249 - .L_4248)
	.align		4
.L_4248:
        /*00b0*/ 	.word	index@(.nv.constant0._ZN10layer_norm13ln_bwd_kernelINS_13Kernel_traitsI6__halfffffjLj2560ELj1ELj1ELj4ELj16ENS_18Kernel_traits_baseILj2560ES2_ffffjLj128EEEEELb1ELb0ELb1ELb0EEEvNS_9BwdParamsE)
        /*00b4*/ 	.short	0x0380
        /*00b6*/ 	.short	0x0128


	//----- nvinfo : EIATTR_SW_WAR
	.align		4
.L_4249:
        /*00b8*/ 	.byte	0x04, 0x36
        /*00ba*/ 	.short	(.L_4251 - .L_4250)
.L_4250:
        /*00bc*/ 	.word	0x00000008
.L_4251:


//--------------------- .nv.info._ZN10layer_norm22ln_bwd_finalize_kernelINS_22Kernel_traits_finalizeILj2560E6__halfffffjLb0ELj1024ELj4ENS_18Kernel_traits_baseILj2560ES2_ffffjLj1024EEEEELb0ELb1EEEvNS_9BwdParamsE --------------------------
	.section	.nv.info._ZN10layer_norm22ln_bwd_finalize_kernelINS_22Kernel_traits_finalizeILj2560E6__halfffffjLb0ELj1024ELj4ENS_18Kernel_traits_baseILj2560ES2_ffffjLj1024EEEEELb0ELb1EEEvNS_9BwdParamsE,"",@"SHT_CUDA_INFO"
	.sectionflags	@""
	.align	4


	//----- nvinfo : EIATTR_CUDA_API_VERSION
	.align		4
        /*0000*/ 	.byte	0x04, 0x37
        /*0002*/ 	.short	(.L_4253 - .L_4252)
.L_4252:
        /*0004*/ 	.word	0x00000082


	//----- nvinfo : EIATTR_KPARAM_INFO
	.align		4
.L_4253:
        /*0008*/ 	.byte	0x04, 0x17
        /*000a*/ 	.short	(.L_4255 - .L_4254)
.L_4254:
        /*000c*/ 	.word	0x00000000
        /*0010*/ 	.short	0x0000
        /*0012*/ 	.short	0x0000
        /*0014*/ 	.byte	0x00, 0xf0, 0xa1, 0x04


	//----- nvinfo : EIATTR_SPARSE_MMA_MASK
	.align		4
.L_4255:
        /*0018*/ 	.byte	0x03, 0x50
        /*001a*/ 	.short	0x0000


	//----- nvinfo : EIATTR_MAXREG_COUNT
	.align		4
        /*001c*/ 	.byte	0x03, 0x1b
        /*001e*/ 	.short	0x0040


	//----- nvinfo : EIATTR_NUM_BARRIERS
	.align		4
        /*0020*/ 	.byte	0x02, 0x4c
        /*0022*/ 	.byte	0x01
	.zero		1


	//----- nvinfo : EIATTR_MERCURY_ISA_VERSION
	.align		4
        /*0024*/ 	.byte	0x03, 0x5f
        /*0026*/ 	.short	0x0101


	//----- nvinfo : EIATTR_COOP_GROUP_MASK_REGIDS
	.align		4
        /*0028*/ 	.byte	0x04, 0x29
        /*002a*/ 	.short	(.L_4257 - .L_4256)


	//   ....[0]....
.L_4256:
        /*002c*/ 	.word	0xffffffff


	//   ....[1]....
        /*0030*/ 	.word	0xffffffff


	//   ....[2]....
        /*0034*/ 	.word	0xffffffff


	//   ....[3]....
        /*0038*/ 	.word	0xffffffff


	//   ....[4]....
        /*003c*/ 	.word	0xffffffff


	//   ....[5]....
        /*0040*/ 	.word	0xffffffff


	//   ....[6]....
        /*0044*/ 	.word	0xffffffff


	//   ....[7]....
        /*0048*/ 	.word	0xffffffff


	//   ....[8]....
        /*004c*/ 	.word	0xffffffff


	//   ....[9]....
        /*0050*/ 	.word	0xffffffff


	//----- nvinfo : EIATTR_COOP_GROUP_INSTR_OFFSETS
	.align		4
.L_4257:
        /*0054*/ 	.byte	0x04, 0x28
        /*0056*/ 	.short	(.L_4259 - .L_4258)


	//   ....[0]....
.L_4258:
        /*0058*/ 	.word	0x00001560


	//   ....[1]....
        /*005c*/ 	.word	0x00001570


	//   ....[2]....
        /*0060*/ 	.word	0x000015a0


	//   ....[3]....
        /*0064*/ 	.word	0x000015b0


	//   ....[4]....
        /*0068*/ 	.word	0x000015e0


	//   ....[5]....
        /*006c*/ 	.word	0x000015f0


	//   ....[6]....
        /*0070*/ 	.word	0x00001620


	//   ....[7]....
        /*0074*/ 	.word	0x00001640


	//   ....[8]....
        /*0078*/ 	.word	0x00001670


	//   ....[9]....
        /*007c*/ 	.word	0x00001680


	//----- nvinfo : EIATTR_VRC_CTA_INIT_COUNT
	.align		4
.L_4259:
        /*0080*/ 	.byte	0x02, 0x4a
	.zero		1
	.zero		1


	//----- nvinfo : EIATTR_EXIT_INSTR_OFFSETS
	.align		4
        /*0084*/ 	.byte	0x04, 0x1c
        /*0086*/ 	.short	(.L_4261 - .L_4260)


	//   ....[0]....
.L_4260:
        /*0088*/ 	.word	0x00000060


	//   ....[1]....
        /*008c*/ 	.word	0x000016e0


	//   ....[2]....
        /*0090*/ 	.word	0x000017d0


	//----- nvinfo : EIATTR_MAX_THREADS
	.align		4
.L_4261:
        /*0094*/ 	.byte	0x04, 0x05
        /*0096*/ 	.short	(.L_4263 - .L_4262)
.L_4262:
        /*0098*/ 	.word	0x00000400
        /*009c*/ 	.word	0x00000001
        /*00a0*/ 	.word	0x00000001


	//----- nvinfo : EIATTR_CRS_STACK_SIZE
	.align		4
.L_4263:
        /*00a4*/ 	.byte	0x04, 0x1e
        /*00a6*/ 	.short	(.L_4265 - .L_4264)
.L_4264:
        /*00a8*/ 	.word	0x00000000


	//----- nvinfo : EIATTR_CBANK_PARAM_SIZE
	.align		4
.L_4265:
        /*00ac*/ 	.byte	0x03, 0x19
        /*00ae*/ 	.short	0x0128


	//----- nvinfo : EIATTR_PARAM_CBANK
	.align		4
        /*00b0*/ 	.byte	0x04, 0x0a
        /*00b2*/ 	.short	(.L_4267 - .L_4266)
	.align		4
.L_4266:
        /*00b4*/ 	.word	index@(.nv.constant0._ZN10layer_norm22ln_bwd_finalize_kernelINS_22Kernel_traits_finalizeILj2560E6__halfffffjLb0ELj1024ELj4ENS_18Kernel_traits_baseILj2560ES2_ffffjLj1024EEEEELb0ELb1EEEvNS_9BwdParamsE)
        /*00b8*/ 	.short	0x0380
        /*00ba*/ 	.short	0x0128


	//----- nvinfo : EIATTR_SW_WAR
	.align		4
.L_4267:
        /*00bc*/ 	.byte	0x04, 0x36
        /*00be*/ 	.short	(.L_4269 - .L_4268)
.L_4268:
        /*00c0*/ 	.word	0x00000008
.L_4269:


//--------------------- .nv.info._ZN10layer_norm13ln_bwd_kernelINS_13Kernel_traitsI6__halfffffjLj2560ELj1ELj1ELj4ELj16ENS_18Kernel_traits_baseILj2560ES2_ffffjLj128EEEEELb1ELb0ELb1ELb1EEEvNS_9BwdParamsE --------------------------
	.section	.nv.info._ZN10layer_norm13ln_bwd_kernelINS_13Kernel_traitsI6__halfffffjLj2560ELj1ELj1ELj4ELj16ENS_18Kernel_traits_baseILj2560ES2_ffffjLj128EEEEELb1ELb0ELb1ELb1EEEvNS_9BwdParamsE,"",@"SHT_CUDA_INFO"
	.sectionflags	@""
	.align	4


	//----- nvinfo : EIATTR_CUDA_API_VERSION
	.align		4
        /*0000*/ 	.byte	0x04, 0x37
        /*0002*/ 	.short	(.L_4271 - .L_4270)
.L_4270:
        /*0004*/ 	.word	0x00000082


	//----- nvinfo : EIATTR_KPARAM_INFO
	.align		4
.L_4271:
        /*0008*/ 	.byte	0x04, 0x17
        /*000a*/ 	.short	(.L_4273 - .L_4272)
.L_4272:
        /*000c*/ 	.word	0x00000000
        /*0010*/ 	.short	0x0000
        /*0012*/ 	.short	0x0000
        /*0014*/ 	.byte	0x00, 0xf0, 0xa1, 0x04


	//----- nvinfo : EIATTR_SPARSE_MMA_MASK
	.align		4
.L_4273:
        /*0018*/ 	.byte	0x03, 0x50
        /*001a*/ 	.short	0x0000


	//----- nvinfo : EIATTR_MAXREG_COUNT
	.align		4
        /*001c*/ 	.byte	0x03, 0x1b
        /*001e*/ 	.short	0x00ff


	//----- nvinfo : EIATTR_NUM_BARRIERS
	.align		4
        /*0020*/ 	.byte	0x02, 0x4c
        /*0022*/ 	.byte	0x01
	.zero		1


	//----- nvinfo : EIATTR_MERCURY_ISA_VERSION
	.align		4
        /*0024*/ 	.byte	0x03, 0x5f
        /*0026*/ 	.short	0x0101


	//----- nvinfo : EIATTR_COOP_GROUP_MASK_REGIDS
	.align		4
        /*0028*/ 	.byte	0x04, 0x29
        /*002a*/ 	.short	(.L_4275 - .L_4274)


	//   ....[0]....
.L_4274:
        /*002c*/ 	.word	0xffffffff


	//   ....[1]....
        /*0030*/ 	.word	0xffffffff


	//   ....[2]....
        /*0034*/ 	.word	0xffffffff


	//   ....[3]....
        /*0038*/ 	.word	0xffffffff


	//   ....[4]....
        /*003c*/ 	.word	0xffffffff


	//   ....[5]....
        /*0040*/ 	.word	0xffffffff


	//   ....[6]....
        /*0044*/ 	.word	0xffffffff


	//   ....[7]....
        /*0048*/ 	.word	0xffffffff


	//   ....[8]....
        /*004c*/ 	.word	0xffffffff


	//   ....[9]....
        /*0050*/ 	.word	0xffffffff


	//----- nvinfo : EIATTR_COOP_GROUP_INSTR_OFFSETS
	.align		4
.L_4275:
        /*0054*/ 	.byte	0x04, 0x28
        /*0056*/ 	.short	(.L_4277 - .L_4276)


	//   ....[0]....
.L_4276:
        /*0058*/ 	.word	0x000017b0


	//   ....[1]....
        /*005c*/ 	.word	0x000017e0


	//   ....[2]....
        /*0060*/ 	.word	0x00001810


	//   ....[3]....
        /*0064*/ 	.word	0x00001820


	//   ....[4]....
        /*0068*/ 	.word	0x00001850


	//   ....[5]....
        /*006c*/ 	.word	0x00001860


	//   ....[6]....
        /*0070*/ 	.word	0x00001890


	//   ....[7]....
        /*0074*/ 	.word	0x000018a0


	//   ....[8]....
        /*0078*/ 	.word	0x000018d0


	//   ....[9]....
        /*007c*/ 	.word	0x000018e0


	//----- nvinfo : EIATTR_VRC_CTA_INIT_COUNT
	.align		4
.L_4277:
        /*0080*/ 	.byte	0x02, 0x4a
	.zero		1
	.zero		1


	//----- nvinfo : EIATTR_EXIT_INSTR_OFFSETS
	.align		4
        /*0084*/ 	.byte	0x04, 0x1c
        /*0086*/ 	.short	(.L_4279 - .L_4278)


	//   ....[0]....
.L_4278:
        /*0088*/ 	.word	0x000050e0


	//----- nvinfo : EIATTR_MAX_THREADS
	.align		4
.L_4279:
        /*008c*/ 	.byte	0x04, 0x05
        /*008e*/ 	.short	(.L_4281 - .L_4280)
.L_4280:
        /*0090*/ 	.word	0x00000080
        /*0094*/ 	.word	0x00000001
        /*0098*/ 	.word	0x00000001


	//----- nvinfo : EIATTR_CRS_STACK_SIZE
	.align		4
.L_4281:
        /*009c*/ 	.byte	0x04, 0x1e
        /*009e*/ 	.short	(.L_4283 - .L_4282)
.L_4282:
        /*00a0*/ 	.word	0x00000000


	//----- nvinfo : EIATTR_CBANK_PARAM_SIZE
	.align		4
.L_4283:
        /*00a4*/ 	.byte	0x03, 0x19
        /*00a6*/ 	.short	0x0128


	//----- nvinfo : EIATTR_PARAM_CBANK
	.align		4
        /*00a8*/ 	.byte	0x04, 0x0a
        /*00aa*/ 	.short	(.L_4285 - .L_4284)
	.align		4
.L_4284:
        /*00ac*/ 	.word	index@(.nv.constant0._ZN10layer_norm13ln_bwd_kernelINS_13Kernel_traitsI6__halfffffjLj2560ELj1ELj1ELj4ELj16ENS_18Kernel_traits_baseILj2560ES2_ffffjLj128EEEEELb1ELb0ELb1ELb1EEEvNS_9BwdParamsE)
        /*00b0*/ 	.short	0x0380
        /*00b2*/ 	.short	0x0128


	//----- nvinfo : EIATTR_SW_WAR
	.align		4
.L_4285:
        /*00b4*/ 	.byte	0x04, 0x36
        /*00b6*/ 	.short	(.L_4287 - .L_4286)
.L_4286:
        /*00b8*/ 	.word	0x00000008
.L_4287:


//--------------------- .nv.info._ZN10layer_norm13ln_bwd_kernelINS_13Kernel_traitsI6__halfffffjLj2560ELj1ELj1ELj4ELj16ENS_18Kernel_traits_baseILj2560ES2_ffffjLj128EEEEELb1ELb1ELb0ELb0EEEvNS_9BwdParamsE --------------------------
	.section	.nv.info._ZN10layer_norm13ln_bwd_kernelINS_13Kernel_traitsI6__halfffffjLj2560ELj1ELj1ELj4ELj16ENS_18Kernel_traits_baseILj2560ES2_ffffjLj128EEEEELb1ELb1ELb0ELb0EEEvNS_9BwdParamsE,"",@"SHT_CUDA_INFO"
	.sectionflags	@""
	.align	4


	//----- nvinfo : EIATTR_CUDA_API_VERSION
	.align		4
        /*0000*/ 	.byte	0x04, 0x37
        /*0002*/ 	.short	(.L_4289 - .L_4288)
.L_4288:
        /*0004*/ 	.word	0x00000082


	//----- nvinfo : EIATTR_KPARAM_INFO
	.align		4
.L_4289:
        /*0008*/ 	.byte	0x04, 0x17
        /*000a*/ 	.short	(.L_4291 - .L_4290)
.L_4290:
        /*000c*/ 	.word	0x00000000
        /*0010*/ 	.short	0x0000
        /*0012*/ 	.short	0x0000
        /*0014*/ 	.byte	0x00, 0xf0, 0xa1, 0x04


	//----- nvinfo : EIATTR_SPARSE_MMA_MASK
	.align		4
.L_4291:
        /*0018*/ 	.byte	0x03, 0x50
        /*001a*/ 	.short	0x0000


	//----- nvinfo : EIATTR_MAXREG_COUNT
	.align		4
        /*001c*/ 	.byte	0x03, 0x1b
        /*001e*/ 	.short	0x00ff


	//----- nvinfo : EIATTR_NUM_BARRIERS
	.align		4
        /*0020*/ 	.byte	0x02, 0x4c
        /*0022*/ 	.byte	0x01
	.zero		1


	//----- nvinfo : EIATTR_MERCURY_ISA_VERSION
	.align		4
        /*0024*/ 	.byte	0x03, 0x5f
        /*0026*/ 	.short	0x0101


	//----- nvinfo : EIATTR_COOP_GROUP_MASK_REGIDS
	.align		4
        /*0028*/ 	.byte	0x04, 0x29
        /*002a*/ 	.short	(.L_4293 - .L_4292)


	//   ....[0]....
.L_4292:
        /*002c*/ 	.word	0xffffffff


	//   ....[1]....
        /*0030*/ 	.word	0xffffffff


	//   ....[2]....
        /*0034*/ 	.word	0xffffffff


	//   ....[3]....
        /*0038*/ 	.word	0xffffffff


	//   ....[4]....
        /*003c*/ 	.word	0xffffffff


	//   ....[5]....
        /*0040*/ 	.word	0xffffffff


	//   ....[6]....
        /*0044*/ 	.word	0xffffffff


	//   ....[7]....
        /*0048*/ 	.word	0xffffffff


	//   ....[8]....
        /*004c*/ 	.word	0xffffffff


	//   ....[9]....
        /*0050*/ 	.word	0xffffffff


	//----- nvinfo : EIATTR_COOP_GROUP_INSTR_OFFSETS
	.align		4
.L_4293:
        /*0054*/ 	.byte	0x04, 0x28
        /*0056*/ 	.short	(.L_4295 - .L_4294)


	//   ....[0]....
.L_4294:
        /*0058*/ 	.word	0x00001cc0


	//   ....[1]....
        /*005c*/ 	.word	0x00001cf0


	//   ....[2]....
        /*0060*/ 	.word	0x00001d20


	//   ....[3]....
        /*0064*/ 	.word	0x00001d30


	//   ....[4]....
        /*0068*/ 	.word	0x00001d60


	//   ....[5]....
        /*006c*/ 	.word	0x00001d70


	//   ....[6]....
        /*0070*/ 	.word	0x00001da0


	//   ....[7]....
        /*0074*/ 	.word	0x00001db0


	//   ....[8]....
        /*0078*/ 	.word	0x00001de0


	//   ....[9]....
        /*007c*/ 	.word	0x00001df0


	//----- nvinfo : EIATTR_VRC_CTA_INIT_COUNT
	.align		4
.L_4295:
        /*0080*/ 	.byte	0x02, 0x4a
	.zero		1
	.zero		1


	//----- nvinfo : EIATTR_EXIT_INSTR_OFFSETS
	.align		4
        /*0084*/ 	.byte	0x04, 0x1c
        /*0086*/ 	.short	(.L_4297 - .L_4296)


	//   ....[0]....
.L_4296:
        /*0088*/ 	.word	0x00006b70


	//   ....[1]....
        /*008c*/ 	.word	0x00006c10


	//----- nvinfo : EIATTR_MAX_THREADS
	.align		4
.L_4297:
        /*0090*/ 	.byte	0x04, 0x05
        /*0092*/ 	.short	(.L_4299 - .L_4298)
.L_4298:
        /*0094*/ 	.word	0x00000080
        /*0098*/ 	.word	0x00000001
        /*009c*/ 	.word	0x00000001


	//----- nvinfo : EIATTR_CRS_STACK_SIZE
	.align		4
.L_4299:
        /*00a0*/ 	.byte	0x04, 0x1e
        /*00a2*/ 	.short	(.L_4301 - .L_4300)
.L_4300:
        /*00a4*/ 	.word	0x00000000


	//----- nvinfo : EIATTR_CBANK_PARAM_SIZE
	.align		4
.L_4301:
        /*00a8*/ 	.byte	0x03, 0x19
        /*00aa*/ 	.short	0x0128


	//----- nvinfo : EIATTR_PARAM_CBANK
	.align		4
        /*00ac*/ 	.byte	0x04, 0x0a
        /*00ae*/ 	.short	(.L_4303 - .L_4302)
	.align		4
.L_4302:
        /*00b0*/ 	.word	index@(.nv.constant0._ZN10layer_norm13ln_bwd_kernelINS_13Kernel_traitsI6__halfffffjLj2560ELj1ELj1ELj4ELj16ENS_18Kernel_traits_baseILj2560ES2_ffffjLj128EEEEELb1ELb1ELb0ELb0EEEvNS_9BwdParamsE)
        /*00b4*/ 	.short	0x0380
        /*00b6*/ 	.short	0x0128


	//----- nvinfo : EIATTR_SW_WAR
	.align		4
.L_4303:
        /*00b8*/ 	.byte	0x04, 0x36
        /*00ba*/ 	.short	(.L_4305 - .L_4304)
.L_4304:
        /*00bc*/ 	.word	0x00000008
.L_4305:


//--------------------- .nv.info._ZN10layer_norm13ln_bwd_kernelINS_13Kernel_traitsI6__halfffffjLj2560ELj1ELj1ELj4ELj16ENS_18Kernel_traits_baseILj2560ES2_ffffjLj128EEEEELb1ELb1ELb0ELb1EEEvNS_9BwdParamsE --------------------------
	.section	.nv.info._ZN10layer_norm13ln_bwd_kernelINS_13Kernel_traitsI6__halfffffjLj2560ELj1ELj1ELj4ELj16ENS_18Kernel_traits_baseILj2560ES2_ffffjLj128EEEEELb1ELb1ELb0ELb1EEEvNS_9BwdParamsE,"",@"SHT_CUDA_INFO"
	.sectionflags	@""
	.align	4


	//----- nvinfo : EIATTR_CUDA_API_VERSION
	.align		4
        /*0000*/ 	.byte	0x04, 0x37
        /*0002*/ 	.short	(.L_4307 - .L_4306)
.L_4306:
        /*0004*/ 	.word	0x00000082


	//----- nvinfo : EIATTR_KPARAM_INFO
	.align		4
.L_4307:
        /*0008*/ 	.byte	0x04, 0x17
        /*000a*/ 	.short	(.L_4309 - .L_4308)
.L_4308:
        /*000c*/ 	.word	0x00000000
        /*0010*/ 	.short	0x0000
        /*0012*/ 	.short	0x0000
        /*0014*/ 	.byte	0x00, 0xf0, 0xa1, 0x04


	//----- nvinfo : EIATTR_SPARSE_MMA_MASK
	.align		4
.L_4309:
        /*0018*/ 	.byte	0x03, 0x50
        /*001a*/ 	.short	0x0000


	//----- nvinfo : EIATTR_MAXREG_COUNT
	.align		4
        /*001c*/ 	.byte	0x03, 0x1b
        /*001e*/ 	.short	0x00ff


	//----- nvinfo : EIATTR_NUM_BARRIERS
	.align		4
        /*0020*/ 	.byte	0x02, 0x4c
        /*0022*/ 	.byte	0x01
	.zero		1


	//----- nvinfo : EIATTR_MERCURY_ISA_VERSION
	.align		4
        /*0024*/ 	.byte	0x03, 0x5f
        /*0026*/ 	.short	0x0101


	//----- nvinfo : EIATTR_COOP_GROUP_MASK_REGIDS
	.align		4
        /*0028*/ 	.byte	0x04, 0x29
        /*002a*/ 	.short	(.L_4311 - .L_4310)


	//   ....[0]....
.L_4310:
        /*002c*/ 	.word	0xffffffff


	//   ....[1]....
        /*0030*/ 	.word	0xffffffff


	//   ....[2]....
        /*0034*/ 	.word	0xffffffff


	//   ....[3]....
        /*0038*/ 	.word	0xffffffff


	//   ....[4]....
        /*003c*/ 	.word	0xffffffff


	//   ....[5]....
        /*0040*/ 	.word	0xffffffff


	//   ....[6]....
        /*0044*/ 	.word	0xffffffff


	//   ....[7]....
        /*0048*/ 	.word	0xffffffff


	//   ....[8]....
        /*004c*/ 	.word	0xffffffff


	//   ....[9]....
        /*0050*/ 	.word	0xffffffff


	//----- nvinfo : EIATTR_COOP_GROUP_INSTR_OFFSETS
	.align		4
.L_4311:
        /*0054*/ 	.byte	0x04, 0x28
        /*0056*/ 	.short	(.L_4313 - .L_4312)


	//   ....[0]....
.L_4312:
        /*0058*/ 	.word	0x00001360


	//   ....[1]....
        /*005c*/ 	.word	0x00001370


	//   ....[2]....
        /*0060*/ 	.word	0x000013c0


	//   ....[3]....
        /*0064*/ 	.word	0x000013d0


	//   ....[4]....
        /*0068*/ 	.word	0x00001420


	//   ....[5]....
        /*006c*/ 	.word	0x00001430


	//   ....[6]....
        /*0070*/ 	.word	0x00001470


	//   ....[7]....
        /*0074*/ 	.word	0x00001480


	//   ....[8]....
        /*0078*/ 	.word	0x000014e0


	//   ....[9]....
        /*007c*/ 	.word	0x000014f0


	//----- nvinfo : EIATTR_VRC_CTA_INIT_COUNT
	.align		4
.L_4313:
        /*0080*/ 	.byte	0x02, 0x4a
	.zero		1
	.zero		1


	//----- nvinfo : EIATTR_EXIT_INSTR_OFFSETS
	.align		4
        /*0084*/ 	.byte	0x04, 0x1c
        /*0086*/ 	.short	(.L_4315 - .L_4314)


	//   ....[0]....
.L_4314:
        /*0088*/ 	.word	0x00005d80


	//----- nvinfo : EIATTR_MAX_THREADS
	.align		4
.L_4315:
        /*008c*/ 	.byte	0x04, 0x05
        /*008e*/ 	.short	(.L_4317 - .L_4316)
.L_4316:
        /*0090*/ 	.word	0x00000080
        /*0094*/ 	.word	0x00000001
        /*0098*/ 	.word	0x00000001


	//----- nvinfo : EIATTR_CRS_STACK_SIZE
	.align		4
.L_4317:
        /*009c*/ 	.byte	0x04, 0x1e
        /*009e*/ 	.short	(.L_4319 - .L_4318)
.L_4318:
        /*00a0*/ 	.word	0x00000000


	//----- nvinfo : EIATTR_CBANK_PARAM_SIZE
	.align		4
.L_4319:
        /*00a4*/ 	.byte	0x03, 0x19
        /*00a6*/ 	.short	0x0128


	//----- nvinfo : EIATTR_PARAM_CBANK
	.align		4
        /*00a8*/ 	.byte	0x04, 0x0a
        /*00aa*/ 	.short	(.L_4321 - .L_4320)
	.align		4
.L_4320:
        /*00ac*/ 	.word	index@(.nv.constant0._ZN10layer_norm13ln_bwd_kernelINS_13Kernel_traitsI6__halfffffjLj2560ELj1ELj1ELj4ELj16ENS_18Kernel_traits_baseILj2560ES2_ffffjLj128EEEEELb1ELb1ELb0ELb1EEEvNS_9BwdParamsE)
        /*00b0*/ 	.short	0x0380
        /*00b2*/ 	.short	0x0128


	//----- nvinfo : EIATTR_SW_WAR
	.align		4
.L_4321:
        /*00b4*/ 	.byte	0x04, 0x36
        /*00b6*/ 	.short	(.L_4323 - .L_4322)
.L_4322:
        /*00b8*/ 	.word	0x00000008
.L_4323:


//--------------------- .nv.info._ZN10layer_norm22ln_bwd_finalize_kernelINS_22Kernel_traits_finalizeILj2560E6__halfffffjLb1ELj1024ELj4ENS_18Kernel_traits_baseILj2560ES2_ffffjLj1024EEEEELb1ELb0EEEvNS_9BwdParamsE --------------------------
	.section	.nv.info._ZN10layer_norm22ln_bwd_finalize_kernelINS_22Kernel_traits_finalizeILj2560E6__halfffffjLb1ELj1024ELj4ENS_18Kernel_traits_baseILj2560ES2_ffffjLj1024EEEEELb1ELb0EEEvNS_9BwdParamsE,"",@"SHT_CUDA_INFO"
	.sectionflags	@""
	.align	4


	//----- nvinfo : EIATTR_CUDA_API_VERSION
	.align		4
        /*0000*/ 	.byte	0x04, 0x37
        /*0002*/ 	.short	(.L_4325 - .L_4324)
.L_4324:
        /*0004*/ 	.word	0x00000082


	//----- nvinfo : EIATTR_KPARAM_INFO
	.align		4
.L_4325:
        /*0008*/ 	.byte	0x04, 0x17
        /*000a*/ 	.short	(.L_4327 - .L_4326)
.L_4326:
        /*000c*/ 	.word	0x00000000
        /*0010*/ 	.short	0x0000
        /*0012*/ 	.short	0x0000
        /*0014*/ 	.byte	0x00, 0xf0, 0xa1, 0x04


	//----- nvinfo : EIATTR_SPARSE_MMA_MASK
	.align		4
.L_4327:
        /*0018*/ 	.byte	0x03, 0x50
        /*001a*/ 	.short	0x0000


	//----- nvinfo : EIATTR_MAXREG_COUNT
	.align		4
        /*001c*/ 	.byte	0x03, 0x1b
        /*001e*/ 	.short	0x0040


	//----- nvinfo : EIATTR_NUM_BARRIERS
	.align		4
        /*0020*/ 	.byte	0x02, 0x4c
        /*0022*/ 	.byte	0x01
	.zero		1


	//----- nvinfo : EIATTR_MERCURY_ISA_VERSION
	.align		4
        /*0024*/ 	.byte	0x03, 0x5f
        /*0026*/ 	.short	0x0101


	//----- nvinfo : EIATTR_COOP_GROUP_MASK_REGIDS
	.align		4
        /*0028*/ 	.byte	0x04, 0x29
        /*002a*/ 	.short	(.L_4329 - .L_4328)


	//   ....[0]....
.L_4328:
        /*002c*/ 	.word	0xffffffff


	//   ....[1]....
        /*0030*/ 	.word	0xffffffff


	//   ....[2]....
        /*0034*/ 	.word	0xffffffff


	//   ....[3]....
        /*0038*/ 	.word	0xffffffff


	//   ....[4]....
        /*003c*/ 	.word	0xffffffff


	//   ....[5]....
        /*0040*/ 	.word	0xffffffff


	//   ....[6]....
        /*0044*/ 	.word	0xffffffff


	//   ....[7]....
        /*0048*/ 	.word	0xffffffff


	//   ....[8]....
        /*004c*/ 	.word	0xffffffff


	//   ....[9]....
        /*0050*/ 	.word	0xffffffff


	//   ....[10]....
        /*0054*/ 	.word	0xffffffff


	//   ....[11]....
        /*0058*/ 	.word	0xffffffff


	//   ....[12]....
        /*005c*/ 	.word	0xffffffff


	//   ....[13]....
        /*0060*/ 	.word	0xffffffff


	//   ....[14]....
        /*0064*/ 	.word	0xffffffff


	//----- nvinfo : EIATTR_COOP_GROUP_INSTR_OFFSETS
	.align		4
.L_4329:
        /*0068*/ 	.byte	0x04, 0x28
        /*006a*/ 	.short	(.L_4331 - .L_4330)


	//   ....[0]....
.L_4330:
        /*006c*/ 	.word	0x00001030


	//   ....[1]....
        /*0070*/ 	.word	0x00001040


	//   ....[2]....
        /*0074*/ 	.word	0x00001050


	//   ....[3]....
        /*0078*/ 	.word	0x00001080


	//   ....[4]....
        /*007c*/ 	.word	0x000010a0


	//   ....[5]....
        /*0080*/ 	.word	0x000010b0


	//   ....[6]....
        /*0084*/ 	.word	0x000010f0


	//   ....[7]....
        /*0088*/ 	.word	0x00001100


	//   ....[8]....
        /*008c*/ 	.word	0x00001110


	//   ....[9]....
        /*0090*/ 	.word	0x00001140


	//   ....[10]....
        /*0094*/ 	.word	0x00001170


	//   ....[11]....
        /*0098*/ 	.word	0x00001190


	//   ....[12]....
        /*009c*/ 	.word	0x000011c0


	//   ....[13]....
        /*00a0*/ 	.word	0x000011f0


	//   ....[14]....
        /*00a4*/ 	.word	0x00001220


	//----- nvinfo : EIATTR_VRC_CTA_INIT_COUNT
	.align		4
.L_4331:
        /*00a8*/ 	.byte	0x02, 0x4a
	.zero		1
	.zero		1


	//----- nvinfo : EIATTR_EXIT_INSTR_OFFSETS
	.align		4
        /*00ac*/ 	.byte	0x04, 0x1c
        /*00ae*/ 	.short	(.L_4333 - .L_4332)


	//   ....[0]....
.L_4332:
        /*00b0*/ 	.word	0x00000060


	//   ....[1]....
        /*00b4*/ 	.word	0x000012a0


	//   ....[2]....
        /*00b8*/ 	.word	0x000012d0


	//   ....[3]....
        /*00bc*/ 	.word	0x000013e0


	//----- nvinfo : EIATTR_MAX_THREADS
	.align		4
.L_4333:
        /*00c0*/ 	.byte	0x04, 0x05
        /*00c2*/ 	.short	(.L_4335 - .L_4334)
.L_4334:
        /*00c4*/ 	.word	0x00000400
        /*00c8*/ 	.word	0x00000001
        /*00cc*/ 	.word	0x00000001


	//----- nvinfo : EIATTR_CRS_STACK_SIZE
	.align		4
.L_4335:
        /*00d0*/ 	.byte	0x04, 0x1e
        /*00d2*/ 	.short	(.L_4337 - .L_4336)
.L_4336:
        /*00d4*/ 	.word	0x00000000


	//----- nvinfo : EIATTR_CBANK_PARAM_SIZE
	.align		4
.L_4337:
        /*00d8*/ 	.byte	0x03, 0x19
        /*00da*/ 	.short	0x0128


	//----- nvinfo : EIATTR_PARAM_CBANK
	.align		4
        /*00dc*/ 	.byte	0x04, 0x0a
        /*00de*/ 	.short	(.L_4339 - .L_4338)
	.align		4
.L_4338:
        /*00e0*/ 	.word	index@(.nv.constant0._ZN10layer_norm22ln_bwd_finalize_kernelINS_22Kernel_traits_finalizeILj2560E6__halfffffjLb1ELj1024ELj4ENS_18Kernel_traits_baseILj2560ES2_ffffjLj1024EEEEELb1ELb0EEEvNS_9BwdParamsE)
        /*00e4*/ 	.short	0x0380
        /*00e6*/ 	.short	0x0128


	//----- nvinfo : EIATTR_SW_WAR
	.align		4
.L_4339:
        /*00e8*/ 	.byte	0x04, 0x36
        /*00ea*/ 	.short	(.L_4341 - .L_4340)
.L_4340:
        /*00ec*/ 	.word	0x00000008
.L_4341:


//--------------------- .nv.info._ZN10layer_norm13ln_bwd_kernelINS_13Kernel_traitsI6__halfffffjLj2560ELj1ELj1ELj4ELj16ENS_18Kernel_traits_baseILj2560ES2_ffffjLj128EEEEELb1ELb1ELb1ELb0EEEvNS_9BwdParamsE --------------------------
	.section	.nv.info._ZN10layer_norm13ln_bwd_kernelINS_13Kernel_traitsI6__halfffffjLj2560ELj1ELj1ELj4ELj16ENS_18Kernel_traits_baseILj2560ES2_ffffjLj128EEEEELb1ELb1ELb1ELb0EEEvNS_9BwdParamsE,"",@"SHT_CUDA_INFO"
	.sectionflags	@""
	.align	4


	//----- nvinfo : EIATTR_CUDA_API_VERSION
	.align		4
        /*0000*/ 	.byte	0x04, 0x37
        /*0002*/ 	.short	(.L_4343 - .L_4342)
.L_4342:
        /*0004*/ 	.word	0x00000082


	//----- nvinfo : EIATTR_KPARAM_INFO
	.align		4
.L_4343:
        /*0008*/ 	.byte	0x04, 0x17
        /*000a*/ 	.short	(.L_4345 - .L_4344)
.L_4344:
        /*000c*/ 	.word	0x00000000
        /*0010*/ 	.short	0x0000
        /*0012*/ 	.short	0x0000
        /*0014*/ 	.byte	0x00, 0xf0, 0xa1, 0x04


	//----- nvinfo : EIATTR_SPARSE_MMA_MASK
	.align		4
.L_4345:
        /*0018*/ 	.byte	0x03, 0x50
        /*001a*/ 	.short	0x0000


	//----- nvinfo : EIATTR_MAXREG_COUNT
	.align		4
        /*001c*/ 	.byte	0x03, 0x1b
        /*001e*/ 	.short	0x00ff


	//----- nvinfo : EIATTR_NUM_BARRIERS
	.align		4
        /*0020*/ 	.byte	0x02, 0x4c
        /*0022*/ 	.byte	0x01
	.zero		1


	//----- nvinfo : EIATTR_MERCURY_ISA_VERSION
	.align		4
        /*0024*/ 	.byte	0x03, 0x5f
        /*0026*/ 	.short	0x0101


	//----- nvinfo : EIATTR_COOP_GROUP_MASK_REGIDS
	.align		4
        /*0028*/ 	.byte	0x04, 0x29
        /*002a*/ 	.short	(.L_4347 - .L_4346)


	//   ....[0]....
.L_4346:
        /*002c*/ 	.word	0xffffffff


	//   ....[1]....
        /*0030*/ 	.word	0xffffffff


	//   ....[2]....
        /*0034*/ 	.word	0xffffffff


	//   ....[3]....
        /*0038*/ 	.word	0xffffffff


	//   ....[4]....
        /*003c*/ 	.word	0xffffffff


	//   ....[5]....
        /*0040*/ 	.word	0xffffffff


	//   ....[6]....
        /*0044*/ 	.word	0xffffffff


	//   ....[7]....
        /*0048*/ 	.word	0xffffffff


	//   ....[8]....
        /*004c*/ 	.word	0xffffffff


	//   ....[9]....
        /*0050*/ 	.word	0xffffffff


	//----- nvinfo : EIATTR_COOP_GROUP_INSTR_OFFSETS
	.align		4
.L_4347:
        /*0054*/ 	.byte	0x04, 0x28
        /*0056*/ 	.short	(.L_4349 - .L_4348)


	//   ....[0]....
.L_4348:
        /*0058*/ 	.word	0x000023f0


	//   ....[1]....
        /*005c*/ 	.word	0x00002420


	//   ....[2]....
        /*0060*/ 	.word	0x00002450


	//   ....[3]....
        /*0064*/ 	.word	0x00002460


	//   ....[4]....
        /*0068*/ 	.word	0x00002490


	//   ....[5]....
        /*006c*/ 	.word	0x000024a0


	//   ....[6]....
        /*0070*/ 	.word	0x000024d0


	//   ....[7]....
        /*0074*/ 	.word	0x000024e0


	//   ....[8]....
        /*0078*/ 	.word	0x00002510


	//   ....[9]....
        /*007c*/ 	.word	0x00002520


	//----- nvinfo : EIATTR_VRC_CTA_INIT_COUNT
	.align		4
.L_4349:
        /*0080*/ 	.byte	0x02, 0x4a
	.zero		1
	.zero		1


	//----- nvinfo : EIATTR_EXIT_INSTR_OFFSETS
	.align		4
        /*0084*/ 	.byte	0x04, 0x1c
        /*0086*/ 	.short	(.L_4351 - .L_4350)


	//   ....[0]....
.L_4350:
        /*0088*/ 	.word	0x00008920


	//   ....[1]....
        /*008c*/ 	.word	0x000089c0


	//----- nvinfo : EIATTR_MAX_THREADS
	.align		4
.L_4351:
        /*0090*/ 	.byte	0x04, 0x05
        /*0092*/ 	.short	(.L_4353 - .L_4352)
.L_4352:
        /*0094*/ 	.word	0x00000080
        /*0098*/ 	.word	0x00000001
        /*009c*/ 	.word	0x00000001


	//----- nvinfo : EIATTR_CRS_STACK_SIZE
	.align		4
.L_4353:
        /*00a0*/ 	.byte	0x04, 0x1e
        /*00a2*/ 	.short	(.L_4355 - .L_4354)
.L_4354:
        /*00a4*/ 	.word	0x00000000


	//----- nvinfo : EIATTR_CBANK_PARAM_SIZE
	.align		4
.L_4355:
        /*00a8*/ 	.byte	0x03, 0x19
        /*00aa*/ 	.short	0x0128


	//----- nvinfo : EIATTR_PARAM_CBANK
	.align		4
        /*00ac*/ 	.byte	0x04, 0x0a
        /*00ae*/ 	.short	(.L_4357 - .L_4356)
	.align		4
.L_4356:
        /*00b0*/ 	.word	index@(.nv.constant0._ZN10layer_norm13ln_bwd_kernelINS_13Kernel_traitsI6__halfffffjLj2560ELj1ELj1ELj4ELj16ENS_18Kernel_traits_baseILj2560ES2_ffffjLj128EEEEELb1ELb1ELb1ELb0EEEvNS_9BwdParamsE)
        /*00b4*/ 	.short	0x0380
        /*00b6*/ 	.short	0x0128


	//----- nvinfo : EIATTR_SW_WAR
	.align		4
.L_4357:
        /*00b8*/ 	.byte	0x04, 0x36
        /*00ba*/ 	.short	(.L_4359 - .L_4358)
.L_4358:
        /*00bc*/ 	.word	0x00000008
.L_4359:


//--------------------- .nv.info._ZN10layer_norm22ln_bwd_finalize_kernelINS_22Kernel_traits_finalizeILj2560E6__halfffffjLb1ELj1024ELj4ENS_18Kernel_traits_baseILj2560ES2_ffffjLj1024EEEEELb1ELb1EEEvNS_9BwdParamsE --------------------------
	.section	.nv.info._ZN10layer_norm22ln_bwd_finalize_kernelINS_22Kernel_traits_finalizeILj2560E6__halfffffjLb1ELj1024ELj4ENS_18Kernel_traits_baseILj2560ES2_ffffjLj1024EEEEELb1ELb1EEEvNS_9BwdParamsE,"",@"SHT_CUDA_INFO"
	.sectionflags	@""
	.align	4


	//----- nvinfo : EIATTR_CUDA_API_VERSION
	.align		4
        /*0000*/ 	.byte	0x04, 0x37
        /*0002*/ 	.short	(.L_4361 - .L_4360)
.L_4360:
        /*0004*/ 	.word	0x00000082


	//----- nvinfo : EIATTR_KPARAM_INFO
	.align		4
.L_4361:
        /*0008*/ 	.byte	0x04, 0x17
        /*000a*/ 	.short	(.L_4363 - .L_4362)
.L_4362:
        /*000c*/ 	.word	0x00000000
        /*0010*/ 	.short	0x0000
        /*0012*/ 	.short	0x0000
        /*0014*/ 	.byte	0x00, 0xf0, 0xa1, 0x04


	//----- nvinfo : EIATTR_SPARSE_MMA_MASK
	.align		4
.L_4363:
        /*0018*/ 	.byte	0x03, 0x50
        /*001a*/ 	.short	0x0000


	//----- nvinfo : EIATTR_MAXREG_COUNT
	.align		4
        /*001c*/ 	.byte	0x03, 0x1b
        /*001e*/ 	.short	0x0040


	//----- nvinfo : EIATTR_NUM_BARRIERS
	.align		4
        /*0020*/ 	.byte	0x02, 0x4c
        /*0022*/ 	.byte	0x01
	.zero		1


	//----- nvinfo : EIATTR_MERCURY_ISA_VERSION
	.align		4
        /*0024*/ 	.byte	0x03, 0x5f
        /*0026*/ 	.short	0x0101


	//----- nvinfo : EIATTR_COOP_GROUP_MASK_REGIDS
	.align		4
        /*0028*/ 	.byte	0x04, 0x29
        /*002a*/ 	.short	(.L_4365 - .L_4364)


	//   ....[0]....
.L_4364:
        /*002c*/ 	.word	0xffffffff


	//   ....[1]....
        /*0030*/ 	.word	0xffffffff


	//   ....[2]....
        /*0034*/ 	.word	0xffffffff


	//   ....[3]....
        /*0038*/ 	.word	0xffffffff


	//   ....[4]....
        /*003c*/ 	.word	0xffffffff


	//   ....[5]....
        /*0040*/ 	.word	0xffffffff


	//   ....[6]....
        /*0044*/ 	.word	0xffffffff


	//   ....[7]....
        /*0048*/ 	.word	0xffffffff


	//   ....[8]....
        /*004c*/ 	.word	0xffffffff


	//   ....[9]....
        /*0050*/ 	.word	0xffffffff


	//   ....[10]....
        /*0054*/ 	.word	0xffffffff


	//   ....[11]....
        /*0058*/ 	.word	0xffffffff


	//   ....[12]....
        /*005c*/ 	.word	0xffffffff


	//   ....[13]....
        /*0060*/ 	.word	0xffffffff


	//   ....[14]....
        /*0064*/ 	.word	0xffffffff


	//----- nvinfo : EIATTR_COOP_GROUP_INSTR_OFFSETS
	.align		4
.L_4365:
        /*0068*/ 	.byte	0x04, 0x28
        /*006a*/ 	.short	(.L_4367 - .L_4366)


	//   ....[0]....
.L_4366:
        /*006c*/ 	.word	0x00001060


	//   ....[1]....
        /*0070*/ 	.word	0x00001070


	//   ....[2]....
        /*0074*/ 	.word	0x00001080


	//   ....[3]....
        /*0078*/ 	.word	0x000010b0


	//   ....[4]....
        /*007c*/ 	.word	0x000010d0


	//   ....[5]....
        /*0080*/ 	.word	0x000010e0


	//   ....[6]....
        /*0084*/ 	.word	0x00001120


	//   ....[7]....
        /*0088*/ 	.word	0x00001140


	//   ....[8]....
        /*008c*/ 	.word	0x00001150


	//   ....[9]....
        /*0090*/ 	.word	0x00001180


	//   ....[10]....
        /*0094*/ 	.word	0x000011a0


	//   ....[11]....
        /*0098*/ 	.word	0x000011b0


	//   ....[12]....
        /*009c*/ 	.word	0x000011f0


	//   ....[13]....
        /*00a0*/ 	.word	0x00001200


	//   ....[14]....
        /*00a4*/ 	.word	0x00001210


	//----- nvinfo : EIATTR_VRC_CTA_INIT_COUNT
	.align		4
.L_4367:
        /*00a8*/ 	.byte	0x02, 0x4a
	.zero		1
	.zero		1


	//----- nvinfo : EIATTR_EXIT_INSTR_OFFSETS
	.align		4
        /*00ac*/ 	.byte	0x04, 0x1c
        /*00ae*/ 	.short	(.L_4369 - .L_4368)


	//   ....[0]....
.L_4368:
        /*00b0*/ 	.word	0x00000060


	//   ....[1]....
        /*00b4*/ 	.word	0x00001290


	//   ....[2]....
        /*00b8*/ 	.word	0x000013d0


	//----- nvinfo : EIATTR_MAX_THREADS
	.align		4
.L_4369:
        /*00bc*/ 	.byte	0x04, 0x05
        /*00be*/ 	.short	(.L_4371 - .L_4370)
.L_4370:
        /*00c0*/ 	.word	0x00000400
        /*00c4*/ 	.word	0x00000001
        /*00c8*/ 	.word	0x00000001


	//----- nvinfo : EIATTR_CRS_STACK_SIZE
	.align		4
.L_4371:
        /*00cc*/ 	.byte	0x04, 0x1e
        /*00ce*/ 	.short	(.L_4373 - .L_4372)
.L_4372:
        /*00d0*/ 	.word	0x00000000


	//----- nvinfo : EIATTR_CBANK_PARAM_SIZE
	.align		4
.L_4373:
        /*00d4*/ 	.byte	0x03, 0x19
        /*00d6*/ 	.short	0x0128


	//----- nvinfo : EIATTR_PARAM_CBANK
	.align		4
        /*00d8*/ 	.byte	0x04, 0x0a
        /*00da*/ 	.short	(.L_4375 - .L_4374)
	.align		4
.L_4374:
        /*00dc*/ 	.word	index@(.nv.constant0._ZN10layer_norm22ln_bwd_finalize_kernelINS_22Kernel_traits_finalizeILj2560E6__halfffffjLb1ELj1024ELj4ENS_18Kernel_traits_baseILj2560ES2_ffffjLj1024EEEEELb1ELb1EEEvNS_9BwdParamsE)
        /*00e0*/ 	.short	0x0380
        /*00e2*/ 	.short	0x0128


	//----- nvinfo : EIATTR_SW_WAR
	.align		4
.L_4375:
        /*00e4*/ 	.byte	0x04, 0x36
        /*00e6*/ 	.short	(.L_4377 - .L_4376)
.L_4376:
        /*00e8*/ 	.word	0x00000008
.L_4377:


//--------------------- .nv.info._ZN10layer_norm13ln_bwd_kernelINS_13Kernel_traitsI6__halfffffjLj2560ELj1ELj1ELj4ELj16ENS_18Kernel_traits_baseILj2560ES2_ffffjLj128EEEEELb1ELb1ELb1ELb1EEEvNS_9BwdParamsE --------------------------
	.section	.nv.info._ZN10layer_norm13ln_bwd_kernelINS_13Kernel_traitsI6__halfffffjLj2560ELj1ELj1ELj4ELj16ENS_18Kernel_traits_baseILj2560ES2_ffffjLj128EEEEELb1ELb1ELb1ELb1EEEvNS_9BwdParamsE,"",@"SHT_CUDA_INFO"
	.sectionflags	@""
	.align	4


	//----- nvinfo : EIATTR_CUDA_API_VERSION
	.align		4
        /*0000*/ 	.byte	0x04, 0x37
        /*0002*/ 	.short	(.L_4379 - .L_4378)
.L_4378:
        /*0004*/ 	.word	0x00000082


	//----- nvinfo : EIATTR_KPARAM_INFO
	.align		4
.L_4379:
        /*0008*/ 	.byte	0x04, 0x17
        /*000a*/ 	.short	(.L_4381 - .L_4380)
.L_4380:
        /*000c*/ 	.word	0x00000000
        /*0010*/ 	.short	0x0000
        /*0012*/ 	.short	0x0000
        /*0014*/ 	.byte	0x00, 0xf0, 0xa1, 0x04


	//----- nvinfo : EIATTR_SPARSE_MMA_MASK
	.align		4
.L_4381:
        /*0018*/ 	.byte	0x03, 0x50
        /*001a*/ 	.short	0x0000


	//----- nvinfo : EIATTR_MAXREG_COUNT
	.align		4
        /*001c*/ 	.byte	0x03, 0x1b
        /*001e*/ 	.short	0x00ff


	//----- nvinfo : EIATTR_NUM_BARRIERS
	.align		4
        /*0020*/ 	.byte	0x02, 0x4c
        /*0022*/ 	.byte	0x01
	.zero		1


	//----- nvinfo : EIATTR_MERCURY_ISA_VERSION
	.align		4
        /*0024*/ 	.byte	0x03, 0x5f
        /*0026*/ 	.short	0x0101


	//----- nvinfo : EIATTR_COOP_GROUP_MASK_REGIDS
	.align		4
        /*0028*/ 	.byte	0x04, 0x29
        /*002a*/ 	.short	(.L_4383 - .L_4382)


	//   ....[0]....
.L_4382:
        /*002c*/ 	.word	0xffffffff


	//   ....[1]....
        /*0030*/ 	.word	0xffffffff


	//   ....[2]....
        /*0034*/ 	.word	0xffffffff


	//   ....[3]....
        /*0038*/ 	.word	0xffffffff


	//   ....[4]....
        /*003c*/ 	.word	0xffffffff


	//   ....[5]....
        /*0040*/ 	.word	0xffffffff


	//   ....[6]....
        /*0044*/ 	.word	0xffffffff


	//   ....[7]....
        /*0048*/ 	.word	0xffffffff


	//   ....[8]....
        /*004c*/ 	.word	0xffffffff


	//   ....[9]....
        /*0050*/ 	.word	0xffffffff


	//----- nvinfo : EIATTR_COOP_GROUP_INSTR_OFFSETS
	.align		4
.L_4383:
        /*0054*/ 	.byte	0x04, 0x28
        /*0056*/ 	.short	(.L_4385 - .L_4384)


	//   ....[0]....
.L_4384:
        /*0058*/ 	.word	0x00001940


	//   ....[1]....
        /*005c*/ 	.word	0x00001980


	//   ....[2]....
        /*0060*/ 	.word	0x000019c0


	//   ....[3]....
        /*0064*/ 	.word	0x000019e0


	//   ....[4]....
        /*0068*/ 	.word	0x00001a20


	//   ....[5]....
        /*006c*/ 	.word	0x00001a40


	//   ....[6]....
        /*0070*/ 	.word	0x00001a80


	//   ....[7]....
        /*0074*/ 	.word	0x00001a90


	//   ....[8]....
        /*0078*/ 	.word	0x00001ae0


	//   ....[9]....
        /*007c*/ 	.word	0x00001b00


	//----- nvinfo : EIATTR_VRC_CTA_INIT_COUNT
	.align		4
.L_4385:
        /*0080*/ 	.byte	0x02, 0x4a
	.zero		1
	.zero		1


	//----- nvinfo : EIATTR_EXIT_INSTR_OFFSETS
	.align		4
        /*0084*/ 	.byte	0x04, 0x1c
        /*0086*/ 	.short	(.L_4387 - .L_4386)


	//   ....[0]....
.L_4386:
        /*0088*/ 	.word	0x00007d60


	//----- nvinfo : EIATTR_MAX_THREADS
	.align		4
.L_4387:
        /*008c*/ 	.byte	0x04, 0x05
        /*008e*/ 	.short	(.L_4389 - .L_4388)
.L_4388:
        /*0090*/ 	.word	0x00000080
        /*0094*/ 	.word	0x00000001
        /*0098*/ 	.word	0x00000001


	//----- nvinfo : EIATTR_CRS_STACK_SIZE
	.align		4
.L_4389:
        /*009c*/ 	.byte	0x04, 0x1e
        /*009e*/ 	.short	(.L_4391 - .L_4390)
.L_4390:
        /*00a0*/ 	.word	0x00000000


	//----- nvinfo : EIATTR_CBANK_PARAM_SIZE
	.align		4
.L_4391:
        /*00a4*/ 	.byte	0x03, 0x19
        /*00a6*/ 	.short	0x0128


	//----- nvinfo : EIATTR_PARAM_CBANK
	.align		4
        /*00a8*/ 	.byte	0x04, 0x0a
        /*00aa*/ 	.short	(.L_4393 - .L_4392)
	.align		4
.L_4392:
        /*00ac*/ 	.word	index@(.nv.constant0._ZN10layer_norm13ln_bwd_kernelINS_13Kernel_traitsI6__halfffffjLj2560ELj1ELj1ELj4ELj16ENS_18Kernel_traits_baseILj2560ES2_ffffjLj128EEEEELb1ELb1ELb1ELb1EEEvNS_9BwdParamsE)
        /*00b0*/ 	.short	0x0380
        /*00b2*/ 	.short	0x0128


	//----- nvinfo : EIATTR_SW_WAR
	.align		4
.L_4393:
        /*00b4*/ 	.byte	0x04, 0x36
        /*00b6*/ 	.short	(.L_4395 - .L_4394)
.L_4394:
        /*00b8*/ 	.word	0x00000008
.L_4395:


//--------------------- .nv.info._ZN10layer_norm13ln_bwd_kernelINS_13Kernel_traitsIfffffjLj2560ELj1ELj1ELj4ELj16ENS_18Kernel_traits_baseILj2560EfffffjLj128EEEEELb0ELb0ELb0ELb0EEEvNS_9BwdParamsE --------------------------
	.section	.nv.info._ZN10layer_norm13ln_bwd_kernelINS_13Kernel_traitsIfffffjLj2560ELj1ELj1ELj4ELj16ENS_18Kernel_traits_baseILj2560EfffffjLj128EEEEELb0ELb0ELb0ELb0EEEvNS_9BwdParamsE,"",@"SHT_CUDA_INFO"
	.sectionflags	@""
	.align	4


	//----- nvinfo : EIATTR_CUDA_API_VERSION
	.align		4
        /*0000*/ 	.byte	0x04, 0x37
        /*0002*/ 	.short	(.L_4397 - .L_4396)
.L_4396:
        /*0004*/ 	.word	0x00000082


	//----- nvinfo : EIATTR_KPARAM_INFO
	.align		4
.L_4397:
        /*0008*/ 	.byte	0x04, 0x17
        /*000a*/ 	.short	(.L_4399 - .L_4398)
.L_4398:
        /*000c*/ 	.word	0x00000000
        /*0010*/ 	.short	0x0000
        /*0012*/ 	.short	0x0000
        /*0014*/ 	.byte	0x00, 0xf0, 0xa1, 0x04


	//----- nvinfo : EIATTR_SPARSE_MMA_MASK
	.align		4
.L_4399:
        /*0018*/ 	.byte	0x03, 0x50
        /*001a*/ 	.short	0x0000


	//----- nvinfo : EIATTR_MAXREG_COUNT
	.align		4
        /*001c*/ 	.byte	0x03, 0x1b
        /*001e*/ 	.short	0x00ff


	//----- nvinfo : EIATTR_NUM_BARRIERS
	.align		4
        /*0020*/ 	.byte	0x02, 0x4c
        /*0022*/ 	.byte	0x01
	.zero		1


	//----- nvinfo : EIATTR_MERCURY_ISA_VERSION
	.align		4
        /*0024*/ 	.byte	0x03, 0x5f
        /*0026*/ 	.short	0x0101


	//----- nvinfo : EIATTR_COOP_GROUP_MASK_REGIDS
	.align		4
        /*0028*/ 	.byte	0x04, 0x29
        /*002a*/ 	.short	(.L_4401 - .L_4400)


	//   ....[0]....
.L_4400:
        /*002c*/ 	.word	0xffffffff


	//   ....[1]....
        /*0030*/ 	.word	0xffffffff


	//   ....[2]....
        /*0034*/ 	.word	0xffffffff


	//   ....[3]....
        /*0038*/ 	.word	0xffffffff


	//   ....[4]....
        /*003c*/ 	.word	0xffffffff


	//   ....[5]....
        /*0040*/ 	.word	0xffffffff


	//   ....[6]....
        /*0044*/ 	.word	0xffffffff


	//   ....[7]....
        /*0048*/ 	.word	0xffffffff


	//   ....[8]....
        /*004c*/ 	.word	0xffffffff


	//   ....[9]....
        /*0050*/ 	.word	0xffffffff


	//----- nvinfo : EIATTR_COOP_GROUP_INSTR_OFFSETS
	.align		4
.L_4401:
        /*0054*/ 	.byte	0x04, 0x28
        /*0056*/ 	.short	(.L_4403 - .L_4402)


	//   ....[0]....
.L_4402:
        /*0058*/ 	.word	0x00001470


	//   ....[1]....
        /*005c*/ 	.word	0x000014a0


	//   ....[2]....
        /*0060*/ 	.word	0x000014d0


	//   ....[3]....
        /*0064*/ 	.word	0x000014e0


	//   ....[4]....
        /*0068*/ 	.word	0x00001510


	//   ....[5]....
        /*006c*/ 	.word	0x00001520


	//   ....[6]....
        /*0070*/ 	.word	0x00001550


	//   ....[7]....
        /*0074*/ 	.word	0x00001560


	//   ....[8]....
        /*0078*/ 	.word	0x00001590


	//   ....[9]....
        /*007c*/ 	.word	0x000015a0


	//----- nvinfo : EIATTR_VRC_CTA_INIT_COUNT
	.align		4
.L_4403:
        /*0080*/ 	.byte	0x02, 0x4a
	.zero		1
	.zero		1


	//----- nvinfo : EIATTR_EXIT_INSTR_OFFSETS
	.align		4
        /*0084*/ 	.byte	0x04, 0x1c
        /*0086*/ 	.short	(.L_4405 - .L_4404)


	//   ....[0]....
.L_4404:
        /*0088*/ 	.word	0x000037d0


	//   ....[1]....
        /*008c*/ 	.word	0x00003850


	//----- nvinfo : EIATTR_MAX_THREADS
	.align		4
.L_4405:
        /*0090*/ 	.byte	0x04, 0x05
        /*0092*/ 	.short	(.L_4407 - .L_4406)
.L_4406:
        /*0094*/ 	.word	0x00000080
        /*0098*/ 	.word	0x00000001
        /*009c*/ 	.word	0x00000001


	//----- nvinfo : EIATTR_CRS_STACK_SIZE
	.align		4
.L_4407:
        /*00a0*/ 	.byte	0x04, 0x1e
        /*00a2*/ 	.short	(.L_4409 - .L_4408)
.L_4408:
        /*00a4*/ 	.word	0x00000000


	//----- nvinfo : EIATTR_CBANK_PARAM_SIZE
	.align		4
.L_4409:
        /*00a8*/ 	.byte	0x03, 0x19
        /*00aa*/ 	.short	0x0128


	//----- nvinfo : EIATTR_PARAM_CBANK
	.align		4
        /*00ac*/ 	.byte	0x04, 0x0a
        /*00ae*/ 	.short	(.L_4411 - .L_4410)
	.align		4
.L_4410:
        /*00b0*/ 	.word	index@(.nv.constant0._ZN10layer_norm13ln_bwd_kernelINS_13Kernel_traitsIfffffjLj2560ELj1ELj1ELj4ELj16ENS_18Kernel_traits_baseILj2560EfffffjLj128EEEEELb0ELb0ELb0ELb0EEEvNS_9BwdParamsE)
        /*00b4*/ 	.short	0x0380
        /*00b6*/ 	.short	0x0128


	//----- nvinfo : EIATTR_SW_WAR
	.align		4
.L_4411:
        /*00b8*/ 	.byte	0x04, 0x36
        /*00ba*/ 	.short	(.L_4413 - .L_4412)
.L_4412:
        /*00bc*/ 	.word	0x00000008
.L_4413:


//--------------------- .nv.info._ZN10layer_norm13ln_bwd_kernelINS_13Kernel_traitsIfffffjLj2560ELj1ELj1ELj4ELj16ENS_18Kernel_traits_baseILj2560EfffffjLj128EEEEELb0ELb0ELb0ELb1EEEvNS_9BwdParamsE --------------------------
	.section	.nv.info._ZN10layer_norm13ln_bwd_kernelINS_13Kernel_traitsIfffffjLj2560ELj1ELj1ELj4ELj16ENS_18Kernel_traits_baseILj2560EfffffjLj128EEEEELb0ELb0ELb0ELb1EEEvNS_9BwdParamsE,"",@"SHT_CUDA_INFO"
	.sectionflags	@""
	.align	4


	//----- nvinfo : EIATTR_CUDA_API_VERSION
	.align		4
        /*0000*/ 	.byte	0x04, 0x37
        /*0002*/ 	.short	(.L_4415 - .L_4414)
.L_4414:
        /*0004*/ 	.word	0x00000082


	//----- nvinfo : EIATTR_KPARAM_INFO
	.align		4
.L_4415:
        /*0008*/ 	.byte	0x04, 0x17
        /*000a*/ 	.short	(.L_4417 - .L_4416)
.L_4416:
        /*000c*/ 	.word	0x00000000
        /*0010*/ 	.short	0x0000
        /*0012*/ 	.short	0x0000
        /*0014*/ 	.byte	0x00, 0xf0, 0xa1, 0x04


	//----- nvinfo : EIATTR_SPARSE_MMA_MASK
	.align		4
.L_4417:
        /*0018*/ 	.byte	0x03, 0x50
        /*001a*/ 	.short	0x0000


	//----- nvinfo : EIATTR_MAXREG_COUNT
	.align		4
        /*001c*/ 	.byte	0x03, 0x1b
        /*001e*/ 	.short	0x00ff


	//----- nvinfo : EIATTR_NUM_BARRIERS
	.align		4
        /*0020*/ 	.byte	0x02, 0x4c
        /*0022*/ 	.byte	0x01
	.zero		1


	//----- nvinfo : EIATTR_MERCURY_ISA_VERSION
	.align		4
        /*0024*/ 	.byte	0x03, 0x5f
        /*0026*/ 	.short	0x0101


	//----- nvinfo : EIATTR_COOP_GROUP_MASK_REGIDS
	.align		4
        /*0028*/ 	.byte	0x04, 0x29
        /*002a*/ 	.short	(.L_4419 - .L_4418)


	//   ....[0]....
.L_4418:
        /*002c*/ 	.word	0xffffffff


	//   ....[1]....
        /*0030*/ 	.word	0xffffffff


	//   ....[2]....
        /*0034*/ 	.word	0xffffffff


	//   ....[3]....
        /*0038*/ 	.word	0xffffffff


	//   ....[4]....
        /*003c*/ 	.word	0xffffffff


	//   ....[5]....
        /*0040*/ 	.word	0xffffffff


	//   ....[6]....
        /*0044*/ 	.word	0xffffffff


	//   ....[7]....
        /*0048*/ 	.word	0xffffffff


	//   ....[8]....
        /*004c*/ 	.word	0xffffffff


	//   ....[9]....
        /*0050*/ 	.word	0xffffffff


	//----- nvinfo : EIATTR_COOP_GROUP_INSTR_OFFSETS
	.align		4
.L_4419:
        /*0054*/ 	.byte	0x04, 0x28
        /*0056*/ 	.short	(.L_4421 - .L_4420)


	//   ....[0]....
.L_4420:
        /*0058*/ 	.word	0x00000e10


	//   ....[1]....
        /*005c*/ 	.word	0x00000e20


	//   ....[2]....
        /*0060*/ 	.word	0x00000e50


	//   ....[3]....
        /*0064*/ 	.word	0x00000e60


	//   ....[4]....
        /*0068*/ 	.word	0x00000e90


	//   ....[5]....
        /*006c*/ 	.word	0x00000ea0


	//   ....[6]....
        /*0070*/ 	.word	0x00000ee0


	//   ....[7]....
        /*0074*/ 	.word	0x00000ef0


	//   ....[8]....
        /*0078*/ 	.word	0x00000f50


	//   ....[9]....
        /*007c*/ 	.word	0x00000f60


	//----- nvinfo : EIATTR_VRC_CTA_INIT_COUNT
	.align		4
.L_4421:
        /*0080*/ 	.byte	0x02, 0x4a
	.zero		1
	.zero		1


	//----- nvinfo : EIATTR_EXIT_INSTR_OFFSETS
	.align		4
        /*0084*/ 	.byte	0x04, 0x1c
        /*0086*/ 	.short	(.L_4423 - .L_4422)


	//   ....[0]....
.L_4422:
        /*0088*/ 	.word	0x00003060


	//----- nvinfo : EIATTR_MAX_THREADS
	.align		4
.L_4423:
        /*008c*/ 	.byte	0x04, 0x05
        /*008e*/ 	.short	(.L_4425 - .L_4424)
.L_4424:
        /*0090*/ 	.word	0x00000080
        /*0094*/ 	.word	0x00000001
        /*0098*/ 	.word	0x00000001


	//----- nvinfo : EIATTR_CBANK_PARAM_SIZE
	.align		4
.L_4425:
        /*009c*/ 	.byte	0x03, 0x19
        /*009e*/ 	.short	0x0128


	//----- nvinfo : EIATTR_PARAM_CBANK
	.align		4
        /*00a0*/ 	.byte	0x04, 0x0a
        /*00a2*/ 	.short	(.L_4427 - .L_4426)
	.align		4
.L_4426:
        /*00a4*/ 	.word	index@(.nv.constant0._ZN10layer_norm13ln_bwd_kernelINS_13Kernel_traitsIfffffjLj2560ELj1ELj1ELj4ELj16ENS_18Kernel_traits_baseILj2560EfffffjLj128EEEEELb0ELb0ELb0ELb1EEEvNS_9BwdParamsE)
        /*00a8*/ 	.short	0x0380
        /*00aa*/ 	.short	0x0128


	//----- nvinfo : EIATTR_SW_WAR
	.align		4
.L_4427:
        /*00ac*/ 	.byte	0x04, 0x36
        /*00ae*/ 	.short	(.L_4429 - .L_4428)
.L_4428:
        /*00b0*/ 	.word	0x00000008
.L_4429:


//--------------------- .nv.info._ZN10layer_norm13ln_bwd_kernelINS_13Kernel_traitsIfffffjLj2560ELj1ELj1ELj4ELj16ENS_18Kernel_traits_baseILj2560EfffffjLj128EEEEELb0ELb0ELb1ELb0EEEvNS_9BwdParamsE --------------------------
	.section	.nv.info._ZN10layer_norm13ln_bwd_kernelINS_13Kernel_traitsIfffffjLj2560ELj1ELj1ELj4ELj16ENS_18Kernel_traits_baseILj2560EfffffjLj128EEEEELb0ELb0ELb1ELb0EEEvNS_9BwdParamsE,"",@"SHT_CUDA_INFO"
	.sectionflags	@""
	.align	4


	//----- nvinfo : EIATTR_CUDA_API_VERSION
	.align		4
        /*0000*/ 	.byte	0x04, 0x37
        /*0002*/ 	.short	(.L_4431 - .L_4430)
.L_4430:
        /*0004*/ 	.word	0x00000082


	//----- nvinfo : EIATTR_KPARAM_INFO
	.align		4
.L_4431:
        /*0008*/ 	.byte	0x04, 0x17
        /*000a*/ 	.short	(.L_4433 - .L_4432)
.L_4432:
        /*000c*/ 	.word	0x00000000
        /*0010*/ 	.short	0x0000
        /*0012*/ 	.short	0x0000
        /*0014*/ 	.byte	0x00, 0xf0, 0xa1, 0x04


	//----- nvinfo : EIATTR_SPARSE_MMA_MASK
	.align		4
.L_4433:
        /*0018*/ 	.byte	0x03, 0x50
        /*001a*/ 	.short	0x0000


	//----- nvinfo : EIATTR_MAXREG_COUNT
	.align		4
        /*001c*/ 	.byte	0x03, 0x1b
        /*001e*/ 	.short	0x00ff


	//----- nvinfo : EIATTR_NUM_BARRIERS
	.align		4
        /*0020*/ 	.byte	0x02, 0x4c
        /*0022*/ 	.byte	0x01
	.zero		1


	//----- nvinfo : EIATTR_MERCURY_ISA_VERSION
	.align		4
        /*0024*/ 	.byte	0x03, 0x5f
        /*0026*/ 	.short	0x0101


	//----- nvinfo : EIATTR_COOP_GROUP_MASK_REGIDS
	.align		4
        /*0028*/ 	.byte	0x04, 0x29
        /*002a*/ 	.short	(.L_4435 - .L_4434)


	//   ....[0]....
.L_4434:
        /*002c*/ 	.word	0xffffffff


	//   ....[1]....
        /*0030*/ 	.word	0xffffffff


	//   ....[2]....
        /*0034*/ 	.word	0xffffffff


	//   ....[3]....
        /*0038*/ 	.word	0xffffffff


	//   ....[4]....
        /*003c*/ 	.word	0xffffffff


	//   ....[5]....
        /*0040*/ 	.word	0xffffffff


	//   ....[6]....
        /*0044*/ 	.word	0xffffffff


	//   ....[7]....
        /*0048*/ 	.word	0xffffffff


	//   ....[8]....
        /*004c*/ 	.word	0xffffffff


	//   ....[9]....
        /*0050*/ 	.word	0xffffffff


	//----- nvinfo : EIATTR_COOP_GROUP_INSTR_OFFSETS
	.align		4
.L_4435:
        /*0054*/ 	.byte	0x04, 0x28
        /*0056*/ 	.short	(.L_4437 - .L_4436)


	//   ....[0]....
.L_4436:
        /*0058*/ 	.word	0x00001770


	//   ....[1]....
        /*005c*/ 	.word	0x000017a0


	//   ....[2]....
        /*0060*/ 	.word	0x000017d0


	//   ....[3]....
        /*0064*/ 	.word	0x000017e0


	//   ....[4]....
        /*0068*/ 	.word	0x00001810


	//   ....[5]....
        /*006c*/ 	.word	0x00001820


	//   ....[6]....
        /*0070*/ 	.word	0x00001850


	//   ....[7]....
        /*0074*/ 	.word	0x00001860


	//   ....[8]....
        /*0078*/ 	.word	0x00001890


	//   ....[9]....
        /*007c*/ 	.word	0x000018a0


	//----- nvinfo : EIATTR_VRC_CTA_INIT_COUNT
	.align		4
.L_4437:
        /*0080*/ 	.byte	0x02, 0x4a
	.zero		1
	.zero		1


	//----- nvinfo : EIATTR_EXIT_INSTR_OFFSETS
	.align		4
        /*0084*/ 	.byte	0x04, 0x1c
        /*0086*/ 	.short	(.L_4439 - .L_4438)


	//   ....[0]....
.L_4438:
        /*0088*/ 	.word	0x000045d0


	//   ....[1]....
        /*008c*/ 	.word	0x00004650


	//----- nvinfo : EIATTR_MAX_THREADS
	.align		4
.L_4439:
        /*0090*/ 	.byte	0x04, 0x05
        /*0092*/ 	.short	(.L_4441 - .L_4440)
.L_4440:
        /*0094*/ 	.word	0x00000080
        /*0098*/ 	.word	0x00000001
        /*009c*/ 	.word	0x00000001


	//----- nvinfo : EIATTR_CRS_STACK_SIZE
	.align		4
.L_4441:
        /*00a0*/ 	.byte	0x04, 0x1e
        /*00a2*/ 	.short	(.L_4443 - .L_4442)
.L_4442:
        /*00a4*/ 	.word	0x00000000


	//----- nvinfo : EIATTR_CBANK_PARAM_SIZE
	.align		4
.L_4443:
        /*00a8*/ 	.byte	0x03, 0x19
        /*00aa*/ 	.short	0x0128


	//----- nvinfo : EIATTR_PARAM_CBANK
	.align		4
        /*00ac*/ 	.byte	0x04, 0x0a
        /*00ae*/ 	.short	(.L_4445 - .L_4444)
	.align		4
.L_4444:
        /*00b0*/ 	.word	index@(.nv.constant0._ZN10layer_norm13ln_bwd_kernelINS_13Kernel_traitsIfffffjLj2560ELj1ELj1ELj4ELj16ENS_18Kernel_traits_baseILj2560EfffffjLj128EEEEELb0ELb0ELb1ELb0EEEvNS_9BwdParamsE)
        /*00b4*/ 	.short	0x0380
        /*00b6*/ 	.short	0x0128


	//----- nvinfo : EIATTR_SW_WAR
	.align		4
.L_4445:
        /*00b8*/ 	.byte	0x04, 0x36
        /*00ba*/ 	.short	(.L_4447 - .L_4446)
.L_4446:
        /*00bc*/ 	.word	0x00000008
.L_4447:


//--------------------- .nv.info._ZN10layer_norm13ln_bwd_kernelINS_13Kernel_traitsIfffffjLj2560ELj1ELj1ELj4ELj16ENS_18Kernel_traits_baseILj2560EfffffjLj128EEEEELb0ELb0ELb1ELb1EEEvNS_9BwdParamsE --------------------------
	.section	.nv.info._ZN10layer_norm13ln_bwd_kernelINS_13Kernel_traitsIfffffjLj2560ELj1ELj1ELj4ELj16ENS_18Kernel_traits_baseILj2560EfffffjLj128EEEEELb0ELb0ELb1ELb1EEEvNS_9BwdParamsE,"",@"SHT_CUDA_INFO"
	.sectionflags	@""
	.align	4


	//----- nvinfo : EIATTR_CUDA_API_VERSION
	.align		4
        /*0000*/ 	.byte	0x04, 0x37
        /*0002*/ 	.short	(.L_4449 - .L_4448)
.L_4448:
        /*0004*/ 	.word	0x00000082


	//----- nvinfo : EIATTR_KPARAM_INFO
	.align		4
.L_4449:
        /*0008*/ 	.byte	0x04, 0x17
        /*000a*/ 	.short	(.L_4451 - .L_4450)
.L_4450:
        /*000c*/ 	.word	0x00000000
        /*0010*/ 	.short	0x0000
        /*0012*/ 	.short	0x0000
        /*0014*/ 	.byte	0x00, 0xf0, 0xa1, 0x04


	//----- nvinfo : EIATTR_SPARSE_MMA_MASK
	.align		4
.L_4451:
        /*0018*/ 	.byte	0x03, 0x50
        /*001a*/ 	.short	0x0000


	//----- nvinfo : EIATTR_MAXREG_COUNT
	.align		4
        /*001c*/ 	.byte	0x03, 0x1b
        /*001e*/ 	.short	0x00ff


	//----- nvinfo : EIATTR_NUM_BARRIERS
	.align		4
        /*0020*/ 	.byte	0x02, 0x4c
        /*0022*/ 	.byte	0x01
	.zero		1


	//----- nvinfo : EIATTR_MERCURY_ISA_VERSION
	.align		4
        /*0024*/ 	.byte	0x03, 0x5f
        /*0026*/ 	.short	0x0101


	//----- nvinfo : EIATTR_COOP_GROUP_MASK_REGIDS
	.align		4
        /*0028*/ 	.byte	0x04, 0x29
        /*002a*/ 	.short	(.L_4453 - .L_4452)


	//   ....[0]....
.L_4452:
        /*002c*/ 	.word	0xffffffff


	//   ....[1]....
        /*0030*/ 	.word	0xffffffff


	//   ....[2]....
        /*0034*/ 	.word	0xffffffff


	//   ....[3]....
        /*0038*/ 	.word	0xffffffff


	//   ....[4]....
        /*003c*/ 	.word	0xffffffff


	//   ....[5]....
        /*0040*/ 	.word	0xffffffff


	//   ....[6]....
        /*0044*/ 	.word	0xffffffff


	//   ....[7]....
        /*0048*/ 	.word	0xffffffff


	//   ....[8]....
        /*004c*/ 	.word	0xffffffff


	//   ....[9]....
        /*0050*/ 	.word	0xffffffff


	//----- nvinfo : EIATTR_COOP_GROUP_INSTR_OFFSETS
	.align		4
.L_4453:
        /*0054*/ 	.byte	0x04, 0x28
        /*0056*/ 	.short	(.L_4455 - .L_4454)


	//   ....[0]....
.L_4454:
        /*0058*/ 	.word	0x000011e0


	//   ....[1]....
        /*005c*/ 	.word	0x00001210


	//   ....[2]....
        /*0060*/ 	.word	0x00001240


	//   ....[3]....
        /*0064*/ 	.word	0x00001250


	//   ....[4]....
        /*0068*/ 	.word	0x00001280


	//   ....[5]....
        /*006c*/ 	.word	0x00001290


	//   ....[6]....
        /*0070*/ 	.word	0x000012c0


	//   ....[7]....
        /*0074*/ 	.word	0x000012d0


	//   ....[8]....
        /*0078*/ 	.word	0x00001300


	//   ....[9]....
        /*007c*/ 	.word	0x00001310


	//----- nvinfo : EIATTR_VRC_CTA_INIT_COUNT
	.align		4
.L_4455:
        /*0080*/ 	.byte	0x02, 0x4a
	.zero		1
	.zero		1


	//----- nvinfo : EIATTR_EXIT_INSTR_OFFSETS
	.align		4
        /*0084*/ 	.byte	0x04, 0x1c
        /*0086*/ 	.short	(.L_4457 - .L_4456)


	//   ....[0]....
.L_4456:
        /*0088*/ 	.word	0x00003aa0


	//----- nvinfo : EIATTR_MAX_THREADS
	.align		4
.L_4457:
        /*008c*/ 	.byte	0x04, 0x05
        /*008e*/ 	.short	(.L_4459 - .L_4458)
.L_4458:
        /*0090*/ 	.word	0x00000080
        /*0094*/ 	.word	0x00000001
        /*0098*/ 	.word	0x00000001


	//----- nvinfo : EIATTR_CRS_STACK_SIZE
	.align		4
.L_4459:
        /*009c*/ 	.byte	0x04, 0x1e
        /*009e*/ 	.short	(.L_4461 - .L_4460)
.L_4460:
        /*00a0*/ 	.word	0x00000000


	//----- nvinfo : EIATTR_CBANK_PARAM_SIZE
	.align		4
.L_4461:
        /*00a4*/ 	.byte	0x03, 0x19
        /*00a6*/ 	.short	0x0128


	//----- nvinfo : EIATTR_PARAM_CBANK
	.align		4
        /*00a8*/ 	.byte	0x04, 0x0a
        /*00aa*/ 	.short	(.L_4463 - .L_4462)
	.align		4
.L_4462:
        /*00ac*/ 	.word	index@(.nv.constant0._ZN10layer_norm13ln_bwd_kernelINS_13Kernel_traitsIfffffjLj2560ELj1ELj1ELj4ELj16ENS_18Kernel_traits_baseILj2560EfffffjLj128EEEEELb0ELb0ELb1ELb1EEEvNS_9BwdParamsE)
        /*00b0*/ 	.short	0x0380
        /*00b2*/ 	.short	0x0128


	//----- nvinfo : EIATTR_SW_WAR
	.align		4
.L_4463:
        /*00b4*/ 	.byte	0x04, 0x36
        /*00b6*/ 	.short	(.L_4465 - .L_4464)
.L_4464:
        /*00b8*/ 	.word	0x00000008
.L_4465:


//--------------------- .nv.info._ZN10layer_norm13ln_bwd_kernelINS_13Kernel_traitsIfffffjLj2560ELj1ELj1ELj4ELj16ENS_18Kernel_traits_baseILj2560EfffffjLj128EEEEELb0ELb1ELb0ELb0EEEvNS_9BwdParamsE --------------------------
	.section	.nv.info._ZN10layer_norm13ln_bwd_kernelINS_13Kernel_traitsIfffffjLj2560ELj1ELj1ELj4ELj16ENS_18Kernel_traits_baseILj2560EfffffjLj128EEEEELb0ELb1ELb0ELb0EEEvNS_9BwdParamsE,"",@"SHT_CUDA_INFO"
	.sectionflags	@""
	.align	4


	//----- nvinfo : EIATTR_CUDA_API_VERSION
	.align		4
        /*0000*/ 	.byte	0x04, 0x37
        /*0002*/ 	.short	(.L_4467 - .L_4466)
.L_4466:
        /*0004*/ 	.word	0x00000082


	//----- nvinfo : EIATTR_KPARAM_INFO
	.align		4
.L_4467:
        /*0008*/ 	.byte	0x04, 0x17
        /*000a*/ 	.short	(.L_4469 - .L_4468)
.L_4468:
        /*000c*/ 	.word	0x00000000
        /*0010*/ 	.short	0x0000
        /*0012*/ 	.short	0x0000
        /*0014*/ 	.byte	0x00, 0xf0, 0xa1, 0x04


	//----- nvinfo : EIATTR_SPARSE_MMA_MASK
	.align		4
.L_4469:
        /*0018*/ 	.byte	0x03, 0x50
        /*001a*/ 	.short	0x0000


	//----- nvinfo : EIATTR_MAXREG_COUNT
	.align		4
        /*001c*/ 	.byte	0x03, 0x1b
        /*001e*/ 	.short	0x00ff


	//----- nvinfo : EIATTR_NUM_BARRIERS
	.align		4
        /*0020*/ 	.byte	0x02, 0x4c
        /*0022*/ 	.byte	0x01
	.zero		1


	//----- nvinfo : EIATTR_MERCURY_ISA_VERSION
	.align		4
        /*0024*/ 	.byte	0x03, 0x5f
        /*0026*/ 	.short	0x0101


	//----- nvinfo : EIATTR_COOP_GROUP_MASK_REGIDS
	.align		4
        /*0028*/ 	.byte	0x04, 0x29
        /*002a*/ 	.short	(.L_4471 - .L_4470)


	//   ....[0]....
.L_4470:
        /*002c*/ 	.word	0xffffffff


	//   ....[1]....
        /*0030*/ 	.word	0xffffffff


	//   ....[2]....
        /*0034*/ 	.word	0xffffffff


	//   ....[3]....
        /*0038*/ 	.word	0xffffffff


	//   ....[4]....
        /*003c*/ 	.word	0xffffffff


	//   ....[5]....
        /*0040*/ 	.word	0xffffffff


	//   ....[6]....
        /*0044*/ 	.word	0xffffffff


	//   ....[7]....
        /*0048*/ 	.word	0xffffffff


	//   ....[8]....
        /*004c*/ 	.word	0xffffffff


	//   ....[9]....
        /*0050*/ 	.word	0xffffffff


	//----- nvinfo : EIATTR_COOP_GROUP_INSTR_OFFSETS
	.align		4
.L_4471:
        /*0054*/ 	.byte	0x04, 0x28
        /*0056*/ 	.short	(.L_4473 - .L_4472)


	//   ....[0]....
.L_4472:
        /*0058*/ 	.word	0x000016b0


	//   ....[1]....
        /*005c*/ 	.word	0x000016e0


	//   ....[2]....
        /*0060*/ 	.word	0x00001710


	//   ....[3]....
        /*0064*/ 	.word	0x00001720


	//   ....[4]....
        /*0068*/ 	.word	0x00001750


	//   ....[5]....
        /*006c*/ 	.word	0x00001760


	//   ....[6]....
        /*0070*/ 	.word	0x00001790


	//   ....[7]....
        /*0074*/ 	.word	0x000017a0


	//   ....[8]....
        /*0078*/ 	.word	0x000017d0


	//   ....[9]....
        /*007c*/ 	.word	0x000017e0


	//----- nvinfo : EIATTR_VRC_CTA_INIT_COUNT
	.align		4
.L_4473:
        /*0080*/ 	.byte	0x02, 0x4a
	.zero		1
	.zero		1


	//----- nvinfo : EIATTR_EXIT_INSTR_OFFSETS
	.align		4
        /*0084*/ 	.byte	0x04, 0x1c
        /*0086*/ 	.short	(.L_4475 - .L_4474)


	//   ....[0]....
.L_4474:
        /*0088*/ 	.word	0x000045d0


	//   ....[1]....
        /*008c*/ 	.word	0x00004670


	//----- nvinfo : EIATTR_MAX_THREADS
	.align		4
.L_4475:
        /*0090*/ 	.byte	0x04, 0x05
        /*0092*/ 	.short	(.L_4477 - .L_4476)
.L_4476:
        /*0094*/ 	.word	0x00000080
        /*0098*/ 	.word	0x00000001
        /*009c*/ 	.word	0x00000001


	//----- nvinfo : EIATTR_CRS_STACK_SIZE
	.align		4
.L_4477:
        /*00a0*/ 	.byte	0x04, 0x1e
        /*00a2*/ 	.short	(.L_4479 - .L_4478)
.L_4478:
        /*00a4*/ 	.word	0x00000000


	//----- nvinfo : EIATTR_CBANK_PARAM_SIZE
	.align		4
.L_4479:
        /*00a8*/ 	.byte	0x03, 0x19
        /*00aa*/ 	.short	0x0128


	//----- nvinfo : EIATTR_PARAM_CBANK
	.align		4
        /*00ac*/ 	.byte	0x04, 0x0a
        /*00ae*/ 	.short	(.L_4481 - .L_4480)
	.align		4
.L_4480:
        /*00b0*/ 	.word	index@(.nv.constant0._ZN10layer_norm13ln_bwd_kernelINS_13Kernel_traitsIfffffjLj2560ELj1ELj1ELj4ELj16ENS_18Kernel_traits_baseILj2560EfffffjLj128EEEEELb0ELb1ELb0ELb0EEEvNS_9BwdParamsE)
        /*00b4*/ 	.short	0x0380
        /*00b6*/ 	.short	0x0128


	//----- nvinfo : EIATTR_SW_WAR
	.align		4
.L_4481:
        /*00b8*/ 	.byte	0x04, 0x36
        /*00ba*/ 	.short	(.L_4483 - .L_4482)
.L_4482:
        /*00bc*/ 	.word	0x00000008
.L_4483:


//--------------------- .nv.info._ZN10layer_norm13ln_bwd_kernelINS_13Kernel_traitsIfffffjLj2560ELj1ELj1ELj4ELj16ENS_18Kernel_traits_baseILj2560EfffffjLj128EEEEELb0ELb1ELb0ELb1EEEvNS_9BwdParamsE --------------------------
	.section	.nv.info._ZN10layer_norm13ln_bwd_kernelINS_13Kernel_traitsIfffffjLj2560ELj1ELj1ELj4ELj16ENS_18Kernel_traits_baseILj2560EfffffjLj128EEEEELb0ELb1ELb0ELb1EEEvNS_9BwdParamsE,"",@"SHT_CUDA_INFO"
	.sectionflags	@""
	.align	4


	//----- nvinfo : EIATTR_CUDA_API_VERSION
	.align		4
        /*0000*/ 	.byte	0x04, 0x37
        /*0002*/ 	.short	(.L_4485 - .L_4484)
.L_4484:
        /*0004*/ 	.word	0x00000082


	//----- nvinfo : EIATTR_KPARAM_INFO
	.align		4
.L_4485:
        /*0008*/ 	.byte	0x04, 0x17
        /*000a*/ 	.short	(.L_4487 - .L_4486)
.L_4486:
        /*000c*/ 	.word	0x00000000
        /*0010*/ 	.short	0x0000
        /*0012*/ 	.short	0x0000
        /*0014*/ 	.byte	0x00, 0xf0, 0xa1, 0x04


	//----- nvinfo : EIATTR_SPARSE_MMA_MASK
	.align		4
.L_4487:
        /*0018*/ 	.byte	0x03, 0x50
        /*001a*/ 	.short	0x0000


	//----- nvinfo : EIATTR_MAXREG_COUNT
	.align		4
        /*001c*/ 	.byte	0x03, 0x1b
        /*001e*/ 	.short	0x00ff


	//----- nvinfo : EIATTR_NUM_BARRIERS
	.align		4
        /*0020*/ 	.byte	0x02, 0x4c
        /*0022*/ 	.byte	0x01
	.zero		1


	//----- nvinfo : EIATTR_MERCURY_ISA_VERSION
	.align		4
        /*0024*/ 	.byte	0x03, 0x5f
        /*0026*/ 	.short	0x0101


	//----- nvinfo : EIATTR_COOP_GROUP_MASK_REGIDS
	.align		4
        /*0028*/ 	.byte	0x04, 0x29
        /*002a*/ 	.short	(.L_4489 - .L_4488)


	//   ....[0]....
.L_4488:
        /*002c*/ 	.word	0xffffffff


	//   ....[1]....
        /*0030*/ 	.word	0xffffffff


	//   ....[2]....
        /*0034*/ 	.word	0xffffffff


	//   ....[3]....
        /*0038*/ 	.word	0xffffffff


	//   ....[4]....
        /*003c*/ 	.word	0xffffffff


	//   ....[5]....
        /*0040*/ 	.word	0xffffffff


	//   ....[6]....
        /*0044*/ 	.word	0xffffffff


	//   ....[7]....
        /*0048*/ 	.word	0xffffffff


	//   ....[8]....
        /*004c*/ 	.word	0xffffffff


	//   ....[9]....
        /*0050*/ 	.word	0xffffffff


	//----- nvinfo : EIATTR_COOP_GROUP_INSTR_OFFSETS
	.align		4
.L_4489:
        /*0054*/ 	.byte	0x04, 0x28
        /*0056*/ 	.short	(.L_4491 - .L_4490)


	//   ....[0]....
.L_4490:
        /*0058*/ 	.word	0x00000fc0


	//   ....[1]....
        /*005c*/ 	.word	0x00000fd0


	//   ....[2]....
        /*0060*/ 	.word	0x00001000


	//   ....[3]....
        /*0064*/ 	.word	0x00001010


	//   ....[4]....
        /*0068*/ 	.word	0x00001040


	//   ....[5]....
        /*006c*/ 	.word	0x00001050


	//   ....[6]....
        /*0070*/ 	.word	0x00001080


	//   ....[7]....
        /*0074*/ 	.word	0x00001090


	//   ....[8]....
        /*0078*/ 	.word	0x000010d0


	//   ....[9]....
        /*007c*/ 	.word	0x000010e0


	//----- nvinfo : EIATTR_VRC_CTA_INIT_COUNT
	.align		4
.L_4491:
        /*0080*/ 	.byte	0x02, 0x4a
	.zero		1
	.zero		1


	//----- nvinfo : EIATTR_EXIT_INSTR_OFFSETS
	.align		4
        /*0084*/ 	.byte	0x04, 0x1c
        /*0086*/ 	.short	(.L_4493 - .L_4492)


	//   ....[0]....
.L_4492:
        /*0088*/ 	.word	0x000040f0


	//----- nvinfo : EIATTR_MAX_THREADS
	.align		4
.L_4493:
        /*008c*/ 	.byte	0x04, 0x05
        /*008e*/ 	.short	(.L_4495 - .L_4494)
.L_4494:
        /*0090*/ 	.word	0x00000080
        /*0094*/ 	.word	0x00000001
        /*0098*/ 	.word	0x00000001


	//----- nvinfo : EIATTR_CRS_STACK_SIZE
	.align		4
.L_4495:
        /*009c*/ 	.byte	0x04, 0x1e
        /*009e*/ 	.short	(.L_4497 - .L_4496)
.L_4496:
        /*00a0*/ 	.word	0x00000000


	//----- nvinfo : EIATTR_CBANK_PARAM_SIZE
	.align		4
.L_4497:
        /*00a4*/ 	.byte	0x03, 0x19
        /*00a6*/ 	.short	0x0128


	//----- nvinfo : EIATTR_PARAM_CBANK
	.align		4
        /*00a8*/ 	.byte	0x04, 0x0a
        /*00aa*/ 	.short	(.L_4499 - .L_4498)
	.align		4
.L_4498:
        /*00ac*/ 	.word	index@(.nv.constant0._ZN10layer_norm13ln_bwd_kernelINS_13Kernel_traitsIfffffjLj2560ELj1ELj1ELj4ELj16ENS_18Kernel_traits_baseILj2560EfffffjLj128EEEEELb0ELb1ELb0ELb1EEEvNS_9BwdParamsE)
        /*00b0*/ 	.short	0x0380
        /*00b2*/ 	.short	0x0128


	//----- nvinfo : EIATTR_SW_WAR
	.align		4
.L_4499:
        /*00b4*/ 	.byte	0x04, 0x36
        /*00b6*/ 	.short	(.L_4501 - .L_4500)
.L_4500:
        /*00b8*/ 	.word	0x00000008
.L_4501:


//--------------------- .nv.info._ZN10layer_norm13ln_bwd_kernelINS_13Kernel_traitsIfffffjLj2560ELj1ELj1ELj4ELj16ENS_18Kernel_traits_baseILj2560EfffffjLj128EEEEELb0ELb1ELb1ELb0EEEvNS_9BwdParamsE --------------------------
	.section	.nv.info._ZN10layer_norm13ln_bwd_kernelINS_13Kernel_traitsIfffffjLj2560ELj1ELj1ELj4ELj16ENS_18Kernel_traits_baseILj2560EfffffjLj128EEEEELb0ELb1ELb1ELb0EEEvNS_9BwdParamsE,"",@"SHT_CUDA_INFO"
	.sectionflags	@""
	.align	4


	//----- nvinfo : EIATTR_CUDA_API_VERSION
	.align		4
        /*0000*/ 	.byte	0x04, 0x37
        /*0002*/ 	.short	(.L_4503 - .L_4502)
.L_4502:
        /*0004*/ 	.word	0x00000082


	//----- nvinfo : EIATTR_KPARAM_INFO
	.align		4
.L_4503:
        /*0008*/ 	.byte	0x04, 0x17
        /*000a*/ 	.short	(.L_4505 - .L_4504)
.L_4504:
        /*000c*/ 	.word	0x00000000
        /*0010*/ 	.short	0x0000
        /*0012*/ 	.short	0x0000
        /*0014*/ 	.byte	0x00, 0xf0, 0xa1, 0x04


	//----- nvinfo : EIATTR_SPARSE_MMA_MASK
	.align		4
.L_4505:
        /*0018*/ 	.byte	0x03, 0x50
        /*001a*/ 	.short	0x0000


	//----- nvinfo : EIATTR_MAXREG_COUNT
	.align		4
        /*001c*/ 	.byte	0x03, 0x1b
        /*001e*/ 	.short	0x00ff


	//----- nvinfo : EIATTR_NUM_BARRIERS
	.align		4
        /*0020*/ 	.byte	0x02, 0x4c
        /*0022*/ 	.byte	0x01
	.zero		1


	//----- nvinfo : EIATTR_MERCURY_ISA_VERSION
	.align		4
        /*0024*/ 	.byte	0x03, 0x5f
        /*0026*/ 	.short	0x0101


	//----- nvinfo : EIATTR_COOP_GROUP_MASK_REGIDS
	.align		4
        /*0028*/ 	.byte	0x04, 0x29
        /*002a*/ 	.short	(.L_4507 - .L_4506)


	//   ....[0]....
.L_4506:
        /*002c*/ 	.word	0xffffffff


	//   ....[1]....
        /*0030*/ 	.word	0xffffffff


	//   ....[2]....
        /*0034*/ 	.word	0xffffffff


	//   ....[3]....
        /*0038*/ 	.word	0xffffffff


	//   ....[4]....
        /*003c*/ 	.word	0xffffffff


	//   ....[5]....
        /*0040*/ 	.word	0xffffffff


	//   ....[6]....
        /*0044*/ 	.word	0xffffffff


	//   ....[7]....
        /*0048*/ 	.word	0xffffffff


	//   ....[8]....
        /*004c*/ 	.word	0xffffffff


	//   ....[9]....
        /*0050*/ 	.word	0xffffffff


	//----- nvinfo : EIATTR_COOP_GROUP_INSTR_OFFSETS
	.align		4
.L_4507:
        /*0054*/ 	.byte	0x04, 0x28
        /*0056*/ 	.short	(.L_4509 - .L_4508)


	//   ....[0]....
.L_4508:
        /*0058*/ 	.word	0x000019a0


	//   ....[1]....
        /*005c*/ 	.word	0x000019d0


	//   ....[2]....
        /*0060*/ 	.word	0x00001a00


	//   ....[3]....
        /*0064*/ 	.word	0x00001a10


	//   ....[4]....
        /*0068*/ 	.word	0x00001a40


	//   ....[5]....
        /*006c*/ 	.word	0x00001a50


	//   ....[6]....
        /*0070*/ 	.word	0x00001a80


	//   ....[7]....
        /*0074*/ 	.word	0x00001a90


	//   ....[8]....
        /*0078*/ 	.word	0x00001ac0


	//   ....[9]....
        /*007c*/ 	.word	0x00001ad0


	//----- nvinfo : EIATTR_VRC_CTA_INIT_COUNT
	.align		4
.L_4509:
        /*0080*/ 	.byte	0x02, 0x4a
	.zero		1
	.zero		1


	//----- nvinfo : EIATTR_EXIT_INSTR_OFFSETS
	.align		4
        /*0084*/ 	.byte	0x04, 0x1c
        /*0086*/ 	.short	(.L_4511 - .L_4510)


	//   ....[0]....
.L_4510:
        /*0088*/ 	.word	0x00005a50


	//   ....[1]....
        /*008c*/ 	.word	0x00005af0


	//----- nvinfo : EIATTR_MAX_THREADS
	.align		4
.L_4511:
        /*0090*/ 	.byte	0x04, 0x05
        /*0092*/ 	.short	(.L_4513 - .L_4512)
.L_4512:
        /*0094*/ 	.word	0x00000080
        /*0098*/ 	.word	0x00000001
        /*009c*/ 	.word	0x00000001


	//----- nvinfo : EIATTR_CRS_STACK_SIZE
	.align		4
.L_4513:
        /*00a0*/ 	.byte	0x04, 0x1e
        /*00a2*/ 	.short	(.L_4515 - .L_4514)
.L_4514:
        /*00a4*/ 	.word	0x00000000


	//----- nvinfo : EIATTR_CBANK_PARAM_SIZE
	.align		4
.L_4515:
        /*00a8*/ 	.byte	0x03, 0x19
        /*00aa*/ 	.short	0x0128


	//----- nvinfo : EIATTR_PARAM_CBANK
	.align		4
        /*00ac*/ 	.byte	0x04, 0x0a
        /*00ae*/ 	.short	(.L_4517 - .L_4516)
	.align		4
.L_4516:
        /*00b0*/ 	.word	index@(.nv.constant0._ZN10layer_norm13ln_bwd_kernelINS_13Kernel_traitsIfffffjLj2560ELj1ELj1ELj4ELj16ENS_18Kernel_traits_baseILj2560EfffffjLj128EEEEELb0ELb1ELb1ELb0EEEvNS_9BwdParamsE)
        /*00b4*/ 	.short	0x0380
        /*00b6*/ 	.short	0x0128


	//----- nvinfo : EIATTR_SW_WAR
	.align		4
.L_4517:
        /*00b8*/ 	.byte	0x04, 0x36
        /*00ba*/ 	.short	(.L_4519 - .L_4518)
.L_4518:
        /*00bc*/ 	.word	0x00000008
.L_4519:


//--------------------- .nv.info._ZN10layer_norm13ln_bwd_kernelINS_13Kernel_traitsIfffffjLj2560ELj1ELj1ELj4ELj16ENS_18Kernel_traits_baseILj2560EfffffjLj128EEEEELb0ELb1ELb1ELb1EEEvNS_9BwdParamsE --------------------------
	.section	.nv.info._ZN10layer_norm13ln_bwd_kernelINS_13Kernel_traitsIfffffjLj2560ELj1ELj1ELj4ELj16ENS_18Kernel_traits_baseILj2560EfffffjLj128EEEEELb0ELb1ELb1ELb1EEEvNS_9BwdParamsE,"",@"SHT_CUDA_INFO"
	.sectionflags	@""
	.align	4


	//----- nvinfo : EIATTR_CUDA_API_VERSION
	.align		4
        /*0000*/ 	.byte	0x04, 0x37
        /*0002*/ 	.short	(.L_4521 - .L_4520)
.L_4520:
        /*0004*/ 	.word	0x00000082


	//----- nvinfo : EIATTR_KPARAM_INFO
	.align		4
.L_4521:
        /*0008*/ 	.byte	0x04, 0x17
        /*000a*/ 	.short	(.L_4523 - .L_4522)
.L_4522:
        /*000c*/ 	.word	0x00000000
        /*0010*/ 	.short	0x0000
        /*0012*/ 	.short	0x0000
        /*0014*/ 	.byte	0x00, 0xf0, 0xa1, 0x04


	//----- nvinfo : EIATTR_SPARSE_MMA_MASK
	.align		4
.L_4523:
        /*0018*/ 	.byte	0x03, 0x50
        /*001a*/ 	.short	0x0000


	//----- nvinfo : EIATTR_MAXREG_COUNT
	.align		4
        /*001c*/ 	.byte	0x03, 0x1b
        /*001e*/ 	.short	0x00ff


	//----- nvinfo : EIATTR_NUM_BARRIERS
	.align		4
        /*0020*/ 	.byte	0x02, 0x4c
        /*0022*/ 	.byte	0x01
	.zero		1


	//----- nvinfo : EIATTR_MERCURY_ISA_VERSION
	.align		4
        /*0024*/ 	.byte	0x03, 0x5f
        /*0026*/ 	.short	0x0101


	//----- nvinfo : EIATTR_COOP_GROUP_MASK_REGIDS
	.align		4
        /*0028*/ 	.byte	0x04, 0x29
        /*002a*/ 	.short	(.L_4525 - .L_4524)


	//   ....[0]....
.L_4524:
        /*002c*/ 	.word	0xffffffff


	//   ....[1]....
        /*0030*/ 	.word	0xffffffff


	//   ....[2]....
        /*0034*/ 	.word	0xffffffff


	//   ....[3]....
        /*0038*/ 	.word	0xffffffff


	//   ....[4]....
        /*003c*/ 	.word	0xffffffff


	//   ....[5]....
        /*0040*/ 	.word	0xffffffff


	//   ....[6]....
        /*0044*/ 	.word	0xffffffff


	//   ....[7]....
        /*0048*/ 	.word	0xffffffff


	//   ....[8]....
        /*004c*/ 	.word	0xffffffff


	//   ....[9]....
        /*0050*/ 	.word	0xffffffff


	//----- nvinfo : EIATTR_COOP_GROUP_INSTR_OFFSETS
	.align		4
.L_4525:
        /*0054*/ 	.byte	0x04, 0x28
        /*0056*/ 	.short	(.L_4527 - .L_4526)


	//   ....[0]....
.L_4526:
        /*0058*/ 	.word	0x000012d0


	//   ....[1]....
        /*005c*/ 	.word	0x00001310


	//   ....[2]....
        /*0060*/ 	.word	0x00001380


	//   ....[3]....
        /*0064*/ 	.word	0x00001390


	//   ....[4]....
        /*0068*/ 	.word	0x000013d0


	//   ....[5]....
        /*006c*/ 	.word	0x000013e0


	//   ....[6]....
        /*0070*/ 	.word	0x00001420


	//   ....[7]....
        /*0074*/ 	.word	0x00001450


	//   ....[8]....
        /*0078*/ 	.word	0x000014a0


	//   ....[9]....
        /*007c*/ 	.word	0x000014b0


	//----- nvinfo : EIATTR_VRC_CTA_INIT_COUNT
	.align		4
.L_4527:
        /*0080*/ 	.byte	0x02, 0x4a
	.zero		1
	.zero		1


	//----- nvinfo : EIATTR_EXIT_INSTR_OFFSETS
	.align		4
        /*0084*/ 	.byte	0x04, 0x1c
        /*0086*/ 	.short	(.L_4529 - .L_4528)


	//   ....[0]....
.L_4528:
        /*0088*/ 	.word	0x00004e90


	//----- nvinfo : EIATTR_MAX_THREADS
	.align		4
.L_4529:
        /*008c*/ 	.byte	0x04, 0x05
        /*008e*/ 	.short	(.L_4531 - .L_4530)
.L_4530:
        /*0090*/ 	.word	0x00000080
        /*0094*/ 	.word	0x00000001
        /*0098*/ 	.word	0x00000001


	//----- nvinfo : EIATTR_CRS_STACK_SIZE
	.align		4
.L_4531:
        /*009c*/ 	.byte	0x04, 0x1e
        /*009e*/ 	.short	(.L_4533 - .L_4532)
.L_4532:
        /*00a0*/ 	.word	0x00000000


	//----- nvinfo : EIATTR_CBANK_PARAM_SIZE
	.align		4
.L_4533:
        /*00a4*/ 	.byte	0x03, 0x19
        /*00a6*/ 	.short	0x0128


	//----- nvinfo : EIATTR_PARAM_CBANK
	.align		4
        /*00a8*/ 	.byte	0x04, 0x0a
        /*00aa*/ 	.short	(.L_4535 - .L_4534)
	.align		4
.L_4534:
        /*00ac*/ 	.word	index@(.nv.constant0._ZN10layer_norm13ln_bwd_kernelINS_13Kernel_traitsIfffffjLj2560ELj1ELj1ELj4ELj16ENS_18Kernel_traits_baseILj2560EfffffjLj128EEEEELb0ELb1ELb1ELb1EEEvNS_9BwdParamsE)
        /*00b0*/ 	.short	0x0380
        /*00b2*/ 	.short	0x0128


	//----- nvinfo : EIATTR_SW_WAR
	.align		4
.L_4535:
        /*00b4*/ 	.byte	0x04, 0x36
        /*00b6*/ 	.short	(.L_4537 - .L_4536)
.L_4536:
        /*00b8*/ 	.word	0x00000008
.L_4537:


//--------------------- .nv.info._ZN10layer_norm13ln_bwd_kernelINS_13Kernel_traitsIfffffjLj2560ELj1ELj1ELj4ELj16ENS_18Kernel_traits_baseILj2560EfffffjLj128EEEEELb1ELb0ELb0ELb0EEEvNS_9BwdParamsE --------------------------
	.section	.nv.info._ZN10layer_norm13ln_bwd_kernelINS_13Kernel_traitsIfffffjLj2560ELj1ELj1ELj4ELj16ENS_18Kernel_traits_baseILj2560EfffffjLj128EEEEELb1ELb0ELb0ELb0EEEvNS_9BwdParamsE,"",@"SHT_CUDA_INFO"
	.sectionflags	@""
	.align	4


	//----- nvinfo : EIATTR_CUDA_API_VERSION
	.align		4
        /*0000*/ 	.byte	0x04, 0x37
        /*0002*/ 	.short	(.L_4539 - .L_4538)
.L_4538:
        /*0004*/ 	.word	0x00000082


	//----- nvinfo : EIATTR_KPARAM_INFO
	.align		4
.L_4539:
        /*0008*/ 	.byte	0x04, 0x17
        /*000a*/ 	.short	(.L_4541 - .L_4540)
.L_4540:
        /*000c*/ 	.word	0x00000000
        /*0010*/ 	.short	0x0000
        /*0012*/ 	.short	0x0000
        /*0014*/ 	.byte	0x00, 0xf0, 0xa1, 0x04


	//----- nvinfo : EIATTR_SPARSE_MMA_MASK
	.align		4
.L_4541:
        /*0018*/ 	.byte	0x03, 0x50
        /*001a*/ 	.short	0x0000


	//----- nvinfo : EIATTR_MAXREG_COUNT
	.align		4
        /*001c*/ 	.byte	0x03, 0x1b
        /*001e*/ 	.short	0x00ff


	//----- nvinfo : EIATTR_NUM_BARRIERS
	.align		4
        /*0020*/ 	.byte	0x02, 0x4c
        /*0022*/ 	.byte	0x01
	.zero		1


	//----- nvinfo : EIATTR_MERCURY_ISA_VERSION
	.align		4
        /*0024*/ 	.byte	0x03, 0x5f
        /*0026*/ 	.short	0x0101


	//----- nvinfo : EIATTR_COOP_GROUP_MASK_REGIDS
	.align		4
        /*0028*/ 	.byte	0x04, 0x29
        /*002a*/ 	.short	(.L_4543 - .L_4542)


	//   ....[0]....
.L_4542:
        /*002c*/ 	.word	0xffffffff


	//   ....[1]....
        /*0030*/ 	.word	0xffffffff


	//   ....[2]....
        /*0034*/ 	.word	0xffffffff


	//   ....[3]....
        /*0038*/ 	.word	0xffffffff


	//   ....[4]....
        /*003c*/ 	.word	0xffffffff


	//   ....[5]....
        /*0040*/ 	.word	0xffffffff


	//   ....[6]....
        /*0044*/ 	.word	0xffffffff


	//   ....[7]....
        /*0048*/ 	.word	0xffffffff


	//   ....[8]....
        /*004c*/ 	.word	0xffffffff


	//   ....[9]....
        /*0050*/ 	.word	0xffffffff


	//----- nvinfo : EIATTR_COOP_GROUP_INSTR_OFFSETS
	.align		4
.L_4543:
        /*0054*/ 	.byte	0x04, 0x28
        /*0056*/ 	.short	(.L_4545 - .L_4544)


	//   ....[0]....
.L_4544:
        /*0058*/ 	.word	0x00001580


	//   ....[1]....
        /*005c*/ 	.word	0x000015b0


	//   ....[2]....
        /*0060*/ 	.word	0x000015e0


	//   ....[3]....
        /*0064*/ 	.word	0x000015f0


	//   ....[4]....
        /*0068*/ 	.word	0x00001620


	//   ....[5]....
        /*006c*/ 	.word	0x00001630


	//   ....[6]....
        /*0070*/ 	.word	0x00001660


	//   ....[7]....
        /*0074*/ 	.word	0x00001670


	//   ....[8]....
        /*0078*/ 	.word	0x000016a0


	//   ....[9]....
        /*007c*/ 	.word	0x000016b0


	//----- nvinfo : EIATTR_VRC_CTA_INIT_COUNT
	.align		4
.L_4545:
        /*0080*/ 	.byte	0x02, 0x4a
	.zero		1
	.zero		1


	//----- nvinfo : EIATTR_EXIT_INSTR_OFFSETS
	.align		4
        /*0084*/ 	.byte	0x04, 0x1c
        /*0086*/ 	.short	(.L_4547 - .L_4546)


	//   ....[0]....
.L_4546:
        /*0088*/ 	.word	0x000047d0


	//   ....[1]....
        /*008c*/ 	.word	0x00004850


	//----- nvinfo : EIATTR_MAX_THREADS
	.align		4
.L_4547:
        /*0090*/ 	.byte	0x04, 0x05
        /*0092*/ 	.short	(.L_4549 - .L_4548)
.L_4548:
        /*0094*/ 	.word	0x00000080
        /*0098*/ 	.word	0x00000001
        /*009c*/ 	.word	0x00000001


	//----- nvinfo : EIATTR_CRS_STACK_SIZE
	.align		4
.L_4549:
        /*00a0*/ 	.byte	0x04, 0x1e
        /*00a2*/ 	.short	(.L_4551 - .L_4550)
.L_4550:
        /*00a4*/ 	.word	0x00000000


	//----- nvinfo : EIATTR_CBANK_PARAM_SIZE
	.align		4
.L_4551:
        /*00a8*/ 	.byte	0x03, 0x19
        /*00aa*/ 	.short	0x0128


	//----- nvinfo : EIATTR_PARAM_CBANK
	.align		4
        /*00ac*/ 	.byte	0x04, 0x0a
        /*00ae*/ 	.short	(.L_4553 - .L_4552)
	.align		4
.L_4552:
        /*00b0*/ 	.word	index@(.nv.constant0._ZN10layer_norm13ln_bwd_kernelINS_13Kernel_traitsIfffffjLj2560ELj1ELj1ELj4ELj16ENS_18Kernel_traits_baseILj2560EfffffjLj128EEEEELb1ELb0ELb0ELb0EEEvNS_9BwdParamsE)
        /*00b4*/ 	.short	0x0380
        /*00b6*/ 	.short	0x0128


	//----- nvinfo : EIATTR_SW_WAR
	.align		4
.L_4553:
        /*00b8*/ 	.byte	0x04, 0x36
        /*00ba*/ 	.short	(.L_4555 - .L_4554)
.L_4554:
        /*00bc*/ 	.word	0x00000008
.L_4555:


//--------------------- .nv.info._ZN10layer_norm13ln_bwd_kernelINS_13Kernel_traitsIfffffjLj2560ELj1ELj1ELj4ELj16ENS_18Kernel_traits_baseILj2560EfffffjLj128EEEEELb1ELb0ELb0ELb1EEEvNS_9BwdParamsE --------------------------
	.section	.nv.info._ZN10layer_norm13ln_bwd_kernelINS_13Kernel_traitsIfffffjLj2560ELj1ELj1ELj4ELj16ENS_18Kernel_traits_baseILj2560EfffffjLj128EEEEELb1ELb0ELb0ELb1EEEvNS_9BwdParamsE,"",@"SHT_CUDA_INFO"
	.sectionflags	@""
	.align	4


	//----- nvinfo : EIATTR_CUDA_API_VERSION
	.align		4
        /*0000*/ 	.byte	0x04, 0x37
        /*0002*/ 	.short	(.L_4557 - .L_4556)
.L_4556:
        /*0004*/ 	.word	0x00000082


	//----- nvinfo : EIATTR_KPARAM_INFO
	.align		4
.L_4557:
        /*0008*/ 	.byte	0x04, 0x17
        /*000a*/ 	.short	(.L_4559 - .L_4558)
.L_4558:
        /*000c*/ 	.word	0x00000000
        /*0010*/ 	.short	0x0000
        /*0012*/ 	.short	0x0000
        /*0014*/ 	.byte	0x00, 0xf0, 0xa1, 0x04


	//----- nvinfo : EIATTR_SPARSE_MMA_MASK
	.align		4
.L_4559:
        /*0018*/ 	.byte	0x03, 0x50
        /*001a*/ 	.short	0x0000


	//----- nvinfo : EIATTR_MAXREG_COUNT
	.align		4
        /*001c*/ 	.byte	0x03, 0x1b
        /*001e*/ 	.short	0x00ff


	//----- nvinfo : EIATTR_NUM_BARRIERS
	.align		4
        /*0020*/ 	.byte	0x02, 0x4c
        /*0022*/ 	.byte	0x01
	.zero		1


	//----- nvinfo : EIATTR_MERCURY_ISA_VERSION
	.align		4
        /*0024*/ 	.byte	0x03, 0x5f
        /*0026*/ 	.short	0x0101


	//----- nvinfo : EIATTR_COOP_GROUP_MASK_REGIDS
	.align		4
        /*0028*/ 	.byte	0x04, 0x29
        /*002a*/ 	.short	(.L_4561 - .L_4560)


	//   ....[0]....
.L_4560:
        /*002c*/ 	.word	0xffffffff


	//   ....[1]....
        /*0030*/ 	.word	0xffffffff


	//   ....[2]....
        /*0034*/ 	.word	0xffffffff


	//   ....[3]....
        /*0038*/ 	.word	0xffffffff


	//   ....[4]....
        /*003c*/ 	.word	0xffffffff


	//   ....[5]....
        /*0040*/ 	.word	0xffffffff


	//   ....[6]....
        /*0044*/ 	.word	0xffffffff


	//   ....[7]....
        /*0048*/ 	.word	0xffffffff


	//   ....[8]....
        /*004c*/ 	.word	0xffffffff


	//   ....[9]....
        /*0050*/ 	.word	0xffffffff


	//----- nvinfo : EIATTR_COOP_GROUP_INSTR_OFFSETS
	.align		4
.L_4561:
        /*0054*/ 	.byte	0x04, 0x28
        /*0056*/ 	.short	(.L_4563 - .L_4562)


	//   ....[0]....
.L_4562:
        /*0058*/ 	.word	0x00000d00


	//   ....[1]....
        /*005c*/ 	.word	0x00000d10


	//   ....[2]....
        /*0060*/ 	.word	0x00000d40


	//   ....[3]....
        /*0064*/ 	.word	0x00000d50


	//   ....[4]....
        /*0068*/ 	.word	0x00000d80


	//   ....[5]....
        /*006c*/ 	.word	0x00000d90


	//   ....[6]....
        /*0070*/ 	.word	0x00000dd0


	//   ....[7]....
        /*0074*/ 	.word	0x00000de0


	//   ....[8]....
        /*0078*/ 	.word	0x00000e30


	//   ....[9]....
        /*007c*/ 	.word	0x00000e40


	//----- nvinfo : EIATTR_VRC_CTA_INIT_COUNT
	.align		4
.L_4563:
        /*0080*/ 	.byte	0x02, 0x4a
	.zero		1
	.zero		1


	//----- nvinfo : EIATTR_EXIT_INSTR_OFFSETS
	.align		4
        /*0084*/ 	.byte	0x04, 0x1c
        /*0086*/ 	.short	(.L_4565 - .L_4564)


	//   ....[0]....
.L_4564:
        /*0088*/ 	.word	0x00004020


	//----- nvinfo : EIATTR_MAX_THREADS
	.align		4
.L_4565:
        /*008c*/ 	.byte	0x04, 0x05
        /*008e*/ 	.short	(.L_4567 - .L_4566)
.L_4566:
        /*0090*/ 	.word	0x00000080
        /*0094*/ 	.word	0x00000001
        /*0098*/ 	.word	0x00000001


	//----- nvinfo : EIATTR_CBANK_PARAM_SIZE
	.align		4
.L_4567:
        /*009c*/ 	.byte	0x03, 0x19
        /*009e*/ 	.short	0x0128


	//----- nvinfo : EIATTR_PARAM_CBANK
	.align		4
        /*00a0*/ 	.byte	0x04, 0x0a
        /*00a2*/ 	.short	(.L_4569 - .L_4568)
	.align		4
.L_4568:
        /*00a4*/ 	.word	index@(.nv.constant0._ZN10layer_norm13ln_bwd_kernelINS_13Kernel_traitsIfffffjLj2560ELj1ELj1ELj4ELj16ENS_18Kernel_traits_baseILj2560EfffffjLj128EEEEELb1ELb0ELb0ELb1EEEvNS_9BwdParamsE)
        /*00a8*/ 	.short	0x0380
        /*00aa*/ 	.short	0x0128


	//----- nvinfo : EIATTR_SW_WAR
	.align		4
.L_4569:
        /*00ac*/ 	.byte	0x04, 0x36
        /*00ae*/ 	.short	(.L_4571 - .L_4570)
.L_4570:
        /*00b0*/ 	.word	0x00000008
.L_4571:


//--------------------- .nv.info._ZN10layer_norm22ln_bwd_finalize_kernelINS_22Kernel_traits_finalizeILj2560EfffffjLb0ELj1024ELj4ENS_18Kernel_traits_baseILj2560EfffffjLj1024EEEEELb0ELb0EEEvNS_9BwdParamsE --------------------------
	.section	.nv.info._ZN10layer_norm22ln_bwd_finalize_kernelINS_22Kernel_traits_finalizeILj2560EfffffjLb0ELj1024ELj4ENS_18Kernel_traits_baseILj2560EfffffjLj1024EEEEELb0ELb0EEEvNS_9BwdParamsE,"",@"SHT_CUDA_INFO"
	.sectionflags	@""
	.align	4


	//----- nvinfo : EIATTR_CUDA_API_VERSION
	.align		4
        /*0000*/ 	.byte	0x04, 0x37
        /*0002*/ 	.short	(.L_4573 - .L_4572)
.L_4572:
        /*0004*/ 	.word	0x00000082


	//----- nvinfo : EIATTR_KPARAM_INFO
	.align		4
.L_4573:
        /*0008*/ 	.byte	0x04, 0x17
        /*000a*/ 	.short	(.L_4575 - .L_4574)
.L_4574:
        /*000c*/ 	.word	0x00000000
        /*0010*/ 	.short	0x0000
        /*0012*/ 	.short	0x0000
        /*0014*/ 	.byte	0x00, 0xf0, 0xa1, 0x04


	//----- nvinfo : EIATTR_SPARSE_MMA_MASK
	.align		4
.L_4575:
        /*0018*/ 	.byte	0x03, 0x50
        /*001a*/ 	.short	0x0000


	//----- nvinfo : EIATTR_MAXREG_COUNT
	.align		4
        /*001c*/ 	.byte	0x03, 0x1b
        /*001e*/ 	.short	0x0040


	//----- nvinfo : EIATTR_NUM_BARRIERS
	.align		4
        /*0020*/ 	.byte	0x02, 0x4c
        /*0022*/ 	.byte	0x01
	.zero		1


	//----- nvinfo : EIATTR_MERCURY_ISA_VERSION
	.align		4
        /*0024*/ 	.byte	0x03, 0x5f
        /*0026*/ 	.short	0x0101


	//----- nvinfo : EIATTR_COOP_GROUP_MASK_REGIDS
	.align		4
        /*0028*/ 	.byte	0x04, 0x29
        /*002a*/ 	.short	(.L_4577 - .L_4576)


	//   ....[0]....
.L_4576:
        /*002c*/ 	.word	0xffffffff


	//   ....[1]....
        /*0030*/ 	.word	0xffffffff


	//   ....[2]....
        /*0034*/ 	.word	0xffffffff


	//   ....[3]....
        /*0038*/ 	.word	0xffffffff


	//   ....[4]....
        /*003c*/ 	.word	0xffffffff


	//   ....[5]....
        /*0040*/ 	.word	0xffffffff


	//   ....[6]....
        /*0044*/ 	.word	0xffffffff


	//   ....[7]....
        /*0048*/ 	.word	0xffffffff


	//   ....[8]....
        /*004c*/ 	.word	0xffffffff


	//   ....[9]....
        /*0050*/ 	.word	0xffffffff


	//----- nvinfo : EIATTR_COOP_GROUP_INSTR_OFFSETS
	.align		4
.L_4577:
        /*0054*/ 	.byte	0x04, 0x28
        /*0056*/ 	.short	(.L_4579 - .L_4578)


	//   ....[0]....
.L_4578:
        /*0058*/ 	.word	0x00001550


	//   ....[1]....
        /*005c*/ 	.word	0x00001560


	//   ....[2]....
        /*0060*/ 	.word	0x00001590


	//   ....[3]....
        /*0064*/ 	.word	0x000015a0


	//   ....[4]....
        /*0068*/ 	.word	0x000015d0


	//   ....[5]....
        /*006c*/ 	.word	0x000015e0


	//   ....[6]....
        /*0070*/ 	.word	0x00001610


	//   ....[7]....
        /*0074*/ 	.word	0x00001630


	//   ....[8]....
        /*0078*/ 	.word	0x00001680


	//   ....[9]....
        /*007c*/ 	.word	0x00001690


	//----- nvinfo : EIATTR_VRC_CTA_INIT_COUNT
	.align		4
.L_4579:
        /*0080*/ 	.byte	0x02, 0x4a
	.zero		1
	.zero		1


	//----- nvinfo : EIATTR_EXIT_INSTR_OFFSETS
	.align		4
        /*0084*/ 	.byte	0x04, 0x1c
        /*0086*/ 	.short	(.L_4581 - .L_4580)


	//   ....[0]....
.L_4580:
        /*0088*/ 	.word	0x00000060


	//   ....[1]....
        /*008c*/ 	.word	0x000016f0


	//   ....[2]....
        /*0090*/ 	.word	0x00001720


	//   ....[3]....
        /*0094*/ 	.word	0x000017c0


	//----- nvinfo : EIATTR_MAX_THREADS
	.align		4
.L_4581:
        /*0098*/ 	.byte	0x04, 0x05
        /*009a*/ 	.short	(.L_4583 - .L_4582)
.L_4582:
        /*009c*/ 	.word	0x00000400
        /*00a0*/ 	.word	0x00000001
        /*00a4*/ 	.word	0x00000001


	//----- nvinfo : EIATTR_CRS_STACK_SIZE
	.align		4
.L_4583:
        /*00a8*/ 	.byte	0x04, 0x1e
        /*00aa*/ 	.short	(.L_4585 - .L_4584)
.L_4584:
        /*00ac*/ 	.word	0x00000000


	//----- nvinfo : EIATTR_CBANK_PARAM_SIZE
	.align		4
.L_4585:
        /*00b0*/ 	.byte	0x03, 0x19
        /*00b2*/ 	.short	0x0128


	//----- nvinfo : EIATTR_PARAM_CBANK
	.align		4
        /*00b4*/ 	.byte	0x04, 0x0a
        /*00b6*/ 	.short	(.L_4587 - .L_4586)
	.align		4
.L_4586:
        /*00b8*/ 	.word	index@(.nv.constant0._ZN10layer_norm22ln_bwd_finalize_kernelINS_22Kernel_traits_finalizeILj2560EfffffjLb0ELj1024ELj4ENS_18Kernel_traits_baseILj2560EfffffjLj1024EEEEELb0ELb0EEEvNS_9BwdParamsE)
        /*00bc*/ 	.short	0x0380
        /*00be*/ 	.short	0x0128


	//----- nvinfo : EIATTR_SW_WAR
	.align		4
.L_4587:
        /*00c0*/ 	.byte	0x04, 0x36
        /*00c2*/ 	.short	(.L_4589 - .L_4588)
.L_4588:
        /*00c4*/ 	.word	0x00000008
.L_4589:


//--------------------- .nv.info._ZN10layer_norm13ln_bwd_kernelINS_13Kernel_traitsIfffffjLj2560ELj1ELj1ELj4ELj16ENS_18Kernel_traits_baseILj2560EfffffjLj128EEEEELb1ELb0ELb1ELb0EEEvNS_9BwdParamsE --------------------------
	.section	.nv.info._ZN10layer_norm13ln_bwd_kernelINS_13Kernel_traitsIfffffjLj2560ELj1ELj1ELj4ELj16ENS_18Kernel_traits_baseILj2560EfffffjLj128EEEEELb1ELb0ELb1ELb0EEEvNS_9BwdParamsE,"",@"SHT_CUDA_INFO"
	.sectionflags	@""
	.align	4


	//----- nvinfo : EIATTR_CUDA_API_VERSION
	.align		4
        /*0000*/ 	.byte	0x04, 0x37
        /*0002*/ 	.short	(.L_4591 - .L_4590)
.L_4590:
        /*0004*/ 	.word	0x00000082


	//----- nvinfo : EIATTR_KPARAM_INFO
	.align		4
.L_4591:
        /*0008*/ 	.byte	0x04, 0x17
        /*000a*/ 	.short	(.L_4593 - .L_4592)
.L_4592:
        /*000c*/ 	.word	0x00000000
        /*0010*/ 	.short	0x0000
        /*0012*/ 	.short	0x0000
        /*0014*/ 	.byte	0x00, 0xf0, 0xa1, 0x04


	//----- nvinfo : EIATTR_SPARSE_MMA_MASK
	.align		4
.L_4593:
        /*0018*/ 	.byte	0x03, 0x50
        /*001a*/ 	.short	0x0000


	//----- nvinfo : EIATTR_MAXREG_COUNT
	.align		4
        /*001c*/ 	.byte	0x03, 0x1b
        /*001e*/ 	.short	0x00ff


	//----- nvinfo : EIATTR_NUM_BARRIERS
	.align		4
        /*0020*/ 	.byte	0x02, 0x4c
        /*0022*/ 	.byte	0x01
	.zero		1


	//----- nvinfo : EIATTR_MERCURY_ISA_VERSION
	.align		4
        /*0024*/ 	.byte	0x03, 0x5f
        /*0026*/ 	.short	0x0101


	//----- nvinfo : EIATTR_COOP_GROUP_MASK_REGIDS
	.align		4
        /*0028*/ 	.byte	0x04, 0x29
        /*002a*/ 	.short	(.L_4595 - .L_4594)


	//   ....[0]....
.L_4594:
        /*002c*/ 	.word	0xffffffff


	//   ....[1]....
        /*0030*/ 	.word	0xffffffff


	//   ....[2]....
        /*0034*/ 	.word	0xffffffff


	//   ....[3]....
        /*0038*/ 	.word	0xffffffff


	//   ....[4]....
        /*003c*/ 	.word	0xffffffff


	//   ....[5]....
        /*0040*/ 	.word	0xffffffff


	//   ....[6]....
        /*0044*/ 	.word	0xffffffff


	//   ....[7]....
        /*0048*/ 	.word	0xffffffff


	//   ....[8]....
        /*004c*/ 	.word	0xffffffff


	//   ....[9]....
        /*0050*/ 	.word	0xffffffff


	//----- nvinfo : EIATTR_COOP_GROUP_INSTR_OFFSETS
	.align		4
.L_4595:
        /*0054*/ 	.byte	0x04, 0x28
        /*0056*/ 	.short	(.L_4597 - .L_4596)


	//   ....[0]....
.L_4596:
        /*0058*/ 	.word	0x00001d10


	//   ....[1]....
        /*005c*/ 	.word	0x00001d30


	//   ....[2]....
        /*0060*/ 	.word	0x00001d70


	//   ....[3]....
        /*0064*/ 	.word	0x00001d80


	//   ....[4]....
        /*0068*/ 	.word	0x00001dc0


	//   ....[5]....
        /*006c*/ 	.word	0x00001dd0


	//   ....[6]....
        /*0070*/ 	.word	0x00001e00


	//   ....[7]....
        /*0074*/ 	.word	0x00001e10


	//   ....[8]....
        /*0078*/ 	.word	0x00001e40


	//   ....[9]....
        /*007c*/ 	.word	0x00001e50


	//----- nvinfo : EIATTR_VRC_CTA_INIT_COUNT
	.align		4
.L_4597:
        /*0080*/ 	.byte	0x02, 0x4a
	.zero		1
	.zero		1


	//----- nvinfo : EIATTR_EXIT_INSTR_OFFSETS
	.align		4
        /*0084*/ 	.byte	0x04, 0x1c
        /*0086*/ 	.short	(.L_4599 - .L_4598)


	//   ....[0]....
.L_4598:
        /*0088*/ 	.word	0x000061d0


	//   ....[1]....
        /*008c*/ 	.word	0x00006250


	//----- nvinfo : EIATTR_MAX_THREADS
	.align		4
.L_4599:
        /*0090*/ 	.byte	0x04, 0x05
        /*0092*/ 	.short	(.L_4601 - .L_4600)
.L_4600:
        /*0094*/ 	.word	0x00000080
        /*0098*/ 	.word	0x00000001
        /*009c*/ 	.word	0x00000001


	//----- nvinfo : EIATTR_CRS_STACK_SIZE
	.align		4
.L_4601:
        /*00a0*/ 	.byte	0x04, 0x1e
        /*00a2*/ 	.short	(.L_4603 - .L_4602)
.L_4602:
        /*00a4*/ 	.word	0x00000000


	//----- nvinfo : EIATTR_CBANK_PARAM_SIZE
	.align		4
.L_4603:
        /*00a8*/ 	.byte	0x03, 0x19
        /*00aa*/ 	.short	0x0128


	//----- nvinfo : EIATTR_PARAM_CBANK
	.align		4
        /*00ac*/ 	.byte	0x04, 0x0a
        /*00ae*/ 	.short	(.L_4605 - .L_4604)
	.align		4
.L_4604:
        /*00b0*/ 	.word	index@(.nv.constant0._ZN10layer_norm13ln_bwd_kernelINS_13Kernel_traitsIfffffjLj2560ELj1ELj1ELj4ELj16ENS_18Kernel_traits_baseILj2560EfffffjLj128EEEEELb1ELb0ELb1ELb0EEEvNS_9BwdParamsE)
        /*00b4*/ 	.short	0x0380
        /*00b6*/ 	.short	0x0128


	//----- nvinfo : EIATTR_SW_WAR
	.align		4
.L_4605:
        /*00b8*/ 	.byte	0x04, 0x36
        /*00ba*/ 	.short	(.L_4607 - .L_4606)
.L_4606:
        /*00bc*/ 	.word	0x00000008
.L_4607:


//--------------------- .nv.info._ZN10layer_norm22ln_bwd_finalize_kernelINS_22Kernel_traits_finalizeILj2560EfffffjLb0ELj1024ELj4ENS_18Kernel_traits_baseILj2560EfffffjLj1024EEEEELb0ELb1EEEvNS_9BwdParamsE --------------------------
	.section	.nv.info._ZN10layer_norm22ln_bwd_finalize_kernelINS_22Kernel_traits_finalizeILj2560EfffffjLb0ELj1024ELj4ENS_18Kernel_traits_baseILj2560EfffffjLj1024EEEEELb0ELb1EEEvNS_9BwdParamsE,"",@"SHT_CUDA_INFO"
	.sectionflags	@""
	.align	4


	//----- nvinfo : EIATTR_CUDA_API_VERSION
	.align		4
        /*0000*/ 	.byte	0x04, 0x37
        /*0002*/ 	.short	(.L_4609 - .L_4608)
.L_4608:
        /*0004*/ 	.word	0x00000082


	//----- nvinfo : EIATTR_KPARAM_INFO
	.align		4
.L_4609:
        /*0008*/ 	.byte	0x04, 0x17
        /*000a*/ 	.short	(.L_4611 - .L_4610)
.L_4610:
        /*000c*/ 	.word	0x00000000
        /*0010*/ 	.short	0x0000
        /*0012*/ 	.short	0x0000
        /*0014*/ 	.byte	0x00, 0xf0, 0xa1, 0x04


	//----- nvinfo : EIATTR_SPARSE_MMA_MASK
	.align		4
.L_4611:
        /*0018*/ 	.byte	0x03, 0x50
        /*001a*/ 	.short	0x0000


	//----- nvinfo : EIATTR_MAXREG_COUNT
	.align		4
        /*001c*/ 	.byte	0x03, 0x1b
        /*001e*/ 	.short	0x0040


	//----- nvinfo : EIATTR_NUM_BARRIERS
	.align		4
        /*0020*/ 	.byte	0x02, 0x4c
        /*0022*/ 	.byte	0x01
	.zero		1


	//----- nvinfo : EIATTR_MERCURY_ISA_VERSION
	.align		4
        /*0024*/ 	.byte	0x03, 0x5f
        /*0026*/ 	.short	0x0101


	//----- nvinfo : EIATTR_COOP_GROUP_MASK_REGIDS
	.align		4
        /*0028*/ 	.byte	0x04, 0x29
        /*002a*/ 	.short	(.L_4613 - .L_4612)


	//   ....[0]....
.L_4612:
        /*002c*/ 	.word	0xffffffff


	//   ....[1]....
        /*0030*/ 	.word	0xffffffff


	//   ....[2]....
        /*0034*/ 	.word	0xffffffff


	//   ....[3]....
        /*0038*/ 	.word	0xffffffff


	//   ....[4]....
        /*003c*/ 	.word	0xffffffff


	//   ....[5]....
        /*0040*/ 	.word	0xffffffff


	//   ....[6]....
        /*0044*/ 	.word	0xffffffff


	//   ....[7]....
        /*0048*/ 	.word	0xffffffff


	//   ....[8]....
        /*004c*/ 	.word	0xffffffff


	//   ....[9]....
        /*0050*/ 	.word	0xffffffff


	//----- nvinfo : EIATTR_COOP_GROUP_INSTR_OFFSETS
	.align		4
.L_4613:
        /*0054*/ 	.byte	0x04, 0x28
        /*0056*/ 	.short	(.L_4615 - .L_4614)


	//   ....[0]....
.L_4614:
        /*0058*/ 	.word	0x00001560


	//   ....[1]....
        /*005c*/ 	.word	0x00001570


	//   ....[2]....
        /*0060*/ 	.word	0x000015a0


	//   ....[3]....
        /*0064*/ 	.word	0x000015b0


	//   ....[4]....
        /*0068*/ 	.word	0x000015e0


	//   ....[5]....
        /*006c*/ 	.word	0x000015f0


	//   ....[6]....
        /*0070*/ 	.word	0x00001620


	//   ....[7]....
        /*0074*/ 	.word	0x00001640


	//   ....[8]....
        /*0078*/ 	.word	0x00001670


	//   ....[9]....
        /*007c*/ 	.word	0x00001680


	//----- nvinfo : EIATTR_VRC_CTA_INIT_COUNT
	.align		4
.L_4615:
        /*0080*/ 	.byte	0x02, 0x4a
	.zero		1
	.zero		1


	//----- nvinfo : EIATTR_EXIT_INSTR_OFFSETS
	.align		4
        /*0084*/ 	.byte	0x04, 0x1c
        /*0086*/ 	.short	(.L_4617 - .L_4616)


	//   ....[0]....
.L_4616:
        /*0088*/ 	.word	0x00000060


	//   ....[1]....
        /*008c*/ 	.word	0x000016e0


	//   ....[2]....
        /*0090*/ 	.word	0x000017b0


	//----- nvinfo : EIATTR_MAX_THREADS
	.align		4
.L_4617:
        /*0094*/ 	.byte	0x04, 0x05
        /*0096*/ 	.short	(.L_4619 - .L_4618)
.L_4618:
        /*0098*/ 	.word	0x00000400
        /*009c*/ 	.word	0x00000001
        /*00a0*/ 	.word	0x00000001


	//----- nvinfo : EIATTR_CRS_STACK_SIZE
	.align		4
.L_4619:
        /*00a4*/ 	.byte	0x04, 0x1e
        /*00a6*/ 	.short	(.L_4621 - .L_4620)
.L_4620:
        /*00a8*/ 	.word	0x00000000


	//----- nvinfo : EIATTR_CBANK_PARAM_SIZE
	.align		4
.L_4621:
        /*00ac*/ 	.byte	0x03, 0x19
        /*00ae*/ 	.short	0x0128


	//----- nvinfo : EIATTR_PARAM_CBANK
	.align		4
        /*00b0*/ 	.byte	0x04, 0x0a
        /*00b2*/ 	.short	(.L_4623 - .L_4622)
	.align		4
.L_4622:
        /*00b4*/ 	.word	index@(.nv.constant0._ZN10layer_norm22ln_bwd_finalize_kernelINS_22Kernel_traits_finalizeILj2560EfffffjLb0ELj1024ELj4ENS_18Kernel_traits_baseILj2560EfffffjLj1024EEEEELb0ELb1EEEvNS_9BwdParamsE)
        /*00b8*/ 	.short	0x0380
        /*00ba*/ 	.short	0x0128


	//----- nvinfo : EIATTR_SW_WAR
	.align		4
.L_4623:
        /*00bc*/ 	.byte	0x04, 0x36
        /*00be*/ 	.short	(.L_4625 - .L_4624)
.L_4624:
        /*00c0*/ 	.word	0x00000008
.L_4625:


//--------------------- .nv.info._ZN10layer_norm13ln_bwd_kernelINS_13Kernel_traitsIfffffjLj2560ELj1ELj1ELj4ELj16ENS_18Kernel_traits_baseILj2560EfffffjLj128EEEEELb1ELb0ELb1ELb1EEEvNS_9BwdParamsE --------------------------
	.section	.nv.info._ZN10layer_norm13ln_bwd_kernelINS_13Kernel_traitsIfffffjLj2560ELj1ELj1ELj4ELj16ENS_18Kernel_traits_baseILj2560EfffffjLj128EEEEELb1ELb0ELb1ELb1EEEvNS_9BwdParamsE,"",@"SHT_CUDA_INFO"
	.sectionflags	@""
	.align	4


	//----- nvinfo : EIATTR_CUDA_API_VERSION
	.align		4
        /*0000*/ 	.byte	0x04, 0x37
        /*0002*/ 	.short	(.L_4627 - .L_4626)
.L_4626:
        /*0004*/ 	.word	0x00000082


	//----- nvinfo : EIATTR_KPARAM_INFO
	.align		4
.L_4627:
        /*0008*/ 	.byte	0x04, 0x17
        /*000a*/ 	.short	(.L_4629 - .L_4628)
.L_4628:
        /*000c*/ 	.word	0x00000000
        /*0010*/ 	.short	0x0000
        /*0012*/ 	.short	0x0000
        /*0014*/ 	.byte	0x00, 0xf0, 0xa1, 0x04


	//----- nvinfo : EIATTR_SPARSE_MMA_MASK
	.align		4
.L_4629:
        /*0018*/ 	.byte	0x03, 0x50
        /*001a*/ 	.short	0x0000


	//----- nvinfo : EIATTR_MAXREG_COUNT
	.align		4
        /*001c*/ 	.byte	0x03, 0x1b
        /*001e*/ 	.short	0x00ff


	//----- nvinfo : EIATTR_NUM_BARRIERS
	.align		4
        /*0020*/ 	.byte	0x02, 0x4c
        /*0022*/ 	.byte	0x01
	.zero		1


	//----- nvinfo : EIATTR_MERCURY_ISA_VERSION
	.align		4
        /*0024*/ 	.byte	0x03, 0x5f
        /*0026*/ 	.short	0x0101


	//----- nvinfo : EIATTR_COOP_GROUP_MASK_REGIDS
	.align		4
        /*0028*/ 	.byte	0x04, 0x29
        /*002a*/ 	.short	(.L_4631 - .L_4630)


	//   ....[0]....
.L_4630:
        /*002c*/ 	.word	0xffffffff


	//   ....[1]....
        /*0030*/ 	.word	0xffffffff


	//   ....[2]....
        /*0034*/ 	.word	0xffffffff


	//   ....[3]....
        /*0038*/ 	.word	0xffffffff


	//   ....[4]....
        /*003c*/ 	.word	0xffffffff


	//   ....[5]....
        /*0040*/ 	.word	0xffffffff


	//   ....[6]....
        /*0044*/ 	.word	0xffffffff


	//   ....[7]....
        /*0048*/ 	.word	0xffffffff


	//   ....[8]....
        /*004c*/ 	.word	0xffffffff


	//   ....[9]....
        /*0050*/ 	.word	0xffffffff


	//----- nvinfo : EIATTR_COOP_GROUP_INSTR_OFFSETS
	.align		4
.L_4631:
        /*0054*/ 	.byte	0x04, 0x28
        /*0056*/ 	.short	(.L_4633 - .L_4632)


	//   ....[0]....
.L_4632:
        /*0058*/ 	.word	0x00001580


	//   ....[1]....
        /*005c*/ 	.word	0x000015b0


	//   ....[2]....
        /*0060*/ 	.word	0x000015e0


	//   ....[3]....
        /*0064*/ 	.word	0x000015f0


	//   ....[4]....
        /*0068*/ 	.word	0x00001620


	//   ....[5]....
        /*006c*/ 	.word	0x00001630


	//   ....[6]....
        /*0070*/ 	.word	0x00001660


	//   ....[7]....
        /*0074*/ 	.word	0x00001670


	//   ....[8]....
        /*0078*/ 	.word	0x000016a0


	//   ....[9]....
        /*007c*/ 	.word	0x000016b0


	//----- nvinfo : EIATTR_VRC_CTA_INIT_COUNT
	.align		4
.L_4633:
        /*0080*/ 	.byte	0x02, 0x4a
	.zero		1
	.zero		1


	//----- nvinfo : EIATTR_EXIT_INSTR_OFFSETS
	.align		4
        /*0084*/ 	.byte	0x04, 0x1c
        /*0086*/ 	.short	(.L_4635 - .L_4634)


	//   ....[0]....
.L_4634:
        /*0088*/ 	.word	0x00004eb0


	//----- nvinfo : EIATTR_MAX_THREADS
	.align		4
.L_4635:
        /*008c*/ 	.byte	0x04, 0x05
        /*008e*/ 	.short	(.L_4637 - .L_4636)
.L_4636:
        /*0090*/ 	.word	0x00000080
        /*0094*/ 	.word	0x00000001
        /*0098*/ 	.word	0x00000001


	//----- nvinfo : EIATTR_CRS_STACK_SIZE
	.align		4
.L_4637:
        /*009c*/ 	.byte	0x04, 0x1e
        /*009e*/ 	.short	(.L_4639 - .L_4638)
.L_4638:
        /*00a0*/ 	.word	0x00000000


	//----- nvinfo : EIATTR_CBANK_PARAM_SIZE
	.align		4
.L_4639:
        /*00a4*/ 	.byte	0x03, 0x19
        /*00a6*/ 	.short	0x0128


	//----- nvinfo : EIATTR_PARAM_CBANK
	.align		4
        /*00a8*/ 	.byte	0x04, 0x0a
        /*00aa*/ 	.short	(.L_4641 - .L_4640)
	.align		4
.L_4640:
        /*00ac*/ 	.word	index@(.nv.constant0._ZN10layer_norm13ln_bwd_kernelINS_13Kernel_traitsIfffffjLj2560ELj1ELj1ELj4ELj16ENS_18Kernel_traits_baseILj2560EfffffjLj128EEEEELb1ELb0ELb1ELb1EEEvNS_9BwdParamsE)
        /*00b0*/ 	.short	0x0380
        /*00b2*/ 	.short	0x0128


	//----- nvinfo : EIATTR_SW_WAR
	.align		4
.L_4641:
        /*00b4*/ 	.byte	0x04, 0x36
        /*00b6*/ 	.short	(.L_4643 - .L_4642)
.L_4642:
        /*00b8*/ 	.word	0x00000008
.L_4643:


//--------------------- .nv.info._ZN10layer_norm13ln_bwd_kernelINS_13Kernel_traitsIfffffjLj2560ELj1ELj1ELj4ELj16ENS_18Kernel_traits_baseILj2560EfffffjLj128EEEEELb1ELb1ELb0ELb0EEEvNS_9BwdParamsE --------------------------
	.section	.nv.info._ZN10layer_norm13ln_bwd_kernelINS_13Kernel_traitsIfffffjLj2560ELj1ELj1ELj4ELj16ENS_18Kernel_traits_baseILj2560EfffffjLj128EEEEELb1ELb1ELb0ELb0EEEvNS_9BwdParamsE,"",@"SHT_CUDA_INFO"
	.sectionflags	@""
	.align	4


	//----- nvinfo : EIATTR_CUDA_API_VERSION
	.align		4
        /*0000*/ 	.byte	0x04, 0x37
        /*0002*/ 	.short	(.L_4645 - .L_4644)
.L_4644:
        /*0004*/ 	.word	0x00000082


	//----- nvinfo : EIATTR_KPARAM_INFO
	.align		4
.L_4645:
        /*0008*/ 	.byte	0x04, 0x17
        /*000a*/ 	.short	(.L_4647 - .L_4646)
.L_4646:
        /*000c*/ 	.word	0x00000000
        /*0010*/ 	.short	0x0000
        /*0012*/ 	.short	0x0000
        /*0014*/ 	.byte	0x00, 0xf0, 0xa1, 0x04


	//----- nvinfo : EIATTR_SPARSE_MMA_MASK
	.align		4
.L_4647:
        /*0018*/ 	.byte	0x03, 0x50
        /*001a*/ 	.short	0x0000


	//----- nvinfo : EIATTR_MAXREG_COUNT
	.align		4
        /*001c*/ 	.byte	0x03, 0x1b
        /*001e*/ 	.short	0x00ff


	//----- nvinfo : EIATTR_NUM_BARRIERS
	.align		4
        /*0020*/ 	.byte	0x02, 0x4c
        /*0022*/ 	.byte	0x01
	.zero		1


	//----- nvinfo : EIATTR_MERCURY_ISA_VERSION
	.align		4
        /*0024*/ 	.byte	0x03, 0x5f
        /*0026*/ 	.short	0x0101


	//----- nvinfo : EIATTR_COOP_GROUP_MASK_REGIDS
	.align		4
        /*0028*/ 	.byte	0x04, 0x29
        /*002a*/ 	.short	(.L_4649 - .L_4648)


	//   ....[0]....
.L_4648:
        /*002c*/ 	.word	0xffffffff


	//   ....[1]....
        /*0030*/ 	.word	0xffffffff


	//   ....[2]....
        /*0034*/ 	.word	0xffffffff


	//   ....[3]....
        /*0038*/ 	.word	0xffffffff


	//   ....[4]....
        /*003c*/ 	.word	0xffffffff


	//   ....[5]....
        /*0040*/ 	.word	0xffffffff


	//   ....[6]....
        /*0044*/ 	.word	0xffffffff


	//   ....[7]....
        /*0048*/ 	.word	0xffffffff


	//   ....[8]....
        /*004c*/ 	.word	0xffffffff


	//   ....[9]....
        /*0050*/ 	.word	0xffffffff


	//----- nvinfo : EIATTR_COOP_GROUP_INSTR_OFFSETS
	.align		4
.L_4649:
        /*0054*/ 	.byte	0x04, 0x28
        /*0056*/ 	.short	(.L_4651 - .L_4650)


	//   ....[0]....
.L_4650:
        /*0058*/ 	.word	0x000017c0


	//   ....[1]....
        /*005c*/ 	.word	0x000017f0


	//   ....[2]....
        /*0060*/ 	.word	0x00001820


	//   ....[3]....
        /*0064*/ 	.word	0x00001830


	//   ....[4]....
        /*0068*/ 	.word	0x00001860


	//   ....[5]....
        /*006c*/ 	.word	0x00001870


	//   ....[6]....
        /*0070*/ 	.word	0x000018a0


	//   ....[7]....
        /*0074*/ 	.word	0x000018b0


	//   ....[8]....
        /*0078*/ 	.word	0x000018e0


	//   ....[9]....
        /*007c*/ 	.word	0x000018f0


	//----- nvinfo : EIATTR_VRC_CTA_INIT_COUNT
	.align		4
.L_4651:
        /*0080*/ 	.byte	0x02, 0x4a
	.zero		1
	.zero		1


	//----- nvinfo : EIATTR_EXIT_INSTR_OFFSETS
	.align		4
        /*0084*/ 	.byte	0x04, 0x1c
        /*0086*/ 	.short	(.L_4653 - .L_4652)


	//   ....[0]....
.L_4652:
        /*0088*/ 	.word	0x00006250


	//   ....[1]....
        /*008c*/ 	.word	0x000062f0


	//----- nvinfo : EIATTR_MAX_THREADS
	.align		4
.L_4653:
        /*0090*/ 	.byte	0x04, 0x05
        /*0092*/ 	.short	(.L_4655 - .L_4654)
.L_4654:
        /*0094*/ 	.word	0x00000080
        /*0098*/ 	.word	0x00000001
        /*009c*/ 	.word	0x00000001


	//----- nvinfo : EIATTR_CRS_STACK_SIZE
	.align		4
.L_4655:
        /*00a0*/ 	.byte	0x04, 0x1e
        /*00a2*/ 	.short	(.L_4657 - .L_4656)
.L_4656:
        /*00a4*/ 	.word	0x00000000


	//----- nvinfo : EIATTR_CBANK_PARAM_SIZE
	.align		4
.L_4657:
        /*00a8*/ 	.byte	0x03, 0x19
        /*00aa*/ 	.short	0x0128


	//----- nvinfo : EIATTR_PARAM_CBANK
	.align		4
        /*00ac*/ 	.byte	0x04, 0x0a
        /*00ae*/ 	.short	(.L_4659 - .L_4658)
	.align		4
.L_4658:
        /*00b0*/ 	.word	index@(.nv.constant0._ZN10layer_norm13ln_bwd_kernelINS_13Kernel_traitsIfffffjLj2560ELj1ELj1ELj4ELj16ENS_18Kernel_traits_baseILj2560EfffffjLj128EEEEELb1ELb1ELb0ELb0EEEvNS_9BwdParamsE)
        /*00b4*/ 	.short	0x0380
        /*00b6*/ 	.short	0x0128


	//----- nvinfo : EIATTR_SW_WAR
	.align		4
.L_4659:
        /*00b8*/ 	.byte	0x04, 0x36
        /*00ba*/ 	.short	(.L_4661 - .L_4660)
.L_4660:
        /*00bc*/ 	.word	0x00000008
.L_4661:


//--------------------- .nv.info._ZN10layer_norm13ln_bwd_kernelINS_13Kernel_traitsIfffffjLj2560ELj1ELj1ELj4ELj16ENS_18Kernel_traits_baseILj2560EfffffjLj128EEEEELb1ELb1ELb0ELb1EEEvNS_9BwdParamsE --------------------------
	.section	.nv.info._ZN10layer_norm13ln_bwd_kernelINS_13Kernel_traitsIfffffjLj2560ELj1ELj1ELj4ELj16ENS_18Kernel_traits_baseILj2560EfffffjLj128EEEEELb1ELb1ELb0ELb1EEEvNS_9BwdParamsE,"",@"SHT_CUDA_INFO"
	.sectionflags	@""
	.align	4


	//----- nvinfo : EIATTR_CUDA_API_VERSION
	.align		4
        /*0000*/ 	.byte	0x04, 0x37
        /*0002*/ 	.short	(.L_4663 - .L_4662)
.L_4662:
        /*0004*/ 	.word	0x00000082


	//----- nvinfo : EIATTR_KPARAM_INFO
	.align		4
.L_4663:
        /*0008*/ 	.byte	0x04, 0x17
        /*000a*/ 	.short	(.L_4665 - .L_4664)
.L_4664:
        /*000c*/ 	.word	0x00000000
        /*0010*/ 	.short	0x0000
        /*0012*/ 	.short	0x0000
        /*0014*/ 	.byte	0x00, 0xf0, 0xa1, 0x04


	//----- nvinfo : EIATTR_SPARSE_MMA_MASK
	.align		4
.L_4665:
        /*0018*/ 	.byte	0x03, 0x50
        /*001a*/ 	.short	0x0000


	//----- nvinfo : EIATTR_MAXREG_COUNT
	.align		4
        /*001c*/ 	.byte	0x03, 0x1b
        /*001e*/ 	.short	0x00ff


	//----- nvinfo : EIATTR_NUM_BARRIERS
	.align		4
        /*0020*/ 	.byte	0x02, 0x4c
        /*0022*/ 	.byte	0x01
	.zero		1


	//----- nvinfo : EIATTR_MERCURY_ISA_VERSION
	.align		4
        /*0024*/ 	.byte	0x03, 0x5f
        /*0026*/ 	.short	0x0101


	//----- nvinfo : EIATTR_COOP_GROUP_MASK_REGIDS
	.align		4
        /*0028*/ 	.byte	0x04, 0x29
        /*002a*/ 	.short	(.L_4667 - .L_4666)


	//   ....[0]....
.L_4666:
        /*002c*/ 	.word	0xffffffff


	//   ....[1]....
        /*0030*/ 	.word	0xffffffff


	//   ....[2]....
        /*0034*/ 	.word	0xffffffff


	//   ....[3]....
        /*0038*/ 	.word	0xffffffff


	//   ....[4]....
        /*003c*/ 	.word	0xffffffff


	//   ....[5]....
        /*0040*/ 	.word	0xffffffff


	//   ....[6]....
        /*0044*/ 	.word	0xffffffff


	//   ....[7]....
        /*0048*/ 	.word	0xffffffff


	//   ....[8]....
        /*004c*/ 	.word	0xffffffff


	//   ....[9]....
        /*0050*/ 	.word	0xffffffff


	//----- nvinfo : EIATTR_COOP_GROUP_INSTR_OFFSETS
	.align		4
.L_4667:
        /*0054*/ 	.byte	0x04, 0x28
        /*0056*/ 	.short	(.L_4669 - .L_4668)


	//   ....[0]....
.L_4668:
        /*0058*/ 	.word	0x00001060


	//   ....[1]....
        /*005c*/ 	.word	0x00001070


	//   ....[2]....
        /*0060*/ 	.word	0x000010c0


	//   ....[3]....
        /*0064*/ 	.word	0x000010d0


	//   ....[4]....
        /*0068*/ 	.word	0x00001120


	//   ....[5]....
        /*006c*/ 	.word	0x00001130


	//   ....[6]....
        /*0070*/ 	.word	0x00001160


	//   ....[7]....
        /*0074*/ 	.word	0x00001170


	//   ....[8]....
        /*0078*/ 	.word	0x000011d0


	//   ....[9]....
        /*007c*/ 	.word	0x000011e0


	//----- nvinfo : EIATTR_VRC_CTA_INIT_COUNT
	.align		4
.L_4669:
        /*0080*/ 	.byte	0x02, 0x4a
	.zero		1
	.zero		1


	//----- nvinfo : EIATTR_EXIT_INSTR_OFFSETS
	.align		4
        /*0084*/ 	.byte	0x04, 0x1c
        /*0086*/ 	.short	(.L_4671 - .L_4670)


	//   ....[0]....
.L_4670:
        /*0088*/ 	.word	0x00005580


	//----- nvinfo : EIATTR_MAX_THREADS
	.align		4
.L_4671:
        /*008c*/ 	.byte	0x04, 0x05
        /*008e*/ 	.short	(.L_4673 - .L_4672)
.L_4672:
        /*0090*/ 	.word	0x00000080
        /*0094*/ 	.word	0x00000001
        /*0098*/ 	.word	0x00000001


	//----- nvinfo : EIATTR_CBANK_PARAM_SIZE
	.align		4
.L_4673:
        /*009c*/ 	.byte	0x03, 0x19
        /*009e*/ 	.short	0x0128


	//----- nvinfo : EIATTR_PARAM_CBANK
	.align		4
        /*00a0*/ 	.byte	0x04, 0x0a
        /*00a2*/ 	.short	(.L_4675 - .L_4674)
	.align		4
.L_4674:
        /*00a4*/ 	.word	index@(.nv.constant0._ZN10layer_norm13ln_bwd_kernelINS_13Kernel_traitsIfffffjLj2560ELj1ELj1ELj4ELj16ENS_18Kernel_traits_baseILj2560EfffffjLj128EEEEELb1ELb1ELb0ELb1EEEvNS_9BwdParamsE)
        /*00a8*/ 	.short	0x0380
        /*00aa*/ 	.short	0x0128


	//----- nvinfo : EIATTR_SW_WAR
	.align		4
.L_4675:
        /*00ac*/ 	.byte	0x04, 0x36
        /*00ae*/ 	.short	(.L_4677 - .L_4676)
.L_4676:
        /*00b0*/ 	.word	0x00000008
.L_4677:


//--------------------- .nv.info._ZN10layer_norm22ln_bwd_finalize_kernelINS_22Kernel_traits_finalizeILj2560EfffffjLb1ELj1024ELj4ENS_18Kernel_traits_baseILj2560EfffffjLj1024EEEEELb1ELb0EEEvNS_9BwdParamsE --------------------------
	.section	.nv.info._ZN10layer_norm22ln_bwd_finalize_kernelINS_22Kernel_traits_finalizeILj2560EfffffjLb1ELj1024ELj4ENS_18Kernel_traits_baseILj2560EfffffjLj1024EEEEELb1ELb0EEEvNS_9BwdParamsE,"",@"SHT_CUDA_INFO"
	.sectionflags	@""
	.align	4


	//----- nvinfo : EIATTR_CUDA_API_VERSION
	.align		4
        /*0000*/ 	.byte	0x04, 0x37
        /*0002*/ 	.short	(.L_4679 - .L_4678)
.L_4678:
        /*0004*/ 	.word	0x00000082


	//----- nvinfo : EIATTR_KPARAM_INFO
	.align		4
.L_4679:
        /*0008*/ 	.byte	0x04, 0x17
        /*000a*/ 	.short	(.L_4681 - .L_4680)
.L_4680:
        /*000c*/ 	.word	0x00000000
        /*0010*/ 	.short	0x0000
        /*0012*/ 	.short	0x0000
        /*0014*/ 	.byte	0x00, 0xf0, 0xa1, 0x04


	//----- nvinfo : EIATTR_SPARSE_MMA_MASK
	.align		4
.L_4681:
        /*0018*/ 	.byte	0x03, 0x50
        /*001a*/ 	.short	0x0000


	//----- nvinfo : EIATTR_MAXREG_COUNT
	.align		4
        /*001c*/ 	.byte	0x03, 0x1b
        /*001e*/ 	.short	0x0040


	//----- nvinfo : EIATTR_NUM_BARRIERS
	.align		4
        /*0020*/ 	.byte	0x02, 0x4c
        /*0022*/ 	.byte	0x01
	.zero		1


	//----- nvinfo : EIATTR_MERCURY_ISA_VERSION
	.align		4
        /*0024*/ 	.byte	0x03, 0x5f
        /*0026*/ 	.short	0x0101


	//----- nvinfo : EIATTR_COOP_GROUP_MASK_REGIDS
	.align		4
        /*0028*/ 	.byte	0x04, 0x29
        /*002a*/ 	.short	(.L_4683 - .L_4682)


	//   ....[0]....
.L_4682:
        /*002c*/ 	.word	0xffffffff


	//   ....[1]....
        /*0030*/ 	.word	0xffffffff


	//   ....[2]....
        /*0034*/ 	.word	0xffffffff


	//   ....[3]....
        /*0038*/ 	.word	0xffffffff


	//   ....[4]....
        /*003c*/ 	.word	0xffffffff


	//   ....[5]....
        /*0040*/ 	.word	0xffffffff


	//   ....[6]....
        /*0044*/ 	.word	0xffffffff


	//   ....[7]....
        /*0048*/ 	.word	0xffffffff


	//   ....[8]....
        /*004c*/ 	.word	0xffffffff


	//   ....[9]....
        /*0050*/ 	.word	0xffffffff


	//   ....[10]....
        /*0054*/ 	.word	0xffffffff


	//   ....[11]....
        /*0058*/ 	.word	0xffffffff


	//   ....[12]....
        /*005c*/ 	.word	0xffffffff


	//   ....[13]....
        /*0060*/ 	.word	0xffffffff


	//   ....[14]....
        /*0064*/ 	.word	0xffffffff


	//----- nvinfo : EIATTR_COOP_GROUP_INSTR_OFFSETS
	.align		4
.L_4683:
        /*0068*/ 	.byte	0x04, 0x28
        /*006a*/ 	.short	(.L_4685 - .L_4684)


	//   ....[0]....
.L_4684:
        /*006c*/ 	.word	0x00001030


	//   ....[1]....
        /*0070*/ 	.word	0x00001040


	//   ....[2]....
        /*0074*/ 	.word	0x00001050


	//   ....[3]....
        /*0078*/ 	.word	0x00001090


	//   ....[4]....
        /*007c*/ 	.word	0x000010a0


	//   ....[5]....
        /*0080*/ 	.word	0x000010b0


	//   ....[6]....
        /*0084*/ 	.word	0x000010e0


	//   ....[7]....
        /*0088*/ 	.word	0x00001100


	//   ....[8]....
        /*008c*/ 	.word	0x00001120


	//   ....[9]....
        /*0090*/ 	.word	0x00001160


	//   ....[10]....
        /*0094*/ 	.word	0x00001180


	//   ....[11]....
        /*0098*/ 	.word	0x00001190


	//   ....[12]....
        /*009c*/ 	.word	0x000011e0


	//   ....[13]....
        /*00a0*/ 	.word	0x00001210


	//   ....[14]....
        /*00a4*/ 	.word	0x00001220


	//----- nvinfo : EIATTR_VRC_CTA_INIT_COUNT
	.align		4
.L_4685:
        /*00a8*/ 	.byte	0x02, 0x4a
	.zero		1
	.zero		1


	//----- nvinfo : EIATTR_EXIT_INSTR_OFFSETS
	.align		4
        /*00ac*/ 	.byte	0x04, 0x1c
        /*00ae*/ 	.short	(.L_4687 - .L_4686)


	//   ....[0]....
.L_4686:
        /*00b0*/ 	.word	0x00000060


	//   ....[1]....
        /*00b4*/ 	.word	0x000012a0


	//   ....[2]....
        /*00b8*/ 	.word	0x000012d0


	//   ....[3]....
        /*00bc*/ 	.word	0x000013b0


	//----- nvinfo : EIATTR_MAX_THREADS
	.align		4
.L_4687:
        /*00c0*/ 	.byte	0x04, 0x05
        /*00c2*/ 	.short	(.L_4689 - .L_4688)
.L_4688:
        /*00c4*/ 	.word	0x00000400
        /*00c8*/ 	.word	0x00000001
        /*00cc*/ 	.word	0x00000001


	//----- nvinfo : EIATTR_CRS_STACK_SIZE
	.align		4
.L_4689:
        /*00d0*/ 	.byte	0x04, 0x1e
        /*00d2*/ 	.short	(.L_4691 - .L_4690)
.L_4690:
        /*00d4*/ 	.word	0x00000000


	//----- nvinfo : EIATTR_CBANK_PARAM_SIZE
	.align		4
.L_4691:
        /*00d8*/ 	.byte	0x03, 0x19
        /*00da*/ 	.short	0x0128


	//----- nvinfo : EIATTR_PARAM_CBANK
	.align		4
        /*00dc*/ 	.byte	0x04, 0x0a
        /*00de*/ 	.short	(.L_4693 - .L_4692)
	.align		4
.L_4692:
        /*00e0*/ 	.word	index@(.nv.constant0._ZN10layer_norm22ln_bwd_finalize_kernelINS_22Kernel_traits_finalizeILj2560EfffffjLb1ELj1024ELj4ENS_18Kernel_traits_baseILj2560EfffffjLj1024EEEEELb1ELb0EEEvNS_9BwdParamsE)
        /*00e4*/ 	.short	0x0380
        /*00e6*/ 	.short	0x0128


	//----- nvinfo : EIATTR_SW_WAR
	.align		4
.L_4693:
        /*00e8*/ 	.byte	0x04, 0x36
        /*00ea*/ 	.short	(.L_4695 - .L_4694)
.L_4694:
        /*00ec*/ 	.word	0x00000008
.L_4695:


//--------------------- .nv.info._ZN10layer_norm13ln_bwd_kernelINS_13Kernel_traitsIfffffjLj2560ELj1ELj1ELj4ELj16ENS_18Kernel_traits_baseILj2560EfffffjLj128EEEEELb1ELb1ELb1ELb0EEEvNS_9BwdParamsE --------------------------
	.section	.nv.info._ZN10layer_norm13ln_bwd_kernelINS_13Kernel_traitsIfffffjLj2560ELj1ELj1ELj4ELj16ENS_18Kernel_traits_baseILj2560EfffffjLj128EEEEELb1ELb1ELb1ELb0EEEvNS_9BwdParamsE,"",@"SHT_CUDA_INFO"
	.sectionflags	@""
	.align	4


	//----- nvinfo : EIATTR_CUDA_API_VERSION
	.align		4
        /*0000*/ 	.byte	0x04, 0x37
        /*0002*/ 	.short	(.L_4697 - .L_4696)
.L_4696:
        /*0004*/ 	.word	0x00000082


	//----- nvinfo : EIATTR_KPARAM_INFO
	.align		4
.L_4697:
        /*0008*/ 	.byte	0x04, 0x17
        /*000a*/ 	.short	(.L_4699 - .L_4698)
.L_4698:
        /*000c*/ 	.word	0x00000000
        /*0010*/ 	.short	0x0000
        /*0012*/ 	.short	0x0000
        /*0014*/ 	.byte	0x00, 0xf0, 0xa1, 0x04


	//----- nvinfo : EIATTR_SPARSE_MMA_MASK
	.align		4
.L_4699:
        /*0018*/ 	.byte	0x03, 0x50
        /*001a*/ 	.short	0x0000


	//----- nvinfo : EIATTR_MAXREG_COUNT
	.align		4
        /*001c*/ 	.byte	0x03, 0x1b
        /*001e*/ 	.short	0x00ff


	//----- nvinfo : EIATTR_NUM_BARRIERS
	.align		4
        /*0020*/ 	.byte	0x02, 0x4c
        /*0022*/ 	.byte	0x01
	.zero		1


	//----- nvinfo : EIATTR_MERCURY_ISA_VERSION
	.align		4
        /*0024*/ 	.byte	0x03, 0x5f
        /*0026*/ 	.short	0x0101


	//----- nvinfo : EIATTR_COOP_GROUP_MASK_REGIDS
	.align		4
        /*0028*/ 	.byte	0x04, 0x29
        /*002a*/ 	.short	(.L_4701 - .L_4700)


	//   ....[0]....
.L_4700:
        /*002c*/ 	.word	0xffffffff


	//   ....[1]....
        /*0030*/ 	.word	0xffffffff


	//   ....[2]....
        /*0034*/ 	.word	0xffffffff


	//   ....[3]....
        /*0038*/ 	.word	0xffffffff


	//   ....[4]....
        /*003c*/ 	.word	0xffffffff


	//   ....[5]....
        /*0040*/ 	.word	0xffffffff


	//   ....[6]....
        /*0044*/ 	.word	0xffffffff


	//   ....[7]....
        /*0048*/ 	.word	0xffffffff


	//   ....[8]....
        /*004c*/ 	.word	0xffffffff


	//   ....[9]....
        /*0050*/ 	.word	0xffffffff


	//----- nvinfo : EIATTR_COOP_GROUP_INSTR_OFFSETS
	.align		4
.L_4701:
        /*0054*/ 	.byte	0x04, 0x28
        /*0056*/ 	.short	(.L_4703 - .L_4702)


	//   ....[0]....
.L_4702:
        /*0058*/ 	.word	0x00001f20


	//   ....[1]....
        /*005c*/ 	.word	0x00001f50


	//   ....[2]....
        /*0060*/ 	.word	0x00001f80


	//   ....[3]....
        /*0064*/ 	.word	0x00001f90


	//   ....[4]....
        /*0068*/ 	.word	0x00001fc0


	//   ....[5]....
        /*006c*/ 	.word	0x00001fd0


	//   ....[6]....
        /*0070*/ 	.word	0x00002000


	//   ....[7]....
        /*0074*/ 	.word	0x00002010


	//   ....[8]....
        /*0078*/ 	.word	0x00002040


	//   ....[9]....
        /*007c*/ 	.word	0x00002050


	//----- nvinfo : EIATTR_VRC_CTA_INIT_COUNT
	.align		4
.L_4703:
        /*0080*/ 	.byte	0x02, 0x4a
	.zero		1
	.zero		1


	//----- nvinfo : EIATTR_EXIT_INSTR_OFFSETS
	.align		4
        /*0084*/ 	.byte	0x04, 0x1c
        /*0086*/ 	.short	(.L_4705 - .L_4704)


	//   ....[0]....
.L_4704:
        /*0088*/ 	.word	0x000078f0


	//   ....[1]....
        /*008c*/ 	.word	0x00007990


	//----- nvinfo : EIATTR_MAX_THREADS
	.align		4
.L_4705:
        /*0090*/ 	.byte	0x04, 0x05
        /*0092*/ 	.short	(.L_4707 - .L_4706)
.L_4706:
        /*0094*/ 	.word	0x00000080
        /*0098*/ 	.word	0x00000001
        /*009c*/ 	.word	0x00000001


	//----- nvinfo : EIATTR_CRS_STACK_SIZE
	.align		4
.L_4707:
        /*00a0*/ 	.byte	0x04, 0x1e
        /*00a2*/ 	.short	(.L_4709 - .L_4708)
.L_4708:
        /*00a4*/ 	.word	0x00000000


	//----- nvinfo : EIATTR_CBANK_PARAM_SIZE
	.align		4
.L_4709:
        /*00a8*/ 	.byte	0x03, 0x19
        /*00aa*/ 	.short	0x0128


	//----- nvinfo : EIATTR_PARAM_CBANK
	.align		4
        /*00ac*/ 	.byte	0x04, 0x0a
        /*00ae*/ 	.short	(.L_4711 - .L_4710)
	.align		4
.L_4710:
        /*00b0*/ 	.word	index@(.nv.constant0._ZN10layer_norm13ln_bwd_kernelINS_13Kernel_traitsIfffffjLj2560ELj1ELj1ELj4ELj16ENS_18Kernel_traits_baseILj2560EfffffjLj128EEEEELb1ELb1ELb1ELb0EEEvNS_9BwdParamsE)
        /*00b4*/ 	.short	0x0380
        /*00b6*/ 	.short	0x0128


	//----- nvinfo : EIATTR_SW_WAR
	.align		4
.L_4711:
        /*00b8*/ 	.byte	0x04, 0x36
        /*00ba*/ 	.short	(.L_4713 - .L_4712)
.L_4712:
        /*00bc*/ 	.word	0x00000008
.L_4713:


//--------------------- .nv.info._ZN10layer_norm22ln_bwd_finalize_kernelINS_22Kernel_traits_finalizeILj2560EfffffjLb1ELj1024ELj4ENS_18Kernel_traits_baseILj2560EfffffjLj1024EEEEELb1ELb1EEEvNS_9BwdParamsE --------------------------
	.section	.nv.info._ZN10layer_norm22ln_bwd_finalize_kernelINS_22Kernel_traits_finalizeILj2560EfffffjLb1ELj1024ELj4ENS_18Kernel_traits_baseILj2560EfffffjLj1024EEEEELb1ELb1EEEvNS_9BwdParamsE,"",@"SHT_CUDA_INFO"
	.sectionflags	@""
	.align	4


	//----- nvinfo : EIATTR_CUDA_API_VERSION
	.align		4
        /*0000*/ 	.byte	0x04, 0x37
        /*0002*/ 	.short	(.L_4715 - .L_4714)
.L_4714:
        /*0004*/ 	.word	0x00000082


	//----- nvinfo : EIATTR_KPARAM_INFO
	.align		4
.L_4715:
        /*0008*/ 	.byte	0x04, 0x17
        /*000a*/ 	.short	(.L_4717 - .L_4716)
.L_4716:
        /*000c*/ 	.word	0x00000000
        /*0010*/ 	.short	0x0000
        /*0012*/ 	.short	0x0000
        /*0014*/ 	.byte	0x00, 0xf0, 0xa1, 0x04


	//----- nvinfo : EIATTR_SPARSE_MMA_MASK
	.align		4
.L_4717:
        /*0018*/ 	.byte	0x03, 0x50
        /*001a*/ 	.short	0x0000


	//----- nvinfo : EIATTR_MAXREG_COUNT
	.align		4
        /*001c*/ 	.byte	0x03, 0x1b
        /*001e*/ 	.short	0x0040


	//----- nvinfo : EIATTR_NUM_BARRIERS
	.align		4
        /*0020*/ 	.byte	0x02, 0x4c
        /*0022*/ 	.byte	0x01
	.zero		1


	//----- nvinfo : EIATTR_MERCURY_ISA_VERSION
	.align		4
        /*0024*/ 	.byte	0x03, 0x5f
        /*0026*/ 	.short	0x0101


	//----- nvinfo : EIATTR_COOP_GROUP_MASK_REGIDS
	.align		4
        /*0028*/ 	.byte	0x04, 0x29
        /*002a*/ 	.short	(.L_4719 - .L_4718)


	//   ....[0]....
.L_4718:
        /*002c*/ 	.word	0xffffffff


	//   ....[1]....
        /*0030*/ 	.word	0xffffffff


	//   ....[2]....
        /*0034*/ 	.word	0xffffffff


	//   ....[3]....
        /*0038*/ 	.word	0xffffffff


	//   ....[4]....
        /*003c*/ 	.word	0xffffffff


	//   ....[5]....
        /*0040*/ 	.word	0xffffffff


	//   ....[6]....
        /*0044*/ 	.word	0xffffffff


	//   ....[7]....
        /*0048*/ 	.word	0xffffffff


	//   ....[8]....
        /*004c*/ 	.word	0xffffffff


	//   ....[9]....
        /*0050*/ 	.word	0xffffffff


	//   ....[10]....
        /*0054*/ 	.word	0xffffffff


	//   ....[11]....
        /*0058*/ 	.word	0xffffffff


	//   ....[12]....
        /*005c*/ 	.word	0xffffffff


	//   ....[13]....
        /*0060*/ 	.word	0xffffffff


	//   ....[14]....
        /*0064*/ 	.word	0xffffffff


	//----- nvinfo : EIATTR_COOP_GROUP_INSTR_OFFSETS
	.align		4
.L_4719:
        /*0068*/ 	.byte	0x04, 0x28
        /*006a*/ 	.short	(.L_4721 - .L_4720)


	//   ....[0]....
.L_4720:
        /*006c*/ 	.word	0x00001070


	//   ....[1]....
        /*0070*/ 	.word	0x00001080


	//   ....[2]....
        /*0074*/ 	.word	0x00001090


	//   ....[3]....
        /*0078*/ 	.word	0x000010c0


	//   ....[4]....
        /*007c*/ 	.word	0x000010e0


	//   ....[5]....
        /*0080*/ 	.word	0x000010f0


	//   ....[6]....
        /*0084*/ 	.word	0x00001120


	//   ....[7]....
        /*0088*/ 	.word	0x00001140


	//   ....[8]....
        /*008c*/ 	.word	0x00001150


	//   ....[9]....
        /*0090*/ 	.word	0x00001180


	//   ....[10]....
        /*0094*/ 	.word	0x000011a0


	//   ....[11]....
        /*0098*/ 	.word	0x000011b0


	//   ....[12]....
        /*009c*/ 	.word	0x000011e0


	//   ....[13]....
        /*00a0*/ 	.word	0x00001200


	//   ....[14]....
        /*00a4*/ 	.word	0x00001210


	//----- nvinfo : EIATTR_VRC_CTA_INIT_COUNT
	.align		4
.L_4721:
        /*00a8*/ 	.byte	0x02, 0x4a
	.zero		1
	.zero		1


	//----- nvinfo : EIATTR_EXIT_INSTR_OFFSETS
	.align		4
        /*00ac*/ 	.byte	0x04, 0x1c
        /*00ae*/ 	.short	(.L_4723 - .L_4722)


	//   ....[0]....
.L_4722:
        /*00b0*/ 	.word	0x00000060


	//   ....[1]....
        /*00b4*/ 	.word	0x00001290


	//   ....[2]....
        /*00b8*/ 	.word	0x000013a0


	//----- nvinfo : EIATTR_MAX_THREADS
	.align		4
.L_4723:
        /*00bc*/ 	.byte	0x04, 0x05
        /*00be*/ 	.short	(.L_4725 - .L_4724)
.L_4724:
        /*00c0*/ 	.word	0x00000400
        /*00c4*/ 	.word	0x00000001
        /*00c8*/ 	.word	0x00000001


	//----- nvinfo : EIATTR_CRS_STACK_SIZE
	.align		4
.L_4725:
        /*00cc*/ 	.byte	0x04, 0x1e
        /*00ce*/ 	.short	(.L_4727 - .L_4726)
.L_4726:
        /*00d0*/ 	.word	0x00000000


	//----- nvinfo : EIATTR_CBANK_PARAM_SIZE
	.align		4
.L_4727:
        /*00d4*/ 	.byte	0x03, 0x19
        /*00d6*/ 	.short	0x0128


	//----- nvinfo : EIATTR_PARAM_CBANK
	.align		4
        /*00d8*/ 	.byte	0x04, 0x0a
        /*00da*/ 	.short	(.L_4729 - .L_4728)
	.align		4
.L_4728:
        /*00dc*/ 	.word	index@(.nv.constant0._ZN10layer_norm22ln_bwd_finalize_kernelINS_22Kernel_traits_finalizeILj2560EfffffjLb1ELj1024ELj4ENS_18Kernel_traits_baseILj2560EfffffjLj1024EEEEELb1ELb1EEEvNS_9BwdParamsE)
        /*00e0*/ 	.short	0x0380
        /*00e2*/ 	.short	0x0128


	//----- nvinfo : EIATTR_SW_WAR
	.align		4
.L_4729:
        /*00e4*/ 	.byte	0x04, 0x36
        /*00e6*/ 	.short	(.L_4731 - .L_4730)
.L_4730:
        /*00e8*/ 	.word	0x00000008
.L_4731:


//--------------------- .nv.info._ZN10layer_norm13ln_bwd_kernelINS_13Kernel_traitsIfffffjLj2560ELj1ELj1ELj4ELj16ENS_18Kernel_traits_baseILj2560EfffffjLj128EEEEELb1ELb1ELb1ELb1EEEvNS_9BwdParamsE --------------------------
	.section	.nv.info._ZN10layer_norm13ln_bwd_kernelINS_13Kernel_traitsIfffffjLj2560ELj1ELj1ELj4ELj16ENS_18Kernel_traits_baseILj2560EfffffjLj128EEEEELb1ELb1ELb1ELb1EEEvNS_9BwdParamsE,"",@"SHT_CUDA_INFO"
	.sectionflags	@""
	.align	4


	//----- nvinfo : EIATTR_CUDA_API_VERSION
	.align		4
        /*0000*/ 	.byte	0x04, 0x37
        /*0002*/ 	.short	(.L_4733 - .L_4732)
.L_4732:
        /*0004*/ 	.word	0x00000082


	//----- nvinfo : EIATTR_KPARAM_INFO
	.align		4
.L_4733:
        /*0008*/ 	.byte	0x04, 0x17
        /*000a*/ 	.short	(.L_4735 - .L_4734)
.L_4734:
        /*000c*/ 	.word	0x00000000
        /*0010*/ 	.short	0x0000
        /*0012*/ 	.short	0x0000
        /*0014*/ 	.byte	0x00, 0xf0, 0xa1, 0x04


	//----- nvinfo : EIATTR_SPARSE_MMA_MASK
	.align		4
.L_4735:
        /*0018*/ 	.byte	0x03, 0x50
        /*001a*/ 	.short	0x0000


	//----- nvinfo : EIATTR_MAXREG_COUNT
	.align		4
        /*001c*/ 	.byte	0x03, 0x1b
        /*001e*/ 	.short	0x00ff


	//----- nvinfo : EIATTR_NUM_BARRIERS
	.align		4
        /*0020*/ 	.byte	0x02, 0x4c
        /*0022*/ 	.byte	0x01
	.zero		1


	//----- nvinfo : EIATTR_MERCURY_ISA_VERSION
	.align		4
        /*0024*/ 	.byte	0x03, 0x5f
        /*0026*/ 	.short	0x0101


	//----- nvinfo : EIATTR_COOP_GROUP_MASK_REGIDS
	.align		4
        /*0028*/ 	.byte	0x04, 0x29
        /*002a*/ 	.short	(.L_4737 - .L_4736)


	//   ....[0]....
.L_4736:
        /*002c*/ 	.word	0xffffffff


	//   ....[1]....
        /*0030*/ 	.word	0xffffffff


	//   ....[2]....
        /*0034*/ 	.word	0xffffffff


	//   ....[3]....
        /*0038*/ 	.word	0xffffffff


	//   ....[4]....
        /*003c*/ 	.word	0xffffffff


	//   ....[5]....
        /*0040*/ 	.word	0xffffffff


	//   ....[6]....
        /*0044*/ 	.word	0xffffffff


	//   ....[7]....
        /*0048*/ 	.word	0xffffffff


	//   ....[8]....
        /*004c*/ 	.word	0xffffffff


	//   ....[9]....
        /*0050*/ 	.word	0xffffffff


	//----- nvinfo : EIATTR_COOP_GROUP_INSTR_OFFSETS
	.align		4
.L_4737:
        /*0054*/ 	.byte	0x04, 0x28
        /*0056*/ 	.short	(.L_4739 - .L_4738)


	//   ....[0]....
.L_4738:
        /*0058*/ 	.word	0x000016c0


	//   ....[1]....
        /*005c*/ 	.word	0x00001700


	//   ....[2]....
        /*0060*/ 	.word	0x00001760


	//   ....[3]....
        /*0064*/ 	.word	0x00001770


	//   ....[4]....
        /*0068*/ 	.word	0x000017a0


	//   ....[5]....
        /*006c*/ 	.word	0x000017c0


	//   ....[6]....
        /*0070*/ 	.word	0x00001800


	//   ....[7]....
        /*0074*/ 	.word	0x00001820


	//   ....[8]....
        /*0078*/ 	.word	0x00001880


	//   ....[9]....
        /*007c*/ 	.word	0x00001890


	//----- nvinfo : EIATTR_VRC_CTA_INIT_COUNT
	.align		4
.L_4739:
        /*0080*/ 	.byte	0x02, 0x4a
	.zero		1
	.zero		1


	//----- nvinfo : EIATTR_EXIT_INSTR_OFFSETS
	.align		4
        /*0084*/ 	.byte	0x04, 0x1c
        /*0086*/ 	.short	(.L_4741 - .L_4740)


	//   ....[0]....
.L_4740:
        /*0088*/ 	.word	0x00006c10


	//----- nvinfo : EIATTR_MAX_THREADS
	.align		4
.L_4741:
        /*008c*/ 	.byte	0x04, 0x05
        /*008e*/ 	.short	(.L_4743 - .L_4742)
.L_4742:
        /*0090*/ 	.word	0x00000080
        /*0094*/ 	.word	0x00000001
        /*0098*/ 	.word	0x00000001


	//----- nvinfo : EIATTR_CRS_STACK_SIZE
	.align		4
.L_4743:
        /*009c*/ 	.byte	0x04, 0x1e
        /*009e*/ 	.short	(.L_4745 - .L_4744)
.L_4744:
        /*00a0*/ 	.word	0x00000000


	//----- nvinfo : EIATTR_CBANK_PARAM_SIZE
	.align		4
.L_4745:
        /*00a4*/ 	.byte	0x03, 0x19
        /*00a6*/ 	.short	0x0128


	//----- nvinfo : EIATTR_PARAM_CBANK
	.align		4
        /*00a8*/ 	.byte	0x04, 0x0a
        /*00aa*/ 	.short	(.L_4747 - .L_4746)
	.align		4
.L_4746:
        /*00ac*/ 	.word	index@(.nv.constant0._ZN10layer_norm13ln_bwd_kernelINS_13Kernel_traitsIfffffjLj2560ELj1ELj1ELj4ELj16ENS_18Kernel_traits_baseILj2560EfffffjLj128EEEEELb1ELb1ELb1ELb1EEEvNS_9BwdParamsE)
        /*00b0*/ 	.short	0x0380
        /*00b2*/ 	.short	0x0128


	//----- nvinfo : EIATTR_SW_WAR
	.align		4
.L_4747:
        /*00b4*/ 	.byte	0x04, 0x36
        /*00b6*/ 	.short	(.L_4749 - .L_4748)
.L_4748:
        /*00b8*/ 	.word	0x00000008
.L_4749:


//--------------------- .nv.callgraph             --------------------------
	.section	.nv.callgraph,"",@"SHT_CUDA_CALLGRAPH"
	.align	4
	.sectionentsize	8
	.align		4
        /*0000*/ 	.word	0x00000000
	.align		4
        /*0004*/ 	.word	0xffffffff
	.align		4
        /*0008*/ 	.word	0x00000000
	.align		4
        /*000c*/ 	.word	0xfffffffe
	.align		4
        /*0010*/ 	.word	0x00000000
	.align		4
        /*0014*/ 	.word	0xfffffffd
	.align		4
        /*0018*/ 	.word	0x00000000
	.align		4
        /*001c*/ 	.word	0xfffffffc


//--------------------- .text._ZN10layer_norm13ln_bwd_kernelINS_13Kernel_traitsI13__nv_bfloat16S2_S2_S2_fjLj2560ELj1ELj1ELj4ELj8ENS_18Kernel_traits_baseILj2560ES2_S2_S2_S2_fjLj128EEEEELb0ELb0ELb0ELb0EEEvNS_9BwdParamsE --------------------------
	.section	.text._ZN10layer_norm13ln_bwd_kernelINS_13Kernel_traitsI13__nv_bfloat16S2_S2_S2_fjLj2560ELj1ELj1ELj4ELj8ENS_18Kernel_traits_baseILj2560ES2_S2_S2_S2_fjLj128EEEEELb0ELb0ELb0ELb0EEEvNS_9BwdParamsE,"ax",@progbits
	.align	128
        .global         _ZN10layer_norm13ln_bwd_kernelINS_13Kernel_traitsI13__nv_bfloat16S2_S2_S2_fjLj2560ELj1ELj1ELj4ELj8ENS_18Kernel_traits_baseILj2560ES2_S2_S2_S2_fjLj128EEEEELb0ELb0ELb0ELb0EEEvNS_9BwdParamsE
        .type           _ZN10layer_norm13ln_bwd_kernelINS_13Kernel_traitsI13__nv_bfloat16S2_S2_S2_fjLj2560ELj1ELj1ELj4ELj8ENS_18Kernel_traits_baseILj2560ES2_S2_S2_S2_fjLj128EEEEELb0ELb0ELb0ELb0EEEvNS_9BwdParamsE,@function
        .size           _ZN10layer_norm13ln_bwd_kernelINS_13Kernel_traitsI13__nv_bfloat16S2_S2_S2_fjLj2560ELj1ELj1ELj4ELj8ENS_18Kernel_traits_baseILj2560ES2_S2_S2_S2_fjLj128EEEEELb0ELb0ELb0ELb0EEEvNS_9BwdParamsE,(.L_x_10780 - _ZN10layer_norm13ln_bwd_kernelINS_13Kernel_traitsI13__nv_bfloat16S2_S2_S2_fjLj2560ELj1ELj1ELj4ELj8ENS_18Kernel_traits_baseILj2560ES2_S2_S2_S2_fjLj128EEEEELb0ELb0ELb0ELb0EEEvNS_9BwdParamsE)
        .other          _ZN10layer_norm13ln_bwd_kernelINS_13Kernel_traitsI13__nv_bfloat16S2_S2_S2_fjLj2560ELj1ELj1ELj4ELj8ENS_18Kernel_traits_baseILj2560ES2_S2_S2_S2_fjLj128EEEEELb0ELb0ELb0ELb0EEEvNS_9BwdParamsE,@"STO_CUDA_ENTRY STV_DEFAULT"
_ZN10layer_norm13ln_bwd_kernelINS_13Kernel_traitsI13__nv_bfloat16S2_S2_S2_fjLj2560ELj1ELj1ELj4ELj8ENS_18Kernel_traits_baseILj2560ES2_S2_S2_S2_fjLj128EEEEELb0ELb0ELb0ELb0EEEvNS_9BwdParamsE:
.text._ZN10layer_norm13ln_bwd_kernelINS_13Kernel_traitsI13__nv_bfloat16S2_S2_S2_fjLj2560ELj1ELj1ELj4ELj8ENS_18Kernel_traits_baseILj2560ES2_S2_S2_S2_fjLj128EEEEELb0ELb0ELb0ELb0EEEvNS_9BwdParamsE:
[----:B------:R-:W-:Y:S01]  /*0000*/  LDC R1, c[0x0][0x37c] ;  /* 0x0000df00ff017b82 */ /* 0x000fe20000000800 */
[----:B------:R-:W0:Y:S01]  /*0010*/  S2R R72, SR_TID.X ;  /* 0x0000000000487919 */ /* 0x000e220000002100 */
[----:B------:R-:W1:Y:S01]  /*0020*/  LDCU UR6, c[0x0][0x388] ;  /* 0x00007100ff0677ac */ /* 0x000e620008000800 */
[----:B------:R-:W2:Y:S01]  /*0030*/  LDCU.64 UR14, c[0x0][0x358] ;  /* 0x00006b00ff0e77ac */ /* 0x000ea20008000a00 */
[----:B-1----:R-:W-:-:S04]  /*0040*/  USHF.R.S32.HI UR4, URZ, 0x1f, UR6 ;  /* 0x0000001fff047899 */ /* 0x002fc80008011406 */
[----:B------:R-:W-:-:S06]  /*0050*/  ULEA.HI UR4, UR4, UR6, URZ, 0x2 ;  /* 0x0000000604047291 */ /* 0x000fcc000f8f10ff */
[----:B------:R-:W-:Y:S02]  /*0060*/  MOV R0, UR4 ;  /* 0x0000000400007c02 */ /* 0x000fe40008000f00 */
[----:B0-----:R-:W-:Y:S02]  /*0070*/  LOP3.LUT R71, R72, 0x7f, RZ, 0x3c, !PT ;  /* 0x0000007f48477812 */ /* 0x001fe400078e3cff */
[----:B------:R-:W-:Y:S01]  /*0080*/  MOV R25, R72 ;  /* 0x0000004800197202 */ /* 0x000fe20000000f00 */
[----:B------:R-:W0:Y:S01]  /*0090*/  S2UR UR7, SR_CTAID.X ;  /* 0x00000000000779c3 */ /* 0x000e220000002500 */
[----:B------:R-:W-:Y:S01]  /*00a0*/  LEA.HI.SX32 R71, R0, R71, 0x1e ;  /* 0x0000004700477211 */ /* 0x000fe200078ff2ff */
[----:B------:R-:W0:Y:S03]  /*00b0*/  LDCU UR4, c[0x0][0x384] ;  /* 0x00007080ff0477ac */ /* 0x000e260008000800 */
[----:B------:R-:W-:-:S02]  /*00c0*/  ISETP.GE.U32.AND P1, PT, R71, 0x80, PT ;  /* 0x000000804700780c */ /* 0x000fc40003f26070 */
[C---:B------:R-:W-:Y:S02]  /*00d0*/  ISETP.GE.U32.AND P2, PT, R71.reuse, 0x100, PT ;  /* 0x000001004700780c */ /* 0x040fe40003f46070 */
[C---:B------:R-:W-:Y:S02]  /*00e0*/  ISETP.GE.U32.AND P3, PT, R71.reuse, 0x180, PT ;  /* 0x000001804700780c */ /* 0x040fe40003f66070 */
[C---:B------:R-:W-:Y:S02]  /*00f0*/  ISETP.GE.U32.AND P4, PT, R71.reuse, 0x200, PT ;  /* 0x000002004700780c */ /* 0x040fe40003f86070 */
[----:B------:R-:W-:-:S05]  /*0100*/  ISETP.GE.U32.AND P5, PT, R71, 0x280, PT ;  /* 0x000002804700780c */ /* 0x000fca0003fa6070 */
[----:B------:R-:W1:Y:S08]  /*0110*/  @P1 LDC.64 R2, c[0x0][0x3d0] ;  /* 0x0000f400ff021b82 */ /* 0x000e700000000a00 */
[----:B------:R-:W3:Y:S08]  /*0120*/  @P2 LDC.64 R12, c[0x0][0x3d0] ;  /* 0x0000f400ff0c2b82 */ /* 0x000ef00000000a00 */
[----:B------:R-:W4:Y:S08]  /*0130*/  @P3 LDC.64 R18, c[0x0][0x3d0] ;  /* 0x0000f400ff123b82 */ /* 0x000f300000000a00 */
[----:B------:R-:W0:Y:S01]  /*0140*/  @P4 LDC.64 R20, c[0x0][0x3d0] ;  /* 0x0000f400ff144b82 */ /* 0x000e220000000a00 */
[C---:B-1----:R-:W-:Y:S01]  /*0150*/  @P1 IMAD.WIDE.U32 R2, R25.reuse, 0x8, R2 ;  /* 0x0000000819021825 */ /* 0x042fe200078e0002 */
[----:B------:R-:W-:-:S04]  /*0160*/  @P1 LOP3.LUT R25, R25, 0x80, RZ, 0xfc, !PT ;  /* 0x0000008019191812 */ /* 0x000fc800078efcff */
[----:B--2---:R-:W5:Y:S02]  /*0170*/  @P1 LDG.E.64 R4, desc[UR14][R2.64] ;  /* 0x0000000e02041981 */ /* 0x004f64000c1e1b00 */
[----:B------:R-:W1:Y:S01]  /*0180*/  @P5 LDC.64 R22, c[0x0][0x3d0] ;  /* 0x0000f400ff165b82 */ /* 0x000e620000000a00 */
[C---:B---3--:R-:W-:Y:S01]  /*0190*/  @P2 IMAD.WIDE.U32 R16, R25.reuse, 0x8, R12 ;  /* 0x0000000819102825 */ /* 0x048fe200078e000c */
[----:B------:R-:W-:-:S04]  /*01a0*/  @P2 IADD3 R25, PT, PT, R25, 0x80, RZ ;  /* 0x0000008019192810 */ /* 0x000fc80007ffe0ff */
[----:B------:R-:W5:Y:S01]  /*01b0*/  @P2 LDG.E.64 R6, desc[UR14][R16.64] ;  /* 0x0000000e10062981 */ /* 0x000f62000c1e1b00 */
[C---:B----4-:R-:W-:Y:S01]  /*01c0*/  @P3 IMAD.WIDE.U32 R18, R25.reuse, 0x8, R18 ;  /* 0x0000000819123825 */ /* 0x050fe200078e0012 */
[----:B------:R-:W-:-:S04]  /*01d0*/  @P3 IADD3 R25, PT, PT, R25, 0x80, RZ ;  /* 0x0000008019193810 */ /* 0x000fc80007ffe0ff */
[----:B------:R-:W5:Y:S01]  /*01e0*/  @P3 LDG.E.64 R8, desc[UR14][R18.64] ;  /* 0x0000000e12083981 */ /* 0x000f62000c1e1b00 */
[C---:B0-----:R-:W-:Y:S01]  /*01f0*/  @P4 IMAD.WIDE.U32 R20, R25.reuse, 0x8, R20 ;  /* 0x0000000819144825 */ /* 0x041fe200078e0014 */
[----:B------:R-:W-:Y:S01]  /*0200*/  @P4 IADD3 R25, PT, PT, R25, 0x80, RZ ;  /* 0x0000008019194810 */ /* 0x000fe20007ffe0ff */
[----:B------:R-:W-:Y:S01]  /*0210*/  UISETP.GE.AND UP0, UPT, UR7, UR4, UPT ;  /* 0x000000040700728c */ /* 0x000fe2000bf06270 */
[----:B------:R-:W-:Y:S02]  /*0220*/  CS2R R56, SRZ ;  /* 0x0000000000387805 */ /* 0x000fe4000001ff00 */
[----:B------:R-:W-:Y:S01]  /*0230*/  CS2R R58, SRZ ;  /* 0x00000000003a7805 */ /* 0x000fe2000001ff00 */
[----:B------:R0:W5:Y:S01]  /*0240*/  @P4 LDG.E.64 R10, desc[UR14][R20.64] ;  /* 0x0000000e140a4981 */ /* 0x000162000c1e1b00 */
[----:B-1----:R-:W-:-:S05]  /*0250*/  @P5 IMAD.WIDE.U32 R12, R25, 0x8, R22 ;  /* 0x00000008190c5825 */ /* 0x002fca00078e0016 */
[----:B------:R1:W5:Y:S01]  /*0260*/  @P5 LDG.E.64 R14, desc[UR14][R12.64] ;  /* 0x0000000e0c0e5981 */ /* 0x000362000c1e1b00 */
[----:B------:R-:W-:Y:S02]  /*0270*/  CS2R R52, SRZ ;  /* 0x0000000000347805 */ /* 0x000fe4000001ff00 */
[----:B------:R-:W-:Y:S02]  /*0280*/  CS2R R54, SRZ ;  /* 0x0000000000367805 */ /* 0x000fe4000001ff00 */
[----:B------:R-:W-:Y:S02]  /*0290*/  CS2R R48, SRZ ;  /* 0x0000000000307805 */ /* 0x000fe4000001ff00 */
[----:B------:R-:W-:Y:S02]  /*02a0*/  CS2R R50, SRZ ;  /* 0x0000000000327805 */ /* 0x000fe4000001ff00 */
[----:B------:R-:W-:Y:S02]  /*02b0*/  CS2R R44, SRZ ;  /* 0x00000000002c7805 */ /* 0x000fe4000001ff00 */
[----:B------:R-:W-:-:S02]  /*02c0*/  CS2R R46, SRZ ;  /* 0x00000000002e7805 */ /* 0x000fc4000001ff00 */
        /* <DEDUP_REMOVED lines=10> */
[----:B0-----:R-:W-:Y:S02]  /*0370*/  CS2R R20, SRZ ;  /* 0x0000000000147805 */ /* 0x001fe4000001ff00 */
[----:B------:R-:W-:Y:S01]  /*0380*/  CS2R R22, SRZ ;  /* 0x0000000000167805 */ /* 0x000fe2000001ff00 */
[----:B-1----:R-:W-:Y:S06]  /*0390*/  BRA.U UP0, `(.L_x_0) ;  /* 0x0000004d00d47547 */ /* 0x002fec000b800000 */
[----:B------:R-:W0:Y:S01]  /*03a0*/  LDCU.64 UR4, c[0x0][0x3e0] ;  /* 0x00007c00ff0477ac */ /* 0x000e220008000a00 */
[----:B-----5:R-:W-:Y:S02]  /*03b0*/  MOV R70, R4 ;  /* 0x0000000400467202 */ /* 0x020fe40000000f00 */
[----:B------:R-:W-:Y:S02]  /*03c0*/  CS2R R56, SRZ ;  /* 0x0000000000387805 */ /* 0x000fe4000001ff00 */
[----:B------:R-:W-:Y:S02]  /*03d0*/  SHF.R.U64 R69, R4, 0x10, R5 ;  /* 0x0000001004457819 */ /* 0x000fe40000001205 */
[----:B------:R-:W-:Y:S02]  /*03e0*/  CS2R R58, SRZ ;  /* 0x00000000003a7805 */ /* 0x000fe4000001ff00 */
[----:B------:R-:W-:Y:S02]  /*03f0*/  MOV R2, R8 ;  /* 0x0000000800027202 */ /* 0x000fe40000000f00 */
[----:B------:R-:W-:-:S02]  /*0400*/  CS2R R52, SRZ ;  /* 0x0000000000347805 */ /* 0x000fc4000001ff00 */
[----:B------:R-:W-:Y:S02]  /*0410*/  MOV R4, R10 ;  /* 0x0000000a00047202 */ /* 0x000fe40000000f00 */
[----:B------:R-:W-:Y:S02]  /*0420*/  CS2R R54, SRZ ;  /* 0x0000000000367805 */ /* 0x000fe4000001ff00 */
[----:B------:R-:W-:Y:S02]  /*0430*/  SHF.R.U32.HI R0, RZ, 0x10, R7 ;  /* 0x00000010ff007819 */ /* 0x000fe40000011607 */
[----:B------:R-:W-:Y:S02]  /*0440*/  CS2R R48, SRZ ;  /* 0x0000000000307805 */ /* 0x000fe4000001ff00 */
[----:B------:R-:W-:Y:S02]  /*0450*/  SHF.R.U32.HI R3, RZ, 0x10, R9 ;  /* 0x00000010ff037819 */ /* 0x000fe40000011609 */
[----:B------:R-:W-:-:S02]  /*0460*/  CS2R R50, SRZ ;  /* 0x0000000000327805 */ /* 0x000fc4000001ff00 */
[----:B------:R-:W-:Y:S02]  /*0470*/  MOV R60, R15 ;  /* 0x0000000f003c7202 */ /* 0x000fe40000000f00 */
[----:B------:R-:W-:Y:S02]  /*0480*/  CS2R R44, SRZ ;  /* 0x00000000002c7805 */ /* 0x000fe4000001ff00 */
[----:B------:R-:W-:Y:S02]  /*0490*/  SHF.R.U32.HI R61, RZ, 0x10, R15 ;  /* 0x00000010ff3d7819 */ /* 0x000fe4000001160f */
[----:B------:R-:W-:Y:S02]  /*04a0*/  CS2R R46, SRZ ;  /* 0x00000000002e7805 */ /* 0x000fe4000001ff00 */
[----:B------:R-:W-:Y:S01]  /*04b0*/  MOV R68, R5 ;  /* 0x0000000500447202 */ /* 0x000fe20000000f00 */
[----:B0-----:R-:W-:Y:S01]  /*04c0*/  UISETP.NE.U32.AND UP0, UPT, UR4, URZ, UPT ;  /* 0x000000ff0400728c */ /* 0x001fe2000bf05070 */
[----:B------:R-:W-:-:S02]  /*04d0*/  SHF.R.U32.HI R19, RZ, 0x10, R5 ;  /* 0x00000010ff137819 */ /* 0x000fc40000011605 */
[----:B------:R-:W-:Y:S02]  /*04e0*/  CS2R R40, SRZ ;  /* 0x0000000000287805 */ /* 0x000fe4000001ff00 */
[----:B------:R-:W-:Y:S02]  /*04f0*/  MOV R18, R6 ;  /* 0x0000000600127202 */ /* 0x000fe40000000f00 */
[----:B------:R-:W-:Y:S02]  /*0500*/  CS2R R42, SRZ ;  /* 0x00000000002a7805 */ /* 0x000fe4000001ff00 */
[----:B------:R-:W-:Y:S02]  /*0510*/  SHF.R.U64 R17, R6, 0x10, R7 ;  /* 0x0000001006117819 */ /* 0x000fe40000001207 */
[----:B------:R-:W-:Y:S02]  /*0520*/  CS2R R36, SRZ ;  /* 0x0000000000247805 */ /* 0x000fe4000001ff00 */
[----:B------:R-:W-:-:S02]  /*0530*/  SHF.R.U64 R13, R8, 0x10, R9 ;  /* 0x00000010080d7819 */ /* 0x000fc40000001209 */
[----:B------:R-:W-:Y:S02]  /*0540*/  CS2R R38, SRZ ;  /* 0x0000000000267805 */ /* 0x000fe4000001ff00 */
[----:B------:R-:W-:Y:S02]  /*0550*/  MOV R12, R9 ;  /* 0x00000009000c7202 */ /* 0x000fe40000000f00 */
[----:B------:R-:W-:Y:S02]  /*0560*/  CS2R R32, SRZ ;  /* 0x0000000000207805 */ /* 0x000fe4000001ff00 */
[----:B------:R-:W-:Y:S02]  /*0570*/  MOV R16, R7 ;  /* 0x0000000700107202 */ /* 0x000fe40000000f00 */
[----:B------:R-:W-:Y:S02]  /*0580*/  CS2R R34, SRZ ;  /* 0x0000000000227805 */ /* 0x000fe4000001ff00 */
[----:B------:R-:W-:-:S02]  /*0590*/  SHF.R.U64 R9, R10, 0x10, R11 ;  /* 0x000000100a097819 */ /* 0x000fc4000000120b */
[----:B------:R-:W-:Y:S02]  /*05a0*/  CS2R R28, SRZ ;  /* 0x00000000001c7805 */ /* 0x000fe4000001ff00 */
[----:B------:R-:W-:Y:S02]  /*05b0*/  MOV R6, R14 ;  /* 0x0000000e00067202 */ /* 0x000fe40000000f00 */
[----:B------:R-:W-:Y:S02]  /*05c0*/  CS2R R30, SRZ ;  /* 0x00000000001e7805 */ /* 0x000fe4000001ff00 */
[----:B------:R-:W-:Y:S02]  /*05d0*/  SHF.R.U64 R5, R14, 0x10, R15 ;  /* 0x000000100e057819 */ /* 0x000fe4000000120f */
[----:B------:R-:W-:Y:S02]  /*05e0*/  CS2R R24, SRZ ;  /* 0x0000000000187805 */ /* 0x000fe4000001ff00 */
[----:B------:R-:W-:-:S02]  /*05f0*/  MOV R8, R11 ;  /* 0x0000000b00087202 */ /* 0x000fc40000000f00 */
[----:B------:R-:W-:Y:S02]  /*0600*/  CS2R R26, SRZ ;  /* 0x00000000001a7805 */ /* 0x000fe4000001ff00 */
[----:B------:R-:W-:Y:S02]  /*0610*/  SHF.R.U32.HI R7, RZ, 0x10, R11 ;  /* 0x00000010ff077819 */ /* 0x000fe4000001160b */
[----:B------:R-:W-:Y:S02]  /*0620*/  CS2R R20, SRZ ;  /* 0x0000000000147805 */ /* 0x000fe4000001ff00 */
[----:B------:R-:W-:Y:S02]  /*0630*/  PRMT R14, R2, 0x7610, R14 ;  /* 0x00007610020e7816 */ /* 0x000fe4000000000e */
[----:B------:R-:W-:Y:S02]  /*0640*/  CS2R R22, SRZ ;  /* 0x0000000000167805 */ /* 0x000fe4000001ff00 */
[----:B------:R-:W-:Y:S01]  /*0650*/  PRMT R10, R4, 0x7610, R10 ;  /* 0x00007610040a7816 */ /* 0x000fe2000000000a */
[----:B------:R-:W-:Y:S01]  /*0660*/  UPLOP3.LUT UP2, UPT, UPT, UPT, UPT, 0x40, 0x4 ;  /* 0x000000000004789c */ /* 0x000fe20003f4e870 */
[----:B------:R-:W-:Y:S01]  /*0670*/  PRMT R15, R0, 0x7610, R15 ;  /* 0x00007610000f7816 */ /* 0x000fe2000000000f */
[----:B------:R-:W0:Y:S01]  /*0680*/  LDCU UR6, c[0x0][0x388] ;  /* 0x00007100ff0677ac */ /* 0x000e220008000800 */
[----:B------:R-:W-:-:S02]  /*0690*/  PRMT R11, R3, 0x7610, R11 ;  /* 0x00007610030b7816 */ /* 0x000fc4000000000b */
[----:B------:R-:W-:Y:S01]  /*06a0*/  PRMT R4, R60, 0x7610, R4 ;  /* 0x000076103c047816 */ /* 0x000fe20000000004 */
[----:B------:R-:W-:Y:S01]  /*06b0*/  UISETP.NE.AND.EX UP0, UPT, UR5, URZ, UPT, UP0 ;  /* 0x000000ff0500728c */ /* 0x000fe2000bf05300 */
[----:B------:R-:W-:Y:S01]  /*06c0*/  PRMT R2, R61, 0x7610, R2 ;  /* 0x000076103d027816 */ /* 0x000fe20000000002 */
[----:B------:R-:W1:Y:S01]  /*06d0*/  LDCU.U8 UR16, c[0x0][0x410] ;  /* 0x00008200ff1077ac */ /* 0x000e620008000000 */
[----:B------:R-:W2:Y:S01]  /*06e0*/  LDCU UR17, c[0x0][0x400] ;  /* 0x00008000ff1177ac */ /* 0x000ea20008000800 */
[----:B------:R-:W3:Y:S01]  /*06f0*/  LDCU.64 UR18, c[0x0][0x438] ;  /* 0x00008700ff1277ac */ /* 0x000ee20008000a00 */
[----:B------:R-:W4:Y:S01]  /*0700*/  LDCU.64 UR20, c[0x0][0x478] ;  /* 0x00008f00ff1477ac */ /* 0x000f220008000a00 */
[----:B------:R-:W0:Y:S01]  /*0710*/  LDCU.128 UR8, c[0x0][0x3c0] ;  /* 0x00007800ff0877ac */ /* 0x000e220008000c00 */
[----:B------:R-:W0:Y:S04]  /*0720*/  LDCU.64 UR22, c[0x0][0x380] ;  /* 0x00007000ff1677ac */ /* 0x000e280008000a00 */
.L_x_50:
[----:B-----5:R-:W5:Y:S01]  /*0730*/  @UP0 LDCU.64 UR4, c[0x0][0x3e0] ;  /* 0x00007c00ff0407ac */ /* 0x020f620008000a00 */
[----:B------:R-:W-:Y:S01]  /*0740*/  PLOP3.LUT P0, PT, PT, PT, UP0, 0x80, 0x8 ;  /* 0x000000000008781c */ /* 0x000fe20003f0f008 */
[----:B0-----:R-:W-:Y:S02]  /*0750*/  UIMAD.WIDE UR12, UR7, 0x4, UR10 ;  /* 0x00000004070c78a5 */ /* 0x001fe4000f8e020a */
[----:B-----5:R-:W-:-:S06]  /*0760*/  @UP0 UIMAD.WIDE UR4, UR7, 0x2, UR4 ;  /* 0x00000002070408a5 */ /* 0x020fcc000f8e0204 */
[----:B-1234-:R-:W-:Y:S02]  /*0770*/  MOV R60, UR4 ;  /* 0x00000004003c7c02 */ /* 0x01efe40008000f00 */
[----:B------:R-:W-:Y:S01]  /*0780*/  MOV R61, UR5 ;  /* 0x00000005003d7c02 */ /* 0x000fe20008000f00 */
[----:B------:R-:W-:-:S04]  /*0790*/  UIMAD.WIDE UR4, UR7, 0x4, UR8 ;  /* 0x00000004070478a5 */ /* 0x000fc8000f8e0208 */
[----:B------:R0:W5:Y:S01]  /*07a0*/  @P0 LDG.E.U16 R60, desc[UR14][R60.64] ;  /* 0x0000000e3c3c0981 */ /* 0x000162000c1e1500 */
[----:B------:R-:W-:Y:S02]  /*07b0*/  MOV R62, UR12 ;  /* 0x0000000c003e7c02 */ /* 0x000fe40008000f00 */
[----:B------:R-:W-:Y:S02]  /*07c0*/  MOV R63, UR13 ;  /* 0x0000000d003f7c02 */ /* 0x000fe40008000f00 */
[----:B------:R-:W-:Y:S02]  /*07d0*/  MOV R64, UR4 ;  /* 0x0000000400407c02 */ /* 0x000fe40008000f00 */
[----:B------:R-:W-:Y:S01]  /*07e0*/  MOV R65, UR5 ;  /* 0x0000000500417c02 */ /* 0x000fe20008000f00 */
[----:B------:R2:W3:Y:S04]  /*07f0*/  LDG.E R62, desc[UR14][R62.64] ;  /* 0x0000000e3e3e7981 */ /* 0x0004e8000c1e1900 */
[----:B------:R-:W4:Y:S01]  /*0800*/  LDG.E R64, desc[UR14][R64.64] ;  /* 0x0000000e40407981 */ /* 0x000f22000c1e1900 */
[----:B------:R-:W-:Y:S01]  /*0810*/  PLOP3.LUT P0, PT, PT, PT, UP0, 0x80, 0x8 ;  /* 0x000000000008781c */ /* 0x000fe20003f0f008 */
[----:B------:R-:W-:Y:S01]  /*0820*/  UIMAD UR4, UR7, UR6, URZ ;  /* 0x00000006070472a4 */ /* 0x000fe2000f8e02ff */
[C---:B------:R-:W-:Y:S01]  /*0830*/  ISETP.GE.U32.AND P1, PT, R71.reuse, 0x80, PT ;  /* 0x000000804700780c */ /* 0x040fe20003f26070 */
[----:B------:R-:W2:Y:S01]  /*0840*/  S2R R72, SR_TID.X ;  /* 0x0000000000487919 */ /* 0x000ea20000002100 */
[----:B-1----:R-:W-:Y:S01]  /*0850*/  ISETP.NE.AND P6, PT, RZ, UR16, PT ;  /* 0x00000010ff007c0c */ /* 0x002fe2000bfc5270 */
[----:B------:R-:W-:Y:S01]  /*0860*/  USHF.R.S32.HI UR5, URZ, 0x1f, UR4 ;  /* 0x0000001fff057899 */ /* 0x000fe20008011404 */
[----:B------:R-:W-:Y:S01]  /*0870*/  BSSY.RECONVERGENT B0, `(.L_x_1) ;  /* 0x000004b000007945 */ /* 0x000fe20003800200 */
[----:B------:R-:W-:Y:S01]  /*0880*/  UMOV UR12, 0x3f800000 ;  /* 0x3f800000000c7882 */ /* 0x000fe20000000000 */
[C---:B------:R-:W-:Y:S01]  /*0890*/  ISETP.GE.U32.AND P2, PT, R71.reuse, 0x100, PT ;  /* 0x000001004700780c */ /* 0x040fe20003f46070 */
[----:B------:R-:W-:Y:S01]  /*08a0*/  ULEA.HI UR5, UR5, UR4, URZ, 0x2 ;  /* 0x0000000405057291 */ /* 0x000fe2000f8f10ff */
[----:B------:R-:W-:-:S02]  /*08b0*/  ISETP.GE.U32.AND P3, PT, R71, 0x180, PT ;  /* 0x000001804700780c */ /* 0x000fc40003f66070 */
[C---:B------:R-:W-:Y:S02]  /*08c0*/  ISETP.GE.U32.AND P4, PT, R71.reuse, 0x200, PT ;  /* 0x000002004700780c */ /* 0x040fe40003f86070 */
[----:B------:R-:W-:Y:S02]  /*08d0*/  ISETP.GE.U32.AND P5, PT, R71, 0x280, PT ;  /* 0x000002804700780c */ /* 0x000fe40003fa6070 */
[----:B0-----:R-:W-:Y:S02]  /*08e0*/  MOV R61, UR5 ;  /* 0x00000005003d7c02 */ /* 0x001fe40008000f00 */
[----:B------:R-:W-:Y:S02]  /*08f0*/  MOV R66, RZ ;  /* 0x000000ff00427202 */ /* 0x000fe40000000f00 */
[----:B--2---:R-:W-:-:S04]  /*0900*/  LEA.HI.SX32 R0, R61, R72, 0x1e ;  /* 0x000000483d007211 */ /* 0x004fc800078ff2ff */
[----:B------:R-:W-:Y:S02]  /*0910*/  MOV R63, R0 ;  /* 0x00000000003f7202 */ /* 0x000fe40000000f00 */
[----:B-----5:R-:W-:Y:S02]  /*0920*/  @P0 R2UR UR13, R60 ;  /* 0x000000003c0d02ca */ /* 0x020fe400000e0000 */
[----:B---3--:R-:W-:Y:S02]  /*0930*/  R2UR UR24, R62 ;  /* 0x000000003e1872ca */ /* 0x008fe400000e0000 */
[----:B----4-:R-:W-:-:S09]  /*0940*/  FSEL R62, R64, RZ, !P6 ;  /* 0x000000ff403e7208 */ /* 0x010fd20007000000 */
[----:B------:R-:W-:Y:S01]  /*0950*/  @UP0 USHF.L.U32 UR12, UR13, 0x10, URZ ;  /* 0x000000100d0c0899 */ /* 0x000fe200080006ff */
[----:B------:R-:W-:Y:S01]  /*0960*/  HFMA2 R64, -RZ, RZ, 0, 0 ;  /* 0x00000000ff407431 */ /* 0x000fe200000001ff */
[----:B------:R-:W-:Y:S10]  /*0970*/  @!P1 BRA `(.L_x_2) ;  /* 0x0000000000e89947 */ /* 0x000ff40003800000 */
[----:B------:R-:W0:Y:S08]  /*0980*/  LDC.64 R60, c[0x0][0x3a8] ;  /* 0x0000ea00ff3c7b82 */ /* 0x000e300000000a00 */
[----:B------:R-:W1:Y:S01]  /*0990*/  LDC.64 R64, c[0x0][0x428] ;  /* 0x00010a00ff407b82 */ /* 0x000e620000000a00 */
[----:B0-----:R-:W-:-:S06]  /*09a0*/  IMAD.WIDE.U32 R60, R0, 0x8, R60 ;  /* 0x00000008003c7825 */ /* 0x001fcc00078e003c */
[----:B------:R-:W2:Y:S01]  /*09b0*/  LDG.E.64 R60, desc[UR14][R60.64] ;  /* 0x0000000e3c3c7981 */ /* 0x000ea2000c1e1b00 */
[----:B-1----:R-:W-:-:S06]  /*09c0*/  IMAD.WIDE.U32 R64, R0, 0x8, R64 ;  /* 0x0000000800407825 */ /* 0x002fcc00078e0040 */
[----:B------:R-:W3:Y:S01]  /*09d0*/  LDG.E.64 R64, desc[UR14][R64.64] ;  /* 0x0000000e40407981 */ /* 0x000ee2000c1e1b00 */
[----:B------:R-:W-:-:S04]  /*09e0*/  ISETP.NE.U32.AND P0, PT, RZ, UR18, PT ;  /* 0x00000012ff007c0c */ /* 0x000fc8000bf05070 */
[----:B------:R-:W-:Y:S02]  /*09f0*/  ISETP.NE.AND.EX P0, PT, RZ, UR19, PT, P0 ;  /* 0x00000013ff007c0c */ /* 0x000fe4000bf05300 */
[----:B------:R-:W-:-:S11]  /*0a00*/  SHF.L.U32 R96, R70, 0x10, RZ ;  /* 0x0000001046607819 */ /* 0x000fd600000006ff */
[----:B------:R-:W0:Y:S02]  /*0a10*/  @P0 LDC.64 R66, c[0x0][0x438] ;  /* 0x00010e00ff420b82 */ /* 0x000e240000000a00 */
[----:B0-----:R-:W-:-:S05]  /*0a20*/  @P0 IMAD.WIDE.U32 R66, R0, 0x8, R66 ;  /* 0x0000000800420825 */ /* 0x001fca00078e0042 */
[----:B------:R0:W5:Y:S01]  /*0a30*/  @P0 LDG.E.64 R120, desc[UR14][R66.64] ;  /* 0x0000000e42780981 */ /* 0x000162000c1e1b00 */
[----:B--2---:R-:W-:-:S05]  /*0a40*/  SHF.L.U32 R3, R60, 0x10, RZ ;  /* 0x000000103c037819 */ /* 0x004fca00000006ff */
[----:B------:R-:W-:Y:S01]  /*0a50*/  FADD.FTZ R3, -R62, R3 ;  /* 0x000000033e037221 */ /* 0x000fe20000010100 */
[----:B---3--:R-:W-:Y:S02]  /*0a60*/  MOV R92, R64 ;  /* 0x00000040005c7202 */ /* 0x008fe40000000f00 */
[--C-:B------:R-:W-:Y:S02]  /*0a70*/  SHF.R.U64 R97, R64, 0x10, R65.reuse ;  /* 0x0000001040617819 */ /* 0x100fe40000001241 */
[----:B------:R-:W-:Y:S02]  /*0a80*/  MOV R63, R65 ;  /* 0x00000041003f7202 */ /* 0x000fe40000000f00 */
[----:B------:R-:W-:Y:S01]  /*0a90*/  SHF.R.U32.HI R64, RZ, 0x10, R65 ;  /* 0x00000010ff407819 */ /* 0x000fe20000011641 */
[----:B------:R-:W-:Y:S01]  /*0aa0*/  FMUL.FTZ R3, R3, UR24 ;  /* 0x0000001803037c20 */ /* 0x000fe20008410000 */
[----:B------:R-:W-:Y:S02]  /*0ab0*/  SHF.L.U32 R65, R92, 0x10, RZ ;  /* 0x000000105c417819 */ /* 0x000fe400000006ff */
[----:B------:R-:W-:-:S03]  /*0ac0*/  SHF.R.U64 R95, R60, 0x10, R61 ;  /* 0x000000103c5f7819 */ /* 0x000fc6000000123d */
[----:B------:R-:W-:Y:S01]  /*0ad0*/  FADD.FTZ R36, R36, R65 ;  /* 0x0000004124247221 */ /* 0x000fe20000010000 */
[-C--:B------:R-:W-:Y:S01]  /*0ae0*/  FFMA.FTZ R56, R3, R65.reuse, R56 ;  /* 0x0000004103387223 */ /* 0x080fe20000010038 */
[----:B------:R-:W-:Y:S01]  /*0af0*/  FMUL.FTZ R96, R96, R65 ;  /* 0x0000004160607220 */ /* 0x000fe20000410000 */
[----:B------:R-:W-:Y:S02]  /*0b00*/  SHF.L.U32 R65, R61, 0x10, RZ ;  /* 0x000000103d417819 */ /* 0x000fe400000006ff */
[----:B------:R-:W-:Y:S02]  /*0b10*/  SHF.R.U32.HI R61, RZ, 0x10, R61 ;  /* 0x00000010ff3d7819 */ /* 0x000fe4000001163d */
[----:B------:R-:W-:Y:S01]  /*0b20*/  SHF.L.U32 R95, R95, 0x10, RZ ;  /* 0x000000105f5f7819 */ /* 0x000fe200000006ff */
[C---:B------:R-:W-:Y:S01]  /*0b30*/  FADD.FTZ R65, -R62.reuse, R65 ;  /* 0x000000413e417221 */ /* 0x040fe20000010100 */
[----:B------:R-:W-:Y:S02]  /*0b40*/  SHF.L.U32 R61, R61, 0x10, RZ ;  /* 0x000000103d3d7819 */ /* 0x000fe400000006ff */
[----:B------:R-:W-:Y:S01]  /*0b50*/  SHF.L.U32 R60, R97, 0x10, RZ ;  /* 0x00000010613c7819 */ /* 0x000fe200000006ff */
[----:B------:R-:W-:Y:S01]  /*0b60*/  FADD.FTZ R94, -R62, R95 ;  /* 0x0000005f3e5e7221 */ /* 0x000fe20000010100 */
[----:B------:R-:W-:Y:S01]  /*0b70*/  SHF.L.U32 R63, R63, 0x10, RZ ;  /* 0x000000103f3f7819 */ /* 0x000fe200000006ff */
[----:B------:R-:W-:Y:S01]  /*0b80*/  FMUL.FTZ R99, R65, UR24 ;  /* 0x0000001841637c20 */ /* 0x000fe20008410000 */
[----:B------:R-:W-:Y:S01]  /*0b90*/  SHF.L.U32 R97, R68, 0x10, RZ ;  /* 0x0000001044617819 */ /* 0x000fe200000006ff */
[----:B------:R-:W-:Y:S01]  /*0ba0*/  FADD.FTZ R61, -R62, R61 ;  /* 0x0000003d3e3d7221 */ /* 0x000fe20000010100 */
[----:B------:R-:W-:Y:S01]  /*0bb0*/  SHF.L.U32 R92, R69, 0x10, RZ ;  /* 0x00000010455c7819 */ /* 0x000fe200000006ff */
[----:B------:R-:W-:Y:S01]  /*0bc0*/  FMUL.FTZ R94, R94, UR24 ;  /* 0x000000185e5e7c20 */ /* 0x000fe20008410000 */
[----:B------:R-:W-:Y:S01]  /*0bd0*/  FADD.FTZ R38, R38, R63 ;  /* 0x0000003f26267221 */ /* 0x000fe20000010000 */
[-C--:B------:R-:W-:Y:S01]  /*0be0*/  FFMA.FTZ R58, R99, R63.reuse, R58 ;  /* 0x0000003f633a7223 */ /* 0x080fe2000001003a */
[----:B------:R-:W-:Y:S01]  /*0bf0*/  FMUL.FTZ R97, R97, R63 ;  /* 0x0000003f61617220 */ /* 0x000fe20000410000 */
[----:B------:R-:W-:Y:S01]  /*0c00*/  FMUL.FTZ R98, R61, UR24 ;  /* 0x000000183d627c20 */ /* 0x000fe20008410000 */
[----:B------:R-:W-:Y:S01]  /*0c10*/  FMUL.FTZ R92, R92, R60 ;  /* 0x0000003c5c5c7220 */ /* 0x000fe20000410000 */
[----:B------:R-:W-:Y:S01]  /*0c20*/  FADD.FTZ R61, RZ, R96 ;  /* 0x00000060ff3d7221 */ /* 0x000fe20000010000 */
[----:B------:R-:W-:Y:S01]  /*0c30*/  FFMA.FTZ R63, R3, R96, RZ ;  /* 0x00000060033f7223 */ /* 0x000fe200000100ff */
[----:B------:R-:W-:Y:S01]  /*0c40*/  FADD.FTZ R37, R37, R60 ;  /* 0x0000003c25257221 */ /* 0x000fe20000010000 */
[----:B------:R-:W-:Y:S01]  /*0c50*/  FFMA.FTZ R57, R94, R60, R57 ;  /* 0x0000003c5e397223 */ /* 0x000fe20000010039 */
[----:B0-----:R-:W-:Y:S01]  /*0c60*/  SHF.L.U32 R66, R64, 0x10, RZ ;  /* 0x0000001040427819 */ /* 0x001fe200000006ff */
[----:B------:R-:W-:Y:S01]  /*0c70*/  FADD.FTZ R60, R61, R92 ;  /* 0x0000005c3d3c7221 */ /* 0x000fe20000010000 */
[----:B------:R-:W-:Y:S01]  /*0c80*/  SHF.L.U32 R95, R19, 0x10, RZ ;  /* 0x00000010135f7819 */ /* 0x000fe200000006ff */
[----:B------:R-:W-:-:S02]  /*0c90*/  FFMA.FTZ R64, R94, R92, R63 ;  /* 0x0000005c5e407223 */ /* 0x000fc4000001003f */
[----:B------:R-:W-:Y:S02]  /*0ca0*/  FADD.FTZ R60, R60, R97 ;  /* 0x000000613c3c7221 */ /* 0x000fe40000010000 */
[-C--:B------:R-:W-:Y:S01]  /*0cb0*/  FMUL.FTZ R95, R95, R66.reuse ;  /* 0x000000425f5f7220 */ /* 0x080fe20000410000 */
[----:B------:R-:W-:Y:S01]  /*0cc0*/  FFMA.FTZ R61, R99, R97, R64 ;  /* 0x00000061633d7223 */ /* 0x000fe20000010040 */
[----:B------:R-:W-:Y:S01]  /*0cd0*/  FADD.FTZ R39, R39, R66 ;  /* 0x0000004227277221 */ /* 0x000fe20000010000 */
[----:B------:R-:W-:Y:S01]  /*0ce0*/  FFMA.FTZ R59, R98, R66, R59 ;  /* 0x00000042623b7223 */ /* 0x000fe2000001003b */
[----:B------:R-:W-:Y:S01]  /*0cf0*/  FADD.FTZ R64, R60, R95 ;  /* 0x0000005f3c407221 */ /* 0x000fe20000010000 */
[----:B------:R-:W-:Y:S01]  /*0d00*/  FFMA.FTZ R66, R98, R95, R61 ;  /* 0x0000005f62427223 */ /* 0x000fe2000001003d */
[----:B------:R-:W-:-:S07]  /*0d10*/  IADD3 R63, PT, PT, R0, 0x80, RZ ;  /* 0x00000080003f7810 */ /* 0x000fce0007ffe0ff */
.L_x_2:
[----:B------:R-:W-:Y:S05]  /*0d20*/  BSYNC.RECONVERGENT B0 ;  /* 0x0000000000007941 */ /* 0x000fea0003800200 */
.L_x_1:
[----:B------:R-:W-:Y:S04]  /*0d30*/  BSSY.RECONVERGENT B0, `(.L_x_3) ;  /* 0x000003c000007945 */ /* 0x000fe80003800200 */
[----:B------:R-:W-:Y:S05]  /*0d40*/  @!P2 BRA `(.L_x_4) ;  /* 0x0000000000e8a947 */ /* 0x000fea0003800000 */
[----:B------:R-:W0:Y:S08]  /*0d50*/  LDC.64 R82, c[0x0][0x428] ;  /* 0x00010a00ff527b82 */ /* 0x000e300000000a00 */
[----:B------:R-:W1:Y:S01]  /*0d60*/  LDC.64 R60, c[0x0][0x3a8] ;  /* 0x0000ea00ff3c7b82 */ /* 0x000e620000000a00 */
[----:B0-----:R-:W-:-:S06]  /*0d70*/  IMAD.WIDE.U32 R82, R63, 0x8, R82 ;  /* 0x000000083f527825 */ /* 0x001fcc00078e0052 */
[----:B------:R-:W2:Y:S01]  /*0d80*/  LDG.E.64 R82, desc[UR14][R82.64] ;  /* 0x0000000e52527981 */ /* 0x000ea2000c1e1b00 */
[----:B-1----:R-:W-:-:S06]  /*0d90*/  IMAD.WIDE.U32 R60, R63, 0x8, R60 ;  /* 0x000000083f3c7825 */ /* 0x002fcc00078e003c */
[----:B------:R-:W3:Y:S01]  /*0da0*/  LDG.E.64 R60, desc[UR14][R60.64] ;  /* 0x0000000e3c3c7981 */ /* 0x000ee2000c1e1b00 */
[----:B------:R-:W-:-:S04]  /*0db0*/  ISETP.NE.U32.AND P0, PT, RZ, UR18, PT ;  /* 0x00000012ff007c0c */ /* 0x000fc8000bf05070 */
[----:B------:R-:W-:-:S13]  /*0dc0*/  ISETP.NE.AND.EX P0, PT, RZ, UR19, PT, P0 ;  /* 0x00000013ff007c0c */ /* 0x000fda000bf05300 */
[----:B------:R-:W0:Y:S02]  /*0dd0*/  @P0 LDC.64 R80, c[0x0][0x438] ;  /* 0x00010e00ff500b82 */ /* 0x000e240000000a00 */
[----:B0-----:R-:W-:-:S05]  /*0de0*/  @P0 IMAD.WIDE.U32 R80, R63, 0x8, R80 ;  /* 0x000000083f500825 */ /* 0x001fca00078e0050 */
[----:B------:R0:W5:Y:S02]  /*0df0*/  @P0 LDG.E.64 R118, desc[UR14][R80.64] ;  /* 0x0000000e50760981 */ /* 0x000164000c1e1b00 */
[----:B0-----:R-:W-:Y:S02]  /*0e00*/  SHF.L.U32 R81, R18, 0x10, RZ ;  /* 0x0000001012517819 */ /* 0x001fe400000006ff */
[----:B------:R-:W-:Y:S02]  /*0e10*/  SHF.L.U32 R80, R17, 0x10, RZ ;  /* 0x0000001011507819 */ /* 0x000fe400000006ff */
[----:B------:R-:W-:Y:S02]  /*0e20*/  IADD3 R63, PT, PT, R63, 0x80, RZ ;  /* 0x000000803f3f7810 */ /* 0x000fe40007ffe0ff */
[----:B--2---:R-:W-:Y:S02]  /*0e30*/  SHF.R.U64 R84, R82, 0x10, R83 ;  /* 0x0000001052547819 */ /* 0x004fe40000001253 */
[----:B------:R-:W-:-:S02]  /*0e40*/  MOV R65, R83 ;  /* 0x0000005300417202 */ /* 0x000fc40000000f00 */
[----:B------:R-:W-:Y:S02]  /*0e50*/  SHF.R.U32.HI R67, RZ, 0x10, R83 ;  /* 0x00000010ff437819 */ /* 0x000fe40000011653 */
[----:B---3--:R-:W-:Y:S02]  /*0e60*/  SHF.L.U32 R83, R60, 0x10, RZ ;  /* 0x000000103c537819 */ /* 0x008fe400000006ff */
[----:B------:R-:W-:-:S03]  /*0e70*/  MOV R85, R82 ;  /* 0x0000005200557202 */ /* 0x000fc60000000f00 */
[----:B------:R-:W-:Y:S01]  /*0e80*/  FADD.FTZ R83, -R62, R83 ;  /* 0x000000533e537221 */ /* 0x000fe20000010100 */
[----:B------:R-:W-:-:S03]  /*0e90*/  SHF.L.U32 R85, R85, 0x10, RZ ;  /* 0x0000001055557819 */ /* 0x000fc600000006ff */
[----:B------:R-:W-:Y:S01]  /*0ea0*/  FMUL.FTZ R83, R83, UR24 ;  /* 0x0000001853537c20 */ /* 0x000fe20008410000 */
[----:B------:R-:W-:Y:S01]  /*0eb0*/  SHF.R.U64 R91, R60, 0x10, R61 ;  /* 0x000000103c5b7819 */ /* 0x000fe2000000123d */
[----:B------:R-:W-:Y:S01]  /*0ec0*/  FADD.FTZ R32, R32, R85 ;  /* 0x0000005520207221 */ /* 0x000fe20000010000 */
[-C--:B------:R-:W-:Y:S01]  /*0ed0*/  FMUL.FTZ R81, R81, R85.reuse ;  /* 0x0000005551517220 */ /* 0x080fe20000410000 */
[----:B------:R-:W-:Y:S01]  /*0ee0*/  FFMA.FTZ R52, R83, R85, R52 ;  /* 0x0000005553347223 */ /* 0x000fe20000010034 */
[----:B------:R-:W-:Y:S02]  /*0ef0*/  SHF.L.U32 R85, R61, 0x10, RZ ;  /* 0x000000103d557819 */ /* 0x000fe400000006ff */
[----:B------:R-:W-:Y:S02]  /*0f00*/  SHF.L.U32 R91, R91, 0x10, RZ ;  /* 0x000000105b5b7819 */ /* 0x000fe400000006ff */
[----:B------:R-:W-:Y:S01]  /*0f10*/  SHF.R.U32.HI R61, RZ, 0x10, R61 ;  /* 0x00000010ff3d7819 */ /* 0x000fe2000001163d */
[----:B------:R-:W-:-:S02]  /*0f20*/  FADD.FTZ R85, -R62, R85 ;  /* 0x000000553e557221 */ /* 0x000fc40000010100 */
[----:B------:R-:W-:Y:S01]  /*0f30*/  FADD.FTZ R82, -R62, R91 ;  /* 0x0000005b3e527221 */ /* 0x000fe20000010100 */
[----:B------:R-:W-:Y:S01]  /*0f40*/  SHF.L.U32 R65, R65, 0x10, RZ ;  /* 0x0000001041417819 */ /* 0x000fe200000006ff */
[----:B------:R-:W-:Y:S01]  /*0f50*/  FMUL.FTZ R91, R85, UR24 ;  /* 0x00000018555b7c20 */ /* 0x000fe20008410000 */
[----:B------:R-:W-:Y:S02]  /*0f60*/  SHF.L.U32 R61, R61, 0x10, RZ ;  /* 0x000000103d3d7819 */ /* 0x000fe400000006ff */
[----:B------:R-:W-:Y:S02]  /*0f70*/  SHF.L.U32 R85, R16, 0x10, RZ ;  /* 0x0000001010557819 */ /* 0x000fe400000006ff */
[----:B------:R-:W-:Y:S01]  /*0f80*/  SHF.L.U32 R84, R84, 0x10, RZ ;  /* 0x0000001054547819 */ /* 0x000fe200000006ff */
[----:B------:R-:W-:Y:S01]  /*0f90*/  FMUL.FTZ R82, R82, UR24 ;  /* 0x0000001852527c20 */ /* 0x000fe20008410000 */
[----:B------:R-:W-:Y:S01]  /*0fa0*/  FADD.FTZ R34, R34, R65 ;  /* 0x0000004122227221 */ /* 0x000fe20000010000 */
[-C--:B------:R-:W-:Y:S01]  /*0fb0*/  FFMA.FTZ R54, R91, R65.reuse, R54 ;  /* 0x000000415b367223 */ /* 0x080fe20000010036 */
[----:B------:R-:W-:Y:S01]  /*0fc0*/  FMUL.FTZ R85, R85, R65 ;  /* 0x0000004155557220 */ /* 0x000fe20000410000 */
[----:B------:R-:W-:Y:S01]  /*0fd0*/  FADD.FTZ R90, -R62, R61 ;  /* 0x0000003d3e5a7221 */ /* 0x000fe20000010100 */
[-C--:B------:R-:W-:Y:S01]  /*0fe0*/  FMUL.FTZ R80, R80, R84.reuse ;  /* 0x0000005450507220 */ /* 0x080fe20000410000 */
[----:B------:R-:W-:Y:S01]  /*0ff0*/  FADD.FTZ R61, R64, R81 ;  /* 0x00000051403d7221 */ /* 0x000fe20000010000 */
[----:B------:R-:W-:Y:S01]  /*1000*/  FFMA.FTZ R65, R83, R81, R66 ;  /* 0x0000005153417223 */ /* 0x000fe20000010042 */
[----:B------:R-:W-:Y:S01]  /*1010*/  FADD.FTZ R33, R33, R84 ;  /* 0x0000005421217221 */ /* 0x000fe20000010000 */
[----:B------:R-:W-:Y:S01]  /*1020*/  FFMA.FTZ R53, R82, R84, R53 ;  /* 0x0000005452357223 */ /* 0x000fe20000010035 */
[----:B------:R-:W-:Y:S01]  /*1030*/  SHF.L.U32 R84, R67, 0x10, RZ ;  /* 0x0000001043547819 */ /* 0x000fe200000006ff */
[----:B------:R-:W-:Y:S01]  /*1040*/  FMUL.FTZ R90, R90, UR24 ;  /* 0x000000185a5a7c20 */ /* 0x000fe20008410000 */
[----:B------:R-:W-:Y:S01]  /*1050*/  SHF.L.U32 R67, R15, 0x10, RZ ;  /* 0x000000100f437819 */ /* 0x000fe200000006ff */
[----:B------:R-:W-:Y:S01]  /*1060*/  FADD.FTZ R60, R61, R80 ;  /* 0x000000503d3c7221 */ /* 0x000fe20000010000 */
[----:B------:R-:W-:Y:S01]  /*1070*/  FFMA.FTZ R64, R82, R80, R65 ;  /* 0x0000005052407223 */ /* 0x000fe20000010041 */
[----:B------:R-:W-:Y:S01]  /*1080*/  FADD.FTZ R35, R35, R84 ;  /* 0x0000005423237221 */ /* 0x000fe20000010000 */
[-C--:B------:R-:W-:Y:S01]  /*1090*/  FFMA.FTZ R55, R90, R84.reuse, R55 ;  /* 0x000000545a377223 */ /* 0x080fe20000010037 */
[----:B------:R-:W-:Y:S01]  /*10a0*/  FMUL.FTZ R84, R67, R84 ;  /* 0x0000005443547220 */ /* 0x000fe20000410000 */
[----:B------:R-:W-:Y:S01]  /*10b0*/  FADD.FTZ R61, R60, R85 ;  /* 0x000000553c3d7221 */ /* 0x000fe20000010000 */
[----:B------:R-:W-:-:S03]  /*10c0*/  FFMA.FTZ R65, R91, R85, R64 ;  /* 0x000000555b417223 */ /* 0x000fc60000010040 */
[----:B------:R-:W-:Y:S01]  /*10d0*/  FADD.FTZ R64, R61, R84 ;  /* 0x000000543d407221 */ /* 0x000fe20000010000 */
[----:B------:R-:W-:-:S07]  /*10e0*/  FFMA.FTZ R66, R90, R84, R65 ;  /* 0x000000545a427223 */ /* 0x000fce0000010041 */
.L_x_4:
[----:B------:R-:W-:Y:S05]  /*10f0*/  BSYNC.RECONVERGENT B0 ;  /* 0x0000000000007941 */ /* 0x000fea0003800200 */
.L_x_3:
        /* <DEDUP_REMOVED lines=10> */
[----:B------:R-:W0:Y:S01]  /*11a0*/  @P0 LDC.64 R78, c[0x0][0x438] ;  /* 0x00010e00ff4e0b82 */ /* 0x000e220000000a00 */
[----:B------:R-:W-:Y:S01]  /*11b0*/  SHF.L.U32 R103, R11, 0x10, RZ ;  /* 0x000000100b677819 */ /* 0x000fe200000006ff */
[----:B0-----:R-:W-:-:S05]  /*11c0*/  @P0 IMAD.WIDE.U32 R78, R63, 0x8, R78 ;  /* 0x000000083f4e0825 */ /* 0x001fca00078e004e */
[----:B------:R0:W5:Y:S02]  /*11d0*/  @P0 LDG.E.64 R116, desc[UR14][R78.64] ;  /* 0x0000000e4e740981 */ /* 0x000164000c1e1b00 */
[----:B0-----:R-:W-:Y:S02]  /*11e0*/  SHF.L.U32 R79, R14, 0x10, RZ ;  /* 0x000000100e4f7819 */ /* 0x001fe400000006ff */
[----:B------:R-:W-:Y:S02]  /*11f0*/  IADD3 R63, PT, PT, R63, 0x80, RZ ;  /* 0x000000803f3f7810 */ /* 0x000fe40007ffe0ff */
[--C-:B--2---:R-:W-:Y:S02]  /*1200*/  SHF.R.U64 R76, R100, 0x10, R101.reuse ;  /* 0x00000010644c7819 */ /* 0x104fe40000001265 */
[----:B------:R-:W-:Y:S02]  /*1210*/  MOV R65, R101 ;  /* 0x0000006500417202 */ /* 0x000fe40000000f00 */
[----:B------:R-:W-:-:S02]  /*1220*/  SHF.R.U32.HI R67, RZ, 0x10, R101 ;  /* 0x00000010ff437819 */ /* 0x000fc40000011665 */
[----:B---3--:R-:W-:-:S04]  /*1230*/  SHF.R.U64 R101, R60, 0x10, R61 ;  /* 0x000000103c657819 */ /* 0x008fc8000000123d */
[----:B------:R-:W-:Y:S02]  /*1240*/  SHF.L.U32 R101, R101, 0x10, RZ ;  /* 0x0000001065657819 */ /* 0x000fe400000006ff */
[----:B------:R-:W-:Y:S02]  /*1250*/  SHF.L.U32 R93, R60, 0x10, RZ ;  /* 0x000000103c5d7819 */ /* 0x000fe400000006ff */
[----:B------:R-:W-:Y:S01]  /*1260*/  MOV R102, R100 ;  /* 0x0000006400667202 */ /* 0x000fe20000000f00 */
[C---:B------:R-:W-:Y:S01]  /*1270*/  FADD.FTZ R78, -R62.reuse, R101 ;  /* 0x000000653e4e7221 */ /* 0x040fe20000010100 */
[----:B------:R-:W-:Y:S01]  /*1280*/  SHF.L.U32 R101, R61, 0x10, RZ ;  /* 0x000000103d657819 */ /* 0x000fe200000006ff */
[----:B------:R-:W-:Y:S01]  /*1290*/  FADD.FTZ R93, -R62, R93 ;  /* 0x0000005d3e5d7221 */ /* 0x000fe20000010100 */
[----:B------:R-:W-:Y:S02]  /*12a0*/  SHF.R.U32.HI R61, RZ, 0x10, R61 ;  /* 0x00000010ff3d7819 */ /* 0x000fe4000001163d */
[----:B------:R-:W-:Y:S01]  /*12b0*/  SHF.L.U32 R102, R102, 0x10, RZ ;  /* 0x0000001066667819 */ /* 0x000fe200000006ff */
[----:B------:R-:W-:Y:S01]  /*12c0*/  FADD.FTZ R101, -R62, R101 ;  /* 0x000000653e657221 */ /* 0x000fe20000010100 */
[----:B------:R-:W-:Y:S01]  /*12d0*/  FMUL.FTZ R93, R93, UR24 ;  /* 0x000000185d5d7c20 */ /* 0x000fe20008410000 */
[----:B------:R-:W-:-:S02]  /*12e0*/  SHF.L.U32 R60, R76, 0x10, RZ ;  /* 0x000000104c3c7819 */ /* 0x000fc400000006ff */
[----:B------:R-:W-:Y:S01]  /*12f0*/  SHF.L.U32 R61, R61, 0x10, RZ ;  /* 0x000000103d3d7819 */ /* 0x000fe200000006ff */
[-C--:B------:R-:W-:Y:S01]  /*1300*/  FMUL.FTZ R79, R79, R102.reuse ;  /* 0x000000664f4f7220 */ /* 0x080fe20000410000 */
[----:B------:R-:W-:Y:S01]  /*1310*/  SHF.L.U32 R76, R13, 0x10, RZ ;  /* 0x000000100d4c7819 */ /* 0x000fe200000006ff */
[----:B------:R-:W-:Y:S01]  /*1320*/  FMUL.FTZ R101, R101, UR24 ;  /* 0x0000001865657c20 */ /* 0x000fe20008410000 */
[----:B------:R-:W-:Y:S02]  /*1330*/  SHF.L.U32 R65, R65, 0x10, RZ ;  /* 0x0000001041417819 */ /* 0x000fe400000006ff */
[----:B------:R-:W-:Y:S01]  /*1340*/  SHF.L.U32 R100, R12, 0x10, RZ ;  /* 0x000000100c647819 */ /* 0x000fe200000006ff */
[----:B------:R-:W-:Y:S01]  /*1350*/  FMUL.FTZ R78, R78, UR24 ;  /* 0x000000184e4e7c20 */ /* 0x000fe20008410000 */
[----:B------:R-:W-:Y:S01]  /*1360*/  FADD.FTZ R28, R28, R102 ;  /* 0x000000661c1c7221 */ /* 0x000fe20000010000 */
[----:B------:R-:W-:Y:S01]  /*1370*/  FFMA.FTZ R48, R93, R102, R48 ;  /* 0x000000665d307223 */ /* 0x000fe20000010030 */
[----:B------:R-:W-:Y:S01]  /*1380*/  FADD.FTZ R102, -R62, R61 ;  /* 0x0000003d3e667221 */ /* 0x000fe20000010100 */
[-C--:B------:R-:W-:Y:S01]  /*1390*/  FMUL.FTZ R76, R76, R60.reuse ;  /* 0x0000003c4c4c7220 */ /* 0x080fe20000410000 */
[----:B------:R-:W-:Y:S01]  /*13a0*/  FADD.FTZ R30, R30, R65 ;  /* 0x000000411e1e7221 */ /* 0x000fe20000010000 */
[-C--:B------:R-:W-:Y:S01]  /*13b0*/  FFMA.FTZ R50, R101, R65.reuse, R50 ;  /* 0x0000004165327223 */ /* 0x080fe20000010032 */
[----:B------:R-:W-:Y:S01]  /*13c0*/  FMUL.FTZ R100, R100, R65 ;  /* 0x0000004164647220 */ /* 0x000fe20000410000 */
[----:B------:R-:W-:Y:S01]  /*13d0*/  FADD.FTZ R61, R64, R79 ;  /* 0x0000004f403d7221 */ /* 0x000fe20000010000 */
[----:B------:R-:W-:Y:S01]  /*13e0*/  FADD.FTZ R29, R29, R60 ;  /* 0x0000003c1d1d7221 */ /* 0x000fe20000010000 */
[----:B------:R-:W-:Y:S01]  /*13f0*/  FFMA.FTZ R49, R78, R60, R49 ;  /* 0x0000003c4e317223 */ /* 0x000fe20000010031 */
[----:B------:R-:W-:Y:S01]  /*1400*/  FFMA.FTZ R65, R93, R79, R66 ;  /* 0x0000004f5d417223 */ /* 0x000fe20000010042 */
[----:B------:R-:W-:Y:S01]  /*1410*/  SHF.L.U32 R60, R67, 0x10, RZ ;  /* 0x00000010433c7819 */ /* 0x000fe200000006ff */
[----:B------:R-:W-:Y:S01]  /*1420*/  FMUL.FTZ R102, R102, UR24 ;  /* 0x0000001866667c20 */ /* 0x000fe20008410000 */
[----:B------:R-:W-:Y:S01]  /*1430*/  FADD.FTZ R61, R61, R76 ;  /* 0x0000004c3d3d7221 */ /* 0x000fe20000010000 */
[----:B------:R-:W-:-:S02]  /*1440*/  FFMA.FTZ R64, R78, R76, R65 ;  /* 0x0000004c4e407223 */ /* 0x000fc40000010041 */
[----:B------:R-:W-:Y:S01]  /*1450*/  FADD.FTZ R31, R31, R60 ;  /* 0x0000003c1f1f7221 */ /* 0x000fe20000010000 */
[-C--:B------:R-:W-:Y:S01]  /*1460*/  FFMA.FTZ R51, R102, R60.reuse, R51 ;  /* 0x0000003c66337223 */ /* 0x080fe20000010033 */
[----:B------:R-:W-:Y:S01]  /*1470*/  FMUL.FTZ R103, R103, R60 ;  /* 0x0000003c67677220 */ /* 0x000fe20000410000 */
[----:B------:R-:W-:Y:S01]  /*1480*/  FADD.FTZ R60, R61, R100 ;  /* 0x000000643d3c7221 */ /* 0x000fe20000010000 */
[----:B------:R-:W-:-:S03]  /*1490*/  FFMA.FTZ R61, R101, R100, R64 ;  /* 0x00000064653d7223 */ /* 0x000fc60000010040 */
[----:B------:R-:W-:Y:S01]  /*14a0*/  FADD.FTZ R64, R60, R103 ;  /* 0x000000673c407221 */ /* 0x000fe20000010000 */
[----:B------:R-:W-:-:S07]  /*14b0*/  FFMA.FTZ R66, R102, R103, R61 ;  /* 0x0000006766427223 */ /* 0x000fce000001003d */
.L_x_6:
[----:B------:R-:W-:Y:S05]  /*14c0*/  BSYNC.RECONVERGENT B0 ;  /* 0x0000000000007941 */ /* 0x000fea0003800200 */
.L_x_5:
        /* <DEDUP_REMOVED lines=19> */
[C---:B---3--:R-:W-:Y:S02]  /*1600*/  SHF.R.U64 R105, R60.reuse, 0x10, R61 ;  /* 0x000000103c697819 */ /* 0x048fe4000000123d */
[----:B------:R-:W-:Y:S02]  /*1610*/  SHF.L.U32 R77, R60, 0x10, RZ ;  /* 0x000000103c4d7819 */ /* 0x000fe400000006ff */
[----:B------:R-:W-:Y:S02]  /*1620*/  SHF.L.U32 R105, R105, 0x10, RZ ;  /* 0x0000001069697819 */ /* 0x000fe400000006ff */
[----:B------:R-:W-:Y:S01]  /*1630*/  MOV R106, R104 ;  /* 0x00000068006a7202 */ /* 0x000fe20000000f00 */
[C---:B------:R-:W-:Y:S02]  /*1640*/  FADD.FTZ R77, -R62.reuse, R77 ;  /* 0x0000004d3e4d7221 */ /* 0x040fe40000010100 */
[----:B------:R-:W-:Y:S01]  /*1650*/  FADD.FTZ R74, -R62, R105 ;  /* 0x000000693e4a7221 */ /* 0x000fe20000010100 */
[----:B------:R-:W-:-:S02]  /*1660*/  SHF.L.U32 R105, R61, 0x10, RZ ;  /* 0x000000103d697819 */ /* 0x000fc400000006ff */
[----:B------:R-:W-:Y:S02]  /*1670*/  SHF.L.U32 R106, R106, 0x10, RZ ;  /* 0x000000106a6a7819 */ /* 0x000fe400000006ff */
[----:B------:R-:W-:Y:S01]  /*1680*/  SHF.R.U32.HI R61, RZ, 0x10, R61 ;  /* 0x00000010ff3d7819 */ /* 0x000fe2000001163d */
[----:B------:R-:W-:Y:S01]  /*1690*/  FMUL.FTZ R77, R77, UR24 ;  /* 0x000000184d4d7c20 */ /* 0x000fe20008410000 */
[----:B------:R-:W-:Y:S01]  /*16a0*/  SHF.L.U32 R60, R73, 0x10, RZ ;  /* 0x00000010493c7819 */ /* 0x000fe200000006ff */
[----:B------:R-:W-:Y:S01]  /*16b0*/  FADD.FTZ R105, -R62, R105 ;  /* 0x000000693e697221 */ /* 0x000fe20000010100 */
[----:B------:R-:W-:Y:S01]  /*16c0*/  SHF.L.U32 R73, R9, 0x10, RZ ;  /* 0x0000001009497819 */ /* 0x000fe200000006ff */
[-C--:B------:R-:W-:Y:S01]  /*16d0*/  FMUL.FTZ R75, R75, R106.reuse ;  /* 0x0000006a4b4b7220 */ /* 0x080fe20000410000 */
[----:B------:R-:W-:Y:S01]  /*16e0*/  SHF.L.U32 R61, R61, 0x10, RZ ;  /* 0x000000103d3d7819 */ /* 0x000fe200000006ff */
[----:B------:R-:W-:Y:S01]  /*16f0*/  FMUL.FTZ R74, R74, UR24 ;  /* 0x000000184a4a7c20 */ /* 0x000fe20008410000 */
[----:B------:R-:W-:Y:S01]  /*1700*/  SHF.L.U32 R65, R65, 0x10, RZ ;  /* 0x0000001041417819 */ /* 0x000fe200000006ff */
[----:B------:R-:W-:Y:S01]  /*1710*/  FADD.FTZ R24, R24, R106 ;  /* 0x0000006a18187221 */ /* 0x000fe20000010000 */
[----:B------:R-:W-:Y:S01]  /*1720*/  SHF.L.U32 R104, R8, 0x10, RZ ;  /* 0x0000001008687819 */ /* 0x000fe200000006ff */
[----:B------:R-:W-:Y:S01]  /*1730*/  FFMA.FTZ R44, R77, R106, R44 ;  /* 0x0000006a4d2c7223 */ /* 0x000fe2000001002c */
[----:B------:R-:W-:Y:S01]  /*1740*/  FMUL.FTZ R105, R105, UR24 ;  /* 0x0000001869697c20 */ /* 0x000fe20008410000 */
[-C--:B------:R-:W-:Y:S01]  /*1750*/  FMUL.FTZ R73, R73, R60.reuse ;  /* 0x0000003c49497220 */ /* 0x080fe20000410000 */
[----:B------:R-:W-:Y:S01]  /*1760*/  FADD.FTZ R106, -R62, R61 ;  /* 0x0000003d3e6a7221 */ /* 0x000fe20000010100 */
[----:B------:R-:W-:Y:S01]  /*1770*/  FADD.FTZ R64, R64, R75 ;  /* 0x0000004b40407221 */ /* 0x000fe20000010000 */
[----:B------:R-:W-:Y:S01]  /*1780*/  FFMA.FTZ R61, R77, R75, R66 ;  /* 0x0000004b4d3d7223 */ /* 0x000fe20000010042 */
[----:B------:R-:W-:Y:S01]  /*1790*/  FADD.FTZ R25, R25, R60 ;  /* 0x0000003c19197221 */ /* 0x000fe20000010000 */
[----:B------:R-:W-:Y:S01]  /*17a0*/  FFMA.FTZ R45, R74, R60, R45 ;  /* 0x0000003c4a2d7223 */ /* 0x000fe2000001002d */
[----:B------:R-:W-:Y:S01]  /*17b0*/  SHF.L.U32 R60, R67, 0x10, RZ ;  /* 0x00000010433c7819 */ /* 0x000fe200000006ff */
[----:B------:R-:W-:Y:S01]  /*17c0*/  FADD.FTZ R26, R26, R65 ;  /* 0x000000411a1a7221 */ /* 0x000fe20000010000 */
[-C--:B------:R-:W-:Y:S01]  /*17d0*/  FFMA.FTZ R46, R105, R65.reuse, R46 ;  /* 0x00000041692e7223 */ /* 0x080fe2000001002e */
[----:B------:R-:W-:Y:S01]  /*17e0*/  FMUL.FTZ R104, R104, R65 ;  /* 0x0000004168687220 */ /* 0x000fe20000410000 */
[----:B------:R-:W-:Y:S01]  /*17f0*/  FMUL.FTZ R106, R106, UR24 ;  /* 0x000000186a6a7c20 */ /* 0x000fe20008410000 */
        /* <DEDUP_REMOVED lines=9> */
.L_x_8:
[----:B------:R-:W-:Y:S05]  /*1890*/  BSYNC.RECONVERGENT B0 ;  /* 0x0000000000007941 */ /* 0x000fea0003800200 */
.L_x_7:
        /* <DEDUP_REMOVED lines=14> */
[----:B--2---:R-:W-:Y:S02]  /*1980*/  MOV R112, R110 ;  /* 0x0000006e00707202 */ /* 0x004fe40000000f00 */
[----:B------:R-:W-:Y:S02]  /*1990*/  SHF.R.U64 R67, R110, 0x10, R111 ;  /* 0x000000106e437819 */ /* 0x000fe4000000126f */
[----:B------:R-:W-:Y:S02]  /*19a0*/  MOV R63, R111 ;  /* 0x0000006f003f7202 */ /* 0x000fe40000000f00 */
[----:B---3--:R-:W-:-:S02]  /*19b0*/  SHF.R.U64 R110, R60, 0x10, R61 ;  /* 0x000000103c6e7819 */ /* 0x008fc4000000123d */
[----:B------:R-:W-:Y:S02]  /*19c0*/  SHF.R.U32.HI R115, RZ, 0x10, R61 ;  /* 0x00000010ff737819 */ /* 0x000fe4000001163d */
[----:B------:R-:W-:Y:S02]  /*19d0*/  SHF.L.U32 R113, R61, 0x10, RZ ;  /* 0x000000103d717819 */ /* 0x000fe400000006ff */
[----:B------:R-:W-:Y:S02]  /*19e0*/  SHF.R.U32.HI R65, RZ, 0x10, R111 ;  /* 0x00000010ff417819 */ /* 0x000fe4000001166f */
[----:B------:R-:W-:Y:S02]  /*19f0*/  SHF.L.U32 R61, R110, 0x10, RZ ;  /* 0x000000106e3d7819 */ /* 0x000fe400000006ff */
[----:B------:R-:W-:-:S03]  /*1a00*/  SHF.L.U32 R111, R60, 0x10, RZ ;  /* 0x000000103c6f7819 */ /* 0x000fc600000006ff */
[----:B------:R-:W-:Y:S01]  /*1a10*/  FADD.FTZ R110, -R62, R61 ;  /* 0x0000003d3e6e7221 */ /* 0x000fe20000010100 */
[----:B------:R-:W-:Y:S01]  /*1a20*/  SHF.L.U32 R61, R112, 0x10, RZ ;  /* 0x00000010703d7819 */ /* 0x000fe200000006ff */
[C---:B------:R-:W-:Y:S01]  /*1a30*/  FADD.FTZ R109, -R62.reuse, R111 ;  /* 0x0000006f3e6d7221 */ /* 0x040fe20000010100 */
[----:B------:R-:W-:Y:S01]  /*1a40*/  FADD.FTZ R113, -R62, R113 ;  /* 0x000000713e717221 */ /* 0x000fe20000010100 */
[----:B------:R-:W-:Y:S02]  /*1a50*/  SHF.L.U32 R60, R67, 0x10, RZ ;  /* 0x00000010433c7819 */ /* 0x000fe400000006ff */
[----:B------:R-:W-:Y:S01]  /*1a60*/  FMUL.FTZ R109, R109, UR24 ;  /* 0x000000186d6d7c20 */ /* 0x000fe20008410000 */
[----:B------:R-:W-:Y:S01]  /*1a70*/  SHF.L.U32 R111, R5, 0x10, RZ ;  /* 0x00000010056f7819 */ /* 0x000fe200000006ff */
[-C--:B------:R-:W-:Y:S01]  /*1a80*/  FMUL.FTZ R108, R108, R61.reuse ;  /* 0x0000003d6c6c7220 */ /* 0x080fe20000410000 */
[----:B------:R-:W-:Y:S01]  /*1a90*/  SHF.L.U32 R115, R115, 0x10, RZ ;  /* 0x0000001073737819 */ /* 0x000fe200000006ff */
[----:B------:R-:W-:Y:S01]  /*1aa0*/  FADD.FTZ R20, R20, R61 ;  /* 0x0000003d14147221 */ /* 0x000fe20000010000 */
[----:B------:R-:W-:Y:S01]  /*1ab0*/  SHF.L.U32 R63, R63, 0x10, RZ ;  /* 0x000000103f3f7819 */ /* 0x000fe200000006ff */
[----:B------:R-:W-:Y:S01]  /*1ac0*/  FFMA.FTZ R40, R109, R61, R40 ;  /* 0x0000003d6d287223 */ /* 0x000fe20000010028 */
[----:B------:R-:W-:Y:S01]  /*1ad0*/  SHF.L.U32 R112, R4, 0x10, RZ ;  /* 0x0000001004707819 */ /* 0x000fe200000006ff */
[----:B------:R-:W-:Y:S01]  /*1ae0*/  FMUL.FTZ R110, R110, UR24 ;  /* 0x000000186e6e7c20 */ /* 0x000fe20008410000 */
[----:B------:R-:W-:Y:S01]  /*1af0*/  FMUL.FTZ R113, R113, UR24 ;  /* 0x0000001871717c20 */ /* 0x000fe20008410000 */
[----:B------:R-:W-:Y:S01]  /*1b00*/  FMUL.FTZ R111, R111, R60 ;  /* 0x0000003c6f6f7220 */ /* 0x000fe20000410000 */
[----:B------:R-:W-:Y:S01]  /*1b10*/  FADD.FTZ R64, R64, R108 ;  /* 0x0000006c40407221 */ /* 0x000fe20000010000 */
[----:B------:R-:W-:Y:S01]  /*1b20*/  FFMA.FTZ R61, R109, R108, R66 ;  /* 0x0000006c6d3d7223 */ /* 0x000fe20000010042 */
[----:B------:R-:W-:Y:S01]  /*1b30*/  FADD.FTZ R114, -R62, R115 ;  /* 0x000000733e727221 */ /* 0x000fe20000010100 */
[----:B------:R-:W-:Y:S01]  /*1b40*/  FADD.FTZ R21, R21, R60 ;  /* 0x0000003c15157221 */ /* 0x000fe20000010000 */
[----:B------:R-:W-:Y:S01]  /*1b50*/  FFMA.FTZ R41, R110, R60, R41 ;  /* 0x0000003c6e297223 */ /* 0x000fe20000010029 */
[----:B------:R-:W-:Y:S01]  /*1b60*/  SHF.L.U32 R62, R65, 0x10, RZ ;  /* 0x00000010413e7819 */ /* 0x000fe200000006ff */
[----:B------:R-:W-:Y:S01]  /*1b70*/  FADD.FTZ R22, R22, R63 ;  /* 0x0000003f16167221 */ /* 0x000fe20000010000 */
[-C--:B------:R-:W-:Y:S01]  /*1b80*/  FFMA.FTZ R42, R113, R63.reuse, R42 ;  /* 0x0000003f712a7223 */ /* 0x080fe2000001002a */
[----:B------:R-:W-:Y:S01]  /*1b90*/  FMUL.FTZ R112, R112, R63 ;  /* 0x0000003f70707220 */ /* 0x000fe20000410000 */
[----:B------:R-:W-:Y:S01]  /*1ba0*/  SHF.L.U32 R115, R2, 0x10, RZ ;  /* 0x0000001002737819 */ /* 0x000fe200000006ff */
[----:B------:R-:W-:Y:S01]  /*1bb0*/  FADD.FTZ R63, R64, R111 ;  /* 0x0000006f403f7221 */ /* 0x000fe20000010000 */
[----:B------:R-:W-:Y:S01]  /*1bc0*/  FFMA.FTZ R60, R110, R111, R61 ;  /* 0x0000006f6e3c7223 */ /* 0x000fe2000001003d */
[----:B------:R-:W-:-:S02]  /*1bd0*/  FMUL.FTZ R114, R114, UR24 ;  /* 0x0000001872727c20 */ /* 0x000fc40008410000 */
[----:B------:R-:W-:Y:S01]  /*1be0*/  FMUL.FTZ R115, R115, R62 ;  /* 0x0000003e73737220 */ /* 0x000fe20000410000 */
[----:B------:R-:W-:Y:S01]  /*1bf0*/  FADD.FTZ R64, R63, R112 ;  /* 0x000000703f407221 */ /* 0x000fe20000010000 */
[----:B------:R-:W-:Y:S01]  /*1c00*/  FFMA.FTZ R61, R113, R112, R60 ;  /* 0x00000070713d7223 */ /* 0x000fe2000001003c */
[----:B------:R-:W-:Y:S01]  /*1c10*/  FADD.FTZ R23, R23, R62 ;  /* 0x0000003e17177221 */ /* 0x000fe20000010000 */
[----:B------:R-:W-:Y:S01]  /*1c20*/  FFMA.FTZ R43, R114, R62, R43 ;  /* 0x0000003e722b7223 */ /* 0x000fe2000001002b */
[----:B------:R-:W-:Y:S01]  /*1c30*/  FADD.FTZ R64, R64, R115 ;  /* 0x0000007340407221 */ /* 0x000fe20000010000 */
[----:B------:R-:W-:-:S07]  /*1c40*/  FFMA.FTZ R66, R114, R115, R61 ;  /* 0x0000007372427223 */ /* 0x000fce000001003d */
.L_x_10:
[----:B------:R-:W-:Y:S05]  /*1c50*/  BSYNC.RECONVERGENT B0 ;  /* 0x0000000000007941 */ /* 0x000fea0003800200 */
.L_x_9:
[----:B------:R-:W0:Y:S01]  /*1c60*/  SHFL.DOWN PT, R61, R64, 0x10, 0x1f ;  /* 0x0a001f00403d7f89 */ /* 0x000e2200000e0000 */
[----:B------:R-:W-:Y:S01]  /*1c70*/  LOP3.LUT P0, RZ, R72, 0x1f, RZ, 0xc0, !PT ;  /* 0x0000001f48ff7812 */ /* 0x000fe2000780c0ff */
[----:B------:R-:W-:Y:S02]  /*1c80*/  BSSY.RECONVERGENT B0, `(.L_x_11) ;  /* 0x000001d000007945 */ /* 0x000fe40003800200 */
[----:B------:R-:W1:Y:S01]  /*1c90*/  SHFL.DOWN PT, R63, R66, 0x10, 0x1f ;  /* 0x0a001f00423f7f89 */ /* 0x000e6200000e0000 */
[----:B0-----:R-:W-:Y:S01]  /*1ca0*/  FADD.FTZ R61, R61, R64 ;  /* 0x000000403d3d7221 */ /* 0x001fe20000010000 */
[----:B-1----:R-:W-:-:S04]  /*1cb0*/  FADD.FTZ R63, R63, R66 ;  /* 0x000000423f3f7221 */ /* 0x002fc80000010000 */
[----:B------:R-:W0:Y:S04]  /*1cc0*/  SHFL.DOWN PT, R60, R61, 0x8, 0x1f ;  /* 0x09001f003d3c7f89 */ /* 0x000e2800000e0000 */
        /* <DEDUP_REMOVED lines=14> */
[----:B-1----:R-:W-:Y:S01]  /*1db0*/  FADD.FTZ R61, R66, R63 ;  /* 0x0000003f423d7221 */ /* 0x002fe20000010000 */
[----:B------:R-:W-:Y:S06]  /*1dc0*/  @P0 BRA `(.L_x_12) ;  /* 0x0000000000200947 */ /* 0x000fec0003800000 */
[----:B------:R-:W0:Y:S01]  /*1dd0*/  S2UR UR5, SR_CgaCtaId ;  /* 0x00000000000579c3 */ /* 0x000e220000008800 */
[----:B------:R-:W-:Y:S01]  /*1de0*/  UMOV UR4, 0x400 ;  /* 0x0000040000047882 */ /* 0x000fe20000000000 */
[----:B------:R-:W-:-:S04]  /*1df0*/  SHF.R.U32.HI R62, RZ, 0x2, R72 ;  /* 0x00000002ff3e7819 */ /* 0x000fc80000011648 */
[----:B------:R-:W-:Y:S01]  /*1e00*/  LOP3.LUT R62, R62, 0x18, RZ, 0xc0, !PT ;  /* 0x000000183e3e7812 */ /* 0x000fe200078ec0ff */
[----:B0-----:R-:W-:-:S04]  /*1e10*/  ULEA UR4, UR5, UR4, 0x18 ;  /* 0x0000000405047291 */ /* 0x001fc8000f8ec0ff */
[----:B------:R-:W-:Y:S02]  /*1e20*/  UIADD3 UR5, UPT, UPT, UR4, 0x2820, URZ ;  /* 0x0000282004057890 */ /* 0x000fe4000fffe0ff */
[----:B------:R-:W-:-:S09]  /*1e30*/  @!UP2 UIADD3 UR5, UPT, UPT, UR4, 0x2800, URZ ;  /* 0x000028000405a890 */ /* 0x000fd2000fffe0ff */
[----:B------:R0:W-:Y:S03]  /*1e40*/  STS.64 [R62+UR5], R60 ;  /* 0x0000003c3e007988 */ /* 0x0001e60008000a05 */
.L_x_12:
[----:B------:R-:W-:Y:S05]  /*1e50*/  BSYNC.RECONVERGENT B0 ;  /* 0x0000000000007941 */ /* 0x000fea0003800200 */
.L_x_11:
[----:B------:R-:W1:Y:S08]  /*1e60*/  S2UR UR5, SR_CgaCtaId ;  /* 0x00000000000579c3 */ /* 0x000e700000008800 */
[----:B------:R-:W-:Y:S01]  /*1e70*/  BAR.SYNC.DEFER_BLOCKING 0x0 ;  /* 0x0000000000007b1d */ /* 0x000fe20000010000 */
[----:B------:R-:W-:-:S04]  /*1e80*/  UISETP.NE.U32.AND UP1, UPT, UR18, URZ, UPT ;  /* 0x000000ff1200728c */ /* 0x000fc8000bf25070 */
[----:B------:R-:W-:Y:S01]  /*1e90*/  UISETP.NE.AND.EX UP1, UPT, UR19, URZ, UPT, UP1 ;  /* 0x000000ff1300728c */ /* 0x000fe2000bf25310 */
[----:B------:R-:W-:Y:S01]  /*1ea0*/  BSSY.RECONVERGENT B0, `(.L_x_13) ;  /* 0x0000340000007945 */ /* 0x000fe20003800200 */
[----:B------:R-:W-:Y:S02]  /*1eb0*/  UMOV UR4, 0x400 ;  /* 0x0000040000047882 */ /* 0x000fe40000000000 */
[----:B-1----:R-:W-:-:S04]  /*1ec0*/  ULEA UR4, UR5, UR4, 0x18 ;  /* 0x0000000405047291 */ /* 0x002fc8000f8ec0ff */
[----:B------:R-:W-:Y:S02]  /*1ed0*/  UIADD3 UR5, UPT, UPT, UR4, 0x2820, URZ ;  /* 0x0000282004057890 */ /* 0x000fe4000fffe0ff */
[----:B------:R-:W-:Y:S02]  /*1ee0*/  @!UP2 UIADD3 UR5, UPT, UPT, UR4, 0x2800, URZ ;  /* 0x000028000405a890 */ /* 0x000fe4000fffe0ff */
[----:B------:R-:W-:Y:S02]  /*1ef0*/  UIADD3 UR13, UPT, UPT, UR4, 0x2830, URZ ;  /* 0x00002830040d7890 */ /* 0x000fe4000fffe0ff */
[----:B------:R-:W-:-:S05]  /*1f00*/  @!UP2 UIADD3 UR13, UPT, UPT, UR4, 0x2810, URZ ;  /* 0x00002810040da890 */ /* 0x000fca000fffe0ff */
[----:B0-----:R-:W0:Y:S04]  /*1f10*/  LDS.128 R60, [UR5] ;  /* 0x00000005ff3c7984 */ /* 0x001e280008000c00 */
[----:B------:R-:W1:Y:S01]  /*1f20*/  LDS.128 R64, [UR13] ;  /* 0x0000000dff407984 */ /* 0x000e620008000c00 */
[----:B0-----:R-:W-:Y:S01]  /*1f30*/  FADD.FTZ R122, RZ, R61 ;  /* 0x0000003dff7a7221 */ /* 0x001fe20000010000 */
[----:B------:R-:W-:-:S03]  /*1f40*/  FADD.FTZ R61, RZ, R60 ;  /* 0x0000003cff3d7221 */ /* 0x000fc60000010000 */
[----:B------:R-:W-:Y:S01]  /*1f50*/  FADD.FTZ R122, R63, R122 ;  /* 0x0000007a3f7a7221 */ /* 0x000fe20000010000 */
[----:B------:R-:W-:-:S03]  /*1f60*/  FADD.FTZ R61, R62, R61 ;  /* 0x0000003d3e3d7221 */ /* 0x000fc60000010000 */
[----:B-1----:R-:W-:Y:S01]  /*1f70*/  FADD.FTZ R122, R122, R65 ;  /* 0x000000417a7a7221 */ /* 0x002fe20000010000 */
[----:B------:R-:W-:-:S03]  /*1f80*/  FADD.FTZ R61, R61, R64 ;  /* 0x000000403d3d7221 */ /* 0x000fc60000010000 */
[----:B------:R-:W-:Y:S01]  /*1f90*/  FADD.FTZ R67, R67, R122 ;  /* 0x0000007a43437221 */ /* 0x000fe20000010000 */
[----:B------:R-:W-:-:S03]  /*1fa0*/  FADD.FTZ R61, R66, R61 ;  /* 0x0000003d423d7221 */ /* 0x000fc60000010000 */
[----:B------:R-:W-:Y:S01]  /*1fb0*/  FMUL.FTZ R67, R67, UR17 ;  /* 0x0000001143437c20 */ /* 0x000fe20008410000 */
[----:B------:R-:W-:-:S04]  /*1fc0*/  FMUL.FTZ R61, R61, UR17 ;  /* 0x000000113d3d7c20 */ /* 0x000fc80008410000 */
[----:B------:R-:W-:Y:S02]  /*1fd0*/  R2UR UR4, R67 ;  /* 0x00000000430472ca */ /* 0x000fe400000e0000 */
[----:B------:R-:W-:Y:S01]  /*1fe0*/  FSEL R64, R61, RZ, !P6 ;  /* 0x000000ff3d407208 */ /* 0x000fe20007000000 */
[----:B------:R-:W-:-:S12]  /*1ff0*/  BRA.U UP1, `(.L_x_14) ;  /* 0x0000001501b87547 */ /* 0x000fd8000b800000 */
[----:B------:R-:W-:-:S04]  /*2000*/  UISETP.NE.U32.AND UP1, UPT, UR20, URZ, UPT ;  /* 0x000000ff1400728c */ /* 0x000fc8000bf25070 */
[----:B------:R-:W-:-:S09]  /*2010*/  UISETP.NE.AND.EX UP1, UPT, UR21, URZ, UPT, UP1 ;  /* 0x000000ff1500728c */ /* 0x000fd2000bf25310 */
[----:B------:R-:W-:Y:S05]  /*2020*/  BRA.U UP1, `(.L_x_15) ;  /* 0x0000000901687547 */ /* 0x000fea000b800000 */
[----:B------:R-:W-:Y:S01]  /*2030*/  ISETP.GT.U32.AND P0, PT, R71, 0x7f, PT ;  /* 0x0000007f4700780c */ /* 0x000fe20003f04070 */
[----:B------:R-:W-:-:S12]  /*2040*/  BSSY.RECONVERGENT B1, `(.L_x_16) ;  /* 0x000001e000017945 */ /* 0x000fd80003800200 */
[----:B------:R-:W-:Y:S05]  /*2050*/  @!P0 BRA `(.L_x_17) ;  /* 0x0000000000708947 */ /* 0x000fea0003800000 */
[--C-:B------:R-:W-:Y:S01]  /*2060*/  FFMA.FTZ R60, R99, UR4, R64.reuse ;  /* 0x00000004633c7c23 */ /* 0x100fe20008010040 */
[----:B------:R-:W-:-:S03]  /*2070*/  FFMA.FTZ R62, R98, UR4, R64 ;  /* 0x00000004623e7c23 */ /* 0x000fc60008010040 */
[----:B------:R-:W-:Y:S01]  /*2080*/  FADD.FTZ R60, R97, -R60 ;  /* 0x8000003c613c7221 */ /* 0x000fe20000010000 */
[----:B------:R-:W-:-:S03]  /*2090*/  FADD.FTZ R61, R95, -R62 ;  /* 0x8000003e5f3d7221 */ /* 0x000fc60000010000 */
[----:B------:R-:W-:-:S04]  /*20a0*/  FMUL.FTZ R60, R60, UR24 ;  /* 0x000000183c3c7c20 */ /* 0x000fc80008410000 */
[----:B------:R-:W-:Y:S01]  /*20b0*/  FMUL.FTZ R62, R60, UR12 ;  /* 0x0000000c3c3e7c20 */ /* 0x000fe20008410000 */
[----:B------:R-:W-:Y:S01]  /*20c0*/  FMUL.FTZ R60, R61, UR24 ;  /* 0x000000183d3c7c20 */ /* 0x000fe20008410000 */
[----:B------:R-:W-:-:S03]  /*20d0*/  FFMA.FTZ R61, R94, UR4, R64 ;  /* 0x000000045e3d7c23 */ /* 0x000fc60008010040 */
[----:B------:R-:W-:Y:S01]  /*20e0*/  FMUL.FTZ R67, R60, UR12 ;  /* 0x0000000c3c437c20 */ /* 0x000fe20008410000 */
[----:B------:R-:W-:Y:S01]  /*20f0*/  FADD.FTZ R61, R92, -R61 ;  /* 0x8000003d5c3d7221 */ /* 0x000fe20000010000 */
[----:B------:R-:W-:Y:S03]  /*2100*/  F2F.BF16.F32 R62, R62 ;  /* 0x0000003e003e7304 */ /* 0x000fe60000202000 */
[----:B------:R-:W-:Y:S01]  /*2110*/  FMUL.FTZ R60, R61, UR24 ;  /* 0x000000183d3c7c20 */ /* 0x000fe20008410000 */
[----:B------:R-:W-:-:S03]  /*2120*/  FFMA.FTZ R61, R3, UR4, R64 ;  /* 0x00000004033d7c23 */ /* 0x000fc60008010040 */
[----:B------:R-:W-:Y:S01]  /*2130*/  FMUL.FTZ R66, R60, UR12 ;  /* 0x0000000c3c427c20 */ /* 0x000fe20008410000 */
[----:B------:R-:W-:Y:S01]  /*2140*/  FADD.FTZ R61, R96, -R61 ;  /* 0x8000003d603d7221 */ /* 0x000fe20000010000 */
[----:B------:R-:W0:Y:S03]  /*2150*/  F2F.BF16.F32 R63, R67 ;  /* 0x00000043003f7304 */ /* 0x000e260000202000 */
[----:B------:R-:W-:Y:S02]  /*2160*/  FMUL.FTZ R65, R61, UR24 ;  /* 0x000000183d417c20 */ /* 0x000fe40008410000 */
[----:B------:R-:W1:Y:S02]  /*2170*/  LDC.64 R60, c[0x0][0x468] ;  /* 0x00011a00ff3c7b82 */ /* 0x000e640000000a00 */
[----:B------:R-:W-:Y:S01]  /*2180*/  FMUL.FTZ R65, R65, UR12 ;  /* 0x0000000c41417c20 */ /* 0x000fe20008410000 */
[----:B------:R-:W2:Y:S01]  /*2190*/  F2F.BF16.F32 R66, R66 ;  /* 0x0000004200427304 */ /* 0x000ea20000202000 */
[----:B0-----:R-:W-:-:S07]  /*21a0*/  PRMT R123, R62, 0x5410, R63 ;  /* 0x000054103e7b7816 */ /* 0x001fce000000003f */
[----:B------:R-:W0:Y:S01]  /*21b0*/  F2F.BF16.F32 R65, R65 ;  /* 0x0000004100417304 */ /* 0x000e220000202000 */
[----:B--2---:R-:W-:-:S05]  /*21c0*/  IMAD.WIDE.U32 R62, R66, 0x10000, RZ ;  /* 0x00010000423e7825 */ /* 0x004fca00078e00ff */
[----:B------:R-:W-:Y:S01]  /*21d0*/  LOP3.LUT R63, R123, R63, RZ, 0xfc, !PT ;  /* 0x0000003f7b3f7212 */ /* 0x000fe200078efcff */
[C---:B-1----:R-:W-:Y:S01]  /*21e0*/  IMAD.WIDE.U32 R60, R0.reuse, 0x8, R60 ;  /* 0x00000008003c7825 */ /* 0x042fe200078e003c */
[----:B------:R-:W-:Y:S02]  /*21f0*/  IADD3 R0, PT, PT, R0, 0x80, RZ ;  /* 0x0000008000007810 */ /* 0x000fe40007ffe0ff */
[----:B0-----:R-:W-:-:S05]  /*2200*/  LOP3.LUT R62, R62, R65, RZ, 0xfc, !PT ;  /* 0x000000413e3e7212 */ /* 0x001fca00078efcff */
[----:B------:R0:W-:Y:S02]  /*2210*/  STG.E.64 desc[UR14][R60.64], R62 ;  /* 0x0000003e3c007986 */ /* 0x0001e4000c101b0e */
.L_x_17:
[----:B------:R-:W-:Y:S05]  /*2220*/  BSYNC.RECONVERGENT B1 ;  /* 0x0000000000017941 */ /* 0x000fea0003800200 */
.L_x_16:
[----:B------:R-:W-:Y:S04]  /*2230*/  BSSY.RECONVERGENT B1, `(.L_x_18) ;  /* 0x000001e000017945 */ /* 0x000fe80003800200 */
[----:B------:R-:W-:Y:S05]  /*2240*/  @!P2 BRA `(.L_x_19) ;  /* 0x000000000070a947 */ /* 0x000fea0003800000 */
[--C-:B0-----:R-:W-:Y:S01]  /*2250*/  FFMA.FTZ R60, R91, UR4, R64.reuse ;  /* 0x000000045b3c7c23 */ /* 0x101fe20008010040 */
        /* <DEDUP_REMOVED lines=9> */
[----:B------:R-:W-:Y:S01]  /*22f0*/  FFMA.FTZ R60, R83, UR4, R64 ;  /* 0x00000004533c7c23 */ /* 0x000fe20008010040 */
[----:B------:R-:W-:Y:S02]  /*2300*/  F2F.BF16.F32 R62, R62 ;  /* 0x0000003e003e7304 */ /* 0x000fe40000202000 */
[----:B------:R-:W-:Y:S01]  /*2310*/  FMUL.FTZ R61, R61, UR24 ;  /* 0x000000183d3d7c20 */ /* 0x000fe20008410000 */
[----:B------:R-:W-:-:S03]  /*2320*/  FADD.FTZ R60, R81, -R60 ;  /* 0x8000003c513c7221 */ /* 0x000fc60000010000 */
[----:B------:R-:W-:Y:S01]  /*2330*/  FMUL.FTZ R66, R61, UR12 ;  /* 0x0000000c3d427c20 */ /* 0x000fe20008410000 */
[----:B------:R-:W-:Y:S01]  /*2340*/  FMUL.FTZ R65, R60, UR24 ;  /* 0x000000183c417c20 */ /* 0x000fe20008410000 */
[----:B------:R-:W0:Y:S01]  /*2350*/  F2F.BF16.F32 R63, R67 ;  /* 0x00000043003f7304 */ /* 0x000e220000202000 */
[----:B------:R-:W1:Y:S02]  /*2360*/  LDC.64 R60, c[0x0][0x468] ;  /* 0x00011a00ff3c7b82 */ /* 0x000e640000000a00 */
[----:B------:R-:W-:-:S05]  /*2370*/  FMUL.FTZ R65, R65, UR12 ;  /* 0x0000000c41417c20 */ /* 0x000fca0008410000 */
[----:B------:R-:W2:Y:S01]  /*2380*/  F2F.BF16.F32 R66, R66 ;  /* 0x0000004200427304 */ /* 0x000ea20000202000 */
[----:B0-----:R-:W-:-:S07]  /*2390*/  PRMT R123, R62, 0x5410, R63 ;  /* 0x000054103e7b7816 */ /* 0x001fce000000003f */
[----:B------:R-:W0:Y:S01]  /*23a0*/  F2F.BF16.F32 R65, R65 ;  /* 0x0000004100417304 */ /* 0x000e220000202000 */
[----:B--2---:R-:W-:-:S04]  /*23b0*/  IMAD.WIDE.U32 R62, R66, 0x10000, RZ ;  /* 0x00010000423e7825 */ /* 0x004fc800078e00ff */
[C---:B-1----:R-:W-:Y:S01]  /*23c0*/  IMAD.WIDE.U32 R60, R0.reuse, 0x8, R60 ;  /* 0x00000008003c7825 */ /* 0x042fe200078e003c */
[----:B------:R-:W-:Y:S02]  /*23d0*/  LOP3.LUT R63, R123, R63, RZ, 0xfc, !PT ;  /* 0x0000003f7b3f7212 */ /* 0x000fe400078efcff */
[----:B------:R-:W-:Y:S02]  /*23e0*/  IADD3 R0, PT, PT, R0, 0x80, RZ ;  /* 0x0000008000007810 */ /* 0x000fe40007ffe0ff */
[----:B0-----:R-:W-:-:S05]  /*23f0*/  LOP3.LUT R62, R62, R65, RZ, 0xfc, !PT ;  /* 0x000000413e3e7212 */ /* 0x001fca00078efcff */
[----:B------:R1:W-:Y:S02]  /*2400*/  STG.E.64 desc[UR14][R60.64], R62 ;  /* 0x0000003e3c007986 */ /* 0x0003e4000c101b0e */
.L_x_19:
[----:B------:R-:W-:Y:S05]  /*2410*/  BSYNC.RECONVERGENT B1 ;  /* 0x0000000000017941 */ /* 0x000fea0003800200 */
.L_x_18:
[----:B------:R-:W-:Y:S04]  /*2420*/  BSSY.RECONVERGENT B1, `(.L_x_20) ;  /* 0x000001e000017945 */ /* 0x000fe80003800200 */
[----:B------:R-:W-:Y:S05]  /*2430*/  @!P3 BRA `(.L_x_21) ;  /* 0x000000000070b947 */ /* 0x000fea0003800000 */
[--C-:B01----:R-:W-:Y:S01]  /*2440*/  FFMA.FTZ R61, R101, UR4, R64.reuse ;  /* 0x00000004653d7c23 */ /* 0x103fe20008010040 */
[----:B------:R-:W-:-:S03]  /*2450*/  FFMA.FTZ R60, R102, UR4, R64 ;  /* 0x00000004663c7c23 */ /* 0x000fc60008010040 */
[----:B------:R-:W-:Y:S01]  /*2460*/  FADD.FTZ R61, R100, -R61 ;  /* 0x8000003d643d7221 */ /* 0x000fe20000010000 */
[----:B------:R-:W-:-:S03]  /*2470*/  FADD.FTZ R60, R103, -R60 ;  /* 0x8000003c673c7221 */ /* 0x000fc60000010000 */
[----:B------:R-:W-:Y:S01]  /*2480*/  FMUL.FTZ R61, R61, UR24 ;  /* 0x000000183d3d7c20 */ /* 0x000fe20008410000 */
[----:B------:R-:W-:-:S03]  /*2490*/  FMUL.FTZ R60, R60, UR24 ;  /* 0x000000183c3c7c20 */ /* 0x000fc60008410000 */
[----:B------:R-:W-:Y:S01]  /*24a0*/  FMUL.FTZ R62, R61, UR12 ;  /* 0x0000000c3d3e7c20 */ /* 0x000fe20008410000 */
[--C-:B------:R-:W-:Y:S01]  /*24b0*/  FFMA.FTZ R61, R78, UR4, R64.reuse ;  /* 0x000000044e3d7c23 */ /* 0x100fe20008010040 */
[----:B------:R-:W-:Y:S01]  /*24c0*/  FMUL.FTZ R67, R60, UR12 ;  /* 0x0000000c3c437c20 */ /* 0x000fe20008410000 */
[----:B------:R-:W-:Y:S02]  /*24d0*/  FFMA.FTZ R60, R93, UR4, R64 ;  /* 0x000000045d3c7c23 */ /* 0x000fe40008010040 */
[----:B------:R-:W-:Y:S01]  /*24e0*/  FADD.FTZ R61, R76, -R61 ;  /* 0x8000003d4c3d7221 */ /* 0x000fe20000010000 */
[----:B------:R-:W-:Y:S01]  /*24f0*/  F2F.BF16.F32 R62, R62 ;  /* 0x0000003e003e7304 */ /* 0x000fe20000202000 */
[----:B------:R-:W-:Y:S02]  /*2500*/  FADD.FTZ R60, R79, -R60 ;  /* 0x8000003c4f3c7221 */ /* 0x000fe40000010000 */
[----:B------:R-:W-:Y:S02]  /*2510*/  FMUL.FTZ R61, R61, UR24 ;  /* 0x000000183d3d7c20 */ /* 0x000fe40008410000 */
[----:B------:R-:W-:-:S02]  /*2520*/  FMUL.FTZ R65, R60, UR24 ;  /* 0x000000183c417c20 */ /* 0x000fc40008410000 */
[----:B------:R-:W-:Y:S01]  /*2530*/  FMUL.FTZ R66, R61, UR12 ;  /* 0x0000000c3d427c20 */ /* 0x000fe20008410000 */
[----:B------:R-:W0:Y:S01]  /*2540*/  F2F.BF16.F32 R63, R67 ;  /* 0x00000043003f7304 */ /* 0x000e220000202000 */
[----:B------:R-:W1:Y:S01]  /*2550*/  LDC.64 R60, c[0x0][0x468] ;  /* 0x00011a00ff3c7b82 */ /* 0x000e620000000a00 */
[----:B------:R-:W-:-:S06]  /*2560*/  FMUL.FTZ R65, R65, UR12 ;  /* 0x0000000c41417c20 */ /* 0x000fcc0008410000 */
        /* <DEDUP_REMOVED lines=9> */
.L_x_21:
[----:B------:R-:W-:Y:S05]  /*2600*/  BSYNC.RECONVERGENT B1 ;  /* 0x0000000000017941 */ /* 0x000fea0003800200 */
.L_x_20:
[----:B------:R-:W-:Y:S04]  /*2610*/  BSSY.RECONVERGENT B1, `(.L_x_22) ;  /* 0x000001e000017945 */ /* 0x000fe80003800200 */
[----:B------:R-:W-:Y:S05]  /*2620*/  @!P4 BRA `(.L_x_23) ;  /* 0x000000000070c947 */ /* 0x000fea0003800000 */
[--C-:B012---:R-:W-:Y:S01]  /*2630*/  FFMA.FTZ R61, R105, UR4, R64.reuse ;  /* 0x00000004693d7c23 */ /* 0x107fe20008010040 */
        /* <DEDUP_REMOVED lines=27> */
.L_x_23:
[----:B------:R-:W-:Y:S05]  /*27f0*/  BSYNC.RECONVERGENT B1 ;  /* 0x0000000000017941 */ /* 0x000fea0003800200 */
.L_x_22:
[----:B------:R-:W-:Y:S05]  /*2800*/  @!P5 BRA `(.L_x_24) ;  /* 0x0000002800a4d947 */ /* 0x000fea0003800000 */
[--C-:B0123--:R-:W-:Y:S01]  /*2810*/  FFMA.FTZ R60, R114, UR4, R64.reuse ;  /* 0x00000004723c7c23 */ /* 0x10ffe20008010040 */
        /* <DEDUP_REMOVED lines=22> */
[----:B-1----:R-:W-:Y:S01]  /*2980*/  IMAD.WIDE.U32 R60, R0, 0x8, R60 ;  /* 0x00000008003c7825 */ /* 0x002fe200078e003c */
[----:B------:R-:W-:Y:S02]  /*2990*/  LOP3.LUT R63, R123, R63, RZ, 0xfc, !PT ;  /* 0x0000003f7b3f7212 */ /* 0x000fe400078efcff */
[----:B0-----:R-:W-:-:S05]  /*29a0*/  LOP3.LUT R62, R62, R65, RZ, 0xfc, !PT ;  /* 0x000000413e3e7212 */ /* 0x001fca00078efcff */
[----:B------:R0:W-:Y:S01]  /*29b0*/  STG.E.64 desc[UR14][R60.64], R62 ;  /* 0x0000003e3c007986 */ /* 0x0001e2000c101b0e */
[----:B------:R-:W-:Y:S05]  /*29c0*/  BRA `(.L_x_24) ;  /* 0x0000002800347947 */ /* 0x000fea0003800000 */
.L_x_15:
[----:B------:R-:W-:Y:S01]  /*29d0*/  ISETP.GT.U32.AND P0, PT, R71, 0x7f, PT ;  /* 0x0000007f4700780c */ /* 0x000fe20003f04070 */
[----:B------:R-:W-:-:S12]  /*29e0*/  BSSY.RECONVERGENT B1, `(.L_x_25) ;  /* 0x0000029000017945 */ /* 0x000fd80003800200 */
[----:B------:R-:W-:Y:S05]  /*29f0*/  @!P0 BRA `(.L_x_26) ;  /* 0x00000000009c8947 */ /* 0x000fea0003800000 */
[--C-:B------:R-:W-:Y:S01]  /*2a00*/  FFMA.FTZ R60, R99, UR4, R64.reuse ;  /* 0x00000004633c7c23 */ /* 0x100fe20008010040 */
[--C-:B------:R-:W-:Y:S01]  /*2a10*/  FFMA.FTZ R62, R98, UR4, R64.reuse ;  /* 0x00000004623e7c23 */ /* 0x100fe20008010040 */
[----:B------:R-:W-:Y:S02]  /*2a20*/  FFMA.FTZ R61, R94, UR4, R64 ;  /* 0x000000045e3d7c23 */ /* 0x000fe40008010040 */
[----:B------:R-:W-:Y:S01]  /*2a30*/  FADD.FTZ R60, R97, -R60 ;  /* 0x8000003c613c7221 */ /* 0x000fe20000010000 */
[----:B------:R-:W-:Y:S01]  /*2a40*/  FADD.FTZ R62, R95, -R62 ;  /* 0x8000003e5f3e7221 */ /* 0x000fe20000010000 */
[----:B------:R-:W-:Y:S01]  /*2a50*/  FADD.FTZ R65, R92, -R61 ;  /* 0x8000003d5c417221 */ /* 0x000fe20000010000 */
[----:B------:R-:W-:Y:S01]  /*2a60*/  FFMA.FTZ R61, R3, UR4, R64 ;  /* 0x00000004033d7c23 */ /* 0x000fe20008010040 */
[----:B------:R-:W-:Y:S01]  /*2a70*/  FMUL.FTZ R122, R60, UR24 ;  /* 0x000000183c7a7c20 */ /* 0x000fe20008410000 */
[----:B------:R-:W-:Y:S01]  /*2a80*/  FMUL.FTZ R67, R62, UR24 ;  /* 0x000000183e437c20 */ /* 0x000fe20008410000 */
[----:B------:R-:W-:Y:S01]  /*2a90*/  FMUL.FTZ R65, R65, UR24 ;  /* 0x0000001841417c20 */ /* 0x000fe20008410000 */
[----:B------:R-:W-:Y:S01]  /*2aa0*/  FADD.FTZ R66, R96, -R61 ;  /* 0x8000003d60427221 */ /* 0x000fe20000010000 */
[----:B------:R-:W-:Y:S01]  /*2ab0*/  F2F.BF16.F32 R60, R122 ;  /* 0x0000007a003c7304 */ /* 0x000fe20000202000 */
[----:B------:R-:W-:Y:S01]  /*2ac0*/  FMUL.FTZ R125, R67, UR12 ;  /* 0x0000000c437d7c20 */ /* 0x000fe20008410000 */
[----:B------:R-:W-:Y:S01]  /*2ad0*/  FMUL.FTZ R124, R122, UR12 ;  /* 0x0000000c7a7c7c20 */ /* 0x000fe20008410000 */
[----:B------:R-:W-:-:S05]  /*2ae0*/  FMUL.FTZ R66, R66, UR24 ;  /* 0x0000001842427c20 */ /* 0x000fca0008410000 */
[----:B------:R0:W1:Y:S08]  /*2af0*/  F2F.BF16.F32 R63, R67 ;  /* 0x00000043003f7304 */ /* 0x0000700000202000 */
[----:B------:R-:W2:Y:S01]  /*2b00*/  F2F.BF16.F32 R61, R65 ;  /* 0x00000041003d7304 */ /* 0x000ea20000202000 */
[----:B0-----:R-:W-:Y:S01]  /*2b10*/  FMUL.FTZ R67, R65, UR12 ;  /* 0x0000000c41437c20 */ /* 0x001fe20008410000 */
[----:B-1----:R-:W-:-:S06]  /*2b20*/  PRMT R63, R60, 0x5410, R63 ;  /* 0x000054103c3f7816 */ /* 0x002fcc000000003f */
[----:B------:R0:W1:Y:S01]  /*2b30*/  F2F.BF16.F32 R123, R66 ;  /* 0x00000042007b7304 */ /* 0x0000620000202000 */
[----:B--2---:R-:W-:-:S07]  /*2b40*/  IMAD.WIDE.U32 R60, R61, 0x10000, RZ ;  /* 0x000100003d3c7825 */ /* 0x004fce00078e00ff */
[----:B------:R-:W-:Y:S01]  /*2b50*/  F2F.BF16.F32 R67, R67 ;  /* 0x0000004300437304 */ /* 0x000fe20000202000 */
[----:B0-----:R-:W-:Y:S01]  /*2b60*/  FMUL.FTZ R66, R66, UR12 ;  /* 0x0000000c42427c20 */ /* 0x001fe20008410000 */
[----:B------:R-:W-:Y:S02]  /*2b70*/  LOP3.LUT R63, R63, R61, RZ, 0xfc, !PT ;  /* 0x0000003d3f3f7212 */ /* 0x000fe400078efcff */
[----:B-1----:R-:W-:-:S04]  /*2b80*/  LOP3.LUT R62, R60, R123, RZ, 0xfc, !PT ;  /* 0x0000007b3c3e7212 */ /* 0x002fc800078efcff */
[----:B------:R-:W-:Y:S01]  /*2b90*/  F2F.BF16.F32 R124, R124 ;  /* 0x0000007c007c7304 */ /* 0x000fe20000202000 */
[----:B------:R-:W0:Y:S07]  /*2ba0*/  LDC.64 R60, c[0x0][0x478] ;  /* 0x00011e00ff3c7b82 */ /* 0x000e2e0000000a00 */
[----:B------:R-:W1:Y:S01]  /*2bb0*/  F2F.BF16.F32 R125, R125 ;  /* 0x0000007d007d7304 */ /* 0x000e620000202000 */
[----:B------:R-:W2:Y:S07]  /*2bc0*/  LDC.64 R122, c[0x0][0x468] ;  /* 0x00011a00ff7a7b82 */ /* 0x000eae0000000a00 */
[----:B------:R-:W3:Y:S01]  /*2bd0*/  F2F.BF16.F32 R65, R66 ;  /* 0x0000004200417304 */ /* 0x000ee20000202000 */
[----:B-1----:R-:W-:Y:S01]  /*2be0*/  PRMT R125, R124, 0x5410, R125 ;  /* 0x000054107c7d7816 */ /* 0x002fe2000000007d */
[----:B0-----:R-:W-:-:S05]  /*2bf0*/  IMAD.WIDE.U32 R60, R0, 0x8, R60 ;  /* 0x00000008003c7825 */ /* 0x001fca00078e003c */
[----:B------:R0:W-:Y:S01]  /*2c00*/  STG.E.64 desc[UR14][R60.64], R62 ;  /* 0x0000003e3c007986 */ /* 0x0001e2000c101b0e */
[C---:B--2---:R-:W-:Y:S01]  /*2c10*/  IMAD.WIDE.U32 R122, R0.reuse, 0x8, R122 ;  /* 0x00000008007a7825 */ /* 0x044fe200078e007a */
[----:B------:R-:W-:-:S03]  /*2c20*/  IADD3 R0, PT, PT, R0, 0x80, RZ ;  /* 0x0000008000007810 */ /* 0x000fc60007ffe0ff */
[----:B0-----:R-:W-:-:S05]  /*2c30*/  IMAD.WIDE.U32 R60, R67, 0x10000, RZ ;  /* 0x00010000433c7825 */ /* 0x001fca00078e00ff */
[----:B------:R-:W-:Y:S02]  /*2c40*/  LOP3.LUT R61, R125, R61, RZ, 0xfc, !PT ;  /* 0x0000003d7d3d7212 */ /* 0x000fe400078efcff */
[----:B---3--:R-:W-:-:S05]  /*2c50*/  LOP3.LUT R60, R60, R65, RZ, 0xfc, !PT ;  /* 0x000000413c3c7212 */ /* 0x008fca00078efcff */
[----:B------:R0:W-:Y:S02]  /*2c60*/  STG.E.64 desc[UR14][R122.64], R60 ;  /* 0x0000003c7a007986 */ /* 0x0001e4000c101b0e */
.L_x_26:
[----:B------:R-:W-:Y:S05]  /*2c70*/  BSYNC.RECONVERGENT B1 ;  /* 0x0000000000017941 */ /* 0x000fea0003800200 */
.L_x_25:
[----:B------:R-:W-:Y:S04]  /*2c80*/  BSSY.RECONVERGENT B1, `(.L_x_27) ;  /* 0x0000029000017945 */ /* 0x000fe80003800200 */
[----:B------:R-:W-:Y:S05]  /*2c90*/  @!P2 BRA `(.L_x_28) ;  /* 0x00000000009ca947 */ /* 0x000fea0003800000 */
[--C-:B0-----:R-:W-:Y:S01]  /*2ca0*/  FFMA.FTZ R61, R90, UR4, R64.reuse ;  /* 0x000000045a3d7c23 */ /* 0x101fe20008010040 */
[--C-:B------:R-:W-:Y:S01]  /*2cb0*/  FFMA.FTZ R60, R91, UR4, R64.reuse ;  /* 0x000000045b3c7c23 */ /* 0x100fe20008010040 */
[----:B------:R-:W-:Y:S02]  /*2cc0*/  FFMA.FTZ R62, R83, UR4, R64 ;  /* 0x00000004533e7c23 */ /* 0x000fe40008010040 */
[----:B------:R-:W-:Y:S01]  /*2cd0*/  FADD.FTZ R61, R84, -R61 ;  /* 0x8000003d543d7221 */ /* 0x000fe20000010000 */
[----:B------:R-:W-:Y:S01]  /*2ce0*/  FADD.FTZ R60, R85, -R60 ;  /* 0x8000003c553c7221 */ /* 0x000fe20000010000 */
[----:B------:R-:W-:Y:S02]  /*2cf0*/  FADD.FTZ R62, R81, -R62 ;  /* 0x8000003e513e7221 */ /* 0x000fe40000010000 */
[----:B------:R-:W-:Y:S01]  /*2d00*/  FMUL.FTZ R67, R61, UR24 ;  /* 0x000000183d437c20 */ /* 0x000fe20008410000 */
[----:B------:R-:W-:Y:S01]  /*2d10*/  FFMA.FTZ R61, R82, UR4, R64 ;  /* 0x00000004523d7c23 */ /* 0x000fe20008010040 */
[----:B------:R-:W-:Y:S01]  /*2d20*/  FMUL.FTZ R122, R60, UR24 ;  /* 0x000000183c7a7c20 */ /* 0x000fe20008410000 */
[----:B------:R-:W-:Y:S01]  /*2d30*/  FMUL.FTZ R66, R62, UR24 ;  /* 0x000000183e427c20 */ /* 0x000fe20008410000 */
[----:B------:R0:W-:Y:S01]  /*2d40*/  F2F.BF16.F32 R63, R67 ;  /* 0x00000043003f7304 */ /* 0x0001e20000202000 */
[----:B------:R-:W-:Y:S01]  /*2d50*/  FADD.FTZ R61, R80, -R61 ;  /* 0x8000003d503d7221 */ /* 0x000fe20000010000 */
[----:B------:R-:W-:Y:S01]  /*2d60*/  FMUL.FTZ R125, R67, UR12 ;  /* 0x0000000c437d7c20 */ /* 0x000fe20008410000 */
[----:B------:R-:W-:-:S02]  /*2d70*/  FMUL.FTZ R124, R122, UR12 ;  /* 0x0000000c7a7c7c20 */ /* 0x000fc40008410000 */
[----:B------:R-:W-:-:S03]  /*2d80*/  FMUL.FTZ R65, R61, UR24 ;  /* 0x000000183d417c20 */ /* 0x000fc60008410000 */
[----:B------:R-:W1:Y:S01]  /*2d90*/  F2F.BF16.F32 R60, R122 ;  /* 0x0000007a003c7304 */ /* 0x000e620000202000 */
[----:B0-----:R-:W-:-:S07]  /*2da0*/  FMUL.FTZ R67, R65, UR12 ;  /* 0x0000000c41437c20 */ /* 0x001fce0008410000 */
[----:B------:R-:W0:Y:S01]  /*2db0*/  F2F.BF16.F32 R61, R65 ;  /* 0x00000041003d7304 */ /* 0x000e220000202000 */
[----:B-1----:R-:W-:-:S07]  /*2dc0*/  PRMT R63, R60, 0x5410, R63 ;  /* 0x000054103c3f7816 */ /* 0x002fce000000003f */
[----:B------:R1:W2:Y:S01]  /*2dd0*/  F2F.BF16.F32 R123, R66 ;  /* 0x00000042007b7304 */ /* 0x0002a20000202000 */
[----:B0-----:R-:W-:-:S07]  /*2de0*/  IMAD.WIDE.U32 R60, R61, 0x10000, RZ ;  /* 0x000100003d3c7825 */ /* 0x001fce00078e00ff */
[----:B------:R-:W-:Y:S01]  /*2df0*/  F2F.BF16.F32 R67, R67 ;  /* 0x0000004300437304 */ /* 0x000fe20000202000 */
[----:B-1----:R-:W-:Y:S01]  /*2e00*/  FMUL.FTZ R66, R66, UR12 ;  /* 0x0000000c42427c20 */ /* 0x002fe20008410000 */
[----:B------:R-:W-:Y:S02]  /*2e10*/  LOP3.LUT R63, R63, R61, RZ, 0xfc, !PT ;  /* 0x0000003d3f3f7212 */ /* 0x000fe400078efcff */
[----:B--2---:R-:W-:-:S04]  /*2e20*/  LOP3.LUT R62, R60, R123, RZ, 0xfc, !PT ;  /* 0x0000007b3c3e7212 */ /* 0x004fc800078efcff */
        /* <DEDUP_REMOVED lines=14> */
.L_x_28:
[----:B------:R-:W-:Y:S05]  /*2f10*/  BSYNC.RECONVERGENT B1 ;  /* 0x0000000000017941 */ /* 0x000fea0003800200 */
.L_x_27:
[----:B------:R-:W-:Y:S04]  /*2f20*/  BSSY.RECONVERGENT B1, `(.L_x_29) ;  /* 0x0000029000017945 */ /* 0x000fe80003800200 */
[----:B------:R-:W-:Y:S05]  /*2f30*/  @!P3 BRA `(.L_x_30) ;  /* 0x00000000009cb947 */ /* 0x000fea0003800000 */
[--C-:B01----:R-:W-:Y:S01]  /*2f40*/  FFMA.FTZ R61, R101, UR4, R64.reuse ;  /* 0x00000004653d7c23 */ /* 0x103fe20008010040 */
        /* <DEDUP_REMOVED lines=9> */
[----:B------:R-:W-:Y:S01]  /*2fe0*/  F2F.BF16.F32 R60, R122 ;  /* 0x0000007a003c7304 */ /* 0x000fe20000202000 */
[----:B------:R-:W-:Y:S01]  /*2ff0*/  FADD.FTZ R61, R76, -R61 ;  /* 0x8000003d4c3d7221 */ /* 0x000fe20000010000 */
[----:B------:R-:W-:Y:S01]  /*3000*/  FMUL.FTZ R125, R67, UR12 ;  /* 0x0000000c437d7c20 */ /* 0x000fe20008410000 */
[----:B------:R-:W-:-:S02]  /*3010*/  FMUL.FTZ R124, R122, UR12 ;  /* 0x0000000c7a7c7c20 */ /* 0x000fc40008410000 */
[----:B------:R-:W-:-:S03]  /*3020*/  FMUL.FTZ R65, R61, UR24 ;  /* 0x000000183d417c20 */ /* 0x000fc60008410000 */
        /* <DEDUP_REMOVED lines=24> */
.L_x_30:
[----:B------:R-:W-:Y:S05]  /*31b0*/  BSYNC.RECONVERGENT B1 ;  /* 0x0000000000017941 */ /* 0x000fea0003800200 */
.L_x_29:
[----:B------:R-:W-:Y:S04]  /*31c0*/  BSSY.RECONVERGENT B1, `(.L_x_31) ;  /* 0x0000029000017945 */ /* 0x000fe80003800200 */
[----:B------:R-:W-:Y:S05]  /*31d0*/  @!P4 BRA `(.L_x_32) ;  /* 0x00000000009cc947 */ /* 0x000fea0003800000 */
[--C-:B012---:R-:W-:Y:S01]  /*31e0*/  FFMA.FTZ R61, R105, UR4, R64.reuse ;  /* 0x00000004693d7c23 */ /* 0x107fe20008010040 */
        /* <DEDUP_REMOVED lines=38> */
.L_x_32:
[----:B------:R-:W-:Y:S05]  /*3450*/  BSYNC.RECONVERGENT B1 ;  /* 0x0000000000017941 */ /* 0x000fea0003800200 */
.L_x_31:
[----:B------:R-:W-:Y:S05]  /*3460*/  @!P5 BRA `(.L_x_24) ;  /* 0x0000001c008cd947 */ /* 0x000fea0003800000 */
[--C-:B0123--:R-:W-:Y:S01]  /*3470*/  FFMA.FTZ R61, R113, UR4, R64.reuse ;  /* 0x00000004713d7c23 */ /* 0x10ffe20008010040 */
        /* <DEDUP_REMOVED lines=14> */
[----:B------:R-:W0:Y:S08]  /*3560*/  F2F.BF16.F32 R65, R62 ;  /* 0x0000003e00417304 */ /* 0x000e300000202000 */
[----:B------:R-:W1:Y:S01]  /*3570*/  F2F.BF16.F32 R61, R67 ;  /* 0x00000043003d7304 */ /* 0x000e620000202000 */
[----:B0-----:R-:W-:-:S07]  /*3580*/  PRMT R65, R60, 0x5410, R65 ;  /* 0x000054103c417816 */ /* 0x001fce0000000041 */
[----:B------:R0:W2:Y:S01]  /*3590*/  F2F.BF16.F32 R123, R66 ;  /* 0x00000042007b7304 */ /* 0x0000a20000202000 */
[----:B-1----:R-:W-:-:S07]  /*35a0*/  IMAD.WIDE.U32 R60, R61, 0x10000, RZ ;  /* 0x000100003d3c7825 */ /* 0x002fce00078e00ff */
[----:B------:R-:W-:Y:S01]  /*35b0*/  F2F.BF16.F32 R122, R122 ;  /* 0x0000007a007a7304 */ /* 0x000fe20000202000 */
[----:B0-----:R-:W-:Y:S01]  /*35c0*/  FMUL.FTZ R66, R66, UR12 ;  /* 0x0000000c42427c20 */ /* 0x001fe20008410000 */
[----:B------:R-:W-:Y:S02]  /*35d0*/  LOP3.LUT R65, R65, R61, RZ, 0xfc, !PT ;  /* 0x0000003d41417212 */ /* 0x000fe400078efcff */
[----:B--2---:R-:W-:Y:S01]  /*35e0*/  LOP3.LUT R64, R60, R123, RZ, 0xfc, !PT ;  /* 0x0000007b3c407212 */ /* 0x004fe200078efcff */
[----:B------:R-:W-:Y:S01]  /*35f0*/  FMUL.FTZ R123, R63, UR12 ;  /* 0x0000000c3f7b7c20 */ /* 0x000fe20008410000 */
[----:B------:R-:W0:Y:S02]  /*3600*/  LDC.64 R60, c[0x0][0x478] ;  /* 0x00011e00ff3c7b82 */ /* 0x000e240000000a00 */
[----:B------:R-:W-:Y:S06]  /*3610*/  F2F.BF16.F32 R124, R124 ;  /* 0x0000007c007c7304 */ /* 0x000fec0000202000 */
[----:B------:R-:W1:Y:S02]  /*3620*/  LDC.64 R62, c[0x0][0x468] ;  /* 0x00011a00ff3e7b82 */ /* 0x000e640000000a00 */
[----:B------:R-:W2:Y:S08]  /*3630*/  F2F.BF16.F32 R123, R123 ;  /* 0x0000007b007b7304 */ /* 0x000eb00000202000 */
[----:B------:R-:W3:Y:S01]  /*3640*/  F2F.BF16.F32 R67, R66 ;  /* 0x0000004200437304 */ /* 0x000ee20000202000 */
[----:B0-----:R-:W-:Y:S01]  /*3650*/  IMAD.WIDE.U32 R60, R0, 0x8, R60 ;  /* 0x00000008003c7825 */ /* 0x001fe200078e003c */
[----:B--2---:R-:W-:-:S04]  /*3660*/  PRMT R125, R123, 0x5410, R124 ;  /* 0x000054107b7d7816 */ /* 0x004fc8000000007c */
[----:B------:R0:W-:Y:S01]  /*3670*/  STG.E.64 desc[UR14][R60.64], R64 ;  /* 0x000000403c007986 */ /* 0x0001e2000c101b0e */
[----:B-1----:R-:W-:-:S04]  /*3680*/  IMAD.WIDE.U32 R62, R0, 0x8, R62 ;  /* 0x00000008003e7825 */ /* 0x002fc800078e003e */
[----:B0-----:R-:W-:-:S05]  /*3690*/  IMAD.WIDE.U32 R60, R122, 0x10000, RZ ;  /* 0x000100007a3c7825 */ /* 0x001fca00078e00ff */
[----:B------:R-:W-:Y:S02]  /*36a0*/  LOP3.LUT R61, R125, R61, RZ, 0xfc, !PT ;  /* 0x0000003d7d3d7212 */ /* 0x000fe400078efcff */
[----:B---3--:R-:W-:-:S05]  /*36b0*/  LOP3.LUT R60, R60, R67, RZ, 0xfc, !PT ;  /* 0x000000433c3c7212 */ /* 0x008fca00078efcff */
[----:B------:R0:W-:Y:S01]  /*36c0*/  STG.E.64 desc[UR14][R62.64], R60 ;  /* 0x0000003c3e007986 */ /* 0x0001e2000c101b0e */
[----:B------:R-:W-:Y:S05]  /*36d0*/  BRA `(.L_x_24) ;  /* 0x0000001800f07947 */ /* 0x000fea0003800000 */
.L_x_14:
[----:B------:R-:W-:-:S04]  /*36e0*/  UISETP.NE.U32.AND UP1, UPT, UR20, URZ, UPT ;  /* 0x000000ff1400728c */ /* 0x000fc8000bf25070 */
[----:B------:R-:W-:-:S09]  /*36f0*/  UISETP.NE.AND.EX UP1, UPT, UR21, URZ, UPT, UP1 ;  /* 0x000000ff1500728c */ /* 0x000fd2000bf25310 */
[----:B------:R-:W-:Y:S05]  /*3700*/  BRA.U UP1, `(.L_x_33) ;  /* 0x0000000d01087547 */ /* 0x000fea000b800000 */
[----:B------:R-:W-:Y:S01]  /*3710*/  ISETP.GT.U32.AND P0, PT, R71, 0x7f, PT ;  /* 0x0000007f4700780c */ /* 0x000fe20003f04070 */
[----:B------:R-:W-:-:S12]  /*3720*/  BSSY.RECONVERGENT B1, `(.L_x_34) ;  /* 0x0000026000017945 */ /* 0x000fd80003800200 */
[----:B------:R-:W-:Y:S05]  /*3730*/  @!P0 BRA `(.L_x_35) ;  /* 0x0000000000908947 */ /* 0x000fea0003800000 */
[----:B-----5:R-:W-:Y:S01]  /*3740*/  MOV R60, R121 ;  /* 0x00000079003c7202 */ /* 0x020fe20000000f00 */
[--C-:B------:R-:W-:Y:S01]  /*3750*/  FFMA.FTZ R62, R99, UR4, R64.reuse ;  /* 0x00000004633e7c23 */ /* 0x100fe20008010040 */
[----:B------:R-:W-:Y:S02]  /*3760*/  FFMA.FTZ R63, R94, UR4, R64 ;  /* 0x000000045e3f7c23 */ /* 0x000fe40008010040 */
[----:B------:R-:W-:Y:S01]  /*3770*/  SHF.L.U32 R60, R60, 0x10, RZ ;  /* 0x000000103c3c7819 */ /* 0x000fe200000006ff */
[----:B------:R-:W-:Y:S01]  /*3780*/  FADD.FTZ R61, R97, -R62 ;  /* 0x8000003e613d7221 */ /* 0x000fe20000010000 */
[----:B------:R-:W-:Y:S01]  /*3790*/  FFMA.FTZ R62, R98, UR4, R64 ;  /* 0x00000004623e7c23 */ /* 0x000fe20008010040 */
[----:B------:R-:W-:Y:S02]  /*37a0*/  FADD.FTZ R65, R92, -R63 ;  /* 0x8000003f5c417221 */ /* 0x000fe40000010000 */
[----:B------:R-:W-:Y:S01]  /*37b0*/  FFMA.FTZ R60, R61, UR24, R60 ;  /* 0x000000183d3c7c23 */ /* 0x000fe2000801003c */
[----:B------:R-:W-:Y:S01]  /*37c0*/  SHF.R.U32.HI R61, RZ, 0x10, R121 ;  /* 0x00000010ff3d7819 */ /* 0x000fe20000011679 */
[----:B------:R-:W-:-:S02]  /*37d0*/  FADD.FTZ R66, R95, -R62 ;  /* 0x8000003e5f427221 */ /* 0x000fc40000010000 */
[----:B------:R-:W-:Y:S01]  /*37e0*/  FMUL.FTZ R62, R60, UR12 ;  /* 0x0000000c3c3e7c20 */ /* 0x000fe20008410000 */
[----:B------:R-:W-:Y:S02]  /*37f0*/  SHF.L.U32 R61, R61, 0x10, RZ ;  /* 0x000000103d3d7819 */ /* 0x000fe400000006ff */
[----:B------:R-:W-:-:S03]  /*3800*/  SHF.R.U64 R60, R120, 0x10, R121 ;  /* 0x00000010783c7819 */ /* 0x000fc60000001279 */
[----:B------:R-:W-:Y:S01]  /*3810*/  FFMA.FTZ R61, R66, UR24, R61 ;  /* 0x00000018423d7c23 */ /* 0x000fe2000801003d */
[----:B------:R-:W-:Y:S01]  /*3820*/  SHF.L.U32 R60, R60, 0x10, RZ ;  /* 0x000000103c3c7819 */ /* 0x000fe200000006ff */
[----:B------:R-:W-:Y:S02]  /*3830*/  F2F.BF16.F32 R62, R62 ;  /* 0x0000003e003e7304 */ /* 0x000fe40000202000 */
[----:B------:R-:W-:Y:S02]  /*3840*/  FMUL.FTZ R63, R61, UR12 ;  /* 0x0000000c3d3f7c20 */ /* 0x000fe40008410000 */
[----:B------:R-:W-:Y:S01]  /*3850*/  FFMA.FTZ R61, R65, UR24, R60 ;  /* 0x00000018413d7c23 */ /* 0x000fe2000801003c */
[----:B------:R-:W-:Y:S01]  /*3860*/  MOV R60, R120 ;  /* 0x00000078003c7202 */ /* 0x000fe20000000f00 */
[----:B------:R-:W-:Y:S02]  /*3870*/  FFMA.FTZ R65, R3, UR4, R64 ;  /* 0x0000000403417c23 */ /* 0x000fe40008010040 */
[----:B------:R-:W-:Y:S01]  /*3880*/  FMUL.FTZ R66, R61, UR12 ;  /* 0x0000000c3d427c20 */ /* 0x000fe20008410000 */
[----:B------:R-:W-:Y:S01]  /*3890*/  SHF.L.U32 R60, R60, 0x10, RZ ;  /* 0x000000103c3c7819 */ /* 0x000fe200000006ff */
[----:B------:R-:W-:Y:S01]  /*38a0*/  FADD.FTZ R65, R96, -R65 ;  /* 0x8000004160417221 */ /* 0x000fe20000010000 */
[----:B------:R-:W0:Y:S03]  /*38b0*/  F2F.BF16.F32 R63, R63 ;  /* 0x0000003f003f7304 */ /* 0x000e260000202000 */
[----:B------:R-:W-:-:S02]  /*38c0*/  FFMA.FTZ R65, R65, UR24, R60 ;  /* 0x0000001841417c23 */ /* 0x000fc4000801003c */
        /* <DEDUP_REMOVED lines=11> */
.L_x_35:
[----:B------:R-:W-:Y:S05]  /*3980*/  BSYNC.RECONVERGENT B1 ;  /* 0x0000000000017941 */ /* 0x000fea0003800200 */
.L_x_34:
[----:B------:R-:W-:Y:S04]  /*3990*/  BSSY.RECONVERGENT B1, `(.L_x_36) ;  /* 0x0000026000017945 */ /* 0x000fe80003800200 */
[----:B------:R-:W-:Y:S05]  /*39a0*/  @!P2 BRA `(.L_x_37) ;  /* 0x000000000090a947 */ /* 0x000fea0003800000 */
[----:B0----5:R-:W-:Y:S01]  /*39b0*/  MOV R60, R119 ;  /* 0x00000077003c7202 */ /* 0x021fe20000000f00 */
[--C-:B------:R-:W-:Y:S01]  /*39c0*/  FFMA.FTZ R62, R91, UR4, R64.reuse ;  /* 0x000000045b3e7c23 */ /* 0x100fe20008010040 */
[----:B------:R-:W-:Y:S02]  /*39d0*/  FFMA.FTZ R63, R90, UR4, R64 ;  /* 0x000000045a3f7c23 */ /* 0x000fe40008010040 */
[----:B------:R-:W-:Y:S01]  /*39e0*/  SHF.L.U32 R60, R60, 0x10, RZ ;  /* 0x000000103c3c7819 */ /* 0x000fe200000006ff */
[----:B------:R-:W-:Y:S01]  /*39f0*/  FADD.FTZ R61, R85, -R62 ;  /* 0x8000003e553d7221 */ /* 0x000fe20000010000 */
[----:B------:R-:W-:Y:S01]  /*3a00*/  FADD.FTZ R66, R84, -R63 ;  /* 0x8000003f54427221 */ /* 0x000fe20000010000 */
[----:B------:R-:W-:Y:S02]  /*3a10*/  FFMA.FTZ R63, R82, UR4, R64 ;  /* 0x00000004523f7c23 */ /* 0x000fe40008010040 */
        /* <DEDUP_REMOVED lines=8> */
[----:B------:R-:W-:Y:S01]  /*3aa0*/  FFMA.FTZ R66, R83, UR4, R64 ;  /* 0x0000000453427c23 */ /* 0x000fe20008010040 */
[----:B------:R-:W-:Y:S01]  /*3ab0*/  F2F.BF16.F32 R62, R62 ;  /* 0x0000003e003e7304 */ /* 0x000fe20000202000 */
[----:B------:R-:W-:Y:S02]  /*3ac0*/  FMUL.FTZ R63, R61, UR12 ;  /* 0x0000000c3d3f7c20 */ /* 0x000fe40008410000 */
[----:B------:R-:W-:Y:S01]  /*3ad0*/  FFMA.FTZ R61, R65, UR24, R60 ;  /* 0x00000018413d7c23 */ /* 0x000fe2000801003c */
[----:B------:R-:W-:Y:S01]  /*3ae0*/  MOV R60, R118 ;  /* 0x00000076003c7202 */ /* 0x000fe20000000f00 */
[----:B------:R-:W-:Y:S02]  /*3af0*/  FADD.FTZ R65, R81, -R66 ;  /* 0x8000004251417221 */ /* 0x000fe40000010000 */
[----:B------:R-:W-:Y:S01]  /*3b00*/  FMUL.FTZ R66, R61, UR12 ;  /* 0x0000000c3d427c20 */ /* 0x000fe20008410000 */
[----:B------:R-:W-:Y:S01]  /*3b10*/  SHF.L.U32 R60, R60, 0x10, RZ ;  /* 0x000000103c3c7819 */ /* 0x000fe200000006ff */
[----:B------:R-:W0:Y:S04]  /*3b20*/  F2F.BF16.F32 R63, R63 ;  /* 0x0000003f003f7304 */ /* 0x000e280000202000 */
        /* <DEDUP_REMOVED lines=12> */
.L_x_37:
[----:B------:R-:W-:Y:S05]  /*3bf0*/  BSYNC.RECONVERGENT B1 ;  /* 0x0000000000017941 */ /* 0x000fea0003800200 */
.L_x_36:
[----:B------:R-:W-:Y:S04]  /*3c00*/  BSSY.RECONVERGENT B1, `(.L_x_38) ;  /* 0x0000026000017945 */ /* 0x000fe80003800200 */
[----:B------:R-:W-:Y:S05]  /*3c10*/  @!P3 BRA `(.L_x_39) ;  /* 0x000000000090b947 */ /* 0x000fea0003800000 */
[----:B01---5:R-:W-:Y:S01]  /*3c20*/  MOV R60, R117 ;  /* 0x00000075003c7202 */ /* 0x023fe20000000f00 */
[--C-:B------:R-:W-:Y:S01]  /*3c30*/  FFMA.FTZ R61, R101, UR4, R64.reuse ;  /* 0x00000004653d7c23 */ /* 0x100fe20008010040 */
[--C-:B------:R-:W-:Y:S01]  /*3c40*/  FFMA.FTZ R62, R102, UR4, R64.reuse ;  /* 0x00000004663e7c23 */ /* 0x100fe20008010040 */
[----:B------:R-:W-:Y:S01]  /*3c50*/  FFMA.FTZ R63, R78, UR4, R64 ;  /* 0x000000044e3f7c23 */ /* 0x000fe20008010040 */
[----:B------:R-:W-:Y:S01]  /*3c60*/  SHF.L.U32 R60, R60, 0x10, RZ ;  /* 0x000000103c3c7819 */ /* 0x000fe200000006ff */
[----:B------:R-:W-:Y:S01]  /*3c70*/  FADD.FTZ R61, R100, -R61 ;  /* 0x8000003d643d7221 */ /* 0x000fe20000010000 */
[----:B------:R-:W-:Y:S01]  /*3c80*/  FADD.FTZ R66, R103, -R62 ;  /* 0x8000003e67427221 */ /* 0x000fe20000010000 */
[----:B------:R-:W-:Y:S02]  /*3c90*/  FADD.FTZ R65, R76, -R63 ;  /* 0x8000003f4c417221 */ /* 0x000fe40000010000 */
[----:B------:R-:W-:Y:S01]  /*3ca0*/  FFMA.FTZ R60, R61, UR24, R60 ;  /* 0x000000183d3c7c23 */ /* 0x000fe2000801003c */
[----:B------:R-:W-:-:S03]  /*3cb0*/  SHF.R.U32.HI R61, RZ, 0x10, R117 ;  /* 0x00000010ff3d7819 */ /* 0x000fc60000011675 */
        /* <DEDUP_REMOVED lines=26> */
.L_x_39:
[----:B------:R-:W-:Y:S05]  /*3e60*/  BSYNC.RECONVERGENT B1 ;  /* 0x0000000000017941 */ /* 0x000fea0003800200 */
.L_x_38:
[----:B------:R-:W-:Y:S04]  /*3e70*/  BSSY.RECONVERGENT B1, `(.L_x_40) ;  /* 0x0000026000017945 */ /* 0x000fe80003800200 */
[----:B------:R-:W-:Y:S05]  /*3e80*/  @!P4 BRA `(.L_x_41) ;  /* 0x000000000090c947 */ /* 0x000fea0003800000 */
[----:B012--5:R-:W-:Y:S01]  /*3e90*/  MOV R60, R87 ;  /* 0x00000057003c7202 */ /* 0x027fe20000000f00 */
[--C-:B------:R-:W-:Y:S01]  /*3ea0*/  FFMA.FTZ R61, R105, UR4, R64.reuse ;  /* 0x00000004693d7c23 */ /* 0x100fe20008010040 */
[----:B------:R-:W-:Y:S02]  /*3eb0*/  FFMA.FTZ R62, R106, UR4, R64 ;  /* 0x000000046a3e7c23 */ /* 0x000fe40008010040 */
[----:B------:R-:W-:Y:S01]  /*3ec0*/  SHF.L.U32 R60, R60, 0x10, RZ ;  /* 0x000000103c3c7819 */ /* 0x000fe200000006ff */
[----:B------:R-:W-:Y:S01]  /*3ed0*/  FADD.FTZ R61, R104, -R61 ;  /* 0x8000003d683d7221 */ /* 0x000fe20000010000 */
[----:B------:R-:W-:-:S03]  /*3ee0*/  FADD.FTZ R66, R107, -R62 ;  /* 0x8000003e6b427221 */ /* 0x000fc60000010000 */
[----:B------:R-:W-:Y:S01]  /*3ef0*/  FFMA.FTZ R60, R61, UR24, R60 ;  /* 0x000000183d3c7c23 */ /* 0x000fe2000801003c */
[----:B------:R-:W-:-:S03]  /*3f00*/  SHF.R.U32.HI R61, RZ, 0x10, R87 ;  /* 0x00000010ff3d7819 */ /* 0x000fc60000011657 */
[----:B------:R-:W-:Y:S01]  /*3f10*/  FMUL.FTZ R62, R60, UR12 ;  /* 0x0000000c3c3e7c20 */ /* 0x000fe20008410000 */
[----:B------:R-:W-:Y:S02]  /*3f20*/  SHF.L.U32 R61, R61, 0x10, RZ ;  /* 0x000000103d3d7819 */ /* 0x000fe400000006ff */
[----:B------:R-:W-:-:S03]  /*3f30*/  SHF.R.U64 R60, R86, 0x10, R87 ;  /* 0x00000010563c7819 */ /* 0x000fc60000001257 */
[----:B------:R-:W-:Y:S01]  /*3f40*/  FFMA.FTZ R61, R66, UR24, R61 ;  /* 0x00000018423d7c23 */ /* 0x000fe2000801003d */
[----:B------:R-:W-:Y:S01]  /*3f50*/  FFMA.FTZ R66, R74, UR4, R64 ;  /* 0x000000044a427c23 */ /* 0x000fe20008010040 */
[----:B------:R-:W-:Y:S01]  /*3f60*/  SHF.L.U32 R60, R60, 0x10, RZ ;  /* 0x000000103c3c7819 */ /* 0x000fe200000006ff */
[----:B------:R-:W-:Y:S01]  /*3f70*/  F2F.BF16.F32 R62, R62 ;  /* 0x0000003e003e7304 */ /* 0x000fe20000202000 */
[----:B------:R-:W-:Y:S01]  /*3f80*/  FMUL.FTZ R63, R61, UR12 ;  /* 0x0000000c3d3f7c20 */ /* 0x000fe20008410000 */
[----:B------:R-:W-:Y:S01]  /*3f90*/  FADD.FTZ R65, R73, -R66 ;  /* 0x8000004249417221 */ /* 0x000fe20000010000 */
[----:B------:R-:W-:-:S03]  /*3fa0*/  FFMA.FTZ R66, R77, UR4, R64 ;  /* 0x000000044d427c23 */ /* 0x000fc60008010040 */
[----:B------:R-:W-:Y:S01]  /*3fb0*/  FFMA.FTZ R61, R65, UR24, R60 ;  /* 0x00000018413d7c23 */ /* 0x000fe2000801003c */
[----:B------:R-:W-:Y:S01]  /*3fc0*/  MOV R60, R86 ;  /* 0x00000056003c7202 */ /* 0x000fe20000000f00 */
[----:B------:R-:W-:Y:S01]  /*3fd0*/  FADD.FTZ R65, R75, -R66 ;  /* 0x800000424b417221 */ /* 0x000fe20000010000 */
[----:B------:R-:W0:Y:S01]  /*3fe0*/  F2F.BF16.F32 R63, R63 ;  /* 0x0000003f003f7304 */ /* 0x000e220000202000 */
[----:B------:R-:W-:Y:S01]  /*3ff0*/  FMUL.FTZ R66, R61, UR12 ;  /* 0x0000000c3d427c20 */ /* 0x000fe20008410000 */
[----:B------:R-:W-:-:S05]  /*4000*/  SHF.L.U32 R60, R60, 0x10, RZ ;  /* 0x000000103c3c7819 */ /* 0x000fca00000006ff */
[----:B------:R-:W-:Y:S01]  /*4010*/  FFMA.FTZ R65, R65, UR24, R60 ;  /* 0x0000001841417c23 */ /* 0x000fe2000801003c */
[----:B------:R-:W1:Y:S01]  /*4020*/  F2F.BF16.F32 R66, R66 ;  /* 0x0000004200427304 */ /* 0x000e620000202000 */
[----:B------:R-:W2:Y:S02]  /*4030*/  LDC.64 R60, c[0x0][0x468] ;  /* 0x00011a00ff3c7b82 */ /* 0x000ea40000000a00 */
[----:B------:R-:W-:Y:S01]  /*4040*/  FMUL.FTZ R65, R65, UR12 ;  /* 0x0000000c41417c20 */ /* 0x000fe20008410000 */
[----:B0-----:R-:W-:-:S05]  /*4050*/  PRMT R67, R62, 0x5410, R63 ;  /* 0x000054103e437816 */ /* 0x001fca000000003f */
[----:B------:R-:W0:Y:S01]  /*4060*/  F2F.BF16.F32 R65, R65 ;  /* 0x0000004100417304 */ /* 0x000e220000202000 */
[----:B-1----:R-:W-:-:S05]  /*4070*/  IMAD.WIDE.U32 R62, R66, 0x10000, RZ ;  /* 0x00010000423e7825 */ /* 0x002fca00078e00ff */
[----:B------:R-:W-:Y:S02]  /*4080*/  LOP3.LUT R63, R67, R63, RZ, 0xfc, !PT ;  /* 0x0000003f433f7212 */ /* 0x000fe400078efcff */
[----:B0-----:R-:W-:Y:S01]  /*4090*/  LOP3.LUT R62, R62, R65, RZ, 0xfc, !PT ;  /* 0x000000413e3e7212 */ /* 0x001fe200078efcff */
[C---:B--2---:R-:W-:Y:S01]  /*40a0*/  IMAD.WIDE.U32 R60, R0.reuse, 0x8, R60 ;  /* 0x00000008003c7825 */ /* 0x044fe200078e003c */
[----:B------:R-:W-:-:S04]  /*40b0*/  IADD3 R0, PT, PT, R0, 0x80, RZ ;  /* 0x0000008000007810 */ /* 0x000fc80007ffe0ff */
[----:B------:R3:W-:Y:S03]  /*40c0*/  STG.E.64 desc[UR14][R60.64], R62 ;  /* 0x0000003e3c007986 */ /* 0x0007e6000c101b0e */
.L_x_41:
[----:B------:R-:W-:Y:S05]  /*40d0*/  BSYNC.RECONVERGENT B1 ;  /* 0x0000000000017941 */ /* 0x000fea0003800200 */
.L_x_40:
[----:B------:R-:W-:Y:S05]  /*40e0*/  @!P5 BRA `(.L_x_24) ;  /* 0x00000010006cd947 */ /* 0x000fea0003800000 */
[----:B0123-5:R-:W-:Y:S01]  /*40f0*/  MOV R60, R89 ;  /* 0x00000059003c7202 */ /* 0x02ffe20000000f00 */
[--C-:B------:R-:W-:Y:S01]  /*4100*/  FFMA.FTZ R61, R113, UR4, R64.reuse ;  /* 0x00000004713d7c23 */ /* 0x100fe20008010040 */
[----:B------:R-:W-:Y:S01]  /*4110*/  SHF.R.U32.HI R62, RZ, 0x10, R89 ;  /* 0x00000010ff3e7819 */ /* 0x000fe20000011659 */
[----:B------:R-:W-:Y:S01]  /*4120*/  FFMA.FTZ R66, R114, UR4, R64 ;  /* 0x0000000472427c23 */ /* 0x000fe20008010040 */
[----:B------:R-:W-:Y:S01]  /*4130*/  SHF.L.U32 R60, R60, 0x10, RZ ;  /* 0x000000103c3c7819 */ /* 0x000fe200000006ff */
[----:B------:R-:W-:Y:S01]  /*4140*/  FADD.FTZ R61, R112, -R61 ;  /* 0x8000003d703d7221 */ /* 0x000fe20000010000 */
[----:B------:R-:W-:Y:S01]  /*4150*/  SHF.L.U32 R62, R62, 0x10, RZ ;  /* 0x000000103e3e7819 */ /* 0x000fe200000006ff */
[----:B------:R-:W-:Y:S02]  /*4160*/  FADD.FTZ R63, R115, -R66 ;  /* 0x80000042733f7221 */ /* 0x000fe40000010000 */
[----:B------:R-:W-:Y:S01]  /*4170*/  FFMA.FTZ R61, R61, UR24, R60 ;  /* 0x000000183d3d7c23 */ /* 0x000fe2000801003c */
[----:B------:R-:W-:Y:S01]  /*4180*/  SHF.R.U64 R60, R88, 0x10, R89 ;  /* 0x00000010583c7819 */ /* 0x000fe20000001259 */
[----:B------:R-:W-:Y:S01]  /*4190*/  FFMA.FTZ R63, R63, UR24, R62 ;  /* 0x000000183f3f7c23 */ /* 0x000fe2000801003e */
[----:B------:R-:W-:-:S02]  /*41a0*/  FFMA.FTZ R62, R110, UR4, R64 ;  /* 0x000000046e3e7c23 */ /* 0x000fc40008010040 */
[----:B------:R-:W-:Y:S01]  /*41b0*/  SHF.L.U32 R60, R60, 0x10, RZ ;  /* 0x000000103c3c7819 */ /* 0x000fe200000006ff */
[----:B------:R-:W-:Y:S01]  /*41c0*/  FMUL.FTZ R67, R63, UR12 ;  /* 0x0000000c3f437c20 */ /* 0x000fe20008410000 */
[----:B------:R-:W-:Y:S01]  /*41d0*/  FADD.FTZ R65, R111, -R62 ;  /* 0x8000003e6f417221 */ /* 0x000fe20000010000 */
[----:B------:R-:W-:Y:S02]  /*41e0*/  FMUL.FTZ R62, R61, UR12 ;  /* 0x0000000c3d3e7c20 */ /* 0x000fe40008410000 */
[----:B------:R-:W-:Y:S01]  /*41f0*/  F2F.BF16.F32 R63, R67 ;  /* 0x00000043003f7304 */ /* 0x000fe20000202000 */
        /* <DEDUP_REMOVED lines=15> */
[----:B-1----:R-:W-:Y:S01]  /*42f0*/  IMAD.WIDE.U32 R60, R0, 0x8, R60 ;  /* 0x00000008003c7825 */ /* 0x002fe200078e003c */
[----:B0-----:R-:W-:-:S05]  /*4300*/  LOP3.LUT R62, R62, R65, RZ, 0xfc, !PT ;  /* 0x000000413e3e7212 */ /* 0x001fca00078efcff */
[----:B------:R4:W-:Y:S01]  /*4310*/  STG.E.64 desc[UR14][R60.64], R62 ;  /* 0x0000003e3c007986 */ /* 0x0009e2000c101b0e */
[----:B------:R-:W-:Y:S05]  /*4320*/  BRA `(.L_x_24) ;  /* 0x0000000c00dc7947 */ /* 0x000fea0003800000 */
.L_x_33:
[----:B------:R-:W-:Y:S04]  /*4330*/  BSSY.RECONVERGENT B1, `(.L_x_42) ;  /* 0x0000031000017945 */ /* 0x000fe80003800200 */
[----:B------:R-:W-:Y:S05]  /*4340*/  @!P1 BRA `(.L_x_43) ;  /* 0x0000000000bc9947 */ /* 0x000fea0003800000 */
[----:B-----5:R-:W-:Y:S01]  /*4350*/  MOV R61, R121 ;  /* 0x00000079003d7202 */ /* 0x020fe20000000f00 */
        /* <DEDUP_REMOVED lines=10> */
[----:B------:R-:W-:Y:S01]  /*4400*/  FFMA.FTZ R67, R62, UR24, R63 ;  /* 0x000000183e437c23 */ /* 0x000fe2000801003f */
[----:B------:R-:W-:Y:S01]  /*4410*/  FMUL.FTZ R124, R122, UR12 ;  /* 0x0000000c7a7c7c20 */ /* 0x000fe20008410000 */
[----:B------:R-:W-:Y:S01]  /*4420*/  SHF.L.U32 R62, R60, 0x10, RZ ;  /* 0x000000103c3e7819 */ /* 0x000fe200000006ff */
[----:B------:R-:W-:Y:S01]  /*4430*/  FADD.FTZ R61, R92, -R61 ;  /* 0x8000003d5c3d7221 */ /* 0x000fe20000010000 */
[----:B------:R-:W-:Y:S01]  /*4440*/  F2F.BF16.F32 R60, R122 ;  /* 0x0000007a003c7304 */ /* 0x000fe20000202000 */
[----:B------:R-:W-:-:S02]  /*4450*/  FMUL.FTZ R125, R67, UR12 ;  /* 0x0000000c437d7c20 */ /* 0x000fc40008410000 */
[----:B------:R-:W-:Y:S01]  /*4460*/  FFMA.FTZ R65, R61, UR24, R62 ;  /* 0x000000183d417c23 */ /* 0x000fe2000801003e */
[----:B------:R-:W-:Y:S01]  /*4470*/  MOV R62, R120 ;  /* 0x00000078003e7202 */ /* 0x000fe20000000f00 */
[----:B------:R-:W-:-:S03]  /*4480*/  FFMA.FTZ R61, R3, UR4, R64 ;  /* 0x00000004033d7c23 */ /* 0x000fc60008010040 */
[----:B------:R-:W-:Y:S01]  /*4490*/  SHF.L.U32 R66, R62, 0x10, RZ ;  /* 0x000000103e427819 */ /* 0x000fe200000006ff */
[----:B------:R-:W-:Y:S01]  /*44a0*/  FADD.FTZ R61, R96, -R61 ;  /* 0x8000003d603d7221 */ /* 0x000fe20000010000 */
[----:B------:R0:W1:Y:S03]  /*44b0*/  F2F.BF16.F32 R63, R67 ;  /* 0x00000043003f7304 */ /* 0x0000660000202000 */
[----:B------:R-:W-:-:S05]  /*44c0*/  FFMA.FTZ R66, R61, UR24, R66 ;  /* 0x000000183d427c23 */ /* 0x000fca0008010042 */
        /* <DEDUP_REMOVED lines=23> */
.L_x_43:
[----:B------:R-:W-:Y:S05]  /*4640*/  BSYNC.RECONVERGENT B1 ;  /* 0x0000000000017941 */ /* 0x000fea0003800200 */
.L_x_42:
[----:B------:R-:W-:Y:S04]  /*4650*/  BSSY.RECONVERGENT B1, `(.L_x_44) ;  /* 0x0000031000017945 */ /* 0x000fe80003800200 */
[----:B------:R-:W-:Y:S05]  /*4660*/  @!P2 BRA `(.L_x_45) ;  /* 0x0000000000bca947 */ /* 0x000fea0003800000 */
[----:B0----5:R-:W-:Y:S01]  /*4670*/  MOV R61, R119 ;  /* 0x00000077003d7202 */ /* 0x021fe20000000f00 */
        /* <DEDUP_REMOVED lines=46> */
.L_x_45:
[----:B------:R-:W-:Y:S05]  /*4960*/  BSYNC.RECONVERGENT B1 ;  /* 0x0000000000017941 */ /* 0x000fea0003800200 */
.L_x_44:
[----:B------:R-:W-:Y:S04]  /*4970*/  BSSY.RECONVERGENT B1, `(.L_x_46) ;  /* 0x0000031000017945 */ /* 0x000fe80003800200 */
[----:B------:R-:W-:Y:S05]  /*4980*/  @!P3 BRA `(.L_x_47) ;  /* 0x0000000000bcb947 */ /* 0x000fea0003800000 */
[----:B01---5:R-:W-:Y:S01]  /*4990*/  MOV R60, R117 ;  /* 0x00000075003c7202 */ /* 0x023fe20000000f00 */
[--C-:B------:R-:W-:Y:S01]  /*49a0*/  FFMA.FTZ R61, R101, UR4, R64.reuse ;  /* 0x00000004653d7c23 */ /* 0x100fe20008010040 */
[----:B------:R-:W-:Y:S01]  /*49b0*/  SHF.R.U32.HI R63, RZ, 0x10, R117 ;  /* 0x00000010ff3f7819 */ /* 0x000fe20000011675 */
[----:B------:R-:W-:Y:S01]  /*49c0*/  FFMA.FTZ R62, R102, UR4, R64 ;  /* 0x00000004663e7c23 */ /* 0x000fe20008010040 */
[----:B------:R-:W-:Y:S01]  /*49d0*/  SHF.L.U32 R122, R60, 0x10, RZ ;  /* 0x000000103c7a7819 */ /* 0x000fe200000006ff */
[----:B------:R-:W-:Y:S01]  /*49e0*/  FADD.FTZ R61, R100, -R61 ;  /* 0x8000003d643d7221 */ /* 0x000fe20000010000 */
[----:B------:R-:W-:Y:S01]  /*49f0*/  SHF.L.U32 R63, R63, 0x10, RZ ;  /* 0x000000103f3f7819 */ /* 0x000fe200000006ff */
[----:B------:R-:W-:Y:S01]  /*4a00*/  FADD.FTZ R62, R103, -R62 ;  /* 0x8000003e673e7221 */ /* 0x000fe20000010000 */
[----:B------:R-:W-:Y:S01]  /*4a10*/  SHF.R.U64 R60, R116, 0x10, R117 ;  /* 0x00000010743c7819 */ /* 0x000fe20000001275 */
[----:B------:R-:W-:Y:S01]  /*4a20*/  FFMA.FTZ R122, R61, UR24, R122 ;  /* 0x000000183d7a7c23 */ /* 0x000fe2000801007a */
[----:B------:R-:W-:Y:S01]  /*4a30*/  FFMA.FTZ R61, R78, UR4, R64 ;  /* 0x000000044e3d7c23 */ /* 0x000fe20008010040 */
[----:B------:R-:W-:Y:S01]  /*4a40*/  FFMA.FTZ R67, R62, UR24, R63 ;  /* 0x000000183e437c23 */ /* 0x000fe2000801003f */
[----:B------:R-:W-:Y:S01]  /*4a50*/  SHF.L.U32 R62, R60, 0x10, RZ ;  /* 0x000000103c3e7819 */ /* 0x000fe200000006ff */
[----:B------:R-:W-:Y:S01]  /*4a60*/  FMUL.FTZ R124, R122, UR12 ;  /* 0x0000000c7a7c7c20 */ /* 0x000fe20008410000 */
        /* <DEDUP_REMOVED lines=33> */
.L_x_47:
[----:B------:R-:W-:Y:S05]  /*4c80*/  BSYNC.RECONVERGENT B1 ;  /* 0x0000000000017941 */ /* 0x000fea0003800200 */
.L_x_46:
[----:B------:R-:W-:Y:S04]  /*4c90*/  BSSY.RECONVERGENT B1, `(.L_x_48) ;  /* 0x0000031000017945 */ /* 0x000fe80003800200 */
[----:B------:R-:W-:Y:S05]  /*4ca0*/  @!P4 BRA `(.L_x_49) ;  /* 0x0000000000bcc947 */ /* 0x000fea0003800000 */
[----:B-----5:R-:W-:Y:S01]  /*4cb0*/  SHF.R.U32.HI R63, RZ, 0x10, R87 ;  /* 0x00000010ff3f7819 */ /* 0x020fe20000011657 */
[--C-:B------:R-:W-:Y:S01]  /*4cc0*/  FFMA.FTZ R62, R106, UR4, R64.reuse ;  /* 0x000000046a3e7c23 */ /* 0x100fe20008010040 */
[----:B012---:R-:W-:Y:S01]  /*4cd0*/  MOV R60, R87 ;  /* 0x00000057003c7202 */ /* 0x007fe20000000f00 */
        /* <DEDUP_REMOVED lines=10> */
[----:B------:R0:W-:Y:S01]  /*4d80*/  F2F.BF16.F32 R63, R67 ;  /* 0x00000043003f7304 */ /* 0x0001e20000202000 */
[----:B------:R-:W-:Y:S01]  /*4d90*/  FADD.FTZ R62, R73, -R62 ;  /* 0x8000003e493e7221 */ /* 0x000fe20000010000 */
[----:B------:R-:W-:Y:S01]  /*4da0*/  MOV R61, R86 ;  /* 0x00000056003d7202 */ /* 0x000fe20000000f00 */
[----:B------:R-:W-:Y:S01]  /*4db0*/  FMUL.FTZ R125, R67, UR12 ;  /* 0x0000000c437d7c20 */ /* 0x000fe20008410000 */
[----:B------:R-:W-:Y:S01]  /*4dc0*/  FMUL.FTZ R124, R122, UR12 ;  /* 0x0000000c7a7c7c20 */ /* 0x000fe20008410000 */
[----:B------:R-:W-:Y:S01]  /*4dd0*/  FFMA.FTZ R65, R62, UR24, R65 ;  /* 0x000000183e417c23 */ /* 0x000fe20008010041 */
[----:B------:R-:W-:Y:S01]  /*4de0*/  FFMA.FTZ R62, R77, UR4, R64 ;  /* 0x000000044d3e7c23 */ /* 0x000fe20008010040 */
[----:B------:R-:W-:Y:S01]  /*4df0*/  SHF.L.U32 R61, R61, 0x10, RZ ;  /* 0x000000103d3d7819 */ /* 0x000fe200000006ff */
[----:B------:R-:W1:Y:S01]  /*4e00*/  F2F.BF16.F32 R60, R122 ;  /* 0x0000007a003c7304 */ /* 0x000e620000202000 */
[----:B0-----:R-:W-:Y:S01]  /*4e10*/  FMUL.FTZ R67, R65, UR12 ;  /* 0x0000000c41437c20 */ /* 0x001fe20008410000 */
[----:B------:R-:W-:-:S04]  /*4e20*/  FADD.FTZ R62, R75, -R62 ;  /* 0x8000003e4b3e7221 */ /* 0x000fc80000010000 */
[----:B------:R-:W-:Y:S02]  /*4e30*/  FFMA.FTZ R66, R62, UR24, R61 ;  /* 0x000000183e427c23 */ /* 0x000fe4000801003d */
        /* <DEDUP_REMOVED lines=22> */
.L_x_49:
[----:B------:R-:W-:Y:S05]  /*4fa0*/  BSYNC.RECONVERGENT B1 ;  /* 0x0000000000017941 */ /* 0x000fea0003800200 */
.L_x_48:
        /* <DEDUP_REMOVED lines=13> */
[----:B------:R-:W-:-:S02]  /*5080*/  MOV R62, R88 ;  /* 0x00000058003e7202 */ /* 0x000fc40000000f00 */
[----:B------:R-:W-:Y:S01]  /*5090*/  SHF.L.U32 R61, R61, 0x10, RZ ;  /* 0x000000103d3d7819 */ /* 0x000fe200000006ff */
[----:B------:R-:W-:Y:S01]  /*50a0*/  FADD.FTZ R60, R111, -R60 ;  /* 0x8000003c6f3c7221 */ /* 0x000fe20000010000 */
[----:B------:R-:W-:Y:S01]  /*50b0*/  F2F.BF16.F32 R63, R66 ;  /* 0x00000042003f7304 */ /* 0x000fe20000202000 */
[----:B------:R-:W-:Y:S02]  /*50c0*/  FMUL.FTZ R124, R66, UR12 ;  /* 0x0000000c427c7c20 */ /* 0x000fe40008410000 */
[----:B------:R-:W-:Y:S01]  /*50d0*/  FFMA.FTZ R65, R60, UR24, R61 ;  /* 0x000000183c417c23 */ /* 0x000fe2000801003d */
[----:B------:R-:W-:Y:S01]  /*50e0*/  FFMA.FTZ R61, R109, UR4, R64 ;  /* 0x000000046d3d7c23 */ /* 0x000fe20008010040 */
[----:B------:R-:W-:Y:S02]  /*50f0*/  SHF.L.U32 R64, R62, 0x10, RZ ;  /* 0x000000103e407819 */ /* 0x000fe400000006ff */
[----:B------:R-:W-:Y:S01]  /*5100*/  FMUL.FTZ R122, R65, UR12 ;  /* 0x0000000c417a7c20 */ /* 0x000fe20008410000 */
[----:B------:R-:W-:Y:S01]  /*5110*/  FADD.FTZ R61, R108, -R61 ;  /* 0x8000003d6c3d7221 */ /* 0x000fe20000010000 */
[----:B------:R-:W0:Y:S03]  /*5120*/  F2F.BF16.F32 R60, R67 ;  /* 0x00000043003c7304 */ /* 0x000e260000202000 */
[----:B------:R-:W-:-:S05]  /*5130*/  FFMA.FTZ R64, R61, UR24, R64 ;  /* 0x000000183d407c23 */ /* 0x000fca0008010040 */
        /* <DEDUP_REMOVED lines=21> */
[----:B------:R0:W-:Y:S02]  /*5290*/  STG.E.64 desc[UR14][R66.64], R60 ;  /* 0x0000003c42007986 */ /* 0x0001e4000c101b0e */
.L_x_24:
[----:B------:R-:W-:Y:S05]  /*52a0*/  BSYNC.RECONVERGENT B0 ;  /* 0x0000000000007941 */ /* 0x000fea0003800200 */
.L_x_13:
[----:B------:R-:W-:Y:S02]  /*52b0*/  UIADD3 UR7, UPT, UPT, UR7, UR22, URZ ;  /* 0x0000001607077290 */ /* 0x000fe4000fffe0ff */
[----:B------:R-:W-:Y:S02]  /*52c0*/  UPLOP3.LUT UP2, UPT, UPT, UPT, UP2, 0x40, 0x4 ;  /* 0x000000000004789c */ /* 0x000fe40003f4e820 */
[----:B------:R-:W-:-:S09]  /*52d0*/  UISETP.GE.AND UP1, UPT, UR7, UR23, UPT ;  /* 0x000000170700728c */ /* 0x000fd2000bf26270 */
[----:B------:R-:W-:Y:S05]  /*52e0*/  BRA.U !UP1, `(.L_x_50) ;  /* 0xffffffb509107547 */ /* 0x000fea000b83ffff */
.L_x_0:
[----:B------:R-:W0:Y:S08]  /*52f0*/  S2UR UR4, SR_CTAID.X ;  /* 0x00000000000479c3 */ /* 0x000e300000002500 */
[----:B------:R-:W1:Y:S08]  /*5300*/  LDC.64 R2, c[0x0][0x440] ;  /* 0x00011000ff027b82 */ /* 0x000e700000000a00 */
[----:B-----5:R-:W2:Y:S08]  /*5310*/  LDC.64 R4, c[0x0][0x448] ;  /* 0x00011200ff047b82 */ /* 0x020eb00000000a00 */
[----:B------:R-:W3:Y:S01]  /*5320*/  LDC.64 R6, c[0x0][0x440] ;  /* 0x00011000ff067b82 */ /* 0x000ee20000000a00 */
[----:B0-----:R-:W-:-:S06]  /*5330*/  UIMAD UR4, UR4, UR6, URZ ;  /* 0x00000006040472a4 */ /* 0x001fcc000f8e02ff */
[----:B------:R-:W-:Y:S01]  /*5340*/  MOV R19, UR4 ;  /* 0x0000000400137c02 */ /* 0x000fe20008000f00 */
[----:B------:R-:W0:Y:S03]  /*5350*/  LDC.64 R8, c[0x0][0x448] ;  /* 0x00011200ff087b82 */ /* 0x000e260000000a00 */
[----:B------:R-:W-:-:S05]  /*5360*/  LEA.HI R19, R19, R72, RZ, 0x1e ;  /* 0x0000004813137211 */ /* 0x000fca00078ff0ff */
[----:B------:R-:W4:Y:S01]  /*5370*/  LDC.64 R10, c[0x0][0x440] ;  /* 0x00011000ff0a7b82 */ /* 0x000f220000000a00 */
[----:B-1----:R-:W-:-:S04]  /*5380*/  @P1 IMAD.WIDE.U32 R2, R19, 0x10, R2 ;  /* 0x0000001013021825 */ /* 0x002fc800078e0002 */
[C---:B--2---:R-:W-:Y:S01]  /*5390*/  @P1 IMAD.WIDE.U32 R4, R19.reuse, 0x10, R4 ;  /* 0x0000001013041825 */ /* 0x044fe200078e0004 */
[----:B------:R-:W-:Y:S01]  /*53a0*/  @P1 IADD3 R19, PT, PT, R19, 0x80, RZ ;  /* 0x0000008013131810 */ /* 0x000fe20007ffe0ff */
[----:B------:R1:W-:Y:S01]  /*53b0*/  @P1 STG.E.128 desc[UR14][R2.64], R36 ;  /* 0x0000002402001986 */ /* 0x0003e2000c101d0e */
[----:B------:R-:W2:Y:S03]  /*53c0*/  LDC.64 R12, c[0x0][0x448] ;  /* 0x00011200ff0c7b82 */ /* 0x000ea60000000a00 */
[C---:B---3--:R-:W-:Y:S01]  /*53d0*/  @P2 IMAD.WIDE.U32 R6, R19.reuse, 0x10, R6 ;  /* 0x0000001013062825 */ /* 0x048fe200078e0006 */
[----:B------:R1:W-:Y:S04]  /*53e0*/  @P1 STG.E.128 desc[UR14][R4.64], R56 ;  /* 0x0000003804001986 */ /* 0x0003e8000c101d0e */
[----:B------:R-:W3:Y:S01]  /*53f0*/  LDC.64 R14, c[0x0][0x440] ;  /* 0x00011000ff0e7b82 */ /* 0x000ee20000000a00 */
[C---:B0-----:R-:W-:Y:S01]  /*5400*/  @P2 IMAD.WIDE.U32 R8, R19.reuse, 0x10, R8 ;  /* 0x0000001013082825 */ /* 0x041fe200078e0008 */
[----:B------:R-:W-:Y:S01]  /*5410*/  @P2 IADD3 R19, PT, PT, R19, 0x80, RZ ;  /* 0x0000008013132810 */ /* 0x000fe20007ffe0ff */
[----:B------:R1:W-:Y:S04]  /*5420*/  @P2 STG.E.128 desc[UR14][R6.64], R32 ;  /* 0x0000002006002986 */ /* 0x0003e8000c101d0e */
[----:B------:R1:W-:Y:S01]  /*5430*/  @P2 STG.E.128 desc[UR14][R8.64], R52 ;  /* 0x0000003408002986 */ /* 0x0003e2000c101d0e */
[----:B------:R-:W0:Y:S01]  /*5440*/  LDC.64 R16, c[0x0][0x448] ;  /* 0x00011200ff107b82 */ /* 0x000e220000000a00 */
[----:B----4-:R-:W-:-:S05]  /*5450*/  @P3 IMAD.WIDE.U32 R10, R19, 0x10, R10 ;  /* 0x00000010130a3825 */ /* 0x010fca00078e000a */
[----:B------:R1:W-:Y:S01]  /*5460*/  @P3 STG.E.128 desc[UR14][R10.64], R28 ;  /* 0x0000001c0a003986 */ /* 0x0003e2000c101d0e */
[C---:B--2---:R-:W-:Y:S01]  /*5470*/  @P3 IMAD.WIDE.U32 R12, R19.reuse, 0x10, R12 ;  /* 0x00000010130c3825 */ /* 0x044fe200078e000c */
[----:B------:R-:W-:-:S04]  /*5480*/  @P3 IADD3 R19, PT, PT, R19, 0x80, RZ ;  /* 0x0000008013133810 */ /* 0x000fc80007ffe0ff */
[----:B------:R1:W-:Y:S01]  /*5490*/  @P3 STG.E.128 desc[UR14][R12.64], R48 ;  /* 0x000000300c003986 */ /* 0x0003e2000c101d0e */
[----:B---3--:R-:W-:-:S05]  /*54a0*/  @P4 IMAD.WIDE.U32 R14, R19, 0x10, R14 ;  /* 0x00000010130e4825 */ /* 0x008fca00078e000e */
[----:B------:R1:W-:Y:S01]  /*54b0*/  @P4 STG.E.128 desc[UR14][R14.64], R24 ;  /* 0x000000180e004986 */ /* 0x0003e2000c101d0e */
[----:B0-----:R-:W-:-:S05]  /*54c0*/  @P4 IMAD.WIDE.U32 R16, R19, 0x10, R16 ;  /* 0x0000001013104825 */ /* 0x001fca00078e0010 */
[----:B------:R1:W-:Y:S01]  /*54d0*/  @P4 STG.E.128 desc[UR14][R16.64], R44 ;  /* 0x0000002c10004986 */ /* 0x0003e2000c101d0e */
[----:B------:R-:W-:Y:S05]  /*54e0*/  @!P5 EXIT ;  /* 0x000000000000d94d */ /* 0x000fea0003800000 */
[----:B-1----:R-:W0:Y:S01]  /*54f0*/  LDC.64 R2, c[0x0][0x440] ;  /* 0x00011000ff027b82 */ /* 0x002e220000000a00 */
[----:B------:R-:W-:-:S07]  /*5500*/  @P4 IADD3 R19, PT, PT, R19, 0x80, RZ ;  /* 0x0000008013134810 */ /* 0x000fce0007ffe0ff */
[----:B------:R-:W1:Y:S01]  /*5510*/  LDC.64 R4, c[0x0][0x448] ;  /* 0x00011200ff047b82 */ /* 0x000e620000000a00 */
[----:B0-----:R-:W-:-:S05]  /*5520*/  IMAD.WIDE.U32 R2, R19, 0x10, R2 ;  /* 0x0000001013027825 */ /* 0x001fca00078e0002 */
[----:B------:R-:W-:Y:S01]  /*5530*/  STG.E.128 desc[UR14][R2.64], R20 ;  /* 0x0000001402007986 */ /* 0x000fe2000c101d0e */
[----:B-1----:R-:W-:-:S05]  /*5540*/  IMAD.WIDE.U32 R4, R19, 0x10, R4 ;  /* 0x0000001013047825 */ /* 0x002fca00078e0004 */
[----:B------:R-:W-:Y:S01]  /*5550*/  STG.E.128 desc[UR14][R4.64], R40 ;  /* 0x0000002804007986 */ /* 0x000fe2000c101d0e */
[----:B------:R-:W-:Y:S05]  /*5560*/  EXIT ;  /* 0x000000000000794d */ /* 0x000fea0003800000 */
.L_x_51:
[----:B------:R-:W-:-:S00]  /*5570*/  BRA `(.L_x_51) ;  /* 0xfffffffc00fc7947 */ /* 0x000fc0000383ffff */
[----:B------:R-:W-:-:S00]  /*5580*/  NOP ;  /* 0x0000000000007918 */ /* 0x000fc00000000000 */
[----:B------:R-:W-:-:S00]  /*5590*/  NOP ;  /* 0x0000000000007918 */ /* 0x000fc00000000000 */
[----:B------:R-:W-:-:S00]  /*55a0*/  NOP ;  /* 0x0000000000007918 */ /* 0x000fc00000000000 */
[----:B------:R-:W-:-:S00]  /*55b0*/  NOP ;  /* 0x0000000000007918 */ /* 0x000fc00000000000 */
[----:B------:R-:W-:-:S00]  /*55c0*/  NOP ;  /* 0x0000000000007918 */ /* 0x000fc00000000000 */
[----:B------:R-:W-:-:S00]  /*55d0*/  NOP ;  /* 0x0000000000007918 */ /* 0x000fc00000000000 */
[----:B------:R-:W-:-:S00]  /*55e0*/  NOP ;  /* 0x0000000000007918 */ /* 0x000fc00000000000 */
[----:B------:R-:W-:-:S00]  /*55f0*/  NOP ;  /* 0x0000000000007918 */ /* 0x000fc00000000000 */
.L_x_10780:


//--------------------- .text._ZN10layer_norm13ln_bwd_kernelINS_13Kernel_traitsI13__nv_bfloat16S2_S2_S2_fjLj2560ELj1ELj1ELj4ELj8ENS_18Kernel_traits_baseILj2560ES2_S2_S2_S2_fjLj128EEEEELb0ELb0ELb0ELb1EEEvNS_9BwdParamsE --------------------------
	.section	.text._ZN10layer_norm13ln_bwd_kernelINS_13Kernel_traitsI13__nv_bfloat16S2_S2_S2_fjLj2560ELj1ELj1ELj4ELj8ENS_18Kernel_traits_baseILj2560ES2_S2_S2_S2_fjLj128EEEEELb0ELb0ELb0ELb1EEEvNS_9BwdParamsE,"ax",@progbits
	.align	128
        .global         _ZN10layer_norm13ln_bwd_kernelINS_13Kernel_traitsI13__nv_bfloat16S2_S2_S2_fjLj2560ELj1ELj1ELj4ELj8ENS_18Kernel_traits_baseILj2560ES2_S2_S2_S2_fjLj128EEEEELb0ELb0ELb0ELb1EEEvNS_9BwdParamsE
        .type           _ZN10layer_norm13ln_bwd_kernelINS_13Kernel_traitsI13__nv_bfloat16S2_S2_S2_fjLj2560ELj1ELj1ELj4ELj8ENS_18Kernel_traits_baseILj2560ES2_S2_S2_S2_fjLj128EEEEELb0ELb0ELb0ELb1EEEvNS_9BwdParamsE,@function
        .size           _ZN10layer_norm13ln_bwd_kernelINS_13Kernel_traitsI13__nv_bfloat16S2_S2_S2_fjLj2560ELj1ELj1ELj4ELj8ENS_18Kernel_traits_baseILj2560ES2_S2_S2_S2_fjLj128EEEEELb0ELb0ELb0ELb1EEEvNS_9BwdParamsE,(.L_x_10781 - _ZN10layer_norm13ln_bwd_kernelINS_13Kernel_traitsI13__nv_bfloat16S2_S2_S2_fjLj2560ELj1ELj1ELj4ELj8ENS_18Kernel_traits_baseILj2560ES2_S2_S2_S2_fjLj128EEEEELb0ELb0ELb0ELb1EEEvNS_9BwdParamsE)
        .other          _ZN10layer_norm13ln_bwd_kernelINS_13Kernel_traitsI13__nv_bfloat16S2_S2_S2_fjLj2560ELj1ELj1ELj4ELj8ENS_18Kernel_traits_baseILj2560ES2_S2_S2_S2_fjLj128EEEEELb0ELb0ELb0ELb1EEEvNS_9BwdParamsE,@"STO_CUDA_ENTRY STV_DEFAULT"
_ZN10layer_norm13ln_bwd_kernelINS_13Kernel_traitsI13__nv_bfloat16S2_S2_S2_fjLj2560ELj1ELj1ELj4ELj8ENS_18Kernel_traits_baseILj2560ES2_S2_S2_S2_fjLj128EEEEELb0ELb0ELb0ELb1EEEvNS_9BwdParamsE:
.text._ZN10layer_norm13ln_bwd_kernelINS_13Kernel_traitsI13__nv_bfloat16S2_S2_S2_fjLj2560ELj1ELj1ELj4ELj8ENS_18Kernel_traits_baseILj2560ES2_S2_S2_S2_fjLj128EEEEELb0ELb0ELb0ELb1EEEvNS_9BwdParamsE:
[----:B------:R-:W-:Y:S08]  /*0000*/  LDC R1, c[0x0][0x37c] ;  /* 0x0000df00ff017b82 */ /* 0x000ff00000000800 */
[----:B------:R-:W0:Y:S01]  /*0010*/  S2UR UR7, SR_CTAID.X ;  /* 0x00000000000779c3 */ /* 0x000e220000002500 */
[----:B------:R-:W0:Y:S01]  /*0020*/  LDCU UR4, c[0x0][0x384] ;  /* 0x00007080ff0477ac */ /* 0x000e220008000800 */
[----:B------:R-:W1:Y:S01]  /*0030*/  S2R R34, SR_TID.X ;  /* 0x0000000000227919 */ /* 0x000e620000002100 */
        /* <DEDUP_REMOVED lines=19> */
[----:B------:R-:W-:Y:S01]  /*0170*/  CS2R R36, SRZ ;  /* 0x0000000000247805 */ /* 0x000fe2000001ff00 */
[----:B------:R-:W2:Y:S01]  /*0180*/  LDCU.64 UR8, c[0x0][0x358] ;  /* 0x00006b00ff0877ac */ /* 0x000ea20008000a00 */
[----:B0-----:R-:W-:-:S09]  /*0190*/  UISETP.GE.AND UP0, UPT, UR7, UR4, UPT ;  /* 0x000000040700728c */ /* 0x001fd2000bf06270 */
[----:B-1----:R-:W-:Y:S05]  /*01a0*/  BRA.U UP0, `(.L_x_52) ;  /* 0x0000005500ac7547 */ /* 0x002fea000b800000 */
[----:B------:R-:W0:Y:S08]  /*01b0*/  LDC.64 R4, c[0x0][0x3d0] ;  /* 0x0000f400ff047b82 */ /* 0x000e300000000a00 */
[----:B------:R-:W1:Y:S01]  /*01c0*/  LDC.64 R6, c[0x0][0x3e0] ;  /* 0x0000f800ff067b82 */ /* 0x000e620000000a00 */
[----:B------:R-:W-:Y:S01]  /*01d0*/  HFMA2 R86, -RZ, RZ, 0, 0 ;  /* 0x00000000ff567431 */ /* 0x000fe200000001ff */
        /* <DEDUP_REMOVED lines=14> */
[----:B0-----:R-:W-:Y:S01]  /*02c0*/  IMAD.WIDE.U32 R4, R34, 0x8, R4 ;  /* 0x0000000822047825 */ /* 0x001fe200078e0004 */
[----:B------:R-:W-:Y:S02]  /*02d0*/  CS2R R40, SRZ ;  /* 0x0000000000287805 */ /* 0x000fe4000001ff00 */
[----:B------:R-:W-:Y:S02]  /*02e0*/  CS2R R38, SRZ ;  /* 0x0000000000267805 */ /* 0x000fe4000001ff00 */
[----:B------:R-:W-:Y:S02]  /*02f0*/  CS2R R36, SRZ ;  /* 0x0000000000247805 */ /* 0x000fe4000001ff00 */
[----:B------:R-:W-:Y:S01]  /*0300*/  MOV R35, RZ ;  /* 0x000000ff00237202 */ /* 0x000fe20000000f00 */
[----:B--2---:R-:W2:Y:S01]  /*0310*/  LDG.E.64 R2, desc[UR8][R4.64+0x1000] ;  /* 0x0010000804027981 */ /* 0x004ea2000c1e1b00 */
[----:B------:R-:W-:-:S02]  /*0320*/  CS2R R32, SRZ ;  /* 0x0000000000207805 */ /* 0x000fc4000001ff00 */
[----:B------:R-:W-:Y:S02]  /*0330*/  CS2R R30, SRZ ;  /* 0x00000000001e7805 */ /* 0x000fe4000001ff00 */
[----:B------:R-:W-:Y:S01]  /*0340*/  MOV R85, UR7 ;  /* 0x0000000700557c02 */ /* 0x000fe20008000f00 */
[----:B------:R-:W3:Y:S01]  /*0350*/  LDG.E.64 R12, desc[UR8][R4.64+0xc00] ;  /* 0x000c0008040c7981 */ /* 0x000ee2000c1e1b00 */
[----:B------:R-:W0:Y:S03]  /*0360*/  LDCU.U8 UR10, c[0x0][0x410] ;  /* 0x00008200ff0a77ac */ /* 0x000e260008000000 */
[----:B------:R-:W4:Y:S01]  /*0370*/  LDG.E.64 R14, desc[UR8][R4.64+0x800] ;  /* 0x00080008040e7981 */ /* 0x000f22000c1e1b00 */
[----:B------:R-:W-:Y:S01]  /*0380*/  UPLOP3.LUT UP1, UPT, UPT, UPT, UPT, 0x40, 0x4 ;  /* 0x000000000004789c */ /* 0x000fe20003f2e870 */
[----:B------:R-:W0:Y:S02]  /*0390*/  LDCU UR11, c[0x0][0x388] ;  /* 0x00007100ff0b77ac */ /* 0x000e240008000800 */
[----:B------:R-:W5:Y:S01]  /*03a0*/  LDG.E.64 R16, desc[UR8][R4.64+0x400] ;  /* 0x0004000804107981 */ /* 0x000f62000c1e1b00 */
[----:B------:R-:W0:Y:S03]  /*03b0*/  LDCU UR14, c[0x0][0x400] ;  /* 0x00008000ff0e77ac */ /* 0x000e260008000800 */
[----:B------:R-:W5:Y:S01]  /*03c0*/  LDG.E.64 R18, desc[UR8][R4.64] ;  /* 0x0000000804127981 */ /* 0x000f62000c1e1b00 */
[----:B-1----:R-:W-:Y:S01]  /*03d0*/  ISETP.NE.U32.AND P0, PT, R6, RZ, PT ;  /* 0x000000ff0600720c */ /* 0x002fe20003f05070 */
[----:B------:R-:W1:Y:S03]  /*03e0*/  LDCU.64 UR16, c[0x0][0x478] ;  /* 0x00008f00ff1077ac */ /* 0x000e660008000a00 */
[----:B------:R-:W-:Y:S01]  /*03f0*/  ISETP.NE.AND.EX P0, PT, R7, RZ, PT, P0 ;  /* 0x000000ff0700720c */ /* 0x000fe20003f05300 */
[----:B------:R-:W0:Y:S01]  /*0400*/  LDCU.64 UR12, c[0x0][0x438] ;  /* 0x00008700ff0c77ac */ /* 0x000e220008000a00 */
[----:B--2---:R-:W-:-:S02]  /*0410*/  SHF.R.U64 R84, R2, 0x10, R3 ;  /* 0x0000001002547819 */ /* 0x004fc40000001203 */
[----:B------:R-:W-:Y:S02]  /*0420*/  SHF.R.U32.HI R83, RZ, 0x10, R3 ;  /* 0x00000010ff537819 */ /* 0x000fe40000011603 */
[--C-:B---3--:R-:W-:Y:S02]  /*0430*/  SHF.R.U64 R82, R12, 0x10, R13.reuse ;  /* 0x000000100c527819 */ /* 0x108fe4000000120d */
[----:B------:R-:W-:Y:S02]  /*0440*/  SHF.R.U32.HI R81, RZ, 0x10, R13 ;  /* 0x00000010ff517819 */ /* 0x000fe4000001160d */
[--C-:B----4-:R-:W-:Y:S02]  /*0450*/  SHF.R.U64 R80, R14, 0x10, R15.reuse ;  /* 0x000000100e507819 */ /* 0x110fe4000000120f */
[----:B------:R-:W-:Y:S02]  /*0460*/  SHF.R.U32.HI R79, RZ, 0x10, R15 ;  /* 0x00000010ff4f7819 */ /* 0x000fe4000001160f */
[----:B-----5:R-:W-:-:S02]  /*0470*/  SHF.R.U64 R78, R16, 0x10, R17 ;  /* 0x00000010104e7819 */ /* 0x020fc40000001211 */
[----:B------:R-:W-:Y:S02]  /*0480*/  SHF.R.U32.HI R77, RZ, 0x10, R17 ;  /* 0x00000010ff4d7819 */ /* 0x000fe40000011611 */
[--C-:B------:R-:W-:Y:S02]  /*0490*/  SHF.R.U64 R76, R18, 0x10, R19.reuse ;  /* 0x00000010124c7819 */ /* 0x100fe40000001213 */
[----:B01----:R-:W-:-:S07]  /*04a0*/  SHF.R.U32.HI R75, RZ, 0x10, R19 ;  /* 0x00000010ff4b7819 */ /* 0x003fce0000011613 */
.L_x_61:
[----:B------:R-:W0:Y:S08]  /*04b0*/  @P0 LDC.64 R6, c[0x0][0x3e0] ;  /* 0x0000f800ff060b82 */ /* 0x000e300000000a00 */
[----:B------:R-:W1:Y:S08]  /*04c0*/  LDC.64 R4, c[0x0][0x3c0] ;  /* 0x0000f000ff047b82 */ /* 0x000e700000000a00 */
[----:B------:R-:W2:Y:S01]  /*04d0*/  LDC.64 R88, c[0x0][0x3c8] ;  /* 0x0000f200ff587b82 */ /* 0x000ea20000000a00 */
[----:B0-----:R-:W-:-:S06]  /*04e0*/  @P0 IMAD.WIDE R6, R85, 0x2, R6 ;  /* 0x0000000255060825 */ /* 0x001fcc00078e0206 */
[----:B------:R-:W3:Y:S01]  /*04f0*/  @P0 LDG.E.U16 R6, desc[UR8][R6.64] ;  /* 0x0000000806060981 */ /* 0x000ee2000c1e1500 */
[----:B-1----:R-:W-:-:S06]  /*0500*/  IMAD.WIDE R4, R85, 0x4, R4 ;  /* 0x0000000455047825 */ /* 0x002fcc00078e0204 */
[----:B------:R-:W4:Y:S01]  /*0510*/  LDG.E R4, desc[UR8][R4.64] ;  /* 0x0000000804047981 */ /* 0x000f22000c1e1900 */
[----:B--2---:R-:W-:-:S06]  /*0520*/  IMAD.WIDE R88, R85, 0x4, R88 ;  /* 0x0000000455587825 */ /* 0x004fcc00078e0258 */
[----:B------:R0:W5:Y:S01]  /*0530*/  LDG.E R88, desc[UR8][R88.64] ;  /* 0x0000000858587981 */ /* 0x000162000c1e1900 */
[----:B------:R-:W-:Y:S01]  /*0540*/  UISETP.NE.U32.AND UP0, UPT, UR12, URZ, UPT ;  /* 0x000000ff0c00728c */ /* 0x000fe2000bf05070 */
[----:B------:R-:W-:-:S03]  /*0550*/  IMAD R0, R85, UR11, RZ ;  /* 0x0000000b55007c24 */ /* 0x000fc6000f8e02ff */
[----:B------:R-:W-:Y:S02]  /*0560*/  UISETP.NE.AND.EX UP0, UPT, UR13, URZ, UPT, UP0 ;  /* 0x000000ff0d00728c */ /* 0x000fe4000bf05300 */
[----:B------:R-:W-:Y:S02]  /*0570*/  SHF.R.S32.HI R9, RZ, 0x1f, R0 ;  /* 0x0000001fff097819 */ /* 0x000fe40000011400 */
[----:B------:R-:W-:Y:S02]  /*0580*/  ISETP.NE.AND P2, PT, RZ, UR10, PT ;  /* 0x0000000aff007c0c */ /* 0x000fe4000bf45270 */
[----:B------:R-:W-:Y:S02]  /*0590*/  LEA.HI R9, R9, R0, RZ, 0x2 ;  /* 0x0000000009097211 */ /* 0x000fe400078f10ff */
[----:B------:R-:W-:Y:S02]  /*05a0*/  MOV R87, 0x3f800000 ;  /* 0x3f80000000577802 */ /* 0x000fe40000000f00 */
[----:B------:R-:W-:-:S02]  /*05b0*/  LEA.HI.SX32 R74, R9, R34, 0x1e ;  /* 0x00000022094a7211 */ /* 0x000fc400078ff2ff */
[----:B---3--:R-:W-:Y:S02]  /*05c0*/  @P0 SHF.L.U32 R87, R6, 0x10, RZ ;  /* 0x0000001006570819 */ /* 0x008fe400000006ff */
[----:B----4-:R-:W-:Y:S01]  /*05d0*/  FSEL R141, R4, RZ, !P2 ;  /* 0x000000ff048d7208 */ /* 0x010fe20005000000 */
[----:B0-----:R-:W-:Y:S06]  /*05e0*/  BRA.U UP0, `(.L_x_53) ;  /* 0x0000000d008c7547 */ /* 0x001fec000b800000 */
[----:B------:R-:W0:Y:S01]  /*05f0*/  LDC.64 R90, c[0x0][0x3a8] ;  /* 0x0000ea00ff5a7b82 */ /* 0x000e220000000a00 */
[C---:B------:R-:W-:Y:S02]  /*0600*/  IADD3 R73, PT, PT, R74.reuse, 0x80, RZ ;  /* 0x000000804a497810 */ /* 0x040fe40007ffe0ff */
[----:B------:R-:W-:-:S05]  /*0610*/  IADD3 R72, PT, PT, R74, 0x100, RZ ;  /* 0x000001004a487810 */ /* 0x000fca0007ffe0ff */
[----:B------:R-:W1:Y:S01]  /*0620*/  LDC.64 R4, c[0x0][0x428] ;  /* 0x00010a00ff047b82 */ /* 0x000e620000000a00 */
[C---:B------:R-:W-:Y:S02]  /*0630*/  IADD3 R71, PT, PT, R74.reuse, 0x180, RZ ;  /* 0x000001804a477810 */ /* 0x040fe40007ffe0ff */
[----:B------:R-:W-:Y:S01]  /*0640*/  IADD3 R70, PT, PT, R74, 0x200, RZ ;  /* 0x000002004a467810 */ /* 0x000fe20007ffe0ff */
[----:B0-----:R-:W-:-:S04]  /*0650*/  IMAD.WIDE.U32 R96, R73, 0x8, R90 ;  /* 0x0000000849607825 */ /* 0x001fc800078e005a */
[--C-:B------:R-:W-:Y:S02]  /*0660*/  IMAD.WIDE.U32 R100, R74, 0x8, R90.reuse ;  /* 0x000000084a647825 */ /* 0x100fe400078e005a */
[----:B------:R-:W2:Y:S02]  /*0670*/  LDG.E.64 R96, desc[UR8][R96.64] ;  /* 0x0000000860607981 */ /* 0x000ea4000c1e1b00 */
[--C-:B------:R-:W-:Y:S02]  /*0680*/  IMAD.WIDE.U32 R94, R72, 0x8, R90.reuse ;  /* 0x00000008485e7825 */ /* 0x100fe400078e005a */
[----:B------:R-:W3:Y:S02]  /*0690*/  LDG.E.64 R100, desc[UR8][R100.64] ;  /* 0x0000000864647981 */ /* 0x000ee4000c1e1b00 */
[--C-:B------:R-:W-:Y:S02]  /*06a0*/  IMAD.WIDE.U32 R98, R71, 0x8, R90.reuse ;  /* 0x0000000847627825 */ /* 0x100fe400078e005a */
[----:B------:R-:W4:Y:S02]  /*06b0*/  LDG.E.64 R94, desc[UR8][R94.64] ;  /* 0x000000085e5e7981 */ /* 0x000f24000c1e1b00 */
[----:B------:R-:W-:-:S02]  /*06c0*/  IMAD.WIDE.U32 R90, R70, 0x8, R90 ;  /* 0x00000008465a7825 */ /* 0x000fc400078e005a */
[----:B------:R-:W4:Y:S02]  /*06d0*/  LDG.E.64 R98, desc[UR8][R98.64] ;  /* 0x0000000862627981 */ /* 0x000f24000c1e1b00 */
[--C-:B-1----:R-:W-:Y:S02]  /*06e0*/  IMAD.WIDE.U32 R10, R74, 0x8, R4.reuse ;  /* 0x000000084a0a7825 */ /* 0x102fe400078e0004 */
[----:B------:R-:W4:Y:S02]  /*06f0*/  LDG.E.64 R90, desc[UR8][R90.64] ;  /* 0x000000085a5a7981 */ /* 0x000f24000c1e1b00 */
[--C-:B------:R-:W-:Y:S02]  /*0700*/  IMAD.WIDE.U32 R92, R73, 0x8, R4.reuse ;  /* 0x00000008495c7825 */ /* 0x100fe400078e0004 */
[----:B------:R-:W4:Y:S02]  /*0710*/  LDG.E.64 R10, desc[UR8][R10.64] ;  /* 0x000000080a0a7981 */ /* 0x000f24000c1e1b00 */
[----:B------:R-:W-:-:S02]  /*0720*/  IMAD.WIDE.U32 R8, R72, 0x8, R4 ;  /* 0x0000000848087825 */ /* 0x000fc400078e0004 */
[----:B------:R-:W4:Y:S02]  /*0730*/  LDG.E.64 R92, desc[UR8][R92.64] ;  /* 0x000000085c5c7981 */ /* 0x000f24000c1e1b00 */
[--C-:B------:R-:W-:Y:S02]  /*0740*/  IMAD.WIDE.U32 R6, R71, 0x8, R4.reuse ;  /* 0x0000000847067825 */ /* 0x100fe400078e0004 */
[----:B------:R-:W4:Y:S04]  /*0750*/  LDG.E.64 R8, desc[UR8][R8.64] ;  /* 0x0000000808087981 */ /* 0x000f28000c1e1b00 */
[----:B------:R-:W4:Y:S01]  /*0760*/  LDG.E.64 R6, desc[UR8][R6.64] ;  /* 0x0000000806067981 */ /* 0x000f22000c1e1b00 */
[----:B------:R-:W-:-:S06]  /*0770*/  IMAD.WIDE.U32 R4, R70, 0x8, R4 ;  /* 0x0000000846047825 */ /* 0x000fcc00078e0004 */
[----:B------:R-:W4:Y:S01]  /*0780*/  LDG.E.64 R4, desc[UR8][R4.64] ;  /* 0x0000000804047981 */ /* 0x000f22000c1e1b00 */
[----:B------:R-:W-:Y:S02]  /*0790*/  SHF.L.U32 R121, R15, 0x10, RZ ;  /* 0x000000100f797819 */ /* 0x000fe400000006ff */
[----:B------:R-:W-:Y:S02]  /*07a0*/  SHF.L.U32 R119, R14, 0x10, RZ ;  /* 0x000000100e777819 */ /* 0x000fe400000006ff */
[----:B------:R-:W-:Y:S02]  /*07b0*/  SHF.L.U32 R149, R75, 0x10, RZ ;  /* 0x000000104b957819 */ /* 0x000fe400000006ff */
[----:B------:R-:W-:Y:S02]  /*07c0*/  SHF.L.U32 R145, R78, 0x10, RZ ;  /* 0x000000104e917819 */ /* 0x000fe400000006ff */
[----:B------:R-:W-:Y:S02]  /*07d0*/  SHF.L.U32 R140, R79, 0x10, RZ ;  /* 0x000000104f8c7819 */ /* 0x000fe400000006ff */
[----:B------:R-:W-:-:S02]  /*07e0*/  SHF.L.U32 R151, R12, 0x10, RZ ;  /* 0x000000100c977819 */ /* 0x000fc400000006ff */
[----:B------:R-:W-:Y:S02]  /*07f0*/  SHF.L.U32 R153, R13, 0x10, RZ ;  /* 0x000000100d997819 */ /* 0x000fe400000006ff */
[----:B------:R-:W-:Y:S02]  /*0800*/  SHF.L.U32 R147, R2, 0x10, RZ ;  /* 0x0000001002937819 */ /* 0x000fe400000006ff */
[C---:B--2---:R-:W-:Y:S02]  /*0810*/  SHF.R.U64 R105, R96.reuse, 0x10, R97 ;  /* 0x0000001060697819 */ /* 0x044fe40000001261 */
[----:B------:R-:W-:Y:S02]  /*0820*/  SHF.L.U32 R96, R96, 0x10, RZ ;  /* 0x0000001060607819 */ /* 0x000fe400000006ff */
[--C-:B---3--:R-:W-:Y:S02]  /*0830*/  SHF.R.U32.HI R111, RZ, 0x10, R101.reuse ;  /* 0x00000010ff6f7819 */ /* 0x108fe40000011665 */
[----:B------:R-:W-:-:S02]  /*0840*/  SHF.R.U64 R0, R100, 0x10, R101 ;  /* 0x0000001064007819 */ /* 0x000fc40000001265 */
[----:B------:R-:W-:Y:S02]  /*0850*/  SHF.L.U32 R102, R101, 0x10, RZ ;  /* 0x0000001065667819 */ /* 0x000fe400000006ff */
[----:B------:R-:W-:Y:S02]  /*0860*/  SHF.L.U32 R100, R100, 0x10, RZ ;  /* 0x0000001064647819 */ /* 0x000fe400000006ff */
[----:B------:R-:W-:Y:S02]  /*0870*/  SHF.R.U32.HI R101, RZ, 0x10, R97 ;  /* 0x00000010ff657819 */ /* 0x000fe40000011661 */
[----:B------:R-:W-:Y:S02]  /*0880*/  SHF.L.U32 R104, R97, 0x10, RZ ;  /* 0x0000001061687819 */ /* 0x000fe400000006ff */
[----:B----4-:R-:W-:Y:S02]  /*0890*/  SHF.L.U32 R106, R94, 0x10, RZ ;  /* 0x000000105e6a7819 */ /* 0x010fe400000006ff */
[----:B------:R-:W-:-:S02]  /*08a0*/  SHF.L.U32 R108, R95, 0x10, RZ ;  /* 0x000000105f6c7819 */ /* 0x000fc400000006ff */
[C---:B------:R-:W-:Y:S02]  /*08b0*/  SHF.R.U64 R97, R90.reuse, 0x10, R91 ;  /* 0x000000105a617819 */ /* 0x040fe4000000125b */
[----:B------:R-:W-:Y:S02]  /*08c0*/  SHF.L.U32 R114, R90, 0x10, RZ ;  /* 0x000000105a727819 */ /* 0x000fe400000006ff */
[--C-:B------:R-:W-:Y:S02]  /*08d0*/  SHF.R.U64 R117, R94, 0x10, R95.reuse ;  /* 0x000000105e757819 */ /* 0x100fe4000000125f */
[----:B------:R-:W-:Y:S02]  /*08e0*/  SHF.R.U32.HI R113, RZ, 0x10, R95 ;  /* 0x00000010ff717819 */ /* 0x000fe4000001165f */
[--C-:B------:R-:W-:Y:S02]  /*08f0*/  SHF.R.U64 R109, R98, 0x10, R99.reuse ;  /* 0x00000010626d7819 */ /* 0x100fe40000001263 */
[----:B------:R-:W-:-:S02]  /*0900*/  SHF.R.U32.HI R103, RZ, 0x10, R99 ;  /* 0x00000010ff677819 */ /* 0x000fc40000011663 */
[----:B------:R-:W-:Y:S01]  /*0910*/  SHF.L.U32 R90, R111, 0x10, RZ ;  /* 0x000000106f5a7819 */ /* 0x000fe200000006ff */
[C---:B------:R-:W-:Y:S01]  /*0920*/  FADD.FTZ R111, -R141.reuse, R96 ;  /* 0x000000608d6f7221 */ /* 0x040fe20000010100 */
[----:B------:R-:W-:Y:S01]  /*0930*/  SHF.R.U32.HI R89, RZ, 0x10, R91 ;  /* 0x00000010ff597819 */ /* 0x000fe2000001165b */
[C---:B------:R-:W-:Y:S01]  /*0940*/  FADD.FTZ R107, -R141.reuse, R100 ;  /* 0x000000648d6b7221 */ /* 0x040fe20000010100 */
[----:B------:R-:W-:Y:S01]  /*0950*/  SHF.L.U32 R0, R0, 0x10, RZ ;  /* 0x0000001000007819 */ /* 0x000fe200000006ff */
[----:B------:R-:W-:Y:S01]  /*0960*/  FADD.FTZ R115, -R141, R102 ;  /* 0x000000668d737221 */ /* 0x000fe20000010100 */
[----:B------:R-:W-:Y:S01]  /*0970*/  SHF.L.U32 R94, R105, 0x10, RZ ;  /* 0x00000010695e7819 */ /* 0x000fe200000006ff */
[----:B------:R-:W-:Y:S01]  /*0980*/  FADD.FTZ R105, -R141, R104 ;  /* 0x000000688d697221 */ /* 0x000fe20000010100 */
[----:B------:R-:W-:Y:S01]  /*0990*/  SHF.L.U32 R96, R101, 0x10, RZ ;  /* 0x0000001065607819 */ /* 0x000fe200000006ff */
[----:B------:R-:W-:Y:S01]  /*09a0*/  FADD.FTZ R101, -R141, R106 ;  /* 0x0000006a8d657221 */ /* 0x000fe20000010100 */
[----:B------:R-:W-:-:S02]  /*09b0*/  SHF.L.U32 R110, R98, 0x10, RZ ;  /* 0x00000010626e7819 */ /* 0x000fc400000006ff */
[----:B------:R-:W-:Y:S01]  /*09c0*/  SHF.L.U32 R112, R99, 0x10, RZ ;  /* 0x0000001063707819 */ /* 0x000fe200000006ff */
[----:B------:R-:W-:Y:S01]  /*09d0*/  FADD.FTZ R99, -R141, R108 ;  /* 0x0000006c8d637221 */ /* 0x000fe20000010100 */
[----:B------:R-:W-:Y:S02]  /*09e0*/  SHF.L.U32 R116, R91, 0x10, RZ ;  /* 0x000000105b747819 */ /* 0x000fe400000006ff */
[----:B------:R-:W-:Y:S02]  /*09f0*/  SHF.L.U32 R98, R117, 0x10, RZ ;  /* 0x0000001075627819 */ /* 0x000fe400000006ff */
[----:B------:R-:W-:Y:S02]  /*0a00*/  SHF.L.U32 R100, R113, 0x10, RZ ;  /* 0x0000001071647819 */ /* 0x000fe400000006ff */
[----:B------:R-:W-:Y:S02]  /*0a10*/  SHF.L.U32 R102, R109, 0x10, RZ ;  /* 0x000000106d667819 */ /* 0x000fe400000006ff */
[----:B------:R-:W-:-:S02]  /*0a20*/  SHF.L.U32 R104, R103, 0x10, RZ ;  /* 0x0000001067687819 */ /* 0x000fc400000006ff */
[----:B------:R-:W-:Y:S02]  /*0a30*/  SHF.L.U32 R106, R97, 0x10, RZ ;  /* 0x00000010616a7819 */ /* 0x000fe400000006ff */
[----:B------:R-:W-:Y:S01]  /*0a40*/  SHF.L.U32 R108, R89, 0x10, RZ ;  /* 0x00000010596c7819 */ /* 0x000fe200000006ff */
[C---:B------:R-:W-:Y:S01]  /*0a50*/  FADD.FTZ R137, -R141.reuse, R0 ;  /* 0x000000008d897221 */ /* 0x040fe20000010100 */
[C---:B------:R-:W-:Y:S01]  /*0a60*/  SHF.R.U64 R127, R10.reuse, 0x10, R11 ;  /* 0x000000100a7f7819 */ /* 0x040fe2000000120b */
[C---:B------:R-:W-:Y:S01]  /*0a70*/  FADD.FTZ R95, -R141.reuse, R110 ;  /* 0x0000006e8d5f7221 */ /* 0x040fe20000010100 */
[----:B------:R-:W-:Y:S01]  /*0a80*/  SHF.L.U32 R89, R10, 0x10, RZ ;  /* 0x000000100a597819 */ /* 0x000fe200000006ff */
[C---:B------:R-:W-:Y:S01]  /*0a90*/  FADD.FTZ R91, -R141.reuse, R112 ;  /* 0x000000708d5b7221 */ /* 0x040fe20000010100 */
[----:B------:R-:W-:Y:S01]  /*0aa0*/  SHF.L.U32 R0, R18, 0x10, RZ ;  /* 0x0000001012007819 */ /* 0x000fe200000006ff */
[C---:B------:R-:W-:Y:S01]  /*0ab0*/  FADD.FTZ R129, -R141.reuse, R114 ;  /* 0x000000728d817221 */ /* 0x040fe20000010100 */
        /* <DEDUP_REMOVED lines=9> */
[----:B------:R-:W-:Y:S01]  /*0b50*/  FADD.FTZ R141, -R141, R108 ;  /* 0x0000006c8d8d7221 */ /* 0x000fe20000010100 */
[----:B------:R-:W-:-:S02]  /*0b60*/  SHF.L.U32 R94, R93, 0x10, RZ ;  /* 0x000000105d5e7819 */ /* 0x000fc400000006ff */
[----:B------:R-:W-:Y:S02]  /*0b70*/  SHF.L.U32 R117, R17, 0x10, RZ ;  /* 0x0000001011757819 */ /* 0x000fe400000006ff */
[----:B------:R-:W-:Y:S02]  /*0b80*/  SHF.L.U32 R98, R9, 0x10, RZ ;  /* 0x0000001009627819 */ /* 0x000fe400000006ff */
[----:B------:R-:W-:Y:S02]  /*0b90*/  SHF.L.U32 R108, R76, 0x10, RZ ;  /* 0x000000104c6c7819 */ /* 0x000fe400000006ff */
[----:B------:R-:W-:Y:S01]  /*0ba0*/  SHF.L.U32 R127, R127, 0x10, RZ ;  /* 0x000000107f7f7819 */ /* 0x000fe200000006ff */
[----:B------:R-:W-:Y:S01]  /*0bb0*/  FMUL.FTZ R125, R0, R89 ;  /* 0x00000059007d7220 */ /* 0x000fe20000410000 */
[--C-:B------:R-:W-:Y:S01]  /*0bc0*/  SHF.R.U64 R116, R6, 0x10, R7.reuse ;  /* 0x0000001006747819 */ /* 0x100fe20000001207 */
[----:B-----5:R-:W-:Y:S01]  /*0bd0*/  FMUL.FTZ R0, R88, R107 ;  /* 0x0000006b58007220 */ /* 0x020fe20000410000 */
[----:B------:R-:W-:Y:S01]  /*0be0*/  SHF.R.U32.HI R114, RZ, 0x10, R7 ;  /* 0x00000010ff727819 */ /* 0x000fe20000011607 */
[----:B------:R-:W-:Y:S01]  /*0bf0*/  FMUL.FTZ R128, R117, R94 ;  /* 0x0000005e75807220 */ /* 0x000fe20000410000 */
[----:B------:R-:W-:Y:S01]  /*0c00*/  SHF.L.U32 R102, R7, 0x10, RZ ;  /* 0x0000001007667819 */ /* 0x000fe200000006ff */
[----:B------:R-:W-:Y:S01]  /*0c10*/  FMUL.FTZ R122, R121, R98 ;  /* 0x00000062797a7220 */ /* 0x000fe20000410000 */
[----:B------:R-:W-:Y:S01]  /*0c20*/  SHF.R.U32.HI R138, RZ, 0x10, R11 ;  /* 0x00000010ff8a7819 */ /* 0x000fe2000001160b */
[----:B------:R-:W-:Y:S01]  /*0c30*/  FMUL.FTZ R117, R108, R127 ;  /* 0x0000007f6c757220 */ /* 0x000fe20000410000 */
[----:B------:R-:W-:Y:S01]  /*0c40*/  SHF.L.U32 R90, R11, 0x10, RZ ;  /* 0x000000100b5a7819 */ /* 0x000fe200000006ff */
[----:B------:R-:W-:Y:S01]  /*0c50*/  FADD.FTZ R108, RZ, R125 ;  /* 0x0000007dff6c7221 */ /* 0x000fe20000010000 */
[----:B------:R-:W-:Y:S01]  /*0c60*/  SHF.L.U32 R7, R19, 0x10, RZ ;  /* 0x0000001013077819 */ /* 0x000fe200000006ff */
[----:B------:R-:W-:Y:S01]  /*0c70*/  FFMA.FTZ R107, R0, R125, RZ ;  /* 0x0000007d006b7223 */ /* 0x000fe200000100ff */
[----:B------:R-:W-:Y:S01]  /*0c80*/  SHF.L.U32 R121, R116, 0x10, RZ ;  /* 0x0000001074797819 */ /* 0x000fe200000006ff */
[----:B------:R-:W-:Y:S01]  /*0c90*/  FMUL.FTZ R116, R88, R137 ;  /* 0x0000008958747220 */ /* 0x000fe20000410000 */
[----:B------:R-:W-:Y:S01]  /*0ca0*/  SHF.L.U32 R96, R8, 0x10, RZ ;  /* 0x0000001008607819 */ /* 0x000fe200000006ff */
[----:B------:R-:W-:Y:S01]  /*0cb0*/  FMUL.FTZ R136, R7, R90 ;  /* 0x0000005a07887220 */ /* 0x000fe20000410000 */
[----:B------:R-:W-:Y:S01]  /*0cc0*/  SHF.L.U32 R138, R138, 0x10, RZ ;  /* 0x000000108a8a7819 */ /* 0x000fe200000006ff */
[----:B------:R-:W-:Y:S01]  /*0cd0*/  FADD.FTZ R137, R108, R117 ;  /* 0x000000756c897221 */ /* 0x000fe20000010000 */
[----:B------:R-:W-:Y:S01]  /*0ce0*/  FMUL.FTZ R115, R88, R115 ;  /* 0x0000007358737220 */ /* 0x000fe20000410000 */
[----:B------:R-:W-:Y:S01]  /*0cf0*/  FFMA.FTZ R108, R116, R117, R107 ;  /* 0x00000075746c7223 */ /* 0x000fe2000001006b */
[----:B------:R-:W-:Y:S01]  /*0d00*/  SHF.R.U64 R134, R92, 0x10, R93 ;  /* 0x000000105c867819 */ /* 0x000fe2000000125d */
[----:B------:R-:W-:Y:S01]  /*0d10*/  FMUL.FTZ R124, R119, R96 ;  /* 0x00000060777c7220 */ /* 0x000fe20000410000 */
[----:B------:R-:W-:-:S02]  /*0d20*/  SHF.R.U64 R126, R8, 0x10, R9 ;  /* 0x00000010087e7819 */ /* 0x000fc40000001209 */
[----:B------:R-:W-:Y:S01]  /*0d30*/  SHF.R.U32.HI R123, RZ, 0x10, R9 ;  /* 0x00000010ff7b7819 */ /* 0x000fe20000011609 */
[----:B------:R-:W-:Y:S01]  /*0d40*/  FADD.FTZ R137, R137, R136 ;  /* 0x0000008889897221 */ /* 0x000fe20000010000 */
[----:B------:R-:W-:Y:S02]  /*0d50*/  SHF.L.U32 R92, R92, 0x10, RZ ;  /* 0x000000105c5c7819 */ /* 0x000fe400000006ff */
[----:B------:R-:W-:Y:S02]  /*0d60*/  SHF.L.U32 R9, R16, 0x10, RZ ;  /* 0x0000001010097819 */ /* 0x000fe400000006ff */
[----:B------:R-:W-:Y:S01]  /*0d70*/  SHF.L.U32 R119, R114, 0x10, RZ ;  /* 0x0000001072777819 */ /* 0x000fe200000006ff */
[----:B------:R-:W-:Y:S01]  /*0d80*/  FMUL.FTZ R114, R149, R138 ;  /* 0x0000008a95727220 */ /* 0x000fe20000410000 */
[----:B------:R-:W-:Y:S01]  /*0d90*/  FMUL.FTZ R113, R88, R113 ;  /* 0x0000007158717220 */ /* 0x000fe20000410000 */
[----:B------:R-:W-:Y:S01]  /*0da0*/  FFMA.FTZ R108, R115, R136, R108 ;  /* 0x00000088736c7223 */ /* 0x000fe2000001006c */
[----:B------:R-:W-:Y:S01]  /*0db0*/  SHF.R.U32.HI R110, RZ, 0x10, R5 ;  /* 0x00000010ff6e7819 */ /* 0x000fe20000011605 */
[----:B------:R-:W-:Y:S01]  /*0dc0*/  FMUL.FTZ R130, R9, R92 ;  /* 0x0000005c09827220 */ /* 0x000fe20000410000 */
[----:B------:R-:W-:Y:S01]  /*0dd0*/  SHF.L.U32 R134, R134, 0x10, RZ ;  /* 0x0000001086867819 */ /* 0x000fe200000006ff */
[----:B------:R-:W-:Y:S01]  /*0de0*/  FADD.FTZ R137, R137, R114 ;  /* 0x0000007289897221 */ /* 0x000fe20000010000 */
[----:B------:R-:W-:Y:S01]  /*0df0*/  FMUL.FTZ R111, R88, R111 ;  /* 0x0000006f586f7220 */ /* 0x000fe20000410000 */
[----:B------:R-:W-:Y:S01]  /*0e00*/  FFMA.FTZ R108, R113, R114, R108 ;  /* 0x00000072716c7223 */ /* 0x000fe2000001006c */
[----:B------:R-:W-:Y:S01]  /*0e10*/  SHF.R.U32.HI R132, RZ, 0x10, R93 ;  /* 0x00000010ff847819 */ /* 0x000fe2000001165d */
[----:B------:R-:W-:Y:S01]  /*0e20*/  FADD.FTZ R137, R137, R130 ;  /* 0x0000008289897221 */ /* 0x000fe20000010000 */
[----:B------:R-:W-:-:S02]  /*0e30*/  SHF.L.U32 R11, R5, 0x10, RZ ;  /* 0x00000010050b7819 */ /* 0x000fc400000006ff */
[----:B------:R-:W-:Y:S02]  /*0e40*/  SHF.L.U32 R106, R3, 0x10, RZ ;  /* 0x00000010036a7819 */ /* 0x000fe400000006ff */
[----:B------:R-:W-:Y:S01]  /*0e50*/  SHF.L.U32 R7, R110, 0x10, RZ ;  /* 0x000000106e077819 */ /* 0x000fe200000006ff */
[----:B------:R-:W-:Y:S01]  /*0e60*/  FMUL.FTZ R110, R145, R134 ;  /* 0x00000086916e7220 */ /* 0x000fe20000410000 */
[----:B------:R-:W-:Y:S01]  /*0e70*/  FMUL.FTZ R109, R88, R109 ;  /* 0x0000006d586d7220 */ /* 0x000fe20000410000 */
[----:B------:R-:W-:Y:S01]  /*0e80*/  FFMA.FTZ R108, R111, R130, R108 ;  /* 0x000000826f6c7223 */ /* 0x000fe2000001006c */
[----:B------:R-:W-:Y:S01]  /*0e90*/  SHF.L.U32 R93, R77, 0x10, RZ ;  /* 0x000000104d5d7819 */ /* 0x000fe200000006ff */
[----:B------:R-:W-:Y:S01]  /*0ea0*/  FMUL.FTZ R107, R106, R11 ;  /* 0x0000000b6a6b7220 */ /* 0x000fe20000410000 */
[----:B------:R-:W-:Y:S01]  /*0eb0*/  SHF.L.U32 R132, R132, 0x10, RZ ;  /* 0x0000001084847819 */ /* 0x000fe200000006ff */
[----:B------:R-:W-:Y:S01]  /*0ec0*/  FADD.FTZ R137, R137, R110 ;  /* 0x0000006e89897221 */ /* 0x000fe20000010000 */
[C---:B------:R-:W-:Y:S01]  /*0ed0*/  FMUL.FTZ R105, R88.reuse, R105 ;  /* 0x0000006958697220 */ /* 0x040fe20000410000 */
[----:B------:R-:W-:Y:S01]  /*0ee0*/  FFMA.FTZ R106, R109, R110, R108 ;  /* 0x0000006e6d6a7223 */ /* 0x000fe2000001006c */
[----:B------:R-:W-:Y:S01]  /*0ef0*/  FMUL.FTZ R103, R88, R103 ;  /* 0x0000006758677220 */ /* 0x000fe20000410000 */
[----:B------:R-:W-:Y:S01]  /*0f00*/  FMUL.FTZ R108, R93, R132 ;  /* 0x000000845d6c7220 */ /* 0x000fe20000410000 */
[----:B------:R-:W-:Y:S01]  /*0f10*/  FADD.FTZ R137, R137, R128 ;  /* 0x0000008089897221 */ /* 0x000fe20000010000 */
[----:B------:R-:W-:Y:S01]  /*0f20*/  FFMA.FTZ R106, R105, R128, R106 ;  /* 0x00000080696a7223 */ /* 0x000fe2000001006a */
[----:B------:R-:W-:-:S02]  /*0f30*/  SHF.R.U64 R112, R4, 0x10, R5 ;  /* 0x0000001004707819 */ /* 0x000fc40000001205 */
[----:B------:R-:W-:Y:S01]  /*0f40*/  SHF.L.U32 R5, R80, 0x10, RZ ;  /* 0x0000001050057819 */ /* 0x000fe200000006ff */
[----:B------:R-:W-:Y:S01]  /*0f50*/  FADD.FTZ R137, R137, R108 ;  /* 0x0000006c89897221 */ /* 0x000fe20000010000 */
[----:B------:R-:W-:Y:S01]  /*0f60*/  SHF.L.U32 R126, R126, 0x10, RZ ;  /* 0x000000107e7e7819 */ /* 0x000fe200000006ff */
[C---:B------:R-:W-:Y:S01]  /*0f70*/  FMUL.FTZ R101, R88.reuse, R101 ;  /* 0x0000006558657220 */ /* 0x040fe20000410000 */
[----:B------:R-:W-:Y:S01]  /*0f80*/  FFMA.FTZ R142, R103, R108, R106 ;  /* 0x0000006c678e7223 */ /* 0x000fe2000001006a */
[----:B------:R-:W-:Y:S01]  /*0f90*/  FADD.FTZ R137, R137, R124 ;  /* 0x0000007c89897221 */ /* 0x000fe20000010000 */
[C---:B------:R-:W-:Y:S01]  /*0fa0*/  FMUL.FTZ R97, R88.reuse, R97 ;  /* 0x0000006158617220 */ /* 0x040fe20000410000 */
[----:B------:R-:W-:Y:S01]  /*0fb0*/  FMUL.FTZ R106, R5, R126 ;  /* 0x0000007e056a7220 */ /* 0x000fe20000410000 */
[----:B------:R-:W-:Y:S01]  /*0fc0*/  FFMA.FTZ R142, R101, R124, R142 ;  /* 0x0000007c658e7223 */ /* 0x000fe2000001008e */
[----:B------:R-:W-:Y:S01]  /*0fd0*/  SHF.L.U32 R123, R123, 0x10, RZ ;  /* 0x000000107b7b7819 */ /* 0x000fe200000006ff */
[----:B------:R-:W-:Y:S01]  /*0fe0*/  FMUL.FTZ R99, R88, R99 ;  /* 0x0000006358637220 */ /* 0x000fe20000410000 */
[----:B------:R-:W-:Y:S01]  /*0ff0*/  FADD.FTZ R137, R137, R106 ;  /* 0x0000006a89897221 */ /* 0x000fe20000010000 */
[----:B------:R-:W-:Y:S01]  /*1000*/  FFMA.FTZ R142, R97, R106, R142 ;  /* 0x0000006a618e7223 */ /* 0x000fe2000001008e */
[----:B------:R-:W-:Y:S01]  /*1010*/  SHF.L.U32 R100, R6, 0x10, RZ ;  /* 0x0000001006647819 */ /* 0x000fe200000006ff */
[----:B------:R-:W-:Y:S01]  /*1020*/  FMUL.FTZ R93, R88, R91 ;  /* 0x0000005b585d7220 */ /* 0x000fe20000410000 */
[----:B------:R-:W-:Y:S01]  /*1030*/  FMUL.FTZ R91, R140, R123 ;  /* 0x0000007b8c5b7220 */ /* 0x000fe20000410000 */
[----:B------:R-:W-:Y:S01]  /*1040*/  FADD.FTZ R144, R137, R122 ;  /* 0x0000007a89907221 */ /* 0x000fe20000010000 */
[----:B------:R-:W-:Y:S01]  /*1050*/  FMUL.FTZ R140, R88, R135 ;  /* 0x00000087588c7220 */ /* 0x000fe20000410000 */
[----:B------:R-:W-:Y:S01]  /*1060*/  FFMA.FTZ R5, R99, R122, R142 ;  /* 0x0000007a63057223 */ /* 0x000fe2000001008e */
[----:B------:R-:W-:Y:S01]  /*1070*/  SHF.L.U32 R10, R82, 0x10, RZ ;  /* 0x00000010520a7819 */ /* 0x000fe200000006ff */
[----:B------:R-:W-:Y:S01]  /*1080*/  FMUL.FTZ R120, R151, R100 ;  /* 0x0000006497787220 */ /* 0x000fe20000410000 */
[----:B------:R-:W-:Y:S01]  /*1090*/  FADD.FTZ R135, R144, R91 ;  /* 0x0000005b90877221 */ /* 0x000fe20000010000 */
[----:B------:R-:W-:Y:S01]  /*10a0*/  FMUL.FTZ R95, R88, R95 ;  /* 0x0000005f585f7220 */ /* 0x000fe20000410000 */
[----:B------:R-:W-:Y:S01]  /*10b0*/  FFMA.FTZ R146, R140, R91, R5 ;  /* 0x0000005b8c927223 */ /* 0x000fe20000010005 */
[----:B------:R-:W-:Y:S01]  /*10c0*/  FMUL.FTZ R142, R88, R131 ;  /* 0x00000083588e7220 */ /* 0x000fe20000410000 */
[----:B------:R-:W-:Y:S01]  /*10d0*/  SHF.L.U32 R6, R84, 0x10, RZ ;  /* 0x0000001054067819 */ /* 0x000fe200000006ff */
[----:B------:R-:W-:Y:S01]  /*10e0*/  FMUL.FTZ R131, R10, R121 ;  /* 0x000000790a837220 */ /* 0x000fe20000410000 */
[----:B------:R-:W-:Y:S01]  /*10f0*/  SHF.L.U32 R9, R112, 0x10, RZ ;  /* 0x0000001070097819 */ /* 0x000fe200000006ff */
[----:B------:R-:W-:Y:S01]  /*1100*/  FADD.FTZ R10, R135, R120 ;  /* 0x00000078870a7221 */ /* 0x000fe20000010000 */
[----:B------:R-:W-:Y:S01]  /*1110*/  SHF.L.U32 R104, R4, 0x10, RZ ;  /* 0x0000001004687819 */ /* 0x000fe200000006ff */
[----:B------:R-:W-:Y:S01]  /*1120*/  FMUL.FTZ R144, R88, R133 ;  /* 0x0000008558907220 */ /* 0x000fe20000410000 */
[----:B------:R-:W-:Y:S01]  /*1130*/  FFMA.FTZ R5, R95, R120, R146 ;  /* 0x000000785f057223 */ /* 0x000fe20000010092 */
[----:B------:R-:W-:Y:S01]  /*1140*/  SHF.L.U32 R4, R83, 0x10, RZ ;  /* 0x0000001053047819 */ /* 0x000fe200000006ff */
[----:B------:R-:W-:Y:S01]  /*1150*/  FMUL.FTZ R118, R153, R102 ;  /* 0x0000006699767220 */ /* 0x000fe20000410000 */
[----:B------:R-:W-:Y:S01]  /*1160*/  SHF.L.U32 R8, R81, 0x10, RZ ;  /* 0x0000001051087819 */ /* 0x000fe200000006ff */
[----:B------:R-:W-:Y:S01]  /*1170*/  FMUL.FTZ R135, R6, R9 ;  /* 0x0000000906877220 */ /* 0x000fe20000410000 */
[----:B------:R-:W-:Y:S01]  /*1180*/  FADD.FTZ R145, R10, R131 ;  /* 0x000000830a917221 */ /* 0x000fe20000010000 */
[----:B------:R-:W-:Y:S01]  /*1190*/  FFMA.FTZ R6, R144, R131, R5 ;  /* 0x0000008390067223 */ /* 0x000fe20000010005 */
[----:B------:R-:W-:Y:S01]  /*11a0*/  FMUL.FTZ R133, R4, R7 ;  /* 0x0000000704857220 */ /* 0x000fe20000410000 */
[----:B------:R-:W-:Y:S01]  /*11b0*/  FMUL.FTZ R137, R8, R119 ;  /* 0x0000007708897220 */ /* 0x000fe20000410000 */
[----:B------:R-:W-:Y:S01]  /*11c0*/  FADD.FTZ R4, R145, R118 ;  /* 0x0000007691047221 */ /* 0x000fe20000010000 */
[C---:B------:R-:W-:Y:S01]  /*11d0*/  FMUL.FTZ R146, R88.reuse, R143 ;  /* 0x0000008f58927220 */ /* 0x040fe20000410000 */
[----:B------:R-:W-:Y:S01]  /*11e0*/  FFMA.FTZ R5, R93, R118, R6 ;  /* 0x000000765d057223 */ /* 0x000fe20000010006 */
[----:B------:R-:W-:Y:S01]  /*11f0*/  FMUL.FTZ R148, R88, R139 ;  /* 0x0000008b58947220 */ /* 0x000fe20000410000 */
[----:B------:R-:W-:Y:S01]  /*1200*/  FMUL.FTZ R112, R147, R104 ;  /* 0x0000006893707220 */ /* 0x000fe20000410000 */
[----:B------:R-:W-:Y:S01]  /*1210*/  FADD.FTZ R139, R4, R137 ;  /* 0x00000089048b7221 */ /* 0x000fe20000010000 */
[----:B------:R-:W-:Y:S01]  /*1220*/  FMUL.FTZ R129, R88, R129 ;  /* 0x0000008158817220 */ /* 0x000fe20000410000 */
[----:B------:R-:W-:-:S02]  /*1230*/  FFMA.FTZ R4, R146, R137, R5 ;  /* 0x0000008992047223 */ /* 0x000fc40000010005 */
[----:B------:R-:W-:Y:S02]  /*1240*/  FADD.FTZ R8, R139, R112 ;  /* 0x000000708b087221 */ /* 0x000fe40000010000 */
[----:B------:R-:W-:Y:S02]  /*1250*/  FFMA.FTZ R139, R129, R112, R4 ;  /* 0x00000070818b7223 */ /* 0x000fe40000010004 */
[----:B------:R-:W-:Y:S02]  /*1260*/  FADD.FTZ R8, R8, R135 ;  /* 0x0000008708087221 */ /* 0x000fe40000010000 */
[----:B------:R-:W-:Y:S01]  /*1270*/  FFMA.FTZ R139, R148, R135, R139 ;  /* 0x00000087948b7223 */ /* 0x000fe2000001008b */
[----:B------:R-:W-:Y:S01]  /*1280*/  FMUL.FTZ R150, R88, R141 ;  /* 0x0000008d58967220 */ /* 0x000fe20000410000 */
[----:B------:R-:W-:Y:S02]  /*1290*/  FADD.FTZ R8, R8, R107 ;  /* 0x0000006b08087221 */ /* 0x000fe40000010000 */
[----:B------:R-:W-:Y:S01]  /*12a0*/  FFMA.FTZ R139, R142, R107, R139 ;  /* 0x0000006b8e8b7223 */ /* 0x000fe2000001008b */
[----:B------:R-:W-:Y:S01]  /*12b0*/  FMUL.FTZ R5, R0, R89 ;  /* 0x0000005900057220 */ /* 0x000fe20000410000 */
[----:B------:R-:W-:Y:S01]  /*12c0*/  FADD.FTZ R10, R8, R133 ;  /* 0x00000085080a7221 */ /* 0x000fe20000010000 */
[----:B------:R-:W-:Y:S01]  /*12d0*/  FMUL.FTZ R155, R115, R90 ;  /* 0x0000005a739b7220 */ /* 0x000fe20000410000 */
[----:B------:R-:W-:Y:S01]  /*12e0*/  FFMA.FTZ R157, R150, R133, R139 ;  /* 0x00000085969d7223 */ /* 0x000fe2000001008b */
[----:B------:R-:W-:Y:S01]  /*12f0*/  FMUL.FTZ R6, R111, R92 ;  /* 0x0000005c6f067220 */ /* 0x000fe20000410000 */
        /* <DEDUP_REMOVED lines=17> */
[----:B------:R-:W-:Y:S06]  /*1410*/  BRA `(.L_x_54) ;  /* 0x0000000c00b47947 */ /* 0x000fec0003800000 */
.L_x_53:
[----:B------:R-:W0:Y:S01]  /*1420*/  LDC.64 R4, c[0x0][0x3a8] ;  /* 0x0000ea00ff047b82 */ /* 0x000e220000000a00 */
[C---:B------:R-:W-:Y:S02]  /*1430*/  IADD3 R73, PT, PT, R74.reuse, 0x80, RZ ;  /* 0x000000804a497810 */ /* 0x040fe40007ffe0ff */
[C---:B------:R-:W-:Y:S02]  /*1440*/  IADD3 R72, PT, PT, R74.reuse, 0x100, RZ ;  /* 0x000001004a487810 */ /* 0x040fe40007ffe0ff */
[C---:B------:R-:W-:Y:S02]  /*1450*/  IADD3 R71, PT, PT, R74.reuse, 0x180, RZ ;  /* 0x000001804a477810 */ /* 0x040fe40007ffe0ff */
[C---:B------:R-:W-:Y:S01]  /*1460*/  IADD3 R70, PT, PT, R74.reuse, 0x200, RZ ;  /* 0x000002004a467810 */ /* 0x040fe20007ffe0ff */
[----:B------:R-:W1:Y:S01]  /*1470*/  LDC.64 R28, c[0x0][0x438] ;  /* 0x00010e00ff1c7b82 */ /* 0x000e620000000a00 */
        /* <DEDUP_REMOVED lines=8> */
[----:B------:R-:W0:Y:S01]  /*1500*/  LDC.64 R4, c[0x0][0x428] ;  /* 0x00010a00ff047b82 */ /* 0x000e220000000a00 */
[----:B------:R-:W4:Y:S04]  /*1510*/  LDG.E.64 R94, desc[UR8][R94.64] ;  /* 0x000000085e5e7981 */ /* 0x000f28000c1e1b00 */
[----:B------:R-:W4:Y:S01]  /*1520*/  LDG.E.64 R98, desc[UR8][R98.64] ;  /* 0x0000000862627981 */ /* 0x000f22000c1e1b00 */
[----:B0-----:R-:W-:-:S04]  /*1530*/  IMAD.WIDE.U32 R10, R74, 0x8, R4 ;  /* 0x000000084a0a7825 */ /* 0x001fc800078e0004 */
[--C-:B------:R-:W-:Y:S02]  /*1540*/  IMAD.WIDE.U32 R92, R73, 0x8, R4.reuse ;  /* 0x00000008495c7825 */ /* 0x100fe400078e0004 */
[----:B------:R-:W4:Y:S02]  /*1550*/  LDG.E.64 R10, desc[UR8][R10.64] ;  /* 0x000000080a0a7981 */ /* 0x000f24000c1e1b00 */
[--C-:B------:R-:W-:Y:S02]  /*1560*/  IMAD.WIDE.U32 R6, R71, 0x8, R4.reuse ;  /* 0x0000000847067825 */ /* 0x100fe400078e0004 */
[----:B------:R-:W4:Y:S02]  /*1570*/  LDG.E.64 R92, desc[UR8][R92.64] ;  /* 0x000000085c5c7981 */ /* 0x000f24000c1e1b00 */
[--C-:B------:R-:W-:Y:S02]  /*1580*/  IMAD.WIDE.U32 R8, R72, 0x8, R4.reuse ;  /* 0x0000000848087825 */ /* 0x100fe400078e0004 */
[----:B------:R-:W4:Y:S02]  /*1590*/  LDG.E.64 R6, desc[UR8][R6.64] ;  /* 0x0000000806067981 */ /* 0x000f24000c1e1b00 */
[----:B------:R-:W-:-:S02]  /*15a0*/  IMAD.WIDE.U32 R4, R70, 0x8, R4 ;  /* 0x0000000846047825 */ /* 0x000fc400078e0004 */
[----:B------:R-:W4:Y:S04]  /*15b0*/  LDG.E.64 R8, desc[UR8][R8.64] ;  /* 0x0000000808087981 */ /* 0x000f28000c1e1b00 */
[----:B------:R-:W4:Y:S01]  /*15c0*/  LDG.E.64 R4, desc[UR8][R4.64] ;  /* 0x0000000804047981 */ /* 0x000f22000c1e1b00 */
[----:B-1----:R-:W-:-:S04]  /*15d0*/  IMAD.WIDE.U32 R20, R74, 0x8, R28 ;  /* 0x000000084a147825 */ /* 0x002fc800078e001c */
[--C-:B------:R-:W-:Y:S02]  /*15e0*/  IMAD.WIDE.U32 R22, R73, 0x8, R28.reuse ;  /* 0x0000000849167825 */ /* 0x100fe400078e001c */
[----:B------:R-:W5:Y:S02]  /*15f0*/  LDG.E.64 R20, desc[UR8][R20.64] ;  /* 0x0000000814147981 */ /* 0x000f64000c1e1b00 */
[--C-:B------:R-:W-:Y:S02]  /*1600*/  IMAD.WIDE.U32 R24, R72, 0x8, R28.reuse ;  /* 0x0000000848187825 */ /* 0x100fe400078e001c */
[----:B------:R-:W5:Y:S02]  /*1610*/  LDG.E.64 R22, desc[UR8][R22.64] ;  /* 0x0000000816167981 */ /* 0x000f64000c1e1b00 */
[--C-:B------:R-:W-:Y:S02]  /*1620*/  IMAD.WIDE.U32 R26, R71, 0x8, R28.reuse ;  /* 0x00000008471a7825 */ /* 0x100fe400078e001c */
[----:B------:R-:W5:Y:S02]  /*1630*/  LDG.E.64 R24, desc[UR8][R24.64] ;  /* 0x0000000818187981 */ /* 0x000f64000c1e1b00 */
[----:B------:R-:W-:-:S02]  /*1640*/  IMAD.WIDE.U32 R28, R70, 0x8, R28 ;  /* 0x00000008461c7825 */ /* 0x000fc400078e001c */
[----:B------:R-:W5:Y:S04]  /*1650*/  LDG.E.64 R26, desc[UR8][R26.64] ;  /* 0x000000081a1a7981 */ /* 0x000f68000c1e1b00 */
[----:B------:R-:W5:Y:S01]  /*1660*/  LDG.E.64 R28, desc[UR8][R28.64] ;  /* 0x000000081c1c7981 */ /* 0x000f62000c1e1b00 */
[----:B------:R-:W-:Y:S02]  /*1670*/  SHF.L.U32 R149, R75, 0x10, RZ ;  /* 0x000000104b957819 */ /* 0x000fe400000006ff */
[----:B------:R-:W-:Y:S02]  /*1680*/  SHF.L.U32 R121, R15, 0x10, RZ ;  /* 0x000000100f797819 */ /* 0x000fe400000006ff */
[----:B------:R-:W-:Y:S02]  /*1690*/  SHF.L.U32 R145, R78, 0x10, RZ ;  /* 0x000000104e917819 */ /* 0x000fe400000006ff */
[----:B------:R-:W-:-:S02]  /*16a0*/  SHF.L.U32 R119, R14, 0x10, RZ ;  /* 0x000000100e777819 */ /* 0x000fc400000006ff */
[----:B------:R-:W-:Y:S02]  /*16b0*/  SHF.L.U32 R140, R79, 0x10, RZ ;  /* 0x000000104f8c7819 */ /* 0x000fe400000006ff */
[----:B------:R-:W-:Y:S02]  /*16c0*/  SHF.L.U32 R151, R12, 0x10, RZ ;  /* 0x000000100c977819 */ /* 0x000fe400000006ff */
[----:B------:R-:W-:Y:S02]  /*16d0*/  SHF.L.U32 R153, R13, 0x10, RZ ;  /* 0x000000100d997819 */ /* 0x000fe400000006ff */
[----:B------:R-:W-:Y:S02]  /*16e0*/  SHF.L.U32 R147, R2, 0x10, RZ ;  /* 0x0000001002937819 */ /* 0x000fe400000006ff */
[--C-:B--2---:R-:W-:Y:S02]  /*16f0*/  SHF.R.U64 R0, R96, 0x10, R97.reuse ;  /* 0x0000001060007819 */ /* 0x104fe40000001261 */
[----:B------:R-:W-:-:S02]  /*1700*/  SHF.R.U32.HI R89, RZ, 0x10, R97 ;  /* 0x00000010ff597819 */ /* 0x000fc40000011661 */
[----:B------:R-:W-:Y:S02]  /*1710*/  SHF.L.U32 R102, R97, 0x10, RZ ;  /* 0x0000001061667819 */ /* 0x000fe400000006ff */
[----:B---3--:R-:W-:Y:S02]  /*1720*/  SHF.R.U64 R97, R100, 0x10, R101 ;  /* 0x0000001064617819 */ /* 0x008fe40000001265 */
[--C-:B----4-:R-:W-:Y:S02]  /*1730*/  SHF.R.U32.HI R108, RZ, 0x10, R91.reuse ;  /* 0x00000010ff6c7819 */ /* 0x110fe4000001165b */
[----:B------:R-:W-:Y:S02]  /*1740*/  SHF.R.U64 R103, R90, 0x10, R91 ;  /* 0x000000105a677819 */ /* 0x000fe4000000125b */
[----:B------:R-:W-:Y:S02]  /*1750*/  SHF.L.U32 R112, R91, 0x10, RZ ;  /* 0x000000105b707819 */ /* 0x000fe400000006ff */
[----:B------:R-:W-:-:S02]  /*1760*/  SHF.L.U32 R0, R0, 0x10, RZ ;  /* 0x0000001000007819 */ /* 0x000fc400000006ff */
[----:B------:R-:W-:Y:S02]  /*1770*/  SHF.L.U32 R106, R101, 0x10, RZ ;  /* 0x00000010656a7819 */ /* 0x000fe400000006ff */
[C-C-:B------:R-:W-:Y:S02]  /*1780*/  SHF.R.U64 R91, R94.reuse, 0x10, R95.reuse ;  /* 0x000000105e5b7819 */ /* 0x140fe4000000125f */
[----:B------:R-:W-:Y:S02]  /*1790*/  SHF.L.U32 R114, R94, 0x10, RZ ;  /* 0x000000105e727819 */ /* 0x000fe400000006ff */
[----:B------:R-:W-:Y:S02]  /*17a0*/  SHF.R.U32.HI R109, RZ, 0x10, R95 ;  /* 0x00000010ff6d7819 */ /* 0x000fe4000001165f */
[----:B------:R-:W-:Y:S02]  /*17b0*/  SHF.L.U32 R94, R97, 0x10, RZ ;  /* 0x00000010615e7819 */ /* 0x000fe400000006ff */
[----:B------:R-:W-:-:S02]  /*17c0*/  SHF.L.U32 R96, R96, 0x10, RZ ;  /* 0x0000001060607819 */ /* 0x000fc400000006ff */
[----:B------:R-:W-:Y:S02]  /*17d0*/  SHF.R.U32.HI R117, RZ, 0x10, R99 ;  /* 0x00000010ff757819 */ /* 0x000fe40000011663 */
[----:B------:R-:W-:Y:S01]  /*17e0*/  SHF.L.U32 R108, R108, 0x10, RZ ;  /* 0x000000106c6c7819 */ /* 0x000fe200000006ff */
[C---:B------:R-:W-:Y:S01]  /*17f0*/  FADD.FTZ R115, -R141.reuse, R102 ;  /* 0x000000668d737221 */ /* 0x040fe20000010100 */
[----:B------:R-:W-:Y:S01]  /*1800*/  SHF.L.U32 R110, R90, 0x10, RZ ;  /* 0x000000105a6e7819 */ /* 0x000fe200000006ff */
[----:B------:R-:W-:Y:S01]  /*1810*/  FADD.FTZ R137, -R141, R0 ;  /* 0x000000008d897221 */ /* 0x000fe20000010100 */
[----:B------:R-:W-:Y:S01]  /*1820*/  SHF.L.U32 R90, R89, 0x10, RZ ;  /* 0x00000010595a7819 */ /* 0x000fe200000006ff */
[----:B------:R-:W-:Y:S01]  /*1830*/  FADD.FTZ R105, -R141, R106 ;  /* 0x0000006a8d697221 */ /* 0x000fe20000010100 */
[----:B------:R-:W-:Y:S02]  /*1840*/  SHF.L.U32 R104, R100, 0x10, RZ ;  /* 0x0000001064687819 */ /* 0x000fe400000006ff */
[----:B------:R-:W-:Y:S01]  /*1850*/  SHF.L.U32 R102, R109, 0x10, RZ ;  /* 0x000000106d667819 */ /* 0x000fe200000006ff */
[----:B------:R-:W-:Y:S01]  /*1860*/  FADD.FTZ R109, -R141, R94 ;  /* 0x0000005e8d6d7221 */ /* 0x000fe20000010100 */
[----:B------:R-:W-:-:S02]  /*1870*/  SHF.L.U32 R0, R18, 0x10, RZ ;  /* 0x0000001012007819 */ /* 0x000fc400000006ff */
[C---:B------:R-:W-:Y:S02]  /*1880*/  SHF.R.U64 R127, R10.reuse, 0x10, R11 ;  /* 0x000000100a7f7819 */ /* 0x040fe4000000120b */
[----:B------:R-:W-:Y:S01]  /*1890*/  SHF.L.U32 R89, R10, 0x10, RZ ;  /* 0x000000100a597819 */ /* 0x000fe200000006ff */
[----:B------:R-:W-:Y:S01]  /*18a0*/  FADD.FTZ R107, -R141, R96 ;  /* 0x000000608d6b7221 */ /* 0x000fe20000010100 */
[----:B------:R-:W-:Y:S01]  /*18b0*/  SHF.L.U32 R106, R117, 0x10, RZ ;  /* 0x00000010756a7819 */ /* 0x000fe200000006ff */
[----:B------:R-:W-:Y:S01]  /*18c0*/  FADD.FTZ R135, -R141, R108 ;  /* 0x0000006c8d877221 */ /* 0x000fe20000010100 */
[C---:B------:R-:W-:Y:S02]  /*18d0*/  SHF.R.U64 R113, R98.reuse, 0x10, R99 ;  /* 0x0000001062717819 */ /* 0x040fe40000001263 */
[----:B------:R-:W-:Y:S02]  /*18e0*/  SHF.L.U32 R118, R98, 0x10, RZ ;  /* 0x0000001062767819 */ /* 0x000fe400000006ff */
[----:B------:R-:W-:-:S02]  /*18f0*/  SHF.L.U32 R94, R93, 0x10, RZ ;  /* 0x000000105d5e7819 */ /* 0x000fc400000006ff */
[----:B------:R-:W-:Y:S02]  /*1900*/  SHF.L.U32 R117, R17, 0x10, RZ ;  /* 0x0000001011757819 */ /* 0x000fe400000006ff */
[----:B------:R-:W-:Y:S02]  /*1910*/  SHF.L.U32 R98, R91, 0x10, RZ ;  /* 0x000000105b627819 */ /* 0x000fe400000006ff */
[----:B------:R-:W-:Y:S02]  /*1920*/  SHF.L.U32 R108, R76, 0x10, RZ ;  /* 0x000000104c6c7819 */ /* 0x000fe400000006ff */
[----:B------:R-:W-:Y:S01]  /*1930*/  SHF.L.U32 R127, R127, 0x10, RZ ;  /* 0x000000107f7f7819 */ /* 0x000fe200000006ff */
[----:B------:R-:W-:Y:S01]  /*1940*/  FADD.FTZ R111, -R141, R104 ;  /* 0x000000688d6f7221 */ /* 0x000fe20000010100 */
[----:B------:R-:W-:Y:S01]  /*1950*/  SHF.L.U32 R116, R95, 0x10, RZ ;  /* 0x000000105f747819 */ /* 0x000fe200000006ff */
[----:B------:R-:W-:Y:S01]  /*1960*/  FMUL.FTZ R125, R0, R89 ;  /* 0x00000059007d7220 */ /* 0x000fe20000410000 */
[----:B------:R-:W-:Y:S01]  /*1970*/  SHF.R.U32.HI R100, RZ, 0x10, R101 ;  /* 0x00000010ff647819 */ /* 0x000fe20000011665 */
[----:B------:R-:W-:Y:S01]  /*1980*/  FADD.FTZ R101, -R141, R110 ;  /* 0x0000006e8d657221 */ /* 0x000fe20000010100 */
[----:B------:R-:W-:Y:S01]  /*1990*/  SHF.L.U32 R120, R99, 0x10, RZ ;  /* 0x0000001063787819 */ /* 0x000fe200000006ff */
[----:B------:R-:W-:Y:S01]  /*19a0*/  FADD.FTZ R99, -R141, R112 ;  /* 0x000000708d637221 */ /* 0x000fe20000010100 */
[----:B------:R-:W-:Y:S01]  /*19b0*/  SHF.L.U32 R104, R113, 0x10, RZ ;  /* 0x0000001071687819 */ /* 0x000fe200000006ff */
[C---:B------:R-:W-:Y:S01]  /*19c0*/  FADD.FTZ R143, -R141.reuse, R102 ;  /* 0x000000668d8f7221 */ /* 0x040fe20000010100 */
[----:B-----5:R-:W-:Y:S01]  /*19d0*/  FMUL.FTZ R0, R88, R107 ;  /* 0x0000006b58007220 */ /* 0x020fe20000410000 */
[----:B------:R-:W-:Y:S01]  /*19e0*/  FADD.FTZ R113, -R141, R90 ;  /* 0x0000005a8d717221 */ /* 0x000fe20000010100 */
[--C-:B------:R-:W-:Y:S01]  /*19f0*/  SHF.R.U64 R110, R6, 0x10, R7.reuse ;  /* 0x00000010066e7819 */ /* 0x100fe20000001207 */
[----:B------:R-:W-:Y:S01]  /*1a00*/  FMUL.FTZ R128, R117, R94 ;  /* 0x0000005e75807220 */ /* 0x000fe20000410000 */
[----:B------:R-:W-:Y:S01]  /*1a10*/  SHF.R.U32.HI R112, RZ, 0x10, R7 ;  /* 0x00000010ff707819 */ /* 0x000fe20000011607 */
[----:B------:R-:W-:Y:S01]  /*1a20*/  FADD.FTZ R133, -R141, R98 ;  /* 0x000000628d857221 */ /* 0x000fe20000010100 */
[----:B------:R-:W-:Y:S01]  /*1a30*/  SHF.L.U32 R102, R7, 0x10, RZ ;  /* 0x0000001007667819 */ /* 0x000fe200000006ff */
[----:B------:R-:W-:Y:S01]  /*1a40*/  FMUL.FTZ R117, R108, R127 ;  /* 0x0000007f6c757220 */ /* 0x000fe20000410000 */
[----:B------:R-:W-:Y:S01]  /*1a50*/  SHF.R.U32.HI R138, RZ, 0x10, R11 ;  /* 0x00000010ff8a7819 */ /* 0x000fe2000001160b */
[----:B------:R-:W-:Y:S01]  /*1a60*/  FADD.FTZ R91, -R141, R116 ;  /* 0x000000748d5b7221 */ /* 0x000fe20000010100 */
[----:B------:R-:W-:Y:S01]  /*1a70*/  SHF.L.U32 R90, R11, 0x10, RZ ;  /* 0x000000100b5a7819 */ /* 0x000fe200000006ff */
[----:B------:R-:W-:Y:S01]  /*1a80*/  FADD.FTZ R108, RZ, R125 ;  /* 0x0000007dff6c7221 */ /* 0x000fe20000010000 */
[----:B------:R-:W-:Y:S01]  /*1a90*/  SHF.L.U32 R7, R19, 0x10, RZ ;  /* 0x0000001013077819 */ /* 0x000fe200000006ff */
[----:B------:R-:W-:Y:S01]  /*1aa0*/  FMUL.FTZ R116, R88, R137 ;  /* 0x0000008958747220 */ /* 0x000fe20000410000 */
[----:B------:R-:W-:Y:S01]  /*1ab0*/  SHF.R.U64 R134, R92, 0x10, R93 ;  /* 0x000000105c867819 */ /* 0x000fe2000000125d */
[----:B------:R-:W-:Y:S01]  /*1ac0*/  FFMA.FTZ R107, R0, R125, RZ ;  /* 0x0000007d006b7223 */ /* 0x000fe200000100ff */
[----:B------:R-:W-:-:S02]  /*1ad0*/  SHF.R.U64 R126, R8, 0x10, R9 ;  /* 0x00000010087e7819 */ /* 0x000fc40000001209 */
[----:B------:R-:W-:Y:S02]  /*1ae0*/  SHF.R.U32.HI R123, RZ, 0x10, R9 ;  /* 0x00000010ff7b7819 */ /* 0x000fe40000011609 */
[----:B------:R-:W-:Y:S01]  /*1af0*/  SHF.L.U32 R98, R9, 0x10, RZ ;  /* 0x0000001009627819 */ /* 0x000fe200000006ff */
[----:B------:R-:W-:Y:S01]  /*1b00*/  FADD.FTZ R95, -R141, R114 ;  /* 0x000000728d5f7221 */ /* 0x000fe20000010100 */
[----:B------:R-:W-:Y:S02]  /*1b10*/  SHF.L.U32 R92, R92, 0x10, RZ ;  /* 0x000000105c5c7819 */ /* 0x000fe400000006ff */
[----:B------:R-:W-:Y:S01]  /*1b20*/  SHF.L.U32 R9, R16, 0x10, RZ ;  /* 0x0000001010097819 */ /* 0x000fe200000006ff */
[----:B------:R-:W-:Y:S01]  /*1b30*/  FMUL.FTZ R136, R7, R90 ;  /* 0x0000005a07887220 */ /* 0x000fe20000410000 */
[----:B------:R-:W-:Y:S01]  /*1b40*/  SHF.R.U64 R114, R4, 0x10, R5 ;  /* 0x0000001004727819 */ /* 0x000fe20000001205 */
[----:B------:R-:W-:Y:S01]  /*1b50*/  FADD.FTZ R137, R108, R117 ;  /* 0x000000756c897221 */ /* 0x000fe20000010000 */
[----:B------:R-:W-:Y:S01]  /*1b60*/  SHF.L.U32 R138, R138, 0x10, RZ ;  /* 0x000000108a8a7819 */ /* 0x000fe200000006ff */
        /* <DEDUP_REMOVED lines=11> */
[----:B------:R-:W-:Y:S01]  /*1c20*/  FADD.FTZ R137, R137, R114 ;  /* 0x0000007289897221 */ /* 0x000fe20000010000 */
[C---:B------:R-:W-:Y:S01]  /*1c30*/  FADD.FTZ R129, -R141.reuse, R118 ;  /* 0x000000768d817221 */ /* 0x040fe20000010100 */
[C---:B------:R-:W-:Y:S01]  /*1c40*/  FADD.FTZ R131, -R141.reuse, R120 ;  /* 0x000000788d837221 */ /* 0x040fe20000010100 */
[C---:B------:R-:W-:Y:S01]  /*1c50*/  FADD.FTZ R103, -R141.reuse, R100 ;  /* 0x000000648d677221 */ /* 0x040fe20000010100 */
[C---:B------:R-:W-:Y:S01]  /*1c60*/  FADD.FTZ R97, -R141.reuse, R96 ;  /* 0x000000608d617221 */ /* 0x040fe20000010100 */
[----:B------:R-:W-:Y:S01]  /*1c70*/  FADD.FTZ R139, -R141, R104 ;  /* 0x000000688d8b7221 */ /* 0x000fe20000010100 */
[----:B------:R-:W-:Y:S01]  /*1c80*/  FMUL.FTZ R111, R88, R111 ;  /* 0x0000006f586f7220 */ /* 0x000fe20000410000 */
[----:B------:R-:W-:Y:S01]  /*1c90*/  FFMA.FTZ R108, R113, R114, R108 ;  /* 0x00000072716c7223 */ /* 0x000fe2000001006c */
[----:B------:R-:W-:Y:S01]  /*1ca0*/  FADD.FTZ R141, -R141, R106 ;  /* 0x0000006a8d8d7221 */ /* 0x000fe20000010100 */
[----:B------:R-:W-:Y:S01]  /*1cb0*/  FMUL.FTZ R122, R121, R98 ;  /* 0x00000062797a7220 */ /* 0x000fe20000410000 */
        /* <DEDUP_REMOVED lines=12> */
[----:B------:R-:W-:Y:S01]  /*1d80*/  FMUL.FTZ R105, R88, R105 ;  /* 0x0000006958697220 */ /* 0x000fe20000410000 */
[----:B------:R-:W-:Y:S01]  /*1d90*/  FFMA.FTZ R106, R109, R110, R108 ;  /* 0x0000006e6d6a7223 */ /* 0x000fe2000001006c */
[----:B------:R-:W-:Y:S01]  /*1da0*/  SHF.L.U32 R96, R8, 0x10, RZ ;  /* 0x0000001008607819 */ /* 0x000fe200000006ff */
[----:B------:R-:W-:Y:S01]  /*1db0*/  FMUL.FTZ R108, R93, R132 ;  /* 0x000000845d6c7220 */ /* 0x000fe20000410000 */
[----:B------:R-:W-:Y:S01]  /*1dc0*/  SHF.R.U32.HI R142, RZ, 0x10, R5 ;  /* 0x00000010ff8e7819 */ /* 0x000fe20000011605 */
[----:B------:R-:W-:Y:S01]  /*1dd0*/  FADD.FTZ R137, R137, R128 ;  /* 0x0000008089897221 */ /* 0x000fe20000010000 */
[----:B------:R-:W-:Y:S01]  /*1de0*/  FMUL.FTZ R103, R88, R103 ;  /* 0x0000006758677220 */ /* 0x000fe20000410000 */
[----:B------:R-:W-:Y:S01]  /*1df0*/  FFMA.FTZ R106, R105, R128, R106 ;  /* 0x00000080696a7223 */ /* 0x000fe2000001006a */
[----:B------:R-:W-:Y:S01]  /*1e00*/  SHF.L.U32 R5, R80, 0x10, RZ ;  /* 0x0000001050057819 */ /* 0x000fe200000006ff */
[----:B------:R-:W-:Y:S01]  /*1e10*/  FMUL.FTZ R124, R119, R96 ;  /* 0x00000060777c7220 */ /* 0x000fe20000410000 */
[----:B------:R-:W-:Y:S01]  /*1e20*/  SHF.L.U32 R126, R126, 0x10, RZ ;  /* 0x000000107e7e7819 */ /* 0x000fe200000006ff */
[----:B------:R-:W-:Y:S01]  /*1e30*/  FADD.FTZ R137, R137, R108 ;  /* 0x0000006c89897221 */ /* 0x000fe20000010000 */
[----:B------:R-:W-:Y:S01]  /*1e40*/  SHF.L.U32 R7, R142, 0x10, RZ ;  /* 0x000000108e077819 */ /* 0x000fe200000006ff */
[C---:B------:R-:W-:Y:S01]  /*1e50*/  FMUL.FTZ R101, R88.reuse, R101 ;  /* 0x0000006558657220 */ /* 0x040fe20000410000 */
[----:B------:R-:W-:Y:S01]  /*1e60*/  FFMA.FTZ R142, R103, R108, R106 ;  /* 0x0000006c678e7223 */ /* 0x000fe2000001006a */
[----:B------:R-:W-:Y:S01]  /*1e70*/  FMUL.FTZ R106, R5, R126 ;  /* 0x0000007e056a7220 */ /* 0x000fe20000410000 */
[----:B------:R-:W-:Y:S01]  /*1e80*/  FADD.FTZ R137, R137, R124 ;  /* 0x0000007c89897221 */ /* 0x000fe20000010000 */
[C---:B------:R-:W-:Y:S01]  /*1e90*/  FMUL.FTZ R97, R88.reuse, R97 ;  /* 0x0000006158617220 */ /* 0x040fe20000410000 */
[----:B------:R-:W-:Y:S01]  /*1ea0*/  FFMA.FTZ R142, R101, R124, R142 ;  /* 0x0000007c658e7223 */ /* 0x000fe2000001008e */
[----:B------:R-:W-:Y:S01]  /*1eb0*/  SHF.L.U32 R123, R123, 0x10, RZ ;  /* 0x000000107b7b7819 */ /* 0x000fe200000006ff */
[----:B------:R-:W-:Y:S01]  /*1ec0*/  FADD.FTZ R137, R137, R106 ;  /* 0x0000006a89897221 */ /* 0x000fe20000010000 */
[----:B------:R-:W-:Y:S01]  /*1ed0*/  FMUL.FTZ R99, R88, R99 ;  /* 0x0000006358637220 */ /* 0x000fe20000410000 */
        /* <DEDUP_REMOVED lines=23> */
[----:B------:R-:W-:Y:S01]  /*2050*/  SHF.L.U32 R119, R112, 0x10, RZ ;  /* 0x0000001070777819 */ /* 0x000fe200000006ff */
[----:B------:R-:W-:Y:S01]  /*2060*/  FADD.FTZ R145, R10, R131 ;  /* 0x000000830a917221 */ /* 0x000fe20000010000 */
[----:B------:R-:W-:Y:S01]  /*2070*/  FFMA.FTZ R6, R144, R131, R5 ;  /* 0x0000008390067223 */ /* 0x000fe20000010005 */
[----:B------:R-:W-:Y:S01]  /*2080*/  FMUL.FTZ R133, R4, R7 ;  /* 0x0000000704857220 */ /* 0x000fe20000410000 */
[----:B------:R-:W-:Y:S01]  /*2090*/  FMUL.FTZ R146, R88, R143 ;  /* 0x0000008f58927220 */ /* 0x000fe20000410000 */
[----:B------:R-:W-:Y:S01]  /*20a0*/  FMUL.FTZ R137, R8, R119 ;  /* 0x0000007708897220 */ /* 0x000fe20000410000 */
[----:B------:R-:W-:Y:S01]  /*20b0*/  FADD.FTZ R4, R145, R118 ;  /* 0x0000007691047221 */ /* 0x000fe20000010000 */
        /* <DEDUP_REMOVED lines=34> */
[----:B------:R-:W-:-:S07]  /*22e0*/  FMUL.FTZ R153, R150, R7 ;  /* 0x0000000796997220 */ /* 0x000fce0000410000 */
.L_x_54:
[----:B------:R-:W-:Y:S01]  /*22f0*/  FADD.FTZ R30, R5, R30 ;  /* 0x0000001e051e7221 */ /* 0x000fe20000010000 */
[----:B------:R-:W-:Y:S01]  /*2300*/  FADD.FTZ R31, R4, R31 ;  /* 0x0000001f041f7221 */ /* 0x000fe20000010000 */
[----:B------:R-:W0:Y:S01]  /*2310*/  SHFL.DOWN PT, R5, R10, 0x10, 0x1f ;  /* 0x0a001f000a057f89 */ /* 0x000e2200000e0000 */
[----:B------:R-:W-:Y:S01]  /*2320*/  LOP3.LUT P1, RZ, R34, 0x1f, RZ, 0xc0, !PT ;  /* 0x0000001f22ff7812 */ /* 0x000fe2000782c0ff */
[----:B------:R-:W-:Y:S02]  /*2330*/  BSSY.RECONVERGENT B0, `(.L_x_55) ;  /* 0x000001e000007945 */ /* 0x000fe40003800200 */
[----:B------:R-:W1:Y:S01]  /*2340*/  SHFL.DOWN PT, R4, R157, 0x10, 0x1f ;  /* 0x0a001f009d047f89 */ /* 0x000e6200000e0000 */
[----:B0-----:R-:W-:Y:S01]  /*2350*/  FADD.FTZ R5, R5, R10 ;  /* 0x0000000a05057221 */ /* 0x001fe20000010000 */
[----:B-1----:R-:W-:-:S04]  /*2360*/  FADD.FTZ R4, R4, R157 ;  /* 0x0000009d04047221 */ /* 0x002fc80000010000 */
[----:B------:R-:W0:Y:S02]  /*2370*/  SHFL.DOWN PT, R159, R5, 0x8, 0x1f ;  /* 0x09001f00059f7f89 */ /* 0x000e2400000e0000 */
[----:B0-----:R-:W-:Y:S02]  /*2380*/  FADD.FTZ R161, R5, R159 ;  /* 0x0000009f05a17221 */ /* 0x001fe40000010000 */
        /* <DEDUP_REMOVED lines=12> */
[----:B------:R-:W0:Y:S02]  /*2450*/  SHFL.DOWN PT, R5, R10, 0x1, 0x1f ;  /* 0x08201f000a057f89 */ /* 0x000e2400000e0000 */
[----:B0-----:R-:W-:Y:S01]  /*2460*/  FADD.FTZ R5, R10, R5 ;  /* 0x000000050a057221 */ /* 0x001fe20000010000 */
[----:B------:R-:W-:Y:S06]  /*2470*/  @P1 BRA `(.L_x_56) ;  /* 0x0000000000241947 */ /* 0x000fec0003800000 */
[----:B------:R-:W0:Y:S01]  /*2480*/  S2R R34, SR_TID.X ;  /* 0x0000000000227919 */ /* 0x000e220000002100 */
[----:B------:R-:W1:Y:S01]  /*2490*/  S2UR UR5, SR_CgaCtaId ;  /* 0x00000000000579c3 */ /* 0x000e620000008800 */
[----:B------:R-:W-:Y:S02]  /*24a0*/  UMOV UR4, 0x400 ;  /* 0x0000040000047882 */ /* 0x000fe40000000000 */
[----:B-1----:R-:W-:-:S04]  /*24b0*/  ULEA UR4, UR5, UR4, 0x18 ;  /* 0x0000000405047291 */ /* 0x002fc8000f8ec0ff */
[----:B------:R-:W-:Y:S02]  /*24c0*/  UIADD3 UR5, UPT, UPT, UR4, 0x2820, URZ ;  /* 0x0000282004057890 */ /* 0x000fe4000fffe0ff */
[----:B------:R-:W-:Y:S01]  /*24d0*/  @!UP1 UIADD3 UR5, UPT, UPT, UR4, 0x2800, URZ ;  /* 0x0000280004059890 */ /* 0x000fe2000fffe0ff */
[----:B0-----:R-:W-:-:S04]  /*24e0*/  SHF.R.U32.HI R10, RZ, 0x2, R34 ;  /* 0x00000002ff0a7819 */ /* 0x001fc80000011622 */
[----:B------:R-:W-:-:S05]  /*24f0*/  LOP3.LUT R10, R10, 0x18, RZ, 0xc0, !PT ;  /* 0x000000180a0a7812 */ /* 0x000fca00078ec0ff */
[----:B------:R0:W-:Y:S02]  /*2500*/  STS.64 [R10+UR5], R4 ;  /* 0x000000040a007988 */ /* 0x0001e40008000a05 */
.L_x_56:
[----:B------:R-:W-:Y:S05]  /*2510*/  BSYNC.RECONVERGENT B0 ;  /* 0x0000000000007941 */ /* 0x000fea0003800200 */
.L_x_55:
[----:B------:R-:W1:Y:S08]  /*2520*/  S2UR UR5, SR_CgaCtaId ;  /* 0x00000000000579c3 */ /* 0x000e700000008800 */
[----:B------:R-:W-:Y:S01]  /*2530*/  BAR.SYNC.DEFER_BLOCKING 0x0 ;  /* 0x0000000000007b1d */ /* 0x000fe20000010000 */
[----:B------:R-:W-:Y:S01]  /*2540*/  FADD.FTZ R35, R6, R35 ;  /* 0x0000002306237221 */ /* 0x000fe20000010000 */
[----:B------:R-:W-:Y:S01]  /*2550*/  FADD.FTZ R36, R7, R36 ;  /* 0x0000002407247221 */ /* 0x000fe20000010000 */
[----:B------:R-:W-:Y:S01]  /*2560*/  FADD.FTZ R33, R8, R33 ;  /* 0x0000002108217221 */ /* 0x000fe20000010000 */
[----:B------:R-:W-:Y:S01]  /*2570*/  FADD.FTZ R37, R11, R37 ;  /* 0x000000250b257221 */ /* 0x000fe20000010000 */
[----:B------:R-:W-:Y:S01]  /*2580*/  FADD.FTZ R38, R9, R38 ;  /* 0x0000002609267221 */ /* 0x000fe20000010000 */
[----:B------:R-:W-:Y:S01]  /*2590*/  UMOV UR4, 0x400 ;  /* 0x0000040000047882 */ /* 0x000fe20000000000 */
[----:B------:R-:W-:Y:S01]  /*25a0*/  FADD.FTZ R55, R89, R55 ;  /* 0x0000003759377221 */ /* 0x000fe20000010000 */
        /* <DEDUP_REMOVED lines=15> */
[----:B-1----:R-:W-:Y:S01]  /*26a0*/  ULEA UR4, UR5, UR4, 0x18 ;  /* 0x0000000405047291 */ /* 0x002fe2000f8ec0ff */
[----:B------:R-:W-:Y:S01]  /*26b0*/  FADD.FTZ R53, R90, R53 ;  /* 0x000000355a357221 */ /* 0x000fe20000010000 */
[----:B------:R-:W-:Y:S01]  /*26c0*/  FADD.FTZ R54, R127, R54 ;  /* 0x000000367f367221 */ /* 0x000fe20000010000 */
[----:B------:R-:W-:Y:S01]  /*26d0*/  FADD.FTZ R56, R153, R56 ;  /* 0x0000003899387221 */ /* 0x000fe20000010000 */
[----:B------:R-:W-:Y:S01]  /*26e0*/  UIADD3 UR5, UPT, UPT, UR4, 0x2820, URZ ;  /* 0x0000282004057890 */ /* 0x000fe2000fffe0ff */
[----:B------:R-:W-:Y:S01]  /*26f0*/  FADD.FTZ R57, R164, R57 ;  /* 0x00000039a4397221 */ /* 0x000fe20000010000 */
[----:B------:R-:W-:Y:S01]  /*2700*/  @!UP1 UIADD3 UR5, UPT, UPT, UR4, 0x2800, URZ ;  /* 0x0000280004059890 */ /* 0x000fe2000fffe0ff */
[----:B------:R-:W-:Y:S01]  /*2710*/  FADD.FTZ R58, R151, R58 ;  /* 0x0000003a973a7221 */ /* 0x000fe20000010000 */
[----:B------:R-:W-:Y:S01]  /*2720*/  UIADD3 UR6, UPT, UPT, UR4, 0x2830, URZ ;  /* 0x0000283004067890 */ /* 0x000fe2000fffe0ff */
[----:B------:R-:W-:Y:S01]  /*2730*/  FADD.FTZ R59, R162, R59 ;  /* 0x0000003ba23b7221 */ /* 0x000fe20000010000 */
[----:B------:R-:W-:Y:S01]  /*2740*/  @!UP1 UIADD3 UR6, UPT, UPT, UR4, 0x2810, URZ ;  /* 0x0000281004069890 */ /* 0x000fe2000fffe0ff */
[----:B------:R-:W-:Y:S01]  /*2750*/  FADD.FTZ R60, R149, R60 ;  /* 0x0000003c953c7221 */ /* 0x000fe20000010000 */
[----:B------:R-:W-:Y:S01]  /*2760*/  FADD.FTZ R61, R160, R61 ;  /* 0x0000003da03d7221 */ /* 0x000fe20000010000 */
[----:B------:R-:W-:Y:S01]  /*2770*/  FADD.FTZ R62, R147, R62 ;  /* 0x0000003e933e7221 */ /* 0x000fe20000010000 */
[----:B------:R-:W-:Y:S01]  /*2780*/  FADD.FTZ R63, R158, R63 ;  /* 0x0000003f9e3f7221 */ /* 0x000fe20000010000 */
[----:B0-----:R-:W0:Y:S01]  /*2790*/  LDS.128 R4, [UR5] ;  /* 0x00000005ff047984 */ /* 0x001e220008000c00 */
[----:B------:R-:W-:Y:S01]  /*27a0*/  FADD.FTZ R64, R145, R64 ;  /* 0x0000004091407221 */ /* 0x000fe20000010000 */
[----:B------:R-:W-:Y:S01]  /*27b0*/  FADD.FTZ R65, R156, R65 ;  /* 0x000000419c417221 */ /* 0x000fe20000010000 */
[----:B------:R-:W-:Y:S01]  /*27c0*/  FADD.FTZ R66, R143, R66 ;  /* 0x000000428f427221 */ /* 0x000fe20000010000 */
[----:B------:R-:W1:Y:S01]  /*27d0*/  LDS.128 R8, [UR6] ;  /* 0x00000006ff087984 */ /* 0x000e620008000c00 */
[----:B------:R-:W-:Y:S01]  /*27e0*/  FADD.FTZ R67, R154, R67 ;  /* 0x000000439a437221 */ /* 0x000fe20000010000 */
[----:B------:R-:W-:Y:S01]  /*27f0*/  FADD.FTZ R68, R141, R68 ;  /* 0x000000448d447221 */ /* 0x000fe20000010000 */
[----:B------:R-:W-:Y:S01]  /*2800*/  FADD.FTZ R69, R152, R69 ;  /* 0x0000004598457221 */ /* 0x000fe20000010000 */
[----:B------:R-:W-:Y:S01]  /*2810*/  FADD.FTZ R86, R139, R86 ;  /* 0x000000568b567221 */ /* 0x000fe20000010000 */
        /* <DEDUP_REMOVED lines=10> */
[----:B------:R-:W-:Y:S01]  /*28c0*/  FSEL R4, R10, RZ, !P2 ;  /* 0x000000ff0a047208 */ /* 0x000fe20005000000 */
[----:B------:R-:W-:Y:S06]  /*28d0*/  BRA.U UP0, `(.L_x_57) ;  /* 0x0000001100f87547 */ /* 0x000fec000b800000 */
[----:B------:R-:W-:-:S04]  /*28e0*/  UISETP.NE.U32.AND UP0, UPT, UR16, URZ, UPT ;  /* 0x000000ff1000728c */ /* 0x000fc8000bf05070 */
[----:B------:R-:W-:-:S09]  /*28f0*/  UISETP.NE.AND.EX UP0, UPT, UR17, URZ, UPT, UP0 ;  /* 0x000000ff1100728c */ /* 0x000fd2000bf05300 */
[----:B------:R-:W-:Y:S05]  /*2900*/  BRA.U UP0, `(.L_x_58) ;  /* 0x0000000900107547 */ /* 0x000fea000b800000 */
[C-C-:B------:R-:W-:Y:S01]  /*2910*/  FFMA.FTZ R109, R5.reuse, R109, R4.reuse ;  /* 0x0000006d056d7223 */ /* 0x140fe20000010004 */
[C-C-:B------:R-:W-:Y:S01]  /*2920*/  FFMA.FTZ R140, R5.reuse, R140, R4.reuse ;  /* 0x0000008c058c7223 */ /* 0x140fe20000010004 */
[C-C-:B------:R-:W-:Y:S01]  /*2930*/  FFMA.FTZ R115, R5.reuse, R115, R4.reuse ;  /* 0x0000007305737223 */ /* 0x140fe20000010004 */
[----:B------:R-:W-:Y:S01]  /*2940*/  FFMA.FTZ R105, R5, R105, R4 ;  /* 0x0000006905697223 */ /* 0x000fe20000010004 */
[----:B------:R-:W-:Y:S01]  /*2950*/  FADD.FTZ R109, -R109, R110 ;  /* 0x0000006e6d6d7221 */ /* 0x000fe20000010100 */
[C-C-:B------:R-:W-:Y:S01]  /*2960*/  FFMA.FTZ R101, R5.reuse, R101, R4.reuse ;  /* 0x0000006505657223 */ /* 0x140fe20000010004 */
[----:B------:R-:W-:Y:S01]  /*2970*/  FADD.FTZ R91, -R140, R91 ;  /* 0x0000005b8c5b7221 */ /* 0x000fe20000010100 */
[----:B------:R-:W-:Y:S01]  /*2980*/  FFMA.FTZ R95, R5, R95, R4 ;  /* 0x0000005f055f7223 */ /* 0x000fe20000010004 */
[----:B------:R-:W-:Y:S01]  /*2990*/  FMUL.FTZ R90, R88, R109 ;  /* 0x0000006d585a7220 */ /* 0x000fe20000410000 */
[----:B------:R-:W-:Y:S01]  /*29a0*/  FADD.FTZ R115, -R115, R136 ;  /* 0x0000008873737221 */ /* 0x000fe20000010100 */
[----:B------:R-:W-:Y:S01]  /*29b0*/  FADD.FTZ R105, -R105, R128 ;  /* 0x0000008069697221 */ /* 0x000fe20000010100 */
[C-C-:B------:R-:W-:Y:S01]  /*29c0*/  FFMA.FTZ R113, R5.reuse, R113, R4.reuse ;  /* 0x0000007105717223 */ /* 0x140fe20000010004 */
[----:B------:R-:W-:Y:S01]  /*29d0*/  FFMA.FTZ R103, R5, R103, R4 ;  /* 0x0000006705677223 */ /* 0x000fe20000010004 */
[----:B------:R-:W-:Y:S01]  /*29e0*/  FADD.FTZ R101, -R101, R124 ;  /* 0x0000007c65657221 */ /* 0x000fe20000010100 */
[C-C-:B------:R-:W-:Y:S01]  /*29f0*/  FFMA.FTZ R93, R5.reuse, R93, R4.reuse ;  /* 0x0000005d055d7223 */ /* 0x140fe20000010004 */
[----:B------:R-:W-:Y:S01]  /*2a00*/  FMUL.FTZ R9, R90, R87 ;  /* 0x000000575a097220 */ /* 0x000fe20000410000 */
[C-C-:B------:R-:W-:Y:S01]  /*2a10*/  FFMA.FTZ R97, R5.reuse, R97, R4.reuse ;  /* 0x0000006105617223 */ /* 0x140fe20000010004 */
[----:B------:R-:W-:Y:S01]  /*2a20*/  FFMA.FTZ R99, R5, R99, R4 ;  /* 0x0000006305637223 */ /* 0x000fe20000010004 */
[C---:B------:R-:W-:Y:S01]  /*2a30*/  FMUL.FTZ R96, R88.reuse, R91 ;  /* 0x0000005b58607220 */ /* 0x040fe20000410000 */
[----:B------:R-:W-:Y:S01]  /*2a40*/  FADD.FTZ R95, -R95, R120 ;  /* 0x000000785f5f7221 */ /* 0x000fe20000010100 */
[C-C-:B------:R-:W-:Y:S01]  /*2a50*/  FFMA.FTZ R116, R5.reuse, R116, R4.reuse ;  /* 0x0000007405747223 */ /* 0x140fe20000010004 */
[C---:B------:R-:W-:Y:S01]  /*2a60*/  FMUL.FTZ R8, R88.reuse, R115 ;  /* 0x0000007358087220 */ /* 0x040fe20000410000 */
[C---:B------:R-:W-:Y:S01]  /*2a70*/  FMUL.FTZ R90, R88.reuse, R105 ;  /* 0x00000069585a7220 */ /* 0x040fe20000410000 */
[C-C-:B------:R-:W-:Y:S01]  /*2a80*/  FFMA.FTZ R144, R5.reuse, R144, R4.reuse ;  /* 0x0000009005907223 */ /* 0x140fe20000010004 */
[C-C-:B------:R-:W-:Y:S01]  /*2a90*/  FFMA.FTZ R146, R5.reuse, R146, R4.reuse ;  /* 0x0000009205927223 */ /* 0x140fe20000010004 */
[----:B------:R-:W-:Y:S01]  /*2aa0*/  FFMA.FTZ R148, R5, R148, R4 ;  /* 0x0000009405947223 */ /* 0x000fe20000010004 */
[----:B------:R-:W-:Y:S01]  /*2ab0*/  FADD.FTZ R113, -R113, R114 ;  /* 0x0000007271717221 */ /* 0x000fe20000010100 */
[----:B------:R-:W-:Y:S01]  /*2ac0*/  FADD.FTZ R103, -R103, R108 ;  /* 0x0000006c67677221 */ /* 0x000fe20000010100 */
[----:B------:R-:W-:Y:S01]  /*2ad0*/  FMUL.FTZ R92, R88, R101 ;  /* 0x00000065585c7220 */ /* 0x000fe20000410000 */
[----:B------:R-:W-:Y:S01]  /*2ae0*/  FADD.FTZ R93, -R93, R118 ;  /* 0x000000765d5d7221 */ /* 0x000fe20000010100 */
[C-C-:B------:R-:W-:Y:S01]  /*2af0*/  FFMA.FTZ R0, R5.reuse, R0, R4.reuse ;  /* 0x0000000005007223 */ /* 0x140fe20000010004 */
[----:B------:R-:W-:Y:S01]  /*2b00*/  FFMA.FTZ R111, R5, R111, R4 ;  /* 0x0000006f056f7223 */ /* 0x000fe20000010004 */
[----:B------:R-:W-:Y:S01]  /*2b10*/  FADD.FTZ R97, -R97, R106 ;  /* 0x0000006a61617221 */ /* 0x000fe20000010100 */
[----:B------:R-:W-:Y:S01]  /*2b20*/  FADD.FTZ R99, -R99, R122 ;  /* 0x0000007a63637221 */ /* 0x000fe20000010100 */
[----:B------:R-:W-:Y:S01]  /*2b30*/  FMUL.FTZ R96, R96, R87 ;  /* 0x0000005760607220 */ /* 0x000fe20000410000 */
[----:B------:R-:W-:Y:S01]  /*2b40*/  FMUL.FTZ R98, R88, R95 ;  /* 0x0000005f58627220 */ /* 0x000fe20000410000 */
[C-C-:B------:R-:W-:Y:S01]  /*2b50*/  FFMA.FTZ R142, R5.reuse, R142, R4.reuse ;  /* 0x0000008e058e7223 */ /* 0x140fe20000010004 */
[C-C-:B------:R-:W-:Y:S01]  /*2b60*/  FFMA.FTZ R150, R5.reuse, R150, R4.reuse ;  /* 0x0000009605967223 */ /* 0x140fe20000010004 */
[----:B------:R-:W-:Y:S01]  /*2b70*/  FADD.FTZ R117, -R116, R117 ;  /* 0x0000007574757221 */ /* 0x000fe20000010100 */
[-C--:B------:R-:W-:Y:S01]  /*2b80*/  FMUL.FTZ R7, R8, R87.reuse ;  /* 0x0000005708077220 */ /* 0x080fe20000410000 */
[----:B------:R-:W-:Y:S01]  /*2b90*/  FMUL.FTZ R11, R90, R87 ;  /* 0x000000575a0b7220 */ /* 0x000fe20000410000 */
[----:B------:R-:W-:Y:S01]  /*2ba0*/  FADD.FTZ R131, -R144, R131 ;  /* 0x0000008390837221 */ /* 0x000fe20000010100 */
[----:B------:R-:W-:Y:S01]  /*2bb0*/  FADD.FTZ R137, -R146, R137 ;  /* 0x0000008992897221 */ /* 0x000fe20000010100 */
[----:B------:R-:W-:Y:S01]  /*2bc0*/  FADD.FTZ R135, -R148, R135 ;  /* 0x0000008794877221 */ /* 0x000fe20000010100 */
[----:B------:R-:W-:Y:S01]  /*2bd0*/  FFMA.FTZ R5, R5, R129, R4 ;  /* 0x0000008105057223 */ /* 0x000fe20000010004 */
[C---:B------:R-:W-:Y:S01]  /*2be0*/  FMUL.FTZ R8, R88.reuse, R113 ;  /* 0x0000007158087220 */ /* 0x040fe20000410000 */
[----:B------:R-:W-:Y:S01]  /*2bf0*/  FMUL.FTZ R90, R88, R103 ;  /* 0x00000067585a7220 */ /* 0x000fe20000410000 */
[----:B------:R-:W-:Y:S01]  /*2c00*/  FMUL.FTZ R89, R92, R87 ;  /* 0x000000575c597220 */ /* 0x000fe20000410000 */
[C---:B------:R-:W-:Y:S01]  /*2c10*/  FMUL.FTZ R102, R88.reuse, R93 ;  /* 0x0000005d58667220 */ /* 0x040fe20000410000 */
[----:B------:R-:W-:Y:S01]  /*2c20*/  FADD.FTZ R111, -R111, R130 ;  /* 0x000000826f6f7221 */ /* 0x000fe20000010100 */
[C---:B------:R-:W-:Y:S01]  /*2c30*/  FMUL.FTZ R92, R88.reuse, R97 ;  /* 0x00000061585c7220 */ /* 0x040fe20000410000 */
[----:B------:R-:W-:Y:S01]  /*2c40*/  FMUL.FTZ R94, R88, R99 ;  /* 0x00000063585e7220 */ /* 0x000fe20000410000 */
[----:B------:R0:W-:Y:S01]  /*2c50*/  F2F.BF16.F32 R91, R96 ;  /* 0x00000060005b7304 */ /* 0x0001e20000202000 */
[----:B------:R-:W-:Y:S01]  /*2c60*/  FMUL.FTZ R98, R98, R87 ;  /* 0x0000005762627220 */ /* 0x000fe20000410000 */
[----:B------:R-:W-:Y:S01]  /*2c70*/  FADD.FTZ R125, -R0, R125 ;  /* 0x0000007d007d7221 */ /* 0x000fe20000010100 */
[C---:B------:R-:W-:Y:S01]  /*2c80*/  FMUL.FTZ R6, R88.reuse, R117 ;  /* 0x0000007558067220 */ /* 0x040fe20000410000 */
[----:B------:R-:W-:Y:S01]  /*2c90*/  FMUL.FTZ R100, R88, R131 ;  /* 0x0000008358647220 */ /* 0x000fe20000410000 */
[----:B------:R-:W-:Y:S01]  /*2ca0*/  FADD.FTZ R107, -R142, R107 ;  /* 0x0000006b8e6b7221 */ /* 0x000fe20000010100 */
[----:B------:R-:W-:Y:S01]  /*2cb0*/  FADD.FTZ R133, -R150, R133 ;  /* 0x0000008596857221 */ /* 0x000fe20000010100 */
[C---:B------:R-:W-:Y:S01]  /*2cc0*/  FMUL.FTZ R4, R88.reuse, R135 ;  /* 0x0000008758047220 */ /* 0x040fe20000410000 */
[----:B------:R-:W-:Y:S01]  /*2cd0*/  FADD.FTZ R5, -R5, R112 ;  /* 0x0000007005057221 */ /* 0x000fe20000010100 */
[----:B0-----:R-:W-:Y:S01]  /*2ce0*/  FMUL.FTZ R96, R88, R137 ;  /* 0x0000008958607220 */ /* 0x001fe20000410000 */
[-C--:B------:R-:W-:Y:S01]  /*2cf0*/  FMUL.FTZ R10, R8, R87.reuse ;  /* 0x00000057080a7220 */ /* 0x080fe20000410000 */
[-C--:B------:R-:W-:Y:S01]  /*2d00*/  FMUL.FTZ R90, R90, R87.reuse ;  /* 0x000000575a5a7220 */ /* 0x080fe20000410000 */
[----:B------:R-:W-:Y:S01]  /*2d10*/  FMUL.FTZ R102, R102, R87 ;  /* 0x0000005766667220 */ /* 0x000fe20000410000 */
[----:B------:R-:W-:Y:S01]  /*2d20*/  FMUL.FTZ R8, R88, R111 ;  /* 0x0000006f58087220 */ /* 0x000fe20000410000 */
[-C--:B------:R-:W-:Y:S01]  /*2d30*/  FMUL.FTZ R92, R92, R87.reuse ;  /* 0x000000575c5c7220 */ /* 0x080fe20000410000 */
[----:B------:R-:W-:Y:S01]  /*2d40*/  FMUL.FTZ R94, R94, R87 ;  /* 0x000000575e5e7220 */ /* 0x000fe20000410000 */
[----:B------:R0:W-:Y:S01]  /*2d50*/  F2F.BF16.F32 R99, R98 ;  /* 0x0000006200637304 */ /* 0x0001e20000202000 */
[----:B------:R-:W-:Y:S01]  /*2d60*/  FMUL.FTZ R0, R88, R125 ;  /* 0x0000007d58007220 */ /* 0x000fe20000410000 */
[-C--:B------:R-:W-:Y:S01]  /*2d70*/  FMUL.FTZ R6, R6, R87.reuse ;  /* 0x0000005706067220 */ /* 0x080fe20000410000 */
[-C--:B------:R-:W-:Y:S01]  /*2d80*/  FMUL.FTZ R100, R100, R87.reuse ;  /* 0x0000005764647220 */ /* 0x080fe20000410000 */
[----:B------:R-:W-:Y:S01]  /*2d90*/  FMUL.FTZ R96, R96, R87 ;  /* 0x0000005760607220 */ /* 0x000fe20000410000 */
[----:B------:R-:W-:Y:S01]  /*2da0*/  FMUL.FTZ R104, R88, R133 ;  /* 0x0000008558687220 */ /* 0x000fe20000410000 */
[-C--:B------:R-:W-:Y:S01]  /*2db0*/  FMUL.FTZ R95, R4, R87.reuse ;  /* 0x00000057045f7220 */ /* 0x080fe20000410000 */
[----:B------:R-:W-:Y:S01]  /*2dc0*/  FMUL.FTZ R8, R8, R87 ;  /* 0x0000005708087220 */ /* 0x000fe20000410000 */
[----:B------:R-:W-:Y:S01]  /*2dd0*/  F2F.BF16.F32 R7, R7 ;  /* 0x0000000700077304 */ /* 0x000fe20000202000 */
[C---:B0-----:R-:W-:Y:S01]  /*2de0*/  FMUL.FTZ R98, R88.reuse, R107 ;  /* 0x0000006b58627220 */ /* 0x041fe20000410000 */
[----:B------:R-:W-:Y:S01]  /*2df0*/  FMUL.FTZ R88, R88, R5 ;  /* 0x0000000558587220 */ /* 0x000fe20000410000 */
[-C--:B------:R-:W-:Y:S01]  /*2e00*/  FMUL.FTZ R0, R0, R87.reuse ;  /* 0x0000005700007220 */ /* 0x080fe20000410000 */
[----:B------:R-:W0:Y:S01]  /*2e10*/  LDC.64 R4, c[0x0][0x468] ;  /* 0x00011a00ff047b82 */ /* 0x000e220000000a00 */
[-C--:B------:R-:W-:Y:S01]  /*2e20*/  FMUL.FTZ R98, R98, R87.reuse ;  /* 0x0000005762627220 */ /* 0x080fe20000410000 */
[-C--:B------:R-:W-:Y:S01]  /*2e30*/  FMUL.FTZ R104, R104, R87.reuse ;  /* 0x0000005768687220 */ /* 0x080fe20000410000 */
[----:B------:R-:W-:Y:S01]  /*2e40*/  FMUL.FTZ R88, R88, R87 ;  /* 0x0000005758587220 */ /* 0x000fe20000410000 */
[----:B------:R-:W1:Y:S08]  /*2e50*/  F2F.BF16.F32 R10, R10 ;  /* 0x0000000a000a7304 */ /* 0x000e700000202000 */
[----:B------:R-:W-:Y:S01]  /*2e60*/  F2F.BF16.F32 R11, R11 ;  /* 0x0000000b000b7304 */ /* 0x000fe20000202000 */
[----:B-1----:R-:W-:-:S07]  /*2e70*/  PRMT R109, R7, 0x5410, R10 ;  /* 0x00005410076d7816 */ /* 0x002fce000000000a */
[----:B------:R-:W1:Y:S08]  /*2e80*/  F2F.BF16.F32 R90, R90 ;  /* 0x0000005a005a7304 */ /* 0x000e700000202000 */
[----:B------:R-:W2:Y:S01]  /*2e90*/  F2F.BF16.F32 R9, R9 ;  /* 0x0000000900097304 */ /* 0x000ea20000202000 */
[----:B-1----:R-:W-:-:S07]  /*2ea0*/  PRMT R107, R11, 0x5410, R90 ;  /* 0x000054100b6b7816 */ /* 0x002fce000000005a */
[----:B------:R-:W-:Y:S01]  /*2eb0*/  F2F.BF16.F32 R102, R102 ;  /* 0x0000006600667304 */ /* 0x000fe20000202000 */
[----:B--2---:R-:W-:-:S07]  /*2ec0*/  IMAD.WIDE.U32 R10, R9, 0x10000, RZ ;  /* 0x00010000090a7825 */ /* 0x004fce00078e00ff */
[----:B------:R-:W1:Y:S01]  /*2ed0*/  F2F.BF16.F32 R93, R96 ;  /* 0x00000060005d7304 */ /* 0x000e620000202000 */
[----:B------:R-:W-:-:S07]  /*2ee0*/  LOP3.LUT R9, R107, R11, RZ, 0xfc, !PT ;  /* 0x0000000b6b097212 */ /* 0x000fce00078efcff */
[----:B------:R-:W2:Y:S01]  /*2ef0*/  F2F.BF16.F32 R92, R92 ;  /* 0x0000005c005c7304 */ /* 0x000ea20000202000 */
[----:B-1----:R-:W-:-:S07]  /*2f00*/  PRMT R103, R102, 0x5410, R93 ;  /* 0x0000541066677816 */ /* 0x002fce000000005d */
[----:B------:R-:W1:Y:S01]  /*2f10*/  F2F.BF16.F32 R94, R94 ;  /* 0x0000005e005e7304 */ /* 0x000e620000202000 */
[----:B--2---:R-:W-:-:S07]  /*2f20*/  IMAD.WIDE.U32 R92, R92, 0x10000, RZ ;  /* 0x000100005c5c7825 */ /* 0x004fce00078e00ff */
[----:B------:R-:W2:Y:S01]  /*2f30*/  F2F.BF16.F32 R6, R6 ;  /* 0x0000000600067304 */ /* 0x000ea20000202000 */
[----:B-1----:R-:W-:-:S07]  /*2f40*/  PRMT R105, R94, 0x5410, R91 ;  /* 0x000054105e697816 */ /* 0x002fce000000005b */
[----:B------:R-:W1:Y:S01]  /*2f50*/  F2F.BF16.F32 R100, R100 ;  /* 0x0000006400647304 */ /* 0x000e620000202000 */
[----:B------:R-:W-:Y:S01]  /*2f60*/  LOP3.LUT R11, R105, R93, RZ, 0xfc, !PT ;  /* 0x0000005d690b7212 */ /* 0x000fe200078efcff */
[----:B--2---:R-:W-:-:S06]  /*2f70*/  IMAD.WIDE.U32 R6, R6, 0x10000, RZ ;  /* 0x0001000006067825 */ /* 0x004fcc00078e00ff */
[----:B------:R-:W2:Y:S01]  /*2f80*/  F2F.BF16.F32 R8, R8 ;  /* 0x0000000800087304 */ /* 0x000ea20000202000 */
[----:B------:R-:W-:Y:S01]  /*2f90*/  LOP3.LUT R7, R109, R7, RZ, 0xfc, !PT ;  /* 0x000000076d077212 */ /* 0x000fe200078efcff */
[----:B-1----:R-:W-:-:S06]  /*2fa0*/  IMAD.WIDE.U32 R90, R100, 0x10000, RZ ;  /* 0x00010000645a7825 */ /* 0x002fcc00078e00ff */
[----:B------:R-:W1:Y:S01]  /*2fb0*/  F2F.BF16.F32 R89, R89 ;  /* 0x0000005900597304 */ /* 0x000e620000202000 */
[----:B------:R-:W-:Y:S02]  /*2fc0*/  LOP3.LUT R96, R90, R99, RZ, 0xfc, !PT ;  /* 0x000000635a607212 */ /* 0x000fe400078efcff */
[----:B--2---:R-:W-:-:S05]  /*2fd0*/  LOP3.LUT R8, R10, R8, RZ, 0xfc, !PT ;  /* 0x000000080a087212 */ /* 0x004fca00078efcff */
[----:B------:R-:W-:Y:S01]  /*2fe0*/  F2F.BF16.F32 R98, R98 ;  /* 0x0000006200627304 */ /* 0x000fe20000202000 */
[----:B-1----:R-:W-:-:S07]  /*2ff0*/  LOP3.LUT R10, R92, R89, RZ, 0xfc, !PT ;  /* 0x000000595c0a7212 */ /* 0x002fce00078efcff */
[----:B------:R-:W1:Y:S01]  /*3000*/  F2F.BF16.F32 R97, R104 ;  /* 0x0000006800617304 */ /* 0x000e620000202000 */
[----:B0-----:R-:W-:-:S07]  /*3010*/  IMAD.WIDE.U32 R92, R71, 0x8, R4 ;  /* 0x00000008475c7825 */ /* 0x001fce00078e0004 */
[----:B------:R-:W0:Y:S01]  /*3020*/  F2F.BF16.F32 R95, R95 ;  /* 0x0000005f005f7304 */ /* 0x000e220000202000 */
[----:B-1----:R-:W-:-:S07]  /*3030*/  PRMT R101, R98, 0x5410, R97 ;  /* 0x0000541062657816 */ /* 0x002fce0000000061 */
[----:B------:R-:W1:Y:S01]  /*3040*/  F2F.BF16.F32 R0, R0 ;  /* 0x0000000000007304 */ /* 0x000e620000202000 */
[----:B------:R-:W-:Y:S01]  /*3050*/  LOP3.LUT R97, R103, R91, RZ, 0xfc, !PT ;  /* 0x0000005b67617212 */ /* 0x000fe200078efcff */
[----:B------:R-:W-:-:S04]  /*3060*/  IMAD.WIDE.U32 R90, R73, 0x8, R4 ;  /* 0x00000008495a7825 */ /* 0x000fc800078e0004 */
[----:B------:R-:W-:Y:S02]  /*3070*/  IMAD.WIDE.U32 R72, R72, 0x8, R4 ;  /* 0x0000000848487825 */ /* 0x000fe400078e0004 */
[----:B------:R2:W3:Y:S02]  /*3080*/  F2F.BF16.F32 R87, R88 ;  /* 0x0000005800577304 */ /* 0x0004e40000202000 */
[----:B0-----:R-:W-:Y:S01]  /*3090*/  IMAD.WIDE.U32 R94, R95, 0x10000, RZ ;  /* 0x000100005f5e7825 */ /* 0x001fe200078e00ff */
[----:B-1----:R-:W-:-:S03]  /*30a0*/  LOP3.LUT R6, R6, R0, RZ, 0xfc, !PT ;  /* 0x0000000006067212 */ /* 0x002fc600078efcff */
[----:B--2---:R-:W-:Y:S01]  /*30b0*/  IMAD.WIDE.U32 R88, R74, 0x8, R4 ;  /* 0x000000084a587825 */ /* 0x004fe200078e0004 */
[----:B------:R-:W-:-:S03]  /*30c0*/  LOP3.LUT R95, R101, R95, RZ, 0xfc, !PT ;  /* 0x0000005f655f7212 */ /* 0x000fc600078efcff */
[----:B------:R-:W-:Y:S01]  /*30d0*/  IMAD.WIDE.U32 R4, R70, 0x8, R4 ;  /* 0x0000000846047825 */ /* 0x000fe200078e0004 */
[----:B------:R0:W-:Y:S01]  /*30e0*/  STG.E.64 desc[UR8][R88.64], R6 ;  /* 0x0000000658007986 */ /* 0x0001e2000c101b08 */
[----:B---3--:R-:W-:-:S03]  /*30f0*/  LOP3.LUT R94, R94, R87, RZ, 0xfc, !PT ;  /* 0x000000575e5e7212 */ /* 0x008fc600078efcff */
[----:B------:R0:W-:Y:S04]  /*3100*/  STG.E.64 desc[UR8][R90.64], R8 ;  /* 0x000000085a007986 */ /* 0x0001e8000c101b08 */
[----:B------:R0:W-:Y:S04]  /*3110*/  STG.E.64 desc[UR8][R72.64], R10 ;  /* 0x0000000a48007986 */ /* 0x0001e8000c101b08 */
[----:B------:R0:W-:Y:S04]  /*3120*/  STG.E.64 desc[UR8][R92.64], R96 ;  /* 0x000000605c007986 */ /* 0x0001e8000c101b08 */
[----:B------:R0:W-:Y:S01]  /*3130*/  STG.E.64 desc[UR8][R4.64], R94 ;  /* 0x0000005e04007986 */ /* 0x0001e2000c101b08 */
[----:B------:R-:W-:Y:S05]  /*3140*/  BRA `(.L_x_59) ;  /* 0x0000002400107947 */ /* 0x000fea0003800000 */
.L_x_58:
[C-C-:B------:R-:W-:Y:S01]  /*3150*/  FFMA.FTZ R140, R5.reuse, R140, R4.reuse ;  /* 0x0000008c058c7223 */ /* 0x140fe20000010004 */
[C-C-:B------:R-:W-:Y:S01]  /*3160*/  FFMA.FTZ R115, R5.reuse, R115, R4.reuse ;  /* 0x0000007305737223 */ /* 0x140fe20000010004 */
[C-C-:B------:R-:W-:Y:S01]  /*3170*/  FFMA.FTZ R109, R5.reuse, R109, R4.reuse ;  /* 0x0000006d056d7223 */ /* 0x140fe20000010004 */
[C-C-:B------:R-:W-:Y:S01]  /*3180*/  FFMA.FTZ R113, R5.reuse, R113, R4.reuse ;  /* 0x0000007105717223 */ /* 0x140fe20000010004 */
[C-C-:B------:R-:W-:Y:S01]  /*3190*/  FFMA.FTZ R105, R5.reuse, R105, R4.reuse ;  /* 0x0000006905697223 */ /* 0x140fe20000010004 */
[C-C-:B------:R-:W-:Y:S01]  /*31a0*/  FFMA.FTZ R103, R5.reuse, R103, R4.reuse ;  /* 0x0000006705677223 */ /* 0x140fe20000010004 */
[----:B------:R-:W-:Y:S01]  /*31b0*/  FFMA.FTZ R95, R5, R95, R4 ;  /* 0x0000005f055f7223 */ /* 0x000fe20000010004 */
[----:B------:R-:W-:Y:S01]  /*31c0*/  FADD.FTZ R91, -R140, R91 ;  /* 0x0000005b8c5b7221 */ /* 0x000fe20000010100 */
[----:B------:R-:W-:Y:S01]  /*31d0*/  FADD.FTZ R115, -R115, R136 ;  /* 0x0000008873737221 */ /* 0x000fe20000010100 */
[----:B------:R-:W-:Y:S01]  /*31e0*/  FADD.FTZ R109, -R109, R110 ;  /* 0x0000006e6d6d7221 */ /* 0x000fe20000010100 */
[C-C-:B------:R-:W-:Y:S01]  /*31f0*/  FFMA.FTZ R93, R5.reuse, R93, R4.reuse ;  /* 0x0000005d055d7223 */ /* 0x140fe20000010004 */
[----:B------:R-:W-:Y:S01]  /*3200*/  FFMA.FTZ R146, R5, R146, R4 ;  /* 0x0000009205927223 */ /* 0x000fe20000010004 */
[----:B------:R-:W-:Y:S01]  /*3210*/  FADD.FTZ R113, -R113, R114 ;  /* 0x0000007271717221 */ /* 0x000fe20000010100 */
[----:B------:R-:W-:Y:S01]  /*3220*/  FADD.FTZ R105, -R105, R128 ;  /* 0x0000008069697221 */ /* 0x000fe20000010100 */
[----:B------:R-:W-:Y:S01]  /*3230*/  FADD.FTZ R103, -R103, R108 ;  /* 0x0000006c67677221 */ /* 0x000fe20000010100 */
[----:B------:R-:W-:Y:S01]  /*3240*/  FFMA.FTZ R111, R5, R111, R4 ;  /* 0x0000006f056f7223 */ /* 0x000fe20000010004 */
[----:B------:R-:W-:Y:S01]  /*3250*/  FADD.FTZ R95, -R95, R120 ;  /* 0x000000785f5f7221 */ /* 0x000fe20000010100 */
[C-C-:B------:R-:W-:Y:S01]  /*3260*/  FFMA.FTZ R97, R5.reuse, R97, R4.reuse ;  /* 0x0000006105617223 */ /* 0x140fe20000010004 */
[C-C-:B------:R-:W-:Y:S01]  /*3270*/  FFMA.FTZ R144, R5.reuse, R144, R4.reuse ;  /* 0x0000009005907223 */ /* 0x140fe20000010004 */
[C-C-:B------:R-:W-:Y:S01]  /*3280*/  FFMA.FTZ R150, R5.reuse, R150, R4.reuse ;  /* 0x0000009605967223 */ /* 0x140fe20000010004 */
[C-C-:B------:R-:W-:Y:S01]  /*3290*/  FFMA.FTZ R142, R5.reuse, R142, R4.reuse ;  /* 0x0000008e058e7223 */ /* 0x140fe20000010004 */
[----:B------:R-:W-:Y:S01]  /*32a0*/  FFMA.FTZ R116, R5, R116, R4 ;  /* 0x0000007405747223 */ /* 0x000fe20000010004 */
[C---:B------:R-:W-:Y:S01]  /*32b0*/  FMUL.FTZ R114, R88.reuse, R91 ;  /* 0x0000005b58727220 */ /* 0x040fe20000410000 */
[C---:B------:R-:W-:Y:S01]  /*32c0*/  FMUL.FTZ R10, R88.reuse, R115 ;  /* 0x00000073580a7220 */ /* 0x040fe20000410000 */
[----:B------:R-:W-:Y:S01]  /*32d0*/  FMUL.FTZ R108, R88, R109 ;  /* 0x0000006d586c7220 */ /* 0x000fe20000410000 */
[----:B------:R-:W-:Y:S01]  /*32e0*/  FADD.FTZ R91, -R93, R118 ;  /* 0x000000765d5b7221 */ /* 0x000fe20000010100 */
[----:B------:R-:W-:Y:S01]  /*32f0*/  FADD.FTZ R137, -R146, R137 ;  /* 0x0000008992897221 */ /* 0x000fe20000010100 */
[C---:B------:R-:W-:Y:S01]  /*3300*/  FMUL.FTZ R92, R88.reuse, R113 ;  /* 0x00000071585c7220 */ /* 0x040fe20000410000 */
[C---:B------:R-:W-:Y:S01]  /*3310*/  FMUL.FTZ R100, R88.reuse, R105 ;  /* 0x0000006958647220 */ /* 0x040fe20000410000 */
[C---:B------:R-:W-:Y:S01]  /*3320*/  FMUL.FTZ R102, R88.reuse, R103 ;  /* 0x0000006758667220 */ /* 0x040fe20000410000 */
[----:B------:R-:W-:Y:S01]  /*3330*/  FADD.FTZ R111, -R111, R130 ;  /* 0x000000826f6f7221 */ /* 0x000fe20000010100 */
[----:B------:R-:W-:Y:S01]  /*3340*/  FMUL.FTZ R128, R88, R95 ;  /* 0x0000005f58807220 */ /* 0x000fe20000410000 */
[----:B------:R-:W-:Y:S01]  /*3350*/  FFMA.FTZ R101, R5, R101, R4 ;  /* 0x0000006505657223 */ /* 0x000fe20000010004 */
[----:B------:R-:W-:Y:S01]  /*3360*/  FADD.FTZ R97, -R97, R106 ;  /* 0x0000006a61617221 */ /* 0x000fe20000010100 */
[----:B------:R-:W-:Y:S01]  /*3370*/  FADD.FTZ R131, -R144, R131 ;  /* 0x0000008390837221 */ /* 0x000fe20000010100 */
[----:B------:R-:W-:Y:S01]  /*3380*/  FADD.FTZ R133, -R150, R133 ;  /* 0x0000008596857221 */ /* 0x000fe20000010100 */
[----:B------:R-:W-:Y:S01]  /*3390*/  FADD.FTZ R95, -R142, R107 ;  /* 0x0000006b8e5f7221 */ /* 0x000fe20000010100 */
[----:B------:R-:W-:Y:S01]  /*33a0*/  FADD.FTZ R117, -R116, R117 ;  /* 0x0000007574757221 */ /* 0x000fe20000010100 */
[----:B------:R0:W-:Y:S01]  /*33b0*/  F2F.BF16.F32 R6, R10 ;  /* 0x0000000a00067304 */ /* 0x0001e20000202000 */
[C-C-:B------:R-:W-:Y:S01]  /*33c0*/  FFMA.FTZ R0, R5.reuse, R0, R4.reuse ;  /* 0x0000000005007223 */ /* 0x140fe20000010004 */
[C---:B------:R-:W-:Y:S01]  /*33d0*/  FMUL.FTZ R118, R88.reuse, R91 ;  /* 0x0000005b58767220 */ /* 0x040fe20000410000 */
[C---:B------:R-:W-:Y:S01]  /*33e0*/  FMUL.FTZ R126, R88.reuse, R137 ;  /* 0x00000089587e7220 */ /* 0x040fe20000410000 */
[----:B------:R-:W-:Y:S01]  /*33f0*/  FMUL.FTZ R104, R88, R111 ;  /* 0x0000006f58687220 */ /* 0x000fe20000410000 */
[----:B------:R-:W-:Y:S01]  /*3400*/  FMUL.FTZ R113, R92, R87 ;  /* 0x000000575c717220 */ /* 0x000fe20000410000 */
[----:B------:R-:W-:Y:S01]  /*3410*/  FFMA.FTZ R99, R5, R99, R4 ;  /* 0x0000006305637223 */ /* 0x000fe20000010004 */
[----:B------:R-:W-:Y:S01]  /*3420*/  FADD.FTZ R101, -R101, R124 ;  /* 0x0000007c65657221 */ /* 0x000fe20000010100 */
[----:B------:R-:W-:Y:S01]  /*3430*/  F2F.BF16.F32 R90, R108 ;  /* 0x0000006c005a7304 */ /* 0x000fe20000202000 */
[----:B0-----:R-:W-:Y:S01]  /*3440*/  FMUL.FTZ R10, R10, R87 ;  /* 0x000000570a0a7220 */ /* 0x001fe20000410000 */
[C---:B------:R-:W-:Y:S01]  /*3450*/  FMUL.FTZ R130, R88.reuse, R131 ;  /* 0x0000008358827220 */ /* 0x040fe20000410000 */
[C---:B------:R-:W-:Y:S01]  /*3460*/  FMUL.FTZ R136, R88.reuse, R133 ;  /* 0x0000008558887220 */ /* 0x040fe20000410000 */
[----:B------:R-:W-:Y:S01]  /*3470*/  FFMA.FTZ R129, R5, R129, R4 ;  /* 0x0000008105817223 */ /* 0x000fe20000010004 */
[C---:B------:R-:W-:Y:S01]  /*3480*/  FMUL.FTZ R134, R88.reuse, R95 ;  /* 0x0000005f58867220 */ /* 0x040fe20000410000 */
[C---:B------:R-:W-:Y:S01]  /*3490*/  FMUL.FTZ R96, R88.reuse, R117 ;  /* 0x0000007558607220 */ /* 0x040fe20000410000 */
[----:B------:R-:W-:Y:S01]  /*34a0*/  FMUL.FTZ R124, R88, R97 ;  /* 0x00000061587c7220 */ /* 0x000fe20000410000 */
[----:B------:R0:W-:Y:S01]  /*34b0*/  F2F.BF16.F32 R8, R100 ;  /* 0x0000006400087304 */ /* 0x0001e20000202000 */
[----:B------:R-:W-:Y:S01]  /*34c0*/  FADD.FTZ R125, -R0, R125 ;  /* 0x0000007d007d7221 */ /* 0x000fe20000010100 */
[----:B------:R-:W-:Y:S01]  /*34d0*/  FADD.FTZ R99, -R99, R122 ;  /* 0x0000007a63637221 */ /* 0x000fe20000010100 */
[----:B------:R-:W-:Y:S01]  /*34e0*/  FADD.FTZ R129, -R129, R112 ;  /* 0x0000007081817221 */ /* 0x000fe20000010100 */
[----:B------:R-:W-:Y:S01]  /*34f0*/  FFMA.FTZ R148, R5, R148, R4 ;  /* 0x0000009405947223 */ /* 0x000fe20000010004 */
[C---:B------:R-:W-:Y:S01]  /*3500*/  FMUL.FTZ R94, R88.reuse, R125 ;  /* 0x0000007d585e7220 */ /* 0x040fe20000410000 */
[C---:B------:R-:W-:Y:S01]  /*3510*/  FMUL.FTZ R110, R88.reuse, R99 ;  /* 0x00000063586e7220 */ /* 0x040fe20000410000 */
[----:B------:R-:W-:Y:S01]  /*3520*/  FMUL.FTZ R4, R88, R129 ;  /* 0x0000008158047220 */ /* 0x000fe20000410000 */
[----:B------:R1:W2:Y:S01]  /*3530*/  F2F.BF16.F32 R103, R102 ;  /* 0x0000006600677304 */ /* 0x0002a20000202000 */
[----:B------:R-:W-:Y:S01]  /*3540*/  FADD.FTZ R135, -R148, R135 ;  /* 0x0000008794877221 */ /* 0x000fe20000010100 */
[-C--:B------:R-:W-:Y:S01]  /*3550*/  FMUL.FTZ R95, R94, R87.reuse ;  /* 0x000000575e5f7220 */ /* 0x080fe20000410000 */
[----:B------:R-:W-:Y:S01]  /*3560*/  FMUL.FTZ R119, R114, R87 ;  /* 0x0000005772777220 */ /* 0x000fe20000410000 */
[C---:B------:R-:W-:Y:S01]  /*3570*/  FMUL.FTZ R122, R88.reuse, R101 ;  /* 0x00000065587a7220 */ /* 0x040fe20000410000 */
[----:B------:R-:W-:Y:S01]  /*3580*/  FMUL.FTZ R132, R88, R135 ;  /* 0x0000008758847220 */ /* 0x000fe20000410000 */
[-C--:B------:R-:W-:Y:S01]  /*3590*/  FMUL.FTZ R112, R100, R87.reuse ;  /* 0x0000005764707220 */ /* 0x080fe20000410000 */
[-C--:B0-----:R-:W-:Y:S01]  /*35a0*/  FMUL.FTZ R100, R108, R87.reuse ;  /* 0x000000576c647220 */ /* 0x081fe20000410000 */
[----:B------:R0:W-:Y:S01]  /*35b0*/  F2F.BF16.F32 R97, R118 ;  /* 0x0000007600617304 */ /* 0x0001e20000202000 */
[-C--:B------:R-:W-:Y:S01]  /*35c0*/  FMUL.FTZ R101, R104, R87.reuse ;  /* 0x0000005768657220 */ /* 0x080fe20000410000 */
[-C--:B------:R-:W-:Y:S01]  /*35d0*/  FMUL.FTZ R117, R102, R87.reuse ;  /* 0x0000005766757220 */ /* 0x080fe20000410000 */
[-C--:B------:R-:W-:Y:S01]  /*35e0*/  FMUL.FTZ R111, R122, R87.reuse ;  /* 0x000000577a6f7220 */ /* 0x080fe20000410000 */
[-C--:B-1----:R-:W-:Y:S01]  /*35f0*/  FMUL.FTZ R102, R124, R87.reuse ;  /* 0x000000577c667220 */ /* 0x082fe20000410000 */
[----:B------:R-:W-:Y:S01]  /*3600*/  FMUL.FTZ R115, R128, R87 ;  /* 0x0000005780737220 */ /* 0x000fe20000410000 */
[----:B--2---:R-:W-:-:S02]  /*3610*/  PRMT R121, R8, 0x5410, R103 ;  /* 0x0000541008797816 */ /* 0x004fc40000000067 */
[----:B------:R1:W2:Y:S01]  /*3620*/  F2F.BF16.F32 R116, R126 ;  /* 0x0000007e00747304 */ /* 0x0002a20000202000 */
[----:B0-----:R-:W-:-:S07]  /*3630*/  FMUL.FTZ R118, R118, R87 ;  /* 0x0000005776767220 */ /* 0x001fce0000410000 */
[----:B------:R0:W-:Y:S01]  /*3640*/  F2F.BF16.F32 R11, R104 ;  /* 0x00000068000b7304 */ /* 0x0001e20000202000 */
[----:B-1----:R-:W-:Y:S01]  /*3650*/  FMUL.FTZ R126, R126, R87 ;  /* 0x000000577e7e7220 */ /* 0x002fe20000410000 */
[----:B--2---:R-:W-:-:S06]  /*3660*/  PRMT R103, R97, 0x5410, R116 ;  /* 0x0000541061677816 */ /* 0x004fcc0000000074 */
[----:B------:R-:W1:Y:S01]  /*3670*/  F2F.BF16.F32 R7, R92 ;  /* 0x0000005c00077304 */ /* 0x000e620000202000 */
[----:B0-----:R-:W-:-:S07]  /*3680*/  FMUL.FTZ R104, R110, R87 ;  /* 0x000000576e687220 */ /* 0x001fce0000410000 */
[----:B------:R-:W-:Y:S01]  /*3690*/  F2F.BF16.F32 R106, R130 ;  /* 0x00000082006a7304 */ /* 0x000fe20000202000 */
[----:B-1----:R-:W-:-:S07]  /*36a0*/  PRMT R109, R6, 0x5410, R7 ;  /* 0x00005410066d7816 */ /* 0x002fce0000000007 */
[----:B------:R0:W-:Y:S08]  /*36b0*/  F2F.BF16.F32 R107, R136 ;  /* 0x00000088006b7304 */ /* 0x0001f00000202000 */
[----:B------:R1:W-:Y:S01]  /*36c0*/  F2F.BF16.F32 R120, R134 ;  /* 0x0000008600787304 */ /* 0x0003e20000202000 */
[----:B0-----:R-:W-:-:S07]  /*36d0*/  FMUL.FTZ R136, R136, R87 ;  /* 0x0000005788887220 */ /* 0x001fce0000410000 */
[----:B------:R-:W0:Y:S01]  /*36e0*/  F2F.BF16.F32 R0, R96 ;  /* 0x0000006000007304 */ /* 0x000e220000202000 */
[----:B-1----:R-:W-:-:S07]  /*36f0*/  FMUL.FTZ R134, R134, R87 ;  /* 0x0000005786867220 */ /* 0x002fce0000410000 */
[----:B------:R-:W-:Y:S01]  /*3700*/  F2F.BF16.F32 R10, R10 ;  /* 0x0000000a000a7304 */ /* 0x000fe20000202000 */
[----:B0-----:R-:W-:-:S07]  /*3710*/  IMAD.WIDE.U32 R6, R0, 0x10000, RZ ;  /* 0x0001000000067825 */ /* 0x001fce00078e00ff */
[----:B------:R-:W0:Y:S01]  /*3720*/  F2F.BF16.F32 R113, R113 ;  /* 0x0000007100717304 */ /* 0x000e220000202000 */
[----:B------:R-:W-:-:S07]  /*3730*/  LOP3.LUT R109, R109, R7, RZ, 0xfc, !PT ;  /* 0x000000076d6d7212 */ /* 0x000fce00078efcff */
[----:B------:R1:W2:Y:S01]  /*3740*/  F2F.BF16.F32 R9, R94 ;  /* 0x0000005e00097304 */ /* 0x0002a20000202000 */
[----:B0-----:R-:W-:-:S07]  /*3750*/  PRMT R113, R10, 0x5410, R113 ;  /* 0x000054100a717816 */ /* 0x001fce0000000071 */
[----:B------:R0:W-:Y:S01]  /*3760*/  F2F.BF16.F32 R105, R114 ;  /* 0x0000007200697304 */ /* 0x0001e20000202000 */
[----:B-1----:R-:W-:Y:S01]  /*3770*/  FMUL.FTZ R94, R96, R87 ;  /* 0x00000057605e7220 */ /* 0x002fe20000410000 */
[----:B--2---:R-:W-:-:S06]  /*3780*/  LOP3.LUT R108, R6, R9, RZ, 0xfc, !PT ;  /* 0x00000009066c7212 */ /* 0x004fcc00078efcff */
[----:B------:R-:W1:Y:S01]  /*3790*/  F2F.BF16.F32 R93, R124 ;  /* 0x0000007c005d7304 */ /* 0x000e620000202000 */
[----:B0-----:R-:W-:-:S07]  /*37a0*/  FMUL.FTZ R114, R4, R87 ;  /* 0x0000005704727220 */ /* 0x001fce0000410000 */
[----:B------:R0:W2:Y:S01]  /*37b0*/  F2F.BF16.F32 R98, R110 ;  /* 0x0000006e00627304 */ /* 0x0000a20000202000 */
[----:B-1----:R-:W-:-:S07]  /*37c0*/  IMAD.WIDE.U32 R6, R93, 0x10000, RZ ;  /* 0x000100005d067825 */ /* 0x002fce00078e00ff */
[----:B------:R1:W-:Y:S01]  /*37d0*/  F2F.BF16.F32 R99, R4 ;  /* 0x0000000400637304 */ /* 0x0003e20000202000 */
[----:B0-----:R-:W-:Y:S01]  /*37e0*/  FMUL.FTZ R110, R130, R87 ;  /* 0x00000057826e7220 */ /* 0x001fe20000410000 */
[----:B--2---:R-:W-:-:S06]  /*37f0*/  PRMT R105, R98, 0x5410, R105 ;  /* 0x0000541062697816 */ /* 0x004fcc0000000069 */
[----:B------:R-:W0:Y:S01]  /*3800*/  F2F.BF16.F32 R89, R122 ;  /* 0x0000007a00597304 */ /* 0x000e220000202000 */
[----:B-1----:R-:W-:Y:S01]  /*3810*/  IMAD.WIDE.U32 R4, R90, 0x10000, RZ ;  /* 0x000100005a047825 */ /* 0x002fe200078e00ff */
[----:B------:R-:W-:-:S04]  /*3820*/  LOP3.LUT R93, R105, R7, RZ, 0xfc, !PT ;  /* 0x00000007695d7212 */ /* 0x000fc800078efcff */
[----:B------:R-:W-:Y:S02]  /*3830*/  LOP3.LUT R97, R121, R5, RZ, 0xfc, !PT ;  /* 0x0000000579617212 */ /* 0x000fe400078efcff */
[----:B------:R1:W2:Y:S01]  /*3840*/  F2F.BF16.F32 R88, R132 ;  /* 0x0000008400587304 */ /* 0x0002a20000202000 */
[----:B------:R-:W-:Y:S01]  /*3850*/  LOP3.LUT R96, R4, R11, RZ, 0xfc, !PT ;  /* 0x0000000b04607212 */ /* 0x000fe200078efcff */
[----:B------:R-:W-:Y:S01]  /*3860*/  IMAD.WIDE.U32 R4, R106, 0x10000, RZ ;  /* 0x000100006a047825 */ /* 0x000fe200078e00ff */
[----:B------:R-:W3:Y:S01]  /*3870*/  LDC.64 R10, c[0x0][0x468] ;  /* 0x00011a00ff0a7b82 */ /* 0x000ee20000000a00 */
[----:B0-----:R-:W-:-:S04]  /*3880*/  LOP3.LUT R92, R6, R89, RZ, 0xfc, !PT ;  /* 0x00000059065c7212 */ /* 0x001fc800078efcff */
[----:B------:R-:W0:Y:S01]  /*3890*/  F2F.BF16.F32 R94, R94 ;  /* 0x0000005e005e7304 */ /* 0x000e220000202000 */
[----:B-1----:R-:W-:Y:S01]  /*38a0*/  FMUL.FTZ R132, R132, R87 ;  /* 0x0000005784847220 */ /* 0x002fe20000410000 */
[----:B------:R-:W-:Y:S02]  /*38b0*/  PRMT R87, R120, 0x5410, R107 ;  /* 0x0000541078577816 */ /* 0x000fe4000000006b */
[----:B------:R-:W1:Y:S01]  /*38c0*/  LDC.64 R106, c[0x0][0x478] ;  /* 0x00011e00ff6a7b82 */ /* 0x000e620000000a00 */
[----:B------:R-:W-:Y:S01]  /*38d0*/  LOP3.LUT R89, R103, R5, RZ, 0xfc, !PT ;  /* 0x0000000567597212 */ /* 0x000fe200078efcff */
[----:B--2---:R-:W-:Y:S02]  /*38e0*/  IMAD.WIDE.U32 R6, R88, 0x10000, RZ ;  /* 0x0001000058067825 */ /* 0x004fe400078e00ff */
[----:B------:R-:W2:Y:S03]  /*38f0*/  F2F.BF16.F32 R91, R128 ;  /* 0x00000080005b7304 */ /* 0x000ea60000202000 */
[----:B------:R-:W-:-:S02]  /*3900*/  LOP3.LUT R7, R87, R7, RZ, 0xfc, !PT ;  /* 0x0000000757077212 */ /* 0x000fc400078efcff */
[----:B------:R-:W-:Y:S01]  /*3910*/  LOP3.LUT R6, R6, R99, RZ, 0xfc, !PT ;  /* 0x0000006306067212 */ /* 0x000fe200078efcff */
[----:B0-----:R-:W-:Y:S02]  /*3920*/  IMAD.WIDE.U32 R8, R94, 0x10000, RZ ;  /* 0x000100005e087825 */ /* 0x001fe400078e00ff */
[----:B------:R-:W0:Y:S03]  /*3930*/  F2F.BF16.F32 R100, R100 ;  /* 0x0000006400647304 */ /* 0x000e260000202000 */
[----:B------:R-:W-:Y:S02]  /*3940*/  LOP3.LUT R99, R113, R9, RZ, 0xfc, !PT ;  /* 0x0000000971637212 */ /* 0x000fe400078efcff */
[----:B--2---:R-:W-:-:S03]  /*3950*/  LOP3.LUT R88, R4, R91, RZ, 0xfc, !PT ;  /* 0x0000005b04587212 */ /* 0x004fc600078efcff */
[----:B------:R-:W2:Y:S01]  /*3960*/  F2F.BF16.F32 R95, R95 ;  /* 0x0000005f005f7304 */ /* 0x000ea20000202000 */
[----:B0-----:R-:W-:-:S07]  /*3970*/  IMAD.WIDE.U32 R4, R100, 0x10000, RZ ;  /* 0x0001000064047825 */ /* 0x001fce00078e00ff */
[----:B------:R-:W0:Y:S01]  /*3980*/  F2F.BF16.F32 R102, R102 ;  /* 0x0000006600667304 */ /* 0x000e220000202000 */
[----:B--2---:R-:W-:-:S07]  /*3990*/  LOP3.LUT R98, R8, R95, RZ, 0xfc, !PT ;  /* 0x0000005f08627212 */ /* 0x004fce00078efcff */
[----:B------:R-:W2:Y:S01]  /*39a0*/  F2F.BF16.F32 R101, R101 ;  /* 0x0000006500657304 */ /* 0x000ea20000202000 */
[----:B0-----:R-:W-:-:S07]  /*39b0*/  IMAD.WIDE.U32 R8, R102, 0x10000, RZ ;  /* 0x0001000066087825 */ /* 0x001fce00078e00ff */
[----:B------:R-:W0:Y:S01]  /*39c0*/  F2F.BF16.F32 R110, R110 ;  /* 0x0000006e006e7304 */ /* 0x000e220000202000 */
[----:B-1----:R-:W-:Y:S01]  /*39d0*/  IMAD.WIDE.U32 R102, R72, 0x8, R106 ;  /* 0x0000000848667825 */ /* 0x002fe200078e006a */
[----:B--2---:R-:W-:-:S06]  /*39e0*/  LOP3.LUT R94, R4, R101, RZ, 0xfc, !PT ;  /* 0x00000065045e7212 */ /* 0x004fcc00078efcff */
[----:B------:R-:W-:Y:S01]  /*39f0*/  F2F.BF16.F32 R112, R112 ;  /* 0x0000007000707304 */ /* 0x000fe20000202000 */
[----:B0-----:R-:W-:-:S07]  /*3a00*/  IMAD.WIDE.U32 R100, R110, 0x10000, RZ ;  /* 0x000100006e647825 */ /* 0x001fce00078e00ff */
[----:B------:R-:W0:Y:S08]  /*3a10*/  F2F.BF16.F32 R117, R117 ;  /* 0x0000007500757304 */ /* 0x000e300000202000 */
[----:B------:R-:W-:Y:S01]  /*3a20*/  F2F.BF16.F32 R104, R104 ;  /* 0x0000006800687304 */ /* 0x000fe20000202000 */
[----:B0-----:R-:W-:-:S07]  /*3a30*/  PRMT R117, R112, 0x5410, R117 ;  /* 0x0000541070757816 */ /* 0x001fce0000000075 */
[----:B------:R-:W0:Y:S01]  /*3a40*/  F2F.BF16.F32 R119, R119 ;  /* 0x0000007700777304 */ /* 0x000e220000202000 */
[----:B------:R-:W-:Y:S01]  /*3a50*/  IMAD.WIDE.U32 R112, R74, 0x8, R106 ;  /* 0x000000084a707825 */ /* 0x000fe200078e006a */
[----:B------:R-:W-:-:S03]  /*3a60*/  LOP3.LUT R95, R117, R5, RZ, 0xfc, !PT ;  /* 0x00000005755f7212 */ /* 0x000fc600078efcff */
[----:B---3--:R-:W-:Y:S01]  /*3a70*/  IMAD.WIDE.U32 R116, R71, 0x8, R10 ;  /* 0x0000000847747825 */ /* 0x008fe200078e000a */
[----:B------:R1:W-:Y:S02]  /*3a80*/  STG.E.64 desc[UR8][R112.64], R108 ;  /* 0x0000006c70007986 */ /* 0x0003e4000c101b08 */
[----:B------:R-:W2:Y:S01]  /*3a90*/  F2F.BF16.F32 R111, R111 ;  /* 0x0000006f006f7304 */ /* 0x000ea20000202000 */
[----:B0-----:R-:W-:-:S07]  /*3aa0*/  PRMT R119, R104, 0x5410, R119 ;  /* 0x0000541068777816 */ /* 0x001fce0000000077 */
[----:B------:R-:W-:Y:S01]  /*3ab0*/  F2F.BF16.F32 R118, R118 ;  /* 0x0000007600767304 */ /* 0x000fe20000202000 */
[----:B------:R-:W-:Y:S01]  /*3ac0*/  IMAD.WIDE.U32 R104, R73, 0x8, R106 ;  /* 0x0000000849687825 */ /* 0x000fe200078e006a */
[----:B------:R-:W-:Y:S02]  /*3ad0*/  LOP3.LUT R91, R119, R9, RZ, 0xfc, !PT ;  /* 0x00000009775b7212 */ /* 0x000fe400078efcff */
[----:B--2---:R-:W-:-:S04]  /*3ae0*/  LOP3.LUT R90, R8, R111, RZ, 0xfc, !PT ;  /* 0x0000006f085a7212 */ /* 0x004fc800078efcff */
[----:B------:R-:W0:Y:S01]  /*3af0*/  F2F.BF16.F32 R123, R126 ;  /* 0x0000007e007b7304 */ /* 0x000e220000202000 */
[----:B------:R-:W-:-:S05]  /*3b00*/  IMAD.WIDE.U32 R110, R74, 0x8, R10 ;  /* 0x000000084a6e7825 */ /* 0x000fca00078e000a */
[----:B------:R1:W-:Y:S02]  /*3b10*/  STG.E.64 desc[UR8][R110.64], R98 ;  /* 0x000000626e007986 */ /* 0x0003e4000c101b08 */
[----:B------:R-:W2:Y:S02]  /*3b20*/  F2F.BF16.F32 R115, R115 ;  /* 0x0000007300737304 */ /* 0x000ea40000202000 */
[----:B------:R1:W-:Y:S01]  /*3b30*/  STG.E.64 desc[UR8][R104.64], R96 ;  /* 0x0000006068007986 */ /* 0x0003e2000c101b08 */
[----:B0-----:R-:W-:-:S05]  /*3b40*/  PRMT R123, R118, 0x5410, R123 ;  /* 0x00005410767b7816 */ /* 0x001fca000000007b */
[----:B------:R-:W0:Y:S01]  /*3b50*/  F2F.BF16.F32 R132, R132 ;  /* 0x0000008400847304 */ /* 0x000e220000202000 */
[----:B------:R-:W-:Y:S02]  /*3b60*/  LOP3.LUT R9, R123, R101, RZ, 0xfc, !PT ;  /* 0x000000657b097212 */ /* 0x000fe400078efcff */
[----:B--2---:R-:W-:-:S05]  /*3b70*/  LOP3.LUT R8, R100, R115, RZ, 0xfc, !PT ;  /* 0x0000007364087212 */ /* 0x004fca00078efcff */
[----:B------:R-:W-:Y:S01]  /*3b80*/  F2F.BF16.F32 R125, R136 ;  /* 0x00000088007d7304 */ /* 0x000fe20000202000 */
[----:B------:R-:W-:-:S04]  /*3b90*/  IMAD.WIDE.U32 R100, R71, 0x8, R106 ;  /* 0x0000000847647825 */ /* 0x000fc800078e006a */
[----:B------:R-:W-:-:S03]  /*3ba0*/  IMAD.WIDE.U32 R106, R70, 0x8, R106 ;  /* 0x00000008466a7825 */ /* 0x000fc600078e006a */
[----:B------:R-:W2:Y:S01]  /*3bb0*/  F2F.BF16.F32 R134, R134 ;  /* 0x0000008600867304 */ /* 0x000ea20000202000 */
[----:B0-----:R-:W-:-:S07]  /*3bc0*/  IMAD.WIDE.U32 R4, R132, 0x10000, RZ ;  /* 0x0001000084047825 */ /* 0x001fce00078e00ff */
[----:B------:R0:W3:Y:S01]  /*3bd0*/  F2F.BF16.F32 R87, R114 ;  /* 0x0000007200577304 */ /* 0x0000e20000202000 */
[----:B--2---:R-:W-:Y:S01]  /*3be0*/  PRMT R125, R134, 0x5410, R125 ;  /* 0x00005410867d7816 */ /* 0x004fe2000000007d */
[----:B0-----:R-:W-:-:S03]  /*3bf0*/  IMAD.WIDE.U32 R114, R73, 0x8, R10 ;  /* 0x0000000849727825 */ /* 0x001fc600078e000a */
[----:B------:R-:W-:Y:S01]  /*3c00*/  LOP3.LUT R5, R125, R5, RZ, 0xfc, !PT ;  /* 0x000000057d057212 */ /* 0x000fe200078efcff */
[--C-:B------:R-:W-:Y:S01]  /*3c10*/  IMAD.WIDE.U32 R72, R72, 0x8, R10.reuse ;  /* 0x0000000848487825 */ /* 0x100fe200078e000a */
[----:B------:R1:W-:Y:S01]  /*3c20*/  STG.E.64 desc[UR8][R114.64], R94 ;  /* 0x0000005e72007986 */ /* 0x0003e2000c101b08 */
[----:B---3--:R-:W-:Y:S02]  /*3c30*/  LOP3.LUT R4, R4, R87, RZ, 0xfc, !PT ;  /* 0x0000005704047212 */ /* 0x008fe400078efcff */
[----:B------:R-:W-:Y:S01]  /*3c40*/  IMAD.WIDE.U32 R10, R70, 0x8, R10 ;  /* 0x00000008460a7825 */ /* 0x000fe200078e000a */
[----:B------:R1:W-:Y:S04]  /*3c50*/  STG.E.64 desc[UR8][R102.64], R92 ;  /* 0x0000005c66007986 */ /* 0x0003e8000c101b08 */
[----:B------:R1:W-:Y:S04]  /*3c60*/  STG.E.64 desc[UR8][R72.64], R90 ;  /* 0x0000005a48007986 */ /* 0x0003e8000c101b08 */
[----:B------:R1:W-:Y:S04]  /*3c70*/  STG.E.64 desc[UR8][R100.64], R88 ;  /* 0x0000005864007986 */ /* 0x0003e8000c101b08 */
[----:B------:R1:W-:Y:S04]  /*3c80*/  STG.E.64 desc[UR8][R116.64], R8 ;  /* 0x0000000874007986 */ /* 0x0003e8000c101b08 */
[----:B------:R1:W-:Y:S04]  /*3c90*/  STG.E.64 desc[UR8][R106.64], R6 ;  /* 0x000000066a007986 */ /* 0x0003e8000c101b08 */
[----:B------:R1:W-:Y:S01]  /*3ca0*/  STG.E.64 desc[UR8][R10.64], R4 ;  /* 0x000000040a007986 */ /* 0x0003e2000c101b08 */
[----:B------:R-:W-:Y:S05]  /*3cb0*/  BRA `(.L_x_59) ;  /* 0x0000001800347947 */ /* 0x000fea0003800000 */
.L_x_57:
[----:B------:R-:W-:-:S04]  /*3cc0*/  UISETP.NE.U32.AND UP0, UPT, UR16, URZ, UPT ;  /* 0x000000ff1000728c */ /* 0x000fc8000bf05070 */
[----:B------:R-:W-:-:S09]  /*3cd0*/  UISETP.NE.AND.EX UP0, UPT, UR17, URZ, UPT, UP0 ;  /* 0x000000ff1100728c */ /* 0x000fd2000bf05300 */
[----:B------:R-:W-:Y:S05]  /*3ce0*/  BRA.U UP0, `(.L_x_60) ;  /* 0x0000000900b07547 */ /* 0x000fea000b800000 */
[----:B------:R-:W-:Y:S01]  /*3cf0*/  MOV R6, R21 ;  /* 0x0000001500067202 */ /* 0x000fe20000000f00 */
[C-C-:B------:R-:W-:Y:S01]  /*3d00*/  FFMA.FTZ R115, R5.reuse, R115, R4.reuse ;  /* 0x0000007305737223 */ /* 0x140fe20000010004 */
[--C-:B------:R-:W-:Y:S01]  /*3d10*/  SHF.R.U32.HI R8, RZ, 0x10, R21.reuse ;  /* 0x00000010ff087819 */ /* 0x100fe20000011615 */
[----:B------:R-:W-:Y:S01]  /*3d20*/  FFMA.FTZ R113, R5, R113, R4 ;  /* 0x0000007105717223 */ /* 0x000fe20000010004 */
[----:B------:R-:W-:Y:S01]  /*3d30*/  SHF.L.U32 R7, R6, 0x10, RZ ;  /* 0x0000001006077819 */ /* 0x000fe200000006ff */
[----:B------:R-:W-:Y:S01]  /*3d40*/  FADD.FTZ R6, -R115, R136 ;  /* 0x0000008873067221 */ /* 0x000fe20000010100 */
[----:B------:R-:W-:Y:S01]  /*3d50*/  SHF.R.U64 R9, R20, 0x10, R21 ;  /* 0x0000001014097819 */ /* 0x000fe20000001215 */
[----:B------:R-:W-:Y:S01]  /*3d60*/  FFMA.FTZ R116, R5, R116, R4 ;  /* 0x0000007405747223 */ /* 0x000fe20000010004 */
[----:B------:R-:W-:Y:S01]  /*3d70*/  FADD.FTZ R10, -R113, R114 ;  /* 0x00000072710a7221 */ /* 0x000fe20000010100 */
[----:B------:R-:W-:Y:S01]  /*3d80*/  FFMA.FTZ R6, R88, R6, R7 ;  /* 0x0000000658067223 */ /* 0x000fe20000010007 */
[----:B------:R-:W-:Y:S01]  /*3d90*/  SHF.L.U32 R7, R8, 0x10, RZ ;  /* 0x0000001008077819 */ /* 0x000fe200000006ff */
[--C-:B------:R-:W-:Y:S01]  /*3da0*/  FFMA.FTZ R90, R5, R0, R4.reuse ;  /* 0x00000000055a7223 */ /* 0x100fe20000010004 */
[----:B------:R-:W-:Y:S01]  /*3db0*/  SHF.L.U32 R9, R9, 0x10, RZ ;  /* 0x0000001009097819 */ /* 0x000fe200000006ff */
[----:B------:R-:W-:Y:S01]  /*3dc0*/  FMUL.FTZ R8, R6, R87 ;  /* 0x0000005706087220 */ /* 0x000fe20000410000 */
[----:B------:R-:W-:Y:S01]  /*3dd0*/  MOV R6, R20 ;  /* 0x0000001400067202 */ /* 0x000fe20000000f00 */
[----:B------:R-:W-:Y:S01]  /*3de0*/  FADD.FTZ R116, -R116, R117 ;  /* 0x0000007574747221 */ /* 0x000fe20000010100 */
[----:B------:R-:W-:Y:S01]  /*3df0*/  FFMA.FTZ R10, R88, R10, R7 ;  /* 0x0000000a580a7223 */ /* 0x000fe20000010007 */
[----:B------:R-:W-:Y:S01]  /*3e00*/  MOV R11, R23 ;  /* 0x00000017000b7202 */ /* 0x000fe20000000f00 */
[----:B------:R-:W-:Y:S01]  /*3e10*/  FFMA.FTZ R105, R5, R105, R4 ;  /* 0x0000006905697223 */ /* 0x000fe20000010004 */
[----:B------:R0:W-:Y:S01]  /*3e20*/  F2F.BF16.F32 R0, R8 ;  /* 0x0000000800007304 */ /* 0x0001e20000202000 */
[----:B------:R-:W-:Y:S01]  /*3e30*/  SHF.L.U32 R7, R6, 0x10, RZ ;  /* 0x0000001006077819 */ /* 0x000fe200000006ff */
[----:B------:R-:W-:Y:S01]  /*3e40*/  FADD.FTZ R6, -R90, R125 ;  /* 0x0000007d5a067221 */ /* 0x000fe20000010100 */
[----:B------:R-:W-:Y:S01]  /*3e50*/  FMUL.FTZ R10, R10, R87 ;  /* 0x000000570a0a7220 */ /* 0x000fe20000410000 */
[----:B------:R-:W-:Y:S01]  /*3e60*/  FADD.FTZ R105, -R105, R128 ;  /* 0x0000008069697221 */ /* 0x000fe20000010100 */
[C-C-:B------:R-:W-:Y:S01]  /*3e70*/  FFMA.FTZ R103, R5.reuse, R103, R4.reuse ;  /* 0x0000006705677223 */ /* 0x140fe20000010004 */
[C---:B------:R-:W-:Y:S01]  /*3e80*/  FFMA.FTZ R6, R88.reuse, R6, R7 ;  /* 0x0000000658067223 */ /* 0x040fe20000010007 */
[----:B------:R-:W-:Y:S01]  /*3e90*/  FFMA.FTZ R111, R5, R111, R4 ;  /* 0x0000006f056f7223 */ /* 0x000fe20000010004 */
[----:B------:R1:W2:Y:S01]  /*3ea0*/  F2F.BF16.F32 R7, R10 ;  /* 0x0000000a00077304 */ /* 0x0002a20000202000 */
[----:B0-----:R-:W-:Y:S01]  /*3eb0*/  FFMA.FTZ R8, R88, R116, R9 ;  /* 0x0000007458087223 */ /* 0x001fe20000010009 */
[----:B------:R-:W-:Y:S01]  /*3ec0*/  SHF.L.U32 R9, R11, 0x10, RZ ;  /* 0x000000100b097819 */ /* 0x000fe200000006ff */
[----:B------:R-:W-:Y:S01]  /*3ed0*/  FADD.FTZ R90, -R103, R108 ;  /* 0x0000006c675a7221 */ /* 0x000fe20000010100 */
[--C-:B------:R-:W-:Y:S01]  /*3ee0*/  SHF.R.U32.HI R11, RZ, 0x10, R23.reuse ;  /* 0x00000010ff0b7819 */ /* 0x100fe20000011617 */
[C-C-:B------:R-:W-:Y:S01]  /*3ef0*/  FFMA.FTZ R109, R5.reuse, R109, R4.reuse ;  /* 0x0000006d056d7223 */ /* 0x140fe20000010004 */
[----:B------:R-:W-:Y:S01]  /*3f00*/  SHF.R.U64 R89, R22, 0x10, R23 ;  /* 0x0000001016597819 */ /* 0x000fe20000001217 */
[----:B------:R-:W-:Y:S01]  /*3f10*/  FFMA.FTZ R99, R5, R99, R4 ;  /* 0x0000006305637223 */ /* 0x000fe20000010004 */
[----:B------:R-:W-:Y:S01]  /*3f20*/  SHF.L.U32 R11, R11, 0x10, RZ ;  /* 0x000000100b0b7819 */ /* 0x000fe200000006ff */
[----:B-1----:R-:W-:Y:S01]  /*3f30*/  FFMA.FTZ R10, R88, R105, R9 ;  /* 0x00000069580a7223 */ /* 0x002fe20000010009 */
[----:B------:R-:W-:Y:S01]  /*3f40*/  FADD.FTZ R92, -R109, R110 ;  /* 0x0000006e6d5c7221 */ /* 0x000fe20000010100 */
[----:B------:R-:W-:Y:S01]  /*3f50*/  FADD.FTZ R122, -R99, R122 ;  /* 0x0000007a637a7221 */ /* 0x000fe20000010100 */
[----:B------:R-:W-:Y:S01]  /*3f60*/  SHF.R.U32.HI R99, RZ, 0x10, R25 ;  /* 0x00000010ff637819 */ /* 0x000fe20000011619 */
[----:B------:R-:W-:Y:S01]  /*3f70*/  FMUL.FTZ R9, R10, R87 ;  /* 0x000000570a097220 */ /* 0x000fe20000410000 */
[----:B------:R-:W-:Y:S01]  /*3f80*/  MOV R10, R22 ;  /* 0x00000016000a7202 */ /* 0x000fe20000000f00 */
[----:B------:R-:W-:Y:S01]  /*3f90*/  FFMA.FTZ R90, R88, R90, R11 ;  /* 0x0000005a585a7223 */ /* 0x000fe2000001000b */
[--C-:B------:R-:W-:Y:S01]  /*3fa0*/  FFMA.FTZ R140, R5, R140, R4.reuse ;  /* 0x0000008c058c7223 */ /* 0x100fe20000010004 */
[----:B------:R-:W-:Y:S01]  /*3fb0*/  SHF.L.U32 R99, R99, 0x10, RZ ;  /* 0x0000001063637819 */ /* 0x000fe200000006ff */
[----:B------:R-:W-:Y:S01]  /*3fc0*/  FFMA.FTZ R101, R5, R101, R4 ;  /* 0x0000006505657223 */ /* 0x000fe20000010004 */
[----:B------:R-:W-:Y:S01]  /*3fd0*/  SHF.L.U32 R11, R10, 0x10, RZ ;  /* 0x000000100a0b7819 */ /* 0x000fe200000006ff */
[----:B------:R-:W-:Y:S01]  /*3fe0*/  FADD.FTZ R10, -R111, R130 ;  /* 0x000000826f0a7221 */ /* 0x000fe20000010100 */
[----:B------:R-:W-:Y:S01]  /*3ff0*/  FADD.FTZ R140, -R140, R91 ;  /* 0x0000005b8c8c7221 */ /* 0x000fe20000010100 */
[----:B------:R-:W-:Y:S01]  /*4000*/  FADD.FTZ R94, -R101, R124 ;  /* 0x0000007c655e7221 */ /* 0x000fe20000010100 */
[----:B------:R-:W-:Y:S01]  /*4010*/  SHF.R.U64 R96, R24, 0x10, R25 ;  /* 0x0000001018607819 */ /* 0x000fe20000001219 */
[C---:B------:R-:W-:Y:S01]  /*4020*/  FFMA.FTZ R10, R88.reuse, R10, R11 ;  /* 0x0000000a580a7223 */ /* 0x040fe2000001000b */
[----:B------:R-:W-:Y:S01]  /*4030*/  SHF.L.U32 R11, R89, 0x10, RZ ;  /* 0x00000010590b7819 */ /* 0x000fe200000006ff */
[C-C-:B------:R-:W-:Y:S01]  /*4040*/  FFMA.FTZ R93, R5.reuse, R93, R4.reuse ;  /* 0x0000005d055d7223 */ /* 0x140fe20000010004 */
[----:B------:R-:W-:Y:S01]  /*4050*/  MOV R89, R25 ;  /* 0x0000001900597202 */ /* 0x000fe20000000f00 */
[C-C-:B------:R-:W-:Y:S01]  /*4060*/  FFMA.FTZ R146, R5.reuse, R146, R4.reuse ;  /* 0x0000009205927223 */ /* 0x140fe20000010004 */
[----:B------:R-:W-:Y:S01]  /*4070*/  FFMA.FTZ R144, R5, R144, R4 ;  /* 0x0000009005907223 */ /* 0x000fe20000010004 */
[----:B------:R-:W-:Y:S01]  /*4080*/  FFMA.FTZ R92, R88, R92, R11 ;  /* 0x0000005c585c7223 */ /* 0x000fe2000001000b */
[----:B------:R-:W-:Y:S01]  /*4090*/  SHF.L.U32 R89, R89, 0x10, RZ ;  /* 0x0000001059597819 */ /* 0x000fe200000006ff */
[----:B------:R-:W-:Y:S01]  /*40a0*/  FADD.FTZ R118, -R93, R118 ;  /* 0x000000765d767221 */ /* 0x000fe20000010100 */
[----:B------:R-:W-:Y:S01]  /*40b0*/  FADD.FTZ R100, -R146, R137 ;  /* 0x0000008992647221 */ /* 0x000fe20000010100 */
[-C--:B------:R-:W-:Y:S01]  /*40c0*/  FMUL.FTZ R11, R92, R87.reuse ;  /* 0x000000575c0b7220 */ /* 0x080fe20000410000 */
[----:B------:R-:W-:Y:S01]  /*40d0*/  FADD.FTZ R144, -R144, R131 ;  /* 0x0000008390907221 */ /* 0x000fe20000010100 */
[----:B------:R-:W-:Y:S01]  /*40e0*/  FFMA.FTZ R92, R88, R122, R89 ;  /* 0x0000007a585c7223 */ /* 0x000fe20000010059 */
[----:B------:R-:W-:Y:S01]  /*40f0*/  MOV R89, R24 ;  /* 0x0000001800597202 */ /* 0x000fe20000000f00 */
[--C-:B------:R-:W-:Y:S01]  /*4100*/  FFMA.FTZ R142, R5, R142, R4.reuse ;  /* 0x0000008e058e7223 */ /* 0x100fe20000010004 */
[----:B------:R-:W-:Y:S01]  /*4110*/  SHF.R.U32.HI R101, RZ, 0x10, R29 ;  /* 0x00000010ff657819 */ /* 0x000fe2000001161d */
[----:B------:R-:W-:Y:S01]  /*4120*/  FMUL.FTZ R91, R92, R87 ;  /* 0x000000575c5b7220 */ /* 0x000fe20000410000 */
[----:B------:R-:W-:Y:S01]  /*4130*/  SHF.L.U32 R89, R89, 0x10, RZ ;  /* 0x0000001059597819 */ /* 0x000fe200000006ff */
[----:B------:R-:W-:Y:S01]  /*4140*/  FFMA.FTZ R92, R88, R140, R99 ;  /* 0x0000008c585c7223 */ /* 0x000fe20000010063 */
[C-C-:B------:R-:W-:Y:S01]  /*4150*/  FFMA.FTZ R99, R5.reuse, R97, R4.reuse ;  /* 0x0000006105637223 */ /* 0x140fe20000010004 */
[----:B------:R-:W-:Y:S01]  /*4160*/  SHF.L.U32 R97, R96, 0x10, RZ ;  /* 0x0000001060617819 */ /* 0x000fe200000006ff */
[----:B------:R-:W-:Y:S01]  /*4170*/  FFMA.FTZ R148, R5, R148, R4 ;  /* 0x0000009405947223 */ /* 0x000fe20000010004 */
[----:B------:R-:W-:Y:S01]  /*4180*/  FFMA.FTZ R94, R88, R94, R89 ;  /* 0x0000005e585e7223 */ /* 0x000fe20000010059 */
[----:B------:R-:W-:Y:S01]  /*4190*/  FADD.FTZ R99, -R99, R106 ;  /* 0x0000006a63637221 */ /* 0x000fe20000010100 */
[----:B------:R-:W-:Y:S01]  /*41a0*/  MOV R96, R27 ;  /* 0x0000001b00607202 */ /* 0x000fe20000000f00 */
[C-C-:B------:R-:W-:Y:S01]  /*41b0*/  FFMA.FTZ R150, R5.reuse, R150, R4.reuse ;  /* 0x0000009605967223 */ /* 0x140fe20000010004 */
[----:B------:R-:W-:Y:S01]  /*41c0*/  FMUL.FTZ R89, R94, R87 ;  /* 0x000000575e597220 */ /* 0x000fe20000410000 */
[----:B------:R-:W-:Y:S01]  /*41d0*/  FFMA.FTZ R94, R88, R99, R97 ;  /* 0x00000063585e7223 */ /* 0x000fe20000010061 */
[----:B------:R-:W-:Y:S01]  /*41e0*/  SHF.L.U32 R97, R96, 0x10, RZ ;  /* 0x0000001060617819 */ /* 0x000fe200000006ff */
[C-C-:B------:R-:W-:Y:S01]  /*41f0*/  FFMA.FTZ R99, R5.reuse, R95, R4.reuse ;  /* 0x0000005f05637223 */ /* 0x140fe20000010004 */
[----:B------:R-:W-:Y:S01]  /*4200*/  SHF.R.U32.HI R96, RZ, 0x10, R27 ;  /* 0x00000010ff607819 */ /* 0x000fe2000001161b */
[----:B------:R-:W-:Y:S01]  /*4210*/  FMUL.FTZ R93, R94, R87 ;  /* 0x000000575e5d7220 */ /* 0x000fe20000410000 */
[----:B------:R-:W-:Y:S01]  /*4220*/  FADD.FTZ R148, -R148, R135 ;  /* 0x0000008794947221 */ /* 0x000fe20000010100 */
[----:B------:R-:W-:Y:S01]  /*4230*/  FFMA.FTZ R94, R88, R118, R97 ;  /* 0x00000076585e7223 */ /* 0x000fe20000010061 */
[----:B------:R-:W-:Y:S01]  /*4240*/  SHF.L.U32 R97, R96, 0x10, RZ ;  /* 0x0000001060617819 */ /* 0x000fe200000006ff */
[----:B------:R-:W-:Y:S01]  /*4250*/  FFMA.FTZ R129, R5, R129, R4 ;  /* 0x0000008105817223 */ /* 0x000fe20000010004 */
[-C--:B------:R-:W-:Y:S01]  /*4260*/  FMUL.FTZ R90, R90, R87.reuse ;  /* 0x000000575a5a7220 */ /* 0x080fe20000410000 */
[-C--:B------:R-:W-:Y:S01]  /*4270*/  FMUL.FTZ R96, R94, R87.reuse ;  /* 0x000000575e607220 */ /* 0x080fe20000410000 */
[----:B------:R-:W-:Y:S01]  /*4280*/  MOV R94, R26 ;  /* 0x0000001a005e7202 */ /* 0x000fe20000000f00 */
[----:B------:R-:W-:Y:S01]  /*4290*/  FFMA.FTZ R100, R88, R100, R97 ;  /* 0x0000006458647223 */ /* 0x000fe20000010061 */
[----:B------:R-:W-:Y:S01]  /*42a0*/  SHF.R.U64 R97, R26, 0x10, R27 ;  /* 0x000000101a617819 */ /* 0x000fe2000000121b */
[----:B------:R0:W-:Y:S01]  /*42b0*/  F2F.BF16.F32 R98, R96 ;  /* 0x0000006000627304 */ /* 0x0001e20000202000 */
[----:B------:R-:W-:Y:S01]  /*42c0*/  SHF.L.U32 R95, R94, 0x10, RZ ;  /* 0x000000105e5f7819 */ /* 0x000fe200000006ff */
[----:B------:R-:W-:Y:S01]  /*42d0*/  FADD.FTZ R94, -R99, R120 ;  /* 0x00000078635e7221 */ /* 0x000fe20000010100 */
[-C--:B------:R-:W-:Y:S01]  /*42e0*/  FMUL.FTZ R100, R100, R87.reuse ;  /* 0x0000005764647220 */ /* 0x080fe20000410000 */
[----:B------:R-:W-:Y:S01]  /*42f0*/  FADD.FTZ R102, -R150, R133 ;  /* 0x0000008596667221 */ /* 0x000fe20000010100 */
[-C--:B------:R-:W-:Y:S01]  /*4300*/  FMUL.FTZ R8, R8, R87.reuse ;  /* 0x0000005708087220 */ /* 0x080fe20000410000 */
[----:B------:R-:W-:Y:S01]  /*4310*/  FFMA.FTZ R94, R88, R94, R95 ;  /* 0x0000005e585e7223 */ /* 0x000fe2000001005f */
[----:B------:R-:W-:Y:S01]  /*4320*/  SHF.L.U32 R95, R97, 0x10, RZ ;  /* 0x00000010615f7819 */ /* 0x000fe200000006ff */
[----:B------:R1:W3:Y:S01]  /*4330*/  F2F.BF16.F32 R99, R100 ;  /* 0x0000006400637304 */ /* 0x0002e20000202000 */
[-C--:B------:R-:W-:Y:S01]  /*4340*/  FMUL.FTZ R92, R92, R87.reuse ;  /* 0x000000575c5c7220 */ /* 0x080fe20000410000 */
[-C--:B------:R-:W-:Y:S01]  /*4350*/  FMUL.FTZ R94, R94, R87.reuse ;  /* 0x000000575e5e7220 */ /* 0x080fe20000410000 */
[----:B------:R-:W-:Y:S01]  /*4360*/  FADD.FTZ R129, -R129, R112 ;  /* 0x0000007081817221 */ /* 0x000fe20000010100 */
[----:B0-----:R-:W-:Y:S01]  /*4370*/  FFMA.FTZ R96, R88, R144, R95 ;  /* 0x0000009058607223 */ /* 0x001fe2000001005f */
[----:B------:R-:W-:Y:S01]  /*4380*/  SHF.L.U32 R95, R101, 0x10, RZ ;  /* 0x00000010655f7819 */ /* 0x000fe200000006ff */
[-C--:B------:R-:W-:Y:S01]  /*4390*/  FMUL.FTZ R6, R6, R87.reuse ;  /* 0x0000005706067220 */ /* 0x080fe20000410000 */
[----:B------:R-:W-:Y:S01]  /*43a0*/  FMUL.FTZ R10, R10, R87 ;  /* 0x000000570a0a7220 */ /* 0x000fe20000410000 */
[----:B------:R0:W-:Y:S01]  /*43b0*/  F2F.BF16.F32 R97, R94 ;  /* 0x0000005e00617304 */ /* 0x0001e20000202000 */
[----:B-1----:R-:W-:Y:S01]  /*43c0*/  MOV R100, R29 ;  /* 0x0000001d00647202 */ /* 0x002fe20000000f00 */
[----:B------:R-:W-:Y:S01]  /*43d0*/  FFMA.FTZ R102, R88, R102, R95 ;  /* 0x0000006658667223 */ /* 0x000fe2000001005f */
[----:B------:R-:W-:Y:S01]  /*43e0*/  FMUL.FTZ R96, R96, R87 ;  /* 0x0000005760607220 */ /* 0x000fe20000410000 */
[----:B--2---:R-:W-:-:S02]  /*43f0*/  PRMT R7, R0, 0x5410, R7 ;  /* 0x0000541000077816 */ /* 0x004fc40000000007 */
[----:B------:R-:W-:Y:S01]  /*4400*/  SHF.L.U32 R101, R100, 0x10, RZ ;  /* 0x0000001064657819 */ /* 0x000fe200000006ff */
[----:B------:R-:W-:Y:S01]  /*4410*/  FADD.FTZ R100, -R142, R107 ;  /* 0x0000006b8e647221 */ /* 0x000fe20000010100 */
[----:B------:R-:W-:Y:S01]  /*4420*/  F2F.BF16.F32 R9, R9 ;  /* 0x0000000900097304 */ /* 0x000fe20000202000 */
[----:B0-----:R-:W-:Y:S01]  /*4430*/  SHF.R.U64 R94, R28, 0x10, R29 ;  /* 0x000000101c5e7819 */ /* 0x001fe2000000121d */
[-C--:B------:R-:W-:Y:S01]  /*4440*/  FMUL.FTZ R102, R102, R87.reuse ;  /* 0x0000005766667220 */ /* 0x080fe20000410000 */
[----:B------:R-:W-:Y:S01]  /*4450*/  FFMA.FTZ R100, R88, R100, R101 ;  /* 0x0000006458647223 */ /* 0x000fe20000010065 */
[----:B---3--:R-:W-:Y:S02]  /*4460*/  PRMT R99, R98, 0x5410, R99 ;  /* 0x0000541062637816 */ /* 0x008fe40000000063 */
[----:B------:R-:W-:Y:S01]  /*4470*/  SHF.L.U32 R101, R94, 0x10, RZ ;  /* 0x000000105e657819 */ /* 0x000fe200000006ff */
[----:B------:R-:W-:Y:S01]  /*4480*/  FMUL.FTZ R100, R100, R87 ;  /* 0x0000005764647220 */ /* 0x000fe20000410000 */
[----:B------:R-:W-:Y:S01]  /*4490*/  MOV R94, R28 ;  /* 0x0000001c005e7202 */ /* 0x000fe20000000f00 */
[----:B------:R-:W0:Y:S02]  /*44a0*/  F2F.BF16.F32 R90, R90 ;  /* 0x0000005a005a7304 */ /* 0x000e240000202000 */
[----:B------:R-:W-:Y:S01]  /*44b0*/  FFMA.FTZ R4, R88, R148, R101 ;  /* 0x0000009458047223 */ /* 0x000fe20000010065 */
[----:B------:R-:W-:-:S03]  /*44c0*/  SHF.L.U32 R5, R94, 0x10, RZ ;  /* 0x000000105e057819 */ /* 0x000fc600000006ff */
[----:B------:R-:W-:Y:S02]  /*44d0*/  FMUL.FTZ R94, R4, R87 ;  /* 0x00000057045e7220 */ /* 0x000fe40000410000 */
[----:B------:R-:W-:Y:S01]  /*44e0*/  FFMA.FTZ R88, R88, R129, R5 ;  /* 0x0000008158587223 */ /* 0x000fe20000010005 */
[----:B------:R-:W1:Y:S01]  /*44f0*/  F2F.BF16.F32 R8, R8 ;  /* 0x0000000800087304 */ /* 0x000e620000202000 */
[----:B------:R-:W2:Y:S02]  /*4500*/  LDC.64 R4, c[0x0][0x468] ;  /* 0x00011a00ff047b82 */ /* 0x000ea40000000a00 */
[----:B------:R-:W-:Y:S01]  /*4510*/  FMUL.FTZ R88, R88, R87 ;  /* 0x0000005758587220 */ /* 0x000fe20000410000 */
[----:B0-----:R-:W-:-:S04]  /*4520*/  PRMT R105, R9, 0x5410, R90 ;  /* 0x0000541009697816 */ /* 0x001fc8000000005a */
[----:B------:R-:W-:Y:S01]  /*4530*/  F2F.BF16.F32 R91, R91 ;  /* 0x0000005b005b7304 */ /* 0x000fe20000202000 */
[----:B-1----:R-:W-:-:S07]  /*4540*/  IMAD.WIDE.U32 R8, R8, 0x10000, RZ ;  /* 0x0001000008087825 */ /* 0x002fce00078e00ff */
[----:B------:R-:W0:Y:S01]  /*4550*/  F2F.BF16.F32 R92, R92 ;  /* 0x0000005c005c7304 */ /* 0x000e220000202000 */
[----:B------:R-:W-:-:S07]  /*4560*/  LOP3.LUT R7, R7, R9, RZ, 0xfc, !PT ;  /* 0x0000000907077212 */ /* 0x000fce00078efcff */
[----:B------:R-:W1:Y:S01]  /*4570*/  F2F.BF16.F32 R11, R11 ;  /* 0x0000000b000b7304 */ /* 0x000e620000202000 */
[----:B0-----:R-:W-:-:S07]  /*4580*/  PRMT R101, R91, 0x5410, R92 ;  /* 0x000054105b657816 */ /* 0x001fce000000005c */
[----:B------:R-:W0:Y:S01]  /*4590*/  F2F.BF16.F32 R93, R93 ;  /* 0x0000005d005d7304 */ /* 0x000e220000202000 */
[----:B-1----:R-:W-:-:S07]  /*45a0*/  IMAD.WIDE.U32 R90, R11, 0x10000, RZ ;  /* 0x000100000b5a7825 */ /* 0x002fce00078e00ff */
[----:B------:R-:W-:Y:S01]  /*45b0*/  F2F.BF16.F32 R95, R96 ;  /* 0x00000060005f7304 */ /* 0x000fe20000202000 */
[----:B------:R-:W-:Y:S01]  /*45c0*/  LOP3.LUT R9, R105, R91, RZ, 0xfc, !PT ;  /* 0x0000005b69097212 */ /* 0x000fe200078efcff */
[----:B0-----:R-:W-:-:S06]  /*45d0*/  IMAD.WIDE.U32 R92, R93, 0x10000, RZ ;  /* 0x000100005d5c7825 */ /* 0x001fcc00078e00ff */
[----:B------:R-:W0:Y:S01]  /*45e0*/  F2F.BF16.F32 R6, R6 ;  /* 0x0000000600067304 */ /* 0x000e220000202000 */
[----:B------:R-:W-:-:S07]  /*45f0*/  LOP3.LUT R11, R101, R93, RZ, 0xfc, !PT ;  /* 0x0000005d650b7212 */ /* 0x000fce00078efcff */
[----:B------:R-:W1:Y:S01]  /*4600*/  F2F.BF16.F32 R10, R10 ;  /* 0x0000000a000a7304 */ /* 0x000e620000202000 */
[----:B0-----:R-:W-:-:S07]  /*4610*/  LOP3.LUT R6, R8, R6, RZ, 0xfc, !PT ;  /* 0x0000000608067212 */ /* 0x001fce00078efcff */
[----:B------:R-:W0:Y:S01]  /*4620*/  F2F.BF16.F32 R89, R89 ;  /* 0x0000005900597304 */ /* 0x000e220000202000 */
[----:B-1----:R-:W-:-:S07]  /*4630*/  LOP3.LUT R8, R90, R10, RZ, 0xfc, !PT ;  /* 0x0000000a5a087212 */ /* 0x002fce00078efcff */
[----:B------:R1:W3:Y:S01]  /*4640*/  F2F.BF16.F32 R96, R94 ;  /* 0x0000005e00607304 */ /* 0x0002e20000202000 */
[----:B0-----:R-:W-:-:S07]  /*4650*/  LOP3.LUT R10, R92, R89, RZ, 0xfc, !PT ;  /* 0x000000595c0a7212 */ /* 0x001fce00078efcff */
[----:B------:R-:W-:Y:S01]  /*4660*/  F2F.BF16.F32 R103, R102 ;  /* 0x0000006600677304 */ /* 0x000fe20000202000 */
[----:B-1----:R-:W-:-:S04]  /*4670*/  IMAD.WIDE.U32 R94, R95, 0x10000, RZ ;  /* 0x000100005f5e7825 */ /* 0x002fc800078e00ff */
[----:B--2---:R-:W-:Y:S01]  /*4680*/  IMAD.WIDE.U32 R92, R74, 0x8, R4 ;  /* 0x000000084a5c7825 */ /* 0x004fe200078e0004 */
[----:B------:R-:W-:Y:S02]  /*4690*/  LOP3.LUT R89, R99, R95, RZ, 0xfc, !PT ;  /* 0x0000005f63597212 */ /* 0x000fe400078efcff */
[----:B------:R-:W0:Y:S01]  /*46a0*/  F2F.BF16.F32 R100, R100 ;  /* 0x0000006400647304 */ /* 0x000e220000202000 */
[----:B---3--:R-:W-:Y:S01]  /*46b0*/  IMAD.WIDE.U32 R90, R96, 0x10000, RZ ;  /* 0x00010000605a7825 */ /* 0x008fe200078e00ff */
[----:B------:R2:W-:Y:S06]  /*46c0*/  STG.E.64 desc[UR8][R92.64], R6 ;  /* 0x000000065c007986 */ /* 0x0005ec000c101b08 */
[----:B------:R1:W3:Y:S01]  /*46d0*/  F2F.BF16.F32 R87, R88 ;  /* 0x0000005800577304 */ /* 0x0002e20000202000 */
[----:B0-----:R-:W-:-:S02]  /*46e0*/  PRMT R103, R100, 0x5410, R103 ;  /* 0x0000541064677816 */ /* 0x001fc40000000067 */
[----:B-1----:R-:W-:Y:S01]  /*46f0*/  LOP3.LUT R88, R94, R97, RZ, 0xfc, !PT ;  /* 0x000000615e587212 */ /* 0x002fe200078efcff */
[----:B------:R-:W-:Y:S01]  /*4700*/  IMAD.WIDE.U32 R94, R73, 0x8, R4 ;  /* 0x00000008495e7825 */ /* 0x000fe200078e0004 */
[----:B------:R-:W-:-:S03]  /*4710*/  LOP3.LUT R91, R103, R91, RZ, 0xfc, !PT ;  /* 0x0000005b675b7212 */ /* 0x000fc600078efcff */
[--C-:B------:R-:W-:Y:S01]  /*4720*/  IMAD.WIDE.U32 R72, R72, 0x8, R4.reuse ;  /* 0x0000000848487825 */ /* 0x100fe200078e0004 */
[----:B---3--:R-:W-:Y:S01]  /*4730*/  LOP3.LUT R90, R90, R87, RZ, 0xfc, !PT ;  /* 0x000000575a5a7212 */ /* 0x008fe200078efcff */
[----:B------:R2:W-:Y:S02]  /*4740*/  STG.E.64 desc[UR8][R94.64], R8 ;  /* 0x000000085e007986 */ /* 0x0005e4000c101b08 */
[--C-:B------:R-:W-:Y:S02]  /*4750*/  IMAD.WIDE.U32 R96, R71, 0x8, R4.reuse ;  /* 0x0000000847607825 */ /* 0x100fe400078e0004 */
[----:B------:R2:W-:Y:S02]  /*4760*/  STG.E.64 desc[UR8][R72.64], R10 ;  /* 0x0000000a48007986 */ /* 0x0005e4000c101b08 */
[----:B------:R-:W-:Y:S02]  /*4770*/  IMAD.WIDE.U32 R4, R70, 0x8, R4 ;  /* 0x0000000846047825 */ /* 0x000fe400078e0004 */
[----:B------:R2:W-:Y:S04]  /*4780*/  STG.E.64 desc[UR8][R96.64], R88 ;  /* 0x0000005860007986 */ /* 0x0005e8000c101b08 */
[----:B------:R2:W-:Y:S01]  /*4790*/  STG.E.64 desc[UR8][R4.64], R90 ;  /* 0x0000005a04007986 */ /* 0x0005e2000c101b08 */
[----:B------:R-:W-:Y:S05]  /*47a0*/  BRA `(.L_x_59) ;  /* 0x0000000c00787947 */ /* 0x000fea0003800000 */
.L_x_60:
[----:B------:R-:W-:Y:S01]  /*47b0*/  SHF.R.U32.HI R10, RZ, 0x10, R23 ;  /* 0x00000010ff0a7819 */ /* 0x000fe20000011617 */
[C-C-:B------:R-:W-:Y:S01]  /*47c0*/  FFMA.FTZ R103, R5.reuse, R103, R4.reuse ;  /* 0x0000006705677223 */ /* 0x140fe20000010004 */
[C-C-:B------:R-:W-:Y:S01]  /*47d0*/  FFMA.FTZ R0, R5.reuse, R0, R4.reuse ;  /* 0x0000000005007223 */ /* 0x140fe20000010004 */
[----:B------:R-:W-:Y:S01]  /*47e0*/  FFMA.FTZ R116, R5, R116, R4 ;  /* 0x0000007405747223 */ /* 0x000fe20000010004 */
[----:B------:R-:W-:Y:S01]  /*47f0*/  SHF.L.U32 R89, R10, 0x10, RZ ;  /* 0x000000100a597819 */ /* 0x000fe200000006ff */
[----:B------:R-:W-:Y:S01]  /*4800*/  FADD.FTZ R103, -R103, R108 ;  /* 0x0000006c67677221 */ /* 0x000fe20000010100 */
[----:B------:R-:W-:Y:S01]  /*4810*/  FADD.FTZ R125, -R0, R125 ;  /* 0x0000007d007d7221 */ /* 0x000fe20000010100 */
[----:B------:R-:W-:Y:S01]  /*4820*/  SHF.R.U64 R0, R20, 0x10, R21 ;  /* 0x0000001014007819 */ /* 0x000fe20000001215 */
[C-C-:B------:R-:W-:Y:S01]  /*4830*/  FFMA.FTZ R109, R5.reuse, R109, R4.reuse ;  /* 0x0000006d056d7223 */ /* 0x140fe20000010004 */
[----:B------:R-:W-:Y:S01]  /*4840*/  FFMA.FTZ R100, R88, R103, R89 ;  /* 0x0000006758647223 */ /* 0x000fe20000010059 */
[----:B------:R-:W-:Y:S01]  /*4850*/  SHF.R.U64 R89, R22, 0x10, R23 ;  /* 0x0000001016597819 */ /* 0x000fe20000001217 */
[----:B------:R-:W-:Y:S01]  /*4860*/  FADD.FTZ R117, -R116, R117 ;  /* 0x0000007574757221 */ /* 0x000fe20000010100 */
[----:B------:R-:W-:Y:S01]  /*4870*/  SHF.L.U32 R11, R0, 0x10, RZ ;  /* 0x00000010000b7819 */ /* 0x000fe200000006ff */
[----:B------:R-:W-:Y:S01]  /*4880*/  FFMA.FTZ R105, R5, R105, R4 ;  /* 0x0000006905697223 */ /* 0x000fe20000010004 */
[----:B------:R-:W-:Y:S01]  /*4890*/  MOV R0, R23 ;  /* 0x0000001700007202 */ /* 0x000fe20000000f00 */
[----:B------:R-:W-:Y:S01]  /*48a0*/  FADD.FTZ R109, -R109, R110 ;  /* 0x0000006e6d6d7221 */ /* 0x000fe20000010100 */
[----:B------:R-:W-:Y:S01]  /*48b0*/  SHF.L.U32 R89, R89, 0x10, RZ ;  /* 0x0000001059597819 */ /* 0x000fe200000006ff */
[----:B------:R-:W-:Y:S01]  /*48c0*/  FFMA.FTZ R96, R88, R117, R11 ;  /* 0x0000007558607223 */ /* 0x000fe2000001000b */
[----:B------:R-:W-:Y:S01]  /*48d0*/  MOV R94, R25 ;  /* 0x00000019005e7202 */ /* 0x000fe20000000f00 */
[----:B------:R-:W-:Y:S01]  /*48e0*/  FFMA.FTZ R99, R5, R99, R4 ;  /* 0x0000006305637223 */ /* 0x000fe20000010004 */
[----:B------:R-:W-:Y:S01]  /*48f0*/  SHF.L.U32 R11, R0, 0x10, RZ ;  /* 0x00000010000b7819 */ /* 0x000fe200000006ff */
[----:B------:R-:W-:Y:S01]  /*4900*/  FADD.FTZ R105, -R105, R128 ;  /* 0x0000008069697221 */ /* 0x000fe20000010100 */
[----:B------:R-:W-:Y:S01]  /*4910*/  FFMA.FTZ R108, R88, R109, R89 ;  /* 0x0000006d586c7223 */ /* 0x000fe20000010059 */
[----:B------:R-:W-:Y:S01]  /*4920*/  SHF.L.U32 R89, R94, 0x10, RZ ;  /* 0x000000105e597819 */ /* 0x000fe200000006ff */
[----:B------:R-:W-:Y:S01]  /*4930*/  FADD.FTZ R99, -R99, R122 ;  /* 0x0000007a63637221 */ /* 0x000fe20000010100 */
[----:B------:R-:W-:Y:S01]  /*4940*/  SHF.R.U32.HI R104, RZ, 0x10, R25 ;  /* 0x00000010ff687819 */ /* 0x000fe20000011619 */
[C-C-:B------:R-:W-:Y:S01]  /*4950*/  FFMA.FTZ R140, R5.reuse, R140, R4.reuse ;  /* 0x0000008c058c7223 */ /* 0x140fe20000010004 */
[----:B------:R-:W-:Y:S01]  /*4960*/  FFMA.FTZ R98, R88, R105, R11 ;  /* 0x0000006958627223 */ /* 0x000fe2000001000b */
[C-C-:B------:R-:W-:Y:S01]  /*4970*/  FFMA.FTZ R113, R5.reuse, R113, R4.reuse ;  /* 0x0000007105717223 */ /* 0x140fe20000010004 */
[----:B------:R-:W-:Y:S01]  /*4980*/  SHF.L.U32 R105, R104, 0x10, RZ ;  /* 0x0000001068697819 */ /* 0x000fe200000006ff */
[----:B------:R-:W-:Y:S01]  /*4990*/  FFMA.FTZ R110, R88, R99, R89 ;  /* 0x00000063586e7223 */ /* 0x000fe20000010059 */
[----:B------:R-:W-:Y:S01]  /*49a0*/  FADD.FTZ R91, -R140, R91 ;  /* 0x0000005b8c5b7221 */ /* 0x000fe20000010100 */
[----:B------:R-:W-:Y:S01]  /*49b0*/  MOV R89, R24 ;  /* 0x0000001800597202 */ /* 0x000fe20000000f00 */
[----:B------:R-:W-:Y:S01]  /*49c0*/  FFMA.FTZ R101, R5, R101, R4 ;  /* 0x0000006505657223 */ /* 0x000fe20000010004 */
[----:B------:R-:W-:Y:S01]  /*49d0*/  FADD.FTZ R113, -R113, R114 ;  /* 0x0000007271717221 */ /* 0x000fe20000010100 */
[----:B------:R-:W-:Y:S01]  /*49e0*/  FFMA.FTZ R114, R88, R91, R105 ;  /* 0x0000005b58727223 */ /* 0x000fe20000010069 */
[----:B------:R-:W-:Y:S01]  /*49f0*/  SHF.L.U32 R89, R89, 0x10, RZ ;  /* 0x0000001059597819 */ /* 0x000fe200000006ff */
[----:B------:R-:W-:Y:S01]  /*4a00*/  FADD.FTZ R101, -R101, R124 ;  /* 0x0000007c65657221 */ /* 0x000fe20000010100 */
[----:B------:R-:W-:Y:S01]  /*4a10*/  SHF.R.U64 R91, R24, 0x10, R25 ;  /* 0x00000010185b7819 */ /* 0x000fe20000001219 */
[C-C-:B------:R-:W-:Y:S01]  /*4a20*/  FFMA.FTZ R97, R5.reuse, R97, R4.reuse ;  /* 0x0000006105617223 */ /* 0x140fe20000010004 */
[----:B------:R-:W-:Y:S01]  /*4a30*/  FFMA.FTZ R93, R5, R93, R4 ;  /* 0x0000005d055d7223 */ /* 0x000fe20000010004 */
[C---:B------:R-:W-:Y:S01]  /*4a40*/  FFMA.FTZ R116, R88.reuse, R101, R89 ;  /* 0x0000006558747223 */ /* 0x040fe20000010059 */
[----:B------:R-:W-:Y:S01]  /*4a50*/  SHF.L.U32 R91, R91, 0x10, RZ ;  /* 0x000000105b5b7819 */ /* 0x000fe200000006ff */
[----:B------:R-:W-:Y:S01]  /*4a60*/  FADD.FTZ R97, -R97, R106 ;  /* 0x0000006a61617221 */ /* 0x000fe20000010100 */
[----:B------:R-:W-:Y:S01]  /*4a70*/  MOV R101, R27 ;  /* 0x0000001b00657202 */ /* 0x000fe20000000f00 */
[C-C-:B------:R-:W-:Y:S01]  /*4a80*/  FFMA.FTZ R146, R5.reuse, R146, R4.reuse ;  /* 0x0000009205927223 */ /* 0x140fe20000010004 */
[----:B------:R-:W-:Y:S01]  /*4a90*/  FFMA.FTZ R95, R5, R95, R4 ;  /* 0x0000005f055f7223 */ /* 0x000fe20000010004 */
[----:B------:R-:W-:Y:S01]  /*4aa0*/  FFMA.FTZ R122, R88, R97, R91 ;  /* 0x00000061587a7223 */ /* 0x000fe2000001005b */
[----:B------:R-:W-:Y:S01]  /*4ab0*/  SHF.L.U32 R97, R101, 0x10, RZ ;  /* 0x0000001065617819 */ /* 0x000fe200000006ff */
[----:B------:R-:W-:Y:S01]  /*4ac0*/  FADD.FTZ R91, -R93, R118 ;  /* 0x000000765d5b7221 */ /* 0x000fe20000010100 */
[----:B------:R-:W-:Y:S01]  /*4ad0*/  SHF.R.U32.HI R101, RZ, 0x10, R27 ;  /* 0x00000010ff657819 */ /* 0x000fe2000001161b */
[----:B------:R-:W-:Y:S01]  /*4ae0*/  FADD.FTZ R137, -R146, R137 ;  /* 0x0000008992897221 */ /* 0x000fe20000010100 */
[----:B------:R-:W-:Y:S01]  /*4af0*/  FADD.FTZ R95, -R95, R120 ;  /* 0x000000785f5f7221 */ /* 0x000fe20000010100 */
[C---:B------:R-:W-:Y:S01]  /*4b00*/  FFMA.FTZ R124, R88.reuse, R91, R97 ;  /* 0x0000005b587c7223 */ /* 0x040fe20000010061 */
[----:B------:R-:W-:Y:S01]  /*4b10*/  SHF.L.U32 R101, R101, 0x10, RZ ;  /* 0x0000001065657819 */ /* 0x000fe200000006ff */
[C-C-:B------:R-:W-:Y:S01]  /*4b20*/  FFMA.FTZ R144, R5.reuse, R144, R4.reuse ;  /* 0x0000009005907223 */ /* 0x140fe20000010004 */
[----:B------:R-:W-:Y:S01]  /*4b30*/  MOV R91, R26 ;  /* 0x0000001a005b7202 */ /* 0x000fe20000000f00 */
[--C-:B------:R-:W-:Y:S01]  /*4b40*/  FFMA.FTZ R111, R5, R111, R4.reuse ;  /* 0x0000006f056f7223 */ /* 0x100fe20000010004 */
[----:B------:R-:W-:Y:S01]  /*4b50*/  MOV R6, R21 ;  /* 0x0000001500067202 */ /* 0x000fe20000000f00 */
[----:B------:R-:W-:Y:S01]  /*4b60*/  FFMA.FTZ R126, R88, R137, R101 ;  /* 0x00000089587e7223 */ /* 0x000fe20000010065 */
[----:B------:R-:W-:Y:S01]  /*4b70*/  SHF.L.U32 R91, R91, 0x10, RZ ;  /* 0x000000105b5b7819 */ /* 0x000fe200000006ff */
[----:B------:R-:W-:Y:S01]  /*4b80*/  FADD.FTZ R131, -R144, R131 ;  /* 0x0000008390837221 */ /* 0x000fe20000010100 */
[----:B------:R-:W-:Y:S01]  /*4b90*/  SHF.R.U64 R101, R26, 0x10, R27 ;  /* 0x000000101a657819 */ /* 0x000fe2000000121b */
[C-C-:B------:R-:W-:Y:S01]  /*4ba0*/  FFMA.FTZ R150, R5.reuse, R150, R4.reuse ;  /* 0x0000009605967223 */ /* 0x140fe20000010004 */
[----:B------:R-:W-:Y:S01]  /*4bb0*/  FFMA.FTZ R115, R5, R115, R4 ;  /* 0x0000007305737223 */ /* 0x000fe20000010004 */
[----:B------:R-:W-:Y:S01]  /*4bc0*/  FFMA.FTZ R120, R88, R95, R91 ;  /* 0x0000005f58787223 */ /* 0x000fe2000001005b */
[----:B------:R-:W-:Y:S01]  /*4bd0*/  SHF.L.U32 R101, R101, 0x10, RZ ;  /* 0x0000001065657819 */ /* 0x000fe200000006ff */
[----:B------:R-:W-:Y:S01]  /*4be0*/  FADD.FTZ R111, -R111, R130 ;  /* 0x000000826f6f7221 */ /* 0x000fe20000010100 */
[----:B------:R-:W-:Y:S01]  /*4bf0*/  SHF.R.U32.HI R95, RZ, 0x10, R29 ;  /* 0x00000010ff5f7819 */ /* 0x000fe2000001161d */
[----:B------:R-:W-:Y:S01]  /*4c00*/  FADD.FTZ R133, -R150, R133 ;  /* 0x0000008596857221 */ /* 0x000fe20000010100 */
[----:B------:R-:W-:Y:S01]  /*4c10*/  SHF.L.U32 R7, R6, 0x10, RZ ;  /* 0x0000001006077819 */ /* 0x000fe200000006ff */
[C---:B------:R-:W-:Y:S01]  /*4c20*/  FFMA.FTZ R130, R88.reuse, R131, R101 ;  /* 0x0000008358827223 */ /* 0x040fe20000010065 */
[----:B------:R-:W-:Y:S01]  /*4c30*/  MOV R11, R22 ;  /* 0x00000016000b7202 */ /* 0x000fe20000000f00 */
[----:B------:R-:W-:Y:S01]  /*4c40*/  FADD.FTZ R115, -R115, R136 ;  /* 0x0000008873737221 */ /* 0x000fe20000010100 */
[----:B------:R-:W-:Y:S01]  /*4c50*/  SHF.L.U32 R101, R95, 0x10, RZ ;  /* 0x000000105f657819 */ /* 0x000fe200000006ff */
[--C-:B------:R-:W-:Y:S01]  /*4c60*/  FFMA.FTZ R142, R5, R142, R4.reuse ;  /* 0x0000008e058e7223 */ /* 0x100fe20000010004 */
[----:B------:R-:W-:Y:S01]  /*4c70*/  SHF.R.U32.HI R6, RZ, 0x10, R21 ;  /* 0x00000010ff067819 */ /* 0x000fe20000011615 */
[C---:B------:R-:W-:Y:S01]  /*4c80*/  FFMA.FTZ R8, R88.reuse, R115, R7 ;  /* 0x0000007358087223 */ /* 0x040fe20000010007 */
[----:B------:R-:W-:Y:S01]  /*4c90*/  MOV R95, R29 ;  /* 0x0000001d005f7202 */ /* 0x000fe20000000f00 */
[----:B------:R-:W-:Y:S01]  /*4ca0*/  FFMA.FTZ R132, R88, R133, R101 ;  /* 0x0000008558847223 */ /* 0x000fe20000010065 */
[----:B------:R-:W-:Y:S01]  /*4cb0*/  SHF.L.U32 R11, R11, 0x10, RZ ;  /* 0x000000100b0b7819 */ /* 0x000fe200000006ff */
[----:B------:R-:W-:Y:S01]  /*4cc0*/  FADD.FTZ R101, -R142, R107 ;  /* 0x0000006b8e657221 */ /* 0x000fe20000010100 */
[----:B------:R-:W-:Y:S01]  /*4cd0*/  SHF.L.U32 R9, R6, 0x10, RZ ;  /* 0x0000001006097819 */ /* 0x000fe200000006ff */
[----:B------:R-:W-:Y:S01]  /*4ce0*/  F2F.BF16.F32 R94, R108 ;  /* 0x0000006c005e7304 */ /* 0x000fe20000202000 */
[----:B------:R-:W-:Y:S01]  /*4cf0*/  SHF.L.U32 R105, R95, 0x10, RZ ;  /* 0x000000105f697819 */ /* 0x000fe200000006ff */
[C---:B------:R-:W-:Y:S01]  /*4d00*/  FFMA.FTZ R102, R88.reuse, R111, R11 ;  /* 0x0000006f58667223 */ /* 0x040fe2000001000b */
[----:B------:R-:W-:Y:S01]  /*4d10*/  MOV R7, R20 ;  /* 0x0000001400077202 */ /* 0x000fe20000000f00 */
[C---:B------:R-:W-:Y:S01]  /*4d20*/  FFMA.FTZ R90, R88.reuse, R113, R9 ;  /* 0x00000071585a7223 */ /* 0x040fe20000010009 */
[----:B------:R-:W-:Y:S01]  /*4d30*/  MOV R95, R28 ;  /* 0x0000001c005f7202 */ /* 0x000fe20000000f00 */
[----:B------:R-:W-:Y:S01]  /*4d40*/  FFMA.FTZ R129, R5, R129, R4 ;  /* 0x0000008105817223 */ /* 0x000fe20000010004 */
[----:B------:R-:W-:Y:S01]  /*4d50*/  FFMA.FTZ R136, R88, R101, R105 ;  /* 0x0000006558887223 */ /* 0x000fe20000010069 */
[----:B------:R0:W-:Y:S01]  /*4d60*/  F2F.BF16.F32 R10, R98 ;  /* 0x00000062000a7304 */ /* 0x0001e20000202000 */
[----:B------:R-:W-:Y:S01]  /*4d70*/  SHF.L.U32 R9, R7, 0x10, RZ ;  /* 0x0000001007097819 */ /* 0x000fe200000006ff */
[----:B------:R-:W-:Y:S01]  /*4d80*/  FADD.FTZ R129, -R129, R112 ;  /* 0x0000007081817221 */ /* 0x000fe20000010100 */
[----:B------:R-:W-:Y:S01]  /*4d90*/  SHF.L.U32 R95, R95, 0x10, RZ ;  /* 0x000000105f5f7819 */ /* 0x000fe200000006ff */
[----:B------:R-:W-:Y:S01]  /*4da0*/  FFMA.FTZ R148, R5, R148, R4 ;  /* 0x0000009405947223 */ /* 0x000fe20000010004 */
[----:B------:R-:W-:Y:S01]  /*4db0*/  SHF.R.U64 R101, R28, 0x10, R29 ;  /* 0x000000101c657819 */ /* 0x000fe2000000121d */
[----:B------:R-:W-:Y:S01]  /*4dc0*/  FFMA.FTZ R92, R88, R125, R9 ;  /* 0x0000007d585c7223 */ /* 0x000fe20000010009 */
[----:B------:R-:W-:Y:S01]  /*4dd0*/  FMUL.FTZ R119, R114, R87 ;  /* 0x0000005772777220 */ /* 0x000fe20000410000 */
[----:B------:R1:W2:Y:S01]  /*4de0*/  F2F.BF16.F32 R103, R100 ;  /* 0x0000006400677304 */ /* 0x0002a20000202000 */
[----:B------:R-:W-:Y:S01]  /*4df0*/  SHF.L.U32 R5, R101, 0x10, RZ ;  /* 0x0000001065057819 */ /* 0x000fe200000006ff */
[----:B------:R-:W-:Y:S01]  /*4e00*/  FFMA.FTZ R4, R88, R129, R95 ;  /* 0x0000008158047223 */ /* 0x000fe2000001005f */
[----:B------:R-:W-:Y:S01]  /*4e10*/  FADD.FTZ R135, -R148, R135 ;  /* 0x0000008794877221 */ /* 0x000fe20000010100 */
[-C--:B------:R-:W-:Y:S01]  /*4e20*/  FMUL.FTZ R113, R90, R87.reuse ;  /* 0x000000575a717220 */ /* 0x080fe20000410000 */
[-C--:B------:R-:W-:Y:S01]  /*4e30*/  FMUL.FTZ R112, R98, R87.reuse ;  /* 0x0000005762707220 */ /* 0x080fe20000410000 */
[----:B------:R-:W-:Y:S01]  /*4e40*/  FMUL.FTZ R111, R102, R87 ;  /* 0x00000057666f7220 */ /* 0x000fe20000410000 */
[----:B------:R-:W-:Y:S01]  /*4e50*/  FFMA.FTZ R134, R88, R135, R5 ;  /* 0x0000008758867223 */ /* 0x000fe20000010005 */
[----:B------:R-:W-:Y:S01]  /*4e60*/  F2F.BF16.F32 R99, R110 ;  /* 0x0000006e00637304 */ /* 0x000fe20000202000 */
[-C--:B------:R-:W-:Y:S01]  /*4e70*/  FMUL.FTZ R117, R100, R87.reuse ;  /* 0x0000005764757220 */ /* 0x080fe20000410000 */
[-C--:B0-----:R-:W-:Y:S01]  /*4e80*/  FMUL.FTZ R98, R108, R87.reuse ;  /* 0x000000576c627220 */ /* 0x081fe20000410000 */
[-C--:B------:R-:W-:Y:S01]  /*4e90*/  FMUL.FTZ R95, R92, R87.reuse ;  /* 0x000000575c5f7220 */ /* 0x080fe20000410000 */
[-C--:B------:R-:W-:Y:S01]  /*4ea0*/  FMUL.FTZ R105, R116, R87.reuse ;  /* 0x0000005774697220 */ /* 0x080fe20000410000 */
[-C--:B-1----:R-:W-:Y:S01]  /*4eb0*/  FMUL.FTZ R100, R122, R87.reuse ;  /* 0x000000577a647220 */ /* 0x082fe20000410000 */
[-C--:B------:R-:W-:Y:S01]  /*4ec0*/  FMUL.FTZ R115, R120, R87.reuse ;  /* 0x0000005778737220 */ /* 0x080fe20000410000 */
[----:B--2---:R-:W-:Y:S01]  /*4ed0*/  PRMT R121, R10, 0x5410, R103 ;  /* 0x000054100a797816 */ /* 0x004fe20000000067 */
[----:B------:R0:W1:Y:S08]  /*4ee0*/  F2F.BF16.F32 R104, R114 ;  /* 0x0000007200687304 */ /* 0x0000700000202000 */
[----:B------:R2:W-:Y:S01]  /*4ef0*/  F2F.BF16.F32 R97, R124 ;  /* 0x0000007c00617304 */ /* 0x0005e20000202000 */
[----:B0-----:R-:W-:Y:S01]  /*4f00*/  FMUL.FTZ R114, R4, R87 ;  /* 0x0000005704727220 */ /* 0x001fe20000410000 */
[----:B-1----:R-:W-:-:S06]  /*4f10*/  PRMT R103, R99, 0x5410, R104 ;  /* 0x0000541063677816 */ /* 0x002fcc0000000068 */
[----:B------:R0:W1:Y:S01]  /*4f20*/  F2F.BF16.F32 R118, R126 ;  /* 0x0000007e00767304 */ /* 0x0000620000202000 */
[----:B--2---:R-:W-:-:S07]  /*4f30*/  FMUL.FTZ R124, R124, R87 ;  /* 0x000000577c7c7220 */ /* 0x004fce0000410000 */
[----:B------:R2:W-:Y:S01]  /*4f40*/  F2F.BF16.F32 R11, R102 ;  /* 0x00000066000b7304 */ /* 0x0005e20000202000 */
[----:B0-----:R-:W-:Y:S01]  /*4f50*/  FMUL.FTZ R126, R126, R87 ;  /* 0x000000577e7e7220 */ /* 0x001fe20000410000 */
[----:B-1----:R-:W-:-:S06]  /*4f60*/  PRMT R99, R97, 0x5410, R118 ;  /* 0x0000541061637816 */ /* 0x002fcc0000000076 */
[----:B------:R0:W-:Y:S01]  /*4f70*/  F2F.BF16.F32 R6, R8 ;  /* 0x0000000800067304 */ /* 0x0001e20000202000 */
[-C--:B--2---:R-:W-:Y:S01]  /*4f80*/  FMUL.FTZ R102, R110, R87.reuse ;  /* 0x000000576e667220 */ /* 0x084fe20000410000 */
[----:B------:R-:W-:-:S06]  /*4f90*/  FMUL.FTZ R110, R130, R87 ;  /* 0x00000057826e7220 */ /* 0x000fcc0000410000 */
[----:B------:R1:W2:Y:S01]  /*4fa0*/  F2F.BF16.F32 R7, R90 ;  /* 0x0000005a00077304 */ /* 0x0002a20000202000 */
[----:B0-----:R-:W-:-:S07]  /*4fb0*/  FMUL.FTZ R8, R8, R87 ;  /* 0x0000005708087220 */ /* 0x001fce0000410000 */
[----:B------:R-:W-:Y:S01]  /*4fc0*/  F2F.BF16.F32 R106, R130 ;  /* 0x00000082006a7304 */ /* 0x000fe20000202000 */
[----:B-1----:R-:W-:Y:S01]  /*4fd0*/  FMUL.FTZ R90, R96, R87 ;  /* 0x00000057605a7220 */ /* 0x002fe20000410000 */
[----:B--2---:R-:W-:-:S06]  /*4fe0*/  PRMT R109, R6, 0x5410, R7 ;  /* 0x00005410066d7816 */ /* 0x004fcc0000000007 */
[----:B------:R0:W-:Y:S08]  /*4ff0*/  F2F.BF16.F32 R107, R132 ;  /* 0x00000084006b7304 */ /* 0x0001f00000202000 */
[----:B------:R1:W-:Y:S01]  /*5000*/  F2F.BF16.F32 R128, R136 ;  /* 0x0000008800807304 */ /* 0x0003e20000202000 */
[----:B0-----:R-:W-:-:S07]  /*5010*/  FMUL.FTZ R132, R132, R87 ;  /* 0x0000005784847220 */ /* 0x001fce0000410000 */
[----:B------:R-:W0:Y:S01]  /*5020*/  F2F.BF16.F32 R0, R96 ;  /* 0x0000006000007304 */ /* 0x000e220000202000 */
[----:B-1----:R-:W-:-:S07]  /*5030*/  FMUL.FTZ R136, R136, R87 ;  /* 0x0000005788887220 */ /* 0x002fce0000410000 */
[----:B------:R-:W1:Y:S01]  /*5040*/  F2F.BF16.F32 R9, R92 ;  /* 0x0000005c00097304 */ /* 0x000e620000202000 */
[----:B0-----:R-:W-:-:S07]  /*5050*/  IMAD.WIDE.U32 R6, R0, 0x10000, RZ ;  /* 0x0001000000067825 */ /* 0x001fce00078e00ff */
[----:B------:R-:W0:Y:S01]  /*5060*/  F2F.BF16.F32 R93, R122 ;  /* 0x0000007a005d7304 */ /* 0x000e220000202000 */
[----:B------:R-:W-:Y:S02]  /*5070*/  LOP3.LUT R109, R109, R7, RZ, 0xfc, !PT ;  /* 0x000000076d6d7212 */ /* 0x000fe400078efcff */
[----:B-1----:R-:W-:-:S05]  /*5080*/  LOP3.LUT R108, R6, R9, RZ, 0xfc, !PT ;  /* 0x00000009066c7212 */ /* 0x002fca00078efcff */
[----:B------:R1:W-:Y:S01]  /*5090*/  F2F.BF16.F32 R101, R4 ;  /* 0x0000000400657304 */ /* 0x0003e20000202000 */
[----:B0-----:R-:W-:-:S07]  /*50a0*/  IMAD.WIDE.U32 R6, R93, 0x10000, RZ ;  /* 0x000100005d067825 */ /* 0x001fce00078e00ff */
[----:B------:R-:W0:Y:S01]  /*50b0*/  F2F.BF16.F32 R89, R116 ;  /* 0x0000007400597304 */ /* 0x000e220000202000 */
[----:B-1----:R-:W-:Y:S01]  /*50c0*/  IMAD.WIDE.U32 R4, R94, 0x10000, RZ ;  /* 0x000100005e047825 */ /* 0x002fe200078e00ff */
[----:B------:R-:W-:-:S06]  /*50d0*/  LOP3.LUT R93, R103, R7, RZ, 0xfc, !PT ;  /* 0x00000007675d7212 */ /* 0x000fcc00078efcff */
[----:B------:R1:W2:Y:S01]  /*50e0*/  F2F.BF16.F32 R88, R134 ;  /* 0x0000008600587304 */ /* 0x0002a20000202000 */
[----:B------:R-:W-:Y:S02]  /*50f0*/  LOP3.LUT R97, R121, R5, RZ, 0xfc, !PT ;  /* 0x0000000579617212 */ /* 0x000fe400078efcff */
[----:B------:R-:W-:Y:S01]  /*5100*/  LOP3.LUT R96, R4, R11, RZ, 0xfc, !PT ;  /* 0x0000000b04607212 */ /* 0x000fe200078efcff */
[----:B------:R-:W-:Y:S01]  /*5110*/  IMAD.WIDE.U32 R4, R106, 0x10000, RZ ;  /* 0x000100006a047825 */ /* 0x000fe200078e00ff */
[----:B------:R-:W3:Y:S01]  /*5120*/  LDC.64 R10, c[0x0][0x468] ;  /* 0x00011a00ff0a7b82 */ /* 0x000ee20000000a00 */
[----:B0-----:R-:W-:Y:S02]  /*5130*/  LOP3.LUT R92, R6, R89, RZ, 0xfc, !PT ;  /* 0x00000059065c7212 */ /* 0x001fe400078efcff */
[----:B------:R-:W-:Y:S01]  /*5140*/  F2F.BF16.F32 R8, R8 ;  /* 0x0000000800087304 */ /* 0x000fe20000202000 */
[----:B-1----:R-:W-:Y:S01]  /*5150*/  FMUL.FTZ R134, R134, R87 ;  /* 0x0000005786867220 */ /* 0x002fe20000410000 */
[----:B------:R-:W-:-:S02]  /*5160*/  PRMT R87, R128, 0x5410, R107 ;  /* 0x0000541080577816 */ /* 0x000fc4000000006b */
[----:B------:R-:W-:Y:S01]  /*5170*/  LOP3.LUT R89, R99, R5, RZ, 0xfc, !PT ;  /* 0x0000000563597212 */ /* 0x000fe200078efcff */
[----:B------:R-:W0:Y:S01]  /*5180*/  LDC.64 R106, c[0x0][0x478] ;  /* 0x00011e00ff6a7b82 */ /* 0x000e220000000a00 */
[----:B--2---:R-:W-:Y:S02]  /*5190*/  IMAD.WIDE.U32 R6, R88, 0x10000, RZ ;  /* 0x0001000058067825 */ /* 0x004fe400078e00ff */
[----:B------:R-:W1:Y:S03]  /*51a0*/  F2F.BF16.F32 R113, R113 ;  /* 0x0000007100717304 */ /* 0x000e660000202000 */
[----:B------:R-:W-:Y:S02]  /*51b0*/  LOP3.LUT R7, R87, R7, RZ, 0xfc, !PT ;  /* 0x0000000757077212 */ /* 0x000fe400078efcff */
[----:B------:R-:W-:-:S03]  /*51c0*/  LOP3.LUT R6, R6, R101, RZ, 0xfc, !PT ;  /* 0x0000006506067212 */ /* 0x000fc600078efcff */
[----:B------:R-:W2:Y:S01]  /*51d0*/  F2F.BF16.F32 R90, R90 ;  /* 0x0000005a005a7304 */ /* 0x000ea20000202000 */
[----:B-1----:R-:W-:-:S07]  /*51e0*/  PRMT R113, R8, 0x5410, R113 ;  /* 0x0000541008717816 */ /* 0x002fce0000000071 */
[----:B------:R-:W1:Y:S01]  /*51f0*/  F2F.BF16.F32 R91, R120 ;  /* 0x00000078005b7304 */ /* 0x000e620000202000 */
[----:B--2---:R-:W-:-:S07]  /*5200*/  IMAD.WIDE.U32 R8, R90, 0x10000, RZ ;  /* 0x000100005a087825 */ /* 0x004fce00078e00ff */
[----:B------:R-:W2:Y:S01]  /*5210*/  F2F.BF16.F32 R98, R98 ;  /* 0x0000006200627304 */ /* 0x000ea20000202000 */
[----:B------:R-:W-:Y:S02]  /*5220*/  LOP3.LUT R99, R113, R9, RZ, 0xfc, !PT ;  /* 0x0000000971637212 */ /* 0x000fe400078efcff */
[----:B-1----:R-:W-:-:S05]  /*5230*/  LOP3.LUT R88, R4, R91, RZ, 0xfc, !PT ;  /* 0x0000005b04587212 */ /* 0x002fca00078efcff */
[----:B------:R-:W1:Y:S01]  /*5240*/  F2F.BF16.F32 R95, R95 ;  /* 0x0000005f005f7304 */ /* 0x000e620000202000 */
[----:B--2---:R-:W-:-:S07]  /*5250*/  IMAD.WIDE.U32 R4, R98, 0x10000, RZ ;  /* 0x0001000062047825 */ /* 0x004fce00078e00ff */
[----:B------:R-:W2:Y:S01]  /*5260*/  F2F.BF16.F32 R100, R100 ;  /* 0x0000006400647304 */ /* 0x000ea20000202000 */
[----:B-1----:R-:W-:-:S07]  /*5270*/  LOP3.LUT R98, R8, R95, RZ, 0xfc, !PT ;  /* 0x0000005f08627212 */ /* 0x002fce00078efcff */
[----:B------:R-:W1:Y:S01]  /*5280*/  F2F.BF16.F32 R110, R110 ;  /* 0x0000006e006e7304 */ /* 0x000e620000202000 */
[----:B--2---:R-:W-:-:S07]  /*5290*/  IMAD.WIDE.U32 R8, R100, 0x10000, RZ ;  /* 0x0001000064087825 */ /* 0x004fce00078e00ff */
[----:B------:R-:W-:Y:S01]  /*52a0*/  F2F.BF16.F32 R112, R112 ;  /* 0x0000007000707304 */ /* 0x000fe20000202000 */
[----:B-1----:R-:W-:-:S07]  /*52b0*/  IMAD.WIDE.U32 R100, R110, 0x10000, RZ ;  /* 0x000100006e647825 */ /* 0x002fce00078e00ff */
[----:B------:R-:W1:Y:S08]  /*52c0*/  F2F.BF16.F32 R117, R117 ;  /* 0x0000007500757304 */ /* 0x000e700000202000 */
[----:B------:R-:W2:Y:S01]  /*52d0*/  F2F.BF16.F32 R111, R111 ;  /* 0x0000006f006f7304 */ /* 0x000ea20000202000 */
[----:B-1----:R-:W-:-:S07]  /*52e0*/  PRMT R117, R112, 0x5410, R117 ;  /* 0x0000541070757816 */ /* 0x002fce0000000075 */
[----:B------:R-:W-:Y:S01]  /*52f0*/  F2F.BF16.F32 R102, R102 ;  /* 0x0000006600667304 */ /* 0x000fe20000202000 */
[----:B0-----:R-:W-:Y:S01]  /*5300*/  IMAD.WIDE.U32 R112, R74, 0x8, R106 ;  /* 0x000000084a707825 */ /* 0x001fe200078e006a */
[----:B------:R-:W-:-:S03]  /*5310*/  LOP3.LUT R95, R117, R5, RZ, 0xfc, !PT ;  /* 0x00000005755f7212 */ /* 0x000fc600078efcff */
[--C-:B---3--:R-:W-:Y:S01]  /*5320*/  IMAD.WIDE.U32 R116, R71, 0x8, R10.reuse ;  /* 0x0000000847747825 */ /* 0x108fe200078e000a */
[----:B------:R3:W-:Y:S01]  /*5330*/  STG.E.64 desc[UR8][R112.64], R108 ;  /* 0x0000006c70007986 */ /* 0x0007e2000c101b08 */
[----:B--2---:R-:W-:Y:S01]  /*5340*/  LOP3.LUT R94, R4, R111, RZ, 0xfc, !PT ;  /* 0x0000006f045e7212 */ /* 0x004fe200078efcff */
[----:B------:R-:W0:Y:S01]  /*5350*/  F2F.BF16.F32 R119, R119 ;  /* 0x0000007700777304 */ /* 0x000e220000202000 */
[----:B------:R-:W-:-:S05]  /*5360*/  IMAD.WIDE.U32 R110, R74, 0x8, R10 ;  /* 0x000000084a6e7825 */ /* 0x000fca00078e000a */
[----:B------:R3:W-:Y:S02]  /*5370*/  STG.E.64 desc[UR8][R110.64], R98 ;  /* 0x000000626e007986 */ /* 0x0007e4000c101b08 */
[----:B------:R-:W1:Y:S01]  /*5380*/  F2F.BF16.F32 R105, R105 ;  /* 0x0000006900697304 */ /* 0x000e620000202000 */
[----:B0-----:R-:W-:-:S07]  /*5390*/  PRMT R119, R102, 0x5410, R119 ;  /* 0x0000541066777816 */ /* 0x001fce0000000077 */
[----:B------:R-:W-:Y:S01]  /*53a0*/  F2F.BF16.F32 R124, R124 ;  /* 0x0000007c007c7304 */ /* 0x000fe20000202000 */
[----:B------:R-:W-:Y:S01]  /*53b0*/  IMAD.WIDE.U32 R102, R72, 0x8, R106 ;  /* 0x0000000848667825 */ /* 0x000fe200078e006a */
[----:B------:R-:W-:Y:S02]  /*53c0*/  LOP3.LUT R91, R119, R9, RZ, 0xfc, !PT ;  /* 0x00000009775b7212 */ /* 0x000fe400078efcff */
[----:B-1----:R-:W-:-:S04]  /*53d0*/  LOP3.LUT R90, R8, R105, RZ, 0xfc, !PT ;  /* 0x00000069085a7212 */ /* 0x002fc800078efcff */
[----:B------:R-:W0:Y:S01]  /*53e0*/  F2F.BF16.F32 R123, R126 ;  /* 0x0000007e007b7304 */ /* 0x000e220000202000 */
[----:B------:R-:W-:-:S05]  /*53f0*/  IMAD.WIDE.U32 R104, R73, 0x8, R106 ;  /* 0x0000000849687825 */ /* 0x000fca00078e006a */
[----:B------:R3:W-:Y:S02]  /*5400*/  STG.E.64 desc[UR8][R104.64], R96 ;  /* 0x0000006068007986 */ /* 0x0007e4000c101b08 */
[----:B------:R-:W1:Y:S01]  /*5410*/  F2F.BF16.F32 R115, R115 ;  /* 0x0000007300737304 */ /* 0x000e620000202000 */
[----:B0-----:R-:W-:-:S07]  /*5420*/  PRMT R123, R124, 0x5410, R123 ;  /* 0x000054107c7b7816 */ /* 0x001fce000000007b */
[----:B------:R-:W0:Y:S01]  /*5430*/  F2F.BF16.F32 R134, R134 ;  /* 0x0000008600867304 */ /* 0x000e220000202000 */
[----:B------:R-:W-:Y:S02]  /*5440*/  LOP3.LUT R9, R123, R101, RZ, 0xfc, !PT ;  /* 0x000000657b097212 */ /* 0x000fe400078efcff */
[----:B-1----:R-:W-:-:S05]  /*5450*/  LOP3.LUT R8, R100, R115, RZ, 0xfc, !PT ;  /* 0x0000007364087212 */ /* 0x002fca00078efcff */
[----:B------:R-:W-:Y:S01]  /*5460*/  F2F.BF16.F32 R125, R132 ;  /* 0x00000084007d7304 */ /* 0x000fe20000202000 */
[----:B------:R-:W-:-:S04]  /*5470*/  IMAD.WIDE.U32 R100, R71, 0x8, R106 ;  /* 0x0000000847647825 */ /* 0x000fc800078e006a */
[----:B------:R-:W-:-:S03]  /*5480*/  IMAD.WIDE.U32 R106, R70, 0x8, R106 ;  /* 0x00000008466a7825 */ /* 0x000fc600078e006a */
[----:B------:R-:W1:Y:S01]  /*5490*/  F2F.BF16.F32 R136, R136 ;  /* 0x0000008800887304 */ /* 0x000e620000202000 */
[----:B0-----:R-:W-:-:S07]  /*54a0*/  IMAD.WIDE.U32 R4, R134, 0x10000, RZ ;  /* 0x0001000086047825 */ /* 0x001fce00078e00ff */
[----:B------:R0:W2:Y:S01]  /*54b0*/  F2F.BF16.F32 R87, R114 ;  /* 0x0000007200577304 */ /* 0x0000a20000202000 */
[----:B-1----:R-:W-:Y:S01]  /*54c0*/  PRMT R125, R136, 0x5410, R125 ;  /* 0x00005410887d7816 */ /* 0x002fe2000000007d */
[----:B0-----:R-:W-:-:S03]  /*54d0*/  IMAD.WIDE.U32 R114, R73, 0x8, R10 ;  /* 0x0000000849727825 */ /* 0x001fc600078e000a */
[----:B------:R-:W-:Y:S01]  /*54e0*/  LOP3.LUT R5, R125, R5, RZ, 0xfc, !PT ;  /* 0x000000057d057212 */ /* 0x000fe200078efcff */
[--C-:B------:R-:W-:Y:S01]  /*54f0*/  IMAD.WIDE.U32 R72, R72, 0x8, R10.reuse ;  /* 0x0000000848487825 */ /* 0x100fe200078e000a */
[----:B------:R3:W-:Y:S01]  /*5500*/  STG.E.64 desc[UR8][R114.64], R94 ;  /* 0x0000005e72007986 */ /* 0x0007e2000c101b08 */
[----:B--2---:R-:W-:Y:S02]  /*5510*/  LOP3.LUT R4, R4, R87, RZ, 0xfc, !PT ;  /* 0x0000005704047212 */ /* 0x004fe400078efcff */
[----:B------:R-:W-:Y:S01]  /*5520*/  IMAD.WIDE.U32 R10, R70, 0x8, R10 ;  /* 0x00000008460a7825 */ /* 0x000fe200078e000a */
[----:B------:R3:W-:Y:S04]  /*5530*/  STG.E.64 desc[UR8][R102.64], R92 ;  /* 0x0000005c66007986 */ /* 0x0007e8000c101b08 */
[----:B------:R3:W-:Y:S04]  /*5540*/  STG.E.64 desc[UR8][R72.64], R90 ;  /* 0x0000005a48007986 */ /* 0x0007e8000c101b08 */
[----:B------:R3:W-:Y:S04]  /*5550*/  STG.E.64 desc[UR8][R100.64], R88 ;  /* 0x0000005864007986 */ /* 0x0007e8000c101b08 */
[----:B------:R3:W-:Y:S04]  /*5560*/  STG.E.64 desc[UR8][R116.64], R8 ;  /* 0x0000000874007986 */ /* 0x0007e8000c101b08 */
[----:B------:R3:W-:Y:S04]  /*5570*/  STG.E.64 desc[UR8][R106.64], R6 ;  /* 0x000000066a007986 */ /* 0x0007e8000c101b08 */
[----:B------:R3:W-:Y:S02]  /*5580*/  STG.E.64 desc[UR8][R10.64], R4 ;  /* 0x000000040a007986 */ /* 0x0007e4000c101b08 */
.L_x_59:
[----:B0123--:R-:W0:Y:S01]  /*5590*/  LDC.64 R4, c[0x0][0x380] ;  /* 0x0000e000ff047b82 */ /* 0x00fe220000000a00 */
[----:B------:R-:W-:Y:S01]  /*55a0*/  UPLOP3.LUT UP1, UPT, UPT, UPT, UP1, 0x40, 0x4 ;  /* 0x000000000004789c */ /* 0x000fe20003f2e810 */
[----:B0-----:R-:W-:-:S04]  /*55b0*/  IADD3 R85, PT, PT, R85, R4, RZ ;  /* 0x0000000455557210 */ /* 0x001fc80007ffe0ff */
[----:B------:R-:W-:-:S13]  /*55c0*/  ISETP.GE.AND P1, PT, R85, R5, PT ;  /* 0x000000055500720c */ /* 0x000fda0003f26270 */
[----:B------:R-:W-:Y:S05]  /*55d0*/  @!P1 BRA `(.L_x_61) ;  /* 0xffffffac00b49947 */ /* 0x000fea000383ffff */
[----:B------:R-:W-:Y:S02]  /*55e0*/  MOV R20, R55 ;  /* 0x0000003700147202 */ /* 0x000fe40000000f00 */
[----:B------:R-:W-:Y:S02]  /*55f0*/  MOV R21, R54 ;  /* 0x0000003600157202 */ /* 0x000fe40000000f00 */
[----:B------:R-:W-:Y:S02]  /*5600*/  MOV R22, R53 ;  /* 0x0000003500167202 */ /* 0x000fe40000000f00 */
[----:B------:R-:W-:Y:S02]  /*5610*/  MOV R23, R52 ;  /* 0x0000003400177202 */ /* 0x000fe40000000f00 */
[----:B------:R-:W-:Y:S02]  /*5620*/  MOV R52, R51 ;  /* 0x0000003300347202 */ /* 0x000fe40000000f00 */
[----:B------:R-:W-:-:S02]  /*5630*/  MOV R53, R50 ;  /* 0x0000003200357202 */ /* 0x000fc40000000f00 */
        /* <DEDUP_REMOVED lines=33> */
[----:B------:R-:W-:-:S07]  /*5850*/  MOV R36, R30 ;  /* 0x0000001e00247202 */ /* 0x000fce0000000f00 */
.L_x_52:
[----:B------:R-:W0:Y:S08]  /*5860*/  LDC R27, c[0x0][0x388] ;  /* 0x0000e200ff1b7b82 */ /* 0x000e300000000800 */
[----:B------:R-:W1:Y:S08]  /*5870*/  LDC.64 R2, c[0x0][0x440] ;  /* 0x00011000ff027b82 */ /* 0x000e700000000a00 */
[----:B------:R-:W3:Y:S01]  /*5880*/  LDC.64 R24, c[0x0][0x448] ;  /* 0x00011200ff187b82 */ /* 0x000ee20000000a00 */
[----:B0-----:R-:W-:-:S05]  /*5890*/  IMAD R27, R27, UR7, RZ ;  /* 0x000000071b1b7c24 */ /* 0x001fca000f8e02ff */
[----:B------:R-:W-:-:S05]  /*58a0*/  LEA.HI R27, R27, R34, RZ, 0x1e ;  /* 0x000000221b1b7211 */ /* 0x000fca00078ff0ff */
[----:B-1----:R-:W-:-:S05]  /*58b0*/  IMAD.WIDE.U32 R2, R27, 0x10, R2 ;  /* 0x000000101b027825 */ /* 0x002fca00078e0002 */
[----:B--2---:R-:W-:Y:S01]  /*58c0*/  STG.E.128 desc[UR8][R2.64], R20 ;  /* 0x0000001402007986 */ /* 0x004fe2000c101d08 */
[----:B---3--:R-:W-:-:S05]  /*58d0*/  IMAD.WIDE.U32 R24, R27, 0x10, R24 ;  /* 0x000000101b187825 */ /* 0x008fca00078e0018 */
[----:B------:R-:W-:Y:S04]  /*58e0*/  STG.E.128 desc[UR8][R24.64], R36 ;  /* 0x0000002418007986 */ /* 0x000fe8000c101d08 */
[----:B------:R-:W-:Y:S04]  /*58f0*/  STG.E.128 desc[UR8][R2.64+0x800], R52 ;  /* 0x0008003402007986 */ /* 0x000fe8000c101d08 */
[----:B------:R-:W-:Y:S04]  /*5900*/  STG.E.128 desc[UR8][R24.64+0x800], R4 ;  /* 0x0008000418007986 */ /* 0x000fe8000c101d08 */
[----:B------:R-:W-:Y:S04]  /*5910*/  STG.E.128 desc[UR8][R2.64+0x1000], R48 ;  /* 0x0010003002007986 */ /* 0x000fe8000c101d08 */
[----:B------:R-:W-:Y:S04]  /*5920*/  STG.E.128 desc[UR8][R24.64+0x1000], R8 ;  /* 0x0010000818007986 */ /* 0x000fe8000c101d08 */
[----:B------:R-:W-:Y:S04]  /*5930*/  STG.E.128 desc[UR8][R2.64+0x1800], R44 ;  /* 0x0018002c02007986 */ /* 0x000fe8000c101d08 */
[----:B------:R-:W-:Y:S04]  /*5940*/  STG.E.128 desc[UR8][R24.64+0x1800], R12 ;  /* 0x0018000c18007986 */ /* 0x000fe8000c101d08 */
[----:B------:R-:W-:Y:S04]  /*5950*/  STG.E.128 desc[UR8][R2.64+0x2000], R40 ;  /* 0x0020002802007986 */ /* 0x000fe8000c101d08 */
[----:B------:R-:W-:Y:S01]  /*5960*/  STG.E.128 desc[UR8][R24.64+0x2000], R16 ;  /* 0x0020001018007986 */ /* 0x000fe2000c101d08 */
[----:B------:R-:W-:Y:S05]  /*5970*/  EXIT ;  /* 0x000000000000794d */ /* 0x000fea0003800000 */
.L_x_62:
        /* <DEDUP_REMOVED lines=16> */
.L_x_10781:


//--------------------- .text._ZN10layer_norm13ln_bwd_kernelINS_13Kernel_traitsI13__nv_bfloat16S2_S2_S2_fjLj2560ELj1ELj1ELj4ELj8ENS_18Kernel_traits_baseILj2560ES2_S2_S2_S2_fjLj128EEEEELb0ELb0ELb1ELb0EEEvNS_9BwdParamsE --------------------------
	.section	.text._ZN10layer_norm13ln_bwd_kernelINS_13Kernel_traitsI13__nv_bfloat16S2_S2_S2_fjLj2560ELj1ELj1ELj4ELj8ENS_18Kernel_traits_baseILj2560ES2_S2_S2_S2_fjLj128EEEEELb0ELb0ELb1ELb0EEEvNS_9BwdParamsE,"ax",@progbits
	.align	128
        .global         _ZN10layer_norm13ln_bwd_kernelINS_13Kernel_traitsI13__nv_bfloat16S2_S2_S2_fjLj2560ELj1ELj1ELj4ELj8ENS_18Kernel_traits_baseILj2560ES2_S2_S2_S2_fjLj128EEEEELb0ELb0ELb1ELb0EEEvNS_9BwdParamsE
        .type           _ZN10layer_norm13ln_bwd_kernelINS_13Kernel_traitsI13__nv_bfloat16S2_S2_S2_fjLj2560ELj1ELj1ELj4ELj8ENS_18Kernel_traits_baseILj2560ES2_S2_S2_S2_fjLj128EEEEELb0ELb0ELb1ELb0EEEvNS_9BwdParamsE,@function
        .size           _ZN10layer_norm13ln_bwd_kernelINS_13Kernel_traitsI13__nv_bfloat16S2_S2_S2_fjLj2560ELj1ELj1ELj4ELj8ENS_18Kernel_traits_baseILj2560ES2_S2_S2_S2_fjLj128EEEEELb0ELb0ELb1ELb0EEEvNS_9BwdParamsE,(.L_x_10782 - _ZN10layer_norm13ln_bwd_kernelINS_13Kernel_traitsI13__nv_bfloat16S2_S2_S2_fjLj2560ELj1ELj1ELj4ELj8ENS_18Kernel_traits_baseILj2560ES2_S2_S2_S2_fjLj128EEEEELb0ELb0ELb1ELb0EEEvNS_9BwdParamsE)
        .other          _ZN10layer_norm13ln_bwd_kernelINS_13Kernel_traitsI13__nv_bfloat16S2_S2_S2_fjLj2560ELj1ELj1ELj4ELj8ENS_18Kernel_traits_baseILj2560ES2_S2_S2_S2_fjLj128EEEEELb0ELb0ELb1ELb0EEEvNS_9BwdParamsE,@"STO_CUDA_ENTRY STV_DEFAULT"
_ZN10layer_norm13ln_bwd_kernelINS_13Kernel_traitsI13__nv_bfloat16S2_S2_S2_fjLj2560ELj1ELj1ELj4ELj8ENS_18Kernel_traits_baseILj2560ES2_S2_S2_S2_fjLj128EEEEELb0ELb0ELb1ELb0EEEvNS_9BwdParamsE:
.text._ZN10layer_norm13ln_bwd_kernelINS_13Kernel_traitsI13__nv_bfloat16S2_S2_S2_fjLj2560ELj1ELj1ELj4ELj8ENS_18Kernel_traits_baseILj2560ES2_S2_S2_S2_fjLj128EEEEELb0ELb0ELb1ELb0EEEvNS_9BwdParamsE:
        /* <DEDUP_REMOVED lines=23> */
[----:B--2---:R1:W5:Y:S02]  /*0170*/  @P0 LDG.E.64 R4, desc[UR16][R2.64] ;  /* 0x0000001002040981 */ /* 0x004364000c1e1b00 */
[----:B------:R-:W2:Y:S01]  /*0180*/  @P5 LDC.64 R24, c[0x0][0x3d0] ;  /* 0x0000f400ff185b82 */ /* 0x000ea20000000a00 */
[C---:B---3--:R-:W-:Y:S01]  /*0190*/  @P2 IMAD.WIDE.U32 R16, R27.reuse, 0x8, R12 ;  /* 0x000000081b102825 */ /* 0x048fe200078e000c */
[----:B------:R-:W-:-:S04]  /*01a0*/  @P2 IADD3 R27, PT, PT, R27, 0x80, RZ ;  /* 0x000000801b1b2810 */ /* 0x000fc80007ffe0ff */
[----:B------:R1:W5:Y:S01]  /*01b0*/  @P2 LDG.E.64 R6, desc[UR16][R16.64] ;  /* 0x0000001010062981 */ /* 0x000362000c1e1b00 */
[----:B----4-:R-:W-:-:S04]  /*01c0*/  @P3 IMAD.WIDE.U32 R18, R27, 0x8, R18 ;  /* 0x000000081b123825 */ /* 0x010fc800078e0012 */
[----:B------:R-:W-:Y:S01]  /*01d0*/  @P3 VIADD R27, R27, 0x80 ;  /* 0x000000801b1b3836 */ /* 0x000fe20000000000 */
[----:B------:R1:W5:Y:S03]  /*01e0*/  @P3 LDG.E.64 R8, desc[UR16][R18.64] ;  /* 0x0000001012083981 */ /* 0x000366000c1e1b00 */
[C---:B0-----:R-:W-:Y:S01]  /*01f0*/  @P4 IMAD.WIDE.U32 R20, R27.reuse, 0x8, R20 ;  /* 0x000000081b144825 */ /* 0x041fe200078e0014 */
[----:B------:R-:W-:-:S04]  /*0200*/  @P4 IADD3 R27, PT, PT, R27, 0x80, RZ ;  /* 0x000000801b1b4810 */ /* 0x000fc80007ffe0ff */
[----:B------:R1:W5:Y:S01]  /*0210*/  @P4 LDG.E.64 R10, desc[UR16][R20.64] ;  /* 0x00000010140a4981 */ /* 0x000362000c1e1b00 */
[----:B--2---:R-:W-:-:S05]  /*0220*/  @P5 IMAD.WIDE.U32 R12, R27, 0x8, R24 ;  /* 0x000000081b0c5825 */ /* 0x004fca00078e0018 */
[----:B------:R1:W5:Y:S01]  /*0230*/  @P5 LDG.E.64 R14, desc[UR16][R12.64] ;  /* 0x000000100c0e5981 */ /* 0x000362000c1e1b00 */
[----:B------:R-:W-:Y:S01]  /*0240*/  UISETP.GE.AND UP0, UPT, UR26, UR4, UPT ;  /* 0x000000041a00728c */ /* 0x000fe2000bf06270 */
        /* <DEDUP_REMOVED lines=19> */
[----:B------:R-:W-:Y:S01]  /*0380*/  CS2R R34, SRZ ;  /* 0x0000000000227805 */ /* 0x000fe2000001ff00 */
[----:B-1----:R-:W-:Y:S06]  /*0390*/  BRA.U UP0, `(.L_x_63) ;  /* 0x0000005900007547 */ /* 0x002fec000b800000 */
[----:B-----5:R-:W-:Y:S01]  /*03a0*/  MOV R21, R4 ;  /* 0x0000000400157202 */ /* 0x020fe20000000f00 */
[----:B------:R-:W-:Y:S01]  /*03b0*/  IMAD.MOV.U32 R17, RZ, RZ, R6 ;  /* 0x000000ffff117224 */ /* 0x000fe200078e0006 */
[----:B------:R-:W-:Y:S02]  /*03c0*/  SHF.R.U64 R20, R4, 0x10, R5 ;  /* 0x0000001004147819 */ /* 0x000fe40000001205 */
[----:B------:R-:W-:Y:S02]  /*03d0*/  CS2R R68, SRZ ;  /* 0x0000000000447805 */ /* 0x000fe4000001ff00 */
[----:B------:R-:W-:Y:S02]  /*03e0*/  MOV R0, R7 ;  /* 0x0000000700007202 */ /* 0x000fe40000000f00 */
[----:B------:R-:W-:Y:S02]  /*03f0*/  CS2R R70, SRZ ;  /* 0x0000000000467805 */ /* 0x000fe4000001ff00 */
[----:B------:R-:W-:-:S02]  /*0400*/  SHF.R.U32.HI R2, RZ, 0x10, R7 ;  /* 0x00000010ff027819 */ /* 0x000fc40000011607 */
[----:B------:R-:W-:Y:S02]  /*0410*/  CS2R R64, SRZ ;  /* 0x0000000000407805 */ /* 0x000fe4000001ff00 */
[----:B------:R-:W-:Y:S02]  /*0420*/  SHF.R.U32.HI R4, RZ, 0x10, R9 ;  /* 0x00000010ff047819 */ /* 0x000fe40000011609 */
[----:B------:R-:W-:Y:S02]  /*0430*/  CS2R R66, SRZ ;  /* 0x0000000000427805 */ /* 0x000fe4000001ff00 */
[----:B------:R-:W-:Y:S02]  /*0440*/  MOV R3, R9 ;  /* 0x0000000900037202 */ /* 0x000fe40000000f00 */
[----:B------:R-:W-:Y:S02]  /*0450*/  CS2R R60, SRZ ;  /* 0x00000000003c7805 */ /* 0x000fe4000001ff00 */
[----:B------:R-:W-:-:S02]  /*0460*/  SHF.R.U64 R23, R14, 0x10, R15 ;  /* 0x000000100e177819 */ /* 0x000fc4000000120f */
[----:B------:R-:W-:Y:S02]  /*0470*/  CS2R R62, SRZ ;  /* 0x00000000003e7805 */ /* 0x000fe4000001ff00 */
[----:B------:R-:W-:Y:S02]  /*0480*/  MOV R24, R15 ;  /* 0x0000000f00187202 */ /* 0x000fe40000000f00 */
[----:B------:R-:W-:Y:S02]  /*0490*/  CS2R R56, SRZ ;  /* 0x0000000000387805 */ /* 0x000fe4000001ff00 */
[----:B------:R-:W-:Y:S02]  /*04a0*/  SHF.R.U32.HI R25, RZ, 0x10, R15 ;  /* 0x00000010ff197819 */ /* 0x000fe4000001160f */
[----:B------:R-:W-:Y:S02]  /*04b0*/  CS2R R58, SRZ ;  /* 0x00000000003a7805 */ /* 0x000fe4000001ff00 */
[----:B------:R-:W-:-:S02]  /*04c0*/  MOV R19, R5 ;  /* 0x0000000500137202 */ /* 0x000fc40000000f00 */
[----:B------:R-:W-:Y:S02]  /*04d0*/  CS2R R52, SRZ ;  /* 0x0000000000347805 */ /* 0x000fe4000001ff00 */
[----:B------:R-:W-:Y:S02]  /*04e0*/  SHF.R.U32.HI R18, RZ, 0x10, R5 ;  /* 0x00000010ff127819 */ /* 0x000fe40000011605 */
[----:B------:R-:W-:Y:S02]  /*04f0*/  CS2R R54, SRZ ;  /* 0x0000000000367805 */ /* 0x000fe4000001ff00 */
[----:B------:R-:W-:Y:S02]  /*0500*/  MOV R13, R8 ;  /* 0x00000008000d7202 */ /* 0x000fe40000000f00 */
[----:B------:R-:W-:Y:S02]  /*0510*/  CS2R R48, SRZ ;  /* 0x0000000000307805 */ /* 0x000fe4000001ff00 */
[----:B------:R-:W-:Y:S01]  /*0520*/  SHF.R.U64 R12, R8, 0x10, R9 ;  /* 0x00000010080c7819 */ /* 0x000fe20000001209 */
[----:B------:R-:W-:Y:S01]  /*0530*/  IMAD.MOV.U32 R9, RZ, RZ, R10 ;  /* 0x000000ffff097224 */ /* 0x000fe200078e000a */
[----:B------:R-:W-:-:S02]  /*0540*/  SHF.R.U64 R16, R6, 0x10, R7 ;  /* 0x0000001006107819 */ /* 0x000fc40000001207 */
[----:B------:R-:W-:Y:S02]  /*0550*/  CS2R R50, SRZ ;  /* 0x0000000000327805 */ /* 0x000fe4000001ff00 */
[----:B------:R-:W-:Y:S02]  /*0560*/  SHF.R.U64 R8, R10, 0x10, R11 ;  /* 0x000000100a087819 */ /* 0x000fe4000000120b */
[----:B------:R-:W-:Y:S02]  /*0570*/  CS2R R44, SRZ ;  /* 0x00000000002c7805 */ /* 0x000fe4000001ff00 */
[----:B------:R-:W-:Y:S02]  /*0580*/  MOV R5, R14 ;  /* 0x0000000e00057202 */ /* 0x000fe40000000f00 */
[----:B------:R-:W-:Y:S02]  /*0590*/  CS2R R46, SRZ ;  /* 0x00000000002e7805 */ /* 0x000fe4000001ff00 */
[----:B------:R-:W-:-:S02]  /*05a0*/  MOV R7, R11 ;  /* 0x0000000b00077202 */ /* 0x000fc40000000f00 */
[----:B------:R-:W-:Y:S02]  /*05b0*/  CS2R R40, SRZ ;  /* 0x0000000000287805 */ /* 0x000fe4000001ff00 */
[----:B------:R-:W-:Y:S02]  /*05c0*/  SHF.R.U32.HI R6, RZ, 0x10, R11 ;  /* 0x00000010ff067819 */ /* 0x000fe4000001160b */
[----:B------:R-:W-:Y:S02]  /*05d0*/  CS2R R42, SRZ ;  /* 0x00000000002a7805 */ /* 0x000fe4000001ff00 */
[----:B------:R-:W-:Y:S02]  /*05e0*/  PRMT R15, R0, 0x7610, R15 ;  /* 0x00007610000f7816 */ /* 0x000fe4000000000f */
[----:B------:R-:W-:Y:S02]  /*05f0*/  CS2R R36, SRZ ;  /* 0x0000000000247805 */ /* 0x000fe4000001ff00 */
[----:B------:R-:W-:-:S02]  /*0600*/  PRMT R14, R2, 0x7610, R14 ;  /* 0x00007610020e7816 */ /* 0x000fc4000000000e */
[----:B------:R-:W-:Y:S02]  /*0610*/  CS2R R38, SRZ ;  /* 0x0000000000267805 */ /* 0x000fe4000001ff00 */
[----:B------:R-:W-:Y:S02]  /*0620*/  PRMT R10, R4, 0x7610, R10 ;  /* 0x00007610040a7816 */ /* 0x000fe4000000000a */
[----:B------:R-:W-:Y:S02]  /*0630*/  CS2R R32, SRZ ;  /* 0x0000000000207805 */ /* 0x000fe4000001ff00 */
[----:B------:R-:W-:Y:S02]  /*0640*/  CS2R R34, SRZ ;  /* 0x0000000000227805 */ /* 0x000fe4000001ff00 */
[----:B------:R-:W-:Y:S01]  /*0650*/  PRMT R11, R3, 0x7610, R11 ;  /* 0x00007610030b7816 */ /* 0x000fe2000000000b */
[----:B------:R-:W-:Y:S01]  /*0660*/  UPLOP3.LUT UP1, UPT, UPT, UPT, UPT, 0x40, 0x4 ;  /* 0x000000000004789c */ /* 0x000fe20003f2e870 */
[----:B------:R-:W-:Y:S01]  /*0670*/  PRMT R4, R23, 0x7610, R4 ;  /* 0x0000761017047816 */ /* 0x000fe20000000004 */
[----:B------:R-:W0:Y:S01]  /*0680*/  LDCU UR27, c[0x0][0x40c] ;  /* 0x00008180ff1b77ac */ /* 0x000e220008000800 */
[----:B------:R-:W-:-:S02]  /*0690*/  PRMT R2, R24, 0x7610, R2 ;  /* 0x0000761018027816 */ /* 0x000fc40000000002 */
[----:B------:R-:W-:Y:S01]  /*06a0*/  PRMT R0, R25, 0x7610, R0 ;  /* 0x0000761019007816 */ /* 0x000fe20000000000 */
[----:B------:R-:W1:Y:S01]  /*06b0*/  LDCU UR6, c[0x0][0x388] ;  /* 0x00007100ff0677ac */ /* 0x000e620008000800 */
[----:B------:R-:W2:Y:S01]  /*06c0*/  LDCU.U8 UR28, c[0x0][0x410] ;  /* 0x00008200ff1c77ac */ /* 0x000ea20008000000 */
[----:B------:R-:W3:Y:S01]  /*06d0*/  LDCU.64 UR18, c[0x0][0x3c8] ;  /* 0x00007900ff1277ac */ /* 0x000ee20008000a00 */
[----:B------:R-:W4:Y:S01]  /*06e0*/  LDCU.64 UR20, c[0x0][0x3c0] ;  /* 0x00007800ff1477ac */ /* 0x000f220008000a00 */
[----:B------:R-:W0:Y:S01]  /*06f0*/  LDCU UR29, c[0x0][0x400] ;  /* 0x00008000ff1d77ac */ /* 0x000e220008000800 */
[----:B------:R-:W0:Y:S01]  /*0700*/  LDCU.64 UR22, c[0x0][0x438] ;  /* 0x00008700ff1677ac */ /* 0x000e220008000a00 */
[----:B------:R-:W0:Y:S01]  /*0710*/  LDCU.64 UR4, c[0x0][0x478] ;  /* 0x00008f00ff0477ac */ /* 0x000e220008000a00 */
[----:B------:R-:W0:Y:S01]  /*0720*/  LDCU.128 UR12, c[0x0][0x3f0] ;  /* 0x00007e00ff0c77ac */ /* 0x000e220008000c00 */
[----:B------:R-:W0:Y:S02]  /*0730*/  LDCU.64 UR24, c[0x0][0x380] ;  /* 0x00007000ff1877ac */ /* 0x000e240008000a00 */
.L_x_131:
[----:B0-----:R-:W-:Y:S02]  /*0740*/  UIMAD.WIDE UR8, UR26, 0x4, UR14 ;  /* 0x000000041a0878a5 */ /* 0x001fe4000f8e020e */
[----:B------:R-:W-:-:S04]  /*0750*/  UIMAD.WIDE UR10, UR26, 0x4, UR12 ;  /* 0x000000041a0a78a5 */ /* 0x000fc8000f8e020c */
[----:B------:R-:W-:Y:S01]  /*0760*/  IMAD.U32 R76, RZ, RZ, UR8 ;  /* 0x00000008ff4c7e24 */ /* 0x000fe2000f8e00ff */
[----:B------:R-:W-:Y:S01]  /*0770*/  MOV R77, UR9 ;  /* 0x00000009004d7c02 */ /* 0x000fe20008000f00 */
[----:B---3--:R-:W-:-:S04]  /*0780*/  UIMAD.WIDE UR8, UR26, 0x4, UR18 ;  /* 0x000000041a0878a5 */ /* 0x008fc8000f8e0212 */
[----:B------:R-:W3:Y:S01]  /*0790*/  LDG.E R76, desc[UR16][R76.64] ;  /* 0x000000104c4c7981 */ /* 0x000ee2000c1e1900 */
[----:B-12-4-:R-:W-:Y:S01]  /*07a0*/  IMAD.U32 R72, RZ, RZ, UR10 ;  /* 0x0000000aff487e24 */ /* 0x016fe2000f8e00ff */
[----:B------:R-:W-:Y:S02]  /*07b0*/  MOV R74, UR8 ;  /* 0x00000008004a7c02 */ /* 0x000fe40008000f00 */
[----:B------:R-:W-:Y:S02]  /*07c0*/  MOV R75, UR9 ;  /* 0x00000009004b7c02 */ /* 0x000fe40008000f00 */
[----:B------:R-:W-:-:S03]  /*07d0*/  MOV R73, UR11 ;  /* 0x0000000b00497c02 */ /* 0x000fc60008000f00 */
[----:B-----5:R-:W5:Y:S04]  /*07e0*/  LDG.E R74, desc[UR16][R74.64] ;  /* 0x000000104a4a7981 */ /* 0x020f68000c1e1900 */
[----:B------:R-:W2:Y:S01]  /*07f0*/  LDG.E R72, desc[UR16][R72.64] ;  /* 0x0000001048487981 */ /* 0x000ea2000c1e1900 */
[----:B------:R-:W-:Y:S01]  /*0800*/  BSSY.RECONVERGENT B0, `(.L_x_64) ;  /* 0x0000175000007945 */ /* 0x000fe20003800200 */
[----:B------:R-:W-:Y:S02]  /*0810*/  CS2R R132, SRZ ;  /* 0x0000000000847805 */ /* 0x000fe4000001ff00 */
[----:B---3--:R-:W-:Y:S02]  /*0820*/  R2UR UR30, R76 ;  /* 0x000000004c1e72ca */ /* 0x008fe400000e0000 */
[----:B-----5:R-:W-:-:S11]  /*0830*/  R2UR UR31, R74 ;  /* 0x000000004a1f72ca */ /* 0x020fd600000e0000 */
[----:B------:R-:W-:Y:S01]  /*0840*/  UISETP.GE.AND UP2, UPT, UR30, 0x1, UPT ;  /* 0x000000011e00788c */ /* 0x000fe2000bf46270 */
[----:B--2---:R-:W-:-:S08]  /*0850*/  R2UR UR11, R72 ;  /* 0x00000000480b72ca */ /* 0x004fd000000e0000 */
[----:B------:R-:W-:Y:S07]  /*0860*/  BRA.U !UP2, `(.L_x_65) ;  /* 0x000000150a307547 */ /* 0x000fee000b800000 */
[----:B----4-:R-:W-:-:S06]  /*0870*/  UIMAD.WIDE UR8, UR26, 0x4, UR20 ;  /* 0x000000041a0878a5 */ /* 0x010fcc000f8e0214 */
[----:B------:R-:W-:Y:S02]  /*0880*/  MOV R72, UR8 ;  /* 0x0000000800487c02 */ /* 0x000fe40008000f00 */
[----:B------:R-:W-:-:S05]  /*0890*/  MOV R73, UR9 ;  /* 0x0000000900497c02 */ /* 0x000fca0008000f00 */
[----:B------:R-:W2:Y:S01]  /*08a0*/  LDG.E R72, desc[UR16][R72.64] ;  /* 0x0000001048487981 */ /* 0x000ea2000c1e1900 */
[----:B------:R-:W-:Y:S01]  /*08b0*/  UIADD3 UR8, UPT, UPT, UR30, -0x1, URZ ;  /* 0xffffffff1e087890 */ /* 0x000fe2000fffe0ff */
[C---:B------:R-:W-:Y:S01]  /*08c0*/  ISETP.GE.U32.AND P5, PT, R22.reuse, 0x80, PT ;  /* 0x000000801600780c */ /* 0x040fe20003fa6070 */
[----:B-1----:R-:W-:Y:S01]  /*08d0*/  UIMAD UR7, UR26, UR6, URZ ;  /* 0x000000061a0772a4 */ /* 0x002fe2000f8e02ff */
[----:B------:R-:W0:Y:S01]  /*08e0*/  S2R R23, SR_TID.X ;  /* 0x0000000000177919 */ /* 0x000e220000002100 */
[----:B------:R-:W-:Y:S01]  /*08f0*/  UIMAD UR9, UR8, UR6, URZ ;  /* 0x00000006080972a4 */ /* 0x000fe2000f8e02ff */
[----:B------:R-:W-:Y:S01]  /*0900*/  ISETP.NE.AND P0, PT, RZ, UR28, PT ;  /* 0x0000001cff007c0c */ /* 0x000fe2000bf05270 */
[----:B------:R-:W-:Y:S01]  /*0910*/  USHF.R.S32.HI UR8, URZ, 0x1f, UR7 ;  /* 0x0000001fff087899 */ /* 0x000fe20008011407 */
[----:B------:R-:W-:Y:S01]  /*0920*/  BSSY.RECONVERGENT B1, `(.L_x_66) ;  /* 0x000004b000017945 */ /* 0x000fe20003800200 */
[----:B------:R-:W-:Y:S01]  /*0930*/  USHF.R.S32.HI UR10, URZ, 0x1f, UR9 ;  /* 0x0000001fff0a7899 */ /* 0x000fe20008011409 */
[C---:B------:R-:W-:Y:S01]  /*0940*/  ISETP.GE.U32.AND P4, PT, R22.reuse, 0x100, PT ;  /* 0x000001001600780c */ /* 0x040fe20003f86070 */
[----:B------:R-:W-:Y:S01]  /*0950*/  ULEA.HI UR8, UR8, UR7, URZ, 0x2 ;  /* 0x0000000708087291 */ /* 0x000fe2000f8f10ff */
[C---:B------:R-:W-:Y:S01]  /*0960*/  ISETP.GE.U32.AND P3, PT, R22.reuse, 0x180, PT ;  /* 0x000001801600780c */ /* 0x040fe20003f66070 */
[----:B------:R-:W-:Y:S01]  /*0970*/  ULEA.HI UR10, UR10, UR9, URZ, 0x2 ;  /* 0x000000090a0a7291 */ /* 0x000fe2000f8f10ff */
[----:B------:R-:W-:-:S02]  /*0980*/  ISETP.GE.U32.AND P1, PT, R22, 0x200, PT ;  /* 0x000002001600780c */ /* 0x000fc40003f26070 */
[----:B------:R-:W-:Y:S02]  /*0990*/  CS2R R132, SRZ ;  /* 0x0000000000847805 */ /* 0x000fe4000001ff00 */
[----:B------:R-:W-:Y:S01]  /*09a0*/  ISETP.GE.U32.AND P2, PT, R22, 0x280, PT ;  /* 0x000002801600780c */ /* 0x000fe20003f46070 */
[----:B------:R-:W-:Y:S01]  /*09b0*/  IMAD.U32 R74, RZ, RZ, UR8 ;  /* 0x00000008ff4a7e24 */ /* 0x000fe2000f8e00ff */
[----:B------:R-:W-:-:S04]  /*09c0*/  MOV R76, UR10 ;  /* 0x0000000a004c7c02 */ /* 0x000fc80008000f00 */
[-C--:B0-----:R-:W-:Y:S02]  /*09d0*/  LEA.HI.SX32 R129, R74, R23.reuse, 0x1e ;  /* 0x000000174a817211 */ /* 0x081fe400078ff2ff */
[----:B------:R-:W-:Y:S02]  /*09e0*/  LEA.HI.SX32 R131, R76, R23, 0x1e ;  /* 0x000000174c837211 */ /* 0x000fe400078ff2ff */
[----:B------:R-:W-:Y:S02]  /*09f0*/  MOV R79, R129 ;  /* 0x00000081004f7202 */ /* 0x000fe40000000f00 */
[----:B--2---:R-:W-:Y:S01]  /*0a00*/  FSEL R78, R72, RZ, !P0 ;  /* 0x000000ff484e7208 */ /* 0x004fe20004000000 */
[----:B------:R-:W-:Y:S06]  /*0a10*/  @!P5 BRA `(.L_x_67) ;  /* 0x0000000000ecd947 */ /* 0x000fec0003800000 */
[----:B------:R-:W0:Y:S08]  /*0a20*/  LDC.64 R72, c[0x0][0x3a8] ;  /* 0x0000ea00ff487b82 */ /* 0x000e300000000a00 */
[----:B------:R-:W1:Y:S01]  /*0a30*/  LDC.64 R74, c[0x0][0x428] ;  /* 0x00010a00ff4a7b82 */ /* 0x000e620000000a00 */
[----:B------:R-:W-:-:S04]  /*0a40*/  ISETP.NE.U32.AND P0, PT, RZ, UR22, PT ;  /* 0x00000016ff007c0c */ /* 0x000fc8000bf05070 */
[----:B------:R-:W-:Y:S01]  /*0a50*/  ISETP.NE.AND.EX P0, PT, RZ, UR23, PT, P0 ;  /* 0x00000017ff007c0c */ /* 0x000fe2000bf05300 */
[----:B0-----:R-:W-:-:S12]  /*0a60*/  IMAD.WIDE.U32 R72, R79, 0x8, R72 ;  /* 0x000000084f487825 */ /* 0x001fd800078e0048 */
[----:B------:R-:W0:Y:S01]  /*0a70*/  @P0 LDC.64 R76, c[0x0][0x438] ;  /* 0x00010e00ff4c0b82 */ /* 0x000e220000000a00 */
[----:B------:R-:W2:Y:S01]  /*0a80*/  LDG.E.64 R72, desc[UR16][R72.64] ;  /* 0x0000001048487981 */ /* 0x000ea2000c1e1b00 */
[----:B-1----:R-:W-:-:S06]  /*0a90*/  IMAD.WIDE.U32 R74, R131, 0x8, R74 ;  /* 0x00000008834a7825 */ /* 0x002fcc00078e004a */
[----:B------:R-:W3:Y:S01]  /*0aa0*/  LDG.E.64 R74, desc[UR16][R74.64] ;  /* 0x000000104a4a7981 */ /* 0x000ee2000c1e1b00 */
[----:B0-----:R-:W-:-:S05]  /*0ab0*/  @P0 IMAD.WIDE.U32 R76, R79, 0x8, R76 ;  /* 0x000000084f4c0825 */ /* 0x001fca00078e004c */
[----:B------:R0:W5:Y:S01]  /*0ac0*/  @P0 LDG.E.64 R106, desc[UR16][R76.64] ;  /* 0x000000104c6a0981 */ /* 0x000162000c1e1b00 */
[----:B------:R-:W-:Y:S02]  /*0ad0*/  SHF.L.U32 R80, R21, 0x10, RZ ;  /* 0x0000001015507819 */ /* 0x000fe400000006ff */
[----:B------:R-:W-:Y:S02]  /*0ae0*/  SHF.L.U32 R82, R19, 0x10, RZ ;  /* 0x0000001013527819 */ /* 0x000fe400000006ff */
[----:B------:R-:W-:Y:S02]  /*0af0*/  SHF.L.U32 R85, R18, 0x10, RZ ;  /* 0x0000001012557819 */ /* 0x000fe400000006ff */
[----:B------:R-:W-:Y:S02]  /*0b00*/  IADD3 R131, PT, PT, R131, 0x80, RZ ;  /* 0x0000008083837810 */ /* 0x000fe40007ffe0ff */
[----:B------:R-:W-:Y:S02]  /*0b10*/  IADD3 R79, PT, PT, R79, 0x80, RZ ;  /* 0x000000804f4f7810 */ /* 0x000fe40007ffe0ff */
[----:B--2---:R-:W-:-:S02]  /*0b20*/  SHF.L.U32 R3, R72, 0x10, RZ ;  /* 0x0000001048037819 */ /* 0x004fc400000006ff */
[----:B------:R-:W-:-:S03]  /*0b30*/  SHF.R.U64 R72, R72, 0x10, R73 ;  /* 0x0000001048487819 */ /* 0x000fc60000001249 */
[----:B------:R-:W-:Y:S01]  /*0b40*/  FADD.FTZ R3, -R78, R3 ;  /* 0x000000034e037221 */ /* 0x000fe20000010100 */
[--C-:B---3--:R-:W-:Y:S01]  /*0b50*/  SHF.R.U64 R84, R74, 0x10, R75.reuse ;  /* 0x000000104a547819 */ /* 0x108fe2000000124b */
[--C-:B------:R-:W-:Y:S01]  /*0b60*/  IMAD.MOV.U32 R83, RZ, RZ, R75.reuse ;  /* 0x000000ffff537224 */ /* 0x100fe200078e004b */
[----:B------:R-:W-:Y:S02]  /*0b70*/  SHF.R.U32.HI R86, RZ, 0x10, R75 ;  /* 0x00000010ff567819 */ /* 0x000fe4000001164b */
[----:B------:R-:W-:Y:S02]  /*0b80*/  MOV R81, R74 ;  /* 0x0000004a00517202 */ /* 0x000fe40000000f00 */
[----:B------:R-:W-:Y:S02]  /*0b90*/  SHF.R.U32.HI R75, RZ, 0x10, R73 ;  /* 0x00000010ff4b7819 */ /* 0x000fe40000011649 */
[----:B------:R-:W-:Y:S01]  /*0ba0*/  SHF.L.U32 R73, R73, 0x10, RZ ;  /* 0x0000001049497819 */ /* 0x000fe200000006ff */
[----:B------:R-:W-:-:S02]  /*0bb0*/  IMAD.U32 R81, R81, 0x10000, RZ ;  /* 0x0001000051517824 */ /* 0x000fc400078e00ff */
[----:B------:R-:W-:Y:S02]  /*0bc0*/  FMUL.FTZ R3, R3, UR31 ;  /* 0x0000001f03037c20 */ /* 0x000fe40008410000 */
[----:B------:R-:W-:Y:S01]  /*0bd0*/  FADD.FTZ R73, -R78, R73 ;  /* 0x000000494e497221 */ /* 0x000fe20000010100 */
[-C--:B------:R-:W-:Y:S01]  /*0be0*/  FMUL.FTZ R80, R80, R81.reuse ;  /* 0x0000005150507220 */ /* 0x080fe20000410000 */
[----:B------:R-:W-:Y:S01]  /*0bf0*/  FADD.FTZ R48, R48, R81 ;  /* 0x0000005130307221 */ /* 0x000fe20000010000 */
[----:B------:R-:W-:Y:S01]  /*0c00*/  FFMA.FTZ R68, R3, R81, R68 ;  /* 0x0000005103447223 */ /* 0x000fe20000010044 */
[----:B------:R-:W-:Y:S01]  /*0c10*/  FMUL.FTZ R81, R73, UR31 ;  /* 0x0000001f49517c20 */ /* 0x000fe20008410000 */
[----:B------:R-:W-:Y:S02]  /*0c20*/  SHF.L.U32 R73, R72, 0x10, RZ ;  /* 0x0000001048497819 */ /* 0x000fe400000006ff */
[----:B------:R-:W-:-:S03]  /*0c30*/  SHF.L.U32 R83, R83, 0x10, RZ ;  /* 0x0000001053537819 */ /* 0x000fc600000006ff */
[----:B------:R-:W-:Y:S01]  /*0c40*/  FADD.FTZ R73, -R78, R73 ;  /* 0x000000494e497221 */ /* 0x000fe20000010100 */
[----:B------:R-:W-:Y:S01]  /*0c50*/  SHF.L.U32 R72, R84, 0x10, RZ ;  /* 0x0000001054487819 */ /* 0x000fe200000006ff */
[-C--:B------:R-:W-:Y:S01]  /*0c60*/  FMUL.FTZ R82, R82, R83.reuse ;  /* 0x0000005352527220 */ /* 0x080fe20000410000 */
[----:B------:R-:W-:Y:S01]  /*0c70*/  FADD.FTZ R50, R50, R83 ;  /* 0x0000005332327221 */ /* 0x000fe20000010000 */
[----:B------:R-:W-:Y:S01]  /*0c80*/  FFMA.FTZ R70, R81, R83, R70 ;  /* 0x0000005351467223 */ /* 0x000fe20000010046 */
[----:B------:R-:W-:Y:S01]  /*0c90*/  SHF.L.U32 R75, R75, 0x10, RZ ;  /* 0x000000104b4b7819 */ /* 0x000fe200000006ff */
[----:B------:R-:W-:Y:S02]  /*0ca0*/  IMAD.U32 R83, R20, 0x10000, RZ ;  /* 0x0001000014537824 */ /* 0x000fe400078e00ff */
[----:B------:R-:W-:Y:S01]  /*0cb0*/  FMUL.FTZ R84, R73, UR31 ;  /* 0x0000001f49547c20 */ /* 0x000fe20008410000 */
[----:B------:R-:W-:Y:S01]  /*0cc0*/  FADD.FTZ R49, R49, R72 ;  /* 0x0000004831317221 */ /* 0x000fe20000010000 */
[----:B------:R-:W-:-:S02]  /*0cd0*/  FMUL.FTZ R83, R83, R72 ;  /* 0x0000004853537220 */ /* 0x000fc40000410000 */
[----:B------:R-:W-:Y:S01]  /*0ce0*/  FFMA.FTZ R69, R84, R72, R69 ;  /* 0x0000004854457223 */ /* 0x000fe20000010045 */
[----:B------:R-:W-:Y:S01]  /*0cf0*/  FADD.FTZ R75, -R78, R75 ;  /* 0x0000004b4e4b7221 */ /* 0x000fe20000010100 */
[----:B------:R-:W-:Y:S01]  /*0d00*/  FADD.FTZ R72, RZ, R80 ;  /* 0x00000050ff487221 */ /* 0x000fe20000010000 */
[----:B------:R-:W-:Y:S01]  /*0d10*/  FFMA.FTZ R73, R3, R80, RZ ;  /* 0x0000005003497223 */ /* 0x000fe200000100ff */
[----:B------:R-:W-:Y:S02]  /*0d20*/  IMAD.U32 R74, R86, 0x10000, RZ ;  /* 0x00010000564a7824 */ /* 0x000fe400078e00ff */
[----:B------:R-:W-:Y:S01]  /*0d30*/  FMUL.FTZ R86, R75, UR31 ;  /* 0x0000001f4b567c20 */ /* 0x000fe20008410000 */
[----:B------:R-:W-:Y:S01]  /*0d40*/  FADD.FTZ R75, R72, R83 ;  /* 0x00000053484b7221 */ /* 0x000fe20000010000 */
[----:B------:R-:W-:Y:S01]  /*0d50*/  FFMA.FTZ R72, R84, R83, R73 ;  /* 0x0000005354487223 */ /* 0x000fe20000010049 */
[-C--:B------:R-:W-:Y:S01]  /*0d60*/  FMUL.FTZ R85, R85, R74.reuse ;  /* 0x0000004a55557220 */ /* 0x080fe20000410000 */
[----:B------:R-:W-:Y:S01]  /*0d70*/  FADD.FTZ R51, R51, R74 ;  /* 0x0000004a33337221 */ /* 0x000fe20000010000 */
[----:B------:R-:W-:Y:S01]  /*0d80*/  FFMA.FTZ R71, R86, R74, R71 ;  /* 0x0000004a56477223 */ /* 0x000fe20000010047 */
[----:B------:R-:W-:Y:S01]  /*0d90*/  FADD.FTZ R74, R75, R82 ;  /* 0x000000524b4a7221 */ /* 0x000fe20000010000 */
[----:B------:R-:W-:-:S03]  /*0da0*/  FFMA.FTZ R73, R81, R82, R72 ;  /* 0x0000005251497223 */ /* 0x000fc60000010048 */
[----:B------:R-:W-:Y:S01]  /*0db0*/  FADD.FTZ R133, R74, R85 ;  /* 0x000000554a857221 */ /* 0x000fe20000010000 */
[----:B0-----:R-:W-:-:S07]  /*0dc0*/  FFMA.FTZ R132, R86, R85, R73 ;  /* 0x0000005556847223 */ /* 0x001fce0000010049 */
.L_x_67:
[----:B------:R-:W-:Y:S05]  /*0dd0*/  BSYNC.RECONVERGENT B1 ;  /* 0x0000000000017941 */ /* 0x000fea0003800200 */
.L_x_66:
        /* <DEDUP_REMOVED lines=11> */
[----:B------:R-:W-:Y:S02]  /*0e90*/  SHF.L.U32 R88, R17, 0x10, RZ ;  /* 0x0000001011587819 */ /* 0x000fe400000006ff */
[----:B------:R-:W-:Y:S01]  /*0ea0*/  SHF.L.U32 R90, R15, 0x10, RZ ;  /* 0x000000100f5a7819 */ /* 0x000fe200000006ff */
[----:B0-----:R-:W-:-:S05]  /*0eb0*/  @P0 IMAD.WIDE.U32 R74, R79, 0x8, R74 ;  /* 0x000000084f4a0825 */ /* 0x001fca00078e004a */
[----:B------:R0:W5:Y:S01]  /*0ec0*/  @P0 LDG.E.64 R104, desc[UR16][R74.64] ;  /* 0x000000104a680981 */ /* 0x000162000c1e1b00 */
[----:B------:R-:W-:Y:S02]  /*0ed0*/  SHF.L.U32 R93, R14, 0x10, RZ ;  /* 0x000000100e5d7819 */ /* 0x000fe400000006ff */
[----:B------:R-:W-:Y:S02]  /*0ee0*/  IADD3 R131, PT, PT, R131, 0x80, RZ ;  /* 0x0000008083837810 */ /* 0x000fe40007ffe0ff */
[----:B------:R-:W-:Y:S02]  /*0ef0*/  IADD3 R79, PT, PT, R79, 0x80, RZ ;  /* 0x000000804f4f7810 */ /* 0x000fe40007ffe0ff */
[--C-:B--2---:R-:W-:Y:S01]  /*0f00*/  SHF.R.U64 R92, R76, 0x10, R77.reuse ;  /* 0x000000104c5c7819 */ /* 0x104fe2000000124d */
[--C-:B------:R-:W-:Y:S01]  /*0f10*/  IMAD.MOV.U32 R89, RZ, RZ, R77.reuse ;  /* 0x000000ffff597224 */ /* 0x100fe200078e004d */
[----:B------:R-:W-:Y:S02]  /*0f20*/  SHF.R.U32.HI R94, RZ, 0x10, R77 ;  /* 0x00000010ff5e7819 */ /* 0x000fe4000001164d */
[----:B------:R-:W-:-:S02]  /*0f30*/  MOV R87, R76 ;  /* 0x0000004c00577202 */ /* 0x000fc40000000f00 */
[C---:B---3--:R-:W-:Y:S02]  /*0f40*/  SHF.L.U32 R77, R72.reuse, 0x10, RZ ;  /* 0x00000010484d7819 */ /* 0x048fe400000006ff */
[----:B------:R-:W-:-:S03]  /*0f50*/  SHF.R.U64 R72, R72, 0x10, R73 ;  /* 0x0000001048487819 */ /* 0x000fc60000001249 */
[C---:B------:R-:W-:Y:S01]  /*0f60*/  FADD.FTZ R77, -R78.reuse, R77 ;  /* 0x0000004d4e4d7221 */ /* 0x040fe20000010100 */
[----:B------:R-:W-:Y:S02]  /*0f70*/  SHF.R.U32.HI R76, RZ, 0x10, R73 ;  /* 0x00000010ff4c7819 */ /* 0x000fe40000011649 */
[----:B------:R-:W-:Y:S01]  /*0f80*/  SHF.L.U32 R91, R73, 0x10, RZ ;  /* 0x00000010495b7819 */ /* 0x000fe200000006ff */
[----:B------:R-:W-:Y:S02]  /*0f90*/  IMAD.U32 R73, R87, 0x10000, RZ ;  /* 0x0001000057497824 */ /* 0x000fe400078e00ff */
[----:B------:R-:W-:Y:S01]  /*0fa0*/  FMUL.FTZ R87, R77, UR31 ;  /* 0x0000001f4d577c20 */ /* 0x000fe20008410000 */
[----:B0-----:R-:W-:Y:S01]  /*0fb0*/  SHF.L.U32 R75, R89, 0x10, RZ ;  /* 0x00000010594b7819 */ /* 0x001fe200000006ff */
[----:B------:R-:W-:Y:S01]  /*0fc0*/  FADD.FTZ R89, -R78, R91 ;  /* 0x0000005b4e597221 */ /* 0x000fe20000010100 */
[-C--:B------:R-:W-:Y:S01]  /*0fd0*/  FMUL.FTZ R88, R88, R73.reuse ;  /* 0x0000004958587220 */ /* 0x080fe20000410000 */
[----:B------:R-:W-:Y:S01]  /*0fe0*/  FADD.FTZ R44, R44, R73 ;  /* 0x000000492c2c7221 */ /* 0x000fe20000010000 */
[----:B------:R-:W-:Y:S01]  /*0ff0*/  FFMA.FTZ R64, R87, R73, R64 ;  /* 0x0000004957407223 */ /* 0x000fe20000010040 */
[----:B------:R-:W-:Y:S01]  /*1000*/  SHF.L.U32 R73, R72, 0x10, RZ ;  /* 0x0000001048497819 */ /* 0x000fe200000006ff */
[----:B------:R-:W-:Y:S01]  /*1010*/  FMUL.FTZ R89, R89, UR31 ;  /* 0x0000001f59597c20 */ /* 0x000fe20008410000 */
[----:B------:R-:W-:Y:S01]  /*1020*/  FMUL.FTZ R90, R90, R75 ;  /* 0x0000004b5a5a7220 */ /* 0x000fe20000410000 */
[----:B------:R-:W-:-:S02]  /*1030*/  FADD.FTZ R46, R46, R75 ;  /* 0x0000004b2e2e7221 */ /* 0x000fc40000010000 */
[----:B------:R-:W-:Y:S01]  /*1040*/  FADD.FTZ R73, -R78, R73 ;  /* 0x000000494e497221 */ /* 0x000fe20000010100 */
[----:B------:R-:W-:Y:S01]  /*1050*/  FFMA.FTZ R66, R89, R75, R66 ;  /* 0x0000004b59427223 */ /* 0x000fe20000010042 */
[----:B------:R-:W-:Y:S01]  /*1060*/  SHF.L.U32 R72, R92, 0x10, RZ ;  /* 0x000000105c487819 */ /* 0x000fe200000006ff */
[----:B------:R-:W-:Y:S01]  /*1070*/  IMAD.U32 R91, R16, 0x10000, RZ ;  /* 0x00010000105b7824 */ /* 0x000fe200078e00ff */
[----:B------:R-:W-:Y:S01]  /*1080*/  SHF.L.U32 R75, R76, 0x10, RZ ;  /* 0x000000104c4b7819 */ /* 0x000fe200000006ff */
[----:B------:R-:W-:Y:S02]  /*1090*/  FMUL.FTZ R92, R73, UR31 ;  /* 0x0000001f495c7c20 */ /* 0x000fe40008410000 */
[-C--:B------:R-:W-:Y:S01]  /*10a0*/  FMUL.FTZ R91, R91, R72.reuse ;  /* 0x000000485b5b7220 */ /* 0x080fe20000410000 */
[----:B------:R-:W-:Y:S01]  /*10b0*/  FADD.FTZ R45, R45, R72 ;  /* 0x000000482d2d7221 */ /* 0x000fe20000010000 */
[----:B------:R-:W-:Y:S01]  /*10c0*/  FFMA.FTZ R65, R92, R72, R65 ;  /* 0x000000485c417223 */ /* 0x000fe20000010041 */
[----:B------:R-:W-:Y:S01]  /*10d0*/  FADD.FTZ R75, -R78, R75 ;  /* 0x0000004b4e4b7221 */ /* 0x000fe20000010100 */
[----:B------:R-:W-:Y:S01]  /*10e0*/  FADD.FTZ R72, R133, R88 ;  /* 0x0000005885487221 */ /* 0x000fe20000010000 */
[----:B------:R-:W-:Y:S01]  /*10f0*/  FFMA.FTZ R73, R87, R88, R132 ;  /* 0x0000005857497223 */ /* 0x000fe20000010084 */
[----:B------:R-:W-:-:S02]  /*1100*/  IMAD.U32 R74, R94, 0x10000, RZ ;  /* 0x000100005e4a7824 */ /* 0x000fc400078e00ff */
        /* <DEDUP_REMOVED lines=9> */
[----:B------:R-:W-:-:S07]  /*11a0*/  FFMA.FTZ R132, R94, R93, R73 ;  /* 0x0000005d5e847223 */ /* 0x000fce0000010049 */
.L_x_69:
[----:B------:R-:W-:Y:S05]  /*11b0*/  BSYNC.RECONVERGENT B1 ;  /* 0x0000000000017941 */ /* 0x000fea0003800200 */
.L_x_68:
        /* <DEDUP_REMOVED lines=61> */
.L_x_71:
[----:B------:R-:W-:Y:S05]  /*1590*/  BSYNC.RECONVERGENT B1 ;  /* 0x0000000000017941 */ /* 0x000fea0003800200 */
.L_x_70:
        /* <DEDUP_REMOVED lines=61> */
.L_x_73:
[----:B------:R-:W-:Y:S05]  /*1970*/  BSYNC.RECONVERGENT B1 ;  /* 0x0000000000017941 */ /* 0x000fea0003800200 */
.L_x_72:
        /* <DEDUP_REMOVED lines=14> */
[----:B--2---:R-:W-:Y:S01]  /*1a60*/  MOV R79, R76 ;  /* 0x0000004c004f7202 */ /* 0x004fe20000000f00 */
[--C-:B------:R-:W-:Y:S01]  /*1a70*/  IMAD.MOV.U32 R125, RZ, RZ, R77.reuse ;  /* 0x000000ffff7d7224 */ /* 0x100fe200078e004d */
[--C-:B------:R-:W-:Y:S02]  /*1a80*/  SHF.R.U64 R127, R76, 0x10, R77.reuse ;  /* 0x000000104c7f7819 */ /* 0x100fe4000000124d */
[----:B------:R-:W-:Y:S02]  /*1a90*/  SHF.R.U32.HI R126, RZ, 0x10, R77 ;  /* 0x00000010ff7e7819 */ /* 0x000fe4000001164d */
[C-C-:B---3--:R-:W-:Y:S02]  /*1aa0*/  SHF.R.U64 R76, R72.reuse, 0x10, R73.reuse ;  /* 0x00000010484c7819 */ /* 0x148fe40000001249 */
[----:B------:R-:W-:Y:S02]  /*1ab0*/  SHF.L.U32 R77, R72, 0x10, RZ ;  /* 0x00000010484d7819 */ /* 0x000fe400000006ff */
[----:B------:R-:W-:-:S02]  /*1ac0*/  SHF.R.U32.HI R72, RZ, 0x10, R73 ;  /* 0x00000010ff487819 */ /* 0x000fc40000011649 */
[----:B------:R-:W-:-:S03]  /*1ad0*/  SHF.L.U32 R121, R73, 0x10, RZ ;  /* 0x0000001049797819 */ /* 0x000fc600000006ff */
[----:B0-----:R-:W-:Y:S01]  /*1ae0*/  IMAD.U32 R75, R72, 0x10000, RZ ;  /* 0x00010000484b7824 */ /* 0x001fe200078e00ff */
[----:B------:R-:W-:Y:S01]  /*1af0*/  SHF.L.U32 R73, R76, 0x10, RZ ;  /* 0x000000104c497819 */ /* 0x000fe200000006ff */
[C---:B------:R-:W-:Y:S01]  /*1b00*/  FADD.FTZ R77, -R78.reuse, R77 ;  /* 0x0000004d4e4d7221 */ /* 0x040fe20000010100 */
[----:B------:R-:W-:Y:S01]  /*1b10*/  SHF.L.U32 R79, R79, 0x10, RZ ;  /* 0x000000104f4f7819 */ /* 0x000fe200000006ff */
[C---:B------:R-:W-:Y:S01]  /*1b20*/  FADD.FTZ R128, -R78.reuse, R75 ;  /* 0x0000004b4e807221 */ /* 0x040fe20000010100 */
[----:B------:R-:W-:Y:S01]  /*1b30*/  SHF.L.U32 R75, R125, 0x10, RZ ;  /* 0x000000107d4b7819 */ /* 0x000fe200000006ff */
[----:B------:R-:W-:Y:S01]  /*1b40*/  FADD.FTZ R123, -R78, R121 ;  /* 0x000000794e7b7221 */ /* 0x000fe20000010100 */
[----:B------:R-:W-:Y:S01]  /*1b50*/  SHF.L.U32 R125, R4, 0x10, RZ ;  /* 0x00000010047d7819 */ /* 0x000fe200000006ff */
[----:B------:R-:W-:Y:S01]  /*1b60*/  FADD.FTZ R73, -R78, R73 ;  /* 0x000000494e497221 */ /* 0x000fe20000010100 */
[----:B------:R-:W-:Y:S01]  /*1b70*/  FMUL.FTZ R121, R77, UR31 ;  /* 0x0000001f4d797c20 */ /* 0x000fe20008410000 */
[----:B------:R-:W-:Y:S01]  /*1b80*/  FMUL.FTZ R122, R122, R79 ;  /* 0x0000004f7a7a7220 */ /* 0x000fe20000410000 */
[----:B------:R-:W-:Y:S01]  /*1b90*/  IMAD.U32 R74, R127, 0x10000, RZ ;  /* 0x000100007f4a7824 */ /* 0x000fe200078e00ff */
[----:B------:R-:W-:Y:S01]  /*1ba0*/  SHF.L.U32 R76, R126, 0x10, RZ ;  /* 0x000000107e4c7819 */ /* 0x000fe200000006ff */
[----:B------:R-:W-:Y:S01]  /*1bb0*/  FMUL.FTZ R126, R73, UR31 ;  /* 0x0000001f497e7c20 */ /* 0x000fe20008410000 */
[----:B------:R-:W-:Y:S01]  /*1bc0*/  FADD.FTZ R72, R133, R122 ;  /* 0x0000007a85487221 */ /* 0x000fe20000010000 */
[----:B------:R-:W-:Y:S01]  /*1bd0*/  FMUL.FTZ R125, R125, R74 ;  /* 0x0000004a7d7d7220 */ /* 0x000fe20000410000 */
[----:B------:R-:W-:Y:S01]  /*1be0*/  FFMA.FTZ R132, R121, R122, R132 ;  /* 0x0000007a79847223 */ /* 0x000fe20000010084 */
[----:B------:R-:W-:Y:S01]  /*1bf0*/  SHF.L.U32 R127, R0, 0x10, RZ ;  /* 0x00000010007f7819 */ /* 0x000fe200000006ff */
[----:B------:R-:W-:Y:S01]  /*1c00*/  FMUL.FTZ R123, R123, UR31 ;  /* 0x0000001f7b7b7c20 */ /* 0x000fe20008410000 */
[----:B------:R-:W-:Y:S01]  /*1c10*/  FMUL.FTZ R124, R124, R75 ;  /* 0x0000004b7c7c7220 */ /* 0x000fe20000410000 */
[----:B------:R-:W-:Y:S01]  /*1c20*/  FADD.FTZ R73, R72, R125 ;  /* 0x0000007d48497221 */ /* 0x000fe20000010000 */
[----:B------:R-:W-:Y:S01]  /*1c30*/  FFMA.FTZ R132, R126, R125, R132 ;  /* 0x0000007d7e847223 */ /* 0x000fe20000010084 */
[----:B------:R-:W-:Y:S01]  /*1c40*/  FMUL.FTZ R127, R127, R76 ;  /* 0x0000004c7f7f7220 */ /* 0x000fe20000410000 */
[----:B------:R-:W-:Y:S01]  /*1c50*/  FMUL.FTZ R128, R128, UR31 ;  /* 0x0000001f80807c20 */ /* 0x000fe20008410000 */
[----:B------:R-:W-:Y:S01]  /*1c60*/  FADD.FTZ R72, R73, R124 ;  /* 0x0000007c49487221 */ /* 0x000fe20000010000 */
[----:B------:R-:W-:Y:S01]  /*1c70*/  FFMA.FTZ R132, R123, R124, R132 ;  /* 0x0000007c7b847223 */ /* 0x000fe20000010084 */
        /* <DEDUP_REMOVED lines=10> */
[----:B------:R-:W-:Y:S06]  /*1d20*/  BRA `(.L_x_74) ;  /* 0x0000000000887947 */ /* 0x000fec0003800000 */
.L_x_65:
[----:B------:R-:W0:Y:S01]  /*1d30*/  S2R R23, SR_TID.X ;  /* 0x0000000000177919 */ /* 0x000e220000002100 */
[----:B-1----:R-:W-:Y:S02]  /*1d40*/  UIMAD UR7, UR26, UR6, URZ ;  /* 0x000000061a0772a4 */ /* 0x002fe4000f8e02ff */
[----:B------:R-:W-:Y:S02]  /*1d50*/  UISETP.NE.U32.AND UP0, UPT, UR22, URZ, UPT ;  /* 0x000000ff1600728c */ /* 0x000fe4000bf05070 */
[----:B------:R-:W-:Y:S02]  /*1d60*/  USHF.R.S32.HI UR8, URZ, 0x1f, UR7 ;  /* 0x0000001fff087899 */ /* 0x000fe40008011407 */
[----:B------:R-:W-:Y:S02]  /*1d70*/  UISETP.NE.AND.EX UP0, UPT, UR23, URZ, UPT, UP0 ;  /* 0x000000ff1700728c */ /* 0x000fe4000bf05300 */
[----:B------:R-:W-:-:S06]  /*1d80*/  ULEA.HI UR8, UR8, UR7, URZ, 0x2 ;  /* 0x0000000708087291 */ /* 0x000fcc000f8f10ff */
[----:B------:R-:W-:-:S04]  /*1d90*/  MOV R72, UR8 ;  /* 0x0000000800487c02 */ /* 0x000fc80008000f00 */
[----:B0-----:R-:W-:Y:S01]  /*1da0*/  LEA.HI.SX32 R129, R72, R23, 0x1e ;  /* 0x0000001748817211 */ /* 0x001fe200078ff2ff */
[----:B------:R-:W-:Y:S06]  /*1db0*/  BRA.U !UP0, `(.L_x_74) ;  /* 0x0000000108647547 */ /* 0x000fec000b800000 */
[C---:B------:R-:W-:Y:S02]  /*1dc0*/  ISETP.GE.U32.AND P0, PT, R22.reuse, 0x80, PT ;  /* 0x000000801600780c */ /* 0x040fe40003f06070 */
[C---:B------:R-:W-:Y:S02]  /*1dd0*/  ISETP.GE.U32.AND P1, PT, R22.reuse, 0x100, PT ;  /* 0x000001001600780c */ /* 0x040fe40003f26070 */
[C---:B------:R-:W-:Y:S02]  /*1de0*/  ISETP.GE.U32.AND P2, PT, R22.reuse, 0x180, PT ;  /* 0x000001801600780c */ /* 0x040fe40003f46070 */
[C---:B------:R-:W-:Y:S02]  /*1df0*/  ISETP.GE.U32.AND P3, PT, R22.reuse, 0x200, PT ;  /* 0x000002001600780c */ /* 0x040fe40003f66070 */
[----:B------:R-:W-:Y:S02]  /*1e00*/  ISETP.GE.U32.AND P4, PT, R22, 0x280, PT ;  /* 0x000002801600780c */ /* 0x000fe40003f86070 */
[----:B------:R-:W-:-:S03]  /*1e10*/  MOV R135, R129 ;  /* 0x0000008100877202 */ /* 0x000fc60000000f00 */
[----:B------:R-:W0:Y:S08]  /*1e20*/  @P0 LDC.64 R130, c[0x0][0x438] ;  /* 0x00010e00ff820b82 */ /* 0x000e300000000a00 */
[----:B------:R-:W1:Y:S08]  /*1e30*/  @P1 LDC.64 R78, c[0x0][0x438] ;  /* 0x00010e00ff4e1b82 */ /* 0x000e700000000a00 */
[----:B------:R-:W2:Y:S08]  /*1e40*/  @P2 LDC.64 R76, c[0x0][0x438] ;  /* 0x00010e00ff4c2b82 */ /* 0x000eb00000000a00 */
[----:B------:R-:W3:Y:S01]  /*1e50*/  @P3 LDC.64 R74, c[0x0][0x438] ;  /* 0x00010e00ff4a3b82 */ /* 0x000ee20000000a00 */
[----:B0-----:R-:W-:-:S04]  /*1e60*/  @P0 IMAD.WIDE.U32 R130, R135, 0x8, R130 ;  /* 0x0000000887820825 */ /* 0x001fc800078e0082 */
[----:B------:R-:W-:Y:S01]  /*1e70*/  @P0 VIADD R135, R135, 0x80 ;  /* 0x0000008087870836 */ /* 0x000fe20000000000 */
[----:B------:R0:W5:Y:S02]  /*1e80*/  @P0 LDG.E.64 R106, desc[UR16][R130.64] ;  /* 0x00000010826a0981 */ /* 0x000164000c1e1b00 */
[----:B------:R-:W4:Y:S01]  /*1e90*/  @P4 LDC.64 R72, c[0x0][0x438] ;  /* 0x00010e00ff484b82 */ /* 0x000f220000000a00 */
[C---:B-1----:R-:W-:Y:S01]  /*1ea0*/  @P1 IMAD.WIDE.U32 R78, R135.reuse, 0x8, R78 ;  /* 0x00000008874e1825 */ /* 0x042fe200078e004e */
[----:B------:R-:W-:-:S04]  /*1eb0*/  @P1 IADD3 R135, PT, PT, R135, 0x80, RZ ;  /* 0x0000008087871810 */ /* 0x000fc80007ffe0ff */
[----:B------:R0:W5:Y:S01]  /*1ec0*/  @P1 LDG.E.64 R104, desc[UR16][R78.64] ;  /* 0x000000104e681981 */ /* 0x000162000c1e1b00 */
[C---:B--2---:R-:W-:Y:S01]  /*1ed0*/  @P2 IMAD.WIDE.U32 R76, R135.reuse, 0x8, R76 ;  /* 0x00000008874c2825 */ /* 0x044fe200078e004c */
[----:B------:R-:W-:-:S04]  /*1ee0*/  @P2 IADD3 R135, PT, PT, R135, 0x80, RZ ;  /* 0x0000008087872810 */ /* 0x000fc80007ffe0ff */
[----:B------:R0:W5:Y:S01]  /*1ef0*/  @P2 LDG.E.64 R102, desc[UR16][R76.64] ;  /* 0x000000104c662981 */ /* 0x000162000c1e1b00 */
[C---:B---3--:R-:W-:Y:S01]  /*1f00*/  @P3 IMAD.WIDE.U32 R74, R135.reuse, 0x8, R74 ;  /* 0x00000008874a3825 */ /* 0x048fe200078e004a */
[----:B------:R-:W-:-:S04]  /*1f10*/  @P3 IADD3 R135, PT, PT, R135, 0x80, RZ ;  /* 0x0000008087873810 */ /* 0x000fc80007ffe0ff */
[----:B------:R0:W5:Y:S01]  /*1f20*/  @P3 LDG.E.64 R108, desc[UR16][R74.64] ;  /* 0x000000104a6c3981 */ /* 0x000162000c1e1b00 */
[----:B----4-:R-:W-:-:S05]  /*1f30*/  @P4 IMAD.WIDE.U32 R72, R135, 0x8, R72 ;  /* 0x0000000887484825 */ /* 0x010fca00078e0048 */
[----:B------:R0:W5:Y:S02]  /*1f40*/  @P4 LDG.E.64 R110, desc[UR16][R72.64] ;  /* 0x00000010486e4981 */ /* 0x000164000c1e1b00 */
.L_x_74:
[----:B----4-:R-:W-:Y:S05]  /*1f50*/  BSYNC.RECONVERGENT B0 ;  /* 0x0000000000007941 */ /* 0x010fea0003800200 */
.L_x_64:
[----:B0-----:R-:W0:Y:S01]  /*1f60*/  SHFL.DOWN PT, R72, R133, 0x10, 0x1f ;  /* 0x0a001f0085487f89 */ /* 0x001e2200000e0000 */
        /* <DEDUP_REMOVED lines=30> */
.L_x_76:
[----:B------:R-:W-:Y:S05]  /*2150*/  BSYNC.RECONVERGENT B0 ;  /* 0x0000000000007941 */ /* 0x000fea0003800200 */
.L_x_75:
[----:B------:R-:W1:Y:S08]  /*2160*/  S2UR UR8, SR_CgaCtaId ;  /* 0x00000000000879c3 */ /* 0x000e700000008800 */
[----:B------:R-:W-:Y:S01]  /*2170*/  BAR.SYNC.DEFER_BLOCKING 0x0 ;  /* 0x0000000000007b1d */ /* 0x000fe20000010000 */
[----:B------:R-:W-:Y:S01]  /*2180*/  UISETP.GE.AND UP3, UPT, UR11, 0x1, UPT ;  /* 0x000000010b00788c */ /* 0x000fe2000bf66270 */
[----:B------:R-:W-:-:S02]  /*2190*/  ISETP.GE.U32.AND P0, PT, R22, 0x80, PT ;  /* 0x000000801600780c */ /* 0x000fc40003f06070 */
[----:B------:R-:W-:Y:S02]  /*21a0*/  ISETP.NE.AND P2, PT, RZ, UR28, PT ;  /* 0x0000001cff007c0c */ /* 0x000fe4000bf45270 */
[----:B------:R-:W-:Y:S01]  /*21b0*/  UMOV UR7, 0x400 ;  /* 0x0000040000077882 */ /* 0x000fe20000000000 */
[----:B------:R-:W-:Y:S01]  /*21c0*/  PLOP3.LUT P1, PT, PT, PT, UP3, 0x80, 0x8 ;  /* 0x000000000008781c */ /* 0x000fe20003f2f038 */
[----:B------:R-:W-:Y:S01]  /*21d0*/  BSSY.RECONVERGENT B0, `(.L_x_77) ;  /* 0x00000d2000007945 */ /* 0x000fe20003800200 */
[----:B-1----:R-:W-:-:S04]  /*21e0*/  ULEA UR7, UR8, UR7, 0x18 ;  /* 0x0000000708077291 */ /* 0x002fc8000f8ec0ff */
[----:B------:R-:W-:Y:S02]  /*21f0*/  UIADD3 UR8, UPT, UPT, UR7, 0x2820, URZ ;  /* 0x0000282007087890 */ /* 0x000fe4000fffe0ff */
[----:B------:R-:W-:Y:S02]  /*2200*/  @!UP1 UIADD3 UR8, UPT, UPT, UR7, 0x2800, URZ ;  /* 0x0000280007089890 */ /* 0x000fe4000fffe0ff */
[----:B------:R-:W-:Y:S02]  /*2210*/  UIADD3 UR9, UPT, UPT, UR7, 0x2830, URZ ;  /* 0x0000283007097890 */ /* 0x000fe4000fffe0ff */
[----:B------:R-:W-:Y:S02]  /*2220*/  @!UP1 UIADD3 UR9, UPT, UPT, UR7, 0x2810, URZ ;  /* 0x0000281007099890 */ /* 0x000fe4000fffe0ff */
[----:B------:R-:W-:-:S03]  /*2230*/  @UP3 UIADD3 UR7, UPT, UPT, UR11, -0x1, URZ ;  /* 0xffffffff0b073890 */ /* 0x000fc6000fffe0ff */
[----:B0-----:R-:W0:Y:S01]  /*2240*/  LDS.128 R72, [UR8] ;  /* 0x00000008ff487984 */ /* 0x001e220008000c00 */
[----:B------:R-:W-:-:S03]  /*2250*/  @UP3 UIMAD UR7, UR7, UR6, URZ ;  /* 0x00000006070732a4 */ /* 0x000fc6000f8e02ff */
[----:B------:R-:W1:Y:S01]  /*2260*/  LDS.128 R76, [UR9] ;  /* 0x00000009ff4c7984 */ /* 0x000e620008000c00 */
[----:B------:R-:W-:-:S04]  /*2270*/  @UP3 USHF.R.S32.HI UR8, URZ, 0x1f, UR7 ;  /* 0x0000001fff083899 */ /* 0x000fc80008011407 */
[----:B------:R-:W-:Y:S01]  /*2280*/  @UP3 ULEA.HI UR8, UR8, UR7, URZ, 0x2 ;  /* 0x0000000708083291 */ /* 0x000fe2000f8f10ff */
[----:B0-----:R-:W-:Y:S01]  /*2290*/  FADD.FTZ R130, RZ, R73 ;  /* 0x00000049ff827221 */ /* 0x001fe20000010000 */
[----:B------:R-:W-:-:S04]  /*22a0*/  FADD.FTZ R73, RZ, R72 ;  /* 0x00000048ff497221 */ /* 0x000fc80000010000 */
[----:B------:R-:W-:Y:S02]  /*22b0*/  IMAD.U32 R72, RZ, RZ, UR8 ;  /* 0x00000008ff487e24 */ /* 0x000fe4000f8e00ff */
[----:B------:R-:W-:Y:S01]  /*22c0*/  FADD.FTZ R130, R75, R130 ;  /* 0x000000824b827221 */ /* 0x000fe20000010000 */
[----:B------:R-:W-:-:S03]  /*22d0*/  FADD.FTZ R73, R74, R73 ;  /* 0x000000494a497221 */ /* 0x000fc60000010000 */
[----:B-1----:R-:W-:Y:S01]  /*22e0*/  FADD.FTZ R130, R130, R77 ;  /* 0x0000004d82827221 */ /* 0x002fe20000010000 */
[----:B------:R-:W-:Y:S01]  /*22f0*/  FADD.FTZ R73, R73, R76 ;  /* 0x0000004c49497221 */ /* 0x000fe20000010000 */
[----:B------:R-:W-:Y:S02]  /*2300*/  HFMA2 R77, -RZ, RZ, 0, 0 ;  /* 0x00000000ff4d7431 */ /* 0x000fe400000001ff */
[----:B------:R-:W-:Y:S01]  /*2310*/  FADD.FTZ R79, R79, R130 ;  /* 0x000000824f4f7221 */ /* 0x000fe20000010000 */
[----:B------:R-:W-:-:S03]  /*2320*/  FADD.FTZ R73, R78, R73 ;  /* 0x000000494e497221 */ /* 0x000fc60000010000 */
[----:B------:R-:W-:Y:S01]  /*2330*/  FMUL.FTZ R79, R79, UR29 ;  /* 0x0000001d4f4f7c20 */ /* 0x000fe20008410000 */
[----:B------:R-:W-:Y:S01]  /*2340*/  FMUL.FTZ R76, R73, UR29 ;  /* 0x0000001d494c7c20 */ /* 0x000fe20008410000 */
[----:B------:R-:W-:-:S03]  /*2350*/  @P1 LEA.HI.SX32 R77, R72, R23, 0x1e ;  /* 0x00000017484d1211 */ /* 0x000fc600078ff2ff */
[----:B------:R-:W-:Y:S02]  /*2360*/  R2UR UR7, R79 ;  /* 0x000000004f0772ca */ /* 0x000fe400000e0000 */
[----:B------:R-:W-:Y:S02]  /*2370*/  MOV R79, R129 ;  /* 0x00000081004f7202 */ /* 0x000fe40000000f00 */
[----:B------:R-:W-:Y:S01]  /*2380*/  FSEL R76, R76, RZ, !P2 ;  /* 0x000000ff4c4c7208 */ /* 0x000fe20005000000 */
[----:B------:R-:W-:Y:S10]  /*2390*/  @!P0 BRA `(.L_x_78) ;  /* 0x0000000800d48947 */ /* 0x000ff40003800000 */
[----:B------:R-:W-:-:S04]  /*23a0*/  UISETP.NE.U32.AND UP0, UPT, UR22, URZ, UPT ;  /* 0x000000ff1600728c */ /* 0x000fc8000bf05070 */
[----:B------:R-:W-:-:S09]  /*23b0*/  UISETP.NE.AND.EX UP0, UPT, UR23, URZ, UPT, UP0 ;  /* 0x000000ff1700728c */ /* 0x000fd2000bf05300 */
[----:B------:R-:W-:Y:S05]  /*23c0*/  BRA.U UP0, `(.L_x_79) ;  /* 0x0000000500387547 */ /* 0x000fea000b800000 */
[----:B------:R-:W-:-:S04]  /*23d0*/  UISETP.NE.U32.AND UP0, UPT, UR4, URZ, UPT ;  /* 0x000000ff0400728c */ /* 0x000fc8000bf05070 */
[----:B------:R-:W-:-:S09]  /*23e0*/  UISETP.NE.AND.EX UP0, UPT, UR5, URZ, UPT, UP0 ;  /* 0x000000ff0500728c */ /* 0x000fd2000bf05300 */
[----:B------:R-:W-:Y:S05]  /*23f0*/  BRA.U UP0, `(.L_x_80) ;  /* 0x0000000100947547 */ /* 0x000fea000b800000 */
[----:B------:R-:W-:Y:S05]  /*2400*/  BRA.U !UP3, `(.L_x_81) ;  /* 0x000000010b207547 */ /* 0x000fea000b800000 */
[----:B------:R-:W-:Y:S01]  /*2410*/  FFMA.FTZ R73, R3, UR7, R76 ;  /* 0x0000000703497c23 */ /* 0x000fe2000801004c */
[----:B------:R-:W-:-:S03]  /*2420*/  ISETP.LT.AND P2, PT, RZ, UR30, PT ;  /* 0x0000001eff007c0c */ /* 0x000fc6000bf41270 */
[----:B------:R-:W-:-:S04]  /*2430*/  FADD.FTZ R73, R80, -R73 ;  /* 0x8000004950497221 */ /* 0x000fc80000010000 */
[----:B------:R-:W-:-:S05]  /*2440*/  FMUL.FTZ R73, R73, UR31 ;  /* 0x0000001f49497c20 */ /* 0x000fca0008410000 */
[----:B------:R-:W-:-:S05]  /*2450*/  FSEL R73, R73, RZ, P2 ;  /* 0x000000ff49497208 */ /* 0x000fca0001000000 */
[----:B------:R-:W-:-:S05]  /*2460*/  FMUL.FTZ R73, R73, UR27 ;  /* 0x0000001b49497c20 */ /* 0x000fca0008410000 */
[----:B------:R-:W-:-:S04]  /*2470*/  F2FP.BF16.F32.PACK_AB R73, RZ, R73 ;  /* 0x00000049ff49723e */ /* 0x000fc800000010ff */
[----:B------:R-:W-:-:S07]  /*2480*/  PRMT R24, R73, 0x7610, R24 ;  /* 0x0000761049187816 */ /* 0x000fce0000000018 */
.L_x_81:
        /* <DEDUP_REMOVED lines=9> */
.L_x_82:
        /* <DEDUP_REMOVED lines=9> */
.L_x_83:
        /* <DEDUP_REMOVED lines=8> */
[----:B------:R-:W-:Y:S01]  /*2630*/  PRMT R27, R72, 0x7610, R27 ;  /* 0x00007610481b7816 */ /* 0x000fe2000000001b */
[----:B------:R-:W-:Y:S06]  /*2640*/  BRA `(.L_x_84) ;  /* 0x0000000400d07947 */ /* 0x000fec0003800000 */
.L_x_80:
[----:B------:R-:W0:Y:S01]  /*2650*/  @UP3 LDCU UR10, c[0x0][0x40c] ;  /* 0x00008180ff0a37ac */ /* 0x000e220008000800 */
[--C-:B------:R-:W-:Y:S01]  /*2660*/  FFMA.FTZ R31, R81, UR7, R76.reuse ;  /* 0x00000007511f7c23 */ /* 0x100fe2000801004c */
[--C-:B------:R-:W-:Y:S01]  /*2670*/  FFMA.FTZ R29, R3, UR7, R76.reuse ;  /* 0x00000007031d7c23 */ /* 0x100fe2000801004c */
[----:B------:R-:W-:Y:S01]  /*2680*/  FFMA.FTZ R28, R84, UR7, R76 ;  /* 0x00000007541c7c23 */ /* 0x000fe2000801004c */
[----:B------:R-:W1:Y:S01]  /*2690*/  @UP3 LDCU UR8, c[0x0][0x40c] ;  /* 0x00008180ff0837ac */ /* 0x000e620008000800 */
[----:B------:R-:W-:Y:S01]  /*26a0*/  FADD.FTZ R31, R82, -R31 ;  /* 0x8000001f521f7221 */ /* 0x000fe20000010000 */
[----:B------:R-:W-:Y:S01]  /*26b0*/  FADD.FTZ R29, R80, -R29 ;  /* 0x8000001d501d7221 */ /* 0x000fe20000010000 */
[----:B------:R-:W-:Y:S01]  /*26c0*/  FADD.FTZ R30, R83, -R28 ;  /* 0x8000001c531e7221 */ /* 0x000fe20000010000 */
[----:B------:R-:W2:Y:S01]  /*26d0*/  @UP3 LDCU UR9, c[0x0][0x40c] ;  /* 0x00008180ff0937ac */ /* 0x000ea20008000800 */
[----:B------:R-:W-:Y:S01]  /*26e0*/  FMUL.FTZ R31, R31, UR31 ;  /* 0x0000001f1f1f7c20 */ /* 0x000fe20008410000 */
[----:B------:R-:W-:Y:S01]  /*26f0*/  ISETP.LT.AND P2, PT, RZ, UR30, PT ;  /* 0x0000001eff007c0c */ /* 0x000fe2000bf41270 */
[----:B------:R-:W-:Y:S01]  /*2700*/  FMUL.FTZ R28, R29, UR31 ;  /* 0x0000001f1d1c7c20 */ /* 0x000fe20008410000 */
[----:B------:R-:W-:Y:S01]  /*2710*/  FMUL.FTZ R30, R30, UR31 ;  /* 0x0000001f1e1e7c20 */ /* 0x000fe20008410000 */
[----:B------:R-:W-:Y:S01]  /*2720*/  FFMA.FTZ R74, R86, UR7, R76 ;  /* 0x00000007564a7c23 */ /* 0x000fe2000801004c */
[----:B------:R-:W-:-:S02]  /*2730*/  FSEL R72, R31, RZ, P2 ;  /* 0x000000ff1f487208 */ /* 0x000fc40001000000 */
[----:B------:R-:W-:Y:S01]  /*2740*/  FSEL R28, R28, RZ, P2 ;  /* 0x000000ff1c1c7208 */ /* 0x000fe20001000000 */
[----:B------:R-:W-:Y:S01]  /*2750*/  FADD.FTZ R74, R85, -R74 ;  /* 0x8000004a554a7221 */ /* 0x000fe20000010000 */
[----:B------:R-:W-:Y:S01]  /*2760*/  FSEL R30, R30, RZ, P2 ;  /* 0x000000ff1e1e7208 */ /* 0x000fe20001000000 */
[----:B0-----:R-:W-:Y:S02]  /*2770*/  @P1 FMUL.FTZ R73, R72, UR10 ;  /* 0x0000000a48491c20 */ /* 0x001fe40008410000 */
[----:B-1----:R-:W-:Y:S01]  /*2780*/  @P1 FMUL.FTZ R29, R28, UR8 ;  /* 0x000000081c1d1c20 */ /* 0x002fe20008410000 */
[----:B------:R-:W-:Y:S02]  /*2790*/  F2FP.BF16.F32.PACK_AB R28, RZ, R28 ;  /* 0x0000001cff1c723e */ /* 0x000fe400000010ff */
[----:B------:R-:W-:Y:S01]  /*27a0*/  @P1 F2FP.BF16.F32.PACK_AB R75, RZ, R73 ;  /* 0x00000049ff4b123e */ /* 0x000fe200000010ff */
[----:B--2---:R-:W-:Y:S01]  /*27b0*/  @P1 FMUL.FTZ R31, R30, UR9 ;  /* 0x000000091e1f1c20 */ /* 0x004fe20008410000 */
[----:B------:R-:W-:Y:S01]  /*27c0*/  FMUL.FTZ R73, R74, UR31 ;  /* 0x0000001f4a497c20 */ /* 0x000fe20008410000 */
[----:B------:R-:W-:-:S02]  /*27d0*/  @P1 F2FP.BF16.F32.PACK_AB R29, RZ, R29 ;  /* 0x0000001dff1d123e */ /* 0x000fc400000010ff */
[----:B------:R-:W-:Y:S02]  /*27e0*/  @P1 PRMT R26, R75, 0x7610, R26 ;  /* 0x000076104b1a1816 */ /* 0x000fe4000000001a */
[----:B------:R-:W-:Y:S02]  /*27f0*/  @P1 F2FP.BF16.F32.PACK_AB R31, RZ, R31 ;  /* 0x0000001fff1f123e */ /* 0x000fe400000010ff */
[----:B------:R-:W-:Y:S02]  /*2800*/  FSEL R73, R73, RZ, P2 ;  /* 0x000000ff49497208 */ /* 0x000fe40001000000 */
[----:B------:R-:W-:Y:S02]  /*2810*/  @P1 PRMT R24, R29, 0x7610, R24 ;  /* 0x000076101d181816 */ /* 0x000fe40000000018 */
[----:B------:R-:W-:Y:S02]  /*2820*/  @P1 PRMT R25, R31, 0x7610, R25 ;  /* 0x000076101f191816 */ /* 0x000fe40000000019 */
[----:B------:R-:W-:-:S02]  /*2830*/  F2FP.BF16.F32.PACK_AB R29, RZ, R30 ;  /* 0x0000001eff1d723e */ /* 0x000fc400000010ff */
[----:B------:R-:W-:Y:S02]  /*2840*/  F2FP.BF16.F32.PACK_AB R30, RZ, R72 ;  /* 0x00000048ff1e723e */ /* 0x000fe400000010ff */
[----:B------:R-:W-:Y:S01]  /*2850*/  F2FP.BF16.F32.PACK_AB R31, RZ, R73 ;  /* 0x00000049ff1f723e */ /* 0x000fe200000010ff */
[----:B------:R-:W-:Y:S06]  /*2860*/  BRA.U !UP3, `(.L_x_84) ;  /* 0x000000050b487547 */ /* 0x000fec000b800000 */
[----:B------:R-:W-:-:S05]  /*2870*/  FMUL.FTZ R73, R73, UR27 ;  /* 0x0000001b49497c20 */ /* 0x000fca0008410000 */
[----:B------:R-:W-:-:S04]  /*2880*/  F2FP.BF16.F32.PACK_AB R73, RZ, R73 ;  /* 0x00000049ff49723e */ /* 0x000fc800000010ff */
[----:B------:R-:W-:Y:S01]  /*2890*/  PRMT R27, R73, 0x7610, R27 ;  /* 0x00007610491b7816 */ /* 0x000fe2000000001b */
[----:B------:R-:W-:Y:S06]  /*28a0*/  BRA `(.L_x_84) ;  /* 0x0000000400387947 */ /* 0x000fec0003800000 */
.L_x_79:
[----:B------:R-:W-:-:S04]  /*28b0*/  UISETP.NE.U32.AND UP0, UPT, UR4, URZ, UPT ;  /* 0x000000ff0400728c */ /* 0x000fc8000bf05070 */
[----:B------:R-:W-:-:S09]  /*28c0*/  UISETP.NE.AND.EX UP0, UPT, UR5, URZ, UPT, UP0 ;  /* 0x000000ff0500728c */ /* 0x000fd2000bf05300 */
[----:B------:R-:W-:Y:S05]  /*28d0*/  BRA.U UP0, `(.L_x_85) ;  /* 0x00000001008c7547 */ /* 0x000fea000b800000 */
[----:B------:R-:W-:Y:S01]  /*28e0*/  ISETP.LT.AND P2, PT, RZ, UR30, PT ;  /* 0x0000001eff007c0c */ /* 0x000fe2000bf41270 */
[----:B------:R-:W0:Y:S01]  /*28f0*/  @UP3 LDCU UR8, c[0x0][0x40c] ;  /* 0x00008180ff0837ac */ /* 0x000e220008000800 */
[C---:B-----5:R-:W-:Y:S02]  /*2900*/  SHF.R.U64 R73, R106.reuse, 0x10, R107 ;  /* 0x000000106a497819 */ /* 0x060fe4000000126b */
[----:B------:R-:W-:Y:S01]  /*2910*/  SHF.L.U32 R72, R106, 0x10, RZ ;  /* 0x000000106a487819 */ /* 0x000fe200000006ff */
[----:B------:R-:W1:Y:S01]  /*2920*/  @UP3 LDCU UR9, c[0x0][0x40c] ;  /* 0x00008180ff0937ac */ /* 0x000e620008000800 */
[----:B------:R-:W-:Y:S02]  /*2930*/  SHF.L.U32 R74, R107, 0x10, RZ ;  /* 0x000000106b4a7819 */ /* 0x000fe400000006ff */
[----:B------:R-:W-:Y:S01]  /*2940*/  SHF.L.U32 R73, R73, 0x10, RZ ;  /* 0x0000001049497819 */ /* 0x000fe200000006ff */
[----:B------:R-:W2:Y:S04]  /*2950*/  @UP3 LDCU UR10, c[0x0][0x40c] ;  /* 0x00008180ff0a37ac */ /* 0x000ea80008000800 */
[--C-:B------:R-:W-:Y:S01]  /*2960*/  @P2 FFMA.FTZ R75, R3, UR7, R76.reuse ;  /* 0x00000007034b2c23 */ /* 0x100fe2000801004c */
[--C-:B------:R-:W-:Y:S01]  /*2970*/  @P2 FFMA.FTZ R78, R84, UR7, R76.reuse ;  /* 0x00000007544e2c23 */ /* 0x100fe2000801004c */
[----:B------:R-:W-:-:S02]  /*2980*/  @P2 FFMA.FTZ R129, R81, UR7, R76 ;  /* 0x0000000751812c23 */ /* 0x000fc4000801004c */
[----:B------:R-:W-:Y:S01]  /*2990*/  @P2 FADD.FTZ R75, R80, -R75 ;  /* 0x8000004b504b2221 */ /* 0x000fe20000010000 */
[----:B------:R-:W-:Y:S01]  /*29a0*/  @P2 FADD.FTZ R78, R83, -R78 ;  /* 0x8000004e534e2221 */ /* 0x000fe20000010000 */
[----:B------:R-:W-:Y:S02]  /*29b0*/  @P2 FADD.FTZ R129, R82, -R129 ;  /* 0x8000008152812221 */ /* 0x000fe40000010000 */
[----:B------:R-:W-:Y:S01]  /*29c0*/  @P2 FFMA.FTZ R72, R75, UR31, R72 ;  /* 0x0000001f4b482c23 */ /* 0x000fe20008010048 */
[----:B------:R-:W-:Y:S01]  /*29d0*/  @P2 FFMA.FTZ R73, R78, UR31, R73 ;  /* 0x0000001f4e492c23 */ /* 0x000fe20008010049 */
[----:B------:R-:W-:Y:S02]  /*29e0*/  @P2 FFMA.FTZ R74, R129, UR31, R74 ;  /* 0x0000001f814a2c23 */ /* 0x000fe4000801004a */
[----:B0-----:R-:W-:Y:S01]  /*29f0*/  @P1 FMUL.FTZ R72, R72, UR8 ;  /* 0x0000000848481c20 */ /* 0x001fe20008410000 */
[----:B-1----:R-:W-:Y:S01]  /*2a00*/  @P1 FMUL.FTZ R73, R73, UR9 ;  /* 0x0000000949491c20 */ /* 0x002fe20008410000 */
[----:B--2---:R-:W-:-:S03]  /*2a10*/  @P1 FMUL.FTZ R74, R74, UR10 ;  /* 0x0000000a4a4a1c20 */ /* 0x004fc60008410000 */
[----:B------:R-:W-:Y:S02]  /*2a20*/  @P1 F2FP.BF16.F32.PACK_AB R72, RZ, R72 ;  /* 0x00000048ff48123e */ /* 0x000fe400000010ff */
[----:B------:R-:W-:Y:S02]  /*2a30*/  @P1 F2FP.BF16.F32.PACK_AB R73, RZ, R73 ;  /* 0x00000049ff49123e */ /* 0x000fe400000010ff */
[----:B------:R-:W-:Y:S02]  /*2a40*/  @P1 F2FP.BF16.F32.PACK_AB R74, RZ, R74 ;  /* 0x0000004aff4a123e */ /* 0x000fe400000010ff */
[----:B------:R-:W-:Y:S02]  /*2a50*/  @P1 PRMT R24, R72, 0x7610, R24 ;  /* 0x0000761048181816 */ /* 0x000fe40000000018 */
[----:B------:R-:W-:Y:S02]  /*2a60*/  @P1 PRMT R25, R73, 0x7610, R25 ;  /* 0x0000761049191816 */ /* 0x000fe40000000019 */
[----:B------:R-:W-:Y:S01]  /*2a70*/  @P1 PRMT R26, R74, 0x7610, R26 ;  /* 0x000076104a1a1816 */ /* 0x000fe2000000001a */
[----:B------:R-:W-:Y:S06]  /*2a80*/  BRA.U !UP3, `(.L_x_84) ;  /* 0x000000010bc07547 */ /* 0x000fec000b800000 */
[----:B------:R-:W-:Y:S01]  /*2a90*/  SHF.R.U32.HI R27, RZ, 0x10, R107 ;  /* 0x00000010ff1b7819 */ /* 0x000fe2000001166b */
[----:B------:R-:W-:-:S04]  /*2aa0*/  @P2 FFMA.FTZ R72, R86, UR7, R76 ;  /* 0x0000000756482c23 */ /* 0x000fc8000801004c */
[----:B------:R-:W-:Y:S02]  /*2ab0*/  IMAD.U32 R27, R27, 0x10000, RZ ;  /* 0x000100001b1b7824 */ /* 0x000fe400078e00ff */
[----:B------:R-:W-:-:S04]  /*2ac0*/  @P2 FADD.FTZ R72, R85, -R72 ;  /* 0x8000004855482221 */ /* 0x000fc80000010000 */
[----:B------:R-:W-:-:S04]  /*2ad0*/  @P2 FFMA.FTZ R27, R72, UR31, R27 ;  /* 0x0000001f481b2c23 */ /* 0x000fc8000801001b */
[----:B------:R-:W-:-:S05]  /*2ae0*/  FMUL.FTZ R27, R27, UR27 ;  /* 0x0000001b1b1b7c20 */ /* 0x000fca0008410000 */
[----:B------:R-:W-:Y:S01]  /*2af0*/  F2FP.BF16.F32.PACK_AB R27, RZ, R27 ;  /* 0x0000001bff1b723e */ /* 0x000fe200000010ff */
[----:B------:R-:W-:Y:S06]  /*2b00*/  BRA `(.L_x_84) ;  /* 0x0000000000a07947 */ /* 0x000fec0003800000 */
.L_x_85:
[----:B------:R-:W-:Y:S01]  /*2b10*/  PLOP3.LUT P3, PT, PT, PT, UP2, 0x80, 0x8 ;  /* 0x000000000008781c */ /* 0x000fe20003f6f028 */
[----:B------:R-:W0:Y:S01]  /*2b20*/  @UP3 LDCU UR8, c[0x0][0x40c] ;  /* 0x00008180ff0837ac */ /* 0x000e220008000800 */
[----:B------:R-:W-:Y:S02]  /*2b30*/  ISETP.LT.AND P2, PT, RZ, UR30, PT ;  /* 0x0000001eff007c0c */ /* 0x000fe4000bf41270 */
[C-C-:B-----5:R-:W-:Y:S01]  /*2b40*/  SHF.R.U64 R30, R106.reuse, 0x10, R107.reuse ;  /* 0x000000106a1e7819 */ /* 0x160fe2000000126b */
[----:B------:R-:W1:Y:S01]  /*2b50*/  @UP3 LDCU UR9, c[0x0][0x40c] ;  /* 0x00008180ff0937ac */ /* 0x000e620008000800 */
[----:B------:R-:W-:Y:S02]  /*2b60*/  SHF.R.U32.HI R74, RZ, 0x10, R107 ;  /* 0x00000010ff4a7819 */ /* 0x000fe4000001166b */
[----:B------:R-:W-:Y:S01]  /*2b70*/  SHF.L.U32 R28, R106, 0x10, RZ ;  /* 0x000000106a1c7819 */ /* 0x000fe200000006ff */
[----:B------:R-:W2:Y:S01]  /*2b80*/  @UP3 LDCU UR10, c[0x0][0x40c] ;  /* 0x00008180ff0a37ac */ /* 0x000ea20008000800 */
[----:B------:R-:W-:-:S02]  /*2b90*/  SHF.L.U32 R30, R30, 0x10, RZ ;  /* 0x000000101e1e7819 */ /* 0x000fc400000006ff */
[----:B------:R-:W-:Y:S01]  /*2ba0*/  SHF.L.U32 R72, R107, 0x10, RZ ;  /* 0x000000106b487819 */ /* 0x000fe200000006ff */
[----:B------:R-:W3:Y:S01]  /*2bb0*/  @UP3 LDCU UR11, c[0x0][0x40c] ;  /* 0x00008180ff0b37ac */ /* 0x000ee20008000800 */
[--C-:B------:R-:W-:Y:S01]  /*2bc0*/  @P3 FFMA.FTZ R29, R3, UR7, R76.reuse ;  /* 0x00000007031d3c23 */ /* 0x100fe2000801004c */
[--C-:B------:R-:W-:Y:S01]  /*2bd0*/  @P2 FFMA.FTZ R78, R84, UR7, R76.reuse ;  /* 0x00000007544e2c23 */ /* 0x100fe2000801004c */
[--C-:B------:R-:W-:Y:S01]  /*2be0*/  @P2 FFMA.FTZ R73, R81, UR7, R76.reuse ;  /* 0x0000000751492c23 */ /* 0x100fe2000801004c */
[----:B------:R-:W-:Y:S01]  /*2bf0*/  @P2 FFMA.FTZ R130, R86, UR7, R76 ;  /* 0x0000000756822c23 */ /* 0x000fe2000801004c */
[----:B------:R-:W-:Y:S01]  /*2c00*/  @P3 FADD.FTZ R29, R80, -R29 ;  /* 0x8000001d501d3221 */ /* 0x000fe20000010000 */
[----:B------:R-:W-:Y:S01]  /*2c10*/  SHF.L.U32 R74, R74, 0x10, RZ ;  /* 0x000000104a4a7819 */ /* 0x000fe200000006ff */
[----:B------:R-:W-:Y:S01]  /*2c20*/  @P2 FADD.FTZ R31, R83, -R78 ;  /* 0x8000004e531f2221 */ /* 0x000fe20000010000 */
[----:B------:R-:W-:Y:S01]  /*2c30*/  @P2 FADD.FTZ R73, R82, -R73 ;  /* 0x8000004952492221 */ /* 0x000fe20000010000 */
[----:B------:R-:W-:Y:S01]  /*2c40*/  @P2 FADD.FTZ R75, R85, -R130 ;  /* 0x80000082554b2221 */ /* 0x000fe20000010000 */
[----:B------:R-:W-:Y:S01]  /*2c50*/  @P3 FFMA.FTZ R28, R29, UR31, R28 ;  /* 0x0000001f1d1c3c23 */ /* 0x000fe2000801001c */
[----:B------:R-:W-:Y:S01]  /*2c60*/  @P2 FFMA.FTZ R30, R31, UR31, R30 ;  /* 0x0000001f1f1e2c23 */ /* 0x000fe2000801001e */
[----:B------:R-:W-:Y:S01]  /*2c70*/  @P2 FFMA.FTZ R72, R73, UR31, R72 ;  /* 0x0000001f49482c23 */ /* 0x000fe20008010048 */
[----:B------:R-:W-:Y:S01]  /*2c80*/  @P2 FFMA.FTZ R74, R75, UR31, R74 ;  /* 0x0000001f4b4a2c23 */ /* 0x000fe2000801004a */
[----:B0-----:R-:W-:Y:S01]  /*2c90*/  @P1 FMUL.FTZ R29, R28, UR8 ;  /* 0x000000081c1d1c20 */ /* 0x001fe20008410000 */
[----:B-1----:R-:W-:Y:S01]  /*2ca0*/  @P1 FMUL.FTZ R31, R30, UR9 ;  /* 0x000000091e1f1c20 */ /* 0x002fe20008410000 */
[----:B--2---:R-:W-:Y:S01]  /*2cb0*/  @P1 FMUL.FTZ R73, R72, UR10 ;  /* 0x0000000a48491c20 */ /* 0x004fe20008410000 */
[----:B------:R-:W-:Y:S01]  /*2cc0*/  F2FP.BF16.F32.PACK_AB R28, RZ, R28 ;  /* 0x0000001cff1c723e */ /* 0x000fe200000010ff */
[----:B---3--:R-:W-:Y:S01]  /*2cd0*/  @P1 FMUL.FTZ R75, R74, UR11 ;  /* 0x0000000b4a4b1c20 */ /* 0x008fe20008410000 */
[----:B------:R-:W-:-:S02]  /*2ce0*/  @P1 F2FP.BF16.F32.PACK_AB R29, RZ, R29 ;  /* 0x0000001dff1d123e */ /* 0x000fc400000010ff */
[----:B------:R-:W-:Y:S02]  /*2cf0*/  @P1 F2FP.BF16.F32.PACK_AB R31, RZ, R31 ;  /* 0x0000001fff1f123e */ /* 0x000fe400000010ff */
[----:B------:R-:W-:Y:S02]  /*2d00*/  @P1 F2FP.BF16.F32.PACK_AB R73, RZ, R73 ;  /* 0x00000049ff49123e */ /* 0x000fe400000010ff */
[----:B------:R-:W-:Y:S02]  /*2d10*/  @P1 F2FP.BF16.F32.PACK_AB R75, RZ, R75 ;  /* 0x0000004bff4b123e */ /* 0x000fe400000010ff */
[----:B------:R-:W-:Y:S02]  /*2d20*/  @P1 PRMT R24, R29, 0x7610, R24 ;  /* 0x000076101d181816 */ /* 0x000fe40000000018 */
[----:B------:R-:W-:Y:S02]  /*2d30*/  @P1 PRMT R25, R31, 0x7610, R25 ;  /* 0x000076101f191816 */ /* 0x000fe40000000019 */
[----:B------:R-:W-:-:S02]  /*2d40*/  F2FP.BF16.F32.PACK_AB R29, RZ, R30 ;  /* 0x0000001eff1d723e */ /* 0x000fc400000010ff */
[----:B------:R-:W-:Y:S02]  /*2d50*/  @P1 PRMT R26, R73, 0x7610, R26 ;  /* 0x00007610491a1816 */ /* 0x000fe4000000001a */
[----:B------:R-:W-:Y:S02]  /*2d60*/  @P1 PRMT R27, R75, 0x7610, R27 ;  /* 0x000076104b1b1816 */ /* 0x000fe4000000001b */
[----:B------:R-:W-:Y:S02]  /*2d70*/  F2FP.BF16.F32.PACK_AB R30, RZ, R72 ;  /* 0x00000048ff1e723e */ /* 0x000fe400000010ff */
[----:B------:R-:W-:-:S07]  /*2d80*/  F2FP.BF16.F32.PACK_AB R31, RZ, R74 ;  /* 0x0000004aff1f723e */ /* 0x000fce00000010ff */
.L_x_84:
[----:B------:R-:W-:-:S04]  /*2d90*/  UISETP.NE.U32.AND UP0, UPT, UR4, URZ, UPT ;  /* 0x000000ff0400728c */ /* 0x000fc8000bf05070 */
[----:B------:R-:W-:-:S09]  /*2da0*/  UISETP.NE.AND.EX UP0, UPT, UR5, URZ, UPT, UP0 ;  /* 0x000000ff0500728c */ /* 0x000fd2000bf05300 */
[----:B------:R-:W-:Y:S05]  /*2db0*/  BRA.U !UP0, `(.L_x_86) ;  /* 0x0000000108207547 */ /* 0x000fea000b800000 */
[----:B------:R-:W0:Y:S01]  /*2dc0*/  LDC.64 R72, c[0x0][0x478] ;  /* 0x00011e00ff487b82 */ /* 0x000e220000000a00 */
[----:B------:R-:W-:Y:S02]  /*2dd0*/  LOP3.LUT R74, R29, 0xffff, RZ, 0xc0, !PT ;  /* 0x0000ffff1d4a7812 */ /* 0x000fe400078ec0ff */
[----:B------:R-:W-:-:S03]  /*2de0*/  PRMT R129, R30, 0x5410, R31 ;  /* 0x000054101e817816 */ /* 0x000fc6000000001f */
[----:B------:R-:W-:-:S05]  /*2df0*/  IMAD.WIDE.U32 R74, R74, 0x10000, RZ ;  /* 0x000100004a4a7825 */ /* 0x000fca00078e00ff */
[----:B------:R-:W-:Y:S02]  /*2e00*/  LOP3.LUT R75, R129, R75, RZ, 0xfc, !PT ;  /* 0x0000004b814b7212 */ /* 0x000fe400078efcff */
[----:B------:R-:W-:Y:S01]  /*2e10*/  LOP3.LUT R74, R74, 0xffff, R28, 0xf8, !PT ;  /* 0x0000ffff4a4a7812 */ /* 0x000fe200078ef81c */
[----:B0-----:R-:W-:-:S05]  /*2e20*/  IMAD.WIDE.U32 R72, R79, 0x8, R72 ;  /* 0x000000084f487825 */ /* 0x001fca00078e0048 */
[----:B------:R0:W-:Y:S02]  /*2e30*/  STG.E.64 desc[UR16][R72.64], R74 ;  /* 0x0000004a48007986 */ /* 0x0001e4000c101b10 */
.L_x_86:
[----:B------:R-:W-:Y:S05]  /*2e40*/  BRA.U !UP3, `(.L_x_87) ;  /* 0x000000010b207547 */ /* 0x000fea000b800000 */
[----:B0-----:R-:W0:Y:S01]  /*2e50*/  LDC.64 R72, c[0x0][0x468] ;  /* 0x00011a00ff487b82 */ /* 0x001e220000000a00 */
[----:B------:R-:W-:Y:S02]  /*2e60*/  LOP3.LUT R74, R25, 0xffff, RZ, 0xc0, !PT ;  /* 0x0000ffff194a7812 */ /* 0x000fe400078ec0ff */
[----:B------:R-:W-:-:S03]  /*2e70*/  PRMT R129, R26, 0x5410, R27 ;  /* 0x000054101a817816 */ /* 0x000fc6000000001b */
[----:B------:R-:W-:-:S05]  /*2e80*/  IMAD.WIDE.U32 R74, R74, 0x10000, RZ ;  /* 0x000100004a4a7825 */ /* 0x000fca00078e00ff */
[----:B------:R-:W-:Y:S02]  /*2e90*/  LOP3.LUT R75, R129, R75, RZ, 0xfc, !PT ;  /* 0x0000004b814b7212 */ /* 0x000fe400078efcff */
[----:B------:R-:W-:Y:S01]  /*2ea0*/  LOP3.LUT R74, R74, 0xffff, R24, 0xf8, !PT ;  /* 0x0000ffff4a4a7812 */ /* 0x000fe200078ef818 */
[----:B0-----:R-:W-:-:S05]  /*2eb0*/  IMAD.WIDE.U32 R72, R77, 0x8, R72 ;  /* 0x000000084d487825 */ /* 0x001fca00078e0048 */
[----:B------:R1:W-:Y:S02]  /*2ec0*/  STG.E.64 desc[UR16][R72.64], R74 ;  /* 0x0000004a48007986 */ /* 0x0003e4000c101b10 */
.L_x_87:
[----:B------:R-:W-:Y:S01]  /*2ed0*/  VIADD R79, R79, 0x80 ;  /* 0x000000804f4f7836 */ /* 0x000fe20000000000 */
[----:B------:R-:W-:-:S07]  /*2ee0*/  IADD3 R77, PT, PT, R77, 0x80, RZ ;  /* 0x000000804d4d7810 */ /* 0x000fce0007ffe0ff */
.L_x_78:
[----:B------:R-:W-:Y:S05]  /*2ef0*/  BSYNC.RECONVERGENT B0 ;  /* 0x0000000000007941 */ /* 0x000fea0003800200 */
.L_x_77:
[----:B------:R-:W-:Y:S01]  /*2f00*/  ISETP.GE.U32.AND P2, PT, R22, 0x100, PT ;  /* 0x000001001600780c */ /* 0x000fe20003f46070 */
[----:B------:R-:W-:-:S12]  /*2f10*/  BSSY.RECONVERGENT B0, `(.L_x_88) ;  /* 0x00000b0000007945 */ /* 0x000fd80003800200 */
[----:B------:R-:W-:Y:S05]  /*2f20*/  @!P2 BRA `(.L_x_89) ;  /* 0x0000000800b8a947 */ /* 0x000fea0003800000 */
[----:B------:R-:W-:-:S04]  /*2f30*/  UISETP.NE.U32.AND UP0, UPT, UR22, URZ, UPT ;  /* 0x000000ff1600728c */ /* 0x000fc8000bf05070 */
[----:B------:R-:W-:-:S09]  /*2f40*/  UISETP.NE.AND.EX UP0, UPT, UR23, URZ, UPT, UP0 ;  /* 0x000000ff1700728c */ /* 0x000fd2000bf05300 */
[----:B------:R-:W-:Y:S05]  /*2f50*/  BRA.U !UP0, `(.L_x_90) ;  /* 0x0000000508387547 */ /* 0x000fea000b800000 */
[----:B------:R-:W-:-:S04]  /*2f60*/  UISETP.NE.U32.AND UP0, UPT, UR4, URZ, UPT ;  /* 0x000000ff0400728c */ /* 0x000fc8000bf05070 */
[----:B------:R-:W-:-:S09]  /*2f70*/  UISETP.NE.AND.EX UP0, UPT, UR5, URZ, UPT, UP0 ;  /* 0x000000ff0500728c */ /* 0x000fd2000bf05300 */
[----:B------:R-:W-:Y:S05]  /*2f80*/  BRA.U !UP0, `(.L_x_91) ;  /* 0x0000000108a07547 */ /* 0x000fea000b800000 */
[----:B------:R-:W-:Y:S01]  /*2f90*/  ISETP.LT.AND P3, PT, RZ, UR30, PT ;  /* 0x0000001eff007c0c */ /* 0x000fe2000bf61270 */
[----:B------:R-:W2:Y:S01]  /*2fa0*/  @UP3 LDCU UR8, c[0x0][0x40c] ;  /* 0x00008180ff0837ac */ /* 0x000ea20008000800 */
[C-C-:B-----5:R-:W-:Y:S02]  /*2fb0*/  SHF.R.U64 R30, R104.reuse, 0x10, R105.reuse ;  /* 0x00000010681e7819 */ /* 0x160fe40000001269 */
[----:B------:R-:W-:Y:S01]  /*2fc0*/  SHF.L.U32 R28, R104, 0x10, RZ ;  /* 0x00000010681c7819 */ /* 0x000fe200000006ff */
[----:B------:R-:W3:Y:S01]  /*2fd0*/  @UP3 LDCU UR9, c[0x0][0x40c] ;  /* 0x00008180ff0937ac */ /* 0x000ee20008000800 */
[----:B------:R-:W-:Y:S02]  /*2fe0*/  SHF.L.U32 R30, R30, 0x10, RZ ;  /* 0x000000101e1e7819 */ /* 0x000fe400000006ff */
[----:B01----:R-:W-:Y:S01]  /*2ff0*/  SHF.L.U32 R73, R105, 0x10, RZ ;  /* 0x0000001069497819 */ /* 0x003fe200000006ff */
[----:B------:R-:W0:Y:S01]  /*3000*/  @UP3 LDCU UR10, c[0x0][0x40c] ;  /* 0x00008180ff0a37ac */ /* 0x000e220008000800 */
[----:B------:R-:W-:-:S03]  /*3010*/  SHF.R.U32.HI R74, RZ, 0x10, R105 ;  /* 0x00000010ff4a7819 */ /* 0x000fc60000011669 */
[--C-:B------:R-:W-:Y:S01]  /*3020*/  @P3 FFMA.FTZ R29, R87, UR7, R76.reuse ;  /* 0x00000007571d3c23 */ /* 0x100fe2000801004c */
[--C-:B------:R-:W-:Y:S01]  /*3030*/  @P3 FFMA.FTZ R72, R92, UR7, R76.reuse ;  /* 0x000000075c483c23 */ /* 0x100fe2000801004c */
[--C-:B------:R-:W-:Y:S01]  /*3040*/  @P3 FFMA.FTZ R75, R89, UR7, R76.reuse ;  /* 0x00000007594b3c23 */ /* 0x100fe2000801004c */
[----:B------:R-:W-:Y:S01]  /*3050*/  @P3 FFMA.FTZ R78, R94, UR7, R76 ;  /* 0x000000075e4e3c23 */ /* 0x000fe2000801004c */
[----:B------:R-:W-:Y:S01]  /*3060*/  @P3 FADD.FTZ R29, R88, -R29 ;  /* 0x8000001d581d3221 */ /* 0x000fe20000010000 */
[----:B------:R-:W-:Y:S01]  /*3070*/  @P3 FADD.FTZ R31, R91, -R72 ;  /* 0x800000485b1f3221 */ /* 0x000fe20000010000 */
[----:B------:R-:W-:Y:S01]  /*3080*/  @P3 FADD.FTZ R72, R90, -R75 ;  /* 0x8000004b5a483221 */ /* 0x000fe20000010000 */
[----:B------:R-:W-:Y:S02]  /*3090*/  IMAD.U32 R74, R74, 0x10000, RZ ;  /* 0x000100004a4a7824 */ /* 0x000fe400078e00ff */
[----:B------:R-:W-:Y:S01]  /*30a0*/  @P3 FFMA.FTZ R28, R29, UR31, R28 ;  /* 0x0000001f1d1c3c23 */ /* 0x000fe2000801001c */
[----:B------:R-:W-:Y:S01]  /*30b0*/  @P3 FFMA.FTZ R30, R31, UR31, R30 ;  /* 0x0000001f1f1e3c23 */ /* 0x000fe2000801001e */
[----:B------:R-:W-:Y:S01]  /*30c0*/  @P3 FFMA.FTZ R73, R72, UR31, R73 ;  /* 0x0000001f48493c23 */ /* 0x000fe20008010049 */
[----:B------:R-:W-:Y:S01]  /*30d0*/  @P3 FADD.FTZ R75, R93, -R78 ;  /* 0x8000004e5d4b3221 */ /* 0x000fe20000010000 */
[----:B--2---:R-:W-:Y:S01]  /*30e0*/  @P1 FMUL.FTZ R29, R28, UR8 ;  /* 0x000000081c1d1c20 */ /* 0x004fe20008410000 */
[----:B---3--:R-:W-:Y:S01]  /*30f0*/  @P1 FMUL.FTZ R31, R30, UR9 ;  /* 0x000000091e1f1c20 */ /* 0x008fe20008410000 */
[----:B0-----:R-:W-:Y:S01]  /*3100*/  @P1 FMUL.FTZ R72, R73, UR10 ;  /* 0x0000000a49481c20 */ /* 0x001fe20008410000 */
[----:B------:R-:W-:Y:S01]  /*3110*/  @P3 FFMA.FTZ R74, R75, UR31, R74 ;  /* 0x0000001f4b4a3c23 */ /* 0x000fe2000801004a */
[----:B------:R-:W-:-:S02]  /*3120*/  F2FP.BF16.F32.PACK_AB R28, RZ, R28 ;  /* 0x0000001cff1c723e */ /* 0x000fc400000010ff */
[----:B------:R-:W-:Y:S02]  /*3130*/  @P1 F2FP.BF16.F32.PACK_AB R29, RZ, R29 ;  /* 0x0000001dff1d123e */ /* 0x000fe400000010ff */
[----:B------:R-:W-:Y:S02]  /*3140*/  @P1 F2FP.BF16.F32.PACK_AB R31, RZ, R31 ;  /* 0x0000001fff1f123e */ /* 0x000fe400000010ff */
[----:B------:R-:W-:Y:S02]  /*3150*/  @P1 F2FP.BF16.F32.PACK_AB R72, RZ, R72 ;  /* 0x00000048ff48123e */ /* 0x000fe400000010ff */
[----:B------:R-:W-:Y:S02]  /*3160*/  @P1 PRMT R24, R29, 0x7610, R24 ;  /* 0x000076101d181816 */ /* 0x000fe40000000018 */
[----:B------:R-:W-:Y:S02]  /*3170*/  @P1 PRMT R25, R31, 0x7610, R25 ;  /* 0x000076101f191816 */ /* 0x000fe40000000019 */
[----:B------:R-:W-:-:S02]  /*3180*/  F2FP.BF16.F32.PACK_AB R29, RZ, R30 ;  /* 0x0000001eff1d723e */ /* 0x000fc400000010ff */
[----:B------:R-:W-:Y:S02]  /*3190*/  @P1 PRMT R26, R72, 0x7610, R26 ;  /* 0x00007610481a1816 */ /* 0x000fe4000000001a */
[----:B------:R-:W-:Y:S02]  /*31a0*/  F2FP.BF16.F32.PACK_AB R30, RZ, R73 ;  /* 0x00000049ff1e723e */ /* 0x000fe400000010ff */
[----:B------:R-:W-:Y:S01]  /*31b0*/  F2FP.BF16.F32.PACK_AB R31, RZ, R74 ;  /* 0x0000004aff1f723e */ /* 0x000fe200000010ff */
[----:B------:R-:W-:Y:S06]  /*31c0*/  BRA.U !UP3, `(.L_x_92) ;  /* 0x000000050bc07547 */ /* 0x000fec000b800000 */
[----:B------:R-:W-:-:S05]  /*31d0*/  FMUL.FTZ R74, R74, UR27 ;  /* 0x0000001b4a4a7c20 */ /* 0x000fca0008410000 */
[----:B------:R-:W-:-:S04]  /*31e0*/  F2FP.BF16.F32.PACK_AB R74, RZ, R74 ;  /* 0x0000004aff4a723e */ /* 0x000fc800000010ff */
[----:B------:R-:W-:Y:S01]  /*31f0*/  PRMT R27, R74, 0x7610, R27 ;  /* 0x000076104a1b7816 */ /* 0x000fe2000000001b */
[----:B------:R-:W-:Y:S06]  /*3200*/  BRA `(.L_x_92) ;  /* 0x0000000400b07947 */ /* 0x000fec0003800000 */
.L_x_91:
[----:B------:R-:W-:Y:S01]  /*3210*/  ISETP.LT.AND P3, PT, RZ, UR30, PT ;  /* 0x0000001eff007c0c */ /* 0x000fe2000bf61270 */
[----:B------:R-:W2:Y:S01]  /*3220*/  @UP3 LDCU UR8, c[0x0][0x40c] ;  /* 0x00008180ff0837ac */ /* 0x000ea20008000800 */
[C---:B01---5:R-:W-:Y:S02]  /*3230*/  SHF.R.U64 R73, R104.reuse, 0x10, R105 ;  /* 0x0000001068497819 */ /* 0x063fe40000001269 */
[----:B------:R-:W-:Y:S01]  /*3240*/  SHF.L.U32 R72, R104, 0x10, RZ ;  /* 0x0000001068487819 */ /* 0x000fe200000006ff */
[----:B------:R-:W0:Y:S01]  /*3250*/  @UP3 LDCU UR9, c[0x0][0x40c] ;  /* 0x00008180ff0937ac */ /* 0x000e220008000800 */
[----:B------:R-:W-:Y:S02]  /*3260*/  SHF.L.U32 R74, R105, 0x10, RZ ;  /* 0x00000010694a7819 */ /* 0x000fe400000006ff */
[----:B------:R-:W-:Y:S01]  /*3270*/  SHF.L.U32 R73, R73, 0x10, RZ ;  /* 0x0000001049497819 */ /* 0x000fe200000006ff */
[----:B------:R-:W1:Y:S04]  /*3280*/  @UP3 LDCU UR10, c[0x0][0x40c] ;  /* 0x00008180ff0a37ac */ /* 0x000e680008000800 */
        /* <DEDUP_REMOVED lines=9> */
[----:B--2---:R-:W-:Y:S01]  /*3320*/  @P1 FMUL.FTZ R72, R72, UR8 ;  /* 0x0000000848481c20 */ /* 0x004fe20008410000 */
[----:B0-----:R-:W-:Y:S01]  /*3330*/  @P1 FMUL.FTZ R73, R73, UR9 ;  /* 0x0000000949491c20 */ /* 0x001fe20008410000 */
[----:B-1----:R-:W-:-:S03]  /*3340*/  @P1 FMUL.FTZ R74, R74, UR10 ;  /* 0x0000000a4a4a1c20 */ /* 0x002fc60008410000 */
        /* <DEDUP_REMOVED lines=8> */
[----:B------:R-:W-:-:S03]  /*33d0*/  @P3 FFMA.FTZ R72, R94, UR7, R76 ;  /* 0x000000075e483c23 */ /* 0x000fc6000801004c */
[----:B------:R-:W-:Y:S01]  /*33e0*/  SHF.L.U32 R27, R27, 0x10, RZ ;  /* 0x000000101b1b7819 */ /* 0x000fe200000006ff */
[----:B------:R-:W-:-:S04]  /*33f0*/  @P3 FADD.FTZ R72, R93, -R72 ;  /* 0x800000485d483221 */ /* 0x000fc80000010000 */
[----:B------:R-:W-:-:S04]  /*3400*/  @P3 FFMA.FTZ R27, R72, UR31, R27 ;  /* 0x0000001f481b3c23 */ /* 0x000fc8000801001b */
[----:B------:R-:W-:-:S05]  /*3410*/  FMUL.FTZ R27, R27, UR27 ;  /* 0x0000001b1b1b7c20 */ /* 0x000fca0008410000 */
[----:B------:R-:W-:Y:S01]  /*3420*/  F2FP.BF16.F32.PACK_AB R27, RZ, R27 ;  /* 0x0000001bff1b723e */ /* 0x000fe200000010ff */
[----:B------:R-:W-:Y:S06]  /*3430*/  BRA `(.L_x_92) ;  /* 0x0000000400247947 */ /* 0x000fec0003800000 */
.L_x_90:
[----:B------:R-:W-:-:S04]  /*3440*/  UISETP.NE.U32.AND UP0, UPT, UR4, URZ, UPT ;  /* 0x000000ff0400728c */ /* 0x000fc8000bf05070 */
[----:B------:R-:W-:-:S09]  /*3450*/  UISETP.NE.AND.EX UP0, UPT, UR5, URZ, UPT, UP0 ;  /* 0x000000ff0500728c */ /* 0x000fd2000bf05300 */
[----:B------:R-:W-:Y:S05]  /*3460*/  BRA.U !UP0, `(.L_x_93) ;  /* 0x0000000108987547 */ /* 0x000fea000b800000 */
[----:B------:R-:W2:Y:S01]  /*3470*/  @UP3 LDCU UR8, c[0x0][0x40c] ;  /* 0x00008180ff0837ac */ /* 0x000ea20008000800 */
[--C-:B------:R-:W-:Y:S01]  /*3480*/  FFMA.FTZ R29, R87, UR7, R76.reuse ;  /* 0x00000007571d7c23 */ /* 0x100fe2000801004c */
[--C-:B------:R-:W-:Y:S01]  /*3490*/  FFMA.FTZ R31, R89, UR7, R76.reuse ;  /* 0x00000007591f7c23 */ /* 0x100fe2000801004c */
[----:B------:R-:W-:Y:S01]  /*34a0*/  FFMA.FTZ R30, R92, UR7, R76 ;  /* 0x000000075c1e7c23 */ /* 0x000fe2000801004c */
[----:B------:R-:W3:Y:S01]  /*34b0*/  @UP3 LDCU UR10, c[0x0][0x40c] ;  /* 0x00008180ff0a37ac */ /* 0x000ee20008000800 */
[----:B------:R-:W-:Y:S01]  /*34c0*/  FADD.FTZ R28, R88, -R29 ;  /* 0x8000001d581c7221 */ /* 0x000fe20000010000 */
[----:B------:R-:W-:Y:S01]  /*34d0*/  FADD.FTZ R31, R90, -R31 ;  /* 0x8000001f5a1f7221 */ /* 0x000fe20000010000 */
[----:B------:R-:W-:Y:S01]  /*34e0*/  FADD.FTZ R29, R91, -R30 ;  /* 0x8000001e5b1d7221 */ /* 0x000fe20000010000 */
[----:B------:R-:W4:Y:S01]  /*34f0*/  @UP3 LDCU UR9, c[0x0][0x40c] ;  /* 0x00008180ff0937ac */ /* 0x000f220008000800 */
[----:B------:R-:W-:Y:S01]  /*3500*/  FMUL.FTZ R28, R28, UR31 ;  /* 0x0000001f1c1c7c20 */ /* 0x000fe20008410000 */
[----:B------:R-:W-:Y:S01]  /*3510*/  ISETP.LT.AND P3, PT, RZ, UR30, PT ;  /* 0x0000001eff007c0c */ /* 0x000fe2000bf61270 */
[----:B------:R-:W-:Y:S01]  /*3520*/  FMUL.FTZ R31, R31, UR31 ;  /* 0x0000001f1f1f7c20 */ /* 0x000fe20008410000 */
[----:B------:R-:W-:Y:S01]  /*3530*/  FMUL.FTZ R29, R29, UR31 ;  /* 0x0000001f1d1d7c20 */ /* 0x000fe20008410000 */
[----:B01----:R-:W-:Y:S01]  /*3540*/  FFMA.FTZ R74, R94, UR7, R76 ;  /* 0x000000075e4a7c23 */ /* 0x003fe2000801004c */
[----:B------:R-:W-:-:S02]  /*3550*/  FSEL R28, R28, RZ, P3 ;  /* 0x000000ff1c1c7208 */ /* 0x000fc40001800000 */
[----:B------:R-:W-:Y:S01]  /*3560*/  FSEL R72, R31, RZ, P3 ;  /* 0x000000ff1f487208 */ /* 0x000fe20001800000 */
[----:B------:R-:W-:Y:S01]  /*3570*/  FADD.FTZ R74, R93, -R74 ;  /* 0x8000004a5d4a7221 */ /* 0x000fe20000010000 */
[----:B------:R-:W-:Y:S01]  /*3580*/  FSEL R30, R29, RZ, P3 ;  /* 0x000000ff1d1e7208 */ /* 0x000fe20001800000 */
[----:B--2---:R-:W-:Y:S01]  /*3590*/  @P1 FMUL.FTZ R29, R28, UR8 ;  /* 0x000000081c1d1c20 */ /* 0x004fe20008410000 */
[----:B------:R-:W-:Y:S01]  /*35a0*/  F2FP.BF16.F32.PACK_AB R28, RZ, R28 ;  /* 0x0000001cff1c723e */ /* 0x000fe200000010ff */
[----:B---3--:R-:W-:-:S03]  /*35b0*/  @P1 FMUL.FTZ R73, R72, UR10 ;  /* 0x0000000a48491c20 */ /* 0x008fc60008410000 */
[----:B------:R-:W-:Y:S01]  /*35c0*/  @P1 F2FP.BF16.F32.PACK_AB R75, RZ, R29 ;  /* 0x0000001dff4b123e */ /* 0x000fe200000010ff */
[----:B------:R-:W-:Y:S01]  /*35d0*/  FMUL.FTZ R29, R74, UR31 ;  /* 0x0000001f4a1d7c20 */ /* 0x000fe20008410000 */
[----:B----4-:R-:W-:Y:S01]  /*35e0*/  @P1 FMUL.FTZ R31, R30, UR9 ;  /* 0x000000091e1f1c20 */ /* 0x010fe20008410000 */
[----:B------:R-:W-:Y:S02]  /*35f0*/  @P1 F2FP.BF16.F32.PACK_AB R73, RZ, R73 ;  /* 0x00000049ff49123e */ /* 0x000fe400000010ff */
[----:B------:R-:W-:Y:S02]  /*3600*/  @P1 PRMT R24, R75, 0x7610, R24 ;  /* 0x000076104b181816 */ /* 0x000fe40000000018 */
[----:B------:R-:W-:Y:S02]  /*3610*/  @P1 F2FP.BF16.F32.PACK_AB R31, RZ, R31 ;  /* 0x0000001fff1f123e */ /* 0x000fe400000010ff */
[----:B------:R-:W-:Y:S02]  /*3620*/  @P1 PRMT R26, R73, 0x7610, R26 ;  /* 0x00007610491a1816 */ /* 0x000fe4000000001a */
[----:B------:R-:W-:-:S02]  /*3630*/  FSEL R73, R29, RZ, P3 ;  /* 0x000000ff1d497208 */ /* 0x000fc40001800000 */
[----:B------:R-:W-:Y:S02]  /*3640*/  @P1 PRMT R25, R31, 0x7610, R25 ;  /* 0x000076101f191816 */ /* 0x000fe40000000019 */
[----:B------:R-:W-:Y:S02]  /*3650*/  F2FP.BF16.F32.PACK_AB R29, RZ, R30 ;  /* 0x0000001eff1d723e */ /* 0x000fe400000010ff */
[----:B------:R-:W-:Y:S02]  /*3660*/  F2FP.BF16.F32.PACK_AB R30, RZ, R72 ;  /* 0x00000048ff1e723e */ /* 0x000fe400000010ff */
[----:B------:R-:W-:Y:S01]  /*3670*/  F2FP.BF16.F32.PACK_AB R31, RZ, R73 ;  /* 0x00000049ff1f723e */ /* 0x000fe200000010ff */
[----:B------:R-:W-:Y:S06]  /*3680*/  BRA.U !UP3, `(.L_x_92) ;  /* 0x000000010b907547 */ /* 0x000fec000b800000 */
[----:B------:R-:W-:-:S05]  /*3690*/  FMUL.FTZ R73, R73, UR27 ;  /* 0x0000001b49497c20 */ /* 0x000fca0008410000 */
[----:B------:R-:W-:-:S04]  /*36a0*/  F2FP.BF16.F32.PACK_AB R73, RZ, R73 ;  /* 0x00000049ff49723e */ /* 0x000fc800000010ff */
[----:B------:R-:W-:Y:S01]  /*36b0*/  PRMT R27, R73, 0x7610, R27 ;  /* 0x00007610491b7816 */ /* 0x000fe2000000001b */
[----:B------:R-:W-:Y:S06]  /*36c0*/  BRA `(.L_x_92) ;  /* 0x0000000000807947 */ /* 0x000fec0003800000 */
.L_x_93:
[----:B------:R-:W-:Y:S05]  /*36d0*/  BRA.U !UP3, `(.L_x_94) ;  /* 0x000000010b1c7547 */ /* 0x000fea000b800000 */
[----:B01----:R-:W-:Y:S01]  /*36e0*/  FFMA.FTZ R73, R87, UR7, R76 ;  /* 0x0000000757497c23 */ /* 0x003fe2000801004c */
[----:B------:R-:W-:-:S03]  /*36f0*/  ISETP.LT.AND P3, PT, RZ, UR30, PT ;  /* 0x0000001eff007c0c */ /* 0x000fc6000bf61270 */
[----:B------:R-:W-:-:S04]  /*3700*/  FADD.FTZ R73, R88, -R73 ;  /* 0x8000004958497221 */ /* 0x000fc80000010000 */
[----:B------:R-:W-:-:S05]  /*3710*/  FMUL.FTZ R24, R73, UR31 ;  /* 0x0000001f49187c20 */ /* 0x000fca0008410000 */
[----:B------:R-:W-:-:S05]  /*3720*/  FSEL R24, R24, RZ, P3 ;  /* 0x000000ff18187208 */ /* 0x000fca0001800000 */
[----:B------:R-:W-:-:S05]  /*3730*/  FMUL.FTZ R24, R24, UR27 ;  /* 0x0000001b18187c20 */ /* 0x000fca0008410000 */
[----:B------:R-:W-:-:S07]  /*3740*/  F2FP.BF16.F32.PACK_AB R24, RZ, R24 ;  /* 0x00000018ff18723e */ /* 0x000fce00000010ff */
.L_x_94:
        /* <DEDUP_REMOVED lines=8> */
.L_x_95:
        /* <DEDUP_REMOVED lines=8> */
.L_x_96:
        /* <DEDUP_REMOVED lines=8> */
.L_x_92:
[----:B------:R-:W-:Y:S05]  /*38d0*/  BRA.U !UP0, `(.L_x_97) ;  /* 0x0000000108207547 */ /* 0x000fea000b800000 */
[----:B01----:R-:W0:Y:S01]  /*38e0*/  LDC.64 R74, c[0x0][0x478] ;  /* 0x00011e00ff4a7b82 */ /* 0x003e220000000a00 */
[----:B------:R-:W-:Y:S02]  /*38f0*/  LOP3.LUT R72, R29, 0xffff, RZ, 0xc0, !PT ;  /* 0x0000ffff1d487812 */ /* 0x000fe400078ec0ff */
[----:B------:R-:W-:-:S03]  /*3900*/  PRMT R129, R30, 0x5410, R31 ;  /* 0x000054101e817816 */ /* 0x000fc6000000001f */
[----:B------:R-:W-:-:S05]  /*3910*/  IMAD.WIDE.U32 R72, R72, 0x10000, RZ ;  /* 0x0001000048487825 */ /* 0x000fca00078e00ff */
[----:B------:R-:W-:Y:S02]  /*3920*/  LOP3.LUT R73, R129, R73, RZ, 0xfc, !PT ;  /* 0x0000004981497212 */ /* 0x000fe400078efcff */
[----:B------:R-:W-:Y:S01]  /*3930*/  LOP3.LUT R72, R72, 0xffff, R28, 0xf8, !PT ;  /* 0x0000ffff48487812 */ /* 0x000fe200078ef81c */
[----:B0-----:R-:W-:-:S05]  /*3940*/  IMAD.WIDE.U32 R74, R79, 0x8, R74 ;  /* 0x000000084f4a7825 */ /* 0x001fca00078e004a */
[----:B------:R2:W-:Y:S02]  /*3950*/  STG.E.64 desc[UR16][R74.64], R72 ;  /* 0x000000484a007986 */ /* 0x0005e4000c101b10 */
.L_x_97:
[----:B------:R-:W-:Y:S05]  /*3960*/  BRA.U !UP3, `(.L_x_98) ;  /* 0x000000010b207547 */ /* 0x000fea000b800000 */
[----:B012---:R-:W0:Y:S01]  /*3970*/  LDC.64 R74, c[0x0][0x468] ;  /* 0x00011a00ff4a7b82 */ /* 0x007e220000000a00 */
[----:B------:R-:W-:Y:S02]  /*3980*/  LOP3.LUT R72, R25, 0xffff, RZ, 0xc0, !PT ;  /* 0x0000ffff19487812 */ /* 0x000fe400078ec0ff */
[----:B------:R-:W-:-:S03]  /*3990*/  PRMT R129, R26, 0x5410, R27 ;  /* 0x000054101a817816 */ /* 0x000fc6000000001b */
[----:B------:R-:W-:-:S05]  /*39a0*/  IMAD.WIDE.U32 R72, R72, 0x10000, RZ ;  /* 0x0001000048487825 */ /* 0x000fca00078e00ff */
[----:B------:R-:W-:Y:S02]  /*39b0*/  LOP3.LUT R73, R129, R73, RZ, 0xfc, !PT ;  /* 0x0000004981497212 */ /* 0x000fe400078efcff */
[----:B------:R-:W-:Y:S01]  /*39c0*/  LOP3.LUT R72, R72, 0xffff, R24, 0xf8, !PT ;  /* 0x0000ffff48487812 */ /* 0x000fe200078ef818 */
[----:B0-----:R-:W-:-:S05]  /*39d0*/  IMAD.WIDE.U32 R74, R77, 0x8, R74 ;  /* 0x000000084d4a7825 */ /* 0x001fca00078e004a */
[----:B------:R3:W-:Y:S02]  /*39e0*/  STG.E.64 desc[UR16][R74.64], R72 ;  /* 0x000000484a007986 */ /* 0x0007e4000c101b10 */
.L_x_98:
[----:B------:R-:W-:Y:S01]  /*39f0*/  VIADD R79, R79, 0x80 ;  /* 0x000000804f4f7836 */ /* 0x000fe20000000000 */
[----:B------:R-:W-:-:S07]  /*3a00*/  IADD3 R77, PT, PT, R77, 0x80, RZ ;  /* 0x000000804d4d7810 */ /* 0x000fce0007ffe0ff */
.L_x_89:
[----:B------:R-:W-:Y:S05]  /*3a10*/  BSYNC.RECONVERGENT B0 ;  /* 0x0000000000007941 */ /* 0x000fea0003800200 */
.L_x_88:
        /* <DEDUP_REMOVED lines=10> */
[----:B------:R-:W4:Y:S01]  /*3ac0*/  @UP3 LDCU UR8, c[0x0][0x40c] ;  /* 0x00008180ff0837ac */ /* 0x000f220008000800 */
[C-C-:B-----5:R-:W-:Y:S02]  /*3ad0*/  SHF.R.U64 R30, R102.reuse, 0x10, R103.reuse ;  /* 0x00000010661e7819 */ /* 0x160fe40000001267 */
[----:B------:R-:W-:Y:S01]  /*3ae0*/  SHF.L.U32 R28, R102, 0x10, RZ ;  /* 0x00000010661c7819 */ /* 0x000fe200000006ff */
[----:B------:R-:W4:Y:S01]  /*3af0*/  @UP3 LDCU UR9, c[0x0][0x40c] ;  /* 0x00008180ff0937ac */ /* 0x000f220008000800 */
[----:B------:R-:W-:Y:S02]  /*3b00*/  SHF.L.U32 R30, R30, 0x10, RZ ;  /* 0x000000101e1e7819 */ /* 0x000fe400000006ff */
[----:B0123--:R-:W-:Y:S01]  /*3b10*/  SHF.L.U32 R73, R103, 0x10, RZ ;  /* 0x0000001067497819 */ /* 0x00ffe200000006ff */
        /* <DEDUP_REMOVED lines=14> */
[----:B----4-:R-:W-:Y:S01]  /*3c00*/  @P1 FMUL.FTZ R29, R28, UR8 ;  /* 0x000000081c1d1c20 */ /* 0x010fe20008410000 */
[----:B------:R-:W-:Y:S01]  /*3c10*/  @P1 FMUL.FTZ R31, R30, UR9 ;  /* 0x000000091e1f1c20 */ /* 0x000fe20008410000 */
        /* <DEDUP_REMOVED lines=17> */
.L_x_102:
[----:B------:R-:W-:Y:S01]  /*3d30*/  ISETP.LT.AND P4, PT, RZ, UR30, PT ;  /* 0x0000001eff007c0c */ /* 0x000fe2000bf81270 */
[----:B------:R-:W4:Y:S01]  /*3d40*/  @UP3 LDCU UR8, c[0x0][0x40c] ;  /* 0x00008180ff0837ac */ /* 0x000f220008000800 */
[C---:B0123-5:R-:W-:Y:S02]  /*3d50*/  SHF.R.U64 R73, R102.reuse, 0x10, R103 ;  /* 0x0000001066497819 */ /* 0x06ffe40000001267 */
        /* <DEDUP_REMOVED lines=14> */
[----:B----4-:R-:W-:Y:S01]  /*3e40*/  @P1 FMUL.FTZ R72, R72, UR8 ;  /* 0x0000000848481c20 */ /* 0x010fe20008410000 */
        /* <DEDUP_REMOVED lines=17> */
.L_x_101:
[----:B------:R-:W-:-:S04]  /*3f60*/  UISETP.NE.U32.AND UP0, UPT, UR4, URZ, UPT ;  /* 0x000000ff0400728c */ /* 0x000fc8000bf05070 */
[----:B------:R-:W-:-:S09]  /*3f70*/  UISETP.NE.AND.EX UP0, UPT, UR5, URZ, UPT, UP0 ;  /* 0x000000ff0500728c */ /* 0x000fd2000bf05300 */
[----:B------:R-:W-:Y:S05]  /*3f80*/  BRA.U !UP0, `(.L_x_104) ;  /* 0x0000000108987547 */ /* 0x000fea000b800000 */
[----:B------:R-:W4:Y:S01]  /*3f90*/  @UP3 LDCU UR8, c[0x0][0x40c] ;  /* 0x00008180ff0837ac */ /* 0x000f220008000800 */
[--C-:B------:R-:W-:Y:S01]  /*3fa0*/  FFMA.FTZ R29, R95, UR7, R76.reuse ;  /* 0x000000075f1d7c23 */ /* 0x100fe2000801004c */
[--C-:B------:R-:W-:Y:S01]  /*3fb0*/  FFMA.FTZ R31, R97, UR7, R76.reuse ;  /* 0x00000007611f7c23 */ /* 0x100fe2000801004c */
[----:B------:R-:W-:Y:S01]  /*3fc0*/  FFMA.FTZ R30, R100, UR7, R76 ;  /* 0x00000007641e7c23 */ /* 0x000fe2000801004c */
[----:B------:R-:W4:Y:S01]  /*3fd0*/  @UP3 LDCU UR10, c[0x0][0x40c] ;  /* 0x00008180ff0a37ac */ /* 0x000f220008000800 */
        /* <DEDUP_REMOVED lines=8> */
[----:B0123--:R-:W-:Y:S01]  /*4060*/  FFMA.FTZ R74, R112, UR7, R76 ;  /* 0x00000007704a7c23 */ /* 0x00ffe2000801004c */
[----:B------:R-:W-:-:S02]  /*4070*/  FSEL R28, R28, RZ, P4 ;  /* 0x000000ff1c1c7208 */ /* 0x000fc40002000000 */
[----:B------:R-:W-:Y:S01]  /*4080*/  FSEL R72, R31, RZ, P4 ;  /* 0x000000ff1f487208 */ /* 0x000fe20002000000 */
[----:B------:R-:W-:Y:S01]  /*4090*/  FADD.FTZ R74, R101, -R74 ;  /* 0x8000004a654a7221 */ /* 0x000fe20000010000 */
[----:B------:R-:W-:Y:S01]  /*40a0*/  FSEL R30, R29, RZ, P4 ;  /* 0x000000ff1d1e7208 */ /* 0x000fe20002000000 */
[----:B----4-:R-:W-:Y:S01]  /*40b0*/  @P1 FMUL.FTZ R29, R28, UR8 ;  /* 0x000000081c1d1c20 */ /* 0x010fe20008410000 */
[----:B------:R-:W-:Y:S01]  /*40c0*/  F2FP.BF16.F32.PACK_AB R28, RZ, R28 ;  /* 0x0000001cff1c723e */ /* 0x000fe200000010ff */
[----:B------:R-:W-:-:S03]  /*40d0*/  @P1 FMUL.FTZ R73, R72, UR10 ;  /* 0x0000000a48491c20 */ /* 0x000fc60008410000 */
[----:B------:R-:W-:Y:S01]  /*40e0*/  @P1 F2FP.BF16.F32.PACK_AB R75, RZ, R29 ;  /* 0x0000001dff4b123e */ /* 0x000fe200000010ff */
[----:B------:R-:W-:Y:S01]  /*40f0*/  FMUL.FTZ R29, R74, UR31 ;  /* 0x0000001f4a1d7c20 */ /* 0x000fe20008410000 */
[----:B------:R-:W-:Y:S01]  /*4100*/  @P1 FMUL.FTZ R31, R30, UR9 ;  /* 0x000000091e1f1c20 */ /* 0x000fe20008410000 */
        /* <DEDUP_REMOVED lines=14> */
.L_x_104:
[----:B------:R-:W-:Y:S05]  /*41f0*/  BRA.U !UP3, `(.L_x_105) ;  /* 0x000000010b1c7547 */ /* 0x000fea000b800000 */
[----:B0123--:R-:W-:Y:S01]  /*4200*/  FFMA.FTZ R73, R95, UR7, R76 ;  /* 0x000000075f497c23 */ /* 0x00ffe2000801004c */
[----:B------:R-:W-:-:S03]  /*4210*/  ISETP.LT.AND P4, PT, RZ, UR30, PT ;  /* 0x0000001eff007c0c */ /* 0x000fc6000bf81270 */
[----:B------:R-:W-:-:S04]  /*4220*/  FADD.FTZ R73, R96, -R73 ;  /* 0x8000004960497221 */ /* 0x000fc80000010000 */
[----:B------:R-:W-:-:S05]  /*4230*/  FMUL.FTZ R24, R73, UR31 ;  /* 0x0000001f49187c20 */ /* 0x000fca0008410000 */
[----:B------:R-:W-:-:S05]  /*4240*/  FSEL R24, R24, RZ, P4 ;  /* 0x000000ff18187208 */ /* 0x000fca0002000000 */
[----:B------:R-:W-:-:S05]  /*4250*/  FMUL.FTZ R24, R24, UR27 ;  /* 0x0000001b18187c20 */ /* 0x000fca0008410000 */
[----:B------:R-:W-:-:S07]  /*4260*/  F2FP.BF16.F32.PACK_AB R24, RZ, R24 ;  /* 0x00000018ff18723e */ /* 0x000fce00000010ff */
.L_x_105:
        /* <DEDUP_REMOVED lines=8> */
.L_x_106:
        /* <DEDUP_REMOVED lines=8> */
.L_x_107:
        /* <DEDUP_REMOVED lines=8> */
.L_x_103:
[----:B------:R-:W-:Y:S05]  /*43f0*/  BRA.U !UP0, `(.L_x_108) ;  /* 0x0000000108207547 */ /* 0x000fea000b800000 */
[----:B0123--:R-:W0:Y:S01]  /*4400*/  LDC.64 R74, c[0x0][0x478] ;  /* 0x00011e00ff4a7b82 */ /* 0x00fe220000000a00 */
[----:B------:R-:W-:Y:S02]  /*4410*/  LOP3.LUT R72, R29, 0xffff, RZ, 0xc0, !PT ;  /* 0x0000ffff1d487812 */ /* 0x000fe400078ec0ff */
[----:B------:R-:W-:-:S03]  /*4420*/  PRMT R129, R30, 0x5410, R31 ;  /* 0x000054101e817816 */ /* 0x000fc6000000001f */
[----:B------:R-:W-:-:S05]  /*4430*/  IMAD.WIDE.U32 R72, R72, 0x10000, RZ ;  /* 0x0001000048487825 */ /* 0x000fca00078e00ff */
[----:B------:R-:W-:Y:S02]  /*4440*/  LOP3.LUT R73, R129, R73, RZ, 0xfc, !PT ;  /* 0x0000004981497212 */ /* 0x000fe400078efcff */
[----:B------:R-:W-:Y:S01]  /*4450*/  LOP3.LUT R72, R72, 0xffff, R28, 0xf8, !PT ;  /* 0x0000ffff48487812 */ /* 0x000fe200078ef81c */
[----:B0-----:R-:W-:-:S05]  /*4460*/  IMAD.WIDE.U32 R74, R79, 0x8, R74 ;  /* 0x000000084f4a7825 */ /* 0x001fca00078e004a */
[----:B------:R4:W-:Y:S02]  /*4470*/  STG.E.64 desc[UR16][R74.64], R72 ;  /* 0x000000484a007986 */ /* 0x0009e4000c101b10 */
.L_x_108:
[----:B------:R-:W-:Y:S05]  /*4480*/  BRA.U !UP3, `(.L_x_109) ;  /* 0x000000010b207547 */ /* 0x000fea000b800000 */
[----:B01234-:R-:W0:Y:S01]  /*4490*/  LDC.64 R72, c[0x0][0x468] ;  /* 0x00011a00ff487b82 */ /* 0x01fe220000000a00 */
[----:B------:R-:W-:Y:S02]  /*44a0*/  LOP3.LUT R74, R25, 0xffff, RZ, 0xc0, !PT ;  /* 0x0000ffff194a7812 */ /* 0x000fe400078ec0ff */
[----:B------:R-:W-:-:S03]  /*44b0*/  PRMT R129, R26, 0x5410, R27 ;  /* 0x000054101a817816 */ /* 0x000fc6000000001b */
[----:B------:R-:W-:-:S05]  /*44c0*/  IMAD.WIDE.U32 R74, R74, 0x10000, RZ ;  /* 0x000100004a4a7825 */ /* 0x000fca00078e00ff */
[----:B------:R-:W-:Y:S02]  /*44d0*/  LOP3.LUT R75, R129, R75, RZ, 0xfc, !PT ;  /* 0x0000004b814b7212 */ /* 0x000fe400078efcff */
[----:B------:R-:W-:Y:S01]  /*44e0*/  LOP3.LUT R74, R74, 0xffff, R24, 0xf8, !PT ;  /* 0x0000ffff4a4a7812 */ /* 0x000fe200078ef818 */
[----:B0-----:R-:W-:-:S05]  /*44f0*/  IMAD.WIDE.U32 R72, R77, 0x8, R72 ;  /* 0x000000084d487825 */ /* 0x001fca00078e0048 */
[----:B------:R0:W-:Y:S02]  /*4500*/  STG.E.64 desc[UR16][R72.64], R74 ;  /* 0x0000004a48007986 */ /* 0x0001e4000c101b10 */
.L_x_109:
[----:B------:R-:W-:Y:S01]  /*4510*/  VIADD R79, R79, 0x80 ;  /* 0x000000804f4f7836 */ /* 0x000fe20000000000 */
[----:B------:R-:W-:-:S07]  /*4520*/  IADD3 R77, PT, PT, R77, 0x80, RZ ;  /* 0x000000804d4d7810 */ /* 0x000fce0007ffe0ff */
.L_x_100:
[----:B------:R-:W-:Y:S05]  /*4530*/  BSYNC.RECONVERGENT B0 ;  /* 0x0000000000007941 */ /* 0x000fea0003800200 */
.L_x_99:
        /* <DEDUP_REMOVED lines=10> */
[----:B------:R-:W0:Y:S01]  /*45e0*/  @UP3 LDCU UR8, c[0x0][0x40c] ;  /* 0x00008180ff0837ac */ /* 0x000e220008000800 */
[C-C-:B-----5:R-:W-:Y:S02]  /*45f0*/  SHF.R.U64 R30, R108.reuse, 0x10, R109.reuse ;  /* 0x000000106c1e7819 */ /* 0x160fe4000000126d */
[----:B------:R-:W-:Y:S01]  /*4600*/  SHF.L.U32 R28, R108, 0x10, RZ ;  /* 0x000000106c1c7819 */ /* 0x000fe200000006ff */
[----:B------:R-:W0:Y:S01]  /*4610*/  @UP3 LDCU UR9, c[0x0][0x40c] ;  /* 0x00008180ff0937ac */ /* 0x000e220008000800 */
[----:B------:R-:W-:Y:S02]  /*4620*/  SHF.L.U32 R30, R30, 0x10, RZ ;  /* 0x000000101e1e7819 */ /* 0x000fe400000006ff */
[----:B01234-:R-:W-:Y:S01]  /*4630*/  SHF.L.U32 R73, R109, 0x10, RZ ;  /* 0x000000106d497819 */ /* 0x01ffe200000006ff */
        /* <DEDUP_REMOVED lines=14> */
[----:B------:R-:W-:Y:S01]  /*4720*/  @P1 FMUL.FTZ R29, R28, UR8 ;  /* 0x000000081c1d1c20 */ /* 0x000fe20008410000 */
        /* <DEDUP_REMOVED lines=18> */
.L_x_113:
[----:B------:R-:W-:Y:S01]  /*4850*/  ISETP.LT.AND P5, PT, RZ, UR30, PT ;  /* 0x0000001eff007c0c */ /* 0x000fe2000bfa1270 */
[----:B------:R-:W0:Y:S02]  /*4860*/  @UP3 LDCU UR8, c[0x0][0x40c] ;  /* 0x00008180ff0837ac */ /* 0x000e240008000800 */
[C---:B012345:R-:W-:Y:S02]  /*4870*/  SHF.R.U64 R73, R108.reuse, 0x10, R109 ;  /* 0x000000106c497819 */ /* 0x07ffe4000000126d */
[----:B------:R-:W-:Y:S01]  /*4880*/  SHF.L.U32 R72, R108, 0x10, RZ ;  /* 0x000000106c487819 */ /* 0x000fe200000006ff */
[----:B------:R-:W0:Y:S01]  /*4890*/  @UP3 LDCU UR9, c[0x0][0x40c] ;  /* 0x00008180ff0937ac */ /* 0x000e220008000800 */
[----:B------:R-:W-:Y:S02]  /*48a0*/  SHF.L.U32 R74, R109, 0x10, RZ ;  /* 0x000000106d4a7819 */ /* 0x000fe400000006ff */
[----:B------:R-:W-:Y:S01]  /*48b0*/  SHF.L.U32 R73, R73, 0x10, RZ ;  /* 0x0000001049497819 */ /* 0x000fe200000006ff */
[----:B------:R-:W1:Y:S03]  /*48c0*/  @UP3 LDCU UR10, c[0x0][0x40c] ;  /* 0x00008180ff0a37ac */ /* 0x000e660008000800 */
        /* <DEDUP_REMOVED lines=9> */
[----:B------:R-:W-:Y:S01]  /*4960*/  @P1 FMUL.FTZ R72, R72, UR8 ;  /* 0x0000000848481c20 */ /* 0x000fe20008410000 */
        /* <DEDUP_REMOVED lines=17> */
.L_x_112:
[----:B------:R-:W-:-:S04]  /*4a80*/  UISETP.NE.U32.AND UP0, UPT, UR4, URZ, UPT ;  /* 0x000000ff0400728c */ /* 0x000fc8000bf05070 */
[----:B------:R-:W-:-:S09]  /*4a90*/  UISETP.NE.AND.EX UP0, UPT, UR5, URZ, UPT, UP0 ;  /* 0x000000ff0500728c */ /* 0x000fd2000bf05300 */
[----:B------:R-:W-:Y:S05]  /*4aa0*/  BRA.U !UP0, `(.L_x_115) ;  /* 0x0000000108987547 */ /* 0x000fea000b800000 */
[----:B------:R-:W0:Y:S01]  /*4ab0*/  @UP3 LDCU UR8, c[0x0][0x40c] ;  /* 0x00008180ff0837ac */ /* 0x000e220008000800 */
[--C-:B------:R-:W-:Y:S01]  /*4ac0*/  FFMA.FTZ R29, R113, UR7, R76.reuse ;  /* 0x00000007711d7c23 */ /* 0x100fe2000801004c */
[--C-:B------:R-:W-:Y:S01]  /*4ad0*/  FFMA.FTZ R31, R115, UR7, R76.reuse ;  /* 0x00000007731f7c23 */ /* 0x100fe2000801004c */
[----:B------:R-:W-:Y:S01]  /*4ae0*/  FFMA.FTZ R30, R118, UR7, R76 ;  /* 0x00000007761e7c23 */ /* 0x000fe2000801004c */
[----:B------:R-:W0:Y:S01]  /*4af0*/  @UP3 LDCU UR10, c[0x0][0x40c] ;  /* 0x00008180ff0a37ac */ /* 0x000e220008000800 */
[----:B------:R-:W-:Y:S01]  /*4b00*/  FADD.FTZ R28, R114, -R29 ;  /* 0x8000001d721c7221 */ /* 0x000fe20000010000 */
[----:B------:R-:W-:Y:S01]  /*4b10*/  FADD.FTZ R31, R116, -R31 ;  /* 0x8000001f741f7221 */ /* 0x000fe20000010000 */
[----:B------:R-:W-:Y:S01]  /*4b20*/  FADD.FTZ R29, R117, -R30 ;  /* 0x8000001e751d7221 */ /* 0x000fe20000010000 */
[----:B------:R-:W0:Y:S01]  /*4b30*/  @UP3 LDCU UR9, c[0x0][0x40c] ;  /* 0x00008180ff0937ac */ /* 0x000e220008000800 */
[----:B------:R-:W-:Y:S01]  /*4b40*/  FMUL.FTZ R28, R28, UR31 ;  /* 0x0000001f1c1c7c20 */ /* 0x000fe20008410000 */
[----:B------:R-:W-:Y:S01]  /*4b50*/  ISETP.LT.AND P5, PT, RZ, UR30, PT ;  /* 0x0000001eff007c0c */ /* 0x000fe2000bfa1270 */
[----:B------:R-:W-:Y:S01]  /*4b60*/  FMUL.FTZ R31, R31, UR31 ;  /* 0x0000001f1f1f7c20 */ /* 0x000fe20008410000 */
[----:B------:R-:W-:Y:S01]  /*4b70*/  FMUL.FTZ R29, R29, UR31 ;  /* 0x0000001f1d1d7c20 */ /* 0x000fe20008410000 */
[----:B01234-:R-:W-:Y:S01]  /*4b80*/  FFMA.FTZ R74, R120, UR7, R76 ;  /* 0x00000007784a7c23 */ /* 0x01ffe2000801004c */
[----:B------:R-:W-:-:S02]  /*4b90*/  FSEL R28, R28, RZ, P5 ;  /* 0x000000ff1c1c7208 */ /* 0x000fc40002800000 */
[----:B------:R-:W-:Y:S01]  /*4ba0*/  FSEL R72, R31, RZ, P5 ;  /* 0x000000ff1f487208 */ /* 0x000fe20002800000 */
[----:B------:R-:W-:Y:S01]  /*4bb0*/  FADD.FTZ R74, R119, -R74 ;  /* 0x8000004a774a7221 */ /* 0x000fe20000010000 */
[----:B------:R-:W-:Y:S01]  /*4bc0*/  FSEL R30, R29, RZ, P5 ;  /* 0x000000ff1d1e7208 */ /* 0x000fe20002800000 */
[----:B------:R-:W-:Y:S01]  /*4bd0*/  @P1 FMUL.FTZ R29, R28, UR8 ;  /* 0x000000081c1d1c20 */ /* 0x000fe20008410000 */
        /* <DEDUP_REMOVED lines=19> */
.L_x_115:
[----:B------:R-:W-:Y:S05]  /*4d10*/  BRA.U !UP3, `(.L_x_116) ;  /* 0x000000010b1c7547 */ /* 0x000fea000b800000 */
[----:B01234-:R-:W-:Y:S01]  /*4d20*/  FFMA.FTZ R73, R113, UR7, R76 ;  /* 0x0000000771497c23 */ /* 0x01ffe2000801004c */
[----:B------:R-:W-:-:S03]  /*4d30*/  ISETP.LT.AND P5, PT, RZ, UR30, PT ;  /* 0x0000001eff007c0c */ /* 0x000fc6000bfa1270 */
[----:B------:R-:W-:-:S04]  /*4d40*/  FADD.FTZ R73, R114, -R73 ;  /* 0x8000004972497221 */ /* 0x000fc80000010000 */
[----:B------:R-:W-:-:S05]  /*4d50*/  FMUL.FTZ R24, R73, UR31 ;  /* 0x0000001f49187c20 */ /* 0x000fca0008410000 */
[----:B------:R-:W-:-:S05]  /*4d60*/  FSEL R24, R24, RZ, P5 ;  /* 0x000000ff18187208 */ /* 0x000fca0002800000 */
[----:B------:R-:W-:-:S05]  /*4d70*/  FMUL.FTZ R24, R24, UR27 ;  /* 0x0000001b18187c20 */ /* 0x000fca0008410000 */
[----:B------:R-:W-:-:S07]  /*4d80*/  F2FP.BF16.F32.PACK_AB R24, RZ, R24 ;  /* 0x00000018ff18723e */ /* 0x000fce00000010ff */
.L_x_116:
        /* <DEDUP_REMOVED lines=8> */
.L_x_117:
        /* <DEDUP_REMOVED lines=8> */
.L_x_118:
        /* <DEDUP_REMOVED lines=8> */
.L_x_114:
        /* <DEDUP_REMOVED lines=9> */
.L_x_119:
        /* <DEDUP_REMOVED lines=9> */
.L_x_120:
[----:B------:R-:W-:Y:S01]  /*5030*/  VIADD R79, R79, 0x80 ;  /* 0x000000804f4f7836 */ /* 0x000fe20000000000 */
[----:B------:R-:W-:-:S07]  /*5040*/  IADD3 R77, PT, PT, R77, 0x80, RZ ;  /* 0x000000804d4d7810 */ /* 0x000fce0007ffe0ff */
.L_x_111:
[----:B------:R-:W-:Y:S05]  /*5050*/  BSYNC.RECONVERGENT B0 ;  /* 0x0000000000007941 */ /* 0x000fea0003800200 */
.L_x_110:
        /* <DEDUP_REMOVED lines=49> */
.L_x_124:
        /* <DEDUP_REMOVED lines=35> */
.L_x_123:
        /* <DEDUP_REMOVED lines=16> */
[----:B------:R-:W-:Y:S01]  /*56a0*/  FFMA.FTZ R76, R128, UR7, R76 ;  /* 0x00000007804c7c23 */ /* 0x000fe2000801004c */
[----:B------:R-:W-:-:S02]  /*56b0*/  FSEL R28, R28, RZ, P6 ;  /* 0x000000ff1c1c7208 */ /* 0x000fc40003000000 */
[----:B01234-:R-:W-:Y:S01]  /*56c0*/  FSEL R72, R31, RZ, P6 ;  /* 0x000000ff1f487208 */ /* 0x01ffe20003000000 */
        /* <DEDUP_REMOVED lines=19> */
[----:B------:R-:W-:Y:S01]  /*5800*/  F2FP.BF16.F32.PACK_AB R27, RZ, R27 ;  /* 0x0000001bff1b723e */ /* 0x000fe200000010ff */
[----:B------:R-:W-:Y:S06]  /*5810*/  BRA `(.L_x_125) ;  /* 0x0000000000847947 */ /* 0x000fec0003800000 */
.L_x_126:
[----:B------:R-:W0:Y:S02]  /*5820*/  @UP3 LDCU UR8, c[0x0][0x40c] ;  /* 0x00008180ff0837ac */ /* 0x000e240008000800 */
[----:B01234-:R-:W-:Y:S01]  /*5830*/  FFMA.FTZ R72, R128, UR7, R76 ;  /* 0x0000000780487c23 */ /* 0x01ffe2000801004c */
[----:B------:R-:W-:-:S03]  /*5840*/  ISETP.LT.AND P6, PT, RZ, UR30, PT ;  /* 0x0000001eff007c0c */ /* 0x000fc6000bfc1270 */
[----:B------:R-:W-:-:S04]  /*5850*/  FADD.FTZ R72, R127, -R72 ;  /* 0x800000487f487221 */ /* 0x000fc80000010000 */
[----:B------:R-:W-:-:S05]  /*5860*/  FMUL.FTZ R72, R72, UR31 ;  /* 0x0000001f48487c20 */ /* 0x000fca0008410000 */
[----:B------:R-:W-:-:S05]  /*5870*/  FSEL R72, R72, RZ, P6 ;  /* 0x000000ff48487208 */ /* 0x000fca0003000000 */
[----:B------:R-:W-:-:S05]  /*5880*/  @P1 FMUL.FTZ R72, R72, UR8 ;  /* 0x0000000848481c20 */ /* 0x000fca0008410000 */
[----:B------:R-:W-:Y:S01]  /*5890*/  @P1 F2FP.BF16.F32.PACK_AB R74, RZ, R72 ;  /* 0x00000048ff4a123e */ /* 0x000fe200000010ff */
[----:B------:R-:W-:Y:S06]  /*58a0*/  BRA.U !UP3, `(.L_x_127) ;  /* 0x000000010b1c7547 */ /* 0x000fec000b800000 */
[----:B------:R-:W-:Y:S01]  /*58b0*/  FFMA.FTZ R73, R121, UR7, R76 ;  /* 0x0000000779497c23 */ /* 0x000fe2000801004c */
[----:B------:R-:W-:-:S03]  /*58c0*/  ISETP.LT.AND P6, PT, RZ, UR30, PT ;  /* 0x0000001eff007c0c */ /* 0x000fc6000bfc1270 */
[----:B------:R-:W-:-:S04]  /*58d0*/  FADD.FTZ R73, R122, -R73 ;  /* 0x800000497a497221 */ /* 0x000fc80000010000 */
[----:B------:R-:W-:-:S05]  /*58e0*/  FMUL.FTZ R24, R73, UR31 ;  /* 0x0000001f49187c20 */ /* 0x000fca0008410000 */
[----:B------:R-:W-:-:S05]  /*58f0*/  FSEL R24, R24, RZ, P6 ;  /* 0x000000ff18187208 */ /* 0x000fca0003000000 */
[----:B------:R-:W-:-:S05]  /*5900*/  FMUL.FTZ R24, R24, UR27 ;  /* 0x0000001b18187c20 */ /* 0x000fca0008410000 */
[----:B------:R-:W-:-:S07]  /*5910*/  F2FP.BF16.F32.PACK_AB R24, RZ, R24 ;  /* 0x00000018ff18723e */ /* 0x000fce00000010ff */
.L_x_127:
[----:B------:R-:W-:Y:S05]  /*5920*/  BRA.U !UP3, `(.L_x_128) ;  /* 0x000000010b1c7547 */ /* 0x000fea000b800000 */
[----:B------:R-:W-:Y:S01]  /*5930*/  FFMA.FTZ R72, R126, UR7, R76 ;  /* 0x000000077e487c23 */ /* 0x000fe2000801004c */
[----:B------:R-:W-:-:S03]  /*5940*/  ISETP.LT.AND P6, PT, RZ, UR30, PT ;  /* 0x0000001eff007c0c */ /* 0x000fc6000bfc1270 */
[----:B------:R-:W-:-:S04]  /*5950*/  FADD.FTZ R72, R125, -R72 ;  /* 0x800000487d487221 */ /* 0x000fc80000010000 */
[----:B------:R-:W-:-:S05]  /*5960*/  FMUL.FTZ R25, R72, UR31 ;  /* 0x0000001f48197c20 */ /* 0x000fca0008410000 */
[----:B------:R-:W-:-:S05]  /*5970*/  FSEL R25, R25, RZ, P6 ;  /* 0x000000ff19197208 */ /* 0x000fca0003000000 */
[----:B------:R-:W-:-:S05]  /*5980*/  FMUL.FTZ R25, R25, UR27 ;  /* 0x0000001b19197c20 */ /* 0x000fca0008410000 */
[----:B------:R-:W-:-:S07]  /*5990*/  F2FP.BF16.F32.PACK_AB R25, RZ, R25 ;  /* 0x00000019ff19723e */ /* 0x000fce00000010ff */
.L_x_128:
        /* <DEDUP_REMOVED lines=8> */
.L_x_129:
[----:B------:R-:W-:-:S07]  /*5a20*/  @P1 PRMT R27, R74, 0x7610, R27 ;  /* 0x000076104a1b1816 */ /* 0x000fce000000001b */
.L_x_125:
        /* <DEDUP_REMOVED lines=9> */
.L_x_130:
        /* <DEDUP_REMOVED lines=9> */
.L_x_122:
[----:B------:R-:W-:Y:S05]  /*5b50*/  BSYNC.RECONVERGENT B0 ;  /* 0x0000000000007941 */ /* 0x000fea0003800200 */
.L_x_121:
[----:B------:R-:W-:Y:S02]  /*5b60*/  UIADD3 UR26, UPT, UPT, UR26, UR24, URZ ;  /* 0x000000181a1a7290 */ /* 0x000fe4000fffe0ff */
[----:B------:R-:W-:Y:S02]  /*5b70*/  UPLOP3.LUT UP1, UPT, UPT, UPT, UP1, 0x40, 0x4 ;  /* 0x000000000004789c */ /* 0x000fe40003f2e810 */
[----:B------:R-:W-:-:S09]  /*5b80*/  UISETP.GE.AND UP0, UPT, UR26, UR25, UPT ;  /* 0x000000191a00728c */ /* 0x000fd2000bf06270 */
[----:B------:R-:W-:Y:S05]  /*5b90*/  BRA.U !UP0, `(.L_x_131) ;  /* 0xffffffa908e87547 */ /* 0x000fea000b83ffff */
.L_x_63:
[----:B------:R-:W0:Y:S08]  /*5ba0*/  S2UR UR7, SR_CTAID.X ;  /* 0x00000000000779c3 */ /* 0x000e300000002500 */
[----:B------:R-:W1:Y:S08]  /*5bb0*/  LDC.64 R2, c[0x0][0x440] ;  /* 0x00011000ff027b82 */ /* 0x000e700000000a00 */
[----:B-----5:R-:W2:Y:S08]  /*5bc0*/  LDC.64 R4, c[0x0][0x448] ;  /* 0x00011200ff047b82 */ /* 0x020eb00000000a00 */
[----:B------:R-:W3:Y:S01]  /*5bd0*/  LDC.64 R6, c[0x0][0x440] ;  /* 0x00011000ff067b82 */ /* 0x000ee20000000a00 */
[----:B0-----:R-:W-:-:S06]  /*5be0*/  UIMAD UR7, UR7, UR6, URZ ;  /* 0x00000006070772a4 */ /* 0x001fcc000f8e02ff */
[----:B------:R-:W-:Y:S01]  /*5bf0*/  IMAD.U32 R0, RZ, RZ, UR7 ;  /* 0x00000007ff007e24 */ /* 0x000fe2000f8e00ff */
[----:B------:R-:W0:Y:S04]  /*5c00*/  LDC.64 R8, c[0x0][0x448] ;  /* 0x00011200ff087b82 */ /* 0x000e280000000a00 */
[----:B------:R-:W-:-:S04]  /*5c10*/  LEA.HI R23, R0, R23, RZ, 0x1e ;  /* 0x0000001700177211 */ /* 0x000fc800078ff0ff */
        /* <DEDUP_REMOVED lines=32> */
.L_x_132:
        /* <DEDUP_REMOVED lines=14> */
.L_x_10782:


//--------------------- .text._ZN10layer_norm13ln_bwd_kernelINS_13Kernel_traitsI13__nv_bfloat16S2_S2_S2_fjLj2560ELj1ELj1ELj4ELj8ENS_18Kernel_traits_baseILj2560ES2_S2_S2_S2_fjLj128EEEEELb0ELb0ELb1ELb1EEEvNS_9BwdParamsE --------------------------
	.section	.text._ZN10layer_norm13ln_bwd_kernelINS_13Kernel_traitsI13__nv_bfloat16S2_S2_S2_fjLj2560ELj1ELj1ELj4ELj8ENS_18Kernel_traits_baseILj2560ES2_S2_S2_S2_fjLj128EEEEELb0ELb0ELb1ELb1EEEvNS_9BwdParamsE,"ax",@progbits
	.align	128
        .global         _ZN10layer_norm13ln_bwd_kernelINS_13Kernel_traitsI13__nv_bfloat16S2_S2_S2_fjLj2560ELj1ELj1ELj4ELj8ENS_18Kernel_traits_baseILj2560ES2_S2_S2_S2_fjLj128EEEEELb0ELb0ELb1ELb1EEEvNS_9BwdParamsE
        .type           _ZN10layer_norm13ln_bwd_kernelINS_13Kernel_traitsI13__nv_bfloat16S2_S2_S2_fjLj2560ELj1ELj1ELj4ELj8ENS_18Kernel_traits_baseILj2560ES2_S2_S2_S2_fjLj128EEEEELb0ELb0ELb1ELb1EEEvNS_9BwdParamsE,@function
        .size           _ZN10layer_norm13ln_bwd_kernelINS_13Kernel_traitsI13__nv_bfloat16S2_S2_S2_fjLj2560ELj1ELj1ELj4ELj8ENS_18Kernel_traits_baseILj2560ES2_S2_S2_S2_fjLj128EEEEELb0ELb0ELb1ELb1EEEvNS_9BwdParamsE,(.L_x_10783 - _ZN10layer_norm13ln_bwd_kernelINS_13Kernel_traitsI13__nv_bfloat16S2_S2_S2_fjLj2560ELj1ELj1ELj4ELj8ENS_18Kernel_traits_baseILj2560ES2_S2_S2_S2_fjLj128EEEEELb0ELb0ELb1ELb1EEEvNS_9BwdParamsE)
        .other          _ZN10layer_norm13ln_bwd_kernelINS_13Kernel_traitsI13__nv_bfloat16S2_S2_S2_fjLj2560ELj1ELj1ELj4ELj8ENS_18Kernel_traits_baseILj2560ES2_S2_S2_S2_fjLj128EEEEELb0ELb0ELb1ELb1EEEvNS_9BwdParamsE,@"STO_CUDA_ENTRY STV_DEFAULT"
_ZN10layer_norm13ln_bwd_kernelINS_13Kernel_traitsI13__nv_bfloat16S2_S2_S2_fjLj2560ELj1ELj1ELj4ELj8ENS_18Kernel_traits_baseILj2560ES2_S2_S2_S2_fjLj128EEEEELb0ELb0ELb1ELb1EEEvNS_9BwdParamsE:
.text._ZN10layer_norm13ln_bwd_kernelINS_13Kernel_traitsI13__nv_bfloat16S2_S2_S2_fjLj2560ELj1ELj1ELj4ELj8ENS_18Kernel_traits_baseILj2560ES2_S2_S2_S2_fjLj128EEEEELb0ELb0ELb1ELb1EEEvNS_9BwdParamsE:
        /* <DEDUP_REMOVED lines=27> */
[----:B------:R-:W0:Y:S01]  /*01b0*/  LDC.64 R4, c[0x0][0x3d0] ;  /* 0x0000f400ff047b82 */ /* 0x000e220000000a00 */
[----:B------:R-:W1:Y:S01]  /*01c0*/  LDCU UR15, c[0x0][0x40c] ;  /* 0x00008180ff0f77ac */ /* 0x000e620008000800 */
[----:B------:R-:W3:Y:S01]  /*01d0*/  LDCU UR13, c[0x0][0x388] ;  /* 0x00007100ff0d77ac */ /* 0x000ee20008000800 */
[----:B------:R-:W4:Y:S01]  /*01e0*/  LDCU.U8 UR12, c[0x0][0x410] ;  /* 0x00008200ff0c77ac */ /* 0x000f220008000000 */
[----:B------:R-:W0:Y:S01]  /*01f0*/  LDCU UR14, c[0x0][0x400] ;  /* 0x00008000ff0e77ac */ /* 0x000e220008000800 */
[----:B------:R-:W0:Y:S01]  /*0200*/  LDCU.64 UR6, c[0x0][0x438] ;  /* 0x00008700ff0677ac */ /* 0x000e220008000a00 */
[----:B------:R-:W0:Y:S02]  /*0210*/  LDCU.64 UR8, c[0x0][0x478] ;  /* 0x00008f00ff0877ac */ /* 0x000e240008000a00 */
[----:B0-----:R-:W-:-:S05]  /*0220*/  IMAD.WIDE.U32 R2, R2, 0x8, R4 ;  /* 0x0000000802027825 */ /* 0x001fca00078e0004 */
[----:B--2---:R0:W5:Y:S04]  /*0230*/  LDG.E.64 R96, desc[UR10][R2.64+0x1000] ;  /* 0x0010000a02607981 */ /* 0x004168000c1e1b00 */
[----:B------:R0:W5:Y:S04]  /*0240*/  LDG.E.64 R94, desc[UR10][R2.64+0xc00] ;  /* 0x000c000a025e7981 */ /* 0x000168000c1e1b00 */
[----:B------:R0:W5:Y:S04]  /*0250*/  LDG.E.64 R92, desc[UR10][R2.64+0x800] ;  /* 0x0008000a025c7981 */ /* 0x000168000c1e1b00 */
[----:B------:R0:W5:Y:S04]  /*0260*/  LDG.E.64 R90, desc[UR10][R2.64+0x400] ;  /* 0x0004000a025a7981 */ /* 0x000168000c1e1b00 */
[----:B------:R0:W5:Y:S01]  /*0270*/  LDG.E.64 R88, desc[UR10][R2.64] ;  /* 0x0000000a02587981 */ /* 0x000162000c1e1b00 */
[----:B------:R-:W-:Y:S01]  /*0280*/  HFMA2 R57, -RZ, RZ, 0, 0 ;  /* 0x00000000ff397431 */ /* 0x000fe200000001ff */
[----:B------:R-:W-:Y:S01]  /*0290*/  MOV R0, UR4 ;  /* 0x0000000400007c02 */ /* 0x000fe20008000f00 */
[----:B-1-34-:R-:W-:-:S11]  /*02a0*/  UPLOP3.LUT UP1, UPT, UPT, UPT, UPT, 0x40, 0x4 ;  /* 0x000000000004789c */ /* 0x01afd60003f2e870 */
.L_x_183:
[----:B------:R-:W1:Y:S08]  /*02b0*/  LDC.64 R60, c[0x0][0x3f8] ;  /* 0x0000fe00ff3c7b82 */ /* 0x000e700000000a00 */
[----:B------:R-:W2:Y:S08]  /*02c0*/  LDC.64 R64, c[0x0][0x3c8] ;  /* 0x0000f200ff407b82 */ /* 0x000eb00000000a00 */
[----:B------:R-:W3:Y:S01]  /*02d0*/  LDC.64 R62, c[0x0][0x3f0] ;  /* 0x0000fc00ff3e7b82 */ /* 0x000ee20000000a00 */
[----:B-1----:R-:W-:-:S05]  /*02e0*/  IMAD.WIDE R66, R0, 0x4, R60 ;  /* 0x0000000400427825 */ /* 0x002fca00078e023c */
[----:B------:R-:W4:Y:S01]  /*02f0*/  LDG.E R119, desc[UR10][R66.64] ;  /* 0x0000000a42777981 */ /* 0x000f22000c1e1900 */
[----:B--2---:R-:W-:-:S05]  /*0300*/  IMAD.WIDE R64, R0, 0x4, R64 ;  /* 0x0000000400407825 */ /* 0x004fca00078e0240 */
[----:B-----5:R1:W5:Y:S01]  /*0310*/  LDG.E R120, desc[UR10][R64.64] ;  /* 0x0000000a40787981 */ /* 0x020362000c1e1900 */
[----:B---3--:R-:W-:-:S05]  /*0320*/  IMAD.WIDE R62, R0, 0x4, R62 ;  /* 0x00000004003e7825 */ /* 0x008fca00078e023e */
[----:B------:R1:W5:Y:S01]  /*0330*/  LDG.E R121, desc[UR10][R62.64] ;  /* 0x0000000a3e797981 */ /* 0x000362000c1e1900 */
[----:B0-----:R-:W-:Y:S02]  /*0340*/  MOV R2, RZ ;  /* 0x000000ff00027202 */ /* 0x001fe40000000f00 */
[----:B------:R-:W-:Y:S02]  /*0350*/  MOV R60, RZ ;  /* 0x000000ff003c7202 */ /* 0x000fe40000000f00 */
[----:B----4-:R-:W-:-:S13]  /*0360*/  ISETP.GE.AND P1, PT, R119, 0x1, PT ;  /* 0x000000017700780c */ /* 0x010fda0003f26270 */
[----:B-1----:R-:W-:Y:S05]  /*0370*/  @!P1 BRA `(.L_x_134) ;  /* 0x0000001000c89947 */ /* 0x002fea0003800000 */
[----:B------:R-:W0:Y:S01]  /*0380*/  S2R R6, SR_TID.X ;  /* 0x0000000000067919 */ /* 0x000e220000002100 */
[----:B------:R-:W-:Y:S01]  /*0390*/  IADD3 R4, PT, PT, R119, -0x1, RZ ;  /* 0xffffffff77047810 */ /* 0x000fe20007ffe0ff */
[----:B------:R-:W1:Y:S04]  /*03a0*/  LDC.64 R2, c[0x0][0x428] ;  /* 0x00010a00ff027b82 */ /* 0x000e680000000a00 */
[----:B------:R-:W-:-:S04]  /*03b0*/  IMAD R4, R4, UR13, RZ ;  /* 0x0000000d04047c24 */ /* 0x000fc8000f8e02ff */
[----:B------:R-:W2:Y:S01]  /*03c0*/  LDC.64 R12, c[0x0][0x3c0] ;  /* 0x0000f000ff0c7b82 */ /* 0x000ea20000000a00 */
[----:B------:R-:W-:-:S04]  /*03d0*/  SHF.R.S32.HI R5, RZ, 0x1f, R4 ;  /* 0x0000001fff057819 */ /* 0x000fc80000011404 */
[----:B------:R-:W-:Y:S01]  /*03e0*/  LEA.HI R5, R5, R4, RZ, 0x2 ;  /* 0x0000000405057211 */ /* 0x000fe200078f10ff */
[----:B------:R-:W-:Y:S02]  /*03f0*/  IMAD R4, R0, UR13, RZ ;  /* 0x0000000d00047c24 */ /* 0x000fe4000f8e02ff */
[----:B------:R-:W3:Y:S01]  /*0400*/  LDC.64 R8, c[0x0][0x3a8] ;  /* 0x0000ea00ff087b82 */ /* 0x000ee20000000a00 */
[----:B0-----:R-:W-:Y:S02]  /*0410*/  LEA.HI.SX32 R15, R5, R6, 0x1e ;  /* 0x00000006050f7211 */ /* 0x001fe400078ff2ff */
[----:B------:R-:W-:Y:S02]  /*0420*/  SHF.R.S32.HI R5, RZ, 0x1f, R4 ;  /* 0x0000001fff057819 */ /* 0x000fe40000011404 */
[C---:B------:R-:W-:Y:S01]  /*0430*/  IADD3 R63, PT, PT, R15.reuse, 0x180, RZ ;  /* 0x000001800f3f7810 */ /* 0x040fe20007ffe0ff */
[----:B-1----:R-:W-:Y:S01]  /*0440*/  IMAD.WIDE.U32 R60, R15, 0x8, R2 ;  /* 0x000000080f3c7825 */ /* 0x002fe200078e0002 */
[----:B------:R-:W-:-:S02]  /*0450*/  LEA.HI R5, R5, R4, RZ, 0x2 ;  /* 0x0000000405057211 */ /* 0x000fc400078f10ff */
[C---:B------:R-:W-:Y:S01]  /*0460*/  IADD3 R17, PT, PT, R15.reuse, 0x80, RZ ;  /* 0x000000800f117810 */ /* 0x040fe20007ffe0ff */
[----:B------:R-:W-:Y:S01]  /*0470*/  VIADD R19, R15, 0x100 ;  /* 0x000001000f137836 */ /* 0x000fe20000000000 */
[----:B------:R-:W-:Y:S01]  /*0480*/  LEA.HI.SX32 R77, R5, R6, 0x1e ;  /* 0x00000006054d7211 */ /* 0x000fe200078ff2ff */
[--C-:B------:R-:W-:Y:S01]  /*0490*/  IMAD.WIDE.U32 R62, R63, 0x8, R2.reuse ;  /* 0x000000083f3e7825 */ /* 0x100fe200078e0002 */
[----:B------:R-:W-:Y:S01]  /*04a0*/  IADD3 R15, PT, PT, R15, 0x200, RZ ;  /* 0x000002000f0f7810 */ /* 0x000fe20007ffe0ff */
[----:B------:R-:W4:Y:S01]  /*04b0*/  LDG.E.64 R60, desc[UR10][R60.64] ;  /* 0x0000000a3c3c7981 */ /* 0x000f22000c1e1b00 */
[----:B------:R-:W-:Y:S01]  /*04c0*/  IADD3 R99, PT, PT, R77, 0x80, RZ ;  /* 0x000000804d637810 */ /* 0x000fe20007ffe0ff */
[----:B------:R-:W-:Y:S01]  /*04d0*/  IMAD.WIDE.U32 R16, R17, 0x8, R2 ;  /* 0x0000000811107825 */ /* 0x000fe200078e0002 */
[C---:B------:R-:W-:Y:S02]  /*04e0*/  IADD3 R73, PT, PT, R77.reuse, 0x100, RZ ;  /* 0x000001004d497810 */ /* 0x040fe40007ffe0ff */
[C---:B------:R-:W-:Y:S01]  /*04f0*/  IADD3 R101, PT, PT, R77.reuse, 0x180, RZ ;  /* 0x000001804d657810 */ /* 0x040fe20007ffe0ff */
[----:B------:R-:W-:Y:S01]  /*0500*/  VIADD R103, R77, 0x200 ;  /* 0x000002004d677836 */ /* 0x000fe20000000000 */
[----:B------:R-:W-:-:S02]  /*0510*/  SHF.R.S32.HI R64, RZ, 0x1f, R0 ;  /* 0x0000001fff407819 */ /* 0x000fc40000011400 */
[C---:B--2---:R-:W-:Y:S01]  /*0520*/  LEA R66, P0, R0.reuse, R12, 0x2 ;  /* 0x0000000c00427211 */ /* 0x044fe200078010ff */
[--C-:B------:R-:W-:Y:S01]  /*0530*/  IMAD.WIDE.U32 R18, R19, 0x8, R2.reuse ;  /* 0x0000000813127825 */ /* 0x100fe200078e0002 */
[----:B------:R-:W2:Y:S03]  /*0540*/  LDG.E.64 R16, desc[UR10][R16.64] ;  /* 0x0000000a10107981 */ /* 0x000ea6000c1e1b00 */
[----:B------:R-:W-:Y:S01]  /*0550*/  IMAD.WIDE.U32 R14, R15, 0x8, R2 ;  /* 0x000000080f0e7825 */ /* 0x000fe200078e0002 */
[----:B------:R-:W-:Y:S01]  /*0560*/  LEA.HI.X R67, R0, R13, R64, 0x2, P0 ;  /* 0x0000000d00437211 */ /* 0x000fe200000f1440 */
[----:B------:R0:W2:Y:S02]  /*0570*/  LDG.E.64 R2, desc[UR10][R62.64] ;  /* 0x0000000a3e027981 */ /* 0x0000a4000c1e1b00 */
[--C-:B---3--:R-:W-:Y:S02]  /*0580*/  IMAD.WIDE.U32 R4, R77, 0x8, R8.reuse ;  /* 0x000000084d047825 */ /* 0x108fe400078e0008 */
[----:B------:R-:W3:Y:S02]  /*0590*/  LDG.E.64 R14, desc[UR10][R14.64] ;  /* 0x0000000a0e0e7981 */ /* 0x000ee4000c1e1b00 */
[----:B------:R-:W-:-:S02]  /*05a0*/  IMAD.WIDE.U32 R10, R99, 0x8, R8 ;  /* 0x00000008630a7825 */ /* 0x000fc400078e0008 */
[----:B------:R-:W3:Y:S02]  /*05b0*/  LDG.E.64 R4, desc[UR10][R4.64] ;  /* 0x0000000a04047981 */ /* 0x000ee4000c1e1b00 */
[--C-:B------:R-:W-:Y:S02]  /*05c0*/  IMAD.WIDE.U32 R6, R73, 0x8, R8.reuse ;  /* 0x0000000849067825 */ /* 0x100fe400078e0008 */
[----:B------:R-:W3:Y:S02]  /*05d0*/  LDG.E.64 R18, desc[UR10][R18.64] ;  /* 0x0000000a12127981 */ /* 0x000ee4000c1e1b00 */
[--C-:B0-----:R-:W-:Y:S02]  /*05e0*/  IMAD.WIDE.U32 R62, R101, 0x8, R8.reuse ;  /* 0x00000008653e7825 */ /* 0x101fe400078e0008 */
[----:B------:R-:W3:Y:S02]  /*05f0*/  LDG.E.64 R10, desc[UR10][R10.64] ;  /* 0x0000000a0a0a7981 */ /* 0x000ee4000c1e1b00 */
[----:B------:R-:W-:-:S02]  /*0600*/  IMAD.WIDE.U32 R8, R103, 0x8, R8 ;  /* 0x0000000867087825 */ /* 0x000fc400078e0008 */
[----:B------:R-:W3:Y:S04]  /*0610*/  LDG.E.64 R6, desc[UR10][R6.64] ;  /* 0x0000000a06067981 */ /* 0x000ee8000c1e1b00 */
[----:B------:R-:W3:Y:S04]  /*0620*/  LDG.E R75, desc[UR10][R66.64] ;  /* 0x0000000a424b7981 */ /* 0x000ee8000c1e1900 */
[----:B------:R0:W3:Y:S04]  /*0630*/  LDG.E.64 R12, desc[UR10][R62.64] ;  /* 0x0000000a3e0c7981 */ /* 0x0000e8000c1e1b00 */
[----:B------:R-:W3:Y:S01]  /*0640*/  LDG.E.64 R8, desc[UR10][R8.64] ;  /* 0x0000000a08087981 */ /* 0x000ee2000c1e1b00 */
[----:B------:R-:W-:-:S04]  /*0650*/  UISETP.NE.U32.AND UP0, UPT, UR6, URZ, UPT ;  /* 0x000000ff0600728c */ /* 0x000fc8000bf05070 */
[----:B------:R-:W-:-:S06]  /*0660*/  UISETP.NE.AND.EX UP0, UPT, UR7, URZ, UPT, UP0 ;  /* 0x000000ff0700728c */ /* 0x000fcc000bf05300 */
[----:B------:R-:W-:-:S13]  /*0670*/  PLOP3.LUT P0, PT, PT, PT, UP0, 0x80, 0x8 ;  /* 0x000000000008781c */ /* 0x000fda0003f0f008 */
[----:B------:R-:W1:Y:S08]  /*0680*/  @P0 LDC.64 R70, c[0x0][0x438] ;  /* 0x00010e00ff460b82 */ /* 0x000e700000000a00 */
[----:B------:R-:W1:Y:S08]  /*0690*/  @P0 LDC.64 R68, c[0x0][0x438] ;  /* 0x00010e00ff440b82 */ /* 0x000e700000000a00 */
[----:B0-----:R-:W0:Y:S08]  /*06a0*/  @P0 LDC.64 R62, c[0x0][0x438] ;  /* 0x00010e00ff3e0b82 */ /* 0x001e300000000a00 */
[----:B------:R-:W0:Y:S08]  /*06b0*/  @P0 LDC.64 R64, c[0x0][0x438] ;  /* 0x00010e00ff400b82 */ /* 0x000e300000000a00 */
[----:B------:R-:W0:Y:S01]  /*06c0*/  @P0 LDC.64 R66, c[0x0][0x438] ;  /* 0x00010e00ff420b82 */ /* 0x000e220000000a00 */
[----:B-1----:R-:W-:Y:S01]  /*06d0*/  @P0 IMAD.WIDE.U32 R76, R77, 0x8, R70 ;  /* 0x000000084d4c0825 */ /* 0x002fe200078e0046 */
[----:B------:R-:W-:-:S03]  /*06e0*/  ISETP.NE.AND P2, PT, RZ, UR12, PT ;  /* 0x0000000cff007c0c */ /* 0x000fc6000bf45270 */
[----:B------:R-:W-:Y:S01]  /*06f0*/  @P0 IMAD.WIDE.U32 R98, R99, 0x8, R68 ;  /* 0x0000000863620825 */ /* 0x000fe200078e0044 */
[----:B------:R-:W5:Y:S03]  /*0700*/  @P0 LDG.E.64 R86, desc[UR10][R76.64] ;  /* 0x0000000a4c560981 */ /* 0x000f66000c1e1b00 */
[----:B0-----:R-:W-:Y:S01]  /*0710*/  @P0 IMAD.WIDE.U32 R62, R73, 0x8, R62 ;  /* 0x00000008493e0825 */ /* 0x001fe200078e003e */
[----:B------:R-:W5:Y:S04]  /*0720*/  @P0 LDG.E.64 R84, desc[UR10][R98.64] ;  /* 0x0000000a62540981 */ /* 0x000f68000c1e1b00 */
[----:B------:R0:W5:Y:S01]  /*0730*/  @P0 LDG.E.64 R82, desc[UR10][R62.64] ;  /* 0x0000000a3e520981 */ /* 0x000162000c1e1b00 */
[----:B------:R-:W-:-:S05]  /*0740*/  @P0 IMAD.WIDE.U32 R100, R101, 0x8, R64 ;  /* 0x0000000865640825 */ /* 0x000fca00078e0040 */
[----:B------:R1:W5:Y:S01]  /*0750*/  @P0 LDG.E.64 R80, desc[UR10][R100.64] ;  /* 0x0000000a64500981 */ /* 0x000362000c1e1b00 */
[----:B------:R-:W-:-:S05]  /*0760*/  @P0 IMAD.WIDE.U32 R102, R103, 0x8, R66 ;  /* 0x0000000867660825 */ /* 0x000fca00078e0042 */
[----:B------:R1:W5:Y:S01]  /*0770*/  @P0 LDG.E.64 R78, desc[UR10][R102.64] ;  /* 0x0000000a664e0981 */ /* 0x000362000c1e1b00 */
[----:B----4-:R-:W-:Y:S02]  /*0780*/  MOV R68, R60 ;  /* 0x0000003c00447202 */ /* 0x010fe40000000f00 */
[--C-:B------:R-:W-:Y:S02]  /*0790*/  SHF.R.U64 R73, R60, 0x10, R61.reuse ;  /* 0x000000103c497819 */ /* 0x100fe4000000123d */
[----:B------:R-:W-:Y:S02]  /*07a0*/  MOV R71, R61 ;  /* 0x0000003d00477202 */ /* 0x000fe40000000f00 */
[----:B------:R-:W-:Y:S02]  /*07b0*/  SHF.R.U32.HI R74, RZ, 0x10, R61 ;  /* 0x00000010ff4a7819 */ /* 0x000fe4000001163d */
[----:B--2---:R-:W-:Y:S02]  /*07c0*/  MOV R66, R16 ;  /* 0x0000001000427202 */ /* 0x004fe40000000f00 */
[----:B------:R-:W-:-:S02]  /*07d0*/  SHF.R.U64 R69, R16, 0x10, R17 ;  /* 0x0000001010457819 */ /* 0x000fc40000001211 */
[----:B------:R-:W-:Y:S01]  /*07e0*/  MOV R67, R17 ;  /* 0x0000001100437202 */ /* 0x000fe20000000f00 */
[----:B------:R-:W-:Y:S01]  /*07f0*/  IMAD.MOV.U32 R60, RZ, RZ, R2 ;  /* 0x000000ffff3c7224 */ /* 0x000fe200078e0002 */
[----:B------:R-:W-:Y:S02]  /*0800*/  SHF.R.U32.HI R70, RZ, 0x10, R17 ;  /* 0x00000010ff467819 */ /* 0x000fe40000011611 */
[----:B------:R-:W-:Y:S02]  /*0810*/  SHF.R.U64 R16, R2, 0x10, R3 ;  /* 0x0000001002107819 */ /* 0x000fe40000001203 */
[--C-:B---3--:R-:W-:Y:S02]  /*0820*/  SHF.R.U64 R72, R14, 0x10, R15.reuse ;  /* 0x000000100e487819 */ /* 0x108fe4000000120f */
[----:B------:R-:W-:Y:S02]  /*0830*/  MOV R61, R15 ;  /* 0x0000000f003d7202 */ /* 0x000fe40000000f00 */
[----:B0-----:R-:W-:-:S02]  /*0840*/  SHF.R.U32.HI R62, RZ, 0x10, R15 ;  /* 0x00000010ff3e7819 */ /* 0x001fc4000001160f */
[C---:B------:R-:W-:Y:S02]  /*0850*/  SHF.R.U64 R77, R4.reuse, 0x10, R5 ;  /* 0x00000010044d7819 */ /* 0x040fe40000001205 */
[----:B------:R-:W-:Y:S02]  /*0860*/  SHF.L.U32 R98, R4, 0x10, RZ ;  /* 0x0000001004627819 */ /* 0x000fe400000006ff */
[----:B------:R-:W-:Y:S01]  /*0870*/  MOV R64, R18 ;  /* 0x0000001200407202 */ /* 0x000fe20000000f00 */
[----:B------:R-:W-:Y:S01]  /*0880*/  IMAD.U32 R108, R11, 0x10000, RZ ;  /* 0x000100000b6c7824 */ /* 0x000fe200078e00ff */
[----:B------:R-:W-:Y:S02]  /*0890*/  SHF.R.U64 R17, R18, 0x10, R19 ;  /* 0x0000001012117819 */ /* 0x000fe40000001213 */
[----:B------:R-:W-:Y:S02]  /*08a0*/  MOV R2, R14 ;  /* 0x0000000e00027202 */ /* 0x000fe40000000f00 */
[----:B------:R-:W-:-:S02]  /*08b0*/  SHF.R.U64 R15, R10, 0x10, R11 ;  /* 0x000000100a0f7819 */ /* 0x000fc4000000120b */
[----:B------:R-:W-:Y:S02]  /*08c0*/  SHF.L.U32 R124, R10, 0x10, RZ ;  /* 0x000000100a7c7819 */ /* 0x000fe400000006ff */
[C---:B------:R-:W-:Y:S02]  /*08d0*/  SHF.R.U64 R4, R6.reuse, 0x10, R7 ;  /* 0x0000001006047819 */ /* 0x040fe40000001207 */
[----:B-1----:R-:W-:Y:S02]  /*08e0*/  SHF.L.U32 R100, R6, 0x10, RZ ;  /* 0x0000001006647819 */ /* 0x002fe400000006ff */
[----:B------:R-:W-:Y:S02]  /*08f0*/  FSEL R101, R75, RZ, !P2 ;  /* 0x000000ff4b657208 */ /* 0x000fe40005000000 */
[----:B------:R-:W-:Y:S01]  /*0900*/  MOV R65, R19 ;  /* 0x0000001300417202 */ /* 0x000fe20000000f00 */
[----:B------:R-:W-:Y:S01]  /*0910*/  IMAD.U32 R110, R8, 0x10000, RZ ;  /* 0x00010000086e7824 */ /* 0x000fe200078e00ff */
[----:B------:R-:W-:-:S02]  /*0920*/  SHF.R.U32.HI R18, RZ, 0x10, R19 ;  /* 0x00000010ff127819 */ /* 0x000fc40000011613 */
[----:B------:R-:W-:Y:S02]  /*0930*/  SHF.R.U32.HI R14, RZ, 0x10, R11 ;  /* 0x00000010ff0e7819 */ /* 0x000fe4000001160b */
[----:B------:R-:W-:Y:S02]  /*0940*/  SHF.R.U32.HI R6, RZ, 0x10, R7 ;  /* 0x00000010ff067819 */ /* 0x000fe40000011607 */
[----:B------:R-:W-:Y:S02]  /*0950*/  SHF.L.U32 R102, R7, 0x10, RZ ;  /* 0x0000001007667819 */ /* 0x000fe400000006ff */
[C---:B------:R-:W-:Y:S02]  /*0960*/  SHF.R.U64 R10, R12.reuse, 0x10, R13 ;  /* 0x000000100c0a7819 */ /* 0x040fe4000000120d */
[----:B------:R-:W-:Y:S02]  /*0970*/  SHF.L.U32 R104, R12, 0x10, RZ ;  /* 0x000000100c687819 */ /* 0x000fe400000006ff */
[----:B------:R-:W-:-:S02]  /*0980*/  SHF.R.U32.HI R19, RZ, 0x10, R5 ;  /* 0x00000010ff137819 */ /* 0x000fc40000011605 */
[----:B------:R-:W-:Y:S02]  /*0990*/  SHF.R.U32.HI R11, RZ, 0x10, R13 ;  /* 0x00000010ff0b7819 */ /* 0x000fe4000001160d */
[--C-:B------:R-:W-:Y:S02]  /*09a0*/  SHF.R.U64 R12, R8, 0x10, R9.reuse ;  /* 0x00000010080c7819 */ /* 0x100fe40000001209 */
[----:B------:R-:W-:Y:S01]  /*09b0*/  SHF.R.U32.HI R8, RZ, 0x10, R9 ;  /* 0x00000010ff087819 */ /* 0x000fe20000011609 */
[----:B------:R-:W-:Y:S01]  /*09c0*/  FADD.FTZ R125, -R101, R124 ;  /* 0x0000007c657d7221 */ /* 0x000fe20000010100 */
[----:B------:R-:W-:Y:S01]  /*09d0*/  SHF.L.U32 R76, R5, 0x10, RZ ;  /* 0x00000010054c7819 */ /* 0x000fe200000006ff */
[----:B------:R-:W-:Y:S01]  /*09e0*/  FADD.FTZ R99, -R101, R102 ;  /* 0x0000006665637221 */ /* 0x000fe20000010100 */
[----:B------:R-:W-:Y:S01]  /*09f0*/  SHF.L.U32 R6, R6, 0x10, RZ ;  /* 0x0000001006067819 */ /* 0x000fe200000006ff */
[----:B------:R-:W-:Y:S01]  /*0a00*/  IMAD.U32 R102, R11, 0x10000, RZ ;  /* 0x000100000b667824 */ /* 0x000fe200078e00ff */
[----:B------:R-:W-:-:S02]  /*0a10*/  SHF.L.U32 R106, R13, 0x10, RZ ;  /* 0x000000100d6a7819 */ /* 0x000fc400000006ff */
        /* <DEDUP_REMOVED lines=25> */
[--C-:B------:R-:W-:Y:S01]  /*0bb0*/  SHF.R.U64 R6, R88, 0x10, R89.reuse ;  /* 0x0000001058067819 */ /* 0x100fe20000001259 */
[C---:B------:R-:W-:Y:S01]  /*0bc0*/  FADD.FTZ R123, -R101.reuse, R12 ;  /* 0x0000000c657b7221 */ /* 0x040fe20000010100 */
[----:B------:R-:W-:Y:S01]  /*0bd0*/  FADD.FTZ R101, -R101, R8 ;  /* 0x0000000865657221 */ /* 0x000fe20000010100 */
[----:B------:R-:W-:-:S02]  /*0be0*/  SHF.R.U32.HI R8, RZ, 0x10, R89 ;  /* 0x00000010ff087819 */ /* 0x000fc40000011659 */
[----:B------:R-:W-:Y:S02]  /*0bf0*/  SHF.L.U32 R6, R6, 0x10, RZ ;  /* 0x0000001006067819 */ /* 0x000fe400000006ff */
[----:B------:R-:W-:Y:S02]  /*0c00*/  SHF.L.U32 R73, R73, 0x10, RZ ;  /* 0x0000001049497819 */ /* 0x000fe400000006ff */
[----:B------:R-:W-:Y:S02]  /*0c10*/  SHF.L.U32 R8, R8, 0x10, RZ ;  /* 0x0000001008087819 */ /* 0x000fe400000006ff */
[----:B------:R-:W-:Y:S02]  /*0c20*/  SHF.L.U32 R74, R74, 0x10, RZ ;  /* 0x000000104a4a7819 */ /* 0x000fe400000006ff */
[--C-:B------:R-:W-:Y:S01]  /*0c30*/  SHF.R.U64 R10, R90, 0x10, R91.reuse ;  /* 0x000000105a0a7819 */ /* 0x100fe2000000125b */
[----:B-----5:R-:W-:Y:S01]  /*0c40*/  FMUL.FTZ R4, R120, R5 ;  /* 0x0000000578047220 */ /* 0x020fe20000410000 */
[----:B------:R-:W-:Y:S01]  /*0c50*/  SHF.R.U32.HI R12, RZ, 0x10, R91 ;  /* 0x00000010ff0c7819 */ /* 0x000fe2000001165b */
[----:B------:R-:W-:Y:S01]  /*0c60*/  FMUL.FTZ R5, R6, R73 ;  /* 0x0000004906057220 */ /* 0x000fe20000410000 */
[----:B------:R-:W-:Y:S01]  /*0c70*/  FMUL.FTZ R6, R120, R7 ;  /* 0x0000000778067220 */ /* 0x000fe20000410000 */
[----:B------:R-:W-:Y:S01]  /*0c80*/  SHF.L.U32 R69, R69, 0x10, RZ ;  /* 0x0000001045457819 */ /* 0x000fe200000006ff */
[----:B------:R-:W-:Y:S01]  /*0c90*/  FMUL.FTZ R7, R8, R74 ;  /* 0x0000004a08077220 */ /* 0x000fe20000410000 */
[----:B------:R-:W-:Y:S01]  /*0ca0*/  IMAD.U32 R10, R10, 0x10000, RZ ;  /* 0x000100000a0a7824 */ /* 0x000fe200078e00ff */
[----:B------:R-:W-:Y:S01]  /*0cb0*/  SHF.L.U32 R12, R12, 0x10, RZ ;  /* 0x000000100c0c7819 */ /* 0x000fe200000006ff */
[----:B------:R-:W-:Y:S01]  /*0cc0*/  FMUL.FTZ R8, R120, R9 ;  /* 0x0000000978087220 */ /* 0x000fe20000410000 */
[----:B------:R-:W-:-:S02]  /*0cd0*/  SHF.L.U32 R70, R70, 0x10, RZ ;  /* 0x0000001046467819 */ /* 0x000fc400000006ff */
[----:B------:R-:W-:Y:S01]  /*0ce0*/  SHF.R.U64 R14, R92, 0x10, R93 ;  /* 0x000000105c0e7819 */ /* 0x000fe2000000125d */
[-C--:B------:R-:W-:Y:S01]  /*0cf0*/  FMUL.FTZ R9, R10, R69.reuse ;  /* 0x000000450a097220 */ /* 0x080fe20000410000 */
[----:B------:R-:W-:Y:S01]  /*0d00*/  FADD.FTZ R37, R37, R69 ;  /* 0x0000004525257221 */ /* 0x000fe20000010000 */
[----:B------:R-:W-:Y:S01]  /*0d10*/  FFMA.FTZ R57, R8, R69, R57 ;  /* 0x0000004508397223 */ /* 0x000fe20000010039 */
[----:B------:R-:W-:Y:S01]  /*0d20*/  FMUL.FTZ R10, R120, R11 ;  /* 0x0000000b780a7220 */ /* 0x000fe20000410000 */
[----:B------:R-:W-:Y:S01]  /*0d30*/  SHF.L.U32 R14, R14, 0x10, RZ ;  /* 0x000000100e0e7819 */ /* 0x000fe200000006ff */
[----:B------:R-:W-:Y:S01]  /*0d40*/  FMUL.FTZ R11, R12, R70 ;  /* 0x000000460c0b7220 */ /* 0x000fe20000410000 */
[----:B------:R-:W-:Y:S01]  /*0d50*/  SHF.L.U32 R17, R17, 0x10, RZ ;  /* 0x0000001011117819 */ /* 0x000fe200000006ff */
[----:B------:R-:W-:Y:S01]  /*0d60*/  FMUL.FTZ R12, R120, R13 ;  /* 0x0000000d780c7220 */ /* 0x000fe20000410000 */
[----:B------:R-:W-:Y:S01]  /*0d70*/  SHF.R.U32.HI R69, RZ, 0x10, R93 ;  /* 0x00000010ff457819 */ /* 0x000fe2000001165d */
[----:B------:R-:W-:-:S02]  /*0d80*/  IMAD.U32 R18, R18, 0x10000, RZ ;  /* 0x0001000012127824 */ /* 0x000fc400078e00ff */
[-C--:B------:R-:W-:Y:S01]  /*0d90*/  FMUL.FTZ R13, R14, R17.reuse ;  /* 0x000000110e0d7220 */ /* 0x080fe20000410000 */
[----:B------:R-:W-:Y:S01]  /*0da0*/  SHF.L.U32 R69, R69, 0x10, RZ ;  /* 0x0000001045457819 */ /* 0x000fe200000006ff */
[----:B------:R-:W-:Y:S01]  /*0db0*/  FADD.FTZ R33, R33, R17 ;  /* 0x0000001121217221 */ /* 0x000fe20000010000 */
[----:B------:R-:W-:Y:S01]  /*0dc0*/  FFMA.FTZ R53, R12, R17, R53 ;  /* 0x000000110c357223 */ /* 0x000fe20000010035 */
[----:B------:R-:W-:Y:S01]  /*0dd0*/  FMUL.FTZ R14, R120, R15 ;  /* 0x0000000f780e7220 */ /* 0x000fe20000410000 */
[----:B------:R-:W-:Y:S01]  /*0de0*/  SHF.R.U64 R17, R94, 0x10, R95 ;  /* 0x000000105e117819 */ /* 0x000fe2000000125f */
[-C--:B------:R-:W-:Y:S01]  /*0df0*/  FMUL.FTZ R15, R69, R18.reuse ;  /* 0x00000012450f7220 */ /* 0x080fe20000410000 */
[----:B------:R-:W-:Y:S01]  /*0e00*/  MOV R63, R3 ;  /* 0x00000003003f7202 */ /* 0x000fe20000000f00 */
[----:B------:R-:W-:Y:S01]  /*0e10*/  FADD.FTZ R35, R35, R18 ;  /* 0x0000001223237221 */ /* 0x000fe20000010000 */
[----:B------:R-:W-:Y:S01]  /*0e20*/  FFMA.FTZ R55, R14, R18, R55 ;  /* 0x000000120e377223 */ /* 0x000fe20000010037 */
[----:B------:R-:W-:-:S02]  /*0e30*/  SHF.R.U32.HI R3, RZ, 0x10, R3 ;  /* 0x00000010ff037819 */ /* 0x000fc40000011603 */
[----:B------:R-:W-:Y:S02]  /*0e40*/  SHF.L.U32 R17, R17, 0x10, RZ ;  /* 0x0000001011117819 */ /* 0x000fe400000006ff */
[----:B------:R-:W-:Y:S01]  /*0e50*/  SHF.L.U32 R18, R16, 0x10, RZ ;  /* 0x0000001010127819 */ /* 0x000fe200000006ff */
[----:B------:R-:W-:Y:S01]  /*0e60*/  FMUL.FTZ R16, R120, R100 ;  /* 0x0000006478107220 */ /* 0x000fe20000410000 */
[----:B------:R-:W-:Y:S01]  /*0e70*/  SHF.R.U32.HI R69, RZ, 0x10, R95 ;  /* 0x00000010ff457819 */ /* 0x000fe2000001165f */
[----:B------:R-:W-:Y:S01]  /*0e80*/  FADD.FTZ R41, R41, R73 ;  /* 0x0000004929297221 */ /* 0x000fe20000010000 */
[----:B------:R-:W-:Y:S01]  /*0e90*/  FFMA.FTZ R21, R4, R73, R21 ;  /* 0x0000004904157223 */ /* 0x000fe20000010015 */
[----:B------:R-:W-:Y:S01]  /*0ea0*/  FADD.FTZ R39, R39, R70 ;  /* 0x0000004627277221 */ /* 0x000fe20000010000 */
[----:B------:R-:W-:Y:S01]  /*0eb0*/  FFMA.FTZ R59, R10, R70, R59 ;  /* 0x000000460a3b7223 */ /* 0x000fe2000001003b */
[----:B------:R-:W-:Y:S01]  /*0ec0*/  SHF.L.U32 R73, R68, 0x10, RZ ;  /* 0x0000001044497819 */ /* 0x000fe200000006ff */
[-C--:B------:R-:W-:Y:S01]  /*0ed0*/  FMUL.FTZ R17, R17, R18.reuse ;  /* 0x0000001211117220 */ /* 0x080fe20000410000 */
[----:B------:R-:W-:Y:S01]  /*0ee0*/  SHF.L.U32 R70, R3, 0x10, RZ ;  /* 0x0000001003467819 */ /* 0x000fe200000006ff */
[----:B------:R-:W-:Y:S01]  /*0ef0*/  FADD.FTZ R29, R29, R18 ;  /* 0x000000121d1d7221 */ /* 0x000fe20000010000 */
[----:B------:R-:W-:Y:S01]  /*0f00*/  SHF.L.U32 R68, R88, 0x10, RZ ;  /* 0x0000001058447819 */ /* 0x000fe200000006ff */
[----:B------:R-:W-:Y:S01]  /*0f10*/  FFMA.FTZ R49, R16, R18, R49 ;  /* 0x0000001210317223 */ /* 0x000fe20000010031 */
[----:B------:R-:W-:Y:S01]  /*0f20*/  SHF.L.U32 R69, R69, 0x10, RZ ;  /* 0x0000001045457819 */ /* 0x000fe200000006ff */
[C---:B------:R-:W-:Y:S01]  /*0f30*/  FMUL.FTZ R3, R120.reuse, R98 ;  /* 0x0000006278037220 */ /* 0x040fe20000410000 */
[----:B------:R-:W-:Y:S01]  /*0f40*/  FMUL.FTZ R18, R120, R19 ;  /* 0x0000001378127220 */ /* 0x000fe20000410000 */
[----:B------:R-:W-:Y:S01]  /*0f50*/  FADD.FTZ R40, R40, R73 ;  /* 0x0000004928287221 */ /* 0x000fe20000010000 */
[-C--:B------:R-:W-:Y:S01]  /*0f60*/  FMUL.FTZ R68, R68, R73.reuse ;  /* 0x0000004944447220 */ /* 0x080fe20000410000 */
[----:B------:R-:W-:Y:S01]  /*0f70*/  FFMA.FTZ R20, R3, R73, R20 ;  /* 0x0000004903147223 */ /* 0x000fe20000010014 */
[-C--:B------:R-:W-:Y:S01]  /*0f80*/  FMUL.FTZ R19, R69, R70.reuse ;  /* 0x0000004645137220 */ /* 0x080fe20000410000 */
[----:B------:R-:W-:Y:S01]  /*0f90*/  FADD.FTZ R31, R31, R70 ;  /* 0x000000461f1f7221 */ /* 0x000fe20000010000 */
[----:B------:R-:W-:Y:S01]  /*0fa0*/  FFMA.FTZ R51, R18, R70, R51 ;  /* 0x0000004612337223 */ /* 0x000fe20000010033 */
[----:B------:R-:W-:Y:S01]  /*0fb0*/  SHF.L.U32 R73, R66, 0x10, RZ ;  /* 0x0000001042497819 */ /* 0x000fe200000006ff */
[----:B------:R-:W-:Y:S01]  /*0fc0*/  FMUL.FTZ R69, R120, R76 ;  /* 0x0000004c78457220 */ /* 0x000fe20000410000 */
[----:B------:R-:W-:Y:S01]  /*0fd0*/  SHF.L.U32 R70, R89, 0x10, RZ ;  /* 0x0000001059467819 */ /* 0x000fe200000006ff */
[----:B------:R-:W-:Y:S01]  /*0fe0*/  IMAD.U32 R71, R71, 0x10000, RZ ;  /* 0x0001000047477824 */ /* 0x000fe200078e00ff */
[----:B------:R-:W-:Y:S01]  /*0ff0*/  SHF.L.U32 R66, R72, 0x10, RZ ;  /* 0x0000001048427819 */ /* 0x000fe200000006ff */
[----:B------:R-:W-:Y:S01]  /*1000*/  FMUL.FTZ R72, R120, R123 ;  /* 0x0000007b78487220 */ /* 0x000fe20000410000 */
[----:B------:R-:W-:-:S02]  /*1010*/  SHF.R.U64 R76, R96, 0x10, R97 ;  /* 0x00000010604c7819 */ /* 0x000fc40000001261 */
[----:B------:R-:W-:Y:S01]  /*1020*/  SHF.L.U32 R123, R64, 0x10, RZ ;  /* 0x00000010407b7819 */ /* 0x000fe200000006ff */
[----:B------:R-:W-:Y:S01]  /*1030*/  FADD.FTZ R43, R43, R74 ;  /* 0x0000004a2b2b7221 */ /* 0x000fe20000010000 */
[----:B------:R-:W-:Y:S01]  /*1040*/  SHF.R.U32.HI R64, RZ, 0x10, R97 ;  /* 0x00000010ff407819 */ /* 0x000fe20000011661 */
[----:B------:R-:W-:Y:S01]  /*1050*/  FFMA.FTZ R23, R6, R74, R23 ;  /* 0x0000004a06177223 */ /* 0x000fe20000010017 */
[-C--:B------:R-:W-:Y:S01]  /*1060*/  FFMA.FTZ R22, R69, R71.reuse, R22 ;  /* 0x0000004745167223 */ /* 0x080fe20000010016 */
[----:B------:R-:W-:Y:S01]  /*1070*/  FADD.FTZ R42, R42, R71 ;  /* 0x000000472a2a7221 */ /* 0x000fe20000010000 */
[----:B------:R-:W-:Y:S01]  /*1080*/  FMUL.FTZ R70, R70, R71 ;  /* 0x0000004746467220 */ /* 0x000fe20000410000 */
[----:B------:R-:W-:Y:S01]  /*1090*/  SHF.L.U32 R74, R90, 0x10, RZ ;  /* 0x000000105a4a7819 */ /* 0x000fe200000006ff */
[----:B------:R-:W-:Y:S01]  /*10a0*/  FMUL.FTZ R71, R120, R125 ;  /* 0x0000007d78477220 */ /* 0x000fe20000410000 */
[----:B------:R-:W-:Y:S01]  /*10b0*/  SHF.L.U32 R76, R76, 0x10, RZ ;  /* 0x000000104c4c7819 */ /* 0x000fe200000006ff */
[----:B------:R-:W-:Y:S01]  /*10c0*/  FMUL.FTZ R100, R120, R101 ;  /* 0x0000006578647220 */ /* 0x000fe20000410000 */
[----:B------:R-:W-:-:S02]  /*10d0*/  SHF.L.U32 R64, R64, 0x10, RZ ;  /* 0x0000001040407819 */ /* 0x000fc400000006ff */
[----:B------:R-:W-:Y:S01]  /*10e0*/  SHF.L.U32 R62, R62, 0x10, RZ ;  /* 0x000000103e3e7819 */ /* 0x000fe200000006ff */
[----:B------:R-:W-:Y:S01]  /*10f0*/  FMUL.FTZ R99, R120, R99 ;  /* 0x0000006378637220 */ /* 0x000fe20000410000 */
[----:B------:R-:W-:Y:S02]  /*1100*/  SHF.L.U32 R65, R65, 0x10, RZ ;  /* 0x0000001041417819 */ /* 0x000fe400000006ff */
[----:B------:R-:W-:Y:S01]  /*1110*/  SHF.L.U32 R102, R93, 0x10, RZ ;  /* 0x000000105d667819 */ /* 0x000fe200000006ff */
[-C--:B------:R-:W-:Y:S01]  /*1120*/  FFMA.FTZ R56, R71, R73.reuse, R56 ;  /* 0x0000004947387223 */ /* 0x080fe20000010038 */
[----:B------:R-:W-:Y:S01]  /*1130*/  FADD.FTZ R36, R36, R73 ;  /* 0x0000004924247221 */ /* 0x000fe20000010000 */
[----:B------:R-:W-:Y:S01]  /*1140*/  FMUL.FTZ R74, R74, R73 ;  /* 0x000000494a4a7220 */ /* 0x000fe20000410000 */
[----:B------:R-:W-:Y:S01]  /*1150*/  FMUL.FTZ R73, R76, R66 ;  /* 0x000000424c497220 */ /* 0x000fe20000410000 */
[----:B------:R-:W-:Y:S01]  /*1160*/  SHF.L.U32 R67, R67, 0x10, RZ ;  /* 0x0000001043437819 */ /* 0x000fe200000006ff */
[----:B------:R-:W-:Y:S01]  /*1170*/  FMUL.FTZ R75, R120, R75 ;  /* 0x0000004b784b7220 */ /* 0x000fe20000410000 */
[----:B------:R-:W-:-:S02]  /*1180*/  IMAD.U32 R76, R91, 0x10000, RZ ;  /* 0x000100005b4c7824 */ /* 0x000fc400078e00ff */
[-C--:B------:R-:W-:Y:S01]  /*1190*/  FMUL.FTZ R101, R64, R62.reuse ;  /* 0x0000003e40657220 */ /* 0x080fe20000410000 */
[----:B------:R-:W-:Y:S01]  /*11a0*/  FADD.FTZ R27, R27, R62 ;  /* 0x0000003e1b1b7221 */ /* 0x000fe20000010000 */
[----:B------:R-:W-:Y:S01]  /*11b0*/  FFMA.FTZ R47, R100, R62, R47 ;  /* 0x0000003e642f7223 */ /* 0x000fe2000001002f */
[-C--:B------:R-:W-:Y:S01]  /*11c0*/  FFMA.FTZ R54, R99, R65.reuse, R54 ;  /* 0x0000004163367223 */ /* 0x080fe20000010036 */
[----:B------:R-:W-:Y:S01]  /*11d0*/  FADD.FTZ R34, R34, R65 ;  /* 0x0000004122227221 */ /* 0x000fe20000010000 */
[----:B------:R-:W-:Y:S01]  /*11e0*/  FMUL.FTZ R102, R102, R65 ;  /* 0x0000004166667220 */ /* 0x000fe20000410000 */
[----:B------:R-:W-:Y:S01]  /*11f0*/  FADD.FTZ R62, RZ, R68 ;  /* 0x00000044ff3e7221 */ /* 0x000fe20000010000 */
[----:B------:R-:W-:Y:S01]  /*1200*/  FFMA.FTZ R65, R3, R68, RZ ;  /* 0x0000004403417223 */ /* 0x000fe200000100ff */
[-C--:B------:R-:W-:Y:S01]  /*1210*/  FFMA.FTZ R58, R75, R67.reuse, R58 ;  /* 0x000000434b3a7223 */ /* 0x080fe2000001003a */
[----:B------:R-:W-:Y:S01]  /*1220*/  FADD.FTZ R38, R38, R67 ;  /* 0x0000004326267221 */ /* 0x000fe20000010000 */
[----:B------:R-:W-:Y:S01]  /*1230*/  FMUL.FTZ R76, R76, R67 ;  /* 0x000000434c4c7220 */ /* 0x000fe20000410000 */
[----:B------:R-:W-:Y:S01]  /*1240*/  FADD.FTZ R67, R5, R62 ;  /* 0x0000003e05437221 */ /* 0x000fe20000010000 */
[----:B------:R-:W-:Y:S01]  /*1250*/  FFMA.FTZ R62, R4, R5, R65 ;  /* 0x00000005043e7223 */ /* 0x000fe20000010041 */
[----:B------:R-:W-:Y:S01]  /*1260*/  SHF.L.U32 R98, R92, 0x10, RZ ;  /* 0x000000105c627819 */ /* 0x000fe200000006ff */
[----:B------:R-:W-:Y:S01]  /*1270*/  FMUL.FTZ R77, R120, R77 ;  /* 0x0000004d784d7220 */ /* 0x000fe20000410000 */
[----:B------:R-:W-:-:S02]  /*1280*/  IMAD.U32 R65, R60, 0x10000, RZ ;  /* 0x000100003c417824 */ /* 0x000fc400078e00ff */
[----:B------:R-:W-:Y:S01]  /*1290*/  FADD.FTZ R60, R70, R67 ;  /* 0x00000043463c7221 */ /* 0x000fe20000010000 */
[----:B------:R-:W-:Y:S01]  /*12a0*/  FFMA.FTZ R67, R69, R70, R62 ;  /* 0x0000004645437223 */ /* 0x000fe2000001003e */
[-C--:B------:R-:W-:Y:S01]  /*12b0*/  FFMA.FTZ R52, R77, R123.reuse, R52 ;  /* 0x0000007b4d347223 */ /* 0x080fe20000010034 */
[----:B------:R-:W-:Y:S01]  /*12c0*/  FADD.FTZ R32, R32, R123 ;  /* 0x0000007b20207221 */ /* 0x000fe20000010000 */
[----:B------:R-:W-:Y:S01]  /*12d0*/  FMUL.FTZ R98, R98, R123 ;  /* 0x0000007b62627220 */ /* 0x000fe20000410000 */
[----:B------:R-:W-:Y:S01]  /*12e0*/  FADD.FTZ R123, R7, R60 ;  /* 0x0000003c077b7221 */ /* 0x000fe20000010000 */
[----:B------:R-:W-:Y:S01]  /*12f0*/  FFMA.FTZ R60, R6, R7, R67 ;  /* 0x00000007063c7223 */ /* 0x000fe20000010043 */
[----:B------:R-:W-:Y:S02]  /*1300*/  SHF.L.U32 R104, R94, 0x10, RZ ;  /* 0x000000105e687819 */ /* 0x000fe400000006ff */
[----:B------:R-:W-:Y:S01]  /*1310*/  FADD.FTZ R62, R74, R123 ;  /* 0x0000007b4a3e7221 */ /* 0x000fe20000010000 */
[----:B------:R-:W-:Y:S01]  /*1320*/  FFMA.FTZ R67, R71, R74, R60 ;  /* 0x0000004a47437223 */ /* 0x000fe2000001003c */
[----:B------:R-:W-:-:S02]  /*1330*/  FMUL.FTZ R103, R120, R103 ;  /* 0x0000006778677220 */ /* 0x000fc40000410000 */
[----:B------:R-:W-:Y:S01]  /*1340*/  FADD.FTZ R123, R9, R62 ;  /* 0x0000003e097b7221 */ /* 0x000fe20000010000 */
[----:B------:R-:W-:Y:S01]  /*1350*/  FFMA.FTZ R60, R8, R9, R67 ;  /* 0x00000009083c7223 */ /* 0x000fe20000010043 */
[----:B------:R-:W-:Y:S01]  /*1360*/  FADD.FTZ R28, R28, R65 ;  /* 0x000000411c1c7221 */ /* 0x000fe20000010000 */
[-C--:B------:R-:W-:Y:S01]  /*1370*/  FFMA.FTZ R48, R103, R65.reuse, R48 ;  /* 0x0000004167307223 */ /* 0x080fe20000010030 */
[----:B------:R-:W-:Y:S01]  /*1380*/  FMUL.FTZ R104, R104, R65 ;  /* 0x0000004168687220 */ /* 0x000fe20000410000 */
[----:B------:R-:W-:Y:S01]  /*1390*/  SHF.L.U32 R65, R63, 0x10, RZ ;  /* 0x000000103f417819 */ /* 0x000fe200000006ff */
[----:B------:R-:W-:Y:S01]  /*13a0*/  FADD.FTZ R62, R76, R123 ;  /* 0x0000007b4c3e7221 */ /* 0x000fe20000010000 */
[----:B------:R-:W-:-:S03]  /*13b0*/  FFMA.FTZ R63, R75, R76, R60 ;  /* 0x0000004c4b3f7223 */ /* 0x000fc6000001003c */
[----:B------:R-:W-:Y:S01]  /*13c0*/  FADD.FTZ R67, R11, R62 ;  /* 0x0000003e0b437221 */ /* 0x000fe20000010000 */
[----:B------:R-:W-:Y:S01]  /*13d0*/  FFMA.FTZ R60, R10, R11, R63 ;  /* 0x0000000b0a3c7223 */ /* 0x000fe2000001003f */
[----:B------:R-:W-:Y:S02]  /*13e0*/  SHF.L.U32 R106, R95, 0x10, RZ ;  /* 0x000000105f6a7819 */ /* 0x000fe400000006ff */
[----:B------:R-:W-:Y:S01]  /*13f0*/  FADD.FTZ R62, R98, R67 ;  /* 0x00000043623e7221 */ /* 0x000fe20000010000 */
[----:B------:R-:W-:Y:S01]  /*1400*/  FFMA.FTZ R63, R77, R98, R60 ;  /* 0x000000624d3f7223 */ /* 0x000fe2000001003c */
[----:B------:R-:W-:Y:S02]  /*1410*/  FMUL.FTZ R105, R120, R105 ;  /* 0x0000006978697220 */ /* 0x000fe40000410000 */
[----:B------:R-:W-:Y:S01]  /*1420*/  FADD.FTZ R67, R13, R62 ;  /* 0x0000003e0d437221 */ /* 0x000fe20000010000 */
[----:B------:R-:W-:Y:S01]  /*1430*/  FFMA.FTZ R60, R12, R13, R63 ;  /* 0x0000000d0c3c7223 */ /* 0x000fe2000001003f */
[----:B------:R-:W-:Y:S01]  /*1440*/  FADD.FTZ R30, R30, R65 ;  /* 0x000000411e1e7221 */ /* 0x000fe20000010000 */
[-C--:B------:R-:W-:Y:S01]  /*1450*/  FFMA.FTZ R50, R105, R65.reuse, R50 ;  /* 0x0000004169327223 */ /* 0x080fe20000010032 */
[----:B------:R-:W-:Y:S01]  /*1460*/  FMUL.FTZ R106, R106, R65 ;  /* 0x000000416a6a7220 */ /* 0x000fe20000410000 */
[----:B------:R-:W-:Y:S01]  /*1470*/  SHF.L.U32 R65, R2, 0x10, RZ ;  /* 0x0000001002417819 */ /* 0x000fe200000006ff */
[----:B------:R-:W-:Y:S01]  /*1480*/  FADD.FTZ R2, R102, R67 ;  /* 0x0000004366027221 */ /* 0x000fe20000010000 */
[----:B------:R-:W-:Y:S01]  /*1490*/  FFMA.FTZ R63, R99, R102, R60 ;  /* 0x00000066633f7223 */ /* 0x000fe2000001003c */
[----:B------:R-:W-:-:S02]  /*14a0*/  SHF.L.U32 R108, R96, 0x10, RZ ;  /* 0x00000010606c7819 */ /* 0x000fc400000006ff */
        /* <DEDUP_REMOVED lines=8> */
[----:B------:R-:W-:Y:S01]  /*1530*/  FADD.FTZ R65, R17, R60 ;  /* 0x0000003c11417221 */ /* 0x000fe20000010000 */
[----:B------:R-:W-:Y:S01]  /*1540*/  FFMA.FTZ R2, R16, R17, R63 ;  /* 0x0000001110027223 */ /* 0x000fe2000001003f */
[----:B------:R-:W-:-:S02]  /*1550*/  SHF.L.U32 R67, R61, 0x10, RZ ;  /* 0x000000103d437819 */ /* 0x000fc400000006ff */
[----:B------:R-:W-:Y:S01]  /*1560*/  FADD.FTZ R60, R106, R65 ;  /* 0x000000416a3c7221 */ /* 0x000fe20000010000 */
[----:B------:R-:W-:-:S03]  /*1570*/  FFMA.FTZ R61, R105, R106, R2 ;  /* 0x0000006a693d7223 */ /* 0x000fc60000010002 */
[----:B------:R-:W-:Y:S01]  /*1580*/  FADD.FTZ R63, R19, R60 ;  /* 0x0000003c133f7221 */ /* 0x000fe20000010000 */
[----:B------:R-:W-:Y:S01]  /*1590*/  FFMA.FTZ R60, R18, R19, R61 ;  /* 0x00000013123c7223 */ /* 0x000fe2000001003d */
[----:B------:R-:W-:Y:S02]  /*15a0*/  IMAD.U32 R110, R97, 0x10000, RZ ;  /* 0x00010000616e7824 */ /* 0x000fe400078e00ff */
[----:B------:R-:W-:Y:S01]  /*15b0*/  FADD.FTZ R2, R108, R63 ;  /* 0x0000003f6c027221 */ /* 0x000fe20000010000 */
[----:B------:R-:W-:Y:S01]  /*15c0*/  FFMA.FTZ R61, R107, R108, R60 ;  /* 0x0000006c6b3d7223 */ /* 0x000fe2000001003c */
[----:B------:R-:W-:Y:S01]  /*15d0*/  FMUL.FTZ R110, R110, R67 ;  /* 0x000000436e6e7220 */ /* 0x000fe20000410000 */
[----:B------:R-:W-:Y:S01]  /*15e0*/  FMUL.FTZ R109, R120, R109 ;  /* 0x0000006d786d7220 */ /* 0x000fe20000410000 */
[----:B------:R-:W-:Y:S01]  /*15f0*/  FADD.FTZ R63, R2, R73 ;  /* 0x00000049023f7221 */ /* 0x000fe20000010000 */
[----:B------:R-:W-:-:S03]  /*1600*/  FFMA.FTZ R2, R72, R73, R61 ;  /* 0x0000004948027223 */ /* 0x000fc6000001003d */
[----:B------:R-:W-:Y:S01]  /*1610*/  FADD.FTZ R60, R63, R110 ;  /* 0x0000006e3f3c7221 */ /* 0x000fe20000010000 */
[----:B------:R-:W-:Y:S01]  /*1620*/  FFMA.FTZ R61, R109, R110, R2 ;  /* 0x0000006e6d3d7223 */ /* 0x000fe20000010002 */
[----:B------:R-:W-:Y:S01]  /*1630*/  FADD.FTZ R25, R25, R66 ;  /* 0x0000004219197221 */ /* 0x000fe20000010000 */
[----:B------:R-:W-:Y:S01]  /*1640*/  FFMA.FTZ R45, R72, R66, R45 ;  /* 0x00000042482d7223 */ /* 0x000fe2000001002d */
[----:B------:R-:W-:Y:S01]  /*1650*/  FADD.FTZ R2, R60, R101 ;  /* 0x000000653c027221 */ /* 0x000fe20000010000 */
[----:B------:R-:W-:Y:S01]  /*1660*/  FADD.FTZ R26, R26, R67 ;  /* 0x000000431a1a7221 */ /* 0x000fe20000010000 */
[----:B------:R-:W-:Y:S01]  /*1670*/  FFMA.FTZ R46, R109, R67, R46 ;  /* 0x000000436d2e7223 */ /* 0x000fe2000001002e */
[----:B------:R-:W-:Y:S01]  /*1680*/  FFMA.FTZ R60, R100, R101, R61 ;  /* 0x00000065643c7223 */ /* 0x000fe2000001003d */
[----:B------:R-:W-:Y:S06]  /*1690*/  BRA `(.L_x_135) ;  /* 0x00000000005c7947 */ /* 0x000fec0003800000 */
.L_x_134:
[----:B------:R-:W-:-:S04]  /*16a0*/  ISETP.NE.U32.AND P0, PT, RZ, UR6, PT ;  /* 0x00000006ff007c0c */ /* 0x000fc8000bf05070 */
[----:B------:R-:W-:-:S13]  /*16b0*/  ISETP.NE.AND.EX P0, PT, RZ, UR7, PT, P0 ;  /* 0x00000007ff007c0c */ /* 0x000fda000bf05300 */
[----:B------:R-:W-:Y:S05]  /*16c0*/  @!P0 BRA `(.L_x_135) ;  /* 0x0000000000508947 */ /* 0x000fea0003800000 */
[----:B------:R-:W0:Y:S01]  /*16d0*/  S2R R63, SR_TID.X ;  /* 0x00000000003f7919 */ /* 0x000e220000002100 */
[----:B------:R-:W1:Y:S01]  /*16e0*/  LDC.64 R78, c[0x0][0x438] ;  /* 0x00010e00ff4e7b82 */ /* 0x000e620000000a00 */
[----:B------:R-:W-:-:S05]  /*16f0*/  IMAD R61, R0, UR13, RZ ;  /* 0x0000000d003d7c24 */ /* 0x000fca000f8e02ff */
[----:B------:R-:W-:-:S04]  /*1700*/  SHF.R.S32.HI R62, RZ, 0x1f, R61 ;  /* 0x0000001fff3e7819 */ /* 0x000fc8000001143d */
[----:B------:R-:W-:-:S04]  /*1710*/  LEA.HI R62, R62, R61, RZ, 0x2 ;  /* 0x0000003d3e3e7211 */ /* 0x000fc800078f10ff */
[----:B0-----:R-:W-:-:S04]  /*1720*/  LEA.HI.SX32 R63, R62, R63, 0x1e ;  /* 0x0000003f3e3f7211 */ /* 0x001fc800078ff2ff */
[C---:B------:R-:W-:Y:S01]  /*1730*/  IADD3 R85, PT, PT, R63.reuse, 0x80, RZ ;  /* 0x000000803f557810 */ /* 0x040fe20007ffe0ff */
[C-C-:B-1----:R-:W-:Y:S01]  /*1740*/  IMAD.WIDE.U32 R86, R63.reuse, 0x8, R78.reuse ;  /* 0x000000083f567825 */ /* 0x142fe200078e004e */
[C---:B------:R-:W-:Y:S02]  /*1750*/  IADD3 R83, PT, PT, R63.reuse, 0x100, RZ ;  /* 0x000001003f537810 */ /* 0x040fe40007ffe0ff */
[----:B------:R-:W-:Y:S01]  /*1760*/  IADD3 R81, PT, PT, R63, 0x180, RZ ;  /* 0x000001803f517810 */ /* 0x000fe20007ffe0ff */
[--C-:B------:R-:W-:Y:S01]  /*1770*/  IMAD.WIDE.U32 R84, R85, 0x8, R78.reuse ;  /* 0x0000000855547825 */ /* 0x100fe200078e004e */
[----:B------:R-:W-:Y:S01]  /*1780*/  IADD3 R61, PT, PT, R63, 0x200, RZ ;  /* 0x000002003f3d7810 */ /* 0x000fe20007ffe0ff */
[----:B------:R-:W5:Y:S02]  /*1790*/  LDG.E.64 R86, desc[UR10][R86.64] ;  /* 0x0000000a56567981 */ /* 0x000f64000c1e1b00 */
[--C-:B------:R-:W-:Y:S02]  /*17a0*/  IMAD.WIDE.U32 R82, R83, 0x8, R78.reuse ;  /* 0x0000000853527825 */ /* 0x100fe400078e004e */
[----:B------:R-:W5:Y:S02]  /*17b0*/  LDG.E.64 R84, desc[UR10][R84.64] ;  /* 0x0000000a54547981 */ /* 0x000f64000c1e1b00 */
[----:B------:R-:W-:-:S02]  /*17c0*/  IMAD.WIDE.U32 R80, R81, 0x8, R78 ;  /* 0x0000000851507825 */ /* 0x000fc400078e004e */
[----:B------:R-:W5:Y:S02]  /*17d0*/  LDG.E.64 R82, desc[UR10][R82.64] ;  /* 0x0000000a52527981 */ /* 0x000f64000c1e1b00 */
[----:B------:R-:W-:Y:S02]  /*17e0*/  IMAD.WIDE.U32 R78, R61, 0x8, R78 ;  /* 0x000000083d4e7825 */ /* 0x000fe400078e004e */
[----:B------:R-:W5:Y:S04]  /*17f0*/  LDG.E.64 R80, desc[UR10][R80.64] ;  /* 0x0000000a50507981 */ /* 0x000f68000c1e1b00 */
[----:B------:R-:W5:Y:S02]  /*1800*/  LDG.E.64 R78, desc[UR10][R78.64] ;  /* 0x0000000a4e4e7981 */ /* 0x000f64000c1e1b00 */
.L_x_135:
[----:B------:R-:W0:Y:S01]  /*1810*/  SHFL.DOWN PT, R61, R2, 0x10, 0x1f ;  /* 0x0a001f00023d7f89 */ /* 0x000e2200000e0000 */
[----:B------:R-:W-:Y:S03]  /*1820*/  BSSY.RECONVERGENT B0, `(.L_x_136) ;  /* 0x000001f000007945 */ /* 0x000fe60003800200 */
[----:B------:R-:W1:Y:S01]  /*1830*/  SHFL.DOWN PT, R63, R60, 0x10, 0x1f ;  /* 0x0a001f003c3f7f89 */ /* 0x000e6200000e0000 */
[----:B0-----:R-:W-:Y:S02]  /*1840*/  FADD.FTZ R61, R61, R2 ;  /* 0x000000023d3d7221 */ /* 0x001fe40000010000 */
[----:B------:R-:W0:Y:S01]  /*1850*/  S2R R2, SR_TID.X ;  /* 0x0000000000027919 */ /* 0x000e220000002100 */
[----:B-1----:R-:W-:Y:S02]  /*1860*/  FADD.FTZ R63, R63, R60 ;  /* 0x0000003c3f3f7221 */ /* 0x002fe40000010000 */
[----:B------:R-:W1:Y:S04]  /*1870*/  SHFL.DOWN PT, R62, R61, 0x8, 0x1f ;  /* 0x09001f003d3e7f89 */ /* 0x000e6800000e0000 */
[----:B------:R-:W2:Y:S01]  /*1880*/  SHFL.DOWN PT, R64, R63, 0x8, 0x1f ;  /* 0x09001f003f407f89 */ /* 0x000ea200000e0000 */
[----:B-1----:R-:W-:Y:S01]  /*1890*/  FADD.FTZ R62, R61, R62 ;  /* 0x0000003e3d3e7221 */ /* 0x002fe20000010000 */
[----:B--2---:R-:W-:-:S04]  /*18a0*/  FADD.FTZ R64, R63, R64 ;  /* 0x000000403f407221 */ /* 0x004fc80000010000 */
[----:B------:R-:W1:Y:S01]  /*18b0*/  SHFL.DOWN PT, R65, R62, 0x4, 0x1f ;  /* 0x08801f003e417f89 */ /* 0x000e6200000e0000 */
[----:B0-----:R-:W-:-:S03]  /*18c0*/  LOP3.LUT P2, RZ, R2, 0x1f, RZ, 0xc0, !PT ;  /* 0x0000001f02ff7812 */ /* 0x001fc6000784c0ff */
[----:B------:R-:W0:Y:S01]  /*18d0*/  SHFL.DOWN PT, R67, R64, 0x4, 0x1f ;  /* 0x08801f0040437f89 */ /* 0x000e2200000e0000 */
[----:B-1----:R-:W-:Y:S01]  /*18e0*/  FADD.FTZ R65, R62, R65 ;  /* 0x000000413e417221 */ /* 0x002fe20000010000 */
[----:B0-----:R-:W-:-:S04]  /*18f0*/  FADD.FTZ R67, R64, R67 ;  /* 0x0000004340437221 */ /* 0x001fc80000010000 */
        /* <DEDUP_REMOVED lines=17> */
.L_x_137:
[----:B------:R-:W-:Y:S05]  /*1a10*/  BSYNC.RECONVERGENT B0 ;  /* 0x0000000000007941 */ /* 0x000fea0003800200 */
.L_x_136:
[----:B------:R-:W1:Y:S08]  /*1a20*/  S2UR UR5, SR_CgaCtaId ;  /* 0x00000000000579c3 */ /* 0x000e700000008800 */
[----:B------:R-:W-:Y:S01]  /*1a30*/  BAR.SYNC.DEFER_BLOCKING 0x0 ;  /* 0x0000000000007b1d */ /* 0x000fe20000010000 */
[----:B-----5:R-:W-:Y:S01]  /*1a40*/  ISETP.GE.AND P2, PT, R121, 0x1, PT ;  /* 0x000000017900780c */ /* 0x020fe20003f46270 */
[----:B------:R-:W-:Y:S01]  /*1a50*/  UISETP.NE.U32.AND UP0, UPT, UR6, URZ, UPT ;  /* 0x000000ff0600728c */ /* 0x000fe2000bf05070 */
[----:B------:R-:W-:-:S03]  /*1a60*/  ISETP.NE.AND P3, PT, RZ, UR12, PT ;  /* 0x0000000cff007c0c */ /* 0x000fc6000bf65270 */
[----:B------:R-:W-:Y:S01]  /*1a70*/  UMOV UR4, 0x400 ;  /* 0x0000040000047882 */ /* 0x000fe20000000000 */
[----:B------:R-:W-:Y:S02]  /*1a80*/  UISETP.NE.AND.EX UP0, UPT, UR7, URZ, UPT, UP0 ;  /* 0x000000ff0700728c */ /* 0x000fe4000bf05300 */
[----:B-1----:R-:W-:-:S04]  /*1a90*/  ULEA UR4, UR5, UR4, 0x18 ;  /* 0x0000000405047291 */ /* 0x002fc8000f8ec0ff */
[----:B------:R-:W-:Y:S02]  /*1aa0*/  UIADD3 UR5, UPT, UPT, UR4, 0x2820, URZ ;  /* 0x0000282004057890 */ /* 0x000fe4000fffe0ff */
[----:B------:R-:W-:-:S09]  /*1ab0*/  @!UP1 UIADD3 UR5, UPT, UPT, UR4, 0x2800, URZ ;  /* 0x0000280004059890 */ /* 0x000fd2000fffe0ff */
[----:B0-----:R-:W0:Y:S01]  /*1ac0*/  LDS.128 R60, [UR5] ;  /* 0x00000005ff3c7984 */ /* 0x001e220008000c00 */
[----:B------:R-:W-:Y:S02]  /*1ad0*/  UIADD3 UR5, UPT, UPT, UR4, 0x2830, URZ ;  /* 0x0000283004057890 */ /* 0x000fe4000fffe0ff */
[----:B------:R-:W-:-:S09]  /*1ae0*/  @!UP1 UIADD3 UR5, UPT, UPT, UR4, 0x2810, URZ ;  /* 0x0000281004059890 */ /* 0x000fd2000fffe0ff */
[----:B------:R-:W1:Y:S01]  /*1af0*/  LDS.128 R64, [UR5] ;  /* 0x00000005ff407984 */ /* 0x000e620008000c00 */
[----:B0-----:R-:W-:Y:S01]  /*1b00*/  FADD.FTZ R123, RZ, R60 ;  /* 0x0000003cff7b7221 */ /* 0x001fe20000010000 */
[----:B------:R-:W-:-:S03]  /*1b10*/  FADD.FTZ R60, RZ, R61 ;  /* 0x0000003dff3c7221 */ /* 0x000fc60000010000 */
[----:B------:R-:W-:Y:S01]  /*1b20*/  FADD.FTZ R125, R62, R123 ;  /* 0x0000007b3e7d7221 */ /* 0x000fe20000010000 */
[----:B------:R-:W-:Y:S01]  /*1b30*/  @P2 IADD3 R62, PT, PT, R121, -0x1, RZ ;  /* 0xffffffff793e2810 */ /* 0x000fe20007ffe0ff */
[----:B------:R-:W0:Y:S01]  /*1b40*/  LDC R123, c[0x0][0x388] ;  /* 0x0000e200ff7b7b82 */ /* 0x000e220000000800 */
[----:B------:R-:W-:Y:S01]  /*1b50*/  FADD.FTZ R60, R63, R60 ;  /* 0x0000003c3f3c7221 */ /* 0x000fe20000010000 */
[----:B-1----:R-:W-:-:S03]  /*1b60*/  FADD.FTZ R125, R125, R64 ;  /* 0x000000407d7d7221 */ /* 0x002fc60000010000 */
[----:B------:R-:W-:Y:S01]  /*1b70*/  FADD.FTZ R60, R60, R65 ;  /* 0x000000413c3c7221 */ /* 0x000fe20000010000 */
[----:B------:R-:W-:Y:S02]  /*1b80*/  HFMA2 R64, -RZ, RZ, 0, 0 ;  /* 0x00000000ff407431 */ /* 0x000fe400000001ff */
[----:B------:R-:W-:Y:S01]  /*1b90*/  FADD.FTZ R66, R66, R125 ;  /* 0x0000007d42427221 */ /* 0x000fe20000010000 */
[----:B------:R-:W-:-:S03]  /*1ba0*/  FADD.FTZ R60, R67, R60 ;  /* 0x0000003c433c7221 */ /* 0x000fc60000010000 */
[----:B------:R-:W-:Y:S01]  /*1bb0*/  FMUL.FTZ R67, R66, UR14 ;  /* 0x0000000e42437c20 */ /* 0x000fe20008410000 */
[----:B------:R-:W-:-:S04]  /*1bc0*/  FMUL.FTZ R66, R60, UR14 ;  /* 0x0000000e3c427c20 */ /* 0x000fc80008410000 */
[----:B------:R-:W-:Y:S01]  /*1bd0*/  FSEL R67, R67, RZ, !P3 ;  /* 0x000000ff43437208 */ /* 0x000fe20005800000 */
[-C--:B0-----:R-:W-:Y:S02]  /*1be0*/  @P2 IMAD R62, R62, R123.reuse, RZ ;  /* 0x0000007b3e3e2224 */ /* 0x081fe400078e02ff */
[----:B------:R-:W-:-:S03]  /*1bf0*/  IMAD R123, R0, R123, RZ ;  /* 0x0000007b007b7224 */ /* 0x000fc600078e02ff */
[----:B------:R-:W-:-:S04]  /*1c00*/  @P2 SHF.R.S32.HI R61, RZ, 0x1f, R62 ;  /* 0x0000001fff3d2819 */ /* 0x000fc8000001143e */
[----:B------:R-:W-:Y:S02]  /*1c10*/  @P2 LEA.HI R61, R61, R62, RZ, 0x2 ;  /* 0x0000003e3d3d2211 */ /* 0x000fe400078f10ff */
[----:B------:R-:W-:Y:S02]  /*1c20*/  SHF.R.S32.HI R62, RZ, 0x1f, R123 ;  /* 0x0000001fff3e7819 */ /* 0x000fe4000001147b */
[----:B------:R-:W-:Y:S02]  /*1c30*/  @P2 LEA.HI.SX32 R64, R61, R2, 0x1e ;  /* 0x000000023d402211 */ /* 0x000fe400078ff2ff */
[----:B------:R-:W-:-:S04]  /*1c40*/  LEA.HI R65, R62, R123, RZ, 0x2 ;  /* 0x0000007b3e417211 */ /* 0x000fc800078f10ff */
[----:B------:R-:W-:Y:S01]  /*1c50*/  LEA.HI.SX32 R65, R65, R2, 0x1e ;  /* 0x0000000241417211 */ /* 0x000fe200078ff2ff */
[----:B------:R-:W-:Y:S06]  /*1c60*/  BRA.U UP0, `(.L_x_138) ;  /* 0x0000000500447547 */ /* 0x000fec000b800000 */
[----:B------:R-:W-:Y:S01]  /*1c70*/  UMOV UR4, UR8 ;  /* 0x0000000800047c82 */ /* 0x000fe20008000000 */
[----:B------:R-:W-:Y:S01]  /*1c80*/  UMOV UR5, UR9 ;  /* 0x0000000900057c82 */ /* 0x000fe20008000000 */
[----:B------:R-:W-:-:S04]  /*1c90*/  UISETP.NE.U32.AND UP0, UPT, UR4, URZ, UPT ;  /* 0x000000ff0400728c */ /* 0x000fc8000bf05070 */
[----:B------:R-:W-:-:S09]  /*1ca0*/  UISETP.NE.AND.EX UP0, UPT, UR5, URZ, UPT, UP0 ;  /* 0x000000ff0500728c */ /* 0x000fd2000bf05300 */
[----:B------:R-:W-:Y:S05]  /*1cb0*/  BRA.U UP0, `(.L_x_139) ;  /* 0x0000000100947547 */ /* 0x000fea000b800000 */
[----:B------:R-:W-:Y:S05]  /*1cc0*/  @!P2 BRA `(.L_x_140) ;  /* 0x000000000020a947 */ /* 0x000fea0003800000 */
[----:B------:R-:W-:Y:S01]  /*1cd0*/  FFMA.FTZ R61, R3, R66, R67 ;  /* 0x00000042033d7223 */ /* 0x000fe20000010043 */
[----:B------:R-:W-:-:S03]  /*1ce0*/  ISETP.GT.AND P1, PT, R119, RZ, PT ;  /* 0x000000ff7700720c */ /* 0x000fc60003f24270 */
[----:B------:R-:W-:-:S04]  /*1cf0*/  FADD.FTZ R61, R68, -R61 ;  /* 0x8000003d443d7221 */ /* 0x000fc80000010000 */
[----:B------:R-:W-:-:S05]  /*1d00*/  FMUL.FTZ R61, R120, R61 ;  /* 0x0000003d783d7220 */ /* 0x000fca0000410000 */
[----:B------:R-:W-:-:S05]  /*1d10*/  FSEL R61, R61, RZ, P1 ;  /* 0x000000ff3d3d7208 */ /* 0x000fca0000800000 */
[----:B------:R-:W-:-:S05]  /*1d20*/  FMUL.FTZ R61, R61, UR15 ;  /* 0x0000000f3d3d7c20 */ /* 0x000fca0008410000 */
[----:B------:R-:W-:-:S04]  /*1d30*/  F2FP.BF16.F32.PACK_AB R61, RZ, R61 ;  /* 0x0000003dff3d723e */ /* 0x000fc800000010ff */
[----:B------:R-:W-:-:S07]  /*1d40*/  PRMT R111, R61, 0x7610, R111 ;  /* 0x000076103d6f7816 */ /* 0x000fce000000006f */
.L_x_140:
        /* <DEDUP_REMOVED lines=9> */
.L_x_141:
        /* <DEDUP_REMOVED lines=9> */
.L_x_142:
        /* <DEDUP_REMOVED lines=8> */
[----:B------:R-:W-:Y:S01]  /*1ef0*/  PRMT R114, R61, 0x7610, R114 ;  /* 0x000076103d727816 */ /* 0x000fe20000000072 */
[----:B------:R-:W-:Y:S06]  /*1f00*/  BRA `(.L_x_143) ;  /* 0x0000000400e87947 */ /* 0x000fec0003800000 */
.L_x_139:
[----:B------:R-:W0:Y:S01]  /*1f10*/  @P2 LDC R60, c[0x0][0x40c] ;  /* 0x00010300ff3c2b82 */ /* 0x000e220000000800 */
[-CC-:B------:R-:W-:Y:S01]  /*1f20*/  FFMA.FTZ R116, R4, R66.reuse, R67.reuse ;  /* 0x0000004204747223 */ /* 0x180fe20000010043 */
[-CC-:B------:R-:W-:Y:S01]  /*1f30*/  FFMA.FTZ R117, R69, R66.reuse, R67.reuse ;  /* 0x0000004245757223 */ /* 0x180fe20000010043 */
[----:B------:R-:W-:Y:S01]  /*1f40*/  ISETP.GT.AND P1, PT, R119, RZ, PT ;  /* 0x000000ff7700720c */ /* 0x000fe20003f24270 */
[----:B------:R-:W-:Y:S01]  /*1f50*/  FFMA.FTZ R63, R3, R66, R67 ;  /* 0x00000042033f7223 */ /* 0x000fe20000010043 */
[----:B------:R-:W-:Y:S01]  /*1f60*/  FADD.FTZ R115, R5, -R116 ;  /* 0x8000007405737221 */ /* 0x000fe20000010000 */
[----:B------:R-:W-:Y:S02]  /*1f70*/  FADD.FTZ R117, R70, -R117 ;  /* 0x8000007546757221 */ /* 0x000fe40000010000 */
[----:B------:R-:W1:Y:S01]  /*1f80*/  @P2 LDC R61, c[0x0][0x40c] ;  /* 0x00010300ff3d2b82 */ /* 0x000e620000000800 */
[C---:B------:R-:W-:Y:S01]  /*1f90*/  FMUL.FTZ R115, R120.reuse, R115 ;  /* 0x0000007378737220 */ /* 0x040fe20000410000 */
[----:B------:R-:W-:Y:S01]  /*1fa0*/  FMUL.FTZ R117, R120, R117 ;  /* 0x0000007578757220 */ /* 0x000fe20000410000 */
[----:B------:R-:W-:-:S03]  /*1fb0*/  FADD.FTZ R63, R68, -R63 ;  /* 0x8000003f443f7221 */ /* 0x000fc60000010000 */
[----:B------:R-:W-:Y:S01]  /*1fc0*/  FSEL R116, R115, RZ, P1 ;  /* 0x000000ff73747208 */ /* 0x000fe20000800000 */
[----:B------:R-:W-:Y:S01]  /*1fd0*/  FMUL.FTZ R63, R120, R63 ;  /* 0x0000003f783f7220 */ /* 0x000fe20000410000 */
[----:B------:R-:W2:Y:S01]  /*1fe0*/  @P2 LDC R62, c[0x0][0x40c] ;  /* 0x00010300ff3e2b82 */ /* 0x000ea20000000800 */
[----:B------:R-:W-:-:S03]  /*1ff0*/  FSEL R115, R117, RZ, P1 ;  /* 0x000000ff75737208 */ /* 0x000fc60000800000 */
[----:B------:R-:W-:Y:S02]  /*2000*/  FSEL R63, R63, RZ, P1 ;  /* 0x000000ff3f3f7208 */ /* 0x000fe40000800000 */
[----:B0-----:R-:W-:-:S05]  /*2010*/  @P2 FMUL.FTZ R60, R115, R60 ;  /* 0x0000003c733c2220 */ /* 0x001fca0000410000 */
[----:B------:R-:W-:Y:S01]  /*2020*/  @P2 F2FP.BF16.F32.PACK_AB R118, RZ, R60 ;  /* 0x0000003cff76223e */ /* 0x000fe200000010ff */
[----:B------:R-:W-:Y:S01]  /*2030*/  FFMA.FTZ R60, R6, R66, R67 ;  /* 0x00000042063c7223 */ /* 0x000fe20000010043 */
[----:B-1----:R-:W-:Y:S02]  /*2040*/  @P2 FMUL.FTZ R61, R116, R61 ;  /* 0x0000003d743d2220 */ /* 0x002fe40000410000 */
[----:B------:R-:W-:Y:S02]  /*2050*/  @P2 PRMT R113, R118, 0x7610, R113 ;  /* 0x0000761076712816 */ /* 0x000fe40000000071 */
[----:B------:R-:W-:Y:S02]  /*2060*/  F2FP.BF16.F32.PACK_AB R116, RZ, R116 ;  /* 0x00000074ff74723e */ /* 0x000fe400000010ff */
[----:B------:R-:W-:Y:S01]  /*2070*/  @P2 F2FP.BF16.F32.PACK_AB R117, RZ, R61 ;  /* 0x0000003dff75223e */ /* 0x000fe200000010ff */
[----:B------:R-:W-:Y:S01]  /*2080*/  FADD.FTZ R61, R7, -R60 ;  /* 0x8000003c073d7221 */ /* 0x000fe20000010000 */
[----:B--2---:R-:W-:Y:S01]  /*2090*/  @P2 FMUL.FTZ R62, R63, R62 ;  /* 0x0000003e3f3e2220 */ /* 0x004fe20000410000 */
[----:B------:R-:W-:-:S02]  /*20a0*/  F2FP.BF16.F32.PACK_AB R63, RZ, R63 ;  /* 0x0000003fff3f723e */ /* 0x000fc400000010ff */
[----:B------:R-:W-:Y:S01]  /*20b0*/  FMUL.FTZ R60, R120, R61 ;  /* 0x0000003d783c7220 */ /* 0x000fe20000410000 */
[----:B------:R-:W-:Y:S02]  /*20c0*/  @P2 PRMT R112, R117, 0x7610, R112 ;  /* 0x0000761075702816 */ /* 0x000fe40000000070 */
[----:B------:R-:W-:Y:S02]  /*20d0*/  @P2 F2FP.BF16.F32.PACK_AB R62, RZ, R62 ;  /* 0x0000003eff3e223e */ /* 0x000fe400000010ff */
[----:B------:R-:W-:Y:S02]  /*20e0*/  FSEL R60, R60, RZ, P1 ;  /* 0x000000ff3c3c7208 */ /* 0x000fe40000800000 */
[----:B------:R-:W-:Y:S02]  /*20f0*/  F2FP.BF16.F32.PACK_AB R117, RZ, R115 ;  /* 0x00000073ff75723e */ /* 0x000fe400000010ff */
[----:B------:R-:W-:Y:S02]  /*2100*/  @P2 PRMT R111, R62, 0x7610, R111 ;  /* 0x000076103e6f2816 */ /* 0x000fe4000000006f */
[----:B------:R-:W-:-:S02]  /*2110*/  F2FP.BF16.F32.PACK_AB R118, RZ, R60 ;  /* 0x0000003cff76723e */ /* 0x000fc400000010ff */
[----:B------:R-:W-:Y:S01]  /*2120*/  PRMT R115, R63, 0x7610, R115 ;  /* 0x000076103f737816 */ /* 0x000fe20000000073 */
[----:B------:R-:W-:Y:S06]  /*2130*/  @!P2 BRA `(.L_x_143) ;  /* 0x00000004005ca947 */ /* 0x000fec0003800000 */
[----:B------:R-:W-:-:S05]  /*2140*/  FMUL.FTZ R60, R60, UR15 ;  /* 0x0000000f3c3c7c20 */ /* 0x000fca0008410000 */
[----:B------:R-:W-:-:S04]  /*2150*/  F2FP.BF16.F32.PACK_AB R60, RZ, R60 ;  /* 0x0000003cff3c723e */ /* 0x000fc800000010ff */
[----:B------:R-:W-:Y:S01]  /*2160*/  PRMT R114, R60, 0x7610, R114 ;  /* 0x000076103c727816 */ /* 0x000fe20000000072 */
[----:B------:R-:W-:Y:S06]  /*2170*/  BRA `(.L_x_143) ;  /* 0x00000004004c7947 */ /* 0x000fec0003800000 */
.L_x_138:
[----:B------:R-:W-:Y:S01]  /*2180*/  UMOV UR4, UR8 ;  /* 0x0000000800047c82 */ /* 0x000fe20008000000 */
[----:B------:R-:W-:Y:S01]  /*2190*/  UMOV UR5, UR9 ;  /* 0x0000000900057c82 */ /* 0x000fe20008000000 */
[----:B------:R-:W-:-:S04]  /*21a0*/  UISETP.NE.U32.AND UP0, UPT, UR4, URZ, UPT ;  /* 0x000000ff0400728c */ /* 0x000fc8000bf05070 */
[----:B------:R-:W-:-:S09]  /*21b0*/  UISETP.NE.AND.EX UP0, UPT, UR5, URZ, UPT, UP0 ;  /* 0x000000ff0500728c */ /* 0x000fd2000bf05300 */
[----:B------:R-:W-:Y:S05]  /*21c0*/  BRA.U UP0, `(.L_x_144) ;  /* 0x0000000100907547 */ /* 0x000fea000b800000 */
[----:B------:R-:W-:Y:S01]  /*21d0*/  ISETP.GT.AND P1, PT, R119, RZ, PT ;  /* 0x000000ff7700720c */ /* 0x000fe20003f24270 */
[----:B------:R-:W0:Y:S01]  /*21e0*/  @P2 LDC R60, c[0x0][0x40c] ;  /* 0x00010300ff3c2b82 */ /* 0x000e220000000800 */
[----:B------:R-:W-:-:S05]  /*21f0*/  SHF.R.U64 R61, R86, 0x10, R87 ;  /* 0x00000010563d7819 */ /* 0x000fca0000001257 */
[----:B------:R-:W-:-:S06]  /*2200*/  IMAD.U32 R61, R61, 0x10000, RZ ;  /* 0x000100003d3d7824 */ /* 0x000fcc00078e00ff */
[-CC-:B------:R-:W-:Y:S01]  /*2210*/  @P1 FFMA.FTZ R63, R3, R66.reuse, R67.reuse ;  /* 0x00000042033f1223 */ /* 0x180fe20000010043 */
[-CC-:B------:R-:W-:Y:S01]  /*2220*/  @P1 FFMA.FTZ R121, R69, R66.reuse, R67.reuse ;  /* 0x0000004245791223 */ /* 0x180fe20000010043 */
[----:B------:R-:W-:Y:S02]  /*2230*/  @P1 FFMA.FTZ R122, R4, R66, R67 ;  /* 0x00000042047a1223 */ /* 0x000fe40000010043 */
[----:B------:R-:W-:Y:S01]  /*2240*/  @P1 FADD.FTZ R62, R68, -R63 ;  /* 0x8000003f443e1221 */ /* 0x000fe20000010000 */
[----:B------:R-:W-:Y:S01]  /*2250*/  SHF.L.U32 R63, R86, 0x10, RZ ;  /* 0x00000010563f7819 */ /* 0x000fe200000006ff */
[----:B------:R-:W-:-:S04]  /*2260*/  @P1 FADD.FTZ R122, R5, -R122 ;  /* 0x8000007a057a1221 */ /* 0x000fc80000010000 */
[----:B------:R-:W-:Y:S01]  /*2270*/  @P1 FFMA.FTZ R63, R120, R62, R63 ;  /* 0x0000003e783f1223 */ /* 0x000fe2000001003f */
[----:B------:R-:W-:Y:S01]  /*2280*/  @P1 FADD.FTZ R62, R70, -R121 ;  /* 0x80000079463e1221 */ /* 0x000fe20000010000 */
[----:B------:R-:W-:Y:S01]  /*2290*/  SHF.L.U32 R121, R87, 0x10, RZ ;  /* 0x0000001057797819 */ /* 0x000fe200000006ff */
[C---:B------:R-:W-:Y:S01]  /*22a0*/  @P1 FFMA.FTZ R61, R120.reuse, R122, R61 ;  /* 0x0000007a783d1223 */ /* 0x040fe2000001003d */
[----:B0-----:R-:W-:Y:S01]  /*22b0*/  @P2 FMUL.FTZ R60, R63, R60 ;  /* 0x0000003c3f3c2220 */ /* 0x001fe20000410000 */
[----:B------:R-:W0:Y:S02]  /*22c0*/  @P2 LDC R122, c[0x0][0x40c] ;  /* 0x00010300ff7a2b82 */ /* 0x000e240000000800 */
[----:B------:R-:W-:Y:S02]  /*22d0*/  @P1 FFMA.FTZ R121, R120, R62, R121 ;  /* 0x0000003e78791223 */ /* 0x000fe40000010079 */
[----:B------:R-:W-:-:S04]  /*22e0*/  @P2 F2FP.BF16.F32.PACK_AB R60, RZ, R60 ;  /* 0x0000003cff3c223e */ /* 0x000fc800000010ff */
[----:B------:R-:W1:Y:S01]  /*22f0*/  @P2 LDC R62, c[0x0][0x40c] ;  /* 0x00010300ff3e2b82 */ /* 0x000e620000000800 */
[----:B------:R-:W-:Y:S01]  /*2300*/  @P2 PRMT R111, R60, 0x7610, R111 ;  /* 0x000076103c6f2816 */ /* 0x000fe2000000006f */
[----:B0-----:R-:W-:-:S05]  /*2310*/  @P2 FMUL.FTZ R121, R121, R122 ;  /* 0x0000007a79792220 */ /* 0x001fca0000410000 */
[----:B------:R-:W-:Y:S01]  /*2320*/  @P2 F2FP.BF16.F32.PACK_AB R121, RZ, R121 ;  /* 0x00000079ff79223e */ /* 0x000fe200000010ff */
[----:B-1----:R-:W-:-:S03]  /*2330*/  @P2 FMUL.FTZ R61, R61, R62 ;  /* 0x0000003e3d3d2220 */ /* 0x002fc60000410000 */
[----:B------:R-:W-:Y:S02]  /*2340*/  @P2 PRMT R113, R121, 0x7610, R113 ;  /* 0x0000761079712816 */ /* 0x000fe40000000071 */
[----:B------:R-:W-:-:S04]  /*2350*/  @P2 F2FP.BF16.F32.PACK_AB R61, RZ, R61 ;  /* 0x0000003dff3d223e */ /* 0x000fc800000010ff */
[----:B------:R-:W-:Y:S01]  /*2360*/  @P2 PRMT R112, R61, 0x7610, R112 ;  /* 0x000076103d702816 */ /* 0x000fe20000000070 */
[----:B------:R-:W-:Y:S06]  /*2370*/  @!P2 BRA `(.L_x_143) ;  /* 0x0000000000cca947 */ /* 0x000fec0003800000 */
[----:B------:R-:W-:Y:S01]  /*2380*/  SHF.R.U32.HI R61, RZ, 0x10, R87 ;  /* 0x00000010ff3d7819 */ /* 0x000fe20000011657 */
[----:B------:R-:W-:-:S03]  /*2390*/  @P1 FFMA.FTZ R60, R6, R66, R67 ;  /* 0x00000042063c1223 */ /* 0x000fc60000010043 */
[----:B------:R-:W-:Y:S01]  /*23a0*/  SHF.L.U32 R61, R61, 0x10, RZ ;  /* 0x000000103d3d7819 */ /* 0x000fe200000006ff */
[----:B------:R-:W-:-:S04]  /*23b0*/  @P1 FADD.FTZ R60, R7, -R60 ;  /* 0x8000003c073c1221 */ /* 0x000fc80000010000 */
[----:B------:R-:W-:-:S04]  /*23c0*/  @P1 FFMA.FTZ R61, R120, R60, R61 ;  /* 0x0000003c783d1223 */ /* 0x000fc8000001003d */
[----:B------:R-:W-:-:S05]  /*23d0*/  FMUL.FTZ R61, R61, UR15 ;  /* 0x0000000f3d3d7c20 */ /* 0x000fca0008410000 */
[----:B------:R-:W-:-:S04]  /*23e0*/  F2FP.BF16.F32.PACK_AB R61, RZ, R61 ;  /* 0x0000003dff3d723e */ /* 0x000fc800000010ff */
[----:B------:R-:W-:Y:S01]  /*23f0*/  PRMT R114, R61, 0x7610, R114 ;  /* 0x000076103d727816 */ /* 0x000fe20000000072 */
[----:B------:R-:W-:Y:S06]  /*2400*/  BRA `(.L_x_143) ;  /* 0x0000000000a87947 */ /* 0x000fec0003800000 */
.L_x_144:
[----:B------:R-:W-:Y:S01]  /*2410*/  ISETP.GT.AND P3, PT, R119, RZ, PT ;  /* 0x000000ff7700720c */ /* 0x000fe20003f64270 */
[----:B------:R-:W-:Y:S01]  /*2420*/  @P1 FFMA.FTZ R61, R3, R66, R67 ;  /* 0x00000042033d1223 */ /* 0x000fe20000010043 */
[C---:B------:R-:W-:Y:S01]  /*2430*/  SHF.R.U64 R62, R86.reuse, 0x10, R87 ;  /* 0x00000010563e7819 */ /* 0x040fe20000001257 */
[----:B------:R-:W0:Y:S01]  /*2440*/  @P2 LDC R118, c[0x0][0x40c] ;  /* 0x00010300ff762b82 */ /* 0x000e220000000800 */
[----:B------:R-:W-:Y:S01]  /*2450*/  SHF.L.U32 R63, R86, 0x10, RZ ;  /* 0x00000010563f7819 */ /* 0x000fe200000006ff */
[----:B------:R-:W-:Y:S01]  /*2460*/  @P1 FADD.FTZ R60, R68, -R61 ;  /* 0x8000003d443c1221 */ /* 0x000fe20000010000 */
[----:B------:R-:W-:-:S03]  /*2470*/  SHF.L.U32 R61, R62, 0x10, RZ ;  /* 0x000000103e3d7819 */ /* 0x000fc600000006ff */
[----:B------:R-:W-:Y:S02]  /*2480*/  @P1 FFMA.FTZ R63, R120, R60, R63 ;  /* 0x0000003c783f1223 */ /* 0x000fe4000001003f */
[----:B------:R-:W1:Y:S02]  /*2490*/  @P2 LDC R60, c[0x0][0x40c] ;  /* 0x00010300ff3c2b82 */ /* 0x000e640000000800 */
[-CC-:B------:R-:W-:Y:S01]  /*24a0*/  @P3 FFMA.FTZ R62, R4, R66.reuse, R67.reuse ;  /* 0x00000042043e3223 */ /* 0x180fe20000010043 */
[-CC-:B------:R-:W-:Y:S01]  /*24b0*/  @P3 FFMA.FTZ R115, R69, R66.reuse, R67.reuse ;  /* 0x0000004245733223 */ /* 0x180fe20000010043 */
[----:B------:R-:W-:Y:S02]  /*24c0*/  @P3 FFMA.FTZ R122, R6, R66, R67 ;  /* 0x00000042067a3223 */ /* 0x000fe40000010043 */
[----:B------:R-:W-:Y:S01]  /*24d0*/  @P3 FADD.FTZ R62, R5, -R62 ;  /* 0x8000003e053e3221 */ /* 0x000fe20000010000 */
[----:B------:R-:W-:Y:S01]  /*24e0*/  @P3 FADD.FTZ R117, R70, -R115 ;  /* 0x8000007346753221 */ /* 0x000fe20000010000 */
[----:B------:R-:W2:Y:S01]  /*24f0*/  @P2 LDC R116, c[0x0][0x40c] ;  /* 0x00010300ff742b82 */ /* 0x000ea20000000800 */
[----:B------:R-:W-:Y:S01]  /*2500*/  SHF.L.U32 R115, R87, 0x10, RZ ;  /* 0x0000001057737819 */ /* 0x000fe200000006ff */
[----:B------:R-:W-:Y:S01]  /*2510*/  @P3 FFMA.FTZ R61, R120, R62, R61 ;  /* 0x0000003e783d3223 */ /* 0x000fe2000001003d */
[----:B------:R-:W-:-:S03]  /*2520*/  @P3 FADD.FTZ R122, R7, -R122 ;  /* 0x8000007a077a3221 */ /* 0x000fc60000010000 */
[C---:B------:R-:W-:Y:S01]  /*2530*/  @P3 FFMA.FTZ R115, R120.reuse, R117, R115 ;  /* 0x0000007578733223 */ /* 0x040fe20000010073 */
[----:B------:R-:W-:Y:S01]  /*2540*/  SHF.R.U32.HI R117, RZ, 0x10, R87 ;  /* 0x00000010ff757819 */ /* 0x000fe20000011657 */
[----:B------:R-:W3:Y:S01]  /*2550*/  @P2 LDC R62, c[0x0][0x40c] ;  /* 0x00010300ff3e2b82 */ /* 0x000ee20000000800 */
[----:B0-----:R-:W-:Y:S01]  /*2560*/  @P2 FMUL.FTZ R118, R63, R118 ;  /* 0x000000763f762220 */ /* 0x001fe20000410000 */
[----:B------:R-:W-:Y:S02]  /*2570*/  F2FP.BF16.F32.PACK_AB R63, RZ, R63 ;  /* 0x0000003fff3f723e */ /* 0x000fe400000010ff */
[----:B------:R-:W-:Y:S02]  /*2580*/  IMAD.U32 R117, R117, 0x10000, RZ ;  /* 0x0001000075757824 */ /* 0x000fe400078e00ff */
[----:B------:R-:W-:Y:S02]  /*2590*/  @P2 F2FP.BF16.F32.PACK_AB R118, RZ, R118 ;  /* 0x00000076ff76223e */ /* 0x000fe400000010ff */
[----:B------:R-:W-:-:S02]  /*25a0*/  @P3 FFMA.FTZ R117, R120, R122, R117 ;  /* 0x0000007a78753223 */ /* 0x000fc40000010075 */
[----:B------:R-:W-:Y:S02]  /*25b0*/  @P2 PRMT R111, R118, 0x7610, R111 ;  /* 0x00007610766f2816 */ /* 0x000fe4000000006f */
[----:B-1----:R-:W-:Y:S01]  /*25c0*/  @P2 FMUL.FTZ R60, R117, R60 ;  /* 0x0000003c753c2220 */ /* 0x002fe20000410000 */
[----:B------:R-:W-:Y:S01]  /*25d0*/  F2FP.BF16.F32.PACK_AB R118, RZ, R117 ;  /* 0x00000075ff76723e */ /* 0x000fe200000010ff */
[----:B--2---:R-:W-:-:S03]  /*25e0*/  @P2 FMUL.FTZ R116, R61, R116 ;  /* 0x000000743d742220 */ /* 0x004fc60000410000 */
[----:B------:R-:W-:Y:S02]  /*25f0*/  @P2 F2FP.BF16.F32.PACK_AB R60, RZ, R60 ;  /* 0x0000003cff3c223e */ /* 0x000fe400000010ff */
[----:B------:R-:W-:Y:S02]  /*2600*/  F2FP.BF16.F32.PACK_AB R61, RZ, R61 ;  /* 0x0000003dff3d723e */ /* 0x000fe400000010ff */
[----:B------:R-:W-:Y:S02]  /*2610*/  @P2 F2FP.BF16.F32.PACK_AB R116, RZ, R116 ;  /* 0x00000074ff74223e */ /* 0x000fe400000010ff */
[----:B------:R-:W-:Y:S01]  /*2620*/  @P2 PRMT R114, R60, 0x7610, R114 ;  /* 0x000076103c722816 */ /* 0x000fe20000000072 */
[----:B---3--:R-:W-:Y:S01]  /*2630*/  @P2 FMUL.FTZ R62, R115, R62 ;  /* 0x0000003e733e2220 */ /* 0x008fe20000410000 */
[----:B------:R-:W-:Y:S02]  /*2640*/  F2FP.BF16.F32.PACK_AB R60, RZ, R115 ;  /* 0x00000073ff3c723e */ /* 0x000fe400000010ff */
[----:B------:R-:W-:-:S02]  /*2650*/  @P2 PRMT R112, R116, 0x7610, R112 ;  /* 0x0000761074702816 */ /* 0x000fc40000000070 */
[----:B------:R-:W-:Y:S02]  /*2660*/  @P2 F2FP.BF16.F32.PACK_AB R62, RZ, R62 ;  /* 0x0000003eff3e223e */ /* 0x000fe400000010ff */
[----:B------:R-:W-:Y:S02]  /*2670*/  PRMT R115, R63, 0x7610, R115 ;  /* 0x000076103f737816 */ /* 0x000fe40000000073 */
[----:B------:R-:W-:Y:S02]  /*2680*/  @P2 PRMT R113, R62, 0x7610, R113 ;  /* 0x000076103e712816 */ /* 0x000fe40000000071 */
[----:B------:R-:W-:Y:S02]  /*2690*/  PRMT R116, R61, 0x7610, R116 ;  /* 0x000076103d747816 */ /* 0x000fe40000000074 */
[----:B------:R-:W-:-:S07]  /*26a0*/  PRMT R117, R60, 0x7610, R117 ;  /* 0x000076103c757816 */ /* 0x000fce0000000075 */
.L_x_143:
        /* <DEDUP_REMOVED lines=11> */
.L_x_145:
[----:B------:R-:W-:Y:S05]  /*2760*/  @!P2 BRA `(.L_x_146) ;  /* 0x000000000020a947 */ /* 0x000fea0003800000 */
        /* <DEDUP_REMOVED lines=8> */
.L_x_146:
[----:B------:R-:W-:Y:S05]  /*27f0*/  @!P0 BRA `(.L_x_147) ;  /* 0x0000000400388947 */ /* 0x000fea0003800000 */
[----:B------:R-:W-:Y:S05]  /*2800*/  BRA.U !UP0, `(.L_x_148) ;  /* 0x0000000108a47547 */ /* 0x000fea000b800000 */
[----:B------:R-:W-:Y:S01]  /*2810*/  ISETP.GT.AND P1, PT, R119, RZ, PT ;  /* 0x000000ff7700720c */ /* 0x000fe20003f24270 */
[----:B------:R-:W2:Y:S01]  /*2820*/  @P2 LDC R116, c[0x0][0x40c] ;  /* 0x00010300ff742b82 */ /* 0x000ea20000000800 */
[C---:B01----:R-:W-:Y:S02]  /*2830*/  SHF.R.U64 R63, R84.reuse, 0x10, R85 ;  /* 0x00000010543f7819 */ /* 0x043fe40000001255 */
[----:B------:R-:W-:Y:S02]  /*2840*/  SHF.L.U32 R115, R84, 0x10, RZ ;  /* 0x0000001054737819 */ /* 0x000fe400000006ff */
[----:B------:R-:W-:-:S03]  /*2850*/  SHF.L.U32 R63, R63, 0x10, RZ ;  /* 0x000000103f3f7819 */ /* 0x000fc600000006ff */
[----:B------:R-:W0:Y:S04]  /*2860*/  @P2 LDC R62, c[0x0][0x40c] ;  /* 0x00010300ff3e2b82 */ /* 0x000e280000000800 */
[-CC-:B------:R-:W-:Y:S01]  /*2870*/  @P1 FFMA.FTZ R118, R8, R66.reuse, R67.reuse ;  /* 0x0000004208761223 */ /* 0x180fe20000010043 */
[-CC-:B------:R-:W-:Y:S01]  /*2880*/  @P1 FFMA.FTZ R61, R71, R66.reuse, R67.reuse ;  /* 0x00000042473d1223 */ /* 0x180fe20000010043 */
[-CC-:B------:R-:W-:Y:S01]  /*2890*/  @P1 FFMA.FTZ R117, R75, R66.reuse, R67.reuse ;  /* 0x000000424b751223 */ /* 0x180fe20000010043 */
[----:B------:R-:W-:Y:S01]  /*28a0*/  @P1 FFMA.FTZ R122, R10, R66, R67 ;  /* 0x000000420a7a1223 */ /* 0x000fe20000010043 */
[----:B------:R-:W1:Y:S01]  /*28b0*/  @P2 LDC R60, c[0x0][0x40c] ;  /* 0x00010300ff3c2b82 */ /* 0x000e620000000800 */
[----:B------:R-:W-:Y:S01]  /*28c0*/  @P1 FADD.FTZ R118, R9, -R118 ;  /* 0x8000007609761221 */ /* 0x000fe20000010000 */
[----:B------:R-:W-:Y:S01]  /*28d0*/  @P1 FADD.FTZ R61, R74, -R61 ;  /* 0x8000003d4a3d1221 */ /* 0x000fe20000010000 */
[----:B------:R-:W-:-:S02]  /*28e0*/  @P1 FADD.FTZ R122, R11, -R122 ;  /* 0x8000007a0b7a1221 */ /* 0x000fc40000010000 */
[----:B------:R-:W-:Y:S01]  /*28f0*/  @P1 FFMA.FTZ R63, R120, R118, R63 ;  /* 0x00000076783f1223 */ /* 0x000fe2000001003f */
[----:B------:R-:W-:Y:S01]  /*2900*/  @P1 FADD.FTZ R118, R76, -R117 ;  /* 0x800000754c761221 */ /* 0x000fe20000010000 */
[----:B------:R-:W-:Y:S01]  /*2910*/  SHF.L.U32 R117, R85, 0x10, RZ ;  /* 0x0000001055757819 */ /* 0x000fe200000006ff */
[----:B------:R-:W-:Y:S01]  /*2920*/  @P1 FFMA.FTZ R115, R120, R61, R115 ;  /* 0x0000003d78731223 */ /* 0x000fe20000010073 */
[----:B------:R-:W-:-:S03]  /*2930*/  SHF.R.U32.HI R61, RZ, 0x10, R85 ;  /* 0x00000010ff3d7819 */ /* 0x000fc60000011655 */
[C---:B------:R-:W-:Y:S01]  /*2940*/  @P1 FFMA.FTZ R117, R120.reuse, R118, R117 ;  /* 0x0000007678751223 */ /* 0x040fe20000010075 */
[----:B------:R-:W-:Y:S01]  /*2950*/  SHF.L.U32 R61, R61, 0x10, RZ ;  /* 0x000000103d3d7819 */ /* 0x000fe200000006ff */
[----:B--2---:R-:W-:Y:S01]  /*2960*/  @P2 FMUL.FTZ R116, R115, R116 ;  /* 0x0000007473742220 */ /* 0x004fe20000410000 */
[----:B------:R-:W-:Y:S01]  /*2970*/  F2FP.BF16.F32.PACK_AB R115, RZ, R115 ;  /* 0x00000073ff73723e */ /* 0x000fe200000010ff */
[----:B0-----:R-:W-:Y:S01]  /*2980*/  @P2 FMUL.FTZ R62, R63, R62 ;  /* 0x0000003e3f3e2220 */ /* 0x001fe20000410000 */
[----:B------:R-:W-:Y:S01]  /*2990*/  F2FP.BF16.F32.PACK_AB R63, RZ, R63 ;  /* 0x0000003fff3f723e */ /* 0x000fe200000010ff */
[----:B------:R-:W-:Y:S01]  /*29a0*/  @P1 FFMA.FTZ R61, R120, R122, R61 ;  /* 0x0000007a783d1223 */ /* 0x000fe2000001003d */
[----:B------:R-:W-:Y:S02]  /*29b0*/  @P2 F2FP.BF16.F32.PACK_AB R116, RZ, R116 ;  /* 0x00000074ff74223e */ /* 0x000fe400000010ff */
[----:B------:R-:W-:Y:S02]  /*29c0*/  @P2 F2FP.BF16.F32.PACK_AB R62, RZ, R62 ;  /* 0x0000003eff3e223e */ /* 0x000fe400000010ff */
[----:B------:R-:W-:Y:S01]  /*29d0*/  @P2 PRMT R111, R116, 0x7610, R111 ;  /* 0x00007610746f2816 */ /* 0x000fe2000000006f */
[----:B-1----:R-:W-:Y:S01]  /*29e0*/  @P2 FMUL.FTZ R60, R117, R60 ;  /* 0x0000003c753c2220 */ /* 0x002fe20000410000 */
[----:B------:R-:W-:-:S02]  /*29f0*/  @P2 PRMT R112, R62, 0x7610, R112 ;  /* 0x000076103e702816 */ /* 0x000fc40000000070 */
[----:B------:R-:W-:Y:S02]  /*2a00*/  F2FP.BF16.F32.PACK_AB R117, RZ, R117 ;  /* 0x00000075ff75723e */ /* 0x000fe400000010ff */
[----:B------:R-:W-:Y:S02]  /*2a10*/  @P2 F2FP.BF16.F32.PACK_AB R60, RZ, R60 ;  /* 0x0000003cff3c223e */ /* 0x000fe400000010ff */
[----:B------:R-:W-:Y:S02]  /*2a20*/  F2FP.BF16.F32.PACK_AB R118, RZ, R61 ;  /* 0x0000003dff76723e */ /* 0x000fe400000010ff */
[----:B------:R-:W-:Y:S02]  /*2a30*/  @P2 PRMT R113, R60, 0x7610, R113 ;  /* 0x000076103c712816 */ /* 0x000fe40000000071 */
[----:B------:R-:W-:Y:S01]  /*2a40*/  PRMT R116, R63, 0x7610, R116 ;  /* 0x000076103f747816 */ /* 0x000fe20000000074 */
[----:B------:R-:W-:Y:S06]  /*2a50*/  @!P2 BRA `(.L_x_149) ;  /* 0x0000000400d0a947 */ /* 0x000fec0003800000 */
[----:B------:R-:W-:-:S05]  /*2a60*/  FMUL.FTZ R61, R61, UR15 ;  /* 0x0000000f3d3d7c20 */ /* 0x000fca0008410000 */
[----:B------:R-:W-:-:S04]  /*2a70*/  F2FP.BF16.F32.PACK_AB R61, RZ, R61 ;  /* 0x0000003dff3d723e */ /* 0x000fc800000010ff */
[----:B------:R-:W-:Y:S01]  /*2a80*/  PRMT R114, R61, 0x7610, R114 ;  /* 0x000076103d727816 */ /* 0x000fe20000000072 */
[----:B------:R-:W-:Y:S06]  /*2a90*/  BRA `(.L_x_149) ;  /* 0x0000000400c07947 */ /* 0x000fec0003800000 */
.L_x_148:
[----:B------:R-:W-:Y:S01]  /*2aa0*/  ISETP.GT.AND P1, PT, R119, RZ, PT ;  /* 0x000000ff7700720c */ /* 0x000fe20003f24270 */
[----:B01----:R-:W0:Y:S01]  /*2ab0*/  @P2 LDC R60, c[0x0][0x40c] ;  /* 0x00010300ff3c2b82 */ /* 0x003e220000000800 */
[----:B------:R-:W-:-:S04]  /*2ac0*/  SHF.R.U64 R61, R84, 0x10, R85 ;  /* 0x00000010543d7819 */ /* 0x000fc80000001255 */
[----:B------:R-:W-:-:S07]  /*2ad0*/  SHF.L.U32 R61, R61, 0x10, RZ ;  /* 0x000000103d3d7819 */ /* 0x000fce00000006ff */
        /* <DEDUP_REMOVED lines=8> */
[----:B------:R-:W-:Y:S02]  /*2b60*/  IMAD.U32 R121, R85, 0x10000, RZ ;  /* 0x0001000055797824 */ /* 0x000fe400078e00ff */
[C---:B------:R-:W-:Y:S01]  /*2b70*/  @P1 FFMA.FTZ R61, R120.reuse, R122, R61 ;  /* 0x0000007a783d1223 */ /* 0x040fe2000001003d */
[----:B0-----:R-:W-:Y:S01]  /*2b80*/  @P2 FMUL.FTZ R60, R63, R60 ;  /* 0x0000003c3f3c2220 */ /* 0x001fe20000410000 */
[----:B------:R-:W0:Y:S01]  /*2b90*/  @P2 LDC R122, c[0x0][0x40c] ;  /* 0x00010300ff7a2b82 */ /* 0x000e220000000800 */
[----:B------:R-:W-:-:S03]  /*2ba0*/  @P1 FFMA.FTZ R121, R120, R62, R121 ;  /* 0x0000003e78791223 */ /* 0x000fc60000010079 */
        /* <DEDUP_REMOVED lines=19> */
.L_x_147:
[----:B------:R-:W-:Y:S05]  /*2ce0*/  BRA.U !UP0, `(.L_x_150) ;  /* 0x00000001089c7547 */ /* 0x000fea000b800000 */
[----:B01----:R-:W0:Y:S01]  /*2cf0*/  @P2 LDC R60, c[0x0][0x40c] ;  /* 0x00010300ff3c2b82 */ /* 0x003e220000000800 */
        /* <DEDUP_REMOVED lines=38> */
.L_x_150:
[----:B------:R-:W-:Y:S05]  /*2f60*/  @!P2 BRA `(.L_x_151) ;  /* 0x000000000020a947 */ /* 0x000fea0003800000 */
[----:B01----:R-:W-:Y:S01]  /*2f70*/  FFMA.FTZ R61, R71, R66, R67 ;  /* 0x00000042473d7223 */ /* 0x003fe20000010043 */
[----:B------:R-:W-:-:S03]  /*2f80*/  ISETP.GT.AND P1, PT, R119, RZ, PT ;  /* 0x000000ff7700720c */ /* 0x000fc60003f24270 */
[----:B------:R-:W-:-:S04]  /*2f90*/  FADD.FTZ R61, R74, -R61 ;  /* 0x8000003d4a3d7221 */ /* 0x000fc80000010000 */
[----:B------:R-:W-:-:S05]  /*2fa0*/  FMUL.FTZ R60, R120, R61 ;  /* 0x0000003d783c7220 */ /* 0x000fca0000410000 */
[----:B------:R-:W-:-:S05]  /*2fb0*/  FSEL R60, R60, RZ, P1 ;  /* 0x000000ff3c3c7208 */ /* 0x000fca0000800000 */
[----:B------:R-:W-:-:S05]  /*2fc0*/  FMUL.FTZ R60, R60, UR15 ;  /* 0x0000000f3c3c7c20 */ /* 0x000fca0008410000 */
[----:B------:R-:W-:-:S04]  /*2fd0*/  F2FP.BF16.F32.PACK_AB R60, RZ, R60 ;  /* 0x0000003cff3c723e */ /* 0x000fc800000010ff */
[----:B------:R-:W-:-:S07]  /*2fe0*/  PRMT R111, R60, 0x7610, R111 ;  /* 0x000076103c6f7816 */ /* 0x000fce000000006f */
.L_x_151:
        /* <DEDUP_REMOVED lines=9> */
.L_x_152:
        /* <DEDUP_REMOVED lines=9> */
.L_x_153:
        /* <DEDUP_REMOVED lines=9> */
.L_x_149:
[----:B------:R-:W-:Y:S05]  /*31a0*/  BRA.U !UP0, `(.L_x_154) ;  /* 0x0000000108247547 */ /* 0x000fea000b800000 */
[----:B01----:R-:W0:Y:S01]  /*31b0*/  LDC.64 R62, c[0x0][0x478] ;  /* 0x00011e00ff3e7b82 */ /* 0x003e220000000a00 */
[----:B------:R-:W-:Y:S02]  /*31c0*/  LOP3.LUT R60, R116, 0xffff, RZ, 0xc0, !PT ;  /* 0x0000ffff743c7812 */ /* 0x000fe400078ec0ff */
[----:B------:R-:W-:-:S03]  /*31d0*/  PRMT R121, R117, 0x5410, R118 ;  /* 0x0000541075797816 */ /* 0x000fc60000000076 */
[----:B------:R-:W-:-:S05]  /*31e0*/  IMAD.WIDE.U32 R60, R60, 0x10000, RZ ;  /* 0x000100003c3c7825 */ /* 0x000fca00078e00ff */
[----:B------:R-:W-:Y:S02]  /*31f0*/  LOP3.LUT R61, R121, R61, RZ, 0xfc, !PT ;  /* 0x0000003d793d7212 */ /* 0x000fe400078efcff */
[----:B------:R-:W-:Y:S02]  /*3200*/  IADD3 R121, PT, PT, R65, 0x80, RZ ;  /* 0x0000008041797810 */ /* 0x000fe40007ffe0ff */
[----:B------:R-:W-:-:S03]  /*3210*/  LOP3.LUT R60, R60, 0xffff, R115, 0xf8, !PT ;  /* 0x0000ffff3c3c7812 */ /* 0x000fc600078ef873 */
[----:B0-----:R-:W-:-:S05]  /*3220*/  IMAD.WIDE.U32 R62, R121, 0x8, R62 ;  /* 0x00000008793e7825 */ /* 0x001fca00078e003e */
[----:B------:R2:W-:Y:S02]  /*3230*/  STG.E.64 desc[UR10][R62.64], R60 ;  /* 0x0000003c3e007986 */ /* 0x0005e4000c101b0a */
.L_x_154:
[----:B------:R-:W-:Y:S05]  /*3240*/  @!P2 BRA `(.L_x_155) ;  /* 0x000000000024a947 */ /* 0x000fea0003800000 */
[----:B012---:R-:W0:Y:S01]  /*3250*/  LDC.64 R62, c[0x0][0x468] ;  /* 0x00011a00ff3e7b82 */ /* 0x007e220000000a00 */
        /* <DEDUP_REMOVED lines=8> */
.L_x_155:
[----:B------:R-:W-:Y:S05]  /*32e0*/  @!P0 BRA `(.L_x_156) ;  /* 0x0000000400388947 */ /* 0x000fea0003800000 */
[----:B------:R-:W-:Y:S05]  /*32f0*/  BRA.U !UP0, `(.L_x_157) ;  /* 0x0000000108a47547 */ /* 0x000fea000b800000 */
[----:B------:R-:W-:Y:S01]  /*3300*/  ISETP.GT.AND P1, PT, R119, RZ, PT ;  /* 0x000000ff7700720c */ /* 0x000fe20003f24270 */
[----:B------:R-:W4:Y:S01]  /*3310*/  @P2 LDC R116, c[0x0][0x40c] ;  /* 0x00010300ff742b82 */ /* 0x000f220000000800 */
[C---:B0123--:R-:W-:Y:S02]  /*3320*/  SHF.R.U64 R63, R82.reuse, 0x10, R83 ;  /* 0x00000010523f7819 */ /* 0x04ffe40000001253 */
        /* <DEDUP_REMOVED lines=13> */
[----:B------:R-:W-:Y:S02]  /*3400*/  IMAD.U32 R117, R83, 0x10000, RZ ;  /* 0x0001000053757824 */ /* 0x000fe400078e00ff */
[C---:B------:R-:W-:Y:S01]  /*3410*/  @P1 FFMA.FTZ R115, R120.reuse, R61, R115 ;  /* 0x0000003d78731223 */ /* 0x040fe20000010073 */
[----:B------:R-:W-:Y:S01]  /*3420*/  SHF.R.U32.HI R61, RZ, 0x10, R83 ;  /* 0x00000010ff3d7819 */ /* 0x000fe20000011653 */
[C---:B------:R-:W-:Y:S02]  /*3430*/  @P1 FFMA.FTZ R117, R120.reuse, R118, R117 ;  /* 0x0000007678751223 */ /* 0x040fe40000010075 */
[----:B----4-:R-:W-:Y:S01]  /*3440*/  @P2 FMUL.FTZ R116, R115, R116 ;  /* 0x0000007473742220 */ /* 0x010fe20000410000 */
[----:B------:R-:W-:Y:S02]  /*3450*/  SHF.L.U32 R61, R61, 0x10, RZ ;  /* 0x000000103d3d7819 */ /* 0x000fe400000006ff */
[----:B------:R-:W-:Y:S01]  /*3460*/  F2FP.BF16.F32.PACK_AB R115, RZ, R115 ;  /* 0x00000073ff73723e */ /* 0x000fe200000010ff */
[----:B0-----:R-:W-:Y:S01]  /*3470*/  @P2 FMUL.FTZ R62, R63, R62 ;  /* 0x0000003e3f3e2220 */ /* 0x001fe20000410000 */
[----:B------:R-:W-:Y:S01]  /*3480*/  @P2 F2FP.BF16.F32.PACK_AB R116, RZ, R116 ;  /* 0x00000074ff74223e */ /* 0x000fe200000010ff */
[----:B------:R-:W-:Y:S01]  /*3490*/  @P1 FFMA.FTZ R61, R120, R122, R61 ;  /* 0x0000007a783d1223 */ /* 0x000fe2000001003d */
[----:B------:R-:W-:-:S02]  /*34a0*/  F2FP.BF16.F32.PACK_AB R63, RZ, R63 ;  /* 0x0000003fff3f723e */ /* 0x000fc400000010ff */
[----:B------:R-:W-:Y:S02]  /*34b0*/  @P2 F2FP.BF16.F32.PACK_AB R62, RZ, R62 ;  /* 0x0000003eff3e223e */ /* 0x000fe400000010ff */
[----:B------:R-:W-:Y:S01]  /*34c0*/  @P2 PRMT R111, R116, 0x7610, R111 ;  /* 0x00007610746f2816 */ /* 0x000fe2000000006f */
[----:B-1----:R-:W-:Y:S01]  /*34d0*/  @P2 FMUL.FTZ R60, R117, R60 ;  /* 0x0000003c753c2220 */ /* 0x002fe20000410000 */
[----:B------:R-:W-:Y:S02]  /*34e0*/  @P2 PRMT R112, R62, 0x7610, R112 ;  /* 0x000076103e702816 */ /* 0x000fe40000000070 */
[----:B------:R-:W-:Y:S02]  /*34f0*/  F2FP.BF16.F32.PACK_AB R117, RZ, R117 ;  /* 0x00000075ff75723e */ /* 0x000fe400000010ff */
[----:B------:R-:W-:Y:S02]  /*3500*/  @P2 F2FP.BF16.F32.PACK_AB R60, RZ, R60 ;  /* 0x0000003cff3c223e */ /* 0x000fe400000010ff */
[----:B------:R-:W-:-:S02]  /*3510*/  F2FP.BF16.F32.PACK_AB R118, RZ, R61 ;  /* 0x0000003dff76723e */ /* 0x000fc400000010ff */
[----:B------:R-:W-:Y:S02]  /*3520*/  @P2 PRMT R113, R60, 0x7610, R113 ;  /* 0x000076103c712816 */ /* 0x000fe40000000071 */
[----:B------:R-:W-:Y:S01]  /*3530*/  PRMT R116, R63, 0x7610, R116 ;  /* 0x000076103f747816 */ /* 0x000fe20000000074 */
[----:B------:R-:W-:Y:S06]  /*3540*/  @!P2 BRA `(.L_x_158) ;  /* 0x0000000400d0a947 */ /* 0x000fec0003800000 */
[----:B------:R-:W-:-:S05]  /*3550*/  FMUL.FTZ R61, R61, UR15 ;  /* 0x0000000f3d3d7c20 */ /* 0x000fca0008410000 */
[----:B------:R-:W-:-:S04]  /*3560*/  F2FP.BF16.F32.PACK_AB R61, RZ, R61 ;  /* 0x0000003dff3d723e */ /* 0x000fc800000010ff */
[----:B------:R-:W-:Y:S01]  /*3570*/  PRMT R114, R61, 0x7610, R114 ;  /* 0x000076103d727816 */ /* 0x000fe20000000072 */
[----:B------:R-:W-:Y:S06]  /*3580*/  BRA `(.L_x_158) ;  /* 0x0000000400c07947 */ /* 0x000fec0003800000 */
.L_x_157:
[----:B------:R-:W-:Y:S01]  /*3590*/  ISETP.GT.AND P1, PT, R119, RZ, PT ;  /* 0x000000ff7700720c */ /* 0x000fe20003f24270 */
[----:B0123--:R-:W0:Y:S01]  /*35a0*/  @P2 LDC R60, c[0x0][0x40c] ;  /* 0x00010300ff3c2b82 */ /* 0x00fe220000000800 */
        /* <DEDUP_REMOVED lines=34> */
.L_x_156:
[----:B------:R-:W-:Y:S05]  /*37d0*/  BRA.U !UP0, `(.L_x_159) ;  /* 0x00000001089c7547 */ /* 0x000fea000b800000 */
[----:B0123--:R-:W0:Y:S01]  /*37e0*/  @P2 LDC R60, c[0x0][0x40c] ;  /* 0x00010300ff3c2b82 */ /* 0x00fe220000000800 */
        /* <DEDUP_REMOVED lines=38> */
.L_x_159:
[----:B------:R-:W-:Y:S05]  /*3a50*/  @!P2 BRA `(.L_x_160) ;  /* 0x000000000020a947 */ /* 0x000fea0003800000 */
[----:B0123--:R-:W-:Y:S01]  /*3a60*/  FFMA.FTZ R61, R77, R66, R67 ;  /* 0x000000424d3d7223 */ /* 0x00ffe20000010043 */
[----:B------:R-:W-:-:S03]  /*3a70*/  ISETP.GT.AND P1, PT, R119, RZ, PT ;  /* 0x000000ff7700720c */ /* 0x000fc60003f24270 */
[----:B------:R-:W-:-:S04]  /*3a80*/  FADD.FTZ R61, R98, -R61 ;  /* 0x8000003d623d7221 */ /* 0x000fc80000010000 */
[----:B------:R-:W-:-:S05]  /*3a90*/  FMUL.FTZ R60, R120, R61 ;  /* 0x0000003d783c7220 */ /* 0x000fca0000410000 */
[----:B------:R-:W-:-:S05]  /*3aa0*/  FSEL R60, R60, RZ, P1 ;  /* 0x000000ff3c3c7208 */ /* 0x000fca0000800000 */
[----:B------:R-:W-:-:S05]  /*3ab0*/  FMUL.FTZ R60, R60, UR15 ;  /* 0x0000000f3c3c7c20 */ /* 0x000fca0008410000 */
[----:B------:R-:W-:-:S04]  /*3ac0*/  F2FP.BF16.F32.PACK_AB R60, RZ, R60 ;  /* 0x0000003cff3c723e */ /* 0x000fc800000010ff */
[----:B------:R-:W-:-:S07]  /*3ad0*/  PRMT R111, R60, 0x7610, R111 ;  /* 0x000076103c6f7816 */ /* 0x000fce000000006f */
.L_x_160:
        /* <DEDUP_REMOVED lines=9> */
.L_x_161:
        /* <DEDUP_REMOVED lines=9> */
.L_x_162:
        /* <DEDUP_REMOVED lines=9> */
.L_x_158:
[----:B------:R-:W-:Y:S05]  /*3c90*/  BRA.U !UP0, `(.L_x_163) ;  /* 0x0000000108247547 */ /* 0x000fea000b800000 */
[----:B0123--:R-:W0:Y:S01]  /*3ca0*/  LDC.64 R62, c[0x0][0x478] ;  /* 0x00011e00ff3e7b82 */ /* 0x00fe220000000a00 */
        /* <DEDUP_REMOVED lines=8> */
.L_x_163:
[----:B------:R-:W-:Y:S05]  /*3d30*/  @!P2 BRA `(.L_x_164) ;  /* 0x000000000024a947 */ /* 0x000fea0003800000 */
[----:B01234-:R-:W0:Y:S01]  /*3d40*/  LDC.64 R62, c[0x0][0x468] ;  /* 0x00011a00ff3e7b82 */ /* 0x01fe220000000a00 */
        /* <DEDUP_REMOVED lines=8> */
.L_x_164:
[----:B------:R-:W-:Y:S05]  /*3dd0*/  @!P0 BRA `(.L_x_165) ;  /* 0x0000000400388947 */ /* 0x000fea0003800000 */
[----:B------:R-:W-:Y:S05]  /*3de0*/  BRA.U !UP0, `(.L_x_166) ;  /* 0x0000000108a47547 */ /* 0x000fea000b800000 */
[----:B------:R-:W-:Y:S01]  /*3df0*/  ISETP.GT.AND P1, PT, R119, RZ, PT ;  /* 0x000000ff7700720c */ /* 0x000fe20003f24270 */
[----:B------:R-:W5:Y:S01]  /*3e00*/  @P2 LDC R116, c[0x0][0x40c] ;  /* 0x00010300ff742b82 */ /* 0x000f620000000800 */
[C---:B01234-:R-:W-:Y:S02]  /*3e10*/  SHF.R.U64 R63, R80.reuse, 0x10, R81 ;  /* 0x00000010503f7819 */ /* 0x05ffe40000001251 */
[----:B------:R-:W-:-:S03]  /*3e20*/  SHF.L.U32 R115, R80, 0x10, RZ ;  /* 0x0000001050737819 */ /* 0x000fc600000006ff */
[----:B------:R-:W-:Y:S02]  /*3e30*/  IMAD.U32 R63, R63, 0x10000, RZ ;  /* 0x000100003f3f7824 */ /* 0x000fe400078e00ff */
        /* <DEDUP_REMOVED lines=16> */
[----:B-----5:R-:W-:Y:S01]  /*3f40*/  @P2 FMUL.FTZ R116, R115, R116 ;  /* 0x0000007473742220 */ /* 0x020fe20000410000 */
        /* <DEDUP_REMOVED lines=19> */
.L_x_166:
[----:B------:R-:W-:Y:S01]  /*4080*/  ISETP.GT.AND P1, PT, R119, RZ, PT ;  /* 0x000000ff7700720c */ /* 0x000fe20003f24270 */
[----:B01234-:R-:W0:Y:S01]  /*4090*/  @P2 LDC R60, c[0x0][0x40c] ;  /* 0x00010300ff3c2b82 */ /* 0x01fe220000000800 */
        /* <DEDUP_REMOVED lines=26> */
[----:B------:R-:W-:-:S04]  /*4240*/  @P1 FFMA.FTZ R60, R18, R66, R67 ;  /* 0x00000042123c1223 */ /* 0x000fc80000010043 */
[----:B------:R-:W-:Y:S02]  /*4250*/  IMAD.U32 R61, R61, 0x10000, RZ ;  /* 0x000100003d3d7824 */ /* 0x000fe400078e00ff */
[----:B------:R-:W-:-:S04]  /*4260*/  @P1 FADD.FTZ R60, R19, -R60 ;  /* 0x8000003c133c1221 */ /* 0x000fc80000010000 */
[----:B------:R-:W-:-:S04]  /*4270*/  @P1 FFMA.FTZ R61, R120, R60, R61 ;  /* 0x0000003c783d1223 */ /* 0x000fc8000001003d */
[----:B------:R-:W-:-:S05]  /*4280*/  FMUL.FTZ R61, R61, UR15 ;  /* 0x0000000f3d3d7c20 */ /* 0x000fca0008410000 */
[----:B------:R-:W-:-:S04]  /*4290*/  F2FP.BF16.F32.PACK_AB R61, RZ, R61 ;  /* 0x0000003dff3d723e */ /* 0x000fc800000010ff */
[----:B------:R-:W-:Y:S01]  /*42a0*/  PRMT R114, R61, 0x7610, R114 ;  /* 0x000076103d727816 */ /* 0x000fe20000000072 */
[----:B------:R-:W-:Y:S06]  /*42b0*/  BRA `(.L_x_167) ;  /* 0x0000000400307947 */ /* 0x000fec0003800000 */
.L_x_165:
[----:B------:R-:W-:Y:S05]  /*42c0*/  BRA.U !UP0, `(.L_x_168) ;  /* 0x00000001089c7547 */ /* 0x000fea000b800000 */
[----:B01234-:R-:W0:Y:S01]  /*42d0*/  @P2 LDC R60, c[0x0][0x40c] ;  /* 0x00010300ff3c2b82 */ /* 0x01fe220000000800 */
        /* <DEDUP_REMOVED lines=38> */
.L_x_168:
[----:B------:R-:W-:Y:S05]  /*4540*/  @!P2 BRA `(.L_x_169) ;  /* 0x000000000020a947 */ /* 0x000fea0003800000 */
[----:B01234-:R-:W-:Y:S01]  /*4550*/  FFMA.FTZ R61, R103, R66, R67 ;  /* 0x00000042673d7223 */ /* 0x01ffe20000010043 */
[----:B------:R-:W-:-:S03]  /*4560*/  ISETP.GT.AND P1, PT, R119, RZ, PT ;  /* 0x000000ff7700720c */ /* 0x000fc60003f24270 */
[----:B------:R-:W-:-:S04]  /*4570*/  FADD.FTZ R61, R104, -R61 ;  /* 0x8000003d683d7221 */ /* 0x000fc80000010000 */
[----:B------:R-:W-:-:S05]  /*4580*/  FMUL.FTZ R60, R120, R61 ;  /* 0x0000003d783c7220 */ /* 0x000fca0000410000 */
[----:B------:R-:W-:-:S05]  /*4590*/  FSEL R60, R60, RZ, P1 ;  /* 0x000000ff3c3c7208 */ /* 0x000fca0000800000 */
[----:B------:R-:W-:-:S05]  /*45a0*/  FMUL.FTZ R60, R60, UR15 ;  /* 0x0000000f3c3c7c20 */ /* 0x000fca0008410000 */
[----:B------:R-:W-:-:S04]  /*45b0*/  F2FP.BF16.F32.PACK_AB R60, RZ, R60 ;  /* 0x0000003cff3c723e */ /* 0x000fc800000010ff */
[----:B------:R-:W-:-:S07]  /*45c0*/  PRMT R111, R60, 0x7610, R111 ;  /* 0x000076103c6f7816 */ /* 0x000fce000000006f */
.L_x_169:
        /* <DEDUP_REMOVED lines=9> */
.L_x_170:
        /* <DEDUP_REMOVED lines=9> */
.L_x_171:
        /* <DEDUP_REMOVED lines=9> */
.L_x_167:
[----:B------:R-:W-:Y:S05]  /*4780*/  BRA.U !UP0, `(.L_x_172) ;  /* 0x0000000108247547 */ /* 0x000fea000b800000 */
        /* <DEDUP_REMOVED lines=9> */
.L_x_172:
        /* <DEDUP_REMOVED lines=10> */
.L_x_173:
[----:B------:R-:W-:Y:S05]  /*48c0*/  @!P0 BRA `(.L_x_174) ;  /* 0x00000004003c8947 */ /* 0x000fea0003800000 */
[----:B------:R-:W-:Y:S05]  /*48d0*/  BRA.U !UP0, `(.L_x_175) ;  /* 0x0000000108a87547 */ /* 0x000fea000b800000 */
[----:B------:R-:W-:Y:S01]  /*48e0*/  ISETP.GT.AND P0, PT, R119, RZ, PT ;  /* 0x000000ff7700720c */ /* 0x000fe20003f04270 */
[----:B------:R-:W5:Y:S01]  /*48f0*/  @P2 LDC R118, c[0x0][0x40c] ;  /* 0x00010300ff762b82 */ /* 0x000f620000000800 */
[----:B01234-:R-:W-:-:S04]  /*4900*/  SHF.R.U64 R61, R78, 0x10, R79 ;  /* 0x000000104e3d7819 */ /* 0x01ffc8000000124f */
[----:B------:R-:W-:-:S03]  /*4910*/  SHF.L.U32 R61, R61, 0x10, RZ ;  /* 0x000000103d3d7819 */ /* 0x000fc600000006ff */
[----:B------:R-:W0:Y:S04]  /*4920*/  @P2 LDC R122, c[0x0][0x40c] ;  /* 0x00010300ff7a2b82 */ /* 0x000e280000000800 */
[-CC-:B------:R-:W-:Y:S01]  /*4930*/  @P0 FFMA.FTZ R63, R107, R66.reuse, R67.reuse ;  /* 0x000000426b3f0223 */ /* 0x180fe20000010043 */
[-CC-:B------:R-:W-:Y:S01]  /*4940*/  @P0 FFMA.FTZ R116, R72, R66.reuse, R67.reuse ;  /* 0x0000004248740223 */ /* 0x180fe20000010043 */
[-CC-:B------:R-:W-:Y:S01]  /*4950*/  @P0 FFMA.FTZ R60, R100, R66.reuse, R67.reuse ;  /* 0x00000042643c0223 */ /* 0x180fe20000010043 */
[----:B------:R-:W-:Y:S01]  /*4960*/  @P0 FFMA.FTZ R115, R109, R66, R67 ;  /* 0x000000426d730223 */ /* 0x000fe20000010043 */
[----:B------:R-:W1:Y:S01]  /*4970*/  @P2 LDC R62, c[0x0][0x40c] ;  /* 0x00010300ff3e2b82 */ /* 0x000e620000000800 */
[----:B------:R-:W-:Y:S01]  /*4980*/  SHF.L.U32 R67, R78, 0x10, RZ ;  /* 0x000000104e437819 */ /* 0x000fe200000006ff */
[----:B------:R-:W-:Y:S01]  /*4990*/  @P0 FADD.FTZ R63, R108, -R63 ;  /* 0x8000003f6c3f0221 */ /* 0x000fe20000010000 */
[----:B------:R-:W-:Y:S01]  /*49a0*/  @P0 FADD.FTZ R66, R110, -R115 ;  /* 0x800000736e420221 */ /* 0x000fe20000010000 */
[----:B------:R-:W-:Y:S01]  /*49b0*/  SHF.L.U32 R115, R79, 0x10, RZ ;  /* 0x000000104f737819 */ /* 0x000fe200000006ff */
[----:B------:R-:W-:Y:S01]  /*49c0*/  @P0 FADD.FTZ R116, R73, -R116 ;  /* 0x8000007449740221 */ /* 0x000fe20000010000 */
[C---:B------:R-:W-:Y:S01]  /*49d0*/  @P0 FFMA.FTZ R67, R120.reuse, R63, R67 ;  /* 0x0000003f78430223 */ /* 0x040fe20000010043 */
[----:B------:R-:W-:Y:S01]  /*49e0*/  SHF.R.U32.HI R63, RZ, 0x10, R79 ;  /* 0x00000010ff3f7819 */ /* 0x000fe2000001164f */
[----:B------:R-:W-:Y:S01]  /*49f0*/  @P0 FADD.FTZ R60, R101, -R60 ;  /* 0x8000003c653c0221 */ /* 0x000fe20000010000 */
[C---:B------:R-:W-:Y:S01]  /*4a00*/  @P0 FFMA.FTZ R61, R120.reuse, R116, R61 ;  /* 0x00000074783d0223 */ /* 0x040fe2000001003d */
[----:B------:R-:W-:Y:S01]  /*4a10*/  @P0 FFMA.FTZ R115, R120, R66, R115 ;  /* 0x0000004278730223 */ /* 0x000fe20000010073 */
[----:B------:R-:W-:-:S04]  /*4a20*/  SHF.L.U32 R63, R63, 0x10, RZ ;  /* 0x000000103f3f7819 */ /* 0x000fc800000006ff */
[----:B------:R-:W-:Y:S01]  /*4a30*/  F2FP.BF16.F32.PACK_AB R117, RZ, R115 ;  /* 0x00000073ff75723e */ /* 0x000fe200000010ff */
[----:B------:R-:W-:Y:S01]  /*4a40*/  @P0 FFMA.FTZ R63, R120, R60, R63 ;  /* 0x0000003c783f0223 */ /* 0x000fe2000001003f */
[----:B-----5:R-:W-:Y:S01]  /*4a50*/  @P2 FMUL.FTZ R60, R67, R118 ;  /* 0x00000076433c2220 */ /* 0x020fe20000410000 */
[----:B0-----:R-:W-:Y:S01]  /*4a60*/  @P2 FMUL.FTZ R66, R61, R122 ;  /* 0x0000007a3d422220 */ /* 0x001fe20000410000 */
[----:B------:R-:W-:Y:S02]  /*4a70*/  F2FP.BF16.F32.PACK_AB R67, RZ, R67 ;  /* 0x00000043ff43723e */ /* 0x000fe400000010ff */
[----:B------:R-:W-:Y:S02]  /*4a80*/  F2FP.BF16.F32.PACK_AB R61, RZ, R61 ;  /* 0x0000003dff3d723e */ /* 0x000fe400000010ff */
[----:B------:R-:W-:Y:S01]  /*4a90*/  @P2 F2FP.BF16.F32.PACK_AB R60, RZ, R60 ;  /* 0x0000003cff3c223e */ /* 0x000fe200000010ff */
[----:B-1----:R-:W-:Y:S01]  /*4aa0*/  @P2 FMUL.FTZ R62, R115, R62 ;  /* 0x0000003e733e2220 */ /* 0x002fe20000410000 */
[----:B------:R-:W-:-:S02]  /*4ab0*/  @P2 F2FP.BF16.F32.PACK_AB R66, RZ, R66 ;  /* 0x00000042ff42223e */ /* 0x000fc400000010ff */
[----:B------:R-:W-:Y:S02]  /*4ac0*/  @P2 PRMT R111, R60, 0x7610, R111 ;  /* 0x000076103c6f2816 */ /* 0x000fe4000000006f */
[----:B------:R-:W-:Y:S02]  /*4ad0*/  @P2 F2FP.BF16.F32.PACK_AB R62, RZ, R62 ;  /* 0x0000003eff3e223e */ /* 0x000fe400000010ff */
[----:B------:R-:W-:Y:S02]  /*4ae0*/  @P2 PRMT R112, R66, 0x7610, R112 ;  /* 0x0000761042702816 */ /* 0x000fe40000000070 */
[----:B------:R-:W-:Y:S02]  /*4af0*/  @P2 PRMT R113, R62, 0x7610, R113 ;  /* 0x000076103e712816 */ /* 0x000fe40000000071 */
[----:B------:R-:W-:Y:S02]  /*4b00*/  F2FP.BF16.F32.PACK_AB R118, RZ, R63 ;  /* 0x0000003fff76723e */ /* 0x000fe400000010ff */
[----:B------:R-:W-:-:S02]  /*4b10*/  PRMT R115, R67, 0x7610, R115 ;  /* 0x0000761043737816 */ /* 0x000fc40000000073 */
[----:B------:R-:W-:Y:S01]  /*4b20*/  PRMT R116, R61, 0x7610, R116 ;  /* 0x000076103d747816 */ /* 0x000fe20000000074 */
[----:B------:R-:W-:Y:S06]  /*4b30*/  @!P2 BRA `(.L_x_176) ;  /* 0x0000000400d8a947 */ /* 0x000fec0003800000 */
[----:B------:R-:W-:-:S05]  /*4b40*/  FMUL.FTZ R63, R63, UR15 ;  /* 0x0000000f3f3f7c20 */ /* 0x000fca0008410000 */
[----:B------:R-:W-:-:S04]  /*4b50*/  F2FP.BF16.F32.PACK_AB R63, RZ, R63 ;  /* 0x0000003fff3f723e */ /* 0x000fc800000010ff */
[----:B------:R-:W-:Y:S01]  /*4b60*/  PRMT R114, R63, 0x7610, R114 ;  /* 0x000076103f727816 */ /* 0x000fe20000000072 */
[----:B------:R-:W-:Y:S06]  /*4b70*/  BRA `(.L_x_176) ;  /* 0x0000000400c87947 */ /* 0x000fec0003800000 */
.L_x_175:
[----:B------:R-:W-:Y:S01]  /*4b80*/  ISETP.GT.AND P0, PT, R119, RZ, PT ;  /* 0x000000ff7700720c */ /* 0x000fe20003f04270 */
[----:B------:R-:W5:Y:S01]  /*4b90*/  @P2 LDC R122, c[0x0][0x40c] ;  /* 0x00010300ff7a2b82 */ /* 0x000f620000000800 */
[----:B01234-:R-:W-:-:S05]  /*4ba0*/  SHF.R.U64 R61, R78, 0x10, R79 ;  /* 0x000000104e3d7819 */ /* 0x01ffca000000124f */
        /* <DEDUP_REMOVED lines=10> */
[C---:B------:R-:W-:Y:S02]  /*4c50*/  @P0 FFMA.FTZ R61, R120.reuse, R62, R61 ;  /* 0x0000003e783d0223 */ /* 0x040fe4000001003d */
[----:B------:R-:W0:Y:S02]  /*4c60*/  @P2 LDC R62, c[0x0][0x40c] ;  /* 0x00010300ff3e2b82 */ /* 0x000e240000000800 */
[----:B------:R-:W-:-:S04]  /*4c70*/  @P0 FFMA.FTZ R119, R120, R60, R119 ;  /* 0x0000003c78770223 */ /* 0x000fc80000010077 */
[----:B-----5:R-:W-:Y:S02]  /*4c80*/  @P2 FMUL.FTZ R119, R119, R122 ;  /* 0x0000007a77772220 */ /* 0x020fe40000410000 */
[----:B------:R-:W1:Y:S03]  /*4c90*/  @P2 LDC R60, c[0x0][0x40c] ;  /* 0x00010300ff3c2b82 */ /* 0x000e660000000800 */
[----:B------:R-:W-:-:S04]  /*4ca0*/  @P2 F2FP.BF16.F32.PACK_AB R119, RZ, R119 ;  /* 0x00000077ff77223e */ /* 0x000fc800000010ff */
        /* <DEDUP_REMOVED lines=17> */
.L_x_174:
[----:B------:R-:W-:Y:S05]  /*4dc0*/  BRA.U !UP0, `(.L_x_177) ;  /* 0x0000000108a47547 */ /* 0x000fea000b800000 */
[----:B01234-:R-:W0:Y:S01]  /*4dd0*/  @P2 LDC R62, c[0x0][0x40c] ;  /* 0x00010300ff3e2b82 */ /* 0x01fe220000000800 */
[-CC-:B------:R-:W-:Y:S01]  /*4de0*/  FFMA.FTZ R116, R72, R66.reuse, R67.reuse ;  /* 0x0000004248747223 */ /* 0x180fe20000010043 */
[-CC-:B------:R-:W-:Y:S01]  /*4df0*/  FFMA.FTZ R63, R107, R66.reuse, R67.reuse ;  /* 0x000000426b3f7223 */ /* 0x180fe20000010043 */
[-CC-:B------:R-:W-:Y:S01]  /*4e00*/  FFMA.FTZ R115, R109, R66.reuse, R67.reuse ;  /* 0x000000426d737223 */ /* 0x180fe20000010043 */
[----:B------:R-:W-:Y:S01]  /*4e10*/  FFMA.FTZ R66, R100, R66, R67 ;  /* 0x0000004264427223 */ /* 0x000fe20000010043 */
[----:B------:R-:W-:Y:S01]  /*4e20*/  FADD.FTZ R67, R73, -R116 ;  /* 0x8000007449437221 */ /* 0x000fe20000010000 */
[----:B------:R-:W-:Y:S01]  /*4e30*/  FADD.FTZ R63, R108, -R63 ;  /* 0x8000003f6c3f7221 */ /* 0x000fe20000010000 */
[----:B------:R-:W-:Y:S01]  /*4e40*/  FADD.FTZ R115, R110, -R115 ;  /* 0x800000736e737221 */ /* 0x000fe20000010000 */
[----:B------:R-:W1:Y:S01]  /*4e50*/  @P2 LDC R61, c[0x0][0x40c] ;  /* 0x00010300ff3d2b82 */ /* 0x000e620000000800 */
[----:B------:R-:W-:Y:S01]  /*4e60*/  FADD.FTZ R117, R101, -R66 ;  /* 0x8000004265757221 */ /* 0x000fe20000010000 */
[C---:B------:R-:W-:Y:S01]  /*4e70*/  FMUL.FTZ R66, R120.reuse, R67 ;  /* 0x0000004378427220 */ /* 0x040fe20000410000 */
[C---:B------:R-:W-:Y:S01]  /*4e80*/  FMUL.FTZ R63, R120.reuse, R63 ;  /* 0x0000003f783f7220 */ /* 0x040fe20000410000 */
[C---:B------:R-:W-:Y:S01]  /*4e90*/  FMUL.FTZ R67, R120.reuse, R115 ;  /* 0x0000007378437220 */ /* 0x040fe20000410000 */
[----:B------:R-:W-:Y:S01]  /*4ea0*/  ISETP.GT.AND P0, PT, R119, RZ, PT ;  /* 0x000000ff7700720c */ /* 0x000fe20003f04270 */
[----:B------:R-:W-:-:S02]  /*4eb0*/  FMUL.FTZ R120, R120, R117 ;  /* 0x0000007578787220 */ /* 0x000fc40000410000 */
[----:B------:R-:W2:Y:S01]  /*4ec0*/  @P2 LDC R60, c[0x0][0x40c] ;  /* 0x00010300ff3c2b82 */ /* 0x000ea20000000800 */
[----:B------:R-:W-:Y:S02]  /*4ed0*/  FSEL R63, R63, RZ, P0 ;  /* 0x000000ff3f3f7208 */ /* 0x000fe40000000000 */
[----:B------:R-:W-:Y:S02]  /*4ee0*/  FSEL R66, R66, RZ, P0 ;  /* 0x000000ff42427208 */ /* 0x000fe40000000000 */
[----:B------:R-:W-:Y:S02]  /*4ef0*/  FSEL R67, R67, RZ, P0 ;  /* 0x000000ff43437208 */ /* 0x000fe40000000000 */
[----:B------:R-:W-:Y:S01]  /*4f00*/  FSEL R120, R120, RZ, P0 ;  /* 0x000000ff78787208 */ /* 0x000fe20000000000 */
[----:B0-----:R-:W-:Y:S01]  /*4f10*/  @P2 FMUL.FTZ R62, R63, R62 ;  /* 0x0000003e3f3e2220 */ /* 0x001fe20000410000 */
[----:B------:R-:W-:Y:S02]  /*4f20*/  F2FP.BF16.F32.PACK_AB R63, RZ, R63 ;  /* 0x0000003fff3f723e */ /* 0x000fe400000010ff */
[----:B------:R-:W-:-:S02]  /*4f30*/  F2FP.BF16.F32.PACK_AB R118, RZ, R120 ;  /* 0x00000078ff76723e */ /* 0x000fc400000010ff */
[----:B------:R-:W-:Y:S02]  /*4f40*/  @P2 F2FP.BF16.F32.PACK_AB R62, RZ, R62 ;  /* 0x0000003eff3e223e */ /* 0x000fe400000010ff */
[----:B------:R-:W-:Y:S01]  /*4f50*/  PRMT R115, R63, 0x7610, R115 ;  /* 0x000076103f737816 */ /* 0x000fe20000000073 */
[----:B-1----:R-:W-:Y:S01]  /*4f60*/  @P2 FMUL.FTZ R61, R66, R61 ;  /* 0x0000003d423d2220 */ /* 0x002fe20000410000 */
[----:B------:R-:W-:Y:S02]  /*4f70*/  F2FP.BF16.F32.PACK_AB R66, RZ, R66 ;  /* 0x00000042ff42723e */ /* 0x000fe400000010ff */
[----:B------:R-:W-:Y:S02]  /*4f80*/  @P2 PRMT R111, R62, 0x7610, R111 ;  /* 0x000076103e6f2816 */ /* 0x000fe4000000006f */
[----:B------:R-:W-:Y:S02]  /*4f90*/  @P2 F2FP.BF16.F32.PACK_AB R61, RZ, R61 ;  /* 0x0000003dff3d223e */ /* 0x000fe400000010ff */
[----:B------:R-:W-:Y:S01]  /*4fa0*/  PRMT R116, R66, 0x7610, R116 ;  /* 0x0000761042747816 */ /* 0x000fe20000000074 */
[----:B--2---:R-:W-:Y:S01]  /*4fb0*/  @P2 FMUL.FTZ R60, R67, R60 ;  /* 0x0000003c433c2220 */ /* 0x004fe20000410000 */
[----:B------:R-:W-:-:S02]  /*4fc0*/  F2FP.BF16.F32.PACK_AB R67, RZ, R67 ;  /* 0x00000043ff43723e */ /* 0x000fc400000010ff */
[----:B------:R-:W-:Y:S02]  /*4fd0*/  @P2 PRMT R112, R61, 0x7610, R112 ;  /* 0x000076103d702816 */ /* 0x000fe40000000070 */
[----:B------:R-:W-:Y:S02]  /*4fe0*/  @P2 F2FP.BF16.F32.PACK_AB R60, RZ, R60 ;  /* 0x0000003cff3c223e */ /* 0x000fe400000010ff */
[----:B------:R-:W-:Y:S02]  /*4ff0*/  PRMT R117, R67, 0x7610, R117 ;  /* 0x0000761043757816 */ /* 0x000fe40000000075 */
[----:B------:R-:W-:Y:S01]  /*5000*/  @P2 PRMT R113, R60, 0x7610, R113 ;  /* 0x000076103c712816 */ /* 0x000fe20000000071 */
[----:B------:R-:W-:Y:S06]  /*5010*/  @!P2 BRA `(.L_x_176) ;  /* 0x0000000000a0a947 */ /* 0x000fec0003800000 */
[----:B------:R-:W-:-:S05]  /*5020*/  FMUL.FTZ R60, R120, UR15 ;  /* 0x0000000f783c7c20 */ /* 0x000fca0008410000 */
[----:B------:R-:W-:-:S04]  /*5030*/  F2FP.BF16.F32.PACK_AB R60, RZ, R60 ;  /* 0x0000003cff3c723e */ /* 0x000fc800000010ff */
[----:B------:R-:W-:Y:S01]  /*5040*/  PRMT R114, R60, 0x7610, R114 ;  /* 0x000076103c727816 */ /* 0x000fe20000000072 */
[----:B------:R-:W-:Y:S06]  /*5050*/  BRA `(.L_x_176) ;  /* 0x0000000000907947 */ /* 0x000fec0003800000 */
.L_x_177:
[----:B01234-:R-:W0:Y:S01]  /*5060*/  @P2 LDC R60, c[0x0][0x40c] ;  /* 0x00010300ff3c2b82 */ /* 0x01fe220000000800 */
        /* <DEDUP_REMOVED lines=9> */
.L_x_178:
        /* <DEDUP_REMOVED lines=9> */
.L_x_179:
[----:B------:R-:W-:Y:S01]  /*5190*/  FFMA.FTZ R62, R100, R66, R67 ;  /* 0x00000042643e7223 */ /* 0x000fe20000010043 */
[----:B------:R-:W-:Y:S06]  /*51a0*/  @!P2 BRA `(.L_x_180) ;  /* 0x000000000020a947 */ /* 0x000fec0003800000 */
        /* <DEDUP_REMOVED lines=8> */
.L_x_180:
[----:B------:R-:W-:Y:S01]  /*5230*/  FADD.FTZ R61, R101, -R62 ;  /* 0x8000003e653d7221 */ /* 0x000fe20000010000 */
[----:B------:R-:W-:-:S03]  /*5240*/  ISETP.GT.AND P0, PT, R119, RZ, PT ;  /* 0x000000ff7700720c */ /* 0x000fc60003f04270 */
[----:B------:R-:W-:-:S05]  /*5250*/  FMUL.FTZ R61, R120, R61 ;  /* 0x0000003d783d7220 */ /* 0x000fca0000410000 */
[----:B------:R-:W-:-:S05]  /*5260*/  FSEL R61, R61, RZ, P0 ;  /* 0x000000ff3d3d7208 */ /* 0x000fca0000000000 */
[----:B0-----:R-:W-:-:S05]  /*5270*/  @P2 FMUL.FTZ R60, R61, R60 ;  /* 0x0000003c3d3c2220 */ /* 0x001fca0000410000 */
[----:B------:R-:W-:-:S04]  /*5280*/  @P2 F2FP.BF16.F32.PACK_AB R60, RZ, R60 ;  /* 0x0000003cff3c223e */ /* 0x000fc800000010ff */
[----:B------:R-:W-:-:S07]  /*5290*/  @P2 PRMT R114, R60, 0x7610, R114 ;  /* 0x000076103c722816 */ /* 0x000fce0000000072 */
.L_x_176:
[----:B------:R-:W-:Y:S05]  /*52a0*/  BRA.U !UP0, `(.L_x_181) ;  /* 0x0000000108247547 */ /* 0x000fea000b800000 */
[----:B------:R-:W0:Y:S01]  /*52b0*/  LDC.64 R60, c[0x0][0x478] ;  /* 0x00011e00ff3c7b82 */ /* 0x000e220000000a00 */
[----:B------:R-:W-:Y:S02]  /*52c0*/  LOP3.LUT R62, R116, 0xffff, RZ, 0xc0, !PT ;  /* 0x0000ffff743e7812 */ /* 0x000fe400078ec0ff */
[----:B------:R-:W-:Y:S02]  /*52d0*/  IADD3 R65, PT, PT, R65, 0x200, RZ ;  /* 0x0000020041417810 */ /* 0x000fe40007ffe0ff */
[----:B------:R-:W-:Y:S01]  /*52e0*/  PRMT R67, R117, 0x5410, R118 ;  /* 0x0000541075437816 */ /* 0x000fe20000000076 */
[----:B------:R-:W-:-:S05]  /*52f0*/  IMAD.WIDE.U32 R62, R62, 0x10000, RZ ;  /* 0x000100003e3e7825 */ /* 0x000fca00078e00ff */
[----:B------:R-:W-:Y:S02]  /*5300*/  LOP3.LUT R63, R67, R63, RZ, 0xfc, !PT ;  /* 0x0000003f433f7212 */ /* 0x000fe400078efcff */
[----:B------:R-:W-:Y:S01]  /*5310*/  LOP3.LUT R62, R62, 0xffff, R115, 0xf8, !PT ;  /* 0x0000ffff3e3e7812 */ /* 0x000fe200078ef873 */
[----:B0-----:R-:W-:-:S05]  /*5320*/  IMAD.WIDE.U32 R60, R65, 0x8, R60 ;  /* 0x00000008413c7825 */ /* 0x001fca00078e003c */
[----:B------:R0:W-:Y:S02]  /*5330*/  STG.E.64 desc[UR10][R60.64], R62 ;  /* 0x0000003e3c007986 */ /* 0x0001e4000c101b0a */
.L_x_181:
[----:B------:R-:W-:Y:S05]  /*5340*/  @!P2 BRA `(.L_x_182) ;  /* 0x000000000024a947 */ /* 0x000fea0003800000 */
[----:B0-----:R-:W0:Y:S01]  /*5350*/  LDC.64 R60, c[0x0][0x468] ;  /* 0x00011a00ff3c7b82 */ /* 0x001e220000000a00 */
        /* <DEDUP_REMOVED lines=8> */
.L_x_182:
[----:B01----:R-:W0:Y:S01]  /*53e0*/  LDC.64 R60, c[0x0][0x380] ;  /* 0x0000e000ff3c7b82 */ /* 0x003e220000000a00 */
[----:B------:R-:W-:Y:S01]  /*53f0*/  UPLOP3.LUT UP1, UPT, UPT, UPT, UP1, 0x40, 0x4 ;  /* 0x000000000004789c */ /* 0x000fe20003f2e810 */
[----:B0-----:R-:W-:-:S04]  /*5400*/  IADD3 R0, PT, PT, R0, R60, RZ ;  /* 0x0000003c00007210 */ /* 0x001fc80007ffe0ff */
[----:B------:R-:W-:-:S13]  /*5410*/  ISETP.GE.AND P0, PT, R0, R61, PT ;  /* 0x0000003d0000720c */ /* 0x000fda0003f06270 */
[----:B------:R-:W-:Y:S05]  /*5420*/  @!P0 BRA `(.L_x_183) ;  /* 0xffffffac00a08947 */ /* 0x000fea000383ffff */
.L_x_133:
[----:B------:R-:W0:Y:S08]  /*5430*/  S2UR UR4, SR_CTAID.X ;  /* 0x00000000000479c3 */ /* 0x000e300000002500 */
        /* <DEDUP_REMOVED lines=18> */
.L_x_184:
        /* <DEDUP_REMOVED lines=10> */
.L_x_10783:


//--------------------- .text._ZN10layer_norm13ln_bwd_kernelINS_13Kernel_traitsI13__nv_bfloat16S2_S2_S2_fjLj2560ELj1ELj1ELj4ELj8ENS_18Kernel_traits_baseILj2560ES2_S2_S2_S2_fjLj128EEEEELb0ELb1ELb0ELb0EEEvNS_9BwdParamsE --------------------------
	.section	.text._ZN10layer_norm13ln_bwd_kernelINS_13Kernel_traitsI13__nv_bfloat16S2_S2_S2_fjLj2560ELj1ELj1ELj4ELj8ENS_18Kernel_traits_baseILj2560ES2_S2_S2_S2_fjLj128EEEEELb0ELb1ELb0ELb0EEEvNS_9BwdParamsE,"ax",@progbits
	.align	128
        .global         _ZN10layer_norm13ln_bwd_kernelINS_13Kernel_traitsI13__nv_bfloat16S2_S2_S2_fjLj2560ELj1ELj1ELj4ELj8ENS_18Kernel_traits_baseILj2560ES2_S2_S2_S2_fjLj128EEEEELb0ELb1ELb0ELb0EEEvNS_9BwdParamsE
        .type           _ZN10layer_norm13ln_bwd_kernelINS_13Kernel_traitsI13__nv_bfloat16S2_S2_S2_fjLj2560ELj1ELj1ELj4ELj8ENS_18Kernel_traits_baseILj2560ES2_S2_S2_S2_fjLj128EEEEELb0ELb1ELb0ELb0EEEvNS_9BwdParamsE,@function
        .size           _ZN10layer_norm13ln_bwd_kernelINS_13Kernel_traitsI13__nv_bfloat16S2_S2_S2_fjLj2560ELj1ELj1ELj4ELj8ENS_18Kernel_traits_baseILj2560ES2_S2_S2_S2_fjLj128EEEEELb0ELb1ELb0ELb0EEEvNS_9BwdParamsE,(.L_x_10784 - _ZN10layer_norm13ln_bwd_kernelINS_13Kernel_traitsI13__nv_bfloat16S2_S2_S2_fjLj2560ELj1ELj1ELj4ELj8ENS_18Kernel_traits_baseILj2560ES2_S2_S2_S2_fjLj128EEEEELb0ELb1ELb0ELb0EEEvNS_9BwdParamsE)
        .other          _ZN10layer_norm13ln_bwd_kernelINS_13Kernel_traitsI13__nv_bfloat16S2_S2_S2_fjLj2560ELj1ELj1ELj4ELj8ENS_18Kernel_traits_baseILj2560ES2_S2_S2_S2_fjLj128EEEEELb0ELb1ELb0ELb0EEEvNS_9BwdParamsE,@"STO_CUDA_ENTRY STV_DEFAULT"
_ZN10layer_norm13ln_bwd_kernelINS_13Kernel_traitsI13__nv_bfloat16S2_S2_S2_fjLj2560ELj1ELj1ELj4ELj8ENS_18Kernel_traits_baseILj2560ES2_S2_S2_S2_fjLj128EEEEELb0ELb1ELb0ELb0EEEvNS_9BwdParamsE:
.text._ZN10layer_norm13ln_bwd_kernelINS_13Kernel_traitsI13__nv_bfloat16S2_S2_S2_fjLj2560ELj1ELj1ELj4ELj8ENS_18Kernel_traits_baseILj2560ES2_S2_S2_S2_fjLj128EEEEELb0ELb1ELb0ELb0EEEvNS_9BwdParamsE:
[----:B------:R-:W-:Y:S01]  /*0000*/  LDC R1, c[0x0][0x37c] ;  /* 0x0000df00ff017b82 */ /* 0x000fe20000000800 */
[----:B------:R-:W0:Y:S01]  /*0010*/  S2R R0, SR_TID.X ;  /* 0x0000000000007919 */ /* 0x000e220000002100 */
[----:B------:R-:W1:Y:S01]  /*0020*/  LDCU UR6, c[0x0][0x388] ;  /* 0x00007100ff0677ac */ /* 0x000e620008000800 */
[----:B------:R-:W2:Y:S01]  /*0030*/  LDCU.64 UR14, c[0x0][0x358] ;  /* 0x00006b00ff0e77ac */ /* 0x000ea20008000a00 */
[----:B-1----:R-:W-:-:S04]  /*0040*/  USHF.R.S32.HI UR4, URZ, 0x1f, UR6 ;  /* 0x0000001fff047899 */ /* 0x002fc80008011406 */
[----:B------:R-:W-:-:S06]  /*0050*/  ULEA.HI UR4, UR4, UR6, URZ, 0x2 ;  /* 0x0000000604047291 */ /* 0x000fcc000f8f10ff */
[----:B------:R-:W-:Y:S02]  /*0060*/  MOV R3, UR4 ;  /* 0x0000000400037c02 */ /* 0x000fe40008000f00 */
[----:B0-----:R-:W-:Y:S01]  /*0070*/  LOP3.LUT R2, R0, 0x7f, RZ, 0x3c, !PT ;  /* 0x0000007f00027812 */ /* 0x001fe200078e3cff */
[----:B------:R-:W0:Y:S02]  /*0080*/  S2UR UR7, SR_CTAID.X ;  /* 0x00000000000779c3 */ /* 0x000e240000002500 */
[----:B------:R-:W0:Y:S01]  /*0090*/  LDCU UR4, c[0x0][0x384] ;  /* 0x00007080ff0477ac */ /* 0x000e220008000800 */
[----:B------:R-:W-:Y:S02]  /*00a0*/  LEA.HI.SX32 R2, R3, R2, 0x1e ;  /* 0x0000000203027211 */ /* 0x000fe400078ff2ff */
[----:B------:R-:W-:Y:S02]  /*00b0*/  MOV R3, R0 ;  /* 0x0000000000037202 */ /* 0x000fe40000000f00 */
[----:B------:R-:W-:-:S02]  /*00c0*/  ISETP.GE.U32.AND P1, PT, R2, 0x80, PT ;  /* 0x000000800200780c */ /* 0x000fc40003f26070 */
[C---:B------:R-:W-:Y:S02]  /*00d0*/  ISETP.GE.U32.AND P2, PT, R2.reuse, 0x100, PT ;  /* 0x000001000200780c */ /* 0x040fe40003f46070 */
[C---:B------:R-:W-:Y:S02]  /*00e0*/  ISETP.GE.U32.AND P3, PT, R2.reuse, 0x180, PT ;  /* 0x000001800200780c */ /* 0x040fe40003f66070 */
[C---:B------:R-:W-:Y:S02]  /*00f0*/  ISETP.GE.U32.AND P4, PT, R2.reuse, 0x200, PT ;  /* 0x000002000200780c */ /* 0x040fe40003f86070 */
[----:B------:R-:W-:-:S05]  /*0100*/  ISETP.GE.U32.AND P5, PT, R2, 0x280, PT ;  /* 0x000002800200780c */ /* 0x000fca0003fa6070 */
[----:B------:R-:W1:Y:S08]  /*0110*/  @P1 LDC.64 R16, c[0x0][0x3d0] ;  /* 0x0000f400ff101b82 */ /* 0x000e700000000a00 */
[----:B------:R-:W3:Y:S08]  /*0120*/  @P1 LDC.64 R20, c[0x0][0x3e8] ;  /* 0x0000fa00ff141b82 */ /* 0x000ef00000000a00 */
[----:B------:R-:W4:Y:S01]  /*0130*/  @P2 LDC.64 R24, c[0x0][0x3d0] ;  /* 0x0000f400ff182b82 */ /* 0x000f220000000a00 */
[----:B-1----:R-:W-:-:S07]  /*0140*/  @P1 IMAD.WIDE.U32 R16, R3, 0x8, R16 ;  /* 0x0000000803101825 */ /* 0x002fce00078e0010 */
[----:B------:R-:W1:Y:S01]  /*0150*/  @P2 LDC.64 R26, c[0x0][0x3e8] ;  /* 0x0000fa00ff1a2b82 */ /* 0x000e620000000a00 */
[----:B--2---:R-:W5:Y:S01]  /*0160*/  @P1 LDG.E.64 R18, desc[UR14][R16.64] ;  /* 0x0000000e10121981 */ /* 0x004f62000c1e1b00 */
[----:B---3--:R-:W-:-:S06]  /*0170*/  @P1 IMAD.WIDE.U32 R20, R3, 0x8, R20 ;  /* 0x0000000803141825 */ /* 0x008fcc00078e0014 */
[----:B------:R-:W2:Y:S01]  /*0180*/  @P3 LDC.64 R32, c[0x0][0x3d0] ;  /* 0x0000f400ff203b82 */ /* 0x000ea20000000a00 */
[----:B------:R-:W-:Y:S01]  /*0190*/  @P1 LOP3.LUT R3, R3, 0x80, RZ, 0xfc, !PT ;  /* 0x0000008003031812 */ /* 0x000fe200078efcff */
[----:B------:R-:W5:Y:S04]  /*01a0*/  @P1 LDG.E.64 R4, desc[UR14][R20.64] ;  /* 0x0000000e14041981 */ /* 0x000f68000c1e1b00 */
[----:B----4-:R-:W-:Y:S02]  /*01b0*/  @P2 IMAD.WIDE.U32 R28, R3, 0x8, R24 ;  /* 0x00000008031c2825 */ /* 0x010fe400078e0018 */
[----:B------:R-:W3:Y:S01]  /*01c0*/  @P3 LDC.64 R34, c[0x0][0x3e8] ;  /* 0x0000fa00ff223b82 */ /* 0x000ee20000000a00 */
[----:B0-----:R-:W-:Y:S01]  /*01d0*/  UISETP.GE.AND UP0, UPT, UR7, UR4, UPT ;  /* 0x000000040700728c */ /* 0x001fe2000bf06270 */
[----:B------:R-:W-:-:S02]  /*01e0*/  CS2R R80, SRZ ;  /* 0x0000000000507805 */ /* 0x000fc4000001ff00 */
[----:B------:R-:W-:Y:S01]  /*01f0*/  CS2R R82, SRZ ;  /* 0x0000000000527805 */ /* 0x000fe2000001ff00 */
[----:B------:R-:W5:Y:S03]  /*0200*/  @P2 LDG.E.64 R22, desc[UR14][R28.64] ;  /* 0x0000000e1c162981 */ /* 0x000f66000c1e1b00 */
[----:B------:R-:W0:Y:S01]  /*0210*/  @P4 LDC.64 R36, c[0x0][0x3d0] ;  /* 0x0000f400ff244b82 */ /* 0x000e220000000a00 */
[C---:B-1----:R-:W-:Y:S01]  /*0220*/  @P2 IMAD.WIDE.U32 R30, R3.reuse, 0x8, R26 ;  /* 0x00000008031e2825 */ /* 0x042fe200078e001a */
[----:B------:R-:W-:Y:S02]  /*0230*/  @P2 IADD3 R3, PT, PT, R3, 0x80, RZ ;  /* 0x0000008003032810 */ /* 0x000fe40007ffe0ff */
[----:B------:R-:W-:Y:S02]  /*0240*/  CS2R R76, SRZ ;  /* 0x00000000004c7805 */ /* 0x000fe4000001ff00 */
[----:B------:R-:W-:-:S02]  /*0250*/  CS2R R78, SRZ ;  /* 0x00000000004e7805 */ /* 0x000fc4000001ff00 */
[----:B------:R-:W-:Y:S01]  /*0260*/  CS2R R72, SRZ ;  /* 0x0000000000487805 */ /* 0x000fe2000001ff00 */
[----:B------:R-:W5:Y:S01]  /*0270*/  @P2 LDG.E.64 R6, desc[UR14][R30.64] ;  /* 0x0000000e1e062981 */ /* 0x000f62000c1e1b00 */
[----:B------:R-:W1:Y:S01]  /*0280*/  @P4 LDC.64 R38, c[0x0][0x3e8] ;  /* 0x0000fa00ff264b82 */ /* 0x000e620000000a00 */
[----:B--2---:R-:W-:-:S07]  /*0290*/  @P3 IMAD.WIDE.U32 R32, R3, 0x8, R32 ;  /* 0x0000000803203825 */ /* 0x004fce00078e0020 */
[----:B------:R-:W2:Y:S01]  /*02a0*/  @P5 LDC.64 R40, c[0x0][0x3d0] ;  /* 0x0000f400ff285b82 */ /* 0x000ea20000000a00 */
[C---:B---3--:R-:W-:Y:S01]  /*02b0*/  @P3 IMAD.WIDE.U32 R34, R3.reuse, 0x8, R34 ;  /* 0x0000000803223825 */ /* 0x048fe200078e0022 */
[----:B------:R-:W-:Y:S01]  /*02c0*/  @P3 IADD3 R3, PT, PT, R3, 0x80, RZ ;  /* 0x0000008003033810 */ /* 0x000fe20007ffe0ff */
[----:B------:R-:W5:Y:S05]  /*02d0*/  @P3 LDG.E.64 R84, desc[UR14][R32.64] ;  /* 0x0000000e20543981 */ /* 0x000f6a000c1e1b00 */
[----:B------:R-:W3:Y:S01]  /*02e0*/  @P5 LDC.64 R42, c[0x0][0x3e8] ;  /* 0x0000fa00ff2a5b82 */ /* 0x000ee20000000a00 */
[C---:B0-----:R-:W-:Y:S01]  /*02f0*/  @P4 IMAD.WIDE.U32 R36, R3.reuse, 0x8, R36 ;  /* 0x0000000803244825 */ /* 0x041fe200078e0024 */
[----:B------:R-:W5:Y:S03]  /*0300*/  @P3 LDG.E.64 R8, desc[UR14][R34.64] ;  /* 0x0000000e22083981 */ /* 0x000f66000c1e1b00 */
[C---:B-1----:R-:W-:Y:S01]  /*0310*/  @P4 IMAD.WIDE.U32 R38, R3.reuse, 0x8, R38 ;  /* 0x0000000803264825 */ /* 0x042fe200078e0026 */
[----:B------:R-:W-:Y:S01]  /*0320*/  @P4 IADD3 R3, PT, PT, R3, 0x80, RZ ;  /* 0x0000008003034810 */ /* 0x000fe20007ffe0ff */
[----:B------:R0:W5:Y:S01]  /*0330*/  @P4 LDG.E.64 R86, desc[UR14][R36.64] ;  /* 0x0000000e24564981 */ /* 0x000162000c1e1b00 */
[----:B------:R-:W-:-:S02]  /*0340*/  CS2R R74, SRZ ;  /* 0x00000000004a7805 */ /* 0x000fc4000001ff00 */
[----:B------:R-:W-:Y:S02]  /*0350*/  CS2R R68, SRZ ;  /* 0x0000000000447805 */ /* 0x000fe4000001ff00 */
[----:B------:R-:W-:Y:S01]  /*0360*/  CS2R R70, SRZ ;  /* 0x0000000000467805 */ /* 0x000fe2000001ff00 */
[----:B------:R1:W5:Y:S01]  /*0370*/  @P4 LDG.E.64 R10, desc[UR14][R38.64] ;  /* 0x0000000e260a4981 */ /* 0x000362000c1e1b00 */
[C---:B--2---:R-:W-:Y:S01]  /*0380*/  @P5 IMAD.WIDE.U32 R24, R3.reuse, 0x8, R40 ;  /* 0x0000000803185825 */ /* 0x044fe200078e0028 */
[----:B------:R-:W-:Y:S02]  /*0390*/  CS2R R64, SRZ ;  /* 0x0000000000407805 */ /* 0x000fe4000001ff00 */
[----:B------:R-:W-:Y:S01]  /*03a0*/  CS2R R66, SRZ ;  /* 0x0000000000427805 */ /* 0x000fe2000001ff00 */
[----:B---3--:R-:W-:Y:S01]  /*03b0*/  @P5 IMAD.WIDE.U32 R26, R3, 0x8, R42 ;  /* 0x00000008031a5825 */ /* 0x008fe200078e002a */
[----:B------:R2:W5:Y:S01]  /*03c0*/  @P5 LDG.E.64 R12, desc[UR14][R24.64] ;  /* 0x0000000e180c5981 */ /* 0x000562000c1e1b00 */
[----:B------:R-:W-:-:S02]  /*03d0*/  CS2R R60, SRZ ;  /* 0x00000000003c7805 */ /* 0x000fc4000001ff00 */
[----:B------:R-:W-:Y:S02]  /*03e0*/  CS2R R62, SRZ ;  /* 0x00000000003e7805 */ /* 0x000fe4000001ff00 */
[----:B------:R-:W-:Y:S01]  /*03f0*/  CS2R R56, SRZ ;  /* 0x0000000000387805 */ /* 0x000fe2000001ff00 */
[----:B------:R3:W5:Y:S01]  /*0400*/  @P5 LDG.E.64 R14, desc[UR14][R26.64] ;  /* 0x0000000e1a0e5981 */ /* 0x000762000c1e1b00 */
        /* <DEDUP_REMOVED lines=9> */
[----:B0-----:R-:W-:-:S02]  /*04a0*/  CS2R R36, SRZ ;  /* 0x0000000000247805 */ /* 0x001fc4000001ff00 */
[----:B-1----:R-:W-:Y:S02]  /*04b0*/  CS2R R38, SRZ ;  /* 0x0000000000267805 */ /* 0x002fe4000001ff00 */
[----:B------:R-:W-:Y:S02]  /*04c0*/  CS2R R32, SRZ ;  /* 0x0000000000207805 */ /* 0x000fe4000001ff00 */
[----:B------:R-:W-:Y:S02]  /*04d0*/  CS2R R34, SRZ ;  /* 0x0000000000227805 */ /* 0x000fe4000001ff00 */
[----:B------:R-:W-:Y:S02]  /*04e0*/  CS2R R28, SRZ ;  /* 0x00000000001c7805 */ /* 0x000fe4000001ff00 */
[----:B------:R-:W-:Y:S02]  /*04f0*/  CS2R R30, SRZ ;  /* 0x00000000001e7805 */ /* 0x000fe4000001ff00 */
[----:B--2---:R-:W-:-:S02]  /*0500*/  CS2R R24, SRZ ;  /* 0x0000000000187805 */ /* 0x004fc4000001ff00 */
[----:B---3--:R-:W-:Y:S01]  /*0510*/  CS2R R26, SRZ ;  /* 0x00000000001a7805 */ /* 0x008fe2000001ff00 */
[----:B------:R-:W-:Y:S06]  /*0520*/  BRA.U UP0, `(.L_x_185) ;  /* 0x0000006d00547547 */ /* 0x000fec000b800000 */
[----:B------:R-:W0:Y:S01]  /*0530*/  LDCU.64 UR4, c[0x0][0x3e0] ;  /* 0x00007c00ff0477ac */ /* 0x000e220008000a00 */
[----:B-----5:R-:W-:Y:S02]  /*0540*/  MOV R3, R18 ;  /* 0x0000001200037202 */ /* 0x020fe40000000f00 */
[----:B------:R-:W-:Y:S02]  /*0550*/  CS2R R80, SRZ ;  /* 0x0000000000507805 */ /* 0x000fe4000001ff00 */
[----:B------:R-:W-:Y:S02]  /*0560*/  SHF.R.U64 R0, R18, 0x10, R19 ;  /* 0x0000001012007819 */ /* 0x000fe40000001213 */
[----:B------:R-:W-:Y:S02]  /*0570*/  CS2R R82, SRZ ;  /* 0x0000000000527805 */ /* 0x000fe4000001ff00 */
[----:B------:R-:W-:Y:S02]  /*0580*/  MOV R16, R19 ;  /* 0x0000001300107202 */ /* 0x000fe40000000f00 */
[----:B------:R-:W-:-:S02]  /*0590*/  CS2R R76, SRZ ;  /* 0x00000000004c7805 */ /* 0x000fc4000001ff00 */
[----:B------:R-:W-:Y:S02]  /*05a0*/  SHF.R.U32.HI R17, RZ, 0x10, R19 ;  /* 0x00000010ff117819 */ /* 0x000fe40000011613 */
[----:B------:R-:W-:Y:S02]  /*05b0*/  CS2R R78, SRZ ;  /* 0x00000000004e7805 */ /* 0x000fe4000001ff00 */
[----:B------:R-:W-:Y:S02]  /*05c0*/  MOV R18, R22 ;  /* 0x0000001600127202 */ /* 0x000fe40000000f00 */
[----:B------:R-:W-:Y:S02]  /*05d0*/  CS2R R72, SRZ ;  /* 0x0000000000487805 */ /* 0x000fe4000001ff00 */
[----:B------:R-:W-:Y:S02]  /*05e0*/  SHF.R.U64 R19, R22, 0x10, R23 ;  /* 0x0000001016137819 */ /* 0x000fe40000001217 */
[----:B------:R-:W-:-:S02]  /*05f0*/  CS2R R74, SRZ ;  /* 0x00000000004a7805 */ /* 0x000fc4000001ff00 */
[----:B------:R-:W-:Y:S02]  /*0600*/  MOV R20, R23 ;  /* 0x0000001700147202 */ /* 0x000fe40000000f00 */
[----:B------:R-:W-:Y:S02]  /*0610*/  CS2R R68, SRZ ;  /* 0x0000000000447805 */ /* 0x000fe4000001ff00 */
[----:B------:R-:W-:Y:S02]  /*0620*/  SHF.R.U32.HI R21, RZ, 0x10, R23 ;  /* 0x00000010ff157819 */ /* 0x000fe40000011617 */
[----:B------:R-:W-:Y:S02]  /*0630*/  CS2R R70, SRZ ;  /* 0x0000000000467805 */ /* 0x000fe4000001ff00 */
[----:B------:R-:W-:Y:S01]  /*0640*/  MOV R22, R84 ;  /* 0x0000005400167202 */ /* 0x000fe20000000f00 */
[----:B0-----:R-:W-:Y:S01]  /*0650*/  UISETP.NE.U32.AND UP0, UPT, UR4, URZ, UPT ;  /* 0x000000ff0400728c */ /* 0x001fe2000bf05070 */
        /* <DEDUP_REMOVED lines=8> */
[--C-:B------:R-:W-:Y:S02]  /*06e0*/  SHF.R.U64 R95, R4, 0x10, R5.reuse ;  /* 0x00000010045f7819 */ /* 0x100fe40000001205 */
[----:B------:R-:W-:Y:S02]  /*06f0*/  CS2R R56, SRZ ;  /* 0x0000000000387805 */ /* 0x000fe4000001ff00 */
[----:B------:R-:W-:Y:S02]  /*0700*/  MOV R96, R5 ;  /* 0x0000000500607202 */ /* 0x000fe40000000f00 */
[----:B------:R-:W-:Y:S02]  /*0710*/  CS2R R58, SRZ ;  /* 0x00000000003a7805 */ /* 0x000fe4000001ff00 */
[----:B------:R-:W-:-:S02]  /*0720*/  SHF.R.U32.HI R97, RZ, 0x10, R5 ;  /* 0x00000010ff617819 */ /* 0x000fc40000011605 */
        /* <DEDUP_REMOVED lines=21> */
[----:B------:R-:W-:Y:S02]  /*0880*/  PRMT R10, R21, 0x7610, R10 ;  /* 0x00007610150a7816 */ /* 0x000fe4000000000a */
[----:B------:R-:W-:Y:S02]  /*0890*/  CS2R R34, SRZ ;  /* 0x0000000000227805 */ /* 0x000fe4000001ff00 */
[----:B------:R-:W-:-:S02]  /*08a0*/  MOV R88, R85 ;  /* 0x0000005500587202 */ /* 0x000fc40000000f00 */
[----:B------:R-:W-:Y:S02]  /*08b0*/  CS2R R28, SRZ ;  /* 0x00000000001c7805 */ /* 0x000fe4000001ff00 */
[----:B------:R-:W-:Y:S02]  /*08c0*/  SHF.R.U32.HI R84, RZ, 0x10, R85 ;  /* 0x00000010ff547819 */ /* 0x000fe40000011655 */
[----:B------:R-:W-:Y:S02]  /*08d0*/  CS2R R30, SRZ ;  /* 0x00000000001e7805 */ /* 0x000fe4000001ff00 */
[----:B------:R-:W-:Y:S02]  /*08e0*/  MOV R102, R8 ;  /* 0x0000000800667202 */ /* 0x000fe40000000f00 */
[----:B------:R-:W-:Y:S02]  /*08f0*/  CS2R R24, SRZ ;  /* 0x0000000000187805 */ /* 0x000fe4000001ff00 */
[----:B------:R-:W-:-:S02]  /*0900*/  SHF.R.U64 R103, R8, 0x10, R9 ;  /* 0x0000001008677819 */ /* 0x000fc40000001209 */
[----:B------:R-:W-:Y:S02]  /*0910*/  CS2R R26, SRZ ;  /* 0x00000000001a7805 */ /* 0x000fe4000001ff00 */
[----:B------:R-:W-:Y:S01]  /*0920*/  MOV R104, R9 ;  /* 0x0000000900687202 */ /* 0x000fe20000000f00 */
[----:B------:R-:W-:Y:S01]  /*0930*/  UISETP.NE.AND.EX UP0, UPT, UR5, URZ, UPT, UP0 ;  /* 0x000000ff0500728c */ /* 0x000fe2000bf05300 */
[----:B------:R-:W-:Y:S01]  /*0940*/  PRMT R11, R22, 0x7610, R11 ;  /* 0x00007610160b7816 */ /* 0x000fe2000000000b */
[----:B------:R-:W-:Y:S01]  /*0950*/  UPLOP3.LUT UP2, UPT, UPT, UPT, UPT, 0x40, 0x4 ;  /* 0x000000000004789c */ /* 0x000fe20003f4e870 */
[----:B------:R-:W-:Y:S01]  /*0960*/  PRMT R12, R23, 0x7610, R12 ;  /* 0x00007610170c7816 */ /* 0x000fe2000000000c */
[----:B------:R-:W0:Y:S01]  /*0970*/  LDCU UR6, c[0x0][0x388] ;  /* 0x00007100ff0677ac */ /* 0x000e220008000800 */
[----:B------:R-:W-:Y:S02]  /*0980*/  PRMT R21, R92, 0x7610, R21 ;  /* 0x000076105c157816 */ /* 0x000fe40000000015 */
[----:B------:R-:W-:Y:S01]  /*0990*/  MOV R85, R86 ;  /* 0x0000005600557202 */ /* 0x000fe20000000f00 */
[----:B------:R-:W1:Y:S01]  /*09a0*/  LDCU.U8 UR16, c[0x0][0x410] ;  /* 0x00008200ff1077ac */ /* 0x000e620008000000 */
[----:B------:R-:W-:-:S02]  /*09b0*/  SHF.R.U32.HI R105, RZ, 0x10, R9 ;  /* 0x00000010ff697819 */ /* 0x000fc40000011609 */
[----:B------:R-:W-:Y:S01]  /*09c0*/  PRMT R22, R93, 0x7610, R22 ;  /* 0x000076105d167816 */ /* 0x000fe20000000016 */
[----:B------:R-:W2:Y:S01]  /*09d0*/  LDCU UR17, c[0x0][0x400] ;  /* 0x00008000ff1177ac */ /* 0x000ea20008000800 */
[----:B------:R-:W-:Y:S02]  /*09e0*/  PRMT R23, R94, 0x7610, R23 ;  /* 0x000076105e177816 */ /* 0x000fe40000000017 */
[----:B------:R-:W-:Y:S01]  /*09f0*/  PRMT R92, R95, 0x7610, R92 ;  /* 0x000076105f5c7816 */ /* 0x000fe2000000005c */
[----:B------:R-:W3:Y:S01]  /*0a00*/  LDCU.64 UR18, c[0x0][0x438] ;  /* 0x00008700ff1277ac */ /* 0x000ee20008000a00 */
[----:B------:R-:W-:Y:S02]  /*0a10*/  SHF.R.U64 R86, R86, 0x10, R87 ;  /* 0x0000001056567819 */ /* 0x000fe40000001257 */
[----:B------:R-:W-:Y:S01]  /*0a20*/  MOV R89, R87 ;  /* 0x0000005700597202 */ /* 0x000fe20000000f00 */
[----:B------:R-:W4:Y:S01]  /*0a30*/  LDCU.64 UR20, c[0x0][0x478] ;  /* 0x00008f00ff1477ac */ /* 0x000f220008000a00 */
[----:B------:R-:W-:-:S02]  /*0a40*/  MOV R110, R14 ;  /* 0x0000000e006e7202 */ /* 0x000fc40000000f00 */
[----:B------:R-:W-:Y:S01]  /*0a50*/  PRMT R93, R96, 0x7610, R93 ;  /* 0x00007610605d7816 */ /* 0x000fe2000000005d */
[----:B------:R-:W0:Y:S01]  /*0a60*/  LDCU.128 UR8, c[0x0][0x3c0] ;  /* 0x00007800ff0877ac */ /* 0x000e220008000c00 */
[----:B------:R-:W-:Y:S02]  /*0a70*/  PRMT R94, R97, 0x7610, R94 ;  /* 0x00007610615e7816 */ /* 0x000fe4000000005e */
[----:B------:R-:W-:Y:S01]  /*0a80*/  PRMT R95, R98, 0x7610, R95 ;  /* 0x00007610625f7816 */ /* 0x000fe2000000005f */
[----:B------:R-:W0:Y:S01]  /*0a90*/  LDCU.64 UR22, c[0x0][0x380] ;  /* 0x00007000ff1677ac */ /* 0x000e220008000a00 */
[----:B------:R-:W-:Y:S02]  /*0aa0*/  SHF.R.U32.HI R87, RZ, 0x10, R87 ;  /* 0x00000010ff577819 */ /* 0x000fe40000011657 */
[----:B------:R-:W-:Y:S02]  /*0ab0*/  SHF.R.U64 R111, R14, 0x10, R15 ;  /* 0x000000100e6f7819 */ /* 0x000fe4000000120f */
[----:B------:R-:W-:-:S02]  /*0ac0*/  MOV R112, R15 ;  /* 0x0000000f00707202 */ /* 0x000fc40000000f00 */
[----:B------:R-:W-:Y:S02]  /*0ad0*/  SHF.R.U32.HI R113, RZ, 0x10, R15 ;  /* 0x00000010ff717819 */ /* 0x000fe4000001160f */
[----:B------:R-:W-:Y:S02]  /*0ae0*/  PRMT R96, R99, 0x7610, R96 ;  /* 0x0000761063607816 */ /* 0x000fe40000000060 */
[----:B------:R-:W-:Y:S02]  /*0af0*/  PRMT R97, R100, 0x7610, R97 ;  /* 0x0000761064617816 */ /* 0x000fe40000000061 */
[----:B------:R-:W-:Y:S02]  /*0b00*/  PRMT R98, R101, 0x7610, R98 ;  /* 0x0000761065627816 */ /* 0x000fe40000000062 */
[----:B------:R-:W-:Y:S02]  /*0b10*/  PRMT R99, R102, 0x7610, R99 ;  /* 0x0000761066637816 */ /* 0x000fe40000000063 */
[----:B------:R-:W-:-:S02]  /*0b20*/  PRMT R100, R103, 0x7610, R100 ;  /* 0x0000761067647816 */ /* 0x000fc40000000064 */
[----:B------:R-:W-:Y:S02]  /*0b30*/  PRMT R101, R104, 0x7610, R101 ;  /* 0x0000761068657816 */ /* 0x000fe40000000065 */
        /* <DEDUP_REMOVED lines=22> */
[----:B01234-:R-:W-:-:S07]  /*0ca0*/  PRMT R110, R113, 0x7610, R110 ;  /* 0x00007610716e7816 */ /* 0x01ffce000000006e */
.L_x_235:
[----:B0-----:R-:W0:Y:S01]  /*0cb0*/  @UP0 LDCU.64 UR4, c[0x0][0x3e0] ;  /* 0x00007c00ff0407ac */ /* 0x001e220008000a00 */
[----:B------:R-:W-:Y:S01]  /*0cc0*/  PLOP3.LUT P0, PT, PT, PT, UP0, 0x80, 0x8 ;  /* 0x000000000008781c */ /* 0x000fe20003f0f008 */
[----:B------:R-:W-:-:S06]  /*0cd0*/  UIMAD.WIDE UR12, UR7, 0x4, UR10 ;  /* 0x00000004070c78a5 */ /* 0x000fcc000f8e020a */
[----:B----4-:R-:W-:Y:S02]  /*0ce0*/  MOV R86, UR12 ;  /* 0x0000000c00567c02 */ /* 0x010fe40008000f00 */
[----:B------:R-:W-:-:S05]  /*0cf0*/  MOV R87, UR13 ;  /* 0x0000000d00577c02 */ /* 0x000fca0008000f00 */
[----:B-12---:R1:W2:Y:S01]  /*0d00*/  LDG.E R86, desc[UR14][R86.64] ;  /* 0x0000000e56567981 */ /* 0x0062a2000c1e1900 */
[----:B0-----:R-:W-:-:S06]  /*0d10*/  @UP0 UIMAD.WIDE UR4, UR7, 0x2, UR4 ;  /* 0x00000002070408a5 */ /* 0x001fcc000f8e0204 */
[----:B---3--:R-:W-:Y:S02]  /*0d20*/  MOV R84, UR4 ;  /* 0x0000000400547c02 */ /* 0x008fe40008000f00 */
[----:B------:R-:W-:Y:S01]  /*0d30*/  MOV R85, UR5 ;  /* 0x0000000500557c02 */ /* 0x000fe20008000f00 */
[----:B------:R-:W-:-:S04]  /*0d40*/  UIMAD.WIDE UR4, UR7, 0x4, UR8 ;  /* 0x00000004070478a5 */ /* 0x000fc8000f8e0208 */
[----:B------:R-:W3:Y:S02]  /*0d50*/  @P0 LDG.E.U16 R84, desc[UR14][R84.64] ;  /* 0x0000000e54540981 */ /* 0x000ee4000c1e1500 */
[----:B------:R-:W-:Y:S02]  /*0d60*/  MOV R88, UR4 ;  /* 0x0000000400587c02 */ /* 0x000fe40008000f00 */
[----:B------:R-:W-:-:S05]  /*0d70*/  MOV R89, UR5 ;  /* 0x0000000500597c02 */ /* 0x000fca0008000f00 */
[----:B------:R-:W4:Y:S01]  /*0d80*/  LDG.E R88, desc[UR14][R88.64] ;  /* 0x0000000e58587981 */ /* 0x000f22000c1e1900 */
[----:B------:R-:W0:Y:S01]  /*0d90*/  S2R R0, SR_TID.X ;  /* 0x0000000000007919 */ /* 0x000e220000002100 */
[----:B------:R-:W-:Y:S01]  /*0da0*/  PLOP3.LUT P0, PT, PT, PT, UP0, 0x80, 0x8 ;  /* 0x000000000008781c */ /* 0x000fe20003f0f008 */
[----:B------:R-:W-:Y:S01]  /*0db0*/  UIMAD UR4, UR7, UR6, URZ ;  /* 0x00000006070472a4 */ /* 0x000fe2000f8e02ff */
[----:B------:R-:W-:-:S03]  /*0dc0*/  ISETP.GE.U32.AND P1, PT, R2, 0x80, PT ;  /* 0x000000800200780c */ /* 0x000fc60003f26070 */
[----:B------:R-:W-:-:S04]  /*0dd0*/  USHF.R.S32.HI UR5, URZ, 0x1f, UR4 ;  /* 0x0000001fff057899 */ /* 0x000fc80008011404 */
[----:B------:R-:W-:Y:S01]  /*0de0*/  ULEA.HI UR5, UR5, UR4, URZ, 0x2 ;  /* 0x0000000405057291 */ /* 0x000fe2000f8f10ff */
[----:B------:R-:W-:Y:S01]  /*0df0*/  ISETP.NE.AND P6, PT, RZ, UR16, PT ;  /* 0x00000010ff007c0c */ /* 0x000fe2000bfc5270 */
[----:B------:R-:W-:-:S04]  /*0e00*/  UMOV UR12, 0x3f800000 ;  /* 0x3f800000000c7882 */ /* 0x000fc80000000000 */
[----:B------:R-:W-:Y:S01]  /*0e10*/  MOV R111, UR5 ;  /* 0x00000005006f7c02 */ /* 0x000fe20008000f00 */
[----:B------:R-:W-:Y:S01]  /*0e20*/  BSSY.RECONVERGENT B0, `(.L_x_186) ;  /* 0x0000048000007945 */ /* 0x000fe20003800200 */
[----:B-1----:R-:W-:Y:S01]  /*0e30*/  HFMA2 R87, -RZ, RZ, 0, 0 ;  /* 0x00000000ff577431 */ /* 0x002fe200000001ff */
[C---:B------:R-:W-:Y:S02]  /*0e40*/  ISETP.GE.U32.AND P2, PT, R2.reuse, 0x100, PT ;  /* 0x000001000200780c */ /* 0x040fe40003f46070 */
[C---:B------:R-:W-:Y:S02]  /*0e50*/  ISETP.GE.U32.AND P3, PT, R2.reuse, 0x180, PT ;  /* 0x000001800200780c */ /* 0x040fe40003f66070 */
[C---:B------:R-:W-:Y:S02]  /*0e60*/  ISETP.GE.U32.AND P4, PT, R2.reuse, 0x200, PT ;  /* 0x000002000200780c */ /* 0x040fe40003f86070 */
[----:B------:R-:W-:Y:S02]  /*0e70*/  ISETP.GE.U32.AND P5, PT, R2, 0x280, PT ;  /* 0x000002800200780c */ /* 0x000fe40003fa6070 */
[----:B------:R-:W-:-:S02]  /*0e80*/  MOV R90, RZ ;  /* 0x000000ff005a7202 */ /* 0x000fc40000000f00 */
[----:B0-----:R-:W-:Y:S02]  /*0e90*/  LEA.HI.SX32 R111, R111, R0, 0x1e ;  /* 0x000000006f6f7211 */ /* 0x001fe400078ff2ff */
[----:B--2---:R-:W-:Y:S02]  /*0ea0*/  R2UR UR24, R86 ;  /* 0x00000000561872ca */ /* 0x004fe400000e0000 */
[----:B---3--:R-:W-:Y:S02]  /*0eb0*/  @P0 R2UR UR13, R84 ;  /* 0x00000000540d02ca */ /* 0x008fe400000e0000 */
[----:B----4-:R-:W-:-:S11]  /*0ec0*/  FSEL R86, R88, RZ, !P6 ;  /* 0x000000ff58567208 */ /* 0x010fd60007000000 */
[----:B------:R-:W-:Y:S01]  /*0ed0*/  @UP0 USHF.L.U32 UR12, UR13, 0x10, URZ ;  /* 0x000000100d0c0899 */ /* 0x000fe200080006ff */
[----:B------:R-:W-:Y:S01]  /*0ee0*/  MOV R88, R111 ;  /* 0x0000006f00587202 */ /* 0x000fe20000000f00 */
[----:B-----5:R-:W-:Y:S10]  /*0ef0*/  @!P1 BRA `(.L_x_187) ;  /* 0x0000000000e89947 */ /* 0x020ff40003800000 */
        /* <DEDUP_REMOVED lines=11> */
[----:B------:R0:W5:Y:S01]  /*0fb0*/  @P0 LDG.E.64 R160, desc[UR14][R90.64] ;  /* 0x0000000e5aa00981 */ /* 0x000162000c1e1b00 */
[--C-:B--2---:R-:W-:Y:S02]  /*0fc0*/  SHF.R.U64 R150, R88, 0x10, R89.reuse ;  /* 0x0000001058967819 */ /* 0x104fe40000001259 */
[----:B------:R-:W-:Y:S02]  /*0fd0*/  MOV R87, R89 ;  /* 0x0000005900577202 */ /* 0x000fe40000000f00 */
[----:B------:R-:W-:Y:S02]  /*0fe0*/  SHF.R.U32.HI R148, RZ, 0x10, R89 ;  /* 0x00000010ff947819 */ /* 0x000fe40000011659 */
[----:B---3--:R-:W-:-:S05]  /*0ff0*/  SHF.L.U32 R89, R84, 0x10, RZ ;  /* 0x0000001054597819 */ /* 0x008fca00000006ff */
[----:B------:R-:W-:Y:S01]  /*1000*/  FADD.FTZ R89, -R86, R89 ;  /* 0x0000005956597221 */ /* 0x000fe20000010100 */
[--C-:B------:R-:W-:Y:S02]  /*1010*/  SHF.R.U64 R149, R84, 0x10, R85.reuse ;  /* 0x0000001054957819 */ /* 0x100fe40000001255 */
[----:B------:R-:W-:Y:S01]  /*1020*/  MOV R124, R88 ;  /* 0x00000058007c7202 */ /* 0x000fe20000000f00 */
[----:B------:R-:W-:Y:S01]  /*1030*/  FMUL.FTZ R127, R89, UR24 ;  /* 0x00000018597f7c20 */ /* 0x000fe20008410000 */
[----:B------:R-:W-:Y:S02]  /*1040*/  SHF.L.U32 R89, R85, 0x10, RZ ;  /* 0x0000001055597819 */ /* 0x000fe400000006ff */
[----:B------:R-:W-:Y:S02]  /*1050*/  SHF.R.U32.HI R85, RZ, 0x10, R85 ;  /* 0x00000010ff557819 */ /* 0x000fe40000011655 */
[----:B------:R-:W-:Y:S02]  /*1060*/  SHF.L.U32 R149, R149, 0x10, RZ ;  /* 0x0000001095957819 */ /* 0x000fe400000006ff */
[----:B------:R-:W-:Y:S01]  /*1070*/  SHF.L.U32 R124, R124, 0x10, RZ ;  /* 0x000000107c7c7819 */ /* 0x000fe200000006ff */
[C---:B------:R-:W-:Y:S01]  /*1080*/  FADD.FTZ R89, -R86.reuse, R89 ;  /* 0x0000005956597221 */ /* 0x040fe20000010100 */
[----:B------:R-:W-:Y:S01]  /*1090*/  SHF.L.U32 R85, R85, 0x10, RZ ;  /* 0x0000001055557819 */ /* 0x000fe200000006ff */
[----:B------:R-:W-:Y:S01]  /*10a0*/  FADD.FTZ R126, -R86, R149 ;  /* 0x00000095567e7221 */ /* 0x000fe20000010100 */
[----:B------:R-:W-:Y:S01]  /*10b0*/  SHF.L.U32 R87, R87, 0x10, RZ ;  /* 0x0000001057577819 */ /* 0x000fe200000006ff */
[----:B------:R-:W-:Y:S01]  /*10c0*/  FADD.FTZ R60, R60, R124 ;  /* 0x0000007c3c3c7221 */ /* 0x000fe20000010000 */
[-C--:B------:R-:W-:Y:S01]  /*10d0*/  FFMA.FTZ R80, R127, R124.reuse, R80 ;  /* 0x0000007c7f507223 */ /* 0x080fe20000010050 */
[----:B------:R-:W-:Y:S01]  /*10e0*/  FMUL.FTZ R125, R125, R124 ;  /* 0x0000007c7d7d7220 */ /* 0x000fe20000410000 */
        /* <DEDUP_REMOVED lines=10> */
[-C--:B------:R-:W-:Y:S01]  /*1190*/  FMUL.FTZ R124, R124, R84.reuse ;  /* 0x000000547c7c7220 */ /* 0x080fe20000410000 */
[----:B------:R-:W-:Y:S01]  /*11a0*/  FADD.FTZ R85, RZ, R125 ;  /* 0x0000007dff557221 */ /* 0x000fe20000010000 */
[----:B------:R-:W-:Y:S01]  /*11b0*/  FFMA.FTZ R87, R127, R125, RZ ;  /* 0x0000007d7f577223 */ /* 0x000fe200000100ff */
[----:B0-----:R-:W-:Y:S01]  /*11c0*/  SHF.L.U32 R90, R148, 0x10, RZ ;  /* 0x00000010945a7819 */ /* 0x001fe200000006ff */
[----:B------:R-:W-:Y:S01]  /*11d0*/  FADD.FTZ R61, R61, R84 ;  /* 0x000000543d3d7221 */ /* 0x000fe20000010000 */
[----:B------:R-:W-:Y:S01]  /*11e0*/  FFMA.FTZ R81, R126, R84, R81 ;  /* 0x000000547e517223 */ /* 0x000fe20000010051 */
[----:B------:R-:W-:Y:S01]  /*11f0*/  SHF.L.U32 R148, R6, 0x10, RZ ;  /* 0x0000001006947819 */ /* 0x000fe200000006ff */
[----:B------:R-:W-:Y:S01]  /*1200*/  FADD.FTZ R84, R85, R124 ;  /* 0x0000007c55547221 */ /* 0x000fe20000010000 */
[----:B------:R-:W-:-:S03]  /*1210*/  FFMA.FTZ R88, R126, R124, R87 ;  /* 0x0000007c7e587223 */ /* 0x000fc60000010057 */
[-C--:B------:R-:W-:Y:S01]  /*1220*/  FMUL.FTZ R148, R148, R90.reuse ;  /* 0x0000005a94947220 */ /* 0x080fe20000410000 */
[----:B------:R-:W-:Y:S01]  /*1230*/  FADD.FTZ R87, R84, R149 ;  /* 0x0000009554577221 */ /* 0x000fe20000010000 */
[----:B------:R-:W-:Y:S01]  /*1240*/  FFMA.FTZ R85, R151, R149, R88 ;  /* 0x0000009597557223 */ /* 0x000fe20000010058 */
[----:B------:R-:W-:Y:S01]  /*1250*/  FADD.FTZ R63, R63, R90 ;  /* 0x0000005a3f3f7221 */ /* 0x000fe20000010000 */
[C---:B------:R-:W-:Y:S01]  /*1260*/  FFMA.FTZ R83, R150.reuse, R90, R83 ;  /* 0x0000005a96537223 */ /* 0x040fe20000010053 */
[----:B------:R-:W-:Y:S01]  /*1270*/  FADD.FTZ R87, R87, R148 ;  /* 0x0000009457577221 */ /* 0x000fe20000010000 */
[----:B------:R-:W-:Y:S01]  /*1280*/  FFMA.FTZ R90, R150, R148, R85 ;  /* 0x00000094965a7223 */ /* 0x000fe20000010055 */
[----:B------:R-:W-:-:S07]  /*1290*/  IADD3 R88, PT, PT, R111, 0x80, RZ ;  /* 0x000000806f587810 */ /* 0x000fce0007ffe0ff */
.L_x_187:
[----:B------:R-:W-:Y:S05]  /*12a0*/  BSYNC.RECONVERGENT B0 ;  /* 0x0000000000007941 */ /* 0x000fea0003800200 */
.L_x_186:
        /* <DEDUP_REMOVED lines=35> */
[----:B------:R-:W-:Y:S01]  /*14e0*/  SHF.L.U32 R144, R144, 0x10, RZ ;  /* 0x0000001090907819 */ /* 0x000fe200000006ff */
[----:B------:R-:W-:Y:S01]  /*14f0*/  FMUL.FTZ R122, R122, UR24 ;  /* 0x000000187a7a7c20 */ /* 0x000fe20008410000 */
[----:B------:R-:W-:Y:S02]  /*1500*/  SHF.L.U32 R89, R89, 0x10, RZ ;  /* 0x0000001059597819 */ /* 0x000fe400000006ff */
[----:B------:R-:W-:Y:S01]  /*1510*/  SHF.L.U32 R145, R9, 0x10, RZ ;  /* 0x0000001009917819 */ /* 0x000fe200000006ff */
[----:B------:R-:W-:Y:S01]  /*1520*/  FADD.FTZ R146, -R86, R85 ;  /* 0x0000005556927221 */ /* 0x000fe20000010100 */
[-C--:B------:R-:W-:Y:S01]  /*1530*/  FMUL.FTZ R120, R120, R144.reuse ;  /* 0x0000009078787220 */ /* 0x080fe20000410000 */
        /* <DEDUP_REMOVED lines=19> */
.L_x_189:
[----:B------:R-:W-:Y:S05]  /*1670*/  BSYNC.RECONVERGENT B0 ;  /* 0x0000000000007941 */ /* 0x000fea0003800200 */
.L_x_188:
        /* <DEDUP_REMOVED lines=12> */
[----:B------:R0:W5:Y:S01]  /*1740*/  @P0 LDG.E.64 R156, desc[UR14][R140.64] ;  /* 0x0000000e8c9c0981 */ /* 0x000162000c1e1b00 */
[----:B------:R-:W-:Y:S02]  /*1750*/  IADD3 R88, PT, PT, R88, 0x80, RZ ;  /* 0x0000008058587810 */ /* 0x000fe40007ffe0ff */
[C---:B--2---:R-:W-:Y:S02]  /*1760*/  SHF.L.U32 R113, R84.reuse, 0x10, RZ ;  /* 0x0000001054717819 */ /* 0x044fe400000006ff */
[----:B------:R-:W-:-:S03]  /*1770*/  SHF.R.U64 R143, R84, 0x10, R85 ;  /* 0x00000010548f7819 */ /* 0x000fc60000001255 */
[----:B------:R-:W-:Y:S01]  /*1780*/  FADD.FTZ R113, -R86, R113 ;  /* 0x0000007156717221 */ /* 0x000fe20000010100 */
[----:B---3--:R-:W-:Y:S02]  /*1790*/  MOV R112, R114 ;  /* 0x0000007200707202 */ /* 0x008fe40000000f00 */
[--C-:B------:R-:W-:Y:S02]  /*17a0*/  SHF.R.U64 R142, R114, 0x10, R115.reuse ;  /* 0x00000010728e7819 */ /* 0x100fe40000001273 */
[----:B------:R-:W-:Y:S02]  /*17b0*/  MOV R89, R115 ;  /* 0x0000007300597202 */ /* 0x000fe40000000f00 */
[----:B------:R-:W-:Y:S02]  /*17c0*/  SHF.R.U32.HI R91, RZ, 0x10, R115 ;  /* 0x00000010ff5b7819 */ /* 0x000fe40000011673 */
[----:B------:R-:W-:Y:S02]  /*17d0*/  SHF.L.U32 R143, R143, 0x10, RZ ;  /* 0x000000108f8f7819 */ /* 0x000fe400000006ff */
[----:B------:R-:W-:Y:S01]  /*17e0*/  SHF.L.U32 R115, R112, 0x10, RZ ;  /* 0x0000001070737819 */ /* 0x000fe200000006ff */
[----:B------:R-:W-:Y:S01]  /*17f0*/  FMUL.FTZ R113, R113, UR24 ;  /* 0x0000001871717c20 */ /* 0x000fe20008410000 */
[----:B------:R-:W-:Y:S01]  /*1800*/  SHF.L.U32 R112, R11, 0x10, RZ ;  /* 0x000000100b707819 */ /* 0x000fe200000006ff */
[----:B------:R-:W-:Y:S01]  /*1810*/  FADD.FTZ R114, -R86, R143 ;  /* 0x0000008f56727221 */ /* 0x000fe20000010100 */
[----:B0-----:R-:W-:-:S02]  /*1820*/  SHF.L.U32 R141, R85, 0x10, RZ ;  /* 0x00000010558d7819 */ /* 0x001fc400000006ff */
[----:B------:R-:W-:Y:S01]  /*1830*/  SHF.R.U32.HI R85, RZ, 0x10, R85 ;  /* 0x00000010ff557819 */ /* 0x000fe20000011655 */
        /* <DEDUP_REMOVED lines=8> */
[----:B------:R-:W-:Y:S01]  /*18c0*/  FADD.FTZ R53, R53, R142 ;  /* 0x0000008e35357221 */ /* 0x000fe20000010000 */
[-C--:B------:R-:W-:Y:S01]  /*18d0*/  FFMA.FTZ R73, R114, R142.reuse, R73 ;  /* 0x0000008e72497223 */ /* 0x080fe20000010049 */
[----:B------:R-:W-:Y:S01]  /*18e0*/  FMUL.FTZ R115, R115, R142 ;  /* 0x0000008e73737220 */ /* 0x000fe20000410000 */
[----:B------:R-:W-:Y:S01]  /*18f0*/  FMUL.FTZ R143, R141, UR24 ;  /* 0x000000188d8f7c20 */ /* 0x000fe20008410000 */
[----:B------:R-:W-:Y:S01]  /*1900*/  FADD.FTZ R142, -R86, R85 ;  /* 0x00000055568e7221 */ /* 0x000fe20000010100 */
[----:B------:R-:W-:Y:S01]  /*1910*/  SHF.L.U32 R89, R89, 0x10, RZ ;  /* 0x0000001059597819 */ /* 0x000fe200000006ff */
[----:B------:R-:W-:Y:S01]  /*1920*/  FADD.FTZ R84, R87, R112 ;  /* 0x0000007057547221 */ /* 0x000fe20000010000 */
[----:B------:R-:W-:Y:S01]  /*1930*/  SHF.L.U32 R141, R13, 0x10, RZ ;  /* 0x000000100d8d7819 */ /* 0x000fe200000006ff */
[----:B------:R-:W-:Y:S01]  /*1940*/  FFMA.FTZ R85, R113, R112, R90 ;  /* 0x0000007071557223 */ /* 0x000fe2000001005a */
[----:B------:R-:W-:Y:S01]  /*1950*/  SHF.L.U32 R140, R91, 0x10, RZ ;  /* 0x000000105b8c7819 */ /* 0x000fe200000006ff */
[----:B------:R-:W-:Y:S01]  /*1960*/  FMUL.FTZ R142, R142, UR24 ;  /* 0x000000188e8e7c20 */ /* 0x000fe20008410000 */
[----:B------:R-:W-:Y:S01]  /*1970*/  SHF.L.U32 R87, R14, 0x10, RZ ;  /* 0x000000100e577819 */ /* 0x000fe200000006ff */
[----:B------:R-:W-:Y:S01]  /*1980*/  FMUL.FTZ R141, R141, R89 ;  /* 0x000000598d8d7220 */ /* 0x000fe20000410000 */
[----:B------:R-:W-:Y:S01]  /*1990*/  FADD.FTZ R84, R84, R115 ;  /* 0x0000007354547221 */ /* 0x000fe20000010000 */
[----:B------:R-:W-:Y:S01]  /*19a0*/  FFMA.FTZ R90, R114, R115, R85 ;  /* 0x00000073725a7223 */ /* 0x000fe20000010055 */
[----:B------:R-:W-:Y:S01]  /*19b0*/  FADD.FTZ R55, R55, R140 ;  /* 0x0000008c37377221 */ /* 0x000fe20000010000 */
[-C--:B------:R-:W-:Y:S01]  /*19c0*/  FFMA.FTZ R75, R142, R140.reuse, R75 ;  /* 0x0000008c8e4b7223 */ /* 0x080fe2000001004b */
[----:B------:R-:W-:Y:S01]  /*19d0*/  FMUL.FTZ R140, R87, R140 ;  /* 0x0000008c578c7220 */ /* 0x000fe20000410000 */
[----:B------:R-:W-:Y:S01]  /*19e0*/  FADD.FTZ R87, R84, R141 ;  /* 0x0000008d54577221 */ /* 0x000fe20000010000 */
[C---:B------:R-:W-:Y:S01]  /*19f0*/  FFMA.FTZ R85, R143.reuse, R141, R90 ;  /* 0x0000008d8f557223 */ /* 0x040fe2000001005a */
[----:B------:R-:W-:Y:S01]  /*1a00*/  FADD.FTZ R54, R54, R89 ;  /* 0x0000005936367221 */ /* 0x000fe20000010000 */
[----:B------:R-:W-:Y:S01]  /*1a10*/  FFMA.FTZ R74, R143, R89, R74 ;  /* 0x000000598f4a7223 */ /* 0x000fe2000001004a */
[----:B------:R-:W-:Y:S01]  /*1a20*/  FADD.FTZ R87, R87, R140 ;  /* 0x0000008c57577221 */ /* 0x000fe20000010000 */
[----:B------:R-:W-:-:S07]  /*1a30*/  FFMA.FTZ R90, R142, R140, R85 ;  /* 0x0000008c8e5a7223 */ /* 0x000fce0000010055 */
.L_x_191:
[----:B------:R-:W-:Y:S05]  /*1a40*/  BSYNC.RECONVERGENT B0 ;  /* 0x0000000000007941 */ /* 0x000fea0003800200 */
.L_x_190:
        /* <DEDUP_REMOVED lines=60> */
.L_x_193:
[----:B------:R-:W-:Y:S05]  /*1e10*/  BSYNC.RECONVERGENT B0 ;  /* 0x0000000000007941 */ /* 0x000fea0003800200 */
.L_x_192:
        /* <DEDUP_REMOVED lines=15> */
[--C-:B--2---:R-:W-:Y:S02]  /*1f10*/  SHF.R.U64 R91, R130, 0x10, R131.reuse ;  /* 0x00000010825b7819 */ /* 0x104fe40000001283 */
[----:B------:R-:W-:Y:S02]  /*1f20*/  MOV R88, R131 ;  /* 0x0000008300587202 */ /* 0x000fe40000000f00 */
[----:B------:R-:W-:-:S02]  /*1f30*/  SHF.R.U32.HI R89, RZ, 0x10, R131 ;  /* 0x00000010ff597819 */ /* 0x000fc40000011683 */
[----:B---3--:R-:W-:Y:S02]  /*1f40*/  SHF.L.U32 R131, R84, 0x10, RZ ;  /* 0x0000001054837819 */ /* 0x008fe400000006ff */
[----:B------:R-:W-:Y:S02]  /*1f50*/  SHF.L.U32 R133, R85, 0x10, RZ ;  /* 0x0000001055857819 */ /* 0x000fe400000006ff */
[----:B------:R-:W-:Y:S01]  /*1f60*/  MOV R132, R130 ;  /* 0x0000008200847202 */ /* 0x000fe20000000f00 */
[----:B------:R-:W-:Y:S01]  /*1f70*/  FADD.FTZ R135, -R86, R131 ;  /* 0x0000008356877221 */ /* 0x000fe20000010100 */
[----:B------:R-:W-:Y:S01]  /*1f80*/  SHF.R.U64 R130, R84, 0x10, R85 ;  /* 0x0000001054827819 */ /* 0x000fe20000001255 */
[----:B------:R-:W-:Y:S01]  /*1f90*/  FADD.FTZ R131, -R86, R133 ;  /* 0x0000008556837221 */ /* 0x000fe20000010100 */
[----:B------:R-:W-:Y:S01]  /*1fa0*/  SHF.R.U32.HI R163, RZ, 0x10, R85 ;  /* 0x00000010ffa37819 */ /* 0x000fe20000011655 */
[----:B------:R-:W-:Y:S01]  /*1fb0*/  FMUL.FTZ R135, R135, UR24 ;  /* 0x0000001887877c20 */ /* 0x000fe20008410000 */
[----:B------:R-:W-:-:S02]  /*1fc0*/  SHF.L.U32 R132, R132, 0x10, RZ ;  /* 0x0000001084847819 */ /* 0x000fc400000006ff */
[----:B------:R-:W-:Y:S02]  /*1fd0*/  SHF.L.U32 R133, R19, 0x10, RZ ;  /* 0x0000001013857819 */ /* 0x000fe400000006ff */
[----:B------:R-:W-:Y:S01]  /*1fe0*/  SHF.L.U32 R85, R130, 0x10, RZ ;  /* 0x0000001082557819 */ /* 0x000fe200000006ff */
[----:B------:R-:W-:Y:S01]  /*1ff0*/  FADD.FTZ R44, R44, R132 ;  /* 0x000000842c2c7221 */ /* 0x000fe20000010000 */
[-C--:B------:R-:W-:Y:S01]  /*2000*/  FFMA.FTZ R64, R135, R132.reuse, R64 ;  /* 0x0000008487407223 */ /* 0x080fe20000010040 */
[----:B------:R-:W-:Y:S01]  /*2010*/  FMUL.FTZ R133, R133, R132 ;  /* 0x0000008485857220 */ /* 0x000fe20000410000 */
[----:B------:R-:W-:Y:S01]  /*2020*/  SHF.L.U32 R91, R91, 0x10, RZ ;  /* 0x000000105b5b7819 */ /* 0x000fe200000006ff */
[----:B------:R-:W-:Y:S01]  /*2030*/  FADD.FTZ R85, -R86, R85 ;  /* 0x0000005556557221 */ /* 0x000fe20000010100 */
[----:B------:R-:W-:Y:S02]  /*2040*/  SHF.L.U32 R132, R20, 0x10, RZ ;  /* 0x0000001014847819 */ /* 0x000fe400000006ff */
[----:B------:R-:W-:Y:S01]  /*2050*/  SHF.L.U32 R163, R163, 0x10, RZ ;  /* 0x00000010a3a37819 */ /* 0x000fe200000006ff */
[----:B------:R-:W-:Y:S01]  /*2060*/  FMUL.FTZ R134, R85, UR24 ;  /* 0x0000001855867c20 */ /* 0x000fe20008410000 */
[----:B------:R-:W-:Y:S01]  /*2070*/  SHF.L.U32 R88, R88, 0x10, RZ ;  /* 0x0000001058587819 */ /* 0x000fe200000006ff */
[----:B------:R-:W-:Y:S01]  /*2080*/  FMUL.FTZ R132, R132, R91 ;  /* 0x0000005b84847220 */ /* 0x000fe20000410000 */
[----:B------:R-:W-:Y:S01]  /*2090*/  FADD.FTZ R87, R87, R133 ;  /* 0x0000008557577221 */ /* 0x000fe20000010000 */
[----:B------:R-:W-:Y:S01]  /*20a0*/  FFMA.FTZ R85, R135, R133, R90 ;  /* 0x0000008587557223 */ /* 0x000fe2000001005a */
[----:B------:R-:W-:Y:S01]  /*20b0*/  FADD.FTZ R130, -R86, R163 ;  /* 0x000000a356827221 */ /* 0x000fe20000010100 */
[----:B------:R-:W-:Y:S01]  /*20c0*/  SHF.L.U32 R89, R89, 0x10, RZ ;  /* 0x0000001059597819 */ /* 0x000fe200000006ff */
[----:B------:R-:W-:Y:S01]  /*20d0*/  FMUL.FTZ R131, R131, UR24 ;  /* 0x0000001883837c20 */ /* 0x000fe20008410000 */
[----:B------:R-:W-:Y:S01]  /*20e0*/  FMUL.FTZ R129, R129, R88 ;  /* 0x0000005881817220 */ /* 0x000fe20000410000 */
[----:B------:R-:W-:Y:S01]  /*20f0*/  FADD.FTZ R84, R87, R132 ;  /* 0x0000008457547221 */ /* 0x000fe20000010000 */
[----:B------:R-:W-:Y:S01]  /*2100*/  FFMA.FTZ R86, R134, R132, R85 ;  /* 0x0000008486567223 */ /* 0x000fe20000010055 */
[----:B------:R-:W-:Y:S01]  /*2110*/  FMUL.FTZ R130, R130, UR24 ;  /* 0x0000001882827c20 */ /* 0x000fe20008410000 */
[----:B------:R-:W-:Y:S01]  /*2120*/  FMUL.FTZ R128, R128, R89 ;  /* 0x0000005980807220 */ /* 0x000fe20000410000 */
[----:B------:R-:W-:Y:S01]  /*2130*/  FADD.FTZ R87, R84, R129 ;  /* 0x0000008154577221 */ /* 0x000fe20000010000 */
[----:B------:R-:W-:Y:S01]  /*2140*/  FFMA.FTZ R85, R131, R129, R86 ;  /* 0x0000008183557223 */ /* 0x000fe20000010056 */
[----:B------:R-:W-:Y:S01]  /*2150*/  FADD.FTZ R45, R45, R91 ;  /* 0x0000005b2d2d7221 */ /* 0x000fe20000010000 */
[----:B------:R-:W-:Y:S01]  /*2160*/  FFMA.FTZ R65, R134, R91, R65 ;  /* 0x0000005b86417223 */ /* 0x000fe20000010041 */
[----:B------:R-:W-:Y:S01]  /*2170*/  FADD.FTZ R46, R46, R88 ;  /* 0x000000582e2e7221 */ /* 0x000fe20000010000 */
[----:B------:R-:W-:Y:S01]  /*2180*/  FFMA.FTZ R66, R131, R88, R66 ;  /* 0x0000005883427223 */ /* 0x000fe20000010042 */
[----:B------:R-:W-:Y:S01]  /*2190*/  FADD.FTZ R47, R47, R89 ;  /* 0x000000592f2f7221 */ /* 0x000fe20000010000 */
[C---:B------:R-:W-:Y:S01]  /*21a0*/  FFMA.FTZ R67, R130.reuse, R89, R67 ;  /* 0x0000005982437223 */ /* 0x040fe20000010043 */
[----:B------:R-:W-:Y:S01]  /*21b0*/  FADD.FTZ R87, R87, R128 ;  /* 0x0000008057577221 */ /* 0x000fe20000010000 */
[----:B------:R-:W-:-:S07]  /*21c0*/  FFMA.FTZ R90, R130, R128, R85 ;  /* 0x00000080825a7223 */ /* 0x000fce0000010055 */
.L_x_195:
[----:B------:R-:W-:Y:S05]  /*21d0*/  BSYNC.RECONVERGENT B0 ;  /* 0x0000000000007941 */ /* 0x000fea0003800200 */
.L_x_194:
        /* <DEDUP_REMOVED lines=31> */
.L_x_197:
[----:B------:R-:W-:Y:S05]  /*23d0*/  BSYNC.RECONVERGENT B0 ;  /* 0x0000000000007941 */ /* 0x000fea0003800200 */
.L_x_196:
        /* <DEDUP_REMOVED lines=8> */
[----:B------:R-:W-:-:S09]  /*2460*/  @!UP2 UIADD3 UR5, UPT, UPT, UR4, 0x2800, URZ ;  /* 0x000028000405a890 */ /* 0x000fd2000fffe0ff */
[----:B0-----:R-:W0:Y:S01]  /*2470*/  LDS.128 R84, [UR5] ;  /* 0x00000005ff547984 */ /* 0x001e220008000c00 */
[----:B------:R-:W-:Y:S02]  /*2480*/  UIADD3 UR5, UPT, UPT, UR4, 0x2830, URZ ;  /* 0x0000283004057890 */ /* 0x000fe4000fffe0ff */
[----:B------:R-:W-:Y:S01]  /*2490*/  @!UP2 UIADD3 UR5, UPT, UPT, UR4, 0x2810, URZ ;  /* 0x000028100405a890 */ /* 0x000fe2000fffe0ff */
[----:B0-----:R-:W-:Y:S01]  /*24a0*/  FADD.FTZ R88, RZ, R85 ;  /* 0x00000055ff587221 */ /* 0x001fe20000010000 */
[----:B------:R-:W-:-:S03]  /*24b0*/  FADD.FTZ R85, RZ, R84 ;  /* 0x00000054ff557221 */ /* 0x000fc60000010000 */
[----:B------:R-:W-:Y:S01]  /*24c0*/  FADD.FTZ R162, R87, R88 ;  /* 0x0000005857a27221 */ /* 0x000fe20000010000 */
[----:B------:R-:W-:-:S03]  /*24d0*/  FADD.FTZ R85, R86, R85 ;  /* 0x0000005556557221 */ /* 0x000fc60000010000 */
[----:B------:R-:W0:Y:S02]  /*24e0*/  LDS.128 R88, [UR5] ;  /* 0x00000005ff587984 */ /* 0x000e240008000c00 */
[----:B0-----:R-:W-:Y:S01]  /*24f0*/  FADD.FTZ R162, R162, R89 ;  /* 0x00000059a2a27221 */ /* 0x001fe20000010000 */
        /* <DEDUP_REMOVED lines=11> */
[----:B------:R-:W-:Y:S04]  /*25b0*/  BSSY.RECONVERGENT B1, `(.L_x_201) ;  /* 0x0000033000017945 */ /* 0x000fe80003800200 */
[----:B------:R-:W-:Y:S05]  /*25c0*/  @!P1 BRA `(.L_x_202) ;  /* 0x0000000000c49947 */ /* 0x000fea0003800000 */
[----:B------:R-:W0:Y:S02]  /*25d0*/  LDC.64 R84, c[0x0][0x390] ;  /* 0x0000e400ff547b82 */ /* 0x000e240000000a00 */
[----:B0-----:R-:W-:-:S06]  /*25e0*/  IMAD.WIDE.U32 R84, R111, 0x8, R84 ;  /* 0x000000086f547825 */ /* 0x001fcc00078e0054 */
[----:B------:R-:W2:Y:S01]  /*25f0*/  LDG.E.64 R84, desc[UR14][R84.64] ;  /* 0x0000000e54547981 */ /* 0x000ea2000c1e1b00 */
[--C-:B------:R-:W-:Y:S01]  /*2600*/  FFMA.FTZ R88, R151, UR4, R86.reuse ;  /* 0x0000000497587c23 */ /* 0x100fe20008010056 */
[----:B------:R-:W-:Y:S01]  /*2610*/  FFMA.FTZ R89, R150, UR4, R86 ;  /* 0x0000000496597c23 */ /* 0x000fe20008010056 */
[----:B------:R-:W-:Y:S02]  /*2620*/  SHF.L.U32 R90, R93, 0x10, RZ ;  /* 0x000000105d5a7819 */ /* 0x000fe400000006ff */
[----:B------:R-:W-:Y:S01]  /*2630*/  FADD.FTZ R88, R149, -R88 ;  /* 0x8000005895587221 */ /* 0x000fe20000010000 */
[----:B------:R-:W-:Y:S01]  /*2640*/  FADD.FTZ R89, R148, -R89 ;  /* 0x8000005994597221 */ /* 0x000fe20000010000 */
[----:B------:R-:W-:Y:S02]  /*2650*/  SHF.L.U32 R91, R94, 0x10, RZ ;  /* 0x000000105e5b7819 */ /* 0x000fe400000006ff */
[----:B------:R-:W-:Y:S01]  /*2660*/  FMUL.FTZ R88, R88, UR24 ;  /* 0x0000001858587c20 */ /* 0x000fe20008410000 */
[----:B------:R-:W-:-:S03]  /*2670*/  FMUL.FTZ R89, R89, UR24 ;  /* 0x0000001859597c20 */ /* 0x000fc60008410000 */
[----:B------:R-:W-:-:S04]  /*2680*/  FMUL.FTZ R87, R88, UR12 ;  /* 0x0000000c58577c20 */ /* 0x000fc80008410000 */
[----:B------:R-:W-:Y:S01]  /*2690*/  FMUL.FTZ R90, R87, R90 ;  /* 0x0000005a575a7220 */ /* 0x000fe20000410000 */
[----:B--2---:R-:W-:-:S05]  /*26a0*/  SHF.L.U32 R88, R85, 0x10, RZ ;  /* 0x0000001055587819 */ /* 0x004fca00000006ff */
[----:B------:R-:W-:Y:S01]  /*26b0*/  FFMA.FTZ R42, R87, R88, R42 ;  /* 0x00000058572a7223 */ /* 0x000fe2000001002a */
[----:B------:R-:W-:Y:S01]  /*26c0*/  SHF.R.U32.HI R87, RZ, 0x10, R85 ;  /* 0x00000010ff577819 */ /* 0x000fe20000011655 */
[----:B------:R-:W-:Y:S02]  /*26d0*/  FMUL.FTZ R88, R89, UR12 ;  /* 0x0000000c59587c20 */ /* 0x000fe40008410000 */
[----:B------:R0:W-:Y:S01]  /*26e0*/  F2F.BF16.F32 R89, R90 ;  /* 0x0000005a00597304 */ /* 0x0001e20000202000 */
[----:B------:R-:W-:Y:S01]  /*26f0*/  SHF.L.U32 R87, R87, 0x10, RZ ;  /* 0x0000001057577819 */ /* 0x000fe200000006ff */
[----:B------:R-:W-:Y:S01]  /*2700*/  FMUL.FTZ R162, R88, R91 ;  /* 0x0000005b58a27220 */ /* 0x000fe20000410000 */
[----:B------:R-:W-:-:S03]  /*2710*/  FFMA.FTZ R91, R126, UR4, R86 ;  /* 0x000000047e5b7c23 */ /* 0x000fc60008010056 */
[----:B------:R-:W-:Y:S01]  /*2720*/  FFMA.FTZ R43, R88, R87, R43 ;  /* 0x00000057582b7223 */ /* 0x000fe2000001002b */
[----:B------:R-:W-:Y:S01]  /*2730*/  FFMA.FTZ R88, R127, UR4, R86 ;  /* 0x000000047f587c23 */ /* 0x000fe20008010056 */
[----:B------:R-:W1:Y:S01]  /*2740*/  F2F.BF16.F32 R162, R162 ;  /* 0x000000a200a27304 */ /* 0x000e620000202000 */
[----:B------:R-:W-:Y:S02]  /*2750*/  FADD.FTZ R91, R124, -R91 ;  /* 0x8000005b7c5b7221 */ /* 0x000fe40000010000 */
[----:B------:R-:W-:Y:S02]  /*2760*/  FADD.FTZ R88, R125, -R88 ;  /* 0x800000587d587221 */ /* 0x000fe40000010000 */
[----:B0-----:R-:W-:Y:S02]  /*2770*/  FMUL.FTZ R90, R91, UR24 ;  /* 0x000000185b5a7c20 */ /* 0x001fe40008410000 */
[----:B------:R-:W-:Y:S02]  /*2780*/  FMUL.FTZ R88, R88, UR24 ;  /* 0x0000001858587c20 */ /* 0x000fe40008410000 */
[----:B------:R-:W-:-:S02]  /*2790*/  FMUL.FTZ R90, R90, UR12 ;  /* 0x0000000c5a5a7c20 */ /* 0x000fc40008410000 */
[----:B------:R-:W-:Y:S01]  /*27a0*/  FMUL.FTZ R87, R88, UR12 ;  /* 0x0000000c58577c20 */ /* 0x000fe20008410000 */
[----:B------:R-:W-:Y:S02]  /*27b0*/  SHF.L.U32 R88, R84, 0x10, RZ ;  /* 0x0000001054587819 */ /* 0x000fe400000006ff */
[----:B-1----:R-:W-:-:S03]  /*27c0*/  PRMT R89, R89, 0x5410, R162 ;  /* 0x0000541059597816 */ /* 0x002fc600000000a2 */
[----:B------:R-:W-:Y:S01]  /*27d0*/  FFMA.FTZ R40, R87, R88, R40 ;  /* 0x0000005857287223 */ /* 0x000fe20000010028 */
[----:B------:R-:W-:-:S05]  /*27e0*/  SHF.L.U32 R88, R23, 0x10, RZ ;  /* 0x0000001017587819 */ /* 0x000fca00000006ff */
[----:B------:R-:W-:Y:S01]  /*27f0*/  FMUL.FTZ R91, R87, R88 ;  /* 0x00000058575b7220 */ /* 0x000fe20000410000 */
[----:B------:R-:W-:-:S05]  /*2800*/  SHF.L.U32 R87, R92, 0x10, RZ ;  /* 0x000000105c577819 */ /* 0x000fca00000006ff */
[----:B------:R-:W-:Y:S01]  /*2810*/  FMUL.FTZ R162, R90, R87 ;  /* 0x000000575aa27220 */ /* 0x000fe20000410000 */
[----:B------:R-:W-:Y:S01]  /*2820*/  F2F.BF16.F32 R91, R91 ;  /* 0x0000005b005b7304 */ /* 0x000fe20000202000 */
[----:B------:R-:W-:-:S04]  /*2830*/  SHF.R.U64 R87, R84, 0x10, R85 ;  /* 0x0000001054577819 */ /* 0x000fc80000001255 */
[----:B------:R-:W-:-:S03]  /*2840*/  SHF.L.U32 R87, R87, 0x10, RZ ;  /* 0x0000001057577819 */ /* 0x000fc600000006ff */
[----:B------:R-:W0:Y:S02]  /*2850*/  F2F.BF16.F32 R162, R162 ;  /* 0x000000a200a27304 */ /* 0x000e240000202000 */
[----:B------:R-:W-:Y:S01]  /*2860*/  FFMA.FTZ R41, R90, R87, R41 ;  /* 0x000000575a297223 */ /* 0x000fe20000010029 */
[----:B0-----:R-:W-:-:S05]  /*2870*/  IMAD.WIDE.U32 R84, R162, 0x10000, RZ ;  /* 0x00010000a2547825 */ /* 0x001fca00078e00ff */
[----:B------:R-:W-:Y:S02]  /*2880*/  LOP3.LUT R89, R89, R85, RZ, 0xfc, !PT ;  /* 0x0000005559597212 */ /* 0x000fe400078efcff */
[----:B------:R-:W-:Y:S02]  /*2890*/  LOP3.LUT R88, R84, R91, RZ, 0xfc, !PT ;  /* 0x0000005b54587212 */ /* 0x000fe400078efcff */
[----:B------:R-:W0:Y:S02]  /*28a0*/  LDC.64 R84, c[0x0][0x468] ;  /* 0x00011a00ff547b82 */ /* 0x000e240000000a00 */
[C---:B0-----:R-:W-:Y:S01]  /*28b0*/  IMAD.WIDE.U32 R84, R111.reuse, 0x8, R84 ;  /* 0x000000086f547825 */ /* 0x041fe200078e0054 */
[----:B------:R-:W-:-:S04]  /*28c0*/  IADD3 R111, PT, PT, R111, 0x80, RZ ;  /* 0x000000806f6f7810 */ /* 0x000fc80007ffe0ff */
[----:B------:R0:W-:Y:S03]  /*28d0*/  STG.E.64 desc[UR14][R84.64], R88 ;  /* 0x0000005854007986 */ /* 0x0001e6000c101b0e */
.L_x_202:
[----:B------:R-:W-:Y:S05]  /*28e0*/  BSYNC.RECONVERGENT B1 ;  /* 0x0000000000017941 */ /* 0x000fea0003800200 */
.L_x_201:
[----:B------:R-:W-:Y:S04]  /*28f0*/  BSSY.RECONVERGENT B1, `(.L_x_203) ;  /* 0x0000033000017945 */ /* 0x000fe80003800200 */
[----:B------:R-:W-:Y:S05]  /*2900*/  @!P2 BRA `(.L_x_204) ;  /* 0x0000000000c4a947 */ /* 0x000fea0003800000 */
[----:B0-----:R-:W0:Y:S02]  /*2910*/  LDC.64 R84, c[0x0][0x390] ;  /* 0x0000e400ff547b82 */ /* 0x001e240000000a00 */
        /* <DEDUP_REMOVED lines=48> */
.L_x_204:
[----:B------:R-:W-:Y:S05]  /*2c20*/  BSYNC.RECONVERGENT B1 ;  /* 0x0000000000017941 */ /* 0x000fea0003800200 */
.L_x_203:
[----:B------:R-:W-:Y:S04]  /*2c30*/  BSSY.RECONVERGENT B1, `(.L_x_205) ;  /* 0x0000033000017945 */ /* 0x000fe80003800200 */
[----:B------:R-:W-:Y:S05]  /*2c40*/  @!P3 BRA `(.L_x_206) ;  /* 0x0000000000c4b947 */ /* 0x000fea0003800000 */
[----:B01----:R-:W0:Y:S02]  /*2c50*/  LDC.64 R84, c[0x0][0x390] ;  /* 0x0000e400ff547b82 */ /* 0x003e240000000a00 */
        /* <DEDUP_REMOVED lines=16> */
[----:B------:R-:W-:Y:S01]  /*2d60*/  F2F.BF16.F32 R89, R90 ;  /* 0x0000005a00597304 */ /* 0x000fe20000202000 */
[----:B------:R-:W-:Y:S01]  /*2d70*/  SHF.L.U32 R87, R87, 0x10, RZ ;  /* 0x0000001057577819 */ /* 0x000fe200000006ff */
[----:B------:R-:W-:-:S04]  /*2d80*/  FMUL.FTZ R91, R88, R91 ;  /* 0x0000005b585b7220 */ /* 0x000fc80000410000 */
[----:B------:R-:W-:Y:S01]  /*2d90*/  FFMA.FTZ R35, R88, R87, R35 ;  /* 0x0000005758237223 */ /* 0x000fe20000010023 */
[----:B------:R-:W-:Y:S01]  /*2da0*/  FFMA.FTZ R87, R113, UR4, R86 ;  /* 0x0000000471577c23 */ /* 0x000fe20008010056 */
[----:B------:R-:W0:Y:S03]  /*2db0*/  F2F.BF16.F32 R88, R91 ;  /* 0x0000005b00587304 */ /* 0x000e260000202000 */
[----:B------:R-:W-:-:S04]  /*2dc0*/  FADD.FTZ R87, R112, -R87 ;  /* 0x8000005770577221 */ /* 0x000fc80000010000 */
[----:B------:R-:W-:-:S04]  /*2dd0*/  FMUL.FTZ R87, R87, UR24 ;  /* 0x0000001857577c20 */ /* 0x000fc80008410000 */
[----:B------:R-:W-:Y:S01]  /*2de0*/  FMUL.FTZ R87, R87, UR12 ;  /* 0x0000000c57577c20 */ /* 0x000fe20008410000 */
[----:B0-----:R-:W-:Y:S02]  /*2df0*/  PRMT R89, R89, 0x5410, R88 ;  /* 0x0000541059597816 */ /* 0x001fe40000000058 */
[----:B------:R-:W-:-:S05]  /*2e00*/  SHF.L.U32 R88, R84, 0x10, RZ ;  /* 0x0000001054587819 */ /* 0x000fca00000006ff */
[----:B------:R-:W-:Y:S01]  /*2e10*/  FFMA.FTZ R32, R87, R88, R32 ;  /* 0x0000005857207223 */ /* 0x000fe20000010020 */
[----:B------:R-:W-:-:S04]  /*2e20*/  FFMA.FTZ R88, R114, UR4, R86 ;  /* 0x0000000472587c23 */ /* 0x000fc80008010056 */
[----:B------:R-:W-:Y:S01]  /*2e30*/  FADD.FTZ R90, R115, -R88 ;  /* 0x80000058735a7221 */ /* 0x000fe20000010000 */
[----:B------:R-:W-:-:S03]  /*2e40*/  SHF.L.U32 R88, R99, 0x10, RZ ;  /* 0x0000001063587819 */ /* 0x000fc600000006ff */
[----:B------:R-:W-:Y:S02]  /*2e50*/  FMUL.FTZ R90, R90, UR24 ;  /* 0x000000185a5a7c20 */ /* 0x000fe40008410000 */
[----:B------:R-:W-:Y:S01]  /*2e60*/  FMUL.FTZ R91, R87, R88 ;  /* 0x00000058575b7220 */ /* 0x000fe20000410000 */
[----:B------:R-:W-:Y:S01]  /*2e70*/  SHF.L.U32 R87, R100, 0x10, RZ ;  /* 0x0000001064577819 */ /* 0x000fe200000006ff */
[----:B------:R-:W-:-:S04]  /*2e80*/  FMUL.FTZ R90, R90, UR12 ;  /* 0x0000000c5a5a7c20 */ /* 0x000fc80008410000 */
        /* <DEDUP_REMOVED lines=13> */
.L_x_206:
[----:B------:R-:W-:Y:S05]  /*2f60*/  BSYNC.RECONVERGENT B1 ;  /* 0x0000000000017941 */ /* 0x000fea0003800200 */
.L_x_205:
[----:B------:R-:W-:Y:S04]  /*2f70*/  BSSY.RECONVERGENT B1, `(.L_x_207) ;  /* 0x0000033000017945 */ /* 0x000fe80003800200 */
[----:B------:R-:W-:Y:S05]  /*2f80*/  @!P4 BRA `(.L_x_208) ;  /* 0x0000000000c4c947 */ /* 0x000fea0003800000 */
[----:B012---:R-:W0:Y:S02]  /*2f90*/  LDC.64 R84, c[0x0][0x390] ;  /* 0x0000e400ff547b82 */ /* 0x007e240000000a00 */
        /* <DEDUP_REMOVED lines=48> */
.L_x_208:
[----:B------:R-:W-:Y:S05]  /*32a0*/  BSYNC.RECONVERGENT B1 ;  /* 0x0000000000017941 */ /* 0x000fea0003800200 */
.L_x_207:
[----:B------:R-:W-:Y:S05]  /*32b0*/  @!P5 BRA `(.L_x_209) ;  /* 0x0000003c00dcd947 */ /* 0x000fea0003800000 */
[----:B0123--:R-:W0:Y:S02]  /*32c0*/  LDC.64 R84, c[0x0][0x390] ;  /* 0x0000e400ff547b82 */ /* 0x00fe240000000a00 */
[----:B0-----:R-:W-:-:S06]  /*32d0*/  IMAD.WIDE.U32 R84, R111, 0x8, R84 ;  /* 0x000000086f547825 */ /* 0x001fcc00078e0054 */
[----:B------:R-:W2:Y:S01]  /*32e0*/  LDG.E.64 R84, desc[UR14][R84.64] ;  /* 0x0000000e54547981 */ /* 0x000ea2000c1e1b00 */
[--C-:B------:R-:W-:Y:S01]  /*32f0*/  FFMA.FTZ R87, R130, UR4, R86.reuse ;  /* 0x0000000482577c23 */ /* 0x100fe20008010056 */
[--C-:B------:R-:W-:Y:S01]  /*3300*/  FFMA.FTZ R88, R131, UR4, R86.reuse ;  /* 0x0000000483587c23 */ /* 0x100fe20008010056 */
[----:B------:R-:W-:Y:S01]  /*3310*/  SHF.L.U32 R91, R110, 0x10, RZ ;  /* 0x000000106e5b7819 */ /* 0x000fe200000006ff */
[----:B------:R-:W-:Y:S01]  /*3320*/  FFMA.FTZ R163, R134, UR4, R86 ;  /* 0x0000000486a37c23 */ /* 0x000fe20008010056 */
[----:B------:R-:W-:-:S03]  /*3330*/  FADD.FTZ R87, R128, -R87 ;  /* 0x8000005780577221 */ /* 0x000fc60000010000 */
[----:B------:R-:W-:Y:S01]  /*3340*/  FADD.FTZ R163, R132, -R163 ;  /* 0x800000a384a37221 */ /* 0x000fe20000010000 */
[----:B------:R-:W-:Y:S01]  /*3350*/  FMUL.FTZ R89, R87, UR24 ;  /* 0x0000001857597c20 */ /* 0x000fe20008410000 */
[----:B------:R-:W-:-:S03]  /*3360*/  FADD.FTZ R87, R129, -R88 ;  /* 0x8000005881577221 */ /* 0x000fc60000010000 */
[----:B------:R-:W-:Y:S01]  /*3370*/  FMUL.FTZ R88, R89, UR12 ;  /* 0x0000000c59587c20 */ /* 0x000fe20008410000 */
[----:B------:R-:W-:-:S03]  /*3380*/  FMUL.FTZ R87, R87, UR24 ;  /* 0x0000001857577c20 */ /* 0x000fc60008410000 */
[----:B------:R-:W-:Y:S01]  /*3390*/  FMUL.FTZ R91, R88, R91 ;  /* 0x0000005b585b7220 */ /* 0x000fe20000410000 */
[----:B------:R-:W-:Y:S01]  /*33a0*/  FMUL.FTZ R87, R87, UR12 ;  /* 0x0000000c57577c20 */ /* 0x000fe20008410000 */
[----:B--2---:R-:W-:Y:S02]  /*33b0*/  SHF.R.U32.HI R90, RZ, 0x10, R85 ;  /* 0x00000010ff5a7819 */ /* 0x004fe40000011655 */
[----:B------:R-:W-:Y:S02]  /*33c0*/  SHF.L.U32 R89, R85, 0x10, RZ ;  /* 0x0000001055597819 */ /* 0x000fe400000006ff */
[----:B------:R-:W-:-:S03]  /*33d0*/  SHF.L.U32 R90, R90, 0x10, RZ ;  /* 0x000000105a5a7819 */ /* 0x000fc600000006ff */
[----:B------:R-:W-:Y:S02]  /*33e0*/  FFMA.FTZ R26, R87, R89, R26 ;  /* 0x00000059571a7223 */ /* 0x000fe4000001001a */
[----:B------:R-:W-:Y:S01]  /*33f0*/  FFMA.FTZ R27, R88, R90, R27 ;  /* 0x0000005a581b7223 */ /* 0x000fe2000001001b */
[----:B------:R-:W-:Y:S02]  /*3400*/  SHF.L.U32 R90, R109, 0x10, RZ ;  /* 0x000000106d5a7819 */ /* 0x000fe400000006ff */
[C---:B------:R-:W-:Y:S02]  /*3410*/  SHF.L.U32 R88, R84.reuse, 0x10, RZ ;  /* 0x0000001054587819 */ /* 0x040fe400000006ff */
[----:B------:R-:W-:Y:S01]  /*3420*/  SHF.R.U64 R84, R84, 0x10, R85 ;  /* 0x0000001054547819 */ /* 0x000fe20000001255 */
[----:B------:R-:W-:Y:S01]  /*3430*/  FMUL.FTZ R87, R87, R90 ;  /* 0x0000005a57577220 */ /* 0x000fe20000410000 */
[----:B------:R-:W-:Y:S01]  /*3440*/  FFMA.FTZ R90, R135, UR4, R86 ;  /* 0x00000004875a7c23 */ /* 0x000fe20008010056 */
[----:B------:R-:W-:-:S02]  /*3450*/  SHF.L.U32 R86, R107, 0x10, RZ ;  /* 0x000000106b567819 */ /* 0x000fc400000006ff */
[----:B------:R-:W-:Y:S01]  /*3460*/  SHF.L.U32 R84, R84, 0x10, RZ ;  /* 0x0000001054547819 */ /* 0x000fe200000006ff */
[----:B------:R-:W-:Y:S01]  /*3470*/  FADD.FTZ R90, R133, -R90 ;  /* 0x8000005a855a7221 */ /* 0x000fe20000010000 */
[----:B------:R-:W-:Y:S03]  /*3480*/  F2F.BF16.F32 R87, R87 ;  /* 0x0000005700577304 */ /* 0x000fe60000202000 */
[----:B------:R-:W-:-:S04]  /*3490*/  FMUL.FTZ R90, R90, UR24 ;  /* 0x000000185a5a7c20 */ /* 0x000fc80008410000 */
[----:B------:R-:W-:Y:S01]  /*34a0*/  FMUL.FTZ R89, R90, UR12 ;  /* 0x0000000c5a597c20 */ /* 0x000fe20008410000 */
[----:B------:R-:W-:-:S03]  /*34b0*/  FMUL.FTZ R90, R163, UR24 ;  /* 0x00000018a35a7c20 */ /* 0x000fc60008410000 */
[C---:B------:R-:W-:Y:S01]  /*34c0*/  FFMA.FTZ R24, R89.reuse, R88, R24 ;  /* 0x0000005859187223 */ /* 0x040fe20000010018 */
[----:B------:R-:W-:Y:S01]  /*34d0*/  FMUL.FTZ R162, R89, R86 ;  /* 0x0000005659a27220 */ /* 0x000fe20000410000 */
[----:B------:R-:W-:Y:S01]  /*34e0*/  SHF.L.U32 R89, R108, 0x10, RZ ;  /* 0x000000106c597819 */ /* 0x000fe200000006ff */
[----:B------:R-:W-:Y:S01]  /*34f0*/  FMUL.FTZ R90, R90, UR12 ;  /* 0x0000000c5a5a7c20 */ /* 0x000fe20008410000 */
[----:B------:R-:W0:Y:S03]  /*3500*/  F2F.BF16.F32 R88, R91 ;  /* 0x0000005b00587304 */ /* 0x000e260000202000 */
[C---:B------:R-:W-:Y:S01]  /*3510*/  FMUL.FTZ R164, R90.reuse, R89 ;  /* 0x000000595aa47220 */ /* 0x040fe20000410000 */
[----:B------:R-:W-:-:S04]  /*3520*/  FFMA.FTZ R25, R90, R84, R25 ;  /* 0x000000545a197223 */ /* 0x000fc80000010019 */
[----:B------:R-:W1:Y:S01]  /*3530*/  F2F.BF16.F32 R86, R164 ;  /* 0x000000a400567304 */ /* 0x000e620000202000 */
[----:B0-----:R-:W-:-:S07]  /*3540*/  PRMT R89, R87, 0x5410, R88 ;  /* 0x0000541057597816 */ /* 0x001fce0000000058 */
[----:B------:R-:W0:Y:S01]  /*3550*/  F2F.BF16.F32 R163, R162 ;  /* 0x000000a200a37304 */ /* 0x000e220000202000 */
[----:B-1----:R-:W-:-:S05]  /*3560*/  IMAD.WIDE.U32 R86, R86, 0x10000, RZ ;  /* 0x0001000056567825 */ /* 0x002fca00078e00ff */
[----:B------:R-:W-:Y:S02]  /*3570*/  LOP3.LUT R89, R89, R87, RZ, 0xfc, !PT ;  /* 0x0000005759597212 */ /* 0x000fe400078efcff */
[----:B0-----:R-:W-:Y:S02]  /*3580*/  LOP3.LUT R88, R86, R163, RZ, 0xfc, !PT ;  /* 0x000000a356587212 */ /* 0x001fe400078efcff */
[----:B------:R-:W0:Y:S02]  /*3590*/  LDC.64 R86, c[0x0][0x468] ;  /* 0x00011a00ff567b82 */ /* 0x000e240000000a00 */
[----:B0-----:R-:W-:-:S05]  /*35a0*/  IMAD.WIDE.U32 R86, R111, 0x8, R86 ;  /* 0x000000086f567825 */ /* 0x001fca00078e0056 */
[----:B------:R0:W-:Y:S01]  /*35b0*/  STG.E.64 desc[UR14][R86.64], R88 ;  /* 0x0000005856007986 */ /* 0x0001e2000c101b0e */
[----:B------:R-:W-:Y:S05]  /*35c0*/  BRA `(.L_x_209) ;  /* 0x0000003c00187947 */ /* 0x000fea0003800000 */
.L_x_200:
[----:B------:R-:W-:Y:S04]  /*35d0*/  BSSY.RECONVERGENT B1, `(.L_x_210) ;  /* 0x000003e000017945 */ /* 0x000fe80003800200 */
[----:B------:R-:W-:Y:S05]  /*35e0*/  @!P1 BRA `(.L_x_211) ;  /* 0x0000000000f09947 */ /* 0x000fea0003800000 */
[----:B------:R-:W0:Y:S02]  /*35f0*/  LDC.64 R84, c[0x0][0x390] ;  /* 0x0000e400ff547b82 */ /* 0x000e240000000a00 */
[----:B0-----:R-:W-:-:S06]  /*3600*/  IMAD.WIDE.U32 R84, R111, 0x8, R84 ;  /* 0x000000086f547825 */ /* 0x001fcc00078e0054 */
[----:B------:R-:W2:Y:S01]  /*3610*/  LDG.E.64 R84, desc[UR14][R84.64] ;  /* 0x0000000e54547981 */ /* 0x000ea2000c1e1b00 */
[--C-:B------:R-:W-:Y:S01]  /*3620*/  FFMA.FTZ R87, R150, UR4, R86.reuse ;  /* 0x0000000496577c23 */ /* 0x100fe20008010056 */
[--C-:B------:R-:W-:Y:S01]  /*3630*/  FFMA.FTZ R88, R151, UR4, R86.reuse ;  /* 0x0000000497587c23 */ /* 0x100fe20008010056 */
[----:B------:R-:W-:Y:S01]  /*3640*/  FFMA.FTZ R165, R126, UR4, R86 ;  /* 0x000000047ea57c23 */ /* 0x000fe20008010056 */
[----:B------:R-:W-:Y:S01]  /*3650*/  SHF.L.U32 R164, R93, 0x10, RZ ;  /* 0x000000105da47819 */ /* 0x000fe200000006ff */
[----:B------:R-:W-:Y:S01]  /*3660*/  FADD.FTZ R87, R148, -R87 ;  /* 0x8000005794577221 */ /* 0x000fe20000010000 */
[----:B------:R-:W-:Y:S01]  /*3670*/  FADD.FTZ R89, R149, -R88 ;  /* 0x8000005895597221 */ /* 0x000fe20000010000 */
[----:B------:R-:W-:Y:S02]  /*3680*/  FADD.FTZ R165, R124, -R165 ;  /* 0x800000a57ca57221 */ /* 0x000fe40000010000 */
[----:B------:R-:W-:Y:S01]  /*3690*/  FMUL.FTZ R91, R87, UR24 ;  /* 0x00000018575b7c20 */ /* 0x000fe20008410000 */
[----:B------:R-:W-:Y:S01]  /*36a0*/  FMUL.FTZ R162, R89, UR24 ;  /* 0x0000001859a27c20 */ /* 0x000fe20008410000 */
[----:B------:R-:W-:-:S02]  /*36b0*/  FMUL.FTZ R165, R165, UR24 ;  /* 0x00000018a5a57c20 */ /* 0x000fc40008410000 */
[----:B------:R-:W-:Y:S01]  /*36c0*/  F2F.BF16.F32 R88, R91 ;  /* 0x0000005b00587304 */ /* 0x000fe20000202000 */
[----:B------:R-:W-:-:S07]  /*36d0*/  FMUL.FTZ R90, R91, UR12 ;  /* 0x0000000c5b5a7c20 */ /* 0x000fce0008410000 */
[----:B------:R-:W0:Y:S02]  /*36e0*/  F2F.BF16.F32 R89, R162 ;  /* 0x000000a200597304 */ /* 0x000e240000202000 */
[----:B0-----:R-:W-:Y:S02]  /*36f0*/  PRMT R89, R89, 0x5410, R88 ;  /* 0x0000541059597816 */ /* 0x001fe40000000058 */
[--C-:B--2---:R-:W-:Y:S02]  /*3700*/  SHF.R.U32.HI R87, RZ, 0x10, R85.reuse ;  /* 0x00000010ff577819 */ /* 0x104fe40000011655 */
[----:B------:R-:W-:Y:S02]  /*3710*/  SHF.L.U32 R88, R85, 0x10, RZ ;  /* 0x0000001055587819 */ /* 0x000fe400000006ff */
[----:B------:R-:W-:Y:S02]  /*3720*/  SHF.L.U32 R87, R87, 0x10, RZ ;  /* 0x0000001057577819 */ /* 0x000fe400000006ff */
[----:B------:R-:W-:-:S02]  /*3730*/  SHF.R.U64 R85, R84, 0x10, R85 ;  /* 0x0000001054557819 */ /* 0x000fc40000001255 */
[----:B------:R-:W-:Y:S01]  /*3740*/  SHF.L.U32 R84, R84, 0x10, RZ ;  /* 0x0000001054547819 */ /* 0x000fe200000006ff */
[----:B------:R-:W-:Y:S01]  /*3750*/  FFMA.FTZ R43, R90, R87, R43 ;  /* 0x000000575a2b7223 */ /* 0x000fe2000001002b */
[----:B------:R-:W-:Y:S01]  /*3760*/  FMUL.FTZ R87, R162, UR12 ;  /* 0x0000000ca2577c20 */ /* 0x000fe20008410000 */
[----:B------:R-:W-:Y:S01]  /*3770*/  SHF.L.U32 R85, R85, 0x10, RZ ;  /* 0x0000001055557819 */ /* 0x000fe200000006ff */
[----:B------:R-:W-:Y:S02]  /*3780*/  FMUL.FTZ R162, R165, UR12 ;  /* 0x0000000ca5a27c20 */ /* 0x000fe40008410000 */
[----:B------:R-:W-:Y:S01]  /*3790*/  FFMA.FTZ R42, R87, R88, R42 ;  /* 0x00000058572a7223 */ /* 0x000fe2000001002a */
[----:B------:R-:W-:Y:S01]  /*37a0*/  FFMA.FTZ R88, R127, UR4, R86 ;  /* 0x000000047f587c23 */ /* 0x000fe20008010056 */
[----:B------:R-:W-:Y:S01]  /*37b0*/  FFMA.FTZ R41, R162, R85, R41 ;  /* 0x00000055a2297223 */ /* 0x000fe20000010029 */
[----:B------:R-:W-:Y:S02]  /*37c0*/  FMUL.FTZ R87, R87, R164 ;  /* 0x000000a457577220 */ /* 0x000fe40000410000 */
[----:B------:R-:W-:-:S04]  /*37d0*/  FADD.FTZ R88, R125, -R88 ;  /* 0x800000587d587221 */ /* 0x000fc80000010000 */
[----:B------:R-:W-:Y:S01]  /*37e0*/  FMUL.FTZ R163, R88, UR24 ;  /* 0x0000001858a37c20 */ /* 0x000fe20008410000 */
[----:B------:R-:W-:Y:S03]  /*37f0*/  F2F.BF16.F32 R87, R87 ;  /* 0x0000005700577304 */ /* 0x000fe60000202000 */
[----:B------:R-:W-:-:S04]  /*3800*/  FMUL.FTZ R91, R163, UR12 ;  /* 0x0000000ca35b7c20 */ /* 0x000fc80008410000 */
[----:B------:R-:W-:Y:S01]  /*3810*/  FFMA.FTZ R40, R91, R84, R40 ;  /* 0x000000545b287223 */ /* 0x000fe20000010028 */
[----:B------:R-:W-:Y:S08]  /*3820*/  F2F.BF16.F32 R163, R163 ;  /* 0x000000a300a37304 */ /* 0x000ff00000202000 */
[----:B------:R-:W0:Y:S02]  /*3830*/  F2F.BF16.F32 R84, R165 ;  /* 0x000000a500547304 */ /* 0x000e240000202000 */
[----:B0-----:R-:W-:-:S05]  /*3840*/  IMAD.WIDE.U32 R84, R84, 0x10000, RZ ;  /* 0x0001000054547825 */ /* 0x001fca00078e00ff */
[----:B------:R-:W-:Y:S02]  /*3850*/  LOP3.LUT R89, R89, R85, RZ, 0xfc, !PT ;  /* 0x0000005559597212 */ /* 0x000fe400078efcff */
[----:B------:R-:W-:Y:S02]  /*3860*/  LOP3.LUT R88, R84, R163, RZ, 0xfc, !PT ;  /* 0x000000a354587212 */ /* 0x000fe400078efcff */
[----:B------:R-:W0:Y:S01]  /*3870*/  LDC.64 R84, c[0x0][0x478] ;  /* 0x00011e00ff547b82 */ /* 0x000e220000000a00 */
[----:B------:R-:W-:-:S05]  /*3880*/  SHF.L.U32 R163, R94, 0x10, RZ ;  /* 0x000000105ea37819 */ /* 0x000fca00000006ff */
[----:B------:R-:W-:Y:S01]  /*3890*/  FMUL.FTZ R164, R90, R163 ;  /* 0x000000a35aa47220 */ /* 0x000fe20000410000 */
[----:B------:R-:W-:Y:S02]  /*38a0*/  SHF.L.U32 R163, R92, 0x10, RZ ;  /* 0x000000105ca37819 */ /* 0x000fe400000006ff */
[----:B------:R-:W-:-:S03]  /*38b0*/  SHF.L.U32 R90, R23, 0x10, RZ ;  /* 0x00000010175a7819 */ /* 0x000fc600000006ff */
[----:B------:R-:W-:Y:S01]  /*38c0*/  FMUL.FTZ R163, R162, R163 ;  /* 0x000000a3a2a37220 */ /* 0x000fe20000410000 */
[----:B------:R-:W1:Y:S01]  /*38d0*/  F2F.BF16.F32 R164, R164 ;  /* 0x000000a400a47304 */ /* 0x000e620000202000 */
[----:B------:R-:W-:-:S07]  /*38e0*/  FMUL.FTZ R90, R91, R90 ;  /* 0x0000005a5b5a7220 */ /* 0x000fce0000410000 */
[----:B------:R-:W-:Y:S01]  /*38f0*/  F2F.BF16.F32 R91, R90 ;  /* 0x0000005a005b7304 */ /* 0x000fe20000202000 */
[----:B0-----:R-:W-:Y:S01]  /*3900*/  IMAD.WIDE.U32 R84, R111, 0x8, R84 ;  /* 0x000000086f547825 */ /* 0x001fe200078e0054 */
[----:B-1----:R-:W-:-:S04]  /*3910*/  PRMT R165, R87, 0x5410, R164 ;  /* 0x0000541057a57816 */ /* 0x002fc800000000a4 */
[----:B------:R0:W-:Y:S02]  /*3920*/  STG.E.64 desc[UR14][R84.64], R88 ;  /* 0x0000005854007986 */ /* 0x0001e4000c101b0e */
[----:B0-----:R-:W0:Y:S01]  /*3930*/  LDC.64 R88, c[0x0][0x468] ;  /* 0x00011a00ff587b82 */ /* 0x001e220000000a00 */
[----:B------:R-:W1:Y:S02]  /*3940*/  F2F.BF16.F32 R84, R163 ;  /* 0x000000a300547304 */ /* 0x000e640000202000 */
[----:B-1----:R-:W-:-:S05]  /*3950*/  IMAD.WIDE.U32 R84, R84, 0x10000, RZ ;  /* 0x0001000054547825 */ /* 0x002fca00078e00ff */
[----:B------:R-:W-:Y:S02]  /*3960*/  LOP3.LUT R85, R165, R85, RZ, 0xfc, !PT ;  /* 0x00000055a5557212 */ /* 0x000fe400078efcff */
[----:B------:R-:W-:Y:S01]  /*3970*/  LOP3.LUT R84, R84, R91, RZ, 0xfc, !PT ;  /* 0x0000005b54547212 */ /* 0x000fe200078efcff */
[C---:B0-----:R-:W-:Y:S01]  /*3980*/  IMAD.WIDE.U32 R88, R111.reuse, 0x8, R88 ;  /* 0x000000086f587825 */ /* 0x041fe200078e0058 */
[----:B------:R-:W-:-:S04]  /*3990*/  IADD3 R111, PT, PT, R111, 0x80, RZ ;  /* 0x000000806f6f7810 */ /* 0x000fc80007ffe0ff */
[----:B------:R0:W-:Y:S03]  /*39a0*/  STG.E.64 desc[UR14][R88.64], R84 ;  /* 0x0000005458007986 */ /* 0x0001e6000c101b0e */
.L_x_211:
[----:B------:R-:W-:Y:S05]  /*39b0*/  BSYNC.RECONVERGENT B1 ;  /* 0x0000000000017941 */ /* 0x000fea0003800200 */
.L_x_210:
[----:B------:R-:W-:Y:S04]  /*39c0*/  BSSY.RECONVERGENT B1, `(.L_x_212) ;  /* 0x000003e000017945 */ /* 0x000fe80003800200 */
[----:B------:R-:W-:Y:S05]  /*39d0*/  @!P2 BRA `(.L_x_213) ;  /* 0x0000000000f0a947 */ /* 0x000fea0003800000 */
[----:B0-----:R-:W0:Y:S02]  /*39e0*/  LDC.64 R84, c[0x0][0x390] ;  /* 0x0000e400ff547b82 */ /* 0x001e240000000a00 */
        /* <DEDUP_REMOVED lines=59> */
.L_x_213:
[----:B------:R-:W-:Y:S05]  /*3da0*/  BSYNC.RECONVERGENT B1 ;  /* 0x0000000000017941 */ /* 0x000fea0003800200 */
.L_x_212:
[----:B------:R-:W-:Y:S04]  /*3db0*/  BSSY.RECONVERGENT B1, `(.L_x_214) ;  /* 0x000003e000017945 */ /* 0x000fe80003800200 */
[----:B------:R-:W-:Y:S05]  /*3dc0*/  @!P3 BRA `(.L_x_215) ;  /* 0x0000000000f0b947 */ /* 0x000fea0003800000 */
[----:B01----:R-:W0:Y:S02]  /*3dd0*/  LDC.64 R84, c[0x0][0x390] ;  /* 0x0000e400ff547b82 */ /* 0x003e240000000a00 */
[----:B0-----:R-:W-:-:S06]  /*3de0*/  IMAD.WIDE.U32 R84, R111, 0x8, R84 ;  /* 0x000000086f547825 */ /* 0x001fcc00078e0054 */
[----:B------:R-:W2:Y:S01]  /*3df0*/  LDG.E.64 R84, desc[UR14][R84.64] ;  /* 0x0000000e54547981 */ /* 0x000ea2000c1e1b00 */
[--C-:B------:R-:W-:Y:S01]  /*3e00*/  FFMA.FTZ R87, R142, UR4, R86.reuse ;  /* 0x000000048e577c23 */ /* 0x100fe20008010056 */
[--C-:B------:R-:W-:Y:S01]  /*3e10*/  FFMA.FTZ R88, R143, UR4, R86.reuse ;  /* 0x000000048f587c23 */ /* 0x100fe20008010056 */
[----:B------:R-:W-:Y:S02]  /*3e20*/  FFMA.FTZ R91, R113, UR4, R86 ;  /* 0x00000004715b7c23 */ /* 0x000fe40008010056 */
[----:B------:R-:W-:Y:S01]  /*3e30*/  FADD.FTZ R87, R140, -R87 ;  /* 0x800000578c577221 */ /* 0x000fe20000010000 */
[----:B------:R-:W-:Y:S01]  /*3e40*/  FADD.FTZ R89, R141, -R88 ;  /* 0x800000588d597221 */ /* 0x000fe20000010000 */
[----:B------:R-:W-:Y:S02]  /*3e50*/  FADD.FTZ R91, R112, -R91 ;  /* 0x8000005b705b7221 */ /* 0x000fe40000010000 */
[----:B------:R-:W-:Y:S01]  /*3e60*/  FMUL.FTZ R163, R87, UR24 ;  /* 0x0000001857a37c20 */ /* 0x000fe20008410000 */
[----:B------:R-:W-:-:S03]  /*3e70*/  FMUL.FTZ R162, R89, UR24 ;  /* 0x0000001859a27c20 */ /* 0x000fc60008410000 */
[----:B------:R0:W-:Y:S01]  /*3e80*/  F2F.BF16.F32 R88, R163 ;  /* 0x000000a300587304 */ /* 0x0001e20000202000 */
[----:B------:R-:W-:-:S07]  /*3e90*/  FMUL.FTZ R90, R163, UR12 ;  /* 0x0000000ca35a7c20 */ /* 0x000fce0008410000 */
[----:B------:R-:W1:Y:S01]  /*3ea0*/  F2F.BF16.F32 R89, R162 ;  /* 0x000000a200597304 */ /* 0x000e620000202000 */
[----:B0-----:R-:W-:-:S04]  /*3eb0*/  FMUL.FTZ R163, R91, UR24 ;  /* 0x000000185ba37c20 */ /* 0x001fc80008410000 */
[----:B------:R-:W-:-:S03]  /*3ec0*/  FMUL.FTZ R91, R163, UR12 ;  /* 0x0000000ca35b7c20 */ /* 0x000fc60008410000 */
[----:B------:R-:W-:Y:S01]  /*3ed0*/  F2F.BF16.F32 R163, R163 ;  /* 0x000000a300a37304 */ /* 0x000fe20000202000 */
[----:B-1----:R-:W-:Y:S02]  /*3ee0*/  PRMT R89, R89, 0x5410, R88 ;  /* 0x0000541059597816 */ /* 0x002fe40000000058 */
[--C-:B--2---:R-:W-:Y:S02]  /*3ef0*/  SHF.R.U32.HI R87, RZ, 0x10, R85.reuse ;  /* 0x00000010ff577819 */ /* 0x104fe40000011655 */
[----:B------:R-:W-:Y:S02]  /*3f00*/  SHF.L.U32 R88, R85, 0x10, RZ ;  /* 0x0000001055587819 */ /* 0x000fe400000006ff */
[C---:B------:R-:W-:Y:S02]  /*3f10*/  SHF.R.U64 R85, R84.reuse, 0x10, R85 ;  /* 0x0000001054557819 */ /* 0x040fe40000001255 */
[----:B------:R-:W-:Y:S02]  /*3f20*/  SHF.L.U32 R84, R84, 0x10, RZ ;  /* 0x0000001054547819 */ /* 0x000fe400000006ff */
[----:B------:R-:W-:-:S02]  /*3f30*/  SHF.L.U32 R87, R87, 0x10, RZ ;  /* 0x0000001057577819 */ /* 0x000fc400000006ff */
[----:B------:R-:W-:Y:S01]  /*3f40*/  SHF.L.U32 R85, R85, 0x10, RZ ;  /* 0x0000001055557819 */ /* 0x000fe200000006ff */
[----:B------:R-:W-:Y:S01]  /*3f50*/  FFMA.FTZ R32, R91, R84, R32 ;  /* 0x000000545b207223 */ /* 0x000fe20000010020 */
[----:B------:R-:W-:Y:S01]  /*3f60*/  FFMA.FTZ R84, R114, UR4, R86 ;  /* 0x0000000472547c23 */ /* 0x000fe20008010056 */
[----:B------:R-:W-:Y:S01]  /*3f70*/  FFMA.FTZ R35, R90, R87, R35 ;  /* 0x000000575a237223 */ /* 0x000fe20000010023 */
[----:B------:R-:W-:Y:S02]  /*3f80*/  FMUL.FTZ R87, R162, UR12 ;  /* 0x0000000ca2577c20 */ /* 0x000fe40008410000 */
[----:B------:R-:W-:Y:S02]  /*3f90*/  FADD.FTZ R84, R115, -R84 ;  /* 0x8000005473547221 */ /* 0x000fe40000010000 */
[----:B------:R-:W-:Y:S02]  /*3fa0*/  FFMA.FTZ R34, R87, R88, R34 ;  /* 0x0000005857227223 */ /* 0x000fe40000010022 */
[----:B------:R-:W-:-:S04]  /*3fb0*/  FMUL.FTZ R164, R84, UR24 ;  /* 0x0000001854a47c20 */ /* 0x000fc80008410000 */
[----:B------:R0:W1:Y:S01]  /*3fc0*/  F2F.BF16.F32 R84, R164 ;  /* 0x000000a400547304 */ /* 0x0000620000202000 */
[----:B------:R-:W-:-:S04]  /*3fd0*/  FMUL.FTZ R162, R164, UR12 ;  /* 0x0000000ca4a27c20 */ /* 0x000fc80008410000 */
[----:B------:R-:W-:Y:S01]  /*3fe0*/  FFMA.FTZ R33, R162, R85, R33 ;  /* 0x00000055a2217223 */ /* 0x000fe20000010021 */
[----:B0-----:R-:W-:-:S05]  /*3ff0*/  SHF.L.U32 R164, R101, 0x10, RZ ;  /* 0x0000001065a47819 */ /* 0x001fca00000006ff */
[----:B------:R-:W-:Y:S01]  /*4000*/  FMUL.FTZ R87, R87, R164 ;  /* 0x000000a457577220 */ /* 0x000fe20000410000 */
[----:B-1----:R-:W-:-:S05]  /*4010*/  IMAD.WIDE.U32 R84, R84, 0x10000, RZ ;  /* 0x0001000054547825 */ /* 0x002fca00078e00ff */
[----:B------:R-:W-:Y:S01]  /*4020*/  LOP3.LUT R89, R89, R85, RZ, 0xfc, !PT ;  /* 0x0000005559597212 */ /* 0x000fe200078efcff */
[----:B------:R-:W-:Y:S01]  /*4030*/  F2F.BF16.F32 R87, R87 ;  /* 0x0000005700577304 */ /* 0x000fe20000202000 */
        /* <DEDUP_REMOVED lines=21> */
.L_x_215:
[----:B------:R-:W-:Y:S05]  /*4190*/  BSYNC.RECONVERGENT B1 ;  /* 0x0000000000017941 */ /* 0x000fea0003800200 */
.L_x_214:
[----:B------:R-:W-:Y:S04]  /*41a0*/  BSSY.RECONVERGENT B1, `(.L_x_216) ;  /* 0x000003e000017945 */ /* 0x000fe80003800200 */
[----:B------:R-:W-:Y:S05]  /*41b0*/  @!P4 BRA `(.L_x_217) ;  /* 0x0000000000f0c947 */ /* 0x000fea0003800000 */
[----:B012---:R-:W0:Y:S02]  /*41c0*/  LDC.64 R84, c[0x0][0x390] ;  /* 0x0000e400ff547b82 */ /* 0x007e240000000a00 */
        /* <DEDUP_REMOVED lines=59> */
.L_x_217:
[----:B------:R-:W-:Y:S05]  /*4580*/  BSYNC.RECONVERGENT B1 ;  /* 0x0000000000017941 */ /* 0x000fea0003800200 */
.L_x_216:
[----:B------:R-:W-:Y:S05]  /*4590*/  @!P5 BRA `(.L_x_209) ;  /* 0x0000002c0024d947 */ /* 0x000fea0003800000 */
[----:B0123--:R-:W0:Y:S02]  /*45a0*/  LDC.64 R84, c[0x0][0x390] ;  /* 0x0000e400ff547b82 */ /* 0x00fe240000000a00 */
        /* <DEDUP_REMOVED lines=9> */
[----:B------:R-:W-:Y:S01]  /*4640*/  FMUL.FTZ R162, R89, UR24 ;  /* 0x0000001859a27c20 */ /* 0x000fe20008410000 */
[----:B------:R-:W-:-:S02]  /*4650*/  FMUL.FTZ R165, R165, UR24 ;  /* 0x00000018a5a57c20 */ /* 0x000fc40008410000 */
[----:B------:R-:W-:Y:S01]  /*4660*/  FMUL.FTZ R88, R91, UR12 ;  /* 0x0000000c5b587c20 */ /* 0x000fe20008410000 */
[----:B------:R-:W-:Y:S01]  /*4670*/  F2F.BF16.F32 R90, R91 ;  /* 0x0000005b005a7304 */ /* 0x000fe20000202000 */
[----:B------:R-:W-:Y:S01]  /*4680*/  FMUL.FTZ R89, R162, UR12 ;  /* 0x0000000ca2597c20 */ /* 0x000fe20008410000 */
[----:B--2---:R-:W-:-:S04]  /*4690*/  SHF.R.U32.HI R87, RZ, 0x10, R85 ;  /* 0x00000010ff577819 */ /* 0x004fc80000011655 */
[----:B------:R-:W-:-:S05]  /*46a0*/  SHF.L.U32 R87, R87, 0x10, RZ ;  /* 0x0000001057577819 */ /* 0x000fca00000006ff */
[----:B------:R-:W-:Y:S02]  /*46b0*/  FFMA.FTZ R27, R88, R87, R27 ;  /* 0x00000057581b7223 */ /* 0x000fe4000001001b */
[----:B------:R0:W1:Y:S02]  /*46c0*/  F2F.BF16.F32 R87, R162 ;  /* 0x000000a200577304 */ /* 0x0000640000202000 */
[----:B0-----:R-:W-:Y:S02]  /*46d0*/  SHF.L.U32 R162, R109, 0x10, RZ ;  /* 0x000000106da27819 */ /* 0x001fe400000006ff */
[----:B-1----:R-:W-:Y:S02]  /*46e0*/  PRMT R87, R87, 0x5410, R90 ;  /* 0x0000541057577816 */ /* 0x002fe4000000005a */
[----:B------:R-:W-:Y:S02]  /*46f0*/  SHF.L.U32 R90, R85, 0x10, RZ ;  /* 0x00000010555a7819 */ /* 0x000fe400000006ff */
[----:B------:R-:W-:-:S02]  /*4700*/  SHF.R.U64 R85, R84, 0x10, R85 ;  /* 0x0000001054557819 */ /* 0x000fc40000001255 */
[----:B------:R-:W-:Y:S01]  /*4710*/  SHF.L.U32 R84, R84, 0x10, RZ ;  /* 0x0000001054547819 */ /* 0x000fe200000006ff */
[----:B------:R-:W-:Y:S01]  /*4720*/  FFMA.FTZ R26, R89, R90, R26 ;  /* 0x0000005a591a7223 */ /* 0x000fe2000001001a */
[----:B------:R-:W-:Y:S01]  /*4730*/  FFMA.FTZ R90, R135, UR4, R86 ;  /* 0x00000004875a7c23 */ /* 0x000fe20008010056 */
[----:B------:R-:W-:-:S03]  /*4740*/  SHF.L.U32 R85, R85, 0x10, RZ ;  /* 0x0000001055557819 */ /* 0x000fc600000006ff */
[----:B------:R-:W-:-:S04]  /*4750*/  FADD.FTZ R90, R133, -R90 ;  /* 0x8000005a855a7221 */ /* 0x000fc80000010000 */
[----:B------:R-:W-:Y:S01]  /*4760*/  FMUL.FTZ R163, R90, UR24 ;  /* 0x000000185aa37c20 */ /* 0x000fe20008410000 */
[----:B------:R-:W-:-:S03]  /*4770*/  FMUL.FTZ R90, R165, UR12 ;  /* 0x0000000ca55a7c20 */ /* 0x000fc60008410000 */
[----:B------:R-:W-:Y:S01]  /*4780*/  FMUL.FTZ R91, R163, UR12 ;  /* 0x0000000ca35b7c20 */ /* 0x000fe20008410000 */
[----:B------:R-:W-:Y:S01]  /*4790*/  FFMA.FTZ R25, R90, R85, R25 ;  /* 0x000000555a197223 */ /* 0x000fe20000010019 */
[----:B------:R-:W-:Y:S02]  /*47a0*/  F2F.BF16.F32 R163, R163 ;  /* 0x000000a300a37304 */ /* 0x000fe40000202000 */
[----:B------:R-:W-:-:S06]  /*47b0*/  FFMA.FTZ R24, R91, R84, R24 ;  /* 0x000000545b187223 */ /* 0x000fcc0000010018 */
[----:B------:R-:W0:Y:S02]  /*47c0*/  F2F.BF16.F32 R84, R165 ;  /* 0x000000a500547304 */ /* 0x000e240000202000 */
[----:B0-----:R-:W-:-:S05]  /*47d0*/  IMAD.WIDE.U32 R84, R84, 0x10000, RZ ;  /* 0x0001000054547825 */ /* 0x001fca00078e00ff */
[----:B------:R-:W-:Y:S02]  /*47e0*/  LOP3.LUT R87, R87, R85, RZ, 0xfc, !PT ;  /* 0x0000005557577212 */ /* 0x000fe400078efcff */
[----:B------:R-:W-:Y:S01]  /*47f0*/  LOP3.LUT R86, R84, R163, RZ, 0xfc, !PT ;  /* 0x000000a354567212 */ /* 0x000fe200078efcff */
[----:B------:R-:W-:Y:S01]  /*4800*/  FMUL.FTZ R163, R89, R162 ;  /* 0x000000a259a37220 */ /* 0x000fe20000410000 */
[----:B------:R-:W0:Y:S01]  /*4810*/  LDC.64 R84, c[0x0][0x478] ;  /* 0x00011e00ff547b82 */ /* 0x000e220000000a00 */
[----:B------:R-:W-:-:S05]  /*4820*/  SHF.L.U32 R89, R110, 0x10, RZ ;  /* 0x000000106e597819 */ /* 0x000fca00000006ff */
[----:B------:R-:W-:Y:S01]  /*4830*/  FMUL.FTZ R164, R88, R89 ;  /* 0x0000005958a47220 */ /* 0x000fe20000410000 */
[----:B------:R-:W-:Y:S01]  /*4840*/  SHF.L.U32 R89, R108, 0x10, RZ ;  /* 0x000000106c597819 */ /* 0x000fe200000006ff */
[----:B------:R-:W-:Y:S04]  /*4850*/  F2F.BF16.F32 R88, R163 ;  /* 0x000000a300587304 */ /* 0x000fe80000202000 */
[----:B------:R-:W-:Y:S01]  /*4860*/  FMUL.FTZ R162, R90, R89 ;  /* 0x000000595aa27220 */ /* 0x000fe20000410000 */
[----:B------:R-:W-:-:S03]  /*4870*/  SHF.L.U32 R90, R107, 0x10, RZ ;  /* 0x000000106b5a7819 */ /* 0x000fc600000006ff */
[----:B------:R-:W1:Y:S02]  /*4880*/  F2F.BF16.F32 R165, R164 ;  /* 0x000000a400a57304 */ /* 0x000e640000202000 */
[----:B------:R-:W-:Y:S01]  /*4890*/  FMUL.FTZ R90, R91, R90 ;  /* 0x0000005a5b5a7220 */ /* 0x000fe20000410000 */
[----:B0-----:R-:W-:-:S05]  /*48a0*/  IMAD.WIDE.U32 R84, R111, 0x8, R84 ;  /* 0x000000086f547825 */ /* 0x001fca00078e0054 */
[----:B------:R-:W-:Y:S01]  /*48b0*/  F2F.BF16.F32 R89, R90 ;  /* 0x0000005a00597304 */ /* 0x000fe20000202000 */
[----:B------:R0:W-:Y:S01]  /*48c0*/  STG.E.64 desc[UR14][R84.64], R86 ;  /* 0x0000005654007986 */ /* 0x0001e2000c101b0e */
[----:B-1----:R-:W-:Y:S01]  /*48d0*/  PRMT R165, R88, 0x5410, R165 ;  /* 0x0000541058a57816 */ /* 0x002fe200000000a5 */
[----:B0-----:R-:W0:Y:S05]  /*48e0*/  LDC.64 R86, c[0x0][0x468] ;  /* 0x00011a00ff567b82 */ /* 0x001e2a0000000a00 */
[----:B------:R-:W1:Y:S02]  /*48f0*/  F2F.BF16.F32 R84, R162 ;  /* 0x000000a200547304 */ /* 0x000e640000202000 */
[----:B-1----:R-:W-:-:S05]  /*4900*/  IMAD.WIDE.U32 R84, R84, 0x10000, RZ ;  /* 0x0001000054547825 */ /* 0x002fca00078e00ff */
[----:B------:R-:W-:Y:S02]  /*4910*/  LOP3.LUT R85, R165, R85, RZ, 0xfc, !PT ;  /* 0x00000055a5557212 */ /* 0x000fe400078efcff */
[----:B------:R-:W-:Y:S01]  /*4920*/  LOP3.LUT R84, R84, R89, RZ, 0xfc, !PT ;  /* 0x0000005954547212 */ /* 0x000fe200078efcff */
[----:B0-----:R-:W-:-:S05]  /*4930*/  IMAD.WIDE.U32 R86, R111, 0x8, R86 ;  /* 0x000000086f567825 */ /* 0x001fca00078e0056 */
[----:B------:R0:W-:Y:S01]  /*4940*/  STG.E.64 desc[UR14][R86.64], R84 ;  /* 0x0000005456007986 */ /* 0x0001e2000c101b0e */
[----:B------:R-:W-:Y:S05]  /*4950*/  BRA `(.L_x_209) ;  /* 0x0000002800347947 */ /* 0x000fea0003800000 */
.L_x_199:
[----:B------:R-:W-:-:S04]  /*4960*/  UISETP.NE.U32.AND UP1, UPT, UR20, URZ, UPT ;  /* 0x000000ff1400728c */ /* 0x000fc8000bf25070 */
[----:B------:R-:W-:-:S09]  /*4970*/  UISETP.NE.AND.EX UP1, UPT, UR21, URZ, UPT, UP1 ;  /* 0x000000ff1500728c */ /* 0x000fd2000bf25310 */
[----:B------:R-:W-:Y:S05]  /*4980*/  BRA.U UP1, `(.L_x_218) ;  /* 0x0000001101a87547 */ /* 0x000fea000b800000 */
[----:B------:R-:W-:Y:S04]  /*4990*/  BSSY.RECONVERGENT B1, `(.L_x_219) ;  /* 0x000003b000017945 */ /* 0x000fe80003800200 */
[----:B------:R-:W-:Y:S05]  /*49a0*/  @!P1 BRA `(.L_x_220) ;  /* 0x0000000000e49947 */ /* 0x000fea0003800000 */
[--C-:B------:R-:W-:Y:S01]  /*49b0*/  FFMA.FTZ R84, R127, UR4, R86.reuse ;  /* 0x000000047f547c23 */ /* 0x100fe20008010056 */
[--C-:B-----5:R-:W-:Y:S01]  /*49c0*/  SHF.R.U64 R89, R160, 0x10, R161.reuse ;  /* 0x00000010a0597819 */ /* 0x120fe200000012a1 */
[----:B------:R-:W-:Y:S01]  /*49d0*/  FFMA.FTZ R87, R126, UR4, R86 ;  /* 0x000000047e577c23 */ /* 0x000fe20008010056 */
[----:B------:R-:W-:Y:S01]  /*49e0*/  SHF.R.U32.HI R88, RZ, 0x10, R161 ;  /* 0x00000010ff587819 */ /* 0x000fe200000116a1 */
[----:B------:R-:W-:Y:S01]  /*49f0*/  FADD.FTZ R85, R125, -R84 ;  /* 0x800000547d557221 */ /* 0x000fe20000010000 */
[----:B------:R-:W-:Y:S02]  /*4a00*/  MOV R84, R160 ;  /* 0x000000a000547202 */ /* 0x000fe40000000f00 */
[----:B------:R-:W-:Y:S02]  /*4a10*/  SHF.L.U32 R89, R89, 0x10, RZ ;  /* 0x0000001059597819 */ /* 0x000fe400000006ff */
[----:B------:R-:W-:Y:S01]  /*4a20*/  SHF.L.U32 R90, R84, 0x10, RZ ;  /* 0x00000010545a7819 */ /* 0x000fe200000006ff */
[----:B------:R-:W-:Y:S01]  /*4a30*/  FADD.FTZ R84, R124, -R87 ;  /* 0x800000577c547221 */ /* 0x000fe20000010000 */
[----:B------:R-:W-:-:S03]  /*4a40*/  SHF.L.U32 R88, R88, 0x10, RZ ;  /* 0x0000001058587819 */ /* 0x000fc600000006ff */
[----:B------:R-:W-:Y:S01]  /*4a50*/  FFMA.FTZ R89, R84, UR24, R89 ;  /* 0x0000001854597c23 */ /* 0x000fe20008010059 */
[----:B------:R-:W-:Y:S01]  /*4a60*/  FFMA.FTZ R90, R85, UR24, R90 ;  /* 0x00000018555a7c23 */ /* 0x000fe2000801005a */
[--C-:B------:R-:W-:Y:S01]  /*4a70*/  FFMA.FTZ R84, R151, UR4, R86.reuse ;  /* 0x0000000497547c23 */ /* 0x100fe20008010056 */
[----:B------:R-:W-:-:S03]  /*4a80*/  FFMA.FTZ R85, R150, UR4, R86 ;  /* 0x0000000496557c23 */ /* 0x000fc60008010056 */
[----:B------:R-:W-:Y:S01]  /*4a90*/  FADD.FTZ R162, R149, -R84 ;  /* 0x8000005495a27221 */ /* 0x000fe20000010000 */
[----:B------:R-:W-:Y:S01]  /*4aa0*/  MOV R84, R161 ;  /* 0x000000a100547202 */ /* 0x000fe20000000f00 */
[----:B------:R-:W-:-:S03]  /*4ab0*/  FADD.FTZ R85, R148, -R85 ;  /* 0x8000005594557221 */ /* 0x000fc60000010000 */
[----:B------:R-:W-:Y:S01]  /*4ac0*/  SHF.L.U32 R87, R84, 0x10, RZ ;  /* 0x0000001054577819 */ /* 0x000fe200000006ff */
[----:B------:R-:W-:Y:S02]  /*4ad0*/  FFMA.FTZ R88, R85, UR24, R88 ;  /* 0x0000001855587c23 */ /* 0x000fe40008010058 */
[----:B------:R-:W0:Y:S01]  /*4ae0*/  LDC.64 R84, c[0x0][0x390] ;  /* 0x0000e400ff547b82 */ /* 0x000e220000000a00 */
[----:B------:R-:W-:Y:S01]  /*4af0*/  FMUL.FTZ R91, R90, UR12 ;  /* 0x0000000c5a5b7c20 */ /* 0x000fe20008410000 */
[----:B------:R-:W-:Y:S01]  /*4b00*/  FFMA.FTZ R87, R162, UR24, R87 ;  /* 0x00000018a2577c23 */ /* 0x000fe20008010057 */
[----:B0-----:R-:W-:-:S06]  /*4b10*/  IMAD.WIDE.U32 R84, R111, 0x8, R84 ;  /* 0x000000086f547825 */ /* 0x001fcc00078e0054 */
[----:B------:R-:W2:Y:S01]  /*4b20*/  LDG.E.64 R84, desc[UR14][R84.64] ;  /* 0x0000000e54547981 */ /* 0x000ea2000c1e1b00 */
[----:B------:R-:W-:Y:S01]  /*4b30*/  FMUL.FTZ R87, R87, UR12 ;  /* 0x0000000c57577c20 */ /* 0x000fe20008410000 */
[----:B------:R-:W-:Y:S02]  /*4b40*/  SHF.L.U32 R165, R94, 0x10, RZ ;  /* 0x000000105ea57819 */ /* 0x000fe400000006ff */
[C---:B--2---:R-:W-:Y:S02]  /*4b50*/  SHF.L.U32 R90, R84.reuse, 0x10, RZ ;  /* 0x00000010545a7819 */ /* 0x044fe400000006ff */
[----:B------:R-:W-:Y:S02]  /*4b60*/  SHF.R.U64 R162, R84, 0x10, R85 ;  /* 0x0000001054a27819 */ /* 0x000fe40000001255 */
[----:B------:R-:W-:Y:S01]  /*4b70*/  SHF.L.U32 R84, R93, 0x10, RZ ;  /* 0x000000105d547819 */ /* 0x000fe200000006ff */
[----:B------:R-:W-:Y:S01]  /*4b80*/  FFMA.FTZ R40, R91, R90, R40 ;  /* 0x0000005a5b287223 */ /* 0x000fe20000010028 */
[----:B------:R-:W-:Y:S01]  /*4b90*/  FMUL.FTZ R90, R89, UR12 ;  /* 0x0000000c595a7c20 */ /* 0x000fe20008410000 */
[----:B------:R-:W-:-:S02]  /*4ba0*/  SHF.L.U32 R89, R85, 0x10, RZ ;  /* 0x0000001055597819 */ /* 0x000fc400000006ff */
[----:B------:R-:W-:Y:S02]  /*4bb0*/  SHF.L.U32 R162, R162, 0x10, RZ ;  /* 0x00000010a2a27819 */ /* 0x000fe400000006ff */
[----:B------:R-:W-:Y:S01]  /*4bc0*/  SHF.R.U32.HI R85, RZ, 0x10, R85 ;  /* 0x00000010ff557819 */ /* 0x000fe20000011655 */
[----:B------:R-:W-:Y:S01]  /*4bd0*/  FFMA.FTZ R42, R87, R89, R42 ;  /* 0x00000059572a7223 */ /* 0x000fe2000001002a */
[----:B------:R-:W-:Y:S01]  /*4be0*/  FMUL.FTZ R89, R84, R87 ;  /* 0x0000005754597220 */ /* 0x000fe20000410000 */
[----:B------:R-:W-:Y:S01]  /*4bf0*/  FMUL.FTZ R84, R88, UR12 ;  /* 0x0000000c58547c20 */ /* 0x000fe20008410000 */
[----:B------:R-:W-:Y:S01]  /*4c00*/  FFMA.FTZ R41, R90, R162, R41 ;  /* 0x000000a25a297223 */ /* 0x000fe20000010029 */
[----:B------:R-:W-:Y:S01]  /*4c10*/  SHF.L.U32 R162, R23, 0x10, RZ ;  /* 0x0000001017a27819 */ /* 0x000fe200000006ff */
[----:B------:R-:W-:Y:S01]  /*4c20*/  F2F.BF16.F32 R87, R89 ;  /* 0x0000005900577304 */ /* 0x000fe20000202000 */
[----:B------:R-:W-:Y:S01]  /*4c30*/  FMUL.FTZ R165, R165, R84 ;  /* 0x00000054a5a57220 */ /* 0x000fe20000410000 */
[----:B------:R-:W-:-:S02]  /*4c40*/  SHF.L.U32 R85, R85, 0x10, RZ ;  /* 0x0000001055557819 */ /* 0x000fc400000006ff */
[----:B------:R-:W-:Y:S01]  /*4c50*/  FMUL.FTZ R162, R162, R91 ;  /* 0x0000005ba2a27220 */ /* 0x000fe20000410000 */
[----:B------:R-:W-:Y:S02]  /*4c60*/  SHF.L.U32 R91, R92, 0x10, RZ ;  /* 0x000000105c5b7819 */ /* 0x000fe400000006ff */
[----:B------:R-:W-:Y:S01]  /*4c70*/  FFMA.FTZ R43, R84, R85, R43 ;  /* 0x00000055542b7223 */ /* 0x000fe2000001002b */
[----:B------:R-:W0:Y:S02]  /*4c80*/  F2F.BF16.F32 R88, R165 ;  /* 0x000000a500587304 */ /* 0x000e240000202000 */
[----:B------:R-:W-:-:S06]  /*4c90*/  FMUL.FTZ R164, R91, R90 ;  /* 0x0000005a5ba47220 */ /* 0x000fcc0000410000 */
[----:B------:R-:W-:Y:S01]  /*4ca0*/  F2F.BF16.F32 R163, R162 ;  /* 0x000000a200a37304 */ /* 0x000fe20000202000 */
[----:B0-----:R-:W-:-:S07]  /*4cb0*/  PRMT R87, R87, 0x5410, R88 ;  /* 0x0000541057577816 */ /* 0x001fce0000000058 */
[----:B------:R-:W0:Y:S02]  /*4cc0*/  F2F.BF16.F32 R88, R164 ;  /* 0x000000a400587304 */ /* 0x000e240000202000 */
[----:B0-----:R-:W-:-:S05]  /*4cd0*/  IMAD.WIDE.U32 R88, R88, 0x10000, RZ ;  /* 0x0001000058587825 */ /* 0x001fca00078e00ff */
[----:B------:R-:W-:Y:S02]  /*4ce0*/  LOP3.LUT R91, R87, R89, RZ, 0xfc, !PT ;  /* 0x00000059575b7212 */ /* 0x000fe400078efcff */
[----:B------:R-:W-:Y:S02]  /*4cf0*/  LOP3.LUT R90, R88, R163, RZ, 0xfc, !PT ;  /* 0x000000a3585a7212 */ /* 0x000fe400078efcff */
[----:B------:R-:W0:Y:S02]  /*4d00*/  LDC.64 R88, c[0x0][0x468] ;  /* 0x00011a00ff587b82 */ /* 0x000e240000000a00 */
[C---:B0-----:R-:W-:Y:S01]  /*4d10*/  IMAD.WIDE.U32 R88, R111.reuse, 0x8, R88 ;  /* 0x000000086f587825 */ /* 0x041fe200078e0058 */
[----:B------:R-:W-:-:S04]  /*4d20*/  IADD3 R111, PT, PT, R111, 0x80, RZ ;  /* 0x000000806f6f7810 */ /* 0x000fc80007ffe0ff */
[----:B------:R0:W-:Y:S03]  /*4d30*/  STG.E.64 desc[UR14][R88.64], R90 ;  /* 0x0000005a58007986 */ /* 0x0001e6000c101b0e */
.L_x_220:
[----:B------:R-:W-:Y:S05]  /*4d40*/  BSYNC.RECONVERGENT B1 ;  /* 0x0000000000017941 */ /* 0x000fea0003800200 */
.L_x_219:
[----:B------:R-:W-:Y:S04]  /*4d50*/  BSSY.RECONVERGENT B1, `(.L_x_221) ;  /* 0x000003b000017945 */ /* 0x000fe80003800200 */
[----:B------:R-:W-:Y:S05]  /*4d60*/  @!P2 BRA `(.L_x_222) ;  /* 0x0000000000e4a947 */ /* 0x000fea0003800000 */
[--C-:B------:R-:W-:Y:S01]  /*4d70*/  FFMA.FTZ R84, R123, UR4, R86.reuse ;  /* 0x000000047b547c23 */ /* 0x100fe20008010056 */
[--C-:B0----5:R-:W-:Y:S01]  /*4d80*/  SHF.R.U64 R89, R158, 0x10, R159.reuse ;  /* 0x000000109e597819 */ /* 0x121fe2000000129f */
        /* <DEDUP_REMOVED lines=55> */
.L_x_222:
[----:B------:R-:W-:Y:S05]  /*5100*/  BSYNC.RECONVERGENT B1 ;  /* 0x0000000000017941 */ /* 0x000fea0003800200 */
.L_x_221:
[----:B------:R-:W-:Y:S04]  /*5110*/  BSSY.RECONVERGENT B1, `(.L_x_223) ;  /* 0x000003b000017945 */ /* 0x000fe80003800200 */
[----:B------:R-:W-:Y:S05]  /*5120*/  @!P3 BRA `(.L_x_224) ;  /* 0x0000000000e4b947 */ /* 0x000fea0003800000 */
[----:B-----5:R-:W-:Y:S01]  /*5130*/  MOV R84, R156 ;  /* 0x0000009c00547202 */ /* 0x020fe20000000f00 */
[--C-:B------:R-:W-:Y:S01]  /*5140*/  FFMA.FTZ R85, R113, UR4, R86.reuse ;  /* 0x0000000471557c23 */ /* 0x100fe20008010056 */
[----:B01----:R-:W-:Y:S01]  /*5150*/  SHF.R.U64 R89, R156, 0x10, R157 ;  /* 0x000000109c597819 */ /* 0x003fe2000000129d */
[----:B------:R-:W-:Y:S01]  /*5160*/  FFMA.FTZ R88, R114, UR4, R86 ;  /* 0x0000000472587c23 */ /* 0x000fe20008010056 */
[----:B------:R-:W-:Y:S01]  /*5170*/  SHF.L.U32 R90, R84, 0x10, RZ ;  /* 0x00000010545a7819 */ /* 0x000fe200000006ff */
[----:B------:R-:W-:Y:S01]  /*5180*/  FADD.FTZ R85, R112, -R85 ;  /* 0x8000005570557221 */ /* 0x000fe20000010000 */
[----:B------:R-:W-:Y:S01]  /*5190*/  SHF.L.U32 R89, R89, 0x10, RZ ;  /* 0x0000001059597819 */ /* 0x000fe200000006ff */
[----:B------:R-:W-:Y:S01]  /*51a0*/  FADD.FTZ R88, R115, -R88 ;  /* 0x8000005873587221 */ /* 0x000fe20000010000 */
[----:B------:R-:W-:Y:S01]  /*51b0*/  FFMA.FTZ R84, R143, UR4, R86 ;  /* 0x000000048f547c23 */ /* 0x000fe20008010056 */
[----:B------:R-:W-:Y:S01]  /*51c0*/  FFMA.FTZ R90, R85, UR24, R90 ;  /* 0x00000018555a7c23 */ /* 0x000fe2000801005a */
[----:B------:R-:W-:Y:S01]  /*51d0*/  FFMA.FTZ R85, R142, UR4, R86 ;  /* 0x000000048e557c23 */ /* 0x000fe20008010056 */
[----:B------:R-:W-:Y:S01]  /*51e0*/  FFMA.FTZ R89, R88, UR24, R89 ;  /* 0x0000001858597c23 */ /* 0x000fe20008010059 */
[----:B------:R-:W-:Y:S01]  /*51f0*/  SHF.R.U32.HI R88, RZ, 0x10, R157 ;  /* 0x00000010ff587819 */ /* 0x000fe2000001169d */
[----:B------:R-:W-:Y:S01]  /*5200*/  FADD.FTZ R162, R141, -R84 ;  /* 0x800000548da27221 */ /* 0x000fe20000010000 */
[----:B------:R-:W-:Y:S01]  /*5210*/  MOV R84, R157 ;  /* 0x0000009d00547202 */ /* 0x000fe20000000f00 */
[----:B------:R-:W-:Y:S01]  /*5220*/  FADD.FTZ R85, R140, -R85 ;  /* 0x800000558c557221 */ /* 0x000fe20000010000 */
[----:B------:R-:W-:-:S02]  /*5230*/  SHF.L.U32 R88, R88, 0x10, RZ ;  /* 0x0000001058587819 */ /* 0x000fc400000006ff */
[----:B------:R-:W-:-:S03]  /*5240*/  SHF.L.U32 R87, R84, 0x10, RZ ;  /* 0x0000001054577819 */ /* 0x000fc600000006ff */
        /* <DEDUP_REMOVED lines=39> */
.L_x_224:
[----:B------:R-:W-:Y:S05]  /*54c0*/  BSYNC.RECONVERGENT B1 ;  /* 0x0000000000017941 */ /* 0x000fea0003800200 */
.L_x_223:
[----:B------:R-:W-:Y:S04]  /*54d0*/  BSSY.RECONVERGENT B1, `(.L_x_225) ;  /* 0x000003b000017945 */ /* 0x000fe80003800200 */
[----:B------:R-:W-:Y:S05]  /*54e0*/  @!P4 BRA `(.L_x_226) ;  /* 0x0000000000e4c947 */ /* 0x000fea0003800000 */
[----:B-----5:R-:W-:Y:S01]  /*54f0*/  MOV R84, R154 ;  /* 0x0000009a00547202 */ /* 0x020fe20000000f00 */
[--C-:B------:R-:W-:Y:S01]  /*5500*/  FFMA.FTZ R85, R117, UR4, R86.reuse ;  /* 0x0000000475557c23 */ /* 0x100fe20008010056 */
[----:B012---:R-:W-:Y:S01]  /*5510*/  SHF.R.U64 R89, R154, 0x10, R155 ;  /* 0x000000109a597819 */ /* 0x007fe2000000129b */
        /* <DEDUP_REMOVED lines=54> */
.L_x_226:
[----:B------:R-:W-:Y:S05]  /*5880*/  BSYNC.RECONVERGENT B1 ;  /* 0x0000000000017941 */ /* 0x000fea0003800200 */
.L_x_225:
[----:B------:R-:W-:Y:S05]  /*5890*/  @!P5 BRA `(.L_x_209) ;  /* 0x000000180064d947 */ /* 0x000fea0003800000 */
[----:B------:R-:W4:Y:S02]  /*58a0*/  LDC.64 R84, c[0x0][0x390] ;  /* 0x0000e400ff547b82 */ /* 0x000f240000000a00 */
[----:B----4-:R-:W-:-:S06]  /*58b0*/  IMAD.WIDE.U32 R84, R111, 0x8, R84 ;  /* 0x000000086f547825 */ /* 0x010fcc00078e0054 */
[----:B------:R-:W4:Y:S01]  /*58c0*/  LDG.E.64 R84, desc[UR14][R84.64] ;  /* 0x0000000e54547981 */ /* 0x000f22000c1e1b00 */
[----:B-----5:R-:W-:Y:S01]  /*58d0*/  MOV R87, R152 ;  /* 0x0000009800577202 */ /* 0x020fe20000000f00 */
[--C-:B0123--:R-:W-:Y:S01]  /*58e0*/  FFMA.FTZ R88, R135, UR4, R86.reuse ;  /* 0x0000000487587c23 */ /* 0x10ffe20008010056 */
[--C-:B------:R-:W-:Y:S01]  /*58f0*/  FFMA.FTZ R89, R134, UR4, R86.reuse ;  /* 0x0000000486597c23 */ /* 0x100fe20008010056 */
[----:B------:R-:W-:Y:S01]  /*5900*/  FFMA.FTZ R90, R131, UR4, R86 ;  /* 0x00000004835a7c23 */ /* 0x000fe20008010056 */
[----:B------:R-:W-:Y:S01]  /*5910*/  SHF.L.U32 R87, R87, 0x10, RZ ;  /* 0x0000001057577819 */ /* 0x000fe200000006ff */
[----:B------:R-:W-:Y:S01]  /*5920*/  FADD.FTZ R88, R133, -R88 ;  /* 0x8000005885587221 */ /* 0x000fe20000010000 */
[----:B------:R-:W-:Y:S01]  /*5930*/  FADD.FTZ R89, R132, -R89 ;  /* 0x8000005984597221 */ /* 0x000fe20000010000 */
[----:B------:R-:W-:Y:S01]  /*5940*/  FADD.FTZ R90, R129, -R90 ;  /* 0x8000005a815a7221 */ /* 0x000fe20000010000 */
[----:B------:R-:W-:Y:S01]  /*5950*/  FFMA.FTZ R91, R130, UR4, R86 ;  /* 0x00000004825b7c23 */ /* 0x000fe20008010056 */
[----:B------:R-:W-:Y:S01]  /*5960*/  FFMA.FTZ R87, R88, UR24, R87 ;  /* 0x0000001858577c23 */ /* 0x000fe20008010057 */
[----:B------:R-:W-:-:S02]  /*5970*/  SHF.R.U64 R88, R152, 0x10, R153 ;  /* 0x0000001098587819 */ /* 0x000fc40000001299 */
[----:B------:R-:W-:Y:S01]  /*5980*/  SHF.R.U32.HI R86, RZ, 0x10, R153 ;  /* 0x00000010ff567819 */ /* 0x000fe20000011699 */
[----:B------:R-:W-:Y:S01]  /*5990*/  FMUL.FTZ R87, R87, UR12 ;  /* 0x0000000c57577c20 */ /* 0x000fe20008410000 */
[----:B------:R-:W-:Y:S01]  /*59a0*/  SHF.L.U32 R88, R88, 0x10, RZ ;  /* 0x0000001058587819 */ /* 0x000fe200000006ff */
[----:B------:R-:W-:Y:S01]  /*59b0*/  FADD.FTZ R91, R128, -R91 ;  /* 0x8000005b805b7221 */ /* 0x000fe20000010000 */
[----:B------:R-:W-:Y:S02]  /*59c0*/  SHF.L.U32 R86, R86, 0x10, RZ ;  /* 0x0000001056567819 */ /* 0x000fe400000006ff */
[----:B------:R-:W-:Y:S01]  /*59d0*/  SHF.L.U32 R163, R110, 0x10, RZ ;  /* 0x000000106ea37819 */ /* 0x000fe200000006ff */
[----:B------:R-:W-:Y:S02]  /*59e0*/  FFMA.FTZ R88, R89, UR24, R88 ;  /* 0x0000001859587c23 */ /* 0x000fe40008010058 */
[----:B------:R-:W-:Y:S02]  /*59f0*/  FFMA.FTZ R86, R91, UR24, R86 ;  /* 0x000000185b567c23 */ /* 0x000fe40008010056 */
[----:B------:R-:W-:Y:S01]  /*5a00*/  FMUL.FTZ R88, R88, UR12 ;  /* 0x0000000c58587c20 */ /* 0x000fe20008410000 */
[----:B----4-:R-:W-:-:S02]  /*5a10*/  SHF.L.U32 R89, R84, 0x10, RZ ;  /* 0x0000001054597819 */ /* 0x010fc400000006ff */
[----:B------:R-:W-:-:S03]  /*5a20*/  SHF.R.U64 R84, R84, 0x10, R85 ;  /* 0x0000001054547819 */ /* 0x000fc60000001255 */
[----:B------:R-:W-:Y:S01]  /*5a30*/  FFMA.FTZ R24, R87, R89, R24 ;  /* 0x0000005957187223 */ /* 0x000fe20000010018 */
[----:B------:R-:W-:Y:S02]  /*5a40*/  MOV R89, R153 ;  /* 0x0000009900597202 */ /* 0x000fe40000000f00 */
[----:B------:R-:W-:Y:S02]  /*5a50*/  SHF.L.U32 R84, R84, 0x10, RZ ;  /* 0x0000001054547819 */ /* 0x000fe400000006ff */
[----:B------:R-:W-:-:S03]  /*5a60*/  SHF.L.U32 R89, R89, 0x10, RZ ;  /* 0x0000001059597819 */ /* 0x000fc600000006ff */
[----:B------:R-:W-:Y:S01]  /*5a70*/  FFMA.FTZ R25, R88, R84, R25 ;  /* 0x0000005458197223 */ /* 0x000fe20000010019 */
[----:B------:R-:W-:Y:S01]  /*5a80*/  FMUL.FTZ R84, R86, UR12 ;  /* 0x0000000c56547c20 */ /* 0x000fe20008410000 */
[----:B------:R-:W-:Y:S01]  /*5a90*/  FFMA.FTZ R89, R90, UR24, R89 ;  /* 0x000000185a597c23 */ /* 0x000fe20008010059 */
[----:B------:R-:W-:Y:S02]  /*5aa0*/  SHF.L.U32 R90, R85, 0x10, RZ ;  /* 0x00000010555a7819 */ /* 0x000fe400000006ff */
[----:B------:R-:W-:Y:S01]  /*5ab0*/  FMUL.FTZ R163, R163, R84 ;  /* 0x00000054a3a37220 */ /* 0x000fe20000410000 */
[----:B------:R-:W-:Y:S01]  /*5ac0*/  FMUL.FTZ R89, R89, UR12 ;  /* 0x0000000c59597c20 */ /* 0x000fe20008410000 */
[----:B------:R-:W-:-:S03]  /*5ad0*/  SHF.R.U32.HI R85, RZ, 0x10, R85 ;  /* 0x00000010ff557819 */ /* 0x000fc60000011655 */
[----:B------:R-:W-:Y:S01]  /*5ae0*/  FFMA.FTZ R26, R89, R90, R26 ;  /* 0x0000005a591a7223 */ /* 0x000fe2000001001a */
[----:B------:R-:W-:Y:S01]  /*5af0*/  SHF.L.U32 R90, R109, 0x10, RZ ;  /* 0x000000106d5a7819 */ /* 0x000fe200000006ff */
[----:B------:R-:W-:Y:S01]  /*5b00*/  F2F.BF16.F32 R163, R163 ;  /* 0x000000a300a37304 */ /* 0x000fe20000202000 */
[----:B------:R-:W-:-:S03]  /*5b10*/  SHF.L.U32 R85, R85, 0x10, RZ ;  /* 0x0000001055557819 */ /* 0x000fc600000006ff */
[----:B------:R-:W-:Y:S01]  /*5b20*/  FMUL.FTZ R89, R90, R89 ;  /* 0x000000595a597220 */ /* 0x000fe20000410000 */
[----:B------:R-:W-:Y:S01]  /*5b30*/  SHF.L.U32 R90, R107, 0x10, RZ ;  /* 0x000000106b5a7819 */ /* 0x000fe200000006ff */
[----:B------:R-:W-:Y:S02]  /*5b40*/  FFMA.FTZ R27, R84, R85, R27 ;  /* 0x00000055541b7223 */ /* 0x000fe4000001001b */
[----:B------:R-:W0:Y:S02]  /*5b50*/  F2F.BF16.F32 R86, R89 ;  /* 0x0000005900567304 */ /* 0x000e240000202000 */
[----:B------:R-:W-:Y:S01]  /*5b60*/  FMUL.FTZ R90, R90, R87 ;  /* 0x000000575a5a7220 */ /* 0x000fe20000410000 */
[----:B------:R-:W-:-:S05]  /*5b70*/  SHF.L.U32 R87, R108, 0x10, RZ ;  /* 0x000000106c577819 */ /* 0x000fca00000006ff */
[----:B------:R-:W-:Y:S01]  /*5b80*/  FMUL.FTZ R162, R87, R88 ;  /* 0x0000005857a27220 */ /* 0x000fe20000410000 */
[----:B------:R-:W-:Y:S01]  /*5b90*/  F2F.BF16.F32 R91, R90 ;  /* 0x0000005a005b7304 */ /* 0x000fe20000202000 */
[----:B0-----:R-:W-:-:S07]  /*5ba0*/  PRMT R165, R86, 0x5410, R163 ;  /* 0x0000541056a57816 */ /* 0x001fce00000000a3 */
[----:B------:R-:W0:Y:S02]  /*5bb0*/  F2F.BF16.F32 R87, R162 ;  /* 0x000000a200577304 */ /* 0x000e240000202000 */
[----:B0-----:R-:W-:-:S05]  /*5bc0*/  IMAD.WIDE.U32 R86, R87, 0x10000, RZ ;  /* 0x0001000057567825 */ /* 0x001fca00078e00ff */
[----:B------:R-:W-:Y:S02]  /*5bd0*/  LOP3.LUT R89, R165, R87, RZ, 0xfc, !PT ;  /* 0x00000057a5597212 */ /* 0x000fe400078efcff */
[----:B------:R-:W-:Y:S02]  /*5be0*/  LOP3.LUT R88, R86, R91, RZ, 0xfc, !PT ;  /* 0x0000005b56587212 */ /* 0x000fe400078efcff */
[----:B------:R-:W0:Y:S02]  /*5bf0*/  LDC.64 R86, c[0x0][0x468] ;  /* 0x00011a00ff567b82 */ /* 0x000e240000000a00 */
[----:B0-----:R-:W-:-:S05]  /*5c00*/  IMAD.WIDE.U32 R86, R111, 0x8, R86 ;  /* 0x000000086f567825 */ /* 0x001fca00078e0056 */
[----:B------:R4:W-:Y:S01]  /*5c10*/  STG.E.64 desc[UR14][R86.64], R88 ;  /* 0x0000005856007986 */ /* 0x0009e2000c101b0e */
[----:B------:R-:W-:Y:S05]  /*5c20*/  BRA `(.L_x_209) ;  /* 0x0000001400807947 */ /* 0x000fea0003800000 */
.L_x_218:
        /* <DEDUP_REMOVED lines=8> */
[----:B------:R-:W-:Y:S01]  /*5cb0*/  MOV R85, R161 ;  /* 0x000000a100557202 */ /* 0x000fe20000000f00 */
[----:B------:R-:W-:Y:S01]  /*5cc0*/  FADD.FTZ R89, R148, -R89 ;  /* 0x8000005994597221 */ /* 0x000fe20000010000 */
[----:B------:R-:W-:Y:S01]  /*5cd0*/  SHF.L.U32 R88, R88, 0x10, RZ ;  /* 0x0000001058587819 */ /* 0x000fe200000006ff */
[----:B------:R-:W-:Y:S01]  /*5ce0*/  FFMA.FTZ R87, R84, UR24, R87 ;  /* 0x0000001854577c23 */ /* 0x000fe20008010057 */
[----:B------:R-:W-:Y:S01]  /*5cf0*/  FFMA.FTZ R84, R151, UR4, R86 ;  /* 0x0000000497547c23 */ /* 0x000fe20008010056 */
[----:B------:R-:W-:-:S02]  /*5d00*/  SHF.L.U32 R85, R85, 0x10, RZ ;  /* 0x0000001055557819 */ /* 0x000fc400000006ff */
[----:B------:R-:W-:Y:S01]  /*5d10*/  FFMA.FTZ R162, R89, UR24, R88 ;  /* 0x0000001859a27c23 */ /* 0x000fe20008010058 */
[----:B------:R-:W-:Y:S01]  /*5d20*/  FADD.FTZ R84, R149, -R84 ;  /* 0x8000005495547221 */ /* 0x000fe20000010000 */
[----:B------:R-:W-:Y:S01]  /*5d30*/  SHF.R.U64 R88, R160, 0x10, R161 ;  /* 0x00000010a0587819 */ /* 0x000fe200000012a1 */
[----:B------:R-:W-:Y:S02]  /*5d40*/  F2F.BF16.F32 R163, R87 ;  /* 0x0000005700a37304 */ /* 0x000fe40000202000 */
[----:B------:R-:W-:Y:S01]  /*5d50*/  FFMA.FTZ R90, R84, UR24, R85 ;  /* 0x00000018545a7c23 */ /* 0x000fe20008010055 */
[----:B------:R-:W-:Y:S01]  /*5d60*/  FFMA.FTZ R85, R126, UR4, R86 ;  /* 0x000000047e557c23 */ /* 0x000fe20008010056 */
[----:B------:R-:W-:-:S03]  /*5d70*/  SHF.L.U32 R88, R88, 0x10, RZ ;  /* 0x0000001058587819 */ /* 0x000fc600000006ff */
[----:B------:R-:W-:Y:S01]  /*5d80*/  FADD.FTZ R85, R124, -R85 ;  /* 0x800000557c557221 */ /* 0x000fe20000010000 */
[----:B------:R-:W-:Y:S03]  /*5d90*/  F2F.BF16.F32 R84, R90 ;  /* 0x0000005a00547304 */ /* 0x000fe60000202000 */
[----:B------:R-:W-:-:S05]  /*5da0*/  FFMA.FTZ R91, R85, UR24, R88 ;  /* 0x00000018555b7c23 */ /* 0x000fca0008010058 */
[----:B------:R-:W0:Y:S02]  /*5db0*/  F2F.BF16.F32 R85, R162 ;  /* 0x000000a200557304 */ /* 0x000e240000202000 */
[----:B0-----:R-:W-:-:S06]  /*5dc0*/  PRMT R89, R84, 0x5410, R85 ;  /* 0x0000541054597816 */ /* 0x001fcc0000000055 */
[----:B------:R-:W0:Y:S02]  /*5dd0*/  F2F.BF16.F32 R84, R91 ;  /* 0x0000005b00547304 */ /* 0x000e240000202000 */
[----:B0-----:R-:W-:-:S05]  /*5de0*/  IMAD.WIDE.U32 R84, R84, 0x10000, RZ ;  /* 0x0001000054547825 */ /* 0x001fca00078e00ff */
[----:B------:R-:W-:Y:S02]  /*5df0*/  LOP3.LUT R89, R89, R85, RZ, 0xfc, !PT ;  /* 0x0000005559597212 */ /* 0x000fe400078efcff */
[----:B------:R-:W-:Y:S02]  /*5e00*/  LOP3.LUT R88, R84, R163, RZ, 0xfc, !PT ;  /* 0x000000a354587212 */ /* 0x000fe400078efcff */
[----:B------:R-:W0:Y:S02]  /*5e10*/  LDC.64 R84, c[0x0][0x390] ;  /* 0x0000e400ff547b82 */ /* 0x000e240000000a00 */
[----:B0-----:R-:W-:-:S06]  /*5e20*/  IMAD.WIDE.U32 R84, R111, 0x8, R84 ;  /* 0x000000086f547825 */ /* 0x001fcc00078e0054 */
[----:B------:R-:W2:Y:S01]  /*5e30*/  LDG.E.64 R84, desc[UR14][R84.64] ;  /* 0x0000000e54547981 */ /* 0x000ea2000c1e1b00 */
[----:B------:R-:W-:Y:S01]  /*5e40*/  FMUL.FTZ R163, R87, UR12 ;  /* 0x0000000c57a37c20 */ /* 0x000fe20008410000 */
[----:B------:R-:W-:Y:S01]  /*5e50*/  FMUL.FTZ R162, R162, UR12 ;  /* 0x0000000ca2a27c20 */ /* 0x000fe20008410000 */
[----:B--2---:R-:W-:-:S05]  /*5e60*/  SHF.L.U32 R164, R84, 0x10, RZ ;  /* 0x0000001054a47819 */ /* 0x004fca00000006ff */
[----:B------:R-:W-:Y:S01]  /*5e70*/  FFMA.FTZ R40, R163, R164, R40 ;  /* 0x000000a4a3287223 */ /* 0x000fe20000010028 */
[--C-:B------:R-:W-:Y:S02]  /*5e80*/  SHF.R.U64 R164, R84, 0x10, R85.reuse ;  /* 0x0000001054a47819 */ /* 0x100fe40000001255 */
[----:B------:R-:W-:Y:S02]  /*5e90*/  SHF.R.U32.HI R84, RZ, 0x10, R85 ;  /* 0x00000010ff547819 */ /* 0x000fe40000011655 */
[----:B------:R-:W-:Y:S01]  /*5ea0*/  SHF.L.U32 R87, R164, 0x10, RZ ;  /* 0x00000010a4577819 */ /* 0x000fe200000006ff */
[----:B------:R-:W-:Y:S01]  /*5eb0*/  FMUL.FTZ R164, R91, UR12 ;  /* 0x0000000c5ba47c20 */ /* 0x000fe20008410000 */
[----:B------:R-:W-:Y:S02]  /*5ec0*/  SHF.L.U32 R84, R84, 0x10, RZ ;  /* 0x0000001054547819 */ /* 0x000fe400000006ff */
[----:B------:R-:W-:Y:S01]  /*5ed0*/  SHF.L.U32 R91, R94, 0x10, RZ ;  /* 0x000000105e5b7819 */ /* 0x000fe200000006ff */
[----:B------:R-:W-:Y:S01]  /*5ee0*/  FFMA.FTZ R41, R164, R87, R41 ;  /* 0x00000057a4297223 */ /* 0x000fe20000010029 */
[----:B------:R-:W-:Y:S01]  /*5ef0*/  FMUL.FTZ R87, R90, UR12 ;  /* 0x0000000c5a577c20 */ /* 0x000fe20008410000 */
[----:B------:R-:W-:Y:S01]  /*5f00*/  SHF.L.U32 R90, R85, 0x10, RZ ;  /* 0x00000010555a7819 */ /* 0x000fe200000006ff */
[----:B------:R-:W-:Y:S01]  /*5f10*/  FFMA.FTZ R43, R162, R84, R43 ;  /* 0x00000054a22b7223 */ /* 0x000fe2000001002b */
[----:B------:R-:W-:Y:S01]  /*5f20*/  FMUL.FTZ R162, R91, R162 ;  /* 0x000000a25ba27220 */ /* 0x000fe20000410000 */
[----:B------:R-:W0:Y:S01]  /*5f30*/  LDC.64 R84, c[0x0][0x478] ;  /* 0x00011e00ff547b82 */ /* 0x000e220000000a00 */
[----:B------:R-:W-:Y:S01]  /*5f40*/  SHF.L.U32 R91, R92, 0x10, RZ ;  /* 0x000000105c5b7819 */ /* 0x000fe200000006ff */
[----:B------:R-:W-:Y:S01]  /*5f50*/  FFMA.FTZ R42, R87, R90, R42 ;  /* 0x0000005a572a7223 */ /* 0x000fe2000001002a */
[----:B------:R-:W-:-:S02]  /*5f60*/  SHF.L.U32 R90, R93, 0x10, RZ ;  /* 0x000000105d5a7819 */ /* 0x000fc400000006ff */
[----:B------:R-:W-:Y:S01]  /*5f70*/  F2F.BF16.F32 R162, R162 ;  /* 0x000000a200a27304 */ /* 0x000fe20000202000 */
[----:B------:R-:W-:Y:S02]  /*5f80*/  FMUL.FTZ R164, R91, R164 ;  /* 0x000000a45ba47220 */ /* 0x000fe40000410000 */
[----:B------:R-:W-:Y:S01]  /*5f90*/  FMUL.FTZ R87, R90, R87 ;  /* 0x000000575a577220 */ /* 0x000fe20000410000 */
[----:B------:R-:W-:-:S05]  /*5fa0*/  SHF.L.U32 R90, R23, 0x10, RZ ;  /* 0x00000010175a7819 */ /* 0x000fca00000006ff */
[----:B------:R-:W1:Y:S01]  /*5fb0*/  F2F.BF16.F32 R87, R87 ;  /* 0x0000005700577304 */ /* 0x000e620000202000 */
[----:B------:R-:W-:-:S07]  /*5fc0*/  FMUL.FTZ R90, R90, R163 ;  /* 0x000000a35a5a7220 */ /* 0x000fce0000410000 */
[----:B------:R-:W-:Y:S01]  /*5fd0*/  F2F.BF16.F32 R91, R90 ;  /* 0x0000005a005b7304 */ /* 0x000fe20000202000 */
[----:B0-----:R-:W-:-:S05]  /*5fe0*/  IMAD.WIDE.U32 R84, R111, 0x8, R84 ;  /* 0x000000086f547825 */ /* 0x001fca00078e0054 */
[----:B------:R0:W-:Y:S01]  /*5ff0*/  STG.E.64 desc[UR14][R84.64], R88 ;  /* 0x0000005854007986 */ /* 0x0001e2000c101b0e */
[----:B-1----:R-:W-:Y:S01]  /*6000*/  PRMT R163, R87, 0x5410, R162 ;  /* 0x0000541057a37816 */ /* 0x002fe200000000a2 */
        /* <DEDUP_REMOVED lines=8> */
.L_x_228:
[----:B------:R-:W-:Y:S05]  /*6090*/  BSYNC.RECONVERGENT B1 ;  /* 0x0000000000017941 */ /* 0x000fea0003800200 */
.L_x_227:
        /* <DEDUP_REMOVED lines=70> */
.L_x_230:
[----:B------:R-:W-:Y:S05]  /*6500*/  BSYNC.RECONVERGENT B1 ;  /* 0x0000000000017941 */ /* 0x000fea0003800200 */
.L_x_229:
        /* <DEDUP_REMOVED lines=11> */
[----:B------:R-:W-:Y:S01]  /*65c0*/  MOV R85, R157 ;  /* 0x0000009d00557202 */ /* 0x000fe20000000f00 */
[----:B------:R-:W-:Y:S01]  /*65d0*/  FFMA.FTZ R84, R143, UR4, R86 ;  /* 0x000000048f547c23 */ /* 0x000fe20008010056 */
[----:B------:R-:W-:Y:S01]  /*65e0*/  FFMA.FTZ R162, R89, UR24, R88 ;  /* 0x0000001859a27c23 */ /* 0x000fe20008010058 */
[----:B------:R-:W-:Y:S01]  /*65f0*/  FFMA.FTZ R88, R114, UR4, R86 ;  /* 0x0000000472587c23 */ /* 0x000fe20008010056 */
[----:B------:R-:W-:Y:S01]  /*6600*/  SHF.L.U32 R85, R85, 0x10, RZ ;  /* 0x0000001055557819 */ /* 0x000fe200000006ff */
[----:B------:R-:W-:Y:S01]  /*6610*/  FADD.FTZ R84, R141, -R84 ;  /* 0x800000548d547221 */ /* 0x000fe20000010000 */
[----:B------:R-:W-:Y:S01]  /*6620*/  F2F.BF16.F32 R163, R87 ;  /* 0x0000005700a37304 */ /* 0x000fe20000202000 */
[----:B------:R-:W-:-:S02]  /*6630*/  FADD.FTZ R88, R115, -R88 ;  /* 0x8000005873587221 */ /* 0x000fc40000010000 */
[----:B------:R-:W-:Y:S01]  /*6640*/  FFMA.FTZ R90, R84, UR24, R85 ;  /* 0x00000018545a7c23 */ /* 0x000fe20008010055 */
[----:B------:R-:W-:-:S04]  /*6650*/  SHF.R.U64 R85, R156, 0x10, R157 ;  /* 0x000000109c557819 */ /* 0x000fc8000000129d */
[----:B------:R-:W-:Y:S01]  /*6660*/  SHF.L.U32 R85, R85, 0x10, RZ ;  /* 0x0000001055557819 */ /* 0x000fe200000006ff */
[----:B------:R-:W-:Y:S04]  /*6670*/  F2F.BF16.F32 R84, R90 ;  /* 0x0000005a00547304 */ /* 0x000fe80000202000 */
[----:B------:R-:W-:-:S04]  /*6680*/  FFMA.FTZ R91, R88, UR24, R85 ;  /* 0x00000018585b7c23 */ /* 0x000fc80008010055 */
        /* <DEDUP_REMOVED lines=46> */
.L_x_232:
[----:B------:R-:W-:Y:S05]  /*6970*/  BSYNC.RECONVERGENT B1 ;  /* 0x0000000000017941 */ /* 0x000fea0003800200 */
.L_x_231:
[----:B------:R-:W-:Y:S04]  /*6980*/  BSSY.RECONVERGENT B1, `(.L_x_233) ;  /* 0x0000046000017945 */ /* 0x000fe80003800200 */
[----:B------:R-:W-:Y:S05]  /*6990*/  @!P4 BRA `(.L_x_234) ;  /* 0x000000040010c947 */ /* 0x000fea0003800000 */
[----:B012--5:R-:W-:Y:S01]  /*69a0*/  MOV R84, R154 ;  /* 0x0000009a00547202 */ /* 0x027fe20000000f00 */
        /* <DEDUP_REMOVED lines=67> */
.L_x_234:
[----:B------:R-:W-:Y:S05]  /*6de0*/  BSYNC.RECONVERGENT B1 ;  /* 0x0000000000017941 */ /* 0x000fea0003800200 */
.L_x_233:
        /* <DEDUP_REMOVED lines=11> */
[--C-:B------:R-:W-:Y:S01]  /*6ea0*/  FFMA.FTZ R85, R134, UR4, R86.reuse ;  /* 0x0000000486557c23 */ /* 0x100fe20008010056 */
[----:B------:R-:W-:Y:S01]  /*6eb0*/  FFMA.FTZ R86, R135, UR4, R86 ;  /* 0x0000000487567c23 */ /* 0x000fe20008010056 */
[----:B------:R-:W-:Y:S01]  /*6ec0*/  FFMA.FTZ R90, R87, UR24, R90 ;  /* 0x00000018575a7c23 */ /* 0x000fe2000801005a */
[----:B------:R-:W-:Y:S01]  /*6ed0*/  SHF.L.U32 R162, R84, 0x10, RZ ;  /* 0x0000001054a27819 */ /* 0x000fe200000006ff */
[----:B------:R-:W-:Y:S01]  /*6ee0*/  FADD.FTZ R85, R132, -R85 ;  /* 0x8000005584557221 */ /* 0x000fe20000010000 */
[----:B------:R-:W-:Y:S01]  /*6ef0*/  FADD.FTZ R86, R133, -R86 ;  /* 0x8000005685567221 */ /* 0x000fe20000010000 */
[----:B------:R-:W-:Y:S02]  /*6f00*/  F2F.BF16.F32 R84, R88 ;  /* 0x0000005800547304 */ /* 0x000fe40000202000 */
[----:B------:R-:W-:Y:S01]  /*6f10*/  FFMA.FTZ R89, R85, UR24, R162 ;  /* 0x0000001855597c23 */ /* 0x000fe200080100a2 */
[----:B------:R-:W-:-:S04]  /*6f20*/  MOV R85, R152 ;  /* 0x0000009800557202 */ /* 0x000fc80000000f00 */
[----:B------:R-:W-:Y:S01]  /*6f30*/  SHF.L.U32 R91, R85, 0x10, RZ ;  /* 0x00000010555b7819 */ /* 0x000fe200000006ff */
[----:B------:R-:W0:Y:S04]  /*6f40*/  F2F.BF16.F32 R87, R90 ;  /* 0x0000005a00577304 */ /* 0x000e280000202000 */
[----:B------:R-:W-:-:S04]  /*6f50*/  FFMA.FTZ R91, R86, UR24, R91 ;  /* 0x00000018565b7c23 */ /* 0x000fc8000801005b */
[----:B------:R-:W1:Y:S01]  /*6f60*/  F2F.BF16.F32 R85, R89 ;  /* 0x0000005900557304 */ /* 0x000e620000202000 */
[----:B0-----:R-:W-:-:S07]  /*6f70*/  PRMT R87, R84, 0x5410, R87 ;  /* 0x0000541054577816 */ /* 0x001fce0000000057 */
[----:B------:R-:W0:Y:S01]  /*6f80*/  F2F.BF16.F32 R163, R91 ;  /* 0x0000005b00a37304 */ /* 0x000e220000202000 */
[----:B-1----:R-:W-:-:S05]  /*6f90*/  IMAD.WIDE.U32 R84, R85, 0x10000, RZ ;  /* 0x0001000055547825 */ /* 0x002fca00078e00ff */
[----:B------:R-:W-:Y:S02]  /*6fa0*/  LOP3.LUT R87, R87, R85, RZ, 0xfc, !PT ;  /* 0x0000005557577212 */ /* 0x000fe400078efcff */
[----:B0-----:R-:W-:Y:S02]  /*6fb0*/  LOP3.LUT R86, R84, R163, RZ, 0xfc, !PT ;  /* 0x000000a354567212 */ /* 0x001fe400078efcff */
        /* <DEDUP_REMOVED lines=11> */
[----:B------:R-:W-:Y:S01]  /*7070*/  SHF.L.U32 R84, R84, 0x10, RZ ;  /* 0x0000001054547819 */ /* 0x000fe200000006ff */
[----:B------:R-:W-:Y:S01]  /*7080*/  FMUL.FTZ R89, R88, UR12 ;  /* 0x0000000c58597c20 */ /* 0x000fe20008410000 */
[----:B------:R-:W-:Y:S01]  /*7090*/  SHF.L.U32 R88, R85, 0x10, RZ ;  /* 0x0000001055587819 */ /* 0x000fe200000006ff */
[----:B------:R-:W-:-:S02]  /*70a0*/  FFMA.FTZ R25, R162, R91, R25 ;  /* 0x0000005ba2197223 */ /* 0x000fc40000010019 */
[----:B------:R-:W-:Y:S02]  /*70b0*/  FFMA.FTZ R27, R90, R84, R27 ;  /* 0x000000545a1b7223 */ /* 0x000fe4000001001b */
[----:B------:R-:W0:Y:S01]  /*70c0*/  LDC.64 R84, c[0x0][0x478] ;  /* 0x00011e00ff547b82 */ /* 0x000e220000000a00 */
[----:B------:R-:W-:Y:S01]  /*70d0*/  FFMA.FTZ R26, R89, R88, R26 ;  /* 0x00000058591a7223 */ /* 0x000fe2000001001a */
[----:B------:R-:W-:-:S05]  /*70e0*/  SHF.L.U32 R88, R109, 0x10, RZ ;  /* 0x000000106d587819 */ /* 0x000fca00000006ff */
[----:B------:R-:W-:Y:S01]  /*70f0*/  FMUL.FTZ R88, R88, R89 ;  /* 0x0000005958587220 */ /* 0x000fe20000410000 */
[----:B------:R-:W-:-:S05]  /*7100*/  SHF.L.U32 R89, R110, 0x10, RZ ;  /* 0x000000106e597819 */ /* 0x000fca00000006ff */
[----:B------:R-:W-:Y:S01]  /*7110*/  FMUL.FTZ R91, R89, R90 ;  /* 0x0000005a595b7220 */ /* 0x000fe20000410000 */
[----:B------:R-:W-:Y:S01]  /*7120*/  SHF.L.U32 R89, R108, 0x10, RZ ;  /* 0x000000106c597819 */ /* 0x000fe200000006ff */
[----:B------:R-:W-:Y:S01]  /*7130*/  F2F.BF16.F32 R88, R88 ;  /* 0x0000005800587304 */ /* 0x000fe20000202000 */
[----:B------:R-:W-:-:S03]  /*7140*/  SHF.L.U32 R90, R107, 0x10, RZ ;  /* 0x000000106b5a7819 */ /* 0x000fc600000006ff */
[----:B------:R-:W-:Y:S02]  /*7150*/  FMUL.FTZ R162, R89, R162 ;  /* 0x000000a259a27220 */ /* 0x000fe40000410000 */
[----:B------:R-:W-:Y:S02]  /*7160*/  FMUL.FTZ R90, R90, R163 ;  /* 0x000000a35a5a7220 */ /* 0x000fe40000410000 */
[----:B------:R-:W1:Y:S01]  /*7170*/  F2F.BF16.F32 R91, R91 ;  /* 0x0000005b005b7304 */ /* 0x000e620000202000 */
[----:B0-----:R-:W-:-:S05]  /*7180*/  IMAD.WIDE.U32 R84, R111, 0x8, R84 ;  /* 0x000000086f547825 */ /* 0x001fca00078e0054 */
[----:B------:R0:W-:Y:S02]  /*7190*/  STG.E.64 desc[UR14][R84.64], R86 ;  /* 0x0000005654007986 */ /* 0x0001e4000c101b0e */
[----:B------:R-:W-:Y:S01]  /*71a0*/  F2F.BF16.F32 R89, R90 ;  /* 0x0000005a00597304 */ /* 0x000fe20000202000 */
[----:B-1----:R-:W-:Y:S01]  /*71b0*/  PRMT R163, R88, 0x5410, R91 ;  /* 0x0000541058a37816 */ /* 0x002fe2000000005b */
[----:B0-----:R-:W0:Y:S06]  /*71c0*/  LDC.64 R86, c[0x0][0x468] ;  /* 0x00011a00ff567b82 */ /* 0x001e2c0000000a00 */
[----:B------:R-:W1:Y:S02]  /*71d0*/  F2F.BF16.F32 R84, R162 ;  /* 0x000000a200547304 */ /* 0x000e640000202000 */
[----:B-1----:R-:W-:-:S05]  /*71e0*/  IMAD.WIDE.U32 R84, R84, 0x10000, RZ ;  /* 0x0001000054547825 */ /* 0x002fca00078e00ff */
[----:B------:R-:W-:Y:S02]  /*71f0*/  LOP3.LUT R85, R163, R85, RZ, 0xfc, !PT ;  /* 0x00000055a3557212 */ /* 0x000fe400078efcff */
[----:B------:R-:W-:Y:S01]  /*7200*/  LOP3.LUT R84, R84, R89, RZ, 0xfc, !PT ;  /* 0x0000005954547212 */ /* 0x000fe200078efcff */
[----:B0-----:R-:W-:-:S05]  /*7210*/  IMAD.WIDE.U32 R86, R111, 0x8, R86 ;  /* 0x000000086f567825 */ /* 0x001fca00078e0056 */
[----:B------:R0:W-:Y:S02]  /*7220*/  STG.E.64 desc[UR14][R86.64], R84 ;  /* 0x0000005456007986 */ /* 0x0001e4000c101b0e */
.L_x_209:
[----:B------:R-:W-:Y:S05]  /*7230*/  BSYNC.RECONVERGENT B0 ;  /* 0x0000000000007941 */ /* 0x000fea0003800200 */
.L_x_198:
[----:B------:R-:W-:Y:S02]  /*7240*/  UIADD3 UR7, UPT, UPT, UR7, UR22, URZ ;  /* 0x0000001607077290 */ /* 0x000fe4000fffe0ff */
[----:B------:R-:W-:Y:S02]  /*7250*/  UPLOP3.LUT UP2, UPT, UPT, UPT, UP2, 0x40, 0x4 ;  /* 0x000000000004789c */ /* 0x000fe40003f4e820 */
[----:B------:R-:W-:-:S09]  /*7260*/  UISETP.GE.AND UP1, UPT, UR7, UR23, UPT ;  /* 0x000000170700728c */ /* 0x000fd2000bf26270 */
[----:B------:R-:W-:Y:S05]  /*7270*/  BRA.U !UP1, `(.L_x_235) ;  /* 0xffffff99098c7547 */ /* 0x000fea000b83ffff */
.L_x_185:
[----:B------:R-:W0:Y:S01]  /*7280*/  S2UR UR4, SR_CTAID.X ;  /* 0x00000000000479c3 */ /* 0x000e220000002500 */
[----:B------:R-:W-:Y:S01]  /*7290*/  BSSY.RECONVERGENT B0, `(.L_x_236) ;  /* 0x000000f000007945 */ /* 0x000fe20003800200 */
[----:B0-----:R-:W-:-:S06]  /*72a0*/  UIMAD UR4, UR4, UR6, URZ ;  /* 0x00000006040472a4 */ /* 0x001fcc000f8e02ff */
[----:B-----5:R-:W-:-:S04]  /*72b0*/  MOV R9, UR4 ;  /* 0x0000000400097c02 */ /* 0x020fc80008000f00 */
[----:B------:R-:W-:Y:S01]  /*72c0*/  LEA.HI R9, R9, R0, RZ, 0x1e ;  /* 0x0000000009097211 */ /* 0x000fe200078ff0ff */
[----:B------:R-:W-:Y:S06]  /*72d0*/  @!P1 BRA `(.L_x_237) ;  /* 0x0000000000289947 */ /* 0x000fec0003800000 */
[----:B------:R-:W0:Y:S08]  /*72e0*/  LDC.64 R2, c[0x0][0x440] ;  /* 0x00011000ff027b82 */ /* 0x000e300000000a00 */
[----:B------:R-:W5:Y:S08]  /*72f0*/  LDC.64 R4, c[0x0][0x448] ;  /* 0x00011200ff047b82 */ /* 0x000f700000000a00 */
[----:B------:R-:W1:Y:S01]  /*7300*/  LDC.64 R6, c[0x0][0x460] ;  /* 0x00011800ff067b82 */ /* 0x000e620000000a00 */
[----:B0-----:R-:W-:-:S05]  /*7310*/  IMAD.WIDE.U32 R2, R9, 0x10, R2 ;  /* 0x0000001009027825 */ /* 0x001fca00078e0002 */
[----:B------:R0:W-:Y:S01]  /*7320*/  STG.E.128 desc[UR14][R2.64], R60 ;  /* 0x0000003c02007986 */ /* 0x0001e2000c101d0e */
[----:B-----5:R-:W-:-:S05]  /*7330*/  IMAD.WIDE.U32 R4, R9, 0x10, R4 ;  /* 0x0000001009047825 */ /* 0x020fca00078e0004 */
[----:B------:R0:W-:Y:S01]  /*7340*/  STG.E.128 desc[UR14][R4.64], R80 ;  /* 0x0000005004007986 */ /* 0x0001e2000c101d0e */
[C---:B-1----:R-:W-:Y:S01]  /*7350*/  IMAD.WIDE.U32 R6, R9.reuse, 0x10, R6 ;  /* 0x0000001009067825 */ /* 0x042fe200078e0006 */
[----:B------:R-:W-:-:S04]  /*7360*/  IADD3 R9, PT, PT, R9, 0x80, RZ ;  /* 0x0000008009097810 */ /* 0x000fc80007ffe0ff */
[----:B------:R0:W-:Y:S03]  /*7370*/  STG.E.128 desc[UR14][R6.64], R40 ;  /* 0x0000002806007986 */ /* 0x0001e6000c101d0e */
.L_x_237:
[----:B------:R-:W-:Y:S05]  /*7380*/  BSYNC.RECONVERGENT B0 ;  /* 0x0000000000007941 */ /* 0x000fea0003800200 */
.L_x_236:
[----:B------:R-:W-:Y:S04]  /*7390*/  BSSY.RECONVERGENT B0, `(.L_x_238) ;  /* 0x000000c000007945 */ /* 0x000fe80003800200 */
[----:B------:R-:W-:Y:S05]  /*73a0*/  @!P2 BRA `(.L_x_239) ;  /* 0x000000000028a947 */ /* 0x000fea0003800000 */
[----:B0-----:R-:W0:Y:S08]  /*73b0*/  LDC.64 R2, c[0x0][0x440] ;  /* 0x00011000ff027b82 */ /* 0x001e300000000a00 */
        /* <DEDUP_REMOVED lines=9> */
.L_x_239:
[----:B------:R-:W-:Y:S05]  /*7450*/  BSYNC.RECONVERGENT B0 ;  /* 0x0000000000007941 */ /* 0x000fea0003800200 */
.L_x_238:
        /* <DEDUP_REMOVED lines=12> */
.L_x_241:
[----:B------:R-:W-:Y:S05]  /*7520*/  BSYNC.RECONVERGENT B0 ;  /* 0x0000000000007941 */ /* 0x000fea0003800200 */
.L_x_240:
        /* <DEDUP_REMOVED lines=12> */
.L_x_243:
[----:B------:R-:W-:Y:S05]  /*75f0*/  BSYNC.RECONVERGENT B0 ;  /* 0x0000000000007941 */ /* 0x000fea0003800200 */
.L_x_242:
[----:B------:R-:W-:Y:S05]  /*7600*/  @!P5 EXIT ;  /* 0x000000000000d94d */ /* 0x000fea0003800000 */
[----:B0-----:R-:W0:Y:S08]  /*7610*/  LDC.64 R2, c[0x0][0x440] ;  /* 0x00011000ff027b82 */ /* 0x001e300000000a00 */
[----:B------:R-:W5:Y:S08]  /*7620*/  LDC.64 R4, c[0x0][0x448] ;  /* 0x00011200ff047b82 */ /* 0x000f700000000a00 */
[----:B------:R-:W1:Y:S01]  /*7630*/  LDC.64 R6, c[0x0][0x460] ;  /* 0x00011800ff067b82 */ /* 0x000e620000000a00 */
[----:B0-----:R-:W-:-:S05]  /*7640*/  IMAD.WIDE.U32 R2, R9, 0x10, R2 ;  /* 0x0000001009027825 */ /* 0x001fca00078e0002 */
[----:B------:R-:W-:Y:S01]  /*7650*/  STG.E.128 desc[UR14][R2.64], R44 ;  /* 0x0000002c02007986 */ /* 0x000fe2000c101d0e */
[----:B-----5:R-:W-:-:S05]  /*7660*/  IMAD.WIDE.U32 R4, R9, 0x10, R4 ;  /* 0x0000001009047825 */ /* 0x020fca00078e0004 */
[----:B------:R-:W-:Y:S01]  /*7670*/  STG.E.128 desc[UR14][R4.64], R64 ;  /* 0x0000004004007986 */ /* 0x000fe2000c101d0e */
[----:B-1----:R-:W-:-:S05]  /*7680*/  IMAD.WIDE.U32 R6, R9, 0x10, R6 ;  /* 0x0000001009067825 */ /* 0x002fca00078e0006 */
[----:B------:R-:W-:Y:S01]  /*7690*/  STG.E.128 desc[UR14][R6.64], R24 ;  /* 0x0000001806007986 */ /* 0x000fe2000c101d0e */
[----:B------:R-:W-:Y:S05]  /*76a0*/  EXIT ;  /* 0x000000000000794d */ /* 0x000fea0003800000 */
.L_x_244:
        /* <DEDUP_REMOVED lines=13> */
.L_x_10784:


//--------------------- .text._ZN10layer_norm13ln_bwd_kernelINS_13Kernel_traitsI13__nv_bfloat16S2_S2_S2_fjLj2560ELj1ELj1ELj4ELj8ENS_18Kernel_traits_baseILj2560ES2_S2_S2_S2_fjLj128EEEEELb0ELb1ELb0ELb1EEEvNS_9BwdParamsE --------------------------
	.section	.text._ZN10layer_norm13ln_bwd_kernelINS_13Kernel_traitsI13__nv_bfloat16S2_S2_S2_fjLj2560ELj1ELj1ELj4ELj8ENS_18Kernel_traits_baseILj2560ES2_S2_S2_S2_fjLj128EEEEELb0ELb1ELb0ELb1EEEvNS_9BwdParamsE,"ax",@progbits
	.align	128
        .global         _ZN10layer_norm13ln_bwd_kernelINS_13Kernel_traitsI13__nv_bfloat16S2_S2_S2_fjLj2560ELj1ELj1ELj4ELj8ENS_18Kernel_traits_baseILj2560ES2_S2_S2_S2_fjLj128EEEEELb0ELb1ELb0ELb1EEEvNS_9BwdParamsE
        .type           _ZN10layer_norm13ln_bwd_kernelINS_13Kernel_traitsI13__nv_bfloat16S2_S2_S2_fjLj2560ELj1ELj1ELj4ELj8ENS_18Kernel_traits_baseILj2560ES2_S2_S2_S2_fjLj128EEEEELb0ELb1ELb0ELb1EEEvNS_9BwdParamsE,@function
        .size           _ZN10layer_norm13ln_bwd_kernelINS_13Kernel_traitsI13__nv_bfloat16S2_S2_S2_fjLj2560ELj1ELj1ELj4ELj8ENS_18Kernel_traits_baseILj2560ES2_S2_S2_S2_fjLj128EEEEELb0ELb1ELb0ELb1EEEvNS_9BwdParamsE,(.L_x_10785 - _ZN10layer_norm13ln_bwd_kernelINS_13Kernel_traitsI13__nv_bfloat16S2_S2_S2_fjLj2560ELj1ELj1ELj4ELj8ENS_18Kernel_traits_baseILj2560ES2_S2_S2_S2_fjLj128EEEEELb0ELb1ELb0ELb1EEEvNS_9BwdParamsE)
        .other          _ZN10layer_norm13ln_bwd_kernelINS_13Kernel_traitsI13__nv_bfloat16S2_S2_S2_fjLj2560ELj1ELj1ELj4ELj8ENS_18Kernel_traits_baseILj2560ES2_S2_S2_S2_fjLj128EEEEELb0ELb1ELb0ELb1EEEvNS_9BwdParamsE,@"STO_CUDA_ENTRY STV_DEFAULT"
_ZN10layer_norm13ln_bwd_kernelINS_13Kernel_traitsI13__nv_bfloat16S2_S2_S2_fjLj2560ELj1ELj1ELj4ELj8ENS_18Kernel_traits_baseILj2560ES2_S2_S2_S2_fjLj128EEEEELb0ELb1ELb0ELb1EEEvNS_9BwdParamsE:
.text._ZN10layer_norm13ln_bwd_kernelINS_13Kernel_traitsI13__nv_bfloat16S2_S2_S2_fjLj2560ELj1ELj1ELj4ELj8ENS_18Kernel_traits_baseILj2560ES2_S2_S2_S2_fjLj128EEEEELb0ELb1ELb0ELb1EEEvNS_9BwdParamsE:
[----:B------:R-:W-:Y:S08]  /*0000*/  LDC R1, c[0x0][0x37c] ;  /* 0x0000df00ff017b82 */ /* 0x000ff00000000800 */
[----:B------:R-:W0:Y:S01]  /*0010*/  S2UR UR4, SR_CTAID.X ;  /* 0x00000000000479c3 */ /* 0x000e220000002500 */
[----:B------:R-:W0:Y:S01]  /*0020*/  LDCU UR5, c[0x0][0x384] ;  /* 0x00007080ff0577ac */ /* 0x000e220008000800 */
        /* <DEDUP_REMOVED lines=22> */
[----:B0-----:R-:W-:Y:S01]  /*0190*/  UISETP.GE.AND UP0, UPT, UR4, UR5, UPT ;  /* 0x000000050400728c */ /* 0x001fe2000bf06270 */
[----:B------:R-:W-:Y:S02]  /*01a0*/  CS2R R18, SRZ ;  /* 0x0000000000127805 */ /* 0x000fe4000001ff00 */
[----:B------:R-:W-:Y:S02]  /*01b0*/  CS2R R20, SRZ ;  /* 0x0000000000147805 */ /* 0x000fe4000001ff00 */
[----:B------:R-:W-:-:S02]  /*01c0*/  CS2R R22, SRZ ;  /* 0x0000000000167805 */ /* 0x000fc4000001ff00 */
[----:B------:R-:W-:Y:S02]  /*01d0*/  CS2R R48, SRZ ;  /* 0x0000000000307805 */ /* 0x000fe4000001ff00 */
[----:B------:R-:W-:Y:S02]  /*01e0*/  CS2R R98, SRZ ;  /* 0x0000000000627805 */ /* 0x000fe4000001ff00 */
[----:B------:R-:W-:Y:S02]  /*01f0*/  CS2R R96, SRZ ;  /* 0x0000000000607805 */ /* 0x000fe4000001ff00 */
[----:B------:R-:W-:Y:S02]  /*0200*/  CS2R R102, SRZ ;  /* 0x0000000000667805 */ /* 0x000fe4000001ff00 */
[----:B------:R-:W-:Y:S01]  /*0210*/  CS2R R100, SRZ ;  /* 0x0000000000647805 */ /* 0x000fe2000001ff00 */
[----:B------:R-:W0:Y:S01]  /*0220*/  LDCU.64 UR8, c[0x0][0x358] ;  /* 0x00006b00ff0877ac */ /* 0x000e220008000a00 */
[----:B------:R-:W-:Y:S05]  /*0230*/  BRA.U UP0, `(.L_x_245) ;  /* 0x00000071008c7547 */ /* 0x000fea000b800000 */
[----:B------:R-:W1:Y:S01]  /*0240*/  S2R R109, SR_TID.X ;  /* 0x00000000006d7919 */ /* 0x000e620000002100 */
[----:B------:R-:W1:Y:S08]  /*0250*/  LDC.64 R6, c[0x0][0x3e8] ;  /* 0x0000fa00ff067b82 */ /* 0x000e700000000a00 */
[----:B------:R-:W2:Y:S08]  /*0260*/  LDC.64 R4, c[0x0][0x3d0] ;  /* 0x0000f400ff047b82 */ /* 0x000eb00000000a00 */
[----:B------:R-:W3:Y:S01]  /*0270*/  LDC.64 R8, c[0x0][0x3e0] ;  /* 0x0000f800ff087b82 */ /* 0x000ee20000000a00 */
[----:B------:R-:W-:Y:S01]  /*0280*/  HFMA2 R111, -RZ, RZ, 0, 0 ;  /* 0x00000000ff6f7431 */ /* 0x000fe200000001ff */
[----:B------:R-:W-:-:S02]  /*0290*/  MOV R110, UR4 ;  /* 0x00000004006e7c02 */ /* 0x000fc40008000f00 */
        /* <DEDUP_REMOVED lines=11> */
[----:B------:R-:W-:Y:S01]  /*0350*/  CS2R R72, SRZ ;  /* 0x0000000000487805 */ /* 0x000fe2000001ff00 */
[----:B-1----:R-:W-:Y:S01]  /*0360*/  IMAD.WIDE.U32 R6, R109, 0x8, R6 ;  /* 0x000000086d067825 */ /* 0x002fe200078e0006 */
[----:B------:R-:W-:-:S02]  /*0370*/  CS2R R74, SRZ ;  /* 0x00000000004a7805 */ /* 0x000fc4000001ff00 */
[----:B------:R-:W-:Y:S02]  /*0380*/  CS2R R76, SRZ ;  /* 0x00000000004c7805 */ /* 0x000fe4000001ff00 */
[----:B------:R-:W-:Y:S01]  /*0390*/  CS2R R78, SRZ ;  /* 0x00000000004e7805 */ /* 0x000fe2000001ff00 */
[----:B--2---:R-:W-:Y:S01]  /*03a0*/  IMAD.WIDE.U32 R4, R109, 0x8, R4 ;  /* 0x000000086d047825 */ /* 0x004fe200078e0004 */
[----:B0-----:R-:W2:Y:S01]  /*03b0*/  LDG.E.64 R28, desc[UR8][R6.64+0x1000] ;  /* 0x00100008061c7981 */ /* 0x001ea2000c1e1b00 */
[----:B------:R-:W-:Y:S02]  /*03c0*/  CS2R R106, SRZ ;  /* 0x00000000006a7805 */ /* 0x000fe4000001ff00 */
[----:B------:R-:W-:Y:S02]  /*03d0*/  MOV R108, RZ ;  /* 0x000000ff006c7202 */ /* 0x000fe40000000f00 */
[----:B------:R-:W-:Y:S01]  /*03e0*/  CS2R R80, SRZ ;  /* 0x0000000000507805 */ /* 0x000fe2000001ff00 */
[----:B------:R-:W4:Y:S01]  /*03f0*/  LDG.E.64 R26, desc[UR8][R6.64+0xc00] ;  /* 0x000c0008061a7981 */ /* 0x000f22000c1e1b00 */
[----:B------:R-:W-:-:S02]  /*0400*/  CS2R R82, SRZ ;  /* 0x0000000000527805 */ /* 0x000fc4000001ff00 */
[----:B------:R-:W-:Y:S02]  /*0410*/  CS2R R84, SRZ ;  /* 0x0000000000547805 */ /* 0x000fe4000001ff00 */
[----:B------:R-:W-:Y:S01]  /*0420*/  CS2R R86, SRZ ;  /* 0x0000000000567805 */ /* 0x000fe2000001ff00 */
[----:B------:R-:W5:Y:S01]  /*0430*/  LDG.E.64 R24, desc[UR8][R6.64+0x800] ;  /* 0x0008000806187981 */ /* 0x000f62000c1e1b00 */
[----:B------:R-:W-:Y:S02]  /*0440*/  CS2R R88, SRZ ;  /* 0x0000000000587805 */ /* 0x000fe4000001ff00 */
[----:B------:R-:W-:Y:S02]  /*0450*/  CS2R R90, SRZ ;  /* 0x00000000005a7805 */ /* 0x000fe4000001ff00 */
[----:B------:R-:W-:Y:S01]  /*0460*/  CS2R R92, SRZ ;  /* 0x00000000005c7805 */ /* 0x000fe2000001ff00 */
[----:B------:R-:W5:Y:S01]  /*0470*/  LDG.E.64 R22, desc[UR8][R6.64+0x400] ;  /* 0x0004000806167981 */ /* 0x000f62000c1e1b00 */
        /* <DEDUP_REMOVED lines=8> */
[----:B------:R-:W-:Y:S01]  /*0500*/  UPLOP3.LUT UP1, UPT, UPT, UPT, UPT, 0x40, 0x4 ;  /* 0x000000000004789c */ /* 0x000fe20003f2e870 */
[----:B------:R-:W0:Y:S02]  /*0510*/  LDCU UR12, c[0x0][0x388] ;  /* 0x00007100ff0c77ac */ /* 0x000e240008000800 */
[----:B------:R-:W5:Y:S01]  /*0520*/  LDG.E.64 R16, desc[UR8][R4.64+0xc00] ;  /* 0x000c000804107981 */ /* 0x000f62000c1e1b00 */
[----:B------:R-:W1:Y:S03]  /*0530*/  LDCU.U8 UR7, c[0x0][0x410] ;  /* 0x00008200ff0777ac */ /* 0x000e660008000000 */
[----:B------:R-:W5:Y:S01]  /*0540*/  LDG.E.64 R14, desc[UR8][R4.64+0x800] ;  /* 0x00080008040e7981 */ /* 0x000f62000c1e1b00 */
[----:B------:R-:W0:Y:S03]  /*0550*/  LDCU UR13, c[0x0][0x400] ;  /* 0x00008000ff0d77ac */ /* 0x000e260008000800 */
[----:B------:R-:W5:Y:S01]  /*0560*/  LDG.E.64 R12, desc[UR8][R4.64+0x400] ;  /* 0x00040008040c7981 */ /* 0x000f62000c1e1b00 */
[----:B------:R-:W0:Y:S03]  /*0570*/  LDCU.64 UR14, c[0x0][0x478] ;  /* 0x00008f00ff0e77ac */ /* 0x000e260008000a00 */
[----:B------:R-:W5:Y:S01]  /*0580*/  LDG.E.64 R2, desc[UR8][R4.64] ;  /* 0x0000000804027981 */ /* 0x000f62000c1e1b00 */
[----:B---3--:R-:W-:Y:S01]  /*0590*/  ISETP.NE.U32.AND P0, PT, R8, RZ, PT ;  /* 0x000000ff0800720c */ /* 0x008fe20003f05070 */
[----:B------:R-:W3:Y:S03]  /*05a0*/  LDCU.64 UR10, c[0x0][0x438] ;  /* 0x00008700ff0a77ac */ /* 0x000ee60008000a00 */
[----:B------:R-:W-:-:S02]  /*05b0*/  ISETP.NE.AND.EX P0, PT, R9, RZ, PT, P0 ;  /* 0x000000ff0900720c */ /* 0x000fc40003f05300 */
[--C-:B--2---:R-:W-:Y:S02]  /*05c0*/  SHF.R.U64 R112, R28, 0x10, R29.reuse ;  /* 0x000000101c707819 */ /* 0x104fe4000000121d */
[----:B------:R-:W-:Y:S02]  /*05d0*/  SHF.R.U32.HI R113, RZ, 0x10, R29 ;  /* 0x00000010ff717819 */ /* 0x000fe4000001161d */
[--C-:B----4-:R-:W-:Y:S02]  /*05e0*/  SHF.R.U64 R114, R26, 0x10, R27.reuse ;  /* 0x000000101a727819 */ /* 0x110fe4000000121b */
[----:B------:R-:W-:Y:S02]  /*05f0*/  SHF.R.U32.HI R115, RZ, 0x10, R27 ;  /* 0x00000010ff737819 */ /* 0x000fe4000001161b */
[--C-:B-----5:R-:W-:Y:S02]  /*0600*/  SHF.R.U64 R116, R24, 0x10, R25.reuse ;  /* 0x0000001018747819 */ /* 0x120fe40000001219 */
[----:B------:R-:W-:-:S02]  /*0610*/  SHF.R.U32.HI R117, RZ, 0x10, R25 ;  /* 0x00000010ff757819 */ /* 0x000fc40000011619 */
[--C-:B------:R-:W-:Y:S02]  /*0620*/  SHF.R.U64 R118, R22, 0x10, R23.reuse ;  /* 0x0000001016767819 */ /* 0x100fe40000001217 */
[----:B------:R-:W-:Y:S02]  /*0630*/  SHF.R.U32.HI R119, RZ, 0x10, R23 ;  /* 0x00000010ff777819 */ /* 0x000fe40000011617 */
[--C-:B------:R-:W-:Y:S02]  /*0640*/  SHF.R.U64 R120, R20, 0x10, R21.reuse ;  /* 0x0000001014787819 */ /* 0x100fe40000001215 */
[----:B------:R-:W-:Y:S02]  /*0650*/  SHF.R.U32.HI R121, RZ, 0x10, R21 ;  /* 0x00000010ff797819 */ /* 0x000fe40000011615 */
[--C-:B------:R-:W-:Y:S02]  /*0660*/  SHF.R.U64 R122, R18, 0x10, R19.reuse ;  /* 0x00000010127a7819 */ /* 0x100fe40000001213 */
        /* <DEDUP_REMOVED lines=8> */
[----:B01-3--:R-:W-:-:S07]  /*06f0*/  SHF.R.U32.HI R131, RZ, 0x10, R3 ;  /* 0x00000010ff837819 */ /* 0x00bfce0000011603 */
.L_x_254:
        /* <DEDUP_REMOVED lines=34> */
[----:B------:R-:W4:Y:S04]  /*0920*/  LDG.E.64 R48, desc[UR8][R48.64] ;  /* 0x0000000830307981 */ /* 0x000f28000c1e1b00 */
[----:B------:R-:W4:Y:S01]  /*0930*/  LDG.E.64 R136, desc[UR8][R136.64] ;  /* 0x0000000888887981 */ /* 0x000f22000c1e1b00 */
[----:B-1----:R-:W-:-:S04]  /*0940*/  IMAD.WIDE.U32 R40, R153, 0x8, R4 ;  /* 0x0000000899287825 */ /* 0x002fc800078e0004 */
        /* <DEDUP_REMOVED lines=17> */
[C---:B--2---:R-:W-:Y:S02]  /*0a60*/  SHF.L.U32 R141, R44.reuse, 0x10, RZ ;  /* 0x000000102c8d7819 */ /* 0x044fe400000006ff */
[----:B------:R-:W-:-:S02]  /*0a70*/  SHF.R.U64 R138, R44, 0x10, R45 ;  /* 0x000000102c8a7819 */ /* 0x000fc4000000122d */
[C-C-:B---3--:R-:W-:Y:S02]  /*0a80*/  SHF.R.U64 R142, R42.reuse, 0x10, R43.reuse ;  /* 0x000000102a8e7819 */ /* 0x148fe4000000122b */
[----:B------:R-:W-:Y:S02]  /*0a90*/  SHF.L.U32 R135, R42, 0x10, RZ ;  /* 0x000000102a877819 */ /* 0x000fe400000006ff */
[----:B------:R-:W-:Y:S02]  /*0aa0*/  SHF.R.U32.HI R140, RZ, 0x10, R43 ;  /* 0x00000010ff8c7819 */ /* 0x000fe4000001162b */
[----:B------:R-:W-:Y:S02]  /*0ab0*/  SHF.R.U32.HI R44, RZ, 0x10, R45 ;  /* 0x00000010ff2c7819 */ /* 0x000fe4000001162d */
[--C-:B----4-:R-:W-:Y:S02]  /*0ac0*/  SHF.R.U64 R191, R46, 0x10, R47.reuse ;  /* 0x000000102ebf7819 */ /* 0x110fe4000000122f */
[----:B------:R-:W-:-:S02]  /*0ad0*/  SHF.R.U32.HI R189, RZ, 0x10, R47 ;  /* 0x00000010ffbd7819 */ /* 0x000fc4000001162f */
[--C-:B------:R-:W-:Y:S02]  /*0ae0*/  SHF.R.U64 R187, R48, 0x10, R49.reuse ;  /* 0x0000001030bb7819 */ /* 0x100fe40000001231 */
[----:B------:R-:W-:Y:S02]  /*0af0*/  SHF.R.U32.HI R183, RZ, 0x10, R49 ;  /* 0x00000010ffb77819 */ /* 0x000fe40000011631 */
[--C-:B------:R-:W-:Y:S02]  /*0b00*/  SHF.R.U64 R42, R136, 0x10, R137.reuse ;  /* 0x00000010882a7819 */ /* 0x100fe40000001289 */
[----:B------:R-:W-:Y:S01]  /*0b10*/  SHF.R.U32.HI R185, RZ, 0x10, R137 ;  /* 0x00000010ffb97819 */ /* 0x000fe20000011689 */
[----:B------:R-:W-:Y:S01]  /*0b20*/  FADD.FTZ R177, -R0, R141 ;  /* 0x0000008d00b17221 */ /* 0x000fe20000010100 */
[----:B------:R-:W-:Y:S02]  /*0b30*/  SHF.L.U32 R139, R43, 0x10, RZ ;  /* 0x000000102b8b7819 */ /* 0x000fe400000006ff */
        /* <DEDUP_REMOVED lines=36> */
[----:B------:R-:W-:-:S02]  /*0d80*/  SHF.R.U64 R144, R40, 0x10, R41 ;  /* 0x0000001028907819 */ /* 0x000fc40000001229 */
[----:B------:R-:W-:Y:S02]  /*0d90*/  SHF.L.U32 R43, R40, 0x10, RZ ;  /* 0x00000010282b7819 */ /* 0x000fe400000006ff */
[----:B------:R-:W-:Y:S02]  /*0da0*/  SHF.L.U32 R0, R2, 0x10, RZ ;  /* 0x0000001002007819 */ /* 0x000fe400000006ff */
[C---:B------:R-:W-:Y:S02]  /*0db0*/  SHF.R.U64 R176, R4.reuse, 0x10, R5 ;  /* 0x0000001004b07819 */ /* 0x040fe40000001205 */
[----:B------:R-:W-:Y:S02]  /*0dc0*/  SHF.L.U32 R161, R4, 0x10, RZ ;  /* 0x0000001004a17819 */ /* 0x000fe400000006ff */
[----:B------:R-:W-:Y:S02]  /*0dd0*/  SHF.R.U64 R168, R10, 0x10, R11 ;  /* 0x000000100aa87819 */ /* 0x000fe4000000120b */
[----:B------:R-:W-:-:S02]  /*0de0*/  SHF.L.U32 R155, R6, 0x10, RZ ;  /* 0x00000010069b7819 */ /* 0x000fc400000006ff */
[----:B------:R-:W-:Y:S01]  /*0df0*/  SHF.L.U32 R4, R16, 0x10, RZ ;  /* 0x0000001010047819 */ /* 0x000fe200000006ff */
[----:B------:R-:W-:Y:S01]  /*0e00*/  FMUL.FTZ R159, R0, R43 ;  /* 0x0000002b009f7220 */ /* 0x000fe20000410000 */
[----:B------:R-:W-:Y:S01]  /*0e10*/  SHF.L.U32 R144, R144, 0x10, RZ ;  /* 0x0000001090907819 */ /* 0x000fe200000006ff */
[----:B-----5:R-:W-:Y:S01]  /*0e20*/  FMUL.FTZ R0, R134, R137 ;  /* 0x0000008986007220 */ /* 0x020fe20000410000 */
[--C-:B------:R-:W-:Y:S02]  /*0e30*/  SHF.R.U64 R169, R6, 0x10, R7.reuse ;  /* 0x0000001006a97819 */ /* 0x100fe40000001207 */
[----:B------:R-:W-:Y:S02]  /*0e40*/  SHF.R.U32.HI R174, RZ, 0x10, R7 ;  /* 0x00000010ffae7819 */ /* 0x000fe40000011607 */
[----:B------:R-:W-:Y:S02]  /*0e50*/  SHF.L.U32 R157, R7, 0x10, RZ ;  /* 0x00000010079d7819 */ /* 0x000fe400000006ff */
[----:B------:R-:W-:-:S02]  /*0e60*/  SHF.R.U32.HI R156, RZ, 0x10, R41 ;  /* 0x00000010ff9c7819 */ /* 0x000fc40000011629 */
[----:B------:R-:W-:Y:S01]  /*0e70*/  SHF.L.U32 R45, R41, 0x10, RZ ;  /* 0x00000010292d7819 */ /* 0x000fe200000006ff */
[----:B------:R-:W-:Y:S01]  /*0e80*/  FMUL.FTZ R41, R4, R155 ;  /* 0x0000009b04297220 */ /* 0x000fe20000410000 */
[----:B------:R-:W-:Y:S02]  /*0e90*/  SHF.L.U32 R7, R128, 0x10, RZ ;  /* 0x0000001080077819 */ /* 0x000fe400000006ff */
[----:B------:R-:W-:Y:S01]  /*0ea0*/  SHF.L.U32 R168, R168, 0x10, RZ ;  /* 0x00000010a8a87819 */ /* 0x000fe200000006ff */
[----:B------:R-:W-:Y:S01]  /*0eb0*/  FMUL.FTZ R175, R175, R144 ;  /* 0x00000090afaf7220 */ /* 0x000fe20000410000 */
[----:B------:R-:W-:Y:S01]  /*0ec0*/  SHF.R.U32.HI R171, RZ, 0x10, R5 ;  /* 0x00000010ffab7819 */ /* 0x000fe20000011605 */
[----:B------:R-:W-:Y:S01]  /*0ed0*/  FADD.FTZ R4, RZ, R159 ;  /* 0x0000009fff047221 */ /* 0x000fe20000010000 */
[----:B------:R-:W-:Y:S01]  /*0ee0*/  SHF.L.U32 R163, R5, 0x10, RZ ;  /* 0x0000001005a37819 */ /* 0x000fe200000006ff */
[----:B------:R-:W-:Y:S01]  /*0ef0*/  FMUL.FTZ R180, R134, R165 ;  /* 0x000000a586b47220 */ /* 0x000fe20000410000 */
[----:B------:R-:W-:Y:S01]  /*0f00*/  FFMA.FTZ R5, R0, R159, RZ ;  /* 0x0000009f00057223 */ /* 0x000fe200000100ff */
        /* <DEDUP_REMOVED lines=12> */
[----:B------:R-:W-:Y:S01]  /*0fd0*/  FADD.FTZ R7, R4, R181 ;  /* 0x000000b504077221 */ /* 0x000fe20000010000 */
[----:B------:R-:W-:Y:S01]  /*0fe0*/  FMUL.FTZ R160, R134, R177 ;  /* 0x000000b186a07220 */ /* 0x000fe20000410000 */
[----:B------:R-:W-:Y:S01]  /*0ff0*/  FFMA.FTZ R5, R184, R181, R5 ;  /* 0x000000b5b8057223 */ /* 0x000fe20000010005 */
[----:B------:R-:W-:Y:S01]  /*1000*/  SHF.R.U32.HI R166, RZ, 0x10, R11 ;  /* 0x00000010ffa67819 */ /* 0x000fe2000001160b */
[----:B------:R-:W-:Y:S01]  /*1010*/  FADD.FTZ R4, R7, R148 ;  /* 0x0000009407047221 */ /* 0x000fe20000010000 */
[----:B------:R-:W-:Y:S01]  /*1020*/  SHF.L.U32 R49, R11, 0x10, RZ ;  /* 0x000000100b317819 */ /* 0x000fe200000006ff */
[----:B------:R-:W-:Y:S01]  /*1030*/  FMUL.FTZ R182, R134, R193 ;  /* 0x000000c186b67220 */ /* 0x000fe20000410000 */
[----:B------:R-:W-:Y:S01]  /*1040*/  FFMA.FTZ R5, R160, R148, R5 ;  /* 0x00000094a0057223 */ /* 0x000fe20000010005 */
[----:B------:R-:W-:-:S02]  /*1050*/  SHF.R.U64 R170, R8, 0x10, R9 ;  /* 0x0000001008aa7819 */ /* 0x000fc40000001209 */
[----:B------:R-:W-:Y:S02]  /*1060*/  SHF.R.U32.HI R172, RZ, 0x10, R9 ;  /* 0x00000010ffac7819 */ /* 0x000fe40000011609 */
        /* <DEDUP_REMOVED lines=33> */
[----:B------:R-:W-:Y:S01]  /*1280*/  SHF.L.U32 R40, R124, 0x10, RZ ;  /* 0x000000107c287819 */ /* 0x000fe200000006ff */
[----:B------:R-:W-:Y:S01]  /*1290*/  FADD.FTZ R4, R4, R177 ;  /* 0x000000b104047221 */ /* 0x000fe20000010000 */
[----:B------:R-:W-:Y:S01]  /*12a0*/  SHF.L.U32 R169, R169, 0x10, RZ ;  /* 0x00000010a9a97819 */ /* 0x000fe200000006ff */
[----:B------:R-:W-:Y:S01]  /*12b0*/  FMUL.FTZ R44, R134, R203 ;  /* 0x000000cb862c7220 */ /* 0x000fe20000410000 */
[----:B------:R-:W-:Y:S01]  /*12c0*/  FFMA.FTZ R5, R188, R177, R5 ;  /* 0x000000b1bc057223 */ /* 0x000fe20000010005 */
[----:B------:R-:W-:Y:S01]  /*12d0*/  SHF.L.U32 R42, R17, 0x10, RZ ;  /* 0x00000010112a7819 */ /* 0x000fe200000006ff */
[----:B------:R-:W-:Y:S01]  /*12e0*/  FADD.FTZ R7, R4, R41 ;  /* 0x0000002904077221 */ /* 0x000fe20000010000 */
        /* <DEDUP_REMOVED lines=9> */
[----:B------:R-:W-:Y:S01]  /*1380*/  FMUL.FTZ R139, R6, R161 ;  /* 0x000000a1068b7220 */ /* 0x000fe20000410000 */
[----:B------:R-:W-:Y:S01]  /*1390*/  FMUL.FTZ R167, R207, R174 ;  /* 0x000000aecfa77220 */ /* 0x000fe20000410000 */
[----:B------:R-:W-:Y:S01]  /*13a0*/  FADD.FTZ R4, R7, R42 ;  /* 0x0000002a07047221 */ /* 0x000fe20000010000 */
[----:B------:R-:W-:Y:S01]  /*13b0*/  FMUL.FTZ R183, R134, R183 ;  /* 0x000000b786b77220 */ /* 0x000fe20000410000 */
[----:B------:R-:W-:Y:S01]  /*13c0*/  FFMA.FTZ R6, R146, R42, R5 ;  /* 0x0000002a92067223 */ /* 0x000fe20000010005 */
[----:B------:R-:W-:Y:S01]  /*13d0*/  SHF.L.U32 R176, R176, 0x10, RZ ;  /* 0x00000010b0b07819 */ /* 0x000fe200000006ff */
[----:B------:R-:W-:Y:S01]  /*13e0*/  FADD.FTZ R4, R4, R167 ;  /* 0x000000a704047221 */ /* 0x000fe20000010000 */
        /* <DEDUP_REMOVED lines=10> */
[C---:B------:R-:W-:Y:S01]  /*1490*/  FMUL.FTZ R136, R134.reuse, R213 ;  /* 0x000000d586887220 */ /* 0x040fe20000410000 */
[----:B------:R-:W-:Y:S01]  /*14a0*/  FADD.FTZ R6, R7, R138 ;  /* 0x0000008a07067221 */ /* 0x000fe20000010000 */
[----:B------:R-:W-:Y:S01]  /*14b0*/  FFMA.FTZ R5, R141, R138, R4 ;  /* 0x0000008a8d057223 */ /* 0x000fe20000010004 */
[----:B------:R-:W-:Y:S01]  /*14c0*/  FMUL.FTZ R142, R134, R185 ;  /* 0x000000b9868e7220 */ /* 0x000fe20000410000 */
[----:B------:R-:W-:Y:S01]  /*14d0*/  FMUL.FTZ R137, R10, R171 ;  /* 0x000000ab0a897220 */ /* 0x000fe20000410000 */
[----:B------:R-:W-:Y:S01]  /*14e0*/  FADD.FTZ R6, R6, R135 ;  /* 0x0000008706067221 */ /* 0x000fe20000010000 */
        /* <DEDUP_REMOVED lines=21> */
[----:B------:R-:W-:Y:S01]  /*1640*/  FADD.FTZ R6, R6, R137 ;  /* 0x0000008906067221 */ /* 0x000fe20000010000 */
[----:B------:R-:W-:Y:S01]  /*1650*/  FFMA.FTZ R5, R142, R137, R5 ;  /* 0x000000898e057223 */ /* 0x000fe20000010005 */
[----:B------:R-:W-:Y:S06]  /*1660*/  BRA `(.L_x_247) ;  /* 0x0000000c00b47947 */ /* 0x000fec0003800000 */
.L_x_246:
        /* <DEDUP_REMOVED lines=45> */
[C---:B--2---:R-:W-:Y:S02]  /*1940*/  SHF.R.U64 R135, R42.reuse, 0x10, R43 ;  /* 0x000000102a877819 */ /* 0x044fe4000000122b */
[----:B------:R-:W-:-:S02]  /*1950*/  SHF.L.U32 R139, R42, 0x10, RZ ;  /* 0x000000102a8b7819 */ /* 0x000fc400000006ff */
[----:B------:R-:W-:Y:S02]  /*1960*/  SHF.R.U32.HI R42, RZ, 0x10, R43 ;  /* 0x00000010ff2a7819 */ /* 0x000fe4000001162b */
[----:B------:R-:W-:Y:S02]  /*1970*/  SHF.L.U32 R43, R43, 0x10, RZ ;  /* 0x000000102b2b7819 */ /* 0x000fe400000006ff */
[C---:B---3--:R-:W-:Y:S02]  /*1980*/  SHF.L.U32 R141, R44.reuse, 0x10, RZ ;  /* 0x000000102c8d7819 */ /* 0x048fe400000006ff */
[----:B------:R-:W-:Y:S02]  /*1990*/  SHF.R.U64 R138, R44, 0x10, R45 ;  /* 0x000000102c8a7819 */ /* 0x000fe4000000122d */
[C---:B----4-:R-:W-:Y:S02]  /*19a0*/  SHF.R.U64 R140, R46.reuse, 0x10, R47 ;  /* 0x000000102e8c7819 */ /* 0x050fe4000000122f */
[----:B------:R-:W-:-:S02]  /*19b0*/  SHF.L.U32 R151, R46, 0x10, RZ ;  /* 0x000000102e977819 */ /* 0x000fc400000006ff */
[C---:B------:R-:W-:Y:S02]  /*19c0*/  SHF.R.U64 R142, R48.reuse, 0x10, R49 ;  /* 0x00000010308e7819 */ /* 0x040fe40000001231 */
[----:B------:R-:W-:Y:S02]  /*19d0*/  SHF.L.U32 R157, R48, 0x10, RZ ;  /* 0x00000010309d7819 */ /* 0x000fe400000006ff */
[C---:B------:R-:W-:Y:S02]  /*19e0*/  SHF.R.U64 R144, R136.reuse, 0x10, R137 ;  /* 0x0000001088907819 */ /* 0x040fe40000001289 */
[----:B------:R-:W-:Y:S02]  /*19f0*/  SHF.L.U32 R159, R136, 0x10, RZ ;  /* 0x00000010889f7819 */ /* 0x000fe400000006ff */
[----:B------:R-:W-:Y:S02]  /*1a00*/  SHF.R.U32.HI R44, RZ, 0x10, R45 ;  /* 0x00000010ff2c7819 */ /* 0x000fe4000001162d */
[----:B------:R-:W-:-:S02]  /*1a10*/  SHF.R.U32.HI R46, RZ, 0x10, R47 ;  /* 0x00000010ff2e7819 */ /* 0x000fc4000001162f */
[----:B------:R-:W-:Y:S02]  /*1a20*/  SHF.R.U32.HI R48, RZ, 0x10, R49 ;  /* 0x00000010ff307819 */ /* 0x000fe40000011631 */
[----:B------:R-:W-:Y:S01]  /*1a30*/  SHF.R.U32.HI R136, RZ, 0x10, R137 ;  /* 0x00000010ff887819 */ /* 0x000fe20000011689 */
[C---:B------:R-:W-:Y:S01]  /*1a40*/  FADD.FTZ R167, -R0.reuse, R43 ;  /* 0x0000002b00a77221 */ /* 0x040fe20000010100 */
[----:B------:R-:W-:Y:S01]  /*1a50*/  SHF.L.U32 R145, R45, 0x10, RZ ;  /* 0x000000102d917819 */ /* 0x000fe200000006ff */
[----:B------:R-:W-:Y:S01]  /*1a60*/  FADD.FTZ R177, -R0, R141 ;  /* 0x0000008d00b17221 */ /* 0x000fe20000010100 */
        /* <DEDUP_REMOVED lines=172> */
[----:B------:R-:W-:-:S07]  /*2530*/  FFMA.FTZ R5, R142, R137, R5 ;  /* 0x000000898e057223 */ /* 0x000fce0000010005 */
.L_x_247:
        /* <DEDUP_REMOVED lines=32> */
.L_x_249:
[----:B------:R-:W-:Y:S05]  /*2740*/  BSYNC.RECONVERGENT B0 ;  /* 0x0000000000007941 */ /* 0x000fea0003800200 */
.L_x_248:
        /* <DEDUP_REMOVED lines=67> */
[----:B------:R-:W-:Y:S01]  /*2b80*/  FFMA.FTZ R4, R144, R0, R145 ;  /* 0x0000000090047223 */ /* 0x000fe20000010091 */
[----:B------:R-:W-:Y:S01]  /*2b90*/  SHF.L.U32 R7, R121, 0x10, RZ ;  /* 0x0000001079077819 */ /* 0x000fe200000006ff */
[----:B------:R-:W-:Y:S01]  /*2ba0*/  FADD.FTZ R181, -R184, R181 ;  /* 0x000000b5b8b57221 */ /* 0x000fe20000010100 */
[----:B------:R-:W-:Y:S01]  /*2bb0*/  FADD.FTZ R5, -R5, R158 ;  /* 0x0000009e05057221 */ /* 0x000fe20000010100 */
[----:B------:R-:W-:Y:S01]  /*2bc0*/  FADD.FTZ R159, -R4, R159 ;  /* 0x0000009f049f7221 */ /* 0x000fe20000010100 */
[----:B------:R-:W-:Y:S01]  /*2bd0*/  SHF.L.U32 R4, R21, 0x10, RZ ;  /* 0x0000001015047819 */ /* 0x000fe200000006ff */
[C---:B------:R-:W-:Y:S01]  /*2be0*/  FMUL.FTZ R181, R134.reuse, R181 ;  /* 0x000000b586b57220 */ /* 0x040fe20000410000 */
[----:B------:R-:W-:Y:S01]  /*2bf0*/  FMUL.FTZ R5, R134, R5 ;  /* 0x0000000586057220 */ /* 0x000fe20000410000 */
[C-C-:B------:R-:W-:Y:S01]  /*2c00*/  FFMA.FTZ R190, R144.reuse, R190, R145.reuse ;  /* 0x000000be90be7223 */ /* 0x140fe20000010091 */
[----:B------:R-:W-:Y:S01]  /*2c10*/  FFMA.FTZ R180, R144, R180, R145 ;  /* 0x000000b490b47223 */ /* 0x000fe20000010091 */
[-C--:B------:R-:W-:Y:S01]  /*2c20*/  FMUL.FTZ R0, R181, R132.reuse ;  /* 0x00000084b5007220 */ /* 0x080fe20000410000 */
[----:B------:R-:W-:Y:S01]  /*2c30*/  FMUL.FTZ R151, R5, R132 ;  /* 0x0000008405977220 */ /* 0x000fe20000410000 */
[----:B------:R-:W-:Y:S01]  /*2c40*/  FMUL.FTZ R155, R134, R159 ;  /* 0x0000009f869b7220 */ /* 0x000fe20000410000 */
[----:B------:R-:W-:Y:S01]  /*2c50*/  FADD.FTZ R179, -R190, R179 ;  /* 0x000000b3beb37221 */ /* 0x000fe20000010100 */
[----:B------:R-:W-:Y:S01]  /*2c60*/  FMUL.FTZ R7, R0, R7 ;  /* 0x0000000700077220 */ /* 0x000fe20000410000 */
[----:B------:R-:W-:Y:S01]  /*2c70*/  FMUL.FTZ R6, R151, R4 ;  /* 0x0000000497067220 */ /* 0x000fe20000410000 */
[----:B------:R-:W-:Y:S01]  /*2c80*/  SHF.L.U32 R4, R20, 0x10, RZ ;  /* 0x0000001014047819 */ /* 0x000fe200000006ff */
[----:B------:R-:W-:Y:S01]  /*2c90*/  FADD.FTZ R175, -R180, R175 ;  /* 0x000000afb4af7221 */ /* 0x000fe20000010100 */
[----:B------:R0:W-:Y:S01]  /*2ca0*/  F2F.BF16.F32 R9, R7 ;  /* 0x0000000700097304 */ /* 0x0001e20000202000 */
[----:B------:R-:W-:Y:S01]  /*2cb0*/  FMUL.FTZ R155, R155, R132 ;  /* 0x000000849b9b7220 */ /* 0x000fe20000410000 */
[----:B------:R-:W-:Y:S01]  /*2cc0*/  FMUL.FTZ R179, R134, R179 ;  /* 0x000000b386b37220 */ /* 0x000fe20000410000 */
[--C-:B------:R-:W-:Y:S01]  /*2cd0*/  FFMA.FTZ R5, R144, R160, R145.reuse ;  /* 0x000000a090057223 */ /* 0x100fe20000010091 */
[----:B------:R-:W-:Y:S01]  /*2ce0*/  FMUL.FTZ R175, R134, R175 ;  /* 0x000000af86af7220 */ /* 0x000fe20000410000 */
[----:B------:R-:W-:Y:S01]  /*2cf0*/  FMUL.FTZ R4, R155, R4 ;  /* 0x000000049b047220 */ /* 0x000fe20000410000 */
[----:B------:R-:W-:Y:S01]  /*2d00*/  SHF.L.U32 R45, R119, 0x10, RZ ;  /* 0x00000010772d7819 */ /* 0x000fe200000006ff */
[----:B------:R-:W-:Y:S01]  /*2d10*/  FADD.FTZ R11, -R5, R148 ;  /* 0x00000094050b7221 */ /* 0x000fe20000010100 */
[C-C-:B------:R-:W-:Y:S01]  /*2d20*/  FFMA.FTZ R182, R144.reuse, R182, R145.reuse ;  /* 0x000000b690b67223 */ /* 0x140fe20000010091 */
[--C-:B0-----:R-:W-:Y:S01]  /*2d30*/  FFMA.FTZ R7, R144, R164, R145.reuse ;  /* 0x000000a490077223 */ /* 0x101fe20000010091 */
[----:B------:R-:W-:Y:S01]  /*2d40*/  SHF.L.U32 R5, R120, 0x10, RZ ;  /* 0x0000001078057819 */ /* 0x000fe200000006ff */
[-C--:B------:R-:W-:Y:S01]  /*2d50*/  FMUL.FTZ R156, R175, R132.reuse ;  /* 0x00000084af9c7220 */ /* 0x080fe20000410000 */
[----:B------:R0:W-:Y:S01]  /*2d60*/  F2F.BF16.F32 R43, R4 ;  /* 0x00000004002b7304 */ /* 0x0001e20000202000 */
[----:B------:R-:W-:Y:S01]  /*2d70*/  FADD.FTZ R7, -R7, R152 ;  /* 0x0000009807077221 */ /* 0x000fe20000010100 */
[----:B------:R-:W-:Y:S01]  /*2d80*/  FMUL.FTZ R152, R179, R132 ;  /* 0x00000084b3987220 */ /* 0x000fe20000410000 */
[----:B------:R-:W-:Y:S01]  /*2d90*/  FFMA.FTZ R47, R144, R154, R145 ;  /* 0x0000009a902f7223 */ /* 0x000fe20000010091 */
[----:B------:R-:W-:Y:S01]  /*2da0*/  FADD.FTZ R165, -R182, R165 ;  /* 0x000000a5b6a57221 */ /* 0x000fe20000010100 */
[----:B------:R-:W-:Y:S01]  /*2db0*/  FMUL.FTZ R7, R134, R7 ;  /* 0x0000000786077220 */ /* 0x000fe20000410000 */
[----:B------:R-:W-:Y:S01]  /*2dc0*/  FMUL.FTZ R5, R156, R5 ;  /* 0x000000059c057220 */ /* 0x000fe20000410000 */
[----:B------:R-:W-:Y:S01]  /*2dd0*/  FMUL.FTZ R11, R134, R11 ;  /* 0x0000000b860b7220 */ /* 0x000fe20000410000 */
[----:B------:R1:W2:Y:S01]  /*2de0*/  F2F.BF16.F32 R8, R6 ;  /* 0x0000000600087304 */ /* 0x0002a20000202000 */
[----:B0-----:R-:W-:Y:S01]  /*2df0*/  FMUL.FTZ R4, R152, R45 ;  /* 0x0000002d98047220 */ /* 0x001fe20000410000 */
[----:B------:R-:W-:Y:S01]  /*2e00*/  SHF.L.U32 R45, R23, 0x10, RZ ;  /* 0x00000010172d7819 */ /* 0x000fe200000006ff */
[----:B------:R-:W-:Y:S01]  /*2e10*/  FMUL.FTZ R154, R7, R132 ;  /* 0x00000084079a7220 */ /* 0x000fe20000410000 */
[--C-:B------:R-:W-:Y:S01]  /*2e20*/  FFMA.FTZ R7, R144, R150, R145.reuse ;  /* 0x0000009690077223 */ /* 0x100fe20000010091 */
[----:B------:R-:W-:Y:S01]  /*2e30*/  FMUL.FTZ R157, R134, R165 ;  /* 0x000000a5869d7220 */ /* 0x000fe20000410000 */
[----:B------:R-:W-:Y:S01]  /*2e40*/  FADD.FTZ R47, -R47, R48 ;  /* 0x000000302f2f7221 */ /* 0x000fe20000010100 */
[-C--:B------:R-:W-:Y:S01]  /*2e50*/  FMUL.FTZ R150, R11, R132.reuse ;  /* 0x000000840b967220 */ /* 0x080fe20000410000 */
[----:B------:R0:W-:Y:S01]  /*2e60*/  F2F.BF16.F32 R10, R5 ;  /* 0x00000005000a7304 */ /* 0x0001e20000202000 */
[----:B-1----:R-:W-:Y:S01]  /*2e70*/  FMUL.FTZ R6, R154, R45 ;  /* 0x0000002d9a067220 */ /* 0x002fe20000410000 */
[----:B------:R-:W-:Y:S01]  /*2e80*/  FADD.FTZ R7, -R7, R46 ;  /* 0x0000002e07077221 */ /* 0x000fe20000010100 */
[----:B------:R-:W-:Y:S01]  /*2e90*/  FMUL.FTZ R157, R157, R132 ;  /* 0x000000849d9d7220 */ /* 0x000fe20000410000 */
[C-C-:B------:R-:W-:Y:S01]  /*2ea0*/  FFMA.FTZ R159, R144.reuse, R162, R145.reuse ;  /* 0x000000a2909f7223 */ /* 0x140fe20000010091 */
[--C-:B------:R-:W-:Y:S01]  /*2eb0*/  FFMA.FTZ R44, R144, R44, R145.reuse ;  /* 0x0000002c902c7223 */ /* 0x100fe20000010091 */
[----:B------:R-:W-:Y:S01]  /*2ec0*/  FMUL.FTZ R7, R134, R7 ;  /* 0x0000000786077220 */ /* 0x000fe20000410000 */
[----:B------:R-:W-:Y:S01]  /*2ed0*/  FFMA.FTZ R186, R144, R186, R145 ;  /* 0x000000ba90ba7223 */ /* 0x000fe20000010091 */
[----:B------:R1:W-:Y:S01]  /*2ee0*/  F2F.BF16.F32 R48, R4 ;  /* 0x0000000400307304 */ /* 0x0003e20000202000 */
[----:B0-----:R-:W-:Y:S01]  /*2ef0*/  SHF.L.U32 R5, R22, 0x10, RZ ;  /* 0x0000001016057819 */ /* 0x001fe200000006ff */
[----:B------:R-:W-:Y:S01]  /*2f00*/  FADD.FTZ R163, -R159, R40 ;  /* 0x000000289fa37221 */ /* 0x000fe20000010100 */
[----:B------:R-:W-:Y:S01]  /*2f10*/  FMUL.FTZ R159, R7, R132 ;  /* 0x00000084079f7220 */ /* 0x000fe20000410000 */
[----:B------:R-:W-:Y:S01]  /*2f20*/  FADD.FTZ R169, -R44, R41 ;  /* 0x000000292ca97221 */ /* 0x000fe20000010100 */
[--C-:B------:R-:W-:Y:S01]  /*2f30*/  FFMA.FTZ R188, R144, R188, R145.reuse ;  /* 0x000000bc90bc7223 */ /* 0x100fe20000010091 */
[----:B------:R-:W-:Y:S01]  /*2f40*/  FMUL.FTZ R5, R150, R5 ;  /* 0x0000000596057220 */ /* 0x000fe20000410000 */
[----:B------:R-:W-:Y:S01]  /*2f50*/  FFMA.FTZ R161, R144, R146, R145 ;  /* 0x0000009290a17223 */ /* 0x000fe20000010091 */
[----:B------:R0:W3:Y:S01]  /*2f60*/  F2F.BF16.F32 R11, R6 ;  /* 0x00000006000b7304 */ /* 0x0000e20000202000 */
[----:B-1----:R-:W-:Y:S01]  /*2f70*/  SHF.L.U32 R4, R118, 0x10, RZ ;  /* 0x0000001076047819 */ /* 0x002fe200000006ff */
[----:B------:R-:W-:Y:S01]  /*2f80*/  FADD.FTZ R173, -R186, R173 ;  /* 0x000000adbaad7221 */ /* 0x000fe20000010100 */
[----:B------:R-:W-:Y:S01]  /*2f90*/  FADD.FTZ R177, -R188, R177 ;  /* 0x000000b1bcb17221 */ /* 0x000fe20000010100 */
[----:B------:R-:W-:Y:S01]  /*2fa0*/  FADD.FTZ R171, -R161, R42 ;  /* 0x0000002aa1ab7221 */ /* 0x000fe20000010100 */
[----:B--2---:R-:W-:Y:S01]  /*2fb0*/  PRMT R175, R8, 0x5410, R9 ;  /* 0x0000541008af7816 */ /* 0x004fe20000000009 */
[----:B------:R-:W-:Y:S01]  /*2fc0*/  FMUL.FTZ R4, R157, R4 ;  /* 0x000000049d047220 */ /* 0x000fe20000410000 */
[----:B------:R-:W-:Y:S01]  /*2fd0*/  FMUL.FTZ R161, R134, R173 ;  /* 0x000000ad86a17220 */ /* 0x000fe20000410000 */
[----:B------:R-:W-:Y:S01]  /*2fe0*/  F2F.BF16.F32 R45, R5 ;  /* 0x00000005002d7304 */ /* 0x000fe20000202000 */
[----:B0-----:R-:W-:Y:S01]  /*2ff0*/  FFMA.FTZ R6, R144, R183, R145 ;  /* 0x000000b790067223 */ /* 0x001fe20000010091 */
[----:B------:R-:W-:Y:S01]  /*3000*/  FMUL.FTZ R177, R134, R177 ;  /* 0x000000b186b17220 */ /* 0x000fe20000410000 */
[----:B------:R-:W-:Y:S01]  /*3010*/  SHF.L.U32 R40, R25, 0x10, RZ ;  /* 0x0000001019287819 */ /* 0x000fe200000006ff */
[-C--:B------:R-:W-:Y:S01]  /*3020*/  FMUL.FTZ R161, R161, R132.reuse ;  /* 0x00000084a1a17220 */ /* 0x080fe20000410000 */
[----:B------:R-:W-:Y:S01]  /*3030*/  FADD.FTZ R167, -R6, R167 ;  /* 0x000000a706a77221 */ /* 0x000fe20000010100 */
[----:B------:R-:W-:Y:S01]  /*3040*/  SHF.L.U32 R8, R116, 0x10, RZ ;  /* 0x0000001074087819 */ /* 0x000fe200000006ff */
[----:B------:R-:W0:Y:S01]  /*3050*/  LDC.64 R6, c[0x0][0x390] ;  /* 0x0000e400ff067b82 */ /* 0x000e220000000a00 */
[----:B------:R1:W2:Y:S01]  /*3060*/  F2F.BF16.F32 R41, R4 ;  /* 0x0000000400297304 */ /* 0x0002a20000202000 */
[----:B------:R-:W-:Y:S01]  /*3070*/  SHF.L.U32 R49, R117, 0x10, RZ ;  /* 0x0000001075317819 */ /* 0x000fe200000006ff */
[----:B------:R-:W-:Y:S01]  /*3080*/  FMUL.FTZ R158, R177, R132 ;  /* 0x00000084b19e7220 */ /* 0x000fe20000410000 */
[----:B---3--:R-:W-:Y:S01]  /*3090*/  PRMT R173, R11, 0x5410, R48 ;  /* 0x000054100bad7816 */ /* 0x008fe20000000030 */
[----:B------:R-:W-:Y:S01]  /*30a0*/  FMUL.FTZ R40, R159, R40 ;  /* 0x000000289f287220 */ /* 0x000fe20000410000 */
[----:B------:R-:W-:-:S04]  /*30b0*/  IMAD.WIDE.U32 R10, R10, 0x10000, RZ ;  /* 0x000100000a0a7825 */ /* 0x000fc800078e00ff */
[----:B------:R-:W-:Y:S01]  /*30c0*/  FMUL.FTZ R46, R161, R8 ;  /* 0x00000008a12e7220 */ /* 0x000fe20000410000 */
[----:B------:R-:W-:Y:S01]  /*30d0*/  FMUL.FTZ R42, R158, R49 ;  /* 0x000000319e2a7220 */ /* 0x000fe20000410000 */
[----:B------:R-:W-:Y:S01]  /*30e0*/  FMUL.FTZ R47, R134, R47 ;  /* 0x0000002f862f7220 */ /* 0x000fe20000410000 */
[----:B-1----:R-:W1:Y:S01]  /*30f0*/  LDC.64 R4, c[0x0][0x468] ;  /* 0x00011a00ff047b82 */ /* 0x002e620000000a00 */
[----:B------:R3:W-:Y:S01]  /*3100*/  F2F.BF16.F32 R146, R40 ;  /* 0x0000002800927304 */ /* 0x0007e20000202000 */
[----:B------:R-:W-:Y:S01]  /*3110*/  SHF.L.U32 R49, R24, 0x10, RZ ;  /* 0x0000001018317819 */ /* 0x000fe200000006ff */
[C---:B------:R-:W-:Y:S01]  /*3120*/  FMUL.FTZ R171, R134.reuse, R171 ;  /* 0x000000ab86ab7220 */ /* 0x040fe20000410000 */
[----:B------:R-:W-:Y:S01]  /*3130*/  FMUL.FTZ R160, R47, R132 ;  /* 0x000000842fa07220 */ /* 0x000fe20000410000 */
[----:B------:R-:W-:Y:S01]  /*3140*/  FMUL.FTZ R163, R134, R163 ;  /* 0x000000a386a37220 */ /* 0x000fe20000410000 */
[----:B--2---:R-:W-:-:S04]  /*3150*/  IMAD.WIDE.U32 R8, R41, 0x10000, RZ ;  /* 0x0001000029087825 */ /* 0x004fc800078e00ff */
[----:B------:R-:W-:Y:S01]  /*3160*/  FMUL.FTZ R167, R134, R167 ;  /* 0x000000a786a77220 */ /* 0x000fe20000410000 */
[----:B------:R-:W-:Y:S01]  /*3170*/  LOP3.LUT R41, R175, R11, RZ, 0xfc, !PT ;  /* 0x0000000baf297212 */ /* 0x000fe200078efcff */
[----:B------:R2:W4:Y:S01]  /*3180*/  F2F.BF16.F32 R165, R42 ;  /* 0x0000002a00a57304 */ /* 0x0005220000202000 */
[----:B---3--:R-:W-:Y:S01]  /*3190*/  LOP3.LUT R40, R10, R43, RZ, 0xfc, !PT ;  /* 0x0000002b0a287212 */ /* 0x008fe200078efcff */
[----:B------:R-:W-:Y:S01]  /*31a0*/  FMUL.FTZ R169, R134, R169 ;  /* 0x000000a986a97220 */ /* 0x000fe20000410000 */
[----:B------:R-:W-:Y:S01]  /*31b0*/  LOP3.LUT R43, R173, R9, RZ, 0xfc, !PT ;  /* 0x00000009ad2b7212 */ /* 0x000fe200078efcff */
[----:B------:R-:W-:Y:S01]  /*31c0*/  FMUL.FTZ R49, R160, R49 ;  /* 0x00000031a0317220 */ /* 0x000fe20000410000 */
[----:B------:R-:W-:Y:S01]  /*31d0*/  SHF.L.U32 R10, R27, 0x10, RZ ;  /* 0x000000101b0a7819 */ /* 0x000fe200000006ff */
[-C--:B------:R-:W-:Y:S01]  /*31e0*/  FMUL.FTZ R163, R163, R132.reuse ;  /* 0x00000084a3a37220 */ /* 0x080fe20000410000 */
[----:B------:R-:W-:Y:S01]  /*31f0*/  SHF.L.U32 R48, R114, 0x10, RZ ;  /* 0x0000001072307819 */ /* 0x000fe200000006ff */
[----:B------:R-:W-:Y:S01]  /*3200*/  FMUL.FTZ R162, R167, R132 ;  /* 0x00000084a7a27220 */ /* 0x000fe20000410000 */
[----:B--2---:R-:W-:Y:S01]  /*3210*/  LOP3.LUT R42, R8, R45, RZ, 0xfc, !PT ;  /* 0x0000002d082a7212 */ /* 0x004fe200078efcff */
[----:B0-----:R-:W-:Y:S01]  /*3220*/  IMAD.WIDE.U32 R8, R153, 0x8, R6 ;  /* 0x0000000899087825 */ /* 0x001fe200078e0006 */
[----:B------:R-:W-:Y:S01]  /*3230*/  SHF.L.U32 R11, R115, 0x10, RZ ;  /* 0x00000010730b7819 */ /* 0x000fe200000006ff */
[----:B------:R-:W0:Y:S02]  /*3240*/  F2F.BF16.F32 R46, R46 ;  /* 0x0000002e002e7304 */ /* 0x000e240000202000 */
[----:B-1----:R-:W-:-:S04]  /*3250*/  IMAD.WIDE.U32 R44, R153, 0x8, R4 ;  /* 0x00000008992c7825 */ /* 0x002fc800078e0004 */
[-C--:B------:R-:W-:Y:S01]  /*3260*/  FMUL.FTZ R153, R171, R132.reuse ;  /* 0x00000084ab997220 */ /* 0x080fe20000410000 */
[----:B------:R-:W2:Y:S01]  /*3270*/  LDG.E.64 R8, desc[UR8][R8.64] ;  /* 0x0000000808087981 */ /* 0x000ea2000c1e1b00 */
[----:B------:R-:W-:Y:S01]  /*3280*/  SHF.L.U32 R167, R26, 0x10, RZ ;  /* 0x000000101aa77819 */ /* 0x000fe200000006ff */
[----:B------:R-:W-:Y:S01]  /*3290*/  FMUL.FTZ R164, R169, R132 ;  /* 0x00000084a9a47220 */ /* 0x000fe20000410000 */
[----:B------:R-:W-:Y:S01]  /*32a0*/  FMUL.FTZ R168, R153, R10 ;  /* 0x0000000a99a87220 */ /* 0x000fe20000410000 */
[----:B------:R1:W3:Y:S01]  /*32b0*/  F2F.BF16.F32 R47, R49 ;  /* 0x00000031002f7304 */ /* 0x0002e20000202000 */
[----:B------:R-:W-:Y:S01]  /*32c0*/  FMUL.FTZ R148, R163, R48 ;  /* 0x00000030a3947220 */ /* 0x000fe20000410000 */
[----:B------:R-:W-:Y:S01]  /*32d0*/  FMUL.FTZ R167, R164, R167 ;  /* 0x000000a7a4a77220 */ /* 0x000fe20000410000 */
[----:B------:R5:W-:Y:S01]  /*32e0*/  STG.E.64 desc[UR8][R44.64], R40 ;  /* 0x000000282c007986 */ /* 0x000be2000c101b08 */
[----:B-1----:R-:W-:Y:S01]  /*32f0*/  FMUL.FTZ R49, R162, R11 ;  /* 0x0000000ba2317220 */ /* 0x002fe20000410000 */
[----:B------:R-:W-:-:S03]  /*3300*/  IMAD.WIDE.U32 R10, R149, 0x8, R6 ;  /* 0x00000008950a7825 */ /* 0x000fc600078e0006 */
[----:B------:R-:W-:Y:S03]  /*3310*/  F2F.BF16.F32 R166, R148 ;  /* 0x0000009400a67304 */ /* 0x000fe60000202000 */
[----:B------:R-:W2:Y:S05]  /*3320*/  LDG.E.64 R10, desc[UR8][R10.64] ;  /* 0x000000080a0a7981 */ /* 0x000eaa000c1e1b00 */
[----:B------:R1:W-:Y:S01]  /*3330*/  F2F.BF16.F32 R171, R49 ;  /* 0x0000003100ab7304 */ /* 0x0003e20000202000 */
[----:B-----5:R-:W-:-:S07]  /*3340*/  IMAD.WIDE.U32 R40, R147, 0x8, R6 ;  /* 0x0000000893287825 */ /* 0x020fce00078e0006 */
[----:B------:R-:W5:Y:S01]  /*3350*/  F2F.BF16.F32 R168, R168 ;  /* 0x000000a800a87304 */ /* 0x000f620000202000 */
[----:B-1----:R-:W-:Y:S01]  /*3360*/  IMAD.WIDE.U32 R48, R149, 0x8, R4 ;  /* 0x0000000895307825 */ /* 0x002fe200078e0004 */
[----:B----4-:R-:W-:-:S06]  /*3370*/  PRMT R165, R146, 0x5410, R165 ;  /* 0x0000541092a57816 */ /* 0x010fcc00000000a5 */
[----:B------:R-:W1:Y:S01]  /*3380*/  F2F.BF16.F32 R167, R167 ;  /* 0x000000a700a77304 */ /* 0x000e620000202000 */
[----:B0-----:R-:W-:Y:S01]  /*3390*/  IMAD.WIDE.U32 R44, R46, 0x10000, RZ ;  /* 0x000100002e2c7825 */ /* 0x001fe200078e00ff */
[----:B------:R0:W-:Y:S03]  /*33a0*/  STG.E.64 desc[UR8][R48.64], R42 ;  /* 0x0000002a30007986 */ /* 0x0001e6000c101b08 */
[----:B------:R-:W-:Y:S01]  /*33b0*/  IMAD.WIDE.U32 R146, R147, 0x8, R4 ;  /* 0x0000000893927825 */ /* 0x000fe200078e0004 */
[----:B------:R-:W4:Y:S01]  /*33c0*/  LDG.E.64 R40, desc[UR8][R40.64] ;  /* 0x0000000828287981 */ /* 0x000f22000c1e1b00 */
[----:B------:R-:W-:Y:S02]  /*33d0*/  LOP3.LUT R45, R165, R45, RZ, 0xfc, !PT ;  /* 0x0000002da52d7212 */ /* 0x000fe400078efcff */
[----:B---3--:R-:W-:Y:S01]  /*33e0*/  LOP3.LUT R44, R44, R47, RZ, 0xfc, !PT ;  /* 0x0000002f2c2c7212 */ /* 0x008fe200078efcff */
[----:B------:R-:W-:Y:S01]  /*33f0*/  IMAD.WIDE.U32 R148, R143, 0x8, R6 ;  /* 0x000000088f947825 */ /* 0x000fe200078e0006 */
[----:B-----5:R-:W-:-:S03]  /*3400*/  PRMT R171, R168, 0x5410, R171 ;  /* 0x00005410a8ab7816 */ /* 0x020fc600000000ab */
[----:B------:R-:W-:Y:S01]  /*3410*/  IMAD.WIDE.U32 R46, R166, 0x10000, RZ ;  /* 0x00010000a62e7825 */ /* 0x000fe200078e00ff */
[----:B------:R3:W-:Y:S03]  /*3420*/  STG.E.64 desc[UR8][R146.64], R44 ;  /* 0x0000002c92007986 */ /* 0x0007e6000c101b08 */
[----:B0-----:R-:W-:Y:S01]  /*3430*/  IMAD.WIDE.U32 R48, R143, 0x8, R4 ;  /* 0x000000088f307825 */ /* 0x001fe200078e0004 */
[----:B------:R-:W5:Y:S01]  /*3440*/  LDG.E.64 R42, desc[UR8][R148.64] ;  /* 0x00000008942a7981 */ /* 0x000f62000c1e1b00 */
[----:B------:R-:W-:Y:S02]  /*3450*/  LOP3.LUT R47, R171, R47, RZ, 0xfc, !PT ;  /* 0x0000002fab2f7212 */ /* 0x000fe400078efcff */
[----:B-1----:R-:W-:Y:S01]  /*3460*/  LOP3.LUT R46, R46, R167, RZ, 0xfc, !PT ;  /* 0x000000a72e2e7212 */ /* 0x002fe200078efcff */
[----:B------:R-:W-:-:S04]  /*3470*/  IMAD.WIDE.U32 R6, R133, 0x8, R6 ;  /* 0x0000000885067825 */ /* 0x000fc800078e0006 */
[----:B------:R0:W-:Y:S04]  /*3480*/  STG.E.64 desc[UR8][R48.64], R46 ;  /* 0x0000002e30007986 */ /* 0x0001e8000c101b08 */
[----:B------:R-:W5:Y:S01]  /*3490*/  LDG.E.64 R6, desc[UR8][R6.64] ;  /* 0x0000000806067981 */ /* 0x000f62000c1e1b00 */
[C-C-:B------:R-:W-:Y:S01]  /*34a0*/  FFMA.FTZ R136, R144.reuse, R136, R145.reuse ;  /* 0x0000008890887223 */ /* 0x140fe20000010091 */
[C-C-:B------:R-:W-:Y:S01]  /*34b0*/  FFMA.FTZ R142, R144.reuse, R142, R145.reuse ;  /* 0x0000008e908e7223 */ /* 0x140fe20000010091 */
[----:B------:R-:W-:Y:S02]  /*34c0*/  FFMA.FTZ R141, R144, R141, R145 ;  /* 0x0000008d908d7223 */ /* 0x000fe40000010091 */
[----:B------:R-:W-:Y:S01]  /*34d0*/  FADD.FTZ R135, -R136, R135 ;  /* 0x0000008788877221 */ /* 0x000fe20000010100 */
[----:B------:R-:W-:Y:S01]  /*34e0*/  FADD.FTZ R137, -R142, R137 ;  /* 0x000000898e897221 */ /* 0x000fe20000010100 */
[----:B------:R-:W-:Y:S01]  /*34f0*/  FADD.FTZ R141, -R141, R138 ;  /* 0x0000008a8d8d7221 */ /* 0x000fe20000010100 */
[----:B------:R-:W-:Y:S01]  /*3500*/  FFMA.FTZ R140, R144, R140, R145 ;  /* 0x0000008c908c7223 */ /* 0x000fe20000010091 */
[C---:B------:R-:W-:Y:S01]  /*3510*/  FMUL.FTZ R135, R134.reuse, R135 ;  /* 0x0000008786877220 */ /* 0x040fe20000410000 */
[C---:B------:R-:W-:Y:S01]  /*3520*/  FMUL.FTZ R137, R134.reuse, R137 ;  /* 0x0000008986897220 */ /* 0x040fe20000410000 */
[----:B------:R-:W-:Y:S01]  /*3530*/  FMUL.FTZ R141, R134, R141 ;  /* 0x0000008d868d7220 */ /* 0x000fe20000410000 */
[----:B---3--:R-:W-:Y:S01]  /*3540*/  SHF.L.U32 R45, R29, 0x10, RZ ;  /* 0x000000101d2d7819 */ /* 0x008fe200000006ff */
[-C--:B------:R-:W-:Y:S01]  /*3550*/  FMUL.FTZ R136, R135, R132.reuse ;  /* 0x0000008487887220 */ /* 0x080fe20000410000 */
[----:B0-----:R-:W-:Y:S01]  /*3560*/  SHF.L.U32 R47, R113, 0x10, RZ ;  /* 0x00000010712f7819 */ /* 0x001fe200000006ff */
[-C--:B------:R-:W-:Y:S01]  /*3570*/  FMUL.FTZ R138, R137, R132.reuse ;  /* 0x00000084898a7220 */ /* 0x080fe20000410000 */
[----:B------:R-:W-:Y:S01]  /*3580*/  FADD.FTZ R139, -R140, R139 ;  /* 0x0000008b8c8b7221 */ /* 0x000fe20000010100 */
[----:B------:R-:W-:Y:S01]  /*3590*/  SHF.L.U32 R44, R112, 0x10, RZ ;  /* 0x00000010702c7819 */ /* 0x000fe200000006ff */
[----:B------:R-:W-:Y:S01]  /*35a0*/  FMUL.FTZ R141, R141, R132 ;  /* 0x000000848d8d7220 */ /* 0x000fe20000410000 */
[----:B------:R-:W-:Y:S01]  /*35b0*/  FMUL.FTZ R45, R136, R45 ;  /* 0x0000002d882d7220 */ /* 0x000fe20000410000 */
[----:B------:R-:W-:Y:S01]  /*35c0*/  FMUL.FTZ R47, R138, R47 ;  /* 0x0000002f8a2f7220 */ /* 0x000fe20000410000 */
[----:B------:R-:W-:Y:S01]  /*35d0*/  FMUL.FTZ R139, R134, R139 ;  /* 0x0000008b868b7220 */ /* 0x000fe20000410000 */
[----:B------:R-:W-:Y:S01]  /*35e0*/  FMUL.FTZ R134, R141, R44 ;  /* 0x0000002c8d867220 */ /* 0x000fe20000410000 */
[----:B------:R-:W-:Y:S08]  /*35f0*/  F2F.BF16.F32 R46, R45 ;  /* 0x0000002d002e7304 */ /* 0x000ff00000202000 */
[----:B------:R-:W0:Y:S08]  /*3600*/  F2F.BF16.F32 R47, R47 ;  /* 0x0000002f002f7304 */ /* 0x000e300000202000 */
[----:B------:R-:W1:Y:S01]  /*3610*/  F2F.BF16.F32 R45, R134 ;  /* 0x00000086002d7304 */ /* 0x000e620000202000 */
[----:B------:R-:W-:Y:S01]  /*3620*/  SHF.L.U32 R44, R28, 0x10, RZ ;  /* 0x000000101c2c7819 */ /* 0x000fe200000006ff */
[----:B------:R-:W-:-:S04]  /*3630*/  FMUL.FTZ R139, R139, R132 ;  /* 0x000000848b8b7220 */ /* 0x000fc80000410000 */
[----:B------:R-:W-:Y:S01]  /*3640*/  FMUL.FTZ R48, R139, R44 ;  /* 0x0000002c8b307220 */ /* 0x000fe20000410000 */
[----:B0-----:R-:W-:-:S03]  /*3650*/  PRMT R135, R46, 0x5410, R47 ;  /* 0x000054102e877816 */ /* 0x001fc6000000002f */
[----:B------:R-:W0:Y:S01]  /*3660*/  F2F.BF16.F32 R49, R48 ;  /* 0x0000003000317304 */ /* 0x000e220000202000 */
[----:B-1----:R-:W-:-:S04]  /*3670*/  IMAD.WIDE.U32 R44, R45, 0x10000, RZ ;  /* 0x000100002d2c7825 */ /* 0x002fc800078e00ff */
[----:B------:R-:W-:Y:S01]  /*3680*/  IMAD.WIDE.U32 R4, R133, 0x8, R4 ;  /* 0x0000000885047825 */ /* 0x000fe200078e0004 */
[--C-:B--2---:R-:W-:Y:S02]  /*3690*/  SHF.R.U32.HI R137, RZ, 0x10, R9.reuse ;  /* 0x00000010ff897819 */ /* 0x104fe40000011609 */
[----:B------:R-:W-:Y:S02]  /*36a0*/  SHF.R.U64 R140, R8, 0x10, R9 ;  /* 0x00000010088c7819 */ /* 0x000fe40000001209 */
[----:B------:R-:W-:Y:S02]  /*36b0*/  SHF.L.U32 R137, R137, 0x10, RZ ;  /* 0x0000001089897819 */ /* 0x000fe400000006ff */
[----:B------:R-:W-:Y:S02]  /*36c0*/  SHF.L.U32 R47, R140, 0x10, RZ ;  /* 0x000000108c2f7819 */ /* 0x000fe400000006ff */
[----:B------:R-:W-:Y:S01]  /*36d0*/  SHF.L.U32 R46, R9, 0x10, RZ ;  /* 0x00000010092e7819 */ /* 0x000fe200000006ff */
[----:B------:R-:W-:Y:S01]  /*36e0*/  FMUL.FTZ R137, R0, R137 ;  /* 0x0000008900897220 */ /* 0x000fe20000410000 */
[----:B------:R-:W-:Y:S01]  /*36f0*/  LOP3.LUT R9, R135, R45, RZ, 0xfc, !PT ;  /* 0x0000002d87097212 */ /* 0x000fe200078efcff */
[----:B------:R-:W-:Y:S01]  /*3700*/  FMUL.FTZ R156, R156, R47 ;  /* 0x0000002f9c9c7220 */ /* 0x000fe20000410000 */
[----:B------:R-:W-:-:S02]  /*3710*/  SHF.R.U32.HI R0, RZ, 0x10, R11 ;  /* 0x00000010ff007819 */ /* 0x000fc4000001160b */
[C---:B------:R-:W-:Y:S02]  /*3720*/  SHF.L.U32 R45, R10.reuse, 0x10, RZ ;  /* 0x000000100a2d7819 */ /* 0x040fe400000006ff */
[----:B------:R-:W-:Y:S02]  /*3730*/  SHF.L.U32 R47, R11, 0x10, RZ ;  /* 0x000000100b2f7819 */ /* 0x000fe400000006ff */
[----:B------:R-:W-:Y:S02]  /*3740*/  SHF.R.U64 R10, R10, 0x10, R11 ;  /* 0x000000100a0a7819 */ /* 0x000fe4000000120b */
[----:B------:R-:W-:Y:S01]  /*3750*/  SHF.L.U32 R11, R0, 0x10, RZ ;  /* 0x00000010000b7819 */ /* 0x000fe200000006ff */
[----:B------:R-:W-:Y:S01]  /*3760*/  FMUL.FTZ R154, R154, R47 ;  /* 0x0000002f9a9a7220 */ /* 0x000fe20000410000 */
[----:B------:R-:W-:-:S03]  /*3770*/  SHF.L.U32 R0, R10, 0x10, RZ ;  /* 0x000000100a007819 */ /* 0x000fc600000006ff */
[----:B------:R-:W-:Y:S01]  /*3780*/  FMUL.FTZ R47, R152, R11 ;  /* 0x0000000b982f7220 */ /* 0x000fe20000410000 */
[----:B------:R-:W-:Y:S01]  /*3790*/  FMUL.FTZ R135, R151, R46 ;  /* 0x0000002e97877220 */ /* 0x000fe20000410000 */
[----:B------:R-:W-:Y:S01]  /*37a0*/  FMUL.FTZ R157, R157, R0 ;  /* 0x000000009d9d7220 */ /* 0x000fe20000410000 */
[----:B------:R-:W-:Y:S02]  /*37b0*/  SHF.L.U32 R132, R8, 0x10, RZ ;  /* 0x0000001008847819 */ /* 0x000fe400000006ff */
[----:B0-----:R-:W-:Y:S02]  /*37c0*/  LOP3.LUT R8, R44, R49, RZ, 0xfc, !PT ;  /* 0x000000312c087212 */ /* 0x001fe400078efcff */
[----:B----4-:R-:W-:Y:S02]  /*37d0*/  SHF.L.U32 R10, R41, 0x10, RZ ;  /* 0x00000010290a7819 */ /* 0x010fe400000006ff */
[C---:B------:R-:W-:Y:S02]  /*37e0*/  SHF.L.U32 R11, R40.reuse, 0x10, RZ ;  /* 0x00000010280b7819 */ /* 0x040fe400000006ff */
[----:B------:R-:W-:Y:S01]  /*37f0*/  SHF.R.U64 R40, R40, 0x10, R41 ;  /* 0x0000001028287819 */ /* 0x000fe20000001229 */
[----:B------:R-:W-:-:S02]  /*3800*/  FMUL.FTZ R0, R159, R10 ;  /* 0x0000000a9f007220 */ /* 0x000fc40000410000 */
[----:B------:R-:W-:Y:S01]  /*3810*/  FMUL.FTZ R46, R160, R11 ;  /* 0x0000000ba02e7220 */ /* 0x000fe20000410000 */
[----:B------:R-:W-:Y:S01]  /*3820*/  SHF.L.U32 R10, R40, 0x10, RZ ;  /* 0x00000010280a7819 */ /* 0x000fe200000006ff */
[----:B------:R-:W-:Y:S01]  /*3830*/  FMUL.FTZ R150, R150, R45 ;  /* 0x0000002d96967220 */ /* 0x000fe20000410000 */
[----:B-----5:R-:W-:Y:S01]  /*3840*/  SHF.L.U32 R11, R42, 0x10, RZ ;  /* 0x000000102a0b7819 */ /* 0x020fe200000006ff */
[----:B------:R0:W-:Y:S01]  /*3850*/  STG.E.64 desc[UR8][R4.64], R8 ;  /* 0x0000000804007986 */ /* 0x0001e2000c101b08 */
[----:B------:R-:W-:Y:S01]  /*3860*/  SHF.R.U32.HI R45, RZ, 0x10, R41 ;  /* 0x00000010ff2d7819 */ /* 0x000fe20000011629 */
[----:B------:R-:W-:Y:S01]  /*3870*/  FMUL.FTZ R161, R161, R10 ;  /* 0x0000000aa1a17220 */ /* 0x000fe20000410000 */
[--C-:B------:R-:W-:Y:S01]  /*3880*/  SHF.R.U32.HI R41, RZ, 0x10, R43.reuse ;  /* 0x00000010ff297819 */ /* 0x100fe2000001162b */
[----:B------:R-:W-:Y:S01]  /*3890*/  FMUL.FTZ R166, R164, R11 ;  /* 0x0000000ba4a67220 */ /* 0x000fe20000410000 */
[----:B------:R-:W-:Y:S02]  /*38a0*/  SHF.R.U64 R10, R42, 0x10, R43 ;  /* 0x000000102a0a7819 */ /* 0x000fe4000000122b */
[----:B------:R-:W-:-:S02]  /*38b0*/  SHF.L.U32 R45, R45, 0x10, RZ ;  /* 0x000000102d2d7819 */ /* 0x000fc400000006ff */
[--C-:B------:R-:W-:Y:S02]  /*38c0*/  SHF.R.U64 R11, R6, 0x10, R7.reuse ;  /* 0x00000010060b7819 */ /* 0x100fe40000001207 */
[----:B0-----:R-:W-:Y:S02]  /*38d0*/  SHF.R.U32.HI R5, RZ, 0x10, R7 ;  /* 0x00000010ff057819 */ /* 0x001fe40000011607 */
[----:B------:R-:W-:Y:S02]  /*38e0*/  SHF.L.U32 R40, R43, 0x10, RZ ;  /* 0x000000102b287819 */ /* 0x000fe400000006ff */
[----:B------:R-:W-:Y:S02]  /*38f0*/  SHF.L.U32 R41, R41, 0x10, RZ ;  /* 0x0000001029297819 */ /* 0x000fe400000006ff */
[----:B------:R-:W-:Y:S02]  /*3900*/  SHF.L.U32 R10, R10, 0x10, RZ ;  /* 0x000000100a0a7819 */ /* 0x000fe400000006ff */
[----:B------:R-:W-:-:S02]  /*3910*/  SHF.L.U32 R6, R6, 0x10, RZ ;  /* 0x0000001006067819 */ /* 0x000fc400000006ff */
[----:B------:R-:W-:Y:S02]  /*3920*/  SHF.L.U32 R7, R7, 0x10, RZ ;  /* 0x0000001007077819 */ /* 0x000fe400000006ff */
[----:B------:R-:W-:Y:S02]  /*3930*/  SHF.L.U32 R4, R11, 0x10, RZ ;  /* 0x000000100b047819 */ /* 0x000fe400000006ff */
[----:B------:R-:W-:Y:S01]  /*3940*/  SHF.L.U32 R5, R5, 0x10, RZ ;  /* 0x0000001005057819 */ /* 0x000fe200000006ff */
        /* <DEDUP_REMOVED lines=10> */
.L_x_251:
[C-C-:B------:R-:W-:Y:S01]  /*39f0*/  FFMA.FTZ R184, R144.reuse, R184, R145.reuse ;  /* 0x000000b890b87223 */ /* 0x140fe20000010091 */
[C-C-:B------:R-:W-:Y:S01]  /*3a00*/  FFMA.FTZ R180, R144.reuse, R180, R145.reuse ;  /* 0x000000b490b47223 */ /* 0x140fe20000010091 */
[C-C-:B------:R-:W-:Y:S01]  /*3a10*/  FFMA.FTZ R5, R144.reuse, R178, R145.reuse ;  /* 0x000000b290057223 */ /* 0x140fe20000010091 */
[----:B------:R-:W-:Y:S01]  /*3a20*/  FFMA.FTZ R44, R144, R44, R145 ;  /* 0x0000002c902c7223 */ /* 0x000fe20000010091 */
[----:B------:R-:W-:Y:S01]  /*3a30*/  FADD.FTZ R181, -R184, R181 ;  /* 0x000000b5b8b57221 */ /* 0x000fe20000010100 */
[----:B------:R-:W-:Y:S01]  /*3a40*/  FADD.FTZ R175, -R180, R175 ;  /* 0x000000afb4af7221 */ /* 0x000fe20000010100 */
[--C-:B------:R-:W-:Y:S01]  /*3a50*/  FFMA.FTZ R0, R144, R0, R145.reuse ;  /* 0x0000000090007223 */ /* 0x100fe20000010091 */
[----:B------:R-:W-:Y:S01]  /*3a60*/  FADD.FTZ R5, -R5, R158 ;  /* 0x0000009e05057221 */ /* 0x000fe20000010100 */
[C---:B------:R-:W-:Y:S01]  /*3a70*/  FMUL.FTZ R181, R134.reuse, R181 ;  /* 0x000000b586b57220 */ /* 0x040fe20000410000 */
[----:B------:R-:W-:Y:S01]  /*3a80*/  FMUL.FTZ R163, R134, R175 ;  /* 0x000000af86a37220 */ /* 0x000fe20000410000 */
[----:B------:R-:W-:Y:S01]  /*3a90*/  FFMA.FTZ R182, R144, R182, R145 ;  /* 0x000000b690b67223 */ /* 0x000fe20000010091 */
[----:B------:R-:W-:Y:S01]  /*3aa0*/  FADD.FTZ R175, -R44, R41 ;  /* 0x000000292caf7221 */ /* 0x000fe20000010100 */
[----:B------:R-:W-:Y:S01]  /*3ab0*/  FADD.FTZ R159, -R0, R159 ;  /* 0x0000009f009f7221 */ /* 0x000fe20000010100 */
[C-C-:B------:R-:W-:Y:S01]  /*3ac0*/  FFMA.FTZ R9, R144.reuse, R164, R145.reuse ;  /* 0x000000a490097223 */ /* 0x140fe20000010091 */
[C-C-:B------:R-:W-:Y:S01]  /*3ad0*/  FFMA.FTZ R45, R144.reuse, R154, R145.reuse ;  /* 0x0000009a902d7223 */ /* 0x140fe20000010091 */
[----:B------:R-:W-:Y:S01]  /*3ae0*/  SHF.L.U32 R41, R121, 0x10, RZ ;  /* 0x0000001079297819 */ /* 0x000fe200000006ff */
[----:B------:R-:W-:Y:S01]  /*3af0*/  FMUL.FTZ R164, R181, R132 ;  /* 0x00000084b5a47220 */ /* 0x000fe20000410000 */
[C-C-:B------:R-:W-:Y:S01]  /*3b00*/  FFMA.FTZ R49, R144.reuse, R146, R145.reuse ;  /* 0x0000009290317223 */ /* 0x140fe20000010091 */
[----:B------:R-:W-:Y:S01]  /*3b10*/  FFMA.FTZ R0, R144, R183, R145 ;  /* 0x000000b790007223 */ /* 0x000fe20000010091 */
[----:B------:R-:W-:Y:S01]  /*3b20*/  FMUL.FTZ R47, R134, R5 ;  /* 0x00000005862f7220 */ /* 0x000fe20000410000 */
[----:B------:R-:W-:Y:S01]  /*3b30*/  FADD.FTZ R165, -R182, R165 ;  /* 0x000000a5b6a57221 */ /* 0x000fe20000010100 */
[----:B------:R-:W-:Y:S01]  /*3b40*/  FMUL.FTZ R159, R134, R159 ;  /* 0x0000009f869f7220 */ /* 0x000fe20000410000 */
[----:B------:R-:W-:Y:S01]  /*3b50*/  FADD.FTZ R45, -R45, R48 ;  /* 0x000000302d2d7221 */ /* 0x000fe20000010100 */
[----:B------:R-:W-:Y:S01]  /*3b60*/  FMUL.FTZ R48, R164, R41 ;  /* 0x00000029a4307220 */ /* 0x000fe20000410000 */
[----:B------:R-:W-:Y:S01]  /*3b70*/  FFMA.FTZ R190, R144, R190, R145 ;  /* 0x000000be90be7223 */ /* 0x000fe20000010091 */
[----:B------:R-:W-:Y:S01]  /*3b80*/  FADD.FTZ R49, -R49, R42 ;  /* 0x0000002a31317221 */ /* 0x000fe20000010100 */
[----:B------:R-:W-:Y:S01]  /*3b90*/  FADD.FTZ R167, -R0, R167 ;  /* 0x000000a700a77221 */ /* 0x000fe20000010100 */
[----:B------:R-:W-:Y:S01]  /*3ba0*/  SHF.L.U32 R41, R21, 0x10, RZ ;  /* 0x0000001015297819 */ /* 0x000fe200000006ff */
[--C-:B------:R-:W-:Y:S01]  /*3bb0*/  FFMA.FTZ R43, R144, R150, R145.reuse ;  /* 0x00000096902b7223 */ /* 0x100fe20000010091 */
[----:B------:R-:W-:Y:S01]  /*3bc0*/  FMUL.FTZ R171, R134, R165 ;  /* 0x000000a586ab7220 */ /* 0x000fe20000410000 */
[----:B------:R-:W-:Y:S01]  /*3bd0*/  FFMA.FTZ R188, R144, R188, R145 ;  /* 0x000000bc90bc7223 */ /* 0x000fe20000010091 */
[-C--:B------:R-:W-:Y:S01]  /*3be0*/  FMUL.FTZ R166, R47, R132.reuse ;  /* 0x000000842fa67220 */ /* 0x080fe20000410000 */
[----:B------:R-:W-:Y:S01]  /*3bf0*/  SHF.L.U32 R0, R20, 0x10, RZ ;  /* 0x0000001014007819 */ /* 0x000fe200000006ff */
[----:B------:R-:W-:Y:S01]  /*3c00*/  F2F.BF16.F32 R5, R47 ;  /* 0x0000002f00057304 */ /* 0x000fe20000202000 */
[----:B------:R-:W-:Y:S01]  /*3c10*/  FMUL.FTZ R165, R159, R132 ;  /* 0x000000849fa57220 */ /* 0x000fe20000410000 */
[----:B------:R-:W-:Y:S01]  /*3c20*/  FADD.FTZ R9, -R9, R152 ;  /* 0x0000009809097221 */ /* 0x000fe20000010100 */
[----:B------:R-:W-:Y:S01]  /*3c30*/  FADD.FTZ R179, -R190, R179 ;  /* 0x000000b3beb37221 */ /* 0x000fe20000010100 */
[----:B------:R-:W-:Y:S01]  /*3c40*/  FMUL.FTZ R155, R134, R49 ;  /* 0x00000031869b7220 */ /* 0x000fe20000410000 */
[----:B------:R-:W-:Y:S01]  /*3c50*/  FADD.FTZ R43, -R43, R46 ;  /* 0x0000002e2b2b7221 */ /* 0x000fe20000010100 */
[----:B------:R-:W-:Y:S01]  /*3c60*/  FADD.FTZ R177, -R188, R177 ;  /* 0x000000b1bcb17221 */ /* 0x000fe20000010100 */
[----:B------:R-:W-:Y:S01]  /*3c70*/  FMUL.FTZ R49, R166, R41 ;  /* 0x00000029a6317220 */ /* 0x000fe20000410000 */
[----:B------:R-:W0:Y:S01]  /*3c80*/  F2F.BF16.F32 R6, R181 ;  /* 0x000000b500067304 */ /* 0x000e220000202000 */
[----:B------:R-:W-:Y:S01]  /*3c90*/  FMUL.FTZ R41, R165, R0 ;  /* 0x00000000a5297220 */ /* 0x000fe20000410000 */
[--C-:B------:R-:W-:Y:S01]  /*3ca0*/  FFMA.FTZ R186, R144, R186, R145.reuse ;  /* 0x000000ba90ba7223 */ /* 0x100fe20000010091 */
[----:B------:R-:W-:Y:S01]  /*3cb0*/  SHF.L.U32 R0, R120, 0x10, RZ ;  /* 0x0000001078007819 */ /* 0x000fe200000006ff */
[----:B------:R-:W-:Y:S01]  /*3cc0*/  FMUL.FTZ R161, R134, R9 ;  /* 0x0000000986a17220 */ /* 0x000fe20000410000 */
[----:B------:R-:W-:Y:S01]  /*3cd0*/  FFMA.FTZ R11, R144, R160, R145 ;  /* 0x000000a0900b7223 */ /* 0x000fe20000010091 */
[C---:B------:R-:W-:Y:S01]  /*3ce0*/  FMUL.FTZ R179, R134.reuse, R179 ;  /* 0x000000b386b37220 */ /* 0x040fe20000410000 */
[C---:B------:R-:W-:Y:S01]  /*3cf0*/  FMUL.FTZ R189, R134.reuse, R43 ;  /* 0x0000002b86bd7220 */ /* 0x040fe20000410000 */
[----:B------:R1:W2:Y:S01]  /*3d00*/  F2F.BF16.F32 R4, R163 ;  /* 0x000000a300047304 */ /* 0x0002a20000202000 */
[----:B------:R-:W-:Y:S01]  /*3d10*/  FMUL.FTZ R191, R134, R177 ;  /* 0x000000b186bf7220 */ /* 0x000fe20000410000 */
[----:B------:R-:W-:Y:S01]  /*3d20*/  FADD.FTZ R173, -R186, R173 ;  /* 0x000000adbaad7221 */ /* 0x000fe20000010100 */
[----:B------:R-:W-:Y:S01]  /*3d30*/  FADD.FTZ R11, -R11, R148 ;  /* 0x000000940b0b7221 */ /* 0x000fe20000010100 */
[C---:B------:R-:W-:Y:S01]  /*3d40*/  FMUL.FTZ R167, R134.reuse, R167 ;  /* 0x000000a786a77220 */ /* 0x040fe20000410000 */
[-C--:B------:R-:W-:Y:S01]  /*3d50*/  FMUL.FTZ R160, R189, R132.reuse ;  /* 0x00000084bda07220 */ /* 0x080fe20000410000 */
[C---:B------:R-:W-:Y:S01]  /*3d60*/  FMUL.FTZ R187, R134.reuse, R173 ;  /* 0x000000ad86bb7220 */ /* 0x040fe20000410000 */
[C---:B------:R-:W-:Y:S01]  /*3d70*/  FMUL.FTZ R169, R134.reuse, R11 ;  /* 0x0000000b86a97220 */ /* 0x040fe20000410000 */
[----:B------:R3:W-:Y:S01]  /*3d80*/  F2F.BF16.F32 R9, R161 ;  /* 0x000000a100097304 */ /* 0x0007e20000202000 */
[-C--:B-1----:R-:W-:Y:S01]  /*3d90*/  FMUL.FTZ R163, R163, R132.reuse ;  /* 0x00000084a3a37220 */ /* 0x082fe20000410000 */
[----:B------:R-:W-:Y:S01]  /*3da0*/  SHF.L.U32 R148, R23, 0x10, RZ ;  /* 0x0000001017947819 */ /* 0x000fe200000006ff */
[----:B------:R-:W-:Y:S01]  /*3db0*/  FMUL.FTZ R185, R134, R45 ;  /* 0x0000002d86b97220 */ /* 0x000fe20000410000 */
[----:B------:R-:W-:Y:S01]  /*3dc0*/  FMUL.FTZ R158, R191, R132 ;  /* 0x00000084bf9e7220 */ /* 0x000fe20000410000 */
[----:B------:R-:W-:Y:S01]  /*3dd0*/  FMUL.FTZ R47, R163, R0 ;  /* 0x00000000a32f7220 */ /* 0x000fe20000410000 */
[-C--:B------:R-:W-:Y:S01]  /*3de0*/  FMUL.FTZ R0, R179, R132.reuse ;  /* 0x00000084b3007220 */ /* 0x080fe20000410000 */
[-C--:B------:R-:W-:Y:S01]  /*3df0*/  FMUL.FTZ R170, R169, R132.reuse ;  /* 0x00000084a9aa7220 */ /* 0x080fe20000410000 */
[----:B------:R-:W-:Y:S01]  /*3e00*/  F2F.BF16.F32 R10, R179 ;  /* 0x000000b3000a7304 */ /* 0x000fe20000202000 */
[-C--:B---3--:R-:W-:Y:S01]  /*3e10*/  FMUL.FTZ R161, R161, R132.reuse ;  /* 0x00000084a1a17220 */ /* 0x088fe20000410000 */
[----:B------:R-:W-:Y:S01]  /*3e20*/  FMUL.FTZ R168, R187, R132 ;  /* 0x00000084bba87220 */ /* 0x000fe20000410000 */
[----:B------:R-:W-:Y:S01]  /*3e30*/  SHF.L.U32 R172, R114, 0x10, RZ ;  /* 0x0000001072ac7819 */ /* 0x000fe200000006ff */
[----:B------:R-:W-:Y:S01]  /*3e40*/  FMUL.FTZ R175, R134, R175 ;  /* 0x000000af86af7220 */ /* 0x000fe20000410000 */
[----:B------:R-:W-:Y:S01]  /*3e50*/  FMUL.FTZ R150, R161, R148 ;  /* 0x00000094a1967220 */ /* 0x000fe20000410000 */
[----:B------:R-:W-:-:S02]  /*3e60*/  SHF.L.U32 R148, R118, 0x10, RZ ;  /* 0x0000001076947819 */ /* 0x000fc400000006ff */
[----:B------:R-:W-:Y:S08]  /*3e70*/  F2F.BF16.F32 R43, R189 ;  /* 0x000000bd002b7304 */ /* 0x000ff00000202000 */
[----:B------:R-:W-:Y:S08]  /*3e80*/  F2F.BF16.F32 R46, R191 ;  /* 0x000000bf002e7304 */ /* 0x000ff00000202000 */
[----:B------:R1:W-:Y:S08]  /*3e90*/  F2F.BF16.F32 R7, R159 ;  /* 0x0000009f00077304 */ /* 0x0003f00000202000 */
[----:B------:R-:W-:Y:S01]  /*3ea0*/  F2F.BF16.F32 R8, R171 ;  /* 0x000000ab00087304 */ /* 0x000fe20000202000 */
[----:B-1----:R-:W-:-:S05]  /*3eb0*/  SHF.L.U32 R159, R119, 0x10, RZ ;  /* 0x00000010779f7819 */ /* 0x002fca00000006ff */
[----:B------:R-:W-:Y:S01]  /*3ec0*/  FMUL.FTZ R152, R0, R159 ;  /* 0x0000009f00987220 */ /* 0x000fe20000410000 */
[----:B------:R-:W-:Y:S01]  /*3ed0*/  FMUL.FTZ R159, R171, R132 ;  /* 0x00000084ab9f7220 */ /* 0x000fe20000410000 */
[----:B------:R-:W-:Y:S03]  /*3ee0*/  F2F.BF16.F32 R157, R48 ;  /* 0x00000030009d7304 */ /* 0x000fe60000202000 */
[----:B------:R-:W-:-:S05]  /*3ef0*/  FMUL.FTZ R148, R159, R148 ;  /* 0x000000949f947220 */ /* 0x000fca0000410000 */
[----:B------:R0:W-:Y:S08]  /*3f00*/  F2F.BF16.F32 R48, R47 ;  /* 0x0000002f00307304 */ /* 0x0001f00000202000 */
[----:B------:R-:W-:Y:S01]  /*3f10*/  F2F.BF16.F32 R177, R155 ;  /* 0x0000009b00b17304 */ /* 0x000fe20000202000 */
[----:B0-----:R-:W-:Y:S02]  /*3f20*/  PRMT R47, R5, 0x5410, R6 ;  /* 0x00005410052f7816 */ /* 0x001fe40000000006 */
[----:B------:R-:W-:-:S05]  /*3f30*/  SHF.L.U32 R5, R25, 0x10, RZ ;  /* 0x0000001019057819 */ /* 0x000fca00000006ff */
[----:B------:R-:W0:Y:S01]  /*3f40*/  F2F.BF16.F32 R44, R167 ;  /* 0x000000a7002c7304 */ /* 0x000e220000202000 */
[----:B------:R-:W-:Y:S01]  /*3f50*/  FMUL.FTZ R6, R160, R5 ;  /* 0x00000005a0067220 */ /* 0x000fe20000410000 */
[----:B--2---:R-:W-:-:S05]  /*3f60*/  IMAD.WIDE.U32 R4, R4, 0x10000, RZ ;  /* 0x0001000004047825 */ /* 0x004fca00078e00ff */
[----:B------:R-:W-:Y:S01]  /*3f70*/  LOP3.LUT R47, R47, R5, RZ, 0xfc, !PT ;  /* 0x000000052f2f7212 */ /* 0x000fe200078efcff */
[----:B------:R-:W-:Y:S01]  /*3f80*/  F2F.BF16.F32 R42, R187 ;  /* 0x000000bb002a7304 */ /* 0x000fe20000202000 */
[----:B0-----:R-:W-:-:S07]  /*3f90*/  PRMT R177, R177, 0x5410, R44 ;  /* 0x00005410b1b17816 */ /* 0x001fce000000002c */
[----:B------:R0:W-:Y:S08]  /*3fa0*/  F2F.BF16.F32 R11, R169 ;  /* 0x000000a9000b7304 */ /* 0x0001f00000202000 */
[----:B------:R1:W2:Y:S01]  /*3fb0*/  F2F.BF16.F32 R146, R49 ;  /* 0x0000003100927304 */ /* 0x0002a20000202000 */
[----:B0-----:R-:W-:-:S07]  /*3fc0*/  FMUL.FTZ R169, R185, R132 ;  /* 0x00000084b9a97220 */ /* 0x001fce0000410000 */
[----:B------:R0:W-:Y:S01]  /*3fd0*/  F2F.BF16.F32 R151, R41 ;  /* 0x0000002900977304 */ /* 0x0001e20000202000 */
[----:B-1----:R-:W-:Y:S01]  /*3fe0*/  FFMA.FTZ R49, R144, R162, R145 ;  /* 0x000000a290317223 */ /* 0x002fe20000010091 */
[----:B------:R-:W-:-:S03]  /*3ff0*/  FMUL.FTZ R162, R155, R132 ;  /* 0x000000849ba27220 */ /* 0x000fc60000410000 */
[----:B------:R-:W-:Y:S01]  /*4000*/  FADD.FTZ R183, -R49, R40 ;  /* 0x0000002831b77221 */ /* 0x000fe20000010100 */
[----:B------:R-:W-:Y:S02]  /*4010*/  PRMT R49, R9, 0x5410, R10 ;  /* 0x0000541009317816 */ /* 0x000fe4000000000a */
[----:B------:R-:W-:Y:S01]  /*4020*/  SHF.L.U32 R9, R117, 0x10, RZ ;  /* 0x0000001075097819 */ /* 0x000fe200000006ff */
[----:B------:R-:W1:Y:S01]  /*4030*/  F2F.BF16.F32 R45, R185 ;  /* 0x000000b9002d7304 */ /* 0x000e620000202000 */
[----:B0-----:R-:W-:Y:S01]  /*4040*/  PRMT R41, R43, 0x5410, R46 ;  /* 0x000054102b297816 */ /* 0x001fe2000000002e */
[----:B------:R-:W-:Y:S01]  /*4050*/  FMUL.FTZ R189, R134, R183 ;  /* 0x000000b786bd7220 */ /* 0x000fe20000410000 */
[----:B------:R-:W-:Y:S01]  /*4060*/  LOP3.LUT R46, R4, R7, RZ, 0xfc, !PT ;  /* 0x00000007042e7212 */ /* 0x000fe200078efcff */
[----:B------:R-:W-:Y:S01]  /*4070*/  IMAD.WIDE.U32 R4, R8, 0x10000, RZ ;  /* 0x0001000008047825 */ /* 0x000fe200078e00ff */
[----:B------:R-:W-:-:S03]  /*4080*/  SHF.L.U32 R7, R22, 0x10, RZ ;  /* 0x0000001016077819 */ /* 0x000fc600000006ff */
[----:B------:R-:W-:Y:S01]  /*4090*/  FMUL.FTZ R44, R158, R9 ;  /* 0x000000099e2c7220 */ /* 0x000fe20000410000 */
[----:B--2---:R-:W-:Y:S01]  /*40a0*/  PRMT R157, R146, 0x5410, R157 ;  /* 0x00005410929d7816 */ /* 0x004fe2000000009d */
[----:B------:R-:W-:Y:S01]  /*40b0*/  IMAD.WIDE.U32 R8, R42, 0x10000, RZ ;  /* 0x000100002a087825 */ /* 0x000fe200078e00ff */
[----:B------:R-:W-:Y:S01]  /*40c0*/  F2F.BF16.F32 R150, R150 ;  /* 0x0000009600967304 */ /* 0x000fe20000202000 */
[----:B------:R-:W-:Y:S02]  /*40d0*/  LOP3.LUT R43, R49, R5, RZ, 0xfc, !PT ;  /* 0x00000005312b7212 */ /* 0x000fe400078efcff */
[----:B------:R-:W-:Y:S01]  /*40e0*/  FMUL.FTZ R10, R170, R7 ;  /* 0x00000007aa0a7220 */ /* 0x000fe20000410000 */
[----:B------:R-:W-:Y:S02]  /*40f0*/  LOP3.LUT R42, R4, R11, RZ, 0xfc, !PT ;  /* 0x0000000b042a7212 */ /* 0x000fe400078efcff */
[----:B------:R-:W0:Y:S01]  /*4100*/  LDC.64 R4, c[0x0][0x390] ;  /* 0x0000e400ff047b82 */ /* 0x000e220000000a00 */
[----:B------:R-:W-:Y:S01]  /*4110*/  LOP3.LUT R41, R41, R9, RZ, 0xfc, !PT ;  /* 0x0000000929297212 */ /* 0x000fe200078efcff */
[----:B------:R-:W2:Y:S01]  /*4120*/  F2F.BF16.F32 R179, R152 ;  /* 0x0000009800b37304 */ /* 0x000ea20000202000 */
[----:B-1----:R-:W-:-:S05]  /*4130*/  LOP3.LUT R40, R8, R45, RZ, 0xfc, !PT ;  /* 0x0000002d08287212 */ /* 0x002fca00078efcff */
[----:B------:R-:W1:Y:S02]  /*4140*/  LDC.64 R8, c[0x0][0x468] ;  /* 0x00011a00ff087b82 */ /* 0x000e640000000a00 */
[----:B------:R3:W-:Y:S01]  /*4150*/  F2F.BF16.F32 R152, R6 ;  /* 0x0000000600987304 */ /* 0x0007e20000202000 */
[----:B--2---:R-:W-:-:S07]  /*4160*/  PRMT R179, R150, 0x5410, R179 ;  /* 0x0000541096b37816 */ /* 0x004fce00000000b3 */
[----:B------:R-:W-:Y:S01]  /*4170*/  F2F.BF16.F32 R148, R148 ;  /* 0x0000009400947304 */ /* 0x000fe20000202000 */
[----:B---3--:R-:W2:Y:S01]  /*4180*/  LDC.64 R6, c[0x0][0x478] ;  /* 0x00011e00ff067b82 */ /* 0x008ea20000000a00 */
[----:B------:R-:W-:-:S06]  /*4190*/  SHF.L.U32 R150, R24, 0x10, RZ ;  /* 0x0000001018967819 */ /* 0x000fcc00000006ff */
[----:B------:R3:W4:Y:S08]  /*41a0*/  F2F.BF16.F32 R181, R44 ;  /* 0x0000002c00b57304 */ /* 0x0007300000202000 */
[----:B------:R5:W0:Y:S01]  /*41b0*/  F2F.BF16.F32 R171, R10 ;  /* 0x0000000a00ab7304 */ /* 0x000a220000202000 */
[----:B---3--:R-:W-:-:S05]  /*41c0*/  IMAD.WIDE.U32 R44, R48, 0x10000, RZ ;  /* 0x00010000302c7825 */ /* 0x008fca00078e00ff */
[----:B------:R-:W-:Y:S02]  /*41d0*/  LOP3.LUT R49, R157, R45, RZ, 0xfc, !PT ;  /* 0x0000002d9d317212 */ /* 0x000fe400078efcff */
[----:B----4-:R-:W-:Y:S01]  /*41e0*/  PRMT R183, R152, 0x5410, R181 ;  /* 0x0000541098b77816 */ /* 0x010fe200000000b5 */
[----:B-----5:R-:W-:Y:S01]  /*41f0*/  IMAD.WIDE.U32 R10, R148, 0x10000, RZ ;  /* 0x00010000940a7825 */ /* 0x020fe200078e00ff */
[----:B------:R-:W-:-:S03]  /*4200*/  LOP3.LUT R48, R44, R151, RZ, 0xfc, !PT ;  /* 0x000000972c307212 */ /* 0x000fc600078efcff */
[----:B------:R-:W-:Y:S01]  /*4210*/  FMUL.FTZ R152, R169, R150 ;  /* 0x00000096a9987220 */ /* 0x000fe20000410000 */
[----:B------:R-:W-:Y:S01]  /*4220*/  SHF.L.U32 R151, R116, 0x10, RZ ;  /* 0x0000001074977819 */ /* 0x000fe200000006ff */
[----:B------:R-:W-:Y:S01]  /*4230*/  FMUL.FTZ R167, R167, R132 ;  /* 0x00000084a7a77220 */ /* 0x000fe20000410000 */
[----:B------:R-:W-:Y:S01]  /*4240*/  SHF.L.U32 R157, R27, 0x10, RZ ;  /* 0x000000101b9d7819 */ /* 0x000fe200000006ff */
[----:B------:R3:W-:Y:S01]  /*4250*/  F2F.BF16.F32 R181, R152 ;  /* 0x0000009800b57304 */ /* 0x0007e20000202000 */
[----:B------:R-:W-:Y:S01]  /*4260*/  LOP3.LUT R45, R179, R11, RZ, 0xfc, !PT ;  /* 0x0000000bb32d7212 */ /* 0x000fe200078efcff */
[----:B------:R-:W-:Y:S01]  /*4270*/  FMUL.FTZ R148, R168, R151 ;  /* 0x00000097a8947220 */ /* 0x000fe20000410000 */
[----:B0-----:R-:W-:Y:S01]  /*4280*/  LOP3.LUT R44, R10, R171, RZ, 0xfc, !PT ;  /* 0x000000ab0a2c7212 */ /* 0x001fe200078efcff */
[----:B------:R-:W-:-:S04]  /*4290*/  IMAD.WIDE.U32 R10, R153, 0x8, R4 ;  /* 0x00000008990a7825 */ /* 0x000fc800078e0004 */
[----:B------:R-:W-:Y:S01]  /*42a0*/  FMUL.FTZ R174, R162, R157 ;  /* 0x0000009da2ae7220 */ /* 0x000fe20000410000 */
[----:B------:R-:W-:Y:S01]  /*42b0*/  FMUL.FTZ R171, R189, R132 ;  /* 0x00000084bdab7220 */ /* 0x000fe20000410000 */
[----:B--2---:R-:W-:Y:S01]  /*42c0*/  IMAD.WIDE.U32 R150, R153, 0x8, R6 ;  /* 0x0000000899967825 */ /* 0x004fe200078e0006 */
[----:B---3--:R-:W-:Y:S01]  /*42d0*/  SHF.L.U32 R152, R115, 0x10, RZ ;  /* 0x0000001073987819 */ /* 0x008fe200000006ff */
[----:B------:R0:W-:Y:S01]  /*42e0*/  F2F.BF16.F32 R176, R174 ;  /* 0x000000ae00b07304 */ /* 0x0001e20000202000 */
[----:B------:R-:W2:Y:S03]  /*42f0*/  LDG.E.64 R10, desc[UR8][R10.64] ;  /* 0x000000080a0a7981 */ /* 0x000ea6000c1e1b00 */
[----:B------:R-:W-:Y:S01]  /*4300*/  FMUL.FTZ R178, R167, R152 ;  /* 0x00000098a7b27220 */ /* 0x000fe20000410000 */
[----:B------:R3:W-:Y:S01]  /*4310*/  STG.E.64 desc[UR8][R150.64], R46 ;  /* 0x0000002e96007986 */ /* 0x0007e2000c101b08 */
[----:B-1----:R-:W-:-:S02]  /*4320*/  IMAD.WIDE.U32 R154, R153, 0x8, R8 ;  /* 0x00000008999a7825 */ /* 0x002fc400078e0008 */
[----:B------:R1:W-:Y:S02]  /*4330*/  F2F.BF16.F32 R173, R175 ;  /* 0x000000af00ad7304 */ /* 0x0003e40000202000 */
[----:B0-----:R-:W-:Y:S01]  /*4340*/  FMUL.FTZ R174, R171, R172 ;  /* 0x000000acabae7220 */ /* 0x001fe20000410000 */
[----:B------:R-:W-:-:S05]  /*4350*/  IMAD.WIDE.U32 R156, R149, 0x8, R4 ;  /* 0x00000008959c7825 */ /* 0x000fca00078e0004 */
[----:B------:R-:W-:Y:S01]  /*4360*/  F2F.BF16.F32 R148, R148 ;  /* 0x0000009400947304 */ /* 0x000fe20000202000 */
[----:B-1----:R-:W-:Y:S01]  /*4370*/  FMUL.FTZ R175, R175, R132 ;  /* 0x00000084afaf7220 */ /* 0x002fe20000410000 */
[----:B---3--:R-:W-:-:S06]  /*4380*/  SHF.L.U32 R150, R26, 0x10, RZ ;  /* 0x000000101a967819 */ /* 0x008fcc00000006ff */
[----:B------:R-:W0:Y:S01]  /*4390*/  F2F.BF16.F32 R151, R178 ;  /* 0x000000b200977304 */ /* 0x000e220000202000 */
[----:B------:R-:W-:Y:S01]  /*43a0*/  FMUL.FTZ R172, R175, R150 ;  /* 0x00000096afac7220 */ /* 0x000fe20000410000 */
[----:B------:R1:W-:Y:S06]  /*43b0*/  STG.E.64 desc[UR8][R154.64], R48 ;  /* 0x000000309a007986 */ /* 0x0003ec000c101b08 */
[----:B------:R-:W3:Y:S01]  /*43c0*/  F2F.BF16.F32 R146, R189 ;  /* 0x000000bd00927304 */ /* 0x000ee20000202000 */
[----:B------:R4:W5:Y:S07]  /*43d0*/  LDG.E.64 R46, desc[UR8][R156.64] ;  /* 0x000000089c2e7981 */ /* 0x00096e000c1e1b00 */
[----:B------:R-:W3:Y:S01]  /*43e0*/  F2F.BF16.F32 R174, R174 ;  /* 0x000000ae00ae7304 */ /* 0x000ee20000202000 */
[----:B------:R-:W-:-:S04]  /*43f0*/  IMAD.WIDE.U32 R152, R149, 0x8, R6 ;  /* 0x0000000895987825 */ /* 0x000fc800078e0006 */
[----:B-1----:R-:W-:-:S03]  /*4400*/  IMAD.WIDE.U32 R154, R149, 0x8, R8 ;  /* 0x00000008959a7825 */ /* 0x002fc600078e0008 */
[----:B----4-:R-:W1:Y:S01]  /*4410*/  F2F.BF16.F32 R157, R172 ;  /* 0x000000ac009d7304 */ /* 0x010e620000202000 */
[----:B------:R4:W-:Y:S01]  /*4420*/  STG.E.64 desc[UR8][R152.64], R42 ;  /* 0x0000002a98007986 */ /* 0x0009e2000c101b08 */
[----:B------:R-:W-:Y:S01]  /*4430*/  IMAD.WIDE.U32 R48, R147, 0x8, R4 ;  /* 0x0000000893307825 */ /* 0x000fe200078e0004 */
[----:B0-----:R-:W-:Y:S02]  /*4440*/  PRMT R179, R176, 0x5410, R151 ;  /* 0x00005410b0b37816 */ /* 0x001fe40000000097 */
[----:B------:R3:W-:Y:S01]  /*4450*/  STG.E.64 desc[UR8][R154.64], R44 ;  /* 0x0000002c9a007986 */ /* 0x0007e2000c101b08 */
[----:B------:R-:W-:-:S03]  /*4460*/  IMAD.WIDE.U32 R148, R148, 0x10000, RZ ;  /* 0x0001000094947825 */ /* 0x000fc600078e00ff */
[----:B------:R-:W5:Y:S01]  /*4470*/  LDG.E.64 R48, desc[UR8][R48.64] ;  /* 0x0000000830307981 */ /* 0x000f62000c1e1b00 */
[----:B------:R-:W-:Y:S01]  /*4480*/  IMAD.WIDE.U32 R150, R147, 0x8, R6 ;  /* 0x0000000893967825 */ /* 0x000fe200078e0006 */
[----:B------:R-:W-:Y:S02]  /*4490*/  LOP3.LUT R149, R183, R149, RZ, 0xfc, !PT ;  /* 0x00000095b7957212 */ /* 0x000fe400078efcff */
[----:B------:R-:W-:Y:S01]  /*44a0*/  LOP3.LUT R148, R148, R181, RZ, 0xfc, !PT ;  /* 0x000000b594947212 */ /* 0x000fe200078efcff */
[----:B----4-:R-:W-:-:S04]  /*44b0*/  IMAD.WIDE.U32 R152, R147, 0x8, R8 ;  /* 0x0000000893987825 */ /* 0x010fc800078e0008 */
[----:B---3--:R-:W-:-:S04]  /*44c0*/  IMAD.WIDE.U32 R44, R146, 0x10000, RZ ;  /* 0x00010000922c7825 */ /* 0x008fc800078e00ff */
[----:B------:R-:W-:Y:S01]  /*44d0*/  IMAD.WIDE.U32 R154, R174, 0x10000, RZ ;  /* 0x00010000ae9a7825 */ /* 0x000fe200078e00ff */
[----:B------:R0:W-:Y:S01]  /*44e0*/  STG.E.64 desc[UR8][R150.64], R40 ;  /* 0x0000002896007986 */ /* 0x0001e2000c101b08 */
[----:B------:R-:W-:Y:S02]  /*44f0*/  LOP3.LUT R45, R177, R45, RZ, 0xfc, !PT ;  /* 0x0000002db12d7212 */ /* 0x000fe400078efcff */
[----:B------:R-:W-:Y:S01]  /*4500*/  IMAD.WIDE.U32 R42, R143, 0x8, R4 ;  /* 0x000000088f2a7825 */ /* 0x000fe200078e0004 */
[----:B------:R-:W-:Y:S02]  /*4510*/  LOP3.LUT R44, R44, R173, RZ, 0xfc, !PT ;  /* 0x000000ad2c2c7212 */ /* 0x000fe400078efcff */
[----:B------:R-:W-:Y:S01]  /*4520*/  LOP3.LUT R155, R179, R155, RZ, 0xfc, !PT ;  /* 0x0000009bb39b7212 */ /* 0x000fe200078efcff */
[----:B------:R-:W-:Y:S01]  /*4530*/  IMAD.WIDE.U32 R146, R143, 0x8, R6 ;  /* 0x000000088f927825 */ /* 0x000fe200078e0006 */
[----:B-1----:R-:W-:Y:S01]  /*4540*/  LOP3.LUT R154, R154, R157, RZ, 0xfc, !PT ;  /* 0x0000009d9a9a7212 */ /* 0x002fe200078efcff */
[----:B------:R-:W-:Y:S02]  /*4550*/  STG.E.64 desc[UR8][R152.64], R148 ;  /* 0x0000009498007986 */ /* 0x000fe4000c101b08 */
[----:B------:R-:W-:-:S02]  /*4560*/  IMAD.WIDE.U32 R4, R133, 0x8, R4 ;  /* 0x0000000885047825 */ /* 0x000fc400078e0004 */
[----:B------:R-:W3:Y:S02]  /*4570*/  LDG.E.64 R42, desc[UR8][R42.64] ;  /* 0x000000082a2a7981 */ /* 0x000ee4000c1e1b00 */
[----:B0-----:R-:W-:Y:S02]  /*4580*/  IMAD.WIDE.U32 R40, R143, 0x8, R8 ;  /* 0x000000088f287825 */ /* 0x001fe400078e0008 */
[----:B------:R-:W-:Y:S04]  /*4590*/  STG.E.64 desc[UR8][R146.64], R44 ;  /* 0x0000002c92007986 */ /* 0x000fe8000c101b08 */
[----:B------:R0:W-:Y:S04]  /*45a0*/  STG.E.64 desc[UR8][R40.64], R154 ;  /* 0x0000009a28007986 */ /* 0x0001e8000c101b08 */
[----:B------:R-:W4:Y:S01]  /*45b0*/  LDG.E.64 R4, desc[UR8][R4.64] ;  /* 0x0000000804047981 */ /* 0x000f22000c1e1b00 */
[C-C-:B------:R-:W-:Y:S01]  /*45c0*/  FFMA.FTZ R136, R144.reuse, R136, R145.reuse ;  /* 0x0000008890887223 */ /* 0x140fe20000010091 */
[C-C-:B------:R-:W-:Y:S01]  /*45d0*/  FFMA.FTZ R141, R144.reuse, R141, R145.reuse ;  /* 0x0000008d908d7223 */ /* 0x140fe20000010091 */
[----:B------:R-:W-:-:S02]  /*45e0*/  FFMA.FTZ R142, R144, R142, R145 ;  /* 0x0000008e908e7223 */ /* 0x000fc40000010091 */
[----:B------:R-:W-:Y:S01]  /*45f0*/  FADD.FTZ R135, -R136, R135 ;  /* 0x0000008788877221 */ /* 0x000fe20000010100 */
[----:B------:R-:W-:Y:S01]  /*4600*/  FADD.FTZ R141, -R141, R138 ;  /* 0x0000008a8d8d7221 */ /* 0x000fe20000010100 */
[----:B------:R-:W-:Y:S01]  /*4610*/  FFMA.FTZ R140, R144, R140, R145 ;  /* 0x0000008c908c7223 */ /* 0x000fe20000010091 */
[----:B------:R-:W-:Y:S01]  /*4620*/  FADD.FTZ R137, -R142, R137 ;  /* 0x000000898e897221 */ /* 0x000fe20000010100 */
[C---:B------:R-:W-:Y:S01]  /*4630*/  FMUL.FTZ R135, R134.reuse, R135 ;  /* 0x0000008786877220 */ /* 0x040fe20000410000 */
[----:B------:R-:W-:Y:S01]  /*4640*/  FMUL.FTZ R141, R134, R141 ;  /* 0x0000008d868d7220 */ /* 0x000fe20000410000 */
[----:B------:R-:W-:Y:S01]  /*4650*/  FADD.FTZ R139, -R140, R139 ;  /* 0x0000008b8c8b7221 */ /* 0x000fe20000010100 */
[C---:B------:R-:W-:Y:S01]  /*4660*/  FMUL.FTZ R143, R134.reuse, R137 ;  /* 0x00000089868f7220 */ /* 0x040fe20000410000 */
[----:B0-----:R0:W-:Y:S01]  /*4670*/  F2F.BF16.F32 R41, R135 ;  /* 0x0000008700297304 */ /* 0x0011e20000202000 */
[-C--:B------:R-:W-:Y:S01]  /*4680*/  FMUL.FTZ R142, R135, R132.reuse ;  /* 0x00000084878e7220 */ /* 0x080fe20000410000 */
[----:B------:R-:W-:Y:S01]  /*4690*/  SHF.L.U32 R137, R29, 0x10, RZ ;  /* 0x000000101d897819 */ /* 0x000fe200000006ff */
[----:B------:R-:W-:Y:S01]  /*46a0*/  FMUL.FTZ R138, R141, R132 ;  /* 0x000000848d8a7220 */ /* 0x000fe20000410000 */
[----:B------:R-:W-:Y:S01]  /*46b0*/  FMUL.FTZ R139, R134, R139 ;  /* 0x0000008b868b7220 */ /* 0x000fe20000410000 */
[----:B------:R-:W-:-:S02]  /*46c0*/  SHF.L.U32 R145, R113, 0x10, RZ ;  /* 0x0000001071917819 */ /* 0x000fc400000006ff */
[----:B0-----:R-:W-:Y:S01]  /*46d0*/  SHF.L.U32 R135, R112, 0x10, RZ ;  /* 0x0000001070877819 */ /* 0x001fe200000006ff */
[----:B------:R-:W0:Y:S01]  /*46e0*/  F2F.BF16.F32 R136, R143 ;  /* 0x0000008f00887304 */ /* 0x000e220000202000 */
[----:B------:R-:W-:Y:S01]  /*46f0*/  FMUL.FTZ R144, R143, R132 ;  /* 0x000000848f907220 */ /* 0x000fe20000410000 */
[----:B------:R-:W-:Y:S02]  /*4700*/  FMUL.FTZ R137, R142, R137 ;  /* 0x000000898e897220 */ /* 0x000fe40000410000 */
[----:B------:R-:W-:Y:S01]  /*4710*/  FMUL.FTZ R140, R138, R135 ;  /* 0x000000878a8c7220 */ /* 0x000fe20000410000 */
[----:B------:R-:W-:-:S03]  /*4720*/  SHF.L.U32 R44, R28, 0x10, RZ ;  /* 0x000000101c2c7819 */ /* 0x000fc600000006ff */
[----:B------:R-:W1:Y:S01]  /*4730*/  F2F.BF16.F32 R40, R141 ;  /* 0x0000008d00287304 */ /* 0x000e620000202000 */
[----:B------:R-:W-:-:S07]  /*4740*/  FMUL.FTZ R145, R144, R145 ;  /* 0x0000009190917220 */ /* 0x000fce0000410000 */
[----:B------:R0:W1:Y:S02]  /*4750*/  F2F.BF16.F32 R45, R139 ;  /* 0x0000008b002d7304 */ /* 0x0000640000202000 */
[----:B0-----:R-:W-:-:S06]  /*4760*/  FMUL.FTZ R139, R139, R132 ;  /* 0x000000848b8b7220 */ /* 0x001fcc0000410000 */
[----:B------:R-:W0:Y:S01]  /*4770*/  F2F.BF16.F32 R140, R140 ;  /* 0x0000008c008c7304 */ /* 0x000e220000202000 */
[----:B------:R-:W-:-:S07]  /*4780*/  FMUL.FTZ R134, R139, R44 ;  /* 0x0000002c8b867220 */ /* 0x000fce0000410000 */
[----:B------:R-:W-:Y:S01]  /*4790*/  F2F.BF16.F32 R137, R137 ;  /* 0x0000008900897304 */ /* 0x000fe20000202000 */
[----:B------:R-:W-:-:S07]  /*47a0*/  PRMT R135, R41, 0x5410, R136 ;  /* 0x0000541029877816 */ /* 0x000fce0000000088 */
[----:B------:R-:W0:Y:S01]  /*47b0*/  F2F.BF16.F32 R146, R145 ;  /* 0x0000009100927304 */ /* 0x000e220000202000 */
[----:B-1----:R-:W-:-:S07]  /*47c0*/  IMAD.WIDE.U32 R40, R40, 0x10000, RZ ;  /* 0x0001000028287825 */ /* 0x002fce00078e00ff */
[----:B------:R-:W1:Y:S01]  /*47d0*/  F2F.BF16.F32 R141, R134 ;  /* 0x00000086008d7304 */ /* 0x000e620000202000 */
[----:B------:R-:W-:Y:S01]  /*47e0*/  LOP3.LUT R40, R40, R45, RZ, 0xfc, !PT ;  /* 0x0000002d28287212 */ /* 0x000fe200078efcff */
[----:B0-----:R-:W-:Y:S01]  /*47f0*/  IMAD.WIDE.U32 R44, R140, 0x10000, RZ ;  /* 0x000100008c2c7825 */ /* 0x001fe200078e00ff */
[----:B------:R-:W-:Y:S02]  /*4800*/  LOP3.LUT R41, R135, R41, RZ, 0xfc, !PT ;  /* 0x0000002987297212 */ /* 0x000fe400078efcff */
[----:B------:R-:W-:Y:S01]  /*4810*/  PRMT R143, R137, 0x5410, R146 ;  /* 0x00005410898f7816 */ /* 0x000fe20000000092 */
[----:B------:R-:W-:-:S04]  /*4820*/  IMAD.WIDE.U32 R6, R133, 0x8, R6 ;  /* 0x0000000885067825 */ /* 0x000fc800078e0006 */
[----:B------:R-:W-:Y:S01]  /*4830*/  IMAD.WIDE.U32 R8, R133, 0x8, R8 ;  /* 0x0000000885087825 */ /* 0x000fe200078e0008 */
[----:B------:R0:W-:Y:S01]  /*4840*/  STG.E.64 desc[UR8][R6.64], R40 ;  /* 0x0000002806007986 */ /* 0x0001e2000c101b08 */
[--C-:B--2---:R-:W-:Y:S02]  /*4850*/  SHF.R.U32.HI R137, RZ, 0x10, R11.reuse ;  /* 0x00000010ff897819 */ /* 0x104fe4000001160b */
[C---:B------:R-:W-:Y:S02]  /*4860*/  SHF.R.U64 R156, R10.reuse, 0x10, R11 ;  /* 0x000000100a9c7819 */ /* 0x040fe4000000120b */
[----:B------:R-:W-:Y:S02]  /*4870*/  SHF.L.U32 R135, R11, 0x10, RZ ;  /* 0x000000100b877819 */ /* 0x000fe400000006ff */
[----:B------:R-:W-:Y:S02]  /*4880*/  SHF.L.U32 R132, R10, 0x10, RZ ;  /* 0x000000100a847819 */ /* 0x000fe400000006ff */
[----:B------:R-:W-:-:S02]  /*4890*/  LOP3.LUT R11, R143, R45, RZ, 0xfc, !PT ;  /* 0x0000002d8f0b7212 */ /* 0x000fc400078efcff */
[----:B-1----:R-:W-:-:S05]  /*48a0*/  LOP3.LUT R10, R44, R141, RZ, 0xfc, !PT ;  /* 0x0000008d2c0a7212 */ /* 0x002fca00078efcff */
[----:B------:R1:W-:Y:S01]  /*48b0*/  STG.E.64 desc[UR8][R8.64], R10 ;  /* 0x0000000a08007986 */ /* 0x0003e2000c101b08 */
[C---:B-----5:R-:W-:Y:S02]  /*48c0*/  SHF.L.U32 R45, R46.reuse, 0x10, RZ ;  /* 0x000000102e2d7819 */ /* 0x060fe400000006ff */
[----:B------:R-:W-:Y:S02]  /*48d0*/  SHF.L.U32 R154, R47, 0x10, RZ ;  /* 0x000000102f9a7819 */ /* 0x000fe400000006ff */
[--C-:B------:R-:W-:Y:S02]  /*48e0*/  SHF.R.U64 R44, R46, 0x10, R47.reuse ;  /* 0x000000102e2c7819 */ /* 0x100fe4000000122f */
[----:B------:R-:W-:Y:S01]  /*48f0*/  SHF.R.U32.HI R47, RZ, 0x10, R47 ;  /* 0x00000010ff2f7819 */ /* 0x000fe2000001162f */
[----:B------:R-:W-:Y:S01]  /*4900*/  FMUL.FTZ R150, R170, R45 ;  /* 0x0000002daa967220 */ /* 0x000fe20000410000 */
[----:B------:R-:W-:Y:S02]  /*4910*/  SHF.L.U32 R44, R44, 0x10, RZ ;  /* 0x000000102c2c7819 */ /* 0x000fe400000006ff */
[----:B------:R-:W-:Y:S01]  /*4920*/  SHF.L.U32 R47, R47, 0x10, RZ ;  /* 0x000000102f2f7819 */ /* 0x000fe200000006ff */
[----:B------:R-:W-:-:S02]  /*4930*/  FMUL.FTZ R154, R161, R154 ;  /* 0x0000009aa19a7220 */ /* 0x000fc40000410000 */
[----:B------:R-:W-:Y:S02]  /*4940*/  FMUL.FTZ R157, R159, R44 ;  /* 0x0000002c9f9d7220 */ /* 0x000fe40000410000 */
[----:B------:R-:W-:Y:S01]  /*4950*/  FMUL.FTZ R47, R0, R47 ;  /* 0x0000002f002f7220 */ /* 0x000fe20000410000 */
[----:B------:R-:W-:Y:S02]  /*4960*/  SHF.L.U32 R45, R49, 0x10, RZ ;  /* 0x00000010312d7819 */ /* 0x000fe400000006ff */
[----:B------:R-:W-:-:S03]  /*4970*/  SHF.R.U64 R161, R48, 0x10, R49 ;  /* 0x0000001030a17819 */ /* 0x000fc60000001231 */
[----:B------:R-:W-:Y:S01]  /*4980*/  FMUL.FTZ R0, R160, R45 ;  /* 0x0000002da0007220 */ /* 0x000fe20000410000 */
[----:B------:R-:W-:Y:S02]  /*4990*/  SHF.R.U32.HI R159, RZ, 0x10, R49 ;  /* 0x00000010ff9f7819 */ /* 0x000fe40000011631 */
[----:B------:R-:W-:Y:S02]  /*49a0*/  SHF.L.U32 R137, R137, 0x10, RZ ;  /* 0x0000001089897819 */ /* 0x000fe400000006ff */
[----:B------:R-:W-:Y:S02]  /*49b0*/  SHF.L.U32 R156, R156, 0x10, RZ ;  /* 0x000000109c9c7819 */ /* 0x000fe400000006ff */
[----:B------:R-:W-:Y:S02]  /*49c0*/  SHF.L.U32 R46, R48, 0x10, RZ ;  /* 0x00000010302e7819 */ /* 0x000fe400000006ff */
[----:B------:R-:W-:Y:S02]  /*49d0*/  SHF.L.U32 R161, R161, 0x10, RZ ;  /* 0x00000010a1a17819 */ /* 0x000fe400000006ff */
[----:B------:R-:W-:Y:S01]  /*49e0*/  SHF.L.U32 R159, R159, 0x10, RZ ;  /* 0x000000109f9f7819 */ /* 0x000fe200000006ff */
[----:B------:R-:W-:Y:S01]  /*49f0*/  FMUL.FTZ R135, R166, R135 ;  /* 0x00000087a6877220 */ /* 0x000fe20000410000 */
[----:B---3--:R-:W-:-:S02]  /*4a00*/  SHF.R.U64 R44, R42, 0x10, R43 ;  /* 0x000000102a2c7819 */ /* 0x008fc4000000122b */
[----:B------:R-:W-:Y:S02]  /*4a10*/  SHF.L.U32 R45, R43, 0x10, RZ ;  /* 0x000000102b2d7819 */ /* 0x000fe400000006ff */
[----:B------:R-:W-:Y:S02]  /*4a20*/  SHF.R.U32.HI R43, RZ, 0x10, R43 ;  /* 0x00000010ff2b7819 */ /* 0x000fe4000001162b */
[----:B------:R-:W-:Y:S02]  /*4a30*/  SHF.L.U32 R42, R42, 0x10, RZ ;  /* 0x000000102a2a7819 */ /* 0x000fe400000006ff */
[----:B0-----:R-:W-:Y:S02]  /*4a40*/  SHF.L.U32 R6, R43, 0x10, RZ ;  /* 0x000000102b067819 */ /* 0x001fe400000006ff */
[--C-:B----4-:R-:W-:Y:S02]  /*4a50*/  SHF.R.U64 R141, R4, 0x10, R5.reuse ;  /* 0x00000010048d7819 */ /* 0x110fe40000001205 */
[----:B------:R-:W-:-:S02]  /*4a60*/  SHF.R.U32.HI R7, RZ, 0x10, R5 ;  /* 0x00000010ff077819 */ /* 0x000fc40000011605 */
[----:B------:R-:W-:Y:S02]  /*4a70*/  SHF.L.U32 R5, R5, 0x10, RZ ;  /* 0x0000001005057819 */ /* 0x000fe400000006ff */
[----:B------:R-:W-:Y:S02]  /*4a80*/  SHF.L.U32 R44, R44, 0x10, RZ ;  /* 0x000000102c2c7819 */ /* 0x000fe400000006ff */
        /* <DEDUP_REMOVED lines=17> */
[----:B-1----:R-:W-:Y:S06]  /*4ba0*/  BRA `(.L_x_252) ;  /* 0x00000024005c7947 */ /* 0x002fec0003800000 */
.L_x_250:
[----:B------:R-:W-:-:S04]  /*4bb0*/  UISETP.NE.U32.AND UP0, UPT, UR14, URZ, UPT ;  /* 0x000000ff0e00728c */ /* 0x000fc8000bf05070 */
[----:B------:R-:W-:-:S09]  /*4bc0*/  UISETP.NE.AND.EX UP0, UPT, UR15, URZ, UPT, UP0 ;  /* 0x000000ff0f00728c */ /* 0x000fd2000bf05300 */
[----:B------:R-:W-:Y:S05]  /*4bd0*/  BRA.U UP0, `(.L_x_253) ;  /* 0x0000001100447547 */ /* 0x000fea000b800000 */
[C-C-:B------:R-:W-:Y:S01]  /*4be0*/  FFMA.FTZ R7, R144.reuse, R164, R145.reuse ;  /* 0x000000a490077223 */ /* 0x140fe20000010091 */
[C-C-:B------:R-:W-:Y:S01]  /*4bf0*/  FFMA.FTZ R5, R144.reuse, R178, R145.reuse ;  /* 0x000000b290057223 */ /* 0x140fe20000010091 */
[C-C-:B------:R-:W-:Y:S01]  /*4c00*/  FFMA.FTZ R0, R144.reuse, R0, R145.reuse ;  /* 0x0000000090007223 */ /* 0x140fe20000010091 */
[C-C-:B------:R-:W-:Y:S01]  /*4c10*/  FFMA.FTZ R184, R144.reuse, R184, R145.reuse ;  /* 0x000000b890b87223 */ /* 0x140fe20000010091 */
[----:B------:R-:W-:Y:S01]  /*4c20*/  FADD.FTZ R49, -R7, R152 ;  /* 0x0000009807317221 */ /* 0x000fe20000010100 */
[----:B------:R-:W-:Y:S01]  /*4c30*/  FADD.FTZ R9, -R5, R158 ;  /* 0x0000009e05097221 */ /* 0x000fe20000010100 */
[C-C-:B------:R-:W-:Y:S01]  /*4c40*/  FFMA.FTZ R7, R144.reuse, R150, R145.reuse ;  /* 0x0000009690077223 */ /* 0x140fe20000010091 */
[----:B------:R-:W-:Y:S01]  /*4c50*/  FFMA.FTZ R5, R144, R160, R145 ;  /* 0x000000a090057223 */ /* 0x000fe20000010091 */
[----:B------:R-:W-:Y:S01]  /*4c60*/  FADD.FTZ R159, -R0, R159 ;  /* 0x0000009f009f7221 */ /* 0x000fe20000010100 */
[----:B------:R-:W-:Y:S01]  /*4c70*/  MOV R0, R31 ;  /* 0x0000001f00007202 */ /* 0x000fe20000000f00 */
[----:B------:R-:W-:Y:S01]  /*4c80*/  FADD.FTZ R161, -R7, R46 ;  /* 0x0000002e07a17221 */ /* 0x000fe20000010100 */
[----:B------:R-:W-:Y:S01]  /*4c90*/  FADD.FTZ R148, -R5, R148 ;  /* 0x0000009405947221 */ /* 0x000fe20000010100 */
[----:B------:R-:W-:Y:S01]  /*4ca0*/  SHF.R.U32.HI R7, RZ, 0x10, R31 ;  /* 0x00000010ff077819 */ /* 0x000fe2000001161f */
[----:B------:R-:W-:Y:S01]  /*4cb0*/  FFMA.FTZ R5, R144, R154, R145 ;  /* 0x0000009a90057223 */ /* 0x000fe20000010091 */
[----:B------:R-:W-:Y:S01]  /*4cc0*/  FADD.FTZ R184, -R184, R181 ;  /* 0x000000b5b8b87221 */ /* 0x000fe20000010100 */
[----:B------:R-:W-:Y:S01]  /*4cd0*/  MOV R4, R30 ;  /* 0x0000001e00047202 */ /* 0x000fe20000000f00 */
[--C-:B------:R-:W-:Y:S01]  /*4ce0*/  FFMA.FTZ R44, R144, R44, R145.reuse ;  /* 0x0000002c902c7223 */ /* 0x100fe20000010091 */
[----:B------:R-:W-:Y:S01]  /*4cf0*/  SHF.L.U32 R7, R7, 0x10, RZ ;  /* 0x0000001007077819 */ /* 0x000fe200000006ff */
[----:B------:R-:W-:Y:S01]  /*4d00*/  FADD.FTZ R48, -R5, R48 ;  /* 0x0000003005307221 */ /* 0x000fe20000010100 */
[----:B------:R-:W-:Y:S01]  /*4d10*/  SHF.L.U32 R5, R0, 0x10, RZ ;  /* 0x0000001000057819 */ /* 0x000fe200000006ff */
[----:B------:R-:W-:Y:S01]  /*4d20*/  FFMA.FTZ R180, R144, R180, R145 ;  /* 0x000000b490b47223 */ /* 0x000fe20000010091 */
[----:B------:R-:W-:Y:S01]  /*4d30*/  SHF.R.U32.HI R6, RZ, 0x10, R33 ;  /* 0x00000010ff067819 */ /* 0x000fe20000011621 */
[----:B------:R-:W-:Y:S01]  /*4d40*/  FFMA.FTZ R7, R134, R184, R7 ;  /* 0x000000b886077223 */ /* 0x000fe20000010007 */
[----:B------:R-:W-:Y:S01]  /*4d50*/  FFMA.FTZ R190, R144, R190, R145 ;  /* 0x000000be90be7223 */ /* 0x000fe20000010091 */
[----:B------:R-:W-:Y:S01]  /*4d60*/  FFMA.FTZ R9, R134, R9, R5 ;  /* 0x0000000986097223 */ /* 0x000fe20000010005 */
[----:B------:R-:W-:Y:S01]  /*4d70*/  SHF.L.U32 R5, R121, 0x10, RZ ;  /* 0x0000001079057819 */ /* 0x000fe200000006ff */
[----:B------:R-:W-:Y:S01]  /*4d80*/  FMUL.FTZ R0, R7, R132 ;  /* 0x0000008407007220 */ /* 0x000fe20000410000 */
[----:B------:R-:W-:Y:S01]  /*4d90*/  SHF.R.U64 R7, R30, 0x10, R31 ;  /* 0x000000101e077819 */ /* 0x000fe2000000121f */
[----:B------:R-:W-:Y:S01]  /*4da0*/  FFMA.FTZ R11, R144, R162, R145 ;  /* 0x000000a2900b7223 */ /* 0x000fe20000010091 */
[----:B------:R-:W-:Y:S01]  /*4db0*/  FADD.FTZ R150, -R44, R41 ;  /* 0x000000292c967221 */ /* 0x000fe20000010100 */
[----:B------:R-:W-:Y:S01]  /*4dc0*/  FMUL.FTZ R8, R5, R0 ;  /* 0x0000000005087220 */ /* 0x000fe20000410000 */
[----:B------:R-:W-:Y:S01]  /*4dd0*/  SHF.L.U32 R5, R4, 0x10, RZ ;  /* 0x0000001004057819 */ /* 0x000fe200000006ff */
[----:B------:R-:W-:Y:S01]  /*4de0*/  FADD.FTZ R180, -R180, R175 ;  /* 0x000000afb4b47221 */ /* 0x000fe20000010100 */
[----:B------:R-:W-:Y:S01]  /*4df0*/  SHF.L.U32 R7, R7, 0x10, RZ ;  /* 0x0000001007077819 */ /* 0x000fe200000006ff */
[-C--:B------:R-:W-:Y:S01]  /*4e00*/  FMUL.FTZ R154, R9, R132.reuse ;  /* 0x00000084099a7220 */ /* 0x080fe20000410000 */
[----:B------:R-:W-:Y:S01]  /*4e10*/  SHF.L.U32 R41, R21, 0x10, RZ ;  /* 0x0000001015297819 */ /* 0x000fe200000006ff */
[----:B------:R-:W-:Y:S01]  /*4e20*/  FFMA.FTZ R5, R134, R159, R5 ;  /* 0x0000009f86057223 */ /* 0x000fe20000010005 */
[----:B------:R-:W-:Y:S01]  /*4e30*/  SHF.L.U32 R9, R6, 0x10, RZ ;  /* 0x0000001006097819 */ /* 0x000fe200000006ff */
[----:B------:R-:W-:Y:S01]  /*4e40*/  FADD.FTZ R45, -R190, R179 ;  /* 0x000000b3be2d7221 */ /* 0x000fe20000010100 */
[----:B------:R-:W-:Y:S01]  /*4e50*/  FADD.FTZ R162, -R11, R40 ;  /* 0x000000280ba27221 */ /* 0x000fe20000010100 */
[----:B------:R-:W-:Y:S01]  /*4e60*/  FMUL.FTZ R155, R5, R132 ;  /* 0x00000084059b7220 */ /* 0x000fe20000410000 */
[----:B------:R-:W-:Y:S01]  /*4e70*/  MOV R5, R33 ;  /* 0x0000002100057202 */ /* 0x000fe20000000f00 */
[----:B------:R0:W-:Y:S01]  /*4e80*/  F2F.BF16.F32 R11, R8 ;  /* 0x00000008000b7304 */ /* 0x0001e20000202000 */
[C---:B------:R-:W-:Y:S01]  /*4e90*/  FFMA.FTZ R7, R134.reuse, R180, R7 ;  /* 0x000000b486077223 */ /* 0x040fe20000010007 */
[----:B------:R-:W-:Y:S01]  /*4ea0*/  FMUL.FTZ R6, R41, R154 ;  /* 0x0000009a29067220 */ /* 0x000fe20000410000 */
[----:B------:R-:W-:Y:S01]  /*4eb0*/  FFMA.FTZ R45, R134, R45, R9 ;  /* 0x0000002d862d7223 */ /* 0x000fe20000010009 */
[----:B------:R-:W-:Y:S01]  /*4ec0*/  SHF.L.U32 R41, R5, 0x10, RZ ;  /* 0x0000001005297819 */ /* 0x000fe200000006ff */
[----:B------:R-:W-:Y:S01]  /*4ed0*/  FFMA.FTZ R182, R144, R182, R145 ;  /* 0x000000b690b67223 */ /* 0x000fe20000010091 */
[----:B------:R-:W-:Y:S01]  /*4ee0*/  SHF.R.U64 R9, R32, 0x10, R33 ;  /* 0x0000001020097819 */ /* 0x000fe20000001221 */
[----:B------:R-:W-:Y:S01]  /*4ef0*/  FMUL.FTZ R156, R7, R132 ;  /* 0x00000084079c7220 */ /* 0x000fe20000410000 */
[----:B------:R-:W-:Y:S01]  /*4f00*/  SHF.L.U32 R47, R120, 0x10, RZ ;  /* 0x00000010782f7819 */ /* 0x000fe200000006ff */
[----:B------:R-:W-:Y:S01]  /*4f10*/  FFMA.FTZ R41, R134, R49, R41 ;  /* 0x0000003186297223 */ /* 0x000fe20000010029 */
[----:B0-----:R-:W-:Y:S01]  /*4f20*/  MOV R8, R32 ;  /* 0x0000002000087202 */ /* 0x001fe20000000f00 */
[----:B------:R-:W-:Y:S01]  /*4f30*/  FADD.FTZ R182, -R182, R165 ;  /* 0x000000a5b6b67221 */ /* 0x000fe20000010100 */
[----:B------:R-:W-:Y:S01]  /*4f40*/  SHF.L.U32 R9, R9, 0x10, RZ ;  /* 0x0000001009097819 */ /* 0x000fe200000006ff */
[--C-:B------:R-:W-:Y:S01]  /*4f50*/  FFMA.FTZ R10, R144, R183, R145.reuse ;  /* 0x000000b7900a7223 */ /* 0x100fe20000010091 */
[----:B------:R-:W-:Y:S01]  /*4f60*/  SHF.L.U32 R7, R8, 0x10, RZ ;  /* 0x0000001008077819 */ /* 0x000fe200000006ff */
[----:B------:R-:W-:Y:S01]  /*4f70*/  FMUL.FTZ R5, R47, R156 ;  /* 0x0000009c2f057220 */ /* 0x000fe20000410000 */
[----:B------:R-:W-:Y:S01]  /*4f80*/  SHF.L.U32 R47, R23, 0x10, RZ ;  /* 0x00000010172f7819 */ /* 0x000fe200000006ff */
[----:B------:R-:W-:Y:S01]  /*4f90*/  FFMA.FTZ R43, R144, R146, R145 ;  /* 0x00000092902b7223 */ /* 0x000fe20000010091 */
[----:B------:R-:W-:Y:S01]  /*4fa0*/  FMUL.FTZ R158, R41, R132 ;  /* 0x00000084299e7220 */ /* 0x000fe20000410000 */
[C---:B------:R-:W-:Y:S01]  /*4fb0*/  FFMA.FTZ R7, R134.reuse, R148, R7 ;  /* 0x0000009486077223 */ /* 0x040fe20000010007 */
[----:B------:R-:W-:Y:S01]  /*4fc0*/  MOV R8, R34 ;  /* 0x0000002200087202 */ /* 0x000fe20000000f00 */
[----:B------:R-:W-:Y:S01]  /*4fd0*/  FFMA.FTZ R9, R134, R182, R9 ;  /* 0x000000b686097223 */ /* 0x000fe20000010009 */
[----:B------:R-:W-:Y:S01]  /*4fe0*/  FADD.FTZ R171, -R10, R167 ;  /* 0x000000a70aab7221 */ /* 0x000fe20000010100 */
[----:B------:R-:W-:Y:S01]  /*4ff0*/  SHF.L.U32 R4, R20, 0x10, RZ ;  /* 0x0000001014047819 */ /* 0x000fe200000006ff */
[----:B------:R0:W1:Y:S01]  /*5000*/  F2F.BF16.F32 R10, R6 ;  /* 0x00000006000a7304 */ /* 0x0000620000202000 */
[----:B------:R-:W-:Y:S01]  /*5010*/  MOV R40, R35 ;  /* 0x0000002300287202 */ /* 0x000fe20000000f00 */
[-C--:B------:R-:W-:Y:S01]  /*5020*/  FMUL.FTZ R160, R7, R132.reuse ;  /* 0x0000008407a07220 */ /* 0x080fe20000410000 */
[----:B------:R-:W-:Y:S01]  /*5030*/  FADD.FTZ R169, -R43, R42 ;  /* 0x0000002a2ba97221 */ /* 0x000fe20000010100 */
[----:B------:R-:W-:Y:S01]  /*5040*/  SHF.L.U32 R44, R118, 0x10, RZ ;  /* 0x00000010762c7819 */ /* 0x000fe200000006ff */
[----:B------:R-:W-:Y:S01]  /*5050*/  FMUL.FTZ R157, R9, R132 ;  /* 0x00000084099d7220 */ /* 0x000fe20000410000 */
[----:B------:R-:W-:Y:S01]  /*5060*/  SHF.L.U32 R7, R8, 0x10, RZ ;  /* 0x0000001008077819 */ /* 0x000fe200000006ff */
[----:B------:R-:W-:Y:S01]  /*5070*/  FFMA.FTZ R188, R144, R188, R145 ;  /* 0x000000bc90bc7223 */ /* 0x000fe20000010091 */
[----:B------:R-:W-:Y:S01]  /*5080*/  SHF.R.U32.HI R49, RZ, 0x10, R35 ;  /* 0x00000010ff317819 */ /* 0x000fe20000011623 */
[----:B0-----:R-:W-:Y:S01]  /*5090*/  FMUL.FTZ R6, R47, R158 ;  /* 0x0000009e2f067220 */ /* 0x001fe20000410000 */
[----:B------:R-:W-:Y:S01]  /*50a0*/  MOV R42, R37 ;  /* 0x00000025002a7202 */ /* 0x000fe20000000f00 */
[----:B------:R-:W-:Y:S01]  /*50b0*/  FMUL.FTZ R152, R45, R132 ;  /* 0x000000842d987220 */ /* 0x000fe20000410000 */
[----:B------:R-:W-:Y:S01]  /*50c0*/  FMUL.FTZ R4, R4, R155 ;  /* 0x0000009b04047220 */ /* 0x000fe20000410000 */
[----:B------:R-:W-:Y:S01]  /*50d0*/  SHF.L.U32 R151, R119, 0x10, RZ ;  /* 0x0000001077977819 */ /* 0x000fe200000006ff */
[----:B------:R-:W-:Y:S01]  /*50e0*/  FFMA.FTZ R7, R134, R48, R7 ;  /* 0x0000003086077223 */ /* 0x000fe20000010007 */
[----:B------:R-:W-:Y:S01]  /*50f0*/  SHF.L.U32 R45, R40, 0x10, RZ ;  /* 0x00000010282d7819 */ /* 0x000fe200000006ff */
[----:B------:R-:W-:Y:S01]  /*5100*/  FADD.FTZ R188, -R188, R177 ;  /* 0x000000b1bcbc7221 */ /* 0x000fe20000010100 */
[----:B------:R0:W-:Y:S01]  /*5110*/  F2F.BF16.F32 R40, R6 ;  /* 0x0000000600287304 */ /* 0x0001e20000202000 */
[----:B------:R-:W-:Y:S01]  /*5120*/  SHF.L.U32 R49, R49, 0x10, RZ ;  /* 0x0000001031317819 */ /* 0x000fe200000006ff */
[----:B------:R-:W-:Y:S01]  /*5130*/  FMUL.FTZ R163, R7, R132 ;  /* 0x0000008407a37220 */ /* 0x000fe20000410000 */
[----:B------:R-:W-:Y:S01]  /*5140*/  SHF.L.U32 R9, R42, 0x10, RZ ;  /* 0x000000102a097819 */ /* 0x000fe200000006ff */
[----:B------:R-:W-:Y:S01]  /*5150*/  FFMA.FTZ R161, R134, R161, R45 ;  /* 0x000000a186a17223 */ /* 0x000fe2000001002d */
[----:B------:R-:W-:Y:S01]  /*5160*/  SHF.L.U32 R45, R22, 0x10, RZ ;  /* 0x00000010162d7819 */ /* 0x000fe200000006ff */
[----:B------:R-:W-:Y:S01]  /*5170*/  FFMA.FTZ R49, R134, R188, R49 ;  /* 0x000000bc86317223 */ /* 0x000fe20000010031 */
[----:B------:R-:W-:Y:S01]  /*5180*/  SHF.R.U32.HI R167, RZ, 0x10, R37 ;  /* 0x00000010ffa77819 */ /* 0x000fe20000011625 */
[----:B------:R2:W-:Y:S01]  /*5190*/  F2F.BF16.F32 R43, R4 ;  /* 0x00000004002b7304 */ /* 0x0005e20000202000 */
[----:B0-----:R-:W-:Y:S01]  /*51a0*/  FMUL.FTZ R6, R44, R157 ;  /* 0x0000009d2c067220 */ /* 0x001fe20000410000 */
[----:B------:R-:W-:Y:S01]  /*51b0*/  FFMA.FTZ R169, R134, R169, R9 ;  /* 0x000000a986a97223 */ /* 0x000fe20000010009 */
[----:B------:R-:W-:Y:S01]  /*51c0*/  MOV R46, R36 ;  /* 0x00000024002e7202 */ /* 0x000fe20000000f00 */
[----:B------:R-:W0:Y:S01]  /*51d0*/  LDC.64 R8, c[0x0][0x390] ;  /* 0x0000e400ff087b82 */ /* 0x000e220000000a00 */
[----:B------:R-:W-:Y:S01]  /*51e0*/  SHF.R.U64 R165, R36, 0x10, R37 ;  /* 0x0000001024a57819 */ /* 0x000fe20000001225 */
[----:B------:R-:W-:Y:S01]  /*51f0*/  FFMA.FTZ R186, R144, R186, R145 ;  /* 0x000000ba90ba7223 */ /* 0x000fe20000010091 */
[----:B------:R-:W-:Y:S01]  /*5200*/  SHF.R.U64 R47, R34, 0x10, R35 ;  /* 0x00000010222f7819 */ /* 0x000fe20000001223 */
[----:B------:R-:W3:Y:S01]  /*5210*/  F2F.BF16.F32 R5, R5 ;  /* 0x0000000500057304 */ /* 0x000ee20000202000 */
[----:B--2---:R-:W-:Y:S01]  /*5220*/  FMUL.FTZ R4, R151, R152 ;  /* 0x0000009897047220 */ /* 0x004fe20000410000 */
[----:B------:R-:W-:Y:S01]  /*5230*/  SHF.L.U32 R44, R117, 0x10, RZ ;  /* 0x00000010752c7819 */ /* 0x000fe200000006ff */
[----:B------:R-:W-:Y:S01]  /*5240*/  FMUL.FTZ R159, R49, R132 ;  /* 0x00000084319f7220 */ /* 0x000fe20000410000 */
[----:B------:R-:W-:Y:S01]  /*5250*/  SHF.L.U32 R167, R167, 0x10, RZ ;  /* 0x00000010a7a77819 */ /* 0x000fe200000006ff */
[----:B------:R-:W-:Y:S01]  /*5260*/  FADD.FTZ R186, -R186, R173 ;  /* 0x000000adbaba7221 */ /* 0x000fe20000010100 */
[----:B------:R-:W-:Y:S01]  /*5270*/  SHF.L.U32 R49, R46, 0x10, RZ ;  /* 0x000000102e317819 */ /* 0x000fe200000006ff */
[----:B------:R-:W-:Y:S01]  /*5280*/  FMUL.FTZ R44, R44, R159 ;  /* 0x0000009f2c2c7220 */ /* 0x000fe20000410000 */
[----:B------:R2:W-:Y:S01]  /*5290*/  F2F.BF16.F32 R42, R6 ;  /* 0x00000006002a7304 */ /* 0x0005e20000202000 */
[----:B------:R-:W-:Y:S01]  /*52a0*/  SHF.L.U32 R165, R165, 0x10, RZ ;  /* 0x00000010a5a57819 */ /* 0x000fe200000006ff */
[C---:B------:R-:W-:Y:S01]  /*52b0*/  FFMA.FTZ R171, R134.reuse, R171, R167 ;  /* 0x000000ab86ab7223 */ /* 0x040fe200000100a7 */
[----:B------:R-:W-:Y:S01]  /*52c0*/  SHF.L.U32 R47, R47, 0x10, RZ ;  /* 0x000000102f2f7819 */ /* 0x000fe200000006ff */
[----:B------:R-:W-:Y:S01]  /*52d0*/  FFMA.FTZ R167, R134, R150, R49 ;  /* 0x0000009686a77223 */ /* 0x000fe20000010031 */
[----:B------:R-:W-:Y:S01]  /*52e0*/  SHF.L.U32 R48, R24, 0x10, RZ ;  /* 0x0000001018307819 */ /* 0x000fe200000006ff */
[----:B------:R-:W-:Y:S01]  /*52f0*/  FFMA.FTZ R49, R134, R162, R165 ;  /* 0x000000a286317223 */ /* 0x000fe200000100a5 */
[----:B-1----:R-:W-:Y:S01]  /*5300*/  PRMT R165, R10, 0x5410, R11 ;  /* 0x000054100aa57816 */ /* 0x002fe2000000000b */
[----:B------:R1:W4:Y:S01]  /*5310*/  F2F.BF16.F32 R41, R4 ;  /* 0x0000000400297304 */ /* 0x0003220000202000 */
[----:B--2---:R-:W2:Y:S01]  /*5320*/  LDC.64 R6, c[0x0][0x468] ;  /* 0x00011a00ff067b82 */ /* 0x004ea20000000a00 */
[----:B------:R-:W-:Y:S01]  /*5330*/  FFMA.FTZ R47, R134, R186, R47 ;  /* 0x000000ba862f7223 */ /* 0x000fe2000001002f */
[----:B---3--:R-:W-:Y:S01]  /*5340*/  IMAD.WIDE.U32 R10, R5, 0x10000, RZ ;  /* 0x00010000050a7825 */ /* 0x008fe200078e00ff */
[----:B------:R-:W-:-:S03]  /*5350*/  SHF.L.U32 R146, R25, 0x10, RZ ;  /* 0x0000001019927819 */ /* 0x000fc600000006ff */
[-C--:B------:R-:W-:Y:S01]  /*5360*/  FMUL.FTZ R161, R161, R132.reuse ;  /* 0x00000084a1a17220 */ /* 0x080fe20000410000 */
[----:B------:R-:W-:Y:S01]  /*5370*/  SHF.L.U32 R175, R116, 0x10, RZ ;  /* 0x0000001074af7819 */ /* 0x000fe200000006ff */
[----:B------:R-:W-:Y:S01]  /*5380*/  FMUL.FTZ R162, R47, R132 ;  /* 0x000000842fa27220 */ /* 0x000fe20000410000 */
[----:B------:R3:W-:Y:S01]  /*5390*/  F2F.BF16.F32 R151, R44 ;  /* 0x0000002c00977304 */ /* 0x0007e20000202000 */
[----:B-1----:R-:W-:Y:S01]  /*53a0*/  FMUL.FTZ R4, R45, R160 ;  /* 0x000000a02d047220 */ /* 0x002fe20000410000 */
[----:B------:R-:W-:Y:S01]  /*53b0*/  FMUL.FTZ R164, R171, R132 ;  /* 0x00000084aba47220 */ /* 0x000fe20000410000 */
[----:B------:R-:W-:Y:S01]  /*53c0*/  FMUL.FTZ R46, R175, R162 ;  /* 0x000000a2af2e7220 */ /* 0x000fe20000410000 */
[----:B------:R-:W-:Y:S02]  /*53d0*/  SHF.L.U32 R150, R114, 0x10, RZ ;  /* 0x0000001072967819 */ /* 0x000fe400000006ff */
[----:B------:R-:W-:Y:S02]  /*53e0*/  SHF.L.U32 R175, R115, 0x10, RZ ;  /* 0x0000001073af7819 */ /* 0x000fe400000006ff */
[----:B------:R1:W5:Y:S01]  /*53f0*/  F2F.BF16.F32 R45, R4 ;  /* 0x00000004002d7304 */ /* 0x0003620000202000 */
[----:B---3--:R-:W-:Y:S01]  /*5400*/  FMUL.FTZ R44, R48, R163 ;  /* 0x000000a3302c7220 */ /* 0x008fe20000410000 */
[----:B----4-:R-:W-:Y:S01]  /*5410*/  PRMT R173, R40, 0x5410, R41 ;  /* 0x0000541028ad7816 */ /* 0x010fe20000000029 */
[----:B------:R-:W-:Y:S01]  /*5420*/  FMUL.FTZ R166, R167, R132 ;  /* 0x00000084a7a67220 */ /* 0x000fe20000410000 */
[----:B------:R-:W-:Y:S01]  /*5430*/  LOP3.LUT R41, R165, R11, RZ, 0xfc, !PT ;  /* 0x0000000ba5297212 */ /* 0x000fe200078efcff */
[----:B------:R-:W-:Y:S01]  /*5440*/  FMUL.FTZ R48, R175, R164 ;  /* 0x000000a4af307220 */ /* 0x000fe20000410000 */
[----:B------:R-:W-:Y:S01]  /*5450*/  LOP3.LUT R40, R10, R43, RZ, 0xfc, !PT ;  /* 0x0000002b0a287212 */ /* 0x000fe200078efcff */
[----:B------:R-:W-:Y:S01]  /*5460*/  IMAD.WIDE.U32 R10, R42, 0x10000, RZ ;  /* 0x000100002a0a7825 */ /* 0x000fe200078e00ff */
[----:B------:R3:W-:Y:S03]  /*5470*/  F2F.BF16.F32 R47, R44 ;  /* 0x0000002c002f7304 */ /* 0x0007e60000202000 */
[----:B-1----:R-:W-:Y:S01]  /*5480*/  FMUL.FTZ R4, R146, R161 ;  /* 0x000000a192047220 */ /* 0x002fe20000410000 */
[----:B------:R-:W-:Y:S01]  /*5490*/  FMUL.FTZ R165, R169, R132 ;  /* 0x00000084a9a57220 */ /* 0x000fe20000410000 */
[----:B------:R-:W-:-:S02]  /*54a0*/  SHF.L.U32 R171, R26, 0x10, RZ ;  /* 0x000000101aab7819 */ /* 0x000fc400000006ff */
[----:B-----5:R-:W-:Y:S01]  /*54b0*/  LOP3.LUT R42, R10, R45, RZ, 0xfc, !PT ;  /* 0x0000002d0a2a7212 */ /* 0x020fe200078efcff */
[----:B------:R0:W1:Y:S01]  /*54c0*/  F2F.BF16.F32 R146, R4 ;  /* 0x0000000400927304 */ /* 0x0000620000202000 */
[----:B---3--:R-:W-:-:S05]  /*54d0*/  SHF.L.U32 R44, R27, 0x10, RZ ;  /* 0x000000101b2c7819 */ /* 0x008fca00000006ff */
[----:B------:R-:W-:Y:S01]  /*54e0*/  FMUL.FTZ R169, R44, R165 ;  /* 0x000000a52ca97220 */ /* 0x000fe20000410000 */
[C---:B--2---:R-:W-:Y:S01]  /*54f0*/  IMAD.WIDE.U32 R44, R153.reuse, 0x8, R6 ;  /* 0x00000008992c7825 */ /* 0x044fe200078e0006 */
[----:B------:R-:W2:Y:S03]  /*5500*/  F2F.BF16.F32 R46, R46 ;  /* 0x0000002e002e7304 */ /* 0x000ea60000202000 */
[----:B0-----:R-:W-:-:S04]  /*5510*/  IMAD.WIDE.U32 R4, R153, 0x8, R8 ;  /* 0x0000000899047825 */ /* 0x001fc800078e0008 */
[----:B------:R-:W-:Y:S01]  /*5520*/  FMUL.FTZ R153, R49, R132 ;  /* 0x0000008431997220 */ /* 0x000fe20000410000 */
[----:B------:R-:W-:-:S03]  /*5530*/  FMUL.FTZ R167, R171, R166 ;  /* 0x000000a6aba77220 */ /* 0x000fc60000410000 */
[----:B------:R-:W-:Y:S01]  /*5540*/  FMUL.FTZ R150, R150, R153 ;  /* 0x0000009996967220 */ /* 0x000fe20000410000 */
[----:B------:R-:W3:Y:S01]  /*5550*/  LDG.E.64 R4, desc[UR8][R4.64] ;  /* 0x0000000804047981 */ /* 0x000ee2000c1e1b00 */
[----:B------:R0:W-:Y:S01]  /*5560*/  F2F.BF16.F32 R170, R48 ;  /* 0x0000003000aa7304 */ /* 0x0001e20000202000 */
[----:B------:R-:W-:Y:S01]  /*5570*/  LOP3.LUT R43, R173, R11, RZ, 0xfc, !PT ;  /* 0x0000000bad2b7212 */ /* 0x000fe200078efcff */
[C---:B------:R-:W-:Y:S01]  /*5580*/  IMAD.WIDE.U32 R10, R149.reuse, 0x8, R8 ;  /* 0x00000008950a7825 */ /* 0x040fe200078e0008 */
[----:B------:R2:W-:Y:S05]  /*5590*/  STG.E.64 desc[UR8][R44.64], R40 ;  /* 0x000000282c007986 */ /* 0x0005ea000c101b08 */
[----:B------:R-:W-:Y:S01]  /*55a0*/  F2F.BF16.F32 R168, R150 ;  /* 0x0000009600a87304 */ /* 0x000fe20000202000 */
[----:B------:R-:W4:Y:S01]  /*55b0*/  LDG.E.64 R10, desc[UR8][R10.64] ;  /* 0x000000080a0a7981 */ /* 0x000f22000c1e1b00 */
[----:B-1----:R-:W-:Y:S01]  /*55c0*/  PRMT R151, R146, 0x5410, R151 ;  /* 0x0000541092977816 */ /* 0x002fe20000000097 */
[----:B0-----:R-:W-:-:S05]  /*55d0*/  IMAD.WIDE.U32 R48, R149, 0x8, R6 ;  /* 0x0000000895307825 */ /* 0x001fca00078e0006 */
[----:B------:R-:W0:Y:S01]  /*55e0*/  F2F.BF16.F32 R169, R169 ;  /* 0x000000a900a97304 */ /* 0x000e220000202000 */
[----:B--2---:R-:W-:-:S07]  /*55f0*/  IMAD.WIDE.U32 R44, R46, 0x10000, RZ ;  /* 0x000100002e2c7825 */ /* 0x004fce00078e00ff */
[----:B------:R-:W1:Y:S01]  /*5600*/  F2F.BF16.F32 R167, R167 ;  /* 0x000000a700a77304 */ /* 0x000e620000202000 */
[----:B------:R-:W-:Y:S01]  /*5610*/  IMAD.WIDE.U32 R148, R147, 0x8, R8 ;  /* 0x0000000893947825 */ /* 0x000fe200078e0008 */
[----:B------:R-:W-:Y:S02]  /*5620*/  LOP3.LUT R45, R151, R45, RZ, 0xfc, !PT ;  /* 0x0000002d972d7212 */ /* 0x000fe400078efcff */
[----:B------:R-:W-:Y:S01]  /*5630*/  LOP3.LUT R44, R44, R47, RZ, 0xfc, !PT ;  /* 0x0000002f2c2c7212 */ /* 0x000fe200078efcff */
[----:B------:R-:W-:Y:S01]  /*5640*/  IMAD.WIDE.U32 R146, R147, 0x8, R6 ;  /* 0x0000000893927825 */ /* 0x000fe200078e0006 */
[----:B------:R2:W-:Y:S01]  /*5650*/  STG.E.64 desc[UR8][R48.64], R42 ;  /* 0x0000002a30007986 */ /* 0x0005e2000c101b08 */
[----:B0-----:R-:W-:Y:S02]  /*5660*/  PRMT R169, R169, 0x5410, R170 ;  /* 0x00005410a9a97816 */ /* 0x001fe400000000aa */
[--C-:B------:R-:W-:Y:S01]  /*5670*/  IMAD.WIDE.U32 R150, R143, 0x8, R8.reuse ;  /* 0x000000088f967825 */ /* 0x100fe200078e0008 */
[----:B------:R-:W5:Y:S03]  /*5680*/  LDG.E.64 R40, desc[UR8][R148.64] ;  /* 0x0000000894287981 */ /* 0x000f66000c1e1b00 */
[----:B------:R-:W-:Y:S01]  /*5690*/  IMAD.WIDE.U32 R46, R168, 0x10000, RZ ;  /* 0x00010000a82e7825 */ /* 0x000fe200078e00ff */
[----:B------:R0:W-:Y:S03]  /*56a0*/  STG.E.64 desc[UR8][R146.64], R44 ;  /* 0x0000002c92007986 */ /* 0x0001e6000c101b08 */
[----:B------:R-:W-:Y:S01]  /*56b0*/  IMAD.WIDE.U32 R8, R133, 0x8, R8 ;  /* 0x0000000885087825 */ /* 0x000fe200078e0008 */
[----:B------:R-:W-:Y:S01]  /*56c0*/  LOP3.LUT R47, R169, R47, RZ, 0xfc, !PT ;  /* 0x0000002fa92f7212 */ /* 0x000fe200078efcff */
[----:B--2---:R-:W2:Y:S01]  /*56d0*/  LDG.E.64 R42, desc[UR8][R150.64] ;  /* 0x00000008962a7981 */ /* 0x004ea2000c1e1b00 */
[----:B-1----:R-:W-:Y:S01]  /*56e0*/  LOP3.LUT R46, R46, R167, RZ, 0xfc, !PT ;  /* 0x000000a72e2e7212 */ /* 0x002fe200078efcff */
[----:B------:R-:W-:-:S05]  /*56f0*/  IMAD.WIDE.U32 R48, R143, 0x8, R6 ;  /* 0x000000088f307825 */ /* 0x000fca00078e0006 */
[----:B------:R1:W-:Y:S04]  /*5700*/  STG.E.64 desc[UR8][R48.64], R46 ;  /* 0x0000002e30007986 */ /* 0x0003e8000c101b08 */
[----:B------:R-:W2:Y:S01]  /*5710*/  LDG.E.64 R8, desc[UR8][R8.64] ;  /* 0x0000000808087981 */ /* 0x000ea2000c1e1b00 */
[----:B------:R-:W-:Y:S01]  /*5720*/  MOV R143, R39 ;  /* 0x00000027008f7202 */ /* 0x000fe20000000f00 */
[----:B------:R-:W-:-:S03]  /*5730*/  FFMA.FTZ R136, R144, R136, R145 ;  /* 0x0000008890887223 */ /* 0x000fc60000010091 */
[----:B0-----:R-:W-:Y:S01]  /*5740*/  SHF.L.U32 R45, R143, 0x10, RZ ;  /* 0x000000108f2d7819 */ /* 0x001fe200000006ff */
[----:B------:R-:W-:Y:S01]  /*5750*/  FADD.FTZ R136, -R136, R135 ;  /* 0x0000008788887221 */ /* 0x000fe20000010100 */
[----:B------:R-:W-:Y:S01]  /*5760*/  SHF.R.U32.HI R44, RZ, 0x10, R39 ;  /* 0x00000010ff2c7819 */ /* 0x000fe20000011627 */
[----:B------:R-:W-:Y:S02]  /*5770*/  FFMA.FTZ R142, R144, R142, R145 ;  /* 0x0000008e908e7223 */ /* 0x000fe40000010091 */
[----:B------:R-:W-:Y:S01]  /*5780*/  FFMA.FTZ R45, R134, R136, R45 ;  /* 0x00000088862d7223 */ /* 0x000fe2000001002d */
[----:B-1----:R-:W-:Y:S01]  /*5790*/  SHF.L.U32 R47, R44, 0x10, RZ ;  /* 0x000000102c2f7819 */ /* 0x002fe200000006ff */
[----:B------:R-:W-:Y:S02]  /*57a0*/  FADD.FTZ R142, -R142, R137 ;  /* 0x000000898e8e7221 */ /* 0x000fe40000010100 */
[----:B------:R-:W-:Y:S01]  /*57b0*/  FMUL.FTZ R136, R45, R132 ;  /* 0x000000842d887220 */ /* 0x000fe20000410000 */
[----:B------:R-:W-:Y:S01]  /*57c0*/  SHF.R.U64 R45, R38, 0x10, R39 ;  /* 0x00000010262d7819 */ /* 0x000fe20000001227 */
[----:B------:R-:W-:Y:S01]  /*57d0*/  FFMA.FTZ R141, R144, R141, R145 ;  /* 0x0000008d908d7223 */ /* 0x000fe20000010091 */
[----:B------:R-:W-:-:S02]  /*57e0*/  FFMA.FTZ R47, R134, R142, R47 ;  /* 0x0000008e862f7223 */ /* 0x000fc4000001002f */
[----:B------:R-:W-:Y:S01]  /*57f0*/  SHF.L.U32 R45, R45, 0x10, RZ ;  /* 0x000000102d2d7819 */ /* 0x000fe200000006ff */
[----:B------:R-:W-:Y:S01]  /*5800*/  FADD.FTZ R141, -R141, R138 ;  /* 0x0000008a8d8d7221 */ /* 0x000fe20000010100 */
[----:B------:R-:W-:Y:S01]  /*5810*/  MOV R44, R38 ;  /* 0x00000026002c7202 */ /* 0x000fe20000000f00 */
[----:B------:R-:W-:Y:S01]  /*5820*/  FMUL.FTZ R138, R47, R132 ;  /* 0x000000842f8a7220 */ /* 0x000fe20000410000 */
[----:B------:R-:W-:Y:S01]  /*5830*/  SHF.L.U32 R49, R29, 0x10, RZ ;  /* 0x000000101d317819 */ /* 0x000fe200000006ff */
[----:B------:R-:W-:Y:S01]  /*5840*/  FFMA.FTZ R140, R144, R140, R145 ;  /* 0x0000008c908c7223 */ /* 0x000fe20000010091 */
[----:B------:R-:W-:Y:S01]  /*5850*/  SHF.L.U32 R137, R113, 0x10, RZ ;  /* 0x0000001071897819 */ /* 0x000fe200000006ff */
[----:B------:R-:W-:Y:S01]  /*5860*/  FFMA.FTZ R47, R134, R141, R45 ;  /* 0x0000008d862f7223 */ /* 0x000fe2000001002d */
[----:B------:R-:W-:Y:S01]  /*5870*/  SHF.L.U32 R45, R44, 0x10, RZ ;  /* 0x000000102c2d7819 */ /* 0x000fe200000006ff */
[----:B------:R-:W-:Y:S01]  /*5880*/  FADD.FTZ R139, -R140, R139 ;  /* 0x0000008b8c8b7221 */ /* 0x000fe20000010100 */
[----:B------:R-:W-:Y:S01]  /*5890*/  SHF.L.U32 R44, R112, 0x10, RZ ;  /* 0x00000010702c7819 */ /* 0x000fe200000006ff */
[----:B------:R-:W-:Y:S01]  /*58a0*/  FMUL.FTZ R46, R49, R136 ;  /* 0x00000088312e7220 */ /* 0x000fe20000410000 */
[----:B------:R-:W-:Y:S01]  /*58b0*/  FMUL.FTZ R137, R137, R138 ;  /* 0x0000008a89897220 */ /* 0x000fe20000410000 */
[----:B------:R-:W-:Y:S01]  /*58c0*/  FMUL.FTZ R141, R47, R132 ;  /* 0x000000842f8d7220 */ /* 0x000fe20000410000 */
[----:B------:R-:W-:Y:S01]  /*58d0*/  FFMA.FTZ R45, R134, R139, R45 ;  /* 0x0000008b862d7223 */ /* 0x000fe2000001002d */
[----:B------:R0:W-:Y:S02]  /*58e0*/  F2F.BF16.F32 R135, R46 ;  /* 0x0000002e00877304 */ /* 0x0001e40000202000 */
[----:B------:R-:W-:-:S06]  /*58f0*/  FMUL.FTZ R134, R44, R141 ;  /* 0x0000008d2c867220 */ /* 0x000fcc0000410000 */
[----:B------:R-:W1:Y:S01]  /*5900*/  F2F.BF16.F32 R140, R137 ;  /* 0x00000089008c7304 */ /* 0x000e620000202000 */
[----:B------:R-:W-:Y:S01]  /*5910*/  SHF.L.U32 R47, R28, 0x10, RZ ;  /* 0x000000101c2f7819 */ /* 0x000fe200000006ff */
[----:B------:R-:W-:-:S06]  /*5920*/  FMUL.FTZ R48, R45, R132 ;  /* 0x000000842d307220 */ /* 0x000fcc0000410000 */
[----:B------:R-:W1:Y:S01]  /*5930*/  F2F.BF16.F32 R44, R134 ;  /* 0x00000086002c7304 */ /* 0x000e620000202000 */
[----:B0-----:R-:W-:Y:S01]  /*5940*/  FMUL.FTZ R46, R47, R48 ;  /* 0x000000302f2e7220 */ /* 0x001fe20000410000 */
[----:B-1----:R-:W-:-:S06]  /*5950*/  PRMT R139, R135, 0x5410, R140 ;  /* 0x00005410878b7816 */ /* 0x002fcc000000008c */
[----:B------:R-:W0:Y:S01]  /*5960*/  F2F.BF16.F32 R49, R46 ;  /* 0x0000002e00317304 */ /* 0x000e220000202000 */
[----:B------:R-:W-:-:S04]  /*5970*/  IMAD.WIDE.U32 R44, R44, 0x10000, RZ ;  /* 0x000100002c2c7825 */ /* 0x000fc800078e00ff */
[----:B------:R-:W-:Y:S01]  /*5980*/  IMAD.WIDE.U32 R6, R133, 0x8, R6 ;  /* 0x0000000885067825 */ /* 0x000fe200078e0006 */
[--C-:B---3--:R-:W-:Y:S02]  /*5990*/  SHF.R.U32.HI R47, RZ, 0x10, R5.reuse ;  /* 0x00000010ff2f7819 */ /* 0x108fe40000011605 */
[----:B------:R-:W-:Y:S02]  /*59a0*/  SHF.R.U64 R140, R4, 0x10, R5 ;  /* 0x00000010048c7819 */ /* 0x000fe40000001205 */
[----:B------:R-:W-:Y:S02]  /*59b0*/  SHF.L.U32 R137, R47, 0x10, RZ ;  /* 0x000000102f897819 */ /* 0x000fe400000006ff */
[----:B------:R-:W-:Y:S02]  /*59c0*/  SHF.L.U32 R47, R140, 0x10, RZ ;  /* 0x000000108c2f7819 */ /* 0x000fe400000006ff */
[----:B------:R-:W-:Y:S01]  /*59d0*/  SHF.L.U32 R135, R5, 0x10, RZ ;  /* 0x0000001005877819 */ /* 0x000fe200000006ff */
[----:B------:R-:W-:Y:S01]  /*59e0*/  FMUL.FTZ R137, R0, R137 ;  /* 0x0000008900897220 */ /* 0x000fe20000410000 */
[----:B----4-:R-:W-:Y:S01]  /*59f0*/  SHF.R.U32.HI R0, RZ, 0x10, R11 ;  /* 0x00000010ff007819 */ /* 0x010fe2000001160b */
[----:B------:R-:W-:Y:S01]  /*5a00*/  FMUL.FTZ R156, R156, R47 ;  /* 0x0000002f9c9c7220 */ /* 0x000fe20000410000 */
[----:B------:R-:W-:-:S02]  /*5a10*/  LOP3.LUT R5, R139, R45, RZ, 0xfc, !PT ;  /* 0x0000002d8b057212 */ /* 0x000fc400078efcff */
[C---:B------:R-:W-:Y:S02]  /*5a20*/  SHF.L.U32 R45, R10.reuse, 0x10, RZ ;  /* 0x000000100a2d7819 */ /* 0x040fe400000006ff */
[----:B------:R-:W-:Y:S02]  /*5a30*/  SHF.L.U32 R47, R11, 0x10, RZ ;  /* 0x000000100b2f7819 */ /* 0x000fe400000006ff */
[----:B------:R-:W-:Y:S02]  /*5a40*/  SHF.R.U64 R10, R10, 0x10, R11 ;  /* 0x000000100a0a7819 */ /* 0x000fe4000000120b */
[----:B------:R-:W-:Y:S01]  /*5a50*/  SHF.L.U32 R11, R0, 0x10, RZ ;  /* 0x00000010000b7819 */ /* 0x000fe200000006ff */
[----:B------:R-:W-:Y:S01]  /*5a60*/  FMUL.FTZ R135, R154, R135 ;  /* 0x000000879a877220 */ /* 0x000fe20000410000 */
[----:B------:R-:W-:Y:S01]  /*5a70*/  SHF.L.U32 R0, R10, 0x10, RZ ;  /* 0x000000100a007819 */ /* 0x000fe200000006ff */
[----:B------:R-:W-:Y:S01]  /*5a80*/  FMUL.FTZ R154, R158, R47 ;  /* 0x0000002f9e9a7220 */ /* 0x000fe20000410000 */
[----:B------:R-:W-:Y:S01]  /*5a90*/  SHF.L.U32 R132, R4, 0x10, RZ ;  /* 0x0000001004847819 */ /* 0x000fe200000006ff */
[----:B------:R-:W-:Y:S01]  /*5aa0*/  FMUL.FTZ R47, R152, R11 ;  /* 0x0000000b982f7220 */ /* 0x000fe20000410000 */
[----:B0-----:R-:W-:Y:S01]  /*5ab0*/  LOP3.LUT R4, R44, R49, RZ, 0xfc, !PT ;  /* 0x000000312c047212 */ /* 0x001fe200078efcff */
[----:B------:R-:W-:Y:S01]  /*5ac0*/  FMUL.FTZ R157, R157, R0 ;  /* 0x000000009d9d7220 */ /* 0x000fe20000410000 */
[----:B-----5:R-:W-:-:S02]  /*5ad0*/  SHF.L.U32 R10, R41, 0x10, RZ ;  /* 0x00000010290a7819 */ /* 0x020fc400000006ff */
[C---:B------:R-:W-:Y:S01]  /*5ae0*/  SHF.L.U32 R46, R40.reuse, 0x10, RZ ;  /* 0x00000010282e7819 */ /* 0x040fe200000006ff */
[----:B------:R0:W-:Y:S01]  /*5af0*/  STG.E.64 desc[UR8][R6.64], R4 ;  /* 0x0000000406007986 */ /* 0x0001e2000c101b08 */
[--C-:B------:R-:W-:Y:S01]  /*5b00*/  SHF.R.U32.HI R44, RZ, 0x10, R41.reuse ;  /* 0x00000010ff2c7819 */ /* 0x100fe20000011629 */
[----:B------:R-:W-:Y:S01]  /*5b10*/  FMUL.FTZ R0, R161, R10 ;  /* 0x0000000aa1007220 */ /* 0x000fe20000410000 */
[----:B------:R-:W-:Y:S02]  /*5b20*/  SHF.R.U64 R40, R40, 0x10, R41 ;  /* 0x0000001028287819 */ /* 0x000fe40000001229 */
[----:B--2---:R-:W-:Y:S02]  /*5b30*/  SHF.L.U32 R11, R42, 0x10, RZ ;  /* 0x000000102a0b7819 */ /* 0x004fe400000006ff */
[----:B------:R-:W-:Y:S02]  /*5b40*/  SHF.L.U32 R10, R43, 0x10, RZ ;  /* 0x000000102b0a7819 */ /* 0x000fe400000006ff */
[--C-:B------:R-:W-:Y:S01]  /*5b50*/  SHF.R.U32.HI R41, RZ, 0x10, R43.reuse ;  /* 0x00000010ff297819 */ /* 0x100fe2000001162b */
[----:B------:R-:W-:Y:S01]  /*5b60*/  FMUL.FTZ R166, R166, R11 ;  /* 0x0000000ba6a67220 */ /* 0x000fe20000410000 */
[----:B------:R-:W-:Y:S01]  /*5b70*/  SHF.R.U64 R43, R42, 0x10, R43 ;  /* 0x000000102a2b7819 */ /* 0x000fe2000000122b */
[----:B------:R-:W-:Y:S01]  /*5b80*/  FMUL.FTZ R42, R165, R10 ;  /* 0x0000000aa52a7220 */ /* 0x000fe20000410000 */
[----:B------:R-:W-:-:S02]  /*5b90*/  SHF.R.U32.HI R11, RZ, 0x10, R9 ;  /* 0x00000010ff0b7819 */ /* 0x000fc40000011609 */
[C---:B0-----:R-:W-:Y:S02]  /*5ba0*/  SHF.R.U64 R4, R8.reuse, 0x10, R9 ;  /* 0x0000001008047819 */ /* 0x041fe40000001209 */
        /* <DEDUP_REMOVED lines=20> */
.L_x_253:
[----:B------:R-:W-:Y:S01]  /*5cf0*/  MOV R4, R31 ;  /* 0x0000001f00047202 */ /* 0x000fe20000000f00 */
[C-C-:B------:R-:W-:Y:S01]  /*5d00*/  FFMA.FTZ R5, R144.reuse, R178, R145.reuse ;  /* 0x000000b290057223 */ /* 0x140fe20000010091 */
[C-C-:B------:R-:W-:Y:S01]  /*5d10*/  FFMA.FTZ R184, R144.reuse, R184, R145.reuse ;  /* 0x000000b890b87223 */ /* 0x140fe20000010091 */
[----:B------:R-:W-:Y:S01]  /*5d20*/  FFMA.FTZ R0, R144, R0, R145 ;  /* 0x0000000090007223 */ /* 0x000fe20000010091 */
[----:B------:R-:W-:Y:S01]  /*5d30*/  SHF.L.U32 R7, R4, 0x10, RZ ;  /* 0x0000001004077819 */ /* 0x000fe200000006ff */
[----:B------:R-:W-:Y:S01]  /*5d40*/  FADD.FTZ R5, -R5, R158 ;  /* 0x0000009e05057221 */ /* 0x000fe20000010100 */
[----:B------:R-:W-:Y:S01]  /*5d50*/  SHF.R.U32.HI R4, RZ, 0x10, R31 ;  /* 0x00000010ff047819 */ /* 0x000fe2000001161f */
[----:B------:R-:W-:Y:S01]  /*5d60*/  FADD.FTZ R181, -R184, R181 ;  /* 0x000000b5b8b57221 */ /* 0x000fe20000010100 */
[----:B------:R-:W-:Y:S01]  /*5d70*/  FADD.FTZ R159, -R0, R159 ;  /* 0x0000009f009f7221 */ /* 0x000fe20000010100 */
[----:B------:R-:W-:Y:S01]  /*5d80*/  FFMA.FTZ R161, R134, R5, R7 ;  /* 0x0000000586a17223 */ /* 0x000fe20000010007 */
[----:B------:R-:W-:Y:S01]  /*5d90*/  SHF.L.U32 R7, R4, 0x10, RZ ;  /* 0x0000001004077819 */ /* 0x000fe200000006ff */
[C-C-:B------:R-:W-:Y:S01]  /*5da0*/  FFMA.FTZ R180, R144.reuse, R180, R145.reuse ;  /* 0x000000b490b47223 */ /* 0x140fe20000010091 */
[----:B------:R-:W-:Y:S01]  /*5db0*/  MOV R5, R30 ;  /* 0x0000001e00057202 */ /* 0x000fe20000000f00 */
[----:B------:R-:W-:Y:S01]  /*5dc0*/  FFMA.FTZ R190, R144, R190, R145 ;  /* 0x000000be90be7223 */ /* 0x000fe20000010091 */
[----:B------:R-:W-:Y:S01]  /*5dd0*/  SHF.R.U64 R0, R30, 0x10, R31 ;  /* 0x000000101e007819 */ /* 0x000fe2000000121f */
[----:B------:R-:W-:Y:S01]  /*5de0*/  FFMA.FTZ R181, R134, R181, R7 ;  /* 0x000000b586b57223 */ /* 0x000fe20000010007 */
[----:B------:R-:W-:Y:S01]  /*5df0*/  SHF.L.U32 R7, R5, 0x10, RZ ;  /* 0x0000001005077819 */ /* 0x000fe200000006ff */
[----:B------:R-:W-:Y:S01]  /*5e00*/  FADD.FTZ R175, -R180, R175 ;  /* 0x000000afb4af7221 */ /* 0x000fe20000010100 */
[----:B------:R-:W-:Y:S01]  /*5e10*/  FADD.FTZ R179, -R190, R179 ;  /* 0x000000b3beb37221 */ /* 0x000fe20000010100 */
[C-C-:B------:R-:W-:Y:S01]  /*5e20*/  FFMA.FTZ R182, R144.reuse, R182, R145.reuse ;  /* 0x000000b690b67223 */ /* 0x140fe20000010091 */
[----:B------:R-:W-:Y:S01]  /*5e30*/  FFMA.FTZ R47, R144, R150, R145 ;  /* 0x00000096902f7223 */ /* 0x000fe20000010091 */
[----:B------:R-:W-:Y:S01]  /*5e40*/  FFMA.FTZ R159, R134, R159, R7 ;  /* 0x0000009f869f7223 */ /* 0x000fe20000010007 */
[----:B------:R-:W-:Y:S01]  /*5e50*/  SHF.L.U32 R7, R0, 0x10, RZ ;  /* 0x0000001000077819 */ /* 0x000fe200000006ff */
[----:B------:R-:W-:Y:S01]  /*5e60*/  FADD.FTZ R165, -R182, R165 ;  /* 0x000000a5b6a57221 */ /* 0x000fe20000010100 */
[----:B------:R-:W-:Y:S01]  /*5e70*/  MOV R0, R33 ;  /* 0x0000002100007202 */ /* 0x000fe20000000f00 */
[----:B------:R-:W-:Y:S01]  /*5e80*/  FADD.FTZ R47, -R47, R46 ;  /* 0x0000002e2f2f7221 */ /* 0x000fe20000010100 */
[----:B------:R-:W-:Y:S01]  /*5e90*/  FFMA.FTZ R188, R144, R188, R145 ;  /* 0x000000bc90bc7223 */ /* 0x000fe20000010091 */
[----:B------:R-:W-:Y:S01]  /*5ea0*/  FFMA.FTZ R163, R134, R175, R7 ;  /* 0x000000af86a37223 */ /* 0x000fe20000010007 */
[----:B------:R-:W-:Y:S01]  /*5eb0*/  SHF.L.U32 R7, R0, 0x10, RZ ;  /* 0x0000001000077819 */ /* 0x000fe200000006ff */
[----:B------:R-:W-:Y:S01]  /*5ec0*/  FFMA.FTZ R155, R144, R146, R145 ;  /* 0x00000092909b7223 */ /* 0x000fe20000010091 */
[----:B------:R-:W-:Y:S01]  /*5ed0*/  SHF.R.U32.HI R0, RZ, 0x10, R33 ;  /* 0x00000010ff007819 */ /* 0x000fe20000011621 */
[----:B------:R-:W-:Y:S01]  /*5ee0*/  FADD.FTZ R177, -R188, R177 ;  /* 0x000000b1bcb17221 */ /* 0x000fe20000010100 */
[--C-:B------:R-:W-:Y:S01]  /*5ef0*/  FFMA.FTZ R44, R144, R44, R145.reuse ;  /* 0x0000002c902c7223 */ /* 0x100fe20000010091 */
[----:B------:R-:W-:Y:S01]  /*5f00*/  FADD.FTZ R155, -R155, R42 ;  /* 0x0000002a9b9b7221 */ /* 0x000fe20000010100 */
[----:B------:R-:W-:Y:S01]  /*5f10*/  SHF.L.U32 R43, R0, 0x10, RZ ;  /* 0x00000010002b7819 */ /* 0x000fe200000006ff */
[----:B------:R-:W-:Y:S01]  /*5f20*/  FFMA.FTZ R11, R144, R164, R145 ;  /* 0x000000a4900b7223 */ /* 0x000fe20000010091 */
[----:B------:R-:W-:Y:S01]  /*5f30*/  MOV R0, R32 ;  /* 0x0000002000007202 */ /* 0x000fe20000000f00 */
[----:B------:R-:W-:Y:S01]  /*5f40*/  FADD.FTZ R175, -R44, R41 ;  /* 0x000000292caf7221 */ /* 0x000fe20000010100 */
[----:B------:R-:W-:Y:S01]  /*5f50*/  SHF.R.U32.HI R42, RZ, 0x10, R37 ;  /* 0x00000010ff2a7819 */ /* 0x000fe20000011625 */
[----:B------:R-:W-:Y:S01]  /*5f60*/  FFMA.FTZ R189, R134, R179, R43 ;  /* 0x000000b386bd7223 */ /* 0x000fe2000001002b */
[----:B------:R-:W-:Y:S01]  /*5f70*/  SHF.L.U32 R43, R0, 0x10, RZ ;  /* 0x00000010002b7819 */ /* 0x000fe200000006ff */
[-C--:B------:R-:W-:Y:S01]  /*5f80*/  FMUL.FTZ R164, R181, R132.reuse ;  /* 0x00000084b5a47220 */ /* 0x080fe20000410000 */
[----:B------:R-:W-:Y:S01]  /*5f90*/  SHF.R.U64 R0, R32, 0x10, R33 ;  /* 0x0000001020007819 */ /* 0x000fe20000001221 */
[----:B------:R-:W-:Y:S01]  /*5fa0*/  FADD.FTZ R11, -R11, R152 ;  /* 0x000000980b0b7221 */ /* 0x000fe20000010100 */
[----:B------:R-:W-:Y:S01]  /*5fb0*/  SHF.L.U32 R41, R21, 0x10, RZ ;  /* 0x0000001015297819 */ /* 0x000fe200000006ff */
[----:B------:R-:W-:Y:S01]  /*5fc0*/  FMUL.FTZ R166, R161, R132 ;  /* 0x00000084a1a67220 */ /* 0x000fe20000410000 */
[----:B------:R-:W-:Y:S01]  /*5fd0*/  SHF.L.U32 R45, R0, 0x10, RZ ;  /* 0x00000010002d7819 */ /* 0x000fe200000006ff */
[----:B------:R-:W-:Y:S01]  /*5fe0*/  F2F.BF16.F32 R9, R159 ;  /* 0x0000009f00097304 */ /* 0x000fe20000202000 */
[----:B------:R-:W-:Y:S01]  /*5ff0*/  MOV R0, R35 ;  /* 0x0000002300007202 */ /* 0x000fe20000000f00 */
[----:B------:R-:W-:Y:S01]  /*6000*/  FFMA.FTZ R187, R134, R11, R7 ;  /* 0x0000000b86bb7223 */ /* 0x000fe20000010007 */
[----:B------:R-:W-:Y:S01]  /*6010*/  FFMA.FTZ R186, R144, R186, R145 ;  /* 0x000000ba90ba7223 */ /* 0x000fe20000010091 */
[----:B------:R-:W-:Y:S01]  /*6020*/  FFMA.FTZ R185, R134, R165, R45 ;  /* 0x000000a586b97223 */ /* 0x000fe2000001002d */
[----:B------:R-:W-:Y:S01]  /*6030*/  SHF.L.U32 R45, R0, 0x10, RZ ;  /* 0x00000010002d7819 */ /* 0x000fe200000006ff */
[----:B------:R-:W-:Y:S01]  /*6040*/  FMUL.FTZ R41, R41, R166 ;  /* 0x000000a629297220 */ /* 0x000fe20000410000 */
[----:B------:R-:W-:Y:S01]  /*6050*/  SHF.R.U32.HI R0, RZ, 0x10, R35 ;  /* 0x00000010ff007819 */ /* 0x000fe20000011623 */
[----:B------:R0:W-:Y:S01]  /*6060*/  F2F.BF16.F32 R6, R163 ;  /* 0x000000a300067304 */ /* 0x0001e20000202000 */
[----:B------:R-:W-:Y:S01]  /*6070*/  SHF.L.U32 R44, R120, 0x10, RZ ;  /* 0x00000010782c7819 */ /* 0x000fe200000006ff */
[----:B------:R-:W-:Y:S01]  /*6080*/  FFMA.FTZ R191, R134, R47, R45 ;  /* 0x0000002f86bf7223 */ /* 0x000fe2000001002d */
[----:B------:R-:W-:Y:S01]  /*6090*/  SHF.L.U32 R47, R0, 0x10, RZ ;  /* 0x00000010002f7819 */ /* 0x000fe200000006ff */
[C-C-:B------:R-:W-:Y:S01]  /*60a0*/  FFMA.FTZ R45, R144.reuse, R154, R145.reuse ;  /* 0x0000009a902d7223 */ /* 0x140fe20000010091 */
[----:B------:R-:W-:Y:S01]  /*60b0*/  MOV R0, R34 ;  /* 0x0000002200007202 */ /* 0x000fe20000000f00 */
[----:B------:R-:W-:Y:S01]  /*60c0*/  FFMA.FTZ R11, R144, R160, R145 ;  /* 0x000000a0900b7223 */ /* 0x000fe20000010091 */
[-C--:B------:R-:W-:Y:S01]  /*60d0*/  FMUL.FTZ R158, R189, R132.reuse ;  /* 0x00000084bd9e7220 */ /* 0x080fe20000410000 */
[----:B------:R-:W-:Y:S01]  /*60e0*/  FFMA.FTZ R193, R134, R177, R47 ;  /* 0x000000b186c17223 */ /* 0x000fe2000001002f */
[----:B------:R-:W-:Y:S01]  /*60f0*/  SHF.L.U32 R47, R0, 0x10, RZ ;  /* 0x00000010002f7819 */ /* 0x000fe200000006ff */
[----:B------:R-:W-:Y:S01]  /*6100*/  FADD.FTZ R45, -R45, R48 ;  /* 0x000000302d2d7221 */ /* 0x000fe20000010100 */
[----:B------:R-:W-:Y:S01]  /*6110*/  SHF.R.U64 R0, R34, 0x10, R35 ;  /* 0x0000001022007819 */ /* 0x000fe20000001223 */
[----:B------:R1:W-:Y:S01]  /*6120*/  F2F.BF16.F32 R4, R161 ;  /* 0x000000a100047304 */ /* 0x0003e20000202000 */
[----:B0-----:R-:W-:Y:S01]  /*6130*/  FMUL.FTZ R163, R163, R132 ;  /* 0x00000084a3a37220 */ /* 0x001fe20000410000 */
[----:B------:R-:W-:Y:S01]  /*6140*/  FFMA.FTZ R47, R134, R45, R47 ;  /* 0x0000002d862f7223 */ /* 0x000fe2000001002f */
[----:B------:R-:W-:Y:S01]  /*6150*/  SHF.L.U32 R45, R0, 0x10, RZ ;  /* 0x00000010002d7819 */ /* 0x000fe200000006ff */
[----:B------:R-:W-:Y:S01]  /*6160*/  FADD.FTZ R151, -R186, R173 ;  /* 0x000000adba977221 */ /* 0x000fe20000010100 */
[----:B------:R-:W-:Y:S01]  /*6170*/  MOV R0, R37 ;  /* 0x0000002500007202 */ /* 0x000fe20000000f00 */
[----:B------:R-:W-:Y:S01]  /*6180*/  FADD.FTZ R11, -R11, R148 ;  /* 0x000000940b0b7221 */ /* 0x000fe20000010100 */
[----:B------:R-:W-:Y:S01]  /*6190*/  FMUL.FTZ R44, R44, R163 ;  /* 0x000000a32c2c7220 */ /* 0x000fe20000410000 */
[----:B------:R-:W-:Y:S01]  /*61a0*/  F2F.BF16.F32 R5, R181 ;  /* 0x000000b500057304 */ /* 0x000fe20000202000 */
[----:B------:R-:W-:Y:S01]  /*61b0*/  SHF.L.U32 R165, R0, 0x10, RZ ;  /* 0x0000001000a57819 */ /* 0x000fe200000006ff */
[----:B------:R-:W-:Y:S01]  /*61c0*/  FFMA.FTZ R0, R144, R183, R145 ;  /* 0x000000b790007223 */ /* 0x000fe20000010091 */
[----:B------:R-:W-:Y:S01]  /*61d0*/  SHF.R.U64 R154, R36, 0x10, R37 ;  /* 0x00000010249a7819 */ /* 0x000fe20000001225 */
[C---:B------:R-:W-:Y:S01]  /*61e0*/  FFMA.FTZ R151, R134.reuse, R151, R45 ;  /* 0x0000009786977223 */ /* 0x040fe2000001002d */
[C---:B------:R-:W-:Y:S01]  /*61f0*/  FFMA.FTZ R43, R134.reuse, R11, R43 ;  /* 0x0000000b862b7223 */ /* 0x040fe2000001002b */
[----:B------:R-:W-:Y:S01]  /*6200*/  FFMA.FTZ R155, R134, R155, R165 ;  /* 0x0000009b869b7223 */ /* 0x000fe200000100a5 */
[----:B------:R-:W-:Y:S01]  /*6210*/  SHF.L.U32 R165, R42, 0x10, RZ ;  /* 0x000000102aa57819 */ /* 0x000fe200000006ff */
[----:B------:R-:W-:Y:S01]  /*6220*/  FADD.FTZ R169, -R0, R167 ;  /* 0x000000a700a97221 */ /* 0x000fe20000010100 */
[----:B------:R-:W-:Y:S01]  /*6230*/  MOV R0, R36 ;  /* 0x0000002400007202 */ /* 0x000fe20000000f00 */
[----:B------:R0:W-:Y:S01]  /*6240*/  F2F.BF16.F32 R146, R41 ;  /* 0x0000002900927304 */ /* 0x0001e20000202000 */
[----:B------:R-:W-:Y:S01]  /*6250*/  SHF.L.U32 R167, R154, 0x10, RZ ;  /* 0x000000109aa77819 */ /* 0x000fe200000006ff */
[----:B------:R-:W-:Y:S01]  /*6260*/  FFMA.FTZ R169, R134, R169, R165 ;  /* 0x000000a986a97223 */ /* 0x000fe200000100a5 */
[----:B------:R-:W-:Y:S01]  /*6270*/  SHF.L.U32 R165, R0, 0x10, RZ ;  /* 0x0000001000a57819 */ /* 0x000fe200000006ff */
[-C--:B-1----:R-:W-:Y:S01]  /*6280*/  FMUL.FTZ R161, R187, R132.reuse ;  /* 0x00000084bba17220 */ /* 0x082fe20000410000 */
[----:B------:R-:W-:Y:S01]  /*6290*/  SHF.L.U32 R0, R20, 0x10, RZ ;  /* 0x0000001014007819 */ /* 0x000fe200000006ff */
[----:B------:R-:W-:Y:S01]  /*62a0*/  FMUL.FTZ R160, R193, R132 ;  /* 0x00000084c1a07220 */ /* 0x000fe20000410000 */
[----:B------:R-:W-:Y:S01]  /*62b0*/  SHF.L.U32 R148, R23, 0x10, RZ ;  /* 0x0000001017947819 */ /* 0x000fe200000006ff */
[----:B------:R-:W-:Y:S01]  /*62c0*/  FFMA.FTZ R175, R134, R175, R165 ;  /* 0x000000af86af7223 */ /* 0x000fe200000100a5 */
[----:B------:R-:W-:Y:S01]  /*62d0*/  SHF.L.U32 R165, R121, 0x10, RZ ;  /* 0x0000001079a57819 */ /* 0x000fe200000006ff */
[----:B------:R-:W-:Y:S01]  /*62e0*/  F2F.BF16.F32 R7, R187 ;  /* 0x000000bb00077304 */ /* 0x000fe20000202000 */
[----:B0-----:R-:W-:Y:S01]  /*62f0*/  SHF.L.U32 R41, R118, 0x10, RZ ;  /* 0x0000001076297819 */ /* 0x001fe200000006ff */
[----:B------:R-:W-:Y:S01]  /*6300*/  FMUL.FTZ R148, R148, R161 ;  /* 0x000000a194947220 */ /* 0x000fe20000410000 */
[----:B------:R-:W-:Y:S01]  /*6310*/  SHF.L.U32 R181, R22, 0x10, RZ ;  /* 0x0000001016b57819 */ /* 0x000fe200000006ff */
[----:B------:R-:W-:Y:S01]  /*6320*/  FMUL.FTZ R48, R165, R164 ;  /* 0x000000a4a5307220 */ /* 0x000fe20000410000 */
[-C--:B------:R-:W-:Y:S01]  /*6330*/  FMUL.FTZ R165, R159, R132.reuse ;  /* 0x000000849fa57220 */ /* 0x080fe20000410000 */
[----:B------:R-:W-:Y:S01]  /*6340*/  SHF.L.U32 R159, R119, 0x10, RZ ;  /* 0x00000010779f7819 */ /* 0x000fe200000006ff */
[----:B------:R-:W-:Y:S01]  /*6350*/  FMUL.FTZ R168, R47, R132 ;  /* 0x000000842fa87220 */ /* 0x000fe20000410000 */
[----:B------:R-:W-:Y:S01]  /*6360*/  F2F.BF16.F32 R10, R189 ;  /* 0x000000bd000a7304 */ /* 0x000fe20000202000 */
[----:B------:R-:W-:Y:S01]  /*6370*/  FMUL.FTZ R0, R0, R165 ;  /* 0x000000a500007220 */ /* 0x000fe20000410000 */
[----:B------:R-:W-:Y:S01]  /*6380*/  SHF.L.U32 R154, R27, 0x10, RZ ;  /* 0x000000101b9a7819 */ /* 0x000fe200000006ff */
[----:B------:R-:W-:Y:S01]  /*6390*/  FMUL.FTZ R152, R159, R158 ;  /* 0x0000009e9f987220 */ /* 0x000fe20000410000 */
[----:B------:R-:W-:Y:S01]  /*63a0*/  FFMA.FTZ R159, R144, R162, R145 ;  /* 0x000000a2909f7223 */ /* 0x000fe20000010091 */
[-C--:B------:R-:W-:Y:S01]  /*63b0*/  FMUL.FTZ R162, R43, R132.reuse ;  /* 0x000000842ba27220 */ /* 0x080fe20000410000 */
[----:B------:R-:W-:-:S02]  /*63c0*/  FMUL.FTZ R170, R151, R132 ;  /* 0x0000008497aa7220 */ /* 0x000fc40000410000 */
[----:B------:R0:W-:Y:S01]  /*63d0*/  F2F.BF16.F32 R171, R0 ;  /* 0x0000000000ab7304 */ /* 0x0001e20000202000 */
[----:B------:R-:W-:-:S07]  /*63e0*/  FMUL.FTZ R181, R181, R162 ;  /* 0x000000a2b5b57220 */ /* 0x000fce0000410000 */
[----:B------:R-:W-:Y:S01]  /*63f0*/  F2F.BF16.F32 R46, R191 ;  /* 0x000000bf002e7304 */ /* 0x000fe20000202000 */
[----:B0-----:R-:W-:-:S07]  /*6400*/  FMUL.FTZ R0, R185, R132 ;  /* 0x00000084b9007220 */ /* 0x001fce0000410000 */
[----:B------:R-:W0:Y:S08]  /*6410*/  F2F.BF16.F32 R157, R193 ;  /* 0x000000c1009d7304 */ /* 0x000e300000202000 */
[----:B------:R-:W-:Y:S01]  /*6420*/  F2F.BF16.F32 R8, R185 ;  /* 0x000000b900087304 */ /* 0x000fe20000202000 */
[----:B0-----:R-:W-:-:S07]  /*6430*/  PRMT R157, R46, 0x5410, R157 ;  /* 0x000054102e9d7816 */ /* 0x001fce000000009d */
[----:B------:R-:W0:Y:S08]  /*6440*/  F2F.BF16.F32 R179, R48 ;  /* 0x0000003000b37304 */ /* 0x000e300000202000 */
[----:B------:R1:W-:Y:S01]  /*6450*/  F2F.BF16.F32 R48, R44 ;  /* 0x0000002c00307304 */ /* 0x0003e20000202000 */
[----:B0-----:R-:W-:-:S07]  /*6460*/  PRMT R179, R146, 0x5410, R179 ;  /* 0x0000541092b37816 */ /* 0x001fce00000000b3 */
[----:B------:R-:W-:Y:S01]  /*6470*/  F2F.BF16.F32 R177, R155 ;  /* 0x0000009b00b17304 */ /* 0x000fe20000202000 */
[----:B-1----:R-:W-:Y:S01]  /*6480*/  FMUL.FTZ R44, R41, R0 ;  /* 0x00000000292c7220 */ /* 0x002fe20000410000 */
[----:B------:R-:W-:Y:S01]  /*6490*/  FADD.FTZ R41, -R159, R40 ;  /* 0x000000289f297221 */ /* 0x000fe20000010100 */
[----:B------:R-:W-:Y:S01]  /*64a0*/  SHF.L.U32 R40, R25, 0x10, RZ ;  /* 0x0000001019287819 */ /* 0x000fe200000006ff */
[----:B------:R-:W-:Y:S02]  /*64b0*/  FMUL.FTZ R159, R191, R132 ;  /* 0x00000084bf9f7220 */ /* 0x000fe40000410000 */
[----:B------:R-:W-:Y:S01]  /*64c0*/  FFMA.FTZ R187, R134, R41, R167 ;  /* 0x0000002986bb7223 */ /* 0x000fe200000100a7 */
[----:B------:R-:W-:Y:S01]  /*64d0*/  PRMT R167, R4, 0x5410, R5 ;  /* 0x0000541004a77816 */ /* 0x000fe20000000005 */
[----:B------:R-:W0:Y:S01]  /*64e0*/  F2F.BF16.F32 R42, R169 ;  /* 0x000000a9002a7304 */ /* 0x000e220000202000 */
[----:B------:R-:W-:Y:S01]  /*64f0*/  SHF.L.U32 R5, R117, 0x10, RZ ;  /* 0x0000001075057819 */ /* 0x000fe200000006ff */
[----:B------:R-:W-:Y:S01]  /*6500*/  FMUL.FTZ R40, R40, R159 ;  /* 0x0000009f28287220 */ /* 0x000fe20000410000 */
[----:B------:R-:W-:Y:S01]  /*6510*/  PRMT R41, R7, 0x5410, R10 ;  /* 0x0000541007297816 */ /* 0x000fe2000000000a */
[----:B------:R-:W-:-:S04]  /*6520*/  IMAD.WIDE.U32 R6, R6, 0x10000, RZ ;  /* 0x0001000006067825 */ /* 0x000fc800078e00ff */
[----:B------:R-:W-:Y:S01]  /*6530*/  FMUL.FTZ R46, R5, R160 ;  /* 0x000000a0052e7220 */ /* 0x000fe20000410000 */
[----:B------:R-:W1:Y:S01]  /*6540*/  F2F.BF16.F32 R45, R151 ;  /* 0x00000097002d7304 */ /* 0x000e620000202000 */
[----:B------:R-:W-:Y:S01]  /*6550*/  IMAD.WIDE.U32 R4, R8, 0x10000, RZ ;  /* 0x0001000008047825 */ /* 0x000fe200078e00ff */
[----:B0-----:R-:W-:-:S06]  /*6560*/  PRMT R177, R177, 0x5410, R42 ;  /* 0x00005410b1b17816 */ /* 0x001fcc000000002a */
[----:B------:R0:W-:Y:S01]  /*6570*/  F2F.BF16.F32 R11, R43 ;  /* 0x0000002b000b7304 */ /* 0x0001e20000202000 */
[----:B------:R-:W-:Y:S02]  /*6580*/  LOP3.LUT R42, R6, R9, RZ, 0xfc, !PT ;  /* 0x00000009062a7212 */ /* 0x000fe400078efcff */
[----:B------:R-:W2:Y:S05]  /*6590*/  LDC.64 R8, c[0x0][0x390] ;  /* 0x0000e400ff087b82 */ /* 0x000eaa0000000a00 */
[----:B------:R-:W-:Y:S01]  /*65a0*/  F2F.BF16.F32 R49, R47 ;  /* 0x0000002f00317304 */ /* 0x000fe20000202000 */
[----:B0-----:R-:W-:Y:S01]  /*65b0*/  LOP3.LUT R43, R167, R7, RZ, 0xfc, !PT ;  /* 0x00000007a72b7212 */ /* 0x001fe200078efcff */
[----:B-1----:R-:W-:Y:S01]  /*65c0*/  IMAD.WIDE.U32 R6, R45, 0x10000, RZ ;  /* 0x000100002d067825 */ /* 0x002fe200078e00ff */
[----:B------:R-:W-:-:S04]  /*65d0*/  LOP3.LUT R45, R41, R5, RZ, 0xfc, !PT ;  /* 0x00000005292d7212 */ /* 0x000fc800078efcff */
[----:B------:R-:W-:Y:S01]  /*65e0*/  LOP3.LUT R41, R157, R7, RZ, 0xfc, !PT ;  /* 0x000000079d297212 */ /* 0x000fe200078efcff */
[----:B------:R-:W-:Y:S01]  /*65f0*/  F2F.BF16.F32 R150, R148 ;  /* 0x0000009400967304 */ /* 0x000fe20000202000 */
[----:B------:R-:W-:-:S07]  /*6600*/  SHF.L.U32 R157, R116, 0x10, RZ ;  /* 0x00000010749d7819 */ /* 0x000fce00000006ff */
[----:B------:R-:W0:Y:S08]  /*6610*/  F2F.BF16.F32 R183, R152 ;  /* 0x0000009800b77304 */ /* 0x000e300000202000 */
[----:B------:R-:W-:Y:S01]  /*6620*/  F2F.BF16.F32 R181, R181 ;  /* 0x000000b500b57304 */ /* 0x000fe20000202000 */
[----:B------:R-:W-:Y:S01]  /*6630*/  SHF.L.U32 R172, R114, 0x10, RZ ;  /* 0x0000001072ac7819 */ /* 0x000fe200000006ff */
[----:B------:R-:W-:Y:S01]  /*6640*/  FMUL.FTZ R169, R169, R132 ;  /* 0x00000084a9a97220 */ /* 0x000fe20000410000 */
[----:B------:R-:W-:Y:S01]  /*6650*/  FMUL.FTZ R157, R157, R170 ;  /* 0x000000aa9d9d7220 */ /* 0x000fe20000410000 */
[----:B0-----:R-:W-:-:S04]  /*6660*/  PRMT R183, R150, 0x5410, R183 ;  /* 0x0000541096b77816 */ /* 0x001fc800000000b7 */
[----:B------:R0:W-:Y:S08]  /*6670*/  F2F.BF16.F32 R148, R44 ;  /* 0x0000002c00947304 */ /* 0x0001f00000202000 */
[----:B------:R1:W-:Y:S01]  /*6680*/  F2F.BF16.F32 R10, R40 ;  /* 0x00000028000a7304 */ /* 0x0003e20000202000 */
[----:B0-----:R-:W-:Y:S02]  /*6690*/  LOP3.LUT R44, R4, R11, RZ, 0xfc, !PT ;  /* 0x0000000b042c7212 */ /* 0x001fe400078efcff */
[----:B------:R-:W0:Y:S01]  /*66a0*/  LDC.64 R4, c[0x0][0x478] ;  /* 0x00011e00ff047b82 */ /* 0x000e220000000a00 */
[----:B------:R-:W-:-:S04]  /*66b0*/  SHF.L.U32 R11, R24, 0x10, RZ ;  /* 0x00000010180b7819 */ /* 0x000fc800000006ff */
[----:B------:R3:W4:Y:S01]  /*66c0*/  F2F.BF16.F32 R167, R46 ;  /* 0x0000002e00a77304 */ /* 0x0007220000202000 */
[----:B-1----:R-:W-:Y:S01]  /*66d0*/  LOP3.LUT R40, R6, R49, RZ, 0xfc, !PT ;  /* 0x0000003106287212 */ /* 0x002fe200078efcff */
[----:B------:R-:W-:Y:S01]  /*66e0*/  FMUL.FTZ R152, R11, R168 ;  /* 0x000000a80b987220 */ /* 0x000fe20000410000 */
[----:B------:R-:W1:Y:S05]  /*66f0*/  LDC.64 R6, c[0x0][0x468] ;  /* 0x00011a00ff067b82 */ /* 0x000e6a0000000a00 */
[----:B------:R-:W-:Y:S01]  /*6700*/  F2F.BF16.F32 R173, R175 ;  /* 0x000000af00ad7304 */ /* 0x000fe20000202000 */
[----:B---3--:R-:W-:-:S05]  /*6710*/  IMAD.WIDE.U32 R46, R48, 0x10000, RZ ;  /* 0x00010000302e7825 */ /* 0x008fca00078e00ff */
[----:B------:R-:W-:Y:S02]  /*6720*/  LOP3.LUT R49, R179, R47, RZ, 0xfc, !PT ;  /* 0x0000002fb3317212 */ /* 0x000fe400078efcff */
[----:B----4-:R-:W-:Y:S01]  /*6730*/  PRMT R185, R10, 0x5410, R167 ;  /* 0x000054100ab97816 */ /* 0x010fe200000000a7 */
[----:B------:R-:W-:-:S04]  /*6740*/  IMAD.WIDE.U32 R10, R148, 0x10000, RZ ;  /* 0x00010000940a7825 */ /* 0x000fc800078e00ff */
[----:B------:R-:W-:Y:S01]  /*6750*/  FMUL.FTZ R167, R155, R132 ;  /* 0x000000849ba77220 */ /* 0x000fe20000410000 */
[----:B------:R-:W-:Y:S01]  /*6760*/  LOP3.LUT R48, R46, R171, RZ, 0xfc, !PT ;  /* 0x000000ab2e307212 */ /* 0x000fe200078efcff */
[----:B------:R3:W-:Y:S01]  /*6770*/  F2F.BF16.F32 R179, R152 ;  /* 0x0000009800b37304 */ /* 0x0007e20000202000 */
[----:B0-----:R-:W-:Y:S01]  /*6780*/  IMAD.WIDE.U32 R150, R153, 0x8, R4 ;  /* 0x0000000899967825 */ /* 0x001fe200078e0004 */
[----:B------:R-:W-:Y:S02]  /*6790*/  LOP3.LUT R47, R183, R11, RZ, 0xfc, !PT ;  /* 0x0000000bb72f7212 */ /* 0x000fe400078efcff */
[----:B------:R-:W-:Y:S01]  /*67a0*/  LOP3.LUT R46, R10, R181, RZ, 0xfc, !PT ;  /* 0x000000b50a2e7212 */ /* 0x000fe200078efcff */
[----:B--2---:R-:W-:-:S04]  /*67b0*/  IMAD.WIDE.U32 R10, R153, 0x8, R8 ;  /* 0x00000008990a7825 */ /* 0x004fc800078e0008 */
[----:B------:R-:W-:Y:S01]  /*67c0*/  FMUL.FTZ R174, R154, R167 ;  /* 0x000000a79aae7220 */ /* 0x000fe20000410000 */
[-C--:B------:R-:W-:Y:S01]  /*67d0*/  FMUL.FTZ R171, R187, R132.reuse ;  /* 0x00000084bbab7220 */ /* 0x080fe20000410000 */
[----:B------:R-:W-:Y:S01]  /*67e0*/  F2F.BF16.F32 R148, R157 ;  /* 0x0000009d00947304 */ /* 0x000fe20000202000 */
[----:B---3--:R-:W-:Y:S01]  /*67f0*/  SHF.L.U32 R152, R115, 0x10, RZ ;  /* 0x0000001073987819 */ /* 0x008fe200000006ff */
[----:B------:R-:W2:Y:S04]  /*6800*/  LDG.E.64 R10, desc[UR8][R10.64] ;  /* 0x000000080a0a7981 */ /* 0x000ea8000c1e1b00 */
[----:B------:R-:W-:Y:S02]  /*6810*/  FMUL.FTZ R178, R152, R169 ;  /* 0x000000a998b27220 */ /* 0x000fe40000410000 */
[----:B------:R0:W-:Y:S01]  /*6820*/  F2F.BF16.F32 R176, R174 ;  /* 0x000000ae00b07304 */ /* 0x0001e20000202000 */
[----:B------:R3:W-:Y:S01]  /*6830*/  STG.E.64 desc[UR8][R150.64], R42 ;  /* 0x0000002a96007986 */ /* 0x0007e2000c101b08 */
[----:B------:R-:W-:Y:S01]  /*6840*/  FMUL.FTZ R175, R175, R132 ;  /* 0x00000084afaf7220 */ /* 0x000fe20000410000 */
[----:B-1----:R-:W-:-:S05]  /*6850*/  IMAD.WIDE.U32 R154, R153, 0x8, R6 ;  /* 0x00000008999a7825 */ /* 0x002fca00078e0006 */
[----:B------:R-:W-:Y:S01]  /*6860*/  F2F.BF16.F32 R146, R187 ;  /* 0x000000bb00927304 */ /* 0x000fe20000202000 */
[----:B0-----:R-:W-:Y:S01]  /*6870*/  FMUL.FTZ R174, R172, R171 ;  /* 0x000000abacae7220 */ /* 0x001fe20000410000 */
[----:B------:R-:W-:Y:S01]  /*6880*/  IMAD.WIDE.U32 R156, R149, 0x8, R8 ;  /* 0x00000008959c7825 */ /* 0x000fe200078e0008 */
[----:B---3--:R-:W-:-:S05]  /*6890*/  SHF.L.U32 R150, R26, 0x10, RZ ;  /* 0x000000101a967819 */ /* 0x008fca00000006ff */
[----:B------:R-:W0:Y:S01]  /*68a0*/  F2F.BF16.F32 R151, R178 ;  /* 0x000000b200977304 */ /* 0x000e220000202000 */
[----:B------:R1:W-:Y:S01]  /*68b0*/  STG.E.64 desc[UR8][R154.64], R48 ;  /* 0x000000309a007986 */ /* 0x0003e2000c101b08 */
[----:B------:R-:W-:-:S03]  /*68c0*/  FMUL.FTZ R172, R150, R175 ;  /* 0x000000af96ac7220 */ /* 0x000fc60000410000 */
[----:B------:R3:W4:Y:S03]  /*68d0*/  LDG.E.64 R42, desc[UR8][R156.64] ;  /* 0x000000089c2a7981 */ /* 0x000726000c1e1b00 */
[----:B------:R-:W5:Y:S01]  /*68e0*/  F2F.BF16.F32 R174, R174 ;  /* 0x000000ae00ae7304 */ /* 0x000f620000202000 */
[----:B------:R-:W-:-:S07]  /*68f0*/  IMAD.WIDE.U32 R152, R149, 0x8, R4 ;  /* 0x0000000895987825 */ /* 0x000fce00078e0004 */
[----:B---3--:R-:W3:Y:S01]  /*6900*/  F2F.BF16.F32 R157, R172 ;  /* 0x000000ac009d7304 */ /* 0x008ee20000202000 */
[----:B-1----:R-:W-:Y:S01]  /*6910*/  IMAD.WIDE.U32 R154, R149, 0x8, R6 ;  /* 0x00000008959a7825 */ /* 0x002fe200078e0006 */
[----:B------:R1:W-:Y:S01]  /*6920*/  STG.E.64 desc[UR8][R152.64], R44 ;  /* 0x0000002c98007986 */ /* 0x0003e2000c101b08 */
[----:B0-----:R-:W-:Y:S02]  /*6930*/  PRMT R181, R176, 0x5410, R151 ;  /* 0x00005410b0b57816 */ /* 0x001fe40000000097 */
[C---:B------:R-:W-:Y:S01]  /*6940*/  IMAD.WIDE.U32 R48, R147.reuse, 0x8, R8 ;  /* 0x0000000893307825 */ /* 0x040fe200078e0008 */
[----:B------:R0:W-:Y:S03]  /*6950*/  STG.E.64 desc[UR8][R154.64], R46 ;  /* 0x0000002e9a007986 */ /* 0x0001e6000c101b08 */
[----:B------:R-:W-:Y:S02]  /*6960*/  IMAD.WIDE.U32 R148, R148, 0x10000, RZ ;  /* 0x0001000094947825 */ /* 0x000fe400078e00ff */
[----:B------:R-:W4:Y:S02]  /*6970*/  LDG.E.64 R48, desc[UR8][R48.64] ;  /* 0x0000000830307981 */ /* 0x000f24000c1e1b00 */
[----:B------:R-:W-:Y:S01]  /*6980*/  IMAD.WIDE.U32 R150, R147, 0x8, R4 ;  /* 0x0000000893967825 */ /* 0x000fe200078e0004 */
[----:B------:R-:W-:-:S02]  /*6990*/  LOP3.LUT R149, R185, R149, RZ, 0xfc, !PT ;  /* 0x00000095b9957212 */ /* 0x000fc400078efcff */
[----:B------:R-:W-:Y:S01]  /*69a0*/  LOP3.LUT R148, R148, R179, RZ, 0xfc, !PT ;  /* 0x000000b394947212 */ /* 0x000fe200078efcff */
[----:B-1----:R-:W-:-:S04]  /*69b0*/  IMAD.WIDE.U32 R152, R147, 0x8, R6 ;  /* 0x0000000893987825 */ /* 0x002fc800078e0006 */
[----:B0-----:R-:W-:-:S04]  /*69c0*/  IMAD.WIDE.U32 R46, R146, 0x10000, RZ ;  /* 0x00010000922e7825 */ /* 0x001fc800078e00ff */
[----:B-----5:R-:W-:Y:S01]  /*69d0*/  IMAD.WIDE.U32 R154, R174, 0x10000, RZ ;  /* 0x00010000ae9a7825 */ /* 0x020fe200078e00ff */
[----:B------:R0:W-:Y:S01]  /*69e0*/  STG.E.64 desc[UR8][R150.64], R40 ;  /* 0x0000002896007986 */ /* 0x0001e2000c101b08 */
[----:B------:R-:W-:Y:S02]  /*69f0*/  LOP3.LUT R47, R177, R47, RZ, 0xfc, !PT ;  /* 0x0000002fb12f7212 */ /* 0x000fe400078efcff */
[----:B------:R-:W-:Y:S01]  /*6a00*/  IMAD.WIDE.U32 R44, R143, 0x8, R8 ;  /* 0x000000088f2c7825 */ /* 0x000fe200078e0008 */
[----:B------:R-:W-:Y:S02]  /*6a10*/  LOP3.LUT R46, R46, R173, RZ, 0xfc, !PT ;  /* 0x000000ad2e2e7212 */ /* 0x000fe400078efcff */
[----:B------:R-:W-:Y:S01]  /*6a20*/  LOP3.LUT R155, R181, R155, RZ, 0xfc, !PT ;  /* 0x0000009bb59b7212 */ /* 0x000fe200078efcff */
[----:B------:R-:W-:Y:S01]  /*6a30*/  IMAD.WIDE.U32 R146, R143, 0x8, R4 ;  /* 0x000000088f927825 */ /* 0x000fe200078e0004 */
[----:B---3--:R-:W-:Y:S01]  /*6a40*/  LOP3.LUT R154, R154, R157, RZ, 0xfc, !PT ;  /* 0x0000009d9a9a7212 */ /* 0x008fe200078efcff */
[----:B------:R1:W-:Y:S02]  /*6a50*/  STG.E.64 desc[UR8][R152.64], R148 ;  /* 0x0000009498007986 */ /* 0x0003e4000c101b08 */
[----:B------:R-:W-:-:S02]  /*6a60*/  IMAD.WIDE.U32 R8, R133, 0x8, R8 ;  /* 0x0000000885087825 */ /* 0x000fc400078e0008 */
[----:B------:R-:W3:Y:S02]  /*6a70*/  LDG.E.64 R44, desc[UR8][R44.64] ;  /* 0x000000082c2c7981 */ /* 0x000ee4000c1e1b00 */
[----:B0-----:R-:W-:Y:S02]  /*6a80*/  IMAD.WIDE.U32 R40, R143, 0x8, R6 ;  /* 0x000000088f287825 */ /* 0x001fe400078e0006 */
[----:B------:R0:W-:Y:S04]  /*6a90*/  STG.E.64 desc[UR8][R146.64], R46 ;  /* 0x0000002e92007986 */ /* 0x0001e8000c101b08 */
[----:B------:R5:W-:Y:S04]  /*6aa0*/  STG.E.64 desc[UR8][R40.64], R154 ;  /* 0x0000009a28007986 */ /* 0x000be8000c101b08 */
[----:B------:R-:W3:Y:S01]  /*6ab0*/  LDG.E.64 R8, desc[UR8][R8.64] ;  /* 0x0000000808087981 */ /* 0x000ee2000c1e1b00 */
[----:B------:R-:W-:Y:S01]  /*6ac0*/  SHF.R.U32.HI R143, RZ, 0x10, R39 ;  /* 0x00000010ff8f7819 */ /* 0x000fe20000011627 */
[----:B------:R-:W-:-:S03]  /*6ad0*/  FFMA.FTZ R142, R144, R142, R145 ;  /* 0x0000008e908e7223 */ /* 0x000fc60000010091 */
[----:B-1----:R-:W-:Y:S01]  /*6ae0*/  SHF.L.U32 R149, R143, 0x10, RZ ;  /* 0x000000108f957819 */ /* 0x002fe200000006ff */
[----:B------:R-:W-:Y:S01]  /*6af0*/  FADD.FTZ R143, -R142, R137 ;  /* 0x000000898e8f7221 */ /* 0x000fe20000010100 */
[----:B------:R-:W-:Y:S01]  /*6b00*/  MOV R137, R39 ;  /* 0x0000002700897202 */ /* 0x000fe20000000f00 */
[----:B------:R-:W-:-:S03]  /*6b10*/  FFMA.FTZ R136, R144, R136, R145 ;  /* 0x0000008890887223 */ /* 0x000fc60000010091 */
[----:B0-----:R-:W-:Y:S01]  /*6b20*/  SHF.L.U32 R47, R137, 0x10, RZ ;  /* 0x00000010892f7819 */ /* 0x001fe200000006ff */
[----:B------:R-:W-:Y:S01]  /*6b30*/  FADD.FTZ R135, -R136, R135 ;  /* 0x0000008788877221 */ /* 0x000fe20000010100 */
[----:B-----5:R-:W-:-:S03]  /*6b40*/  MOV R40, R38 ;  /* 0x0000002600287202 */ /* 0x020fc60000000f00 */
[----:B------:R-:W-:Y:S01]  /*6b50*/  FFMA.FTZ R137, R134, R135, R47 ;  /* 0x0000008786897223 */ /* 0x000fe2000001002f */
[----:B------:R-:W-:Y:S01]  /*6b60*/  SHF.L.U32 R47, R40, 0x10, RZ ;  /* 0x00000010282f7819 */ /* 0x000fe200000006ff */
[----:B------:R-:W-:Y:S01]  /*6b70*/  FFMA.FTZ R141, R144, R141, R145 ;  /* 0x0000008d908d7223 */ /* 0x000fe20000010091 */
[----:B------:R-:W-:Y:S01]  /*6b80*/  SHF.R.U64 R40, R38, 0x10, R39 ;  /* 0x0000001026287819 */ /* 0x000fe20000001227 */
[----:B------:R-:W-:Y:S02]  /*6b90*/  FFMA.FTZ R140, R144, R140, R145 ;  /* 0x0000008c908c7223 */ /* 0x000fe40000010091 */
[----:B------:R-:W-:Y:S01]  /*6ba0*/  FADD.FTZ R141, -R141, R138 ;  /* 0x0000008a8d8d7221 */ /* 0x000fe20000010100 */
[----:B------:R-:W-:Y:S01]  /*6bb0*/  SHF.L.U32 R135, R40, 0x10, RZ ;  /* 0x0000001028877819 */ /* 0x000fe200000006ff */
[----:B------:R-:W-:Y:S01]  /*6bc0*/  FFMA.FTZ R143, R134, R143, R149 ;  /* 0x0000008f868f7223 */ /* 0x000fe20000010095 */
[----:B------:R-:W-:Y:S01]  /*6bd0*/  FADD.FTZ R139, -R140, R139 ;  /* 0x0000008b8c8b7221 */ /* 0x000fe20000010100 */
[----:B------:R0:W-:Y:S02]  /*6be0*/  F2F.BF16.F32 R41, R137 ;  /* 0x0000008900297304 */ /* 0x0001e40000202000 */
[----:B------:R-:W-:Y:S01]  /*6bf0*/  FFMA.FTZ R135, R134, R141, R135 ;  /* 0x0000008d86877223 */ /* 0x000fe20000010087 */
[-C--:B------:R-:W-:Y:S01]  /*6c00*/  FMUL.FTZ R140, R137, R132.reuse ;  /* 0x00000084898c7220 */ /* 0x080fe20000410000 */
[----:B------:R-:W-:Y:S01]  /*6c10*/  SHF.L.U32 R145, R113, 0x10, RZ ;  /* 0x0000001071917819 */ /* 0x000fe200000006ff */
[-C--:B------:R-:W-:Y:S01]  /*6c20*/  FMUL.FTZ R144, R143, R132.reuse ;  /* 0x000000848f907220 */ /* 0x080fe20000410000 */
[----:B------:R-:W-:Y:S01]  /*6c30*/  FMUL.FTZ R138, R135, R132 ;  /* 0x00000084878a7220 */ /* 0x000fe20000410000 */
[----:B0-----:R-:W-:Y:S01]  /*6c40*/  SHF.L.U32 R137, R112, 0x10, RZ ;  /* 0x0000001070897819 */ /* 0x001fe200000006ff */
[----:B------:R-:W0:Y:S01]  /*6c50*/  F2F.BF16.F32 R46, R143 ;  /* 0x0000008f002e7304 */ /* 0x000e220000202000 */
[----:B------:R-:W-:Y:S01]  /*6c60*/  SHF.L.U32 R141, R29, 0x10, RZ ;  /* 0x000000101d8d7819 */ /* 0x000fe200000006ff */
[----:B------:R-:W-:Y:S01]  /*6c70*/  FFMA.FTZ R139, R134, R139, R47 ;  /* 0x0000008b868b7223 */ /* 0x000fe2000001002f */
[----:B------:R-:W-:Y:S01]  /*6c80*/  FMUL.FTZ R145, R145, R144 ;  /* 0x0000009091917220 */ /* 0x000fe20000410000 */
[----:B------:R-:W-:-:S04]  /*6c90*/  FMUL.FTZ R136, R137, R138 ;  /* 0x0000008a89887220 */ /* 0x000fc80000410000 */
[----:B------:R-:W1:Y:S01]  /*6ca0*/  F2F.BF16.F32 R40, R135 ;  /* 0x0000008700287304 */ /* 0x000e620000202000 */
[----:B------:R-:W-:Y:S01]  /*6cb0*/  FMUL.FTZ R141, R141, R140 ;  /* 0x0000008c8d8d7220 */ /* 0x000fe20000410000 */
[----:B------:R-:W-:-:S06]  /*6cc0*/  SHF.L.U32 R134, R28, 0x10, RZ ;  /* 0x000000101c867819 */ /* 0x000fcc00000006ff */
[----:B------:R5:W1:Y:S08]  /*6cd0*/  F2F.BF16.F32 R47, R139 ;  /* 0x0000008b002f7304 */ /* 0x000a700000202000 */
[----:B------:R-:W1:Y:S01]  /*6ce0*/  F2F.BF16.F32 R136, R136 ;  /* 0x0000008800887304 */ /* 0x000e620000202000 */
[----:B-----5:R-:W-:-:S07]  /*6cf0*/  FMUL.FTZ R139, R139, R132 ;  /* 0x000000848b8b7220 */ /* 0x020fce0000410000 */
[----:B------:R-:W-:Y:S01]  /*6d00*/  F2F.BF16.F32 R142, R141 ;  /* 0x0000008d008e7304 */ /* 0x000fe20000202000 */
[----:B0-----:R-:W-:-:S07]  /*6d10*/  PRMT R135, R41, 0x5410, R46 ;  /* 0x0000541029877816 */ /* 0x001fce000000002e */
[----:B------:R-:W0:Y:S01]  /*6d20*/  F2F.BF16.F32 R145, R145 ;  /* 0x0000009100917304 */ /* 0x000e220000202000 */
[----:B------:R-:W-:Y:S01]  /*6d30*/  FMUL.FTZ R134, R134, R139 ;  /* 0x0000008b86867220 */ /* 0x000fe20000410000 */
[----:B-1----:R-:W-:-:S03]  /*6d40*/  IMAD.WIDE.U32 R40, R40, 0x10000, RZ ;  /* 0x0001000028287825 */ /* 0x002fc600078e00ff */
[----:B------:R-:W-:-:S03]  /*6d50*/  LOP3.LUT R40, R40, R47, RZ, 0xfc, !PT ;  /* 0x0000002f28287212 */ /* 0x000fc600078efcff */
[----:B------:R-:W1:Y:S01]  /*6d60*/  F2F.BF16.F32 R141, R134 ;  /* 0x00000086008d7304 */ /* 0x000e620000202000 */
[----:B------:R-:W-:Y:S01]  /*6d70*/  IMAD.WIDE.U32 R46, R136, 0x10000, RZ ;  /* 0x00010000882e7825 */ /* 0x000fe200078e00ff */
[----:B------:R-:W-:Y:S02]  /*6d80*/  LOP3.LUT R41, R135, R41, RZ, 0xfc, !PT ;  /* 0x0000002987297212 */ /* 0x000fe400078efcff */
[----:B0-----:R-:W-:Y:S01]  /*6d90*/  PRMT R145, R142, 0x5410, R145 ;  /* 0x000054108e917816 */ /* 0x001fe20000000091 */
[----:B------:R-:W-:-:S04]  /*6da0*/  IMAD.WIDE.U32 R4, R133, 0x8, R4 ;  /* 0x0000000885047825 */ /* 0x000fc800078e0004 */
[----:B------:R-:W-:Y:S01]  /*6db0*/  IMAD.WIDE.U32 R6, R133, 0x8, R6 ;  /* 0x0000000885067825 */ /* 0x000fe200078e0006 */
[----:B------:R0:W-:Y:S01]  /*6dc0*/  STG.E.64 desc[UR8][R4.64], R40 ;  /* 0x0000002804007986 */ /* 0x0001e2000c101b08 */
[--C-:B--2---:R-:W-:Y:S02]  /*6dd0*/  SHF.R.U32.HI R137, RZ, 0x10, R11.reuse ;  /* 0x00000010ff897819 */ /* 0x104fe4000001160b */
[C---:B------:R-:W-:Y:S02]  /*6de0*/  SHF.R.U64 R156, R10.reuse, 0x10, R11 ;  /* 0x000000100a9c7819 */ /* 0x040fe4000000120b */
[----:B------:R-:W-:Y:S02]  /*6df0*/  SHF.L.U32 R135, R11, 0x10, RZ ;  /* 0x000000100b877819 */ /* 0x000fe400000006ff */
[----:B------:R-:W-:Y:S02]  /*6e00*/  LOP3.LUT R11, R145, R47, RZ, 0xfc, !PT ;  /* 0x0000002f910b7212 */ /* 0x000fe400078efcff */
[----:B------:R-:W-:-:S02]  /*6e10*/  SHF.L.U32 R132, R10, 0x10, RZ ;  /* 0x000000100a847819 */ /* 0x000fc400000006ff */
[----:B-1----:R-:W-:Y:S02]  /*6e20*/  LOP3.LUT R10, R46, R141, RZ, 0xfc, !PT ;  /* 0x0000008d2e0a7212 */ /* 0x002fe400078efcff */
[C-C-:B----4-:R-:W-:Y:S02]  /*6e30*/  SHF.R.U64 R157, R42.reuse, 0x10, R43.reuse ;  /* 0x000000102a9d7819 */ /* 0x150fe4000000122b */
[----:B------:R-:W-:Y:S02]  /*6e40*/  SHF.L.U32 R47, R42, 0x10, RZ ;  /* 0x000000102a2f7819 */ /* 0x000fe400000006ff */
[----:B------:R-:W-:Y:S02]  /*6e50*/  SHF.L.U32 R154, R43, 0x10, RZ ;  /* 0x000000102b9a7819 */ /* 0x000fe400000006ff */
[----:B------:R-:W-:Y:S01]  /*6e60*/  SHF.L.U32 R157, R157, 0x10, RZ ;  /* 0x000000109d9d7819 */ /* 0x000fe200000006ff */
[----:B------:R-:W-:Y:S01]  /*6e70*/  FMUL.FTZ R150, R162, R47 ;  /* 0x0000002fa2967220 */ /* 0x000fe20000410000 */
[----:B------:R-:W-:Y:S01]  /*6e80*/  SHF.R.U32.HI R47, RZ, 0x10, R43 ;  /* 0x00000010ff2f7819 */ /* 0x000fe2000001162b */
[----:B------:R-:W-:-:S02]  /*6e90*/  FMUL.FTZ R154, R161, R154 ;  /* 0x0000009aa19a7220 */ /* 0x000fc40000410000 */
[----:B------:R-:W-:Y:S01]  /*6ea0*/  FMUL.FTZ R157, R0, R157 ;  /* 0x0000009d009d7220 */ /* 0x000fe20000410000 */
[----:B------:R1:W-:Y:S01]  /*6eb0*/  STG.E.64 desc[UR8][R6.64], R10 ;  /* 0x0000000a06007986 */ /* 0x0003e2000c101b08 */
[----:B------:R-:W-:Y:S02]  /*6ec0*/  SHF.L.U32 R42, R49, 0x10, RZ ;  /* 0x00000010312a7819 */ /* 0x000fe400000006ff */
[C-C-:B------:R-:W-:Y:S02]  /*6ed0*/  SHF.R.U64 R161, R48.reuse, 0x10, R49.reuse ;  /* 0x0000001030a17819 */ /* 0x140fe40000001231 */
[----:B------:R-:W-:Y:S01]  /*6ee0*/  SHF.L.U32 R43, R48, 0x10, RZ ;  /* 0x00000010302b7819 */ /* 0x000fe200000006ff */
[----:B------:R-:W-:Y:S01]  /*6ef0*/  FMUL.FTZ R0, R159, R42 ;  /* 0x0000002a9f007220 */ /* 0x000fe20000410000 */
[----:B------:R-:W-:Y:S02]  /*6f00*/  SHF.R.U32.HI R159, RZ, 0x10, R49 ;  /* 0x00000010ff9f7819 */ /* 0x000fe40000011631 */
[----:B------:R-:W-:-:S02]  /*6f10*/  SHF.L.U32 R137, R137, 0x10, RZ ;  /* 0x0000001089897819 */ /* 0x000fc400000006ff */
[----:B------:R-:W-:Y:S02]  /*6f20*/  SHF.L.U32 R156, R156, 0x10, RZ ;  /* 0x000000109c9c7819 */ /* 0x000fe400000006ff */
[----:B------:R-:W-:Y:S02]  /*6f30*/  SHF.L.U32 R47, R47, 0x10, RZ ;  /* 0x000000102f2f7819 */ /* 0x000fe400000006ff */
[----:B------:R-:W-:Y:S02]  /*6f40*/  SHF.L.U32 R161, R161, 0x10, RZ ;  /* 0x00000010a1a17819 */ /* 0x000fe400000006ff */
[----:B------:R-:W-:Y:S01]  /*6f50*/  SHF.L.U32 R159, R159, 0x10, RZ ;  /* 0x000000109f9f7819 */ /* 0x000fe200000006ff */
[----:B------:R-:W-:Y:S01]  /*6f60*/  FMUL.FTZ R135, R166, R135 ;  /* 0x00000087a6877220 */ /* 0x000fe20000410000 */
[----:B------:R-:W-:Y:S01]  /*6f70*/  FMUL.FTZ R132, R165, R132 ;  /* 0x00000084a5847220 */ /* 0x000fe20000410000 */
[----:B---3--:R-:W-:Y:S02]  /*6f80*/  SHF.R.U64 R48, R44, 0x10, R45 ;  /* 0x000000102c307819 */ /* 0x008fe4000000122d */
[----:B------:R-:W-:-:S02]  /*6f90*/  SHF.L.U32 R42, R45, 0x10, RZ ;  /* 0x000000102d2a7819 */ /* 0x000fc400000006ff */
[----:B------:R-:W-:Y:S02]  /*6fa0*/  SHF.R.U32.HI R45, RZ, 0x10, R45 ;  /* 0x00000010ff2d7819 */ /* 0x000fe4000001162d */
[----:B------:R-:W-:Y:S02]  /*6fb0*/  SHF.L.U32 R44, R44, 0x10, RZ ;  /* 0x000000102c2c7819 */ /* 0x000fe400000006ff */
[----:B------:R-:W-:Y:S02]  /*6fc0*/  SHF.L.U32 R48, R48, 0x10, RZ ;  /* 0x0000001030307819 */ /* 0x000fe400000006ff */
[--C-:B------:R-:W-:Y:S02]  /*6fd0*/  SHF.R.U64 R141, R8, 0x10, R9.reuse ;  /* 0x00000010088d7819 */ /* 0x100fe40000001209 */
[----:B0-----:R-:W-:Y:S02]  /*6fe0*/  SHF.R.U32.HI R5, RZ, 0x10, R9 ;  /* 0x00000010ff057819 */ /* 0x001fe40000011609 */
[----:B------:R-:W-:-:S02]  /*6ff0*/  SHF.L.U32 R4, R45, 0x10, RZ ;  /* 0x000000102d047819 */ /* 0x000fc400000006ff */
[----:B-1----:R-:W-:Y:S02]  /*7000*/  SHF.L.U32 R6, R8, 0x10, RZ ;  /* 0x0000001008067819 */ /* 0x002fe400000006ff */
        /* <DEDUP_REMOVED lines=17> */
.L_x_252:
[----:B------:R-:W0:Y:S01]  /*7120*/  LDC.64 R8, c[0x0][0x380] ;  /* 0x0000e000ff087b82 */ /* 0x000e220000000a00 */
[----:B------:R-:W-:Y:S01]  /*7130*/  UPLOP3.LUT UP1, UPT, UPT, UPT, UP1, 0x40, 0x4 ;  /* 0x000000000004789c */ /* 0x000fe20003f2e810 */
        /* <DEDUP_REMOVED lines=51> */
.L_x_245:
[----:B------:R-:W1:Y:S01]  /*7470*/  S2R R29, SR_TID.X ;  /* 0x00000000001d7919 */ /* 0x000e620000002100 */
[----:B------:R-:W2:Y:S08]  /*7480*/  S2UR UR4, SR_CTAID.X ;  /* 0x00000000000479c3 */ /* 0x000eb00000002500 */
[----:B------:R-:W2:Y:S08]  /*7490*/  LDC R0, c[0x0][0x388] ;  /* 0x0000e200ff007b82 */ /* 0x000eb00000000800 */
[----:B------:R-:W3:Y:S08]  /*74a0*/  LDC.64 R2, c[0x0][0x440] ;  /* 0x00011000ff027b82 */ /* 0x000ef00000000a00 */
[----:B------:R-:W4:Y:S08]  /*74b0*/  LDC.64 R24, c[0x0][0x448] ;  /* 0x00011200ff187b82 */ /* 0x000f300000000a00 */
[----:B------:R-:W5:Y:S01]  /*74c0*/  LDC.64 R26, c[0x0][0x460] ;  /* 0x00011800ff1a7b82 */ /* 0x000f620000000a00 */
[----:B--2---:R-:W-:-:S05]  /*74d0*/  IMAD R0, R0, UR4, RZ ;  /* 0x0000000400007c24 */ /* 0x004fca000f8e02ff */
[----:B-1----:R-:W-:-:S05]  /*74e0*/  LEA.HI R29, R0, R29, RZ, 0x1e ;  /* 0x0000001d001d7211 */ /* 0x002fca00078ff0ff */
[----:B---3--:R-:W-:-:S04]  /*74f0*/  IMAD.WIDE.U32 R2, R29, 0x10, R2 ;  /* 0x000000101d027825 */ /* 0x008fc800078e0002 */
[C---:B----4-:R-:W-:Y:S01]  /*7500*/  IMAD.WIDE.U32 R24, R29.reuse, 0x10, R24 ;  /* 0x000000101d187825 */ /* 0x050fe200078e0018 */
[----:B0-----:R-:W-:Y:S04]  /*7510*/  STG.E.128 desc[UR8][R2.64], R60 ;  /* 0x0000003c02007986 */ /* 0x001fe8000c101d08 */
[----:B------:R-:W-:Y:S01]  /*7520*/  STG.E.128 desc[UR8][R24.64], R100 ;  /* 0x0000006418007986 */ /* 0x000fe2000c101d08 */
[----:B-----5:R-:W-:-:S05]  /*7530*/  IMAD.WIDE.U32 R26, R29, 0x10, R26 ;  /* 0x000000101d1a7825 */ /* 0x020fca00078e001a */
        /* <DEDUP_REMOVED lines=14> */
.L_x_255:
        /* <DEDUP_REMOVED lines=14> */
.L_x_10785:


//--------------------- .text._ZN10layer_norm13ln_bwd_kernelINS_13Kernel_traitsI13__nv_bfloat16S2_S2_S2_fjLj2560ELj1ELj1ELj4ELj8ENS_18Kernel_traits_baseILj2560ES2_S2_S2_S2_fjLj128EEEEELb0ELb1ELb1ELb0EEEvNS_9BwdParamsE --------------------------
	.section	.text._ZN10layer_norm13ln_bwd_kernelINS_13Kernel_traitsI13__nv_bfloat16S2_S2_S2_fjLj2560ELj1ELj1ELj4ELj8ENS_18Kernel_traits_baseILj2560ES2_S2_S2_S2_fjLj128EEEEELb0ELb1ELb1ELb0EEEvNS_9BwdParamsE,"ax",@progbits
	.align	128
        .global         _ZN10layer_norm13ln_bwd_kernelINS_13Kernel_traitsI13__nv_bfloat16S2_S2_S2_fjLj2560ELj1ELj1ELj4ELj8ENS_18Kernel_traits_baseILj2560ES2_S2_S2_S2_fjLj128EEEEELb0ELb1ELb1ELb0EEEvNS_9BwdParamsE
        .type           _ZN10layer_norm13ln_bwd_kernelINS_13Kernel_traitsI13__nv_bfloat16S2_S2_S2_fjLj2560ELj1ELj1ELj4ELj8ENS_18Kernel_traits_baseILj2560ES2_S2_S2_S2_fjLj128EEEEELb0ELb1ELb1ELb0EEEvNS_9BwdParamsE,@function
        .size           _ZN10layer_norm13ln_bwd_kernelINS_13Kernel_traitsI13__nv_bfloat16S2_S2_S2_fjLj2560ELj1ELj1ELj4ELj8ENS_18Kernel_traits_baseILj2560ES2_S2_S2_S2_fjLj128EEEEELb0ELb1ELb1ELb0EEEvNS_9BwdParamsE,(.L_x_10786 - _ZN10layer_norm13ln_bwd_kernelINS_13Kernel_traitsI13__nv_bfloat16S2_S2_S2_fjLj2560ELj1ELj1ELj4ELj8ENS_18Kernel_traits_baseILj2560ES2_S2_S2_S2_fjLj128EEEEELb0ELb1ELb1ELb0EEEvNS_9BwdParamsE)
        .other          _ZN10layer_norm13ln_bwd_kernelINS_13Kernel_traitsI13__nv_bfloat16S2_S2_S2_fjLj2560ELj1ELj1ELj4ELj8ENS_18Kernel_traits_baseILj2560ES2_S2_S2_S2_fjLj128EEEEELb0ELb1ELb1ELb0EEEvNS_9BwdParamsE,@"STO_CUDA_ENTRY STV_DEFAULT"
_ZN10layer_norm13ln_bwd_kernelINS_13Kernel_traitsI13__nv_bfloat16S2_S2_S2_fjLj2560ELj1ELj1ELj4ELj8ENS_18Kernel_traits_baseILj2560ES2_S2_S2_S2_fjLj128EEEEELb0ELb1ELb1ELb0EEEvNS_9BwdParamsE:
.text._ZN10layer_norm13ln_bwd_kernelINS_13Kernel_traitsI13__nv_bfloat16S2_S2_S2_fjLj2560ELj1ELj1ELj4ELj8ENS_18Kernel_traits_baseILj2560ES2_S2_S2_S2_fjLj128EEEEELb0ELb1ELb1ELb0EEEvNS_9BwdParamsE:
[----:B------:R-:W-:Y:S01]  /*0000*/  LDC R1, c[0x0][0x37c] ;  /* 0x0000df00ff017b82 */ /* 0x000fe20000000800 */
[----:B------:R-:W0:Y:S01]  /*0010*/  S2R R0, SR_TID.X ;  /* 0x0000000000007919 */ /* 0x000e220000002100 */
[----:B------:R-:W1:Y:S01]  /*0020*/  LDCU UR4, c[0x0][0x388] ;  /* 0x00007100ff0477ac */ /* 0x000e620008000800 */
[----:B------:R-:W2:Y:S01]  /*0030*/  LDCU.64 UR10, c[0x0][0x358] ;  /* 0x00006b00ff0a77ac */ /* 0x000ea20008000a00 */
[----:B------:R-:W3:Y:S01]  /*0040*/  LDCU UR5, c[0x0][0x384] ;  /* 0x00007080ff0577ac */ /* 0x000ee20008000800 */
[----:B-1----:R-:W-:-:S04]  /*0050*/  MOV R2, UR4 ;  /* 0x0000000400027c02 */ /* 0x002fc80008000f00 */
[----:B------:R-:W-:-:S04]  /*0060*/  SHF.R.S32.HI R3, RZ, 0x1f, R2 ;  /* 0x0000001fff037819 */ /* 0x000fc80000011402 */
[----:B------:R-:W-:Y:S02]  /*0070*/  LEA.HI R3, R3, R2, RZ, 0x2 ;  /* 0x0000000203037211 */ /* 0x000fe400078f10ff */
[----:B0-----:R-:W-:-:S04]  /*0080*/  LOP3.LUT R4, R0, 0x7f, RZ, 0x3c, !PT ;  /* 0x0000007f00047812 */ /* 0x001fc800078e3cff */
[----:B------:R-:W-:Y:S02]  /*0090*/  LEA.HI.SX32 R4, R3, R4, 0x1e ;  /* 0x0000000403047211 */ /* 0x000fe400078ff2ff */
[----:B------:R-:W-:Y:S02]  /*00a0*/  MOV R3, R0 ;  /* 0x0000000000037202 */ /* 0x000fe40000000f00 */
[C---:B------:R-:W-:Y:S02]  /*00b0*/  ISETP.GE.U32.AND P0, PT, R4.reuse, 0x80, PT ;  /* 0x000000800400780c */ /* 0x040fe40003f06070 */
[C---:B------:R-:W-:Y:S02]  /*00c0*/  ISETP.GE.U32.AND P1, PT, R4.reuse, 0x100, PT ;  /* 0x000001000400780c */ /* 0x040fe40003f26070 */
[C---:B------:R-:W-:Y:S02]  /*00d0*/  ISETP.GE.U32.AND P3, PT, R4.reuse, 0x180, PT ;  /* 0x000001800400780c */ /* 0x040fe40003f66070 */
[----:B------:R-:W-:-:S02]  /*00e0*/  ISETP.GE.U32.AND P4, PT, R4, 0x200, PT ;  /* 0x000002000400780c */ /* 0x000fc40003f86070 */
[----:B------:R-:W-:-:S05]  /*00f0*/  ISETP.GE.U32.AND P5, PT, R4, 0x280, PT ;  /* 0x000002800400780c */ /* 0x000fca0003fa6070 */
[----:B------:R-:W0:Y:S08]  /*0100*/  @P0 LDC.64 R6, c[0x0][0x3d0] ;  /* 0x0000f400ff060b82 */ /* 0x000e300000000a00 */
[----:B------:R-:W1:Y:S08]  /*0110*/  @P0 LDC.64 R10, c[0x0][0x3e8] ;  /* 0x0000fa00ff0a0b82 */ /* 0x000e700000000a00 */
[----:B------:R-:W4:Y:S08]  /*0120*/  @P1 LDC.64 R26, c[0x0][0x3d0] ;  /* 0x0000f400ff1a1b82 */ /* 0x000f300000000a00 */
[----:B------:R-:W3:Y:S01]  /*0130*/  @P1 LDC.64 R30, c[0x0][0x3e8] ;  /* 0x0000fa00ff1e1b82 */ /* 0x000ee20000000a00 */
[----:B0-----:R-:W-:-:S05]  /*0140*/  @P0 IMAD.WIDE.U32 R6, R3, 0x8, R6 ;  /* 0x0000000803060825 */ /* 0x001fca00078e0006 */
[----:B--2---:R0:W5:Y:S02]  /*0150*/  @P0 LDG.E.64 R8, desc[UR10][R6.64] ;  /* 0x0000000a06080981 */ /* 0x004164000c1e1b00 */
[----:B------:R-:W2:Y:S01]  /*0160*/  @P3 LDC.64 R38, c[0x0][0x3d0] ;  /* 0x0000f400ff263b82 */ /* 0x000ea20000000a00 */
[C---:B-1----:R-:W-:Y:S01]  /*0170*/  @P0 IMAD.WIDE.U32 R10, R3.reuse, 0x8, R10 ;  /* 0x00000008030a0825 */ /* 0x042fe200078e000a */
[----:B------:R-:W-:-:S04]  /*0180*/  @P0 LOP3.LUT R3, R3, 0x80, RZ, 0xfc, !PT ;  /* 0x0000008003030812 */ /* 0x000fc800078efcff */
[----:B------:R1:W5:Y:S02]  /*0190*/  @P0 LDG.E.64 R12, desc[UR10][R10.64] ;  /* 0x0000000a0a0c0981 */ /* 0x000364000c1e1b00 */
[----:B------:R-:W0:Y:S01]  /*01a0*/  @P3 LDC.64 R40, c[0x0][0x3e8] ;  /* 0x0000fa00ff283b82 */ /* 0x000e220000000a00 */
[----:B----4-:R-:W-:-:S05]  /*01b0*/  @P1 IMAD.WIDE.U32 R34, R3, 0x8, R26 ;  /* 0x0000000803221825 */ /* 0x010fca00078e001a */
[----:B------:R1:W5:Y:S02]  /*01c0*/  @P1 LDG.E.64 R14, desc[UR10][R34.64] ;  /* 0x0000000a220e1981 */ /* 0x000364000c1e1b00 */
[----:B------:R-:W4:Y:S01]  /*01d0*/  @P4 LDC.64 R42, c[0x0][0x3d0] ;  /* 0x0000f400ff2a4b82 */ /* 0x000f220000000a00 */
[----:B---3--:R-:W-:-:S04]  /*01e0*/  @P1 IMAD.WIDE.U32 R36, R3, 0x8, R30 ;  /* 0x0000000803241825 */ /* 0x008fc800078e001e */
[----:B------:R-:W-:Y:S01]  /*01f0*/  @P1 VIADD R3, R3, 0x80 ;  /* 0x0000008003031836 */ /* 0x000fe20000000000 */
[----:B------:R1:W5:Y:S02]  /*0200*/  @P1 LDG.E.64 R16, desc[UR10][R36.64] ;  /* 0x0000000a24101981 */ /* 0x000364000c1e1b00 */
[----:B------:R-:W3:Y:S01]  /*0210*/  @P4 LDC.64 R44, c[0x0][0x3e8] ;  /* 0x0000fa00ff2c4b82 */ /* 0x000ee20000000a00 */
[----:B--2---:R-:W-:-:S05]  /*0220*/  @P3 IMAD.WIDE.U32 R38, R3, 0x8, R38 ;  /* 0x0000000803263825 */ /* 0x004fca00078e0026 */
[----:B------:R1:W5:Y:S02]  /*0230*/  @P3 LDG.E.64 R18, desc[UR10][R38.64] ;  /* 0x0000000a26123981 */ /* 0x000364000c1e1b00 */
[----:B------:R-:W2:Y:S01]  /*0240*/  @P5 LDC.64 R46, c[0x0][0x3d0] ;  /* 0x0000f400ff2e5b82 */ /* 0x000ea20000000a00 */
[C---:B0-----:R-:W-:Y:S01]  /*0250*/  @P3 IMAD.WIDE.U32 R40, R3.reuse, 0x8, R40 ;  /* 0x0000000803283825 */ /* 0x041fe200078e0028 */
[----:B------:R-:W-:-:S04]  /*0260*/  @P3 IADD3 R3, PT, PT, R3, 0x80, RZ ;  /* 0x0000008003033810 */ /* 0x000fc80007ffe0ff */
[----:B------:R1:W5:Y:S02]  /*0270*/  @P3 LDG.E.64 R20, desc[UR10][R40.64] ;  /* 0x0000000a28143981 */ /* 0x000364000c1e1b00 */
[----:B------:R-:W0:Y:S01]  /*0280*/  @P5 LDC.64 R48, c[0x0][0x3e8] ;  /* 0x0000fa00ff305b82 */ /* 0x000e220000000a00 */
[----:B----4-:R-:W-:-:S05]  /*0290*/  @P4 IMAD.WIDE.U32 R42, R3, 0x8, R42 ;  /* 0x00000008032a4825 */ /* 0x010fca00078e002a */
[----:B------:R1:W5:Y:S01]  /*02a0*/  @P4 LDG.E.64 R22, desc[UR10][R42.64] ;  /* 0x0000000a2a164981 */ /* 0x000362000c1e1b00 */
[C---:B---3--:R-:W-:Y:S01]  /*02b0*/  @P4 IMAD.WIDE.U32 R44, R3.reuse, 0x8, R44 ;  /* 0x00000008032c4825 */ /* 0x048fe200078e002c */
[----:B------:R-:W-:-:S04]  /*02c0*/  @P4 IADD3 R3, PT, PT, R3, 0x80, RZ ;  /* 0x0000008003034810 */ /* 0x000fc80007ffe0ff */
[----:B------:R1:W5:Y:S01]  /*02d0*/  @P4 LDG.E.64 R24, desc[UR10][R44.64] ;  /* 0x0000000a2c184981 */ /* 0x000362000c1e1b00 */
[----:B--2---:R-:W-:-:S05]  /*02e0*/  @P5 IMAD.WIDE.U32 R26, R3, 0x8, R46 ;  /* 0x00000008031a5825 */ /* 0x004fca00078e002e */
[----:B------:R1:W5:Y:S01]  /*02f0*/  @P5 LDG.E.64 R28, desc[UR10][R26.64] ;  /* 0x0000000a1a1c5981 */ /* 0x000362000c1e1b00 */
[----:B0-----:R-:W-:-:S05]  /*0300*/  @P5 IMAD.WIDE.U32 R30, R3, 0x8, R48 ;  /* 0x00000008031e5825 */ /* 0x001fca00078e0030 */
[----:B------:R1:W5:Y:S01]  /*0310*/  @P5 LDG.E.64 R32, desc[UR10][R30.64] ;  /* 0x0000000a1e205981 */ /* 0x000362000c1e1b00 */
[----:B------:R-:W0:Y:S01]  /*0320*/  S2UR UR4, SR_CTAID.X ;  /* 0x00000000000479c3 */ /* 0x000e220000002500 */
[----:B------:R-:W-:Y:S02]  /*0330*/  CS2R R104, SRZ ;  /* 0x0000000000687805 */ /* 0x000fe4000001ff00 */
[----:B------:R-:W-:Y:S02]  /*0340*/  CS2R R106, SRZ ;  /* 0x00000000006a7805 */ /* 0x000fe4000001ff00 */
[----:B------:R-:W-:Y:S02]  /*0350*/  CS2R R100, SRZ ;  /* 0x0000000000647805 */ /* 0x000fe4000001ff00 */
[----:B------:R-:W-:Y:S01]  /*0360*/  CS2R R102, SRZ ;  /* 0x0000000000667805 */ /* 0x000fe2000001ff00 */
[----:B0-----:R-:W-:-:S05]  /*0370*/  IMAD.U32 R7, RZ, RZ, UR4 ;  /* 0x00000004ff077e24 */ /* 0x001fca000f8e00ff */
[----:B------:R-:W-:Y:S02]  /*0380*/  ISETP.GE.AND P2, PT, R7, UR5, PT ;  /* 0x0000000507007c0c */ /* 0x000fe4000bf46270 */
        /* <DEDUP_REMOVED lines=26> */
[----:B-1----:R-:W-:Y:S06]  /*0530*/  @P2 BRA `(.L_x_256) ;  /* 0x0000007000ec2947 */ /* 0x002fec0003800000 */
[----:B-----5:R-:W-:Y:S01]  /*0540*/  MOV R26, R18 ;  /* 0x00000012001a7202 */ /* 0x020fe20000000f00 */
[--C-:B------:R-:W-:Y:S01]  /*0550*/  IMAD.MOV.U32 R27, RZ, RZ, R19.reuse ;  /* 0x000000ffff1b7224 */ /* 0x100fe200078e0013 */
[----:B------:R-:W-:Y:S01]  /*0560*/  SHF.R.U64 R18, R18, 0x10, R19 ;  /* 0x0000001012127819 */ /* 0x000fe20000001213 */
[----:B------:R-:W-:Y:S01]  /*0570*/  IMAD.MOV.U32 R34, RZ, RZ, R28 ;  /* 0x000000ffff227224 */ /* 0x000fe200078e001c */
[----:B------:R-:W-:Y:S01]  /*0580*/  MOV R30, R22 ;  /* 0x00000016001e7202 */ /* 0x000fe20000000f00 */
[----:B------:R-:W-:Y:S01]  /*0590*/  IMAD.MOV.U32 R38, RZ, RZ, R13 ;  /* 0x000000ffff267224 */ /* 0x000fe200078e000d */
[----:B------:R-:W-:Y:S01]  /*05a0*/  SHF.R.U64 R22, R22, 0x10, R23 ;  /* 0x0000001016167819 */ /* 0x000fe20000001217 */
[----:B------:R-:W-:Y:S01]  /*05b0*/  IMAD.MOV.U32 R44, RZ, RZ, R20 ;  /* 0x000000ffff2c7224 */ /* 0x000fe200078e0014 */
[----:B------:R-:W-:Y:S01]  /*05c0*/  SHF.R.U64 R28, R28, 0x10, R29 ;  /* 0x000000101c1c7819 */ /* 0x000fe2000000121d */
[----:B------:R-:W-:Y:S01]  /*05d0*/  IMAD.MOV.U32 R3, RZ, RZ, R14 ;  /* 0x000000ffff037224 */ /* 0x000fe200078e000e */
[----:B------:R-:W-:Y:S01]  /*05e0*/  MOV R35, R29 ;  /* 0x0000001d00237202 */ /* 0x000fe20000000f00 */
[----:B------:R-:W-:Y:S01]  /*05f0*/  IMAD.MOV.U32 R110, RZ, RZ, R25 ;  /* 0x000000ffff6e7224 */ /* 0x000fe200078e0019 */
        /* <DEDUP_REMOVED lines=8> */
[----:B------:R-:W-:Y:S02]  /*0680*/  SHF.R.U32.HI R39, RZ, 0x10, R13 ;  /* 0x00000010ff277819 */ /* 0x000fe4000001160d */
[----:B------:R-:W-:Y:S02]  /*0690*/  CS2R R96, SRZ ;  /* 0x0000000000607805 */ /* 0x000fe4000001ff00 */
[----:B------:R-:W-:Y:S02]  /*06a0*/  SHF.R.U64 R41, R16, 0x10, R17 ;  /* 0x0000001010297819 */ /* 0x000fe40000001211 */
        /* <DEDUP_REMOVED lines=13> */
[----:B------:R-:W-:-:S02]  /*0780*/  PRMT R17, R18, 0x7610, R17 ;  /* 0x0000761012117816 */ /* 0x000fc40000000011 */
        /* <DEDUP_REMOVED lines=25> */
[----:B------:R-:W-:Y:S02]  /*0920*/  PRMT R21, R22, 0x7610, R21 ;  /* 0x0000761016157816 */ /* 0x000fe40000000015 */
[----:B------:R-:W-:Y:S02]  /*0930*/  CS2R R58, SRZ ;  /* 0x00000000003a7805 */ /* 0x000fe4000001ff00 */
[----:B------:R-:W-:Y:S02]  /*0940*/  PRMT R16, R26, 0x7610, R16 ;  /* 0x000076101a107816 */ /* 0x000fe40000000010 */
[----:B------:R-:W-:Y:S02]  /*0950*/  CS2R R52, SRZ ;  /* 0x0000000000347805 */ /* 0x000fe4000001ff00 */
[----:B------:R-:W-:-:S02]  /*0960*/  PRMT R20, R30, 0x7610, R20 ;  /* 0x000076101e147816 */ /* 0x000fc40000000014 */
[----:B------:R-:W-:Y:S02]  /*0970*/  CS2R R54, SRZ ;  /* 0x0000000000367805 */ /* 0x000fe4000001ff00 */
[----:B------:R-:W-:Y:S02]  /*0980*/  PRMT R22, R31, 0x7610, R22 ;  /* 0x000076101f167816 */ /* 0x000fe40000000016 */
        /* <DEDUP_REMOVED lines=9> */
[----:B------:R-:W1:Y:S01]  /*0a20*/  LDCU.U8 UR9, c[0x0][0x410] ;  /* 0x00008200ff0977ac */ /* 0x000e620008000000 */
[----:B------:R-:W-:Y:S02]  /*0a30*/  PRMT R29, R37, 0x7610, R29 ;  /* 0x00007610251d7816 */ /* 0x000fe4000000001d */
[----:B------:R-:W-:Y:S01]  /*0a40*/  PRMT R30, R38, 0x7610, R30 ;  /* 0x00007610261e7816 */ /* 0x000fe2000000001e */
[----:B------:R-:W2:Y:S01]  /*0a50*/  LDCU UR14, c[0x0][0x400] ;  /* 0x00008000ff0e77ac */ /* 0x000ea20008000800 */
[----:B------:R-:W-:Y:S02]  /*0a60*/  PRMT R31, R39, 0x7610, R31 ;  /* 0x00007610271f7816 */ /* 0x000fe4000000001f */
[----:B------:R-:W-:Y:S01]  /*0a70*/  MOV R10, R9 ;  /* 0x00000009000a7202 */ /* 0x000fe20000000f00 */
[----:B------:R-:W3:Y:S01]  /*0a80*/  LDCU.64 UR12, c[0x0][0x438] ;  /* 0x00008700ff0c77ac */ /* 0x000ee20008000a00 */
[----:B------:R-:W-:-:S02]  /*0a90*/  SHF.R.U32.HI R11, RZ, 0x10, R9 ;  /* 0x00000010ff0b7819 */ /* 0x000fc40000011609 */
[----:B------:R-:W-:Y:S01]  /*0aa0*/  PRMT R32, R40, 0x7610, R32 ;  /* 0x0000761028207816 */ /* 0x000fe20000000020 */
[----:B------:R-:W4:Y:S01]  /*0ab0*/  LDCU.64 UR6, c[0x0][0x478] ;  /* 0x00008f00ff0677ac */ /* 0x000f220008000a00 */
[----:B------:R-:W-:Y:S02]  /*0ac0*/  PRMT R33, R41, 0x7610, R33 ;  /* 0x0000761029217816 */ /* 0x000fe40000000021 */
[----:B------:R-:W-:Y:S02]  /*0ad0*/  PRMT R34, R42, 0x7610, R34 ;  /* 0x000076102a227816 */ /* 0x000fe40000000022 */
[----:B------:R-:W-:Y:S02]  /*0ae0*/  PRMT R35, R43, 0x7610, R35 ;  /* 0x000076102b237816 */ /* 0x000fe40000000023 */
[----:B------:R-:W-:Y:S02]  /*0af0*/  PRMT R36, R44, 0x7610, R36 ;  /* 0x000076102c247816 */ /* 0x000fe40000000024 */
[----:B------:R-:W-:-:S02]  /*0b00*/  PRMT R37, R45, 0x7610, R37 ;  /* 0x000076102d257816 */ /* 0x000fc40000000025 */
[----:B------:R-:W-:Y:S02]  /*0b10*/  PRMT R38, R46, 0x7610, R38 ;  /* 0x000076102e267816 */ /* 0x000fe40000000026 */
[----:B------:R-:W-:Y:S02]  /*0b20*/  PRMT R39, R47, 0x7610, R39 ;  /* 0x000076102f277816 */ /* 0x000fe40000000027 */
[----:B------:R-:W-:Y:S02]  /*0b30*/  SHF.R.U32.HI R15, RZ, 0x10, R15 ;  /* 0x00000010ff0f7819 */ /* 0x000fe4000001160f */
[----:B------:R-:W-:Y:S02]  /*0b40*/  SHF.R.U32.HI R19, RZ, 0x10, R19 ;  /* 0x00000010ff137819 */ /* 0x000fe40000011613 */
[----:B------:R-:W-:Y:S02]  /*0b50*/  SHF.R.U32.HI R23, RZ, 0x10, R23 ;  /* 0x00000010ff177819 */ /* 0x000fe40000011617 */
        /* <DEDUP_REMOVED lines=13> */
.L_x_374:
[----:B------:R-:W0:Y:S08]  /*0c30*/  LDC.64 R112, c[0x0][0x3f8] ;  /* 0x0000fe00ff707b82 */ /* 0x000e300000000a00 */
[----:B------:R-:W1:Y:S08]  /*0c40*/  LDC.64 R110, c[0x0][0x3c8] ;  /* 0x0000f200ff6e7b82 */ /* 0x000e700000000a00 */
[----:B------:R-:W2:Y:S01]  /*0c50*/  LDC.64 R108, c[0x0][0x3f0] ;  /* 0x0000fc00ff6c7b82 */ /* 0x000ea20000000a00 */
[----:B0-----:R-:W-:-:S05]  /*0c60*/  IMAD.WIDE R112, R7, 0x4, R112 ;  /* 0x0000000407707825 */ /* 0x001fca00078e0270 */
[----:B------:R-:W3:Y:S01]  /*0c70*/  LDG.E R173, desc[UR10][R112.64] ;  /* 0x0000000a70ad7981 */ /* 0x000ee2000c1e1900 */
[----:B-1----:R-:W-:-:S05]  /*0c80*/  IMAD.WIDE R110, R7, 0x4, R110 ;  /* 0x00000004076e7825 */ /* 0x002fca00078e026e */
[----:B------:R0:W5:Y:S01]  /*0c90*/  LDG.E R174, desc[UR10][R110.64] ;  /* 0x0000000a6eae7981 */ /* 0x000162000c1e1900 */
[----:B--2---:R-:W-:-:S05]  /*0ca0*/  IMAD.WIDE R108, R7, 0x4, R108 ;  /* 0x00000004076c7825 */ /* 0x004fca00078e026c */
[----:B------:R0:W5:Y:S01]  /*0cb0*/  LDG.E R179, desc[UR10][R108.64] ;  /* 0x0000000a6cb37981 */ /* 0x000162000c1e1900 */
[----:B------:R-:W-:Y:S01]  /*0cc0*/  BSSY.RECONVERGENT B0, `(.L_x_257) ;  /* 0x0000172000007945 */ /* 0x000fe20003800200 */
[----:B------:R-:W-:Y:S02]  /*0cd0*/  HFMA2 R182, -RZ, RZ, 0, 0 ;  /* 0x00000000ffb67431 */ /* 0x000fe400000001ff */
[----:B------:R-:W-:Y:S01]  /*0ce0*/  IMAD.MOV.U32 R181, RZ, RZ, RZ ;  /* 0x000000ffffb57224 */ /* 0x000fe200078e00ff */
[----:B---3--:R-:W-:-:S13]  /*0cf0*/  ISETP.GE.AND P1, PT, R173, 0x1, PT ;  /* 0x00000001ad00780c */ /* 0x008fda0003f26270 */
[----:B0-----:R-:W-:Y:S05]  /*0d00*/  @!P1 BRA `(.L_x_258) ;  /* 0x00000014002c9947 */ /* 0x001fea0003800000 */
[----:B------:R-:W0:Y:S08]  /*0d10*/  LDC.64 R108, c[0x0][0x3c0] ;  /* 0x0000f000ff6c7b82 */ /* 0x000e300000000a00 */
[----:B------:R-:W1:Y:S01]  /*0d20*/  LDC R2, c[0x0][0x388] ;  /* 0x0000e200ff027b82 */ /* 0x000e620000000800 */
[----:B0-----:R-:W-:-:S06]  /*0d30*/  IMAD.WIDE R108, R7, 0x4, R108 ;  /* 0x00000004076c7825 */ /* 0x001fcc00078e026c */
[----:B------:R-:W2:Y:S01]  /*0d40*/  LDG.E R108, desc[UR10][R108.64] ;  /* 0x0000000a6c6c7981 */ /* 0x000ea2000c1e1900 */
[----:B------:R-:W-:Y:S01]  /*0d50*/  IADD3 R111, PT, PT, R173, -0x1, RZ ;  /* 0xffffffffad6f7810 */ /* 0x000fe20007ffe0ff */
[-C--:B-1----:R-:W-:Y:S01]  /*0d60*/  IMAD R110, R7, R2.reuse, RZ ;  /* 0x00000002076e7224 */ /* 0x082fe200078e02ff */
[C---:B------:R-:W-:Y:S01]  /*0d70*/  ISETP.GE.U32.AND P6, PT, R4.reuse, 0x80, PT ;  /* 0x000000800400780c */ /* 0x040fe20003fc6070 */
[----:B------:R-:W0:Y:S01]  /*0d80*/  S2R R0, SR_TID.X ;  /* 0x0000000000007919 */ /* 0x000e220000002100 */
[----:B------:R-:W-:Y:S01]  /*0d90*/  ISETP.NE.AND P0, PT, RZ, UR9, PT ;  /* 0x00000009ff007c0c */ /* 0x000fe2000bf05270 */
[----:B------:R-:W-:Y:S01]  /*0da0*/  IMAD R112, R111, R2, RZ ;  /* 0x000000026f707224 */ /* 0x000fe200078e02ff */
[----:B------:R-:W-:Y:S01]  /*0db0*/  SHF.R.S32.HI R111, RZ, 0x1f, R110 ;  /* 0x0000001fff6f7819 */ /* 0x000fe2000001146e */
[----:B------:R-:W-:Y:S01]  /*0dc0*/  BSSY.RECONVERGENT B1, `(.L_x_259) ;  /* 0x000004a000017945 */ /* 0x000fe20003800200 */
[----:B------:R-:W-:Y:S01]  /*0dd0*/  ISETP.GE.U32.AND P5, PT, R4, 0x100, PT ;  /* 0x000001000400780c */ /* 0x000fe20003fa6070 */
[----:B------:R-:W-:Y:S01]  /*0de0*/  IMAD.MOV.U32 R181, RZ, RZ, RZ ;  /* 0x000000ffffb57224 */ /* 0x000fe200078e00ff */
[----:B------:R-:W-:-:S02]  /*0df0*/  SHF.R.S32.HI R113, RZ, 0x1f, R112 ;  /* 0x0000001fff717819 */ /* 0x000fc40000011470 */
[----:B------:R-:W-:Y:S02]  /*0e00*/  LEA.HI R111, R111, R110, RZ, 0x2 ;  /* 0x0000006e6f6f7211 */ /* 0x000fe400078f10ff */
[----:B------:R-:W-:Y:S02]  /*0e10*/  LEA.HI R113, R113, R112, RZ, 0x2 ;  /* 0x0000007071717211 */ /* 0x000fe400078f10ff */
[C---:B------:R-:W-:Y:S02]  /*0e20*/  ISETP.GE.U32.AND P2, PT, R4.reuse, 0x180, PT ;  /* 0x000001800400780c */ /* 0x040fe40003f46070 */
[C---:B------:R-:W-:Y:S02]  /*0e30*/  ISETP.GE.U32.AND P3, PT, R4.reuse, 0x200, PT ;  /* 0x000002000400780c */ /* 0x040fe40003f66070 */
[----:B------:R-:W-:Y:S02]  /*0e40*/  ISETP.GE.U32.AND P4, PT, R4, 0x280, PT ;  /* 0x000002800400780c */ /* 0x000fe40003f86070 */
[----:B------:R-:W-:-:S02]  /*0e50*/  MOV R182, RZ ;  /* 0x000000ff00b67202 */ /* 0x000fc40000000f00 */
[-C--:B0-----:R-:W-:Y:S02]  /*0e60*/  LEA.HI.SX32 R180, R111, R0.reuse, 0x1e ;  /* 0x000000006fb47211 */ /* 0x081fe400078ff2ff */
[----:B------:R-:W-:Y:S02]  /*0e70*/  LEA.HI.SX32 R165, R113, R0, 0x1e ;  /* 0x0000000071a57211 */ /* 0x000fe400078ff2ff */
[----:B------:R-:W-:Y:S02]  /*0e80*/  MOV R115, R180 ;  /* 0x000000b400737202 */ /* 0x000fe40000000f00 */
[----:B--2---:R-:W-:Y:S01]  /*0e90*/  FSEL R114, R108, RZ, !P0 ;  /* 0x000000ff6c727208 */ /* 0x004fe20004000000 */
[----:B------:R-:W-:Y:S06]  /*0ea0*/  @!P6 BRA `(.L_x_260) ;  /* 0x0000000000ece947 */ /* 0x000fec0003800000 */
        /* <DEDUP_REMOVED lines=10> */
[----:B------:R-:W-:Y:S02]  /*0f50*/  IMAD.U32 R169, R9, 0x10000, RZ ;  /* 0x0001000009a97824 */ /* 0x000fe400078e00ff */
[----:B------:R-:W-:Y:S01]  /*0f60*/  IMAD.U32 R168, R10, 0x10000, RZ ;  /* 0x000100000aa87824 */ /* 0x000fe200078e00ff */
[----:B------:R-:W-:Y:S01]  /*0f70*/  SHF.L.U32 R171, R11, 0x10, RZ ;  /* 0x000000100bab7819 */ /* 0x000fe200000006ff */
[----:B0-----:R-:W-:-:S05]  /*0f80*/  @P0 IMAD.WIDE.U32 R112, R115, 0x8, R112 ;  /* 0x0000000873700825 */ /* 0x001fca00078e0070 */
[----:B------:R0:W5:Y:S01]  /*0f90*/  @P0 LDG.E.64 R154, desc[UR10][R112.64] ;  /* 0x0000000a709a0981 */ /* 0x000162000c1e1b00 */
[----:B------:R-:W-:Y:S01]  /*0fa0*/  IADD3 R165, PT, PT, R165, 0x80, RZ ;  /* 0x00000080a5a57810 */ /* 0x000fe20007ffe0ff */
[----:B------:R-:W-:Y:S01]  /*0fb0*/  VIADD R115, R115, 0x80 ;  /* 0x0000008073737836 */ /* 0x000fe20000000000 */
[C---:B--2---:R-:W-:Y:S02]  /*0fc0*/  SHF.L.U32 R3, R108.reuse, 0x10, RZ ;  /* 0x000000106c037819 */ /* 0x044fe400000006ff */
[----:B------:R-:W-:-:S03]  /*0fd0*/  SHF.R.U64 R108, R108, 0x10, R109 ;  /* 0x000000106c6c7819 */ /* 0x000fc6000000126d */
[----:B------:R-:W-:Y:S01]  /*0fe0*/  FADD.FTZ R3, -R114, R3 ;  /* 0x0000000372037221 */ /* 0x000fe20000010100 */
[----:B---3--:R-:W-:Y:S01]  /*0ff0*/  IMAD.MOV.U32 R164, RZ, RZ, R110 ;  /* 0x000000ffffa47224 */ /* 0x008fe200078e006e */
[--C-:B------:R-:W-:Y:S02]  /*1000*/  SHF.R.U64 R170, R110, 0x10, R111.reuse ;  /* 0x000000106eaa7819 */ /* 0x100fe4000000126f */
[----:B------:R-:W-:Y:S02]  /*1010*/  MOV R167, R111 ;  /* 0x0000006f00a77202 */ /* 0x000fe40000000f00 */
[----:B------:R-:W-:Y:S01]  /*1020*/  SHF.R.U32.HI R172, RZ, 0x10, R111 ;  /* 0x00000010ffac7819 */ /* 0x000fe2000001166f */
[----:B------:R-:W-:Y:S01]  /*1030*/  IMAD.U32 R111, R109, 0x10000, RZ ;  /* 0x000100006d6f7824 */ /* 0x000fe200078e00ff */
[----:B------:R-:W-:Y:S01]  /*1040*/  SHF.R.U32.HI R110, RZ, 0x10, R109 ;  /* 0x00000010ff6e7819 */ /* 0x000fe2000001166d */
[----:B-----5:R-:W-:Y:S01]  /*1050*/  FMUL.FTZ R3, R174, R3 ;  /* 0x00000003ae037220 */ /* 0x020fe20000410000 */
[----:B------:R-:W-:-:S05]  /*1060*/  SHF.L.U32 R109, R164, 0x10, RZ ;  /* 0x00000010a46d7819 */ /* 0x000fca00000006ff */
[-C--:B------:R-:W-:Y:S01]  /*1070*/  FMUL.FTZ R166, R166, R109.reuse ;  /* 0x0000006da6a67220 */ /* 0x080fe20000410000 */
[----:B------:R-:W-:Y:S01]  /*1080*/  FADD.FTZ R84, R84, R109 ;  /* 0x0000006d54547221 */ /* 0x000fe20000010000 */
[----:B------:R-:W-:Y:S01]  /*1090*/  FFMA.FTZ R104, R3, R109, R104 ;  /* 0x0000006d03687223 */ /* 0x000fe20000010068 */
[----:B------:R-:W-:Y:S01]  /*10a0*/  SHF.L.U32 R109, R108, 0x10, RZ ;  /* 0x000000106c6d7819 */ /* 0x000fe200000006ff */
[----:B------:R-:W-:Y:S01]  /*10b0*/  FADD.FTZ R111, -R114, R111 ;  /* 0x0000006f726f7221 */ /* 0x000fe20000010100 */
[----:B0-----:R-:W-:-:S03]  /*10c0*/  SHF.L.U32 R113, R167, 0x10, RZ ;  /* 0x00000010a7717819 */ /* 0x001fc600000006ff */
[----:B------:R-:W-:Y:S01]  /*10d0*/  FADD.FTZ R109, -R114, R109 ;  /* 0x0000006d726d7221 */ /* 0x000fe20000010100 */
[----:B------:R-:W-:Y:S01]  /*10e0*/  FMUL.FTZ R167, R174, R111 ;  /* 0x0000006faea77220 */ /* 0x000fe20000410000 */
[----:B------:R-:W-:Y:S01]  /*10f0*/  SHF.L.U32 R108, R170, 0x10, RZ ;  /* 0x00000010aa6c7819 */ /* 0x000fe200000006ff */
[----:B------:R-:W-:Y:S02]  /*1100*/  IMAD.U32 R111, R110, 0x10000, RZ ;  /* 0x000100006e6f7824 */ /* 0x000fe400078e00ff */
[----:B------:R-:W-:Y:S01]  /*1110*/  FMUL.FTZ R170, R174, R109 ;  /* 0x0000006daeaa7220 */ /* 0x000fe20000410000 */
[----:B------:R-:W-:Y:S01]  /*1120*/  FFMA.FTZ R109, R3, R166, RZ ;  /* 0x000000a6036d7223 */ /* 0x000fe200000100ff */
[-C--:B------:R-:W-:Y:S01]  /*1130*/  FMUL.FTZ R169, R169, R108.reuse ;  /* 0x0000006ca9a97220 */ /* 0x080fe20000410000 */
[----:B------:R-:W-:Y:S01]  /*1140*/  FADD.FTZ R85, R85, R108 ;  /* 0x0000006c55557221 */ /* 0x000fe20000010000 */
[----:B------:R-:W-:Y:S01]  /*1150*/  FFMA.FTZ R105, R170, R108, R105 ;  /* 0x0000006caa697223 */ /* 0x000fe20000010069 */
[----:B------:R-:W-:Y:S01]  /*1160*/  FADD.FTZ R111, -R114, R111 ;  /* 0x0000006f726f7221 */ /* 0x000fe20000010100 */
[----:B------:R-:W-:Y:S01]  /*1170*/  FADD.FTZ R108, RZ, R166 ;  /* 0x000000a6ff6c7221 */ /* 0x000fe20000010000 */
[----:B------:R-:W-:-:S02]  /*1180*/  SHF.L.U32 R110, R172, 0x10, RZ ;  /* 0x00000010ac6e7819 */ /* 0x000fc400000006ff */
[----:B------:R-:W-:Y:S01]  /*1190*/  FMUL.FTZ R172, R174, R111 ;  /* 0x0000006faeac7220 */ /* 0x000fe20000410000 */
[----:B------:R-:W-:Y:S01]  /*11a0*/  FADD.FTZ R111, R108, R169 ;  /* 0x000000a96c6f7221 */ /* 0x000fe20000010000 */
[----:B------:R-:W-:Y:S01]  /*11b0*/  FMUL.FTZ R168, R168, R113 ;  /* 0x00000071a8a87220 */ /* 0x000fe20000410000 */
[----:B------:R-:W-:Y:S01]  /*11c0*/  FFMA.FTZ R108, R170, R169, R109 ;  /* 0x000000a9aa6c7223 */ /* 0x000fe2000001006d */
[-C--:B------:R-:W-:Y:S01]  /*11d0*/  FMUL.FTZ R171, R171, R110.reuse ;  /* 0x0000006eabab7220 */ /* 0x080fe20000410000 */
[----:B------:R-:W-:Y:S01]  /*11e0*/  FADD.FTZ R87, R87, R110 ;  /* 0x0000006e57577221 */ /* 0x000fe20000010000 */
[----:B------:R-:W-:Y:S01]  /*11f0*/  FFMA.FTZ R107, R172, R110, R107 ;  /* 0x0000006eac6b7223 */ /* 0x000fe2000001006b */
[----:B------:R-:W-:Y:S01]  /*1200*/  FADD.FTZ R110, R111, R168 ;  /* 0x000000a86f6e7221 */ /* 0x000fe20000010000 */
[C---:B------:R-:W-:Y:S01]  /*1210*/  FFMA.FTZ R109, R167.reuse, R168, R108 ;  /* 0x000000a8a76d7223 */ /* 0x040fe2000001006c */
[----:B------:R-:W-:Y:S01]  /*1220*/  FADD.FTZ R86, R86, R113 ;  /* 0x0000007156567221 */ /* 0x000fe20000010000 */
[----:B------:R-:W-:Y:S01]  /*1230*/  FFMA.FTZ R106, R167, R113, R106 ;  /* 0x00000071a76a7223 */ /* 0x000fe2000001006a */
[----:B------:R-:W-:Y:S01]  /*1240*/  FADD.FTZ R181, R110, R171 ;  /* 0x000000ab6eb57221 */ /* 0x000fe20000010000 */
[----:B------:R-:W-:-:S07]  /*1250*/  FFMA.FTZ R182, R172, R171, R109 ;  /* 0x000000abacb67223 */ /* 0x000fce000001006d */
.L_x_260:
[----:B------:R-:W-:Y:S05]  /*1260*/  BSYNC.RECONVERGENT B1 ;  /* 0x0000000000017941 */ /* 0x000fea0003800200 */
.L_x_259:
        /* <DEDUP_REMOVED lines=15> */
[----:B------:R-:W-:Y:S01]  /*1360*/  IMAD.U32 R127, R15, 0x10000, RZ ;  /* 0x000100000f7f7824 */ /* 0x000fe200078e00ff */
[----:B------:R-:W-:Y:S01]  /*1370*/  IADD3 R165, PT, PT, R165, 0x80, RZ ;  /* 0x00000080a5a57810 */ /* 0x000fe20007ffe0ff */
[----:B------:R-:W-:Y:S01]  /*1380*/  VIADD R115, R115, 0x80 ;  /* 0x0000008073737836 */ /* 0x000fe20000000000 */
[--C-:B--2---:R-:W-:Y:S02]  /*1390*/  SHF.R.U64 R126, R112, 0x10, R113.reuse ;  /* 0x00000010707e7819 */ /* 0x104fe40000001271 */
[----:B------:R-:W-:Y:S02]  /*13a0*/  MOV R123, R113 ;  /* 0x00000071007b7202 */ /* 0x000fe40000000f00 */
[----:B------:R-:W-:Y:S02]  /*13b0*/  SHF.R.U32.HI R128, RZ, 0x10, R113 ;  /* 0x00000010ff807819 */ /* 0x000fe40000011671 */
[----:B------:R-:W-:Y:S01]  /*13c0*/  MOV R121, R112 ;  /* 0x0000007000797202 */ /* 0x000fe20000000f00 */
[C---:B---3--:R-:W-:Y:S01]  /*13d0*/  IMAD.U32 R113, R108.reuse, 0x10000, RZ ;  /* 0x000100006c717824 */ /* 0x048fe200078e00ff */
[----:B------:R-:W-:-:S03]  /*13e0*/  SHF.R.U64 R108, R108, 0x10, R109 ;  /* 0x000000106c6c7819 */ /* 0x000fc6000000126d */
[----:B------:R-:W-:Y:S01]  /*13f0*/  FADD.FTZ R113, -R114, R113 ;  /* 0x0000007172717221 */ /* 0x000fe20000010100 */
[----:B------:R-:W-:Y:S02]  /*1400*/  SHF.R.U32.HI R112, RZ, 0x10, R109 ;  /* 0x00000010ff707819 */ /* 0x000fe4000001166d */
[----:B------:R-:W-:Y:S01]  /*1410*/  SHF.L.U32 R125, R109, 0x10, RZ ;  /* 0x000000106d7d7819 */ /* 0x000fe200000006ff */
[----:B------:R-:W-:Y:S02]  /*1420*/  IMAD.U32 R109, R121, 0x10000, RZ ;  /* 0x00010000796d7824 */ /* 0x000fe400078e00ff */
[----:B-----5:R-:W-:Y:S01]  /*1430*/  FMUL.FTZ R121, R174, R113 ;  /* 0x00000071ae797220 */ /* 0x020fe20000410000 */
[----:B0-----:R-:W-:Y:S01]  /*1440*/  SHF.L.U32 R111, R123, 0x10, RZ ;  /* 0x000000107b6f7819 */ /* 0x001fe200000006ff */
[----:B------:R-:W-:Y:S01]  /*1450*/  FADD.FTZ R123, -R114, R125 ;  /* 0x0000007d727b7221 */ /* 0x000fe20000010100 */
[-C--:B------:R-:W-:Y:S01]  /*1460*/  FMUL.FTZ R122, R122, R109.reuse ;  /* 0x0000006d7a7a7220 */ /* 0x080fe20000410000 */
[----:B------:R-:W-:Y:S01]  /*1470*/  FADD.FTZ R80, R80, R109 ;  /* 0x0000006d50507221 */ /* 0x000fe20000010000 */
[----:B------:R-:W-:Y:S01]  /*1480*/  FFMA.FTZ R100, R121, R109, R100 ;  /* 0x0000006d79647223 */ /* 0x000fe20000010064 */
[----:B------:R-:W-:-:S02]  /*1490*/  IMAD.U32 R109, R108, 0x10000, RZ ;  /* 0x000100006c6d7824 */ /* 0x000fc400078e00ff */
[----:B------:R-:W-:Y:S01]  /*14a0*/  FMUL.FTZ R123, R174, R123 ;  /* 0x0000007bae7b7220 */ /* 0x000fe20000410000 */
[-C--:B------:R-:W-:Y:S01]  /*14b0*/  FMUL.FTZ R124, R124, R111.reuse ;  /* 0x0000006f7c7c7220 */ /* 0x080fe20000410000 */
[----:B------:R-:W-:Y:S01]  /*14c0*/  FADD.FTZ R109, -R114, R109 ;  /* 0x0000006d726d7221 */ /* 0x000fe20000010100 */
[----:B------:R-:W-:Y:S01]  /*14d0*/  FADD.FTZ R82, R82, R111 ;  /* 0x0000006f52527221 */ /* 0x000fe20000010000 */
[----:B------:R-:W-:Y:S01]  /*14e0*/  FFMA.FTZ R102, R123, R111, R102 ;  /* 0x0000006f7b667223 */ /* 0x000fe20000010066 */
[----:B------:R-:W-:Y:S02]  /*14f0*/  SHF.L.U32 R125, R13, 0x10, RZ ;  /* 0x000000100d7d7819 */ /* 0x000fe400000006ff */
[----:B------:R-:W-:Y:S01]  /*1500*/  SHF.L.U32 R108, R126, 0x10, RZ ;  /* 0x000000107e6c7819 */ /* 0x000fe200000006ff */
[----:B------:R-:W-:Y:S01]  /*1510*/  FMUL.FTZ R126, R174, R109 ;  /* 0x0000006dae7e7220 */ /* 0x000fe20000410000 */
[----:B------:R-:W-:Y:S01]  /*1520*/  SHF.L.U32 R111, R112, 0x10, RZ ;  /* 0x00000010706f7819 */ /* 0x000fe200000006ff */
[----:B------:R-:W-:-:S02]  /*1530*/  FFMA.FTZ R109, R121, R122, R182 ;  /* 0x0000007a796d7223 */ /* 0x000fc400000100b6 */
[-C--:B------:R-:W-:Y:S01]  /*1540*/  FMUL.FTZ R125, R125, R108.reuse ;  /* 0x0000006c7d7d7220 */ /* 0x080fe20000410000 */
[----:B------:R-:W-:Y:S01]  /*1550*/  FADD.FTZ R81, R81, R108 ;  /* 0x0000006c51517221 */ /* 0x000fe20000010000 */
[----:B------:R-:W-:Y:S01]  /*1560*/  FFMA.FTZ R101, R126, R108, R101 ;  /* 0x0000006c7e657223 */ /* 0x000fe20000010065 */
[----:B------:R-:W-:Y:S01]  /*1570*/  FADD.FTZ R111, -R114, R111 ;  /* 0x0000006f726f7221 */ /* 0x000fe20000010100 */
[----:B------:R-:W-:Y:S01]  /*1580*/  FADD.FTZ R108, R181, R122 ;  /* 0x0000007ab56c7221 */ /* 0x000fe20000010000 */
[----:B------:R-:W-:Y:S02]  /*1590*/  SHF.L.U32 R110, R128, 0x10, RZ ;  /* 0x00000010806e7819 */ /* 0x000fe400000006ff */
[----:B------:R-:W-:Y:S01]  /*15a0*/  FMUL.FTZ R128, R174, R111 ;  /* 0x0000006fae807220 */ /* 0x000fe20000410000 */
        /* <DEDUP_REMOVED lines=9> */
.L_x_262:
[----:B------:R-:W-:Y:S05]  /*1640*/  BSYNC.RECONVERGENT B1 ;  /* 0x0000000000017941 */ /* 0x000fea0003800200 */
.L_x_261:
        /* <DEDUP_REMOVED lines=21> */
[----:B---3--:R-:W-:-:S02]  /*17a0*/  SHF.L.U32 R113, R108, 0x10, RZ ;  /* 0x000000106c717819 */ /* 0x008fc400000006ff */
[----:B------:R-:W-:Y:S01]  /*17b0*/  MOV R129, R112 ;  /* 0x0000007000817202 */ /* 0x000fe20000000f00 */
[----:B------:R-:W-:Y:S02]  /*17c0*/  IMAD.U32 R133, R109, 0x10000, RZ ;  /* 0x000100006d857824 */ /* 0x000fe400078e00ff */
[----:B------:R-:W-:Y:S01]  /*17d0*/  FADD.FTZ R113, -R114, R113 ;  /* 0x0000007172717221 */ /* 0x000fe20000010100 */
[--C-:B------:R-:W-:Y:S02]  /*17e0*/  SHF.R.U64 R108, R108, 0x10, R109.reuse ;  /* 0x000000106c6c7819 */ /* 0x100fe4000000126d */
[----:B------:R-:W-:Y:S02]  /*17f0*/  SHF.R.U32.HI R112, RZ, 0x10, R109 ;  /* 0x00000010ff707819 */ /* 0x000fe4000001166d */
[----:B------:R-:W-:Y:S01]  /*1800*/  SHF.L.U32 R109, R129, 0x10, RZ ;  /* 0x00000010816d7819 */ /* 0x000fe200000006ff */
[----:B-----5:R-:W-:Y:S01]  /*1810*/  FMUL.FTZ R129, R174, R113 ;  /* 0x00000071ae817220 */ /* 0x020fe20000410000 */
[----:B0-----:R-:W-:-:S02]  /*1820*/  IMAD.U32 R111, R131, 0x10000, RZ ;  /* 0x00010000836f7824 */ /* 0x001fc400078e00ff */
[----:B------:R-:W-:Y:S01]  /*1830*/  FADD.FTZ R131, -R114, R133 ;  /* 0x0000008572837221 */ /* 0x000fe20000010100 */
[-C--:B------:R-:W-:Y:S01]  /*1840*/  FMUL.FTZ R130, R130, R109.reuse ;  /* 0x0000006d82827220 */ /* 0x080fe20000410000 */
[----:B------:R-:W-:Y:S01]  /*1850*/  FADD.FTZ R76, R76, R109 ;  /* 0x0000006d4c4c7221 */ /* 0x000fe20000010000 */
[----:B------:R-:W-:Y:S01]  /*1860*/  FFMA.FTZ R96, R129, R109, R96 ;  /* 0x0000006d81607223 */ /* 0x000fe20000010060 */
[----:B------:R-:W-:Y:S01]  /*1870*/  SHF.L.U32 R109, R108, 0x10, RZ ;  /* 0x000000106c6d7819 */ /* 0x000fe200000006ff */
[----:B------:R-:W-:Y:S01]  /*1880*/  FMUL.FTZ R131, R174, R131 ;  /* 0x00000083ae837220 */ /* 0x000fe20000410000 */
[-C--:B------:R-:W-:Y:S01]  /*1890*/  FMUL.FTZ R132, R132, R111.reuse ;  /* 0x0000006f84847220 */ /* 0x080fe20000410000 */
[----:B------:R-:W-:Y:S02]  /*18a0*/  FADD.FTZ R78, R78, R111 ;  /* 0x0000006f4e4e7221 */ /* 0x000fe40000010000 */
[----:B------:R-:W-:Y:S01]  /*18b0*/  FADD.FTZ R109, -R114, R109 ;  /* 0x0000006d726d7221 */ /* 0x000fe20000010100 */
[----:B------:R-:W-:Y:S01]  /*18c0*/  FFMA.FTZ R98, R131, R111, R98 ;  /* 0x0000006f83627223 */ /* 0x000fe20000010062 */
[----:B------:R-:W-:-:S02]  /*18d0*/  SHF.L.U32 R133, R17, 0x10, RZ ;  /* 0x0000001011857819 */ /* 0x000fc400000006ff */
[----:B------:R-:W-:Y:S01]  /*18e0*/  SHF.L.U32 R108, R134, 0x10, RZ ;  /* 0x00000010866c7819 */ /* 0x000fe200000006ff */
[----:B------:R-:W-:Y:S01]  /*18f0*/  FMUL.FTZ R134, R174, R109 ;  /* 0x0000006dae867220 */ /* 0x000fe20000410000 */
[----:B------:R-:W-:Y:S01]  /*1900*/  SHF.L.U32 R111, R112, 0x10, RZ ;  /* 0x00000010706f7819 */ /* 0x000fe200000006ff */
[----:B------:R-:W-:Y:S02]  /*1910*/  FFMA.FTZ R109, R129, R130, R182 ;  /* 0x00000082816d7223 */ /* 0x000fe400000100b6 */
[-C--:B------:R-:W-:Y:S01]  /*1920*/  FMUL.FTZ R133, R133, R108.reuse ;  /* 0x0000006c85857220 */ /* 0x080fe20000410000 */
[----:B------:R-:W-:Y:S01]  /*1930*/  FADD.FTZ R77, R77, R108 ;  /* 0x0000006c4d4d7221 */ /* 0x000fe20000010000 */
[----:B------:R-:W-:Y:S01]  /*1940*/  FFMA.FTZ R97, R134, R108, R97 ;  /* 0x0000006c86617223 */ /* 0x000fe20000010061 */
[----:B------:R-:W-:Y:S01]  /*1950*/  FADD.FTZ R111, -R114, R111 ;  /* 0x0000006f726f7221 */ /* 0x000fe20000010100 */
[----:B------:R-:W-:Y:S01]  /*1960*/  FADD.FTZ R108, R181, R130 ;  /* 0x00000082b56c7221 */ /* 0x000fe20000010000 */
[----:B------:R-:W-:-:S02]  /*1970*/  SHF.L.U32 R110, R136, 0x10, RZ ;  /* 0x00000010886e7819 */ /* 0x000fc400000006ff */
        /* <DEDUP_REMOVED lines=10> */
.L_x_264:
[----:B------:R-:W-:Y:S05]  /*1a20*/  BSYNC.RECONVERGENT B1 ;  /* 0x0000000000017941 */ /* 0x000fea0003800200 */
.L_x_263:
        /* <DEDUP_REMOVED lines=61> */
.L_x_266:
[----:B------:R-:W-:Y:S05]  /*1e00*/  BSYNC.RECONVERGENT B1 ;  /* 0x0000000000017941 */ /* 0x000fea0003800200 */
.L_x_265:
        /* <DEDUP_REMOVED lines=14> */
[----:B--2---:R-:W-:Y:S02]  /*1ef0*/  MOV R115, R112 ;  /* 0x0000007000737202 */ /* 0x004fe40000000f00 */
[--C-:B------:R-:W-:Y:S02]  /*1f00*/  SHF.R.U64 R151, R112, 0x10, R113.reuse ;  /* 0x0000001070977819 */ /* 0x100fe40000001271 */
[----:B------:R-:W-:Y:S02]  /*1f10*/  MOV R149, R113 ;  /* 0x0000007100957202 */ /* 0x000fe40000000f00 */
[----:B------:R-:W-:Y:S02]  /*1f20*/  SHF.R.U32.HI R150, RZ, 0x10, R113 ;  /* 0x00000010ff967819 */ /* 0x000fe40000011671 */
[C---:B---3--:R-:W-:Y:S02]  /*1f30*/  SHF.R.U64 R112, R108.reuse, 0x10, R109 ;  /* 0x000000106c707819 */ /* 0x048fe4000000126d */
[----:B------:R-:W-:-:S02]  /*1f40*/  SHF.L.U32 R113, R108, 0x10, RZ ;  /* 0x000000106c717819 */ /* 0x000fc400000006ff */
[----:B------:R-:W-:Y:S01]  /*1f50*/  SHF.R.U32.HI R108, RZ, 0x10, R109 ;  /* 0x00000010ff6c7819 */ /* 0x000fe2000001166d */
[----:B------:R-:W-:-:S03]  /*1f60*/  IMAD.U32 R145, R109, 0x10000, RZ ;  /* 0x000100006d917824 */ /* 0x000fc600078e00ff */
[----:B0-----:R-:W-:Y:S01]  /*1f70*/  SHF.L.U32 R111, R108, 0x10, RZ ;  /* 0x000000106c6f7819 */ /* 0x001fe200000006ff */
[----:B------:R-:W-:Y:S01]  /*1f80*/  IMAD.U32 R115, R115, 0x10000, RZ ;  /* 0x0001000073737824 */ /* 0x000fe200078e00ff */
[----:B------:R-:W-:Y:S01]  /*1f90*/  SHF.L.U32 R109, R112, 0x10, RZ ;  /* 0x00000010706d7819 */ /* 0x000fe200000006ff */
[C---:B------:R-:W-:Y:S02]  /*1fa0*/  FADD.FTZ R113, -R114.reuse, R113 ;  /* 0x0000007172717221 */ /* 0x040fe40000010100 */
[C---:B------:R-:W-:Y:S01]  /*1fb0*/  FADD.FTZ R165, -R114.reuse, R111 ;  /* 0x0000006f72a57221 */ /* 0x040fe20000010100 */
[----:B------:R-:W-:Y:S01]  /*1fc0*/  SHF.L.U32 R111, R149, 0x10, RZ ;  /* 0x00000010956f7819 */ /* 0x000fe200000006ff */
[C---:B------:R-:W-:Y:S01]  /*1fd0*/  FADD.FTZ R147, -R114.reuse, R145 ;  /* 0x0000009172937221 */ /* 0x040fe20000010100 */
[----:B------:R-:W-:Y:S01]  /*1fe0*/  SHF.L.U32 R149, R25, 0x10, RZ ;  /* 0x0000001019957819 */ /* 0x000fe200000006ff */
[----:B------:R-:W-:Y:S01]  /*1ff0*/  FADD.FTZ R109, -R114, R109 ;  /* 0x0000006d726d7221 */ /* 0x000fe20000010100 */
[----:B-----5:R-:W-:Y:S01]  /*2000*/  FMUL.FTZ R145, R174, R113 ;  /* 0x00000071ae917220 */ /* 0x020fe20000410000 */
[----:B------:R-:W-:Y:S01]  /*2010*/  FMUL.FTZ R146, R146, R115 ;  /* 0x0000007392927220 */ /* 0x000fe20000410000 */
[----:B------:R-:W-:Y:S01]  /*2020*/  IMAD.U32 R110, R151, 0x10000, RZ ;  /* 0x00010000976e7824 */ /* 0x000fe200078e00ff */
[----:B------:R-:W-:Y:S01]  /*2030*/  SHF.L.U32 R112, R150, 0x10, RZ ;  /* 0x0000001096707819 */ /* 0x000fe200000006ff */
[C---:B------:R-:W-:Y:S01]  /*2040*/  FMUL.FTZ R150, R174.reuse, R109 ;  /* 0x0000006dae967220 */ /* 0x040fe20000410000 */
[----:B------:R-:W-:Y:S01]  /*2050*/  FADD.FTZ R108, R181, R146 ;  /* 0x00000092b56c7221 */ /* 0x000fe20000010000 */
[----:B------:R-:W-:Y:S01]  /*2060*/  FMUL.FTZ R149, R149, R110 ;  /* 0x0000006e95957220 */ /* 0x000fe20000410000 */
[----:B------:R-:W-:Y:S01]  /*2070*/  FFMA.FTZ R182, R145, R146, R182 ;  /* 0x0000009291b67223 */ /* 0x000fe200000100b6 */
[----:B------:R-:W-:Y:S01]  /*2080*/  SHF.L.U32 R151, R27, 0x10, RZ ;  /* 0x000000101b977819 */ /* 0x000fe200000006ff */
[----:B------:R-:W-:Y:S01]  /*2090*/  FMUL.FTZ R147, R174, R147 ;  /* 0x00000093ae937220 */ /* 0x000fe20000410000 */
[----:B------:R-:W-:Y:S01]  /*20a0*/  FMUL.FTZ R148, R148, R111 ;  /* 0x0000006f94947220 */ /* 0x000fe20000410000 */
[----:B------:R-:W-:Y:S01]  /*20b0*/  FADD.FTZ R109, R108, R149 ;  /* 0x000000956c6d7221 */ /* 0x000fe20000010000 */
[----:B------:R-:W-:Y:S01]  /*20c0*/  FFMA.FTZ R182, R150, R149, R182 ;  /* 0x0000009596b67223 */ /* 0x000fe200000100b6 */
[----:B------:R-:W-:Y:S01]  /*20d0*/  FMUL.FTZ R151, R151, R112 ;  /* 0x0000007097977220 */ /* 0x000fe20000410000 */
        /* <DEDUP_REMOVED lines=14> */
.L_x_258:
[----:B------:R-:W0:Y:S01]  /*21c0*/  LDC R2, c[0x0][0x388] ;  /* 0x0000e200ff027b82 */ /* 0x000e220000000800 */
[----:B------:R-:W1:Y:S01]  /*21d0*/  S2R R0, SR_TID.X ;  /* 0x0000000000007919 */ /* 0x000e620000002100 */
[----:B------:R-:W-:-:S04]  /*21e0*/  UISETP.NE.U32.AND UP0, UPT, UR12, URZ, UPT ;  /* 0x000000ff0c00728c */ /* 0x000fc8000bf05070 */
[----:B------:R-:W-:Y:S01]  /*21f0*/  UISETP.NE.AND.EX UP0, UPT, UR13, URZ, UPT, UP0 ;  /* 0x000000ff0d00728c */ /* 0x000fe2000bf05300 */
[----:B0-----:R-:W-:-:S05]  /*2200*/  IMAD R108, R7, R2, RZ ;  /* 0x00000002076c7224 */ /* 0x001fca00078e02ff */
[----:B------:R-:W-:-:S04]  /*2210*/  SHF.R.S32.HI R109, RZ, 0x1f, R108 ;  /* 0x0000001fff6d7819 */ /* 0x000fc8000001146c */
[----:B------:R-:W-:-:S04]  /*2220*/  LEA.HI R109, R109, R108, RZ, 0x2 ;  /* 0x0000006c6d6d7211 */ /* 0x000fc800078f10ff */
[----:B-1----:R-:W-:Y:S01]  /*2230*/  LEA.HI.SX32 R180, R109, R0, 0x1e ;  /* 0x000000006db47211 */ /* 0x002fe200078ff2ff */
        /* <DEDUP_REMOVED lines=26> */
.L_x_267:
[----:B------:R-:W-:Y:S05]  /*23e0*/  BSYNC.RECONVERGENT B0 ;  /* 0x0000000000007941 */ /* 0x000fea0003800200 */
.L_x_257:
        /* <DEDUP_REMOVED lines=31> */
.L_x_269:
[----:B------:R-:W-:Y:S05]  /*25e0*/  BSYNC.RECONVERGENT B0 ;  /* 0x0000000000007941 */ /* 0x000fea0003800200 */
.L_x_268:
[----:B------:R-:W1:Y:S08]  /*25f0*/  S2UR UR5, SR_CgaCtaId ;  /* 0x00000000000579c3 */ /* 0x000e700000008800 */
[----:B------:R-:W-:Y:S01]  /*2600*/  BAR.SYNC.DEFER_BLOCKING 0x0 ;  /* 0x0000000000007b1d */ /* 0x000fe20000010000 */
[----:B-----5:R-:W-:Y:S02]  /*2610*/  ISETP.GE.AND P2, PT, R179, 0x1, PT ;  /* 0x00000001b300780c */ /* 0x020fe40003f46270 */
[----:B------:R-:W-:-:S02]  /*2620*/  ISETP.GE.U32.AND P0, PT, R4, 0x80, PT ;  /* 0x000000800400780c */ /* 0x000fc40003f06070 */
[----:B------:R-:W-:Y:S01]  /*2630*/  ISETP.NE.AND P3, PT, RZ, UR9, PT ;  /* 0x00000009ff007c0c */ /* 0x000fe2000bf65270 */
[----:B------:R-:W-:Y:S01]  /*2640*/  UMOV UR4, 0x400 ;  /* 0x0000040000047882 */ /* 0x000fe20000000000 */
[----:B------:R-:W-:Y:S07]  /*2650*/  BSSY.RECONVERGENT B0, `(.L_x_270) ;  /* 0x000011e000007945 */ /* 0x000fee0003800200 */
[----:B------:R-:W-:-:S04]  /*2660*/  @P2 VIADD R179, R179, 0xffffffff ;  /* 0xffffffffb3b32836 */ /* 0x000fc80000000000 */
[----:B------:R-:W-:Y:S01]  /*2670*/  @P2 IMAD R179, R179, R2, RZ ;  /* 0x00000002b3b32224 */ /* 0x000fe200078e02ff */
        /* <DEDUP_REMOVED lines=10> */
[----:B------:R-:W-:Y:S01]  /*2720*/  FADD.FTZ R108, R111, R108 ;  /* 0x0000006c6f6c7221 */ /* 0x000fe20000010000 */
[----:B------:R-:W-:Y:S02]  /*2730*/  @P2 SHF.R.S32.HI R110, RZ, 0x1f, R179 ;  /* 0x0000001fff6e2819 */ /* 0x000fe400000114b3 */
[----:B-1----:R-:W-:Y:S01]  /*2740*/  FADD.FTZ R165, R165, R112 ;  /* 0x00000070a5a57221 */ /* 0x002fe20000010000 */
[----:B------:R-:W-:Y:S01]  /*2750*/  FADD.FTZ R108, R108, R113 ;  /* 0x000000716c6c7221 */ /* 0x000fe20000010000 */
[----:B------:R-:W-:Y:S01]  /*2760*/  HFMA2 R113, -RZ, RZ, 0, 0 ;  /* 0x00000000ff717431 */ /* 0x000fe200000001ff */
[----:B------:R-:W-:Y:S01]  /*2770*/  @P2 LEA.HI R179, R110, R179, RZ, 0x2 ;  /* 0x000000b36eb32211 */ /* 0x000fe200078f10ff */
[----:B------:R-:W-:Y:S01]  /*2780*/  FADD.FTZ R165, R114, R165 ;  /* 0x000000a572a57221 */ /* 0x000fe20000010000 */
[----:B------:R-:W-:Y:S01]  /*2790*/  FADD.FTZ R108, R115, R108 ;  /* 0x0000006c736c7221 */ /* 0x000fe20000010000 */
[----:B------:R-:W-:-:S02]  /*27a0*/  MOV R115, R180 ;  /* 0x000000b400737202 */ /* 0x000fc40000000f00 */
[----:B------:R-:W-:Y:S01]  /*27b0*/  FMUL.FTZ R165, R165, UR14 ;  /* 0x0000000ea5a57c20 */ /* 0x000fe20008410000 */
[----:B------:R-:W-:Y:S01]  /*27c0*/  @P2 LEA.HI.SX32 R113, R179, R0, 0x1e ;  /* 0x00000000b3712211 */ /* 0x000fe200078ff2ff */
[----:B------:R-:W-:-:S03]  /*27d0*/  FMUL.FTZ R112, R108, UR14 ;  /* 0x0000000e6c707c20 */ /* 0x000fc60008410000 */
[----:B------:R-:W-:Y:S01]  /*27e0*/  FSEL R165, R165, RZ, !P3 ;  /* 0x000000ffa5a57208 */ /* 0x000fe20005800000 */
[----:B------:R-:W-:Y:S06]  /*27f0*/  @!P0 BRA `(.L_x_271) ;  /* 0x00000010000c8947 */ /* 0x000fec0003800000 */
[----:B------:R-:W-:-:S04]  /*2800*/  UISETP.NE.U32.AND UP0, UPT, UR12, URZ, UPT ;  /* 0x000000ff0c00728c */ /* 0x000fc8000bf05070 */
[----:B------:R-:W-:Y:S01]  /*2810*/  UISETP.NE.AND.EX UP0, UPT, UR13, URZ, UPT, UP0 ;  /* 0x000000ff0d00728c */ /* 0x000fe2000bf05300 */
[----:B------:R-:W-:Y:S10]  /*2820*/  @!P2 BRA `(.L_x_272) ;  /* 0x00000000001ca947 */ /* 0x000ff40003800000 */
[----:B------:R-:W0:Y:S02]  /*2830*/  LDC.64 R108, c[0x0][0x390] ;  /* 0x0000e400ff6c7b82 */ /* 0x000e240000000a00 */
[----:B0-----:R-:W-:-:S06]  /*2840*/  IMAD.WIDE.U32 R108, R113, 0x8, R108 ;  /* 0x00000008716c7825 */ /* 0x001fcc00078e006c */
[----:B------:R-:W2:Y:S02]  /*2850*/  LDG.E.64 R108, desc[UR10][R108.64] ;  /* 0x0000000a6c6c7981 */ /* 0x000ea4000c1e1b00 */
[C-C-:B--2---:R-:W-:Y:S02]  /*2860*/  SHF.R.U64 R177, R108.reuse, 0x10, R109.reuse ;  /* 0x000000106cb17819 */ /* 0x144fe4000000126d */
[----:B------:R-:W-:Y:S02]  /*2870*/  SHF.R.U32.HI R178, RZ, 0x10, R109 ;  /* 0x00000010ffb27819 */ /* 0x000fe4000001166d */
[----:B------:R-:W-:Y:S02]  /*2880*/  PRMT R175, R108, 0x7610, R175 ;  /* 0x000076106caf7816 */ /* 0x000fe400000000af */
[----:B------:R-:W-:-:S07]  /*2890*/  PRMT R176, R109, 0x7610, R176 ;  /* 0x000076106db07816 */ /* 0x000fce00000000b0 */
.L_x_272:
[----:B------:R-:W-:Y:S05]  /*28a0*/  BRA.U UP0, `(.L_x_273) ;  /* 0x0000000500c47547 */ /* 0x000fea000b800000 */
[----:B------:R-:W-:Y:S01]  /*28b0*/  UMOV UR4, UR6 ;  /* 0x0000000600047c82 */ /* 0x000fe20008000000 */
[----:B------:R-:W-:Y:S01]  /*28c0*/  UMOV UR5, UR7 ;  /* 0x0000000700057c82 */ /* 0x000fe20008000000 */
[----:B------:R-:W-:-:S04]  /*28d0*/  UISETP.NE.U32.AND UP0, UPT, UR4, URZ, UPT ;  /* 0x000000ff0400728c */ /* 0x000fc8000bf05070 */
[----:B------:R-:W-:-:S09]  /*28e0*/  UISETP.NE.AND.EX UP0, UPT, UR5, URZ, UPT, UP0 ;  /* 0x000000ff0500728c */ /* 0x000fd2000bf05300 */
[----:B------:R-:W-:Y:S05]  /*28f0*/  BRA.U UP0, `(.L_x_274) ;  /* 0x0000000100d47547 */ /* 0x000fea000b800000 */
[----:B------:R-:W-:Y:S05]  /*2900*/  @!P2 BRA `(.L_x_275) ;  /* 0x000000000030a947 */ /* 0x000fea0003800000 */
[----:B------:R-:W-:Y:S01]  /*2910*/  FFMA.FTZ R109, R3, R112, R165 ;  /* 0x00000070036d7223 */ /* 0x000fe200000100a5 */
[----:B------:R-:W-:Y:S02]  /*2920*/  ISETP.GT.AND P1, PT, R173, RZ, PT ;  /* 0x000000ffad00720c */ /* 0x000fe40003f24270 */
[----:B------:R-:W-:Y:S01]  /*2930*/  SHF.L.U32 R108, R28, 0x10, RZ ;  /* 0x000000101c6c7819 */ /* 0x000fe200000006ff */
[----:B------:R-:W-:-:S04]  /*2940*/  FADD.FTZ R109, R166, -R109 ;  /* 0x8000006da66d7221 */ /* 0x000fc80000010000 */
[----:B------:R-:W-:-:S05]  /*2950*/  FMUL.FTZ R109, R174, R109 ;  /* 0x0000006dae6d7220 */ /* 0x000fca0000410000 */
[----:B------:R-:W-:-:S05]  /*2960*/  FSEL R109, R109, RZ, P1 ;  /* 0x000000ff6d6d7208 */ /* 0x000fca0000800000 */
[----:B------:R-:W-:-:S04]  /*2970*/  FMUL.FTZ R109, R109, UR15 ;  /* 0x0000000f6d6d7c20 */ /* 0x000fc80008410000 */
[----:B------:R-:W-:Y:S01]  /*2980*/  FMUL.FTZ R110, R109, R108 ;  /* 0x0000006c6d6e7220 */ /* 0x000fe20000410000 */
[----:B------:R-:W-:-:S04]  /*2990*/  IMAD.U32 R108, R175, 0x10000, RZ ;  /* 0x00010000af6c7824 */ /* 0x000fc800078e00ff */
[----:B------:R-:W-:Y:S01]  /*29a0*/  F2FP.BF16.F32.PACK_AB R110, RZ, R110 ;  /* 0x0000006eff6e723e */ /* 0x000fe200000010ff */
[----:B------:R-:W-:-:S03]  /*29b0*/  FFMA.FTZ R64, R109, R108, R64 ;  /* 0x0000006c6d407223 */ /* 0x000fc60000010040 */
[----:B------:R-:W-:-:S07]  /*29c0*/  PRMT R153, R110, 0x7610, R153 ;  /* 0x000076106e997816 */ /* 0x000fce0000000099 */
.L_x_275:
[----:B------:R-:W-:Y:S05]  /*29d0*/  @!P2 BRA `(.L_x_276) ;  /* 0x000000000030a947 */ /* 0x000fea0003800000 */
[----:B------:R-:W-:Y:S01]  /*29e0*/  FFMA.FTZ R108, R170, R112, R165 ;  /* 0x00000070aa6c7223 */ /* 0x000fe200000100a5 */
[----:B------:R-:W-:Y:S02]  /*29f0*/  ISETP.GT.AND P1, PT, R173, RZ, PT ;  /* 0x000000ffad00720c */ /* 0x000fe40003f24270 */
[----:B------:R-:W-:Y:S01]  /*2a00*/  SHF.L.U32 R111, R29, 0x10, RZ ;  /* 0x000000101d6f7819 */ /* 0x000fe200000006ff */
[----:B------:R-:W-:-:S04]  /*2a10*/  FADD.FTZ R109, R169, -R108 ;  /* 0x8000006ca96d7221 */ /* 0x000fc80000010000 */
[----:B------:R-:W-:-:S05]  /*2a20*/  FMUL.FTZ R109, R174, R109 ;  /* 0x0000006dae6d7220 */ /* 0x000fca0000410000 */
[----:B------:R-:W-:-:S05]  /*2a30*/  FSEL R109, R109, RZ, P1 ;  /* 0x000000ff6d6d7208 */ /* 0x000fca0000800000 */
[----:B------:R-:W-:Y:S01]  /*2a40*/  FMUL.FTZ R108, R109, UR15 ;  /* 0x0000000f6d6c7c20 */ /* 0x000fe20008410000 */
[----:B------:R-:W-:-:S03]  /*2a50*/  SHF.L.U32 R109, R177, 0x10, RZ ;  /* 0x00000010b16d7819 */ /* 0x000fc600000006ff */
[C---:B------:R-:W-:Y:S02]  /*2a60*/  FMUL.FTZ R111, R108.reuse, R111 ;  /* 0x0000006f6c6f7220 */ /* 0x040fe40000410000 */
[----:B------:R-:W-:-:S03]  /*2a70*/  FFMA.FTZ R65, R108, R109, R65 ;  /* 0x0000006d6c417223 */ /* 0x000fc60000010041 */
[----:B------:R-:W-:-:S04]  /*2a80*/  F2FP.BF16.F32.PACK_AB R111, RZ, R111 ;  /* 0x0000006fff6f723e */ /* 0x000fc800000010ff */
[----:B------:R-:W-:-:S07]  /*2a90*/  PRMT R117, R111, 0x7610, R117 ;  /* 0x000076106f757816 */ /* 0x000fce0000000075 */
.L_x_276:
        /* <DEDUP_REMOVED lines=13> */
.L_x_277:
        /* <DEDUP_REMOVED lines=12> */
[----:B------:R-:W-:Y:S01]  /*2c30*/  PRMT R120, R111, 0x7610, R120 ;  /* 0x000076106f787816 */ /* 0x000fe20000000078 */
[----:B------:R-:W-:Y:S06]  /*2c40*/  BRA `(.L_x_278) ;  /* 0x0000000800a07947 */ /* 0x000fec0003800000 */
.L_x_274:
[-CC-:B------:R-:W-:Y:S01]  /*2c50*/  FFMA.FTZ R109, R3, R112.reuse, R165.reuse ;  /* 0x00000070036d7223 */ /* 0x180fe200000100a5 */
[-CC-:B------:R-:W-:Y:S01]  /*2c60*/  FFMA.FTZ R6, R170, R112.reuse, R165.reuse ;  /* 0x00000070aa067223 */ /* 0x180fe200000100a5 */
[-CC-:B------:R-:W-:Y:S01]  /*2c70*/  FFMA.FTZ R119, R167, R112.reuse, R165.reuse ;  /* 0x00000070a7777223 */ /* 0x180fe200000100a5 */
[----:B------:R-:W-:Y:S01]  /*2c80*/  FFMA.FTZ R108, R172, R112, R165 ;  /* 0x00000070ac6c7223 */ /* 0x000fe200000100a5 */
[----:B------:R-:W-:Y:S01]  /*2c90*/  FADD.FTZ R109, R166, -R109 ;  /* 0x8000006da66d7221 */ /* 0x000fe20000010000 */
[----:B------:R-:W-:Y:S01]  /*2ca0*/  FADD.FTZ R111, R169, -R6 ;  /* 0x80000006a96f7221 */ /* 0x000fe20000010000 */
[----:B------:R-:W-:Y:S01]  /*2cb0*/  ISETP.GT.AND P1, PT, R173, RZ, PT ;  /* 0x000000ffad00720c */ /* 0x000fe20003f24270 */
[----:B------:R-:W-:Y:S01]  /*2cc0*/  FADD.FTZ R119, R168, -R119 ;  /* 0x80000077a8777221 */ /* 0x000fe20000010000 */
[C---:B------:R-:W-:Y:S01]  /*2cd0*/  FMUL.FTZ R6, R174.reuse, R109 ;  /* 0x0000006dae067220 */ /* 0x040fe20000410000 */
[----:B------:R-:W-:Y:S01]  /*2ce0*/  FADD.FTZ R179, R171, -R108 ;  /* 0x8000006cabb37221 */ /* 0x000fe20000010000 */
[----:B------:R-:W-:-:S03]  /*2cf0*/  FMUL.FTZ R110, R174, R111 ;  /* 0x0000006fae6e7220 */ /* 0x000fc60000410000 */
[----:B------:R-:W-:Y:S01]  /*2d00*/  FSEL R6, R6, RZ, P1 ;  /* 0x000000ff06067208 */ /* 0x000fe20000800000 */
[----:B------:R-:W-:Y:S06]  /*2d10*/  @!P2 BRA `(.L_x_279) ;  /* 0x00000000001ca947 */ /* 0x000fec0003800000 */
[----:B------:R-:W-:Y:S01]  /*2d20*/  SHF.L.U32 R108, R28, 0x10, RZ ;  /* 0x000000101c6c7819 */ /* 0x000fe200000006ff */
[----:B------:R-:W-:Y:S01]  /*2d30*/  FMUL.FTZ R109, R6, UR15 ;  /* 0x0000000f066d7c20 */ /* 0x000fe20008410000 */
[----:B------:R-:W-:-:S03]  /*2d40*/  IMAD.U32 R111, R175, 0x10000, RZ ;  /* 0x00010000af6f7824 */ /* 0x000fc600078e00ff */
[-C--:B------:R-:W-:Y:S01]  /*2d50*/  FMUL.FTZ R108, R108, R109.reuse ;  /* 0x0000006d6c6c7220 */ /* 0x080fe20000410000 */
[----:B------:R-:W-:-:S04]  /*2d60*/  FFMA.FTZ R64, R111, R109, R64 ;  /* 0x0000006d6f407223 */ /* 0x000fc80000010040 */
[----:B------:R-:W-:-:S04]  /*2d70*/  F2FP.BF16.F32.PACK_AB R108, RZ, R108 ;  /* 0x0000006cff6c723e */ /* 0x000fc800000010ff */
[----:B------:R-:W-:-:S07]  /*2d80*/  PRMT R153, R108, 0x7610, R153 ;  /* 0x000076106c997816 */ /* 0x000fce0000000099 */
.L_x_279:
[----:B------:R-:W-:Y:S01]  /*2d90*/  F2FP.BF16.F32.PACK_AB R118, RZ, R6 ;  /* 0x00000006ff76723e */ /* 0x000fe200000010ff */
[C---:B------:R-:W-:Y:S01]  /*2da0*/  FMUL.FTZ R119, R174.reuse, R119 ;  /* 0x00000077ae777220 */ /* 0x040fe20000410000 */
[----:B------:R-:W-:Y:S01]  /*2db0*/  FMUL.FTZ R179, R174, R179 ;  /* 0x000000b3aeb37220 */ /* 0x000fe20000410000 */
[----:B------:R-:W-:Y:S01]  /*2dc0*/  FSEL R6, R110, RZ, P1 ;  /* 0x000000ff6e067208 */ /* 0x000fe20000800000 */
[----:B------:R-:W-:Y:S06]  /*2dd0*/  @!P2 BRA `(.L_x_280) ;  /* 0x00000000001ca947 */ /* 0x000fec0003800000 */
[----:B------:R-:W-:Y:S01]  /*2de0*/  SHF.L.U32 R109, R29, 0x10, RZ ;  /* 0x000000101d6d7819 */ /* 0x000fe200000006ff */
[----:B------:R-:W-:Y:S01]  /*2df0*/  FMUL.FTZ R108, R6, UR15 ;  /* 0x0000000f066c7c20 */ /* 0x000fe20008410000 */
[----:B------:R-:W-:-:S03]  /*2e00*/  SHF.L.U32 R110, R177, 0x10, RZ ;  /* 0x00000010b16e7819 */ /* 0x000fc600000006ff */
[-C--:B------:R-:W-:Y:S02]  /*2e10*/  FMUL.FTZ R109, R109, R108.reuse ;  /* 0x0000006c6d6d7220 */ /* 0x080fe40000410000 */
[----:B------:R-:W-:-:S03]  /*2e20*/  FFMA.FTZ R65, R110, R108, R65 ;  /* 0x0000006c6e417223 */ /* 0x000fc60000010041 */
[----:B------:R-:W-:-:S04]  /*2e30*/  F2FP.BF16.F32.PACK_AB R109, RZ, R109 ;  /* 0x0000006dff6d723e */ /* 0x000fc800000010ff */
[----:B------:R-:W-:-:S07]  /*2e40*/  PRMT R117, R109, 0x7610, R117 ;  /* 0x000076106d757816 */ /* 0x000fce0000000075 */
.L_x_280:
[----:B------:R-:W-:Y:S02]  /*2e50*/  F2FP.BF16.F32.PACK_AB R110, RZ, R6 ;  /* 0x00000006ff6e723e */ /* 0x000fe400000010ff */
[----:B------:R-:W-:Y:S02]  /*2e60*/  FSEL R109, R179, RZ, P1 ;  /* 0x000000ffb36d7208 */ /* 0x000fe40000800000 */
        /* <DEDUP_REMOVED lines=9> */
.L_x_281:
[----:B------:R-:W-:Y:S02]  /*2f00*/  F2FP.BF16.F32.PACK_AB R119, RZ, R6 ;  /* 0x00000006ff77723e */ /* 0x000fe400000010ff */
[----:B------:R-:W-:Y:S02]  /*2f10*/  F2FP.BF16.F32.PACK_AB R116, RZ, R109 ;  /* 0x0000006dff74723e */ /* 0x000fe400000010ff */
[----:B------:R-:W-:Y:S01]  /*2f20*/  PRMT R6, R110, 0x7610, R6 ;  /* 0x000076106e067816 */ /* 0x000fe20000000006 */
[----:B------:R-:W-:Y:S06]  /*2f30*/  @!P2 BRA `(.L_x_278) ;  /* 0x0000000400e4a947 */ /* 0x000fec0003800000 */
[----:B------:R-:W-:Y:S01]  /*2f40*/  SHF.L.U32 R111, R31, 0x10, RZ ;  /* 0x000000101f6f7819 */ /* 0x000fe200000006ff */
[----:B------:R-:W-:Y:S01]  /*2f50*/  FMUL.FTZ R108, R109, UR15 ;  /* 0x0000000f6d6c7c20 */ /* 0x000fe20008410000 */
[----:B------:R-:W-:-:S03]  /*2f60*/  SHF.L.U32 R110, R178, 0x10, RZ ;  /* 0x00000010b26e7819 */ /* 0x000fc600000006ff */
[-C--:B------:R-:W-:Y:S02]  /*2f70*/  FMUL.FTZ R109, R111, R108.reuse ;  /* 0x0000006c6f6d7220 */ /* 0x080fe40000410000 */
[----:B------:R-:W-:-:S03]  /*2f80*/  FFMA.FTZ R67, R110, R108, R67 ;  /* 0x0000006c6e437223 */ /* 0x000fc60000010043 */
[----:B------:R-:W-:-:S04]  /*2f90*/  F2FP.BF16.F32.PACK_AB R109, RZ, R109 ;  /* 0x0000006dff6d723e */ /* 0x000fc800000010ff */
[----:B------:R-:W-:Y:S01]  /*2fa0*/  PRMT R120, R109, 0x7610, R120 ;  /* 0x000076106d787816 */ /* 0x000fe20000000078 */
[----:B------:R-:W-:Y:S06]  /*2fb0*/  BRA `(.L_x_278) ;  /* 0x0000000400c47947 */ /* 0x000fec0003800000 */
.L_x_273:
[----:B------:R-:W-:Y:S01]  /*2fc0*/  UMOV UR4, UR6 ;  /* 0x0000000600047c82 */ /* 0x000fe20008000000 */
[----:B------:R-:W-:Y:S01]  /*2fd0*/  UMOV UR5, UR7 ;  /* 0x0000000700057c82 */ /* 0x000fe20008000000 */
[----:B------:R-:W-:-:S04]  /*2fe0*/  UISETP.NE.U32.AND UP0, UPT, UR4, URZ, UPT ;  /* 0x000000ff0400728c */ /* 0x000fc8000bf05070 */
[----:B------:R-:W-:-:S09]  /*2ff0*/  UISETP.NE.AND.EX UP0, UPT, UR5, URZ, UPT, UP0 ;  /* 0x000000ff0500728c */ /* 0x000fd2000bf05300 */
[----:B------:R-:W-:Y:S05]  /*3000*/  BRA.U UP0, `(.L_x_282) ;  /* 0x0000000100d07547 */ /* 0x000fea000b800000 */
[----:B------:R-:W-:Y:S01]  /*3010*/  ISETP.GT.AND P1, PT, R173, RZ, PT ;  /* 0x000000ffad00720c */ /* 0x000fe20003f24270 */
[----:B------:R-:W-:-:S12]  /*3020*/  @!P2 BRA `(.L_x_283) ;  /* 0x00000000002ca947 */ /* 0x000fd80003800000 */
[----:B------:R-:W-:Y:S01]  /*3030*/  @P1 FFMA.FTZ R111, R3, R112, R165 ;  /* 0x00000070036f1223 */ /* 0x000fe200000100a5 */
[----:B------:R-:W-:Y:S01]  /*3040*/  SHF.L.U32 R109, R154, 0x10, RZ ;  /* 0x000000109a6d7819 */ /* 0x000fe200000006ff */
[----:B------:R-:W-:Y:S02]  /*3050*/  IMAD.U32 R108, R28, 0x10000, RZ ;  /* 0x000100001c6c7824 */ /* 0x000fe400078e00ff */
[----:B------:R-:W-:-:S04]  /*3060*/  @P1 FADD.FTZ R111, R166, -R111 ;  /* 0x8000006fa66f1221 */ /* 0x000fc80000010000 */
[----:B------:R-:W-:Y:S01]  /*3070*/  @P1 FFMA.FTZ R109, R174, R111, R109 ;  /* 0x0000006fae6d1223 */ /* 0x000fe2000001006d */
[----:B------:R-:W-:-:S03]  /*3080*/  SHF.L.U32 R111, R175, 0x10, RZ ;  /* 0x00000010af6f7819 */ /* 0x000fc600000006ff */
[----:B------:R-:W-:-:S04]  /*3090*/  FMUL.FTZ R109, R109, UR15 ;  /* 0x0000000f6d6d7c20 */ /* 0x000fc80008410000 */
[-C--:B------:R-:W-:Y:S01]  /*30a0*/  FMUL.FTZ R108, R108, R109.reuse ;  /* 0x0000006d6c6c7220 */ /* 0x080fe20000410000 */
[----:B------:R-:W-:-:S04]  /*30b0*/  FFMA.FTZ R64, R111, R109, R64 ;  /* 0x0000006d6f407223 */ /* 0x000fc80000010040 */
[----:B------:R-:W-:-:S04]  /*30c0*/  F2FP.BF16.F32.PACK_AB R108, RZ, R108 ;  /* 0x0000006cff6c723e */ /* 0x000fc800000010ff */
[----:B------:R-:W-:-:S07]  /*30d0*/  PRMT R153, R108, 0x7610, R153 ;  /* 0x000076106c997816 */ /* 0x000fce0000000099 */
.L_x_283:
[----:B------:R-:W-:Y:S05]  /*30e0*/  @!P2 BRA `(.L_x_284) ;  /* 0x000000000030a947 */ /* 0x000fea0003800000 */
[----:B------:R-:W-:Y:S01]  /*30f0*/  SHF.R.U64 R109, R154, 0x10, R155 ;  /* 0x000000109a6d7819 */ /* 0x000fe2000000129b */
[----:B------:R-:W-:Y:S01]  /*3100*/  @P1 FFMA.FTZ R108, R170, R112, R165 ;  /* 0x00000070aa6c1223 */ /* 0x000fe200000100a5 */
[----:B------:R-:W-:Y:S01]  /*3110*/  SHF.L.U32 R111, R29, 0x10, RZ ;  /* 0x000000101d6f7819 */ /* 0x000fe200000006ff */
[----:B------:R-:W-:Y:S01]  /*3120*/  IMAD.U32 R110, R177, 0x10000, RZ ;  /* 0x00010000b16e7824 */ /* 0x000fe200078e00ff */
[----:B------:R-:W-:Y:S01]  /*3130*/  SHF.L.U32 R109, R109, 0x10, RZ ;  /* 0x000000106d6d7819 */ /* 0x000fe200000006ff */
[----:B------:R-:W-:-:S04]  /*3140*/  @P1 FADD.FTZ R108, R169, -R108 ;  /* 0x8000006ca96c1221 */ /* 0x000fc80000010000 */
[----:B------:R-:W-:-:S04]  /*3150*/  @P1 FFMA.FTZ R109, R174, R108, R109 ;  /* 0x0000006cae6d1223 */ /* 0x000fc8000001006d */
[----:B------:R-:W-:-:S04]  /*3160*/  FMUL.FTZ R108, R109, UR15 ;  /* 0x0000000f6d6c7c20 */ /* 0x000fc80008410000 */
[-C--:B------:R-:W-:Y:S01]  /*3170*/  FMUL.FTZ R109, R111, R108.reuse ;  /* 0x0000006c6f6d7220 */ /* 0x080fe20000410000 */
[----:B------:R-:W-:-:S04]  /*3180*/  FFMA.FTZ R65, R110, R108, R65 ;  /* 0x0000006c6e417223 */ /* 0x000fc80000010041 */
[----:B------:R-:W-:-:S04]  /*3190*/  F2FP.BF16.F32.PACK_AB R109, RZ, R109 ;  /* 0x0000006dff6d723e */ /* 0x000fc800000010ff */
[----:B------:R-:W-:-:S07]  /*31a0*/  PRMT R117, R109, 0x7610, R117 ;  /* 0x000076106d757816 */ /* 0x000fce0000000075 */
.L_x_284:
[----:B------:R-:W-:Y:S05]  /*31b0*/  @!P2 BRA `(.L_x_285) ;  /* 0x00000000002ca947 */ /* 0x000fea0003800000 */
[----:B------:R-:W-:Y:S01]  /*31c0*/  @P1 FFMA.FTZ R109, R167, R112, R165 ;  /* 0x00000070a76d1223 */ /* 0x000fe200000100a5 */
[----:B------:R-:W-:Y:S02]  /*31d0*/  SHF.L.U32 R5, R155, 0x10, RZ ;  /* 0x000000109b057819 */ /* 0x000fe400000006ff */
[----:B------:R-:W-:Y:S01]  /*31e0*/  SHF.L.U32 R108, R30, 0x10, RZ ;  /* 0x000000101e6c7819 */ /* 0x000fe200000006ff */
        /* <DEDUP_REMOVED lines=8> */
.L_x_285:
[----:B------:R-:W-:Y:S05]  /*3270*/  @!P2 BRA `(.L_x_278) ;  /* 0x000000040014a947 */ /* 0x000fea0003800000 */
[----:B------:R-:W-:Y:S01]  /*3280*/  SHF.R.U32.HI R109, RZ, 0x10, R155 ;  /* 0x00000010ff6d7819 */ /* 0x000fe2000001169b */
[----:B------:R-:W-:Y:S01]  /*3290*/  @P1 FFMA.FTZ R108, R172, R112, R165 ;  /* 0x00000070ac6c1223 */ /* 0x000fe200000100a5 */
[----:B------:R-:W-:Y:S02]  /*32a0*/  SHF.L.U32 R111, R31, 0x10, RZ ;  /* 0x000000101f6f7819 */ /* 0x000fe400000006ff */
[----:B------:R-:W-:Y:S01]  /*32b0*/  SHF.L.U32 R110, R178, 0x10, RZ ;  /* 0x00000010b26e7819 */ /* 0x000fe200000006ff */
[----:B------:R-:W-:Y:S02]  /*32c0*/  IMAD.U32 R109, R109, 0x10000, RZ ;  /* 0x000100006d6d7824 */ /* 0x000fe400078e00ff */
[----:B------:R-:W-:-:S04]  /*32d0*/  @P1 FADD.FTZ R108, R171, -R108 ;  /* 0x8000006cab6c1221 */ /* 0x000fc80000010000 */
[----:B------:R-:W-:-:S04]  /*32e0*/  @P1 FFMA.FTZ R109, R174, R108, R109 ;  /* 0x0000006cae6d1223 */ /* 0x000fc8000001006d */
[----:B------:R-:W-:-:S04]  /*32f0*/  FMUL.FTZ R108, R109, UR15 ;  /* 0x0000000f6d6c7c20 */ /* 0x000fc80008410000 */
[-C--:B------:R-:W-:Y:S01]  /*3300*/  FMUL.FTZ R109, R111, R108.reuse ;  /* 0x0000006c6f6d7220 */ /* 0x080fe20000410000 */
[----:B------:R-:W-:-:S04]  /*3310*/  FFMA.FTZ R67, R110, R108, R67 ;  /* 0x0000006c6e437223 */ /* 0x000fc80000010043 */
[----:B------:R-:W-:-:S04]  /*3320*/  F2FP.BF16.F32.PACK_AB R109, RZ, R109 ;  /* 0x0000006dff6d723e */ /* 0x000fc800000010ff */
[----:B------:R-:W-:Y:S01]  /*3330*/  PRMT R120, R109, 0x7610, R120 ;  /* 0x000076106d787816 */ /* 0x000fe20000000078 */
[----:B------:R-:W-:Y:S06]  /*3340*/  BRA `(.L_x_278) ;  /* 0x0000000000e07947 */ /* 0x000fec0003800000 */
.L_x_282:
[----:B------:R-:W-:Y:S01]  /*3350*/  ISETP.GT.AND P3, PT, R173, RZ, PT ;  /* 0x000000ffad00720c */ /* 0x000fe20003f64270 */
[----:B------:R-:W-:Y:S01]  /*3360*/  @P1 FFMA.FTZ R111, R3, R112, R165 ;  /* 0x00000070036f1223 */ /* 0x000fe200000100a5 */
[C---:B------:R-:W-:Y:S01]  /*3370*/  SHF.L.U32 R109, R154.reuse, 0x10, RZ ;  /* 0x000000109a6d7819 */ /* 0x040fe200000006ff */
[----:B------:R-:W-:Y:S01]  /*3380*/  IMAD.U32 R119, R155, 0x10000, RZ ;  /* 0x000100009b777824 */ /* 0x000fe200078e00ff */
[----:B------:R-:W-:Y:S01]  /*3390*/  SHF.R.U64 R6, R154, 0x10, R155 ;  /* 0x000000109a067819 */ /* 0x000fe2000000129b */
[----:B------:R-:W-:Y:S01]  /*33a0*/  @P1 FADD.FTZ R111, R166, -R111 ;  /* 0x8000006fa66f1221 */ /* 0x000fe20000010000 */
[----:B------:R-:W-:-:S03]  /*33b0*/  SHF.R.U32.HI R179, RZ, 0x10, R155 ;  /* 0x00000010ffb37819 */ /* 0x000fc6000001169b */
[----:B------:R-:W-:Y:S01]  /*33c0*/  @P1 FFMA.FTZ R109, R174, R111, R109 ;  /* 0x0000006fae6d1223 */ /* 0x000fe2000001006d */
[----:B------:R-:W-:Y:S02]  /*33d0*/  SHF.L.U32 R111, R6, 0x10, RZ ;  /* 0x00000010066f7819 */ /* 0x000fe400000006ff */
[----:B------:R-:W-:Y:S01]  /*33e0*/  SHF.L.U32 R179, R179, 0x10, RZ ;  /* 0x00000010b3b37819 */ /* 0x000fe200000006ff */
[-CC-:B------:R-:W-:Y:S01]  /*33f0*/  @P3 FFMA.FTZ R108, R170, R112.reuse, R165.reuse ;  /* 0x00000070aa6c3223 */ /* 0x180fe200000100a5 */
[-CC-:B------:R-:W-:Y:S01]  /*3400*/  @P3 FFMA.FTZ R181, R167, R112.reuse, R165.reuse ;  /* 0x00000070a7b53223 */ /* 0x180fe200000100a5 */
[----:B------:R-:W-:Y:S01]  /*3410*/  @P3 FFMA.FTZ R110, R172, R112, R165 ;  /* 0x00000070ac6e3223 */ /* 0x000fe200000100a5 */
[----:B------:R-:W-:Y:S01]  /*3420*/  F2FP.BF16.F32.PACK_AB R118, RZ, R109 ;  /* 0x0000006dff76723e */ /* 0x000fe200000010ff */
[----:B------:R-:W-:Y:S01]  /*3430*/  @P3 FADD.FTZ R108, R169, -R108 ;  /* 0x8000006ca96c3221 */ /* 0x000fe20000010000 */
[----:B------:R-:W-:Y:S01]  /*3440*/  @P3 FADD.FTZ R6, R168, -R181 ;  /* 0x800000b5a8063221 */ /* 0x000fe20000010000 */
[----:B------:R-:W-:-:S02]  /*3450*/  @P3 FADD.FTZ R110, R171, -R110 ;  /* 0x8000006eab6e3221 */ /* 0x000fc40000010000 */
[C---:B------:R-:W-:Y:S01]  /*3460*/  @P3 FFMA.FTZ R111, R174.reuse, R108, R111 ;  /* 0x0000006cae6f3223 */ /* 0x040fe2000001006f */
[C---:B------:R-:W-:Y:S01]  /*3470*/  @P3 FFMA.FTZ R119, R174.reuse, R6, R119 ;  /* 0x00000006ae773223 */ /* 0x040fe20000010077 */
[----:B------:R-:W-:-:S03]  /*3480*/  @P3 FFMA.FTZ R179, R174, R110, R179 ;  /* 0x0000006eaeb33223 */ /* 0x000fc600000100b3 */
[----:B------:R-:W-:Y:S01]  /*3490*/  F2FP.BF16.F32.PACK_AB R114, RZ, R111 ;  /* 0x0000006fff72723e */ /* 0x000fe200000010ff */
        /* <DEDUP_REMOVED lines=8> */
.L_x_286:
[----:B------:R-:W-:Y:S05]  /*3520*/  @!P2 BRA `(.L_x_287) ;  /* 0x00000000001ca947 */ /* 0x000fea0003800000 */
[----:B------:R-:W-:Y:S01]  /*3530*/  SHF.L.U32 R109, R29, 0x10, RZ ;  /* 0x000000101d6d7819 */ /* 0x000fe200000006ff */
[----:B------:R-:W-:Y:S01]  /*3540*/  FMUL.FTZ R6, R111, UR15 ;  /* 0x0000000f6f067c20 */ /* 0x000fe20008410000 */
[----:B------:R-:W-:-:S03]  /*3550*/  SHF.L.U32 R110, R177, 0x10, RZ ;  /* 0x00000010b16e7819 */ /* 0x000fc600000006ff */
[-C--:B------:R-:W-:Y:S02]  /*3560*/  FMUL.FTZ R108, R109, R6.reuse ;  /* 0x000000066d6c7220 */ /* 0x080fe40000410000 */
[----:B------:R-:W-:-:S03]  /*3570*/  FFMA.FTZ R65, R110, R6, R65 ;  /* 0x000000066e417223 */ /* 0x000fc60000010041 */
[----:B------:R-:W-:-:S04]  /*3580*/  F2FP.BF16.F32.PACK_AB R108, RZ, R108 ;  /* 0x0000006cff6c723e */ /* 0x000fc800000010ff */
[----:B------:R-:W-:-:S07]  /*3590*/  PRMT R117, R108, 0x7610, R117 ;  /* 0x000076106c757816 */ /* 0x000fce0000000075 */
.L_x_287:
[----:B------:R-:W-:Y:S05]  /*35a0*/  @!P2 BRA `(.L_x_288) ;  /* 0x00000000001ca947 */ /* 0x000fea0003800000 */
[----:B------:R-:W-:Y:S01]  /*35b0*/  SHF.L.U32 R6, R30, 0x10, RZ ;  /* 0x000000101e067819 */ /* 0x000fe200000006ff */
[----:B------:R-:W-:Y:S01]  /*35c0*/  FMUL.FTZ R5, R119, UR15 ;  /* 0x0000000f77057c20 */ /* 0x000fe20008410000 */
[----:B------:R-:W-:-:S03]  /*35d0*/  IMAD.U32 R109, R176, 0x10000, RZ ;  /* 0x00010000b06d7824 */ /* 0x000fc600078e00ff */
[-C--:B------:R-:W-:Y:S01]  /*35e0*/  FMUL.FTZ R6, R6, R5.reuse ;  /* 0x0000000506067220 */ /* 0x080fe20000410000 */
[----:B------:R-:W-:-:S04]  /*35f0*/  FFMA.FTZ R66, R109, R5, R66 ;  /* 0x000000056d427223 */ /* 0x000fc80000010042 */
[----:B------:R-:W-:-:S04]  /*3600*/  F2FP.BF16.F32.PACK_AB R6, RZ, R6 ;  /* 0x00000006ff06723e */ /* 0x000fc800000010ff */
[----:B------:R-:W-:-:S07]  /*3610*/  PRMT R5, R6, 0x7610, R5 ;  /* 0x0000761006057816 */ /* 0x000fce0000000005 */
.L_x_288:
        /* <DEDUP_REMOVED lines=11> */
.L_x_278:
        /* <DEDUP_REMOVED lines=11> */
.L_x_289:
        /* <DEDUP_REMOVED lines=9> */
.L_x_290:
[----:B------:R-:W-:Y:S01]  /*3810*/  IADD3 R115, PT, PT, R115, 0x80, RZ ;  /* 0x0000008073737810 */ /* 0x000fe20007ffe0ff */
[----:B------:R-:W-:-:S07]  /*3820*/  VIADD R113, R113, 0x80 ;  /* 0x0000008071717836 */ /* 0x000fce0000000000 */
.L_x_271:
[----:B------:R-:W-:Y:S05]  /*3830*/  BSYNC.RECONVERGENT B0 ;  /* 0x0000000000007941 */ /* 0x000fea0003800200 */
.L_x_270:
[----:B------:R-:W-:Y:S01]  /*3840*/  ISETP.GE.U32.AND P1, PT, R4, 0x100, PT ;  /* 0x000001000400780c */ /* 0x000fe20003f26070 */
[----:B------:R-:W-:-:S12]  /*3850*/  BSSY.RECONVERGENT B0, `(.L_x_291) ;  /* 0x0000100000007945 */ /* 0x000fd80003800200 */
[----:B------:R-:W-:Y:S05]  /*3860*/  @!P1 BRA `(.L_x_292) ;  /* 0x0000000c00f89947 */ /* 0x000fea0003800000 */
[----:B------:R-:W-:-:S04]  /*3870*/  UISETP.NE.U32.AND UP0, UPT, UR12, URZ, UPT ;  /* 0x000000ff0c00728c */ /* 0x000fc8000bf05070 */
[----:B------:R-:W-:Y:S01]  /*3880*/  UISETP.NE.AND.EX UP0, UPT, UR13, URZ, UPT, UP0 ;  /* 0x000000ff0d00728c */ /* 0x000fe2000bf05300 */
[----:B------:R-:W-:Y:S10]  /*3890*/  @!P2 BRA `(.L_x_293) ;  /* 0x00000000001ca947 */ /* 0x000ff40003800000 */
[----:B01----:R-:W0:Y:S02]  /*38a0*/  LDC.64 R108, c[0x0][0x390] ;  /* 0x0000e400ff6c7b82 */ /* 0x003e240000000a00 */
[----:B0-----:R-:W-:-:S06]  /*38b0*/  IMAD.WIDE.U32 R108, R113, 0x8, R108 ;  /* 0x00000008716c7825 */ /* 0x001fcc00078e006c */
[----:B------:R-:W2:Y:S02]  /*38c0*/  LDG.E.64 R108, desc[UR10][R108.64] ;  /* 0x0000000a6c6c7981 */ /* 0x000ea4000c1e1b00 */
[C-C-:B--2---:R-:W-:Y:S02]  /*38d0*/  SHF.R.U64 R177, R108.reuse, 0x10, R109.reuse ;  /* 0x000000106cb17819 */ /* 0x144fe4000000126d */
[----:B------:R-:W-:Y:S02]  /*38e0*/  SHF.R.U32.HI R178, RZ, 0x10, R109 ;  /* 0x00000010ffb27819 */ /* 0x000fe4000001166d */
[----:B------:R-:W-:Y:S02]  /*38f0*/  PRMT R175, R108, 0x7610, R175 ;  /* 0x000076106caf7816 */ /* 0x000fe400000000af */
[----:B------:R-:W-:-:S07]  /*3900*/  PRMT R176, R109, 0x7610, R176 ;  /* 0x000076106db07816 */ /* 0x000fce00000000b0 */
.L_x_293:
[----:B------:R-:W-:Y:S05]  /*3910*/  BRA.U !UP0, `(.L_x_294) ;  /* 0x0000000508c07547 */ /* 0x000fea000b800000 */
[----:B------:R-:W-:-:S04]  /*3920*/  UISETP.NE.U32.AND UP0, UPT, UR6, URZ, UPT ;  /* 0x000000ff0600728c */ /* 0x000fc8000bf05070 */
[----:B------:R-:W-:-:S09]  /*3930*/  UISETP.NE.AND.EX UP0, UPT, UR7, URZ, UPT, UP0 ;  /* 0x000000ff0700728c */ /* 0x000fd2000bf05300 */
[----:B------:R-:W-:Y:S05]  /*3940*/  BRA.U !UP0, `(.L_x_295) ;  /* 0x0000000108e47547 */ /* 0x000fea000b800000 */
[----:B------:R-:W-:Y:S02]  /*3950*/  ISETP.GT.AND P3, PT, R173, RZ, PT ;  /* 0x000000ffad00720c */ /* 0x000fe40003f64270 */
[C---:B01----:R-:W-:Y:S02]  /*3960*/  SHF.L.U32 R109, R156.reuse, 0x10, RZ ;  /* 0x000000109c6d7819 */ /* 0x043fe400000006ff */
[--C-:B------:R-:W-:Y:S02]  /*3970*/  SHF.R.U64 R108, R156, 0x10, R157.reuse ;  /* 0x000000109c6c7819 */ /* 0x100fe4000000129d */
[----:B------:R-:W-:Y:S02]  /*3980*/  SHF.R.U32.HI R181, RZ, 0x10, R157 ;  /* 0x00000010ffb57819 */ /* 0x000fe4000001169d */
[----:B------:R-:W-:-:S03]  /*3990*/  SHF.L.U32 R119, R157, 0x10, RZ ;  /* 0x000000109d777819 */ /* 0x000fc600000006ff */
[----:B------:R-:W-:Y:S02]  /*39a0*/  IMAD.U32 R181, R181, 0x10000, RZ ;  /* 0x00010000b5b57824 */ /* 0x000fe400078e00ff */
[-CC-:B------:R-:W-:Y:S01]  /*39b0*/  @P3 FFMA.FTZ R111, R121, R112.reuse, R165.reuse ;  /* 0x00000070796f3223 */ /* 0x180fe200000100a5 */
[-CC-:B------:R-:W-:Y:S01]  /*39c0*/  @P3 FFMA.FTZ R6, R126, R112.reuse, R165.reuse ;  /* 0x000000707e063223 */ /* 0x180fe200000100a5 */
[-CC-:B------:R-:W-:Y:S01]  /*39d0*/  @P3 FFMA.FTZ R110, R128, R112.reuse, R165.reuse ;  /* 0x00000070806e3223 */ /* 0x180fe200000100a5 */
[----:B------:R-:W-:Y:S01]  /*39e0*/  @P3 FFMA.FTZ R179, R123, R112, R165 ;  /* 0x000000707bb33223 */ /* 0x000fe200000100a5 */
[----:B------:R-:W-:Y:S01]  /*39f0*/  @P3 FADD.FTZ R111, R122, -R111 ;  /* 0x8000006f7a6f3221 */ /* 0x000fe20000010000 */
[----:B------:R-:W-:Y:S01]  /*3a00*/  @P3 FADD.FTZ R6, R125, -R6 ;  /* 0x800000067d063221 */ /* 0x000fe20000010000 */
[----:B------:R-:W-:Y:S02]  /*3a10*/  @P3 FADD.FTZ R110, R127, -R110 ;  /* 0x8000006e7f6e3221 */ /* 0x000fe40000010000 */
[----:B------:R-:W-:Y:S01]  /*3a20*/  @P3 FFMA.FTZ R109, R174, R111, R109 ;  /* 0x0000006fae6d3223 */ /* 0x000fe2000001006d */
[----:B------:R-:W-:Y:S01]  /*3a30*/  SHF.L.U32 R111, R108, 0x10, RZ ;  /* 0x000000106c6f7819 */ /* 0x000fe200000006ff */
[----:B------:R-:W-:Y:S01]  /*3a40*/  @P3 FADD.FTZ R108, R124, -R179 ;  /* 0x800000b37c6c3221 */ /* 0x000fe20000010000 */
[----:B------:R-:W-:-:S02]  /*3a50*/  @P3 FFMA.FTZ R181, R174, R110, R181 ;  /* 0x0000006eaeb53223 */ /* 0x000fc400000100b5 */
[----:B------:R-:W-:Y:S01]  /*3a60*/  F2FP.BF16.F32.PACK_AB R118, RZ, R109 ;  /* 0x0000006dff76723e */ /* 0x000fe200000010ff */
[C---:B------:R-:W-:Y:S01]  /*3a70*/  @P3 FFMA.FTZ R111, R174.reuse, R6, R111 ;  /* 0x00000006ae6f3223 */ /* 0x040fe2000001006f */
[----:B------:R-:W-:-:S04]  /*3a80*/  @P3 FFMA.FTZ R119, R174, R108, R119 ;  /* 0x0000006cae773223 */ /* 0x000fc80000010077 */
[----:B------:R-:W-:Y:S01]  /*3a90*/  F2FP.BF16.F32.PACK_AB R110, RZ, R111 ;  /* 0x0000006fff6e723e */ /* 0x000fe200000010ff */
[----:B------:R-:W-:Y:S06]  /*3aa0*/  @!P2 BRA `(.L_x_296) ;  /* 0x00000000001ca947 */ /* 0x000fec0003800000 */
[----:B------:R-:W-:Y:S01]  /*3ab0*/  SHF.L.U32 R6, R32, 0x10, RZ ;  /* 0x0000001020067819 */ /* 0x000fe200000006ff */
[----:B------:R-:W-:Y:S01]  /*3ac0*/  FMUL.FTZ R109, R109, UR15 ;  /* 0x0000000f6d6d7c20 */ /* 0x000fe20008410000 */
[----:B------:R-:W-:-:S03]  /*3ad0*/  SHF.L.U32 R153, R175, 0x10, RZ ;  /* 0x00000010af997819 */ /* 0x000fc600000006ff */
[----:B------:R-:W-:Y:S02]  /*3ae0*/  FMUL.FTZ R6, R109, R6 ;  /* 0x000000066d067220 */ /* 0x000fe40000410000 */
[----:B------:R-:W-:-:S03]  /*3af0*/  FFMA.FTZ R60, R153, R109, R60 ;  /* 0x0000006d993c7223 */ /* 0x000fc6000001003c */
[----:B------:R-:W-:-:S04]  /*3b00*/  F2FP.BF16.F32.PACK_AB R6, RZ, R6 ;  /* 0x00000006ff06723e */ /* 0x000fc800000010ff */
[----:B------:R-:W-:-:S07]  /*3b10*/  PRMT R153, R6, 0x7610, R153 ;  /* 0x0000761006997816 */ /* 0x000fce0000000099 */
.L_x_296:
[----:B------:R-:W-:Y:S05]  /*3b20*/  @!P2 BRA `(.L_x_297) ;  /* 0x00000000001ca947 */ /* 0x000fea0003800000 */
[----:B------:R-:W-:Y:S01]  /*3b30*/  SHF.L.U32 R109, R33, 0x10, RZ ;  /* 0x00000010216d7819 */ /* 0x000fe200000006ff */
[----:B------:R-:W-:Y:S01]  /*3b40*/  FMUL.FTZ R6, R111, UR15 ;  /* 0x0000000f6f067c20 */ /* 0x000fe20008410000 */
[----:B------:R-:W-:-:S03]  /*3b50*/  IMAD.U32 R108, R177, 0x10000, RZ ;  /* 0x00010000b16c7824 */ /* 0x000fc600078e00ff */
[----:B------:R-:W-:Y:S01]  /*3b60*/  FMUL.FTZ R109, R6, R109 ;  /* 0x0000006d066d7220 */ /* 0x000fe20000410000 */
[----:B------:R-:W-:-:S04]  /*3b70*/  FFMA.FTZ R61, R108, R6, R61 ;  /* 0x000000066c3d7223 */ /* 0x000fc8000001003d */
[----:B------:R-:W-:-:S04]  /*3b80*/  F2FP.BF16.F32.PACK_AB R109, RZ, R109 ;  /* 0x0000006dff6d723e */ /* 0x000fc800000010ff */
[----:B------:R-:W-:-:S07]  /*3b90*/  PRMT R117, R109, 0x7610, R117 ;  /* 0x000076106d757816 */ /* 0x000fce0000000075 */
.L_x_297:
[----:B------:R-:W-:Y:S05]  /*3ba0*/  @!P2 BRA `(.L_x_298) ;  /* 0x00000000001ca947 */ /* 0x000fea0003800000 */
[----:B------:R-:W-:Y:S01]  /*3bb0*/  SHF.L.U32 R6, R34, 0x10, RZ ;  /* 0x0000001022067819 */ /* 0x000fe200000006ff */
[----:B------:R-:W-:Y:S01]  /*3bc0*/  FMUL.FTZ R5, R119, UR15 ;  /* 0x0000000f77057c20 */ /* 0x000fe20008410000 */
[----:B------:R-:W-:-:S03]  /*3bd0*/  SHF.L.U32 R109, R176, 0x10, RZ ;  /* 0x00000010b06d7819 */ /* 0x000fc600000006ff */
[----:B------:R-:W-:Y:S02]  /*3be0*/  FMUL.FTZ R6, R5, R6 ;  /* 0x0000000605067220 */ /* 0x000fe40000410000 */
[----:B------:R-:W-:-:S03]  /*3bf0*/  FFMA.FTZ R62, R109, R5, R62 ;  /* 0x000000056d3e7223 */ /* 0x000fc6000001003e */
[----:B------:R-:W-:-:S04]  /*3c00*/  F2FP.BF16.F32.PACK_AB R6, RZ, R6 ;  /* 0x00000006ff06723e */ /* 0x000fc800000010ff */
[----:B------:R-:W-:-:S07]  /*3c10*/  PRMT R5, R6, 0x7610, R5 ;  /* 0x0000761006057816 */ /* 0x000fce0000000005 */
.L_x_298:
[----:B------:R-:W-:Y:S02]  /*3c20*/  F2FP.BF16.F32.PACK_AB R119, RZ, R119 ;  /* 0x00000077ff77723e */ /* 0x000fe400000010ff */
[----:B------:R-:W-:Y:S02]  /*3c30*/  F2FP.BF16.F32.PACK_AB R116, RZ, R181 ;  /* 0x000000b5ff74723e */ /* 0x000fe400000010ff */
[----:B------:R-:W-:Y:S01]  /*3c40*/  PRMT R6, R110, 0x7610, R6 ;  /* 0x000076106e067816 */ /* 0x000fe20000000006 */
[----:B------:R-:W-:Y:S06]  /*3c50*/  @!P2 BRA `(.L_x_299) ;  /* 0x0000000800aca947 */ /* 0x000fec0003800000 */
[----:B------:R-:W-:Y:S01]  /*3c60*/  SHF.L.U32 R109, R35, 0x10, RZ ;  /* 0x00000010236d7819 */ /* 0x000fe200000006ff */
[----:B------:R-:W-:Y:S01]  /*3c70*/  FMUL.FTZ R108, R181, UR15 ;  /* 0x0000000fb56c7c20 */ /* 0x000fe20008410000 */
[----:B------:R-:W-:-:S03]  /*3c80*/  IMAD.U32 R110, R178, 0x10000, RZ ;  /* 0x00010000b26e7824 */ /* 0x000fc600078e00ff */
[----:B------:R-:W-:Y:S01]  /*3c90*/  FMUL.FTZ R109, R108, R109 ;  /* 0x0000006d6c6d7220 */ /* 0x000fe20000410000 */
[----:B------:R-:W-:-:S04]  /*3ca0*/  FFMA.FTZ R63, R110, R108, R63 ;  /* 0x0000006c6e3f7223 */ /* 0x000fc8000001003f */
[----:B------:R-:W-:-:S04]  /*3cb0*/  F2FP.BF16.F32.PACK_AB R109, RZ, R109 ;  /* 0x0000006dff6d723e */ /* 0x000fc800000010ff */
[----:B------:R-:W-:Y:S01]  /*3cc0*/  PRMT R120, R109, 0x7610, R120 ;  /* 0x000076106d787816 */ /* 0x000fe20000000078 */
[----:B------:R-:W-:Y:S06]  /*3cd0*/  BRA `(.L_x_299) ;  /* 0x00000008008c7947 */ /* 0x000fec0003800000 */
.L_x_295:
[----:B------:R-:W-:Y:S01]  /*3ce0*/  ISETP.GT.AND P3, PT, R173, RZ, PT ;  /* 0x000000ffad00720c */ /* 0x000fe20003f64270 */
[----:B------:R-:W-:-:S12]  /*3cf0*/  @!P2 BRA `(.L_x_300) ;  /* 0x00000000002ca947 */ /* 0x000fd80003800000 */
[----:B01----:R-:W-:Y:S01]  /*3d00*/  @P3 FFMA.FTZ R111, R121, R112, R165 ;  /* 0x00000070796f3223 */ /* 0x003fe200000100a5 */
        /* <DEDUP_REMOVED lines=10> */
.L_x_300:
[----:B------:R-:W-:Y:S05]  /*3db0*/  @!P2 BRA `(.L_x_301) ;  /* 0x000000000030a947 */ /* 0x000fea0003800000 */
[----:B01----:R-:W-:Y:S01]  /*3dc0*/  SHF.R.U64 R109, R156, 0x10, R157 ;  /* 0x000000109c6d7819 */ /* 0x003fe2000000129d */
        /* <DEDUP_REMOVED lines=10> */
[----:B------:R-:W-:-:S07]  /*3e70*/  PRMT R117, R109, 0x7610, R117 ;  /* 0x000076106d757816 */ /* 0x000fce0000000075 */
.L_x_301:
[----:B------:R-:W-:Y:S05]  /*3e80*/  @!P2 BRA `(.L_x_302) ;  /* 0x00000000002ca947 */ /* 0x000fea0003800000 */
[----:B01----:R-:W-:Y:S01]  /*3e90*/  @P3 FFMA.FTZ R109, R123, R112, R165 ;  /* 0x000000707b6d3223 */ /* 0x003fe200000100a5 */
        /* <DEDUP_REMOVED lines=10> */
.L_x_302:
[----:B------:R-:W-:Y:S05]  /*3f40*/  @!P2 BRA `(.L_x_299) ;  /* 0x0000000400f0a947 */ /* 0x000fea0003800000 */
[----:B01----:R-:W-:Y:S01]  /*3f50*/  SHF.R.U32.HI R109, RZ, 0x10, R157 ;  /* 0x00000010ff6d7819 */ /* 0x003fe2000001169d */
        /* <DEDUP_REMOVED lines=12> */
.L_x_294:
[----:B------:R-:W-:-:S04]  /*4020*/  UISETP.NE.U32.AND UP0, UPT, UR6, URZ, UPT ;  /* 0x000000ff0600728c */ /* 0x000fc8000bf05070 */
[----:B------:R-:W-:-:S09]  /*4030*/  UISETP.NE.AND.EX UP0, UPT, UR7, URZ, UPT, UP0 ;  /* 0x000000ff0700728c */ /* 0x000fd2000bf05300 */
[----:B------:R-:W-:Y:S05]  /*4040*/  BRA.U !UP0, `(.L_x_303) ;  /* 0x0000000108e07547 */ /* 0x000fea000b800000 */
[-CC-:B01----:R-:W-:Y:S01]  /*4050*/  FFMA.FTZ R109, R121, R112.reuse, R165.reuse ;  /* 0x00000070796d7223 */ /* 0x183fe200000100a5 */
        /* <DEDUP_REMOVED lines=19> */
.L_x_304:
[----:B------:R-:W-:Y:S01]  /*4190*/  F2FP.BF16.F32.PACK_AB R118, RZ, R6 ;  /* 0x00000006ff76723e */ /* 0x000fe200000010ff */
[C---:B------:R-:W-:Y:S01]  /*41a0*/  FMUL.FTZ R109, R174.reuse, R119 ;  /* 0x00000077ae6d7220 */ /* 0x040fe20000410000 */
[----:B------:R-:W-:Y:S01]  /*41b0*/  FMUL.FTZ R111, R174, R179 ;  /* 0x000000b3ae6f7220 */ /* 0x000fe20000410000 */
        /* <DEDUP_REMOVED lines=9> */
.L_x_305:
[----:B------:R-:W-:Y:S02]  /*4250*/  F2FP.BF16.F32.PACK_AB R110, RZ, R110 ;  /* 0x0000006eff6e723e */ /* 0x000fe400000010ff */
[----:B------:R-:W-:Y:S02]  /*4260*/  FSEL R111, R111, RZ, P3 ;  /* 0x000000ff6f6f7208 */ /* 0x000fe40001800000 */
        /* <DEDUP_REMOVED lines=9> */
.L_x_306:
[----:B------:R-:W-:Y:S02]  /*4300*/  F2FP.BF16.F32.PACK_AB R109, RZ, R109 ;  /* 0x0000006dff6d723e */ /* 0x000fe400000010ff */
[----:B------:R-:W-:Y:S02]  /*4310*/  F2FP.BF16.F32.PACK_AB R116, RZ, R111 ;  /* 0x0000006fff74723e */ /* 0x000fe400000010ff */
[----:B------:R-:W-:Y:S02]  /*4320*/  PRMT R6, R110, 0x7610, R6 ;  /* 0x000076106e067816 */ /* 0x000fe40000000006 */
[----:B------:R-:W-:Y:S01]  /*4330*/  PRMT R119, R109, 0x7610, R119 ;  /* 0x000076106d777816 */ /* 0x000fe20000000077 */
[----:B------:R-:W-:Y:S06]  /*4340*/  @!P2 BRA `(.L_x_299) ;  /* 0x0000000000f0a947 */ /* 0x000fec0003800000 */
[----:B------:R-:W-:Y:S01]  /*4350*/  SHF.L.U32 R109, R35, 0x10, RZ ;  /* 0x00000010236d7819 */ /* 0x000fe200000006ff */
[----:B------:R-:W-:Y:S01]  /*4360*/  FMUL.FTZ R108, R111, UR15 ;  /* 0x0000000f6f6c7c20 */ /* 0x000fe20008410000 */
[----:B------:R-:W-:-:S03]  /*4370*/  IMAD.U32 R110, R178, 0x10000, RZ ;  /* 0x00010000b26e7824 */ /* 0x000fc600078e00ff */
[-C--:B------:R-:W-:Y:S01]  /*4380*/  FMUL.FTZ R109, R109, R108.reuse ;  /* 0x0000006c6d6d7220 */ /* 0x080fe20000410000 */
[----:B------:R-:W-:-:S04]  /*4390*/  FFMA.FTZ R63, R110, R108, R63 ;  /* 0x0000006c6e3f7223 */ /* 0x000fc8000001003f */
[----:B------:R-:W-:-:S04]  /*43a0*/  F2FP.BF16.F32.PACK_AB R109, RZ, R109 ;  /* 0x0000006dff6d723e */ /* 0x000fc800000010ff */
[----:B------:R-:W-:Y:S01]  /*43b0*/  PRMT R120, R109, 0x7610, R120 ;  /* 0x000076106d787816 */ /* 0x000fe20000000078 */
[----:B------:R-:W-:Y:S06]  /*43c0*/  BRA `(.L_x_299) ;  /* 0x0000000000d07947 */ /* 0x000fec0003800000 */
.L_x_303:
[----:B------:R-:W-:Y:S05]  /*43d0*/  @!P2 BRA `(.L_x_307) ;  /* 0x000000000030a947 */ /* 0x000fea0003800000 */
[----:B01----:R-:W-:Y:S01]  /*43e0*/  FFMA.FTZ R109, R121, R112, R165 ;  /* 0x00000070796d7223 */ /* 0x003fe200000100a5 */
[----:B------:R-:W-:Y:S02]  /*43f0*/  ISETP.GT.AND P3, PT, R173, RZ, PT ;  /* 0x000000ffad00720c */ /* 0x000fe40003f64270 */
[----:B------:R-:W-:Y:S01]  /*4400*/  SHF.L.U32 R110, R32, 0x10, RZ ;  /* 0x00000010206e7819 */ /* 0x000fe200000006ff */
[----:B------:R-:W-:Y:S01]  /*4410*/  FADD.FTZ R109, R122, -R109 ;  /* 0x8000006d7a6d7221 */ /* 0x000fe20000010000 */
[----:B------:R-:W-:-:S03]  /*4420*/  SHF.L.U32 R111, R175, 0x10, RZ ;  /* 0x00000010af6f7819 */ /* 0x000fc600000006ff */
[----:B------:R-:W-:-:S05]  /*4430*/  FMUL.FTZ R108, R174, R109 ;  /* 0x0000006dae6c7220 */ /* 0x000fca0000410000 */
[----:B------:R-:W-:-:S05]  /*4440*/  FSEL R108, R108, RZ, P3 ;  /* 0x000000ff6c6c7208 */ /* 0x000fca0001800000 */
[----:B------:R-:W-:-:S04]  /*4450*/  FMUL.FTZ R109, R108, UR15 ;  /* 0x0000000f6c6d7c20 */ /* 0x000fc80008410000 */
[-C--:B------:R-:W-:Y:S01]  /*4460*/  FMUL.FTZ R108, R110, R109.reuse ;  /* 0x0000006d6e6c7220 */ /* 0x080fe20000410000 */
[----:B------:R-:W-:-:S04]  /*4470*/  FFMA.FTZ R60, R111, R109, R60 ;  /* 0x0000006d6f3c7223 */ /* 0x000fc8000001003c */
[----:B------:R-:W-:-:S04]  /*4480*/  F2FP.BF16.F32.PACK_AB R108, RZ, R108 ;  /* 0x0000006cff6c723e */ /* 0x000fc800000010ff */
[----:B------:R-:W-:-:S07]  /*4490*/  PRMT R153, R108, 0x7610, R153 ;  /* 0x000076106c997816 */ /* 0x000fce0000000099 */
.L_x_307:
[----:B------:R-:W-:Y:S05]  /*44a0*/  @!P2 BRA `(.L_x_308) ;  /* 0x000000000030a947 */ /* 0x000fea0003800000 */
[----:B01----:R-:W-:Y:S01]  /*44b0*/  FFMA.FTZ R108, R126, R112, R165 ;  /* 0x000000707e6c7223 */ /* 0x003fe200000100a5 */
[----:B------:R-:W-:Y:S01]  /*44c0*/  ISETP.GT.AND P3, PT, R173, RZ, PT ;  /* 0x000000ffad00720c */ /* 0x000fe20003f64270 */
[----:B------:R-:W-:Y:S02]  /*44d0*/  IMAD.U32 R110, R177, 0x10000, RZ ;  /* 0x00010000b16e7824 */ /* 0x000fe400078e00ff */
[----:B------:R-:W-:-:S04]  /*44e0*/  FADD.FTZ R109, R125, -R108 ;  /* 0x8000006c7d6d7221 */ /* 0x000fc80000010000 */
[----:B------:R-:W-:Y:S01]  /*44f0*/  FMUL.FTZ R108, R174, R109 ;  /* 0x0000006dae6c7220 */ /* 0x000fe20000410000 */
[----:B------:R-:W-:-:S04]  /*4500*/  SHF.L.U32 R109, R33, 0x10, RZ ;  /* 0x00000010216d7819 */ /* 0x000fc800000006ff */
[----:B------:R-:W-:-:S05]  /*4510*/  FSEL R108, R108, RZ, P3 ;  /* 0x000000ff6c6c7208 */ /* 0x000fca0001800000 */
[----:B------:R-:W-:-:S04]  /*4520*/  FMUL.FTZ R108, R108, UR15 ;  /* 0x0000000f6c6c7c20 */ /* 0x000fc80008410000 */
[-C--:B------:R-:W-:Y:S01]  /*4530*/  FMUL.FTZ R109, R109, R108.reuse ;  /* 0x0000006c6d6d7220 */ /* 0x080fe20000410000 */
[----:B------:R-:W-:-:S04]  /*4540*/  FFMA.FTZ R61, R110, R108, R61 ;  /* 0x0000006c6e3d7223 */ /* 0x000fc8000001003d */
[----:B------:R-:W-:-:S04]  /*4550*/  F2FP.BF16.F32.PACK_AB R109, RZ, R109 ;  /* 0x0000006dff6d723e */ /* 0x000fc800000010ff */
[----:B------:R-:W-:-:S07]  /*4560*/  PRMT R117, R109, 0x7610, R117 ;  /* 0x000076106d757816 */ /* 0x000fce0000000075 */
.L_x_308:
[----:B------:R-:W-:Y:S05]  /*4570*/  @!P2 BRA `(.L_x_309) ;  /* 0x000000000030a947 */ /* 0x000fea0003800000 */
[----:B------:R-:W-:Y:S01]  /*4580*/  FFMA.FTZ R5, R123, R112, R165 ;  /* 0x000000707b057223 */ /* 0x000fe200000100a5 */
[----:B------:R-:W-:Y:S02]  /*4590*/  ISETP.GT.AND P3, PT, R173, RZ, PT ;  /* 0x000000ffad00720c */ /* 0x000fe40003f64270 */
[----:B01----:R-:W-:Y:S01]  /*45a0*/  SHF.L.U32 R108, R34, 0x10, RZ ;  /* 0x00000010226c7819 */ /* 0x003fe200000006ff */
        /* <DEDUP_REMOVED lines=9> */
.L_x_309:
        /* <DEDUP_REMOVED lines=13> */
.L_x_299:
        /* <DEDUP_REMOVED lines=9> */
.L_x_310:
[----:B------:R-:W-:Y:S05]  /*47a0*/  @!P2 BRA `(.L_x_311) ;  /* 0x000000000020a947 */ /* 0x000fea0003800000 */
        /* <DEDUP_REMOVED lines=8> */
.L_x_311:
[----:B------:R-:W-:Y:S02]  /*4830*/  IADD3 R115, PT, PT, R115, 0x80, RZ ;  /* 0x0000008073737810 */ /* 0x000fe40007ffe0ff */
[----:B------:R-:W-:-:S07]  /*4840*/  IADD3 R113, PT, PT, R113, 0x80, RZ ;  /* 0x0000008071717810 */ /* 0x000fce0007ffe0ff */
.L_x_292:
[----:B------:R-:W-:Y:S05]  /*4850*/  BSYNC.RECONVERGENT B0 ;  /* 0x0000000000007941 */ /* 0x000fea0003800200 */
.L_x_291:
[----:B------:R-:W-:Y:S01]  /*4860*/  ISETP.GE.U32.AND P3, PT, R4, 0x180, PT ;  /* 0x000001800400780c */ /* 0x000fe20003f66070 */
[----:B------:R-:W-:-:S12]  /*4870*/  BSSY.RECONVERGENT B0, `(.L_x_312) ;  /* 0x0000100000007945 */ /* 0x000fd80003800200 */
[----:B------:R-:W-:Y:S05]  /*4880*/  @!P3 BRA `(.L_x_313) ;  /* 0x0000000c00f8b947 */ /* 0x000fea0003800000 */
[----:B------:R-:W-:-:S04]  /*4890*/  UISETP.NE.U32.AND UP0, UPT, UR12, URZ, UPT ;  /* 0x000000ff0c00728c */ /* 0x000fc8000bf05070 */
[----:B------:R-:W-:Y:S01]  /*48a0*/  UISETP.NE.AND.EX UP0, UPT, UR13, URZ, UPT, UP0 ;  /* 0x000000ff0d00728c */ /* 0x000fe2000bf05300 */
[----:B------:R-:W-:Y:S10]  /*48b0*/  @!P2 BRA `(.L_x_314) ;  /* 0x00000000001ca947 */ /* 0x000ff40003800000 */
[----:B0123--:R-:W0:Y:S02]  /*48c0*/  LDC.64 R108, c[0x0][0x390] ;  /* 0x0000e400ff6c7b82 */ /* 0x00fe240000000a00 */
[----:B0-----:R-:W-:-:S06]  /*48d0*/  IMAD.WIDE.U32 R108, R113, 0x8, R108 ;  /* 0x00000008716c7825 */ /* 0x001fcc00078e006c */
[----:B------:R-:W2:Y:S02]  /*48e0*/  LDG.E.64 R108, desc[UR10][R108.64] ;  /* 0x0000000a6c6c7981 */ /* 0x000ea4000c1e1b00 */
[C-C-:B--2---:R-:W-:Y:S02]  /*48f0*/  SHF.R.U64 R177, R108.reuse, 0x10, R109.reuse ;  /* 0x000000106cb17819 */ /* 0x144fe4000000126d */
[----:B------:R-:W-:Y:S02]  /*4900*/  SHF.R.U32.HI R178, RZ, 0x10, R109 ;  /* 0x00000010ffb27819 */ /* 0x000fe4000001166d */
[----:B------:R-:W-:Y:S02]  /*4910*/  PRMT R175, R108, 0x7610, R175 ;  /* 0x000076106caf7816 */ /* 0x000fe400000000af */
[----:B------:R-:W-:-:S07]  /*4920*/  PRMT R176, R109, 0x7610, R176 ;  /* 0x000076106db07816 */ /* 0x000fce00000000b0 */
.L_x_314:
[----:B------:R-:W-:Y:S05]  /*4930*/  BRA.U !UP0, `(.L_x_315) ;  /* 0x0000000508c07547 */ /* 0x000fea000b800000 */
[----:B------:R-:W-:-:S04]  /*4940*/  UISETP.NE.U32.AND UP0, UPT, UR6, URZ, UPT ;  /* 0x000000ff0600728c */ /* 0x000fc8000bf05070 */
[----:B------:R-:W-:-:S09]  /*4950*/  UISETP.NE.AND.EX UP0, UPT, UR7, URZ, UPT, UP0 ;  /* 0x000000ff0700728c */ /* 0x000fd2000bf05300 */
[----:B------:R-:W-:Y:S05]  /*4960*/  BRA.U !UP0, `(.L_x_316) ;  /* 0x0000000108e47547 */ /* 0x000fea000b800000 */
[----:B------:R-:W-:Y:S01]  /*4970*/  ISETP.GT.AND P4, PT, R173, RZ, PT ;  /* 0x000000ffad00720c */ /* 0x000fe20003f84270 */
[----:B------:R-:W-:Y:S01]  /*4980*/  IMAD.U32 R119, R159, 0x10000, RZ ;  /* 0x000100009f777824 */ /* 0x000fe200078e00ff */
[C---:B0123--:R-:W-:Y:S02]  /*4990*/  SHF.L.U32 R109, R158.reuse, 0x10, RZ ;  /* 0x000000109e6d7819 */ /* 0x04ffe400000006ff */
[--C-:B------:R-:W-:Y:S02]  /*49a0*/  SHF.R.U64 R108, R158, 0x10, R159.reuse ;  /* 0x000000109e6c7819 */ /* 0x100fe4000000129f */
[----:B------:R-:W-:-:S04]  /*49b0*/  SHF.R.U32.HI R181, RZ, 0x10, R159 ;  /* 0x00000010ffb57819 */ /* 0x000fc8000001169f */
[----:B------:R-:W-:-:S03]  /*49c0*/  SHF.L.U32 R181, R181, 0x10, RZ ;  /* 0x00000010b5b57819 */ /* 0x000fc600000006ff */
        /* <DEDUP_REMOVED lines=18> */
[----:B------:R-:W-:-:S03]  /*4af0*/  IMAD.U32 R153, R175, 0x10000, RZ ;  /* 0x00010000af997824 */ /* 0x000fc600078e00ff */
[----:B------:R-:W-:Y:S01]  /*4b00*/  FMUL.FTZ R6, R109, R6 ;  /* 0x000000066d067220 */ /* 0x000fe20000410000 */
[----:B------:R-:W-:-:S04]  /*4b10*/  FFMA.FTZ R56, R153, R109, R56 ;  /* 0x0000006d99387223 */ /* 0x000fc80000010038 */
[----:B------:R-:W-:-:S04]  /*4b20*/  F2FP.BF16.F32.PACK_AB R6, RZ, R6 ;  /* 0x00000006ff06723e */ /* 0x000fc800000010ff */
[----:B------:R-:W-:-:S07]  /*4b30*/  PRMT R153, R6, 0x7610, R153 ;  /* 0x0000761006997816 */ /* 0x000fce0000000099 */
.L_x_317:
        /* <DEDUP_REMOVED lines=8> */
.L_x_318:
        /* <DEDUP_REMOVED lines=8> */
.L_x_319:
[----:B------:R-:W-:Y:S02]  /*4c40*/  F2FP.BF16.F32.PACK_AB R119, RZ, R119 ;  /* 0x00000077ff77723e */ /* 0x000fe400000010ff */
[----:B------:R-:W-:Y:S02]  /*4c50*/  F2FP.BF16.F32.PACK_AB R116, RZ, R181 ;  /* 0x000000b5ff74723e */ /* 0x000fe400000010ff */
[----:B------:R-:W-:Y:S01]  /*4c60*/  PRMT R6, R110, 0x7610, R6 ;  /* 0x000076106e067816 */ /* 0x000fe20000000006 */
[----:B------:R-:W-:Y:S06]  /*4c70*/  @!P2 BRA `(.L_x_320) ;  /* 0x0000000800aca947 */ /* 0x000fec0003800000 */
[----:B------:R-:W-:Y:S01]  /*4c80*/  SHF.L.U32 R109, R39, 0x10, RZ ;  /* 0x00000010276d7819 */ /* 0x000fe200000006ff */
[----:B------:R-:W-:Y:S01]  /*4c90*/  FMUL.FTZ R108, R181, UR15 ;  /* 0x0000000fb56c7c20 */ /* 0x000fe20008410000 */
[----:B------:R-:W-:-:S03]  /*4ca0*/  SHF.L.U32 R110, R178, 0x10, RZ ;  /* 0x00000010b26e7819 */ /* 0x000fc600000006ff */
[----:B------:R-:W-:Y:S02]  /*4cb0*/  FMUL.FTZ R109, R108, R109 ;  /* 0x0000006d6c6d7220 */ /* 0x000fe40000410000 */
[----:B------:R-:W-:-:S03]  /*4cc0*/  FFMA.FTZ R59, R110, R108, R59 ;  /* 0x0000006c6e3b7223 */ /* 0x000fc6000001003b */
[----:B------:R-:W-:-:S04]  /*4cd0*/  F2FP.BF16.F32.PACK_AB R109, RZ, R109 ;  /* 0x0000006dff6d723e */ /* 0x000fc800000010ff */
[----:B------:R-:W-:Y:S01]  /*4ce0*/  PRMT R120, R109, 0x7610, R120 ;  /* 0x000076106d787816 */ /* 0x000fe20000000078 */
[----:B------:R-:W-:Y:S06]  /*4cf0*/  BRA `(.L_x_320) ;  /* 0x00000008008c7947 */ /* 0x000fec0003800000 */
.L_x_316:
[----:B------:R-:W-:Y:S01]  /*4d00*/  ISETP.GT.AND P4, PT, R173, RZ, PT ;  /* 0x000000ffad00720c */ /* 0x000fe20003f84270 */
[----:B------:R-:W-:-:S12]  /*4d10*/  @!P2 BRA `(.L_x_321) ;  /* 0x00000000002ca947 */ /* 0x000fd80003800000 */
[----:B0123--:R-:W-:Y:S01]  /*4d20*/  @P4 FFMA.FTZ R111, R129, R112, R165 ;  /* 0x00000070816f4223 */ /* 0x00ffe200000100a5 */
        /* <DEDUP_REMOVED lines=10> */
.L_x_321:
[----:B------:R-:W-:Y:S05]  /*4dd0*/  @!P2 BRA `(.L_x_322) ;  /* 0x000000000030a947 */ /* 0x000fea0003800000 */
[----:B0123--:R-:W-:Y:S01]  /*4de0*/  SHF.R.U64 R109, R158, 0x10, R159 ;  /* 0x000000109e6d7819 */ /* 0x00ffe2000000129f */
        /* <DEDUP_REMOVED lines=11> */
.L_x_322:
[----:B------:R-:W-:Y:S05]  /*4ea0*/  @!P2 BRA `(.L_x_323) ;  /* 0x00000000002ca947 */ /* 0x000fea0003800000 */
[----:B0123--:R-:W-:Y:S01]  /*4eb0*/  @P4 FFMA.FTZ R109, R131, R112, R165 ;  /* 0x00000070836d4223 */ /* 0x00ffe200000100a5 */
        /* <DEDUP_REMOVED lines=10> */
.L_x_323:
[----:B------:R-:W-:Y:S05]  /*4f60*/  @!P2 BRA `(.L_x_320) ;  /* 0x0000000400f0a947 */ /* 0x000fea0003800000 */
[----:B0123--:R-:W-:Y:S01]  /*4f70*/  SHF.R.U32.HI R109, RZ, 0x10, R159 ;  /* 0x00000010ff6d7819 */ /* 0x00ffe2000001169f */
        /* <DEDUP_REMOVED lines=12> */
.L_x_315:
[----:B------:R-:W-:-:S04]  /*5040*/  UISETP.NE.U32.AND UP0, UPT, UR6, URZ, UPT ;  /* 0x000000ff0600728c */ /* 0x000fc8000bf05070 */
[----:B------:R-:W-:-:S09]  /*5050*/  UISETP.NE.AND.EX UP0, UPT, UR7, URZ, UPT, UP0 ;  /* 0x000000ff0700728c */ /* 0x000fd2000bf05300 */
[----:B------:R-:W-:Y:S05]  /*5060*/  BRA.U !UP0, `(.L_x_324) ;  /* 0x0000000108e07547 */ /* 0x000fea000b800000 */
[-CC-:B0123--:R-:W-:Y:S01]  /*5070*/  FFMA.FTZ R109, R129, R112.reuse, R165.reuse ;  /* 0x00000070816d7223 */ /* 0x18ffe200000100a5 */
        /* <DEDUP_REMOVED lines=19> */
.L_x_325:
        /* <DEDUP_REMOVED lines=12> */
.L_x_326:
        /* <DEDUP_REMOVED lines=11> */
.L_x_327:
[----:B------:R-:W-:Y:S02]  /*5320*/  F2FP.BF16.F32.PACK_AB R109, RZ, R109 ;  /* 0x0000006dff6d723e */ /* 0x000fe400000010ff */
[----:B------:R-:W-:Y:S02]  /*5330*/  F2FP.BF16.F32.PACK_AB R116, RZ, R111 ;  /* 0x0000006fff74723e */ /* 0x000fe400000010ff */
[----:B------:R-:W-:Y:S02]  /*5340*/  PRMT R6, R110, 0x7610, R6 ;  /* 0x000076106e067816 */ /* 0x000fe40000000006 */
        /* <DEDUP_REMOVED lines=10> */
.L_x_324:
[----:B------:R-:W-:Y:S05]  /*53f0*/  @!P2 BRA `(.L_x_328) ;  /* 0x000000000030a947 */ /* 0x000fea0003800000 */
[----:B0123--:R-:W-:Y:S01]  /*5400*/  FFMA.FTZ R109, R129, R112, R165 ;  /* 0x00000070816d7223 */ /* 0x00ffe200000100a5 */
[----:B------:R-:W-:Y:S01]  /*5410*/  ISETP.GT.AND P4, PT, R173, RZ, PT ;  /* 0x000000ffad00720c */ /* 0x000fe20003f84270 */
[----:B------:R-:W-:Y:S01]  /*5420*/  IMAD.U32 R111, R175, 0x10000, RZ ;  /* 0x00010000af6f7824 */ /* 0x000fe200078e00ff */
[----:B------:R-:W-:Y:S01]  /*5430*/  SHF.L.U32 R110, R36, 0x10, RZ ;  /* 0x00000010246e7819 */ /* 0x000fe200000006ff */
[----:B------:R-:W-:-:S04]  /*5440*/  FADD.FTZ R109, R130, -R109 ;  /* 0x8000006d826d7221 */ /* 0x000fc80000010000 */
[----:B------:R-:W-:-:S05]  /*5450*/  FMUL.FTZ R108, R174, R109 ;  /* 0x0000006dae6c7220 */ /* 0x000fca0000410000 */
[----:B------:R-:W-:-:S05]  /*5460*/  FSEL R108, R108, RZ, P4 ;  /* 0x000000ff6c6c7208 */ /* 0x000fca0002000000 */
[----:B------:R-:W-:-:S04]  /*5470*/  FMUL.FTZ R109, R108, UR15 ;  /* 0x0000000f6c6d7c20 */ /* 0x000fc80008410000 */
[-C--:B------:R-:W-:Y:S01]  /*5480*/  FMUL.FTZ R108, R110, R109.reuse ;  /* 0x0000006d6e6c7220 */ /* 0x080fe20000410000 */
[----:B------:R-:W-:-:S04]  /*5490*/  FFMA.FTZ R56, R111, R109, R56 ;  /* 0x0000006d6f387223 */ /* 0x000fc80000010038 */
[----:B------:R-:W-:-:S04]  /*54a0*/  F2FP.BF16.F32.PACK_AB R108, RZ, R108 ;  /* 0x0000006cff6c723e */ /* 0x000fc800000010ff */
[----:B------:R-:W-:-:S07]  /*54b0*/  PRMT R153, R108, 0x7610, R153 ;  /* 0x000076106c997816 */ /* 0x000fce0000000099 */
.L_x_328:
[----:B------:R-:W-:Y:S05]  /*54c0*/  @!P2 BRA `(.L_x_329) ;  /* 0x000000000030a947 */ /* 0x000fea0003800000 */
[----:B0123--:R-:W-:Y:S01]  /*54d0*/  FFMA.FTZ R108, R134, R112, R165 ;  /* 0x00000070866c7223 */ /* 0x00ffe200000100a5 */
[----:B------:R-:W-:Y:S02]  /*54e0*/  ISETP.GT.AND P4, PT, R173, RZ, PT ;  /* 0x000000ffad00720c */ /* 0x000fe40003f84270 */
[----:B------:R-:W-:Y:S01]  /*54f0*/  SHF.L.U32 R110, R177, 0x10, RZ ;  /* 0x00000010b16e7819 */ /* 0x000fe200000006ff */
        /* <DEDUP_REMOVED lines=9> */
.L_x_329:
[----:B------:R-:W-:Y:S05]  /*5590*/  @!P2 BRA `(.L_x_330) ;  /* 0x000000000030a947 */ /* 0x000fea0003800000 */
[----:B------:R-:W-:Y:S01]  /*55a0*/  FFMA.FTZ R5, R131, R112, R165 ;  /* 0x0000007083057223 */ /* 0x000fe200000100a5 */
[----:B------:R-:W-:Y:S01]  /*55b0*/  ISETP.GT.AND P4, PT, R173, RZ, PT ;  /* 0x000000ffad00720c */ /* 0x000fe20003f84270 */
[----:B0123--:R-:W-:Y:S01]  /*55c0*/  IMAD.U32 R109, R176, 0x10000, RZ ;  /* 0x00010000b06d7824 */ /* 0x00ffe200078e00ff */
        /* <DEDUP_REMOVED lines=9> */
.L_x_330:
        /* <DEDUP_REMOVED lines=13> */
.L_x_320:
        /* <DEDUP_REMOVED lines=9> */
.L_x_331:
[----:B------:R-:W-:Y:S05]  /*57c0*/  @!P2 BRA `(.L_x_332) ;  /* 0x000000000020a947 */ /* 0x000fea0003800000 */
        /* <DEDUP_REMOVED lines=8> */
.L_x_332:
[----:B------:R-:W-:Y:S01]  /*5850*/  IADD3 R115, PT, PT, R115, 0x80, RZ ;  /* 0x0000008073737810 */ /* 0x000fe20007ffe0ff */
[----:B------:R-:W-:-:S07]  /*5860*/  VIADD R113, R113, 0x80 ;  /* 0x0000008071717836 */ /* 0x000fce0000000000 */
.L_x_313:
[----:B------:R-:W-:Y:S05]  /*5870*/  BSYNC.RECONVERGENT B0 ;  /* 0x0000000000007941 */ /* 0x000fea0003800200 */
.L_x_312:
[----:B------:R-:W-:Y:S01]  /*5880*/  ISETP.GE.U32.AND P4, PT, R4, 0x200, PT ;  /* 0x000002000400780c */ /* 0x000fe20003f86070 */
[----:B------:R-:W-:-:S12]  /*5890*/  BSSY.RECONVERGENT B0, `(.L_x_333) ;  /* 0x0000100000007945 */ /* 0x000fd80003800200 */
[----:B------:R-:W-:Y:S05]  /*58a0*/  @!P4 BRA `(.L_x_334) ;  /* 0x0000000c00f8c947 */ /* 0x000fea0003800000 */
[----:B------:R-:W-:-:S04]  /*58b0*/  UISETP.NE.U32.AND UP0, UPT, UR12, URZ, UPT ;  /* 0x000000ff0c00728c */ /* 0x000fc8000bf05070 */
[----:B------:R-:W-:Y:S01]  /*58c0*/  UISETP.NE.AND.EX UP0, UPT, UR13, URZ, UPT, UP0 ;  /* 0x000000ff0d00728c */ /* 0x000fe2000bf05300 */
[----:B------:R-:W-:Y:S10]  /*58d0*/  @!P2 BRA `(.L_x_335) ;  /* 0x00000000001ca947 */ /* 0x000ff40003800000 */
[----:B01234-:R-:W0:Y:S02]  /*58e0*/  LDC.64 R108, c[0x0][0x390] ;  /* 0x0000e400ff6c7b82 */ /* 0x01fe240000000a00 */
[----:B0-----:R-:W-:-:S06]  /*58f0*/  IMAD.WIDE.U32 R108, R113, 0x8, R108 ;  /* 0x00000008716c7825 */ /* 0x001fcc00078e006c */
[----:B------:R-:W2:Y:S02]  /*5900*/  LDG.E.64 R108, desc[UR10][R108.64] ;  /* 0x0000000a6c6c7981 */ /* 0x000ea4000c1e1b00 */
[C-C-:B--2---:R-:W-:Y:S02]  /*5910*/  SHF.R.U64 R177, R108.reuse, 0x10, R109.reuse ;  /* 0x000000106cb17819 */ /* 0x144fe4000000126d */
[----:B------:R-:W-:Y:S02]  /*5920*/  SHF.R.U32.HI R178, RZ, 0x10, R109 ;  /* 0x00000010ffb27819 */ /* 0x000fe4000001166d */
[----:B------:R-:W-:Y:S02]  /*5930*/  PRMT R175, R108, 0x7610, R175 ;  /* 0x000076106caf7816 */ /* 0x000fe400000000af */
[----:B------:R-:W-:-:S07]  /*5940*/  PRMT R176, R109, 0x7610, R176 ;  /* 0x000076106db07816 */ /* 0x000fce00000000b0 */
.L_x_335:
[----:B------:R-:W-:Y:S05]  /*5950*/  BRA.U !UP0, `(.L_x_336) ;  /* 0x0000000508c07547 */ /* 0x000fea000b800000 */
[----:B------:R-:W-:-:S04]  /*5960*/  UISETP.NE.U32.AND UP0, UPT, UR6, URZ, UPT ;  /* 0x000000ff0600728c */ /* 0x000fc8000bf05070 */
[----:B------:R-:W-:-:S09]  /*5970*/  UISETP.NE.AND.EX UP0, UPT, UR7, URZ, UPT, UP0 ;  /* 0x000000ff0700728c */ /* 0x000fd2000bf05300 */
[----:B------:R-:W-:Y:S05]  /*5980*/  BRA.U !UP0, `(.L_x_337) ;  /* 0x0000000108e47547 */ /* 0x000fea000b800000 */
[----:B------:R-:W-:Y:S02]  /*5990*/  ISETP.GT.AND P5, PT, R173, RZ, PT ;  /* 0x000000ffad00720c */ /* 0x000fe40003fa4270 */
[C---:B01234-:R-:W-:Y:S02]  /*59a0*/  SHF.L.U32 R109, R160.reuse, 0x10, RZ ;  /* 0x00000010a06d7819 */ /* 0x05ffe400000006ff */
        /* <DEDUP_REMOVED lines=27> */
.L_x_338:
        /* <DEDUP_REMOVED lines=8> */
.L_x_339:
        /* <DEDUP_REMOVED lines=8> */
.L_x_340:
        /* <DEDUP_REMOVED lines=12> */
.L_x_337:
[----:B------:R-:W-:Y:S01]  /*5d20*/  ISETP.GT.AND P5, PT, R173, RZ, PT ;  /* 0x000000ffad00720c */ /* 0x000fe20003fa4270 */
[----:B------:R-:W-:-:S12]  /*5d30*/  @!P2 BRA `(.L_x_342) ;  /* 0x00000000002ca947 */ /* 0x000fd80003800000 */
[----:B01234-:R-:W-:Y:S01]  /*5d40*/  @P5 FFMA.FTZ R111, R137, R112, R165 ;  /* 0x00000070896f5223 */ /* 0x01ffe200000100a5 */
        /* <DEDUP_REMOVED lines=10> */
.L_x_342:
[----:B------:R-:W-:Y:S05]  /*5df0*/  @!P2 BRA `(.L_x_343) ;  /* 0x000000000030a947 */ /* 0x000fea0003800000 */
[----:B01234-:R-:W-:Y:S01]  /*5e00*/  SHF.R.U64 R109, R160, 0x10, R161 ;  /* 0x00000010a06d7819 */ /* 0x01ffe200000012a1 */
        /* <DEDUP_REMOVED lines=11> */
.L_x_343:
[----:B------:R-:W-:Y:S05]  /*5ec0*/  @!P2 BRA `(.L_x_344) ;  /* 0x00000000002ca947 */ /* 0x000fea0003800000 */
[----:B01234-:R-:W-:Y:S01]  /*5ed0*/  @P5 FFMA.FTZ R109, R139, R112, R165 ;  /* 0x000000708b6d5223 */ /* 0x01ffe200000100a5 */
        /* <DEDUP_REMOVED lines=10> */
.L_x_344:
[----:B------:R-:W-:Y:S05]  /*5f80*/  @!P2 BRA `(.L_x_341) ;  /* 0x0000000400f0a947 */ /* 0x000fea0003800000 */
[----:B01234-:R-:W-:Y:S01]  /*5f90*/  SHF.R.U32.HI R109, RZ, 0x10, R161 ;  /* 0x00000010ff6d7819 */ /* 0x01ffe200000116a1 */
        /* <DEDUP_REMOVED lines=12> */
.L_x_336:
[----:B------:R-:W-:-:S04]  /*6060*/  UISETP.NE.U32.AND UP0, UPT, UR6, URZ, UPT ;  /* 0x000000ff0600728c */ /* 0x000fc8000bf05070 */
[----:B------:R-:W-:-:S09]  /*6070*/  UISETP.NE.AND.EX UP0, UPT, UR7, URZ, UPT, UP0 ;  /* 0x000000ff0700728c */ /* 0x000fd2000bf05300 */
[----:B------:R-:W-:Y:S05]  /*6080*/  BRA.U !UP0, `(.L_x_345) ;  /* 0x0000000108e07547 */ /* 0x000fea000b800000 */
[-CC-:B01234-:R-:W-:Y:S01]  /*6090*/  FFMA.FTZ R109, R137, R112.reuse, R165.reuse ;  /* 0x00000070896d7223 */ /* 0x19ffe200000100a5 */
        /* <DEDUP_REMOVED lines=19> */
.L_x_346:
        /* <DEDUP_REMOVED lines=12> */
.L_x_347:
        /* <DEDUP_REMOVED lines=11> */
.L_x_348:
        /* <DEDUP_REMOVED lines=13> */
.L_x_345:
[----:B------:R-:W-:Y:S05]  /*6410*/  @!P2 BRA `(.L_x_349) ;  /* 0x000000000030a947 */ /* 0x000fea0003800000 */
[----:B01234-:R-:W-:Y:S01]  /*6420*/  FFMA.FTZ R109, R137, R112, R165 ;  /* 0x00000070896d7223 */ /* 0x01ffe200000100a5 */
        /* <DEDUP_REMOVED lines=11> */
.L_x_349:
[----:B------:R-:W-:Y:S05]  /*64e0*/  @!P2 BRA `(.L_x_350) ;  /* 0x000000000030a947 */ /* 0x000fea0003800000 */
[----:B01234-:R-:W-:Y:S01]  /*64f0*/  FFMA.FTZ R108, R142, R112, R165 ;  /* 0x000000708e6c7223 */ /* 0x01ffe200000100a5 */
        /* <DEDUP_REMOVED lines=11> */
.L_x_350:
[----:B------:R-:W-:Y:S05]  /*65b0*/  @!P2 BRA `(.L_x_351) ;  /* 0x000000000030a947 */ /* 0x000fea0003800000 */
[----:B------:R-:W-:Y:S01]  /*65c0*/  FFMA.FTZ R5, R139, R112, R165 ;  /* 0x000000708b057223 */ /* 0x000fe200000100a5 */
[----:B------:R-:W-:Y:S02]  /*65d0*/  ISETP.GT.AND P5, PT, R173, RZ, PT ;  /* 0x000000ffad00720c */ /* 0x000fe40003fa4270 */
[----:B01234-:R-:W-:Y:S01]  /*65e0*/  SHF.L.U32 R108, R42, 0x10, RZ ;  /* 0x000000102a6c7819 */ /* 0x01ffe200000006ff */
        /* <DEDUP_REMOVED lines=9> */
.L_x_351:
        /* <DEDUP_REMOVED lines=13> */
.L_x_341:
        /* <DEDUP_REMOVED lines=9> */
.L_x_352:
        /* <DEDUP_REMOVED lines=9> */
.L_x_353:
[----:B------:R-:W-:Y:S02]  /*6870*/  IADD3 R115, PT, PT, R115, 0x80, RZ ;  /* 0x0000008073737810 */ /* 0x000fe40007ffe0ff */
[----:B------:R-:W-:-:S07]  /*6880*/  IADD3 R113, PT, PT, R113, 0x80, RZ ;  /* 0x0000008071717810 */ /* 0x000fce0007ffe0ff */
.L_x_334:
[----:B------:R-:W-:Y:S05]  /*6890*/  BSYNC.RECONVERGENT B0 ;  /* 0x0000000000007941 */ /* 0x000fea0003800200 */
.L_x_333:
        /* <DEDUP_REMOVED lines=13> */
.L_x_356:
[----:B------:R-:W-:Y:S05]  /*6970*/  BRA.U !UP0, `(.L_x_357) ;  /* 0x0000000508c07547 */ /* 0x000fea000b800000 */
[----:B------:R-:W-:-:S04]  /*6980*/  UISETP.NE.U32.AND UP0, UPT, UR6, URZ, UPT ;  /* 0x000000ff0600728c */ /* 0x000fc8000bf05070 */
[----:B------:R-:W-:-:S09]  /*6990*/  UISETP.NE.AND.EX UP0, UPT, UR7, URZ, UPT, UP0 ;  /* 0x000000ff0700728c */ /* 0x000fd2000bf05300 */
[----:B------:R-:W-:Y:S05]  /*69a0*/  BRA.U !UP0, `(.L_x_358) ;  /* 0x0000000108e47547 */ /* 0x000fea000b800000 */
[----:B------:R-:W-:Y:S01]  /*69b0*/  ISETP.GT.AND P6, PT, R173, RZ, PT ;  /* 0x000000ffad00720c */ /* 0x000fe20003fc4270 */
[----:B------:R-:W-:Y:S01]  /*69c0*/  IMAD.U32 R119, R163, 0x10000, RZ ;  /* 0x00010000a3777824 */ /* 0x000fe200078e00ff */
[C---:B01234-:R-:W-:Y:S02]  /*69d0*/  SHF.L.U32 R109, R162.reuse, 0x10, RZ ;  /* 0x00000010a26d7819 */ /* 0x05ffe400000006ff */
[----:B------:R-:W-:-:S09]  /*69e0*/  SHF.R.U64 R108, R162, 0x10, R163 ;  /* 0x00000010a26c7819 */ /* 0x000fd200000012a3 */
[-CC-:B------:R-:W-:Y:S01]  /*69f0*/  @P6 FFMA.FTZ R111, R145, R112.reuse, R165.reuse ;  /* 0x00000070916f6223 */ /* 0x180fe200000100a5 */
[-CC-:B------:R-:W-:Y:S01]  /*6a00*/  @P6 FFMA.FTZ R6, R150, R112.reuse, R165.reuse ;  /* 0x0000007096066223 */ /* 0x180fe200000100a5 */
[-CC-:B------:R-:W-:Y:S01]  /*6a10*/  @P6 FFMA.FTZ R173, R147, R112.reuse, R165.reuse ;  /* 0x0000007093ad6223 */ /* 0x180fe200000100a5 */
[----:B------:R-:W-:Y:S01]  /*6a20*/  @P6 FFMA.FTZ R112, R152, R112, R165 ;  /* 0x0000007098706223 */ /* 0x000fe200000100a5 */
[----:B------:R-:W-:Y:S01]  /*6a30*/  @P6 FADD.FTZ R111, R146, -R111 ;  /* 0x8000006f926f6221 */ /* 0x000fe20000010000 */
[----:B------:R-:W-:Y:S01]  /*6a40*/  SHF.R.U32.HI R165, RZ, 0x10, R163 ;  /* 0x00000010ffa57819 */ /* 0x000fe200000116a3 */
[----:B------:R-:W-:Y:S01]  /*6a50*/  @P6 FADD.FTZ R6, R149, -R6 ;  /* 0x8000000695066221 */ /* 0x000fe20000010000 */
[----:B------:R-:W-:Y:S01]  /*6a60*/  @P6 FADD.FTZ R112, R151, -R112 ;  /* 0x8000007097706221 */ /* 0x000fe20000010000 */
[----:B------:R-:W-:Y:S01]  /*6a70*/  @P6 FFMA.FTZ R109, R174, R111, R109 ;  /* 0x0000006fae6d6223 */ /* 0x000fe2000001006d */
[----:B------:R-:W-:Y:S01]  /*6a80*/  SHF.L.U32 R111, R108, 0x10, RZ ;  /* 0x000000106c6f7819 */ /* 0x000fe200000006ff */
[----:B------:R-:W-:Y:S01]  /*6a90*/  @P6 FADD.FTZ R108, R148, -R173 ;  /* 0x800000ad946c6221 */ /* 0x000fe20000010000 */
[----:B------:R-:W-:-:S02]  /*6aa0*/  SHF.L.U32 R165, R165, 0x10, RZ ;  /* 0x00000010a5a57819 */ /* 0x000fc400000006ff */
[----:B------:R-:W-:Y:S01]  /*6ab0*/  F2FP.BF16.F32.PACK_AB R118, RZ, R109 ;  /* 0x0000006dff76723e */ /* 0x000fe200000010ff */
        /* <DEDUP_REMOVED lines=12> */
.L_x_359:
        /* <DEDUP_REMOVED lines=8> */
.L_x_360:
        /* <DEDUP_REMOVED lines=8> */
.L_x_361:
        /* <DEDUP_REMOVED lines=12> */
.L_x_358:
[----:B------:R-:W-:Y:S01]  /*6d40*/  ISETP.GT.AND P6, PT, R173, RZ, PT ;  /* 0x000000ffad00720c */ /* 0x000fe20003fc4270 */
[----:B------:R-:W-:-:S12]  /*6d50*/  @!P2 BRA `(.L_x_363) ;  /* 0x00000000002ca947 */ /* 0x000fd80003800000 */
        /* <DEDUP_REMOVED lines=11> */
.L_x_363:
[----:B------:R-:W-:Y:S05]  /*6e10*/  @!P2 BRA `(.L_x_364) ;  /* 0x000000000030a947 */ /* 0x000fea0003800000 */
[----:B01234-:R-:W-:Y:S01]  /*6e20*/  SHF.R.U64 R109, R162, 0x10, R163 ;  /* 0x00000010a26d7819 */ /* 0x01ffe200000012a3 */
        /* <DEDUP_REMOVED lines=11> */
.L_x_364:
[----:B------:R-:W-:Y:S05]  /*6ee0*/  @!P2 BRA `(.L_x_365) ;  /* 0x00000000002ca947 */ /* 0x000fea0003800000 */
        /* <DEDUP_REMOVED lines=11> */
.L_x_365:
[----:B------:R-:W-:Y:S05]  /*6fa0*/  @!P2 BRA `(.L_x_362) ;  /* 0x0000000400f0a947 */ /* 0x000fea0003800000 */
[----:B01234-:R-:W-:Y:S01]  /*6fb0*/  SHF.R.U32.HI R109, RZ, 0x10, R163 ;  /* 0x00000010ff6d7819 */ /* 0x01ffe200000116a3 */
        /* <DEDUP_REMOVED lines=12> */
.L_x_357:
[----:B------:R-:W-:-:S04]  /*7080*/  UISETP.NE.U32.AND UP0, UPT, UR6, URZ, UPT ;  /* 0x000000ff0600728c */ /* 0x000fc8000bf05070 */
[----:B------:R-:W-:-:S09]  /*7090*/  UISETP.NE.AND.EX UP0, UPT, UR7, URZ, UPT, UP0 ;  /* 0x000000ff0700728c */ /* 0x000fd2000bf05300 */
[----:B------:R-:W-:Y:S05]  /*70a0*/  BRA.U !UP0, `(.L_x_366) ;  /* 0x0000000108e07547 */ /* 0x000fea000b800000 */
[-CC-:B------:R-:W-:Y:S01]  /*70b0*/  FFMA.FTZ R6, R150, R112.reuse, R165.reuse ;  /* 0x0000007096067223 */ /* 0x180fe200000100a5 */
[-CC-:B01234-:R-:W-:Y:S01]  /*70c0*/  FFMA.FTZ R109, R145, R112.reuse, R165.reuse ;  /* 0x00000070916d7223 */ /* 0x19ffe200000100a5 */
[-CC-:B------:R-:W-:Y:S01]  /*70d0*/  FFMA.FTZ R119, R147, R112.reuse, R165.reuse ;  /* 0x0000007093777223 */ /* 0x180fe200000100a5 */
[----:B------:R-:W-:Y:S01]  /*70e0*/  FFMA.FTZ R112, R152, R112, R165 ;  /* 0x0000007098707223 */ /* 0x000fe200000100a5 */
[----:B------:R-:W-:Y:S01]  /*70f0*/  FADD.FTZ R111, R149, -R6 ;  /* 0x80000006956f7221 */ /* 0x000fe20000010000 */
[----:B------:R-:W-:Y:S01]  /*7100*/  FADD.FTZ R109, R146, -R109 ;  /* 0x8000006d926d7221 */ /* 0x000fe20000010000 */
[----:B------:R-:W-:Y:S01]  /*7110*/  FADD.FTZ R119, R148, -R119 ;  /* 0x8000007794777221 */ /* 0x000fe20000010000 */
[----:B------:R-:W-:Y:S01]  /*7120*/  ISETP.GT.AND P6, PT, R173, RZ, PT ;  /* 0x000000ffad00720c */ /* 0x000fe20003fc4270 */
[C---:B------:R-:W-:Y:S01]  /*7130*/  FMUL.FTZ R108, R174.reuse, R111 ;  /* 0x0000006fae6c7220 */ /* 0x040fe20000410000 */
[C---:B------:R-:W-:Y:S01]  /*7140*/  FMUL.FTZ R6, R174.reuse, R109 ;  /* 0x0000006dae067220 */ /* 0x040fe20000410000 */
[----:B------:R-:W-:Y:S01]  /*7150*/  FADD.FTZ R111, R151, -R112 ;  /* 0x80000070976f7221 */ /* 0x000fe20000010000 */
[----:B------:R-:W-:-:S02]  /*7160*/  FMUL.FTZ R109, R174, R119 ;  /* 0x00000077ae6d7220 */ /* 0x000fc40000410000 */
[----:B------:R-:W-:Y:S01]  /*7170*/  FSEL R108, R108, RZ, P6 ;  /* 0x000000ff6c6c7208 */ /* 0x000fe20003000000 */
[----:B------:R-:W-:Y:S01]  /*7180*/  FMUL.FTZ R174, R174, R111 ;  /* 0x0000006faeae7220 */ /* 0x000fe20000410000 */
[----:B------:R-:W-:Y:S02]  /*7190*/  FSEL R6, R6, RZ, P6 ;  /* 0x000000ff06067208 */ /* 0x000fe40003000000 */
[----:B------:R-:W-:Y:S02]  /*71a0*/  F2FP.BF16.F32.PACK_AB R114, RZ, R108 ;  /* 0x0000006cff72723e */ /* 0x000fe400000010ff */
        /* <DEDUP_REMOVED lines=11> */
.L_x_367:
        /* <DEDUP_REMOVED lines=8> */
.L_x_368:
        /* <DEDUP_REMOVED lines=8> */
.L_x_369:
        /* <DEDUP_REMOVED lines=13> */
.L_x_366:
[----:B------:R-:W-:Y:S05]  /*7430*/  @!P2 BRA `(.L_x_370) ;  /* 0x000000000030a947 */ /* 0x000fea0003800000 */
[----:B01234-:R-:W-:Y:S01]  /*7440*/  FFMA.FTZ R109, R145, R112, R165 ;  /* 0x00000070916d7223 */ /* 0x01ffe200000100a5 */
        /* <DEDUP_REMOVED lines=11> */
.L_x_370:
[----:B------:R-:W-:Y:S05]  /*7500*/  @!P2 BRA `(.L_x_371) ;  /* 0x000000000030a947 */ /* 0x000fea0003800000 */
[----:B01234-:R-:W-:Y:S01]  /*7510*/  FFMA.FTZ R108, R150, R112, R165 ;  /* 0x00000070966c7223 */ /* 0x01ffe200000100a5 */
        /* <DEDUP_REMOVED lines=11> */
.L_x_371:
[----:B------:R-:W-:Y:S05]  /*75d0*/  @!P2 BRA `(.L_x_372) ;  /* 0x000000000030a947 */ /* 0x000fea0003800000 */
[----:B------:R-:W-:Y:S01]  /*75e0*/  FFMA.FTZ R5, R147, R112, R165 ;  /* 0x0000007093057223 */ /* 0x000fe200000100a5 */
[----:B------:R-:W-:Y:S01]  /*75f0*/  ISETP.GT.AND P6, PT, R173, RZ, PT ;  /* 0x000000ffad00720c */ /* 0x000fe20003fc4270 */
[----:B01234-:R-:W-:Y:S01]  /*7600*/  IMAD.U32 R109, R176, 0x10000, RZ ;  /* 0x00010000b06d7824 */ /* 0x01ffe200078e00ff */
        /* <DEDUP_REMOVED lines=9> */
.L_x_372:
[----:B------:R-:W-:Y:S05]  /*76a0*/  @!P2 BRA `(.L_x_362) ;  /* 0x000000000030a947 */ /* 0x000fea0003800000 */
[----:B------:R-:W-:Y:S01]  /*76b0*/  FFMA.FTZ R112, R152, R112, R165 ;  /* 0x0000007098707223 */ /* 0x000fe200000100a5 */
[----:B------:R-:W-:Y:S02]  /*76c0*/  ISETP.GT.AND P6, PT, R173, RZ, PT ;  /* 0x000000ffad00720c */ /* 0x000fe40003fc4270 */
[----:B01234-:R-:W-:Y:S01]  /*76d0*/  SHF.L.U32 R110, R178, 0x10, RZ ;  /* 0x00000010b26e7819 */ /* 0x01ffe200000006ff */
        /* <DEDUP_REMOVED lines=9> */
.L_x_362:
        /* <DEDUP_REMOVED lines=9> */
.L_x_373:
        /* <DEDUP_REMOVED lines=9> */
.L_x_355:
[----:B------:R-:W-:Y:S05]  /*7890*/  BSYNC.RECONVERGENT B0 ;  /* 0x0000000000007941 */ /* 0x000fea0003800200 */
.L_x_354:
[----:B01234-:R-:W0:Y:S01]  /*78a0*/  LDC.64 R108, c[0x0][0x380] ;  /* 0x0000e000ff6c7b82 */ /* 0x01fe220000000a00 */
[----:B------:R-:W-:Y:S01]  /*78b0*/  UPLOP3.LUT UP1, UPT, UPT, UPT, UP1, 0x40, 0x4 ;  /* 0x000000000004789c */ /* 0x000fe20003f2e810 */
[----:B0-----:R-:W-:-:S04]  /*78c0*/  IADD3 R7, PT, PT, R7, R108, RZ ;  /* 0x0000006c07077210 */ /* 0x001fc80007ffe0ff */
[----:B------:R-:W-:-:S13]  /*78d0*/  ISETP.GE.AND P2, PT, R7, R109, PT ;  /* 0x0000006d0700720c */ /* 0x000fda0003f46270 */
[----:B------:R-:W-:Y:S05]  /*78e0*/  @!P2 BRA `(.L_x_374) ;  /* 0xffffff9000d0a947 */ /* 0x000fea000383ffff */
.L_x_256:
[----:B------:R-:W0:Y:S01]  /*78f0*/  S2UR UR4, SR_CTAID.X ;  /* 0x00000000000479c3 */ /* 0x000e220000002500 */
[----:B------:R-:W-:Y:S01]  /*7900*/  BSSY.RECONVERGENT B0, `(.L_x_375) ;  /* 0x000000e000007945 */ /* 0x000fe20003800200 */
[----:B0-----:R-:W-:-:S05]  /*7910*/  IMAD R3, R2, UR4, RZ ;  /* 0x0000000402037c24 */ /* 0x001fca000f8e02ff */
[----:B-----5:R-:W-:Y:S01]  /*7920*/  LEA.HI R9, R3, R0, RZ, 0x1e ;  /* 0x0000000003097211 */ /* 0x020fe200078ff0ff */
[----:B------:R-:W-:Y:S06]  /*7930*/  @!P0 BRA `(.L_x_376) ;  /* 0x0000000000288947 */ /* 0x000fec0003800000 */
[----:B------:R-:W0:Y:S08]  /*7940*/  LDC.64 R2, c[0x0][0x440] ;  /* 0x00011000ff027b82 */ /* 0x000e300000000a00 */
[----:B------:R-:W1:Y:S08]  /*7950*/  LDC.64 R4, c[0x0][0x448] ;  /* 0x00011200ff047b82 */ /* 0x000e700000000a00 */
[----:B------:R-:W2:Y:S01]  /*7960*/  LDC.64 R6, c[0x0][0x460] ;  /* 0x00011800ff067b82 */ /* 0x000ea20000000a00 */
[----:B0-----:R-:W-:-:S05]  /*7970*/  IMAD.WIDE.U32 R2, R9, 0x10, R2 ;  /* 0x0000001009027825 */ /* 0x001fca00078e0002 */
[----:B------:R0:W-:Y:S01]  /*7980*/  STG.E.128 desc[UR10][R2.64], R84 ;  /* 0x0000005402007986 */ /* 0x0001e2000c101d0a */
[----:B-1----:R-:W-:-:S05]  /*7990*/  IMAD.WIDE.U32 R4, R9, 0x10, R4 ;  /* 0x0000001009047825 */ /* 0x002fca00078e0004 */
[----:B------:R0:W-:Y:S01]  /*79a0*/  STG.E.128 desc[UR10][R4.64], R104 ;  /* 0x0000006804007986 */ /* 0x0001e2000c101d0a */
[----:B--2---:R-:W-:-:S04]  /*79b0*/  IMAD.WIDE.U32 R6, R9, 0x10, R6 ;  /* 0x0000001009067825 */ /* 0x004fc800078e0006 */
[----:B------:R-:W-:Y:S01]  /*79c0*/  VIADD R9, R9, 0x80 ;  /* 0x0000008009097836 */ /* 0x000fe20000000000 */
[----:B------:R0:W-:Y:S06]  /*79d0*/  STG.E.128 desc[UR10][R6.64], R64 ;  /* 0x0000004006007986 */ /* 0x0001ec000c101d0a */
.L_x_376:
[----:B------:R-:W-:Y:S05]  /*79e0*/  BSYNC.RECONVERGENT B0 ;  /* 0x0000000000007941 */ /* 0x000fea0003800200 */
.L_x_375:
[----:B------:R-:W-:Y:S04]  /*79f0*/  BSSY.RECONVERGENT B0, `(.L_x_377) ;  /* 0x000000c000007945 */ /* 0x000fe80003800200 */
[----:B------:R-:W-:Y:S05]  /*7a00*/  @!P1 BRA `(.L_x_378) ;  /* 0x0000000000289947 */ /* 0x000fea0003800000 */
[----:B0-----:R-:W0:Y:S08]  /*7a10*/  LDC.64 R2, c[0x0][0x440] ;  /* 0x00011000ff027b82 */ /* 0x001e300000000a00 */
[----:B------:R-:W1:Y:S08]  /*7a20*/  LDC.64 R4, c[0x0][0x448] ;  /* 0x00011200ff047b82 */ /* 0x000e700000000a00 */
[----:B------:R-:W2:Y:S01]  /*7a30*/  LDC.64 R6, c[0x0][0x460] ;  /* 0x00011800ff067b82 */ /* 0x000ea20000000a00 */
[----:B0-----:R-:W-:-:S05]  /*7a40*/  IMAD.WIDE.U32 R2, R9, 0x10, R2 ;  /* 0x0000001009027825 */ /* 0x001fca00078e0002 */
[----:B------:R3:W-:Y:S01]  /*7a50*/  STG.E.128 desc[UR10][R2.64], R80 ;  /* 0x0000005002007986 */ /* 0x0007e2000c101d0a */
[----:B-1----:R-:W-:-:S05]  /*7a60*/  IMAD.WIDE.U32 R4, R9, 0x10, R4 ;  /* 0x0000001009047825 */ /* 0x002fca00078e0004 */
[----:B------:R3:W-:Y:S01]  /*7a70*/  STG.E.128 desc[UR10][R4.64], R100 ;  /* 0x0000006404007986 */ /* 0x0007e2000c101d0a */
[C---:B--2---:R-:W-:Y:S01]  /*7a80*/  IMAD.WIDE.U32 R6, R9.reuse, 0x10, R6 ;  /* 0x0000001009067825 */ /* 0x044fe200078e0006 */
[----:B------:R-:W-:-:S04]  /*7a90*/  IADD3 R9, PT, PT, R9, 0x80, RZ ;  /* 0x0000008009097810 */ /* 0x000fc80007ffe0ff */
[----:B------:R3:W-:Y:S03]  /*7aa0*/  STG.E.128 desc[UR10][R6.64], R60 ;  /* 0x0000003c06007986 */ /* 0x0007e6000c101d0a */
.L_x_378:
[----:B------:R-:W-:Y:S05]  /*7ab0*/  BSYNC.RECONVERGENT B0 ;  /* 0x0000000000007941 */ /* 0x000fea0003800200 */
.L_x_377:
[----:B------:R-:W-:Y:S04]  /*7ac0*/  BSSY.RECONVERGENT B0, `(.L_x_379) ;  /* 0x000000c000007945 */ /* 0x000fe80003800200 */
[----:B------:R-:W-:Y:S05]  /*7ad0*/  @!P3 BRA `(.L_x_380) ;  /* 0x000000000028b947 */ /* 0x000fea0003800000 */
[----:B0--3--:R-:W0:Y:S08]  /*7ae0*/  LDC.64 R2, c[0x0][0x440] ;  /* 0x00011000ff027b82 */ /* 0x009e300000000a00 */
        /* <DEDUP_REMOVED lines=9> */
.L_x_380:
[----:B------:R-:W-:Y:S05]  /*7b80*/  BSYNC.RECONVERGENT B0 ;  /* 0x0000000000007941 */ /* 0x000fea0003800200 */
.L_x_379:
[----:B------:R-:W-:Y:S04]  /*7b90*/  BSSY.RECONVERGENT B0, `(.L_x_381) ;  /* 0x000000c000007945 */ /* 0x000fe80003800200 */
[----:B------:R-:W-:Y:S05]  /*7ba0*/  @!P4 BRA `(.L_x_382) ;  /* 0x000000000028c947 */ /* 0x000fea0003800000 */
[----:B0--34-:R-:W0:Y:S08]  /*7bb0*/  LDC.64 R2, c[0x0][0x440] ;  /* 0x00011000ff027b82 */ /* 0x019e300000000a00 */
        /* <DEDUP_REMOVED lines=9> */
.L_x_382:
[----:B------:R-:W-:Y:S05]  /*7c50*/  BSYNC.RECONVERGENT B0 ;  /* 0x0000000000007941 */ /* 0x000fea0003800200 */
.L_x_381:
[----:B------:R-:W-:Y:S05]  /*7c60*/  @!P5 EXIT ;  /* 0x000000000000d94d */ /* 0x000fea0003800000 */
[----:B0--34-:R-:W0:Y:S08]  /*7c70*/  LDC.64 R2, c[0x0][0x440] ;  /* 0x00011000ff027b82 */ /* 0x019e300000000a00 */
[----:B------:R-:W1:Y:S08]  /*7c80*/  LDC.64 R4, c[0x0][0x448] ;  /* 0x00011200ff047b82 */ /* 0x000e700000000a00 */
[----:B------:R-:W2:Y:S01]  /*7c90*/  LDC.64 R6, c[0x0][0x460] ;  /* 0x00011800ff067b82 */ /* 0x000ea20000000a00 */
[----:B0-----:R-:W-:-:S05]  /*7ca0*/  IMAD.WIDE.U32 R2, R9, 0x10, R2 ;  /* 0x0000001009027825 */ /* 0x001fca00078e0002 */
[----:B------:R-:W-:Y:S01]  /*7cb0*/  STG.E.128 desc[UR10][R2.64], R68 ;  /* 0x0000004402007986 */ /* 0x000fe2000c101d0a */
[----:B-1----:R-:W-:-:S05]  /*7cc0*/  IMAD.WIDE.U32 R4, R9, 0x10, R4 ;  /* 0x0000001009047825 */ /* 0x002fca00078e0004 */
[----:B------:R-:W-:Y:S01]  /*7cd0*/  STG.E.128 desc[UR10][R4.64], R88 ;  /* 0x0000005804007986 */ /* 0x000fe2000c101d0a */
[----:B--2---:R-:W-:-:S05]  /*7ce0*/  IMAD.WIDE.U32 R6, R9, 0x10, R6 ;  /* 0x0000001009067825 */ /* 0x004fca00078e0006 */
[----:B------:R-:W-:Y:S01]  /*7cf0*/  STG.E.128 desc[UR10][R6.64], R48 ;  /* 0x0000003006007986 */ /* 0x000fe2000c101d0a */
[----:B------:R-:W-:Y:S05]  /*7d00*/  EXIT ;  /* 0x000000000000794d */ /* 0x000fea0003800000 */
.L_x_383:
        /* <DEDUP_REMOVED lines=15> */
.L_x_10786:


//--------------------- .text._ZN10layer_norm13ln_bwd_kernelINS_13Kernel_traitsI13__nv_bfloat16S2_S2_S2_fjLj2560ELj1ELj1ELj4ELj8ENS_18Kernel_traits_baseILj2560ES2_S2_S2_S2_fjLj128EEEEELb0ELb1ELb1ELb1EEEvNS_9BwdParamsE --------------------------
	.section	.text._ZN10layer_norm13ln_bwd_kernelINS_13Kernel_traitsI13__nv_bfloat16S2_S2_S2_fjLj2560ELj1ELj1ELj4ELj8ENS_18Kernel_traits_baseILj2560ES2_S2_S2_S2_fjLj128EEEEELb0ELb1ELb1ELb1EEEvNS_9BwdParamsE,"ax",@progbits
	.align	128
        .global         _ZN10layer_norm13ln_bwd_kernelINS_13Kernel_traitsI13__nv_bfloat16S2_S2_S2_fjLj2560ELj1ELj1ELj4ELj8ENS_18Kernel_traits_baseILj2560ES2_S2_S2_S2_fjLj128EEEEELb0ELb1ELb1ELb1EEEvNS_9BwdParamsE
        .type           _ZN10layer_norm13ln_bwd_kernelINS_13Kernel_traitsI13__nv_bfloat16S2_S2_S2_fjLj2560ELj1ELj1ELj4ELj8ENS_18Kernel_traits_baseILj2560ES2_S2_S2_S2_fjLj128EEEEELb0ELb1ELb1ELb1EEEvNS_9BwdParamsE,@function
        .size           _ZN10layer_norm13ln_bwd_kernelINS_13Kernel_traitsI13__nv_bfloat16S2_S2_S2_fjLj2560ELj1ELj1ELj4ELj8ENS_18Kernel_traits_baseILj2560ES2_S2_S2_S2_fjLj128EEEEELb0ELb1ELb1ELb1EEEvNS_9BwdParamsE,(.L_x_10787 - _ZN10layer_norm13ln_bwd_kernelINS_13Kernel_traitsI13__nv_bfloat16S2_S2_S2_fjLj2560ELj1ELj1ELj4ELj8ENS_18Kernel_traits_baseILj2560ES2_S2_S2_S2_fjLj128EEEEELb0ELb1ELb1ELb1EEEvNS_9BwdParamsE)
        .other          _ZN10layer_norm13ln_bwd_kernelINS_13Kernel_traitsI13__nv_bfloat16S2_S2_S2_fjLj2560ELj1ELj1ELj4ELj8ENS_18Kernel_traits_baseILj2560ES2_S2_S2_S2_fjLj128EEEEELb0ELb1ELb1ELb1EEEvNS_9BwdParamsE,@"STO_CUDA_ENTRY STV_DEFAULT"
_ZN10layer_norm13ln_bwd_kernelINS_13Kernel_traitsI13__nv_bfloat16S2_S2_S2_fjLj2560ELj1ELj1ELj4ELj8ENS_18Kernel_traits_baseILj2560ES2_S2_S2_S2_fjLj128EEEEELb0ELb1ELb1ELb1EEEvNS_9BwdParamsE:
.text._ZN10layer_norm13ln_bwd_kernelINS_13Kernel_traitsI13__nv_bfloat16S2_S2_S2_fjLj2560ELj1ELj1ELj4ELj8ENS_18Kernel_traits_baseILj2560ES2_S2_S2_S2_fjLj128EEEEELb0ELb1ELb1ELb1EEEvNS_9BwdParamsE:
        /* <DEDUP_REMOVED lines=24> */
[----:B------:R-:W-:Y:S01]  /*0180*/  CS2R R22, SRZ ;  /* 0x0000000000167805 */ /* 0x000fe2000001ff00 */
[----:B0-----:R-:W-:Y:S01]  /*0190*/  UISETP.GE.AND UP0, UPT, UR4, UR5, UPT ;  /* 0x000000050400728c */ /* 0x001fe2000bf06270 */
        /* <DEDUP_REMOVED lines=10> */
[----:B-1----:R-:W-:Y:S05]  /*0240*/  BRA.U UP0, `(.L_x_384) ;  /* 0x0000006500f47547 */ /* 0x002fea000b800000 */
[----:B------:R-:W1:Y:S08]  /*0250*/  LDC.64 R64, c[0x0][0x3e8] ;  /* 0x0000fa00ff407b82 */ /* 0x000e700000000a00 */
[----:B------:R-:W2:Y:S01]  /*0260*/  LDC.64 R2, c[0x0][0x3d0] ;  /* 0x0000f400ff027b82 */ /* 0x000ea20000000a00 */
[----:B------:R-:W-:Y:S01]  /*0270*/  MOV R111, UR4 ;  /* 0x00000004006f7c02 */ /* 0x000fe20008000f00 */
[----:B------:R-:W-:Y:S01]  /*0280*/  UPLOP3.LUT UP1, UPT, UPT, UPT, UPT, 0x40, 0x4 ;  /* 0x000000000004789c */ /* 0x000fe20003f2e870 */
[----:B------:R-:W3:Y:S01]  /*0290*/  LDCU UR16, c[0x0][0x40c] ;  /* 0x00008180ff1077ac */ /* 0x000ee20008000800 */
[----:B------:R-:W4:Y:S01]  /*02a0*/  LDCU UR14, c[0x0][0x388] ;  /* 0x00007100ff0e77ac */ /* 0x000f220008000800 */
[----:B------:R-:W0:Y:S01]  /*02b0*/  LDCU.U8 UR11, c[0x0][0x410] ;  /* 0x00008200ff0b77ac */ /* 0x000e220008000000 */
[C---:B-1----:R-:W-:Y:S01]  /*02c0*/  IMAD.WIDE.U32 R64, R175.reuse, 0x8, R64 ;  /* 0x00000008af407825 */ /* 0x042fe200078e0040 */
[----:B------:R-:W1:Y:S04]  /*02d0*/  LDCU UR15, c[0x0][0x400] ;  /* 0x00008000ff0f77ac */ /* 0x000e680008000800 */
[----:B0-----:R-:W5:Y:S01]  /*02e0*/  LDG.E.64 R100, desc[UR12][R64.64+0x1000] ;  /* 0x0010000c40647981 */ /* 0x001f62000c1e1b00 */
[----:B------:R-:W0:Y:S01]  /*02f0*/  LDCU.64 UR6, c[0x0][0x438] ;  /* 0x00008700ff0677ac */ /* 0x000e220008000a00 */
[----:B--2---:R-:W-:-:S02]  /*0300*/  IMAD.WIDE.U32 R2, R175, 0x8, R2 ;  /* 0x00000008af027825 */ /* 0x004fc400078e0002 */
[----:B------:R-:W2:Y:S01]  /*0310*/  LDG.E.64 R98, desc[UR12][R64.64+0xc00] ;  /* 0x000c000c40627981 */ /* 0x000ea2000c1e1b00 */
[----:B------:R-:W0:Y:S03]  /*0320*/  LDCU.64 UR8, c[0x0][0x478] ;  /* 0x00008f00ff0877ac */ /* 0x000e260008000a00 */
[----:B------:R-:W3:Y:S04]  /*0330*/  LDG.E.64 R96, desc[UR12][R64.64+0x800] ;  /* 0x0008000c40607981 */ /* 0x000ee8000c1e1b00 */
[----:B------:R-:W4:Y:S04]  /*0340*/  LDG.E.64 R94, desc[UR12][R64.64+0x400] ;  /* 0x0004000c405e7981 */ /* 0x000f28000c1e1b00 */
[----:B------:R-:W4:Y:S04]  /*0350*/  LDG.E.64 R92, desc[UR12][R64.64] ;  /* 0x0000000c405c7981 */ /* 0x000f28000c1e1b00 */
[----:B------:R-:W4:Y:S04]  /*0360*/  LDG.E.64 R90, desc[UR12][R2.64+0x1000] ;  /* 0x0010000c025a7981 */ /* 0x000f28000c1e1b00 */
[----:B------:R-:W4:Y:S04]  /*0370*/  LDG.E.64 R88, desc[UR12][R2.64+0xc00] ;  /* 0x000c000c02587981 */ /* 0x000f28000c1e1b00 */
[----:B------:R-:W4:Y:S04]  /*0380*/  LDG.E.64 R86, desc[UR12][R2.64+0x800] ;  /* 0x0008000c02567981 */ /* 0x000f28000c1e1b00 */
[----:B------:R-:W4:Y:S04]  /*0390*/  LDG.E.64 R84, desc[UR12][R2.64+0x400] ;  /* 0x0004000c02547981 */ /* 0x000f28000c1e1b00 */
[----:B------:R-:W4:Y:S01]  /*03a0*/  LDG.E.64 R82, desc[UR12][R2.64] ;  /* 0x0000000c02527981 */ /* 0x000f22000c1e1b00 */
[----:B------:R-:W-:Y:S01]  /*03b0*/  HFMA2 R62, -RZ, RZ, 0, 0 ;  /* 0x00000000ff3e7431 */ /* 0x000fe200000001ff */
[----:B-----5:R-:W-:-:S02]  /*03c0*/  SHF.R.U64 R112, R100, 0x10, R101 ;  /* 0x0000001064707819 */ /* 0x020fc40000001265 */
[----:B------:R-:W-:Y:S02]  /*03d0*/  SHF.R.U32.HI R113, RZ, 0x10, R101 ;  /* 0x00000010ff717819 */ /* 0x000fe40000011665 */
[--C-:B--2---:R-:W-:Y:S02]  /*03e0*/  SHF.R.U64 R114, R98, 0x10, R99.reuse ;  /* 0x0000001062727819 */ /* 0x104fe40000001263 */
[----:B------:R-:W-:Y:S02]  /*03f0*/  SHF.R.U32.HI R115, RZ, 0x10, R99 ;  /* 0x00000010ff737819 */ /* 0x000fe40000011663 */
[--C-:B---3--:R-:W-:Y:S02]  /*0400*/  SHF.R.U64 R116, R96, 0x10, R97.reuse ;  /* 0x0000001060747819 */ /* 0x108fe40000001261 */
[----:B------:R-:W-:Y:S02]  /*0410*/  SHF.R.U32.HI R117, RZ, 0x10, R97 ;  /* 0x00000010ff757819 */ /* 0x000fe40000011661 */
[----:B----4-:R-:W-:-:S02]  /*0420*/  SHF.R.U64 R118, R94, 0x10, R95 ;  /* 0x000000105e767819 */ /* 0x010fc4000000125f */
[----:B------:R-:W-:Y:S02]  /*0430*/  SHF.R.U32.HI R119, RZ, 0x10, R95 ;  /* 0x00000010ff777819 */ /* 0x000fe4000001165f */
[--C-:B------:R-:W-:Y:S02]  /*0440*/  SHF.R.U64 R120, R92, 0x10, R93.reuse ;  /* 0x000000105c787819 */ /* 0x100fe4000000125d */
[----:B------:R-:W-:Y:S02]  /*0450*/  SHF.R.U32.HI R121, RZ, 0x10, R93 ;  /* 0x00000010ff797819 */ /* 0x000fe4000001165d */
[--C-:B------:R-:W-:Y:S02]  /*0460*/  SHF.R.U64 R122, R90, 0x10, R91.reuse ;  /* 0x000000105a7a7819 */ /* 0x100fe4000000125b */
[----:B------:R-:W-:Y:S02]  /*0470*/  SHF.R.U32.HI R123, RZ, 0x10, R91 ;  /* 0x00000010ff7b7819 */ /* 0x000fe4000001165b */
[----:B------:R-:W-:-:S02]  /*0480*/  SHF.R.U64 R124, R88, 0x10, R89 ;  /* 0x00000010587c7819 */ /* 0x000fc40000001259 */
[----:B------:R-:W-:Y:S02]  /*0490*/  SHF.R.U32.HI R125, RZ, 0x10, R89 ;  /* 0x00000010ff7d7819 */ /* 0x000fe40000011659 */
[--C-:B------:R-:W-:Y:S02]  /*04a0*/  SHF.R.U64 R126, R86, 0x10, R87.reuse ;  /* 0x00000010567e7819 */ /* 0x100fe40000001257 */
[----:B------:R-:W-:Y:S02]  /*04b0*/  SHF.R.U32.HI R127, RZ, 0x10, R87 ;  /* 0x00000010ff7f7819 */ /* 0x000fe40000011657 */
[--C-:B------:R-:W-:Y:S02]  /*04c0*/  SHF.R.U64 R128, R84, 0x10, R85.reuse ;  /* 0x0000001054807819 */ /* 0x100fe40000001255 */
[----:B------:R-:W-:Y:S02]  /*04d0*/  SHF.R.U32.HI R129, RZ, 0x10, R85 ;  /* 0x00000010ff817819 */ /* 0x000fe40000011655 */
[----:B------:R-:W-:-:S02]  /*04e0*/  SHF.R.U64 R130, R82, 0x10, R83 ;  /* 0x0000001052827819 */ /* 0x000fc40000001253 */
[----:B01----:R-:W-:-:S07]  /*04f0*/  SHF.R.U32.HI R131, RZ, 0x10, R83 ;  /* 0x00000010ff837819 */ /* 0x003fce0000011653 */
.L_x_483:
[----:B------:R-:W0:Y:S08]  /*0500*/  LDC.64 R68, c[0x0][0x3f8] ;  /* 0x0000fe00ff447b82 */ /* 0x000e300000000a00 */
[----:B------:R-:W1:Y:S08]  /*0510*/  LDC.64 R64, c[0x0][0x3f0] ;  /* 0x0000fc00ff407b82 */ /* 0x000e700000000a00 */
[----:B------:R-:W2:Y:S01]  /*0520*/  LDC.64 R66, c[0x0][0x3c8] ;  /* 0x0000f200ff427b82 */ /* 0x000ea20000000a00 */
[----:B0-----:R-:W-:-:S05]  /*0530*/  IMAD.WIDE R68, R111, 0x4, R68 ;  /* 0x000000046f447825 */ /* 0x001fca00078e0244 */
[----:B------:R-:W3:Y:S01]  /*0540*/  LDG.E R132, desc[UR12][R68.64] ;  /* 0x0000000c44847981 */ /* 0x000ee2000c1e1900 */
[----:B-1----:R-:W-:-:S06]  /*0550*/  IMAD.WIDE R64, R111, 0x4, R64 ;  /* 0x000000046f407825 */ /* 0x002fcc00078e0240 */
[----:B------:R0:W5:Y:S01]  /*0560*/  LDG.E R64, desc[UR12][R64.64] ;  /* 0x0000000c40407981 */ /* 0x000162000c1e1900 */
[----:B--2---:R-:W-:-:S05]  /*0570*/  IMAD.WIDE R66, R111, 0x4, R66 ;  /* 0x000000046f427825 */ /* 0x004fca00078e0242 */
[----:B------:R0:W5:Y:S01]  /*0580*/  LDG.E R133, desc[UR12][R66.64] ;  /* 0x0000000c42857981 */ /* 0x000162000c1e1900 */
[----:B------:R-:W-:Y:S02]  /*0590*/  CS2R R70, SRZ ;  /* 0x0000000000467805 */ /* 0x000fe4000001ff00 */
[----:B---3--:R-:W-:-:S13]  /*05a0*/  ISETP.GE.AND P1, PT, R132, 0x1, PT ;  /* 0x000000018400780c */ /* 0x008fda0003f26270 */
[----:B0-----:R-:W-:Y:S05]  /*05b0*/  @!P1 BRA `(.L_x_385) ;  /* 0x0000001000a09947 */ /* 0x001fea0003800000 */
        /* <DEDUP_REMOVED lines=14> */
[----:B------:R-:W-:Y:S01]  /*06a0*/  IADD3 R145, PT, PT, R65, 0x100, RZ ;  /* 0x0000010041917810 */ /* 0x000fe20007ffe0ff */
[--C-:B------:R-:W-:Y:S01]  /*06b0*/  IMAD.WIDE.U32 R142, R143, 0x8, R140.reuse ;  /* 0x000000088f8e7825 */ /* 0x100fe200078e008c */
[----:B------:R-:W-:Y:S01]  /*06c0*/  LEA.HI.SX32 R165, R66, R165, 0x1e ;  /* 0x000000a542a57211 */ /* 0x000fe200078ff2ff */
[----:B------:R-:W4:Y:S01]  /*06d0*/  LDG.E.64 R148, desc[UR12][R148.64] ;  /* 0x0000000c94947981 */ /* 0x000f22000c1e1b00 */
[----:B------:R-:W-:Y:S01]  /*06e0*/  IADD3 R147, PT, PT, R65, 0x180, RZ ;  /* 0x0000018041937810 */ /* 0x000fe20007ffe0ff */
[----:B------:R-:W-:Y:S01]  /*06f0*/  IMAD.WIDE.U32 R144, R145, 0x8, R140 ;  /* 0x0000000891907825 */ /* 0x000fe200078e008c */
[----:B------:R-:W-:Y:S01]  /*0700*/  IADD3 R3, PT, PT, R65, 0x200, RZ ;  /* 0x0000020041037810 */ /* 0x000fe20007ffe0ff */
[----:B------:R-:W4:Y:S01]  /*0710*/  LDG.E.64 R142, desc[UR12][R142.64] ;  /* 0x0000000c8e8e7981 */ /* 0x000f22000c1e1b00 */
[----:B------:R-:W-:Y:S01]  /*0720*/  SHF.R.S32.HI R152, RZ, 0x1f, R111 ;  /* 0x0000001fff987819 */ /* 0x000fe2000001146f */
[----:B--2---:R-:W-:Y:S01]  /*0730*/  IMAD.WIDE.U32 R102, R165, 0x8, R138 ;  /* 0x00000008a5667825 */ /* 0x004fe200078e008a */
[----:B---3--:R-:W-:Y:S01]  /*0740*/  LEA R150, P0, R111, R150, 0x2 ;  /* 0x000000966f967211 */ /* 0x008fe200078010ff */
[----:B------:R-:W2:Y:S01]  /*0750*/  LDG.E.64 R144, desc[UR12][R144.64] ;  /* 0x0000000c90907981 */ /* 0x000ea2000c1e1b00 */
[----:B------:R-:W-:Y:S01]  /*0760*/  IADD3 R65, PT, PT, R165, 0x80, RZ ;  /* 0x00000080a5417810 */ /* 0x000fe20007ffe0ff */
[----:B------:R-:W-:Y:S01]  /*0770*/  IMAD.WIDE.U32 R146, R147, 0x8, R140 ;  /* 0x0000000893927825 */ /* 0x000fe200078e008c */
[----:B------:R-:W-:Y:S01]  /*0780*/  IADD3 R163, PT, PT, R165, 0x180, RZ ;  /* 0x00000180a5a37810 */ /* 0x000fe20007ffe0ff */
[----:B------:R-:W3:Y:S01]  /*0790*/  LDG.E.64 R102, desc[UR12][R102.64] ;  /* 0x0000000c66667981 */ /* 0x000ee2000c1e1b00 */
[----:B------:R-:W-:Y:S01]  /*07a0*/  LEA.HI.X R151, R111, R151, R152, 0x2, P0 ;  /* 0x000000976f977211 */ /* 0x000fe200000f1498 */
[----:B------:R-:W-:Y:S01]  /*07b0*/  IMAD.WIDE.U32 R66, R65, 0x8, R138 ;  /* 0x0000000841427825 */ /* 0x000fe200078e008a */
[C---:B------:R-:W-:Y:S01]  /*07c0*/  IADD3 R137, PT, PT, R165.reuse, 0x100, RZ ;  /* 0x00000100a5897810 */ /* 0x040fe20007ffe0ff */
[----:B------:R-:W2:Y:S01]  /*07d0*/  LDG.E.64 R146, desc[UR12][R146.64] ;  /* 0x0000000c92927981 */ /* 0x000ea2000c1e1b00 */
[----:B------:R-:W-:Y:S01]  /*07e0*/  IADD3 R167, PT, PT, R165, 0x200, RZ ;  /* 0x00000200a5a77810 */ /* 0x000fe20007ffe0ff */
[----:B------:R-:W-:-:S02]  /*07f0*/  IMAD.WIDE.U32 R140, R3, 0x8, R140 ;  /* 0x00000008038c7825 */ /* 0x000fc400078e008c */
[----:B------:R0:W2:Y:S02]  /*0800*/  LDG.E R3, desc[UR12][R150.64] ;  /* 0x0000000c96037981 */ /* 0x0000a4000c1e1900 */
[--C-:B------:R-:W-:Y:S02]  /*0810*/  IMAD.WIDE.U32 R70, R163, 0x8, R138.reuse ;  /* 0x00000008a3467825 */ /* 0x100fe400078e008a */
[----:B------:R-:W2:Y:S02]  /*0820*/  LDG.E.64 R66, desc[UR12][R66.64] ;  /* 0x0000000c42427981 */ /* 0x000ea4000c1e1b00 */
[--C-:B------:R-:W-:Y:S02]  /*0830*/  IMAD.WIDE.U32 R68, R137, 0x8, R138.reuse ;  /* 0x0000000889447825 */ /* 0x100fe400078e008a */
[----:B------:R-:W2:Y:S02]  /*0840*/  LDG.E.64 R70, desc[UR12][R70.64] ;  /* 0x0000000c46467981 */ /* 0x000ea4000c1e1b00 */
[----:B------:R-:W-:-:S02]  /*0850*/  IMAD.WIDE.U32 R138, R167, 0x8, R138 ;  /* 0x00000008a78a7825 */ /* 0x000fc400078e008a */
[----:B------:R-:W2:Y:S04]  /*0860*/  LDG.E.64 R140, desc[UR12][R140.64] ;  /* 0x0000000c8c8c7981 */ /* 0x000ea8000c1e1b00 */
[----:B------:R-:W2:Y:S04]  /*0870*/  LDG.E.64 R138, desc[UR12][R138.64] ;  /* 0x0000000c8a8a7981 */ /* 0x000ea8000c1e1b00 */
[----:B------:R-:W2:Y:S01]  /*0880*/  LDG.E.64 R68, desc[UR12][R68.64] ;  /* 0x0000000c44447981 */ /* 0x000ea2000c1e1b00 */
[----:B------:R-:W-:-:S04]  /*0890*/  UISETP.NE.U32.AND UP0, UPT, UR6, URZ, UPT ;  /* 0x000000ff0600728c */ /* 0x000fc8000bf05070 */
[----:B------:R-:W-:-:S06]  /*08a0*/  UISETP.NE.AND.EX UP0, UPT, UR7, URZ, UPT, UP0 ;  /* 0x000000ff0700728c */ /* 0x000fcc000bf05300 */
[----:B------:R-:W-:-:S13]  /*08b0*/  PLOP3.LUT P0, PT, PT, PT, UP0, 0x80, 0x8 ;  /* 0x000000000008781c */ /* 0x000fda0003f0f008 */
[----:B------:R-:W0:Y:S08]  /*08c0*/  @P0 LDC.64 R152, c[0x0][0x438] ;  /* 0x00010e00ff980b82 */ /* 0x000e300000000a00 */
[----:B------:R-:W1:Y:S08]  /*08d0*/  @P0 LDC.64 R154, c[0x0][0x438] ;  /* 0x00010e00ff9a0b82 */ /* 0x000e700000000a00 */
[----:B------:R-:W1:Y:S08]  /*08e0*/  @P0 LDC.64 R156, c[0x0][0x438] ;  /* 0x00010e00ff9c0b82 */ /* 0x000e700000000a00 */
[----:B------:R-:W1:Y:S08]  /*08f0*/  @P0 LDC.64 R158, c[0x0][0x438] ;  /* 0x00010e00ff9e0b82 */ /* 0x000e700000000a00 */
[----:B------:R-:W1:Y:S01]  /*0900*/  @P0 LDC.64 R160, c[0x0][0x438] ;  /* 0x00010e00ffa00b82 */ /* 0x000e620000000a00 */
[----:B0-----:R-:W-:Y:S01]  /*0910*/  @P0 IMAD.WIDE.U32 R150, R165, 0x8, R152 ;  /* 0x00000008a5960825 */ /* 0x001fe200078e0098 */
[----:B------:R-:W-:-:S03]  /*0920*/  ISETP.NE.AND P2, PT, RZ, UR11, PT ;  /* 0x0000000bff007c0c */ /* 0x000fc6000bf45270 */
[----:B-1----:R-:W-:Y:S01]  /*0930*/  @P0 IMAD.WIDE.U32 R152, R65, 0x8, R154 ;  /* 0x0000000841980825 */ /* 0x002fe200078e009a */
[----:B------:R0:W5:Y:S03]  /*0940*/  @P0 LDG.E.64 R80, desc[UR12][R150.64] ;  /* 0x0000000c96500981 */ /* 0x000166000c1e1b00 */
[----:B------:R-:W-:Y:S01]  /*0950*/  @P0 IMAD.WIDE.U32 R154, R137, 0x8, R156 ;  /* 0x00000008899a0825 */ /* 0x000fe200078e009c */
[----:B------:R-:W-:Y:S01]  /*0960*/  SHF.L.U32 R166, R82, 0x10, RZ ;  /* 0x0000001052a67819 */ /* 0x000fe200000006ff */
[----:B------:R-:W5:Y:S04]  /*0970*/  @P0 LDG.E.64 R78, desc[UR12][R152.64] ;  /* 0x0000000c984e0981 */ /* 0x000f68000c1e1b00 */
[----:B------:R-:W5:Y:S01]  /*0980*/  @P0 LDG.E.64 R76, desc[UR12][R154.64] ;  /* 0x0000000c9a4c0981 */ /* 0x000f62000c1e1b00 */
[----:B------:R-:W-:-:S05]  /*0990*/  @P0 IMAD.WIDE.U32 R156, R163, 0x8, R158 ;  /* 0x00000008a39c0825 */ /* 0x000fca00078e009e */
[----:B------:R-:W5:Y:S01]  /*09a0*/  @P0 LDG.E.64 R74, desc[UR12][R156.64] ;  /* 0x0000000c9c4a0981 */ /* 0x000f62000c1e1b00 */
[----:B------:R-:W-:-:S05]  /*09b0*/  @P0 IMAD.WIDE.U32 R158, R167, 0x8, R160 ;  /* 0x00000008a79e0825 */ /* 0x000fca00078e00a0 */
[----:B------:R1:W5:Y:S01]  /*09c0*/  @P0 LDG.E.64 R72, desc[UR12][R158.64] ;  /* 0x0000000c9e480981 */ /* 0x000362000c1e1b00 */
[----:B------:R-:W-:Y:S02]  /*09d0*/  SHF.L.U32 R165, R83, 0x10, RZ ;  /* 0x0000001053a57819 */ /* 0x000fe400000006ff */
[----:B----4-:R-:W-:Y:S02]  /*09e0*/  SHF.R.U64 R179, R148, 0x10, R149 ;  /* 0x0000001094b37819 */ /* 0x010fe40000001295 */
[----:B------:R-:W-:Y:S02]  /*09f0*/  SHF.R.U64 R175, R142, 0x10, R143 ;  /* 0x000000108eaf7819 */ /* 0x000fe4000000128f */
[----:B0-----:R-:W-:Y:S02]  /*0a00*/  MOV R150, R143 ;  /* 0x0000008f00967202 */ /* 0x001fe40000000f00 */
[--C-:B---3--:R-:W-:Y:S02]  /*0a10*/  SHF.R.U64 R163, R102, 0x10, R103.reuse ;  /* 0x0000001066a37819 */ /* 0x108fe40000001267 */
[----:B------:R-:W-:-:S02]  /*0a20*/  SHF.R.U32.HI R162, RZ, 0x10, R103 ;  /* 0x00000010ffa27819 */ /* 0x000fc40000011667 */
[----:B------:R-:W-:Y:S02]  /*0a30*/  SHF.L.U32 R103, R103, 0x10, RZ ;  /* 0x0000001067677819 */ /* 0x000fe400000006ff */
[----:B--2---:R-:W-:Y:S02]  /*0a40*/  FSEL R192, R3, RZ, !P2 ;  /* 0x000000ff03c07208 */ /* 0x004fe40005000000 */
[----:B------:R-:W-:Y:S02]  /*0a50*/  SHF.L.U32 R3, R163, 0x10, RZ ;  /* 0x00000010a3037819 */ /* 0x000fe400000006ff */
[----:B------:R-:W-:Y:S02]  /*0a60*/  SHF.R.U32.HI R173, RZ, 0x10, R143 ;  /* 0x00000010ffad7819 */ /* 0x000fe4000001168f */
[----:B-1----:R-:W-:Y:S02]  /*0a70*/  SHF.R.U64 R159, R66, 0x10, R67 ;  /* 0x00000010429f7819 */ /* 0x002fe40000001243 */
[----:B------:R-:W-:-:S02]  /*0a80*/  SHF.R.U64 R170, R146, 0x10, R147 ;  /* 0x0000001092aa7819 */ /* 0x000fc40000001293 */
[----:B------:R-:W-:Y:S02]  /*0a90*/  MOV R143, R147 ;  /* 0x00000093008f7202 */ /* 0x000fe40000000f00 */
[----:B------:R-:W-:Y:S02]  /*0aa0*/  SHF.R.U32.HI R137, RZ, 0x10, R147 ;  /* 0x00000010ff897819 */ /* 0x000fe40000011693 */
[----:B------:R-:W-:Y:S01]  /*0ab0*/  SHF.L.U32 R102, R102, 0x10, RZ ;  /* 0x0000001066667819 */ /* 0x000fe200000006ff */
[----:B------:R-:W-:Y:S01]  /*0ac0*/  FADD.FTZ R164, -R192, R3 ;  /* 0x00000003c0a47221 */ /* 0x000fe20000010100 */
[C---:B------:R-:W-:Y:S02]  /*0ad0*/  SHF.R.U64 R156, R70.reuse, 0x10, R71 ;  /* 0x00000010469c7819 */ /* 0x040fe40000001247 */
[----:B------:R-:W-:Y:S01]  /*0ae0*/  SHF.L.U32 R147, R70, 0x10, RZ ;  /* 0x0000001046937819 */ /* 0x000fe200000006ff */
[C---:B------:R-:W-:Y:S01]  /*0af0*/  FADD.FTZ R70, -R192.reuse, R103 ;  /* 0x00000067c0467221 */ /* 0x040fe20000010100 */
[----:B------:R-:W-:Y:S01]  /*0b00*/  SHF.L.U32 R3, R159, 0x10, RZ ;  /* 0x000000109f037819 */ /* 0x000fe200000006ff */
[----:B------:R-:W-:Y:S01]  /*0b10*/  FADD.FTZ R102, -R192, R102 ;  /* 0x00000066c0667221 */ /* 0x000fe20000010100 */
[----:B------:R-:W-:-:S02]  /*0b20*/  MOV R160, R148 ;  /* 0x0000009400a07202 */ /* 0x000fc40000000f00 */
[----:B------:R-:W-:Y:S02]  /*0b30*/  MOV R161, R149 ;  /* 0x0000009500a17202 */ /* 0x000fe40000000f00 */
[----:B------:R-:W-:Y:S02]  /*0b40*/  SHF.R.U32.HI R177, RZ, 0x10, R149 ;  /* 0x00000010ffb17819 */ /* 0x000fe40000011695 */
[----:B------:R-:W-:Y:S02]  /*0b50*/  MOV R169, R140 ;  /* 0x0000008c00a97202 */ /* 0x000fe40000000f00 */
[----:B------:R-:W-:Y:S01]  /*0b60*/  SHF.R.U64 R65, R140, 0x10, R141 ;  /* 0x000000108c417819 */ /* 0x000fe2000000128d */
[----:B------:R-:W-:Y:S01]  /*0b70*/  IMAD.U32 R154, R139, 0x10000, RZ ;  /* 0x000100008b9a7824 */ /* 0x000fe200078e00ff */
[----:B------:R-:W-:Y:S01]  /*0b80*/  MOV R149, R142 ;  /* 0x0000008e00957202 */ /* 0x000fe20000000f00 */
[----:B-----5:R-:W-:Y:S01]  /*0b90*/  FMUL.FTZ R167, R133, R70 ;  /* 0x0000004685a77220 */ /* 0x020fe20000410000 */
[----:B------:R-:W-:-:S02]  /*0ba0*/  MOV R168, R141 ;  /* 0x0000008d00a87202 */ /* 0x000fc40000000f00 */
[----:B------:R-:W-:Y:S02]  /*0bb0*/  SHF.R.U32.HI R172, RZ, 0x10, R141 ;  /* 0x00000010ffac7819 */ /* 0x000fe4000001168d */
[----:B------:R-:W-:Y:S02]  /*0bc0*/  SHF.L.U32 R140, R66, 0x10, RZ ;  /* 0x00000010428c7819 */ /* 0x000fe400000006ff */
[----:B------:R-:W-:Y:S02]  /*0bd0*/  MOV R142, R146 ;  /* 0x00000092008e7202 */ /* 0x000fe40000000f00 */
[----:B------:R-:W-:Y:S02]  /*0be0*/  SHF.L.U32 R141, R67, 0x10, RZ ;  /* 0x00000010438d7819 */ /* 0x000fe400000006ff */
[--C-:B------:R-:W-:Y:S02]  /*0bf0*/  SHF.R.U64 R174, R138, 0x10, R139.reuse ;  /* 0x000000108aae7819 */ /* 0x100fe4000000128b */
[----:B------:R-:W-:-:S02]  /*0c00*/  SHF.R.U32.HI R176, RZ, 0x10, R139 ;  /* 0x00000010ffb07819 */ /* 0x000fc4000001168b */
[----:B------:R-:W-:Y:S01]  /*0c10*/  SHF.L.U32 R66, R162, 0x10, RZ ;  /* 0x00000010a2427819 */ /* 0x000fe200000006ff */
[----:B------:R-:W-:Y:S01]  /*0c20*/  IMAD.U32 R163, R130, 0x10000, RZ ;  /* 0x0001000082a37824 */ /* 0x000fe200078e00ff */
[----:B------:R-:W-:Y:S01]  /*0c30*/  SHF.R.U32.HI R146, RZ, 0x10, R67 ;  /* 0x00000010ff927819 */ /* 0x000fe20000011643 */
[----:B------:R-:W-:Y:S01]  /*0c40*/  FMUL.FTZ R164, R133, R164 ;  /* 0x000000a485a47220 */ /* 0x000fe20000410000 */
[----:B------:R-:W-:Y:S02]  /*0c50*/  SHF.R.U64 R158, R68, 0x10, R69 ;  /* 0x00000010449e7819 */ /* 0x000fe40000001245 */
[----:B------:R-:W-:Y:S01]  /*0c60*/  SHF.L.U32 R139, R156, 0x10, RZ ;  /* 0x000000109c8b7819 */ /* 0x000fe200000006ff */
[----:B------:R-:W-:Y:S01]  /*0c70*/  FADD.FTZ R156, -R192, R3 ;  /* 0x00000003c09c7221 */ /* 0x000fe20000010100 */
[----:B------:R-:W-:Y:S01]  /*0c80*/  SHF.L.U32 R70, R179, 0x10, RZ ;  /* 0x00000010b3467819 */ /* 0x000fe200000006ff */
[----:B------:R-:W-:Y:S01]  /*0c90*/  IMAD.MOV.U32 R151, RZ, RZ, R144 ;  /* 0x000000ffff977224 */ /* 0x000fe200078e0090 */
[----:B------:R-:W-:Y:S01]  /*0ca0*/  SHF.R.U32.HI R155, RZ, 0x10, R71 ;  /* 0x00000010ff9b7819 */ /* 0x000fe20000011647 */
[----:B------:R-:W-:Y:S01]  /*0cb0*/  FMUL.FTZ R3, R133, R102 ;  /* 0x0000006685037220 */ /* 0x000fe20000410000 */
[----:B------:R-:W-:-:S02]  /*0cc0*/  SHF.L.U32 R67, R160, 0x10, RZ ;  /* 0x00000010a0437819 */ /* 0x000fc400000006ff */
[--C-:B------:R-:W-:Y:S01]  /*0cd0*/  SHF.R.U64 R148, R144, 0x10, R145.reuse ;  /* 0x0000001090947819 */ /* 0x100fe20000001291 */
[----:B------:R-:W-:Y:S01]  /*0ce0*/  FADD.FTZ R162, -R192, R66 ;  /* 0x00000042c0a27221 */ /* 0x000fe20000010100 */
[----:B------:R-:W-:Y:S02]  /*0cf0*/  MOV R171, R145 ;  /* 0x0000009100ab7202 */ /* 0x000fe40000000f00 */
[----:B------:R-:W-:Y:S02]  /*0d00*/  SHF.R.U32.HI R144, RZ, 0x10, R145 ;  /* 0x00000010ff907819 */ /* 0x000fe40000011691 */
[----:B------:R-:W-:Y:S02]  /*0d10*/  SHF.L.U32 R152, R71, 0x10, RZ ;  /* 0x0000001047987819 */ /* 0x000fe400000006ff */
[----:B------:R-:W-:Y:S01]  /*0d20*/  SHF.L.U32 R153, R138, 0x10, RZ ;  /* 0x000000108a997819 */ /* 0x000fe200000006ff */
[----:B------:R-:W-:Y:S01]  /*0d30*/  FADD.FTZ R138, -R192, R141 ;  /* 0x0000008dc08a7221 */ /* 0x000fe20000010100 */
[----:B------:R-:W-:Y:S01]  /*0d40*/  SHF.R.U32.HI R157, RZ, 0x10, R69 ;  /* 0x00000010ff9d7819 */ /* 0x000fe20000011645 */
[-C--:B------:R-:W-:Y:S01]  /*0d50*/  FMUL.FTZ R163, R163, R70.reuse ;  /* 0x00000046a3a37220 */ /* 0x080fe20000410000 */
[----:B------:R-:W-:Y:S01]  /*0d60*/  SHF.L.U32 R145, R69, 0x10, RZ ;  /* 0x0000001045917819 */ /* 0x000fe200000006ff */
[----:B------:R-:W-:Y:S01]  /*0d70*/  FADD.FTZ R49, R49, R70 ;  /* 0x0000004631317221 */ /* 0x000fe20000010000 */
[----:B------:R-:W-:Y:S01]  /*0d80*/  SHF.L.U32 R71, R158, 0x10, RZ ;  /* 0x000000109e477819 */ /* 0x000fe200000006ff */
[----:B------:R-:W-:Y:S01]  /*0d90*/  FFMA.FTZ R5, R164, R70, R5 ;  /* 0x00000046a4057223 */ /* 0x000fe20000010005 */
[----:B------:R-:W-:Y:S01]  /*0da0*/  SHF.L.U32 R69, R146, 0x10, RZ ;  /* 0x0000001092457819 */ /* 0x000fe200000006ff */
[-C--:B------:R-:W-:Y:S01]  /*0db0*/  FMUL.FTZ R166, R166, R67.reuse ;  /* 0x00000043a6a67220 */ /* 0x080fe20000410000 */
[----:B------:R-:W-:Y:S01]  /*0dc0*/  SHF.L.U32 R141, R155, 0x10, RZ ;  /* 0x000000109b8d7819 */ /* 0x000fe200000006ff */
[----:B------:R-:W-:Y:S01]  /*0dd0*/  FFMA.FTZ R4, R3, R67, R4 ;  /* 0x0000004303047223 */ /* 0x000fe20000010004 */
[----:B------:R-:W-:Y:S01]  /*0de0*/  FADD.FTZ R48, R48, R67 ;  /* 0x0000004330307221 */ /* 0x000fe20000010000 */
[----:B------:R-:W-:Y:S01]  /*0df0*/  SHF.L.U32 R155, R128, 0x10, RZ ;  /* 0x00000010809b7819 */ /* 0x000fe200000006ff */
[----:B------:R-:W-:Y:S01]  /*0e00*/  FMUL.FTZ R156, R133, R156 ;  /* 0x0000009c859c7220 */ /* 0x000fe20000410000 */
[----:B------:R-:W-:Y:S01]  /*0e10*/  SHF.L.U32 R70, R175, 0x10, RZ ;  /* 0x00000010af467819 */ /* 0x000fe200000006ff */
[----:B------:R-:W-:Y:S01]  /*0e20*/  FMUL.FTZ R162, R133, R162 ;  /* 0x000000a285a27220 */ /* 0x000fe20000410000 */
[----:B------:R-:W-:-:S02]  /*0e30*/  SHF.L.U32 R160, R131, 0x10, RZ ;  /* 0x0000001083a07819 */ /* 0x000fc400000006ff */
[----:B------:R-:W-:Y:S01]  /*0e40*/  SHF.L.U32 R67, R177, 0x10, RZ ;  /* 0x00000010b1437819 */ /* 0x000fe200000006ff */
[C---:B------:R-:W-:Y:S01]  /*0e50*/  FADD.FTZ R66, -R192.reuse, R154 ;  /* 0x0000009ac0427221 */ /* 0x040fe20000010100 */
[C---:B------:R-:W-:Y:S01]  /*0e60*/  FADD.FTZ R178, -R192.reuse, R71 ;  /* 0x00000047c0b27221 */ /* 0x040fe20000010100 */
[C---:B------:R-:W-:Y:S01]  /*0e70*/  FADD.FTZ R154, -R192.reuse, R69 ;  /* 0x00000045c09a7221 */ /* 0x040fe20000010100 */
[----:B------:R-:W-:Y:S01]  /*0e80*/  FADD.FTZ R184, -R192, R147 ;  /* 0x00000093c0b87221 */ /* 0x000fe20000010100 */
[-C--:B------:R-:W-:Y:S01]  /*0e90*/  FMUL.FTZ R155, R155, R70.reuse ;  /* 0x000000469b9b7220 */ /* 0x080fe20000410000 */
[----:B------:R-:W-:Y:S01]  /*0ea0*/  FADD.FTZ R45, R45, R70 ;  /* 0x000000462d2d7221 */ /* 0x000fe20000010000 */
[----:B------:R-:W-:Y:S01]  /*0eb0*/  FFMA.FTZ R9, R156, R70, R9 ;  /* 0x000000469c097223 */ /* 0x000fe20000010009 */
[----:B------:R-:W-:Y:S01]  /*0ec0*/  FADD.FTZ R188, -R192, R152 ;  /* 0x00000098c0bc7221 */ /* 0x000fe20000010100 */
[-C--:B------:R-:W-:Y:S01]  /*0ed0*/  FMUL.FTZ R160, R160, R67.reuse ;  /* 0x00000043a0a07220 */ /* 0x080fe20000410000 */
[----:B------:R-:W-:Y:S01]  /*0ee0*/  FADD.FTZ R51, R51, R67 ;  /* 0x0000004333337221 */ /* 0x000fe20000010000 */
[----:B------:R-:W-:Y:S01]  /*0ef0*/  FFMA.FTZ R7, R162, R67, R7 ;  /* 0x00000043a2077223 */ /* 0x000fe20000010007 */
[----:B------:R-:W-:-:S02]  /*0f00*/  SHF.L.U32 R147, R126, 0x10, RZ ;  /* 0x000000107e937819 */ /* 0x000fc400000006ff */
[----:B------:R-:W-:Y:S01]  /*0f10*/  SHF.L.U32 R70, R148, 0x10, RZ ;  /* 0x0000001094467819 */ /* 0x000fe200000006ff */
[C---:B------:R-:W-:Y:S01]  /*0f20*/  FMUL.FTZ R148, R133.reuse, R178 ;  /* 0x000000b285947220 */ /* 0x040fe20000410000 */
[----:B------:R-:W-:Y:S01]  /*0f30*/  SHF.L.U32 R68, R68, 0x10, RZ ;  /* 0x0000001044447819 */ /* 0x000fe200000006ff */
[----:B------:R-:W-:Y:S01]  /*0f40*/  FMUL.FTZ R154, R133, R154 ;  /* 0x0000009a859a7220 */ /* 0x000fe20000410000 */
[----:B------:R-:W-:Y:S02]  /*0f50*/  SHF.L.U32 R152, R129, 0x10, RZ ;  /* 0x0000001081987819 */ /* 0x000fe400000006ff */
[----:B------:R-:W-:Y:S02]  /*0f60*/  SHF.L.U32 R67, R173, 0x10, RZ ;  /* 0x00000010ad437819 */ /* 0x000fe400000006ff */
[----:B------:R-:W-:Y:S01]  /*0f70*/  SHF.L.U32 R103, R157, 0x10, RZ ;  /* 0x000000109d677819 */ /* 0x000fe200000006ff */
[-C--:B------:R-:W-:Y:S01]  /*0f80*/  FMUL.FTZ R147, R147, R70.reuse ;  /* 0x0000004693937220 */ /* 0x080fe20000410000 */
[----:B------:R-:W-:Y:S01]  /*0f90*/  FADD.FTZ R41, R41, R70 ;  /* 0x0000004629297221 */ /* 0x000fe20000010000 */
[----:B------:R-:W-:Y:S01]  /*0fa0*/  FFMA.FTZ R61, R148, R70, R61 ;  /* 0x00000046943d7223 */ /* 0x000fe2000001003d */
[C---:B------:R-:W-:Y:S01]  /*0fb0*/  FADD.FTZ R146, -R192.reuse, R68 ;  /* 0x00000044c0927221 */ /* 0x040fe20000010100 */
[----:B------:R-:W-:Y:S01]  /*0fc0*/  FADD.FTZ R180, -R192, R145 ;  /* 0x00000091c0b47221 */ /* 0x000fe20000010100 */
[-C--:B------:R-:W-:Y:S01]  /*0fd0*/  FMUL.FTZ R152, R152, R67.reuse ;  /* 0x0000004398987220 */ /* 0x080fe20000410000 */
[----:B------:R-:W-:Y:S01]  /*0fe0*/  FADD.FTZ R47, R47, R67 ;  /* 0x000000432f2f7221 */ /* 0x000fe20000010000 */
[----:B------:R-:W-:Y:S01]  /*0ff0*/  FFMA.FTZ R11, R154, R67, R11 ;  /* 0x000000439a0b7223 */ /* 0x000fe2000001000b */
[----:B------:R-:W-:Y:S01]  /*1000*/  SHF.L.U32 R69, R88, 0x10, RZ ;  /* 0x0000001058457819 */ /* 0x000fe200000006ff */
[----:B------:R-:W-:Y:S01]  /*1010*/  FADD.FTZ R182, -R192, R103 ;  /* 0x00000067c0b67221 */ /* 0x000fe20000010100 */
[----:B------:R-:W-:Y:S01]  /*1020*/  SHF.L.U32 R70, R142, 0x10, RZ ;  /* 0x000000108e467819 */ /* 0x000fe200000006ff */
[----:B------:R-:W-:Y:S01]  /*1030*/  FMUL.FTZ R145, R133, R184 ;  /* 0x000000b885917220 */ /* 0x000fe20000410000 */
[----:B------:R-:W-:-:S02]  /*1040*/  SHF.L.U32 R67, R127, 0x10, RZ ;  /* 0x000000107f437819 */ /* 0x000fc400000006ff */
[----:B------:R-:W-:Y:S01]  /*1050*/  SHF.L.U32 R102, R144, 0x10, RZ ;  /* 0x0000001090667819 */ /* 0x000fe200000006ff */
[----:B------:R-:W-:Y:S01]  /*1060*/  FADD.FTZ R68, -R192, R153 ;  /* 0x00000099c0447221 */ /* 0x000fe20000010100 */
[----:B------:R-:W-:Y:S01]  /*1070*/  FMUL.FTZ R153, R133, R146 ;  /* 0x0000009285997220 */ /* 0x000fe20000410000 */
[----:B------:R-:W-:Y:S01]  /*1080*/  SHF.L.U32 R161, R161, 0x10, RZ ;  /* 0x00000010a1a17819 */ /* 0x000fe200000006ff */
[----:B------:R-:W-:Y:S01]  /*1090*/  FMUL.FTZ R146, R133, R182 ;  /* 0x000000b685927220 */ /* 0x000fe20000410000 */
[-C--:B------:R-:W-:Y:S01]  /*10a0*/  FMUL.FTZ R142, R69, R70.reuse ;  /* 0x00000046458e7220 */ /* 0x080fe20000410000 */
[----:B------:R-:W-:Y:S01]  /*10b0*/  FADD.FTZ R36, R36, R70 ;  /* 0x0000004624247221 */ /* 0x000fe20000010000 */
[----:B------:R-:W-:Y:S01]  /*10c0*/  FFMA.FTZ R56, R145, R70, R56 ;  /* 0x0000004691387223 */ /* 0x000fe20000010038 */
[----:B------:R-:W-:Y:S01]  /*10d0*/  FMUL.FTZ R144, R67, R102 ;  /* 0x0000006643907220 */ /* 0x000fe20000410000 */
[----:B------:R-:W-:Y:S01]  /*10e0*/  FADD.FTZ R70, RZ, R166 ;  /* 0x000000a6ff467221 */ /* 0x000fe20000010000 */
[----:B------:R-:W-:Y:S01]  /*10f0*/  FADD.FTZ R190, -R192, R141 ;  /* 0x0000008dc0be7221 */ /* 0x000fe20000010100 */
[----:B------:R-:W-:Y:S01]  /*1100*/  FFMA.FTZ R67, R3, R166, RZ ;  /* 0x000000a603437223 */ /* 0x000fe200000100ff */
[----:B------:R-:W-:Y:S01]  /*1110*/  SHF.L.U32 R141, R89, 0x10, RZ ;  /* 0x00000010598d7819 */ /* 0x000fe200000006ff */
[----:B------:R-:W-:Y:S01]  /*1120*/  FADD.FTZ R43, R43, R102 ;  /* 0x000000662b2b7221 */ /* 0x000fe20000010000 */
[----:B------:R-:W-:Y:S01]  /*1130*/  SHF.L.U32 R71, R143, 0x10, RZ ;  /* 0x000000108f477819 */ /* 0x000fe200000006ff */
[----:B------:R-:W-:Y:S01]  /*1140*/  FFMA.FTZ R63, R146, R102, R63 ;  /* 0x00000066923f7223 */ /* 0x000fe2000001003f */
[----:B------:R-:W-:Y:S01]  /*1150*/  FMUL.FTZ R143, R133, R188 ;  /* 0x000000bc858f7220 */ /* 0x000fe20000410000 */
[----:B------:R-:W-:Y:S01]  /*1160*/  FMUL.FTZ R165, R165, R161 ;  /* 0x000000a1a5a57220 */ /* 0x000fe20000410000 */
[----:B------:R-:W-:Y:S01]  /*1170*/  FADD.FTZ R102, R163, R70 ;  /* 0x00000046a3667221 */ /* 0x000fe20000010000 */
[----:B------:R-:W-:Y:S01]  /*1180*/  FFMA.FTZ R70, R164, R163, R67 ;  /* 0x000000a3a4467223 */ /* 0x000fe20000010043 */
[----:B------:R-:W-:Y:S01]  /*1190*/  SHF.L.U32 R158, R84, 0x10, RZ ;  /* 0x00000010549e7819 */ /* 0x000fe200000006ff */
[-C--:B------:R-:W-:Y:S01]  /*11a0*/  FMUL.FTZ R141, R141, R71.reuse ;  /* 0x000000478d8d7220 */ /* 0x080fe20000410000 */
[----:B------:R-:W-:Y:S01]  /*11b0*/  SHF.L.U32 R149, R149, 0x10, RZ ;  /* 0x0000001095957819 */ /* 0x000fe200000006ff */
[----:B------:R-:W-:Y:S01]  /*11c0*/  FADD.FTZ R38, R38, R71 ;  /* 0x0000004726267221 */ /* 0x000fe20000010000 */
[----:B------:R-:W-:Y:S01]  /*11d0*/  FFMA.FTZ R58, R143, R71, R58 ;  /* 0x000000478f3a7223 */ /* 0x000fe2000001003a */
[----:B------:R-:W-:Y:S01]  /*11e0*/  FADD.FTZ R71, R165, R102 ;  /* 0x00000066a5477221 */ /* 0x000fe20000010000 */
[C---:B------:R-:W-:Y:S01]  /*11f0*/  FADD.FTZ R140, -R192.reuse, R140 ;  /* 0x0000008cc08c7221 */ /* 0x040fe20000010100 */
[C---:B------:R-:W-:Y:S01]  /*1200*/  FFMA.FTZ R67, R167.reuse, R165, R70 ;  /* 0x000000a5a7437223 */ /* 0x040fe20000010046 */
[----:B------:R-:W-:Y:S01]  /*1210*/  FADD.FTZ R186, -R192, R139 ;  /* 0x0000008bc0ba7221 */ /* 0x000fe20000010100 */
[----:B------:R-:W-:Y:S01]  /*1220*/  FFMA.FTZ R6, R167, R161, R6 ;  /* 0x000000a1a7067223 */ /* 0x000fe20000010006 */
[----:B------:R-:W-:Y:S01]  /*1230*/  FADD.FTZ R50, R50, R161 ;  /* 0x000000a132327221 */ /* 0x000fe20000010000 */
[----:B------:R-:W-:Y:S01]  /*1240*/  FMUL.FTZ R158, R158, R149 ;  /* 0x000000959e9e7220 */ /* 0x000fe20000410000 */
[----:B------:R-:W-:Y:S01]  /*1250*/  FADD.FTZ R71, R160, R71 ;  /* 0x00000047a0477221 */ /* 0x000fe20000010000 */
[C---:B------:R-:W-:Y:S01]  /*1260*/  FMUL.FTZ R161, R133.reuse, R140 ;  /* 0x0000008c85a17220 */ /* 0x040fe20000410000 */
[----:B------:R-:W-:Y:S01]  /*1270*/  FFMA.FTZ R70, R162, R160, R67 ;  /* 0x000000a0a2467223 */ /* 0x000fe20000010043 */
[----:B------:R-:W-:Y:S01]  /*1280*/  SHF.L.U32 R139, R124, 0x10, RZ ;  /* 0x000000107c8b7819 */ /* 0x000fe200000006ff */
[C---:B------:R-:W-:Y:S01]  /*1290*/  FMUL.FTZ R159, R133.reuse, R138 ;  /* 0x0000008a859f7220 */ /* 0x040fe20000410000 */
[----:B------:R-:W-:Y:S01]  /*12a0*/  SHF.L.U32 R170, R170, 0x10, RZ ;  /* 0x00000010aaaa7819 */ /* 0x000fe200000006ff */
[----:B------:R-:W-:Y:S01]  /*12b0*/  FMUL.FTZ R140, R133, R186 ;  /* 0x000000ba858c7220 */ /* 0x000fe20000410000 */
[----:B------:R-:W-:Y:S01]  /*12c0*/  SHF.L.U32 R157, R85, 0x10, RZ ;  /* 0x00000010559d7819 */ /* 0x000fe200000006ff */
[----:B------:R-:W-:Y:S01]  /*12d0*/  FADD.FTZ R138, R158, R71 ;  /* 0x000000479e8a7221 */ /* 0x000fe20000010000 */
[----:B------:R-:W-:Y:S01]  /*12e0*/  SHF.L.U32 R150, R150, 0x10, RZ ;  /* 0x0000001096967819 */ /* 0x000fe200000006ff */
[----:B------:R-:W-:Y:S01]  /*12f0*/  FFMA.FTZ R67, R161, R158, R70 ;  /* 0x0000009ea1437223 */ /* 0x000fe20000010046 */
[----:B------:R-:W-:Y:S01]  /*1300*/  SHF.L.U32 R69, R125, 0x10, RZ ;  /* 0x000000107d457819 */ /* 0x000fe200000006ff */
[-C--:B------:R-:W-:Y:S01]  /*1310*/  FMUL.FTZ R139, R139, R170.reuse ;  /* 0x000000aa8b8b7220 */ /* 0x080fe20000410000 */
[----:B------:R-:W-:Y:S01]  /*1320*/  SHF.L.U32 R102, R137, 0x10, RZ ;  /* 0x0000001089667819 */ /* 0x000fe200000006ff */
[----:B------:R-:W-:Y:S01]  /*1330*/  FADD.FTZ R37, R37, R170 ;  /* 0x000000aa25257221 */ /* 0x000fe20000010000 */
[----:B------:R-:W-:Y:S01]  /*1340*/  FFMA.FTZ R57, R140, R170, R57 ;  /* 0x000000aa8c397223 */ /* 0x000fe20000010039 */
[-C--:B------:R-:W-:Y:S01]  /*1350*/  FMUL.FTZ R157, R157, R150.reuse ;  /* 0x000000969d9d7220 */ /* 0x080fe20000410000 */
[----:B------:R-:W-:Y:S01]  /*1360*/  FADD.FTZ R170, R155, R138 ;  /* 0x0000008a9baa7221 */ /* 0x000fe20000010000 */
[----:B------:R-:W-:Y:S01]  /*1370*/  FFMA.FTZ R70, R156, R155, R67 ;  /* 0x0000009b9c467223 */ /* 0x000fe20000010043 */
[----:B------:R-:W-:Y:S01]  /*1380*/  FFMA.FTZ R10, R159, R150, R10 ;  /* 0x000000969f0a7223 */ /* 0x000fe2000001000a */
[----:B------:R-:W-:Y:S01]  /*1390*/  FADD.FTZ R46, R46, R150 ;  /* 0x000000962e2e7221 */ /* 0x000fe20000010000 */
[----:B------:R-:W-:Y:S01]  /*13a0*/  SHF.L.U32 R150, R86, 0x10, RZ ;  /* 0x0000001056967819 */ /* 0x000fe200000006ff */
[----:B------:R-:W-:Y:S01]  /*13b0*/  FMUL.FTZ R137, R69, R102 ;  /* 0x0000006645897220 */ /* 0x000fe20000410000 */
[----:B------:R-:W-:Y:S01]  /*13c0*/  SHF.L.U32 R151, R151, 0x10, RZ ;  /* 0x0000001097977819 */ /* 0x000fe200000006ff */
[----:B------:R-:W-:Y:S01]  /*13d0*/  FADD.FTZ R69, R157, R170 ;  /* 0x000000aa9d457221 */ /* 0x000fe20000010000 */
[----:B------:R-:W-:Y:S01]  /*13e0*/  FFMA.FTZ R67, R159, R157, R70 ;  /* 0x0000009d9f437223 */ /* 0x000fe20000010046 */
[----:B------:R-:W-:-:S02]  /*13f0*/  FMUL.FTZ R138, R133, R190 ;  /* 0x000000be858a7220 */ /* 0x000fc40000410000 */
[----:B------:R-:W-:Y:S01]  /*1400*/  FMUL.FTZ R150, R150, R151 ;  /* 0x0000009796967220 */ /* 0x000fe20000410000 */
[----:B------:R-:W-:Y:S01]  /*1410*/  FADD.FTZ R71, R152, R69 ;  /* 0x0000004598477221 */ /* 0x000fe20000010000 */
[----:B------:R-:W-:Y:S01]  /*1420*/  FFMA.FTZ R70, R154, R152, R67 ;  /* 0x000000989a467223 */ /* 0x000fe20000010043 */
[----:B------:R-:W-:Y:S01]  /*1430*/  FFMA.FTZ R8, R161, R149, R8 ;  /* 0x00000095a1087223 */ /* 0x000fe20000010008 */
[----:B------:R-:W-:Y:S01]  /*1440*/  FADD.FTZ R44, R44, R149 ;  /* 0x000000952c2c7221 */ /* 0x000fe20000010000 */
[----:B------:R-:W-:Y:S01]  /*1450*/  SHF.L.U32 R149, R87, 0x10, RZ ;  /* 0x0000001057957819 */ /* 0x000fe200000006ff */
[----:B------:R-:W-:Y:S01]  /*1460*/  FADD.FTZ R39, R39, R102 ;  /* 0x0000006627277221 */ /* 0x000fe20000010000 */
[----:B------:R-:W-:Y:S01]  /*1470*/  FFMA.FTZ R59, R138, R102, R59 ;  /* 0x000000668a3b7223 */ /* 0x000fe2000001003b */
[----:B------:R-:W-:Y:S02]  /*1480*/  IMAD.U32 R171, R171, 0x10000, RZ ;  /* 0x00010000abab7824 */ /* 0x000fe400078e00ff */
[----:B------:R-:W-:Y:S01]  /*1490*/  FADD.FTZ R102, R150, R71 ;  /* 0x0000004796667221 */ /* 0x000fe20000010000 */
[----:B------:R-:W-:Y:S01]  /*14a0*/  FFMA.FTZ R67, R153, R150, R70 ;  /* 0x0000009699437223 */ /* 0x000fe20000010046 */
[----:B------:R-:W-:Y:S01]  /*14b0*/  SHF.L.U32 R69, R90, 0x10, RZ ;  /* 0x000000105a457819 */ /* 0x000fe200000006ff */
[----:B------:R-:W-:-:S02]  /*14c0*/  IMAD.U32 R71, R169, 0x10000, RZ ;  /* 0x00010000a9477824 */ /* 0x000fc400078e00ff */
[----:B------:R-:W-:Y:S01]  /*14d0*/  FFMA.FTZ R60, R153, R151, R60 ;  /* 0x00000097993c7223 */ /* 0x000fe2000001003c */
[----:B------:R-:W-:Y:S01]  /*14e0*/  FADD.FTZ R40, R40, R151 ;  /* 0x0000009728287221 */ /* 0x000fe20000010000 */
[----:B------:R-:W-:Y:S01]  /*14f0*/  FMUL.FTZ R149, R149, R171 ;  /* 0x000000ab95957220 */ /* 0x000fe20000410000 */
[----:B------:R-:W-:Y:S01]  /*1500*/  FADD.FTZ R102, R147, R102 ;  /* 0x0000006693667221 */ /* 0x000fe20000010000 */
[----:B------:R-:W-:Y:S01]  /*1510*/  FMUL.FTZ R151, R133, R180 ;  /* 0x000000b485977220 */ /* 0x000fe20000410000 */
[----:B------:R-:W-:Y:S01]  /*1520*/  FFMA.FTZ R70, R148, R147, R67 ;  /* 0x0000009394467223 */ /* 0x000fe20000010043 */
[----:B------:R-:W-:Y:S01]  /*1530*/  SHF.L.U32 R103, R168, 0x10, RZ ;  /* 0x00000010a8677819 */ /* 0x000fe200000006ff */
[----:B------:R-:W-:Y:S01]  /*1540*/  FMUL.FTZ R168, R69, R71 ;  /* 0x0000004745a87220 */ /* 0x000fe20000410000 */
[----:B------:R-:W-:Y:S01]  /*1550*/  FADD.FTZ R69, R149, R102 ;  /* 0x0000006695457221 */ /* 0x000fe20000010000 */
[----:B------:R-:W-:Y:S01]  /*1560*/  FFMA.FTZ R67, R151, R149, R70 ;  /* 0x0000009597437223 */ /* 0x000fe20000010046 */
[----:B------:R-:W-:-:S02]  /*1570*/  FMUL.FTZ R169, R133, R68 ;  /* 0x0000004485a97220 */ /* 0x000fc40000410000 */
[----:B------:R-:W-:Y:S01]  /*1580*/  FADD.FTZ R69, R144, R69 ;  /* 0x0000004590457221 */ /* 0x000fe20000010000 */
[----:B------:R-:W-:Y:S01]  /*1590*/  FFMA.FTZ R68, R146, R144, R67 ;  /* 0x0000009092447223 */ /* 0x000fe20000010043 */
[----:B------:R-:W-:Y:S01]  /*15a0*/  FFMA.FTZ R62, R151, R171, R62 ;  /* 0x000000ab973e7223 */ /* 0x000fe2000001003e */
[----:B------:R-:W-:Y:S01]  /*15b0*/  FADD.FTZ R42, R42, R171 ;  /* 0x000000ab2a2a7221 */ /* 0x000fe20000010000 */
[----:B------:R-:W-:Y:S01]  /*15c0*/  FMUL.FTZ R171, R133, R66 ;  /* 0x0000004285ab7220 */ /* 0x000fe20000410000 */
[----:B------:R-:W-:Y:S01]  /*15d0*/  FADD.FTZ R66, R142, R69 ;  /* 0x000000458e427221 */ /* 0x000fe20000010000 */
[----:B------:R-:W-:-:S03]  /*15e0*/  FFMA.FTZ R67, R145, R142, R68 ;  /* 0x0000008e91437223 */ /* 0x000fc60000010044 */
[----:B------:R-:W-:Y:S01]  /*15f0*/  FADD.FTZ R68, R139, R66 ;  /* 0x000000428b447221 */ /* 0x000fe20000010000 */
[----:B------:R-:W-:Y:S01]  /*1600*/  FFMA.FTZ R66, R140, R139, R67 ;  /* 0x0000008b8c427223 */ /* 0x000fe20000010043 */
[----:B------:R-:W-:Y:S02]  /*1610*/  SHF.L.U32 R174, R174, 0x10, RZ ;  /* 0x00000010aeae7819 */ /* 0x000fe400000006ff */
[----:B------:R-:W-:Y:S01]  /*1620*/  SHF.L.U32 R70, R65, 0x10, RZ ;  /* 0x0000001041467819 */ /* 0x000fe200000006ff */
[----:B------:R-:W-:Y:S01]  /*1630*/  FADD.FTZ R68, R141, R68 ;  /* 0x000000448d447221 */ /* 0x000fe20000010000 */
[----:B------:R-:W-:Y:S01]  /*1640*/  FFMA.FTZ R65, R143, R141, R66 ;  /* 0x0000008d8f417223 */ /* 0x000fe20000010042 */
[----:B------:R-:W-:Y:S01]  /*1650*/  SHF.L.U32 R69, R122, 0x10, RZ ;  /* 0x000000107a457819 */ /* 0x000fe200000006ff */
[----:B------:R-:W-:Y:S01]  /*1660*/  FADD.FTZ R174, -R192, R174 ;  /* 0x000000aec0ae7221 */ /* 0x000fe20000010100 */
[----:B------:R-:W-:Y:S01]  /*1670*/  FADD.FTZ R67, R137, R68 ;  /* 0x0000004489437221 */ /* 0x000fe20000010000 */
[----:B------:R-:W-:Y:S01]  /*1680*/  FFMA.FTZ R66, R138, R137, R65 ;  /* 0x000000898a427223 */ /* 0x000fe20000010041 */
        /* <DEDUP_REMOVED lines=8> */
[----:B------:R-:W-:Y:S01]  /*1710*/  FADD.FTZ R176, -R192, R176 ;  /* 0x000000b0c0b07221 */ /* 0x000fe20000010100 */
[----:B------:R-:W-:Y:S01]  /*1720*/  FMUL.FTZ R170, R170, R103 ;  /* 0x00000067aaaa7220 */ /* 0x000fe20000410000 */
[----:B------:R-:W-:Y:S01]  /*1730*/  FADD.FTZ R67, R67, R172 ;  /* 0x000000ac43437221 */ /* 0x000fe20000010000 */
[C---:B------:R-:W-:Y:S01]  /*1740*/  FFMA.FTZ R66, R174.reuse, R172, R65 ;  /* 0x000000acae427223 */ /* 0x040fe20000010041 */
        /* <DEDUP_REMOVED lines=15> */
.L_x_385:
        /* <DEDUP_REMOVED lines=23> */
.L_x_386:
[----:B------:R-:W0:Y:S01]  /*19b0*/  SHFL.DOWN PT, R65, R70, 0x10, 0x1f ;  /* 0x0a001f0046417f89 */ /* 0x000e2200000e0000 */
[----:B------:R-:W1:Y:S01]  /*19c0*/  LDC R178, c[0x0][0x388] ;  /* 0x0000e200ffb27b82 */ /* 0x000e620000000800 */
[C---:B-----5:R-:W-:Y:S01]  /*19d0*/  ISETP.GE.AND P2, PT, R64.reuse, 0x1, PT ;  /* 0x000000014000780c */ /* 0x060fe20003f46270 */
[----:B------:R-:W-:Y:S01]  /*19e0*/  HFMA2 R177, -RZ, RZ, 0, 0 ;  /* 0x00000000ffb17431 */ /* 0x000fe200000001ff */
[----:B------:R-:W2:Y:S01]  /*19f0*/  SHFL.DOWN PT, R66, R71, 0x10, 0x1f ;  /* 0x0a001f0047427f89 */ /* 0x000ea200000e0000 */
[----:B------:R-:W-:Y:S01]  /*1a00*/  BSSY.RECONVERGENT B0, `(.L_x_387) ;  /* 0x0000025000007945 */ /* 0x000fe20003800200 */
[----:B------:R-:W3:Y:S09]  /*1a10*/  S2R R175, SR_TID.X ;  /* 0x0000000000af7919 */ /* 0x000ef20000002100 */
[----:B------:R-:W-:Y:S01]  /*1a20*/  @P2 IADD3 R64, PT, PT, R64, -0x1, RZ ;  /* 0xffffffff40402810 */ /* 0x000fe20007ffe0ff */
[----:B0-----:R-:W-:-:S04]  /*1a30*/  FADD.FTZ R65, R65, R70 ;  /* 0x0000004641417221 */ /* 0x001fc80000010000 */
[----:B-1----:R-:W-:Y:S02]  /*1a40*/  @P2 IMAD R64, R64, R178, RZ ;  /* 0x000000b240402224 */ /* 0x002fe400078e02ff */
[----:B--2---:R-:W-:Y:S01]  /*1a50*/  FADD.FTZ R66, R66, R71 ;  /* 0x0000004742427221 */ /* 0x004fe20000010000 */
[----:B------:R-:W0:Y:S04]  /*1a60*/  SHFL.DOWN PT, R68, R65, 0x8, 0x1f ;  /* 0x09001f0041447f89 */ /* 0x000e2800000e0000 */
[----:B------:R-:W1:Y:S01]  /*1a70*/  SHFL.DOWN PT, R67, R66, 0x8, 0x1f ;  /* 0x09001f0042437f89 */ /* 0x000e6200000e0000 */
[----:B---3--:R-:W-:Y:S01]  /*1a80*/  LOP3.LUT P3, RZ, R175, 0x1f, RZ, 0xc0, !PT ;  /* 0x0000001fafff7812 */ /* 0x008fe2000786c0ff */
[----:B0-----:R-:W-:Y:S01]  /*1a90*/  FADD.FTZ R68, R65, R68 ;  /* 0x0000004441447221 */ /* 0x001fe20000010000 */
[----:B-1----:R-:W-:-:S04]  /*1aa0*/  FADD.FTZ R67, R66, R67 ;  /* 0x0000004342437221 */ /* 0x002fc80000010000 */
[----:B------:R-:W0:Y:S04]  /*1ab0*/  SHFL.DOWN PT, R69, R68, 0x4, 0x1f ;  /* 0x08801f0044457f89 */ /* 0x000e2800000e0000 */
[----:B------:R-:W1:Y:S01]  /*1ac0*/  SHFL.DOWN PT, R102, R67, 0x4, 0x1f ;  /* 0x08801f0043667f89 */ /* 0x000e6200000e0000 */
[----:B0-----:R-:W-:Y:S01]  /*1ad0*/  FADD.FTZ R69, R68, R69 ;  /* 0x0000004544457221 */ /* 0x001fe20000010000 */
[----:B-1----:R-:W-:-:S04]  /*1ae0*/  FADD.FTZ R102, R67, R102 ;  /* 0x0000006643667221 */ /* 0x002fc80000010000 */
[----:B------:R-:W0:Y:S01]  /*1af0*/  SHFL.DOWN PT, R70, R69, 0x2, 0x1f ;  /* 0x08401f0045467f89 */ /* 0x000e2200000e0000 */
[----:B------:R-:W1:Y:S03]  /*1b00*/  @P2 LDC.64 R66, c[0x0][0x390] ;  /* 0x0000e400ff422b82 */ /* 0x000e660000000a00 */
[----:B------:R-:W2:Y:S01]  /*1b10*/  SHFL.DOWN PT, R71, R102, 0x2, 0x1f ;  /* 0x08401f0066477f89 */ /* 0x000ea200000e0000 */
[----:B0-----:R-:W-:Y:S01]  /*1b20*/  FADD.FTZ R70, R69, R70 ;  /* 0x0000004645467221 */ /* 0x001fe20000010000 */
[----:B------:R-:W-:Y:S01]  /*1b30*/  @P2 SHF.R.S32.HI R69, RZ, 0x1f, R64 ;  /* 0x0000001fff452819 */ /* 0x000fe20000011440 */
[----:B--2---:R-:W-:-:S03]  /*1b40*/  FADD.FTZ R71, R102, R71 ;  /* 0x0000004766477221 */ /* 0x004fc60000010000 */
[----:B------:R-:W0:Y:S01]  /*1b50*/  SHFL.DOWN PT, R65, R70, 0x1, 0x1f ;  /* 0x08201f0046417f89 */ /* 0x000e2200000e0000 */
[----:B------:R-:W-:-:S03]  /*1b60*/  @P2 LEA.HI R64, R69, R64, RZ, 0x2 ;  /* 0x0000004045402211 */ /* 0x000fc600078f10ff */
[----:B------:R-:W2:Y:S01]  /*1b70*/  SHFL.DOWN PT, R68, R71, 0x1, 0x1f ;  /* 0x08201f0047447f89 */ /* 0x000ea200000e0000 */
[----:B------:R-:W-:-:S05]  /*1b80*/  @P2 LEA.HI.SX32 R177, R64, R175, 0x1e ;  /* 0x000000af40b12211 */ /* 0x000fca00078ff2ff */
[----:B-1----:R-:W-:-:S04]  /*1b90*/  @P2 IMAD.WIDE.U32 R102, R177, 0x8, R66 ;  /* 0x00000008b1662825 */ /* 0x002fc800078e0042 */
[----:B0-----:R-:W-:Y:S01]  /*1ba0*/  FADD.FTZ R64, R70, R65 ;  /* 0x0000004146407221 */ /* 0x001fe20000010000 */
[----:B--2---:R-:W-:Y:S01]  /*1bb0*/  FADD.FTZ R65, R71, R68 ;  /* 0x0000004447417221 */ /* 0x004fe20000010000 */
        /* <DEDUP_REMOVED lines=9> */
.L_x_388:
[----:B------:R-:W-:Y:S05]  /*1c50*/  BSYNC.RECONVERGENT B0 ;  /* 0x0000000000007941 */ /* 0x000fea0003800200 */
.L_x_387:
[----:B------:R-:W-:Y:S06]  /*1c60*/  BAR.SYNC.DEFER_BLOCKING 0x0 ;  /* 0x0000000000007b1d */ /* 0x000fec0000010000 */
[----:B------:R-:W2:Y:S02]  /*1c70*/  @P2 LDG.E.64 R102, desc[UR12][R102.64] ;  /* 0x0000000c66662981 */ /* 0x000ea4000c1e1b00 */
[----:B------:R-:W1:Y:S01]  /*1c80*/  S2UR UR5, SR_CgaCtaId ;  /* 0x00000000000579c3 */ /* 0x000e620000008800 */
[----:B------:R-:W-:Y:S01]  /*1c90*/  UMOV UR4, 0x400 ;  /* 0x0000040000047882 */ /* 0x000fe20000000000 */
[----:B------:R-:W-:Y:S01]  /*1ca0*/  UISETP.NE.U32.AND UP0, UPT, UR6, URZ, UPT ;  /* 0x000000ff0600728c */ /* 0x000fe2000bf05070 */
[----:B------:R-:W-:Y:S01]  /*1cb0*/  IMAD R178, R111, R178, RZ ;  /* 0x000000b26fb27224 */ /* 0x000fe200078e02ff */
[----:B------:R-:W-:-:S02]  /*1cc0*/  ISETP.NE.AND P3, PT, RZ, UR11, PT ;  /* 0x0000000bff007c0c */ /* 0x000fc4000bf65270 */
[----:B------:R-:W-:Y:S02]  /*1cd0*/  UISETP.NE.AND.EX UP0, UPT, UR7, URZ, UPT, UP0 ;  /* 0x000000ff0700728c */ /* 0x000fe4000bf05300 */
        /* <DEDUP_REMOVED lines=8> */
[----:B------:R-:W-:Y:S01]  /*1d60*/  FADD.FTZ R64, RZ, R65 ;  /* 0x00000041ff407221 */ /* 0x000fe20000010000 */
[----:B------:R-:W-:Y:S02]  /*1d70*/  SHF.R.S32.HI R65, RZ, 0x1f, R178 ;  /* 0x0000001fff417819 */ /* 0x000fe400000114b2 */
[----:B------:R-:W-:Y:S01]  /*1d80*/  FADD.FTZ R179, R66, R179 ;  /* 0x000000b342b37221 */ /* 0x000fe20000010000 */
[----:B------:R-:W-:Y:S01]  /*1d90*/  FADD.FTZ R64, R67, R64 ;  /* 0x0000004043407221 */ /* 0x000fe20000010000 */
[----:B------:R-:W-:-:S02]  /*1da0*/  LEA.HI R178, R65, R178, RZ, 0x2 ;  /* 0x000000b241b27211 */ /* 0x000fc400078f10ff */
[----:B-1----:R-:W-:Y:S01]  /*1db0*/  FADD.FTZ R179, R179, R68 ;  /* 0x00000044b3b37221 */ /* 0x002fe20000010000 */
[----:B------:R-:W-:Y:S01]  /*1dc0*/  FADD.FTZ R64, R64, R69 ;  /* 0x0000004540407221 */ /* 0x000fe20000010000 */
[----:B------:R-:W-:Y:S02]  /*1dd0*/  LEA.HI.SX32 R69, R178, R175, 0x1e ;  /* 0x000000afb2457211 */ /* 0x000fe400078ff2ff */
[----:B------:R-:W-:Y:S01]  /*1de0*/  FADD.FTZ R70, R70, R179 ;  /* 0x000000b346467221 */ /* 0x000fe20000010000 */
[----:B------:R-:W-:-:S03]  /*1df0*/  FADD.FTZ R64, R71, R64 ;  /* 0x0000004047407221 */ /* 0x000fc60000010000 */
[----:B------:R-:W-:Y:S01]  /*1e00*/  FMUL.FTZ R71, R70, UR15 ;  /* 0x0000000f46477c20 */ /* 0x000fe20008410000 */
[----:B------:R-:W-:-:S04]  /*1e10*/  FMUL.FTZ R68, R64, UR15 ;  /* 0x0000000f40447c20 */ /* 0x000fc80008410000 */
[----:B------:R-:W-:Y:S02]  /*1e20*/  FSEL R71, R71, RZ, !P3 ;  /* 0x000000ff47477208 */ /* 0x000fe40005800000 */
[C-C-:B--2---:R-:W-:Y:S02]  /*1e30*/  @P2 SHF.R.U64 R66, R102.reuse, 0x10, R103.reuse ;  /* 0x0000001066422819 */ /* 0x144fe40000001267 */
[----:B------:R-:W-:Y:S02]  /*1e40*/  @P2 PRMT R106, R103, 0x7610, R106 ;  /* 0x00007610676a2816 */ /* 0x000fe4000000006a */
[----:B------:R-:W-:Y:S02]  /*1e50*/  @P2 SHF.R.U32.HI R103, RZ, 0x10, R103 ;  /* 0x00000010ff672819 */ /* 0x000fe40000011667 */
[----:B------:R-:W-:Y:S02]  /*1e60*/  @P2 PRMT R104, R102, 0x7610, R104 ;  /* 0x0000761066682816 */ /* 0x000fe40000000068 */
[----:B------:R-:W-:-:S02]  /*1e70*/  @P2 PRMT R109, R66, 0x7610, R109 ;  /* 0x00007610426d2816 */ /* 0x000fc4000000006d */
[----:B------:R-:W-:Y:S01]  /*1e80*/  @P2 PRMT R110, R103, 0x7610, R110 ;  /* 0x00007610676e2816 */ /* 0x000fe2000000006e */
        /* <DEDUP_REMOVED lines=19> */
.L_x_391:
        /* <DEDUP_REMOVED lines=9> */
[----:B------:R-:W-:-:S04]  /*2050*/  SHF.L.U32 R65, R109, 0x10, RZ ;  /* 0x000000106d417819 */ /* 0x000fc800000006ff */
[----:B------:R-:W-:Y:S01]  /*2060*/  F2FP.BF16.F32.PACK_AB R66, RZ, R66 ;  /* 0x00000042ff42723e */ /* 0x000fe200000010ff */
[----:B------:R-:W-:-:S03]  /*2070*/  FFMA.FTZ R29, R64, R65, R29 ;  /* 0x00000041401d7223 */ /* 0x000fc6000001001d */
[----:B------:R-:W-:-:S07]  /*2080*/  PRMT R107, R66, 0x7610, R107 ;  /* 0x00007610426b7816 */ /* 0x000fce000000006b */
.L_x_392:
[----:B------:R-:W-:Y:S05]  /*2090*/  @!P2 BRA `(.L_x_393) ;  /* 0x000000000030a947 */ /* 0x000fea0003800000 */
[----:B------:R-:W-:Y:S01]  /*20a0*/  FFMA.FTZ R0, R167, R68, R71 ;  /* 0x00000044a7007223 */ /* 0x000fe20000010047 */
[----:B------:R-:W-:Y:S01]  /*20b0*/  ISETP.GT.AND P1, PT, R132, RZ, PT ;  /* 0x000000ff8400720c */ /* 0x000fe20003f24270 */
[----:B------:R-:W-:Y:S02]  /*20c0*/  IMAD.U32 R64, R93, 0x10000, RZ ;  /* 0x000100005d407824 */ /* 0x000fe400078e00ff */
        /* <DEDUP_REMOVED lines=9> */
.L_x_393:
[----:B------:R-:W-:Y:S05]  /*2160*/  @!P2 BRA `(.L_x_394) ;  /* 0x0000000800bca947 */ /* 0x000fea0003800000 */
[----:B------:R-:W-:Y:S01]  /*2170*/  FFMA.FTZ R65, R162, R68, R71 ;  /* 0x00000044a2417223 */ /* 0x000fe20000010047 */
[----:B------:R-:W-:-:S03]  /*2180*/  ISETP.GT.AND P1, PT, R132, RZ, PT ;  /* 0x000000ff8400720c */ /* 0x000fc60003f24270 */
[----:B------:R-:W-:Y:S01]  /*2190*/  FADD.FTZ R64, R160, -R65 ;  /* 0x80000041a0407221 */ /* 0x000fe20000010000 */
[----:B------:R-:W-:-:S03]  /*21a0*/  SHF.L.U32 R65, R121, 0x10, RZ ;  /* 0x0000001079417819 */ /* 0x000fc600000006ff */
[----:B------:R-:W-:-:S05]  /*21b0*/  FMUL.FTZ R64, R133, R64 ;  /* 0x0000004085407220 */ /* 0x000fca0000410000 */
[----:B------:R-:W-:-:S05]  /*21c0*/  FSEL R64, R64, RZ, P1 ;  /* 0x000000ff40407208 */ /* 0x000fca0000800000 */
[----:B------:R-:W-:-:S04]  /*21d0*/  FMUL.FTZ R64, R64, UR16 ;  /* 0x0000001040407c20 */ /* 0x000fc80008410000 */
[----:B------:R-:W-:Y:S01]  /*21e0*/  FMUL.FTZ R66, R64, R65 ;  /* 0x0000004140427220 */ /* 0x000fe20000410000 */
[----:B------:R-:W-:-:S04]  /*21f0*/  SHF.L.U32 R65, R110, 0x10, RZ ;  /* 0x000000106e417819 */ /* 0x000fc800000006ff */
[----:B------:R-:W-:Y:S01]  /*2200*/  F2FP.BF16.F32.PACK_AB R66, RZ, R66 ;  /* 0x00000042ff42723e */ /* 0x000fe200000010ff */
[----:B------:R-:W-:-:S03]  /*2210*/  FFMA.FTZ R31, R64, R65, R31 ;  /* 0x00000041401f7223 */ /* 0x000fc6000001001f */
[----:B------:R-:W-:Y:S01]  /*2220*/  PRMT R105, R66, 0x7610, R105 ;  /* 0x0000761042697816 */ /* 0x000fe20000000069 */
[----:B------:R-:W-:Y:S06]  /*2230*/  BRA `(.L_x_394) ;  /* 0x0000000800887947 */ /* 0x000fec0003800000 */
.L_x_390:
[-CC-:B------:R-:W-:Y:S01]  /*2240*/  FFMA.FTZ R65, R3, R68.reuse, R71.reuse ;  /* 0x0000004403417223 */ /* 0x180fe20000010047 */
[-CC-:B------:R-:W-:Y:S01]  /*2250*/  FFMA.FTZ R66, R164, R68.reuse, R71.reuse ;  /* 0x00000044a4427223 */ /* 0x180fe20000010047 */
[-C--:B------:R-:W-:Y:S01]  /*2260*/  FFMA.FTZ R70, R167, R68.reuse, R71 ;  /* 0x00000044a7467223 */ /* 0x080fe20000010047 */
[----:B------:R-:W-:Y:S01]  /*2270*/  ISETP.GT.AND P1, PT, R132, RZ, PT ;  /* 0x000000ff8400720c */ /* 0x000fe20003f24270 */
[----:B------:R-:W-:Y:S01]  /*2280*/  FADD.FTZ R64, R166, -R65 ;  /* 0x80000041a6407221 */ /* 0x000fe20000010000 */
[----:B------:R-:W-:Y:S01]  /*2290*/  FFMA.FTZ R65, R162, R68, R71 ;  /* 0x00000044a2417223 */ /* 0x000fe20000010047 */
[----:B------:R-:W-:Y:S01]  /*22a0*/  FADD.FTZ R66, R163, -R66 ;  /* 0x80000042a3427221 */ /* 0x000fe20000010000 */
        /* <DEDUP_REMOVED lines=11> */
[----:B------:R-:W-:-:S07]  /*2360*/  F2FP.BF16.F32.PACK_AB R2, RZ, R2 ;  /* 0x00000002ff02723e */ /* 0x000fce00000010ff */
.L_x_395:
        /* <DEDUP_REMOVED lines=12> */
.L_x_396:
        /* <DEDUP_REMOVED lines=10> */
.L_x_397:
        /* <DEDUP_REMOVED lines=12> */
.L_x_389:
        /* <DEDUP_REMOVED lines=8> */
[----:B------:R-:W-:Y:S02]  /*2610*/  SHF.L.U32 R2, R80, 0x10, RZ ;  /* 0x0000001050027819 */ /* 0x000fe400000006ff */
[----:B------:R-:W-:Y:S01]  /*2620*/  SHF.L.U32 R64, R92, 0x10, RZ ;  /* 0x000000105c407819 */ /* 0x000fe200000006ff */
[----:B------:R-:W-:Y:S01]  /*2630*/  @P1 FADD.FTZ R65, R166, -R65 ;  /* 0x80000041a6411221 */ /* 0x000fe20000010000 */
[----:B------:R-:W-:-:S03]  /*2640*/  SHF.L.U32 R67, R104, 0x10, RZ ;  /* 0x0000001068437819 */ /* 0x000fc600000006ff */
[----:B------:R-:W-:-:S04]  /*2650*/  @P1 FFMA.FTZ R2, R133, R65, R2 ;  /* 0x0000004185021223 */ /* 0x000fc80000010002 */
[----:B------:R-:W-:-:S04]  /*2660*/  FMUL.FTZ R65, R2, UR16 ;  /* 0x0000001002417c20 */ /* 0x000fc80008410000 */
[-C--:B------:R-:W-:Y:S01]  /*2670*/  FMUL.FTZ R2, R64, R65.reuse ;  /* 0x0000004140027220 */ /* 0x080fe20000410000 */
[----:B------:R-:W-:-:S04]  /*2680*/  FFMA.FTZ R28, R67, R65, R28 ;  /* 0x00000041431c7223 */ /* 0x000fc8000001001c */
[----:B------:R-:W-:-:S07]  /*2690*/  F2FP.BF16.F32.PACK_AB R2, RZ, R2 ;  /* 0x00000002ff02723e */ /* 0x000fce00000010ff */
.L_x_399:
[----:B------:R-:W-:Y:S05]  /*26a0*/  @!P2 BRA `(.L_x_400) ;  /* 0x000000000030a947 */ /* 0x000fea0003800000 */
[----:B------:R-:W-:Y:S01]  /*26b0*/  SHF.R.U64 R64, R80, 0x10, R81 ;  /* 0x0000001050407819 */ /* 0x000fe20000001251 */
[----:B------:R-:W-:Y:S01]  /*26c0*/  @P1 FFMA.FTZ R66, R164, R68, R71 ;  /* 0x00000044a4421223 */ /* 0x000fe20000010047 */
[----:B------:R-:W-:Y:S02]  /*26d0*/  IMAD.U32 R65, R120, 0x10000, RZ ;  /* 0x0001000078417824 */ /* 0x000fe400078e00ff */
        /* <DEDUP_REMOVED lines=9> */
.L_x_400:
        /* <DEDUP_REMOVED lines=10> */
[----:B------:R-:W-:-:S07]  /*2810*/  F2FP.BF16.F32.PACK_AB R0, RZ, R0 ;  /* 0x00000000ff00723e */ /* 0x000fce00000010ff */
.L_x_401:
[----:B------:R-:W-:Y:S05]  /*2820*/  @!P2 BRA `(.L_x_394) ;  /* 0x00000004000ca947 */ /* 0x000fea0003800000 */
[----:B------:R-:W-:Y:S01]  /*2830*/  SHF.R.U32.HI R64, RZ, 0x10, R81 ;  /* 0x00000010ff407819 */ /* 0x000fe20000011651 */
        /* <DEDUP_REMOVED lines=10> */
[----:B------:R-:W-:Y:S01]  /*28e0*/  PRMT R105, R65, 0x7610, R105 ;  /* 0x0000761041697816 */ /* 0x000fe20000000069 */
[----:B------:R-:W-:Y:S06]  /*28f0*/  BRA `(.L_x_394) ;  /* 0x0000000000d87947 */ /* 0x000fec0003800000 */
.L_x_398:
[----:B------:R-:W-:Y:S01]  /*2900*/  ISETP.GT.AND P3, PT, R132, RZ, PT ;  /* 0x000000ff8400720c */ /* 0x000fe20003f64270 */
[----:B------:R-:W-:Y:S01]  /*2910*/  @P1 FFMA.FTZ R65, R3, R68, R71 ;  /* 0x0000004403411223 */ /* 0x000fe20000010047 */
[C---:B------:R-:W-:Y:S02]  /*2920*/  SHF.L.U32 R64, R80.reuse, 0x10, RZ ;  /* 0x0000001050407819 */ /* 0x040fe400000006ff */
[----:B------:R-:W-:Y:S01]  /*2930*/  SHF.R.U64 R66, R80, 0x10, R81 ;  /* 0x0000001050427819 */ /* 0x000fe20000001251 */
[----:B------:R-:W-:Y:S01]  /*2940*/  @P1 FADD.FTZ R65, R166, -R65 ;  /* 0x80000041a6411221 */ /* 0x000fe20000010000 */
[----:B------:R-:W-:Y:S02]  /*2950*/  SHF.R.U32.HI R67, RZ, 0x10, R81 ;  /* 0x00000010ff437819 */ /* 0x000fe40000011651 */
[----:B------:R-:W-:Y:S01]  /*2960*/  SHF.L.U32 R66, R66, 0x10, RZ ;  /* 0x0000001042427819 */ /* 0x000fe200000006ff */
[----:B------:R-:W-:Y:S01]  /*2970*/  @P1 FFMA.FTZ R64, R133, R65, R64 ;  /* 0x0000004185401223 */ /* 0x000fe20000010040 */
[----:B------:R-:W-:-:S03]  /*2980*/  SHF.L.U32 R70, R81, 0x10, RZ ;  /* 0x0000001051467819 */ /* 0x000fc600000006ff */
[-CC-:B------:R-:W-:Y:S01]  /*2990*/  @P3 FFMA.FTZ R102, R164, R68.reuse, R71.reuse ;  /* 0x00000044a4663223 */ /* 0x180fe20000010047 */
[-CC-:B------:R-:W-:Y:S01]  /*29a0*/  @P3 FFMA.FTZ R108, R167, R68.reuse, R71.reuse ;  /* 0x00000044a76c3223 */ /* 0x180fe20000010047 */
[----:B------:R-:W-:Y:S01]  /*29b0*/  @P3 FFMA.FTZ R103, R162, R68, R71 ;  /* 0x00000044a2673223 */ /* 0x000fe20000010047 */
[----:B------:R-:W-:Y:S01]  /*29c0*/  F2FP.BF16.F32.PACK_AB R136, RZ, R64 ;  /* 0x00000040ff88723e */ /* 0x000fe200000010ff */
[----:B------:R-:W-:Y:S01]  /*29d0*/  @P3 FADD.FTZ R65, R163, -R102 ;  /* 0x80000066a3413221 */ /* 0x000fe20000010000 */
[----:B------:R-:W-:Y:S01]  /*29e0*/  SHF.L.U32 R102, R67, 0x10, RZ ;  /* 0x0000001043667819 */ /* 0x000fe200000006ff */
[----:B------:R-:W-:Y:S01]  /*29f0*/  @P3 FADD.FTZ R67, R165, -R108 ;  /* 0x8000006ca5433221 */ /* 0x000fe20000010000 */
[----:B------:R-:W-:Y:S01]  /*2a00*/  @P3 FADD.FTZ R103, R160, -R103 ;  /* 0x80000067a0673221 */ /* 0x000fe20000010000 */
[C---:B------:R-:W-:Y:S02]  /*2a10*/  @P3 FFMA.FTZ R66, R133.reuse, R65, R66 ;  /* 0x0000004185423223 */ /* 0x040fe40000010042 */
[C---:B------:R-:W-:Y:S01]  /*2a20*/  @P3 FFMA.FTZ R70, R133.reuse, R67, R70 ;  /* 0x0000004385463223 */ /* 0x040fe20000010046 */
[----:B------:R-:W-:-:S02]  /*2a30*/  @P3 FFMA.FTZ R102, R133, R103, R102 ;  /* 0x0000006785663223 */ /* 0x000fc40000010066 */
[----:B------:R-:W-:Y:S01]  /*2a40*/  F2FP.BF16.F32.PACK_AB R134, RZ, R66 ;  /* 0x00000042ff86723e */ /* 0x000fe200000010ff */
[----:B------:R-:W-:Y:S06]  /*2a50*/  @!P2 BRA `(.L_x_402) ;  /* 0x000000000018a947 */ /* 0x000fec0003800000 */
[----:B------:R-:W-:Y:S01]  /*2a60*/  SHF.L.U32 R2, R92, 0x10, RZ ;  /* 0x000000105c027819 */ /* 0x000fe200000006ff */
[----:B------:R-:W-:Y:S01]  /*2a70*/  FMUL.FTZ R65, R64, UR16 ;  /* 0x0000001040417c20 */ /* 0x000fe20008410000 */
[----:B------:R-:W-:-:S03]  /*2a80*/  SHF.L.U32 R67, R104, 0x10, RZ ;  /* 0x0000001068437819 */ /* 0x000fc600000006ff */
[-C--:B------:R-:W-:Y:S02]  /*2a90*/  FMUL.FTZ R2, R2, R65.reuse ;  /* 0x0000004102027220 */ /* 0x080fe40000410000 */
[----:B------:R-:W-:-:S03]  /*2aa0*/  FFMA.FTZ R28, R67, R65, R28 ;  /* 0x00000041431c7223 */ /* 0x000fc6000001001c */
[----:B------:R-:W-:-:S07]  /*2ab0*/  F2FP.BF16.F32.PACK_AB R2, RZ, R2 ;  /* 0x00000002ff02723e */ /* 0x000fce00000010ff */
.L_x_402:
        /* <DEDUP_REMOVED lines=8> */
.L_x_403:
[----:B------:R-:W-:Y:S05]  /*2b40*/  @!P2 BRA `(.L_x_404) ;  /* 0x000000000018a947 */ /* 0x000fea0003800000 */
[----:B------:R-:W-:Y:S02]  /*2b50*/  IMAD.U32 R0, R93, 0x10000, RZ ;  /* 0x000100005d007824 */ /* 0x000fe400078e00ff */
[----:B------:R-:W-:Y:S01]  /*2b60*/  FMUL.FTZ R65, R70, UR16 ;  /* 0x0000001046417c20 */ /* 0x000fe20008410000 */
[----:B------:R-:W-:-:S03]  /*2b70*/  SHF.L.U32 R67, R106, 0x10, RZ ;  /* 0x000000106a437819 */ /* 0x000fc600000006ff */
[-C--:B------:R-:W-:Y:S02]  /*2b80*/  FMUL.FTZ R0, R0, R65.reuse ;  /* 0x0000004100007220 */ /* 0x080fe40000410000 */
[----:B------:R-:W-:-:S03]  /*2b90*/  FFMA.FTZ R30, R67, R65, R30 ;  /* 0x00000041431e7223 */ /* 0x000fc6000001001e */
[----:B------:R-:W-:-:S07]  /*2ba0*/  F2FP.BF16.F32.PACK_AB R0, RZ, R0 ;  /* 0x00000000ff00723e */ /* 0x000fce00000010ff */
.L_x_404:
        /* <DEDUP_REMOVED lines=11> */
.L_x_394:
        /* <DEDUP_REMOVED lines=11> */
.L_x_405:
        /* <DEDUP_REMOVED lines=9> */
.L_x_406:
[----:B------:R-:W-:Y:S05]  /*2da0*/  @!P2 BRA `(.L_x_407) ;  /* 0x000000000020a947 */ /* 0x000fea0003800000 */
[----:B01----:R-:W0:Y:S01]  /*2db0*/  LDC.64 R64, c[0x0][0x390] ;  /* 0x0000e400ff407b82 */ /* 0x003e220000000a00 */
[----:B------:R-:W-:-:S05]  /*2dc0*/  IADD3 R67, PT, PT, R177, 0x80, RZ ;  /* 0x00000080b1437810 */ /* 0x000fca0007ffe0ff */
[----:B0-----:R-:W-:-:S06]  /*2dd0*/  IMAD.WIDE.U32 R64, R67, 0x8, R64 ;  /* 0x0000000843407825 */ /* 0x001fcc00078e0040 */
[----:B------:R-:W2:Y:S02]  /*2de0*/  LDG.E.64 R64, desc[UR12][R64.64] ;  /* 0x0000000c40407981 */ /* 0x000ea4000c1e1b00 */
[C-C-:B--2---:R-:W-:Y:S02]  /*2df0*/  SHF.R.U64 R109, R64.reuse, 0x10, R65.reuse ;  /* 0x00000010406d7819 */ /* 0x144fe40000001241 */
[----:B------:R-:W-:Y:S02]  /*2e00*/  SHF.R.U32.HI R110, RZ, 0x10, R65 ;  /* 0x00000010ff6e7819 */ /* 0x000fe40000011641 */
[----:B------:R-:W-:Y:S02]  /*2e10*/  PRMT R104, R64, 0x7610, R104 ;  /* 0x0000761040687816 */ /* 0x000fe40000000068 */
[----:B------:R-:W-:-:S07]  /*2e20*/  PRMT R106, R65, 0x7610, R106 ;  /* 0x00007610416a7816 */ /* 0x000fce000000006a */
.L_x_407:
[----:B------:R-:W-:Y:S05]  /*2e30*/  @!P0 BRA `(.L_x_408) ;  /* 0x0000000400a88947 */ /* 0x000fea0003800000 */
[----:B------:R-:W-:Y:S05]  /*2e40*/  BRA.U !UP0, `(.L_x_409) ;  /* 0x0000000108dc7547 */ /* 0x000fea000b800000 */
[----:B------:R-:W-:Y:S02]  /*2e50*/  ISETP.GT.AND P1, PT, R132, RZ, PT ;  /* 0x000000ff8400720c */ /* 0x000fe40003f24270 */
[C-C-:B01----:R-:W-:Y:S02]  /*2e60*/  SHF.R.U64 R66, R78.reuse, 0x10, R79.reuse ;  /* 0x000000104e427819 */ /* 0x143fe4000000124f */
[----:B------:R-:W-:Y:S02]  /*2e70*/  SHF.L.U32 R64, R78, 0x10, RZ ;  /* 0x000000104e407819 */ /* 0x000fe400000006ff */
[----:B------:R-:W-:Y:S02]  /*2e80*/  SHF.L.U32 R66, R66, 0x10, RZ ;  /* 0x0000001042427819 */ /* 0x000fe400000006ff */
[----:B------:R-:W-:Y:S02]  /*2e90*/  SHF.R.U32.HI R178, RZ, 0x10, R79 ;  /* 0x00000010ffb27819 */ /* 0x000fe4000001164f */
[----:B------:R-:W-:-:S02]  /*2ea0*/  SHF.L.U32 R102, R79, 0x10, RZ ;  /* 0x000000104f667819 */ /* 0x000fc400000006ff */
[----:B------:R-:W-:Y:S01]  /*2eb0*/  SHF.L.U32 R178, R178, 0x10, RZ ;  /* 0x00000010b2b27819 */ /* 0x000fe200000006ff */
[-CC-:B------:R-:W-:Y:S01]  /*2ec0*/  @P1 FFMA.FTZ R65, R161, R68.reuse, R71.reuse ;  /* 0x00000044a1411223 */ /* 0x180fe20000010047 */
[-CC-:B------:R-:W-:Y:S01]  /*2ed0*/  @P1 FFMA.FTZ R70, R156, R68.reuse, R71.reuse ;  /* 0x000000449c461223 */ /* 0x180fe20000010047 */
[-CC-:B------:R-:W-:Y:S01]  /*2ee0*/  @P1 FFMA.FTZ R108, R159, R68.reuse, R71.reuse ;  /* 0x000000449f6c1223 */ /* 0x180fe20000010047 */
[----:B------:R-:W-:Y:S01]  /*2ef0*/  @P1 FFMA.FTZ R67, R154, R68, R71 ;  /* 0x000000449a431223 */ /* 0x000fe20000010047 */
[----:B------:R-:W-:Y:S01]  /*2f00*/  @P1 FADD.FTZ R65, R158, -R65 ;  /* 0x800000419e411221 */ /* 0x000fe20000010000 */
[----:B------:R-:W-:Y:S02]  /*2f10*/  @P1 FADD.FTZ R70, R155, -R70 ;  /* 0x800000469b461221 */ /* 0x000fe40000010000 */
[----:B------:R-:W-:Y:S01]  /*2f20*/  @P1 FADD.FTZ R67, R152, -R67 ;  /* 0x8000004398431221 */ /* 0x000fe20000010000 */
[C---:B------:R-:W-:Y:S01]  /*2f30*/  @P1 FFMA.FTZ R64, R133.reuse, R65, R64 ;  /* 0x0000004185401223 */ /* 0x040fe20000010040 */
[----:B------:R-:W-:Y:S01]  /*2f40*/  @P1 FFMA.FTZ R66, R133, R70, R66 ;  /* 0x0000004685421223 */ /* 0x000fe20000010042 */
[----:B------:R-:W-:Y:S01]  /*2f50*/  @P1 FADD.FTZ R65, R157, -R108 ;  /* 0x8000006c9d411221 */ /* 0x000fe20000010000 */
[----:B------:R-:W-:-:S02]  /*2f60*/  @P1 FFMA.FTZ R178, R133, R67, R178 ;  /* 0x0000004385b21223 */ /* 0x000fc400000100b2 */
[----:B------:R-:W-:Y:S01]  /*2f70*/  F2FP.BF16.F32.PACK_AB R136, RZ, R64 ;  /* 0x00000040ff88723e */ /* 0x000fe200000010ff */
[----:B------:R-:W-:Y:S01]  /*2f80*/  @P1 FFMA.FTZ R102, R133, R65, R102 ;  /* 0x0000004185661223 */ /* 0x000fe20000010066 */
[----:B------:R-:W-:Y:S01]  /*2f90*/  F2FP.BF16.F32.PACK_AB R134, RZ, R66 ;  /* 0x00000042ff86723e */ /* 0x000fe200000010ff */
[----:B------:R-:W-:Y:S06]  /*2fa0*/  @!P2 BRA `(.L_x_410) ;  /* 0x000000000018a947 */ /* 0x000fec0003800000 */
[----:B------:R-:W-:Y:S01]  /*2fb0*/  SHF.L.U32 R2, R94, 0x10, RZ ;  /* 0x000000105e027819 */ /* 0x000fe200000006ff */
[----:B------:R-:W-:Y:S01]  /*2fc0*/  FMUL.FTZ R65, R64, UR16 ;  /* 0x0000001040417c20 */ /* 0x000fe20008410000 */
[----:B------:R-:W-:-:S03]  /*2fd0*/  SHF.L.U32 R67, R104, 0x10, RZ ;  /* 0x0000001068437819 */ /* 0x000fc600000006ff */
[----:B------:R-:W-:Y:S02]  /*2fe0*/  FMUL.FTZ R2, R65, R2 ;  /* 0x0000000241027220 */ /* 0x000fe40000410000 */
[----:B------:R-:W-:-:S03]  /*2ff0*/  FFMA.FTZ R24, R67, R65, R24 ;  /* 0x0000004143187223 */ /* 0x000fc60000010018 */
[----:B------:R-:W-:-:S07]  /*3000*/  F2FP.BF16.F32.PACK_AB R2, RZ, R2 ;  /* 0x00000002ff02723e */ /* 0x000fce00000010ff */
.L_x_410:
        /* <DEDUP_REMOVED lines=8> */
.L_x_411:
[----:B------:R-:W-:Y:S05]  /*3090*/  @!P2 BRA `(.L_x_412) ;  /* 0x000000000018a947 */ /* 0x000fea0003800000 */
[----:B------:R-:W-:Y:S01]  /*30a0*/  SHF.L.U32 R0, R95, 0x10, RZ ;  /* 0x000000105f007819 */ /* 0x000fe200000006ff */
[----:B------:R-:W-:Y:S01]  /*30b0*/  FMUL.FTZ R65, R102, UR16 ;  /* 0x0000001066417c20 */ /* 0x000fe20008410000 */
[----:B------:R-:W-:-:S03]  /*30c0*/  SHF.L.U32 R67, R106, 0x10, RZ ;  /* 0x000000106a437819 */ /* 0x000fc600000006ff */
[----:B------:R-:W-:Y:S02]  /*30d0*/  FMUL.FTZ R0, R65, R0 ;  /* 0x0000000041007220 */ /* 0x000fe40000410000 */
[----:B------:R-:W-:-:S03]  /*30e0*/  FFMA.FTZ R26, R67, R65, R26 ;  /* 0x00000041431a7223 */ /* 0x000fc6000001001a */
[----:B------:R-:W-:-:S07]  /*30f0*/  F2FP.BF16.F32.PACK_AB R0, RZ, R0 ;  /* 0x00000000ff00723e */ /* 0x000fce00000010ff */
.L_x_412:
        /* <DEDUP_REMOVED lines=12> */
.L_x_409:
[----:B------:R-:W-:Y:S01]  /*31c0*/  ISETP.GT.AND P1, PT, R132, RZ, PT ;  /* 0x000000ff8400720c */ /* 0x000fe20003f24270 */
[----:B------:R-:W-:-:S12]  /*31d0*/  @!P2 BRA `(.L_x_414) ;  /* 0x000000000028a947 */ /* 0x000fd80003800000 */
[----:B01----:R-:W-:Y:S01]  /*31e0*/  @P1 FFMA.FTZ R65, R161, R68, R71 ;  /* 0x00000044a1411223 */ /* 0x003fe20000010047 */
        /* <DEDUP_REMOVED lines=9> */
.L_x_414:
[----:B------:R-:W-:Y:S05]  /*3280*/  @!P2 BRA `(.L_x_415) ;  /* 0x000000000030a947 */ /* 0x000fea0003800000 */
[----:B01----:R-:W-:Y:S01]  /*3290*/  SHF.R.U64 R64, R78, 0x10, R79 ;  /* 0x000000104e407819 */ /* 0x003fe2000000124f */
        /* <DEDUP_REMOVED lines=11> */
.L_x_415:
[----:B------:R-:W-:Y:S05]  /*3350*/  @!P2 BRA `(.L_x_416) ;  /* 0x000000000028a947 */ /* 0x000fea0003800000 */
        /* <DEDUP_REMOVED lines=10> */
.L_x_416:
[----:B------:R-:W-:Y:S05]  /*3400*/  @!P2 BRA `(.L_x_413) ;  /* 0x0000000400d8a947 */ /* 0x000fea0003800000 */
[----:B01----:R-:W-:Y:S01]  /*3410*/  SHF.R.U32.HI R64, RZ, 0x10, R79 ;  /* 0x00000010ff407819 */ /* 0x003fe2000001164f */
        /* <DEDUP_REMOVED lines=12> */
.L_x_408:
[----:B------:R-:W-:Y:S05]  /*34e0*/  BRA.U !UP0, `(.L_x_417) ;  /* 0x0000000108d87547 */ /* 0x000fea000b800000 */
[-CC-:B01----:R-:W-:Y:S01]  /*34f0*/  FFMA.FTZ R65, R161, R68.reuse, R71.reuse ;  /* 0x00000044a1417223 */ /* 0x183fe20000010047 */
        /* <DEDUP_REMOVED lines=18> */
.L_x_418:
[C---:B------:R-:W-:Y:S01]  /*3620*/  FMUL.FTZ R67, R133.reuse, R70 ;  /* 0x0000004685437220 */ /* 0x040fe20000410000 */
[----:B------:R-:W-:Y:S01]  /*3630*/  F2FP.BF16.F32.PACK_AB R136, RZ, R64 ;  /* 0x00000040ff88723e */ /* 0x000fe200000010ff */
        /* <DEDUP_REMOVED lines=10> */
.L_x_419:
        /* <DEDUP_REMOVED lines=10> */
.L_x_420:
        /* <DEDUP_REMOVED lines=13> */
.L_x_417:
        /* <DEDUP_REMOVED lines=11> */
[----:B------:R-:W-:-:S07]  /*3900*/  F2FP.BF16.F32.PACK_AB R2, RZ, R2 ;  /* 0x00000002ff02723e */ /* 0x000fce00000010ff */
.L_x_421:
        /* <DEDUP_REMOVED lines=13> */
.L_x_422:
        /* <DEDUP_REMOVED lines=12> */
.L_x_423:
        /* <DEDUP_REMOVED lines=13> */
.L_x_413:
[----:B------:R-:W-:Y:S05]  /*3b70*/  BRA.U !UP0, `(.L_x_424) ;  /* 0x0000000108247547 */ /* 0x000fea000b800000 */
[----:B01----:R-:W0:Y:S01]  /*3b80*/  LDC.64 R64, c[0x0][0x478] ;  /* 0x00011e00ff407b82 */ /* 0x003e220000000a00 */
        /* <DEDUP_REMOVED lines=8> */
.L_x_424:
[----:B------:R-:W-:Y:S05]  /*3c10*/  @!P2 BRA `(.L_x_425) ;  /* 0x000000000024a947 */ /* 0x000fea0003800000 */
[----:B012---:R-:W0:Y:S01]  /*3c20*/  LDC.64 R64, c[0x0][0x468] ;  /* 0x00011a00ff407b82 */ /* 0x007e220000000a00 */
        /* <DEDUP_REMOVED lines=8> */
.L_x_425:
[----:B------:R-:W-:Y:S05]  /*3cb0*/  @!P2 BRA `(.L_x_426) ;  /* 0x000000000020a947 */ /* 0x000fea0003800000 */
[----:B0123--:R-:W0:Y:S01]  /*3cc0*/  LDC.64 R64, c[0x0][0x390] ;  /* 0x0000e400ff407b82 */ /* 0x00fe220000000a00 */
[----:B------:R-:W-:-:S05]  /*3cd0*/  IADD3 R67, PT, PT, R177, 0x100, RZ ;  /* 0x00000100b1437810 */ /* 0x000fca0007ffe0ff */
[----:B0-----:R-:W-:-:S06]  /*3ce0*/  IMAD.WIDE.U32 R64, R67, 0x8, R64 ;  /* 0x0000000843407825 */ /* 0x001fcc00078e0040 */
[----:B------:R-:W2:Y:S02]  /*3cf0*/  LDG.E.64 R64, desc[UR12][R64.64] ;  /* 0x0000000c40407981 */ /* 0x000ea4000c1e1b00 */
[C-C-:B--2---:R-:W-:Y:S02]  /*3d00*/  SHF.R.U64 R109, R64.reuse, 0x10, R65.reuse ;  /* 0x00000010406d7819 */ /* 0x144fe40000001241 */
[----:B------:R-:W-:Y:S02]  /*3d10*/  SHF.R.U32.HI R110, RZ, 0x10, R65 ;  /* 0x00000010ff6e7819 */ /* 0x000fe40000011641 */
[----:B------:R-:W-:Y:S02]  /*3d20*/  PRMT R104, R64, 0x7610, R104 ;  /* 0x0000761040687816 */ /* 0x000fe40000000068 */
[----:B------:R-:W-:-:S07]  /*3d30*/  PRMT R106, R65, 0x7610, R106 ;  /* 0x00007610416a7816 */ /* 0x000fce000000006a */
.L_x_426:
[----:B------:R-:W-:Y:S05]  /*3d40*/  @!P0 BRA `(.L_x_427) ;  /* 0x0000000400a88947 */ /* 0x000fea0003800000 */
[----:B------:R-:W-:Y:S05]  /*3d50*/  BRA.U !UP0, `(.L_x_428) ;  /* 0x0000000108dc7547 */ /* 0x000fea000b800000 */
[----:B------:R-:W-:Y:S01]  /*3d60*/  ISETP.GT.AND P1, PT, R132, RZ, PT ;  /* 0x000000ff8400720c */ /* 0x000fe20003f24270 */
[C---:B0123--:R-:W-:Y:S01]  /*3d70*/  IMAD.U32 R64, R76.reuse, 0x10000, RZ ;  /* 0x000100004c407824 */ /* 0x04ffe200078e00ff */
[--C-:B------:R-:W-:Y:S02]  /*3d80*/  SHF.R.U64 R66, R76, 0x10, R77.reuse ;  /* 0x000000104c427819 */ /* 0x100fe4000000124d */
[----:B------:R-:W-:Y:S02]  /*3d90*/  SHF.R.U32.HI R178, RZ, 0x10, R77 ;  /* 0x00000010ffb27819 */ /* 0x000fe4000001164d */
[----:B------:R-:W-:Y:S02]  /*3da0*/  SHF.L.U32 R66, R66, 0x10, RZ ;  /* 0x0000001042427819 */ /* 0x000fe400000006ff */
[----:B------:R-:W-:Y:S02]  /*3db0*/  SHF.L.U32 R102, R77, 0x10, RZ ;  /* 0x000000104d667819 */ /* 0x000fe400000006ff */
[----:B------:R-:W-:-:S03]  /*3dc0*/  SHF.L.U32 R178, R178, 0x10, RZ ;  /* 0x00000010b2b27819 */ /* 0x000fc600000006ff */
        /* <DEDUP_REMOVED lines=21> */
.L_x_429:
        /* <DEDUP_REMOVED lines=8> */
.L_x_430:
[----:B------:R-:W-:Y:S05]  /*3fa0*/  @!P2 BRA `(.L_x_431) ;  /* 0x000000000018a947 */ /* 0x000fea0003800000 */
[----:B------:R-:W-:Y:S01]  /*3fb0*/  SHF.L.U32 R0, R97, 0x10, RZ ;  /* 0x0000001061007819 */ /* 0x000fe200000006ff */
[----:B------:R-:W-:Y:S01]  /*3fc0*/  FMUL.FTZ R65, R102, UR16 ;  /* 0x0000001066417c20 */ /* 0x000fe20008410000 */
[----:B------:R-:W-:-:S03]  /*3fd0*/  SHF.L.U32 R67, R106, 0x10, RZ ;  /* 0x000000106a437819 */ /* 0x000fc600000006ff */
[----:B------:R-:W-:Y:S02]  /*3fe0*/  FMUL.FTZ R0, R65, R0 ;  /* 0x0000000041007220 */ /* 0x000fe40000410000 */
[----:B------:R-:W-:-:S03]  /*3ff0*/  FFMA.FTZ R22, R67, R65, R22 ;  /* 0x0000004143167223 */ /* 0x000fc60000010016 */
[----:B------:R-:W-:-:S07]  /*4000*/  F2FP.BF16.F32.PACK_AB R0, RZ, R0 ;  /* 0x00000000ff00723e */ /* 0x000fce00000010ff */
.L_x_431:
        /* <DEDUP_REMOVED lines=12> */
.L_x_428:
[----:B------:R-:W-:Y:S01]  /*40d0*/  ISETP.GT.AND P1, PT, R132, RZ, PT ;  /* 0x000000ff8400720c */ /* 0x000fe20003f24270 */
[----:B------:R-:W-:-:S12]  /*40e0*/  @!P2 BRA `(.L_x_433) ;  /* 0x000000000028a947 */ /* 0x000fd80003800000 */
[----:B0123--:R-:W-:Y:S01]  /*40f0*/  @P1 FFMA.FTZ R65, R153, R68, R71 ;  /* 0x0000004499411223 */ /* 0x00ffe20000010047 */
        /* <DEDUP_REMOVED lines=9> */
.L_x_433:
[----:B------:R-:W-:Y:S05]  /*4190*/  @!P2 BRA `(.L_x_434) ;  /* 0x000000000030a947 */ /* 0x000fea0003800000 */
[----:B0123--:R-:W-:Y:S01]  /*41a0*/  SHF.R.U64 R64, R76, 0x10, R77 ;  /* 0x000000104c407819 */ /* 0x00ffe2000000124d */
        /* <DEDUP_REMOVED lines=11> */
.L_x_434:
        /* <DEDUP_REMOVED lines=11> */
.L_x_435:
[----:B------:R-:W-:Y:S05]  /*4310*/  @!P2 BRA `(.L_x_432) ;  /* 0x0000000400d8a947 */ /* 0x000fea0003800000 */
[----:B0123--:R-:W-:Y:S01]  /*4320*/  SHF.R.U32.HI R64, RZ, 0x10, R77 ;  /* 0x00000010ff407819 */ /* 0x00ffe2000001164d */
        /* <DEDUP_REMOVED lines=12> */
.L_x_427:
[----:B------:R-:W-:Y:S05]  /*43f0*/  BRA.U !UP0, `(.L_x_436) ;  /* 0x0000000108d87547 */ /* 0x000fea000b800000 */
[-CC-:B0123--:R-:W-:Y:S01]  /*4400*/  FFMA.FTZ R65, R153, R68.reuse, R71.reuse ;  /* 0x0000004499417223 */ /* 0x18ffe20000010047 */
        /* <DEDUP_REMOVED lines=18> */
.L_x_437:
[C---:B------:R-:W-:Y:S01]  /*4530*/  FMUL.FTZ R67, R133.reuse, R70 ;  /* 0x0000004685437220 */ /* 0x040fe20000410000 */
[----:B------:R-:W-:Y:S01]  /*4540*/  F2FP.BF16.F32.PACK_AB R136, RZ, R64 ;  /* 0x00000040ff88723e */ /* 0x000fe200000010ff */
        /* <DEDUP_REMOVED lines=10> */
.L_x_438:
        /* <DEDUP_REMOVED lines=10> */
.L_x_439:
        /* <DEDUP_REMOVED lines=13> */
.L_x_436:
        /* <DEDUP_REMOVED lines=11> */
[----:B------:R-:W-:-:S07]  /*4810*/  F2FP.BF16.F32.PACK_AB R2, RZ, R2 ;  /* 0x00000002ff02723e */ /* 0x000fce00000010ff */
.L_x_440:
[----:B------:R-:W-:Y:S05]  /*4820*/  @!P2 BRA `(.L_x_441) ;  /* 0x000000000030a947 */ /* 0x000fea0003800000 */
[----:B0123--:R-:W-:Y:S01]  /*4830*/  FFMA.FTZ R64, R148, R68, R71 ;  /* 0x0000004494407223 */ /* 0x00ffe20000010047 */
        /* <DEDUP_REMOVED lines=11> */
.L_x_441:
[----:B------:R-:W-:Y:S05]  /*48f0*/  @!P2 BRA `(.L_x_442) ;  /* 0x00000000002ca947 */ /* 0x000fea0003800000 */
[----:B------:R-:W-:Y:S01]  /*4900*/  FFMA.FTZ R0, R151, R68, R71 ;  /* 0x0000004497007223 */ /* 0x000fe20000010047 */
[----:B------:R-:W-:Y:S02]  /*4910*/  ISETP.GT.AND P1, PT, R132, RZ, PT ;  /* 0x000000ff8400720c */ /* 0x000fe40003f24270 */
[----:B0123--:R-:W-:Y:S01]  /*4920*/  SHF.L.U32 R64, R97, 0x10, RZ ;  /* 0x0000001061407819 */ /* 0x00ffe200000006ff */
        /* <DEDUP_REMOVED lines=8> */
.L_x_442:
        /* <DEDUP_REMOVED lines=13> */
.L_x_432:
[----:B------:R-:W-:Y:S05]  /*4a80*/  BRA.U !UP0, `(.L_x_443) ;  /* 0x0000000108247547 */ /* 0x000fea000b800000 */
[----:B0123--:R-:W0:Y:S01]  /*4a90*/  LDC.64 R64, c[0x0][0x478] ;  /* 0x00011e00ff407b82 */ /* 0x00fe220000000a00 */
        /* <DEDUP_REMOVED lines=8> */
.L_x_443:
[----:B------:R-:W-:Y:S05]  /*4b20*/  @!P2 BRA `(.L_x_444) ;  /* 0x000000000024a947 */ /* 0x000fea0003800000 */
[----:B01234-:R-:W0:Y:S01]  /*4b30*/  LDC.64 R64, c[0x0][0x468] ;  /* 0x00011a00ff407b82 */ /* 0x01fe220000000a00 */
        /* <DEDUP_REMOVED lines=8> */
.L_x_444:
[----:B------:R-:W-:Y:S05]  /*4bc0*/  @!P2 BRA `(.L_x_445) ;  /* 0x000000000020a947 */ /* 0x000fea0003800000 */
[----:B01234-:R-:W0:Y:S01]  /*4bd0*/  LDC.64 R64, c[0x0][0x390] ;  /* 0x0000e400ff407b82 */ /* 0x01fe220000000a00 */
[----:B------:R-:W-:-:S05]  /*4be0*/  IADD3 R67, PT, PT, R177, 0x180, RZ ;  /* 0x00000180b1437810 */ /* 0x000fca0007ffe0ff */
[----:B0-----:R-:W-:-:S06]  /*4bf0*/  IMAD.WIDE.U32 R64, R67, 0x8, R64 ;  /* 0x0000000843407825 */ /* 0x001fcc00078e0040 */
[----:B------:R-:W2:Y:S02]  /*4c00*/  LDG.E.64 R64, desc[UR12][R64.64] ;  /* 0x0000000c40407981 */ /* 0x000ea4000c1e1b00 */
[C-C-:B--2---:R-:W-:Y:S02]  /*4c10*/  SHF.R.U64 R109, R64.reuse, 0x10, R65.reuse ;  /* 0x00000010406d7819 */ /* 0x144fe40000001241 */
[----:B------:R-:W-:Y:S02]  /*4c20*/  SHF.R.U32.HI R110, RZ, 0x10, R65 ;  /* 0x00000010ff6e7819 */ /* 0x000fe40000011641 */
[----:B------:R-:W-:Y:S02]  /*4c30*/  PRMT R104, R64, 0x7610, R104 ;  /* 0x0000761040687816 */ /* 0x000fe40000000068 */
[----:B------:R-:W-:-:S07]  /*4c40*/  PRMT R106, R65, 0x7610, R106 ;  /* 0x00007610416a7816 */ /* 0x000fce000000006a */
.L_x_445:
[----:B------:R-:W-:Y:S05]  /*4c50*/  @!P0 BRA `(.L_x_446) ;  /* 0x0000000400a88947 */ /* 0x000fea0003800000 */
[----:B------:R-:W-:Y:S05]  /*4c60*/  BRA.U !UP0, `(.L_x_447) ;  /* 0x0000000108dc7547 */ /* 0x000fea000b800000 */
[----:B------:R-:W-:Y:S02]  /*4c70*/  ISETP.GT.AND P1, PT, R132, RZ, PT ;  /* 0x000000ff8400720c */ /* 0x000fe40003f24270 */
[C-C-:B01234-:R-:W-:Y:S02]  /*4c80*/  SHF.R.U64 R66, R74.reuse, 0x10, R75.reuse ;  /* 0x000000104a427819 */ /* 0x15ffe4000000124b */
        /* <DEDUP_REMOVED lines=22> */
[----:B------:R-:W-:-:S03]  /*4df0*/  IMAD.U32 R67, R104, 0x10000, RZ ;  /* 0x0001000068437824 */ /* 0x000fc600078e00ff */
[----:B------:R-:W-:Y:S01]  /*4e00*/  FMUL.FTZ R2, R65, R2 ;  /* 0x0000000241027220 */ /* 0x000fe20000410000 */
[----:B------:R-:W-:-:S04]  /*4e10*/  FFMA.FTZ R16, R67, R65, R16 ;  /* 0x0000004143107223 */ /* 0x000fc80000010010 */
[----:B------:R-:W-:-:S07]  /*4e20*/  F2FP.BF16.F32.PACK_AB R2, RZ, R2 ;  /* 0x00000002ff02723e */ /* 0x000fce00000010ff */
.L_x_448:
        /* <DEDUP_REMOVED lines=8> */
.L_x_449:
[----:B------:R-:W-:Y:S05]  /*4eb0*/  @!P2 BRA `(.L_x_450) ;  /* 0x000000000018a947 */ /* 0x000fea0003800000 */
[----:B------:R-:W-:Y:S01]  /*4ec0*/  SHF.L.U32 R0, R99, 0x10, RZ ;  /* 0x0000001063007819 */ /* 0x000fe200000006ff */
[----:B------:R-:W-:Y:S01]  /*4ed0*/  FMUL.FTZ R65, R102, UR16 ;  /* 0x0000001066417c20 */ /* 0x000fe20008410000 */
[----:B------:R-:W-:-:S03]  /*4ee0*/  SHF.L.U32 R67, R106, 0x10, RZ ;  /* 0x000000106a437819 */ /* 0x000fc600000006ff */
[----:B------:R-:W-:Y:S02]  /*4ef0*/  FMUL.FTZ R0, R65, R0 ;  /* 0x0000000041007220 */ /* 0x000fe40000410000 */
[----:B------:R-:W-:-:S03]  /*4f00*/  FFMA.FTZ R18, R67, R65, R18 ;  /* 0x0000004143127223 */ /* 0x000fc60000010012 */
[----:B------:R-:W-:-:S07]  /*4f10*/  F2FP.BF16.F32.PACK_AB R0, RZ, R0 ;  /* 0x00000000ff00723e */ /* 0x000fce00000010ff */
.L_x_450:
        /* <DEDUP_REMOVED lines=12> */
.L_x_447:
[----:B------:R-:W-:Y:S01]  /*4fe0*/  ISETP.GT.AND P1, PT, R132, RZ, PT ;  /* 0x000000ff8400720c */ /* 0x000fe20003f24270 */
[----:B------:R-:W-:-:S12]  /*4ff0*/  @!P2 BRA `(.L_x_452) ;  /* 0x000000000028a947 */ /* 0x000fd80003800000 */
[----:B01234-:R-:W-:Y:S01]  /*5000*/  @P1 FFMA.FTZ R65, R145, R68, R71 ;  /* 0x0000004491411223 */ /* 0x01ffe20000010047 */
        /* <DEDUP_REMOVED lines=9> */
.L_x_452:
[----:B------:R-:W-:Y:S05]  /*50a0*/  @!P2 BRA `(.L_x_453) ;  /* 0x000000000030a947 */ /* 0x000fea0003800000 */
[----:B01234-:R-:W-:Y:S01]  /*50b0*/  SHF.R.U64 R64, R74, 0x10, R75 ;  /* 0x000000104a407819 */ /* 0x01ffe2000000124b */
        /* <DEDUP_REMOVED lines=11> */
.L_x_453:
        /* <DEDUP_REMOVED lines=11> */
.L_x_454:
[----:B------:R-:W-:Y:S05]  /*5220*/  @!P2 BRA `(.L_x_451) ;  /* 0x0000000400d8a947 */ /* 0x000fea0003800000 */
[----:B01234-:R-:W-:Y:S01]  /*5230*/  SHF.R.U32.HI R64, RZ, 0x10, R75 ;  /* 0x00000010ff407819 */ /* 0x01ffe2000001164b */
[----:B------:R-:W-:Y:S01]  /*5240*/  @P1 FFMA.FTZ R66, R138, R68, R71 ;  /* 0x000000448a421223 */ /* 0x000fe20000010047 */
[----:B------:R-:W-:-:S03]  /*5250*/  SHF.L.U32 R65, R115, 0x10, RZ ;  /* 0x0000001073417819 */ /* 0x000fc600000006ff */
        /* <DEDUP_REMOVED lines=10> */
.L_x_446:
        /* <DEDUP_REMOVED lines=9> */
[----:B------:R-:W-:Y:S01]  /*5390*/  FMUL.FTZ R64, R133, R64 ;  /* 0x0000004085407220 */ /* 0x000fe20000410000 */
        /* <DEDUP_REMOVED lines=10> */
.L_x_456:
        /* <DEDUP_REMOVED lines=12> */
.L_x_457:
        /* <DEDUP_REMOVED lines=10> */
.L_x_458:
        /* <DEDUP_REMOVED lines=13> */
.L_x_455:
        /* <DEDUP_REMOVED lines=12> */
.L_x_459:
        /* <DEDUP_REMOVED lines=13> */
.L_x_460:
        /* <DEDUP_REMOVED lines=12> */
.L_x_461:
        /* <DEDUP_REMOVED lines=13> */
.L_x_451:
[----:B------:R-:W-:Y:S01]  /*5990*/  IADD3 R70, PT, PT, R177, 0x200, RZ ;  /* 0x00000200b1467810 */ /* 0x000fe20007ffe0ff */
[----:B------:R-:W-:Y:S06]  /*59a0*/  BRA.U !UP0, `(.L_x_462) ;  /* 0x0000000108247547 */ /* 0x000fec000b800000 */
        /* <DEDUP_REMOVED lines=9> */
.L_x_462:
        /* <DEDUP_REMOVED lines=10> */
.L_x_463:
[----:B------:R-:W-:Y:S05]  /*5ae0*/  @!P2 BRA `(.L_x_464) ;  /* 0x00000000001ca947 */ /* 0x000fea0003800000 */
[----:B01234-:R-:W0:Y:S02]  /*5af0*/  LDC.64 R64, c[0x0][0x390] ;  /* 0x0000e400ff407b82 */ /* 0x01fe240000000a00 */
[----:B0-----:R-:W-:-:S06]  /*5b00*/  IMAD.WIDE.U32 R64, R70, 0x8, R64 ;  /* 0x0000000846407825 */ /* 0x001fcc00078e0040 */
[----:B------:R-:W2:Y:S02]  /*5b10*/  LDG.E.64 R64, desc[UR12][R64.64] ;  /* 0x0000000c40407981 */ /* 0x000ea4000c1e1b00 */
[C-C-:B--2---:R-:W-:Y:S02]  /*5b20*/  SHF.R.U64 R109, R64.reuse, 0x10, R65.reuse ;  /* 0x00000010406d7819 */ /* 0x144fe40000001241 */
[----:B------:R-:W-:Y:S02]  /*5b30*/  SHF.R.U32.HI R110, RZ, 0x10, R65 ;  /* 0x00000010ff6e7819 */ /* 0x000fe40000011641 */
[----:B------:R-:W-:Y:S02]  /*5b40*/  PRMT R104, R64, 0x7610, R104 ;  /* 0x0000761040687816 */ /* 0x000fe40000000068 */
[----:B------:R-:W-:-:S07]  /*5b50*/  PRMT R106, R65, 0x7610, R106 ;  /* 0x00007610416a7816 */ /* 0x000fce000000006a */
.L_x_464:
[----:B------:R-:W-:Y:S05]  /*5b60*/  @!P0 BRA `(.L_x_465) ;  /* 0x0000000400a88947 */ /* 0x000fea0003800000 */
[----:B------:R-:W-:Y:S05]  /*5b70*/  BRA.U !UP0, `(.L_x_466) ;  /* 0x0000000108dc7547 */ /* 0x000fea000b800000 */
[----:B------:R-:W-:Y:S02]  /*5b80*/  ISETP.GT.AND P0, PT, R132, RZ, PT ;  /* 0x000000ff8400720c */ /* 0x000fe40003f04270 */
[C-C-:B01234-:R-:W-:Y:S02]  /*5b90*/  SHF.R.U64 R66, R72.reuse, 0x10, R73.reuse ;  /* 0x0000001048427819 */ /* 0x15ffe40000001249 */
[----:B------:R-:W-:Y:S02]  /*5ba0*/  SHF.L.U32 R64, R72, 0x10, RZ ;  /* 0x0000001048407819 */ /* 0x000fe400000006ff */
[----:B------:R-:W-:Y:S02]  /*5bb0*/  SHF.L.U32 R66, R66, 0x10, RZ ;  /* 0x0000001042427819 */ /* 0x000fe400000006ff */
[----:B------:R-:W-:-:S04]  /*5bc0*/  SHF.R.U32.HI R102, RZ, 0x10, R73 ;  /* 0x00000010ff667819 */ /* 0x000fc80000011649 */
[----:B------:R-:W-:Y:S01]  /*5bd0*/  SHF.L.U32 R102, R102, 0x10, RZ ;  /* 0x0000001066667819 */ /* 0x000fe200000006ff */
[-CC-:B------:R-:W-:Y:S01]  /*5be0*/  @P0 FFMA.FTZ R65, R169, R68.reuse, R71.reuse ;  /* 0x00000044a9410223 */ /* 0x180fe20000010047 */
[-CC-:B------:R-:W-:Y:S01]  /*5bf0*/  @P0 FFMA.FTZ R67, R174, R68.reuse, R71.reuse ;  /* 0x00000044ae430223 */ /* 0x180fe20000010047 */
[-CC-:B------:R-:W-:Y:S01]  /*5c00*/  @P0 FFMA.FTZ R103, R171, R68.reuse, R71.reuse ;  /* 0x00000044ab670223 */ /* 0x180fe20000010047 */
[----:B------:R-:W-:Y:S01]  /*5c10*/  @P0 FFMA.FTZ R108, R176, R68, R71 ;  /* 0x00000044b06c0223 */ /* 0x000fe20000010047 */
[----:B------:R-:W-:Y:S01]  /*5c20*/  @P0 FADD.FTZ R65, R168, -R65 ;  /* 0x80000041a8410221 */ /* 0x000fe20000010000 */
[----:B------:R-:W-:Y:S01]  /*5c30*/  @P0 FADD.FTZ R67, R172, -R67 ;  /* 0x80000043ac430221 */ /* 0x000fe20000010000 */
[----:B------:R-:W-:Y:S01]  /*5c40*/  SHF.L.U32 R68, R73, 0x10, RZ ;  /* 0x0000001049447819 */ /* 0x000fe200000006ff */
        /* <DEDUP_REMOVED lines=15> */
.L_x_467:
        /* <DEDUP_REMOVED lines=8> */
.L_x_468:
[----:B------:R-:W-:Y:S05]  /*5dc0*/  @!P2 BRA `(.L_x_469) ;  /* 0x000000000018a947 */ /* 0x000fea0003800000 */
[----:B------:R-:W-:Y:S01]  /*5dd0*/  SHF.L.U32 R0, R101, 0x10, RZ ;  /* 0x0000001065007819 */ /* 0x000fe200000006ff */
[----:B------:R-:W-:Y:S01]  /*5de0*/  FMUL.FTZ R65, R68, UR16 ;  /* 0x0000001044417c20 */ /* 0x000fe20008410000 */
[----:B------:R-:W-:-:S03]  /*5df0*/  SHF.L.U32 R67, R106, 0x10, RZ ;  /* 0x000000106a437819 */ /* 0x000fc600000006ff */
[----:B------:R-:W-:Y:S02]  /*5e00*/  FMUL.FTZ R0, R65, R0 ;  /* 0x0000000041007220 */ /* 0x000fe40000410000 */
[----:B------:R-:W-:-:S03]  /*5e10*/  FFMA.FTZ R14, R67, R65, R14 ;  /* 0x00000041430e7223 */ /* 0x000fc6000001000e */
[----:B------:R-:W-:-:S07]  /*5e20*/  F2FP.BF16.F32.PACK_AB R0, RZ, R0 ;  /* 0x00000000ff00723e */ /* 0x000fce00000010ff */
.L_x_469:
[----:B------:R-:W-:Y:S02]  /*5e30*/  F2FP.BF16.F32.PACK_AB R68, RZ, R68 ;  /* 0x00000044ff44723e */ /* 0x000fe400000010ff */
[----:B------:R-:W-:Y:S02]  /*5e40*/  F2FP.BF16.F32.PACK_AB R135, RZ, R102 ;  /* 0x00000066ff87723e */ /* 0x000fe400000010ff */
[----:B------:R-:W-:Y:S01]  /*5e50*/  PRMT R108, R68, 0x7610, R108 ;  /* 0x00007610446c7816 */ /* 0x000fe2000000006c */
[----:B------:R-:W-:Y:S06]  /*5e60*/  @!P2 BRA `(.L_x_470) ;  /* 0x00000008008ca947 */ /* 0x000fec0003800000 */
[----:B------:R-:W-:Y:S02]  /*5e70*/  IMAD.U32 R65, R113, 0x10000, RZ ;  /* 0x0001000071417824 */ /* 0x000fe400078e00ff */
[----:B------:R-:W-:Y:S01]  /*5e80*/  FMUL.FTZ R102, R102, UR16 ;  /* 0x0000001066667c20 */ /* 0x000fe20008410000 */
[----:B------:R-:W-:-:S03]  /*5e90*/  SHF.L.U32 R64, R110, 0x10, RZ ;  /* 0x000000106e407819 */ /* 0x000fc600000006ff */
[----:B------:R-:W-:Y:S02]  /*5ea0*/  FMUL.FTZ R65, R102, R65 ;  /* 0x0000004166417220 */ /* 0x000fe40000410000 */
[----:B------:R-:W-:-:S03]  /*5eb0*/  FFMA.FTZ R15, R64, R102, R15 ;  /* 0x00000066400f7223 */ /* 0x000fc6000001000f */
[----:B------:R-:W-:-:S04]  /*5ec0*/  F2FP.BF16.F32.PACK_AB R65, RZ, R65 ;  /* 0x00000041ff41723e */ /* 0x000fc800000010ff */
[----:B------:R-:W-:Y:S01]  /*5ed0*/  PRMT R105, R65, 0x7610, R105 ;  /* 0x0000761041697816 */ /* 0x000fe20000000069 */
[----:B------:R-:W-:Y:S06]  /*5ee0*/  BRA `(.L_x_470) ;  /* 0x00000008006c7947 */ /* 0x000fec0003800000 */
.L_x_466:
        /* <DEDUP_REMOVED lines=12> */
.L_x_471:
        /* <DEDUP_REMOVED lines=13> */
.L_x_472:
[----:B------:R-:W-:Y:S05]  /*6080*/  @!P2 BRA `(.L_x_473) ;  /* 0x000000000028a947 */ /* 0x000fea0003800000 */
        /* <DEDUP_REMOVED lines=10> */
.L_x_473:
[----:B------:R-:W-:Y:S05]  /*6130*/  @!P2 BRA `(.L_x_470) ;  /* 0x0000000400d8a947 */ /* 0x000fea0003800000 */
[----:B01234-:R-:W-:Y:S01]  /*6140*/  SHF.R.U32.HI R64, RZ, 0x10, R73 ;  /* 0x00000010ff407819 */ /* 0x01ffe20000011649 */
        /* <DEDUP_REMOVED lines=9> */
[----:B------:R-:W-:-:S04]  /*61e0*/  F2FP.BF16.F32.PACK_AB R65, RZ, R65 ;  /* 0x00000041ff41723e */ /* 0x000fc800000010ff */
[----:B------:R-:W-:Y:S01]  /*61f0*/  PRMT R105, R65, 0x7610, R105 ;  /* 0x0000761041697816 */ /* 0x000fe20000000069 */
[----:B------:R-:W-:Y:S06]  /*6200*/  BRA `(.L_x_470) ;  /* 0x0000000400a47947 */ /* 0x000fec0003800000 */
.L_x_465:
[----:B------:R-:W-:Y:S05]  /*6210*/  BRA.U !UP0, `(.L_x_474) ;  /* 0x0000000108d87547 */ /* 0x000fea000b800000 */
[-CC-:B01234-:R-:W-:Y:S01]  /*6220*/  FFMA.FTZ R65, R169, R68.reuse, R71.reuse ;  /* 0x00000044a9417223 */ /* 0x19ffe20000010047 */
[-CC-:B------:R-:W-:Y:S01]  /*6230*/  FFMA.FTZ R67, R174, R68.reuse, R71.reuse ;  /* 0x00000044ae437223 */ /* 0x180fe20000010047 */
[-CC-:B------:R-:W-:Y:S01]  /*6240*/  FFMA.FTZ R103, R171, R68.reuse, R71.reuse ;  /* 0x00000044ab677223 */ /* 0x180fe20000010047 */
[----:B------:R-:W-:Y:S01]  /*6250*/  FFMA.FTZ R102, R176, R68, R71 ;  /* 0x00000044b0667223 */ /* 0x000fe20000010047 */
[----:B------:R-:W-:Y:S01]  /*6260*/  FADD.FTZ R64, R168, -R65 ;  /* 0x80000041a8407221 */ /* 0x000fe20000010000 */
[----:B------:R-:W-:Y:S01]  /*6270*/  FADD.FTZ R66, R172, -R67 ;  /* 0x80000043ac427221 */ /* 0x000fe20000010000 */
[----:B------:R-:W-:Y:S01]  /*6280*/  FADD.FTZ R68, R170, -R103 ;  /* 0x80000067aa447221 */ /* 0x000fe20000010000 */
[----:B------:R-:W-:Y:S01]  /*6290*/  FADD.FTZ R102, R173, -R102 ;  /* 0x80000066ad667221 */ /* 0x000fe20000010000 */
[C---:B------:R-:W-:Y:S01]  /*62a0*/  FMUL.FTZ R64, R133.reuse, R64 ;  /* 0x0000004085407220 */ /* 0x040fe20000410000 */
[----:B------:R-:W-:Y:S01]  /*62b0*/  ISETP.GT.AND P0, PT, R132, RZ, PT ;  /* 0x000000ff8400720c */ /* 0x000fe20003f04270 */
[C---:B------:R-:W-:Y:S01]  /*62c0*/  FMUL.FTZ R66, R133.reuse, R66 ;  /* 0x0000004285427220 */ /* 0x040fe20000410000 */
[C---:B------:R-:W-:Y:S01]  /*62d0*/  FMUL.FTZ R67, R133.reuse, R68 ;  /* 0x0000004485437220 */ /* 0x040fe20000410000 */
[----:B------:R-:W-:Y:S01]  /*62e0*/  FMUL.FTZ R133, R133, R102 ;  /* 0x0000006685857220 */ /* 0x000fe20000410000 */
[----:B------:R-:W-:Y:S01]  /*62f0*/  FSEL R64, R64, RZ, P0 ;  /* 0x000000ff40407208 */ /* 0x000fe20000000000 */
[----:B------:R-:W-:Y:S08]  /*6300*/  @!P2 BRA `(.L_x_475) ;  /* 0x000000000018a947 */ /* 0x000ff00003800000 */
[----:B------:R-:W-:Y:S01]  /*6310*/  SHF.L.U32 R2, R100, 0x10, RZ ;  /* 0x0000001064027819 */ /* 0x000fe200000006ff */
[----:B------:R-:W-:Y:S01]  /*6320*/  FMUL.FTZ R65, R64, UR16 ;  /* 0x0000001040417c20 */ /* 0x000fe20008410000 */
[----:B------:R-:W-:-:S03]  /*6330*/  SHF.L.U32 R71, R104, 0x10, RZ ;  /* 0x0000001068477819 */ /* 0x000fc600000006ff */
[-C--:B------:R-:W-:Y:S02]  /*6340*/  FMUL.FTZ R2, R2, R65.reuse ;  /* 0x0000004102027220 */ /* 0x080fe40000410000 */
[----:B------:R-:W-:-:S03]  /*6350*/  FFMA.FTZ R12, R71, R65, R12 ;  /* 0x00000041470c7223 */ /* 0x000fc6000001000c */
[----:B------:R-:W-:-:S07]  /*6360*/  F2FP.BF16.F32.PACK_AB R2, RZ, R2 ;  /* 0x00000002ff02723e */ /* 0x000fce00000010ff */
.L_x_475:
[----:B------:R-:W-:Y:S02]  /*6370*/  F2FP.BF16.F32.PACK_AB R136, RZ, R64 ;  /* 0x00000040ff88723e */ /* 0x000fe400000010ff */
[----:B------:R-:W-:Y:S01]  /*6380*/  FSEL R66, R66, RZ, P0 ;  /* 0x000000ff42427208 */ /* 0x000fe20000000000 */
[----:B------:R-:W-:Y:S06]  /*6390*/  @!P2 BRA `(.L_x_476) ;  /* 0x00000000001ca947 */ /* 0x000fec0003800000 */
[----:B------:R-:W-:Y:S02]  /*63a0*/  IMAD.U32 R65, R112, 0x10000, RZ ;  /* 0x0001000070417824 */ /* 0x000fe400078e00ff */
[----:B------:R-:W-:Y:S01]  /*63b0*/  FMUL.FTZ R64, R66, UR16 ;  /* 0x0000001042407c20 */ /* 0x000fe20008410000 */
[----:B------:R-:W-:-:S03]  /*63c0*/  SHF.L.U32 R68, R109, 0x10, RZ ;  /* 0x000000106d447819 */ /* 0x000fc600000006ff */
[-C--:B------:R-:W-:Y:S02]  /*63d0*/  FMUL.FTZ R65, R65, R64.reuse ;  /* 0x0000004041417220 */ /* 0x080fe40000410000 */
[----:B------:R-:W-:-:S03]  /*63e0*/  FFMA.FTZ R13, R68, R64, R13 ;  /* 0x00000040440d7223 */ /* 0x000fc6000001000d */
[----:B------:R-:W-:-:S04]  /*63f0*/  F2FP.BF16.F32.PACK_AB R65, RZ, R65 ;  /* 0x00000041ff41723e */ /* 0x000fc800000010ff */
[----:B------:R-:W-:-:S07]  /*6400*/  PRMT R107, R65, 0x7610, R107 ;  /* 0x00007610416b7816 */ /* 0x000fce000000006b */
.L_x_476:
        /* <DEDUP_REMOVED lines=10> */
.L_x_477:
        /* <DEDUP_REMOVED lines=13> */
.L_x_474:
        /* <DEDUP_REMOVED lines=12> */
.L_x_478:
        /* <DEDUP_REMOVED lines=13> */
.L_x_479:
        /* <DEDUP_REMOVED lines=12> */
.L_x_480:
        /* <DEDUP_REMOVED lines=13> */
.L_x_470:
[----:B------:R-:W-:Y:S05]  /*68a0*/  BRA.U !UP0, `(.L_x_481) ;  /* 0x0000000108247547 */ /* 0x000fea000b800000 */
        /* <DEDUP_REMOVED lines=9> */
.L_x_481:
        /* <DEDUP_REMOVED lines=9> */
.L_x_482:
[----:B01234-:R-:W0:Y:S01]  /*69d0*/  LDC.64 R64, c[0x0][0x380] ;  /* 0x0000e000ff407b82 */ /* 0x01fe220000000a00 */
[----:B------:R-:W-:Y:S01]  /*69e0*/  UPLOP3.LUT UP1, UPT, UPT, UPT, UP1, 0x40, 0x4 ;  /* 0x000000000004789c */ /* 0x000fe20003f2e810 */
[----:B0-----:R-:W-:-:S04]  /*69f0*/  IADD3 R111, PT, PT, R111, R64, RZ ;  /* 0x000000406f6f7210 */ /* 0x001fc80007ffe0ff */
[----:B------:R-:W-:-:S13]  /*6a00*/  ISETP.GE.AND P0, PT, R111, R65, PT ;  /* 0x000000416f00720c */ /* 0x000fda0003f06270 */
[----:B------:R-:W-:Y:S05]  /*6a10*/  @!P0 BRA `(.L_x_483) ;  /* 0xffffff9800b88947 */ /* 0x000fea000383ffff */
.L_x_384:
[----:B------:R-:W1:Y:S08]  /*6a20*/  S2UR UR4, SR_CTAID.X ;  /* 0x00000000000479c3 */ /* 0x000e700000002500 */
[----:B------:R-:W1:Y:S08]  /*6a30*/  LDC R0, c[0x0][0x388] ;  /* 0x0000e200ff007b82 */ /* 0x000e700000000800 */
[----:B------:R-:W2:Y:S08]  /*6a40*/  LDC.64 R2, c[0x0][0x440] ;  /* 0x00011000ff027b82 */ /* 0x000eb00000000a00 */
[----:B------:R-:W3:Y:S08]  /*6a50*/  LDC.64 R64, c[0x0][0x448] ;  /* 0x00011200ff407b82 */ /* 0x000ef00000000a00 */
[----:B------:R-:W4:Y:S01]  /*6a60*/  LDC.64 R66, c[0x0][0x460] ;  /* 0x00011800ff427b82 */ /* 0x000f220000000a00 */
[----:B-1----:R-:W-:-:S05]  /*6a70*/  IMAD R0, R0, UR4, RZ ;  /* 0x0000000400007c24 */ /* 0x002fca000f8e02ff */
[----:B------:R-:W-:-:S05]  /*6a80*/  LEA.HI R175, R0, R175, RZ, 0x1e ;  /* 0x000000af00af7211 */ /* 0x000fca00078ff0ff */
[----:B--2---:R-:W-:-:S04]  /*6a90*/  IMAD.WIDE.U32 R2, R175, 0x10, R2 ;  /* 0x00000010af027825 */ /* 0x004fc800078e0002 */
[C---:B---3--:R-:W-:Y:S01]  /*6aa0*/  IMAD.WIDE.U32 R64, R175.reuse, 0x10, R64 ;  /* 0x00000010af407825 */ /* 0x048fe200078e0040 */
[----:B0-----:R-:W-:Y:S04]  /*6ab0*/  STG.E.128 desc[UR12][R2.64], R48 ;  /* 0x0000003002007986 */ /* 0x001fe8000c101d0c */
[----:B------:R-:W-:Y:S01]  /*6ac0*/  STG.E.128 desc[UR12][R64.64], R4 ;  /* 0x0000000440007986 */ /* 0x000fe2000c101d0c */
[----:B----4-:R-:W-:-:S05]  /*6ad0*/  IMAD.WIDE.U32 R66, R175, 0x10, R66 ;  /* 0x00000010af427825 */ /* 0x010fca00078e0042 */
        /* <DEDUP_REMOVED lines=14> */
.L_x_484:
        /* <DEDUP_REMOVED lines=12> */
.L_x_10787:


//--------------------- .text._ZN10layer_norm13ln_bwd_kernelINS_13Kernel_traitsI13__nv_bfloat16S2_S2_S2_fjLj2560ELj1ELj1ELj4ELj8ENS_18Kernel_traits_baseILj2560ES2_S2_S2_S2_fjLj128EEEEELb1ELb0ELb0ELb0EEEvNS_9BwdParamsE --------------------------
	.section	.text._ZN10layer_norm13ln_bwd_kernelINS_13Kernel_traitsI13__nv_bfloat16S2_S2_S2_fjLj2560ELj1ELj1ELj4ELj8ENS_18Kernel_traits_baseILj2560ES2_S2_S2_S2_fjLj128EEEEELb1ELb0ELb0ELb0EEEvNS_9BwdParamsE,"ax",@progbits
	.align	128
        .global         _ZN10layer_norm13ln_bwd_kernelINS_13Kernel_traitsI13__nv_bfloat16S2_S2_S2_fjLj2560ELj1ELj1ELj4ELj8ENS_18Kernel_traits_baseILj2560ES2_S2_S2_S2_fjLj128EEEEELb1ELb0ELb0ELb0EEEvNS_9BwdParamsE
        .type           _ZN10layer_norm13ln_bwd_kernelINS_13Kernel_traitsI13__nv_bfloat16S2_S2_S2_fjLj2560ELj1ELj1ELj4ELj8ENS_18Kernel_traits_baseILj2560ES2_S2_S2_S2_fjLj128EEEEELb1ELb0ELb0ELb0EEEvNS_9BwdParamsE,@function
        .size           _ZN10layer_norm13ln_bwd_kernelINS_13Kernel_traitsI13__nv_bfloat16S2_S2_S2_fjLj2560ELj1ELj1ELj4ELj8ENS_18Kernel_traits_baseILj2560ES2_S2_S2_S2_fjLj128EEEEELb1ELb0ELb0ELb0EEEvNS_9BwdParamsE,(.L_x_10788 - _ZN10layer_norm13ln_bwd_kernelINS_13Kernel_traitsI13__nv_bfloat16S2_S2_S2_fjLj2560ELj1ELj1ELj4ELj8ENS_18Kernel_traits_baseILj2560ES2_S2_S2_S2_fjLj128EEEEELb1ELb0ELb0ELb0EEEvNS_9BwdParamsE)
        .other          _ZN10layer_norm13ln_bwd_kernelINS_13Kernel_traitsI13__nv_bfloat16S2_S2_S2_fjLj2560ELj1ELj1ELj4ELj8ENS_18Kernel_traits_baseILj2560ES2_S2_S2_S2_fjLj128EEEEELb1ELb0ELb0ELb0EEEvNS_9BwdParamsE,@"STO_CUDA_ENTRY STV_DEFAULT"
_ZN10layer_norm13ln_bwd_kernelINS_13Kernel_traitsI13__nv_bfloat16S2_S2_S2_fjLj2560ELj1ELj1ELj4ELj8ENS_18Kernel_traits_baseILj2560ES2_S2_S2_S2_fjLj128EEEEELb1ELb0ELb0ELb0EEEvNS_9BwdParamsE:
.text._ZN10layer_norm13ln_bwd_kernelINS_13Kernel_traitsI13__nv_bfloat16S2_S2_S2_fjLj2560ELj1ELj1ELj4ELj8ENS_18Kernel_traits_baseILj2560ES2_S2_S2_S2_fjLj128EEEEELb1ELb0ELb0ELb0EEEvNS_9BwdParamsE:
        /* <DEDUP_REMOVED lines=17> */
[----:B------:R-:W1:Y:S06]  /*0110*/  @P1 LDC.64 R4, c[0x0][0x3d0] ;  /* 0x0000f400ff041b82 */ /* 0x000e6c0000000a00 */
[----:B------:R-:W-:Y:S02]  /*0120*/  @P4 LOP3.LUT R23, R28, 0x80, RZ, 0xfc, !PT ;  /* 0x000000801c174812 */ /* 0x000fe400078efcff */
[----:B------:R-:W3:Y:S08]  /*0130*/  @P2 LDC.64 R12, c[0x0][0x3d0] ;  /* 0x0000f400ff0c2b82 */ /* 0x000ef00000000a00 */
[----:B------:R-:W4:Y:S08]  /*0140*/  @P3 LDC.64 R18, c[0x0][0x3d0] ;  /* 0x0000f400ff123b82 */ /* 0x000f300000000a00 */
[----:B------:R-:W0:Y:S01]  /*0150*/  @P5 LDC.64 R20, c[0x0][0x3d0] ;  /* 0x0000f400ff145b82 */ /* 0x000e220000000a00 */
[C---:B-1----:R-:W-:Y:S01]  /*0160*/  @P1 IMAD.WIDE.U32 R4, R23.reuse, 0x8, R4 ;  /* 0x0000000817041825 */ /* 0x042fe200078e0004 */
[----:B------:R-:W-:-:S04]  /*0170*/  @P1 IADD3 R23, PT, PT, R23, 0x80, RZ ;  /* 0x0000008017171810 */ /* 0x000fc80007ffe0ff */
[----:B--2---:R1:W5:Y:S02]  /*0180*/  @P1 LDG.E.64 R6, desc[UR16][R4.64] ;  /* 0x0000001004061981 */ /* 0x004364000c1e1b00 */
[----:B------:R-:W2:Y:S01]  /*0190*/  @P4 LDC.64 R2, c[0x0][0x3d0] ;  /* 0x0000f400ff024b82 */ /* 0x000ea20000000a00 */
[C---:B---3--:R-:W-:Y:S01]  /*01a0*/  @P2 IMAD.WIDE.U32 R16, R23.reuse, 0x8, R12 ;  /* 0x0000000817102825 */ /* 0x048fe200078e000c */
[----:B------:R-:W-:-:S04]  /*01b0*/  @P2 IADD3 R23, PT, PT, R23, 0x80, RZ ;  /* 0x0000008017172810 */ /* 0x000fc80007ffe0ff */
[----:B------:R1:W5:Y:S01]  /*01c0*/  @P2 LDG.E.64 R8, desc[UR16][R16.64] ;  /* 0x0000001010082981 */ /* 0x000362000c1e1b00 */
[C---:B----4-:R-:W-:Y:S01]  /*01d0*/  @P3 IMAD.WIDE.U32 R18, R23.reuse, 0x8, R18 ;  /* 0x0000000817123825 */ /* 0x050fe200078e0012 */
[----:B------:R-:W-:-:S04]  /*01e0*/  @P3 IADD3 R23, PT, PT, R23, 0x80, RZ ;  /* 0x0000008017173810 */ /* 0x000fc80007ffe0ff */
[----:B------:R1:W5:Y:S01]  /*01f0*/  @P3 LDG.E.64 R10, desc[UR16][R18.64] ;  /* 0x00000010120a3981 */ /* 0x000362000c1e1b00 */
[----:B0-----:R-:W-:-:S05]  /*0200*/  @P5 IMAD.WIDE.U32 R12, R23, 0x8, R20 ;  /* 0x00000008170c5825 */ /* 0x001fca00078e0014 */
        /* <DEDUP_REMOVED lines=25> */
[----:B------:R-:W0:Y:S01]  /*03a0*/  LDCU.64 UR4, c[0x0][0x3e0] ;  /* 0x00007c00ff0477ac */ /* 0x000e220008000a00 */
[----:B-----5:R-:W-:Y:S02]  /*03b0*/  MOV R0, R11 ;  /* 0x0000000b00007202 */ /* 0x020fe40000000f00 */
[----:B------:R-:W-:Y:S02]  /*03c0*/  CS2R R68, SRZ ;  /* 0x0000000000447805 */ /* 0x000fe4000001ff00 */
[----:B------:R-:W-:Y:S02]  /*03d0*/  SHF.R.U32.HI R2, RZ, 0x10, R11 ;  /* 0x00000010ff027819 */ /* 0x000fe4000001160b */
[----:B------:R-:W-:Y:S02]  /*03e0*/  CS2R R70, SRZ ;  /* 0x0000000000467805 */ /* 0x000fe4000001ff00 */
[----:B------:R-:W-:Y:S02]  /*03f0*/  MOV R17, R10 ;  /* 0x0000000a00117202 */ /* 0x000fe40000000f00 */
[----:B------:R-:W-:-:S02]  /*0400*/  CS2R R64, SRZ ;  /* 0x0000000000407805 */ /* 0x000fc4000001ff00 */
[----:B------:R-:W-:Y:S02]  /*0410*/  SHF.R.U64 R16, R10, 0x10, R11 ;  /* 0x000000100a107819 */ /* 0x000fe4000000120b */
        /* <DEDUP_REMOVED lines=25> */
[--C-:B------:R-:W-:Y:S02]  /*05b0*/  SHF.R.U64 R9, R102, 0x10, R103.reuse ;  /* 0x0000001066097819 */ /* 0x100fe40000001267 */
[----:B------:R-:W-:Y:S02]  /*05c0*/  CS2R R42, SRZ ;  /* 0x00000000002a7805 */ /* 0x000fe4000001ff00 */
[----:B------:R-:W-:Y:S02]  /*05d0*/  SHF.R.U32.HI R8, RZ, 0x10, R103 ;  /* 0x00000010ff087819 */ /* 0x000fe40000011667 */
[----:B------:R-:W-:Y:S02]  /*05e0*/  CS2R R36, SRZ ;  /* 0x0000000000247805 */ /* 0x000fe4000001ff00 */
[----:B------:R-:W-:-:S02]  /*05f0*/  SHF.R.U32.HI R26, RZ, 0x5, R28 ;  /* 0x00000005ff1a7819 */ /* 0x000fc4000001161c */
[----:B------:R-:W-:Y:S02]  /*0600*/  CS2R R38, SRZ ;  /* 0x0000000000267805 */ /* 0x000fe4000001ff00 */
[----:B------:R-:W-:Y:S02]  /*0610*/  CS2R R32, SRZ ;  /* 0x0000000000207805 */ /* 0x000fe4000001ff00 */
[----:B------:R-:W-:Y:S02]  /*0620*/  CS2R R34, SRZ ;  /* 0x0000000000227805 */ /* 0x000fe4000001ff00 */
[----:B------:R-:W-:Y:S01]  /*0630*/  PRMT R15, R0, 0x7610, R15 ;  /* 0x00007610000f7816 */ /* 0x000fe2000000000f */
[----:B------:R-:W0:Y:S01]  /*0640*/  LDCU.U8 UR18, c[0x0][0x410] ;  /* 0x00008200ff1277ac */ /* 0x000e220008000000 */
[----:B------:R-:W-:Y:S01]  /*0650*/  PRMT R14, R2, 0x7610, R14 ;  /* 0x00007610020e7816 */ /* 0x000fe2000000000e */
[----:B------:R-:W-:Y:S02]  /*0660*/  UPLOP3.LUT UP2, UPT, UPT, UPT, UPT, 0x40, 0x4 ;  /* 0x000000000004789c */ /* 0x000fe40003f4e870 */
[----:B------:R-:W-:Y:S01]  /*0670*/  UISETP.NE.AND.EX UP0, UPT, UR5, URZ, UPT, UP0 ;  /* 0x000000ff0500728c */ /* 0x000fe2000bf05300 */
[----:B------:R-:W1:Y:S01]  /*0680*/  LDCU UR24, c[0x0][0x408] ;  /* 0x00008100ff1877ac */ /* 0x000e620008000800 */
[----:B------:R-:W2:Y:S01]  /*0690*/  LDCU UR8, c[0x0][0x388] ;  /* 0x00007100ff0877ac */ /* 0x000ea20008000800 */
[----:B------:R-:W3:Y:S01]  /*06a0*/  LDCU UR19, c[0x0][0x400] ;  /* 0x00008000ff1377ac */ /* 0x000ee20008000800 */
[----:B------:R-:W4:Y:S01]  /*06b0*/  LDCU.64 UR20, c[0x0][0x438] ;  /* 0x00008700ff1477ac */ /* 0x000f220008000a00 */
[----:B------:R-:W0:Y:S01]  /*06c0*/  LDCU.64 UR22, c[0x0][0x478] ;  /* 0x00008f00ff1677ac */ /* 0x000e220008000a00 */
[----:B------:R-:W0:Y:S01]  /*06d0*/  LDCU.128 UR12, c[0x0][0x3c0] ;  /* 0x00007800ff0c77ac */ /* 0x000e220008000c00 */
[----:B------:R-:W0:Y:S01]  /*06e0*/  LDCU.64 UR26, c[0x0][0x380] ;  /* 0x00007000ff1a77ac */ /* 0x000e220008000a00 */
[----:B------:R-:W-:-:S05]  /*06f0*/  UMOV UR6, UR7 ;  /* 0x0000000700067c82 */ /* 0x000fca0008000000 */
.L_x_533:
[----:B-----5:R-:W5:Y:S01]  /*0700*/  @UP0 LDCU.64 UR4, c[0x0][0x3e0] ;  /* 0x00007c00ff0407ac */ /* 0x020f620008000a00 */
[----:B------:R-:W-:Y:S01]  /*0710*/  PLOP3.LUT P0, PT, PT, PT, UP0, 0x80, 0x8 ;  /* 0x000000000008781c */ /* 0x000fe20003f0f008 */
[----:B0-----:R-:W-:-:S06]  /*0720*/  UIMAD.WIDE UR10, UR6, 0x4, UR14 ;  /* 0x00000004060a78a5 */ /* 0x001fcc000f8e020e */
[----:B-1234-:R-:W-:Y:S02]  /*0730*/  MOV R74, UR10 ;  /* 0x0000000a004a7c02 */ /* 0x01efe40008000f00 */
[----:B------:R-:W-:-:S05]  /*0740*/  MOV R75, UR11 ;  /* 0x0000000b004b7c02 */ /* 0x000fca0008000f00 */
[----:B------:R-:W3:Y:S01]  /*0750*/  LDG.E R74, desc[UR16][R74.64] ;  /* 0x000000104a4a7981 */ /* 0x000ee2000c1e1900 */
[----:B-----5:R-:W-:-:S06]  /*0760*/  @UP0 UIMAD.WIDE UR4, UR6, 0x2, UR4 ;  /* 0x00000002060408a5 */ /* 0x020fcc000f8e0204 */
[----:B------:R-:W-:Y:S02]  /*0770*/  MOV R72, UR4 ;  /* 0x0000000400487c02 */ /* 0x000fe40008000f00 */
[----:B------:R-:W-:Y:S01]  /*0780*/  MOV R73, UR5 ;  /* 0x0000000500497c02 */ /* 0x000fe20008000f00 */
[----:B------:R-:W-:-:S04]  /*0790*/  UIMAD.WIDE UR4, UR6, 0x4, UR12 ;  /* 0x00000004060478a5 */ /* 0x000fc8000f8e020c */
[----:B------:R-:W5:Y:S02]  /*07a0*/  @P0 LDG.E.U16 R72, desc[UR16][R72.64] ;  /* 0x0000001048480981 */ /* 0x000f64000c1e1500 */
[----:B------:R-:W-:Y:S02]  /*07b0*/  MOV R76, UR4 ;  /* 0x00000004004c7c02 */ /* 0x000fe40008000f00 */
[----:B------:R-:W-:-:S05]  /*07c0*/  MOV R77, UR5 ;  /* 0x00000005004d7c02 */ /* 0x000fca0008000f00 */
[----:B------:R-:W4:Y:S01]  /*07d0*/  LDG.E R76, desc[UR16][R76.64] ;  /* 0x000000104c4c7981 */ /* 0x000f22000c1e1900 */
[----:B------:R-:W-:Y:S01]  /*07e0*/  PLOP3.LUT P0, PT, PT, PT, UP0, 0x80, 0x8 ;  /* 0x000000000008781c */ /* 0x000fe20003f0f008 */
[----:B--2---:R-:W-:Y:S01]  /*07f0*/  UIMAD UR4, UR6, UR8, URZ ;  /* 0x00000008060472a4 */ /* 0x004fe2000f8e02ff */
[----:B------:R-:W-:-:S03]  /*0800*/  ISETP.GE.U32.AND P4, PT, R27, 0x80, PT ;  /* 0x000000801b00780c */ /* 0x000fc60003f86070 */
[----:B------:R-:W-:-:S04]  /*0810*/  USHF.R.S32.HI UR5, URZ, 0x1f, UR4 ;  /* 0x0000001fff057899 */ /* 0x000fc80008011404 */
[----:B------:R-:W-:Y:S01]  /*0820*/  ULEA.HI UR5, UR5, UR4, URZ, 0x2 ;  /* 0x0000000405057291 */ /* 0x000fe2000f8f10ff */
[----:B------:R-:W-:Y:S01]  /*0830*/  ISETP.NE.AND P6, PT, RZ, UR18, PT ;  /* 0x00000012ff007c0c */ /* 0x000fe2000bfc5270 */
[----:B------:R-:W-:-:S04]  /*0840*/  UMOV UR9, 0x3f800000 ;  /* 0x3f80000000097882 */ /* 0x000fc80000000000 */
[----:B------:R-:W-:Y:S01]  /*0850*/  MOV R7, UR5 ;  /* 0x0000000500077c02 */ /* 0x000fe20008000f00 */
[----:B------:R-:W-:Y:S01]  /*0860*/  BSSY.RECONVERGENT B0, `(.L_x_486) ;  /* 0x000004c000007945 */ /* 0x000fe20003800200 */
[----:B------:R-:W-:Y:S02]  /*0870*/  HFMA2 R119, -RZ, RZ, 0, 0 ;  /* 0x00000000ff777431 */ /* 0x000fe400000001ff */
[----:B------:R-:W-:Y:S02]  /*0880*/  LEA.HI.SX32 R7, R7, R28, 0x1e ;  /* 0x0000001c07077211 */ /* 0x000fe400078ff2ff */
[C---:B------:R-:W-:Y:S02]  /*0890*/  ISETP.GE.U32.AND P1, PT, R27.reuse, 0x100, PT ;  /* 0x000001001b00780c */ /* 0x040fe40003f26070 */
[C---:B------:R-:W-:Y:S02]  /*08a0*/  ISETP.GE.U32.AND P2, PT, R27.reuse, 0x180, PT ;  /* 0x000001801b00780c */ /* 0x040fe40003f46070 */
[----:B------:R-:W-:-:S02]  /*08b0*/  ISETP.GE.U32.AND P3, PT, R27, 0x200, PT ;  /* 0x000002001b00780c */ /* 0x000fc40003f66070 */
[----:B------:R-:W-:Y:S02]  /*08c0*/  ISETP.GE.U32.AND P5, PT, R27, 0x280, PT ;  /* 0x000002801b00780c */ /* 0x000fe40003fa6070 */
[----:B------:R-:W-:Y:S02]  /*08d0*/  MOV R132, RZ ;  /* 0x000000ff00847202 */ /* 0x000fe40000000f00 */
[----:B------:R-:W-:Y:S02]  /*08e0*/  MOV R129, R7 ;  /* 0x0000000700817202 */ /* 0x000fe40000000f00 */
[----:B---3--:R-:W-:Y:S02]  /*08f0*/  R2UR UR11, R74 ;  /* 0x000000004a0b72ca */ /* 0x008fe400000e0000 */
[----:B-----5:R-:W-:Y:S02]  /*0900*/  @P0 R2UR UR10, R72 ;  /* 0x00000000480a02ca */ /* 0x020fe400000e0000 */
[----:B------:R-:W-:-:S02]  /*0910*/  P2R R72, PR, RZ, 0x40 ;  /* 0x00000040ff487803 */ /* 0x000fc40000000000 */
[----:B----4-:R-:W-:-:S09]  /*0920*/  FSEL R118, R76, RZ, !P6 ;  /* 0x000000ff4c767208 */ /* 0x010fd20007000000 */
[----:B------:R-:W-:Y:S01]  /*0930*/  @UP0 USHF.L.U32 UR9, UR10, 0x10, URZ ;  /* 0x000000100a090899 */ /* 0x000fe200080006ff */
[----:B------:R-:W-:Y:S11]  /*0940*/  @!P4 BRA `(.L_x_487) ;  /* 0x0000000000f4c947 */ /* 0x000ff60003800000 */
[----:B------:R-:W0:Y:S08]  /*0950*/  LDC.64 R30, c[0x0][0x3a8] ;  /* 0x0000ea00ff1e7b82 */ /* 0x000e300000000a00 */
[----:B------:R-:W2:Y:S01]  /*0960*/  LDC.64 R72, c[0x0][0x428] ;  /* 0x00010a00ff487b82 */ /* 0x000ea20000000a00 */
[----:B------:R-:W-:-:S07]  /*0970*/  ISETP.NE.U32.AND P0, PT, RZ, UR20, PT ;  /* 0x00000014ff007c0c */ /* 0x000fce000bf05070 */
[----:B------:R-:W3:Y:S01]  /*0980*/  LDC.64 R74, c[0x0][0x3b0] ;  /* 0x0000ec00ff4a7b82 */ /* 0x000ee20000000a00 */
[----:B0-----:R-:W-:-:S06]  /*0990*/  IMAD.WIDE.U32 R30, R7, 0x8, R30 ;  /* 0x00000008071e7825 */ /* 0x001fcc00078e001e */
[----:B------:R-:W4:Y:S01]  /*09a0*/  LDG.E.64 R30, desc[UR16][R30.64] ;  /* 0x000000101e1e7981 */ /* 0x000f22000c1e1b00 */
[----:B--2---:R-:W-:-:S06]  /*09b0*/  IMAD.WIDE.U32 R72, R7, 0x8, R72 ;  /* 0x0000000807487825 */ /* 0x004fcc00078e0048 */
[----:B------:R-:W2:Y:S01]  /*09c0*/  LDG.E.64 R72, desc[UR16][R72.64] ;  /* 0x0000001048487981 */ /* 0x000ea2000c1e1b00 */
[----:B------:R-:W-:-:S13]  /*09d0*/  ISETP.NE.AND.EX P0, PT, RZ, UR21, PT, P0 ;  /* 0x00000015ff007c0c */ /* 0x000fda000bf05300 */
[----:B------:R-:W0:Y:S01]  /*09e0*/  @P0 LDC.64 R76, c[0x0][0x438] ;  /* 0x00010e00ff4c0b82 */ /* 0x000e220000000a00 */
[----:B------:R-:W-:Y:S01]  /*09f0*/  SHF.L.U32 R80, R103, 0x10, RZ ;  /* 0x0000001067507819 */ /* 0x000fe200000006ff */
[----:B---3--:R-:W-:-:S05]  /*0a00*/  IMAD.WIDE.U32 R74, R7, 0x4, R74 ;  /* 0x00000004074a7825 */ /* 0x008fca00078e004a */
[----:B------:R3:W5:Y:S01]  /*0a10*/  LDG.E R6, desc[UR16][R74.64] ;  /* 0x000000104a067981 */ /* 0x000762000c1e1900 */
[C---:B------:R-:W-:Y:S01]  /*0a20*/  IADD3 R129, PT, PT, R7.reuse, 0x80, RZ ;  /* 0x0000008007817810 */ /* 0x040fe20007ffe0ff */
[----:B0-----:R-:W-:-:S05]  /*0a30*/  @P0 IMAD.WIDE.U32 R76, R7, 0x8, R76 ;  /* 0x00000008074c0825 */ /* 0x001fca00078e004c */
[----:B------:R0:W5:Y:S01]  /*0a40*/  @P0 LDG.E.64 R104, desc[UR16][R76.64] ;  /* 0x000000104c680981 */ /* 0x000162000c1e1b00 */
[----:B----4-:R-:W-:Y:S02]  /*0a50*/  SHF.L.U32 R3, R30, 0x10, RZ ;  /* 0x000000101e037819 */ /* 0x010fe400000006ff */
[----:B------:R-:W-:-:S03]  /*0a60*/  SHF.R.U32.HI R84, RZ, 0x10, R31 ;  /* 0x00000010ff547819 */ /* 0x000fc6000001161f */
[----:B------:R-:W-:Y:S01]  /*0a70*/  FADD.FTZ R3, -R118, R3 ;  /* 0x0000000376037221 */ /* 0x000fe20000010100 */
[----:B--2---:R-:W-:Y:S02]  /*0a80*/  MOV R29, R72 ;  /* 0x00000048001d7202 */ /* 0x004fe40000000f00 */
[----:B------:R-:W-:Y:S02]  /*0a90*/  SHF.R.U64 R81, R72, 0x10, R73 ;  /* 0x0000001048517819 */ /* 0x000fe40000001249 */
[----:B------:R-:W-:Y:S02]  /*0aa0*/  SHF.R.U64 R72, R30, 0x10, R31 ;  /* 0x000000101e487819 */ /* 0x000fe4000000121f */
[----:B------:R-:W-:Y:S01]  /*0ab0*/  SHF.L.U32 R31, R31, 0x10, RZ ;  /* 0x000000101f1f7819 */ /* 0x000fe200000006ff */
[----:B------:R-:W-:Y:S01]  /*0ac0*/  FMUL.FTZ R3, R3, UR11 ;  /* 0x0000000b03037c20 */ /* 0x000fe20008410000 */
[----:B------:R-:W-:Y:S02]  /*0ad0*/  SHF.L.U32 R30, R102, 0x10, RZ ;  /* 0x00000010661e7819 */ /* 0x000fe400000006ff */
[----:B------:R-:W-:Y:S01]  /*0ae0*/  SHF.L.U32 R29, R29, 0x10, RZ ;  /* 0x000000101d1d7819 */ /* 0x000fe200000006ff */
[----:B------:R-:W-:Y:S01]  /*0af0*/  FADD.FTZ R31, -R118, R31 ;  /* 0x0000001f761f7221 */ /* 0x000fe20000010100 */
[----:B------:R-:W-:-:S03]  /*0b00*/  MOV R78, R73 ;  /* 0x00000049004e7202 */ /* 0x000fc60000000f00 */
[-C--:B------:R-:W-:Y:S01]  /*0b10*/  FMUL.FTZ R30, R30, R29.reuse ;  /* 0x0000001d1e1e7220 */ /* 0x080fe20000410000 */
[----:B------:R-:W-:Y:S01]  /*0b20*/  FADD.FTZ R48, R48, R29 ;  /* 0x0000001d30307221 */ /* 0x000fe20000010000 */
[----:B------:R-:W-:Y:S01]  /*0b30*/  FFMA.FTZ R68, R3, R29, R68 ;  /* 0x0000001d03447223 */ /* 0x000fe20000010044 */
[----:B------:R-:W-:Y:S01]  /*0b40*/  FMUL.FTZ R29, R31, UR11 ;  /* 0x0000000b1f1d7c20 */ /* 0x000fe20008410000 */
[----:B------:R-:W-:Y:S02]  /*0b50*/  SHF.R.U32.HI R79, RZ, 0x10, R73 ;  /* 0x00000010ff4f7819 */ /* 0x000fe40000011649 */
        /* <DEDUP_REMOVED lines=8> */
[----:B------:R-:W-:Y:S01]  /*0be0*/  FMUL.FTZ R82, R31, UR11 ;  /* 0x0000000b1f527c20 */ /* 0x000fe20008410000 */
[----:B---3--:R-:W-:-:S03]  /*0bf0*/  SHF.L.U32 R75, R84, 0x10, RZ ;  /* 0x00000010544b7819 */ /* 0x008fc600000006ff */
[-C--:B------:R-:W-:Y:S01]  /*0c00*/  FMUL.FTZ R31, R72, R73.reuse ;  /* 0x00000049481f7220 */ /* 0x080fe20000410000 */
[----:B------:R-:W-:Y:S01]  /*0c10*/  FADD.FTZ R49, R49, R73 ;  /* 0x0000004931317221 */ /* 0x000fe20000010000 */
[----:B------:R-:W-:Y:S01]  /*0c20*/  FFMA.FTZ R69, R82, R73, R69 ;  /* 0x0000004952457223 */ /* 0x000fe20000010045 */
[----:B------:R-:W-:Y:S01]  /*0c30*/  FADD.FTZ R72, RZ, R30 ;  /* 0x0000001eff487221 */ /* 0x000fe20000010000 */
[----:B------:R-:W-:Y:S01]  /*0c40*/  FFMA.FTZ R73, R3, R30, RZ ;  /* 0x0000001e03497223 */ /* 0x000fe200000100ff */
[----:B------:R-:W-:Y:S01]  /*0c50*/  FADD.FTZ R84, -R118, R75 ;  /* 0x0000004b76547221 */ /* 0x000fe20000010100 */
[----:B------:R-:W-:Y:S01]  /*0c60*/  SHF.L.U32 R81, R8, 0x10, RZ ;  /* 0x0000001008517819 */ /* 0x000fe200000006ff */
[----:B------:R-:W-:Y:S01]  /*0c70*/  FADD.FTZ R75, R72, R31 ;  /* 0x0000001f484b7221 */ /* 0x000fe20000010000 */
[----:B0-----:R-:W-:Y:S01]  /*0c80*/  SHF.L.U32 R76, R79, 0x10, RZ ;  /* 0x000000104f4c7819 */ /* 0x001fe200000006ff */
[----:B------:R-:W-:Y:S01]  /*0c90*/  FFMA.FTZ R72, R82, R31, R73 ;  /* 0x0000001f52487223 */ /* 0x000fe20000010049 */
[----:B------:R-:W-:Y:S01]  /*0ca0*/  FMUL.FTZ R84, R84, UR11 ;  /* 0x0000000b54547c20 */ /* 0x000fe20008410000 */
[----:B------:R-:W-:-:S02]  /*0cb0*/  FADD.FTZ R74, R75, R80 ;  /* 0x000000504b4a7221 */ /* 0x000fc40000010000 */
[----:B------:R-:W-:Y:S01]  /*0cc0*/  FMUL.FTZ R81, R81, R76 ;  /* 0x0000004c51517220 */ /* 0x000fe20000410000 */
[----:B------:R-:W-:Y:S01]  /*0cd0*/  FFMA.FTZ R72, R29, R80, R72 ;  /* 0x000000501d487223 */ /* 0x000fe20000010048 */
[----:B------:R-:W-:Y:S01]  /*0ce0*/  FADD.FTZ R51, R51, R76 ;  /* 0x0000004c33337221 */ /* 0x000fe20000010000 */
[----:B------:R-:W-:Y:S01]  /*0cf0*/  FFMA.FTZ R71, R84, R76, R71 ;  /* 0x0000004c54477223 */ /* 0x000fe20000010047 */
[----:B------:R-:W-:Y:S01]  /*0d00*/  FADD.FTZ R119, R74, R81 ;  /* 0x000000514a777221 */ /* 0x000fe20000010000 */
[----:B------:R-:W-:-:S07]  /*0d10*/  FFMA.FTZ R132, R84, R81, R72 ;  /* 0x0000005154847223 */ /* 0x000fce0000010048 */
.L_x_487:
[----:B-1----:R-:W-:Y:S05]  /*0d20*/  BSYNC.RECONVERGENT B0 ;  /* 0x0000000000007941 */ /* 0x002fea0003800200 */
.L_x_486:
[----:B------:R-:W-:Y:S04]  /*0d30*/  BSSY.RECONVERGENT B0, `(.L_x_488) ;  /* 0x000003f000007945 */ /* 0x000fe80003800200 */
[----:B------:R-:W-:Y:S05]  /*0d40*/  @!P1 BRA `(.L_x_489) ;  /* 0x0000000000f49947 */ /* 0x000fea0003800000 */
[----:B------:R-:W0:Y:S08]  /*0d50*/  LDC.64 R74, c[0x0][0x428] ;  /* 0x00010a00ff4a7b82 */ /* 0x000e300000000a00 */
[----:B------:R-:W1:Y:S01]  /*0d60*/  LDC.64 R72, c[0x0][0x3a8] ;  /* 0x0000ea00ff487b82 */ /* 0x000e620000000a00 */
[----:B------:R-:W-:-:S04]  /*0d70*/  ISETP.NE.U32.AND P0, PT, RZ, UR20, PT ;  /* 0x00000014ff007c0c */ /* 0x000fc8000bf05070 */
[----:B------:R-:W-:-:S03]  /*0d80*/  ISETP.NE.AND.EX P0, PT, RZ, UR21, PT, P0 ;  /* 0x00000015ff007c0c */ /* 0x000fc6000bf05300 */
[----:B------:R-:W2:Y:S01]  /*0d90*/  LDC.64 R76, c[0x0][0x3b0] ;  /* 0x0000ec00ff4c7b82 */ /* 0x000ea20000000a00 */
[----:B0-----:R-:W-:-:S09]  /*0da0*/  IMAD.WIDE.U32 R74, R129, 0x8, R74 ;  /* 0x00000008814a7825 */ /* 0x001fd200078e004a */
[----:B------:R-:W0:Y:S01]  /*0db0*/  @P0 LDC.64 R78, c[0x0][0x438] ;  /* 0x00010e00ff4e0b82 */ /* 0x000e220000000a00 */
[----:B------:R-:W3:Y:S01]  /*0dc0*/  LDG.E.64 R74, desc[UR16][R74.64] ;  /* 0x000000104a4a7981 */ /* 0x000ee2000c1e1b00 */
[----:B-1----:R-:W-:-:S06]  /*0dd0*/  IMAD.WIDE.U32 R72, R129, 0x8, R72 ;  /* 0x0000000881487825 */ /* 0x002fcc00078e0048 */
[----:B------:R-:W4:Y:S01]  /*0de0*/  LDG.E.64 R72, desc[UR16][R72.64] ;  /* 0x0000001048487981 */ /* 0x000f22000c1e1b00 */
[----:B0-----:R-:W-:-:S05]  /*0df0*/  @P0 IMAD.WIDE.U32 R78, R129, 0x8, R78 ;  /* 0x00000008814e0825 */ /* 0x001fca00078e004e */
[----:B------:R-:W5:Y:S01]  /*0e00*/  @P0 LDG.E.64 R106, desc[UR16][R78.64] ;  /* 0x000000104e6a0981 */ /* 0x000f62000c1e1b00 */
[----:B------:R-:W-:Y:S02]  /*0e10*/  SHF.L.U32 R86, R25, 0x10, RZ ;  /* 0x0000001019567819 */ /* 0x000fe400000006ff */
[----:B------:R-:W-:Y:S01]  /*0e20*/  SHF.L.U32 R88, R23, 0x10, RZ ;  /* 0x0000001017587819 */ /* 0x000fe200000006ff */
[----:B--2---:R-:W-:-:S05]  /*0e30*/  IMAD.WIDE.U32 R76, R129, 0x4, R76 ;  /* 0x00000004814c7825 */ /* 0x004fca00078e004c */
[----:B------:R0:W5:Y:S01]  /*0e40*/  LDG.E R5, desc[UR16][R76.64] ;  /* 0x000000104c057981 */ /* 0x000162000c1e1900 */
[----:B------:R-:W-:Y:S02]  /*0e50*/  IADD3 R129, PT, PT, R129, 0x80, RZ ;  /* 0x0000008081817810 */ /* 0x000fe40007ffe0ff */
[----:B---3--:R-:W-:Y:S02]  /*0e60*/  MOV R83, R74 ;  /* 0x0000004a00537202 */ /* 0x008fe40000000f00 */
[--C-:B------:R-:W-:Y:S02]  /*0e70*/  SHF.R.U64 R89, R74, 0x10, R75.reuse ;  /* 0x000000104a597819 */ /* 0x100fe4000000124b */
[----:B------:R-:W-:Y:S02]  /*0e80*/  MOV R87, R75 ;  /* 0x0000004b00577202 */ /* 0x000fe40000000f00 */
[----:B------:R-:W-:Y:S02]  /*0e90*/  SHF.R.U32.HI R74, RZ, 0x10, R75 ;  /* 0x00000010ff4a7819 */ /* 0x000fe4000001164b */
[----:B----4-:R-:W-:-:S02]  /*0ea0*/  SHF.L.U32 R75, R72, 0x10, RZ ;  /* 0x00000010484b7819 */ /* 0x010fc400000006ff */
[----:B------:R-:W-:-:S03]  /*0eb0*/  SHF.R.U64 R72, R72, 0x10, R73 ;  /* 0x0000001048487819 */ /* 0x000fc60000001249 */
[C---:B------:R-:W-:Y:S01]  /*0ec0*/  FADD.FTZ R75, -R118.reuse, R75 ;  /* 0x0000004b764b7221 */ /* 0x040fe20000010100 */
[----:B------:R-:W-:Y:S02]  /*0ed0*/  SHF.R.U32.HI R92, RZ, 0x10, R73 ;  /* 0x00000010ff5c7819 */ /* 0x000fe40000011649 */
[----:B------:R-:W-:Y:S02]  /*0ee0*/  SHF.L.U32 R85, R73, 0x10, RZ ;  /* 0x0000001049557819 */ /* 0x000fe400000006ff */
[----:B------:R-:W-:Y:S01]  /*0ef0*/  SHF.L.U32 R73, R83, 0x10, RZ ;  /* 0x0000001053497819 */ /* 0x000fe200000006ff */
[----:B------:R-:W-:Y:S02]  /*0f00*/  FMUL.FTZ R83, R75, UR11 ;  /* 0x0000000b4b537c20 */ /* 0x000fe40008410000 */
[----:B------:R-:W-:Y:S02]  /*0f10*/  FADD.FTZ R85, -R118, R85 ;  /* 0x0000005576557221 */ /* 0x000fe40000010100 */
[-C--:B------:R-:W-:Y:S01]  /*0f20*/  FMUL.FTZ R86, R86, R73.reuse ;  /* 0x0000004956567220 */ /* 0x080fe20000410000 */
[----:B------:R-:W-:Y:S01]  /*0f30*/  FADD.FTZ R44, R44, R73 ;  /* 0x000000492c2c7221 */ /* 0x000fe20000010000 */
[----:B------:R-:W-:Y:S01]  /*0f40*/  FFMA.FTZ R64, R83, R73, R64 ;  /* 0x0000004953407223 */ /* 0x000fe20000010040 */
[----:B------:R-:W-:Y:S01]  /*0f50*/  SHF.L.U32 R73, R72, 0x10, RZ ;  /* 0x0000001048497819 */ /* 0x000fe200000006ff */
[----:B------:R-:W-:Y:S01]  /*0f60*/  FMUL.FTZ R85, R85, UR11 ;  /* 0x0000000b55557c20 */ /* 0x000fe20008410000 */
        /* <DEDUP_REMOVED lines=8> */
[----:B------:R-:W-:Y:S01]  /*0ff0*/  SHF.L.U32 R75, R92, 0x10, RZ ;  /* 0x000000105c4b7819 */ /* 0x000fe200000006ff */
[----:B------:R-:W-:Y:S02]  /*1000*/  FADD.FTZ R45, R45, R72 ;  /* 0x000000482d2d7221 */ /* 0x000fe40000010000 */
[-C--:B------:R-:W-:Y:S01]  /*1010*/  FMUL.FTZ R87, R87, R72.reuse ;  /* 0x0000004857577220 */ /* 0x080fe20000410000 */
[----:B------:R-:W-:Y:S01]  /*1020*/  FFMA.FTZ R65, R90, R72, R65 ;  /* 0x000000485a417223 */ /* 0x000fe20000010041 */
[----:B------:R-:W-:Y:S01]  /*1030*/  FADD.FTZ R72, R119, R86 ;  /* 0x0000005677487221 */ /* 0x000fe20000010000 */
[----:B------:R-:W-:Y:S01]  /*1040*/  FFMA.FTZ R73, R83, R86, R132 ;  /* 0x0000005653497223 */ /* 0x000fe20000010084 */
        /* <DEDUP_REMOVED lines=13> */
.L_x_489:
[----:B------:R-:W-:Y:S05]  /*1120*/  BSYNC.RECONVERGENT B0 ;  /* 0x0000000000007941 */ /* 0x000fea0003800200 */
.L_x_488:
[----:B------:R-:W-:Y:S04]  /*1130*/  BSSY.RECONVERGENT B0, `(.L_x_490) ;  /* 0x000003f000007945 */ /* 0x000fe80003800200 */
[----:B------:R-:W-:Y:S05]  /*1140*/  @!P2 BRA `(.L_x_491) ;  /* 0x0000000000f4a947 */ /* 0x000fea0003800000 */
[----:B------:R-:W0:Y:S08]  /*1150*/  LDC.64 R74, c[0x0][0x428] ;  /* 0x00010a00ff4a7b82 */ /* 0x000e300000000a00 */
[----:B------:R-:W1:Y:S01]  /*1160*/  LDC.64 R72, c[0x0][0x3a8] ;  /* 0x0000ea00ff487b82 */ /* 0x000e620000000a00 */
[----:B------:R-:W-:-:S07]  /*1170*/  ISETP.NE.U32.AND P0, PT, RZ, UR20, PT ;  /* 0x00000014ff007c0c */ /* 0x000fce000bf05070 */
[----:B------:R-:W2:Y:S01]  /*1180*/  LDC.64 R76, c[0x0][0x3b0] ;  /* 0x0000ec00ff4c7b82 */ /* 0x000ea20000000a00 */
[----:B0-----:R-:W-:-:S06]  /*1190*/  IMAD.WIDE.U32 R74, R129, 0x8, R74 ;  /* 0x00000008814a7825 */ /* 0x001fcc00078e004a */
[----:B------:R-:W3:Y:S01]  /*11a0*/  LDG.E.64 R74, desc[UR16][R74.64] ;  /* 0x000000104a4a7981 */ /* 0x000ee2000c1e1b00 */
[----:B-1----:R-:W-:-:S06]  /*11b0*/  IMAD.WIDE.U32 R72, R129, 0x8, R72 ;  /* 0x0000000881487825 */ /* 0x002fcc00078e0048 */
[----:B------:R-:W4:Y:S01]  /*11c0*/  LDG.E.64 R72, desc[UR16][R72.64] ;  /* 0x0000001048487981 */ /* 0x000f22000c1e1b00 */
[----:B------:R-:W-:-:S13]  /*11d0*/  ISETP.NE.AND.EX P0, PT, RZ, UR21, PT, P0 ;  /* 0x00000015ff007c0c */ /* 0x000fda000bf05300 */
[----:B------:R-:W0:Y:S01]  /*11e0*/  @P0 LDC.64 R78, c[0x0][0x438] ;  /* 0x00010e00ff4e0b82 */ /* 0x000e220000000a00 */
[----:B------:R-:W-:Y:S02]  /*11f0*/  SHF.L.U32 R94, R21, 0x10, RZ ;  /* 0x00000010155e7819 */ /* 0x000fe400000006ff */
[----:B------:R-:W-:Y:S01]  /*1200*/  SHF.L.U32 R96, R19, 0x10, RZ ;  /* 0x0000001013607819 */ /* 0x000fe200000006ff */
[----:B0-----:R-:W-:-:S05]  /*1210*/  @P0 IMAD.WIDE.U32 R78, R129, 0x8, R78 ;  /* 0x00000008814e0825 */ /* 0x001fca00078e004e */
[----:B------:R0:W5:Y:S01]  /*1220*/  @P0 LDG.E.64 R108, desc[UR16][R78.64] ;  /* 0x000000104e6c0981 */ /* 0x000162000c1e1b00 */
        /* <DEDUP_REMOVED lines=9> */
[----:B0-----:R-:W-:Y:S01]  /*12c0*/  FADD.FTZ R78, -R118, R75 ;  /* 0x0000004b764e7221 */ /* 0x001fe20000010100 */
[----:B------:R-:W-:Y:S02]  /*12d0*/  SHF.R.U32.HI R100, RZ, 0x10, R73 ;  /* 0x00000010ff647819 */ /* 0x000fe40000011649 */
[----:B------:R-:W-:Y:S02]  /*12e0*/  SHF.L.U32 R95, R73, 0x10, RZ ;  /* 0x00000010495f7819 */ /* 0x000fe400000006ff */
[----:B------:R-:W-:Y:S01]  /*12f0*/  SHF.L.U32 R73, R91, 0x10, RZ ;  /* 0x000000105b497819 */ /* 0x000fe200000006ff */
[----:B------:R-:W-:Y:S01]  /*1300*/  FMUL.FTZ R91, R78, UR11 ;  /* 0x0000000b4e5b7c20 */ /* 0x000fe20008410000 */
[----:B------:R-:W-:-:S03]  /*1310*/  SHF.L.U32 R75, R93, 0x10, RZ ;  /* 0x000000105d4b7819 */ /* 0x000fc600000006ff */
[-C--:B------:R-:W-:Y:S01]  /*1320*/  FMUL.FTZ R94, R94, R73.reuse ;  /* 0x000000495e5e7220 */ /* 0x080fe20000410000 */
[----:B------:R-:W-:Y:S01]  /*1330*/  FADD.FTZ R40, R40, R73 ;  /* 0x0000004928287221 */ /* 0x000fe20000010000 */
[----:B------:R-:W-:Y:S01]  /*1340*/  FFMA.FTZ R60, R91, R73, R60 ;  /* 0x000000495b3c7223 */ /* 0x000fe2000001003c */
[----:B------:R-:W-:Y:S01]  /*1350*/  SHF.L.U32 R73, R72, 0x10, RZ ;  /* 0x0000001048497819 */ /* 0x000fe200000006ff */
[----:B------:R-:W-:Y:S01]  /*1360*/  FADD.FTZ R93, -R118, R95 ;  /* 0x0000005f765d7221 */ /* 0x000fe20000010100 */
[----:B------:R-:W-:-:S03]  /*1370*/  SHF.L.U32 R95, R20, 0x10, RZ ;  /* 0x00000010145f7819 */ /* 0x000fc600000006ff */
[----:B------:R-:W-:Y:S01]  /*1380*/  FADD.FTZ R73, -R118, R73 ;  /* 0x0000004976497221 */ /* 0x000fe20000010100 */
[----:B------:R-:W-:Y:S01]  /*1390*/  FMUL.FTZ R93, R93, UR11 ;  /* 0x0000000b5d5d7c20 */ /* 0x000fe20008410000 */
[----:B------:R-:W-:Y:S02]  /*13a0*/  SHF.L.U32 R72, R97, 0x10, RZ ;  /* 0x0000001061487819 */ /* 0x000fe400000006ff */
[----:B------:R-:W-:Y:S01]  /*13b0*/  FMUL.FTZ R98, R73, UR11 ;  /* 0x0000000b49627c20 */ /* 0x000fe20008410000 */
[-C--:B------:R-:W-:Y:S01]  /*13c0*/  FMUL.FTZ R96, R96, R75.reuse ;  /* 0x0000004b60607220 */ /* 0x080fe20000410000 */
[----:B------:R-:W-:Y:S01]  /*13d0*/  FADD.FTZ R42, R42, R75 ;  /* 0x0000004b2a2a7221 */ /* 0x000fe20000010000 */
[----:B------:R-:W-:Y:S01]  /*13e0*/  FFMA.FTZ R62, R93, R75, R62 ;  /* 0x0000004b5d3e7223 */ /* 0x000fe2000001003e */
[----:B------:R-:W-:Y:S01]  /*13f0*/  SHF.L.U32 R75, R100, 0x10, RZ ;  /* 0x00000010644b7819 */ /* 0x000fe200000006ff */
[-C--:B------:R-:W-:Y:S01]  /*1400*/  FMUL.FTZ R95, R95, R72.reuse ;  /* 0x000000485f5f7220 */ /* 0x080fe20000410000 */
[----:B------:R-:W-:Y:S01]  /*1410*/  FADD.FTZ R41, R41, R72 ;  /* 0x0000004829297221 */ /* 0x000fe20000010000 */
[----:B------:R-:W-:Y:S01]  /*1420*/  FFMA.FTZ R61, R98, R72, R61 ;  /* 0x00000048623d7223 */ /* 0x000fe2000001003d */
[----:B------:R-:W-:Y:S01]  /*1430*/  FADD.FTZ R72, R119, R94 ;  /* 0x0000005e77487221 */ /* 0x000fe20000010000 */
[----:B------:R-:W-:Y:S01]  /*1440*/  FFMA.FTZ R73, R91, R94, R132 ;  /* 0x0000005e5b497223 */ /* 0x000fe20000010084 */
[----:B------:R-:W-:Y:S01]  /*1450*/  FADD.FTZ R100, -R118, R75 ;  /* 0x0000004b76647221 */ /* 0x000fe20000010100 */
[----:B------:R-:W-:Y:S01]  /*1460*/  SHF.L.U32 R97, R18, 0x10, RZ ;  /* 0x0000001012617819 */ /* 0x000fe200000006ff */
[----:B------:R-:W-:Y:S01]  /*1470*/  FADD.FTZ R75, R72, R95 ;  /* 0x0000005f484b7221 */ /* 0x000fe20000010000 */
[----:B-1----:R-:W-:Y:S01]  /*1480*/  SHF.L.U32 R76, R74, 0x10, RZ ;  /* 0x000000104a4c7819 */ /* 0x002fe200000006ff */
        /* <DEDUP_REMOVED lines=9> */
.L_x_491:
[----:B------:R-:W-:Y:S05]  /*1520*/  BSYNC.RECONVERGENT B0 ;  /* 0x0000000000007941 */ /* 0x000fea0003800200 */
.L_x_490:
        /* <DEDUP_REMOVED lines=63> */
.L_x_493:
[----:B------:R-:W-:Y:S05]  /*1920*/  BSYNC.RECONVERGENT B0 ;  /* 0x0000000000007941 */ /* 0x000fea0003800200 */
.L_x_492:
        /* <DEDUP_REMOVED lines=12> */
[----:B------:R-:W-:Y:S01]  /*19f0*/  SHF.L.U32 R124, R13, 0x10, RZ ;  /* 0x000000100d7c7819 */ /* 0x000fe200000006ff */
[----:B--2---:R-:W-:-:S05]  /*1a00*/  IMAD.WIDE.U32 R76, R129, 0x4, R76 ;  /* 0x00000004814c7825 */ /* 0x004fca00078e004c */
[----:B------:R-:W5:Y:S01]  /*1a10*/  LDG.E R0, desc[UR16][R76.64] ;  /* 0x000000104c007981 */ /* 0x000f62000c1e1900 */
[----:B0-----:R-:W-:-:S05]  /*1a20*/  @P0 IMAD.WIDE.U32 R78, R129, 0x8, R78 ;  /* 0x00000008814e0825 */ /* 0x001fca00078e004e */
[----:B------:R0:W5:Y:S01]  /*1a30*/  @P0 LDG.E.64 R112, desc[UR16][R78.64] ;  /* 0x000000104e700981 */ /* 0x000162000c1e1b00 */
[----:B------:R-:W-:Y:S02]  /*1a40*/  SHF.L.U32 R127, R10, 0x10, RZ ;  /* 0x000000100a7f7819 */ /* 0x000fe400000006ff */
[----:B---3--:R-:W-:Y:S02]  /*1a50*/  MOV R121, R74 ;  /* 0x0000004a00797202 */ /* 0x008fe40000000f00 */
[--C-:B------:R-:W-:Y:S02]  /*1a60*/  SHF.R.U64 R74, R74, 0x10, R75.reuse ;  /* 0x000000104a4a7819 */ /* 0x100fe4000000124b */
[----:B------:R-:W-:Y:S02]  /*1a70*/  MOV R125, R75 ;  /* 0x0000004b007d7202 */ /* 0x000fe40000000f00 */
[----:B------:R-:W-:Y:S02]  /*1a80*/  SHF.R.U32.HI R128, RZ, 0x10, R75 ;  /* 0x00000010ff807819 */ /* 0x000fe4000001164b */
[----:B----4-:R-:W-:-:S02]  /*1a90*/  SHF.L.U32 R75, R72, 0x10, RZ ;  /* 0x00000010484b7819 */ /* 0x010fc400000006ff */
[--C-:B------:R-:W-:Y:S02]  /*1aa0*/  SHF.R.U64 R126, R72, 0x10, R73.reuse ;  /* 0x00000010487e7819 */ /* 0x100fe40000001249 */
[----:B------:R-:W-:Y:S01]  /*1ab0*/  SHF.R.U32.HI R72, RZ, 0x10, R73 ;  /* 0x00000010ff487819 */ /* 0x000fe20000011649 */
[----:B------:R-:W-:Y:S01]  /*1ac0*/  FADD.FTZ R75, -R118, R75 ;  /* 0x0000004b764b7221 */ /* 0x000fe20000010100 */
[----:B------:R-:W-:Y:S02]  /*1ad0*/  SHF.L.U32 R123, R73, 0x10, RZ ;  /* 0x00000010497b7819 */ /* 0x000fe400000006ff */
[----:B0-----:R-:W-:Y:S02]  /*1ae0*/  SHF.L.U32 R79, R126, 0x10, RZ ;  /* 0x000000107e4f7819 */ /* 0x001fe400000006ff */
[----:B------:R-:W-:Y:S01]  /*1af0*/  SHF.L.U32 R73, R121, 0x10, RZ ;  /* 0x0000001079497819 */ /* 0x000fe200000006ff */
[----:B------:R-:W-:Y:S01]  /*1b00*/  FMUL.FTZ R121, R75, UR11 ;  /* 0x0000000b4b797c20 */ /* 0x000fe20008410000 */
[----:B------:R-:W-:Y:S01]  /*1b10*/  SHF.L.U32 R75, R125, 0x10, RZ ;  /* 0x000000107d4b7819 */ /* 0x000fe200000006ff */
[----:B------:R-:W-:Y:S01]  /*1b20*/  FADD.FTZ R79, -R118, R79 ;  /* 0x0000004f764f7221 */ /* 0x000fe20000010100 */
[----:B------:R-:W-:Y:S01]  /*1b30*/  SHF.L.U32 R125, R12, 0x10, RZ ;  /* 0x000000100c7d7819 */ /* 0x000fe200000006ff */
[-C--:B------:R-:W-:Y:S01]  /*1b40*/  FMUL.FTZ R124, R124, R73.reuse ;  /* 0x000000497c7c7220 */ /* 0x080fe20000410000 */
[----:B------:R-:W-:Y:S01]  /*1b50*/  SHF.L.U32 R74, R74, 0x10, RZ ;  /* 0x000000104a4a7819 */ /* 0x000fe200000006ff */
[----:B------:R-:W-:Y:S01]  /*1b60*/  FADD.FTZ R123, -R118, R123 ;  /* 0x0000007b767b7221 */ /* 0x000fe20000010100 */
[----:B------:R-:W-:Y:S01]  /*1b70*/  SHF.L.U32 R77, R72, 0x10, RZ ;  /* 0x00000010484d7819 */ /* 0x000fe200000006ff */
[----:B------:R-:W-:Y:S01]  /*1b80*/  FADD.FTZ R72, R119, R124 ;  /* 0x0000007c77487221 */ /* 0x000fe20000010000 */
[----:B------:R-:W-:Y:S01]  /*1b90*/  SHF.L.U32 R126, R11, 0x10, RZ ;  /* 0x000000100b7e7819 */ /* 0x000fe200000006ff */
[----:B------:R-:W-:Y:S01]  /*1ba0*/  FMUL.FTZ R125, R125, R74 ;  /* 0x0000004a7d7d7220 */ /* 0x000fe20000410000 */
[----:B------:R-:W-:Y:S01]  /*1bb0*/  SHF.L.U32 R76, R128, 0x10, RZ ;  /* 0x00000010804c7819 */ /* 0x000fe200000006ff */
[----:B------:R-:W-:Y:S01]  /*1bc0*/  FMUL.FTZ R128, R79, UR11 ;  /* 0x0000000b4f807c20 */ /* 0x000fe20008410000 */
[C---:B------:R-:W-:Y:S01]  /*1bd0*/  FFMA.FTZ R132, R121.reuse, R124, R132 ;  /* 0x0000007c79847223 */ /* 0x040fe20000010084 */
[----:B------:R-:W-:Y:S01]  /*1be0*/  FADD.FTZ R32, R32, R73 ;  /* 0x0000004920207221 */ /* 0x000fe20000010000 */
[----:B------:R-:W-:Y:S01]  /*1bf0*/  FFMA.FTZ R52, R121, R73, R52 ;  /* 0x0000004979347223 */ /* 0x000fe20000010034 */
[----:B------:R-:W-:Y:S01]  /*1c00*/  FADD.FTZ R77, -R118, R77 ;  /* 0x0000004d764d7221 */ /* 0x000fe20000010100 */
[----:B------:R-:W-:Y:S01]  /*1c10*/  FMUL.FTZ R123, R123, UR11 ;  /* 0x0000000b7b7b7c20 */ /* 0x000fe20008410000 */
[----:B------:R-:W-:Y:S01]  /*1c20*/  FMUL.FTZ R126, R126, R75 ;  /* 0x0000004b7e7e7220 */ /* 0x000fe20000410000 */
[----:B------:R-:W-:Y:S01]  /*1c30*/  FADD.FTZ R73, R72, R125 ;  /* 0x0000007d48497221 */ /* 0x000fe20000010000 */
[----:B------:R-:W-:Y:S01]  /*1c40*/  FFMA.FTZ R132, R128, R125, R132 ;  /* 0x0000007d80847223 */ /* 0x000fe20000010084 */
[----:B------:R-:W-:Y:S01]  /*1c50*/  FMUL.FTZ R127, R127, R76 ;  /* 0x0000004c7f7f7220 */ /* 0x000fe20000410000 */
[----:B------:R-:W-:Y:S01]  /*1c60*/  FMUL.FTZ R130, R77, UR11 ;  /* 0x0000000b4d827c20 */ /* 0x000fe20008410000 */
[----:B------:R-:W-:Y:S01]  /*1c70*/  FADD.FTZ R72, R73, R126 ;  /* 0x0000007e49487221 */ /* 0x000fe20000010000 */
[C---:B------:R-:W-:Y:S01]  /*1c80*/  FFMA.FTZ R132, R123.reuse, R126, R132 ;  /* 0x0000007e7b847223 */ /* 0x040fe20000010084 */
[----:B------:R-:W-:Y:S01]  /*1c90*/  FADD.FTZ R34, R34, R75 ;  /* 0x0000004b22227221 */ /* 0x000fe20000010000 */
[----:B------:R-:W-:Y:S01]  /*1ca0*/  FFMA.FTZ R54, R123, R75, R54 ;  /* 0x0000004b7b367223 */ /* 0x000fe20000010036 */
[----:B------:R-:W-:Y:S01]  /*1cb0*/  FADD.FTZ R33, R33, R74 ;  /* 0x0000004a21217221 */ /* 0x000fe20000010000 */
[----:B------:R-:W-:Y:S01]  /*1cc0*/  FFMA.FTZ R53, R128, R74, R53 ;  /* 0x0000004a80357223 */ /* 0x000fe20000010035 */
[----:B------:R-:W-:Y:S01]  /*1cd0*/  FADD.FTZ R35, R35, R76 ;  /* 0x0000004c23237221 */ /* 0x000fe20000010000 */
[----:B------:R-:W-:Y:S01]  /*1ce0*/  FFMA.FTZ R55, R130, R76, R55 ;  /* 0x0000004c82377223 */ /* 0x000fe20000010037 */
[----:B------:R-:W-:Y:S01]  /*1cf0*/  FADD.FTZ R119, R72, R127 ;  /* 0x0000007f48777221 */ /* 0x000fe20000010000 */
[----:B------:R-:W-:-:S07]  /*1d00*/  FFMA.FTZ R132, R130, R127, R132 ;  /* 0x0000007f82847223 */ /* 0x000fce0000010084 */
.L_x_495:
[----:B------:R-:W-:Y:S05]  /*1d10*/  BSYNC.RECONVERGENT B0 ;  /* 0x0000000000007941 */ /* 0x000fea0003800200 */
.L_x_494:
[----:B------:R-:W0:Y:S01]  /*1d20*/  S2UR UR5, SR_CgaCtaId ;  /* 0x00000000000579c3 */ /* 0x000e220000008800 */
[----:B------:R-:W-:Y:S01]  /*1d30*/  P2R R72, PR, RZ, 0x2 ;  /* 0x00000002ff487803 */ /* 0x000fe20000000000 */
[----:B------:R-:W-:Y:S01]  /*1d40*/  UMOV UR4, 0x400 ;  /* 0x0000040000047882 */ /* 0x000fe20000000000 */
[----:B------:R-:W-:Y:S01]  /*1d50*/  LOP3.LUT P1, RZ, R28, 0x1f, RZ, 0xc0, !PT ;  /* 0x0000001f1cff7812 */ /* 0x000fe2000782c0ff */
[----:B------:R-:W1:Y:S01]  /*1d60*/  SHFL.DOWN PT, R73, R132, 0x10, 0x1f ;  /* 0x0a001f0084497f89 */ /* 0x000e6200000e0000 */
[----:B------:R-:W-:Y:S01]  /*1d70*/  PLOP3.LUT P6, PT, PT, PT, UP2, 0x80, 0x8 ;  /* 0x000000000008781c */ /* 0x000fe20003fcf028 */
[----:B------:R-:W-:Y:S01]  /*1d80*/  UISETP.NE.U32.AND UP1, UPT, UR20, URZ, UPT ;  /* 0x000000ff1400728c */ /* 0x000fe2000bf25070 */
[----:B------:R-:W-:Y:S01]  /*1d90*/  PLOP3.LUT P0, PT, PT, PT, PT, 0x80, 0x8 ;  /* 0x000000000008781c */ /* 0x000fe20003f0f070 */
[----:B------:R-:W-:Y:S02]  /*1da0*/  BSSY.RECONVERGENT B0, `(.L_x_496) ;  /* 0x000044d000007945 */ /* 0x000fe40003800200 */
[----:B------:R-:W-:-:S06]  /*1db0*/  UISETP.NE.AND.EX UP1, UPT, UR21, URZ, UPT, UP1 ;  /* 0x000000ff1500728c */ /* 0x000fcc000bf25310 */
[----:B------:R-:W-:Y:S02]  /*1dc0*/  @!P1 PLOP3.LUT P0, PT, P6, PT, PT, 0x80, 0x8 ;  /* 0x000000000008981c */ /* 0x000fe4000370f070 */
[----:B------:R-:W-:Y:S02]  /*1dd0*/  LOP3.LUT P6, RZ, R28, 0x1f, RZ, 0xc0, !PT ;  /* 0x0000001f1cff7812 */ /* 0x000fe400078cc0ff */
[----:B------:R-:W-:Y:S01]  /*1de0*/  ISETP.NE.AND P1, PT, R72, RZ, PT ;  /* 0x000000ff4800720c */ /* 0x000fe20003f25270 */
[----:B0-----:R-:W-:-:S04]  /*1df0*/  ULEA UR4, UR5, UR4, 0x18 ;  /* 0x0000000405047291 */ /* 0x001fc8000f8ec0ff */
[----:B------:R-:W-:Y:S01]  /*1e00*/  UIADD3 UR5, UPT, UPT, UR4, 0x2820, URZ ;  /* 0x0000282004057890 */ /* 0x000fe2000fffe0ff */
[----:B-1----:R-:W-:Y:S01]  /*1e10*/  FADD.FTZ R73, R73, R132 ;  /* 0x0000008449497221 */ /* 0x002fe20000010000 */
[----:B------:R-:W-:Y:S01]  /*1e20*/  MOV R72, UR4 ;  /* 0x0000000400487c02 */ /* 0x000fe20008000f00 */
[----:B------:R-:W-:Y:S02]  /*1e30*/  UIADD3 UR10, UPT, UPT, UR4, 0x2830, URZ ;  /* 0x00002830040a7890 */ /* 0x000fe4000fffe0ff */
[----:B------:R-:W-:Y:S01]  /*1e40*/  @!UP2 UIADD3 UR10, UPT, UPT, UR4, 0x2810, URZ ;  /* 0x00002810040aa890 */ /* 0x000fe2000fffe0ff */
[----:B------:R-:W-:Y:S01]  /*1e50*/  @!P6 MOV R129, UR5 ;  /* 0x000000050081ec02 */ /* 0x000fe20008000f00 */
[----:B------:R-:W0:Y:S01]  /*1e60*/  SHFL.DOWN PT, R74, R73, 0x8, 0x1f ;  /* 0x09001f00494a7f89 */ /* 0x000e2200000e0000 */
[----:B------:R-:W-:Y:S01]  /*1e70*/  @!P0 IADD3 R129, PT, PT, R72, 0x2800, RZ ;  /* 0x0000280048818810 */ /* 0x000fe20007ffe0ff */
[----:B------:R-:W-:Y:S02]  /*1e80*/  @!UP2 UIADD3 UR5, UPT, UPT, UR4, 0x2800, URZ ;  /* 0x000028000405a890 */ /* 0x000fe4000fffe0ff */
[----:B------:R-:W1:Y:S01]  /*1e90*/  SHFL.DOWN PT, R72, R119, 0x10, 0x1f ;  /* 0x0a001f0077487f89 */ /* 0x000e6200000e0000 */
[----:B------:R-:W-:Y:S01]  /*1ea0*/  @!P6 LEA R129, R26, R129, 0x3 ;  /* 0x000000811a81e211 */ /* 0x000fe200078e18ff */
        /* <DEDUP_REMOVED lines=13> */
[----:B-1----:R-:W-:-:S05]  /*1f80*/  FADD.FTZ R79, R76, R79 ;  /* 0x0000004f4c4f7221 */ /* 0x002fca0000010000 */
[----:B------:R-:W0:Y:S02]  /*1f90*/  SHFL.DOWN PT, R118, R79, 0x1, 0x1f ;  /* 0x08201f004f767f89 */ /* 0x000e2400000e0000 */
[----:B0-----:R-:W-:-:S05]  /*1fa0*/  FADD.FTZ R118, R79, R118 ;  /* 0x000000764f767221 */ /* 0x001fca0000010000 */
[----:B------:R-:W-:Y:S01]  /*1fb0*/  @!P6 STS.64 [R129], R118 ;  /* 0x000000768100e388 */ /* 0x000fe20000000a00 */
[----:B------:R-:W-:Y:S01]  /*1fc0*/  BAR.SYNC.DEFER_BLOCKING 0x0 ;  /* 0x0000000000007b1d */ /* 0x000fe20000010000 */
[----:B------:R-:W-:-:S05]  /*1fd0*/  ISETP.NE.AND P6, PT, RZ, UR18, PT ;  /* 0x00000012ff007c0c */ /* 0x000fca000bfc5270 */
[----:B------:R-:W0:Y:S04]  /*1fe0*/  LDS.128 R72, [UR5] ;  /* 0x00000005ff487984 */ /* 0x000e280008000c00 */
        /* <DEDUP_REMOVED lines=21> */
[----:B------:R-:W-:Y:S01]  /*2140*/  FFMA.FTZ R72, R84, UR4, R118 ;  /* 0x0000000454487c23 */ /* 0x000fe20008010076 */
[----:B-----5:R-:W-:Y:S02]  /*2150*/  LOP3.LUT P0, RZ, R6, 0xff0000, RZ, 0xc0, !PT ;  /* 0x00ff000006ff7812 */ /* 0x020fe4000780c0ff */
[----:B------:R-:W-:Y:S01]  /*2160*/  FADD.FTZ R73, R80, -R73 ;  /* 0x8000004950497221 */ /* 0x000fe20000010000 */
[----:B------:R-:W-:Y:S01]  /*2170*/  FADD.FTZ R74, R81, -R72 ;  /* 0x80000048514a7221 */ /* 0x000fe20000010000 */
[----:B------:R-:W-:Y:S01]  /*2180*/  FFMA.FTZ R72, R82, UR4, R118 ;  /* 0x0000000452487c23 */ /* 0x000fe20008010076 */
[----:B------:R-:W-:Y:S01]  /*2190*/  ISETP.GE.U32.AND P6, PT, R6, 0x1000000, PT ;  /* 0x010000000600780c */ /* 0x000fe20003fc6070 */
[----:B------:R-:W-:Y:S01]  /*21a0*/  FMUL.FTZ R73, R73, UR11 ;  /* 0x0000000b49497c20 */ /* 0x000fe20008410000 */
[----:B------:R-:W-:Y:S01]  /*21b0*/  FMUL.FTZ R74, R74, UR11 ;  /* 0x0000000b4a4a7c20 */ /* 0x000fe20008410000 */
[----:B------:R-:W-:-:S02]  /*21c0*/  FADD.FTZ R72, R31, -R72 ;  /* 0x800000481f487221 */ /* 0x000fc40000010000 */
[----:B------:R-:W-:Y:S01]  /*21d0*/  FMUL.FTZ R73, R73, UR9 ;  /* 0x0000000949497c20 */ /* 0x000fe20008410000 */
[----:B------:R-:W-:Y:S01]  /*21e0*/  FMUL.FTZ R75, R74, UR9 ;  /* 0x000000094a4b7c20 */ /* 0x000fe20008410000 */
[----:B------:R-:W-:Y:S02]  /*21f0*/  FMUL.FTZ R72, R72, UR11 ;  /* 0x0000000b48487c20 */ /* 0x000fe40008410000 */
[----:B------:R-:W-:Y:S01]  /*2200*/  FMUL.FTZ R73, R73, UR24 ;  /* 0x0000001849497c20 */ /* 0x000fe20008410000 */
[----:B------:R-:W-:Y:S01]  /*2210*/  FMUL.FTZ R75, R75, UR24 ;  /* 0x000000184b4b7c20 */ /* 0x000fe20008410000 */
[----:B------:R-:W-:-:S03]  /*2220*/  FMUL.FTZ R72, R72, UR9 ;  /* 0x0000000948487c20 */ /* 0x000fc60008410000 */
[----:B------:R-:W-:Y:S01]  /*2230*/  FSEL R74, R73, RZ, P0 ;  /* 0x000000ff494a7208 */ /* 0x000fe20000000000 */
[----:B------:R-:W-:Y:S01]  /*2240*/  FFMA.FTZ R73, R3, UR4, R118 ;  /* 0x0000000403497c23 */ /* 0x000fe20008010076 */
[----:B------:R-:W-:Y:S01]  /*2250*/  FSEL R119, R75, RZ, P6 ;  /* 0x000000ff4b777208 */ /* 0x000fe20003000000 */
[----:B------:R-:W-:Y:S01]  /*2260*/  FMUL.FTZ R72, R72, UR24 ;  /* 0x0000001848487c20 */ /* 0x000fe20008410000 */
[----:B------:R-:W-:Y:S01]  /*2270*/  LOP3.LUT P6, RZ, R6, 0xff00, RZ, 0xc0, !PT ;  /* 0x0000ff0006ff7812 */ /* 0x000fe200078cc0ff */
[----:B------:R-:W-:Y:S01]  /*2280*/  FADD.FTZ R73, R30, -R73 ;  /* 0x800000491e497221 */ /* 0x000fe20000010000 */
[----:B------:R0:W-:Y:S01]  /*2290*/  F2F.BF16.F32 R79, R74 ;  /* 0x0000004a004f7304 */ /* 0x0001e20000202000 */
[----:B------:R-:W-:Y:S02]  /*22a0*/  LOP3.LUT P0, RZ, R6, 0xff, RZ, 0xc0, !PT ;  /* 0x000000ff06ff7812 */ /* 0x000fe4000780c0ff */
[----:B------:R-:W-:Y:S01]  /*22b0*/  FMUL.FTZ R73, R73, UR11 ;  /* 0x0000000b49497c20 */ /* 0x000fe20008410000 */
[----:B------:R-:W-:-:S03]  /*22c0*/  FSEL R78, R72, RZ, P6 ;  /* 0x000000ff484e7208 */ /* 0x000fc60003000000 */
[----:B------:R-:W-:Y:S01]  /*22d0*/  FMUL.FTZ R73, R73, UR9 ;  /* 0x0000000949497c20 */ /* 0x000fe20008410000 */
[----:B------:R-:W1:Y:S03]  /*22e0*/  F2F.BF16.F32 R75, R78 ;  /* 0x0000004e004b7304 */ /* 0x000e660000202000 */
[----:B0-----:R-:W-:Y:S02]  /*22f0*/  FMUL.FTZ R74, R73, UR24 ;  /* 0x00000018494a7c20 */ /* 0x001fe40008410000 */
[----:B------:R-:W0:Y:S03]  /*2300*/  LDC.64 R72, c[0x0][0x468] ;  /* 0x00011a00ff487b82 */ /* 0x000e260000000a00 */
[----:B------:R-:W2:Y:S01]  /*2310*/  F2F.BF16.F32 R132, R119 ;  /* 0x0000007700847304 */ /* 0x000ea20000202000 */
[----:B------:R-:W-:Y:S01]  /*2320*/  FSEL R76, R74, RZ, P0 ;  /* 0x000000ff4a4c7208 */ /* 0x000fe20000000000 */
[----:B-1----:R-:W-:-:S06]  /*2330*/  IMAD.WIDE.U32 R74, R75, 0x10000, RZ ;  /* 0x000100004b4a7825 */ /* 0x002fcc00078e00ff */
[----:B------:R-:W1:Y:S01]  /*2340*/  F2F.BF16.F32 R77, R76 ;  /* 0x0000004c004d7304 */ /* 0x000e620000202000 */
[----:B--2---:R-:W-:-:S04]  /*2350*/  PRMT R79, R79, 0x5410, R132 ;  /* 0x000054104f4f7816 */ /* 0x004fc80000000084 */
[----:B------:R-:W-:Y:S01]  /*2360*/  LOP3.LUT R75, R79, R75, RZ, 0xfc, !PT ;  /* 0x0000004b4f4b7212 */ /* 0x000fe200078efcff */
[C---:B0-----:R-:W-:Y:S01]  /*2370*/  IMAD.WIDE.U32 R72, R7.reuse, 0x8, R72 ;  /* 0x0000000807487825 */ /* 0x041fe200078e0048 */
[----:B------:R-:W-:Y:S02]  /*2380*/  IADD3 R7, PT, PT, R7, 0x80, RZ ;  /* 0x0000008007077810 */ /* 0x000fe40007ffe0ff */
[----:B-1----:R-:W-:-:S05]  /*2390*/  LOP3.LUT R74, R74, R77, RZ, 0xfc, !PT ;  /* 0x0000004d4a4a7212 */ /* 0x002fca00078efcff */
[----:B------:R0:W-:Y:S02]  /*23a0*/  STG.E.64 desc[UR16][R72.64], R74 ;  /* 0x0000004a48007986 */ /* 0x0001e4000c101b10 */
.L_x_500:
[----:B------:R-:W-:Y:S05]  /*23b0*/  BSYNC.RECONVERGENT B1 ;  /* 0x0000000000017941 */ /* 0x000fea0003800200 */
.L_x_499:
[----:B------:R-:W-:Y:S04]  /*23c0*/  BSSY.RECONVERGENT B1, `(.L_x_501) ;  /* 0x000002a000017945 */ /* 0x000fe80003800200 */
[----:B------:R-:W-:Y:S05]  /*23d0*/  @!P1 BRA `(.L_x_502) ;  /* 0x0000000000a09947 */ /* 0x000fea0003800000 */
[--C-:B0-----:R-:W-:Y:S01]  /*23e0*/  FFMA.FTZ R73, R85, UR4, R118.reuse ;  /* 0x0000000455497c23 */ /* 0x101fe20008010076 */
        /* <DEDUP_REMOVED lines=19> */
[C---:B------:R-:W-:Y:S01]  /*2520*/  LOP3.LUT P6, RZ, R5.reuse, 0xff00, RZ, 0xc0, !PT ;  /* 0x0000ff0005ff7812 */ /* 0x040fe200078cc0ff */
        /* <DEDUP_REMOVED lines=19> */
.L_x_502:
[----:B------:R-:W-:Y:S05]  /*2660*/  BSYNC.RECONVERGENT B1 ;  /* 0x0000000000017941 */ /* 0x000fea0003800200 */
.L_x_501:
[----:B------:R-:W-:Y:S04]  /*2670*/  BSSY.RECONVERGENT B1, `(.L_x_503) ;  /* 0x000002a000017945 */ /* 0x000fe80003800200 */
[----:B------:R-:W-:Y:S05]  /*2680*/  @!P2 BRA `(.L_x_504) ;  /* 0x0000000000a0a947 */ /* 0x000fea0003800000 */
[--C-:B01----:R-:W-:Y:S01]  /*2690*/  FFMA.FTZ R73, R93, UR4, R118.reuse ;  /* 0x000000045d497c23 */ /* 0x103fe20008010076 */
        /* <DEDUP_REMOVED lines=39> */
.L_x_504:
[----:B------:R-:W-:Y:S05]  /*2910*/  BSYNC.RECONVERGENT B1 ;  /* 0x0000000000017941 */ /* 0x000fea0003800200 */
.L_x_503:
[----:B------:R-:W-:Y:S04]  /*2920*/  BSSY.RECONVERGENT B1, `(.L_x_505) ;  /* 0x000002a000017945 */ /* 0x000fe80003800200 */
[----:B------:R-:W-:Y:S05]  /*2930*/  @!P3 BRA `(.L_x_506) ;  /* 0x0000000000a0b947 */ /* 0x000fea0003800000 */
[--C-:B012---:R-:W-:Y:S01]  /*2940*/  FFMA.FTZ R73, R101, UR4, R118.reuse ;  /* 0x0000000465497c23 */ /* 0x107fe20008010076 */
        /* <DEDUP_REMOVED lines=39> */
.L_x_506:
[----:B------:R-:W-:Y:S05]  /*2bc0*/  BSYNC.RECONVERGENT B1 ;  /* 0x0000000000017941 */ /* 0x000fea0003800200 */
.L_x_505:
[----:B------:R-:W-:Y:S05]  /*2bd0*/  @!P5 BRA `(.L_x_507) ;  /* 0x0000003400a4d947 */ /* 0x000fea0003800000 */
[--C-:B0123--:R-:W-:Y:S01]  /*2be0*/  FFMA.FTZ R72, R130, UR4, R118.reuse ;  /* 0x0000000482487c23 */ /* 0x10ffe20008010076 */
[----:B------:R-:W-:Y:S01]  /*2bf0*/  FFMA.FTZ R73, R123, UR4, R118 ;  /* 0x000000047b497c23 */ /* 0x000fe20008010076 */
[----:B-----5:R-:W-:Y:S02]  /*2c00*/  ISETP.GE.U32.AND P6, PT, R0, 0x1000000, PT ;  /* 0x010000000000780c */ /* 0x020fe40003fc6070 */
[----:B------:R-:W-:Y:S01]  /*2c10*/  FADD.FTZ R72, R127, -R72 ;  /* 0x800000487f487221 */ /* 0x000fe20000010000 */
[----:B------:R-:W-:Y:S01]  /*2c20*/  FADD.FTZ R73, R126, -R73 ;  /* 0x800000497e497221 */ /* 0x000fe20000010000 */
[----:B------:R-:W-:Y:S02]  /*2c30*/  LOP3.LUT P0, RZ, R0, 0xff0000, RZ, 0xc0, !PT ;  /* 0x00ff000000ff7812 */ /* 0x000fe4000780c0ff */
[----:B------:R-:W-:Y:S01]  /*2c40*/  FMUL.FTZ R72, R72, UR11 ;  /* 0x0000000b48487c20 */ /* 0x000fe20008410000 */
[----:B------:R-:W-:-:S03]  /*2c50*/  FMUL.FTZ R73, R73, UR11 ;  /* 0x0000000b49497c20 */ /* 0x000fc60008410000 */
[----:B------:R-:W-:Y:S01]  /*2c60*/  FMUL.FTZ R74, R72, UR9 ;  /* 0x00000009484a7c20 */ /* 0x000fe20008410000 */
[----:B------:R-:W-:-:S03]  /*2c70*/  FFMA.FTZ R72, R128, UR4, R118 ;  /* 0x0000000480487c23 */ /* 0x000fc60008010076 */
[----:B------:R-:W-:Y:S01]  /*2c80*/  FMUL.FTZ R75, R74, UR24 ;  /* 0x000000184a4b7c20 */ /* 0x000fe20008410000 */
[----:B------:R-:W-:Y:S01]  /*2c90*/  FMUL.FTZ R74, R73, UR9 ;  /* 0x00000009494a7c20 */ /* 0x000fe20008410000 */
[----:B------:R-:W-:Y:S01]  /*2ca0*/  FADD.FTZ R72, R125, -R72 ;  /* 0x800000487d487221 */ /* 0x000fe20000010000 */
[----:B------:R-:W-:Y:S02]  /*2cb0*/  FFMA.FTZ R73, R121, UR4, R118 ;  /* 0x0000000479497c23 */ /* 0x000fe40008010076 */
[----:B------:R-:W-:Y:S01]  /*2cc0*/  FMUL.FTZ R74, R74, UR24 ;  /* 0x000000184a4a7c20 */ /* 0x000fe20008410000 */
[----:B------:R-:W-:Y:S01]  /*2cd0*/  FMUL.FTZ R72, R72, UR11 ;  /* 0x0000000b48487c20 */ /* 0x000fe20008410000 */
[----:B------:R-:W-:Y:S01]  /*2ce0*/  FADD.FTZ R73, R124, -R73 ;  /* 0x800000497c497221 */ /* 0x000fe20000010000 */
[----:B------:R-:W-:Y:S02]  /*2cf0*/  FSEL R75, R75, RZ, P6 ;  /* 0x000000ff4b4b7208 */ /* 0x000fe40003000000 */
[----:B------:R-:W-:Y:S01]  /*2d00*/  FMUL.FTZ R72, R72, UR9 ;  /* 0x0000000948487c20 */ /* 0x000fe20008410000 */
[----:B------:R-:W-:Y:S01]  /*2d10*/  FMUL.FTZ R73, R73, UR11 ;  /* 0x0000000b49497c20 */ /* 0x000fe20008410000 */
[----:B------:R-:W-:Y:S01]  /*2d20*/  LOP3.LUT P6, RZ, R0, 0xff00, RZ, 0xc0, !PT ;  /* 0x0000ff0000ff7812 */ /* 0x000fe200078cc0ff */
[----:B------:R-:W-:Y:S01]  /*2d30*/  F2F.BF16.F32 R118, R75 ;  /* 0x0000004b00767304 */ /* 0x000fe20000202000 */
[----:B------:R-:W-:Y:S01]  /*2d40*/  FMUL.FTZ R72, R72, UR24 ;  /* 0x0000001848487c20 */ /* 0x000fe20008410000 */
[----:B------:R-:W-:Y:S01]  /*2d50*/  FMUL.FTZ R73, R73, UR9 ;  /* 0x0000000949497c20 */ /* 0x000fe20008410000 */
[----:B------:R-:W-:-:S02]  /*2d60*/  FSEL R79, R74, RZ, P0 ;  /* 0x000000ff4a4f7208 */ /* 0x000fc40000000000 */
[----:B------:R-:W-:Y:S01]  /*2d70*/  LOP3.LUT P0, RZ, R0, 0xff, RZ, 0xc0, !PT ;  /* 0x000000ff00ff7812 */ /* 0x000fe2000780c0ff */
[----:B------:R-:W-:Y:S01]  /*2d80*/  FMUL.FTZ R74, R73, UR24 ;  /* 0x00000018494a7c20 */ /* 0x000fe20008410000 */
[----:B------:R-:W-:Y:S02]  /*2d90*/  FSEL R78, R72, RZ, P6 ;  /* 0x000000ff484e7208 */ /* 0x000fe40003000000 */
[----:B------:R-:W0:Y:S01]  /*2da0*/  LDC.64 R72, c[0x0][0x468] ;  /* 0x00011a00ff487b82 */ /* 0x000e220000000a00 */
[----:B------:R-:W1:Y:S01]  /*2db0*/  F2F.BF16.F32 R79, R79 ;  /* 0x0000004f004f7304 */ /* 0x000e620000202000 */
[----:B------:R-:W-:-:S07]  /*2dc0*/  FSEL R76, R74, RZ, P0 ;  /* 0x000000ff4a4c7208 */ /* 0x000fce0000000000 */
[----:B------:R-:W2:Y:S01]  /*2dd0*/  F2F.BF16.F32 R75, R78 ;  /* 0x0000004e004b7304 */ /* 0x000ea20000202000 */
[----:B-1----:R-:W-:-:S07]  /*2de0*/  PRMT R119, R79, 0x5410, R118 ;  /* 0x000054104f777816 */ /* 0x002fce0000000076 */
[----:B------:R-:W1:Y:S01]  /*2df0*/  F2F.BF16.F32 R77, R76 ;  /* 0x0000004c004d7304 */ /* 0x000e620000202000 */
[----:B--2---:R-:W-:-:S04]  /*2e00*/  IMAD.WIDE.U32 R74, R75, 0x10000, RZ ;  /* 0x000100004b4a7825 */ /* 0x004fc800078e00ff */
[----:B0-----:R-:W-:Y:S01]  /*2e10*/  IMAD.WIDE.U32 R72, R7, 0x8, R72 ;  /* 0x0000000807487825 */ /* 0x001fe200078e0048 */
[----:B------:R-:W-:Y:S02]  /*2e20*/  LOP3.LUT R75, R119, R75, RZ, 0xfc, !PT ;  /* 0x0000004b774b7212 */ /* 0x000fe400078efcff */
[----:B-1----:R-:W-:-:S05]  /*2e30*/  LOP3.LUT R74, R74, R77, RZ, 0xfc, !PT ;  /* 0x0000004d4a4a7212 */ /* 0x002fca00078efcff */
[----:B------:R4:W-:Y:S01]  /*2e40*/  STG.E.64 desc[UR16][R72.64], R74 ;  /* 0x0000004a48007986 */ /* 0x0009e2000c101b10 */
[----:B------:R-:W-:Y:S05]  /*2e50*/  BRA `(.L_x_507) ;  /* 0x0000003400047947 */ /* 0x000fea0003800000 */
.L_x_498:
[----:B------:R-:W-:Y:S01]  /*2e60*/  ISETP.GT.U32.AND P0, PT, R27, 0x7f, PT ;  /* 0x0000007f1b00780c */ /* 0x000fe20003f04070 */
[----:B------:R-:W-:-:S12]  /*2e70*/  BSSY.RECONVERGENT B1, `(.L_x_508) ;  /* 0x0000035000017945 */ /* 0x000fd80003800200 */
[----:B------:R-:W-:Y:S05]  /*2e80*/  @!P0 BRA `(.L_x_509) ;  /* 0x0000000000cc8947 */ /* 0x000fea0003800000 */
[--C-:B------:R-:W-:Y:S01]  /*2e90*/  FFMA.FTZ R73, R29, UR4, R118.reuse ;  /* 0x000000041d497c23 */ /* 0x100fe20008010076 */
[--C-:B------:R-:W-:Y:S01]  /*2ea0*/  FFMA.FTZ R72, R84, UR4, R118.reuse ;  /* 0x0000000454487c23 */ /* 0x100fe20008010076 */
[----:B------:R-:W-:Y:S01]  /*2eb0*/  FFMA.FTZ R76, R82, UR4, R118 ;  /* 0x00000004524c7c23 */ /* 0x000fe20008010076 */
[----:B-----5:R-:W-:Y:S01]  /*2ec0*/  LOP3.LUT P0, RZ, R6, 0xff0000, RZ, 0xc0, !PT ;  /* 0x00ff000006ff7812 */ /* 0x020fe2000780c0ff */
[----:B------:R-:W-:Y:S01]  /*2ed0*/  FADD.FTZ R73, R80, -R73 ;  /* 0x8000004950497221 */ /* 0x000fe20000010000 */
[----:B------:R-:W-:Y:S01]  /*2ee0*/  FADD.FTZ R74, R81, -R72 ;  /* 0x80000048514a7221 */ /* 0x000fe20000010000 */
[----:B------:R-:W-:Y:S01]  /*2ef0*/  FADD.FTZ R76, R31, -R76 ;  /* 0x8000004c1f4c7221 */ /* 0x000fe20000010000 */
[----:B------:R-:W-:Y:S01]  /*2f00*/  LOP3.LUT P6, RZ, R6, 0xff00, RZ, 0xc0, !PT ;  /* 0x0000ff0006ff7812 */ /* 0x000fe200078cc0ff */
[----:B------:R-:W-:Y:S01]  /*2f10*/  FMUL.FTZ R77, R73, UR11 ;  /* 0x0000000b494d7c20 */ /* 0x000fe20008410000 */
[----:B------:R-:W-:Y:S01]  /*2f20*/  FMUL.FTZ R79, R74, UR11 ;  /* 0x0000000b4a4f7c20 */ /* 0x000fe20008410000 */
[----:B------:R-:W-:Y:S01]  /*2f30*/  FFMA.FTZ R73, R3, UR4, R118 ;  /* 0x0000000403497c23 */ /* 0x000fe20008010076 */
[----:B------:R-:W-:Y:S01]  /*2f40*/  FMUL.FTZ R75, R76, UR11 ;  /* 0x0000000b4c4b7c20 */ /* 0x000fe20008410000 */
[----:B------:R-:W-:Y:S01]  /*2f50*/  FMUL.FTZ R78, R77, UR9 ;  /* 0x000000094d4e7c20 */ /* 0x000fe20008410000 */
[----:B------:R0:W-:Y:S01]  /*2f60*/  F2F.BF16.F32 R72, R77 ;  /* 0x0000004d00487304 */ /* 0x0001e20000202000 */
[----:B------:R-:W-:-:S02]  /*2f70*/  FADD.FTZ R74, R30, -R73 ;  /* 0x800000491e4a7221 */ /* 0x000fc40000010000 */
[----:B------:R-:W-:Y:S02]  /*2f80*/  FMUL.FTZ R78, R78, UR24 ;  /* 0x000000184e4e7c20 */ /* 0x000fe40008410000 */
[----:B------:R-:W-:-:S03]  /*2f90*/  FMUL.FTZ R74, R74, UR11 ;  /* 0x0000000b4a4a7c20 */ /* 0x000fc60008410000 */
[----:B------:R-:W-:Y:S01]  /*2fa0*/  FSEL R129, R78, RZ, P0 ;  /* 0x000000ff4e817208 */ /* 0x000fe20000000000 */
[----:B0-----:R-:W-:Y:S01]  /*2fb0*/  FMUL.FTZ R77, R79, UR9 ;  /* 0x000000094f4d7c20 */ /* 0x001fe20008410000 */
[----:B------:R0:W-:Y:S01]  /*2fc0*/  F2F.BF16.F32 R119, R74 ;  /* 0x0000004a00777304 */ /* 0x0001e20000202000 */
[----:B------:R-:W-:Y:S02]  /*2fd0*/  ISETP.GE.U32.AND P0, PT, R6, 0x1000000, PT ;  /* 0x010000000600780c */ /* 0x000fe40003f06070 */
[----:B------:R-:W-:Y:S01]  /*2fe0*/  FMUL.FTZ R78, R77, UR24 ;  /* 0x000000184d4e7c20 */ /* 0x000fe20008410000 */
[----:B------:R-:W-:-:S04]  /*2ff0*/  FMUL.FTZ R77, R75, UR9 ;  /* 0x000000094b4d7c20 */ /* 0x000fc80008410000 */
[----:B------:R-:W-:Y:S01]  /*3000*/  FMUL.FTZ R77, R77, UR24 ;  /* 0x000000184d4d7c20 */ /* 0x000fe20008410000 */
[----:B0-----:R-:W-:Y:S01]  /*3010*/  FMUL.FTZ R74, R74, UR9 ;  /* 0x000000094a4a7c20 */ /* 0x001fe20008410000 */
[----:B------:R0:W-:Y:S01]  /*3020*/  F2F.BF16.F32 R73, R79 ;  /* 0x0000004f00497304 */ /* 0x0001e20000202000 */
[----:B------:R-:W-:Y:S02]  /*3030*/  FSEL R134, R78, RZ, P0 ;  /* 0x000000ff4e867208 */ /* 0x000fe40000000000 */
[----:B------:R-:W-:Y:S01]  /*3040*/  FSEL R132, R77, RZ, P6 ;  /* 0x000000ff4d847208 */ /* 0x000fe20003000000 */
[----:B------:R-:W-:Y:S01]  /*3050*/  FMUL.FTZ R77, R74, UR24 ;  /* 0x000000184a4d7c20 */ /* 0x000fe20008410000 */
[----:B------:R-:W-:-:S03]  /*3060*/  LOP3.LUT P0, RZ, R6, 0xff, RZ, 0xc0, !PT ;  /* 0x000000ff06ff7812 */ /* 0x000fc6000780c0ff */
[----:B------:R1:W2:Y:S01]  /*3070*/  F2F.BF16.F32 R76, R75 ;  /* 0x0000004b004c7304 */ /* 0x0002a20000202000 */
[----:B0-----:R-:W0:Y:S01]  /*3080*/  LDC.64 R78, c[0x0][0x478] ;  /* 0x00011e00ff4e7b82 */ /* 0x001e220000000a00 */
[----:B------:R-:W-:-:S06]  /*3090*/  FSEL R131, R77, RZ, P0 ;  /* 0x000000ff4d837208 */ /* 0x000fcc0000000000 */
[----:B------:R-:W3:Y:S01]  /*30a0*/  F2F.BF16.F32 R132, R132 ;  /* 0x0000008400847304 */ /* 0x000ee20000202000 */
[----:B-1----:R-:W1:Y:S01]  /*30b0*/  LDC.64 R74, c[0x0][0x468] ;  /* 0x00011a00ff4a7b82 */ /* 0x002e620000000a00 */
[----:B--2---:R-:W-:-:S06]  /*30c0*/  IMAD.WIDE.U32 R76, R76, 0x10000, RZ ;  /* 0x000100004c4c7825 */ /* 0x004fcc00078e00ff */
[----:B------:R2:W-:Y:S01]  /*30d0*/  F2F.BF16.F32 R133, R129 ;  /* 0x0000008100857304 */ /* 0x0005e20000202000 */
[----:B------:R-:W-:-:S07]  /*30e0*/  LOP3.LUT R76, R76, R119, RZ, 0xfc, !PT ;  /* 0x000000774c4c7212 */ /* 0x000fce00078efcff */
[----:B------:R-:W4:Y:S01]  /*30f0*/  F2F.BF16.F32 R134, R134 ;  /* 0x0000008600867304 */ /* 0x000f220000202000 */
[----:B--2---:R-:W-:Y:S01]  /*3100*/  PRMT R129, R72, 0x5410, R73 ;  /* 0x0000541048817816 */ /* 0x004fe20000000049 */
[----:B---3--:R-:W-:-:S03]  /*3110*/  IMAD.WIDE.U32 R72, R132, 0x10000, RZ ;  /* 0x0001000084487825 */ /* 0x008fc600078e00ff */
[----:B------:R-:W-:Y:S01]  /*3120*/  LOP3.LUT R77, R129, R77, RZ, 0xfc, !PT ;  /* 0x0000004d814d7212 */ /* 0x000fe200078efcff */
[C---:B0-----:R-:W-:Y:S02]  /*3130*/  IMAD.WIDE.U32 R78, R7.reuse, 0x8, R78 ;  /* 0x00000008074e7825 */ /* 0x041fe400078e004e */
[----:B------:R-:W0:Y:S02]  /*3140*/  F2F.BF16.F32 R131, R131 ;  /* 0x0000008300837304 */ /* 0x000e240000202000 */
[C---:B-1----:R-:W-:Y:S01]  /*3150*/  IMAD.WIDE.U32 R74, R7.reuse, 0x8, R74 ;  /* 0x00000008074a7825 */ /* 0x042fe200078e004a */
[----:B------:R1:W-:Y:S01]  /*3160*/  STG.E.64 desc[UR16][R78.64], R76 ;  /* 0x0000004c4e007986 */ /* 0x0003e2000c101b10 */
[----:B------:R-:W-:Y:S02]  /*3170*/  IADD3 R7, PT, PT, R7, 0x80, RZ ;  /* 0x0000008007077810 */ /* 0x000fe40007ffe0ff */
[----:B----4-:R-:W-:-:S04]  /*3180*/  PRMT R133, R133, 0x5410, R134 ;  /* 0x0000541085857816 */ /* 0x010fc80000000086 */
[----:B------:R-:W-:Y:S02]  /*3190*/  LOP3.LUT R73, R133, R73, RZ, 0xfc, !PT ;  /* 0x0000004985497212 */ /* 0x000fe400078efcff */
[----:B0-----:R-:W-:-:S05]  /*31a0*/  LOP3.LUT R72, R72, R131, RZ, 0xfc, !PT ;  /* 0x0000008348487212 */ /* 0x001fca00078efcff */
[----:B------:R1:W-:Y:S02]  /*31b0*/  STG.E.64 desc[UR16][R74.64], R72 ;  /* 0x000000484a007986 */ /* 0x0003e4000c101b10 */
.L_x_509:
[----:B------:R-:W-:Y:S05]  /*31c0*/  BSYNC.RECONVERGENT B1 ;  /* 0x0000000000017941 */ /* 0x000fea0003800200 */
.L_x_508:
[----:B------:R-:W-:Y:S04]  /*31d0*/  BSSY.RECONVERGENT B1, `(.L_x_510) ;  /* 0x0000035000017945 */ /* 0x000fe80003800200 */
[----:B------:R-:W-:Y:S05]  /*31e0*/  @!P1 BRA `(.L_x_511) ;  /* 0x0000000000cc9947 */ /* 0x000fea0003800000 */
[--C-:B-1----:R-:W-:Y:S01]  /*31f0*/  FFMA.FTZ R73, R85, UR4, R118.reuse ;  /* 0x0000000455497c23 */ /* 0x102fe20008010076 */
        /* <DEDUP_REMOVED lines=26> */
[----:B------:R-:W-:Y:S02]  /*33a0*/  FSEL R132, R75, RZ, P6 ;  /* 0x000000ff4b847208 */ /* 0x000fe40003000000 */
[----:B------:R-:W-:-:S03]  /*33b0*/  LOP3.LUT P0, RZ, R5, 0xff, RZ, 0xc0, !PT ;  /* 0x000000ff05ff7812 */ /* 0x000fc6000780c0ff */
[----:B------:R1:W2:Y:S01]  /*33c0*/  F2F.BF16.F32 R78, R76 ;  /* 0x0000004c004e7304 */ /* 0x0002a20000202000 */
[----:B0-----:R-:W-:Y:S02]  /*33d0*/  FMUL.FTZ R79, R74, UR24 ;  /* 0x000000184a4f7c20 */ /* 0x001fe40008410000 */
[----:B------:R-:W0:Y:S03]  /*33e0*/  LDC.64 R74, c[0x0][0x468] ;  /* 0x00011a00ff4a7b82 */ /* 0x000e260000000a00 */
[----:B------:R-:W-:Y:S02]  /*33f0*/  FSEL R131, R79, RZ, P0 ;  /* 0x000000ff4f837208 */ /* 0x000fe40000000000 */
[----:B------:R-:W3:Y:S03]  /*3400*/  F2F.BF16.F32 R132, R132 ;  /* 0x0000008400847304 */ /* 0x000ee60000202000 */
[----:B-1----:R-:W1:Y:S01]  /*3410*/  LDC.64 R76, c[0x0][0x478] ;  /* 0x00011e00ff4c7b82 */ /* 0x002e620000000a00 */
[----:B--2---:R-:W-:-:S04]  /*3420*/  IMAD.WIDE.U32 R78, R78, 0x10000, RZ ;  /* 0x000100004e4e7825 */ /* 0x004fc800078e00ff */
        /* <DEDUP_REMOVED lines=9> */
[----:B------:R-:W-:Y:S02]  /*34c0*/  IADD3 R7, PT, PT, R7, 0x80, RZ ;  /* 0x0000008007077810 */ /* 0x000fe40007ffe0ff */
[----:B----4-:R-:W-:Y:S02]  /*34d0*/  PRMT R133, R133, 0x5410, R134 ;  /* 0x0000541085857816 */ /* 0x010fe40000000086 */
[----:B------:R2:W-:Y:S02]  /*34e0*/  STG.E.64 desc[UR16][R76.64], R78 ;  /* 0x0000004e4c007986 */ /* 0x0005e4000c101b10 */
[----:B------:R-:W-:-:S02]  /*34f0*/  LOP3.LUT R73, R133, R73, RZ, 0xfc, !PT ;  /* 0x0000004985497212 */ /* 0x000fc400078efcff */
[----:B0-----:R-:W-:-:S05]  /*3500*/  LOP3.LUT R72, R72, R131, RZ, 0xfc, !PT ;  /* 0x0000008348487212 */ /* 0x001fca00078efcff */
[----:B------:R2:W-:Y:S02]  /*3510*/  STG.E.64 desc[UR16][R74.64], R72 ;  /* 0x000000484a007986 */ /* 0x0005e4000c101b10 */
.L_x_511:
[----:B------:R-:W-:Y:S05]  /*3520*/  BSYNC.RECONVERGENT B1 ;  /* 0x0000000000017941 */ /* 0x000fea0003800200 */
.L_x_510:
[----:B------:R-:W-:Y:S04]  /*3530*/  BSSY.RECONVERGENT B1, `(.L_x_512) ;  /* 0x0000035000017945 */ /* 0x000fe80003800200 */
[----:B------:R-:W-:Y:S05]  /*3540*/  @!P2 BRA `(.L_x_513) ;  /* 0x0000000000cca947 */ /* 0x000fea0003800000 */
[--C-:B-12---:R-:W-:Y:S01]  /*3550*/  FFMA.FTZ R73, R93, UR4, R118.reuse ;  /* 0x000000045d497c23 */ /* 0x106fe20008010076 */
        /* <DEDUP_REMOVED lines=50> */
.L_x_513:
[----:B------:R-:W-:Y:S05]  /*3880*/  BSYNC.RECONVERGENT B1 ;  /* 0x0000000000017941 */ /* 0x000fea0003800200 */
.L_x_512:
[----:B------:R-:W-:Y:S04]  /*3890*/  BSSY.RECONVERGENT B1, `(.L_x_514) ;  /* 0x0000035000017945 */ /* 0x000fe80003800200 */
[----:B------:R-:W-:Y:S05]  /*38a0*/  @!P3 BRA `(.L_x_515) ;  /* 0x0000000000ccb947 */ /* 0x000fea0003800000 */
[--C-:B-123--:R-:W-:Y:S01]  /*38b0*/  FFMA.FTZ R73, R101, UR4, R118.reuse ;  /* 0x0000000465497c23 */ /* 0x10efe20008010076 */
        /* <DEDUP_REMOVED lines=50> */
.L_x_515:
[----:B------:R-:W-:Y:S05]  /*3be0*/  BSYNC.RECONVERGENT B1 ;  /* 0x0000000000017941 */ /* 0x000fea0003800200 */
.L_x_514:
[----:B------:R-:W-:Y:S05]  /*3bf0*/  @!P5 BRA `(.L_x_507) ;  /* 0x00000024009cd947 */ /* 0x000fea0003800000 */
[--C-:B-1234-:R-:W-:Y:S01]  /*3c00*/  FFMA.FTZ R73, R123, UR4, R118.reuse ;  /* 0x000000047b497c23 */ /* 0x11efe20008010076 */
[----:B------:R-:W-:Y:S01]  /*3c10*/  FFMA.FTZ R72, R130, UR4, R118 ;  /* 0x0000000482487c23 */ /* 0x000fe20008010076 */
[----:B-----5:R-:W-:Y:S02]  /*3c20*/  LOP3.LUT P0, RZ, R0, 0xff0000, RZ, 0xc0, !PT ;  /* 0x00ff000000ff7812 */ /* 0x020fe4000780c0ff */
[----:B------:R-:W-:Y:S01]  /*3c30*/  FADD.FTZ R73, R126, -R73 ;  /* 0x800000497e497221 */ /* 0x000fe20000010000 */
[----:B------:R-:W-:Y:S01]  /*3c40*/  FADD.FTZ R74, R127, -R72 ;  /* 0x800000487f4a7221 */ /* 0x000fe20000010000 */
[----:B------:R-:W-:Y:S02]  /*3c50*/  LOP3.LUT P6, RZ, R0, 0xff00, RZ, 0xc0, !PT ;  /* 0x0000ff0000ff7812 */ /* 0x000fe400078cc0ff */
[----:B------:R-:W-:Y:S01]  /*3c60*/  FMUL.FTZ R75, R73, UR11 ;  /* 0x0000000b494b7c20 */ /* 0x000fe20008410000 */
[--C-:B------:R-:W-:Y:S01]  /*3c70*/  FFMA.FTZ R73, R121, UR4, R118.reuse ;  /* 0x0000000479497c23 */ /* 0x100fe20008010076 */
[----:B------:R-:W-:Y:S01]  /*3c80*/  FFMA.FTZ R118, R128, UR4, R118 ;  /* 0x0000000480767c23 */ /* 0x000fe20008010076 */
[----:B------:R-:W-:Y:S01]  /*3c90*/  FMUL.FTZ R77, R74, UR11 ;  /* 0x0000000b4a4d7c20 */ /* 0x000fe20008410000 */
[----:B------:R-:W-:Y:S01]  /*3ca0*/  FMUL.FTZ R76, R75, UR9 ;  /* 0x000000094b4c7c20 */ /* 0x000fe20008410000 */
[----:B------:R0:W-:Y:S01]  /*3cb0*/  F2F.BF16.F32 R72, R75 ;  /* 0x0000004b00487304 */ /* 0x0001e20000202000 */
[----:B------:R-:W-:Y:S01]  /*3cc0*/  FADD.FTZ R118, R125, -R118 ;  /* 0x800000767d767221 */ /* 0x000fe20000010000 */
[----:B------:R-:W-:Y:S01]  /*3cd0*/  FADD.FTZ R74, R124, -R73 ;  /* 0x800000497c4a7221 */ /* 0x000fe20000010000 */
[----:B------:R-:W-:-:S02]  /*3ce0*/  FMUL.FTZ R78, R77, UR9 ;  /* 0x000000094d4e7c20 */ /* 0x000fc40008410000 */
[----:B------:R-:W-:Y:S01]  /*3cf0*/  FMUL.FTZ R118, R118, UR11 ;  /* 0x0000000b76767c20 */ /* 0x000fe20008410000 */
[----:B------:R-:W-:Y:S01]  /*3d00*/  FMUL.FTZ R74, R74, UR11 ;  /* 0x0000000b4a4a7c20 */ /* 0x000fe20008410000 */
[----:B------:R-:W-:Y:S01]  /*3d10*/  FMUL.FTZ R78, R78, UR24 ;  /* 0x000000184e4e7c20 */ /* 0x000fe20008410000 */
[----:B------:R-:W-:Y:S01]  /*3d20*/  F2F.BF16.F32 R73, R77 ;  /* 0x0000004d00497304 */ /* 0x000fe20000202000 */
[----:B0-----:R-:W-:-:S05]  /*3d30*/  FMUL.FTZ R75, R76, UR24 ;  /* 0x000000184c4b7c20 */ /* 0x001fca0008410000 */
[----:B------:R-:W-:Y:S01]  /*3d40*/  FSEL R129, R75, RZ, P0 ;  /* 0x000000ff4b817208 */ /* 0x000fe20000000000 */
[----:B------:R-:W-:Y:S01]  /*3d50*/  FMUL.FTZ R75, R118, UR9 ;  /* 0x00000009764b7c20 */ /* 0x000fe20008410000 */
[----:B------:R0:W-:Y:S01]  /*3d60*/  F2F.BF16.F32 R119, R74 ;  /* 0x0000004a00777304 */ /* 0x0001e20000202000 */
[----:B------:R-:W-:Y:S02]  /*3d70*/  ISETP.GE.U32.AND P0, PT, R0, 0x1000000, PT ;  /* 0x010000000000780c */ /* 0x000fe40003f06070 */
[----:B------:R-:W-:Y:S02]  /*3d80*/  FMUL.FTZ R75, R75, UR24 ;  /* 0x000000184b4b7c20 */ /* 0x000fe40008410000 */
[----:B------:R-:W-:Y:S02]  /*3d90*/  FSEL R134, R78, RZ, P0 ;  /* 0x000000ff4e867208 */ /* 0x000fe40000000000 */
[----:B------:R-:W1:Y:S01]  /*3da0*/  LDC.64 R78, c[0x0][0x478] ;  /* 0x00011e00ff4e7b82 */ /* 0x000e620000000a00 */
[----:B------:R-:W-:Y:S01]  /*3db0*/  FSEL R132, R75, RZ, P6 ;  /* 0x000000ff4b847208 */ /* 0x000fe20003000000 */
[----:B0-----:R-:W-:Y:S01]  /*3dc0*/  FMUL.FTZ R74, R74, UR9 ;  /* 0x000000094a4a7c20 */ /* 0x001fe20008410000 */
[----:B------:R-:W-:Y:S01]  /*3dd0*/  LOP3.LUT P0, RZ, R0, 0xff, RZ, 0xc0, !PT ;  /* 0x000000ff00ff7812 */ /* 0x000fe2000780c0ff */
[----:B------:R0:W2:Y:S02]  /*3de0*/  F2F.BF16.F32 R76, R118 ;  /* 0x00000076004c7304 */ /* 0x0000a40000202000 */
[----:B------:R-:W-:-:S02]  /*3df0*/  FMUL.FTZ R77, R74, UR24 ;  /* 0x000000184a4d7c20 */ /* 0x000fc40008410000 */
[----:B------:R-:W3:Y:S04]  /*3e00*/  LDC.64 R74, c[0x0][0x468] ;  /* 0x00011a00ff4a7b82 */ /* 0x000ee80000000a00 */
[----:B------:R-:W4:Y:S01]  /*3e10*/  F2F.BF16.F32 R132, R132 ;  /* 0x0000008400847304 */ /* 0x000f220000202000 */
[----:B0-----:R-:W-:Y:S01]  /*3e20*/  FSEL R118, R77, RZ, P0 ;  /* 0x000000ff4d767208 */ /* 0x001fe20000000000 */
[----:B--2---:R-:W-:-:S06]  /*3e30*/  IMAD.WIDE.U32 R76, R76, 0x10000, RZ ;  /* 0x000100004c4c7825 */ /* 0x004fcc00078e00ff */
[----:B------:R0:W-:Y:S01]  /*3e40*/  F2F.BF16.F32 R133, R129 ;  /* 0x0000008100857304 */ /* 0x0001e20000202000 */
[----:B------:R-:W-:Y:S01]  /*3e50*/  LOP3.LUT R76, R76, R119, RZ, 0xfc, !PT ;  /* 0x000000774c4c7212 */ /* 0x000fe200078efcff */
[----:B-1----:R-:W-:-:S06]  /*3e60*/  IMAD.WIDE.U32 R78, R7, 0x8, R78 ;  /* 0x00000008074e7825 */ /* 0x002fcc00078e004e */
[----:B------:R-:W1:Y:S01]  /*3e70*/  F2F.BF16.F32 R134, R134 ;  /* 0x0000008600867304 */ /* 0x000e620000202000 */
[----:B0-----:R-:W-:Y:S01]  /*3e80*/  PRMT R129, R72, 0x5410, R73 ;  /* 0x0000541048817816 */ /* 0x001fe20000000049 */
[----:B----4-:R-:W-:-:S03]  /*3e90*/  IMAD.WIDE.U32 R72, R132, 0x10000, RZ ;  /* 0x0001000084487825 */ /* 0x010fc600078e00ff */
[----:B------:R-:W-:Y:S01]  /*3ea0*/  LOP3.LUT R77, R129, R77, RZ, 0xfc, !PT ;  /* 0x0000004d814d7212 */ /* 0x000fe200078efcff */
[----:B---3--:R-:W-:Y:S02]  /*3eb0*/  IMAD.WIDE.U32 R74, R7, 0x8, R74 ;  /* 0x00000008074a7825 */ /* 0x008fe400078e004a */
[----:B------:R-:W0:Y:S02]  /*3ec0*/  F2F.BF16.F32 R131, R118 ;  /* 0x0000007600837304 */ /* 0x000e240000202000 */
[----:B------:R2:W-:Y:S01]  /*3ed0*/  STG.E.64 desc[UR16][R78.64], R76 ;  /* 0x0000004c4e007986 */ /* 0x0005e2000c101b10 */
[----:B-1----:R-:W-:-:S04]  /*3ee0*/  PRMT R133, R133, 0x5410, R134 ;  /* 0x0000541085857816 */ /* 0x002fc80000000086 */
[----:B------:R-:W-:Y:S02]  /*3ef0*/  LOP3.LUT R73, R133, R73, RZ, 0xfc, !PT ;  /* 0x0000004985497212 */ /* 0x000fe400078efcff */
[----:B0-----:R-:W-:-:S05]  /*3f00*/  LOP3.LUT R72, R72, R131, RZ, 0xfc, !PT ;  /* 0x0000008348487212 */ /* 0x001fca00078efcff */
[----:B------:R2:W-:Y:S01]  /*3f10*/  STG.E.64 desc[UR16][R74.64], R72 ;  /* 0x000000484a007986 */ /* 0x0005e2000c101b10 */
[----:B------:R-:W-:Y:S05]  /*3f20*/  BRA `(.L_x_507) ;  /* 0x0000002000d07947 */ /* 0x000fea0003800000 */
.L_x_497:
        /* <DEDUP_REMOVED lines=8> */
[----:B------:R-:W-:Y:S01]  /*3fb0*/  SHF.R.U32.HI R75, RZ, 0x10, R105 ;  /* 0x00000010ff4b7819 */ /* 0x000fe20000011669 */
[--C-:B------:R-:W-:Y:S01]  /*3fc0*/  FFMA.FTZ R74, R82, UR4, R118.reuse ;  /* 0x00000004524a7c23 */ /* 0x100fe20008010076 */
[----:B------:R-:W-:Y:S01]  /*3fd0*/  SHF.L.U32 R72, R72, 0x10, RZ ;  /* 0x0000001048487819 */ /* 0x000fe200000006ff */
[----:B------:R-:W-:Y:S01]  /*3fe0*/  FADD.FTZ R73, R80, -R73 ;  /* 0x8000004950497221 */ /* 0x000fe20000010000 */
[----:B------:R-:W-:Y:S01]  /*3ff0*/  FFMA.FTZ R76, R84, UR4, R118 ;  /* 0x00000004544c7c23 */ /* 0x000fe20008010076 */
[----:B------:R-:W-:Y:S01]  /*4000*/  SHF.L.U32 R75, R75, 0x10, RZ ;  /* 0x000000104b4b7819 */ /* 0x000fe200000006ff */
[----:B------:R-:W-:Y:S01]  /*4010*/  FADD.FTZ R77, R31, -R74 ;  /* 0x8000004a1f4d7221 */ /* 0x000fe20000010000 */
[----:B------:R-:W-:Y:S01]  /*4020*/  FFMA.FTZ R73, R73, UR11, R72 ;  /* 0x0000000b49497c23 */ /* 0x000fe20008010048 */
[----:B------:R-:W-:Y:S01]  /*4030*/  SHF.R.U64 R72, R104, 0x10, R105 ;  /* 0x0000001068487819 */ /* 0x000fe20000001269 */
[----:B------:R-:W-:Y:S01]  /*4040*/  FADD.FTZ R76, R81, -R76 ;  /* 0x8000004c514c7221 */ /* 0x000fe20000010000 */
[----:B------:R-:W-:Y:S01]  /*4050*/  LOP3.LUT P0, RZ, R6, 0xff0000, RZ, 0xc0, !PT ;  /* 0x00ff000006ff7812 */ /* 0x000fe2000780c0ff */
[----:B------:R-:W-:Y:S01]  /*4060*/  FMUL.FTZ R74, R73, UR9 ;  /* 0x00000009494a7c20 */ /* 0x000fe20008410000 */
[----:B------:R-:W-:Y:S01]  /*4070*/  SHF.L.U32 R72, R72, 0x10, RZ ;  /* 0x0000001048487819 */ /* 0x000fe200000006ff */
[----:B------:R-:W-:Y:S01]  /*4080*/  FFMA.FTZ R75, R76, UR11, R75 ;  /* 0x0000000b4c4b7c23 */ /* 0x000fe2000801004b */
[----:B------:R-:W-:Y:S01]  /*4090*/  ISETP.GE.U32.AND P6, PT, R6, 0x1000000, PT ;  /* 0x010000000600780c */ /* 0x000fe20003fc6070 */
[----:B------:R-:W-:-:S02]  /*40a0*/  FMUL.FTZ R74, R74, UR24 ;  /* 0x000000184a4a7c20 */ /* 0x000fc40008410000 */
[----:B------:R-:W-:Y:S01]  /*40b0*/  FFMA.FTZ R73, R77, UR11, R72 ;  /* 0x0000000b4d497c23 */ /* 0x000fe20008010048 */
[----:B------:R-:W-:Y:S01]  /*40c0*/  MOV R72, R104 ;  /* 0x0000006800487202 */ /* 0x000fe20000000f00 */
[----:B------:R-:W-:Y:S01]  /*40d0*/  FFMA.FTZ R77, R3, UR4, R118 ;  /* 0x00000004034d7c23 */ /* 0x000fe20008010076 */
[----:B------:R-:W-:Y:S01]  /*40e0*/  FMUL.FTZ R75, R75, UR9 ;  /* 0x000000094b4b7c20 */ /* 0x000fe20008410000 */
[----:B------:R-:W-:Y:S01]  /*40f0*/  FMUL.FTZ R73, R73, UR9 ;  /* 0x0000000949497c20 */ /* 0x000fe20008410000 */
[----:B------:R-:W-:Y:S01]  /*4100*/  SHF.L.U32 R72, R72, 0x10, RZ ;  /* 0x0000001048487819 */ /* 0x000fe200000006ff */
[----:B------:R-:W-:Y:S01]  /*4110*/  FADD.FTZ R77, R30, -R77 ;  /* 0x8000004d1e4d7221 */ /* 0x000fe20000010000 */
[----:B------:R-:W-:Y:S01]  /*4120*/  FMUL.FTZ R75, R75, UR24 ;  /* 0x000000184b4b7c20 */ /* 0x000fe20008410000 */
[----:B------:R-:W-:Y:S01]  /*4130*/  FSEL R74, R74, RZ, P0 ;  /* 0x000000ff4a4a7208 */ /* 0x000fe20000000000 */
[----:B------:R-:W-:Y:S01]  /*4140*/  FMUL.FTZ R73, R73, UR24 ;  /* 0x0000001849497c20 */ /* 0x000fe20008410000 */
[----:B------:R-:W-:Y:S01]  /*4150*/  FFMA.FTZ R72, R77, UR11, R72 ;  /* 0x0000000b4d487c23 */ /* 0x000fe20008010048 */
[----:B------:R-:W-:Y:S01]  /*4160*/  LOP3.LUT P0, RZ, R6, 0xff, RZ, 0xc0, !PT ;  /* 0x000000ff06ff7812 */ /* 0x000fe2000780c0ff */
[----:B------:R0:W-:Y:S01]  /*4170*/  F2F.BF16.F32 R79, R74 ;  /* 0x0000004a004f7304 */ /* 0x0001e20000202000 */
[----:B------:R-:W-:Y:S01]  /*4180*/  FSEL R119, R75, RZ, P6 ;  /* 0x000000ff4b777208 */ /* 0x000fe20003000000 */
[----:B------:R-:W-:Y:S01]  /*4190*/  FMUL.FTZ R72, R72, UR9 ;  /* 0x0000000948487c20 */ /* 0x000fe20008410000 */
[----:B------:R-:W-:-:S04]  /*41a0*/  LOP3.LUT P6, RZ, R6, 0xff00, RZ, 0xc0, !PT ;  /* 0x0000ff0006ff7812 */ /* 0x000fc800078cc0ff */
[----:B------:R-:W-:Y:S01]  /*41b0*/  FSEL R78, R73, RZ, P6 ;  /* 0x000000ff494e7208 */ /* 0x000fe20003000000 */
[----:B------:R-:W1:Y:S01]  /*41c0*/  F2F.BF16.F32 R132, R119 ;  /* 0x0000007700847304 */ /* 0x000e620000202000 */
[----:B0-----:R-:W-:Y:S02]  /*41d0*/  FMUL.FTZ R74, R72, UR24 ;  /* 0x00000018484a7c20 */ /* 0x001fe40008410000 */
[----:B------:R-:W0:Y:S03]  /*41e0*/  LDC.64 R72, c[0x0][0x468] ;  /* 0x00011a00ff487b82 */ /* 0x000e260000000a00 */
[----:B------:R-:W-:Y:S02]  /*41f0*/  FSEL R76, R74, RZ, P0 ;  /* 0x000000ff4a4c7208 */ /* 0x000fe40000000000 */
[----:B------:R-:W2:Y:S01]  /*4200*/  F2F.BF16.F32 R75, R78 ;  /* 0x0000004e004b7304 */ /* 0x000ea20000202000 */
[----:B-1----:R-:W-:-:S07]  /*4210*/  PRMT R79, R79, 0x5410, R132 ;  /* 0x000054104f4f7816 */ /* 0x002fce0000000084 */
[----:B------:R-:W1:Y:S01]  /*4220*/  F2F.BF16.F32 R77, R76 ;  /* 0x0000004c004d7304 */ /* 0x000e620000202000 */
[----:B--2---:R-:W-:-:S04]  /*4230*/  IMAD.WIDE.U32 R74, R75, 0x10000, RZ ;  /* 0x000100004b4a7825 */ /* 0x004fc800078e00ff */
[----:B0-----:R-:W-:Y:S01]  /*4240*/  IMAD.WIDE.U32 R72, R7, 0x8, R72 ;  /* 0x0000000807487825 */ /* 0x001fe200078e0048 */
[----:B------:R-:W-:Y:S02]  /*4250*/  LOP3.LUT R75, R79, R75, RZ, 0xfc, !PT ;  /* 0x0000004b4f4b7212 */ /* 0x000fe400078efcff */
[----:B------:R-:W-:Y:S02]  /*4260*/  IADD3 R7, PT, PT, R7, 0x80, RZ ;  /* 0x0000008007077810 */ /* 0x000fe40007ffe0ff */
[----:B-1----:R-:W-:-:S05]  /*4270*/  LOP3.LUT R74, R74, R77, RZ, 0xfc, !PT ;  /* 0x0000004d4a4a7212 */ /* 0x002fca00078efcff */
[----:B------:R0:W-:Y:S02]  /*4280*/  STG.E.64 desc[UR16][R72.64], R74 ;  /* 0x0000004a48007986 */ /* 0x0001e4000c101b10 */
.L_x_518:
[----:B------:R-:W-:Y:S05]  /*4290*/  BSYNC.RECONVERGENT B1 ;  /* 0x0000000000017941 */ /* 0x000fea0003800200 */
.L_x_517:
[----:B------:R-:W-:Y:S04]  /*42a0*/  BSSY.RECONVERGENT B1, `(.L_x_519) ;  /* 0x0000032000017945 */ /* 0x000fe80003800200 */
[----:B------:R-:W-:Y:S05]  /*42b0*/  @!P1 BRA `(.L_x_520) ;  /* 0x0000000000c09947 */ /* 0x000fea0003800000 */
[----:B0----5:R-:W-:Y:S01]  /*42c0*/  MOV R72, R107 ;  /* 0x0000006b00487202 */ /* 0x021fe20000000f00 */
        /* <DEDUP_REMOVED lines=47> */
.L_x_520:
[----:B------:R-:W-:Y:S05]  /*45c0*/  BSYNC.RECONVERGENT B1 ;  /* 0x0000000000017941 */ /* 0x000fea0003800200 */
.L_x_519:
[----:B------:R-:W-:Y:S04]  /*45d0*/  BSSY.RECONVERGENT B1, `(.L_x_521) ;  /* 0x0000032000017945 */ /* 0x000fe80003800200 */
[----:B------:R-:W-:Y:S05]  /*45e0*/  @!P2 BRA `(.L_x_522) ;  /* 0x0000000000c0a947 */ /* 0x000fea0003800000 */
[----:B01---5:R-:W-:Y:S01]  /*45f0*/  MOV R72, R109 ;  /* 0x0000006d00487202 */ /* 0x023fe20000000f00 */
        /* <DEDUP_REMOVED lines=47> */
.L_x_522:
[----:B------:R-:W-:Y:S05]  /*48f0*/  BSYNC.RECONVERGENT B1 ;  /* 0x0000000000017941 */ /* 0x000fea0003800200 */
.L_x_521:
[----:B------:R-:W-:Y:S04]  /*4900*/  BSSY.RECONVERGENT B1, `(.L_x_523) ;  /* 0x0000032000017945 */ /* 0x000fe80003800200 */
[----:B------:R-:W-:Y:S05]  /*4910*/  @!P3 BRA `(.L_x_524) ;  /* 0x0000000000c0b947 */ /* 0x000fea0003800000 */
[----:B012--5:R-:W-:Y:S01]  /*4920*/  MOV R72, R111 ;  /* 0x0000006f00487202 */ /* 0x027fe20000000f00 */
        /* <DEDUP_REMOVED lines=47> */
.L_x_524:
[----:B------:R-:W-:Y:S05]  /*4c20*/  BSYNC.RECONVERGENT B1 ;  /* 0x0000000000017941 */ /* 0x000fea0003800200 */
.L_x_523:
[----:B------:R-:W-:Y:S05]  /*4c30*/  @!P5 BRA `(.L_x_507) ;  /* 0x00000014008cd947 */ /* 0x000fea0003800000 */
[----:B0123-5:R-:W-:Y:S01]  /*4c40*/  MOV R72, R113 ;  /* 0x0000007100487202 */ /* 0x02ffe20000000f00 */
        /* <DEDUP_REMOVED lines=47> */
.L_x_516:
        /* <DEDUP_REMOVED lines=9> */
[----:B------:R-:W-:Y:S01]  /*4fd0*/  FADD.FTZ R74, R81, -R74 ;  /* 0x8000004a514a7221 */ /* 0x000fe20000010000 */
[----:B------:R-:W-:Y:S01]  /*4fe0*/  MOV R75, R104 ;  /* 0x00000068004b7202 */ /* 0x000fe20000000f00 */
[----:B------:R-:W-:Y:S01]  /*4ff0*/  FFMA.FTZ R78, R73, UR11, R72 ;  /* 0x0000000b494e7c23 */ /* 0x000fe20008010048 */
[--C-:B------:R-:W-:Y:S01]  /*5000*/  FFMA.FTZ R73, R3, UR4, R118.reuse ;  /* 0x0000000403497c23 */ /* 0x100fe20008010076 */
[----:B------:R-:W-:Y:S01]  /*5010*/  FFMA.FTZ R79, R74, UR11, R77 ;  /* 0x0000000b4a4f7c23 */ /* 0x000fe2000801004d */
[----:B------:R-:W-:Y:S01]  /*5020*/  SHF.R.U64 R77, R104, 0x10, R105 ;  /* 0x00000010684d7819 */ /* 0x000fe20000001269 */
[----:B------:R-:W-:Y:S01]  /*5030*/  FFMA.FTZ R76, R82, UR4, R118 ;  /* 0x00000004524c7c23 */ /* 0x000fe20008010076 */
[----:B------:R-:W-:Y:S01]  /*5040*/  SHF.L.U32 R75, R75, 0x10, RZ ;  /* 0x000000104b4b7819 */ /* 0x000fe200000006ff */
[----:B------:R0:W-:Y:S01]  /*5050*/  F2F.BF16.F32 R72, R78 ;  /* 0x0000004e00487304 */ /* 0x0001e20000202000 */
[----:B------:R-:W-:Y:S01]  /*5060*/  FADD.FTZ R74, R30, -R73 ;  /* 0x800000491e4a7221 */ /* 0x000fe20000010000 */
[----:B------:R-:W-:Y:S01]  /*5070*/  SHF.L.U32 R77, R77, 0x10, RZ ;  /* 0x000000104d4d7819 */ /* 0x000fe200000006ff */
[----:B------:R-:W-:Y:S01]  /*5080*/  FADD.FTZ R76, R31, -R76 ;  /* 0x8000004c1f4c7221 */ /* 0x000fe20000010000 */
[----:B------:R-:W-:Y:S01]  /*5090*/  LOP3.LUT P0, RZ, R6, 0xff0000, RZ, 0xc0, !PT ;  /* 0x00ff000006ff7812 */ /* 0x000fe2000780c0ff */
[----:B------:R-:W-:Y:S01]  /*50a0*/  FFMA.FTZ R74, R74, UR11, R75 ;  /* 0x0000000b4a4a7c23 */ /* 0x000fe2000801004b */
[----:B------:R-:W-:Y:S01]  /*50b0*/  LOP3.LUT P6, RZ, R6, 0xff00, RZ, 0xc0, !PT ;  /* 0x0000ff0006ff7812 */ /* 0x000fe200078cc0ff */
[----:B------:R-:W-:Y:S01]  /*50c0*/  FFMA.FTZ R76, R76, UR11, R77 ;  /* 0x0000000b4c4c7c23 */ /* 0x000fe2000801004d */
[----:B------:R1:W-:Y:S01]  /*50d0*/  F2F.BF16.F32 R73, R79 ;  /* 0x0000004f00497304 */ /* 0x0003e20000202000 */
[----:B0-----:R-:W-:-:S04]  /*50e0*/  FMUL.FTZ R78, R78, UR9 ;  /* 0x000000094e4e7c20 */ /* 0x001fc80008410000 */
[----:B------:R-:W-:-:S03]  /*50f0*/  FMUL.FTZ R75, R78, UR24 ;  /* 0x000000184e4b7c20 */ /* 0x000fc60008410000 */
[----:B------:R0:W-:Y:S01]  /*5100*/  F2F.BF16.F32 R119, R74 ;  /* 0x0000004a00777304 */ /* 0x0001e20000202000 */
[----:B-1----:R-:W-:Y:S01]  /*5110*/  FMUL.FTZ R79, R79, UR9 ;  /* 0x000000094f4f7c20 */ /* 0x002fe20008410000 */
[----:B------:R-:W-:Y:S01]  /*5120*/  FSEL R129, R75, RZ, P0 ;  /* 0x000000ff4b817208 */ /* 0x000fe20000000000 */
[----:B------:R-:W-:Y:S01]  /*5130*/  FMUL.FTZ R75, R76, UR9 ;  /* 0x000000094c4b7c20 */ /* 0x000fe20008410000 */
[----:B------:R-:W-:Y:S01]  /*5140*/  ISETP.GE.U32.AND P0, PT, R6, 0x1000000, PT ;  /* 0x010000000600780c */ /* 0x000fe20003f06070 */
[----:B------:R-:W-:Y:S02]  /*5150*/  FMUL.FTZ R79, R79, UR24 ;  /* 0x000000184f4f7c20 */ /* 0x000fe40008410000 */
[----:B------:R-:W-:Y:S01]  /*5160*/  FMUL.FTZ R75, R75, UR24 ;  /* 0x000000184b4b7c20 */ /* 0x000fe20008410000 */
[----:B------:R1:W2:Y:S01]  /*5170*/  F2F.BF16.F32 R78, R76 ;  /* 0x0000004c004e7304 */ /* 0x0002a20000202000 */
[----:B0-----:R-:W-:Y:S01]  /*5180*/  FMUL.FTZ R74, R74, UR9 ;  /* 0x000000094a4a7c20 */ /* 0x001fe20008410000 */
[----:B------:R-:W-:-:S02]  /*5190*/  FSEL R134, R79, RZ, P0 ;  /* 0x000000ff4f867208 */ /* 0x000fc40000000000 */
[----:B------:R-:W-:Y:S01]  /*51a0*/  FSEL R132, R75, RZ, P6 ;  /* 0x000000ff4b847208 */ /* 0x000fe20003000000 */
[----:B------:R-:W-:Y:S01]  /*51b0*/  FMUL.FTZ R79, R74, UR24 ;  /* 0x000000184a4f7c20 */ /* 0x000fe20008410000 */
[----:B------:R-:W-:Y:S01]  /*51c0*/  LOP3.LUT P0, RZ, R6, 0xff, RZ, 0xc0, !PT ;  /* 0x000000ff06ff7812 */ /* 0x000fe2000780c0ff */
[----:B------:R-:W0:Y:S01]  /*51d0*/  LDC.64 R74, c[0x0][0x468] ;  /* 0x00011a00ff4a7b82 */ /* 0x000e220000000a00 */
[----:B------:R3:W-:Y:S02]  /*51e0*/  F2F.BF16.F32 R133, R129 ;  /* 0x0000008100857304 */ /* 0x0007e40000202000 */
[----:B------:R-:W-:-:S05]  /*51f0*/  FSEL R131, R79, RZ, P0 ;  /* 0x000000ff4f837208 */ /* 0x000fca0000000000 */
[----:B-1----:R-:W1:Y:S01]  /*5200*/  LDC.64 R76, c[0x0][0x478] ;  /* 0x00011e00ff4c7b82 */ /* 0x002e620000000a00 */
[----:B------:R-:W4:Y:S01]  /*5210*/  F2F.BF16.F32 R132, R132 ;  /* 0x0000008400847304 */ /* 0x000f220000202000 */
[----:B--2---:R-:W-:Y:S01]  /*5220*/  IMAD.WIDE.U32 R78, R78, 0x10000, RZ ;  /* 0x000100004e4e7825 */ /* 0x004fe200078e00ff */
[----:B---3--:R-:W-:-:S04]  /*5230*/  PRMT R129, R72, 0x5410, R73 ;  /* 0x0000541048817816 */ /* 0x008fc80000000049 */
[----:B------:R-:W-:Y:S02]  /*5240*/  LOP3.LUT R79, R129, R79, RZ, 0xfc, !PT ;  /* 0x0000004f814f7212 */ /* 0x000fe400078efcff */
[----:B------:R-:W2:Y:S01]  /*5250*/  F2F.BF16.F32 R134, R134 ;  /* 0x0000008600867304 */ /* 0x000ea20000202000 */
[----:B------:R-:W-:Y:S01]  /*5260*/  LOP3.LUT R78, R78, R119, RZ, 0xfc, !PT ;  /* 0x000000774e4e7212 */ /* 0x000fe200078efcff */
[----:B----4-:R-:W-:-:S06]  /*5270*/  IMAD.WIDE.U32 R72, R132, 0x10000, RZ ;  /* 0x0001000084487825 */ /* 0x010fcc00078e00ff */
[----:B------:R-:W3:Y:S01]  /*5280*/  F2F.BF16.F32 R131, R131 ;  /* 0x0000008300837304 */ /* 0x000ee20000202000 */
[----:B0-----:R-:W-:Y:S01]  /*5290*/  IMAD.WIDE.U32 R74, R7, 0x8, R74 ;  /* 0x00000008074a7825 */ /* 0x001fe200078e004a */
[----:B--2---:R-:W-:-:S03]  /*52a0*/  PRMT R133, R133, 0x5410, R134 ;  /* 0x0000541085857816 */ /* 0x004fc60000000086 */
[C---:B-1----:R-:W-:Y:S01]  /*52b0*/  IMAD.WIDE.U32 R76, R7.reuse, 0x8, R76 ;  /* 0x00000008074c7825 */ /* 0x042fe200078e004c */
[----:B------:R-:W-:Y:S02]  /*52c0*/  IADD3 R7, PT, PT, R7, 0x80, RZ ;  /* 0x0000008007077810 */ /* 0x000fe40007ffe0ff */
[----:B------:R-:W-:Y:S02]  /*52d0*/  LOP3.LUT R73, R133, R73, RZ, 0xfc, !PT ;  /* 0x0000004985497212 */ /* 0x000fe400078efcff */
[----:B------:R0:W-:Y:S01]  /*52e0*/  STG.E.64 desc[UR16][R76.64], R78 ;  /* 0x0000004e4c007986 */ /* 0x0001e2000c101b10 */
[----:B---3--:R-:W-:-:S05]  /*52f0*/  LOP3.LUT R72, R72, R131, RZ, 0xfc, !PT ;  /* 0x0000008348487212 */ /* 0x008fca00078efcff */
[----:B------:R0:W-:Y:S02]  /*5300*/  STG.E.64 desc[UR16][R74.64], R72 ;  /* 0x000000484a007986 */ /* 0x0001e4000c101b10 */
.L_x_526:
[----:B------:R-:W-:Y:S05]  /*5310*/  BSYNC.RECONVERGENT B1 ;  /* 0x0000000000017941 */ /* 0x000fea0003800200 */
.L_x_525:
        /* <DEDUP_REMOVED lines=21> */
[C---:B------:R-:W-:Y:S01]  /*5470*/  LOP3.LUT P0, RZ, R5.reuse, 0xff0000, RZ, 0xc0, !PT ;  /* 0x00ff000005ff7812 */ /* 0x040fe2000780c0ff */
        /* <DEDUP_REMOVED lines=39> */
.L_x_528:
[----:B------:R-:W-:Y:S05]  /*56f0*/  BSYNC.RECONVERGENT B1 ;  /* 0x0000000000017941 */ /* 0x000fea0003800200 */
.L_x_527:
        /* <DEDUP_REMOVED lines=10> */
[----:B------:R-:W-:Y:S01]  /*57a0*/  LOP3.LUT P0, RZ, R4, 0xff0000, RZ, 0xc0, !PT ;  /* 0x00ff000004ff7812 */ /* 0x000fe2000780c0ff */
[----:B------:R-:W-:Y:S01]  /*57b0*/  FFMA.FTZ R76, R73, UR11, R72 ;  /* 0x0000000b494c7c23 */ /* 0x000fe20008010048 */
[----:B------:R-:W-:Y:S01]  /*57c0*/  MOV R72, R108 ;  /* 0x0000006c00487202 */ /* 0x000fe20000000f00 */
[--C-:B------:R-:W-:Y:S01]  /*57d0*/  FFMA.FTZ R73, R91, UR4, R118.reuse ;  /* 0x000000045b497c23 */ /* 0x100fe20008010076 */
[----:B------:R-:W-:Y:S01]  /*57e0*/  FFMA.FTZ R77, R74, UR11, R75 ;  /* 0x0000000b4a4d7c23 */ /* 0x000fe2000801004b */
[----:B------:R0:W-:Y:S01]  /*57f0*/  F2F.BF16.F32 R78, R76 ;  /* 0x0000004c004e7304 */ /* 0x0001e20000202000 */
[----:B------:R-:W-:Y:S01]  /*5800*/  SHF.R.U64 R75, R108, 0x10, R109 ;  /* 0x000000106c4b7819 */ /* 0x000fe2000000126d */
[----:B------:R-:W-:Y:S01]  /*5810*/  FFMA.FTZ R74, R98, UR4, R118 ;  /* 0x00000004624a7c23 */ /* 0x000fe20008010076 */
[----:B------:R-:W-:Y:S01]  /*5820*/  SHF.L.U32 R72, R72, 0x10, RZ ;  /* 0x0000001048487819 */ /* 0x000fe200000006ff */
[----:B------:R-:W-:Y:S01]  /*5830*/  FADD.FTZ R73, R94, -R73 ;  /* 0x800000495e497221 */ /* 0x000fe20000010000 */
[----:B------:R-:W-:Y:S01]  /*5840*/  SHF.L.U32 R75, R75, 0x10, RZ ;  /* 0x000000104b4b7819 */ /* 0x000fe200000006ff */
[----:B------:R-:W-:Y:S01]  /*5850*/  FADD.FTZ R74, R95, -R74 ;  /* 0x8000004a5f4a7221 */ /* 0x000fe20000010000 */
[----:B------:R-:W-:Y:S01]  /*5860*/  LOP3.LUT P6, RZ, R4, 0xff00, RZ, 0xc0, !PT ;  /* 0x0000ff0004ff7812 */ /* 0x000fe200078cc0ff */
[----:B------:R-:W-:Y:S01]  /*5870*/  FFMA.FTZ R72, R73, UR11, R72 ;  /* 0x0000000b49487c23 */ /* 0x000fe20008010048 */
[----:B0-----:R-:W-:Y:S01]  /*5880*/  FMUL.FTZ R76, R76, UR9 ;  /* 0x000000094c4c7c20 */ /* 0x001fe20008410000 */
[----:B------:R-:W-:Y:S01]  /*5890*/  FMUL.FTZ R73, R77, UR9 ;  /* 0x000000094d497c20 */ /* 0x000fe20008410000 */
[----:B------:R0:W-:Y:S01]  /*58a0*/  F2F.BF16.F32 R79, R77 ;  /* 0x0000004d004f7304 */ /* 0x0001e20000202000 */
[----:B------:R-:W-:Y:S01]  /*58b0*/  FFMA.FTZ R75, R74, UR11, R75 ;  /* 0x0000000b4a4b7c23 */ /* 0x000fe2000801004b */
[----:B------:R-:W-:-:S06]  /*58c0*/  FMUL.FTZ R76, R76, UR24 ;  /* 0x000000184c4c7c20 */ /* 0x000fcc0008410000 */
[----:B------:R1:W2:Y:S01]  /*58d0*/  F2F.BF16.F32 R74, R75 ;  /* 0x0000004b004a7304 */ /* 0x0002a20000202000 */
[----:B0-----:R-:W-:Y:S01]  /*58e0*/  FSEL R77, R76, RZ, P0 ;  /* 0x000000ff4c4d7208 */ /* 0x001fe20000000000 */
[----:B------:R-:W-:Y:S01]  /*58f0*/  FMUL.FTZ R76, R73, UR24 ;  /* 0x00000018494c7c20 */ /* 0x000fe20008410000 */
[----:B------:R-:W-:Y:S01]  /*5900*/  ISETP.GE.U32.AND P0, PT, R4, 0x1000000, PT ;  /* 0x010000000400780c */ /* 0x000fe20003f06070 */
[----:B------:R-:W-:-:S03]  /*5910*/  FMUL.FTZ R73, R75, UR9 ;  /* 0x000000094b497c20 */ /* 0x000fc60008410000 */
[----:B------:R-:W-:Y:S01]  /*5920*/  FSEL R129, R76, RZ, P0 ;  /* 0x000000ff4c817208 */ /* 0x000fe20000000000 */
[----:B------:R-:W-:Y:S01]  /*5930*/  FMUL.FTZ R76, R73, UR24 ;  /* 0x00000018494c7c20 */ /* 0x000fe20008410000 */
[----:B-1----:R-:W-:Y:S01]  /*5940*/  FMUL.FTZ R75, R72, UR9 ;  /* 0x00000009484b7c20 */ /* 0x002fe20008410000 */
[----:B------:R0:W1:Y:S01]  /*5950*/  F2F.BF16.F32 R119, R72 ;  /* 0x0000004800777304 */ /* 0x0000620000202000 */
[----:B------:R-:W-:Y:S02]  /*5960*/  LOP3.LUT P0, RZ, R4, 0xff, RZ, 0xc0, !PT ;  /* 0x000000ff04ff7812 */ /* 0x000fe4000780c0ff */
[----:B------:R-:W-:Y:S01]  /*5970*/  FSEL R132, R76, RZ, P6 ;  /* 0x000000ff4c847208 */ /* 0x000fe20003000000 */
[----:B------:R-:W-:-:S04]  /*5980*/  FMUL.FTZ R75, R75, UR24 ;  /* 0x000000184b4b7c20 */ /* 0x000fc80008410000 */
[----:B------:R3:W-:Y:S01]  /*5990*/  F2F.BF16.F32 R133, R77 ;  /* 0x0000004d00857304 */ /* 0x0007e20000202000 */
[----:B0-----:R-:W0:Y:S01]  /*59a0*/  LDC.64 R72, c[0x0][0x478] ;  /* 0x00011e00ff487b82 */ /* 0x001e220000000a00 */
[----:B------:R-:W-:Y:S01]  /*59b0*/  FSEL R131, R75, RZ, P0 ;  /* 0x000000ff4b837208 */ /* 0x000fe20000000000 */
[----:B--2---:R-:W-:-:S05]  /*59c0*/  IMAD.WIDE.U32 R74, R74, 0x10000, RZ ;  /* 0x000100004a4a7825 */ /* 0x004fca00078e00ff */
[----:B------:R-:W2:Y:S01]  /*59d0*/  F2F.BF16.F32 R132, R132 ;  /* 0x0000008400847304 */ /* 0x000ea20000202000 */
[----:B---3--:R-:W3:Y:S01]  /*59e0*/  LDC.64 R76, c[0x0][0x468] ;  /* 0x00011a00ff4c7b82 */ /* 0x008ee20000000a00 */
[----:B-1----:R-:W-:-:S06]  /*59f0*/  LOP3.LUT R74, R74, R119, RZ, 0xfc, !PT ;  /* 0x000000774a4a7212 */ /* 0x002fcc00078efcff */
[----:B------:R1:W4:Y:S08]  /*5a00*/  F2F.BF16.F32 R134, R129 ;  /* 0x0000008100867304 */ /* 0x0003300000202000 */
[----:B------:R-:W3:Y:S01]  /*5a10*/  F2F.BF16.F32 R131, R131 ;  /* 0x0000008300837304 */ /* 0x000ee20000202000 */
[----:B-1----:R-:W-:Y:S01]  /*5a20*/  PRMT R129, R78, 0x5410, R79 ;  /* 0x000054104e817816 */ /* 0x002fe2000000004f */
[----:B--2---:R-:W-:-:S03]  /*5a30*/  IMAD.WIDE.U32 R78, R132, 0x10000, RZ ;  /* 0x00010000844e7825 */ /* 0x004fc600078e00ff */
[----:B------:R-:W-:Y:S01]  /*5a40*/  LOP3.LUT R75, R129, R75, RZ, 0xfc, !PT ;  /* 0x0000004b814b7212 */ /* 0x000fe200078efcff */
[----:B0-----:R-:W-:Y:S01]  /*5a50*/  IMAD.WIDE.U32 R72, R7, 0x8, R72 ;  /* 0x0000000807487825 */ /* 0x001fe200078e0048 */
[----:B----4-:R-:W-:-:S03]  /*5a60*/  PRMT R133, R133, 0x5410, R134 ;  /* 0x0000541085857816 */ /* 0x010fc60000000086 */
[----:B---3--:R-:W-:Y:S01]  /*5a70*/  IMAD.WIDE.U32 R76, R7, 0x8, R76 ;  /* 0x00000008074c7825 */ /* 0x008fe200078e004c */
[----:B------:R-:W-:Y:S01]  /*5a80*/  LOP3.LUT R79, R133, R79, RZ, 0xfc, !PT ;  /* 0x0000004f854f7212 */ /* 0x000fe200078efcff */
[----:B------:R2:W-:Y:S01]  /*5a90*/  STG.E.64 desc[UR16][R72.64], R74 ;  /* 0x0000004a48007986 */ /* 0x0005e2000c101b10 */
[----:B------:R-:W-:Y:S02]  /*5aa0*/  IADD3 R7, PT, PT, R7, 0x80, RZ ;  /* 0x0000008007077810 */ /* 0x000fe40007ffe0ff */
[----:B------:R-:W-:-:S05]  /*5ab0*/  LOP3.LUT R78, R78, R131, RZ, 0xfc, !PT ;  /* 0x000000834e4e7212 */ /* 0x000fca00078efcff */
[----:B------:R2:W-:Y:S02]  /*5ac0*/  STG.E.64 desc[UR16][R76.64], R78 ;  /* 0x0000004e4c007986 */ /* 0x0005e4000c101b10 */
.L_x_530:
[----:B------:R-:W-:Y:S05]  /*5ad0*/  BSYNC.RECONVERGENT B1 ;  /* 0x0000000000017941 */ /* 0x000fea0003800200 */
.L_x_529:
        /* <DEDUP_REMOVED lines=61> */
.L_x_532:
[----:B------:R-:W-:Y:S05]  /*5eb0*/  BSYNC.RECONVERGENT B1 ;  /* 0x0000000000017941 */ /* 0x000fea0003800200 */
.L_x_531:
        /* <DEDUP_REMOVED lines=13> */
[----:B------:R-:W-:Y:S01]  /*5f90*/  SHF.L.U32 R75, R75, 0x10, RZ ;  /* 0x000000104b4b7819 */ /* 0x000fe200000006ff */
[----:B------:R-:W-:Y:S01]  /*5fa0*/  FFMA.FTZ R118, R128, UR4, R118 ;  /* 0x0000000480767c23 */ /* 0x000fe20008010076 */
[----:B------:R-:W-:Y:S01]  /*5fb0*/  FADD.FTZ R74, R124, -R73 ;  /* 0x800000497c4a7221 */ /* 0x000fe20000010000 */
[----:B------:R-:W-:Y:S01]  /*5fc0*/  SHF.R.U64 R76, R112, 0x10, R113 ;  /* 0x00000010704c7819 */ /* 0x000fe20000001271 */
[----:B------:R0:W-:Y:S01]  /*5fd0*/  F2F.BF16.F32 R72, R77 ;  /* 0x0000004d00487304 */ /* 0x0001e20000202000 */
[----:B------:R-:W-:Y:S01]  /*5fe0*/  FADD.FTZ R118, R125, -R118 ;  /* 0x800000767d767221 */ /* 0x000fe20000010000 */
[----:B------:R-:W-:Y:S01]  /*5ff0*/  FFMA.FTZ R74, R74, UR11, R75 ;  /* 0x0000000b4a4a7c23 */ /* 0x000fe2000801004b */
[----:B------:R-:W-:-:S02]  /*6000*/  SHF.L.U32 R75, R76, 0x10, RZ ;  /* 0x000000104c4b7819 */ /* 0x000fc400000006ff */
[C---:B------:R-:W-:Y:S02]  /*6010*/  LOP3.LUT P0, RZ, R0.reuse, 0xff0000, RZ, 0xc0, !PT ;  /* 0x00ff000000ff7812 */ /* 0x040fe4000780c0ff */
[----:B------:R-:W-:Y:S01]  /*6020*/  LOP3.LUT P6, RZ, R0, 0xff00, RZ, 0xc0, !PT ;  /* 0x0000ff0000ff7812 */ /* 0x000fe200078cc0ff */
[----:B------:R-:W-:Y:S01]  /*6030*/  FFMA.FTZ R75, R118, UR11, R75 ;  /* 0x0000000b764b7c23 */ /* 0x000fe2000801004b */
[----:B0-----:R-:W-:Y:S01]  /*6040*/  FMUL.FTZ R77, R77, UR9 ;  /* 0x000000094d4d7c20 */ /* 0x001fe20008410000 */
[----:B------:R0:W-:Y:S03]  /*6050*/  F2F.BF16.F32 R73, R79 ;  /* 0x0000004f00497304 */ /* 0x0001e60000202000 */
[----:B------:R-:W-:-:S05]  /*6060*/  FMUL.FTZ R77, R77, UR24 ;  /* 0x000000184d4d7c20 */ /* 0x000fca0008410000 */
[----:B------:R-:W-:Y:S01]  /*6070*/  FSEL R118, R77, RZ, P0 ;  /* 0x000000ff4d767208 */ /* 0x000fe20000000000 */
[----:B0-----:R-:W-:Y:S01]  /*6080*/  FMUL.FTZ R79, R79, UR9 ;  /* 0x000000094f4f7c20 */ /* 0x001fe20008410000 */
[----:B------:R-:W-:Y:S01]  /*6090*/  FMUL.FTZ R77, R75, UR9 ;  /* 0x000000094b4d7c20 */ /* 0x000fe20008410000 */
[----:B------:R0:W-:Y:S01]  /*60a0*/  F2F.BF16.F32 R119, R74 ;  /* 0x0000004a00777304 */ /* 0x0001e20000202000 */
[----:B------:R-:W-:Y:S01]  /*60b0*/  ISETP.GE.U32.AND P0, PT, R0, 0x1000000, PT ;  /* 0x010000000000780c */ /* 0x000fe20003f06070 */
[----:B------:R-:W-:Y:S01]  /*60c0*/  FMUL.FTZ R79, R79, UR24 ;  /* 0x000000184f4f7c20 */ /* 0x000fe20008410000 */
[----:B------:R-:W-:-:S04]  /*60d0*/  FMUL.FTZ R77, R77, UR24 ;  /* 0x000000184d4d7c20 */ /* 0x000fc80008410000 */
[----:B------:R-:W-:Y:S01]  /*60e0*/  FSEL R129, R79, RZ, P0 ;  /* 0x000000ff4f817208 */ /* 0x000fe20000000000 */
[----:B------:R1:W2:Y:S01]  /*60f0*/  F2F.BF16.F32 R76, R75 ;  /* 0x0000004b004c7304 */ /* 0x0002a20000202000 */
[----:B0-----:R-:W-:Y:S01]  /*6100*/  FMUL.FTZ R74, R74, UR9 ;  /* 0x000000094a4a7c20 */ /* 0x001fe20008410000 */
[----:B------:R-:W-:Y:S01]  /*6110*/  FSEL R132, R77, RZ, P6 ;  /* 0x000000ff4d847208 */ /* 0x000fe20003000000 */
[----:B------:R-:W0:Y:S01]  /*6120*/  LDC.64 R78, c[0x0][0x478] ;  /* 0x00011e00ff4e7b82 */ /* 0x000e220000000a00 */
[----:B------:R-:W-:Y:S01]  /*6130*/  LOP3.LUT P0, RZ, R0, 0xff, RZ, 0xc0, !PT ;  /* 0x000000ff00ff7812 */ /* 0x000fe2000780c0ff */
[----:B------:R-:W-:-:S03]  /*6140*/  FMUL.FTZ R77, R74, UR24 ;  /* 0x000000184a4d7c20 */ /* 0x000fc60008410000 */
[----:B------:R3:W-:Y:S03]  /*6150*/  F2F.BF16.F32 R133, R118 ;  /* 0x0000007600857304 */ /* 0x0007e60000202000 */
[----:B-1----:R-:W1:Y:S05]  /*6160*/  LDC.64 R74, c[0x0][0x468] ;  /* 0x00011a00ff4a7b82 */ /* 0x002e6a0000000a00 */
[----:B------:R-:W4:Y:S01]  /*6170*/  F2F.BF16.F32 R132, R132 ;  /* 0x0000008400847304 */ /* 0x000f220000202000 */
[----:B---3--:R-:W-:Y:S01]  /*6180*/  FSEL R118, R77, RZ, P0 ;  /* 0x000000ff4d767208 */ /* 0x008fe20000000000 */
[----:B--2---:R-:W-:-:S03]  /*6190*/  IMAD.WIDE.U32 R76, R76, 0x10000, RZ ;  /* 0x000100004c4c7825 */ /* 0x004fc600078e00ff */
[----:B------:R-:W-:-:S03]  /*61a0*/  LOP3.LUT R76, R76, R119, RZ, 0xfc, !PT ;  /* 0x000000774c4c7212 */ /* 0x000fc600078efcff */
[----:B------:R2:W3:Y:S01]  /*61b0*/  F2F.BF16.F32 R134, R129 ;  /* 0x0000008100867304 */ /* 0x0004e20000202000 */
[----:B0-----:R-:W-:-:S07]  /*61c0*/  IMAD.WIDE.U32 R78, R7, 0x8, R78 ;  /* 0x00000008074e7825 */ /* 0x001fce00078e004e */
[----:B------:R-:W0:Y:S01]  /*61d0*/  F2F.BF16.F32 R131, R118 ;  /* 0x0000007600837304 */ /* 0x000e220000202000 */
[----:B--2---:R-:W-:Y:S01]  /*61e0*/  PRMT R129, R72, 0x5410, R73 ;  /* 0x0000541048817816 */ /* 0x004fe20000000049 */
[----:B----4-:R-:W-:-:S03]  /*61f0*/  IMAD.WIDE.U32 R72, R132, 0x10000, RZ ;  /* 0x0001000084487825 */ /* 0x010fc600078e00ff */
[----:B------:R-:W-:Y:S01]  /*6200*/  LOP3.LUT R77, R129, R77, RZ, 0xfc, !PT ;  /* 0x0000004d814d7212 */ /* 0x000fe200078efcff */
[----:B-1----:R-:W-:Y:S01]  /*6210*/  IMAD.WIDE.U32 R74, R7, 0x8, R74 ;  /* 0x00000008074a7825 */ /* 0x002fe200078e004a */
[----:B---3--:R-:W-:-:S03]  /*6220*/  PRMT R133, R133, 0x5410, R134 ;  /* 0x0000541085857816 */ /* 0x008fc60000000086 */
[----:B------:R1:W-:Y:S01]  /*6230*/  STG.E.64 desc[UR16][R78.64], R76 ;  /* 0x0000004c4e007986 */ /* 0x0003e2000c101b10 */
[----:B------:R-:W-:Y:S02]  /*6240*/  LOP3.LUT R73, R133, R73, RZ, 0xfc, !PT ;  /* 0x0000004985497212 */ /* 0x000fe400078efcff */
[----:B0-----:R-:W-:-:S05]  /*6250*/  LOP3.LUT R72, R72, R131, RZ, 0xfc, !PT ;  /* 0x0000008348487212 */ /* 0x001fca00078efcff */
[----:B------:R1:W-:Y:S02]  /*6260*/  STG.E.64 desc[UR16][R74.64], R72 ;  /* 0x000000484a007986 */ /* 0x0003e4000c101b10 */
.L_x_507:
[----:B------:R-:W-:Y:S05]  /*6270*/  BSYNC.RECONVERGENT B0 ;  /* 0x0000000000007941 */ /* 0x000fea0003800200 */
.L_x_496:
[----:B------:R-:W-:Y:S02]  /*6280*/  UIADD3 UR6, UPT, UPT, UR6, UR26, URZ ;  /* 0x0000001a06067290 */ /* 0x000fe4000fffe0ff */
[----:B------:R-:W-:Y:S02]  /*6290*/  UPLOP3.LUT UP2, UPT, UPT, UPT, UP2, 0x40, 0x4 ;  /* 0x000000000004789c */ /* 0x000fe40003f4e820 */
[----:B------:R-:W-:-:S09]  /*62a0*/  UISETP.GE.AND UP1, UPT, UR6, UR27, UPT ;  /* 0x0000001b0600728c */ /* 0x000fd2000bf26270 */
[----:B------:R-:W-:Y:S05]  /*62b0*/  BRA.U !UP1, `(.L_x_533) ;  /* 0xffffffa509107547 */ /* 0x000fea000b83ffff */
.L_x_485:
[----:B-----5:R-:W0:Y:S01]  /*62c0*/  LDC.64 R2, c[0x0][0x440] ;  /* 0x00011000ff027b82 */ /* 0x020e220000000a00 */
[----:B------:R-:W-:-:S06]  /*62d0*/  UIMAD UR4, UR7, UR8, URZ ;  /* 0x00000008070472a4 */ /* 0x000fcc000f8e02ff */
[----:B------:R-:W-:Y:S01]  /*62e0*/  MOV R19, UR4 ;  /* 0x0000000400137c02 */ /* 0x000fe20008000f00 */
[----:B------:R-:W1:Y:S03]  /*62f0*/  LDC.64 R4, c[0x0][0x448] ;  /* 0x00011200ff047b82 */ /* 0x000e660000000a00 */
[----:B------:R-:W-:-:S05]  /*6300*/  LEA.HI R19, R19, R28, RZ, 0x1e ;  /* 0x0000001c13137211 */ /* 0x000fca00078ff0ff */
[----:B------:R-:W2:Y:S08]  /*6310*/  LDC.64 R6, c[0x0][0x440] ;  /* 0x00011000ff067b82 */ /* 0x000eb00000000a00 */
[----:B------:R-:W3:Y:S01]  /*6320*/  LDC.64 R8, c[0x0][0x448] ;  /* 0x00011200ff087b82 */ /* 0x000ee20000000a00 */
[----:B0-----:R-:W-:-:S05]  /*6330*/  @P4 IMAD.WIDE.U32 R2, R19, 0x10, R2 ;  /* 0x0000001013024825 */ /* 0x001fca00078e0002 */
[----:B------:R0:W-:Y:S02]  /*6340*/  @P4 STG.E.128 desc[UR16][R2.64], R48 ;  /* 0x0000003002004986 */ /* 0x0001e4000c101d10 */
[----:B------:R-:W4:Y:S01]  /*6350*/  LDC.64 R10, c[0x0][0x440] ;  /* 0x00011000ff0a7b82 */ /* 0x000f220000000a00 */
[C---:B-1----:R-:W-:Y:S01]  /*6360*/  @P4 IMAD.WIDE.U32 R4, R19.reuse, 0x10, R4 ;  /* 0x0000001013044825 */ /* 0x042fe200078e0004 */
[----:B------:R-:W-:-:S04]  /*6370*/  @P4 IADD3 R19, PT, PT, R19, 0x80, RZ ;  /* 0x0000008013134810 */ /* 0x000fc80007ffe0ff */
[----:B------:R0:W-:Y:S02]  /*6380*/  @P4 STG.E.128 desc[UR16][R4.64], R68 ;  /* 0x0000004404004986 */ /* 0x0001e4000c101d10 */
[----:B------:R-:W1:Y:S01]  /*6390*/  LDC.64 R12, c[0x0][0x448] ;  /* 0x00011200ff0c7b82 */ /* 0x000e620000000a00 */
[----:B--2---:R-:W-:-:S05]  /*63a0*/  @P1 IMAD.WIDE.U32 R6, R19, 0x10, R6 ;  /* 0x0000001013061825 */ /* 0x004fca00078e0006 */
[----:B------:R0:W-:Y:S02]  /*63b0*/  @P1 STG.E.128 desc[UR16][R6.64], R44 ;  /* 0x0000002c06001986 */ /* 0x0001e4000c101d10 */
[----:B------:R-:W2:Y:S01]  /*63c0*/  LDC.64 R14, c[0x0][0x440] ;  /* 0x00011000ff0e7b82 */ /* 0x000ea20000000a00 */
[C---:B---3--:R-:W-:Y:S01]  /*63d0*/  @P1 IMAD.WIDE.U32 R8, R19.reuse, 0x10, R8 ;  /* 0x0000001013081825 */ /* 0x048fe200078e0008 */
[----:B------:R-:W-:-:S04]  /*63e0*/  @P1 IADD3 R19, PT, PT, R19, 0x80, RZ ;  /* 0x0000008013131810 */ /* 0x000fc80007ffe0ff */
[----:B------:R0:W-:Y:S02]  /*63f0*/  @P1 STG.E.128 desc[UR16][R8.64], R64 ;  /* 0x0000004008001986 */ /* 0x0001e4000c101d10 */
[----:B------:R-:W3:Y:S01]  /*6400*/  LDC.64 R16, c[0x0][0x448] ;  /* 0x00011200ff107b82 */ /* 0x000ee20000000a00 */
[----:B----4-:R-:W-:-:S05]  /*6410*/  @P2 IMAD.WIDE.U32 R10, R19, 0x10, R10 ;  /* 0x00000010130a2825 */ /* 0x010fca00078e000a */
[----:B------:R0:W-:Y:S01]  /*6420*/  @P2 STG.E.128 desc[UR16][R10.64], R40 ;  /* 0x000000280a002986 */ /* 0x0001e2000c101d10 */
[C---:B-1----:R-:W-:Y:S01]  /*6430*/  @P2 IMAD.WIDE.U32 R12, R19.reuse, 0x10, R12 ;  /* 0x00000010130c2825 */ /* 0x042fe200078e000c */
[----:B------:R-:W-:-:S04]  /*6440*/  @P2 IADD3 R19, PT, PT, R19, 0x80, RZ ;  /* 0x0000008013132810 */ /* 0x000fc80007ffe0ff */
[----:B------:R0:W-:Y:S01]  /*6450*/  @P2 STG.E.128 desc[UR16][R12.64], R60 ;  /* 0x0000003c0c002986 */ /* 0x0001e2000c101d10 */
[----:B--2---:R-:W-:-:S05]  /*6460*/  @P3 IMAD.WIDE.U32 R14, R19, 0x10, R14 ;  /* 0x00000010130e3825 */ /* 0x004fca00078e000e */
[----:B------:R0:W-:Y:S01]  /*6470*/  @P3 STG.E.128 desc[UR16][R14.64], R36 ;  /* 0x000000240e003986 */ /* 0x0001e2000c101d10 */
[----:B---3--:R-:W-:-:S05]  /*6480*/  @P3 IMAD.WIDE.U32 R16, R19, 0x10, R16 ;  /* 0x0000001013103825 */ /* 0x008fca00078e0010 */
[----:B------:R0:W-:Y:S01]  /*6490*/  @P3 STG.E.128 desc[UR16][R16.64], R56 ;  /* 0x0000003810003986 */ /* 0x0001e2000c101d10 */
[----:B------:R-:W-:Y:S05]  /*64a0*/  @!P5 EXIT ;  /* 0x000000000000d94d */ /* 0x000fea0003800000 */
[----:B0-----:R-:W0:Y:S01]  /*64b0*/  LDC.64 R2, c[0x0][0x440] ;  /* 0x00011000ff027b82 */ /* 0x001e220000000a00 */
[----:B------:R-:W-:-:S07]  /*64c0*/  @P3 IADD3 R19, PT, PT, R19, 0x80, RZ ;  /* 0x0000008013133810 */ /* 0x000fce0007ffe0ff */
[----:B------:R-:W1:Y:S01]  /*64d0*/  LDC.64 R4, c[0x0][0x448] ;  /* 0x00011200ff047b82 */ /* 0x000e620000000a00 */
[----:B0-----:R-:W-:-:S05]  /*64e0*/  IMAD.WIDE.U32 R2, R19, 0x10, R2 ;  /* 0x0000001013027825 */ /* 0x001fca00078e0002 */
[----:B------:R-:W-:Y:S01]  /*64f0*/  STG.E.128 desc[UR16][R2.64], R32 ;  /* 0x0000002002007986 */ /* 0x000fe2000c101d10 */
[----:B-1----:R-:W-:-:S05]  /*6500*/  IMAD.WIDE.U32 R4, R19, 0x10, R4 ;  /* 0x0000001013047825 */ /* 0x002fca00078e0004 */
[----:B------:R-:W-:Y:S01]  /*6510*/  STG.E.128 desc[UR16][R4.64], R52 ;  /* 0x0000003404007986 */ /* 0x000fe2000c101d10 */
[----:B------:R-:W-:Y:S05]  /*6520*/  EXIT ;  /* 0x000000000000794d */ /* 0x000fea0003800000 */
.L_x_534:
        /* <DEDUP_REMOVED lines=13> */
.L_x_10788:


//--------------------- .text._ZN10layer_norm13ln_bwd_kernelINS_13Kernel_traitsI13__nv_bfloat16S2_S2_S2_fjLj2560ELj1ELj1ELj4ELj8ENS_18Kernel_traits_baseILj2560ES2_S2_S2_S2_fjLj128EEEEELb1ELb0ELb0ELb1EEEvNS_9BwdParamsE --------------------------
	.section	.text._ZN10layer_norm13ln_bwd_kernelINS_13Kernel_traitsI13__nv_bfloat16S2_S2_S2_fjLj2560ELj1ELj1ELj4ELj8ENS_18Kernel_traits_baseILj2560ES2_S2_S2_S2_fjLj128EEEEELb1ELb0ELb0ELb1EEEvNS_9BwdParamsE,"ax",@progbits
	.align	128
        .global         _ZN10layer_norm13ln_bwd_kernelINS_13Kernel_traitsI13__nv_bfloat16S2_S2_S2_fjLj2560ELj1ELj1ELj4ELj8ENS_18Kernel_traits_baseILj2560ES2_S2_S2_S2_fjLj128EEEEELb1ELb0ELb0ELb1EEEvNS_9BwdParamsE
        .type           _ZN10layer_norm13ln_bwd_kernelINS_13Kernel_traitsI13__nv_bfloat16S2_S2_S2_fjLj2560ELj1ELj1ELj4ELj8ENS_18Kernel_traits_baseILj2560ES2_S2_S2_S2_fjLj128EEEEELb1ELb0ELb0ELb1EEEvNS_9BwdParamsE,@function
        .size           _ZN10layer_norm13ln_bwd_kernelINS_13Kernel_traitsI13__nv_bfloat16S2_S2_S2_fjLj2560ELj1ELj1ELj4ELj8ENS_18Kernel_traits_baseILj2560ES2_S2_S2_S2_fjLj128EEEEELb1ELb0ELb0ELb1EEEvNS_9BwdParamsE,(.L_x_10789 - _ZN10layer_norm13ln_bwd_kernelINS_13Kernel_traitsI13__nv_bfloat16S2_S2_S2_fjLj2560ELj1ELj1ELj4ELj8ENS_18Kernel_traits_baseILj2560ES2_S2_S2_S2_fjLj128EEEEELb1ELb0ELb0ELb1EEEvNS_9BwdParamsE)
        .other          _ZN10layer_norm13ln_bwd_kernelINS_13Kernel_traitsI13__nv_bfloat16S2_S2_S2_fjLj2560ELj1ELj1ELj4ELj8ENS_18Kernel_traits_baseILj2560ES2_S2_S2_S2_fjLj128EEEEELb1ELb0ELb0ELb1EEEvNS_9BwdParamsE,@"STO_CUDA_ENTRY STV_DEFAULT"
_ZN10layer_norm13ln_bwd_kernelINS_13Kernel_traitsI13__nv_bfloat16S2_S2_S2_fjLj2560ELj1ELj1ELj4ELj8ENS_18Kernel_traits_baseILj2560ES2_S2_S2_S2_fjLj128EEEEELb1ELb0ELb0ELb1EEEvNS_9BwdParamsE:
.text._ZN10layer_norm13ln_bwd_kernelINS_13Kernel_traitsI13__nv_bfloat16S2_S2_S2_fjLj2560ELj1ELj1ELj4ELj8ENS_18Kernel_traits_baseILj2560ES2_S2_S2_S2_fjLj128EEEEELb1ELb0ELb0ELb1EEEvNS_9BwdParamsE:
        /* <DEDUP_REMOVED lines=28> */
[----:B------:R-:W1:Y:S01]  /*01c0*/  LDCU.64 UR4, c[0x0][0x3e0] ;  /* 0x00007c00ff0477ac */ /* 0x000e620008000a00 */
[----:B------:R-:W-:Y:S01]  /*01d0*/  HFMA2 R49, -RZ, RZ, 0, 0 ;  /* 0x00000000ff317431 */ /* 0x000fe200000001ff */
[----:B------:R-:W-:Y:S02]  /*01e0*/  PLOP3.LUT P1, PT, PT, PT, PT, 0x8, 0x80 ;  /* 0x000000000080781c */ /* 0x000fe40003f2e170 */
        /* <DEDUP_REMOVED lines=19> */
[----:B------:R-:W3:Y:S01]  /*0320*/  LDCU UR22, c[0x0][0x408] ;  /* 0x00008100ff1677ac */ /* 0x000ee20008000800 */
[----:B0-----:R-:W-:Y:S01]  /*0330*/  IMAD.WIDE.U32 R2, R48, 0x8, R2 ;  /* 0x0000000830027825 */ /* 0x001fe200078e0002 */
[----:B------:R-:W0:Y:S04]  /*0340*/  LDCU UR18, c[0x0][0x388] ;  /* 0x00007100ff1277ac */ /* 0x000e280008000800 */
[----:B--2---:R-:W2:Y:S01]  /*0350*/  LDG.E.64 R4, desc[UR14][R2.64+0x1000] ;  /* 0x0010000e02047981 */ /* 0x004ea2000c1e1b00 */
[----:B------:R-:W4:Y:S03]  /*0360*/  LDCU.U8 UR7, c[0x0][0x410] ;  /* 0x00008200ff0777ac */ /* 0x000f260008000000 */
[----:B------:R-:W5:Y:S01]  /*0370*/  LDG.E.64 R6, desc[UR14][R2.64+0xc00] ;  /* 0x000c000e02067981 */ /* 0x000f62000c1e1b00 */
[----:B------:R-:W0:Y:S03]  /*0380*/  LDCU UR19, c[0x0][0x400] ;  /* 0x00008000ff1377ac */ /* 0x000e260008000800 */
[----:B------:R-:W3:Y:S01]  /*0390*/  LDG.E.64 R8, desc[UR14][R2.64+0x800] ;  /* 0x0008000e02087981 */ /* 0x000ee2000c1e1b00 */
[----:B------:R-:W0:Y:S03]  /*03a0*/  LDCU.64 UR20, c[0x0][0x478] ;  /* 0x00008f00ff1477ac */ /* 0x000e260008000a00 */
[----:B------:R-:W4:Y:S01]  /*03b0*/  LDG.E.64 R10, desc[UR14][R2.64+0x400] ;  /* 0x0004000e020a7981 */ /* 0x000f22000c1e1b00 */
[----:B------:R-:W0:Y:S03]  /*03c0*/  LDCU.128 UR8, c[0x0][0x3c0] ;  /* 0x00007800ff0877ac */ /* 0x000e260008000c00 */
[----:B------:R-:W4:Y:S01]  /*03d0*/  LDG.E.64 R12, desc[UR14][R2.64] ;  /* 0x0000000e020c7981 */ /* 0x000f22000c1e1b00 */
[----:B------:R-:W-:Y:S01]  /*03e0*/  MOV R99, RZ ;  /* 0x000000ff00637202 */ /* 0x000fe20000000f00 */
[----:B-1----:R-:W-:Y:S01]  /*03f0*/  UISETP.NE.U32.AND UP0, UPT, UR4, URZ, UPT ;  /* 0x000000ff0400728c */ /* 0x002fe2000bf05070 */
[----:B------:R-:W1:Y:S03]  /*0400*/  LDCU.64 UR16, c[0x0][0x438] ;  /* 0x00008700ff1077ac */ /* 0x000e660008000a00 */
[----:B------:R-:W-:Y:S01]  /*0410*/  UISETP.NE.AND.EX UP0, UPT, UR5, URZ, UPT, UP0 ;  /* 0x000000ff0500728c */ /* 0x000fe2000bf05300 */
[----:B------:R-:W0:Y:S01]  /*0420*/  LDCU.64 UR24, c[0x0][0x380] ;  /* 0x00007000ff1877ac */ /* 0x000e220008000a00 */
[----:B--2---:R-:W-:-:S02]  /*0430*/  SHF.R.U64 R97, R4, 0x10, R5 ;  /* 0x0000001004617819 */ /* 0x004fc40000001205 */
[----:B------:R-:W-:Y:S02]  /*0440*/  SHF.R.U32.HI R96, RZ, 0x10, R5 ;  /* 0x00000010ff607819 */ /* 0x000fe40000011605 */
[--C-:B-----5:R-:W-:Y:S02]  /*0450*/  SHF.R.U64 R95, R6, 0x10, R7.reuse ;  /* 0x00000010065f7819 */ /* 0x120fe40000001207 */
[----:B------:R-:W-:Y:S02]  /*0460*/  SHF.R.U32.HI R94, RZ, 0x10, R7 ;  /* 0x00000010ff5e7819 */ /* 0x000fe40000011607 */
[--C-:B---3--:R-:W-:Y:S02]  /*0470*/  SHF.R.U64 R93, R8, 0x10, R9.reuse ;  /* 0x00000010085d7819 */ /* 0x108fe40000001209 */
[----:B------:R-:W-:Y:S02]  /*0480*/  SHF.R.U32.HI R92, RZ, 0x10, R9 ;  /* 0x00000010ff5c7819 */ /* 0x000fe40000011609 */
[----:B----4-:R-:W-:-:S02]  /*0490*/  SHF.R.U64 R91, R10, 0x10, R11 ;  /* 0x000000100a5b7819 */ /* 0x010fc4000000120b */
[----:B------:R-:W-:Y:S02]  /*04a0*/  SHF.R.U32.HI R90, RZ, 0x10, R11 ;  /* 0x00000010ff5a7819 */ /* 0x000fe4000001160b */
[--C-:B------:R-:W-:Y:S02]  /*04b0*/  SHF.R.U64 R89, R12, 0x10, R13.reuse ;  /* 0x000000100c597819 */ /* 0x100fe4000000120d */
[----:B------:R-:W-:Y:S02]  /*04c0*/  SHF.R.U32.HI R88, RZ, 0x10, R13 ;  /* 0x00000010ff587819 */ /* 0x000fe4000001160d */
        /* <DEDUP_REMOVED lines=19> */
[----:B01----:R-:W-:-:S07]  /*0600*/  SHF.L.U32 R88, R88, 0x10, RZ ;  /* 0x0000001058587819 */ /* 0x003fce00000006ff */
.L_x_540:
[----:B------:R-:W-:Y:S01]  /*0610*/  UIMAD UR4, UR6, UR18, URZ ;  /* 0x00000012060472a4 */ /* 0x000fe2000f8e02ff */
[----:B0123--:R-:W0:Y:S01]  /*0620*/  LDC.64 R8, c[0x0][0x428] ;  /* 0x00010a00ff087b82 */ /* 0x00fe220000000a00 */
[----:B------:R-:W-:Y:S02]  /*0630*/  UIMAD.WIDE UR12, UR6, 0x4, UR10 ;  /* 0x00000004060c78a5 */ /* 0x000fe4000f8e020a */
[----:B------:R-:W-:-:S04]  /*0640*/  USHF.R.S32.HI UR5, URZ, 0x1f, UR4 ;  /* 0x0000001fff057899 */ /* 0x000fc80008011404 */
[----:B------:R-:W-:Y:S01]  /*0650*/  ULEA.HI UR5, UR5, UR4, URZ, 0x2 ;  /* 0x0000000405057291 */ /* 0x000fe2000f8f10ff */
[----:B------:R-:W1:Y:S01]  /*0660*/  LDC.64 R10, c[0x0][0x3a8] ;  /* 0x0000ea00ff0a7b82 */ /* 0x000e620000000a00 */
[----:B------:R-:W-:Y:S02]  /*0670*/  MOV R22, UR12 ;  /* 0x0000000c00167c02 */ /* 0x000fe40008000f00 */
[----:B------:R-:W-:Y:S02]  /*0680*/  MOV R23, UR13 ;  /* 0x0000000d00177c02 */ /* 0x000fe40008000f00 */
[----:B------:R-:W-:-:S03]  /*0690*/  MOV R41, UR5 ;  /* 0x0000000500297c02 */ /* 0x000fc60008000f00 */
[----:B------:R1:W2:Y:S01]  /*06a0*/  LDG.E R0, desc[UR14][R22.64] ;  /* 0x0000000e16007981 */ /* 0x0002a2000c1e1900 */
[----:B------:R-:W-:-:S04]  /*06b0*/  LEA.HI.SX32 R41, R41, R48, 0x1e ;  /* 0x0000003029297211 */ /* 0x000fc800078ff2ff */
[C---:B------:R-:W-:Y:S01]  /*06c0*/  IADD3 R43, PT, PT, R41.reuse, 0x80, RZ ;  /* 0x00000080292b7810 */ /* 0x040fe20007ffe0ff */
[C---:B0-----:R-:W-:Y:S01]  /*06d0*/  IMAD.WIDE.U32 R6, R41.reuse, 0x8, R8 ;  /* 0x0000000829067825 */ /* 0x041fe200078e0008 */
[----:B------:R-:W-:-:S03]  /*06e0*/  IADD3 R115, PT, PT, R41, 0x180, RZ ;  /* 0x0000018029737810 */ /* 0x000fc60007ffe0ff */
[----:B------:R-:W-:Y:S02]  /*06f0*/  IMAD.WIDE.U32 R4, R43, 0x8, R8 ;  /* 0x000000082b047825 */ /* 0x000fe400078e0008 */
[----:B------:R-:W3:Y:S02]  /*0700*/  LDG.E.64 R6, desc[UR14][R6.64] ;  /* 0x0000000e06067981 */ /* 0x000ee4000c1e1b00 */
[----:B-1----:R-:W-:Y:S02]  /*0710*/  IMAD.WIDE.U32 R22, R115, 0x8, R10 ;  /* 0x0000000873167825 */ /* 0x002fe400078e000a */
[----:B------:R-:W4:Y:S01]  /*0720*/  LDG.E.64 R4, desc[UR14][R4.64] ;  /* 0x0000000e04047981 */ /* 0x000f22000c1e1b00 */
[C---:B------:R-:W-:Y:S02]  /*0730*/  IADD3 R45, PT, PT, R41.reuse, 0x100, RZ ;  /* 0x00000100292d7810 */ /* 0x040fe40007ffe0ff */
[----:B------:R-:W-:Y:S01]  /*0740*/  IADD3 R109, PT, PT, R41, 0x200, RZ ;  /* 0x00000200296d7810 */ /* 0x000fe20007ffe0ff */
[----:B------:R-:W-:Y:S01]  /*0750*/  UIMAD.WIDE UR4, UR6, 0x4, UR8 ;  /* 0x00000004060478a5 */ /* 0x000fe2000f8e0208 */
[----:B------:R-:W4:Y:S01]  /*0760*/  LDG.E.64 R22, desc[UR14][R22.64] ;  /* 0x0000000e16167981 */ /* 0x000f22000c1e1b00 */
[----:B------:R-:W-:-:S04]  /*0770*/  IMAD.WIDE.U32 R28, R45, 0x8, R8 ;  /* 0x000000082d1c7825 */ /* 0x000fc800078e0008 */
[----:B------:R-:W-:-:S04]  /*0780*/  IMAD.WIDE.U32 R24, R115, 0x8, R8 ;  /* 0x0000000873187825 */ /* 0x000fc800078e0008 */
[----:B------:R-:W-:Y:S01]  /*0790*/  IMAD.WIDE.U32 R20, R109, 0x8, R8 ;  /* 0x000000086d147825 */ /* 0x000fe200078e0008 */
[----:B------:R-:W-:Y:S01]  /*07a0*/  MOV R36, UR4 ;  /* 0x0000000400247c02 */ /* 0x000fe20008000f00 */
[----:B------:R-:W4:Y:S02]  /*07b0*/  LDG.E.64 R28, desc[UR14][R28.64] ;  /* 0x0000000e1c1c7981 */ /* 0x000f24000c1e1b00 */
[--C-:B------:R-:W-:Y:S01]  /*07c0*/  IMAD.WIDE.U32 R26, R41, 0x8, R10.reuse ;  /* 0x00000008291a7825 */ /* 0x100fe200078e000a */
[----:B------:R-:W-:Y:S01]  /*07d0*/  MOV R37, UR5 ;  /* 0x0000000500257c02 */ /* 0x000fe20008000f00 */
[----:B------:R-:W4:Y:S01]  /*07e0*/  LDG.E.64 R24, desc[UR14][R24.64] ;  /* 0x0000000e18187981 */ /* 0x000f22000c1e1b00 */
[----:B------:R-:W-:Y:S01]  /*07f0*/  ISETP.NE.U32.AND P0, PT, RZ, UR16, PT ;  /* 0x00000010ff007c0c */ /* 0x000fe2000bf05070 */
[--C-:B------:R-:W-:Y:S01]  /*0800*/  IMAD.WIDE.U32 R30, R43, 0x8, R10.reuse ;  /* 0x000000082b1e7825 */ /* 0x100fe200078e000a */
[----:B------:R-:W0:Y:S01]  /*0810*/  @UP0 LDCU.64 UR4, c[0x0][0x3e0] ;  /* 0x00007c00ff0407ac */ /* 0x000e220008000a00 */
[----:B------:R-:W4:Y:S02]  /*0820*/  LDG.E.64 R26, desc[UR14][R26.64] ;  /* 0x0000000e1a1a7981 */ /* 0x000f24000c1e1b00 */
[----:B------:R-:W-:-:S02]  /*0830*/  IMAD.WIDE.U32 R8, R45, 0x8, R10 ;  /* 0x000000082d087825 */ /* 0x000fc400078e000a */
[----:B------:R-:W4:Y:S02]  /*0840*/  LDG.E.64 R30, desc[UR14][R30.64] ;  /* 0x0000000e1e1e7981 */ /* 0x000f24000c1e1b00 */
[----:B------:R-:W-:Y:S02]  /*0850*/  IMAD.WIDE.U32 R10, R109, 0x8, R10 ;  /* 0x000000086d0a7825 */ /* 0x000fe400078e000a */
[----:B------:R-:W4:Y:S04]  /*0860*/  LDG.E.64 R8, desc[UR14][R8.64] ;  /* 0x0000000e08087981 */ /* 0x000f28000c1e1b00 */
[----:B------:R-:W4:Y:S04]  /*0870*/  LDG.E.64 R10, desc[UR14][R10.64] ;  /* 0x0000000e0a0a7981 */ /* 0x000f28000c1e1b00 */
[----:B------:R1:W4:Y:S04]  /*0880*/  LDG.E R136, desc[UR14][R36.64] ;  /* 0x0000000e24887981 */ /* 0x000328000c1e1900 */
[----:B------:R-:W4:Y:S01]  /*0890*/  LDG.E.64 R20, desc[UR14][R20.64] ;  /* 0x0000000e14147981 */ /* 0x000f22000c1e1b00 */
[----:B------:R-:W-:-:S02]  /*08a0*/  ISETP.NE.AND.EX P0, PT, RZ, UR17, PT, P0 ;  /* 0x00000011ff007c0c */ /* 0x000fc4000bf05300 */
[----:B------:R-:W-:Y:S02]  /*08b0*/  PLOP3.LUT P4, PT, PT, PT, UP0, 0x80, 0x8 ;  /* 0x000000000008781c */ /* 0x000fe40003f8f008 */
[----:B------:R-:W-:Y:S01]  /*08c0*/  ISETP.NE.AND P3, PT, RZ, UR7, PT ;  /* 0x00000007ff007c0c */ /* 0x000fe2000bf65270 */
[----:B0-----:R-:W-:-:S06]  /*08d0*/  @UP0 UIMAD.WIDE UR4, UR6, 0x2, UR4 ;  /* 0x00000002060408a5 */ /* 0x001fcc000f8e0204 */
[----:B------:R-:W-:Y:S02]  /*08e0*/  MOV R46, UR4 ;  /* 0x00000004002e7c02 */ /* 0x000fe40008000f00 */
[----:B------:R-:W-:-:S05]  /*08f0*/  MOV R47, UR5 ;  /* 0x00000005002f7c02 */ /* 0x000fca0008000f00 */
[----:B------:R0:W4:Y:S01]  /*0900*/  @P4 LDG.E.U16 R32, desc[UR14][R46.64] ;  /* 0x0000000e2e204981 */ /* 0x000122000c1e1500 */
[----:B--2---:R-:W-:Y:S02]  /*0910*/  R2UR UR12, R0 ;  /* 0x00000000000c72ca */ /* 0x004fe400000e0000 */
[----:B---3--:R-:W-:Y:S02]  /*0920*/  MOV R33, R6 ;  /* 0x0000000600217202 */ /* 0x008fe40000000f00 */
[--C-:B------:R-:W-:Y:S02]  /*0930*/  SHF.R.U64 R0, R6, 0x10, R7.reuse ;  /* 0x0000001006007819 */ /* 0x100fe40000001207 */
[----:B------:R-:W-:Y:S02]  /*0940*/  MOV R34, R7 ;  /* 0x0000000700227202 */ /* 0x000fe40000000f00 */
[----:B------:R-:W-:Y:S02]  /*0950*/  SHF.R.U32.HI R38, RZ, 0x10, R7 ;  /* 0x00000010ff267819 */ /* 0x000fe40000011607 */
[----:B----4-:R-:W-:Y:S01]  /*0960*/  MOV R35, R4 ;  /* 0x0000000400237202 */ /* 0x010fe20000000f00 */
[----:B------:R-:W2:Y:S01]  /*0970*/  LDC.64 R6, c[0x0][0x3b0] ;  /* 0x0000ec00ff067b82 */ /* 0x000ea20000000a00 */
[----:B-1----:R-:W-:-:S02]  /*0980*/  SHF.R.U64 R36, R4, 0x10, R5 ;  /* 0x0000001004247819 */ /* 0x002fc40000001205 */
[----:B------:R-:W-:Y:S02]  /*0990*/  MOV R37, R5 ;  /* 0x0000000500257202 */ /* 0x000fe40000000f00 */
[----:B------:R-:W-:-:S03]  /*09a0*/  SHF.R.U32.HI R39, RZ, 0x10, R5 ;  /* 0x00000010ff277819 */ /* 0x000fc60000011605 */
[----:B------:R-:W1:Y:S01]  /*09b0*/  @P0 LDC.64 R4, c[0x0][0x438] ;  /* 0x00010e00ff040b82 */ /* 0x000e620000000a00 */
[C-C-:B------:R-:W-:Y:S02]  /*09c0*/  SHF.R.U64 R126, R22.reuse, 0x10, R23.reuse ;  /* 0x00000010167e7819 */ /* 0x140fe40000001217 */
[----:B------:R-:W-:Y:S02]  /*09d0*/  SHF.L.U32 R127, R22, 0x10, RZ ;  /* 0x00000010167f7819 */ /* 0x000fe400000006ff */
[----:B------:R-:W-:Y:S02]  /*09e0*/  SHF.R.U32.HI R128, RZ, 0x10, R23 ;  /* 0x00000010ff807819 */ /* 0x000fe40000011617 */
[----:B------:R-:W-:Y:S02]  /*09f0*/  SHF.L.U32 R129, R23, 0x10, RZ ;  /* 0x0000001017817819 */ /* 0x000fe400000006ff */
[----:B------:R-:W3:Y:S01]  /*0a00*/  @P0 LDC.64 R22, c[0x0][0x438] ;  /* 0x00010e00ff160b82 */ /* 0x000ee20000000a00 */
[----:B------:R-:W-:-:S02]  /*0a10*/  SHF.R.U64 R117, R26, 0x10, R27 ;  /* 0x000000101a757819 */ /* 0x000fc4000000121b */
[----:B------:R-:W-:Y:S02]  /*0a20*/  SHF.R.U32.HI R134, RZ, 0x10, R27 ;  /* 0x00000010ff867819 */ /* 0x000fe4000001161b */
[--C-:B------:R-:W-:Y:S02]  /*0a30*/  SHF.R.U64 R118, R30, 0x10, R31.reuse ;  /* 0x000000101e767819 */ /* 0x100fe4000000121f */
[----:B------:R-:W-:Y:S02]  /*0a40*/  SHF.R.U32.HI R120, RZ, 0x10, R31 ;  /* 0x00000010ff787819 */ /* 0x000fe4000001161f */
[--C-:B------:R-:W-:Y:S02]  /*0a50*/  SHF.R.U64 R122, R8, 0x10, R9.reuse ;  /* 0x00000010087a7819 */ /* 0x100fe40000001209 */
[----:B------:R-:W-:Y:S02]  /*0a60*/  SHF.R.U32.HI R124, RZ, 0x10, R9 ;  /* 0x00000010ff7c7819 */ /* 0x000fe40000011609 */
[----:B------:R-:W-:-:S02]  /*0a70*/  SHF.R.U64 R131, R10, 0x10, R11 ;  /* 0x000000100a837819 */ /* 0x000fc4000000120b */
[----:B------:R-:W-:Y:S02]  /*0a80*/  SHF.R.U32.HI R133, RZ, 0x10, R11 ;  /* 0x00000010ff857819 */ /* 0x000fe4000001160b */
[----:B------:R-:W-:Y:S02]  /*0a90*/  SHF.L.U32 R135, R27, 0x10, RZ ;  /* 0x000000101b877819 */ /* 0x000fe400000006ff */
[----:B------:R-:W-:Y:S02]  /*0aa0*/  FSEL R136, R136, RZ, !P3 ;  /* 0x000000ff88887208 */ /* 0x000fe40005800000 */
        /* <DEDUP_REMOVED lines=18> */
[----:B------:R-:W-:Y:S01]  /*0bd0*/  SHF.L.U32 R33, R33, 0x10, RZ ;  /* 0x0000001021217819 */ /* 0x000fe200000006ff */
[----:B------:R-:W-:Y:S01]  /*0be0*/  FADD.FTZ R138, -R136, R138 ;  /* 0x0000008a888a7221 */ /* 0x000fe20000010100 */
[----:B--2---:R-:W-:-:S04]  /*0bf0*/  IMAD.WIDE.U32 R26, R43, 0x4, R6 ;  /* 0x000000042b1a7825 */ /* 0x004fc800078e0006 */
[C---:B------:R-:W-:Y:S01]  /*0c00*/  FADD.FTZ R117, -R136.reuse, R117 ;  /* 0x0000007588757221 */ /* 0x040fe20000010100 */
[C---:B------:R-:W-:Y:S01]  /*0c10*/  FADD.FTZ R134, -R136.reuse, R134 ;  /* 0x0000008688867221 */ /* 0x040fe20000010100 */
[----:B------:R-:W-:Y:S01]  /*0c20*/  FADD.FTZ R119, -R136, R119 ;  /* 0x0000007788777221 */ /* 0x000fe20000010100 */
[----:B------:R-:W-:-:S04]  /*0c30*/  IMAD.WIDE.U32 R30, R115, 0x4, R6 ;  /* 0x00000004731e7825 */ /* 0x000fc800078e0006 */
        /* <DEDUP_REMOVED lines=15> */
[----:B-1----:R-:W-:Y:S01]  /*0d30*/  @P0 IMAD.WIDE.U32 R4, R109, 0x8, R4 ;  /* 0x000000086d040825 */ /* 0x002fe200078e0004 */
[----:B------:R-:W-:-:S03]  /*0d40*/  SHF.L.U32 R137, R38, 0x10, RZ ;  /* 0x0000001026897819 */ /* 0x000fc600000006ff */
[----:B------:R-:W-:Y:S01]  /*0d50*/  FMUL.FTZ R38, R135, UR12 ;  /* 0x0000000c87267c20 */ /* 0x000fe20008410000 */
[----:B------:R-:W-:Y:S01]  /*0d60*/  SHF.L.U32 R136, R0, 0x10, RZ ;  /* 0x0000001000887819 */ /* 0x000fe200000006ff */
[----:B------:R-:W-:Y:S01]  /*0d70*/  FMUL.FTZ R135, R100, R33 ;  /* 0x0000002164877220 */ /* 0x000fe20000410000 */
[----:B------:R-:W-:Y:S01]  /*0d80*/  MOV R44, R29 ;  /* 0x0000001d002c7202 */ /* 0x000fe20000000f00 */
[----:B------:R-:W-:Y:S01]  /*0d90*/  FMUL.FTZ R0, R138, UR12 ;  /* 0x0000000c8a007c20 */ /* 0x000fe20008410000 */
[----:B0-----:R-:W-:Y:S01]  /*0da0*/  MOV R47, R24 ;  /* 0x00000018002f7202 */ /* 0x001fe20000000f00 */
[----:B------:R0:W5:Y:S01]  /*0db0*/  LDG.E R26, desc[UR14][R26.64] ;  /* 0x0000000e1a1a7981 */ /* 0x000162000c1e1900 */
[--C-:B------:R-:W-:Y:S02]  /*0dc0*/  SHF.R.U64 R48, R24, 0x10, R25.reuse ;  /* 0x0000001018307819 */ /* 0x100fe40000001219 */
[----:B------:R-:W-:Y:S01]  /*0dd0*/  MOV R110, R25 ;  /* 0x00000019006e7202 */ /* 0x000fe20000000f00 */
[----:B------:R1:W5:Y:S01]  /*0de0*/  LDG.E R30, desc[UR14][R30.64] ;  /* 0x0000000e1e1e7981 */ /* 0x000362000c1e1900 */
[----:B------:R-:W-:Y:S01]  /*0df0*/  SHF.R.U32.HI R114, RZ, 0x10, R25 ;  /* 0x00000010ff727819 */ /* 0x000fe20000011619 */
[----:B------:R-:W-:Y:S01]  /*0e00*/  IMAD.WIDE.U32 R24, R41, 0x4, R6 ;  /* 0x0000000429187825 */ /* 0x000fe200078e0006 */
[----:B------:R-:W-:Y:S01]  /*0e10*/  SHF.L.U32 R34, R34, 0x10, RZ ;  /* 0x0000001022227819 */ /* 0x000fe200000006ff */
[----:B------:R2:W5:Y:S01]  /*0e20*/  @P0 LDG.E.64 R18, desc[UR14][R4.64] ;  /* 0x0000000e04120981 */ /* 0x000562000c1e1b00 */
[----:B------:R-:W-:Y:S01]  /*0e30*/  MOV R40, R28 ;  /* 0x0000001c00287202 */ /* 0x000fe20000000f00 */
[----:B0-----:R-:W-:Y:S01]  /*0e40*/  FMUL.FTZ R27, R89, R136 ;  /* 0x00000088591b7220 */ /* 0x001fe20000410000 */
[----:B------:R-:W-:Y:S01]  /*0e50*/  SHF.R.U64 R42, R28, 0x10, R29 ;  /* 0x000000101c2a7819 */ /* 0x000fe2000000121d */
[C---:B---3--:R-:W-:Y:S01]  /*0e60*/  @P0 IMAD.WIDE.U32 R22, R45.reuse, 0x8, R22 ;  /* 0x000000082d160825 */ /* 0x048fe200078e0016 */
[----:B------:R-:W-:Y:S01]  /*0e70*/  SHF.R.U32.HI R46, RZ, 0x10, R29 ;  /* 0x00000010ff2e7819 */ /* 0x000fe2000001161d */
[----:B------:R0:W5:Y:S01]  /*0e80*/  LDG.E R24, desc[UR14][R24.64] ;  /* 0x0000000e18187981 */ /* 0x000162000c1e1900 */
[----:B-1----:R-:W-:Y:S01]  /*0e90*/  SHF.L.U32 R31, R44, 0x10, RZ ;  /* 0x000000102c1f7819 */ /* 0x002fe200000006ff */
[----:B------:R-:W-:-:S04]  /*0ea0*/  IMAD.WIDE.U32 R28, R45, 0x4, R6 ;  /* 0x000000042d1c7825 */ /* 0x000fc800078e0006 */
[----:B------:R-:W-:Y:S01]  /*0eb0*/  FMUL.FTZ R44, R117, UR12 ;  /* 0x0000000c752c7c20 */ /* 0x000fe20008410000 */
[----:B--2---:R-:W-:Y:S01]  /*0ec0*/  FADD.FTZ R4, RZ, R135 ;  /* 0x00000087ff047221 */ /* 0x004fe20000010000 */
[----:B------:R-:W-:Y:S01]  /*0ed0*/  FFMA.FTZ R5, R0, R135, RZ ;  /* 0x0000008700057223 */ /* 0x000fe200000100ff */
[----:B------:R-:W-:Y:S01]  /*0ee0*/  IMAD.WIDE.U32 R6, R109, 0x4, R6 ;  /* 0x000000046d067825 */ /* 0x000fe200078e0006 */
[----:B------:R1:W5:Y:S03]  /*0ef0*/  @P0 LDG.E.64 R14, desc[UR14][R22.64] ;  /* 0x0000000e160e0981 */ /* 0x000366000c1e1b00 */
[----:B------:R-:W-:Y:S01]  /*0f00*/  FADD.FTZ R4, R27, R4 ;  /* 0x000000041b047221 */ /* 0x000fe20000010000 */
[----:B------:R-:W-:Y:S01]  /*0f10*/  FFMA.FTZ R5, R44, R27, R5 ;  /* 0x0000001b2c057223 */ /* 0x000fe20000010005 */
[----:B0-----:R-:W-:Y:S01]  /*0f20*/  FMUL.FTZ R25, R98, R34 ;  /* 0x0000002262197220 */ /* 0x001fe20000410000 */
[----:B------:R-:W-:Y:S01]  /*0f30*/  SHF.L.U32 R35, R35, 0x10, RZ ;  /* 0x0000001023237819 */ /* 0x000fe200000006ff */
[----:B------:R-:W-:Y:S01]  /*0f40*/  FMUL.FTZ R117, R134, UR12 ;  /* 0x0000000c86757c20 */ /* 0x000fe20008410000 */
[----:B------:R-:W-:Y:S01]  /*0f50*/  SHF.L.U32 R36, R36, 0x10, RZ ;  /* 0x0000001024247819 */ /* 0x000fe200000006ff */
[----:B------:R-:W-:Y:S01]  /*0f60*/  FMUL.FTZ R139, R119, UR12 ;  /* 0x0000000c778b7c20 */ /* 0x000fe20008410000 */
[----:B------:R-:W-:Y:S01]  /*0f70*/  SHF.L.U32 R138, R39, 0x10, RZ ;  /* 0x00000010278a7819 */ /* 0x000fe200000006ff */
[----:B------:R-:W-:Y:S01]  /*0f80*/  FMUL.FTZ R118, R118, UR12 ;  /* 0x0000000c76767c20 */ /* 0x000fe20008410000 */
[----:B------:R0:W5:Y:S01]  /*0f90*/  LDG.E R22, desc[UR14][R6.64] ;  /* 0x0000000e06167981 */ /* 0x000162000c1e1900 */
[----:B-1----:R-:W-:Y:S01]  /*0fa0*/  FMUL.FTZ R23, R88, R137 ;  /* 0x0000008958177220 */ /* 0x002fe20000410000 */
[----:B------:R-:W-:Y:S01]  /*0fb0*/  FMUL.FTZ R119, R102, R35 ;  /* 0x0000002366777220 */ /* 0x000fe20000410000 */
[----:B------:R-:W-:Y:S01]  /*0fc0*/  SHF.L.U32 R37, R37, 0x10, RZ ;  /* 0x0000001025257819 */ /* 0x000fe200000006ff */
[----:B------:R-:W-:Y:S01]  /*0fd0*/  FMUL.FTZ R141, R121, UR12 ;  /* 0x0000000c798d7c20 */ /* 0x000fe20008410000 */
[----:B------:R1:W5:Y:S01]  /*0fe0*/  LDG.E R28, desc[UR14][R28.64] ;  /* 0x0000000e1c1c7981 */ /* 0x000362000c1e1900 */
[----:B------:R-:W-:Y:S01]  /*0ff0*/  MOV R113, R20 ;  /* 0x0000001400717202 */ /* 0x000fe20000000f00 */
[----:B------:R-:W2:Y:S01]  /*1000*/  @P0 LDC.64 R8, c[0x0][0x438] ;  /* 0x00010e00ff080b82 */ /* 0x000ea20000000a00 */
[----:B0-----:R-:W-:Y:S01]  /*1010*/  FADD.FTZ R6, R25, R4 ;  /* 0x0000000419067221 */ /* 0x001fe20000010000 */
[----:B------:R-:W-:-:S03]  /*1020*/  FFMA.FTZ R4, R38, R25, R5 ;  /* 0x0000001926047223 */ /* 0x000fc60000010005 */
[----:B------:R-:W-:Y:S01]  /*1030*/  FADD.FTZ R6, R23, R6 ;  /* 0x0000000617067221 */ /* 0x000fe20000010000 */
[----:B------:R-:W-:Y:S01]  /*1040*/  FFMA.FTZ R4, R117, R23, R4 ;  /* 0x0000001775047223 */ /* 0x000fe20000010004 */
[----:B------:R-:W-:Y:S01]  /*1050*/  SHF.L.U32 R39, R110, 0x10, RZ ;  /* 0x000000106e277819 */ /* 0x000fe200000006ff */
[----:B------:R-:W-:Y:S01]  /*1060*/  FMUL.FTZ R110, R91, R36 ;  /* 0x000000245b6e7220 */ /* 0x000fe20000410000 */
[----:B------:R-:W-:Y:S01]  /*1070*/  FADD.FTZ R7, R119, R6 ;  /* 0x0000000677077221 */ /* 0x000fe20000010000 */
[----:B------:R-:W-:Y:S01]  /*1080*/  FFMA.FTZ R5, R139, R119, R4 ;  /* 0x000000778b057223 */ /* 0x000fe20000010004 */
[----:B------:R-:W-:Y:S01]  /*1090*/  FMUL.FTZ R134, R101, R37 ;  /* 0x0000002565867220 */ /* 0x000fe20000410000 */
[----:B------:R-:W-:Y:S01]  /*10a0*/  SHF.R.U64 R112, R20, 0x10, R21 ;  /* 0x0000001014707819 */ /* 0x000fe20000001215 */
[----:B------:R-:W-:Y:S01]  /*10b0*/  FADD.FTZ R7, R110, R7 ;  /* 0x000000076e077221 */ /* 0x000fe20000010000 */
[----:B------:R-:W-:Y:S01]  /*10c0*/  FFMA.FTZ R4, R118, R110, R5 ;  /* 0x0000006e76047223 */ /* 0x000fe20000010005 */
[----:B-1----:R-:W-:Y:S01]  /*10d0*/  SHF.L.U32 R29, R40, 0x10, RZ ;  /* 0x00000010281d7819 */ /* 0x002fe200000006ff */
[----:B------:R-:W-:Y:S01]  /*10e0*/  FMUL.FTZ R121, R90, R138 ;  /* 0x0000008a5a797220 */ /* 0x000fe20000410000 */
[----:B------:R-:W-:Y:S01]  /*10f0*/  FMUL.FTZ R120, R120, UR12 ;  /* 0x0000000c78787c20 */ /* 0x000fe20008410000 */
[----:B------:R-:W-:Y:S01]  /*1100*/  FADD.FTZ R6, R134, R7 ;  /* 0x0000000786067221 */ /* 0x000fe20000010000 */
        /* <DEDUP_REMOVED lines=15> */
[----:B------:R-:W-:Y:S01]  /*1200*/  SHF.L.U32 R47, R47, 0x10, RZ ;  /* 0x000000102f2f7819 */ /* 0x000fe200000006ff */
        /* <DEDUP_REMOVED lines=23> */
[----:B------:R-:W-:Y:S01]  /*1380*/  MOV R111, R21 ;  /* 0x00000015006f7202 */ /* 0x000fe20000000f00 */
[----:B------:R-:W-:Y:S01]  /*1390*/  FMUL.FTZ R149, R108, R113 ;  /* 0x000000716c957220 */ /* 0x000fe20000410000 */
[----:B------:R-:W-:Y:S01]  /*13a0*/  SHF.L.U32 R112, R112, 0x10, RZ ;  /* 0x0000001070707819 */ /* 0x000fe200000006ff */
[----:B------:R-:W-:Y:S01]  /*13b0*/  FMUL.FTZ R151, R130, UR12 ;  /* 0x0000000c82977c20 */ /* 0x000fe20008410000 */
[----:B------:R-:W-:Y:S01]  /*13c0*/  FADD.FTZ R6, R147, R6 ;  /* 0x0000000693067221 */ /* 0x000fe20000010000 */
[----:B------:R-:W-:Y:S01]  /*13d0*/  FFMA.FTZ R4, R128, R147, R5 ;  /* 0x0000009380047223 */ /* 0x000fe20000010005 */
[----:B------:R-:W-:Y:S01]  /*13e0*/  SHF.R.U32.HI R116, RZ, 0x10, R21 ;  /* 0x00000010ff747819 */ /* 0x000fe20000011615 */
[----:B------:R-:W-:Y:S01]  /*13f0*/  FMUL.FTZ R130, R97, R112 ;  /* 0x0000007061827220 */ /* 0x000fe20000410000 */
[----:B------:R-:W-:Y:S01]  /*1400*/  SHF.L.U32 R111, R111, 0x10, RZ ;  /* 0x000000106f6f7819 */ /* 0x000fe200000006ff */
[----:B------:R-:W-:Y:S01]  /*1410*/  FMUL.FTZ R150, R131, UR12 ;  /* 0x0000000c83967c20 */ /* 0x000fe20008410000 */
[----:B------:R-:W-:Y:S01]  /*1420*/  FADD.FTZ R5, R149, R6 ;  /* 0x0000000695057221 */ /* 0x000fe20000010000 */
[----:B------:R-:W-:Y:S01]  /*1430*/  FFMA.FTZ R7, R151, R149, R4 ;  /* 0x0000009597077223 */ /* 0x000fe20000010004 */
[----:B------:R-:W-:Y:S01]  /*1440*/  SHF.L.U32 R116, R116, 0x10, RZ ;  /* 0x0000001074747819 */ /* 0x000fe200000006ff */
[----:B------:R-:W-:Y:S01]  /*1450*/  FMUL.FTZ R131, R107, R111 ;  /* 0x0000006f6b837220 */ /* 0x000fe20000410000 */
[----:B------:R-:W-:Y:S01]  /*1460*/  FMUL.FTZ R153, R132, UR12 ;  /* 0x0000000c84997c20 */ /* 0x000fe20008410000 */
[----:B------:R-:W-:Y:S01]  /*1470*/  FADD.FTZ R4, R5, R130 ;  /* 0x0000008205047221 */ /* 0x000fe20000010000 */
[----:B------:R-:W-:Y:S01]  /*1480*/  FFMA.FTZ R6, R150, R130, R7 ;  /* 0x0000008296067223 */ /* 0x000fe20000010007 */
[----:B------:R-:W-:Y:S01]  /*1490*/  FMUL.FTZ R132, R96, R116 ;  /* 0x0000007460847220 */ /* 0x000fe20000410000 */
[----:B------:R-:W-:Y:S01]  /*14a0*/  FMUL.FTZ R152, R133, UR12 ;  /* 0x0000000c85987c20 */ /* 0x000fe20008410000 */
[----:B------:R-:W-:Y:S01]  /*14b0*/  FADD.FTZ R5, R4, R131 ;  /* 0x0000008304057221 */ /* 0x000fe20000010000 */
[----:B------:R-:W-:Y:S01]  /*14c0*/  FFMA.FTZ R7, R153, R131, R6 ;  /* 0x0000008399077223 */ /* 0x000fe20000010006 */
[----:B------:R-:W0:Y:S02]  /*14d0*/  @P0 LDC.64 R10, c[0x0][0x438] ;  /* 0x00010e00ff0a0b82 */ /* 0x000e240000000a00 */
[----:B------:R-:W-:Y:S01]  /*14e0*/  FADD.FTZ R5, R5, R132 ;  /* 0x0000008405057221 */ /* 0x000fe20000010000 */
[----:B------:R-:W-:-:S04]  /*14f0*/  FFMA.FTZ R7, R152, R132, R7 ;  /* 0x0000008498077223 */ /* 0x000fc80000010007 */
[----:B------:R-:W1:Y:S01]  /*1500*/  SHFL.DOWN PT, R4, R5, 0x10, 0x1f ;  /* 0x0a001f0005047f89 */ /* 0x000e6200000e0000 */
[----:B--2---:R-:W-:Y:S01]  /*1510*/  @P0 IMAD.WIDE.U32 R8, R41, 0x8, R8 ;  /* 0x0000000829080825 */ /* 0x004fe200078e0008 */
[----:B------:R-:W2:Y:S02]  /*1520*/  @P0 LDC.64 R20, c[0x0][0x438] ;  /* 0x00010e00ff140b82 */ /* 0x000ea40000000a00 */
[----:B------:R-:W3:Y:S04]  /*1530*/  SHFL.DOWN PT, R6, R7, 0x10, 0x1f ;  /* 0x0a001f0007067f89 */ /* 0x000ee800000e0000 */
[----:B------:R4:W5:Y:S01]  /*1540*/  @P0 LDG.E.64 R2, desc[UR14][R8.64] ;  /* 0x0000000e08020981 */ /* 0x000962000c1e1b00 */
[----:B0-----:R-:W-:-:S05]  /*1550*/  @P0 IMAD.WIDE.U32 R10, R115, 0x8, R10 ;  /* 0x00000008730a0825 */ /* 0x001fca00078e000a */
[----:B------:R0:W5:Y:S01]  /*1560*/  @P0 LDG.E.64 R16, desc[UR14][R10.64] ;  /* 0x0000000e0a100981 */ /* 0x000162000c1e1b00 */
[----:B-1----:R-:W-:Y:S01]  /*1570*/  FADD.FTZ R4, R5, R4 ;  /* 0x0000000405047221 */ /* 0x002fe20000010000 */
[----:B---3--:R-:W-:-:S04]  /*1580*/  FADD.FTZ R6, R7, R6 ;  /* 0x0000000607067221 */ /* 0x008fc80000010000 */
[----:B----4-:R-:W1:Y:S04]  /*1590*/  SHFL.DOWN PT, R9, R4, 0x8, 0x1f ;  /* 0x09001f0004097f89 */ /* 0x010e6800000e0000 */
[----:B0-----:R-:W0:Y:S01]  /*15a0*/  SHFL.DOWN PT, R11, R6, 0x8, 0x1f ;  /* 0x09001f00060b7f89 */ /* 0x001e2200000e0000 */
[----:B-1----:R-:W-:Y:S01]  /*15b0*/  FADD.FTZ R9, R4, R9 ;  /* 0x0000000904097221 */ /* 0x002fe20000010000 */
[----:B0-----:R-:W-:-:S04]  /*15c0*/  FADD.FTZ R11, R6, R11 ;  /* 0x0000000b060b7221 */ /* 0x001fc80000010000 */
[----:B------:R-:W0:Y:S04]  /*15d0*/  SHFL.DOWN PT, R8, R9, 0x4, 0x1f ;  /* 0x08801f0009087f89 */ /* 0x000e2800000e0000 */
[----:B------:R-:W1:Y:S01]  /*15e0*/  SHFL.DOWN PT, R10, R11, 0x4, 0x1f ;  /* 0x08801f000b0a7f89 */ /* 0x000e6200000e0000 */
[----:B------:R-:W3:Y:S01]  /*15f0*/  S2R R48, SR_TID.X ;  /* 0x0000000000307919 */ /* 0x000ee20000002100 */
[----:B--2---:R-:W-:-:S05]  /*1600*/  @P0 IMAD.WIDE.U32 R20, R43, 0x8, R20 ;  /* 0x000000082b140825 */ /* 0x004fca00078e0014 */
[----:B------:R2:W5:Y:S01]  /*1610*/  @P0 LDG.E.64 R12, desc[UR14][R20.64] ;  /* 0x0000000e140c0981 */ /* 0x000562000c1e1b00 */
[----:B0-----:R-:W-:Y:S01]  /*1620*/  FADD.FTZ R8, R9, R8 ;  /* 0x0000000809087221 */ /* 0x001fe20000010000 */
[----:B-1----:R-:W-:-:S04]  /*1630*/  FADD.FTZ R10, R11, R10 ;  /* 0x0000000a0b0a7221 */ /* 0x002fc80000010000 */
[----:B------:R-:W0:Y:S04]  /*1640*/  SHFL.DOWN PT, R5, R8, 0x2, 0x1f ;  /* 0x08401f0008057f89 */ /* 0x000e2800000e0000 */
[----:B------:R-:W1:Y:S01]  /*1650*/  SHFL.DOWN PT, R7, R10, 0x2, 0x1f ;  /* 0x08401f000a077f89 */ /* 0x000e6200000e0000 */
[----:B--2---:R-:W2:Y:S01]  /*1660*/  S2R R21, SR_CgaCtaId ;  /* 0x0000000000157919 */ /* 0x004ea20000008800 */
[----:B---3--:R-:W-:Y:S02]  /*1670*/  LOP3.LUT P2, RZ, R48, 0x1f, RZ, 0xc0, !PT ;  /* 0x0000001f30ff7812 */ /* 0x008fe4000784c0ff */
[----:B------:R-:W-:Y:S01]  /*1680*/  PLOP3.LUT P0, PT, PT, PT, PT, 0x80, 0x8 ;  /* 0x000000000008781c */ /* 0x000fe20003f0f070 */
[----:B0-----:R-:W-:Y:S01]  /*1690*/  FADD.FTZ R5, R8, R5 ;  /* 0x0000000508057221 */ /* 0x001fe20000010000 */
[----:B-1----:R-:W-:-:S04]  /*16a0*/  FADD.FTZ R7, R10, R7 ;  /* 0x000000070a077221 */ /* 0x002fc80000010000 */
[----:B------:R-:W0:Y:S04]  /*16b0*/  SHFL.DOWN PT, R20, R5, 0x1, 0x1f ;  /* 0x08201f0005147f89 */ /* 0x000e2800000e0000 */
[----:B------:R-:W1:Y:S01]  /*16c0*/  SHFL.DOWN PT, R4, R7, 0x1, 0x1f ;  /* 0x08201f0007047f89 */ /* 0x000e6200000e0000 */
[----:B------:R-:W-:Y:S02]  /*16d0*/  MOV R6, 0x400 ;  /* 0x0000040000067802 */ /* 0x000fe40000000f00 */
[----:B------:R-:W-:Y:S02]  /*16e0*/  @!P2 PLOP3.LUT P0, PT, P1, PT, PT, 0x80, 0x8 ;  /* 0x000000000008a81c */ /* 0x000fe40000f0f070 */
[----:B--2---:R-:W-:Y:S02]  /*16f0*/  LEA R9, R21, R6, 0x18 ;  /* 0x0000000615097211 */ /* 0x004fe400078ec0ff */
[----:B------:R-:W-:-:S02]  /*1700*/  @!P2 SHF.R.U32.HI R8, RZ, 0x2, R48 ;  /* 0x00000002ff08a819 */ /* 0x000fc40000011630 */
[----:B------:R-:W-:Y:S02]  /*1710*/  IADD3 R154, PT, PT, R9, 0x2820, RZ ;  /* 0x00002820099a7810 */ /* 0x000fe40007ffe0ff */
[----:B------:R-:W-:Y:S02]  /*1720*/  @!P2 LOP3.LUT R8, R8, 0x18, RZ, 0xc0, !PT ;  /* 0x000000180808a812 */ /* 0x000fe400078ec0ff */
[----:B------:R-:W-:-:S03]  /*1730*/  @!P2 MOV R6, R154 ;  /* 0x0000009a0006a202 */ /* 0x000fc60000000f00 */
[----:B------:R-:W-:Y:S01]  /*1740*/  @!P0 IADD3 R6, PT, PT, R9, 0x2800, RZ ;  /* 0x0000280009068810 */ /* 0x000fe20007ffe0ff */
[----:B0-----:R-:W-:-:S03]  /*1750*/  FADD.FTZ R20, R5, R20 ;  /* 0x0000001405147221 */ /* 0x001fc60000010000 */
[----:B------:R-:W-:Y:S01]  /*1760*/  @!P2 IADD3 R133, PT, PT, R8, R6, RZ ;  /* 0x000000060885a210 */ /* 0x000fe20007ffe0ff */
[----:B-1----:R-:W-:-:S05]  /*1770*/  FADD.FTZ R21, R7, R4 ;  /* 0x0000000407157221 */ /* 0x002fca0000010000 */
[----:B------:R-:W-:Y:S01]  /*1780*/  @!P2 STS.64 [R133], R20 ;  /* 0x000000148500a388 */ /* 0x000fe20000000a00 */
[C---:B------:R-:W-:Y:S01]  /*1790*/  @!P1 IADD3 R154, PT, PT, R9.reuse, 0x2800, RZ ;  /* 0x00002800099a9810 */ /* 0x040fe20007ffe0ff */
[----:B------:R-:W-:Y:S01]  /*17a0*/  BAR.SYNC.DEFER_BLOCKING 0x0 ;  /* 0x0000000000007b1d */ /* 0x000fe20000010000 */
[C---:B------:R-:W-:Y:S02]  /*17b0*/  IADD3 R8, PT, PT, R9.reuse, 0x2830, RZ ;  /* 0x0000283009087810 */ /* 0x040fe40007ffe0ff */
[----:B------:R-:W-:-:S03]  /*17c0*/  @!P1 IADD3 R8, PT, PT, R9, 0x2810, RZ ;  /* 0x0000281009089810 */ /* 0x000fc60007ffe0ff */
[----:B------:R-:W0:Y:S04]  /*17d0*/  LDS.128 R4, [R154] ;  /* 0x000000009a047984 */ /* 0x000e280000000c00 */
[----:B------:R-:W1:Y:S01]  /*17e0*/  LDS.128 R8, [R8] ;  /* 0x0000000008087984 */ /* 0x000e620000000c00 */
[----:B------:R-:W-:Y:S01]  /*17f0*/  UISETP.NE.U32.AND UP1, UPT, UR16, URZ, UPT ;  /* 0x000000ff1000728c */ /* 0x000fe2000bf25070 */
[----:B------:R-:W-:-:S03]  /*1800*/  @P4 R2UR UR5, R32 ;  /* 0x00000000200542ca */ /* 0x000fc600000e0000 */
[----:B------:R-:W-:Y:S01]  /*1810*/  UISETP.NE.AND.EX UP1, UPT, UR17, URZ, UPT, UP1 ;  /* 0x000000ff1100728c */ /* 0x000fe2000bf25310 */
[----:B------:R-:W-:Y:S01]  /*1820*/  FADD.FTZ R86, R33, R86 ;  /* 0x0000005621567221 */ /* 0x000fe20000010000 */
[----:B0-----:R-:W-:-:S04]  /*1830*/  FADD.FTZ R20, RZ, R5 ;  /* 0x00000005ff147221 */ /* 0x001fc80000010000 */
[----:B------:R-:W-:Y:S01]  /*1840*/  FADD.FTZ R20, R7, R20 ;  /* 0x0000001407147221 */ /* 0x000fe20000010000 */
[----:B------:R-:W-:-:S03]  /*1850*/  FADD.FTZ R5, RZ, R4 ;  /* 0x00000004ff057221 */ /* 0x000fc60000010000 */
[----:B-1----:R-:W-:Y:S01]  /*1860*/  FADD.FTZ R20, R20, R9 ;  /* 0x0000000914147221 */ /* 0x002fe20000010000 */
[----:B------:R-:W-:-:S03]  /*1870*/  FADD.FTZ R5, R6, R5 ;  /* 0x0000000506057221 */ /* 0x000fc60000010000 */
[----:B------:R-:W-:Y:S01]  /*1880*/  FADD.FTZ R11, R11, R20 ;  /* 0x000000140b0b7221 */ /* 0x000fe20000010000 */
[----:B------:R-:W-:-:S03]  /*1890*/  FADD.FTZ R5, R5, R8 ;  /* 0x0000000805057221 */ /* 0x000fc60000010000 */
[----:B------:R-:W-:Y:S01]  /*18a0*/  FMUL.FTZ R11, R11, UR19 ;  /* 0x000000130b0b7c20 */ /* 0x000fe20008410000 */
[----:B------:R-:W-:-:S04]  /*18b0*/  FADD.FTZ R5, R10, R5 ;  /* 0x000000050a057221 */ /* 0x000fc80000010000 */
[----:B------:R-:W-:Y:S01]  /*18c0*/  R2UR UR13, R11 ;  /* 0x000000000b0d72ca */ /* 0x000fe200000e0000 */
[----:B------:R-:W-:Y:S01]  /*18d0*/  FMUL.FTZ R5, R5, UR19 ;  /* 0x0000001305057c20 */ /* 0x000fe20008410000 */
        /* <DEDUP_REMOVED lines=39> */
[----:B------:R-:W-:Y:S01]  /*1b50*/  FSEL R5, R5, RZ, !P3 ;  /* 0x000000ff05057208 */ /* 0x000fe20005800000 */
[----:B------:R-:W-:Y:S01]  /*1b60*/  UMOV UR4, 0x3f800000 ;  /* 0x3f80000000047882 */ /* 0x000fe20000000000 */
[----:B------:R-:W-:Y:S01]  /*1b70*/  @UP0 USHF.L.U32 UR4, UR5, 0x10, URZ ;  /* 0x0000001005040899 */ /* 0x000fe200080006ff */
[----:B------:R-:W-:Y:S11]  /*1b80*/  BRA.U UP1, `(.L_x_536) ;  /* 0x0000001901d87547 */ /* 0x000ff6000b800000 */
[----:B------:R-:W-:-:S04]  /*1b90*/  UISETP.NE.U32.AND UP1, UPT, UR20, URZ, UPT ;  /* 0x000000ff1400728c */ /* 0x000fc8000bf25070 */
[----:B------:R-:W-:-:S09]  /*1ba0*/  UISETP.NE.AND.EX UP1, UPT, UR21, URZ, UPT, UP1 ;  /* 0x000000ff1500728c */ /* 0x000fd2000bf25310 */
[----:B------:R-:W-:Y:S05]  /*1bb0*/  BRA.U UP1, `(.L_x_537) ;  /* 0x0000000d01007547 */ /* 0x000fea000b800000 */
[--C-:B------:R-:W-:Y:S01]  /*1bc0*/  FFMA.FTZ R0, R0, UR13, R5.reuse ;  /* 0x0000000d00007c23 */ /* 0x100fe20008010005 */
[--C-:B------:R-:W-:Y:S01]  /*1bd0*/  FFMA.FTZ R44, R44, UR13, R5.reuse ;  /* 0x0000000d2c2c7c23 */ /* 0x100fe20008010005 */
[--C-:B------:R-:W-:Y:S01]  /*1be0*/  FFMA.FTZ R4, R117, UR13, R5.reuse ;  /* 0x0000000d75047c23 */ /* 0x100fe20008010005 */
[--C-:B------:R-:W-:Y:S01]  /*1bf0*/  FFMA.FTZ R8, R139, UR13, R5.reuse ;  /* 0x0000000d8b087c23 */ /* 0x100fe20008010005 */
[----:B------:R-:W-:Y:S01]  /*1c00*/  FADD.FTZ R0, R135, -R0 ;  /* 0x8000000087007221 */ /* 0x000fe20000010000 */
[----:B------:R-:W-:Y:S01]  /*1c10*/  FADD.FTZ R44, R27, -R44 ;  /* 0x8000002c1b2c7221 */ /* 0x000fe20000010000 */
[----:B------:R-:W-:Y:S01]  /*1c20*/  FADD.FTZ R4, R23, -R4 ;  /* 0x8000000417047221 */ /* 0x000fe20000010000 */
[----:B-----5:R-:W-:Y:S01]  /*1c30*/  LOP3.LUT P0, RZ, R24, 0xff, RZ, 0xc0, !PT ;  /* 0x000000ff18ff7812 */ /* 0x020fe2000780c0ff */
[----:B------:R-:W-:Y:S01]  /*1c40*/  FMUL.FTZ R0, R0, UR12 ;  /* 0x0000000c00007c20 */ /* 0x000fe20008410000 */
[----:B------:R-:W-:Y:S01]  /*1c50*/  FMUL.FTZ R44, R44, UR12 ;  /* 0x0000000c2c2c7c20 */ /* 0x000fe20008410000 */
[----:B------:R-:W-:Y:S01]  /*1c60*/  FMUL.FTZ R4, R4, UR12 ;  /* 0x0000000c04047c20 */ /* 0x000fe20008410000 */
[----:B------:R-:W-:Y:S01]  /*1c70*/  FADD.FTZ R8, R119, -R8 ;  /* 0x8000000877087221 */ /* 0x000fe20000010000 */
[----:B------:R-:W-:Y:S01]  /*1c80*/  FMUL.FTZ R0, R0, UR4 ;  /* 0x0000000400007c20 */ /* 0x000fe20008410000 */
[----:B------:R-:W-:Y:S01]  /*1c90*/  FMUL.FTZ R44, R44, UR4 ;  /* 0x000000042c2c7c20 */ /* 0x000fe20008410000 */
[----:B------:R-:W-:Y:S01]  /*1ca0*/  FFMA.FTZ R9, R118, UR13, R5 ;  /* 0x0000000d76097c23 */ /* 0x000fe20008010005 */
[----:B------:R-:W-:Y:S01]  /*1cb0*/  FMUL.FTZ R4, R4, UR4 ;  /* 0x0000000404047c20 */ /* 0x000fe20008410000 */
[----:B------:R-:W-:Y:S01]  /*1cc0*/  FMUL.FTZ R0, R0, UR22 ;  /* 0x0000001600007c20 */ /* 0x000fe20008410000 */
[----:B------:R-:W-:Y:S01]  /*1cd0*/  FMUL.FTZ R44, R44, UR22 ;  /* 0x000000162c2c7c20 */ /* 0x000fe20008410000 */
[----:B------:R-:W-:Y:S01]  /*1ce0*/  FMUL.FTZ R8, R8, UR12 ;  /* 0x0000000c08087c20 */ /* 0x000fe20008410000 */
[----:B------:R-:W-:Y:S01]  /*1cf0*/  FADD.FTZ R9, R110, -R9 ;  /* 0x800000096e097221 */ /* 0x000fe20000010000 */
[--C-:B------:R-:W-:Y:S01]  /*1d00*/  FFMA.FTZ R120, R120, UR13, R5.reuse ;  /* 0x0000000d78787c23 */ /* 0x100fe20008010005 */
[----:B------:R-:W-:Y:S01]  /*1d10*/  FSEL R0, R0, RZ, P0 ;  /* 0x000000ff00007208 */ /* 0x000fe20000000000 */
[----:B------:R-:W-:Y:S01]  /*1d20*/  FMUL.FTZ R4, R4, UR22 ;  /* 0x0000001604047c20 */ /* 0x000fe20008410000 */
[----:B------:R-:W-:Y:S01]  /*1d30*/  LOP3.LUT P0, RZ, R24, 0xff00, RZ, 0xc0, !PT ;  /* 0x0000ff0018ff7812 */ /* 0x000fe2000780c0ff */
[----:B------:R-:W-:Y:S01]  /*1d40*/  FMUL.FTZ R8, R8, UR4 ;  /* 0x0000000408087c20 */ /* 0x000fe20008410000 */
[----:B------:R-:W-:Y:S01]  /*1d50*/  FMUL.FTZ R9, R9, UR12 ;  /* 0x0000000c09097c20 */ /* 0x000fe20008410000 */
[----:B------:R-:W-:Y:S01]  /*1d60*/  FADD.FTZ R120, R121, -R120 ;  /* 0x8000007879787221 */ /* 0x000fe20000010000 */
[----:B------:R-:W-:Y:S01]  /*1d70*/  FSEL R6, R44, RZ, P0 ;  /* 0x000000ff2c067208 */ /* 0x000fe20000000000 */
[----:B------:R-:W-:Y:S01]  /*1d80*/  FFMA.FTZ R143, R143, UR13, R5 ;  /* 0x0000000d8f8f7c23 */ /* 0x000fe20008010005 */
[----:B------:R-:W-:Y:S01]  /*1d90*/  ISETP.GE.U32.AND P0, PT, R24, 0x1000000, PT ;  /* 0x010000001800780c */ /* 0x000fe20003f06070 */
[----:B------:R-:W-:Y:S01]  /*1da0*/  FMUL.FTZ R8, R8, UR22 ;  /* 0x0000001608087c20 */ /* 0x000fe20008410000 */
[----:B------:R-:W-:Y:S01]  /*1db0*/  FMUL.FTZ R9, R9, UR4 ;  /* 0x0000000409097c20 */ /* 0x000fe20008410000 */
[----:B------:R-:W-:Y:S01]  /*1dc0*/  FMUL.FTZ R120, R120, UR12 ;  /* 0x0000000c78787c20 */ /* 0x000fe20008410000 */
[----:B------:R-:W-:Y:S01]  /*1dd0*/  FSEL R4, R4, RZ, P0 ;  /* 0x000000ff04047208 */ /* 0x000fe20000000000 */
[----:B------:R-:W-:Y:S01]  /*1de0*/  FADD.FTZ R143, R140, -R143 ;  /* 0x8000008f8c8f7221 */ /* 0x000fe20000010000 */
[----:B------:R-:W-:Y:S01]  /*1df0*/  LOP3.LUT P0, RZ, R26, 0xff, RZ, 0xc0, !PT ;  /* 0x000000ff1aff7812 */ /* 0x000fe2000780c0ff */
[--C-:B------:R-:W-:Y:S01]  /*1e00*/  FFMA.FTZ R122, R122, UR13, R5.reuse ;  /* 0x0000000d7a7a7c23 */ /* 0x100fe20008010005 */
[----:B------:R-:W-:Y:S01]  /*1e10*/  FMUL.FTZ R9, R9, UR22 ;  /* 0x0000001609097c20 */ /* 0x000fe20008410000 */
[----:B------:R-:W-:Y:S01]  /*1e20*/  FMUL.FTZ R120, R120, UR4 ;  /* 0x0000000478787c20 */ /* 0x000fe20008410000 */
[----:B------:R-:W-:Y:S01]  /*1e30*/  FSEL R8, R8, RZ, P0 ;  /* 0x000000ff08087208 */ /* 0x000fe20000000000 */
[----:B------:R-:W-:Y:S01]  /*1e40*/  FMUL.FTZ R143, R143, UR12 ;  /* 0x0000000c8f8f7c20 */ /* 0x000fe20008410000 */
[----:B------:R-:W-:Y:S01]  /*1e50*/  LOP3.LUT P0, RZ, R26, 0xff00, RZ, 0xc0, !PT ;  /* 0x0000ff001aff7812 */ /* 0x000fe2000780c0ff */
[----:B------:R-:W-:Y:S01]  /*1e60*/  FADD.FTZ R122, R123, -R122 ;  /* 0x8000007a7b7a7221 */ /* 0x000fe20000010000 */
[--C-:B------:R-:W-:Y:S01]  /*1e70*/  FFMA.FTZ R124, R124, UR13, R5.reuse ;  /* 0x0000000d7c7c7c23 */ /* 0x100fe20008010005 */
[----:B------:R-:W-:Y:S01]  /*1e80*/  FMUL.FTZ R120, R120, UR22 ;  /* 0x0000001678787c20 */ /* 0x000fe20008410000 */
[----:B------:R-:W-:Y:S01]  /*1e90*/  FSEL R11, R9, RZ, P0 ;  /* 0x000000ff090b7208 */ /* 0x000fe20000000000 */
[----:B------:R-:W-:Y:S01]  /*1ea0*/  FMUL.FTZ R143, R143, UR4 ;  /* 0x000000048f8f7c20 */ /* 0x000fe20008410000 */
[----:B------:R-:W-:Y:S01]  /*1eb0*/  ISETP.GE.U32.AND P0, PT, R26, 0x1000000, PT ;  /* 0x010000001a00780c */ /* 0x000fe20003f06070 */
[----:B------:R-:W-:Y:S01]  /*1ec0*/  FMUL.FTZ R122, R122, UR12 ;  /* 0x0000000c7a7a7c20 */ /* 0x000fe20008410000 */
[----:B------:R-:W-:Y:S01]  /*1ed0*/  FADD.FTZ R124, R125, -R124 ;  /* 0x8000007c7d7c7221 */ /* 0x000fe20000010000 */
[----:B------:R-:W-:Y:S01]  /*1ee0*/  LOP3.LUT P2, RZ, R24, 0xff0000, RZ, 0xc0, !PT ;  /* 0x00ff000018ff7812 */ /* 0x000fe2000784c0ff */
[----:B------:R-:W-:Y:S01]  /*1ef0*/  FFMA.FTZ R127, R127, UR13, R5 ;  /* 0x0000000d7f7f7c23 */ /* 0x000fe20008010005 */
[----:B------:R-:W-:Y:S01]  /*1f00*/  FSEL R24, R120, RZ, P0 ;  /* 0x000000ff78187208 */ /* 0x000fe20000000000 */
[----:B------:R-:W-:Y:S01]  /*1f10*/  FMUL.FTZ R143, R143, UR22 ;  /* 0x000000168f8f7c20 */ /* 0x000fe20008410000 */
[----:B------:R-:W-:Y:S01]  /*1f20*/  LOP3.LUT P0, RZ, R28, 0xff, RZ, 0xc0, !PT ;  /* 0x000000ff1cff7812 */ /* 0x000fe2000780c0ff */
[----:B------:R-:W-:Y:S01]  /*1f30*/  FMUL.FTZ R122, R122, UR4 ;  /* 0x000000047a7a7c20 */ /* 0x000fe20008410000 */
[----:B------:R-:W-:Y:S01]  /*1f40*/  FMUL.FTZ R124, R124, UR12 ;  /* 0x0000000c7c7c7c20 */ /* 0x000fe20008410000 */
[----:B------:R-:W-:Y:S01]  /*1f50*/  FADD.FTZ R127, R144, -R127 ;  /* 0x8000007f907f7221 */ /* 0x000fe20000010000 */
[--C-:B------:R-:W-:Y:S01]  /*1f60*/  FFMA.FTZ R21, R126, UR13, R5.reuse ;  /* 0x0000000d7e157c23 */ /* 0x100fe20008010005 */
[----:B------:R-:W-:Y:S01]  /*1f70*/  FSEL R20, R143, RZ, P0 ;  /* 0x000000ff8f147208 */ /* 0x000fe20000000000 */
[----:B------:R-:W-:Y:S01]  /*1f80*/  FMUL.FTZ R122, R122, UR22 ;  /* 0x000000167a7a7c20 */ /* 0x000fe20008410000 */
[----:B------:R-:W-:Y:S01]  /*1f90*/  FFMA.FTZ R38, R38, UR13, R5 ;  /* 0x0000000d26267c23 */ /* 0x000fe20008010005 */
[----:B------:R-:W-:Y:S01]  /*1fa0*/  LOP3.LUT P0, RZ, R28, 0xff00, RZ, 0xc0, !PT ;  /* 0x0000ff001cff7812 */ /* 0x000fe2000780c0ff */
[----:B------:R-:W-:Y:S01]  /*1fb0*/  FMUL.FTZ R124, R124, UR4 ;  /* 0x000000047c7c7c20 */ /* 0x000fe20008410000 */
[----:B------:R-:W-:Y:S01]  /*1fc0*/  FMUL.FTZ R127, R127, UR12 ;  /* 0x0000000c7f7f7c20 */ /* 0x000fe20008410000 */
[----:B------:R-:W-:Y:S01]  /*1fd0*/  FADD.FTZ R21, R146, -R21 ;  /* 0x8000001592157221 */ /* 0x000fe20000010000 */
[--C-:B------:R-:W-:Y:S01]  /*1fe0*/  FFMA.FTZ R128, R128, UR13, R5.reuse ;  /* 0x0000000d80807c23 */ /* 0x100fe20008010005 */
[----:B------:R-:W-:Y:S01]  /*1ff0*/  FADD.FTZ R38, R25, -R38 ;  /* 0x8000002619267221 */ /* 0x000fe20000010000 */
[----:B------:R-:W-:Y:S01]  /*2000*/  FSEL R23, R122, RZ, P0 ;  /* 0x000000ff7a177208 */ /* 0x000fe20000000000 */
[----:B------:R-:W-:Y:S01]  /*2010*/  FMUL.FTZ R124, R124, UR22 ;  /* 0x000000167c7c7c20 */ /* 0x000fe20008410000 */
[----:B------:R-:W-:Y:S01]  /*2020*/  ISETP.GE.U32.AND P0, PT, R28, 0x1000000, PT ;  /* 0x010000001c00780c */ /* 0x000fe20003f06070 */
[----:B------:R-:W-:Y:S01]  /*2030*/  FMUL.FTZ R127, R127, UR4 ;  /* 0x000000047f7f7c20 */ /* 0x000fe20008410000 */
[----:B------:R0:W-:Y:S01]  /*2040*/  F2F.BF16.F32 R10, R4 ;  /* 0x00000004000a7304 */ /* 0x0001e20000202000 */
[----:B------:R-:W-:Y:S01]  /*2050*/  FMUL.FTZ R21, R21, UR12 ;  /* 0x0000000c15157c20 */ /* 0x000fe20008410000 */
[----:B------:R-:W-:Y:S01]  /*2060*/  FADD.FTZ R128, R147, -R128 ;  /* 0x8000008093807221 */ /* 0x000fe20000010000 */
[----:B------:R-:W-:Y:S01]  /*2070*/  FMUL.FTZ R38, R38, UR12 ;  /* 0x0000000c26267c20 */ /* 0x000fe20008410000 */
[--C-:B------:R-:W-:Y:S01]  /*2080*/  FFMA.FTZ R141, R141, UR13, R5.reuse ;  /* 0x0000000d8d8d7c23 */ /* 0x100fe20008010005 */
[----:B------:R-:W-:Y:S01]  /*2090*/  FSEL R124, R124, RZ, P0 ;  /* 0x000000ff7c7c7208 */ /* 0x000fe20000000000 */
[----:B------:R-:W-:Y:S01]  /*20a0*/  FMUL.FTZ R127, R127, UR22 ;  /* 0x000000167f7f7c20 */ /* 0x000fe20008410000 */
[----:B------:R-:W-:Y:S01]  /*20b0*/  LOP3.LUT P0, RZ, R30, 0xff, RZ, 0xc0, !PT ;  /* 0x000000ff1eff7812 */ /* 0x000fe2000780c0ff */
[----:B------:R-:W-:Y:S01]  /*20c0*/  FMUL.FTZ R21, R21, UR4 ;  /* 0x0000000415157c20 */ /* 0x000fe20008410000 */
[----:B0-----:R-:W-:Y:S01]  /*20d0*/  FFMA.FTZ R4, R153, UR13, R5 ;  /* 0x0000000d99047c23 */ /* 0x001fe20008010005 */
[----:B------:R-:W-:Y:S01]  /*20e0*/  FMUL.FTZ R128, R128, UR12 ;  /* 0x0000000c80807c20 */ /* 0x000fe20008410000 */
[----:B------:R-:W-:Y:S01]  /*20f0*/  FMUL.FTZ R38, R38, UR4 ;  /* 0x0000000426267c20 */ /* 0x000fe20008410000 */
[----:B------:R-:W-:Y:S01]  /*2100*/  FADD.FTZ R141, R134, -R141 ;  /* 0x8000008d868d7221 */ /* 0x000fe20000010000 */
[----:B------:R-:W-:Y:S01]  /*2110*/  FADD.FTZ R4, R131, -R4 ;  /* 0x8000000483047221 */ /* 0x000fe20000010000 */
[--C-:B------:R-:W-:Y:S01]  /*2120*/  FFMA.FTZ R25, R152, UR13, R5.reuse ;  /* 0x0000000d98197c23 */ /* 0x100fe20008010005 */
[----:B------:R-:W-:Y:S01]  /*2130*/  FFMA.FTZ R145, R145, UR13, R5 ;  /* 0x0000000d91917c23 */ /* 0x000fe20008010005 */
[----:B------:R-:W-:Y:S01]  /*2140*/  FSEL R29, R127, RZ, P0 ;  /* 0x000000ff7f1d7208 */ /* 0x000fe20000000000 */
[----:B------:R-:W-:Y:S01]  /*2150*/  FMUL.FTZ R21, R21, UR22 ;  /* 0x0000001615157c20 */ /* 0x000fe20008410000 */
[----:B------:R-:W-:Y:S01]  /*2160*/  LOP3.LUT P0, RZ, R30, 0xff00, RZ, 0xc0, !PT ;  /* 0x0000ff001eff7812 */ /* 0x000fe2000780c0ff */
[----:B------:R-:W-:Y:S01]  /*2170*/  FMUL.FTZ R128, R128, UR4 ;  /* 0x0000000480807c20 */ /* 0x000fe20008410000 */
[----:B------:R-:W-:Y:S01]  /*2180*/  FMUL.FTZ R4, R4, UR12 ;  /* 0x0000000c04047c20 */ /* 0x000fe20008410000 */
        /* <DEDUP_REMOVED lines=8> */
[----:B------:R-:W-:Y:S01]  /*2210*/  FMUL.FTZ R4, R4, UR4 ;  /* 0x0000000404047c20 */ /* 0x000fe20008410000 */
[----:B------:R-:W-:Y:S01]  /*2220*/  ISETP.GE.U32.AND P0, PT, R30, 0x1000000, PT ;  /* 0x010000001e00780c */ /* 0x000fe20003f06070 */
[----:B------:R-:W-:Y:S01]  /*2230*/  FMUL.FTZ R141, R141, UR4 ;  /* 0x000000048d8d7c20 */ /* 0x000fe20008410000 */
[----:B------:R-:W-:Y:S01]  /*2240*/  FSEL R7, R38, RZ, P2 ;  /* 0x000000ff26077208 */ /* 0x000fe20001000000 */
[----:B------:R-:W-:Y:S01]  /*2250*/  FMUL.FTZ R132, R132, UR12 ;  /* 0x0000000c84847c20 */ /* 0x000fe20008410000 */
[----:B------:R-:W-:Y:S01]  /*2260*/  LOP3.LUT P2, RZ, R26, 0xff0000, RZ, 0xc0, !PT ;  /* 0x00ff00001aff7812 */ /* 0x000fe2000784c0ff */
[----:B------:R-:W-:Y:S01]  /*2270*/  FMUL.FTZ R145, R145, UR12 ;  /* 0x0000000c91917c20 */ /* 0x000fe20008410000 */
[----:B------:R-:W-:Y:S01]  /*2280*/  FADD.FTZ R25, R130, -R25 ;  /* 0x8000001982197221 */ /* 0x000fe20000010000 */
[----:B------:R-:W-:Y:S01]  /*2290*/  FADD.FTZ R129, R148, -R129 ;  /* 0x8000008194817221 */ /* 0x000fe20000010000 */
[----:B------:R-:W-:Y:S01]  /*22a0*/  FMUL.FTZ R26, R4, UR22 ;  /* 0x00000016041a7c20 */ /* 0x000fe20008410000 */
[----:B------:R-:W-:Y:S01]  /*22b0*/  FSEL R128, R128, RZ, P0 ;  /* 0x000000ff80807208 */ /* 0x000fe20000000000 */
[----:B------:R-:W-:Y:S01]  /*22c0*/  FFMA.FTZ R4, R151, UR13, R5 ;  /* 0x0000000d97047c23 */ /* 0x000fe20008010005 */
[----:B------:R-:W-:Y:S01]  /*22d0*/  FMUL.FTZ R141, R141, UR22 ;  /* 0x000000168d8d7c20 */ /* 0x000fe20008410000 */
[----:B------:R-:W-:Y:S01]  /*22e0*/  LOP3.LUT P0, RZ, R22, 0xff0000, RZ, 0xc0, !PT ;  /* 0x00ff000016ff7812 */ /* 0x000fe2000780c0ff */
[----:B------:R-:W-:Y:S01]  /*22f0*/  FMUL.FTZ R132, R132, UR4 ;  /* 0x0000000484847c20 */ /* 0x000fe20008410000 */
[----:B------:R-:W-:Y:S01]  /*2300*/  FMUL.FTZ R145, R145, UR4 ;  /* 0x0000000491917c20 */ /* 0x000fe20008410000 */
[----:B------:R-:W-:Y:S01]  /*2310*/  FMUL.FTZ R25, R25, UR12 ;  /* 0x0000000c19197c20 */ /* 0x000fe20008410000 */
[----:B------:R-:W-:Y:S01]  /*2320*/  FMUL.FTZ R129, R129, UR12 ;  /* 0x0000000c81817c20 */ /* 0x000fe20008410000 */
[----:B------:R-:W-:Y:S01]  /*2330*/  FADD.FTZ R4, R149, -R4 ;  /* 0x8000000495047221 */ /* 0x000fe20000010000 */
[----:B------:R-:W-:Y:S01]  /*2340*/  FSEL R26, R26, RZ, P0 ;  /* 0x000000ff1a1a7208 */ /* 0x000fe20000000000 */
[----:B------:R-:W-:Y:S01]  /*2350*/  FMUL.FTZ R132, R132, UR22 ;  /* 0x0000001684847c20 */ /* 0x000fe20008410000 */
[----:B------:R-:W-:Y:S01]  /*2360*/  FSEL R9, R141, RZ, P2 ;  /* 0x000000ff8d097208 */ /* 0x000fe20001000000 */
[----:B------:R-:W-:Y:S01]  /*2370*/  FMUL.FTZ R145, R145, UR22 ;  /* 0x0000001691917c20 */ /* 0x000fe20008410000 */
[----:B------:R-:W-:Y:S01]  /*2380*/  ISETP.GE.U32.AND P0, PT, R22, 0x1000000, PT ;  /* 0x010000001600780c */ /* 0x000fe20003f06070 */
[----:B------:R-:W-:Y:S01]  /*2390*/  FMUL.FTZ R25, R25, UR4 ;  /* 0x0000000419197c20 */ /* 0x000fe20008410000 */
[----:B------:R-:W-:Y:S01]  /*23a0*/  LOP3.LUT P2, RZ, R28, 0xff0000, RZ, 0xc0, !PT ;  /* 0x00ff00001cff7812 */ /* 0x000fe2000784c0ff */
[----:B------:R-:W-:Y:S01]  /*23b0*/  FMUL.FTZ R129, R129, UR4 ;  /* 0x0000000481817c20 */ /* 0x000fe20008410000 */
[----:B------:R-:W-:Y:S01]  /*23c0*/  FMUL.FTZ R4, R4, UR12 ;  /* 0x0000000c04047c20 */ /* 0x000fe20008410000 */
[----:B------:R-:W-:Y:S01]  /*23d0*/  FSEL R132, R132, RZ, P0 ;  /* 0x000000ff84847208 */ /* 0x000fe20000000000 */
[----:B------:R-:W-:Y:S01]  /*23e0*/  FMUL.FTZ R25, R25, UR22 ;  /* 0x0000001619197c20 */ /* 0x000fe20008410000 */
[----:B------:R-:W-:Y:S01]  /*23f0*/  FSEL R145, R145, RZ, P2 ;  /* 0x000000ff91917208 */ /* 0x000fe20001000000 */
[----:B------:R-:W-:Y:S01]  /*2400*/  FMUL.FTZ R129, R129, UR22 ;  /* 0x0000001681817c20 */ /* 0x000fe20008410000 */
[----:B------:R-:W-:Y:S01]  /*2410*/  LOP3.LUT P0, RZ, R22, 0xff00, RZ, 0xc0, !PT ;  /* 0x0000ff0016ff7812 */ /* 0x000fe2000780c0ff */
[----:B------:R-:W-:Y:S01]  /*2420*/  FMUL.FTZ R4, R4, UR4 ;  /* 0x0000000404047c20 */ /* 0x000fe20008410000 */
[----:B------:R-:W-:Y:S01]  /*2430*/  LOP3.LUT P2, RZ, R30, 0xff0000, RZ, 0xc0, !PT ;  /* 0x00ff00001eff7812 */ /* 0x000fe2000784c0ff */
[----:B------:R-:W0:Y:S01]  /*2440*/  F2F.BF16.F32 R7, R7 ;  /* 0x0000000700077304 */ /* 0x000e220000202000 */
[----:B------:R-:W-:-:S02]  /*2450*/  FSEL R25, R25, RZ, P0 ;  /* 0x000000ff19197208 */ /* 0x000fc40000000000 */
[----:B------:R-:W-:Y:S02]  /*2460*/  FSEL R129, R129, RZ, P2 ;  /* 0x000000ff81817208 */ /* 0x000fe40001000000 */
[----:B------:R-:W-:Y:S01]  /*2470*/  LOP3.LUT P0, RZ, R22, 0xff, RZ, 0xc0, !PT ;  /* 0x000000ff16ff7812 */ /* 0x000fe2000780c0ff */
[----:B------:R-:W-:Y:S02]  /*2480*/  FMUL.FTZ R22, R4, UR22 ;  /* 0x0000001604167c20 */ /* 0x000fe40008410000 */
[----:B------:R-:W1:Y:S01]  /*2490*/  LDC.64 R4, c[0x0][0x468] ;  /* 0x00011a00ff047b82 */ /* 0x000e620000000a00 */
[----:B------:R-:W2:Y:S02]  /*24a0*/  F2F.BF16.F32 R11, R11 ;  /* 0x0000000b000b7304 */ /* 0x000ea40000202000 */
[----:B------:R-:W-:Y:S02]  /*24b0*/  FSEL R28, R22, RZ, P0 ;  /* 0x000000ff161c7208 */ /* 0x000fe40000000000 */
[----:B0-----:R-:W-:-:S04]  /*24c0*/  PRMT R35, R7, 0x5410, R10 ;  /* 0x0000541007237816 */ /* 0x001fc8000000000a */
[----:B------:R-:W-:Y:S01]  /*24d0*/  F2F.BF16.F32 R9, R9 ;  /* 0x0000000900097304 */ /* 0x000fe20000202000 */
[----:B--2---:R-:W-:-:S07]  /*24e0*/  IMAD.WIDE.U32 R10, R11, 0x10000, RZ ;  /* 0x000100000b0a7825 */ /* 0x004fce00078e00ff */
[----:B------:R-:W0:Y:S08]  /*24f0*/  F2F.BF16.F32 R24, R24 ;  /* 0x0000001800187304 */ /* 0x000e300000202000 */
[----:B------:R-:W2:Y:S01]  /*2500*/  F2F.BF16.F32 R23, R23 ;  /* 0x0000001700177304 */ /* 0x000ea20000202000 */
[----:B0-----:R-:W-:-:S07]  /*2510*/  PRMT R9, R9, 0x5410, R24 ;  /* 0x0000541009097816 */ /* 0x001fce0000000018 */
[----:B------:R-:W-:Y:S01]  /*2520*/  F2F.BF16.F32 R21, R21 ;  /* 0x0000001500157304 */ /* 0x000fe20000202000 */
[----:B------:R-:W-:Y:S01]  /*2530*/  LOP3.LUT R9, R9, R11, RZ, 0xfc, !PT ;  /* 0x0000000b09097212 */ /* 0x000fe200078efcff */
[----:B--2---:R-:W-:-:S06]  /*2540*/  IMAD.WIDE.U32 R22, R23, 0x10000, RZ ;  /* 0x0001000017167825 */ /* 0x004fcc00078e00ff */
[----:B------:R-:W-:Y:S08]  /*2550*/  F2F.BF16.F32 R27, R26 ;  /* 0x0000001a001b7304 */ /* 0x000ff00000202000 */
[----:B------:R-:W0:Y:S08]  /*2560*/  F2F.BF16.F32 R132, R132 ;  /* 0x0000008400847304 */ /* 0x000e300000202000 */
[----:B------:R-:W2:Y:S01]  /*2570*/  F2F.BF16.F32 R6, R6 ;  /* 0x0000000600067304 */ /* 0x000ea20000202000 */
[----:B0-----:R-:W-:-:S07]  /*2580*/  PRMT R33, R27, 0x5410, R132 ;  /* 0x000054101b217816 */ /* 0x001fce0000000084 */
[----:B------:R-:W-:Y:S01]  /*2590*/  F2F.BF16.F32 R145, R145 ;  /* 0x0000009100917304 */ /* 0x000fe20000202000 */
[----:B--2---:R-:W-:-:S07]  /*25a0*/  IMAD.WIDE.U32 R6, R6, 0x10000, RZ ;  /* 0x0001000006067825 */ /* 0x004fce00078e00ff */
[----:B------:R-:W0:Y:S01]  /*25b0*/  F2F.BF16.F32 R124, R124 ;  /* 0x0000007c007c7304 */ /* 0x000e220000202000 */
[----:B------:R-:W-:-:S07]  /*25c0*/  LOP3.LUT R7, R35, R7, RZ, 0xfc, !PT ;  /* 0x0000000723077212 */ /* 0x000fce00078efcff */
[----:B------:R-:W-:Y:S01]  /*25d0*/  F2F.BF16.F32 R129, R129 ;  /* 0x0000008100817304 */ /* 0x000fe20000202000 */
[----:B0-----:R-:W-:-:S07]  /*25e0*/  PRMT R145, R145, 0x5410, R124 ;  /* 0x0000541091917816 */ /* 0x001fce000000007c */
[----:B------:R-:W0:Y:S01]  /*25f0*/  F2F.BF16.F32 R128, R128 ;  /* 0x0000008000807304 */ /* 0x000e220000202000 */
[----:B------:R-:W-:-:S07]  /*2600*/  LOP3.LUT R11, R145, R23, RZ, 0xfc, !PT ;  /* 0x00000017910b7212 */ /* 0x000fce00078efcff */
[----:B------:R2:W3:Y:S01]  /*2610*/  F2F.BF16.F32 R26, R25 ;  /* 0x00000019001a7304 */ /* 0x0004e20000202000 */
[----:B0-----:R-:W-:-:S07]  /*2620*/  PRMT R129, R129, 0x5410, R128 ;  /* 0x0000541081817816 */ /* 0x001fce0000000080 */
[----:B------:R-:W0:Y:S01]  /*2630*/  F2F.BF16.F32 R8, R8 ;  /* 0x0000000800087304 */ /* 0x000e220000202000 */
[----:B--2---:R-:W-:-:S05]  /*2640*/  IMAD.WIDE.U32 R24, R21, 0x10000, RZ ;  /* 0x0001000015187825 */ /* 0x004fca00078e00ff */
[----:B------:R-:W-:Y:S01]  /*2650*/  LOP3.LUT R21, R129, R25, RZ, 0xfc, !PT ;  /* 0x0000001981157212 */ /* 0x000fe200078efcff */
[----:B---3--:R-:W-:Y:S01]  /*2660*/  IMAD.WIDE.U32 R26, R26, 0x10000, RZ ;  /* 0x000100001a1a7825 */ /* 0x008fe200078e00ff */
[----:B------:R-:W2:Y:S04]  /*2670*/  F2F.BF16.F32 R20, R20 ;  /* 0x0000001400147304 */ /* 0x000ea80000202000 */
[----:B------:R-:W-:Y:S02]  /*2680*/  LOP3.LUT R23, R33, R27, RZ, 0xfc, !PT ;  /* 0x0000001b21177212 */ /* 0x000fe400078efcff */
[----:B0-----:R-:W-:Y:S02]  /*2690*/  LOP3.LUT R8, R10, R8, RZ, 0xfc, !PT ;  /* 0x000000080a087212 */ /* 0x001fe400078efcff */
[----:B------:R-:W0:Y:S01]  /*26a0*/  F2F.BF16.F32 R29, R29 ;  /* 0x0000001d001d7304 */ /* 0x000e220000202000 */
[----:B--2---:R-:W-:-:S07]  /*26b0*/  LOP3.LUT R10, R22, R20, RZ, 0xfc, !PT ;  /* 0x00000014160a7212 */ /* 0x004fce00078efcff */
[----:B------:R-:W2:Y:S01]  /*26c0*/  F2F.BF16.F32 R0, R0 ;  /* 0x0000000000007304 */ /* 0x000ea20000202000 */
[----:B0-----:R-:W-:-:S07]  /*26d0*/  LOP3.LUT R20, R24, R29, RZ, 0xfc, !PT ;  /* 0x0000001d18147212 */ /* 0x001fce00078efcff */
[----:B------:R0:W3:Y:S01]  /*26e0*/  F2F.BF16.F32 R31, R28 ;  /* 0x0000001c001f7304 */ /* 0x0000e20000202000 */
[----:B-1----:R-:W-:Y:S01]  /*26f0*/  IMAD.WIDE.U32 R24, R41, 0x8, R4 ;  /* 0x0000000829187825 */ /* 0x002fe200078e0004 */
[----:B--2---:R-:W-:-:S03]  /*2700*/  LOP3.LUT R6, R6, R0, RZ, 0xfc, !PT ;  /* 0x0000000006067212 */ /* 0x004fc600078efcff */
[--C-:B0-----:R-:W-:Y:S02]  /*2710*/  IMAD.WIDE.U32 R28, R45, 0x8, R4.reuse ;  /* 0x000000082d1c7825 */ /* 0x101fe400078e0004 */
[----:B------:R0:W-:Y:S01]  /*2720*/  STG.E.64 desc[UR14][R24.64], R6 ;  /* 0x0000000618007986 */ /* 0x0001e2000c101b0e */
[----:B---3--:R-:W-:Y:S01]  /*2730*/  LOP3.LUT R22, R26, R31, RZ, 0xfc, !PT ;  /* 0x0000001f1a167212 */ /* 0x008fe200078efcff */
[----:B------:R-:W-:-:S04]  /*2740*/  IMAD.WIDE.U32 R26, R43, 0x8, R4 ;  /* 0x000000082b1a7825 */ /* 0x000fc800078e0004 */
[--C-:B------:R-:W-:Y:S01]  /*2750*/  IMAD.WIDE.U32 R30, R115, 0x8, R4.reuse ;  /* 0x00000008731e7825 */ /* 0x100fe200078e0004 */
[----:B------:R0:W-:Y:S03]  /*2760*/  STG.E.64 desc[UR14][R26.64], R8 ;  /* 0x000000081a007986 */ /* 0x0001e6000c101b0e */
[----:B------:R-:W-:Y:S01]  /*2770*/  IMAD.WIDE.U32 R4, R109, 0x8, R4 ;  /* 0x000000086d047825 */ /* 0x000fe200078e0004 */
[----:B------:R0:W-:Y:S04]  /*2780*/  STG.E.64 desc[UR14][R28.64], R10 ;  /* 0x0000000a1c007986 */ /* 0x0001e8000c101b0e */
[----:B------:R0:W-:Y:S04]  /*2790*/  STG.E.64 desc[UR14][R30.64], R20 ;  /* 0x000000141e007986 */ /* 0x0001e8000c101b0e */
[----:B------:R0:W-:Y:S01]  /*27a0*/  STG.E.64 desc[UR14][R4.64], R22 ;  /* 0x0000001604007986 */ /* 0x0001e2000c101b0e */
[----:B------:R-:W-:Y:S05]  /*27b0*/  BRA `(.L_x_538) ;  /* 0x0000002c00e07947 */ /* 0x000fea0003800000 */
.L_x_537:
[--C-:B------:R-:W-:Y:S01]  /*27c0*/  FFMA.FTZ R0, R0, UR13, R5.reuse ;  /* 0x0000000d00007c23 */ /* 0x100fe20008010005 */
[--C-:B------:R-:W-:Y:S01]  /*27d0*/  FFMA.FTZ R38, R38, UR13, R5.reuse ;  /* 0x0000000d26267c23 */ /* 0x100fe20008010005 */
[--C-:B------:R-:W-:Y:S01]  /*27e0*/  FFMA.FTZ R44, R44, UR13, R5.reuse ;  /* 0x0000000d2c2c7c23 */ /* 0x100fe20008010005 */
[----:B-----5:R-:W-:Y:S01]  /*27f0*/  LOP3.LUT P0, RZ, R24, 0xff, RZ, 0xc0, !PT ;  /* 0x000000ff18ff7812 */ /* 0x020fe2000780c0ff */
[----:B------:R-:W-:Y:S01]  /*2800*/  FADD.FTZ R0, R135, -R0 ;  /* 0x8000000087007221 */ /* 0x000fe20000010000 */
[----:B------:R-:W-:Y:S01]  /*2810*/  FADD.FTZ R25, R25, -R38 ;  /* 0x8000002619197221 */ /* 0x000fe20000010000 */
[----:B------:R-:W-:Y:S01]  /*2820*/  FADD.FTZ R42, R27, -R44 ;  /* 0x8000002c1b2a7221 */ /* 0x000fe20000010000 */
[--C-:B------:R-:W-:Y:S01]  /*2830*/  FFMA.FTZ R4, R139, UR13, R5.reuse ;  /* 0x0000000d8b047c23 */ /* 0x100fe20008010005 */
[----:B------:R-:W-:Y:S01]  /*2840*/  FMUL.FTZ R36, R0, UR12 ;  /* 0x0000000c00247c20 */ /* 0x000fe20008410000 */
[--C-:B------:R-:W-:Y:S01]  /*2850*/  FFMA.FTZ R0, R117, UR13, R5.reuse ;  /* 0x0000000d75007c23 */ /* 0x100fe20008010005 */
[----:B------:R-:W-:Y:S01]  /*2860*/  FMUL.FTZ R25, R25, UR12 ;  /* 0x0000000c19197c20 */ /* 0x000fe20008410000 */
[----:B------:R-:W-:Y:S01]  /*2870*/  FMUL.FTZ R42, R42, UR12 ;  /* 0x0000000c2a2a7c20 */ /* 0x000fe20008410000 */
[----:B------:R0:W-:Y:S01]  /*2880*/  F2F.BF16.F32 R9, R36 ;  /* 0x0000002400097304 */ /* 0x0001e20000202000 */
[----:B------:R-:W-:Y:S01]  /*2890*/  FADD.FTZ R39, R23, -R0 ;  /* 0x8000000017277221 */ /* 0x000fe20000010000 */
[----:B------:R-:W-:Y:S01]  /*28a0*/  FMUL.FTZ R117, R25, UR4 ;  /* 0x0000000419757c20 */ /* 0x000fe20008410000 */
[----:B------:R-:W-:Y:S01]  /*28b0*/  FADD.FTZ R4, R119, -R4 ;  /* 0x8000000477047221 */ /* 0x000fe20000010000 */
[----:B------:R-:W-:Y:S01]  /*28c0*/  FFMA.FTZ R141, R141, UR13, R5 ;  /* 0x0000000d8d8d7c23 */ /* 0x000fe20008010005 */
[----:B------:R-:W-:Y:S01]  /*28d0*/  FMUL.FTZ R39, R39, UR12 ;  /* 0x0000000c27277c20 */ /* 0x000fe20008410000 */
[----:B------:R-:W-:Y:S01]  /*28e0*/  FMUL.FTZ R117, R117, UR22 ;  /* 0x0000001675757c20 */ /* 0x000fe20008410000 */
[----:B------:R-:W-:Y:S01]  /*28f0*/  FMUL.FTZ R40, R4, UR12 ;  /* 0x0000000c04287c20 */ /* 0x000fe20008410000 */
[----:B------:R1:W-:Y:S01]  /*2900*/  F2F.BF16.F32 R0, R25 ;  /* 0x0000001900007304 */ /* 0x0003e20000202000 */
[----:B0-----:R-:W-:Y:S01]  /*2910*/  FMUL.FTZ R36, R36, UR4 ;  /* 0x0000000424247c20 */ /* 0x001fe20008410000 */
[----:B------:R-:W-:Y:S01]  /*2920*/  FADD.FTZ R29, R134, -R141 ;  /* 0x8000008d861d7221 */ /* 0x000fe20000010000 */
[--C-:B------:R-:W-:Y:S01]  /*2930*/  FFMA.FTZ R120, R120, UR13, R5.reuse ;  /* 0x0000000d78787c23 */ /* 0x100fe20008010005 */
[----:B------:R-:W-:Y:S01]  /*2940*/  FFMA.FTZ R21, R118, UR13, R5 ;  /* 0x0000000d76157c23 */ /* 0x000fe20008010005 */
[----:B------:R-:W-:Y:S01]  /*2950*/  FMUL.FTZ R36, R36, UR22 ;  /* 0x0000001624247c20 */ /* 0x000fe20008410000 */
[----:B------:R-:W-:Y:S01]  /*2960*/  FMUL.FTZ R29, R29, UR12 ;  /* 0x0000000c1d1d7c20 */ /* 0x000fe20008410000 */
[----:B------:R-:W-:Y:S01]  /*2970*/  FADD.FTZ R31, R121, -R120 ;  /* 0x80000078791f7221 */ /* 0x000fe20000010000 */
[----:B------:R0:W-:Y:S01]  /*2980*/  F2F.BF16.F32 R7, R39 ;  /* 0x0000002700077304 */ /* 0x0001e20000202000 */
[----:B------:R-:W-:Y:S01]  /*2990*/  FADD.FTZ R21, R110, -R21 ;  /* 0x800000156e157221 */ /* 0x000fe20000010000 */
[----:B-1----:R-:W-:Y:S01]  /*29a0*/  FSEL R25, R36, RZ, P0 ;  /* 0x000000ff24197208 */ /* 0x002fe20000000000 */
[----:B------:R-:W-:Y:S01]  /*29b0*/  FMUL.FTZ R31, R31, UR12 ;  /* 0x0000000c1f1f7c20 */ /* 0x000fe20008410000 */
[----:B------:R-:W-:Y:S01]  /*29c0*/  LOP3.LUT P0, RZ, R24, 0xff0000, RZ, 0xc0, !PT ;  /* 0x00ff000018ff7812 */ /* 0x000fe2000780c0ff */
[--C-:B------:R-:W-:Y:S01]  /*29d0*/  FFMA.FTZ R143, R143, UR13, R5.reuse ;  /* 0x0000000d8f8f7c23 */ /* 0x100fe20008010005 */
[----:B------:R-:W-:Y:S01]  /*29e0*/  FMUL.FTZ R35, R21, UR12 ;  /* 0x0000000c15237c20 */ /* 0x000fe20008410000 */
[----:B------:R-:W-:Y:S01]  /*29f0*/  FFMA.FTZ R145, R145, UR13, R5 ;  /* 0x0000000d91917c23 */ /* 0x000fe20008010005 */
[----:B------:R1:W-:Y:S01]  /*2a00*/  F2F.BF16.F32 R6, R42 ;  /* 0x0000002a00067304 */ /* 0x0003e20000202000 */
[----:B0-----:R-:W-:Y:S01]  /*2a10*/  FMUL.FTZ R39, R39, UR4 ;  /* 0x0000000427277c20 */ /* 0x001fe20008410000 */
[----:B------:R-:W-:Y:S01]  /*2a20*/  FSEL R36, R117, RZ, P0 ;  /* 0x000000ff75247208 */ /* 0x000fe20000000000 */
[----:B------:R-:W-:Y:S01]  /*2a30*/  FADD.FTZ R44, R140, -R143 ;  /* 0x8000008f8c2c7221 */ /* 0x000fe20000010000 */
[----:B------:R-:W-:Y:S01]  /*2a40*/  ISETP.GE.U32.AND P0, PT, R24, 0x1000000, PT ;  /* 0x010000001800780c */ /* 0x000fe20003f06070 */
[----:B------:R-:W-:Y:S01]  /*2a50*/  FMUL.FTZ R39, R39, UR22 ;  /* 0x0000001627277c20 */ /* 0x000fe20008410000 */
[----:B------:R-:W-:Y:S01]  /*2a60*/  FFMA.FTZ R122, R122, UR13, R5 ;  /* 0x0000000d7a7a7c23 */ /* 0x000fe20008010005 */
[----:B------:R-:W-:Y:S01]  /*2a70*/  FMUL.FTZ R44, R44, UR12 ;  /* 0x0000000c2c2c7c20 */ /* 0x000fe20008410000 */
[----:B------:R0:W-:Y:S01]  /*2a80*/  F2F.BF16.F32 R11, R40 ;  /* 0x00000028000b7304 */ /* 0x0001e20000202000 */
[----:B-1----:R-:W-:Y:S01]  /*2a90*/  FMUL.FTZ R42, R42, UR4 ;  /* 0x000000042a2a7c20 */ /* 0x002fe20008410000 */
[----:B------:R-:W-:Y:S01]  /*2aa0*/  FSEL R39, R39, RZ, P0 ;  /* 0x000000ff27277208 */ /* 0x000fe20000000000 */
[----:B------:R-:W-:Y:S01]  /*2ab0*/  FADD.FTZ R46, R142, -R145 ;  /* 0x800000918e2e7221 */ /* 0x000fe20000010000 */
[----:B------:R-:W-:Y:S01]  /*2ac0*/  LOP3.LUT P0, RZ, R24, 0xff00, RZ, 0xc0, !PT ;  /* 0x0000ff0018ff7812 */ /* 0x000fe2000780c0ff */
[----:B------:R-:W-:Y:S01]  /*2ad0*/  FMUL.FTZ R42, R42, UR22 ;  /* 0x000000162a2a7c20 */ /* 0x000fe20008410000 */
[--C-:B------:R-:W-:Y:S01]  /*2ae0*/  FFMA.FTZ R124, R124, UR13, R5.reuse ;  /* 0x0000000d7c7c7c23 */ /* 0x100fe20008010005 */
[----:B------:R-:W-:Y:S01]  /*2af0*/  FADD.FTZ R111, R123, -R122 ;  /* 0x8000007a7b6f7221 */ /* 0x000fe20000010000 */
[----:B------:R1:W-:Y:S01]  /*2b00*/  F2F.BF16.F32 R10, R29 ;  /* 0x0000001d000a7304 */ /* 0x0003e20000202000 */
[----:B0-----:R-:W-:Y:S01]  /*2b10*/  FMUL.FTZ R40, R40, UR4 ;  /* 0x0000000428287c20 */ /* 0x001fe20008410000 */
[----:B------:R-:W-:Y:S01]  /*2b20*/  FSEL R24, R42, RZ, P0 ;  /* 0x000000ff2a187208 */ /* 0x000fe20000000000 */
[----:B------:R-:W-:Y:S01]  /*2b30*/  FMUL.FTZ R42, R29, UR4 ;  /* 0x000000041d2a7c20 */ /* 0x000fe20008410000 */
[----:B------:R-:W-:Y:S01]  /*2b40*/  LOP3.LUT P0, RZ, R26, 0xff, RZ, 0xc0, !PT ;  /* 0x000000ff1aff7812 */ /* 0x000fe2000780c0ff */
[----:B------:R-:W-:Y:S01]  /*2b50*/  FMUL.FTZ R40, R40, UR22 ;  /* 0x0000001628287c20 */ /* 0x000fe20008410000 */
[----:B------:R-:W-:Y:S01]  /*2b60*/  FMUL.FTZ R46, R46, UR12 ;  /* 0x0000000c2e2e7c20 */ /* 0x000fe20008410000 */
[----:B------:R-:W-:Y:S01]  /*2b70*/  FMUL.FTZ R42, R42, UR22 ;  /* 0x000000162a2a7c20 */ /* 0x000fe20008410000 */
[----:B------:R0:W-:Y:S01]  /*2b80*/  F2F.BF16.F32 R33, R31 ;  /* 0x0000001f00217304 */ /* 0x0001e20000202000 */
[----:B------:R-:W-:Y:S01]  /*2b90*/  FADD.FTZ R47, R125, -R124 ;  /* 0x8000007c7d2f7221 */ /* 0x000fe20000010000 */
[----:B-1----:R-:W-:Y:S01]  /*2ba0*/  FSEL R29, R40, RZ, P0 ;  /* 0x000000ff281d7208 */ /* 0x002fe20000000000 */
[--C-:B------:R-:W-:Y:S01]  /*2bb0*/  FFMA.FTZ R38, R153, UR13, R5.reuse ;  /* 0x0000000d99267c23 */ /* 0x100fe20008010005 */
[----:B------:R-:W-:Y:S01]  /*2bc0*/  LOP3.LUT P0, RZ, R26, 0xff0000, RZ, 0xc0, !PT ;  /* 0x00ff00001aff7812 */ /* 0x000fe2000780c0ff */
[--C-:B------:R-:W-:Y:S01]  /*2bd0*/  FFMA.FTZ R113, R152, UR13, R5.reuse ;  /* 0x0000000d98717c23 */ /* 0x100fe20008010005 */
[--C-:B------:R-:W-:Y:S01]  /*2be0*/  FFMA.FTZ R129, R129, UR13, R5.reuse ;  /* 0x0000000d81817c23 */ /* 0x100fe20008010005 */
[----:B------:R-:W-:Y:S01]  /*2bf0*/  FFMA.FTZ R128, R128, UR13, R5 ;  /* 0x0000000d80807c23 */ /* 0x000fe20008010005 */
[----:B------:R1:W-:Y:S01]  /*2c00*/  F2F.BF16.F32 R4, R35 ;  /* 0x0000002300047304 */ /* 0x0003e20000202000 */
[----:B0-----:R-:W-:Y:S01]  /*2c10*/  FMUL.FTZ R31, R31, UR4 ;  /* 0x000000041f1f7c20 */ /* 0x001fe20008410000 */
[----:B------:R-:W-:Y:S01]  /*2c20*/  FSEL R40, R42, RZ, P0 ;  /* 0x000000ff2a287208 */ /* 0x000fe20000000000 */
[----:B------:R-:W-:Y:S01]  /*2c30*/  FMUL.FTZ R47, R47, UR12 ;  /* 0x0000000c2f2f7c20 */ /* 0x000fe20008410000 */
[----:B------:R-:W-:Y:S01]  /*2c40*/  ISETP.GE.U32.AND P0, PT, R26, 0x1000000, PT ;  /* 0x010000001a00780c */ /* 0x000fe20003f06070 */
[----:B------:R-:W-:Y:S01]  /*2c50*/  FMUL.FTZ R31, R31, UR22 ;  /* 0x000000161f1f7c20 */ /* 0x000fe20008410000 */
[----:B------:R-:W-:Y:S01]  /*2c60*/  FADD.FTZ R38, R131, -R38 ;  /* 0x8000002683267221 */ /* 0x000fe20000010000 */
[----:B------:R-:W-:Y:S01]  /*2c70*/  FADD.FTZ R113, R132, -R113 ;  /* 0x8000007184717221 */ /* 0x000fe20000010000 */
[----:B------:R0:W-:Y:S01]  /*2c80*/  F2F.BF16.F32 R21, R44 ;  /* 0x0000002c00157304 */ /* 0x0001e20000202000 */
[----:B-1----:R-:W-:Y:S01]  /*2c90*/  FMUL.FTZ R35, R35, UR4 ;  /* 0x0000000423237c20 */ /* 0x002fe20008410000 */
[----:B------:R-:W-:Y:S01]  /*2ca0*/  FSEL R123, R31, RZ, P0 ;  /* 0x000000ff1f7b7208 */ /* 0x000fe20000000000 */
[----:B------:R-:W-:Y:S01]  /*2cb0*/  FFMA.FTZ R127, R127, UR13, R5 ;  /* 0x0000000d7f7f7c23 */ /* 0x000fe20008010005 */
[----:B------:R-:W-:Y:S01]  /*2cc0*/  LOP3.LUT P0, RZ, R26, 0xff00, RZ, 0xc0, !PT ;  /* 0x0000ff001aff7812 */ /* 0x000fe2000780c0ff */
[----:B------:R-:W-:Y:S01]  /*2cd0*/  FMUL.FTZ R35, R35, UR22 ;  /* 0x0000001623237c20 */ /* 0x000fe20008410000 */
[----:B------:R-:W-:Y:S01]  /*2ce0*/  FADD.FTZ R118, R148, -R129 ;  /* 0x8000008194767221 */ /* 0x000fe20000010000 */
[----:B------:R-:W-:Y:S01]  /*2cf0*/  FADD.FTZ R120, R147, -R128 ;  /* 0x8000008093787221 */ /* 0x000fe20000010000 */
[----:B------:R1:W-:Y:S01]  /*2d00*/  F2F.BF16.F32 R34, R46 ;  /* 0x0000002e00227304 */ /* 0x0003e20000202000 */
[----:B0-----:R-:W-:Y:S01]  /*2d10*/  FMUL.FTZ R44, R44, UR4 ;  /* 0x000000042c2c7c20 */ /* 0x001fe20008410000 */
[----:B------:R-:W-:Y:S01]  /*2d20*/  FSEL R26, R35, RZ, P0 ;  /* 0x000000ff231a7208 */ /* 0x000fe20000000000 */
[--C-:B------:R-:W-:Y:S01]  /*2d30*/  FFMA.FTZ R27, R126, UR13, R5.reuse ;  /* 0x0000000d7e1b7c23 */ /* 0x100fe20008010005 */
[----:B------:R-:W-:Y:S01]  /*2d40*/  LOP3.LUT P0, RZ, R28, 0xff, RZ, 0xc0, !PT ;  /* 0x000000ff1cff7812 */ /* 0x000fe2000780c0ff */
[----:B------:R-:W-:Y:S01]  /*2d50*/  FMUL.FTZ R44, R44, UR22 ;  /* 0x000000162c2c7c20 */ /* 0x000fe20008410000 */
[--C-:B------:R-:W-:Y:S01]  /*2d60*/  FFMA.FTZ R20, R151, UR13, R5.reuse ;  /* 0x0000000d97147c23 */ /* 0x100fe20008010005 */
[----:B------:R-:W-:Y:S01]  /*2d70*/  FFMA.FTZ R5, R150, UR13, R5 ;  /* 0x0000000d96057c23 */ /* 0x000fe20008010005 */
[----:B------:R0:W2:Y:S01]  /*2d80*/  F2F.BF16.F32 R37, R47 ;  /* 0x0000002f00257304 */ /* 0x0000a20000202000 */
[----:B-1----:R-:W-:Y:S01]  /*2d90*/  FMUL.FTZ R46, R46, UR4 ;  /* 0x000000042e2e7c20 */ /* 0x002fe20008410000 */
[----:B------:R-:W-:Y:S01]  /*2da0*/  FSEL R31, R44, RZ, P0 ;  /* 0x000000ff2c1f7208 */ /* 0x000fe20000000000 */
[----:B------:R-:W-:Y:S01]  /*2db0*/  FMUL.FTZ R111, R111, UR12 ;  /* 0x0000000c6f6f7c20 */ /* 0x000fe20008410000 */
[----:B------:R-:W-:Y:S01]  /*2dc0*/  FMUL.FTZ R116, R38, UR12 ;  /* 0x0000000c26747c20 */ /* 0x000fe20008410000 */
[----:B------:R-:W-:Y:S01]  /*2dd0*/  FMUL.FTZ R46, R46, UR22 ;  /* 0x000000162e2e7c20 */ /* 0x000fe20008410000 */
[----:B------:R-:W-:Y:S01]  /*2de0*/  FMUL.FTZ R113, R113, UR12 ;  /* 0x0000000c71717c20 */ /* 0x000fe20008410000 */
[----:B------:R-:W-:Y:S01]  /*2df0*/  LOP3.LUT P0, RZ, R28, 0xff0000, RZ, 0xc0, !PT ;  /* 0x00ff00001cff7812 */ /* 0x000fe2000780c0ff */
[----:B------:R-:W-:Y:S01]  /*2e00*/  FMUL.FTZ R118, R118, UR12 ;  /* 0x0000000c76767c20 */ /* 0x000fe20008410000 */
[----:B0-----:R-:W-:Y:S01]  /*2e10*/  FMUL.FTZ R47, R47, UR4 ;  /* 0x000000042f2f7c20 */ /* 0x001fe20008410000 */
[----:B------:R-:W-:Y:S01]  /*2e20*/  FMUL.FTZ R120, R120, UR12 ;  /* 0x0000000c78787c20 */ /* 0x000fe20008410000 */
[----:B------:R-:W-:Y:S01]  /*2e30*/  FADD.FTZ R112, R130, -R5 ;  /* 0x8000000582707221 */ /* 0x000fe20000010000 */
[----:B------:R0:W-:Y:S01]  /*2e40*/  F2F.BF16.F32 R8, R111 ;  /* 0x0000006f00087304 */ /* 0x0001e20000202000 */
[----:B------:R-:W-:Y:S01]  /*2e50*/  FSEL R42, R46, RZ, P0 ;  /* 0x000000ff2e2a7208 */ /* 0x000fe20000000000 */
[----:B------:R-:W-:Y:S01]  /*2e60*/  FMUL.FTZ R47, R47, UR22 ;  /* 0x000000162f2f7c20 */ /* 0x000fe20008410000 */
[----:B------:R-:W-:Y:S01]  /*2e70*/  ISETP.GE.U32.AND P0, PT, R28, 0x1000000, PT ;  /* 0x010000001c00780c */ /* 0x000fe20003f06070 */
[----:B------:R-:W-:Y:S01]  /*2e80*/  FMUL.FTZ R112, R112, UR12 ;  /* 0x0000000c70707c20 */ /* 0x000fe20008410000 */
[----:B------:R-:W-:Y:S01]  /*2e90*/  FADD.FTZ R114, R144, -R127 ;  /* 0x8000007f90727221 */ /* 0x000fe20000010000 */
[----:B------:R-:W-:Y:S01]  /*2ea0*/  FADD.FTZ R27, R146, -R27 ;  /* 0x8000001b921b7221 */ /* 0x000fe20000010000 */
[----:B------:R-:W-:Y:S01]  /*2eb0*/  FSEL R47, R47, RZ, P0 ;  /* 0x000000ff2f2f7208 */ /* 0x000fe20000000000 */
[----:B------:R1:W-:Y:S01]  /*2ec0*/  F2F.BF16.F32 R122, R116 ;  /* 0x00000074007a7304 */ /* 0x0003e20000202000 */
[----:B0-----:R-:W-:Y:S01]  /*2ed0*/  FMUL.FTZ R111, R111, UR4 ;  /* 0x000000046f6f7c20 */ /* 0x001fe20008410000 */
[----:B------:R-:W-:Y:S01]  /*2ee0*/  LOP3.LUT P0, RZ, R28, 0xff00, RZ, 0xc0, !PT ;  /* 0x0000ff001cff7812 */ /* 0x000fe2000780c0ff */
[----:B------:R-:W-:Y:S01]  /*2ef0*/  FMUL.FTZ R114, R114, UR12 ;  /* 0x0000000c72727c20 */ /* 0x000fe20008410000 */
[----:B------:R-:W-:Y:S01]  /*2f00*/  FMUL.FTZ R121, R27, UR12 ;  /* 0x0000000c1b797c20 */ /* 0x000fe20008410000 */
[----:B------:R-:W-:Y:S01]  /*2f10*/  FMUL.FTZ R111, R111, UR22 ;  /* 0x000000166f6f7c20 */ /* 0x000fe20008410000 */
[----:B------:R-:W-:Y:S01]  /*2f20*/  FADD.FTZ R20, R149, -R20 ;  /* 0x8000001495147221 */ /* 0x000fe20000010000 */
[----:B--2---:R-:W-:Y:S01]  /*2f30*/  PRMT R37, R34, 0x5410, R37 ;  /* 0x0000541022257816 */ /* 0x004fe20000000025 */
[----:B------:R0:W-:Y:S01]  /*2f40*/  F2F.BF16.F32 R5, R113 ;  /* 0x0000007100057304 */ /* 0x0001e20000202000 */
[----:B-1----:R-:W-:Y:S01]  /*2f50*/  FMUL.FTZ R116, R116, UR4 ;  /* 0x0000000474747c20 */ /* 0x002fe20008410000 */
[----:B------:R-:W-:Y:S01]  /*2f60*/  FSEL R28, R111, RZ, P0 ;  /* 0x000000ff6f1c7208 */ /* 0x000fe20000000000 */
[----:B------:R-:W-:Y:S01]  /*2f70*/  FMUL.FTZ R20, R20, UR12 ;  /* 0x0000000c14147c20 */ /* 0x000fe20008410000 */
[----:B------:R-:W-:Y:S01]  /*2f80*/  PRMT R111, R0, 0x5410, R7 ;  /* 0x00005410006f7816 */ /* 0x000fe20000000007 */
[----:B------:R-:W-:Y:S01]  /*2f90*/  IMAD.WIDE.U32 R6, R6, 0x10000, RZ ;  /* 0x0001000006067825 */ /* 0x000fe200078e00ff */
[----:B------:R-:W-:-:S03]  /*2fa0*/  LOP3.LUT P0, RZ, R30, 0xff0000, RZ, 0xc0, !PT ;  /* 0x00ff00001eff7812 */ /* 0x000fc6000780c0ff */
[----:B------:R-:W-:Y:S01]  /*2fb0*/  FMUL.FTZ R116, R116, UR22 ;  /* 0x0000001674747c20 */ /* 0x000fe20008410000 */
[----:B------:R1:W-:Y:S01]  /*2fc0*/  F2F.BF16.F32 R110, R118 ;  /* 0x00000076006e7304 */ /* 0x0003e20000202000 */
[----:B0-----:R-:W-:Y:S01]  /*2fd0*/  FMUL.FTZ R113, R113, UR4 ;  /* 0x0000000471717c20 */ /* 0x001fe20008410000 */
[----:B------:R-:W-:Y:S02]  /*2fe0*/  LOP3.LUT R111, R111, R7, RZ, 0xfc, !PT ;  /* 0x000000076f6f7212 */ /* 0x000fe400078efcff */
[C---:B------:R-:W-:Y:S01]  /*2ff0*/  LOP3.LUT P4, RZ, R22.reuse, 0xff00, RZ, 0xc0, !PT ;  /* 0x0000ff0016ff7812 */ /* 0x040fe2000788c0ff */
[----:B------:R-:W-:Y:S01]  /*3000*/  FMUL.FTZ R113, R113, UR22 ;  /* 0x0000001671717c20 */ /* 0x000fe20008410000 */
[----:B------:R-:W-:Y:S02]  /*3010*/  LOP3.LUT P5, RZ, R22, 0xff0000, RZ, 0xc0, !PT ;  /* 0x00ff000016ff7812 */ /* 0x000fe400078ac0ff */
[----:B------:R0:W2:Y:S01]  /*3020*/  F2F.BF16.F32 R119, R120 ;  /* 0x0000007800777304 */ /* 0x0000a20000202000 */
[----:B-1----:R-:W-:Y:S01]  /*3030*/  FMUL.FTZ R118, R118, UR4 ;  /* 0x0000000476767c20 */ /* 0x002fe20008410000 */
[----:B------:R-:W-:-:S02]  /*3040*/  LOP3.LUT P3, RZ, R30, 0xff, RZ, 0xc0, !PT ;  /* 0x000000ff1eff7812 */ /* 0x000fc4000786c0ff */
[----:B------:R-:W-:Y:S01]  /*3050*/  LOP3.LUT P2, RZ, R30, 0xff00, RZ, 0xc0, !PT ;  /* 0x0000ff001eff7812 */ /* 0x000fe2000784c0ff */
[----:B------:R-:W-:Y:S01]  /*3060*/  FMUL.FTZ R118, R118, UR22 ;  /* 0x0000001676767c20 */ /* 0x000fe20008410000 */
[----:B------:R-:W-:Y:S02]  /*3070*/  FSEL R116, R116, RZ, P5 ;  /* 0x000000ff74747208 */ /* 0x000fe40002800000 */
[----:B------:R1:W-:Y:S01]  /*3080*/  F2F.BF16.F32 R38, R112 ;  /* 0x0000007000267304 */ /* 0x0003e20000202000 */
[----:B0-----:R-:W-:Y:S01]  /*3090*/  FMUL.FTZ R120, R120, UR4 ;  /* 0x0000000478787c20 */ /* 0x001fe20008410000 */
[----:B------:R-:W-:Y:S02]  /*30a0*/  FSEL R118, R118, RZ, P0 ;  /* 0x000000ff76767208 */ /* 0x000fe40000000000 */
[----:B------:R-:W-:Y:S01]  /*30b0*/  ISETP.GE.U32.AND P0, PT, R22, 0x1000000, PT ;  /* 0x010000001600780c */ /* 0x000fe20003f06070 */
[----:B------:R-:W-:Y:S01]  /*30c0*/  FMUL.FTZ R120, R120, UR22 ;  /* 0x0000001678787c20 */ /* 0x000fe20008410000 */
[----:B------:R-:W-:-:S02]  /*30d0*/  ISETP.GE.U32.AND P6, PT, R30, 0x1000000, PT ;  /* 0x010000001e00780c */ /* 0x000fc40003fc6070 */
[----:B------:R-:W-:Y:S01]  /*30e0*/  F2F.BF16.F32 R36, R36 ;  /* 0x0000002400247304 */ /* 0x000fe20000202000 */
[----:B-1----:R-:W-:Y:S01]  /*30f0*/  FMUL.FTZ R112, R112, UR4 ;  /* 0x0000000470707c20 */ /* 0x002fe20008410000 */
[----:B--2---:R-:W-:Y:S02]  /*3100*/  PRMT R119, R110, 0x5410, R119 ;  /* 0x000054106e777816 */ /* 0x004fe40000000077 */
[----:B------:R-:W-:Y:S01]  /*3110*/  LOP3.LUT R110, R6, R9, RZ, 0xfc, !PT ;  /* 0x00000009066e7212 */ /* 0x000fe200078efcff */
[----:B------:R-:W-:-:S04]  /*3120*/  IMAD.WIDE.U32 R6, R8, 0x10000, RZ ;  /* 0x0001000008067825 */ /* 0x000fc800078e00ff */
[----:B------:R-:W-:Y:S01]  /*3130*/  FMUL.FTZ R112, R112, UR22 ;  /* 0x0000001670707c20 */ /* 0x000fe20008410000 */
[----:B------:R-:W-:Y:S01]  /*3140*/  FSEL R113, R113, RZ, P0 ;  /* 0x000000ff71717208 */ /* 0x000fe20000000000 */
[----:B------:R0:W1:Y:S01]  /*3150*/  F2F.BF16.F32 R117, R39 ;  /* 0x0000002700757304 */ /* 0x0000620000202000 */
[----:B------:R-:W-:Y:S02]  /*3160*/  FSEL R120, R120, RZ, P6 ;  /* 0x000000ff78787208 */ /* 0x000fe40003000000 */
[----:B------:R-:W-:Y:S02]  /*3170*/  LOP3.LUT R7, R37, R7, RZ, 0xfc, !PT ;  /* 0x0000000725077212 */ /* 0x000fe400078efcff */
[----:B------:R-:W-:Y:S02]  /*3180*/  FSEL R112, R112, RZ, P4 ;  /* 0x000000ff70707208 */ /* 0x000fe40002000000 */
[----:B------:R-:W-:Y:S01]  /*3190*/  LOP3.LUT R6, R6, R21, RZ, 0xfc, !PT ;  /* 0x0000001506067212 */ /* 0x000fe200078efcff */
[----:B------:R2:W-:Y:S01]  /*31a0*/  F2F.BF16.F32 R23, R114 ;  /* 0x0000007200177304 */ /* 0x0005e20000202000 */
[----:B0-----:R-:W-:-:S02]  /*31b0*/  PRMT R39, R10, 0x5410, R33 ;  /* 0x000054100a277816 */ /* 0x001fc40000000021 */
[----:B------:R-:W-:Y:S01]  /*31c0*/  PRMT R33, R122, 0x5410, R5 ;  /* 0x000054107a217816 */ /* 0x000fe20000000005 */
[----:B------:R-:W-:Y:S01]  /*31d0*/  IMAD.WIDE.U32 R4, R4, 0x10000, RZ ;  /* 0x0001000004047825 */ /* 0x000fe200078e00ff */
[----:B-1----:R-:W-:-:S03]  /*31e0*/  PRMT R117, R36, 0x5410, R117 ;  /* 0x0000541024757816 */ /* 0x002fc60000000075 */
[----:B------:R0:W1:Y:S01]  /*31f0*/  F2F.BF16.F32 R32, R121 ;  /* 0x0000007900207304 */ /* 0x0000620000202000 */
[----:B--2---:R-:W-:Y:S01]  /*3200*/  FMUL.FTZ R114, R114, UR4 ;  /* 0x0000000472727c20 */ /* 0x004fe20008410000 */
[----:B------:R-:W-:Y:S01]  /*3210*/  LOP3.LUT R4, R4, R11, RZ, 0xfc, !PT ;  /* 0x0000000b04047212 */ /* 0x000fe200078efcff */
[----:B------:R-:W-:Y:S01]  /*3220*/  IMAD.WIDE.U32 R10, R38, 0x10000, RZ ;  /* 0x00010000260a7825 */ /* 0x000fe200078e00ff */
[----:B------:R-:W-:-:S03]  /*3230*/  LOP3.LUT R5, R39, R5, RZ, 0xfc, !PT ;  /* 0x0000000527057212 */ /* 0x000fc600078efcff */
[----:B------:R-:W-:Y:S01]  /*3240*/  FMUL.FTZ R114, R114, UR22 ;  /* 0x0000001672727c20 */ /* 0x000fe20008410000 */
[----:B------:R-:W2:Y:S01]  /*3250*/  LDC.64 R38, c[0x0][0x478] ;  /* 0x00011e00ff267b82 */ /* 0x000ea20000000a00 */
[----:B------:R3:W4:Y:S01]  /*3260*/  F2F.BF16.F32 R27, R20 ;  /* 0x00000014001b7304 */ /* 0x0007220000202000 */
[----:B0-----:R-:W-:Y:S02]  /*3270*/  FMUL.FTZ R121, R121, UR4 ;  /* 0x0000000479797c20 */ /* 0x001fe40008410000 */
[----:B------:R-:W-:Y:S02]  /*3280*/  FSEL R35, R114, RZ, P3 ;  /* 0x000000ff72237208 */ /* 0x000fe40001800000 */
[----:B------:R-:W-:Y:S01]  /*3290*/  LOP3.LUT P3, RZ, R22, 0xff, RZ, 0xc0, !PT ;  /* 0x000000ff16ff7812 */ /* 0x000fe2000786c0ff */
[----:B------:R-:W-:Y:S01]  /*32a0*/  FMUL.FTZ R121, R121, UR22 ;  /* 0x0000001679797c20 */ /* 0x000fe20008410000 */
[----:B------:R-:W0:Y:S01]  /*32b0*/  LDC.64 R36, c[0x0][0x468] ;  /* 0x00011a00ff247b82 */ /* 0x000e220000000a00 */
[----:B-1----:R-:W-:Y:S01]  /*32c0*/  IMAD.WIDE.U32 R8, R32, 0x10000, RZ ;  /* 0x0001000020087825 */ /* 0x002fe200078e00ff */
[----:B------:R-:W1:Y:S03]  /*32d0*/  F2F.BF16.F32 R24, R24 ;  /* 0x0000001800187304 */ /* 0x000e660000202000 */
[----:B---3--:R-:W-:Y:S01]  /*32e0*/  FMUL.FTZ R20, R20, UR4 ;  /* 0x0000000414147c20 */ /* 0x008fe20008410000 */
[----:B------:R-:W-:-:S02]  /*32f0*/  FSEL R121, R121, RZ, P2 ;  /* 0x000000ff79797208 */ /* 0x000fc40001000000 */
[----:B------:R-:W-:Y:S01]  /*3300*/  LOP3.LUT R11, R33, R11, RZ, 0xfc, !PT ;  /* 0x0000000b210b7212 */ /* 0x000fe200078efcff */
[----:B------:R-:W-:Y:S01]  /*3310*/  FMUL.FTZ R20, R20, UR22 ;  /* 0x0000001614147c20 */ /* 0x000fe20008410000 */
[----:B------:R-:W-:Y:S01]  /*3320*/  LOP3.LUT R8, R8, R23, RZ, 0xfc, !PT ;  /* 0x0000001708087212 */ /* 0x000fe200078efcff */
[----:B------:R-:W3:Y:S01]  /*3330*/  F2F.BF16.F32 R26, R26 ;  /* 0x0000001a001a7304 */ /* 0x000ee20000202000 */
[----:B------:R-:W-:Y:S02]  /*3340*/  LOP3.LUT R9, R119, R9, RZ, 0xfc, !PT ;  /* 0x0000000977097212 */ /* 0x000fe400078efcff */
[----:B------:R-:W-:Y:S02]  /*3350*/  FSEL R0, R20, RZ, P3 ;  /* 0x000000ff14007208 */ /* 0x000fe40001800000 */
[----:B----4-:R-:W-:Y:S01]  /*3360*/  LOP3.LUT R10, R10, R27, RZ, 0xfc, !PT ;  /* 0x0000001b0a0a7212 */ /* 0x010fe200078efcff */
[----:B-1----:R-:W-:Y:S02]  /*3370*/  IMAD.WIDE.U32 R20, R24, 0x10000, RZ ;  /* 0x0001000018147825 */ /* 0x002fe400078e00ff */
[----:B------:R-:W1:Y:S03]  /*3380*/  F2F.BF16.F32 R25, R25 ;  /* 0x0000001900197304 */ /* 0x000e660000202000 */
[----:B------:R-:W-:Y:S01]  /*3390*/  LOP3.LUT R21, R117, R21, RZ, 0xfc, !PT ;  /* 0x0000001575157212 */ /* 0x000fe200078efcff */
[----:B---3--:R-:W-:-:S04]  /*33a0*/  IMAD.WIDE.U32 R22, R26, 0x10000, RZ ;  /* 0x000100001a167825 */ /* 0x008fc800078e00ff */
[----:B------:R-:W3:Y:S01]  /*33b0*/  F2F.BF16.F32 R28, R28 ;  /* 0x0000001c001c7304 */ /* 0x000ee20000202000 */
[----:B-1----:R-:W-:-:S07]  /*33c0*/  LOP3.LUT R20, R20, R25, RZ, 0xfc, !PT ;  /* 0x0000001914147212 */ /* 0x002fce00078efcff */
[----:B------:R-:W1:Y:S01]  /*33d0*/  F2F.BF16.F32 R29, R29 ;  /* 0x0000001d001d7304 */ /* 0x000e620000202000 */
[----:B---3--:R-:W-:-:S07]  /*33e0*/  IMAD.WIDE.U32 R24, R28, 0x10000, RZ ;  /* 0x000100001c187825 */ /* 0x008fce00078e00ff */
[----:B------:R-:W3:Y:S01]  /*33f0*/  F2F.BF16.F32 R112, R112 ;  /* 0x0000007000707304 */ /* 0x000ee20000202000 */
[----:B-1----:R-:W-:-:S07]  /*3400*/  LOP3.LUT R22, R22, R29, RZ, 0xfc, !PT ;  /* 0x0000001d16167212 */ /* 0x002fce00078efcff */
[----:B------:R-:W-:Y:S01]  /*3410*/  F2F.BF16.F32 R40, R40 ;  /* 0x0000002800287304 */ /* 0x000fe20000202000 */
[----:B---3--:R-:W-:-:S07]  /*3420*/  IMAD.WIDE.U32 R28, R112, 0x10000, RZ ;  /* 0x00010000701c7825 */ /* 0x008fce00078e00ff */
[----:B------:R-:W1:Y:S08]  /*3430*/  F2F.BF16.F32 R123, R123 ;  /* 0x0000007b007b7304 */ /* 0x000e700000202000 */
[----:B------:R-:W-:Y:S01]  /*3440*/  F2F.BF16.F32 R116, R116 ;  /* 0x0000007400747304 */ /* 0x000fe20000202000 */
[----:B-1----:R-:W-:-:S07]  /*3450*/  PRMT R123, R40, 0x5410, R123 ;  /* 0x00005410287b7816 */ /* 0x002fce000000007b */
[----:B------:R-:W1:Y:S01]  /*3460*/  F2F.BF16.F32 R113, R113 ;  /* 0x0000007100717304 */ /* 0x000e620000202000 */
[----:B------:R-:W-:-:S07]  /*3470*/  LOP3.LUT R23, R123, R23, RZ, 0xfc, !PT ;  /* 0x000000177b177212 */ /* 0x000fce00078efcff */
[----:B------:R-:W3:Y:S01]  /*3480*/  F2F.BF16.F32 R121, R121 ;  /* 0x0000007900797304 */ /* 0x000ee20000202000 */
[----:B-1----:R-:W-:-:S07]  /*3490*/  PRMT R119, R116, 0x5410, R113 ;  /* 0x0000541074777816 */ /* 0x002fce0000000071 */
[----:B------:R-:W1:Y:S01]  /*34a0*/  F2F.BF16.F32 R31, R31 ;  /* 0x0000001f001f7304 */ /* 0x000e620000202000 */
[----:B--2---:R-:W-:Y:S01]  /*34b0*/  IMAD.WIDE.U32 R112, R41, 0x8, R38 ;  /* 0x0000000829707825 */ /* 0x004fe200078e0026 */
[----:B------:R-:W-:-:S03]  /*34c0*/  LOP3.LUT R29, R119, R29, RZ, 0xfc, !PT ;  /* 0x0000001d771d7212 */ /* 0x000fc600078efcff */
[----:B0-----:R-:W-:Y:S01]  /*34d0*/  IMAD.WIDE.U32 R40, R41, 0x8, R36 ;  /* 0x0000000829287825 */ /* 0x001fe200078e0024 */
[----:B------:R2:W-:Y:S02]  /*34e0*/  STG.E.64 desc[UR14][R112.64], R110 ;  /* 0x0000006e70007986 */ /* 0x0005e4000c101b0e */
[----:B------:R-:W-:Y:S01]  /*34f0*/  F2F.BF16.F32 R42, R42 ;  /* 0x0000002a002a7304 */ /* 0x000fe20000202000 */
[----:B---3--:R-:W-:Y:S01]  /*3500*/  IMAD.WIDE.U32 R26, R121, 0x10000, RZ ;  /* 0x00010000791a7825 */ /* 0x008fe200078e00ff */
[----:B------:R2:W-:Y:S01]  /*3510*/  STG.E.64 desc[UR14][R40.64], R20 ;  /* 0x0000001428007986 */ /* 0x0005e2000c101b0e */
[----:B-1----:R-:W-:-:S05]  /*3520*/  LOP3.LUT R24, R24, R31, RZ, 0xfc, !PT ;  /* 0x0000001f18187212 */ /* 0x002fca00078efcff */
[----:B------:R-:W0:Y:S01]  /*3530*/  F2F.BF16.F32 R47, R47 ;  /* 0x0000002f002f7304 */ /* 0x000e220000202000 */
[----:B------:R-:W-:-:S05]  /*3540*/  IMAD.WIDE.U32 R30, R43, 0x8, R38 ;  /* 0x000000082b1e7825 */ /* 0x000fca00078e0026 */
[----:B------:R2:W-:Y:S02]  /*3550*/  STG.E.64 desc[UR14][R30.64], R4 ;  /* 0x000000041e007986 */ /* 0x0005e4000c101b0e */
[----:B------:R-:W-:Y:S01]  /*3560*/  F2F.BF16.F32 R118, R118 ;  /* 0x0000007600767304 */ /* 0x000fe20000202000 */
[----:B0-----:R-:W-:-:S07]  /*3570*/  PRMT R47, R42, 0x5410, R47 ;  /* 0x000054102a2f7816 */ /* 0x001fce000000002f */
[----:B------:R-:W0:Y:S01]  /*3580*/  F2F.BF16.F32 R125, R120 ;  /* 0x00000078007d7304 */ /* 0x000e220000202000 */
[----:B------:R-:W-:Y:S01]  /*3590*/  IMAD.WIDE.U32 R42, R43, 0x8, R36 ;  /* 0x000000082b2a7825 */ /* 0x000fe200078e0024 */
[----:B------:R-:W-:-:S03]  /*35a0*/  LOP3.LUT R25, R47, R25, RZ, 0xfc, !PT ;  /* 0x000000192f197212 */ /* 0x000fc600078efcff */
[----:B------:R-:W-:Y:S01]  /*35b0*/  IMAD.WIDE.U32 R46, R115, 0x8, R36 ;  /* 0x00000008732e7825 */ /* 0x000fe200078e0024 */
[----:B------:R2:W-:Y:S02]  /*35c0*/  STG.E.64 desc[UR14][R42.64], R22 ;  /* 0x000000162a007986 */ /* 0x0005e4000c101b0e */
[----:B------:R-:W1:Y:S01]  /*35d0*/  F2F.BF16.F32 R33, R0 ;  /* 0x0000000000217304 */ /* 0x000e620000202000 */
[----:B0-----:R-:W-:-:S07]  /*35e0*/  PRMT R125, R118, 0x5410, R125 ;  /* 0x00005410767d7816 */ /* 0x001fce000000007d */
[----:B------:R-:W0:Y:S01]  /*35f0*/  F2F.BF16.F32 R35, R35 ;  /* 0x0000002300237304 */ /* 0x000e220000202000 */
[----:B------:R-:W-:Y:S02]  /*3600*/  LOP3.LUT R27, R125, R27, RZ, 0xfc, !PT ;  /* 0x0000001b7d1b7212 */ /* 0x000fe400078efcff */
[----:B-1----:R-:W-:Y:S01]  /*3610*/  LOP3.LUT R28, R28, R33, RZ, 0xfc, !PT ;  /* 0x000000211c1c7212 */ /* 0x002fe200078efcff */
[----:B------:R-:W-:-:S04]  /*3620*/  IMAD.WIDE.U32 R32, R45, 0x8, R38 ;  /* 0x000000082d207825 */ /* 0x000fc800078e0026 */
[----:B------:R-:W-:Y:S01]  /*3630*/  IMAD.WIDE.U32 R44, R45, 0x8, R36 ;  /* 0x000000082d2c7825 */ /* 0x000fe200078e0024 */
[----:B------:R2:W-:Y:S01]  /*3640*/  STG.E.64 desc[UR14][R32.64], R6 ;  /* 0x0000000620007986 */ /* 0x0005e2000c101b0e */
[----:B0-----:R-:W-:Y:S02]  /*3650*/  LOP3.LUT R26, R26, R35, RZ, 0xfc, !PT ;  /* 0x000000231a1a7212 */ /* 0x001fe400078efcff */
[--C-:B------:R-:W-:Y:S01]  /*3660*/  IMAD.WIDE.U32 R34, R115, 0x8, R38.reuse ;  /* 0x0000000873227825 */ /* 0x100fe200078e0026 */
[----:B------:R2:W-:Y:S03]  /*3670*/  STG.E.64 desc[UR14][R44.64], R24 ;  /* 0x000000182c007986 */ /* 0x0005e6000c101b0e */
[C---:B------:R-:W-:Y:S01]  /*3680*/  IMAD.WIDE.U32 R38, R109.reuse, 0x8, R38 ;  /* 0x000000086d267825 */ /* 0x040fe200078e0026 */
[----:B------:R2:W-:Y:S03]  /*3690*/  STG.E.64 desc[UR14][R34.64], R8 ;  /* 0x0000000822007986 */ /* 0x0005e6000c101b0e */
[----:B------:R-:W-:Y:S01]  /*36a0*/  IMAD.WIDE.U32 R36, R109, 0x8, R36 ;  /* 0x000000086d247825 */ /* 0x000fe200078e0024 */
[----:B------:R2:W-:Y:S04]  /*36b0*/  STG.E.64 desc[UR14][R46.64], R26 ;  /* 0x0000001a2e007986 */ /* 0x0005e8000c101b0e */
[----:B------:R2:W-:Y:S04]  /*36c0*/  STG.E.64 desc[UR14][R38.64], R10 ;  /* 0x0000000a26007986 */ /* 0x0005e8000c101b0e */
[----:B------:R2:W-:Y:S01]  /*36d0*/  STG.E.64 desc[UR14][R36.64], R28 ;  /* 0x0000001c24007986 */ /* 0x0005e2000c101b0e */
[----:B------:R-:W-:Y:S05]  /*36e0*/  BRA `(.L_x_538) ;  /* 0x0000002000147947 */ /* 0x000fea0003800000 */
.L_x_536:
[----:B------:R-:W-:-:S04]  /*36f0*/  UISETP.NE.U32.AND UP1, UPT, UR20, URZ, UPT ;  /* 0x000000ff1400728c */ /* 0x000fc8000bf25070 */
[----:B------:R-:W-:-:S09]  /*3700*/  UISETP.NE.AND.EX UP1, UPT, UR21, URZ, UPT, UP1 ;  /* 0x000000ff1500728c */ /* 0x000fd2000bf25310 */
[----:B------:R-:W-:Y:S05]  /*3710*/  BRA.U UP1, `(.L_x_539) ;  /* 0x0000000d01a07547 */ /* 0x000fea000b800000 */
[----:B-----5:R-:W-:Y:S01]  /*3720*/  MOV R4, R2 ;  /* 0x0000000200047202 */ /* 0x020fe20000000f00 */
[----:B------:R-:W-:Y:S01]  /*3730*/  FFMA.FTZ R8, R0, UR13, R5 ;  /* 0x0000000d00087c23 */ /* 0x000fe20008010005 */
[----:B------:R-:W-:Y:S01]  /*3740*/  SHF.R.U64 R6, R2, 0x10, R3 ;  /* 0x0000001002067819 */ /* 0x000fe20000001203 */
[--C-:B------:R-:W-:Y:S01]  /*3750*/  FFMA.FTZ R44, R44, UR13, R5.reuse ;  /* 0x0000000d2c2c7c23 */ /* 0x100fe20008010005 */
[----:B------:R-:W-:Y:S01]  /*3760*/  SHF.L.U32 R0, R4, 0x10, RZ ;  /* 0x0000001004007819 */ /* 0x000fe200000006ff */
[----:B------:R-:W-:Y:S01]  /*3770*/  FADD.FTZ R135, R135, -R8 ;  /* 0x8000000887877221 */ /* 0x000fe20000010000 */
[----:B------:R-:W-:Y:S01]  /*3780*/  SHF.L.U32 R4, R6, 0x10, RZ ;  /* 0x0000001006047819 */ /* 0x000fe200000006ff */
[--C-:B------:R-:W-:Y:S01]  /*3790*/  FFMA.FTZ R38, R38, UR13, R5.reuse ;  /* 0x0000000d26267c23 */ /* 0x100fe20008010005 */
[----:B------:R-:W-:Y:S01]  /*37a0*/  MOV R6, R3 ;  /* 0x0000000300067202 */ /* 0x000fe20000000f00 */
[----:B------:R-:W-:Y:S01]  /*37b0*/  FADD.FTZ R27, R27, -R44 ;  /* 0x8000002c1b1b7221 */ /* 0x000fe20000010000 */
[----:B------:R-:W-:Y:S01]  /*37c0*/  FFMA.FTZ R8, R117, UR13, R5 ;  /* 0x0000000d75087c23 */ /* 0x000fe20008010005 */
[----:B------:R-:W-:Y:S01]  /*37d0*/  SHF.R.U32.HI R7, RZ, 0x10, R3 ;  /* 0x00000010ff077819 */ /* 0x000fe20000011603 */
[----:B------:R-:W-:Y:S01]  /*37e0*/  FADD.FTZ R25, R25, -R38 ;  /* 0x8000002619197221 */ /* 0x000fe20000010000 */
[----:B------:R-:W-:Y:S01]  /*37f0*/  SHF.L.U32 R6, R6, 0x10, RZ ;  /* 0x0000001006067819 */ /* 0x000fe200000006ff */
[----:B------:R-:W-:Y:S01]  /*3800*/  FFMA.FTZ R4, R27, UR12, R4 ;  /* 0x0000000c1b047c23 */ /* 0x000fe20008010004 */
[----:B------:R-:W-:Y:S01]  /*3810*/  FADD.FTZ R10, R23, -R8 ;  /* 0x80000008170a7221 */ /* 0x000fe20000010000 */
[----:B------:R-:W-:Y:S01]  /*3820*/  MOV R8, R12 ;  /* 0x0000000c00087202 */ /* 0x000fe20000000f00 */
[----:B------:R-:W-:Y:S01]  /*3830*/  FFMA.FTZ R20, R139, UR13, R5 ;  /* 0x0000000d8b147c23 */ /* 0x000fe20008010005 */
[----:B------:R-:W-:Y:S01]  /*3840*/  SHF.L.U32 R7, R7, 0x10, RZ ;  /* 0x0000001007077819 */ /* 0x000fe200000006ff */
[----:B------:R-:W-:Y:S01]  /*3850*/  FFMA.FTZ R6, R25, UR12, R6 ;  /* 0x0000000c19067c23 */ /* 0x000fe20008010006 */
[----:B------:R-:W-:Y:S01]  /*3860*/  FMUL.FTZ R4, R4, UR4 ;  /* 0x0000000404047c20 */ /* 0x000fe20008410000 */
[----:B------:R-:W-:Y:S01]  /*3870*/  SHF.R.U64 R9, R12, 0x10, R13 ;  /* 0x000000100c097819 */ /* 0x000fe2000000120d */
[----:B------:R-:W-:Y:S01]  /*3880*/  FFMA.FTZ R11, R118, UR13, R5 ;  /* 0x0000000d760b7c23 */ /* 0x000fe20008010005 */
[----:B------:R-:W-:Y:S01]  /*3890*/  SHF.L.U32 R8, R8, 0x10, RZ ;  /* 0x0000001008087819 */ /* 0x000fe200000006ff */
[----:B------:R-:W-:Y:S01]  /*38a0*/  FADD.FTZ R119, R119, -R20 ;  /* 0x8000001477777221 */ /* 0x000fe20000010000 */
[----:B------:R-:W-:Y:S01]  /*38b0*/  FFMA.FTZ R7, R10, UR12, R7 ;  /* 0x0000000c0a077c23 */ /* 0x000fe20008010007 */
[----:B------:R-:W-:Y:S01]  /*38c0*/  FMUL.FTZ R6, R6, UR4 ;  /* 0x0000000406067c20 */ /* 0x000fe20008410000 */
[----:B------:R-:W-:Y:S01]  /*38d0*/  FMUL.FTZ R4, R4, UR22 ;  /* 0x0000001604047c20 */ /* 0x000fe20008410000 */
[----:B------:R-:W-:Y:S01]  /*38e0*/  SHF.L.U32 R9, R9, 0x10, RZ ;  /* 0x0000001009097819 */ /* 0x000fe200000006ff */
[----:B------:R-:W-:Y:S01]  /*38f0*/  FADD.FTZ R110, R110, -R11 ;  /* 0x8000000b6e6e7221 */ /* 0x000fe20000010000 */
[----:B------:R-:W-:Y:S01]  /*3900*/  LOP3.LUT P3, RZ, R24, 0xff00, RZ, 0xc0, !PT ;  /* 0x0000ff0018ff7812 */ /* 0x000fe2000786c0ff */
[----:B------:R-:W-:Y:S01]  /*3910*/  FFMA.FTZ R8, R119, UR12, R8 ;  /* 0x0000000c77087c23 */ /* 0x000fe20008010008 */
[----:B------:R-:W-:Y:S01]  /*3920*/  FMUL.FTZ R7, R7, UR4 ;  /* 0x0000000407077c20 */ /* 0x000fe20008410000 */
[----:B------:R-:W-:Y:S01]  /*3930*/  FMUL.FTZ R6, R6, UR22 ;  /* 0x0000001606067c20 */ /* 0x000fe20008410000 */
[----:B------:R-:W-:Y:S01]  /*3940*/  LOP3.LUT P4, RZ, R24, 0xff0000, RZ, 0xc0, !PT ;  /* 0x00ff000018ff7812 */ /* 0x000fe2000788c0ff */
[----:B------:R-:W-:Y:S01]  /*3950*/  FFMA.FTZ R10, R110, UR12, R9 ;  /* 0x0000000c6e0a7c23 */ /* 0x000fe20008010009 */
[----:B------:R-:W-:Y:S01]  /*3960*/  FSEL R4, R4, RZ, P3 ;  /* 0x000000ff04047208 */ /* 0x000fe20001800000 */
[----:B------:R-:W-:Y:S01]  /*3970*/  FMUL.FTZ R9, R8, UR4 ;  /* 0x0000000408097c20 */ /* 0x000fe20008410000 */
[----:B------:R-:W-:Y:S01]  /*3980*/  MOV R21, R14 ;  /* 0x0000000e00157202 */ /* 0x000fe20000000f00 */
[----:B------:R-:W-:Y:S01]  /*3990*/  FMUL.FTZ R8, R7, UR22 ;  /* 0x0000001607087c20 */ /* 0x000fe20008410000 */
[----:B------:R-:W-:Y:S01]  /*39a0*/  FFMA.FTZ R143, R143, UR13, R5 ;  /* 0x0000000d8f8f7c23 */ /* 0x000fe20008010005 */
[----:B------:R-:W-:Y:S01]  /*39b0*/  FSEL R7, R6, RZ, P4 ;  /* 0x000000ff06077208 */ /* 0x000fe20002000000 */
[----:B------:R-:W-:Y:S01]  /*39c0*/  FFMA.FTZ R0, R135, UR12, R0 ;  /* 0x0000000c87007c23 */ /* 0x000fe20008010000 */
[----:B------:R0:W-:Y:S01]  /*39d0*/  F2F.BF16.F32 R6, R4 ;  /* 0x0000000400067304 */ /* 0x0001e20000202000 */
[----:B------:R-:W-:Y:S01]  /*39e0*/  FADD.FTZ R143, R140, -R143 ;  /* 0x8000008f8c8f7221 */ /* 0x000fe20000010000 */
[----:B------:R-:W-:Y:S01]  /*39f0*/  FMUL.FTZ R10, R10, UR4 ;  /* 0x000000040a0a7c20 */ /* 0x000fe20008410000 */
[----:B------:R-:W-:Y:S01]  /*3a00*/  FMUL.FTZ R9, R9, UR22 ;  /* 0x0000001609097c20 */ /* 0x000fe20008410000 */
[----:B------:R-:W-:Y:S01]  /*3a10*/  FMUL.FTZ R0, R0, UR4 ;  /* 0x0000000400007c20 */ /* 0x000fe20008410000 */
[----:B------:R-:W-:Y:S01]  /*3a20*/  LOP3.LUT P6, RZ, R26, 0xff, RZ, 0xc0, !PT ;  /* 0x000000ff1aff7812 */ /* 0x000fe200078cc0ff */
[----:B------:R-:W-:Y:S01]  /*3a30*/  FMUL.FTZ R10, R10, UR22 ;  /* 0x000000160a0a7c20 */ /* 0x000fe20008410000 */
[----:B------:R-:W-:Y:S01]  /*3a40*/  LOP3.LUT P0, RZ, R26, 0xff00, RZ, 0xc0, !PT ;  /* 0x0000ff001aff7812 */ /* 0x000fe2000780c0ff */
[----:B------:R-:W-:Y:S01]  /*3a50*/  FMUL.FTZ R0, R0, UR22 ;  /* 0x0000001600007c20 */ /* 0x000fe20008410000 */
[----:B0-----:R-:W-:Y:S01]  /*3a60*/  SHF.L.U32 R4, R21, 0x10, RZ ;  /* 0x0000001015047819 */ /* 0x001fe200000006ff */
[--C-:B------:R-:W-:Y:S01]  /*3a70*/  FFMA.FTZ R120, R120, UR13, R5.reuse ;  /* 0x0000000d78787c23 */ /* 0x100fe20008010005 */
[----:B------:R-:W-:Y:S01]  /*3a80*/  LOP3.LUT P4, RZ, R28, 0xff, RZ, 0xc0, !PT ;  /* 0x000000ff1cff7812 */ /* 0x000fe2000788c0ff */
[----:B------:R-:W-:Y:S01]  /*3a90*/  FFMA.FTZ R141, R141, UR13, R5 ;  /* 0x0000000d8d8d7c23 */ /* 0x000fe20008010005 */
[----:B------:R-:W-:Y:S01]  /*3aa0*/  FSEL R11, R9, RZ, P6 ;  /* 0x000000ff090b7208 */ /* 0x000fe20003000000 */
[----:B------:R-:W-:Y:S01]  /*3ab0*/  FFMA.FTZ R4, R143, UR12, R4 ;  /* 0x0000000c8f047c23 */ /* 0x000fe20008010004 */
[----:B------:R-:W-:Y:S01]  /*3ac0*/  SHF.R.U32.HI R20, RZ, 0x10, R13 ;  /* 0x00000010ff147819 */ /* 0x000fe2000001160d */
[--C-:B------:R-:W-:Y:S01]  /*3ad0*/  FFMA.FTZ R122, R122, UR13, R5.reuse ;  /* 0x0000000d7a7a7c23 */ /* 0x100fe20008010005 */
[----:B------:R-:W-:Y:S01]  /*3ae0*/  LOP3.LUT P2, RZ, R24, 0xff, RZ, 0xc0, !PT ;  /* 0x000000ff18ff7812 */ /* 0x000fe2000784c0ff */
[----:B------:R-:W-:Y:S01]  /*3af0*/  FMUL.FTZ R4, R4, UR4 ;  /* 0x0000000404047c20 */ /* 0x000fe20008410000 */
[----:B------:R-:W-:Y:S01]  /*3b00*/  FSEL R9, R10, RZ, P0 ;  /* 0x000000ff0a097208 */ /* 0x000fe20000000000 */
[----:B------:R-:W-:Y:S01]  /*3b10*/  FFMA.FTZ R145, R145, UR13, R5 ;  /* 0x0000000d91917c23 */ /* 0x000fe20008010005 */
[----:B------:R-:W-:Y:S01]  /*3b20*/  SHF.R.U64 R23, R14, 0x10, R15 ;  /* 0x000000100e177819 */ /* 0x000fe2000000120f */
[----:B------:R-:W-:Y:S01]  /*3b30*/  FMUL.FTZ R4, R4, UR22 ;  /* 0x0000001604047c20 */ /* 0x000fe20008410000 */
[----:B------:R-:W-:Y:S01]  /*3b40*/  MOV R10, R13 ;  /* 0x0000000d000a7202 */ /* 0x000fe20000000f00 */
[--C-:B------:R-:W-:Y:S01]  /*3b50*/  FFMA.FTZ R124, R124, UR13, R5.reuse ;  /* 0x0000000d7c7c7c23 */ /* 0x100fe20008010005 */
[--C-:B------:R-:W-:Y:S01]  /*3b60*/  FFMA.FTZ R127, R127, UR13, R5.reuse ;  /* 0x0000000d7f7f7c23 */ /* 0x100fe20008010005 */
[--C-:B------:R-:W-:Y:S01]  /*3b70*/  FFMA.FTZ R27, R126, UR13, R5.reuse ;  /* 0x0000000d7e1b7c23 */ /* 0x100fe20008010005 */
[----:B------:R-:W-:Y:S01]  /*3b80*/  FSEL R25, R4, RZ, P4 ;  /* 0x000000ff04197208 */ /* 0x000fe20002000000 */
[--C-:B------:R-:W-:Y:S01]  /*3b90*/  FFMA.FTZ R129, R129, UR13, R5.reuse ;  /* 0x0000000d81817c23 */ /* 0x100fe20008010005 */
[--C-:B------:R-:W-:Y:S01]  /*3ba0*/  FFMA.FTZ R128, R128, UR13, R5.reuse ;  /* 0x0000000d80807c23 */ /* 0x100fe20008010005 */
[--C-:B------:R-:W-:Y:S01]  /*3bb0*/  FFMA.FTZ R4, R151, UR13, R5.reuse ;  /* 0x0000000d97047c23 */ /* 0x100fe20008010005 */
[--C-:B------:R-:W-:Y:S01]  /*3bc0*/  FFMA.FTZ R29, R150, UR13, R5.reuse ;  /* 0x0000000d961d7c23 */ /* 0x100fe20008010005 */
[--C-:B------:R-:W-:Y:S01]  /*3bd0*/  FFMA.FTZ R32, R153, UR13, R5.reuse ;  /* 0x0000000d99207c23 */ /* 0x100fe20008010005 */
[----:B------:R-:W-:Y:S01]  /*3be0*/  FFMA.FTZ R33, R152, UR13, R5 ;  /* 0x0000000d98217c23 */ /* 0x000fe20008010005 */
[----:B------:R-:W-:Y:S01]  /*3bf0*/  SHF.R.U32.HI R5, RZ, 0x10, R15 ;  /* 0x00000010ff057819 */ /* 0x000fe2000001160f */
[----:B------:R-:W-:Y:S01]  /*3c00*/  FADD.FTZ R121, R121, -R120 ;  /* 0x8000007879797221 */ /* 0x000fe20000010000 */
[----:B------:R-:W-:Y:S01]  /*3c10*/  SHF.L.U32 R20, R20, 0x10, RZ ;  /* 0x0000001014147819 */ /* 0x000fe200000006ff */
[----:B------:R-:W-:Y:S01]  /*3c20*/  FADD.FTZ R122, R123, -R122 ;  /* 0x8000007a7b7a7221 */ /* 0x000fe20000010000 */
[----:B------:R-:W-:Y:S01]  /*3c30*/  FSEL R0, R0, RZ, P2 ;  /* 0x000000ff00007208 */ /* 0x000fe20001000000 */
[----:B------:R-:W-:Y:S01]  /*3c40*/  FADD.FTZ R141, R134, -R141 ;  /* 0x8000008d868d7221 */ /* 0x000fe20000010000 */
[----:B------:R-:W-:Y:S01]  /*3c50*/  SHF.L.U32 R21, R23, 0x10, RZ ;  /* 0x0000001017157819 */ /* 0x000fe200000006ff */
[----:B------:R-:W-:Y:S01]  /*3c60*/  FADD.FTZ R124, R125, -R124 ;  /* 0x8000007c7d7c7221 */ /* 0x000fe20000010000 */
[C---:B------:R-:W-:Y:S01]  /*3c70*/  LOP3.LUT P2, RZ, R26.reuse, 0xff0000, RZ, 0xc0, !PT ;  /* 0x00ff00001aff7812 */ /* 0x040fe2000784c0ff */
[----:B------:R-:W-:Y:S01]  /*3c80*/  FFMA.FTZ R20, R121, UR12, R20 ;  /* 0x0000000c79147c23 */ /* 0x000fe20008010014 */
[----:B------:R-:W-:Y:S01]  /*3c90*/  ISETP.GE.U32.AND P3, PT, R26, 0x1000000, PT ;  /* 0x010000001a00780c */ /* 0x000fe20003f66070 */
[----:B------:R-:W-:Y:S01]  /*3ca0*/  FFMA.FTZ R21, R122, UR12, R21 ;  /* 0x0000000c7a157c23 */ /* 0x000fe20008010015 */
[----:B------:R-:W-:Y:S01]  /*3cb0*/  SHF.L.U32 R10, R10, 0x10, RZ ;  /* 0x000000100a0a7819 */ /* 0x000fe200000006ff */
[----:B------:R-:W-:Y:S01]  /*3cc0*/  FADD.FTZ R127, R144, -R127 ;  /* 0x8000007f907f7221 */ /* 0x000fe20000010000 */
[----:B------:R-:W-:Y:S01]  /*3cd0*/  MOV R26, R16 ;  /* 0x00000010001a7202 */ /* 0x000fe20000000f00 */
[----:B------:R-:W-:Y:S01]  /*3ce0*/  FMUL.FTZ R20, R20, UR4 ;  /* 0x0000000414147c20 */ /* 0x000fe20008410000 */
[----:B------:R-:W-:Y:S01]  /*3cf0*/  SHF.L.U32 R5, R5, 0x10, RZ ;  /* 0x0000001005057819 */ /* 0x000fe200000006ff */
[----:B------:R-:W-:Y:S01]  /*3d00*/  FFMA.FTZ R10, R141, UR12, R10 ;  /* 0x0000000c8d0a7c23 */ /* 0x000fe2000801000a */
[----:B------:R-:W-:Y:S01]  /*3d10*/  SHF.L.U32 R26, R26, 0x10, RZ ;  /* 0x000000101a1a7819 */ /* 0x000fe200000006ff */
[----:B------:R-:W-:Y:S01]  /*3d20*/  FMUL.FTZ R21, R21, UR4 ;  /* 0x0000000415157c20 */ /* 0x000fe20008410000 */
[----:B------:R-:W-:Y:S01]  /*3d30*/  ISETP.GE.U32.AND P5, PT, R24, 0x1000000, PT ;  /* 0x010000001800780c */ /* 0x000fe20003fa6070 */
[----:B------:R-:W-:Y:S01]  /*3d40*/  FFMA.FTZ R5, R124, UR12, R5 ;  /* 0x0000000c7c057c23 */ /* 0x000fe20008010005 */
[----:B------:R-:W-:Y:S01]  /*3d50*/  FMUL.FTZ R10, R10, UR4 ;  /* 0x000000040a0a7c20 */ /* 0x000fe20008410000 */
[----:B------:R-:W-:Y:S01]  /*3d60*/  FFMA.FTZ R26, R127, UR12, R26 ;  /* 0x0000000c7f1a7c23 */ /* 0x000fe2000801001a */
[----:B------:R-:W-:Y:S01]  /*3d70*/  FMUL.FTZ R20, R20, UR22 ;  /* 0x0000001614147c20 */ /* 0x000fe20008410000 */
[----:B------:R-:W-:Y:S01]  /*3d80*/  FMUL.FTZ R5, R5, UR4 ;  /* 0x0000000405057c20 */ /* 0x000fe20008410000 */
[----:B------:R-:W-:Y:S01]  /*3d90*/  FSEL R8, R8, RZ, P5 ;  /* 0x000000ff08087208 */ /* 0x000fe20002800000 */
[----:B------:R-:W-:Y:S01]  /*3da0*/  FMUL.FTZ R21, R21, UR22 ;  /* 0x0000001615157c20 */ /* 0x000fe20008410000 */
[----:B------:R-:W-:Y:S01]  /*3db0*/  LOP3.LUT P5, RZ, R28, 0xff00, RZ, 0xc0, !PT ;  /* 0x0000ff001cff7812 */ /* 0x000fe200078ac0ff */
[----:B------:R-:W-:Y:S01]  /*3dc0*/  FMUL.FTZ R10, R10, UR22 ;  /* 0x000000160a0a7c20 */ /* 0x000fe20008410000 */
[----:B------:R-:W-:Y:S01]  /*3dd0*/  FMUL.FTZ R5, R5, UR22 ;  /* 0x0000001605057c20 */ /* 0x000fe20008410000 */
[----:B------:R-:W-:Y:S01]  /*3de0*/  FMUL.FTZ R26, R26, UR4 ;  /* 0x000000041a1a7c20 */ /* 0x000fe20008410000 */
[----:B------:R-:W-:Y:S01]  /*3df0*/  ISETP.GE.U32.AND P0, PT, R28, 0x1000000, PT ;  /* 0x010000001c00780c */ /* 0x000fe20003f06070 */
[----:B------:R-:W-:Y:S01]  /*3e00*/  FADD.FTZ R32, R131, -R32 ;  /* 0x8000002083207221 */ /* 0x000fe20000010000 */
[----:B------:R-:W-:Y:S01]  /*3e10*/  MOV R31, R19 ;  /* 0x00000013001f7202 */ /* 0x000fe20000000f00 */
[----:B------:R-:W-:Y:S01]  /*3e20*/  FMUL.FTZ R26, R26, UR22 ;  /* 0x000000161a1a7c20 */ /* 0x000fe20008410000 */
[----:B------:R-:W-:Y:S01]  /*3e30*/  FSEL R20, R20, RZ, P3 ;  /* 0x000000ff14147208 */ /* 0x000fe20001800000 */
[----:B------:R-:W-:Y:S01]  /*3e40*/  FADD.FTZ R129, R148, -R129 ;  /* 0x8000008194817221 */ /* 0x000fe20000010000 */
[----:B------:R-:W-:Y:S01]  /*3e50*/  FSEL R23, R21, RZ, P5 ;  /* 0x000000ff15177208 */ /* 0x000fe20002800000 */
[----:B------:R-:W-:Y:S01]  /*3e60*/  FADD.FTZ R147, R147, -R128 ;  /* 0x8000008093937221 */ /* 0x000fe20000010000 */
[----:B------:R-:W-:Y:S01]  /*3e70*/  LOP3.LUT P6, RZ, R28, 0xff0000, RZ, 0xc0, !PT ;  /* 0x00ff00001cff7812 */ /* 0x000fe200078cc0ff */
[----:B------:R-:W-:Y:S01]  /*3e80*/  F2F.BF16.F32 R21, R20 ;  /* 0x0000001400157304 */ /* 0x000fe20000202000 */
[----:B------:R-:W-:Y:S01]  /*3e90*/  FSEL R10, R10, RZ, P2 ;  /* 0x000000ff0a0a7208 */ /* 0x000fe20001000000 */
[----:B------:R-:W-:Y:S01]  /*3ea0*/  FADD.FTZ R130, R130, -R29 ;  /* 0x8000001d82827221 */ /* 0x000fe20000010000 */
[----:B------:R-:W-:Y:S01]  /*3eb0*/  LOP3.LUT P2, RZ, R30, 0xff, RZ, 0xc0, !PT ;  /* 0x000000ff1eff7812 */ /* 0x000fe2000784c0ff */
[----:B------:R-:W-:Y:S01]  /*3ec0*/  FADD.FTZ R146, R146, -R27 ;  /* 0x8000001b92927221 */ /* 0x000fe20000010000 */
[----:B------:R-:W-:Y:S01]  /*3ed0*/  MOV R28, R17 ;  /* 0x00000011001c7202 */ /* 0x000fe20000000f00 */
[----:B------:R-:W-:Y:S01]  /*3ee0*/  FADD.FTZ R33, R132, -R33 ;  /* 0x8000002184217221 */ /* 0x000fe20000010000 */
[----:B------:R-:W-:Y:S01]  /*3ef0*/  FSEL R5, R5, RZ, P0 ;  /* 0x000000ff05057208 */ /* 0x000fe20000000000 */
[----:B------:R-:W-:Y:S01]  /*3f00*/  F2F.BF16.F32 R20, R23 ;  /* 0x0000001700147304 */ /* 0x000fe20000202000 */
[----:B------:R-:W-:Y:S01]  /*3f10*/  SHF.L.U32 R31, R31, 0x10, RZ ;  /* 0x000000101f1f7819 */ /* 0x000fe200000006ff */
[----:B------:R-:W-:Y:S01]  /*3f20*/  FADD.FTZ R145, R142, -R145 ;  /* 0x800000918e917221 */ /* 0x000fe20000010000 */
[C---:B------:R-:W-:Y:S01]  /*3f30*/  LOP3.LUT P3, RZ, R30.reuse, 0xff00, RZ, 0xc0, !PT ;  /* 0x0000ff001eff7812 */ /* 0x040fe2000786c0ff */
[----:B------:R-:W-:Y:S01]  /*3f40*/  FADD.FTZ R4, R149, -R4 ;  /* 0x8000000495047221 */ /* 0x000fe20000010000 */
[----:B------:R-:W-:Y:S01]  /*3f50*/  LOP3.LUT P4, RZ, R30, 0xff0000, RZ, 0xc0, !PT ;  /* 0x00ff00001eff7812 */ /* 0x000fe2000788c0ff */
[----:B------:R-:W-:Y:S01]  /*3f60*/  FFMA.FTZ R31, R32, UR12, R31 ;  /* 0x0000000c201f7c23 */ /* 0x000fe2000801001f */
[----:B------:R-:W-:Y:S01]  /*3f70*/  ISETP.GE.U32.AND P5, PT, R30, 0x1000000, PT ;  /* 0x010000001e00780c */ /* 0x000fe20003fa6070 */
[----:B------:R0:W-:Y:S01]  /*3f80*/  F2F.BF16.F32 R23, R5 ;  /* 0x0000000500177304 */ /* 0x0001e20000202000 */
[----:B------:R-:W-:Y:S01]  /*3f90*/  SHF.R.U32.HI R30, RZ, 0x10, R17 ;  /* 0x00000010ff1e7819 */ /* 0x000fe20000011611 */
[----:B------:R-:W-:Y:S01]  /*3fa0*/  FMUL.FTZ R31, R31, UR4 ;  /* 0x000000041f1f7c20 */ /* 0x000fe20008410000 */
[----:B------:R-:W-:-:S02]  /*3fb0*/  SHF.L.U32 R28, R28, 0x10, RZ ;  /* 0x000000101c1c7819 */ /* 0x000fc400000006ff */
[----:B------:R-:W-:Y:S02]  /*3fc0*/  FSEL R26, R26, RZ, P2 ;  /* 0x000000ff1a1a7208 */ /* 0x000fe40001000000 */
[----:B------:R-:W-:Y:S01]  /*3fd0*/  SHF.L.U32 R30, R30, 0x10, RZ ;  /* 0x000000101e1e7819 */ /* 0x000fe200000006ff */
[----:B------:R-:W-:Y:S01]  /*3fe0*/  FFMA.FTZ R28, R129, UR12, R28 ;  /* 0x0000000c811c7c23 */ /* 0x000fe2000801001c */
[--C-:B0-----:R-:W-:Y:S01]  /*3ff0*/  SHF.R.U32.HI R5, RZ, 0x10, R19.reuse ;  /* 0x00000010ff057819 */ /* 0x101fe20000011613 */
[----:B------:R0:W-:Y:S01]  /*4000*/  F2F.BF16.F32 R29, R26 ;  /* 0x0000001a001d7304 */ /* 0x0001e20000202000 */
[----:B------:R-:W-:Y:S01]  /*4010*/  SHF.R.U64 R32, R18, 0x10, R19 ;  /* 0x0000001012207819 */ /* 0x000fe20000001213 */
[----:B------:R-:W-:Y:S01]  /*4020*/  FFMA.FTZ R30, R147, UR12, R30 ;  /* 0x0000000c931e7c23 */ /* 0x000fe2000801001e */
[----:B------:R-:W-:Y:S01]  /*4030*/  MOV R24, R15 ;  /* 0x0000000f00187202 */ /* 0x000fe20000000f00 */
[----:B------:R-:W-:Y:S01]  /*4040*/  FMUL.FTZ R28, R28, UR4 ;  /* 0x000000041c1c7c20 */ /* 0x000fe20008410000 */
[----:B------:R-:W-:Y:S01]  /*4050*/  SHF.R.U64 R27, R16, 0x10, R17 ;  /* 0x00000010101b7819 */ /* 0x000fe20000001211 */
[----:B------:R-:W-:Y:S01]  /*4060*/  FMUL.FTZ R30, R30, UR4 ;  /* 0x000000041e1e7c20 */ /* 0x000fe20008410000 */
[----:B------:R-:W-:Y:S01]  /*4070*/  SHF.L.U32 R24, R24, 0x10, RZ ;  /* 0x0000001018187819 */ /* 0x000fe200000006ff */
[----:B------:R-:W-:Y:S01]  /*4080*/  FMUL.FTZ R28, R28, UR22 ;  /* 0x000000161c1c7c20 */ /* 0x000fe20008410000 */
[----:B0-----:R-:W-:Y:S01]  /*4090*/  SHF.L.U32 R26, R5, 0x10, RZ ;  /* 0x00000010051a7819 */ /* 0x001fe200000006ff */
[----:B------:R-:W-:Y:S01]  /*40a0*/  FMUL.FTZ R30, R30, UR22 ;  /* 0x000000161e1e7c20 */ /* 0x000fe20008410000 */
[----:B------:R-:W-:Y:S01]  /*40b0*/  SHF.L.U32 R5, R32, 0x10, RZ ;  /* 0x0000001020057819 */ /* 0x000fe200000006ff */
[----:B------:R-:W-:Y:S01]  /*40c0*/  FMUL.FTZ R32, R31, UR22 ;  /* 0x000000161f207c20 */ /* 0x000fe20008410000 */
[----:B------:R-:W-:Y:S01]  /*40d0*/  SHF.L.U32 R27, R27, 0x10, RZ ;  /* 0x000000101b1b7819 */ /* 0x000fe200000006ff */
[----:B------:R-:W-:Y:S01]  /*40e0*/  FFMA.FTZ R33, R33, UR12, R26 ;  /* 0x0000000c21217c23 */ /* 0x000fe2000801001a */
[----:B------:R-:W-:Y:S01]  /*40f0*/  FFMA.FTZ R24, R145, UR12, R24 ;  /* 0x0000000c91187c23 */ /* 0x000fe20008010018 */
[----:B------:R-:W-:Y:S01]  /*4100*/  FFMA.FTZ R26, R130, UR12, R5 ;  /* 0x0000000c821a7c23 */ /* 0x000fe20008010005 */
[----:B------:R-:W-:Y:S01]  /*4110*/  MOV R5, R18 ;  /* 0x0000001200057202 */ /* 0x000fe20000000f00 */
[----:B------:R-:W-:Y:S01]  /*4120*/  FMUL.FTZ R33, R33, UR4 ;  /* 0x0000000421217c20 */ /* 0x000fe20008410000 */
[----:B------:R-:W-:Y:S01]  /*4130*/  LOP3.LUT P0, RZ, R22, 0xff0000, RZ, 0xc0, !PT ;  /* 0x00ff000016ff7812 */ /* 0x000fe2000780c0ff */
[----:B------:R-:W-:Y:S01]  /*4140*/  FFMA.FTZ R27, R146, UR12, R27 ;  /* 0x0000000c921b7c23 */ /* 0x000fe2000801001b */
[----:B------:R-:W-:Y:S01]  /*4150*/  SHF.L.U32 R5, R5, 0x10, RZ ;  /* 0x0000001005057819 */ /* 0x000fe200000006ff */
[----:B------:R-:W-:Y:S01]  /*4160*/  FMUL.FTZ R24, R24, UR4 ;  /* 0x0000000418187c20 */ /* 0x000fe20008410000 */
[----:B------:R-:W-:Y:S01]  /*4170*/  FSEL R28, R28, RZ, P4 ;  /* 0x000000ff1c1c7208 */ /* 0x000fe20002000000 */
[----:B------:R-:W-:Y:S01]  /*4180*/  FMUL.FTZ R33, R33, UR22 ;  /* 0x0000001621217c20 */ /* 0x000fe20008410000 */
[----:B------:R-:W-:Y:S01]  /*4190*/  FSEL R32, R32, RZ, P0 ;  /* 0x000000ff20207208 */ /* 0x000fe20000000000 */
[----:B------:R-:W-:Y:S01]  /*41a0*/  FMUL.FTZ R27, R27, UR4 ;  /* 0x000000041b1b7c20 */ /* 0x000fe20008410000 */
[----:B------:R-:W-:Y:S01]  /*41b0*/  ISETP.GE.U32.AND P0, PT, R22, 0x1000000, PT ;  /* 0x010000001600780c */ /* 0x000fe20003f06070 */
[----:B------:R-:W-:Y:S01]  /*41c0*/  FMUL.FTZ R26, R26, UR4 ;  /* 0x000000041a1a7c20 */ /* 0x000fe20008410000 */
[----:B------:R-:W-:Y:S01]  /*41d0*/  FSEL R30, R30, RZ, P5 ;  /* 0x000000ff1e1e7208 */ /* 0x000fe20002800000 */
[----:B------:R-:W-:Y:S01]  /*41e0*/  FFMA.FTZ R5, R4, UR12, R5 ;  /* 0x0000000c04057c23 */ /* 0x000fe20008010005 */
[----:B------:R-:W-:Y:S01]  /*41f0*/  FMUL.FTZ R24, R24, UR22 ;  /* 0x0000001618187c20 */ /* 0x000fe20008410000 */
[----:B------:R-:W-:Y:S01]  /*4200*/  FMUL.FTZ R27, R27, UR22 ;  /* 0x000000161b1b7c20 */ /* 0x000fe20008410000 */
[----:B------:R-:W-:Y:S01]  /*4210*/  FSEL R33, R33, RZ, P0 ;  /* 0x000000ff21217208 */ /* 0x000fe20000000000 */
[----:B------:R-:W-:Y:S01]  /*4220*/  FMUL.FTZ R26, R26, UR22 ;  /* 0x000000161a1a7c20 */ /* 0x000fe20008410000 */
[----:B------:R-:W-:Y:S01]  /*4230*/  F2F.BF16.F32 R28, R28 ;  /* 0x0000001c001c7304 */ /* 0x000fe20000202000 */
[----:B------:R-:W-:Y:S01]  /*4240*/  LOP3.LUT P0, RZ, R22, 0xff00, RZ, 0xc0, !PT ;  /* 0x0000ff0016ff7812 */ /* 0x000fe2000780c0ff */
[----:B------:R-:W-:Y:S01]  /*4250*/  FMUL.FTZ R5, R5, UR4 ;  /* 0x0000000405057c20 */ /* 0x000fe20008410000 */
[----:B------:R-:W-:-:S02]  /*4260*/  FSEL R24, R24, RZ, P6 ;  /* 0x000000ff18187208 */ /* 0x000fc40003000000 */
[----:B------:R-:W-:Y:S02]  /*4270*/  FSEL R27, R27, RZ, P3 ;  /* 0x000000ff1b1b7208 */ /* 0x000fe40001800000 */
[----:B------:R-:W-:Y:S01]  /*4280*/  FSEL R26, R26, RZ, P0 ;  /* 0x000000ff1a1a7208 */ /* 0x000fe20000000000 */
[----:B------:R0:W1:Y:S01]  /*4290*/  F2F.BF16.F32 R31, R30 ;  /* 0x0000001e001f7304 */ /* 0x0000620000202000 */
[----:B------:R-:W-:Y:S01]  /*42a0*/  LOP3.LUT P0, RZ, R22, 0xff, RZ, 0xc0, !PT ;  /* 0x000000ff16ff7812 */ /* 0x000fe2000780c0ff */
[----:B------:R-:W-:Y:S02]  /*42b0*/  FMUL.FTZ R22, R5, UR22 ;  /* 0x0000001605167c20 */ /* 0x000fe40008410000 */
[----:B------:R-:W2:Y:S04]  /*42c0*/  LDC.64 R4, c[0x0][0x468] ;  /* 0x00011a00ff047b82 */ /* 0x000ea80000000a00 */
[----:B------:R-:W-:Y:S01]  /*42d0*/  F2F.BF16.F32 R7, R7 ;  /* 0x0000000700077304 */ /* 0x000fe20000202000 */
[----:B0-----:R-:W-:-:S02]  /*42e0*/  FSEL R30, R22, RZ, P0 ;  /* 0x000000ff161e7208 */ /* 0x001fc40000000000 */
[----:B-1----:R-:W-:-:S05]  /*42f0*/  PRMT R35, R28, 0x5410, R31 ;  /* 0x000054101c237816 */ /* 0x002fca000000001f */
[----:B------:R-:W0:Y:S08]  /*4300*/  F2F.BF16.F32 R8, R8 ;  /* 0x0000000800087304 */ /* 0x000e300000202000 */
[----:B------:R-:W1:Y:S01]  /*4310*/  F2F.BF16.F32 R9, R9 ;  /* 0x0000000900097304 */ /* 0x000e620000202000 */
[----:B0-----:R-:W-:-:S07]  /*4320*/  PRMT R47, R7, 0x5410, R8 ;  /* 0x00005410072f7816 */ /* 0x001fce0000000008 */
[----:B------:R-:W0:Y:S01]  /*4330*/  F2F.BF16.F32 R10, R10 ;  /* 0x0000000a000a7304 */ /* 0x000e220000202000 */
[----:B------:R-:W-:-:S05]  /*4340*/  IMAD.WIDE.U32 R6, R6, 0x10000, RZ ;  /* 0x0001000006067825 */ /* 0x000fca00078e00ff */
[----:B------:R-:W-:Y:S01]  /*4350*/  LOP3.LUT R7, R47, R7, RZ, 0xfc, !PT ;  /* 0x000000072f077212 */ /* 0x000fe200078efcff */
[----:B-1----:R-:W-:Y:S01]  /*4360*/  IMAD.WIDE.U32 R8, R9, 0x10000, RZ ;  /* 0x0001000009087825 */ /* 0x002fe200078e00ff */
[----:B------:R-:W1:Y:S01]  /*4370*/  F2F.BF16.F32 R24, R24 ;  /* 0x0000001800187304 */ /* 0x000e620000202000 */
[----:B0-----:R-:W-:-:S07]  /*4380*/  PRMT R39, R10, 0x5410, R21 ;  /* 0x000054100a277816 */ /* 0x001fce0000000015 */
[----:B------:R-:W0:Y:S01]  /*4390*/  F2F.BF16.F32 R27, R27 ;  /* 0x0000001b001b7304 */ /* 0x000e220000202000 */
[----:B------:R-:W-:Y:S01]  /*43a0*/  IMAD.WIDE.U32 R20, R20, 0x10000, RZ ;  /* 0x0001000014147825 */ /* 0x000fe200078e00ff */
[----:B------:R-:W-:Y:S02]  /*43b0*/  LOP3.LUT R9, R39, R9, RZ, 0xfc, !PT ;  /* 0x0000000927097212 */ /* 0x000fe400078efcff */
[----:B-1----:R-:W-:-:S04]  /*43c0*/  PRMT R37, R24, 0x5410, R23 ;  /* 0x0000541018257816 */ /* 0x002fc80000000017 */
[----:B------:R-:W1:Y:S01]  /*43d0*/  F2F.BF16.F32 R26, R26 ;  /* 0x0000001a001a7304 */ /* 0x000e620000202000 */
[----:B0-----:R-:W-:-:S07]  /*43e0*/  IMAD.WIDE.U32 R22, R27, 0x10000, RZ ;  /* 0x000100001b167825 */ /* 0x001fce00078e00ff */
[----:B------:R-:W-:Y:S01]  /*43f0*/  F2F.BF16.F32 R32, R32 ;  /* 0x0000002000207304 */ /* 0x000fe20000202000 */
[----:B-1----:R-:W-:-:S07]  /*4400*/  IMAD.WIDE.U32 R26, R26, 0x10000, RZ ;  /* 0x000100001a1a7825 */ /* 0x002fce00078e00ff */
[----:B------:R-:W0:Y:S08]  /*4410*/  F2F.BF16.F32 R33, R33 ;  /* 0x0000002100217304 */ /* 0x000e300000202000 */
[----:B------:R-:W1:Y:S01]  /*4420*/  F2F.BF16.F32 R11, R11 ;  /* 0x0000000b000b7304 */ /* 0x000e620000202000 */
[----:B0-----:R-:W-:-:S07]  /*4430*/  PRMT R33, R32, 0x5410, R33 ;  /* 0x0000541020217816 */ /* 0x001fce0000000021 */
[----:B------:R-:W0:Y:S01]  /*4440*/  F2F.BF16.F32 R25, R25 ;  /* 0x0000001900197304 */ /* 0x000e220000202000 */
[----:B-1----:R-:W-:-:S07]  /*4450*/  LOP3.LUT R8, R8, R11, RZ, 0xfc, !PT ;  /* 0x0000000b08087212 */ /* 0x002fce00078efcff */
[----:B------:R-:W1:Y:S01]  /*4460*/  F2F.BF16.F32 R0, R0 ;  /* 0x0000000000007304 */ /* 0x000e620000202000 */
[----:B------:R-:W-:Y:S02]  /*4470*/  LOP3.LUT R11, R37, R21, RZ, 0xfc, !PT ;  /* 0x00000015250b7212 */ /* 0x000fe400078efcff */
[----:B------:R-:W-:Y:S02]  /*4480*/  LOP3.LUT R21, R35, R23, RZ, 0xfc, !PT ;  /* 0x0000001723157212 */ /* 0x000fe400078efcff */
[----:B------:R-:W-:Y:S02]  /*4490*/  LOP3.LUT R23, R33, R27, RZ, 0xfc, !PT ;  /* 0x0000001b21177212 */ /* 0x000fe400078efcff */
[----:B0-----:R-:W-:Y:S01]  /*44a0*/  LOP3.LUT R10, R20, R25, RZ, 0xfc, !PT ;  /* 0x00000019140a7212 */ /* 0x001fe200078efcff */
[----:B------:R-:W0:Y:S01]  /*44b0*/  F2F.BF16.F32 R31, R30 ;  /* 0x0000001e001f7304 */ /* 0x000e220000202000 */
[----:B------:R-:W-:Y:S01]  /*44c0*/  LOP3.LUT R20, R22, R29, RZ, 0xfc, !PT ;  /* 0x0000001d16147212 */ /* 0x000fe200078efcff */
[----:B--2---:R-:W-:-:S04]  /*44d0*/  IMAD.WIDE.U32 R24, R41, 0x8, R4 ;  /* 0x0000000829187825 */ /* 0x004fc800078e0004 */
[----:B------:R-:W-:Y:S01]  /*44e0*/  IMAD.WIDE.U32 R28, R45, 0x8, R4 ;  /* 0x000000082d1c7825 */ /* 0x000fe200078e0004 */
[----:B-1----:R-:W-:-:S05]  /*44f0*/  LOP3.LUT R6, R6, R0, RZ, 0xfc, !PT ;  /* 0x0000000006067212 */ /* 0x002fca00078efcff */
[----:B------:R1:W-:Y:S01]  /*4500*/  STG.E.64 desc[UR14][R24.64], R6 ;  /* 0x0000000618007986 */ /* 0x0003e2000c101b0e */
[----:B0-----:R-:W-:Y:S01]  /*4510*/  LOP3.LUT R22, R26, R31, RZ, 0xfc, !PT ;  /* 0x0000001f1a167212 */ /* 0x001fe200078efcff */
        /* <DEDUP_REMOVED lines=8> */
.L_x_539:
[----:B-----5:R-:W-:Y:S01]  /*45a0*/  MOV R4, R2 ;  /* 0x0000000200047202 */ /* 0x020fe20000000f00 */
[--C-:B------:R-:W-:Y:S01]  /*45b0*/  FFMA.FTZ R0, R0, UR13, R5.reuse ;  /* 0x0000000d00007c23 */ /* 0x100fe20008010005 */
[--C-:B------:R-:W-:Y:S01]  /*45c0*/  FFMA.FTZ R44, R44, UR13, R5.reuse ;  /* 0x0000000d2c2c7c23 */ /* 0x100fe20008010005 */
[--C-:B------:R-:W-:Y:S01]  /*45d0*/  FFMA.FTZ R38, R38, UR13, R5.reuse ;  /* 0x0000000d26267c23 */ /* 0x100fe20008010005 */
[----:B------:R-:W-:Y:S01]  /*45e0*/  SHF.L.U32 R29, R4, 0x10, RZ ;  /* 0x00000010041d7819 */ /* 0x000fe200000006ff */
[----:B------:R-:W-:Y:S01]  /*45f0*/  FADD.FTZ R0, R135, -R0 ;  /* 0x8000000087007221 */ /* 0x000fe20000010000 */
[----:B------:R-:W-:Y:S01]  /*4600*/  MOV R4, R3 ;  /* 0x0000000300047202 */ /* 0x000fe20000000f00 */
[----:B------:R-:W-:Y:S01]  /*4610*/  FADD.FTZ R35, R27, -R44 ;  /* 0x8000002c1b237221 */ /* 0x000fe20000010000 */
[----:B------:R-:W-:Y:S01]  /*4620*/  FFMA.FTZ R120, R120, UR13, R5 ;  /* 0x0000000d78787c23 */ /* 0x000fe20008010005 */
[----:B------:R-:W-:Y:S01]  /*4630*/  FFMA.FTZ R29, R0, UR12, R29 ;  /* 0x0000000c001d7c23 */ /* 0x000fe2000801001d */
[----:B------:R-:W-:Y:S01]  /*4640*/  SHF.L.U32 R0, R4, 0x10, RZ ;  /* 0x0000001004007819 */ /* 0x000fe200000006ff */
[----:B------:R-:W-:Y:S01]  /*4650*/  FFMA.FTZ R4, R117, UR13, R5 ;  /* 0x0000000d75047c23 */ /* 0x000fe20008010005 */
[----:B------:R-:W-:Y:S01]  /*4660*/  FADD.FTZ R25, R25, -R38 ;  /* 0x8000002619197221 */ /* 0x000fe20000010000 */
[----:B------:R-:W-:Y:S01]  /*4670*/  FADD.FTZ R38, R121, -R120 ;  /* 0x8000007879267221 */ /* 0x000fe20000010000 */
[----:B------:R-:W-:Y:S01]  /*4680*/  SHF.R.U32.HI R20, RZ, 0x10, R15 ;  /* 0x00000010ff147819 */ /* 0x000fe2000001160f */
[----:B------:R-:W-:Y:S01]  /*4690*/  FADD.FTZ R31, R23, -R4 ;  /* 0x80000004171f7221 */ /* 0x000fe20000010000 */
[----:B------:R-:W-:Y:S01]  /*46a0*/  SHF.R.U64 R4, R2, 0x10, R3 ;  /* 0x0000001002047819 */ /* 0x000fe20000001203 */
[----:B------:R-:W-:Y:S01]  /*46b0*/  FFMA.FTZ R129, R129, UR13, R5 ;  /* 0x0000000d81817c23 */ /* 0x000fe20008010005 */
        /* <DEDUP_REMOVED lines=8> */
[----:B------:R-:W-:Y:S01]  /*4740*/  MOV R4, R13 ;  /* 0x0000000d00047202 */ /* 0x000fe20000000f00 */
[----:B------:R-:W-:Y:S01]  /*4750*/  FFMA.FTZ R31, R31, UR12, R6 ;  /* 0x0000000c1f1f7c23 */ /* 0x000fe20008010006 */
[--C-:B------:R-:W-:Y:S01]  /*4760*/  FFMA.FTZ R6, R139, UR13, R5.reuse ;  /* 0x0000000d8b067c23 */ /* 0x100fe20008010005 */
[----:B------:R-:W-:Y:S01]  /*4770*/  MOV R42, R19 ;  /* 0x00000013002a7202 */ /* 0x000fe20000000f00 */
[--C-:B------:R-:W-:Y:S01]  /*4780*/  FFMA.FTZ R141, R141, UR13, R5.reuse ;  /* 0x0000000d8d8d7c23 */ /* 0x100fe20008010005 */
[----:B------:R-:W-:Y:S01]  /*4790*/  SHF.L.U32 R21, R4, 0x10, RZ ;  /* 0x0000001004157819 */ /* 0x000fe200000006ff */
[----:B------:R-:W-:Y:S01]  /*47a0*/  FFMA.FTZ R128, R128, UR13, R5 ;  /* 0x0000000d80807c23 */ /* 0x000fe20008010005 */
[----:B------:R-:W-:Y:S01]  /*47b0*/  SHF.R.U32.HI R4, RZ, 0x10, R13 ;  /* 0x00000010ff047819 */ /* 0x000fe2000001160d */
[----:B------:R-:W-:Y:S01]  /*47c0*/  FADD.FTZ R44, R119, -R6 ;  /* 0x80000006772c7221 */ /* 0x000fe20000010000 */
        /* <DEDUP_REMOVED lines=8> */
[----:B------:R-:W-:Y:S01]  /*4850*/  SHF.L.U32 R23, R20, 0x10, RZ ;  /* 0x0000001014177819 */ /* 0x000fe200000006ff */
[--C-:B------:R-:W-:Y:S01]  /*4860*/  FFMA.FTZ R145, R145, UR13, R5.reuse ;  /* 0x0000000d91917c23 */ /* 0x100fe20008010005 */
[----:B------:R-:W-:Y:S01]  /*4870*/  MOV R20, R17 ;  /* 0x0000001100147202 */ /* 0x000fe20000000f00 */
[--C-:B------:R-:W-:Y:S01]  /*4880*/  FFMA.FTZ R124, R124, UR13, R5.reuse ;  /* 0x0000000d7c7c7c23 */ /* 0x100fe20008010005 */
[--C-:B------:R-:W-:Y:S01]  /*4890*/  FFMA.FTZ R127, R127, UR13, R5.reuse ;  /* 0x0000000d7f7f7c23 */ /* 0x100fe20008010005 */
[----:B------:R-:W-:Y:S01]  /*48a0*/  FFMA.FTZ R113, R152, UR13, R5 ;  /* 0x0000000d98717c23 */ /* 0x000fe20008010005 */
[----:B------:R-:W-:Y:S01]  /*48b0*/  SHF.L.U32 R27, R20, 0x10, RZ ;  /* 0x00000010141b7819 */ /* 0x000fe200000006ff */
[----:B------:R0:W-:Y:S01]  /*48c0*/  F2F.BF16.F32 R9, R29 ;  /* 0x0000001d00097304 */ /* 0x0001e20000202000 */
[----:B------:R-:W-:Y:S01]  /*48d0*/  SHF.R.U32.HI R20, RZ, 0x10, R17 ;  /* 0x00000010ff147819 */ /* 0x000fe20000011611 */
[----:B------:R-:W-:Y:S01]  /*48e0*/  FFMA.FTZ R25, R25, UR12, R0 ;  /* 0x0000000c19197c23 */ /* 0x000fe20008010000 */
[----:B------:R-:W-:Y:S01]  /*48f0*/  LOP3.LUT P0, RZ, R24, 0xff, RZ, 0xc0, !PT ;  /* 0x000000ff18ff7812 */ /* 0x000fe2000780c0ff */
[----:B------:R-:W-:Y:S01]  /*4900*/  FFMA.FTZ R120, R120, UR12, R27 ;  /* 0x0000000c78787c23 */ /* 0x000fe2000801001b */
[----:B------:R-:W-:Y:S01]  /*4910*/  SHF.L.U32 R32, R20, 0x10, RZ ;  /* 0x0000001014207819 */ /* 0x000fe200000006ff */
[----:B------:R-:W-:Y:S01]  /*4920*/  FFMA.FTZ R27, R126, UR13, R5 ;  /* 0x0000000d7e1b7c23 */ /* 0x000fe20008010005 */
[----:B------:R-:W-:Y:S01]  /*4930*/  SHF.R.U64 R20, R16, 0x10, R17 ;  /* 0x0000001010147819 */ /* 0x000fe20000001211 */
[----:B------:R-:W-:Y:S01]  /*4940*/  F2F.BF16.F32 R0, R25 ;  /* 0x0000001900007304 */ /* 0x000fe20000202000 */
[----:B0-----:R-:W-:Y:S01]  /*4950*/  FMUL.FTZ R29, R29, UR4 ;  /* 0x000000041d1d7c20 */ /* 0x001fe20008410000 */
[----:B------:R-:W-:Y:S01]  /*4960*/  FADD.FTZ R27, R146, -R27 ;  /* 0x8000001b921b7221 */ /* 0x000fe20000010000 */
[----:B------:R-:W-:Y:S01]  /*4970*/  SHF.L.U32 R20, R20, 0x10, RZ ;  /* 0x0000001014147819 */ /* 0x000fe200000006ff */
[----:B------:R-:W-:Y:S01]  /*4980*/  FFMA.FTZ R121, R121, UR12, R32 ;  /* 0x0000000c79797c23 */ /* 0x000fe20008010020 */
[--C-:B------:R-:W-:Y:S01]  /*4990*/  FFMA.FTZ R32, R151, UR13, R5.reuse ;  /* 0x0000000d97207c23 */ /* 0x100fe20008010005 */
[----:B------:R-:W-:Y:S01]  /*49a0*/  FMUL.FTZ R29, R29, UR22 ;  /* 0x000000161d1d7c20 */ /* 0x000fe20008410000 */
[----:B------:R-:W-:Y:S01]  /*49b0*/  MOV R8, R12 ;  /* 0x0000000c00087202 */ /* 0x000fe20000000f00 */
[----:B------:R-:W-:Y:S01]  /*49c0*/  FFMA.FTZ R122, R27, UR12, R20 ;  /* 0x0000000c1b7a7c23 */ /* 0x000fe20008010014 */
[----:B------:R-:W-:Y:S01]  /*49d0*/  SHF.L.U32 R27, R40, 0x10, RZ ;  /* 0x00000010281b7819 */ /* 0x000fe200000006ff */
[--C-:B------:R-:W-:Y:S01]  /*49e0*/  FFMA.FTZ R40, R153, UR13, R5.reuse ;  /* 0x0000000d99287c23 */ /* 0x100fe20008010005 */
[----:B------:R-:W-:Y:S01]  /*49f0*/  FFMA.FTZ R5, R150, UR13, R5 ;  /* 0x0000000d96057c23 */ /* 0x000fe20008010005 */
[----:B------:R0:W1:Y:S01]  /*4a00*/  F2F.BF16.F32 R7, R31 ;  /* 0x0000001f00077304 */ /* 0x0000620000202000 */
[----:B------:R-:W-:Y:S01]  /*4a10*/  SHF.L.U32 R11, R8, 0x10, RZ ;  /* 0x00000010080b7819 */ /* 0x000fe200000006ff */
[----:B------:R-:W-:Y:S01]  /*4a20*/  FADD.FTZ R40, R131, -R40 ;  /* 0x8000002883287221 */ /* 0x000fe20000010000 */
[----:B------:R-:W-:Y:S01]  /*4a30*/  FADD.FTZ R5, R130, -R5 ;  /* 0x8000000582057221 */ /* 0x000fe20000010000 */
[----:B------:R-:W-:Y:S01]  /*4a40*/  SHF.R.U64 R4, R12, 0x10, R13 ;  /* 0x000000100c047819 */ /* 0x000fe2000000120d */
[----:B------:R-:W-:Y:S01]  /*4a50*/  FADD.FTZ R21, R110, -R21 ;  /* 0x800000156e157221 */ /* 0x000fe20000010000 */
[----:B------:R-:W-:Y:S01]  /*4a60*/  FFMA.FTZ R119, R40, UR12, R119 ;  /* 0x0000000c28777c23 */ /* 0x000fe20008010077 */
[----:B------:R-:W-:Y:S01]  /*4a70*/  SHF.R.U64 R40, R18, 0x10, R19 ;  /* 0x0000001012287819 */ /* 0x000fe20000001213 */
[----:B------:R2:W3:Y:S01]  /*4a80*/  F2F.BF16.F32 R6, R35 ;  /* 0x0000002300067304 */ /* 0x0004e20000202000 */
[----:B0-----:R-:W-:Y:S01]  /*4a90*/  FMUL.FTZ R31, R31, UR4 ;  /* 0x000000041f1f7c20 */ /* 0x001fe20008410000 */
[----:B------:R-:W-:Y:S01]  /*4aa0*/  FFMA.FTZ R44, R44, UR12, R11 ;  /* 0x0000000c2c2c7c23 */ /* 0x000fe2000801000b */
[----:B------:R-:W-:Y:S01]  /*4ab0*/  SHF.L.U32 R40, R40, 0x10, RZ ;  /* 0x0000001028287819 */ /* 0x000fe200000006ff */
[----:B------:R-:W-:Y:S01]  /*4ac0*/  FADD.FTZ R46, R140, -R143 ;  /* 0x8000008f8c2e7221 */ /* 0x000fe20000010000 */
[----:B------:R-:W-:Y:S01]  /*4ad0*/  FMUL.FTZ R31, R31, UR22 ;  /* 0x000000161f1f7c20 */ /* 0x000fe20008410000 */
[----:B------:R-:W-:Y:S01]  /*4ae0*/  SHF.L.U32 R4, R4, 0x10, RZ ;  /* 0x0000001004047819 */ /* 0x000fe200000006ff */
[----:B------:R-:W-:Y:S01]  /*4af0*/  FADD.FTZ R47, R142, -R145 ;  /* 0x800000918e2f7221 */ /* 0x000fe20000010000 */
[----:B------:R-:W-:Y:S01]  /*4b00*/  FFMA.FTZ R112, R5, UR12, R40 ;  /* 0x0000000c05707c23 */ /* 0x000fe20008010028 */
[----:B------:R-:W-:Y:S01]  /*4b10*/  FMUL.FTZ R5, R25, UR4 ;  /* 0x0000000419057c20 */ /* 0x000fe20008410000 */
[----:B------:R-:W-:Y:S01]  /*4b20*/  FSEL R25, R29, RZ, P0 ;  /* 0x000000ff1d197208 */ /* 0x000fe20000000000 */
[----:B--2---:R-:W-:Y:S01]  /*4b30*/  FMUL.FTZ R35, R35, UR4 ;  /* 0x0000000423237c20 */ /* 0x004fe20008410000 */
[C---:B------:R-:W-:Y:S01]  /*4b40*/  LOP3.LUT P0, RZ, R24.reuse, 0xff0000, RZ, 0xc0, !PT ;  /* 0x00ff000018ff7812 */ /* 0x040fe2000780c0ff */
[----:B------:R-:W-:Y:S01]  /*4b50*/  FMUL.FTZ R5, R5, UR22 ;  /* 0x0000001605057c20 */ /* 0x000fe20008410000 */
[----:B------:R0:W-:Y:S01]  /*4b60*/  F2F.BF16.F32 R11, R44 ;  /* 0x0000002c000b7304 */ /* 0x0001e20000202000 */
[----:B------:R-:W-:Y:S01]  /*4b70*/  FMUL.FTZ R35, R35, UR22 ;  /* 0x0000001623237c20 */ /* 0x000fe20008410000 */
[----:B------:R-:W-:Y:S01]  /*4b80*/  MOV R8, R14 ;  /* 0x0000000e00087202 */ /* 0x000fe20000000f00 */
[----:B------:R-:W-:Y:S01]  /*4b90*/  FFMA.FTZ R39, R21, UR12, R4 ;  /* 0x0000000c15277c23 */ /* 0x000fe20008010004 */
[----:B------:R-:W-:Y:S01]  /*4ba0*/  FSEL R5, R5, RZ, P0 ;  /* 0x000000ff05057208 */ /* 0x000fe20000000000 */
[----:B------:R-:W-:Y:S01]  /*4bb0*/  FADD.FTZ R110, R125, -R124 ;  /* 0x8000007c7d6e7221 */ /* 0x000fe20000010000 */
[----:B------:R-:W-:Y:S01]  /*4bc0*/  ISETP.GE.U32.AND P0, PT, R24, 0x1000000, PT ;  /* 0x010000001800780c */ /* 0x000fe20003f06070 */
[----:B------:R-:W-:Y:S01]  /*4bd0*/  FADD.FTZ R20, R149, -R32 ;  /* 0x8000002095147221 */ /* 0x000fe20000010000 */
[----:B------:R2:W-:Y:S01]  /*4be0*/  F2F.BF16.F32 R10, R36 ;  /* 0x00000024000a7304 */ /* 0x0005e20000202000 */
[----:B0-----:R-:W-:Y:S01]  /*4bf0*/  FMUL.FTZ R44, R44, UR4 ;  /* 0x000000042c2c7c20 */ /* 0x001fe20008410000 */
[----:B------:R-:W-:Y:S01]  /*4c00*/  FSEL R31, R31, RZ, P0 ;  /* 0x000000ff1f1f7208 */ /* 0x000fe20000000000 */
[----:B------:R-:W-:Y:S01]  /*4c10*/  FFMA.FTZ R110, R110, UR12, R23 ;  /* 0x0000000c6e6e7c23 */ /* 0x000fe20008010017 */
[----:B------:R-:W-:Y:S01]  /*4c20*/  LOP3.LUT P0, RZ, R24, 0xff00, RZ, 0xc0, !PT ;  /* 0x0000ff0018ff7812 */ /* 0x000fe2000780c0ff */
[----:B------:R-:W-:Y:S01]  /*4c30*/  FMUL.FTZ R44, R44, UR22 ;  /* 0x000000162c2c7c20 */ /* 0x000fe20008410000 */
[----:B------:R-:W-:Y:S01]  /*4c40*/  SHF.L.U32 R21, R8, 0x10, RZ ;  /* 0x0000001008157819 */ /* 0x000fe200000006ff */
[----:B------:R-:W-:Y:S01]  /*4c50*/  FADD.FTZ R113, R132, -R113 ;  /* 0x8000007184717221 */ /* 0x000fe20000010000 */
[----:B------:R-:W-:Y:S01]  /*4c60*/  FSEL R24, R35, RZ, P0 ;  /* 0x000000ff23187208 */ /* 0x000fe20000000000 */
[----:B--2---:R-:W-:Y:S01]  /*4c70*/  FMUL.FTZ R36, R36, UR4 ;  /* 0x0000000424247c20 */ /* 0x004fe20008410000 */
[----:B------:R-:W-:Y:S01]  /*4c80*/  LOP3.LUT P0, RZ, R26, 0xff, RZ, 0xc0, !PT ;  /* 0x000000ff1aff7812 */ /* 0x000fe2000780c0ff */
[----:B------:R0:W-:Y:S01]  /*4c90*/  F2F.BF16.F32 R33, R38 ;  /* 0x0000002600217304 */ /* 0x0001e20000202000 */
[----:B------:R-:W-:Y:S01]  /*4ca0*/  MOV R8, R15 ;  /* 0x0000000f00087202 */ /* 0x000fe20000000f00 */
[----:B------:R-:W-:Y:S01]  /*4cb0*/  FMUL.FTZ R36, R36, UR22 ;  /* 0x0000001624247c20 */ /* 0x000fe20008410000 */
[----:B------:R-:W-:Y:S01]  /*4cc0*/  FSEL R29, R44, RZ, P0 ;  /* 0x000000ff2c1d7208 */ /* 0x000fe20000000000 */
[----:B------:R-:W-:Y:S01]  /*4cd0*/  FFMA.FTZ R46, R46, UR12, R21 ;  /* 0x0000000c2e2e7c23 */ /* 0x000fe20008010015 */
[----:B------:R-:W-:Y:S01]  /*4ce0*/  LOP3.LUT P0, RZ, R26, 0xff0000, RZ, 0xc0, !PT ;  /* 0x00ff00001aff7812 */ /* 0x000fe2000780c0ff */
[----:B------:R-:W-:Y:S01]  /*4cf0*/  FADD.FTZ R116, R144, -R127 ;  /* 0x8000007f90747221 */ /* 0x000fe20000010000 */
[----:B------:R-:W-:Y:S01]  /*4d00*/  SHF.L.U32 R8, R8, 0x10, RZ ;  /* 0x0000001008087819 */ /* 0x000fe200000006ff */
[----:B------:R2:W-:Y:S01]  /*4d10*/  F2F.BF16.F32 R40, R5 ;  /* 0x0000000500287304 */ /* 0x0005e20000202000 */
[----:B0-----:R-:W-:Y:S01]  /*4d20*/  FMUL.FTZ R38, R38, UR4 ;  /* 0x0000000426267c20 */ /* 0x001fe20008410000 */
[----:B------:R-:W-:Y:S01]  /*4d30*/  FSEL R36, R36, RZ, P0 ;  /* 0x000000ff24247208 */ /* 0x000fe20000000000 */
[----:B------:R-:W-:Y:S01]  /*4d40*/  FFMA.FTZ R20, R20, UR12, R27 ;  /* 0x0000000c14147c23 */ /* 0x000fe2000801001b */
[----:B------:R-:W-:Y:S01]  /*4d50*/  ISETP.GE.U32.AND P0, PT, R26, 0x1000000, PT ;  /* 0x010000001a00780c */ /* 0x000fe20003f06070 */
[----:B------:R-:W-:Y:S01]  /*4d60*/  FFMA.FTZ R47, R47, UR12, R8 ;  /* 0x0000000c2f2f7c23 */ /* 0x000fe20008010008 */
[----:B------:R-:W-:-:S02]  /*4d70*/  SHF.R.U64 R8, R14, 0x10, R15 ;  /* 0x000000100e087819 */ /* 0x000fc4000000120f */
[----:B------:R0:W-:Y:S01]  /*4d80*/  F2F.BF16.F32 R4, R39 ;  /* 0x0000002700047304 */ /* 0x0001e20000202000 */
[----:B--2---:R-:W-:Y:S01]  /*4d90*/  FMUL.FTZ R5, R38, UR22 ;  /* 0x0000001626057c20 */ /* 0x004fe20008410000 */
[----:B------:R-:W-:Y:S02]  /*4da0*/  SHF.L.U32 R23, R8, 0x10, RZ ;  /* 0x0000001008177819 */ /* 0x000fe400000006ff */
[----:B------:R-:W-:Y:S02]  /*4db0*/  MOV R8, R16 ;  /* 0x0000001000087202 */ /* 0x000fe40000000f00 */
[----:B------:R-:W-:Y:S01]  /*4dc0*/  FSEL R35, R5, RZ, P0 ;  /* 0x000000ff05237208 */ /* 0x000fe20000000000 */
[----:B------:R-:W-:Y:S01]  /*4dd0*/  FFMA.FTZ R114, R114, UR12, R23 ;  /* 0x0000000c72727c23 */ /* 0x000fe20008010017 */
[----:B------:R2:W-:Y:S01]  /*4de0*/  F2F.BF16.F32 R21, R46 ;  /* 0x0000002e00157304 */ /* 0x0005e20000202000 */
[----:B0-----:R-:W-:Y:S01]  /*4df0*/  FMUL.FTZ R39, R39, UR4 ;  /* 0x0000000427277c20 */ /* 0x001fe20008410000 */
[----:B------:R-:W-:-:S02]  /*4e00*/  LOP3.LUT P0, RZ, R26, 0xff00, RZ, 0xc0, !PT ;  /* 0x0000ff001aff7812 */ /* 0x000fc4000780c0ff */
[----:B------:R-:W-:Y:S01]  /*4e10*/  SHF.L.U32 R23, R8, 0x10, RZ ;  /* 0x0000001008177819 */ /* 0x000fe200000006ff */
[----:B------:R-:W-:Y:S01]  /*4e20*/  FMUL.FTZ R5, R39, UR22 ;  /* 0x0000001627057c20 */ /* 0x000fe20008410000 */
[----:B------:R-:W-:Y:S02]  /*4e30*/  SHF.R.U32.HI R42, RZ, 0x10, R19 ;  /* 0x00000010ff2a7819 */ /* 0x000fe40000011613 */
[----:B------:R0:W-:Y:S01]  /*4e40*/  F2F.BF16.F32 R34, R47 ;  /* 0x0000002f00227304 */ /* 0x0001e20000202000 */
[----:B--2---:R-:W-:Y:S01]  /*4e50*/  FMUL.FTZ R46, R46, UR4 ;  /* 0x000000042e2e7c20 */ /* 0x004fe20008410000 */
[----:B------:R-:W-:Y:S01]  /*4e60*/  FSEL R5, R5, RZ, P0 ;  /* 0x000000ff05057208 */ /* 0x000fe20000000000 */
[----:B------:R-:W-:Y:S01]  /*4e70*/  FFMA.FTZ R116, R116, UR12, R23 ;  /* 0x0000000c74747c23 */ /* 0x000fe20008010017 */
[----:B------:R-:W-:Y:S01]  /*4e80*/  LOP3.LUT P0, RZ, R28, 0xff, RZ, 0xc0, !PT ;  /* 0x000000ff1cff7812 */ /* 0x000fe2000780c0ff */
[----:B------:R-:W-:Y:S01]  /*4e90*/  FMUL.FTZ R46, R46, UR22 ;  /* 0x000000162e2e7c20 */ /* 0x000fe20008410000 */
[----:B------:R-:W-:-:S02]  /*4ea0*/  SHF.L.U32 R42, R42, 0x10, RZ ;  /* 0x000000102a2a7819 */ /* 0x000fc400000006ff */
[----:B------:R2:W-:Y:S01]  /*4eb0*/  F2F.BF16.F32 R117, R31 ;  /* 0x0000001f00757304 */ /* 0x0005e20000202000 */
[----:B0-----:R-:W-:Y:S01]  /*4ec0*/  FMUL.FTZ R47, R47, UR4 ;  /* 0x000000042f2f7c20 */ /* 0x001fe20008410000 */
[----:B-1----:R-:W-:Y:S01]  /*4ed0*/  PRMT R125, R0, 0x5410, R7 ;  /* 0x00005410007d7816 */ /* 0x002fe20000000007 */
[----:B---3--:R-:W-:-:S04]  /*4ee0*/  IMAD.WIDE.U32 R6, R6, 0x10000, RZ ;  /* 0x0001000006067825 */ /* 0x008fc800078e00ff */
[----:B------:R-:W-:Y:S01]  /*4ef0*/  FFMA.FTZ R113, R113, UR12, R42 ;  /* 0x0000000c71717c23 */ /* 0x000fe2000801002a */
[----:B------:R-:W-:Y:S01]  /*4f00*/  FMUL.FTZ R47, R47, UR22 ;  /* 0x000000162f2f7c20 */ /* 0x000fe20008410000 */
[----:B------:R-:W-:Y:S01]  /*4f10*/  LOP3.LUT P4, RZ, R22, 0xff00, RZ, 0xc0, !PT ;  /* 0x0000ff0016ff7812 */ /* 0x000fe2000788c0ff */
[----:B------:R0:W1:Y:S01]  /*4f20*/  F2F.BF16.F32 R37, R110 ;  /* 0x0000006e00257304 */ /* 0x0000620000202000 */
[----:B--2---:R-:W-:Y:S02]  /*4f30*/  FSEL R31, R46, RZ, P0 ;  /* 0x000000ff2e1f7208 */ /* 0x004fe40000000000 */
[----:B------:R-:W-:Y:S02]  /*4f40*/  LOP3.LUT P0, RZ, R28, 0xff0000, RZ, 0xc0, !PT ;  /* 0x00ff00001cff7812 */ /* 0x000fe4000780c0ff */
[----:B------:R-:W-:Y:S02]  /*4f50*/  LOP3.LUT P2, RZ, R30, 0xff00, RZ, 0xc0, !PT ;  /* 0x0000ff001eff7812 */ /* 0x000fe4000784c0ff */
[----:B------:R-:W-:Y:S01]  /*4f60*/  FSEL R44, R47, RZ, P0 ;  /* 0x000000ff2f2c7208 */ /* 0x000fe20000000000 */
[----:B------:R2:W-:Y:S01]  /*4f70*/  F2F.BF16.F32 R111, R120 ;  /* 0x00000078006f7304 */ /* 0x0005e20000202000 */
[----:B0-----:R-:W-:Y:S01]  /*4f80*/  FMUL.FTZ R110, R110, UR4 ;  /* 0x000000046e6e7c20 */ /* 0x001fe20008410000 */
[----:B------:R-:W-:-:S02]  /*4f90*/  ISETP.GE.U32.AND P0, PT, R28, 0x1000000, PT ;  /* 0x010000001c00780c */ /* 0x000fc40003f06070 */
[----:B------:R-:W-:Y:S01]  /*4fa0*/  LOP3.LUT P5, RZ, R22, 0xff0000, RZ, 0xc0, !PT ;  /* 0x00ff000016ff7812 */ /* 0x000fe200078ac0ff */
[----:B------:R-:W-:Y:S01]  /*4fb0*/  FMUL.FTZ R110, R110, UR22 ;  /* 0x000000166e6e7c20 */ /* 0x000fe20008410000 */
[----:B------:R-:W-:Y:S02]  /*4fc0*/  LOP3.LUT P3, RZ, R30, 0xff, RZ, 0xc0, !PT ;  /* 0x000000ff1eff7812 */ /* 0x000fe4000786c0ff */
[----:B------:R0:W3:Y:S01]  /*4fd0*/  F2F.BF16.F32 R118, R121 ;  /* 0x0000007900767304 */ /* 0x0000e20000202000 */
[----:B--2---:R-:W-:Y:S01]  /*4fe0*/  FMUL.FTZ R120, R120, UR4 ;  /* 0x0000000478787c20 */ /* 0x004fe20008410000 */
[----:B------:R-:W-:Y:S02]  /*4ff0*/  FSEL R47, R110, RZ, P0 ;  /* 0x000000ff6e2f7208 */ /* 0x000fe40000000000 */
[----:B------:R-:W-:Y:S01]  /*5000*/  LOP3.LUT P0, RZ, R28, 0xff00, RZ, 0xc0, !PT ;  /* 0x0000ff001cff7812 */ /* 0x000fe2000780c0ff */
[----:B------:R-:W-:Y:S01]  /*5010*/  FMUL.FTZ R120, R120, UR22 ;  /* 0x0000001678787c20 */ /* 0x000fe20008410000 */
[----:B------:R-:W-:-:S02]  /*5020*/  LOP3.LUT R110, R6, R9, RZ, 0xfc, !PT ;  /* 0x00000009066e7212 */ /* 0x000fc400078efcff */
[----:B------:R2:W4:Y:S01]  /*5030*/  F2F.BF16.F32 R8, R114 ;  /* 0x0000007200087304 */ /* 0x0005220000202000 */
[----:B0-----:R-:W-:Y:S01]  /*5040*/  FMUL.FTZ R121, R121, UR4 ;  /* 0x0000000479797c20 */ /* 0x001fe20008410000 */
[----:B-1----:R-:W-:Y:S02]  /*5050*/  PRMT R37, R34, 0x5410, R37 ;  /* 0x0000541022257816 */ /* 0x002fe40000000025 */
[----:B------:R-:W-:Y:S01]  /*5060*/  ISETP.GE.U32.AND P6, PT, R30, 0x1000000, PT ;  /* 0x010000001e00780c */ /* 0x000fe20003fc6070 */
[----:B------:R-:W-:Y:S01]  /*5070*/  FMUL.FTZ R0, R121, UR22 ;  /* 0x0000001679007c20 */ /* 0x000fe20008410000 */
[----:B------:R-:W-:Y:S02]  /*5080*/  PRMT R121, R10, 0x5410, R33 ;  /* 0x000054100a797816 */ /* 0x000fe40000000021 */
[----:B------:R0:W1:Y:S01]  /*5090*/  F2F.BF16.F32 R32, R122 ;  /* 0x0000007a00207304 */ /* 0x0000620000202000 */
[----:B--2---:R-:W-:Y:S01]  /*50a0*/  FMUL.FTZ R114, R114, UR4 ;  /* 0x0000000472727c20 */ /* 0x004fe20008410000 */
[----:B---3--:R-:W-:-:S02]  /*50b0*/  PRMT R33, R111, 0x5410, R118 ;  /* 0x000054106f217816 */ /* 0x008fc40000000076 */
[----:B------:R-:W-:Y:S01]  /*50c0*/  LOP3.LUT R111, R125, R7, RZ, 0xfc, !PT ;  /* 0x000000077d6f7212 */ /* 0x000fe200078efcff */
[----:B------:R-:W-:Y:S01]  /*50d0*/  FMUL.FTZ R114, R114, UR22 ;  /* 0x0000001672727c20 */ /* 0x000fe20008410000 */
[----:B------:R-:W-:Y:S01]  /*50e0*/  FSEL R0, R0, RZ, P6 ;  /* 0x000000ff00007208 */ /* 0x000fe20003000000 */
[----:B----4-:R-:W-:Y:S01]  /*50f0*/  IMAD.WIDE.U32 R6, R8, 0x10000, RZ ;  /* 0x0001000008067825 */ /* 0x010fe200078e00ff */
[----:B------:R-:W-:Y:S03]  /*5100*/  F2F.BF16.F32 R44, R44 ;  /* 0x0000002c002c7304 */ /* 0x000fe60000202000 */
[----:B0-----:R-:W-:Y:S01]  /*5110*/  FMUL.FTZ R122, R122, UR4 ;  /* 0x000000047a7a7c20 */ /* 0x001fe20008410000 */
[----:B------:R-:W-:Y:S02]  /*5120*/  FSEL R28, R114, RZ, P0 ;  /* 0x000000ff721c7208 */ /* 0x000fe40000000000 */
[----:B------:R-:W-:Y:S01]  /*5130*/  LOP3.LUT P0, RZ, R30, 0xff0000, RZ, 0xc0, !PT ;  /* 0x00ff00001eff7812 */ /* 0x000fe2000780c0ff */
[----:B------:R-:W-:Y:S01]  /*5140*/  FMUL.FTZ R122, R122, UR22 ;  /* 0x000000167a7a7c20 */ /* 0x000fe20008410000 */
[----:B------:R-:W-:Y:S01]  /*5150*/  LOP3.LUT R7, R37, R7, RZ, 0xfc, !PT ;  /* 0x0000000725077212 */ /* 0x000fe200078efcff */
[----:B-1----:R-:W-:Y:S01]  /*5160*/  IMAD.WIDE.U32 R8, R32, 0x10000, RZ ;  /* 0x0001000020087825 */ /* 0x002fe200078e00ff */
[----:B------:R-:W0:Y:S01]  /*5170*/  F2F.BF16.F32 R47, R47 ;  /* 0x0000002f002f7304 */ /* 0x000e220000202000 */
[----:B------:R-:W-:-:S02]  /*5180*/  FSEL R120, R120, RZ, P0 ;  /* 0x000000ff78787208 */ /* 0x000fc40000000000 */
[----:B------:R-:W-:Y:S02]  /*5190*/  ISETP.GE.U32.AND P0, PT, R22, 0x1000000, PT ;  /* 0x010000001600780c */ /* 0x000fe40003f06070 */
[----:B------:R-:W-:Y:S02]  /*51a0*/  LOP3.LUT R9, R33, R9, RZ, 0xfc, !PT ;  /* 0x0000000921097212 */ /* 0x000fe400078efcff */
[----:B------:R-:W-:Y:S01]  /*51b0*/  FSEL R122, R122, RZ, P2 ;  /* 0x000000ff7a7a7208 */ /* 0x000fe20001000000 */
[----:B------:R1:W-:Y:S01]  /*51c0*/  F2F.BF16.F32 R124, R113 ;  /* 0x00000071007c7304 */ /* 0x0003e20000202000 */
[----:B------:R-:W-:Y:S02]  /*51d0*/  LOP3.LUT R6, R6, R21, RZ, 0xfc, !PT ;  /* 0x0000001506067212 */ /* 0x000fe400078efcff */
[----:B------:R-:W-:Y:S02]  /*51e0*/  PRMT R117, R40, 0x5410, R117 ;  /* 0x0000541028757816 */ /* 0x000fe40000000075 */
[----:B0-----:R-:W-:-:S03]  /*51f0*/  PRMT R33, R44, 0x5410, R47 ;  /* 0x000054102c217816 */ /* 0x001fc6000000002f */
[----:B------:R0:W-:Y:S01]  /*5200*/  F2F.BF16.F32 R42, R112 ;  /* 0x00000070002a7304 */ /* 0x0001e20000202000 */
[----:B-1----:R-:W-:Y:S01]  /*5210*/  FMUL.FTZ R113, R113, UR4 ;  /* 0x0000000471717c20 */ /* 0x002fe20008410000 */
[----:B------:R-:W1:Y:S03]  /*5220*/  LDC.64 R46, c[0x0][0x468] ;  /* 0x00011a00ff2e7b82 */ /* 0x000e660000000a00 */
[----:B------:R-:W-:-:S03]  /*5230*/  FMUL.FTZ R113, R113, UR22 ;  /* 0x0000001671717c20 */ /* 0x000fc60008410000 */
[----:B------:R2:W3:Y:S01]  /*5240*/  F2F.BF16.F32 R123, R119 ;  /* 0x00000077007b7304 */ /* 0x0004e20000202000 */
[----:B0-----:R-:W-:Y:S01]  /*5250*/  FMUL.FTZ R112, R112, UR4 ;  /* 0x0000000470707c20 */ /* 0x001fe20008410000 */
[----:B------:R-:W-:-:S03]  /*5260*/  FSEL R113, R113, RZ, P0 ;  /* 0x000000ff71717208 */ /* 0x000fc60000000000 */
[----:B------:R-:W-:-:S03]  /*5270*/  FMUL.FTZ R112, R112, UR22 ;  /* 0x0000001670707c20 */ /* 0x000fc60008410000 */
[----:B------:R0:W4:Y:S01]  /*5280*/  F2F.BF16.F32 R23, R116 ;  /* 0x0000007400177304 */ /* 0x0001220000202000 */
[----:B--2---:R-:W-:Y:S01]  /*5290*/  FMUL.FTZ R119, R119, UR4 ;  /* 0x0000000477777c20 */ /* 0x004fe20008410000 */
[----:B------:R-:W-:-:S03]  /*52a0*/  FSEL R112, R112, RZ, P4 ;  /* 0x000000ff70707208 */ /* 0x000fc60002000000 */
[----:B------:R-:W-:Y:S01]  /*52b0*/  FMUL.FTZ R119, R119, UR22 ;  /* 0x0000001677777c20 */ /* 0x000fe20008410000 */
[----:B---3--:R-:W-:Y:S02]  /*52c0*/  PRMT R123, R123, 0x5410, R124 ;  /* 0x000054107b7b7816 */ /* 0x008fe4000000007c */
[----:B------:R-:W-:Y:S01]  /*52d0*/  F2F.BF16.F32 R24, R24 ;  /* 0x0000001800187304 */ /* 0x000fe20000202000 */
[----:B0-----:R-:W-:Y:S01]  /*52e0*/  FMUL.FTZ R116, R116, UR4 ;  /* 0x0000000474747c20 */ /* 0x001fe20008410000 */
[----:B------:R-:W-:-:S03]  /*52f0*/  FSEL R119, R119, RZ, P5 ;  /* 0x000000ff77777208 */ /* 0x000fc60002800000 */
[----:B------:R-:W-:Y:S01]  /*5300*/  FMUL.FTZ R116, R116, UR22 ;  /* 0x0000001674747c20 */ /* 0x000fe20008410000 */
[----:B----4-:R-:W-:Y:S02]  /*5310*/  LOP3.LUT R8, R8, R23, RZ, 0xfc, !PT ;  /* 0x0000001708087212 */ /* 0x010fe400078efcff */
[----:B------:R0:W-:Y:S08]  /*5320*/  F2F.BF16.F32 R38, R36 ;  /* 0x0000002400267304 */ /* 0x0001f00000202000 */
[----:B------:R2:W-:Y:S01]  /*5330*/  F2F.BF16.F32 R26, R5 ;  /* 0x00000005001a7304 */ /* 0x0005e20000202000 */
[----:B0-----:R-:W0:Y:S07]  /*5340*/  LDC.64 R36, c[0x0][0x478] ;  /* 0x00011e00ff247b82 */ /* 0x001e2e0000000a00 */
[----:B------:R3:W4:Y:S01]  /*5350*/  F2F.BF16.F32 R27, R20 ;  /* 0x00000014001b7304 */ /* 0x0007220000202000 */
[----:B--2---:R-:W-:-:S03]  /*5360*/  IMAD.WIDE.U32 R4, R4, 0x10000, RZ ;  /* 0x0001000004047825 */ /* 0x004fc600078e00ff */
[----:B------:R-:W-:Y:S01]  /*5370*/  LOP3.LUT R4, R4, R11, RZ, 0xfc, !PT ;  /* 0x0000000b04047212 */ /* 0x000fe200078efcff */
[----:B------:R-:W-:-:S03]  /*5380*/  IMAD.WIDE.U32 R10, R42, 0x10000, RZ ;  /* 0x000100002a0a7825 */ /* 0x000fc600078e00ff */
[----:B------:R-:W-:Y:S01]  /*5390*/  F2F.BF16.F32 R25, R25 ;  /* 0x0000001900197304 */ /* 0x000fe20000202000 */
[----:B---3--:R-:W-:Y:S01]  /*53a0*/  FMUL.FTZ R20, R20, UR4 ;  /* 0x0000000414147c20 */ /* 0x008fe20008410000 */
[----:B------:R-:W-:Y:S02]  /*53b0*/  LOP3.LUT R5, R121, R5, RZ, 0xfc, !PT ;  /* 0x0000000579057212 */ /* 0x000fe400078efcff */
[----:B------:R-:W-:Y:S01]  /*53c0*/  LOP3.LUT R11, R123, R11, RZ, 0xfc, !PT ;  /* 0x0000000b7b0b7212 */ /* 0x000fe200078efcff */
[----:B------:R-:W-:Y:S01]  /*53d0*/  FMUL.FTZ R20, R20, UR22 ;  /* 0x0000001614147c20 */ /* 0x000fe20008410000 */
[----:B----4-:R-:W-:Y:S02]  /*53e0*/  LOP3.LUT R10, R10, R27, RZ, 0xfc, !PT ;  /* 0x0000001b0a0a7212 */ /* 0x010fe400078efcff */
[----:B------:R2:W3:Y:S08]  /*53f0*/  F2F.BF16.F32 R39, R35 ;  /* 0x0000002300277304 */ /* 0x0004f00000202000 */
[----:B------:R-:W-:Y:S01]  /*5400*/  F2F.BF16.F32 R28, R28 ;  /* 0x0000001c001c7304 */ /* 0x000fe20000202000 */
[----:B--2---:R-:W-:-:S02]  /*5410*/  FSEL R35, R116, RZ, P3 ;  /* 0x000000ff74237208 */ /* 0x004fc40001800000 */
[----:B------:R-:W-:Y:S01]  /*5420*/  LOP3.LUT P3, RZ, R22, 0xff, RZ, 0xc0, !PT ;  /* 0x000000ff16ff7812 */ /* 0x000fe2000786c0ff */
[----:B------:R-:W-:Y:S01]  /*5430*/  IMAD.WIDE.U32 R22, R26, 0x10000, RZ ;  /* 0x000100001a167825 */ /* 0x000fe200078e00ff */
[----:B---3--:R-:W-:-:S03]  /*5440*/  PRMT R39, R38, 0x5410, R39 ;  /* 0x0000541026277816 */ /* 0x008fc60000000027 */
[----:B------:R-:W2:Y:S01]  /*5450*/  F2F.BF16.F32 R29, R29 ;  /* 0x0000001d001d7304 */ /* 0x000ea20000202000 */
[----:B------:R-:W-:Y:S01]  /*5460*/  LOP3.LUT R23, R39, R23, RZ, 0xfc, !PT ;  /* 0x0000001727177212 */ /* 0x000fe200078efcff */
[----:B-1----:R-:W-:-:S06]  /*5470*/  IMAD.WIDE.U32 R38, R41, 0x8, R46 ;  /* 0x0000000829267825 */ /* 0x002fcc00078e002e */
[----:B------:R-:W-:Y:S01]  /*5480*/  F2F.BF16.F32 R30, R119 ;  /* 0x00000077001e7304 */ /* 0x000fe20000202000 */
[----:B--2---:R-:W-:-:S07]  /*5490*/  LOP3.LUT R22, R22, R29, RZ, 0xfc, !PT ;  /* 0x0000001d16167212 */ /* 0x004fce00078efcff */
[----:B------:R-:W1:Y:S08]  /*54a0*/  F2F.BF16.F32 R113, R113 ;  /* 0x0000007100717304 */ /* 0x000e700000202000 */
[----:B------:R-:W-:Y:S01]  /*54b0*/  F2F.BF16.F32 R112, R112 ;  /* 0x0000007000707304 */ /* 0x000fe20000202000 */
[----:B-1----:R-:W-:-:S07]  /*54c0*/  PRMT R121, R30, 0x5410, R113 ;  /* 0x000054101e797816 */ /* 0x002fce0000000071 */
[----:B------:R-:W1:Y:S08]  /*54d0*/  F2F.BF16.F32 R122, R122 ;  /* 0x0000007a007a7304 */ /* 0x000e700000202000 */
[----:B------:R-:W-:Y:S01]  /*54e0*/  F2F.BF16.F32 R31, R31 ;  /* 0x0000001f001f7304 */ /* 0x000fe20000202000 */
[----:B-1----:R-:W-:-:S07]  /*54f0*/  IMAD.WIDE.U32 R26, R122, 0x10000, RZ ;  /* 0x000100007a1a7825 */ /* 0x002fce00078e00ff */
[----:B------:R-:W-:Y:S08]  /*5500*/  F2F.BF16.F32 R120, R120 ;  /* 0x0000007800787304 */ /* 0x000ff00000202000 */
[----:B------:R1:W2:Y:S08]  /*5510*/  F2F.BF16.F32 R127, R0 ;  /* 0x00000000007f7304 */ /* 0x0002b00000202000 */
[----:B------:R-:W3:Y:S01]  /*5520*/  F2F.BF16.F32 R35, R35 ;  /* 0x0000002300237304 */ /* 0x000ee20000202000 */
[----:B-1----:R-:W-:Y:S01]  /*5530*/  FSEL R0, R20, RZ, P3 ;  /* 0x000000ff14007208 */ /* 0x002fe20001800000 */
[----:B------:R-:W-:-:S03]  /*5540*/  IMAD.WIDE.U32 R20, R24, 0x10000, RZ ;  /* 0x0001000018147825 */ /* 0x000fc600078e00ff */
[----:B------:R-:W-:-:S03]  /*5550*/  LOP3.LUT R20, R20, R25, RZ, 0xfc, !PT ;  /* 0x0000001914147212 */ /* 0x000fc600078efcff */
[----:B------:R-:W1:Y:S01]  /*5560*/  F2F.BF16.F32 R119, R0 ;  /* 0x0000000000777304 */ /* 0x000e620000202000 */
[----:B------:R-:W-:Y:S01]  /*5570*/  IMAD.WIDE.U32 R24, R28, 0x10000, RZ ;  /* 0x000100001c187825 */ /* 0x000fe200078e00ff */
[----:B------:R-:W-:Y:S02]  /*5580*/  LOP3.LUT R21, R117, R21, RZ, 0xfc, !PT ;  /* 0x0000001575157212 */ /* 0x000fe400078efcff */
[----:B--2---:R-:W-:Y:S01]  /*5590*/  PRMT R127, R120, 0x5410, R127 ;  /* 0x00005410787f7816 */ /* 0x004fe2000000007f */
[----:B------:R-:W-:Y:S01]  /*55a0*/  IMAD.WIDE.U32 R28, R112, 0x10000, RZ ;  /* 0x00010000701c7825 */ /* 0x000fe200078e00ff */
[----:B------:R-:W-:Y:S02]  /*55b0*/  LOP3.LUT R24, R24, R31, RZ, 0xfc, !PT ;  /* 0x0000001f18187212 */ /* 0x000fe400078efcff */
[----:B------:R-:W-:Y:S01]  /*55c0*/  LOP3.LUT R25, R33, R25, RZ, 0xfc, !PT ;  /* 0x0000001921197212 */ /* 0x000fe200078efcff */
[----:B0-----:R-:W-:Y:S01]  /*55d0*/  IMAD.WIDE.U32 R112, R41, 0x8, R36 ;  /* 0x0000000829707825 */ /* 0x001fe200078e0024 */
[----:B---3--:R-:W-:-:S02]  /*55e0*/  LOP3.LUT R26, R26, R35, RZ, 0xfc, !PT ;  /* 0x000000231a1a7212 */ /* 0x008fc400078efcff */
[----:B------:R-:W-:Y:S01]  /*55f0*/  LOP3.LUT R27, R127, R27, RZ, 0xfc, !PT ;  /* 0x0000001b7f1b7212 */ /* 0x000fe200078efcff */
[----:B------:R-:W-:Y:S01]  /*5600*/  IMAD.WIDE.U32 R30, R43, 0x8, R36 ;  /* 0x000000082b1e7825 */ /* 0x000fe200078e0024 */
[----:B------:R3:W-:Y:S01]  /*5610*/  STG.E.64 desc[UR14][R112.64], R110 ;  /* 0x0000006e70007986 */ /* 0x0007e2000c101b0e */
[----:B------:R-:W-:Y:S02]  /*5620*/  LOP3.LUT R29, R121, R29, RZ, 0xfc, !PT ;  /* 0x0000001d791d7212 */ /* 0x000fe400078efcff */
[----:B------:R-:W-:Y:S01]  /*5630*/  IMAD.WIDE.U32 R40, R43, 0x8, R46 ;  /* 0x000000082b287825 */ /* 0x000fe200078e002e */
[----:B------:R3:W-:Y:S01]  /*5640*/  STG.E.64 desc[UR14][R38.64], R20 ;  /* 0x0000001426007986 */ /* 0x0007e2000c101b0e */
[----:B-1----:R-:W-:Y:S02]  /*5650*/  LOP3.LUT R28, R28, R119, RZ, 0xfc, !PT ;  /* 0x000000771c1c7212 */ /* 0x002fe400078efcff */
[C---:B------:R-:W-:Y:S01]  /*5660*/  IMAD.WIDE.U32 R32, R45.reuse, 0x8, R36 ;  /* 0x000000082d207825 */ /* 0x040fe200078e0024 */
[----:B------:R3:W-:Y:S03]  /*5670*/  STG.E.64 desc[UR14][R30.64], R4 ;  /* 0x000000041e007986 */ /* 0x0007e6000c101b0e */
[----:B------:R-:W-:Y:S01]  /*5680*/  IMAD.WIDE.U32 R42, R45, 0x8, R46 ;  /* 0x000000082d2a7825 */ /* 0x000fe200078e002e */
[----:B------:R3:W-:Y:S03]  /*5690*/  STG.E.64 desc[UR14][R40.64], R22 ;  /* 0x0000001628007986 */ /* 0x0007e6000c101b0e */
[C---:B------:R-:W-:Y:S01]  /*56a0*/  IMAD.WIDE.U32 R34, R115.reuse, 0x8, R36 ;  /* 0x0000000873227825 */ /* 0x040fe200078e0024 */
[----:B------:R3:W-:Y:S03]  /*56b0*/  STG.E.64 desc[UR14][R32.64], R6 ;  /* 0x0000000620007986 */ /* 0x0007e6000c101b0e */
[----:B------:R-:W-:Y:S01]  /*56c0*/  IMAD.WIDE.U32 R44, R115, 0x8, R46 ;  /* 0x00000008732c7825 */ /* 0x000fe200078e002e */
[----:B------:R3:W-:Y:S03]  /*56d0*/  STG.E.64 desc[UR14][R42.64], R24 ;  /* 0x000000182a007986 */ /* 0x0007e6000c101b0e */
[C---:B------:R-:W-:Y:S01]  /*56e0*/  IMAD.WIDE.U32 R36, R109.reuse, 0x8, R36 ;  /* 0x000000086d247825 */ /* 0x040fe200078e0024 */
[----:B------:R3:W-:Y:S03]  /*56f0*/  STG.E.64 desc[UR14][R34.64], R8 ;  /* 0x0000000822007986 */ /* 0x0007e6000c101b0e */
[----:B------:R-:W-:Y:S01]  /*5700*/  IMAD.WIDE.U32 R46, R109, 0x8, R46 ;  /* 0x000000086d2e7825 */ /* 0x000fe200078e002e */
[----:B------:R3:W-:Y:S04]  /*5710*/  STG.E.64 desc[UR14][R44.64], R26 ;  /* 0x0000001a2c007986 */ /* 0x0007e8000c101b0e */
[----:B------:R3:W-:Y:S04]  /*5720*/  STG.E.64 desc[UR14][R36.64], R10 ;  /* 0x0000000a24007986 */ /* 0x0007e8000c101b0e */
[----:B------:R3:W-:Y:S02]  /*5730*/  STG.E.64 desc[UR14][R46.64], R28 ;  /* 0x0000001c2e007986 */ /* 0x0007e4000c101b0e */
.L_x_538:
[----:B------:R-:W-:Y:S01]  /*5740*/  UIADD3 UR6, UPT, UPT, UR6, UR24, URZ ;  /* 0x0000001806067290 */ /* 0x000fe2000fffe0ff */
[----:B------:R-:W-:-:S03]  /*5750*/  PLOP3.LUT P1, PT, P1, PT, PT, 0x8, 0x80 ;  /* 0x000000000080781c */ /* 0x000fc60000f2e170 */
[----:B------:R-:W-:-:S09]  /*5760*/  UISETP.GE.AND UP1, UPT, UR6, UR25, UPT ;  /* 0x000000190600728c */ /* 0x000fd2000bf26270 */
[----:B------:R-:W-:Y:S05]  /*5770*/  BRA.U !UP1, `(.L_x_540) ;  /* 0xffffffad09a47547 */ /* 0x000fea000b83ffff */
[----:B0123--:R-:W-:Y:S02]  /*5780*/  MOV R10, R83 ;  /* 0x00000053000a7202 */ /* 0x00ffe40000000f00 */
        /* <DEDUP_REMOVED lines=31> */
[----:B------:R-:W-:-:S07]  /*5980*/  MOV R55, R49 ;  /* 0x0000003100377202 */ /* 0x000fce0000000f00 */
.L_x_535:
        /* <DEDUP_REMOVED lines=19> */
.L_x_541:
        /* <DEDUP_REMOVED lines=12> */
.L_x_10789:


//--------------------- .text._ZN10layer_norm22ln_bwd_finalize_kernelINS_22Kernel_traits_finalizeILj2560E13__nv_bfloat16S2_S2_S2_fjLb0ELj1024ELj4ENS_18Kernel_traits_baseILj2560ES2_S2_S2_S2_fjLj1024EEEEELb0ELb0EEEvNS_9BwdParamsE --------------------------
	.section	.text._ZN10layer_norm22ln_bwd_finalize_kernelINS_22Kernel_traits_finalizeILj2560E13__nv_bfloat16S2_S2_S2_fjLb0ELj1024ELj4ENS_18Kernel_traits_baseILj2560ES2_S2_S2_S2_fjLj1024EEEEELb0ELb0EEEvNS_9BwdParamsE,"ax",@progbits
	.align	128
        .global         _ZN10layer_norm22ln_bwd_finalize_kernelINS_22Kernel_traits_finalizeILj2560E13__nv_bfloat16S2_S2_S2_fjLb0ELj1024ELj4ENS_18Kernel_traits_baseILj2560ES2_S2_S2_S2_fjLj1024EEEEELb0ELb0EEEvNS_9BwdParamsE
        .type           _ZN10layer_norm22ln_bwd_finalize_kernelINS_22Kernel_traits_finalizeILj2560E13__nv_bfloat16S2_S2_S2_fjLb0ELj1024ELj4ENS_18Kernel_traits_baseILj2560ES2_S2_S2_S2_fjLj1024EEEEELb0ELb0EEEvNS_9BwdParamsE,@function
        .size           _ZN10layer_norm22ln_bwd_finalize_kernelINS_22Kernel_traits_finalizeILj2560E13__nv_bfloat16S2_S2_S2_fjLb0ELj1024ELj4ENS_18Kernel_traits_baseILj2560ES2_S2_S2_S2_fjLj1024EEEEELb0ELb0EEEvNS_9BwdParamsE,(.L_x_10790 - _ZN10layer_norm22ln_bwd_finalize_kernelINS_22Kernel_traits_finalizeILj2560E13__nv_bfloat16S2_S2_S2_fjLb0ELj1024ELj4ENS_18Kernel_traits_baseILj2560ES2_S2_S2_S2_fjLj1024EEEEELb0ELb0EEEvNS_9BwdParamsE)
        .other          _ZN10layer_norm22ln_bwd_finalize_kernelINS_22Kernel_traits_finalizeILj2560E13__nv_bfloat16S2_S2_S2_fjLb0ELj1024ELj4ENS_18Kernel_traits_baseILj2560ES2_S2_S2_S2_fjLj1024EEEEELb0ELb0EEEvNS_9BwdParamsE,@"STO_CUDA_ENTRY STV_DEFAULT"
_ZN10layer_norm22ln_bwd_finalize_kernelINS_22Kernel_traits_finalizeILj2560E13__nv_bfloat16S2_S2_S2_fjLb0ELj1024ELj4ENS_18Kernel_traits_baseILj2560ES2_S2_S2_S2_fjLj1024EEEEELb0ELb0EEEvNS_9BwdParamsE:
.text._ZN10layer_norm22ln_bwd_finalize_kernelINS_22Kernel_traits_finalizeILj2560E13__nv_bfloat16S2_S2_S2_fjLb0ELj1024ELj4ENS_18Kernel_traits_baseILj2560ES2_S2_S2_S2_fjLj1024EEEEELb0ELb0EEEvNS_9BwdParamsE:
[----:B------:R-:W-:Y:S01]  /*0000*/  LDC R1, c[0x0][0x37c] ;  /* 0x0000df00ff017b82 */ /* 0x000fe20000000800 */
[----:B------:R-:W0:Y:S01]  /*0010*/  S2R R58, SR_CTAID.X ;  /* 0x00000000003a7919 */ /* 0x000e220000002500 */
[----:B------:R-:W1:Y:S01]  /*0020*/  S2R R0, SR_TID.X ;  /* 0x0000000000007919 */ /* 0x000e620000002100 */
[----:B0-----:R-:W-:-:S04]  /*0030*/  SHF.L.U32 R5, R58, 0x5, RZ ;  /* 0x000000053a057819 */ /* 0x001fc800000006ff */
[----:B-1----:R-:W-:-:S04]  /*0040*/  LOP3.LUT R3, R5, 0x1f, R0, 0xf8, !PT ;  /* 0x0000001f05037812 */ /* 0x002fc800078ef800 */
[----:B------:R-:W-:-:S13]  /*0050*/  ISETP.GT.U32.AND P0, PT, R3, 0x9ff, PT ;  /* 0x000009ff0300780c */ /* 0x000fda0003f04070 */
[----:B------:R-:W-:Y:S05]  /*0060*/  @P0 EXIT ;  /* 0x000000000000094d */ /* 0x000fea0003800000 */
[----:B------:R-:W0:Y:S01]  /*0070*/  LDC R54, c[0x0][0x388] ;  /* 0x0000e200ff367b82 */ /* 0x000e220000000800 */
[----:B------:R-:W1:Y:S01]  /*0080*/  LDCU UR8, c[0x0][0x380] ;  /* 0x00007000ff0877ac */ /* 0x000e620008000800 */
[----:B------:R-:W-:Y:S01]  /*0090*/  SHF.R.U32.HI R2, RZ, 0x5, R0 ;  /* 0x00000005ff027819 */ /* 0x000fe20000011600 */
[----:B------:R-:W-:Y:S01]  /*00a0*/  BSSY.RECONVERGENT B0, `(.L_x_542) ;  /* 0x0000136000007945 */ /* 0x000fe20003800200 */
[----:B------:R-:W-:Y:S01]  /*00b0*/  LOP3.LUT R57, R0, 0x1f, RZ, 0xc0, !PT ;  /* 0x0000001f00397812 */ /* 0x000fe200078ec0ff */
[----:B------:R-:W2:Y:S01]  /*00c0*/  LDCU.64 UR6, c[0x0][0x358] ;  /* 0x00006b00ff0677ac */ /* 0x000ea20008000a00 */
[----:B------:R-:W-:Y:S02]  /*00d0*/  MOV R43, RZ ;  /* 0x000000ff002b7202 */ /* 0x000fe40000000f00 */
[----:B-1----:R-:W-:-:S04]  /*00e0*/  ISETP.GE.U32.AND P0, PT, R2, UR8, PT ;  /* 0x0000000802007c0c */ /* 0x002fc8000bf06070 */
[----:B0-----:R-:W-:Y:S01]  /*00f0*/  ISETP.GE.U32.OR P0, PT, R3, R54, P0 ;  /* 0x000000360300720c */ /* 0x001fe20000706470 */
[----:B------:R-:W-:-:S12]  /*0100*/  HFMA2 R3, -RZ, RZ, 0, 0 ;  /* 0x00000000ff037431 */ /* 0x000fd800000001ff */
[----:B--2---:R-:W-:Y:S05]  /*0110*/  @P0 BRA `(.L_x_543) ;  /* 0x0000001000b80947 */ /* 0x004fea0003800000 */
[----:B------:R-:W-:Y:S01]  /*0120*/  LOP3.LUT R32, R2, 0x20, RZ, 0xfc, !PT ;  /* 0x0000002002207812 */ /* 0x000fe200078efcff */
[----:B------:R-:W-:Y:S01]  /*0130*/  BSSY.RECONVERGENT B1, `(.L_x_544) ;  /* 0x00000b1000017945 */ /* 0x000fe20003800200 */
[----:B------:R-:W-:Y:S02]  /*0140*/  LOP3.LUT R3, RZ, R2, RZ, 0x33, !PT ;  /* 0x00000002ff037212 */ /* 0x000fe400078e33ff */
[----:B------:R-:W-:Y:S02]  /*0150*/  VIMNMX.U32 R0, PT, PT, R32, UR8, !PT ;  /* 0x0000000820007c48 */ /* 0x000fe4000ffe0000 */
[----:B------:R-:W-:Y:S02]  /*0160*/  MOV R43, RZ ;  /* 0x000000ff002b7202 */ /* 0x000fe40000000f00 */
[----:B------:R-:W-:Y:S02]  /*0170*/  IADD3 R0, PT, PT, R0, R3, RZ ;  /* 0x0000000300007210 */ /* 0x000fe40007ffe0ff */
[----:B------:R-:W-:-:S02]  /*0180*/  MOV R3, RZ ;  /* 0x000000ff00037202 */ /* 0x000fc40000000f00 */
[C---:B------:R-:W-:Y:S02]  /*0190*/  ISETP.GE.U32.AND P1, PT, R0.reuse, 0x1e0, PT ;  /* 0x000001e00000780c */ /* 0x040fe40003f26070 */
[----:B------:R-:W-:-:S04]  /*01a0*/  LEA.HI R55, R0, 0x1, RZ, 0x1b ;  /* 0x0000000100377811 */ /* 0x000fc800078fd8ff */
[----:B------:R-:W-:-:S07]  /*01b0*/  LOP3.LUT P0, R56, R55, 0xf, RZ, 0xc0, !PT ;  /* 0x0000000f37387812 */ /* 0x000fce000780c0ff */
[----:B------:R-:W-:Y:S06]  /*01c0*/  @!P1 BRA `(.L_x_545) ;  /* 0x00000008009c9947 */ /* 0x000fec0003800000 */
[----:B------:R-:W-:Y:S01]  /*01d0*/  LOP3.LUT R7, R2, 0x140, RZ, 0xfc, !PT ;  /* 0x0000014002077812 */ /* 0x000fe200078efcff */
[-CC-:B------:R-:W-:Y:S01]  /*01e0*/  IMAD R32, R32, R54.reuse, R5.reuse ;  /* 0x0000003620207224 */ /* 0x180fe200078e0205 */
[C---:B------:R-:W-:Y:S01]  /*01f0*/  LOP3.LUT R9, R2.reuse, 0x160, RZ, 0xfc, !PT ;  /* 0x0000016002097812 */ /* 0x040fe200078efcff */
[----:B------:R-:W-:Y:S01]  /*0200*/  HFMA2 R43, -RZ, RZ, 0, 0 ;  /* 0x00000000ff2b7431 */ /* 0x000fe200000001ff */
[C---:B------:R-:W-:Y:S01]  /*0210*/  LOP3.LUT R11, R2.reuse, 0x180, RZ, 0xfc, !PT ;  /* 0x00000180020b7812 */ /* 0x040fe200078efcff */
[-CC-:B------:R-:W-:Y:S01]  /*0220*/  IMAD R8, R7, R54.reuse, R5.reuse ;  /* 0x0000003607087224 */ /* 0x180fe200078e0205 */
[C---:B------:R-:W-:Y:S01]  /*0230*/  LOP3.LUT R0, R2.reuse, 0x100, RZ, 0xfc, !PT ;  /* 0x0000010002007812 */ /* 0x040fe200078efcff */
[-CC-:B------:R-:W-:Y:S01]  /*0240*/  IMAD R10, R9, R54.reuse, R5.reuse ;  /* 0x00000036090a7224 */ /* 0x180fe200078e0205 */
[C---:B------:R-:W-:Y:S01]  /*0250*/  LOP3.LUT R13, R2.reuse, 0x1a0, RZ, 0xfc, !PT ;  /* 0x000001a0020d7812 */ /* 0x040fe200078efcff */
[-CC-:B------:R-:W-:Y:S01]  /*0260*/  IMAD R12, R11, R54.reuse, R5.reuse ;  /* 0x000000360b0c7224 */ /* 0x180fe200078e0205 */
[----:B------:R-:W-:Y:S01]  /*0270*/  LOP3.LUT R15, R2, 0x1c0, RZ, 0xfc, !PT ;  /* 0x000001c0020f7812 */ /* 0x000fe200078efcff */
[-CC-:B------:R-:W-:Y:S01]  /*0280*/  IMAD R4, R0, R54.reuse, R5.reuse ;  /* 0x0000003600047224 */ /* 0x180fe200078e0205 */
        /* <DEDUP_REMOVED lines=17> */
[--C-:B------:R-:W-:Y:S01]  /*03a0*/  IMAD R28, R27, R54, R5.reuse ;  /* 0x000000361b1c7224 */ /* 0x100fe200078e0205 */
[----:B------:R-:W-:Y:S01]  /*03b0*/  IADD3 R7, PT, PT, R57, R8, RZ ;  /* 0x0000000839077210 */ /* 0x000fe20007ffe0ff */
[--C-:B------:R-:W-:Y:S01]  /*03c0*/  IMAD R30, R29, R54, R5.reuse ;  /* 0x000000361d1e7224 */ /* 0x100fe200078e0205 */
[C---:B------:R-:W-:Y:S01]  /*03d0*/  IADD3 R8, PT, PT, R57.reuse, R10, RZ ;  /* 0x0000000a39087210 */ /* 0x040fe20007ffe0ff */
[----:B------:R-:W-:Y:S01]  /*03e0*/  IMAD R0, R2, R54, R5 ;  /* 0x0000003602007224 */ /* 0x000fe200078e0205 */
[----:B------:R-:W-:-:S02]  /*03f0*/  IADD3 R9, PT, PT, R57, R12, RZ ;  /* 0x0000000c39097210 */ /* 0x000fc40007ffe0ff */
[C---:B------:R-:W-:Y:S02]  /*0400*/  IADD3 R17, PT, PT, R57.reuse, R4, RZ ;  /* 0x0000000439117210 */ /* 0x040fe40007ffe0ff */
[C---:B------:R-:W-:Y:S02]  /*0410*/  IADD3 R10, PT, PT, R57.reuse, R14, RZ ;  /* 0x0000000e390a7210 */ /* 0x040fe40007ffe0ff */
[C---:B------:R-:W-:Y:S02]  /*0420*/  IADD3 R11, PT, PT, R57.reuse, R16, RZ ;  /* 0x00000010390b7210 */ /* 0x040fe40007ffe0ff */
[C---:B------:R-:W-:Y:S02]  /*0430*/  IADD3 R12, PT, PT, R57.reuse, R18, RZ ;  /* 0x00000012390c7210 */ /* 0x040fe40007ffe0ff */
[C---:B------:R-:W-:Y:S02]  /*0440*/  IADD3 R5, PT, PT, R57.reuse, R32, RZ ;  /* 0x0000002039057210 */ /* 0x040fe40007ffe0ff */
[----:B------:R-:W-:-:S02]  /*0450*/  IADD3 R0, PT, PT, R57, R0, RZ ;  /* 0x0000000039007210 */ /* 0x000fc40007ffe0ff */
[----:B------:R-:W-:Y:S02]  /*0460*/  IADD3 R19, PT, PT, -R19, RZ, RZ ;  /* 0x000000ff13137210 */ /* 0x000fe40007ffe1ff */
[C---:B------:R-:W-:Y:S02]  /*0470*/  IADD3 R6, PT, PT, R57.reuse, R6, RZ ;  /* 0x0000000639067210 */ /* 0x040fe40007ffe0ff */
[C---:B------:R-:W-:Y:S02]  /*0480*/  IADD3 R13, PT, PT, R57.reuse, R20, RZ ;  /* 0x00000014390d7210 */ /* 0x040fe40007ffe0ff */
[C---:B------:R-:W-:Y:S02]  /*0490*/  IADD3 R14, PT, PT, R57.reuse, R22, RZ ;  /* 0x00000016390e7210 */ /* 0x040fe40007ffe0ff */
[C---:B------:R-:W-:Y:S02]  /*04a0*/  IADD3 R15, PT, PT, R57.reuse, R24, RZ ;  /* 0x00000018390f7210 */ /* 0x040fe40007ffe0ff */
[----:B------:R-:W-:-:S02]  /*04b0*/  IADD3 R16, PT, PT, R57, R26, RZ ;  /* 0x0000001a39107210 */ /* 0x000fc40007ffe0ff */
[C---:B------:R-:W-:Y:S02]  /*04c0*/  IADD3 R4, PT, PT, R57.reuse, R28, RZ ;  /* 0x0000001c39047210 */ /* 0x040fe40007ffe0ff */
[----:B------:R-:W-:-:S07]  /*04d0*/  IADD3 R18, PT, PT, R57, R30, RZ ;  /* 0x0000001e39127210 */ /* 0x000fce0007ffe0ff */
.L_x_546:
[----:B------:R-:W0:Y:S08]  /*04e0*/  LDC.64 R50, c[0x0][0x440] ;  /* 0x00011000ff327b82 */ /* 0x000e300000000a00 */
[----:B------:R-:W1:Y:S01]  /*04f0*/  LDC.64 R52, c[0x0][0x448] ;  /* 0x00011200ff347b82 */ /* 0x000e620000000a00 */
[----:B0-----:R-:W-:-:S06]  /*0500*/  IMAD.WIDE.U32 R44, R0, 0x4, R50 ;  /* 0x00000004002c7825 */ /* 0x001fcc00078e0032 */
[----:B------:R-:W2:Y:S01]  /*0510*/  LDG.E R44, desc[UR6][R44.64] ;  /* 0x000000062c2c7981 */ /* 0x000ea2000c1e1900 */
[----:B------:R-:W-:-:S04]  /*0520*/  IMAD.WIDE.U32 R20, R4, 0x4, R50 ;  /* 0x0000000404147825 */ /* 0x000fc800078e0032 */
[----:B------:R-:W-:Y:S01]  /*0530*/  IMAD.WIDE.U32 R24, R15, 0x4, R50 ;  /* 0x000000040f187825 */ /* 0x000fe200078e0032 */
[----:B------:R0:W3:Y:S03]  /*0540*/  LDG.E R48, desc[UR6][R20.64] ;  /* 0x0000000614307981 */ /* 0x0000e6000c1e1900 */
[----:B-1----:R-:W-:Y:S02]  /*0550*/  IMAD.WIDE.U32 R40, R0, 0x4, R52 ;  /* 0x0000000400287825 */ /* 0x002fe400078e0034 */
[----:B------:R-:W4:Y:S02]  /*0560*/  LDG.E R25, desc[UR6][R24.64] ;  /* 0x0000000618197981 */ /* 0x000f24000c1e1900 */
[--C-:B------:R-:W-:Y:S02]  /*0570*/  IMAD.WIDE.U32 R22, R5, 0x4, R50.reuse ;  /* 0x0000000405167825 */ /* 0x100fe400078e0032 */
[----:B------:R-:W5:Y:S02]  /*0580*/  LDG.E R40, desc[UR6][R40.64] ;  /* 0x0000000628287981 */ /* 0x000f64000c1e1900 */
[----:B0-----:R-:W-:-:S02]  /*0590*/  IMAD.WIDE.U32 R20, R16, 0x4, R50 ;  /* 0x0000000410147825 */ /* 0x001fc400078e0032 */
[----:B------:R0:W3:Y:S02]  /*05a0*/  LDG.E R49, desc[UR6][R22.64] ;  /* 0x0000000616317981 */ /* 0x0000e4000c1e1900 */
[----:B------:R-:W-:Y:S02]  /*05b0*/  IMAD.WIDE.U32 R38, R5, 0x4, R52 ;  /* 0x0000000405267825 */ /* 0x000fe400078e0034 */
[----:B------:R1:W4:Y:S02]  /*05c0*/  LDG.E R24, desc[UR6][R20.64] ;  /* 0x0000000614187981 */ /* 0x000324000c1e1900 */
[--C-:B------:R-:W-:Y:S02]  /*05d0*/  IMAD.WIDE.U32 R26, R13, 0x4, R50.reuse ;  /* 0x000000040d1a7825 */ /* 0x100fe400078e0032 */
[----:B------:R-:W4:Y:S02]  /*05e0*/  LDG.E R38, desc[UR6][R38.64] ;  /* 0x0000000626267981 */ /* 0x000f24000c1e1900 */
[----:B0-----:R-:W-:-:S02]  /*05f0*/  IMAD.WIDE.U32 R22, R14, 0x4, R50 ;  /* 0x000000040e167825 */ /* 0x001fc400078e0032 */
[----:B------:R-:W4:Y:S02]  /*0600*/  LDG.E R27, desc[UR6][R26.64] ;  /* 0x000000061a1b7981 */ /* 0x000f24000c1e1900 */
[----:B-1----:R-:W-:-:S04]  /*0610*/  IMAD.WIDE.U32 R20, R7, 0x4, R50 ;  /* 0x0000000407147825 */ /* 0x002fc800078e0032 */
[--C-:B------:R-:W-:Y:S02]  /*0620*/  IMAD.WIDE.U32 R28, R8, 0x4, R50.reuse ;  /* 0x00000004081c7825 */ /* 0x100fe400078e0032 */
[----:B------:R-:W4:Y:S02]  /*0630*/  LDG.E R21, desc[UR6][R20.64] ;  /* 0x0000000614157981 */ /* 0x000f24000c1e1900 */
[----:B------:R-:W-:Y:S02]  /*0640*/  IMAD.WIDE.U32 R32, R9, 0x4, R50 ;  /* 0x0000000409207825 */ /* 0x000fe400078e0032 */
[----:B------:R0:W4:Y:S02]  /*0650*/  LDG.E R26, desc[UR6][R22.64] ;  /* 0x00000006161a7981 */ /* 0x000124000c1e1900 */
[----:B------:R-:W-:Y:S02]  /*0660*/  IMAD.WIDE.U32 R34, R4, 0x4, R52 ;  /* 0x0000000404227825 */ /* 0x000fe400078e0034 */
[----:B------:R-:W4:Y:S02]  /*0670*/  LDG.E R36, desc[UR6][R32.64] ;  /* 0x0000000620247981 */ /* 0x000f24000c1e1900 */
[----:B------:R-:W-:-:S02]  /*0680*/  IMAD.WIDE.U32 R46, R18, 0x4, R50 ;  /* 0x00000004122e7825 */ /* 0x000fc400078e0032 */
[----:B------:R1:W4:Y:S02]  /*0690*/  LDG.E R20, desc[UR6][R28.64] ;  /* 0x000000061c147981 */ /* 0x000324000c1e1900 */
[--C-:B0-----:R-:W-:Y:S02]  /*06a0*/  IMAD.WIDE.U32 R22, R17, 0x4, R50.reuse ;  /* 0x0000000411167825 */ /* 0x101fe400078e0032 */
[----:B------:R0:W4:Y:S02]  /*06b0*/  LDG.E R37, desc[UR6][R34.64] ;  /* 0x0000000622257981 */ /* 0x000124000c1e1900 */
[----:B------:R-:W-:Y:S02]  /*06c0*/  IMAD.WIDE.U32 R30, R6, 0x4, R50 ;  /* 0x00000004061e7825 */ /* 0x000fe400078e0032 */
[----:B------:R-:W4:Y:S02]  /*06d0*/  LDG.E R46, desc[UR6][R46.64] ;  /* 0x000000062e2e7981 */ /* 0x000f24000c1e1900 */
[----:B-1----:R-:W-:-:S02]  /*06e0*/  IMAD.WIDE.U32 R28, R18, 0x4, R52 ;  /* 0x00000004121c7825 */ /* 0x002fc400078e0034 */
[----:B------:R-:W4:Y:S02]  /*06f0*/  LDG.E R23, desc[UR6][R22.64] ;  /* 0x0000000616177981 */ /* 0x000f24000c1e1900 */
[--C-:B------:R-:W-:Y:S02]  /*0700*/  IMAD.WIDE.U32 R32, R13, 0x4, R52.reuse ;  /* 0x000000040d207825 */ /* 0x100fe400078e0034 */
[----:B------:R-:W4:Y:S04]  /*0710*/  LDG.E R41, desc[UR6][R28.64] ;  /* 0x000000061c297981 */ /* 0x000f28000c1e1900 */
[----:B------:R1:W4:Y:S04]  /*0720*/  LDG.E R42, desc[UR6][R32.64] ;  /* 0x00000006202a7981 */ /* 0x000328000c1e1900 */
[----:B------:R1:W4:Y:S01]  /*0730*/  LDG.E R22, desc[UR6][R30.64] ;  /* 0x000000061e167981 */ /* 0x000322000c1e1900 */
[----:B0-----:R-:W-:-:S04]  /*0740*/  IMAD.WIDE.U32 R34, R15, 0x4, R52 ;  /* 0x000000040f227825 */ /* 0x001fc800078e0034 */
[----:B-1----:R-:W-:Y:S02]  /*0750*/  IMAD.WIDE.U32 R32, R14, 0x4, R52 ;  /* 0x000000040e207825 */ /* 0x002fe400078e0034 */
[----:B------:R-:W4:Y:S02]  /*0760*/  LDG.E R34, desc[UR6][R34.64] ;  /* 0x0000000622227981 */ /* 0x000f24000c1e1900 */
[----:B------:R-:W-:-:S04]  /*0770*/  IMAD.WIDE.U32 R30, R10, 0x4, R50 ;  /* 0x000000040a1e7825 */ /* 0x000fc800078e0032 */
[--C-:B------:R-:W-:Y:S01]  /*0780*/  IMAD.WIDE.U32 R28, R12, 0x4, R50.reuse ;  /* 0x000000040c1c7825 */ /* 0x100fe200078e0032 */
[----:B------:R0:W4:Y:S04]  /*0790*/  LDG.E R39, desc[UR6][R30.64] ;  /* 0x000000061e277981 */ /* 0x000128000c1e1900 */
[----:B------:R1:W4:Y:S01]  /*07a0*/  LDG.E R47, desc[UR6][R28.64] ;  /* 0x000000061c2f7981 */ /* 0x000322000c1e1900 */
[----:B0-----:R-:W-:-:S04]  /*07b0*/  IMAD.WIDE.U32 R30, R11, 0x4, R50 ;  /* 0x000000040b1e7825 */ /* 0x001fc800078e0032 */
[--C-:B-1----:R-:W-:Y:S01]  /*07c0*/  IMAD.WIDE.U32 R28, R16, 0x4, R52.reuse ;  /* 0x00000004101c7825 */ /* 0x102fe200078e0034 */
[----:B------:R0:W4:Y:S04]  /*07d0*/  LDG.E R45, desc[UR6][R30.64] ;  /* 0x000000061e2d7981 */ /* 0x000128000c1e1900 */
[----:B------:R1:W4:Y:S01]  /*07e0*/  LDG.E R35, desc[UR6][R28.64] ;  /* 0x000000061c237981 */ /* 0x000322000c1e1900 */
[----:B0-----:R-:W-:-:S04]  /*07f0*/  IMAD.WIDE.U32 R30, R17, 0x4, R52 ;  /* 0x00000004111e7825 */ /* 0x001fc800078e0034 */
[--C-:B-1----:R-:W-:Y:S01]  /*0800*/  IMAD.WIDE.U32 R28, R7, 0x4, R52.reuse ;  /* 0x00000004071c7825 */ /* 0x102fe200078e0034 */
[----:B------:R0:W4:Y:S03]  /*0810*/  LDG.E R50, desc[UR6][R30.64] ;  /* 0x000000061e327981 */ /* 0x000126000c1e1900 */
[----:B0-----:R-:W-:-:S06]  /*0820*/  IMAD.WIDE.U32 R30, R8, 0x4, R52 ;  /* 0x00000004081e7825 */ /* 0x001fcc00078e0034 */
[----:B------:R-:W4:Y:S01]  /*0830*/  LDG.E R30, desc[UR6][R30.64] ;  /* 0x000000061e1e7981 */ /* 0x000f22000c1e1900 */
[----:B--2---:R-:W-:-:S03]  /*0840*/  FADD.FTZ R44, R44, R43 ;  /* 0x0000002b2c2c7221 */ /* 0x004fc60000010000 */
[----:B------:R0:W2:Y:S02]  /*0850*/  LDG.E R43, desc[UR6][R32.64] ;  /* 0x00000006202b7981 */ /* 0x0000a4000c1e1900 */
[----:B0-----:R-:W-:-:S06]  /*0860*/  IMAD.WIDE.U32 R32, R6, 0x4, R52 ;  /* 0x0000000406207825 */ /* 0x001fcc00078e0034 */
[----:B------:R-:W2:Y:S04]  /*0870*/  LDG.E R32, desc[UR6][R32.64] ;  /* 0x0000000620207981 */ /* 0x000ea8000c1e1900 */
[----:B------:R0:W2:Y:S02]  /*0880*/  LDG.E R33, desc[UR6][R28.64] ;  /* 0x000000061c217981 */ /* 0x0000a4000c1e1900 */
[----:B0-----:R-:W-:-:S05]  /*0890*/  IMAD.WIDE.U32 R28, R9, 0x4, R52 ;  /* 0x00000004091c7825 */ /* 0x001fca00078e0034 */
[----:B------:R0:W2:Y:S02]  /*08a0*/  LDG.E R51, desc[UR6][R28.64] ;  /* 0x000000061c337981 */ /* 0x0000a4000c1e1900 */
[----:B0-----:R-:W-:-:S05]  /*08b0*/  IMAD.WIDE.U32 R28, R10, 0x4, R52 ;  /* 0x000000040a1c7825 */ /* 0x001fca00078e0034 */
[----:B------:R0:W2:Y:S02]  /*08c0*/  LDG.E R59, desc[UR6][R28.64] ;  /* 0x000000061c3b7981 */ /* 0x0000a4000c1e1900 */
[----:B0-----:R-:W-:-:S05]  /*08d0*/  IMAD.WIDE.U32 R28, R11, 0x4, R52 ;  /* 0x000000040b1c7825 */ /* 0x001fca00078e0034 */
[----:B------:R0:W2:Y:S02]  /*08e0*/  LDG.E R60, desc[UR6][R28.64] ;  /* 0x000000061c3c7981 */ /* 0x0000a4000c1e1900 */
[----:B0-----:R-:W-:-:S05]  /*08f0*/  IMAD.WIDE.U32 R28, R12, 0x4, R52 ;  /* 0x000000040c1c7825 */ /* 0x001fca00078e0034 */
[----:B------:R-:W2:Y:S01]  /*0900*/  LDG.E R52, desc[UR6][R28.64] ;  /* 0x000000061c347981 */ /* 0x000ea2000c1e1900 */
[----:B-----5:R-:W-:Y:S01]  /*0910*/  FADD.FTZ R3, R40, R3 ;  /* 0x0000000328037221 */ /* 0x020fe20000010000 */
[----:B---3--:R-:W-:-:S03]  /*0920*/  FADD.FTZ R49, R44, R49 ;  /* 0x000000312c317221 */ /* 0x008fc60000010000 */
[----:B----4-:R-:W-:Y:S01]  /*0930*/  FADD.FTZ R38, R3, R38 ;  /* 0x0000002603267221 */ /* 0x010fe20000010000 */
[----:B------:R-:W-:-:S03]  /*0940*/  FADD.FTZ R49, R49, R48 ;  /* 0x0000003031317221 */ /* 0x000fc60000010000 */
[----:B------:R-:W-:Y:S01]  /*0950*/  FADD.FTZ R38, R38, R37 ;  /* 0x0000002526267221 */ /* 0x000fe20000010000 */
[----:B------:R-:W-:-:S03]  /*0960*/  FADD.FTZ R46, R49, R46 ;  /* 0x0000002e312e7221 */ /* 0x000fc60000010000 */
[----:B------:R-:W-:Y:S01]  /*0970*/  FADD.FTZ R41, R38, R41 ;  /* 0x0000002926297221 */ /* 0x000fe20000010000 */
[----:B------:R-:W-:-:S03]  /*0980*/  FADD.FTZ R27, R46, R27 ;  /* 0x0000001b2e1b7221 */ /* 0x000fc60000010000 */
[----:B------:R-:W-:Y:S01]  /*0990*/  FADD.FTZ R42, R41, R42 ;  /* 0x0000002a292a7221 */ /* 0x000fe20000010000 */
[----:B------:R-:W-:-:S04]  /*09a0*/  FADD.FTZ R26, R27, R26 ;  /* 0x0000001a1b1a7221 */ /* 0x000fc80000010000 */
[----:B------:R-:W-:-:S04]  /*09b0*/  FADD.FTZ R25, R26, R25 ;  /* 0x000000191a197221 */ /* 0x000fc80000010000 */
[----:B------:R-:W-:-:S04]  /*09c0*/  FADD.FTZ R24, R25, R24 ;  /* 0x0000001819187221 */ /* 0x000fc80000010000 */
[----:B------:R-:W-:-:S04]  /*09d0*/  FADD.FTZ R23, R24, R23 ;  /* 0x0000001718177221 */ /* 0x000fc80000010000 */
[----:B------:R-:W-:Y:S01]  /*09e0*/  FADD.FTZ R22, R23, R22 ;  /* 0x0000001617167221 */ /* 0x000fe20000010000 */
[----:B------:R-:W-:-:S03]  /*09f0*/  IADD3 R19, PT, PT, R19, 0x10, RZ ;  /* 0x0000001013137810 */ /* 0x000fc60007ffe0ff */
[----:B------:R-:W-:Y:S01]  /*0a00*/  FADD.FTZ R21, R22, R21 ;  /* 0x0000001516157221 */ /* 0x000fe20000010000 */
[----:B------:R-:W-:-:S03]  /*0a10*/  ISETP.NE.AND P1, PT, R19, RZ, PT ;  /* 0x000000ff1300720c */ /* 0x000fc60003f25270 */
[----:B------:R-:W-:-:S04]  /*0a20*/  FADD.FTZ R21, R21, R20 ;  /* 0x0000001415157221 */ /* 0x000fc80000010000 */
[----:B------:R-:W-:-:S04]  /*0a30*/  FADD.FTZ R36, R21, R36 ;  /* 0x0000002415247221 */ /* 0x000fc80000010000 */
[----:B------:R-:W-:-:S04]  /*0a40*/  FADD.FTZ R36, R36, R39 ;  /* 0x0000002724247221 */ /* 0x000fc80000010000 */
[----:B------:R-:W-:Y:S01]  /*0a50*/  FADD.FTZ R36, R36, R45 ;  /* 0x0000002d24247221 */ /* 0x000fe20000010000 */
[----:B------:R-:W-:Y:S02]  /*0a60*/  IADD3 R2, PT, PT, R2, 0x200, RZ ;  /* 0x0000020002027810 */ /* 0x000fe40007ffe0ff */
[C---:B------:R-:W-:Y:S02]  /*0a70*/  LEA R0, R54.reuse, R0, 0x9 ;  /* 0x0000000036007211 */ /* 0x040fe400078e48ff */
[C---:B------:R-:W-:Y:S02]  /*0a80*/  LEA R5, R54.reuse, R5, 0x9 ;  /* 0x0000000536057211 */ /* 0x040fe400078e48ff */
[C---:B------:R-:W-:Y:S02]  /*0a90*/  LEA R4, R54.reuse, R4, 0x9 ;  /* 0x0000000436047211 */ /* 0x040fe400078e48ff */
[C---:B------:R-:W-:Y:S02]  /*0aa0*/  LEA R18, R54.reuse, R18, 0x9 ;  /* 0x0000001236127211 */ /* 0x040fe400078e48ff */
[----:B------:R-:W-:-:S02]  /*0ab0*/  LEA R13, R54, R13, 0x9 ;  /* 0x0000000d360d7211 */ /* 0x000fc400078e48ff */
[C---:B------:R-:W-:Y:S02]  /*0ac0*/  LEA R14, R54.reuse, R14, 0x9 ;  /* 0x0000000e360e7211 */ /* 0x040fe400078e48ff */
        /* <DEDUP_REMOVED lines=9> */
[----:B------:R-:W-:Y:S01]  /*0b60*/  LEA R12, R54, R12, 0x9 ;  /* 0x0000000c360c7211 */ /* 0x000fe200078e48ff */
[----:B--2---:R-:W-:-:S04]  /*0b70*/  FADD.FTZ R43, R42, R43 ;  /* 0x0000002b2a2b7221 */ /* 0x004fc80000010000 */
[----:B------:R-:W-:-:S04]  /*0b80*/  FADD.FTZ R34, R43, R34 ;  /* 0x000000222b227221 */ /* 0x000fc80000010000 */
[----:B------:R-:W-:-:S04]  /*0b90*/  FADD.FTZ R35, R34, R35 ;  /* 0x0000002322237221 */ /* 0x000fc80000010000 */
[----:B------:R-:W-:-:S04]  /*0ba0*/  FADD.FTZ R35, R35, R50 ;  /* 0x0000003223237221 */ /* 0x000fc80000010000 */
[----:B------:R-:W-:-:S04]  /*0bb0*/  FADD.FTZ R32, R35, R32 ;  /* 0x0000002023207221 */ /* 0x000fc80000010000 */
[----:B------:R-:W-:-:S04]  /*0bc0*/  FADD.FTZ R33, R32, R33 ;  /* 0x0000002120217221 */ /* 0x000fc80000010000 */
[----:B------:R-:W-:-:S04]  /*0bd0*/  FADD.FTZ R30, R33, R30 ;  /* 0x0000001e211e7221 */ /* 0x000fc80000010000 */
[----:B------:R-:W-:Y:S01]  /*0be0*/  FADD.FTZ R30, R30, R51 ;  /* 0x000000331e1e7221 */ /* 0x000fe20000010000 */
[----:B------:R-:W-:-:S03]  /*0bf0*/  FADD.FTZ R43, R36, R47 ;  /* 0x0000002f242b7221 */ /* 0x000fc60000010000 */
[----:B------:R-:W-:-:S04]  /*0c00*/  FADD.FTZ R59, R30, R59 ;  /* 0x0000003b1e3b7221 */ /* 0x000fc80000010000 */
[----:B------:R-:W-:-:S04]  /*0c10*/  FADD.FTZ R59, R59, R60 ;  /* 0x0000003c3b3b7221 */ /* 0x000fc80000010000 */
[----:B------:R-:W-:Y:S01]  /*0c20*/  FADD.FTZ R3, R59, R52 ;  /* 0x000000343b037221 */ /* 0x000fe20000010000 */
[----:B------:R-:W-:Y:S06]  /*0c30*/  @P1 BRA `(.L_x_546) ;  /* 0xfffffff800281947 */ /* 0x000fec000383ffff */
.L_x_545:
[----:B------:R-:W-:Y:S05]  /*0c40*/  BSYNC.RECONVERGENT B1 ;  /* 0x0000000000017941 */ /* 0x000fea0003800200 */
.L_x_544:
[----:B------:R-:W-:Y:S05]  /*0c50*/  @!P0 BRA `(.L_x_543) ;  /* 0x0000000400e88947 */ /* 0x000fea0003800000 */
[----:B------:R-:W0:Y:S01]  /*0c60*/  S2R R0, SR_TID.X ;  /* 0x0000000000007919 */ /* 0x000e220000002100 */
[----:B------:R-:W-:Y:S01]  /*0c70*/  ISETP.GE.U32.AND P0, PT, R56, 0x8, PT ;  /* 0x000000083800780c */ /* 0x000fe20003f06070 */
[----:B------:R-:W-:Y:S01]  /*0c80*/  BSSY.RECONVERGENT B1, `(.L_x_547) ;  /* 0x0000041000017945 */ /* 0x000fe20003800200 */
[----:B------:R-:W-:Y:S02]  /*0c90*/  LOP3.LUT R34, R55, 0x7, RZ, 0xc0, !PT ;  /* 0x0000000737227812 */ /* 0x000fe400078ec0ff */
[----:B------:R-:W-:Y:S02]  /*0ca0*/  SHF.L.U32 R7, R58, 0x5, RZ ;  /* 0x000000053a077819 */ /* 0x000fe400000006ff */
[----:B------:R-:W-:Y:S02]  /*0cb0*/  ISETP.NE.AND P1, PT, R34, RZ, PT ;  /* 0x000000ff2200720c */ /* 0x000fe40003f25270 */
[----:B0-----:R-:W-:-:S05]  /*0cc0*/  LOP3.LUT R11, R7, 0x1f, R0, 0xf8, !PT ;  /* 0x0000001f070b7812 */ /* 0x001fca00078ef800 */
[----:B------:R-:W-:Y:S06]  /*0cd0*/  @!P0 BRA `(.L_x_548) ;  /* 0x0000000000ec8947 */ /* 0x000fec0003800000 */
[----:B------:R-:W0:Y:S01]  /*0ce0*/  LDC.64 R4, c[0x0][0x448] ;  /* 0x00011200ff047b82 */ /* 0x000e220000000a00 */
[----:B------:R-:W-:-:S05]  /*0cf0*/  IMAD R13, R2, R54, R11 ;  /* 0x00000036020d7224 */ /* 0x000fca00078e020b */
[CC--:B------:R-:W-:Y:S02]  /*0d00*/  LEA R21, R54.reuse, R13.reuse, 0x5 ;  /* 0x0000000d36157211 */ /* 0x0c0fe400078e28ff */
[----:B------:R-:W1:Y:S01]  /*0d10*/  LDC.64 R8, c[0x0][0x440] ;  /* 0x00011000ff087b82 */ /* 0x000e620000000a00 */
[CC--:B------:R-:W-:Y:S02]  /*0d20*/  LEA R23, R54.reuse, R13.reuse, 0x6 ;  /* 0x0000000d36177211 */ /* 0x0c0fe400078e30ff */
[C---:B------:R-:W-:Y:S02]  /*0d30*/  LEA R33, R54.reuse, R13, 0x7 ;  /* 0x0000000d36217211 */ /* 0x040fe400078e38ff */
[----:B------:R-:W-:Y:S01]  /*0d40*/  LEA R27, R54, R23, 0x5 ;  /* 0x00000017361b7211 */ /* 0x000fe200078e28ff */
[----:B0-----:R-:W-:-:S06]  /*0d50*/  IMAD.WIDE.U32 R14, R13, 0x4, R4 ;  /* 0x000000040d0e7825 */ /* 0x001fcc00078e0004 */
[----:B------:R0:W2:Y:S01]  /*0d60*/  LDG.E R14, desc[UR6][R14.64] ;  /* 0x000000060e0e7981 */ /* 0x0000a2000c1e1900 */
[----:B-1----:R-:W-:-:S04]  /*0d70*/  IMAD.WIDE.U32 R16, R13, 0x4, R8 ;  /* 0x000000040d107825 */ /* 0x002fc800078e0008 */
[C---:B------:R-:W-:Y:S01]  /*0d80*/  IMAD.WIDE.U32 R18, R21.reuse, 0x4, R8 ;  /* 0x0000000415127825 */ /* 0x040fe200078e0008 */
[----:B------:R-:W3:Y:S03]  /*0d90*/  LDG.E R0, desc[UR6][R16.64] ;  /* 0x0000000610007981 */ /* 0x000ee6000c1e1900 */
[----:B------:R-:W-:Y:S01]  /*0da0*/  IMAD.WIDE.U32 R20, R21, 0x4, R4 ;  /* 0x0000000415147825 */ /* 0x000fe200078e0004 */
[----:B------:R1:W4:Y:S03]  /*0db0*/  LDG.E R6, desc[UR6][R18.64] ;  /* 0x0000000612067981 */ /* 0x000326000c1e1900 */
[C---:B------:R-:W-:Y:S01]  /*0dc0*/  IMAD.WIDE.U32 R12, R23.reuse, 0x4, R8 ;  /* 0x00000004170c7825 */ /* 0x040fe200078e0008 */
[----:B------:R5:W4:Y:S03]  /*0dd0*/  LDG.E R35, desc[UR6][R20.64] ;  /* 0x0000000614237981 */ /* 0x000b26000c1e1900 */
[----:B------:R-:W-:-:S04]  /*0de0*/  IMAD.WIDE.U32 R22, R23, 0x4, R4 ;  /* 0x0000000417167825 */ /* 0x000fc800078e0004 */
[C---:B------:R-:W-:Y:S01]  /*0df0*/  IMAD.WIDE.U32 R24, R27.reuse, 0x4, R8 ;  /* 0x000000041b187825 */ /* 0x040fe200078e0008 */
[----:B------:R5:W4:Y:S03]  /*0e00*/  LDG.E R12, desc[UR6][R12.64] ;  /* 0x000000060c0c7981 */ /* 0x000b26000c1e1900 */
[--C-:B------:R-:W-:Y:S01]  /*0e10*/  IMAD.WIDE.U32 R26, R27, 0x4, R4.reuse ;  /* 0x000000041b1a7825 */ /* 0x100fe200078e0004 */
[----:B------:R-:W4:Y:S01]  /*0e20*/  LDG.E R23, desc[UR6][R22.64] ;  /* 0x0000000616177981 */ /* 0x000f22000c1e1900 */
[CC--:B0-----:R-:W-:Y:S02]  /*0e30*/  LEA R15, R54.reuse, R33.reuse, 0x5 ;  /* 0x00000021360f7211 */ /* 0x0c1fe400078e28ff */
[----:B------:R-:W-:Y:S01]  /*0e40*/  IMAD.WIDE.U32 R30, R33, 0x4, R4 ;  /* 0x00000004211e7825 */ /* 0x000fe200078e0004 */
[----:B------:R-:W4:Y:S01]  /*0e50*/  LDG.E R25, desc[UR6][R24.64] ;  /* 0x0000000618197981 */ /* 0x000f22000c1e1900 */
[----:B-1----:R-:W-:-:S02]  /*0e60*/  LEA R19, R54, R33, 0x6 ;  /* 0x0000002136137211 */ /* 0x002fc400078e30ff */
[--C-:B------:R-:W-:Y:S01]  /*0e70*/  IMAD.WIDE.U32 R28, R33, 0x4, R8.reuse ;  /* 0x00000004211c7825 */ /* 0x100fe200078e0008 */
[----:B------:R-:W4:Y:S03]  /*0e80*/  LDG.E R27, desc[UR6][R26.64] ;  /* 0x000000061a1b7981 */ /* 0x000f26000c1e1900 */
[C---:B------:R-:W-:Y:S01]  /*0e90*/  IMAD.WIDE.U32 R32, R15.reuse, 0x4, R8 ;  /* 0x000000040f207825 */ /* 0x040fe200078e0008 */
[----:B------:R-:W4:Y:S03]  /*0ea0*/  LDG.E R10, desc[UR6][R28.64] ;  /* 0x000000061c0a7981 */ /* 0x000f26000c1e1900 */
[----:B-----5:R-:W-:Y:S01]  /*0eb0*/  IMAD.WIDE.U32 R20, R15, 0x4, R4 ;  /* 0x000000040f147825 */ /* 0x020fe200078e0004 */
[----:B------:R-:W5:Y:S01]  /*0ec0*/  LDG.E R31, desc[UR6][R30.64] ;  /* 0x000000061e1f7981 */ /* 0x000f62000c1e1900 */
[----:B------:R-:W-:-:S02]  /*0ed0*/  LEA R13, R54, R19, 0x5 ;  /* 0x00000013360d7211 */ /* 0x000fc400078e28ff */
[C---:B------:R-:W-:Y:S01]  /*0ee0*/  IMAD.WIDE.U32 R16, R19.reuse, 0x4, R8 ;  /* 0x0000000413107825 */ /* 0x040fe200078e0008 */
[----:B------:R-:W5:Y:S03]  /*0ef0*/  LDG.E R33, desc[UR6][R32.64] ;  /* 0x0000000620217981 */ /* 0x000f66000c1e1900 */
[----:B------:R-:W-:Y:S01]  /*0f00*/  IMAD.WIDE.U32 R18, R19, 0x4, R4 ;  /* 0x0000000413127825 */ /* 0x000fe200078e0004 */
[----:B------:R-:W5:Y:S03]  /*0f10*/  LDG.E R21, desc[UR6][R20.64] ;  /* 0x0000000614157981 */ /* 0x000f66000c1e1900 */
[C---:B------:R-:W-:Y:S01]  /*0f20*/  IMAD.WIDE.U32 R8, R13.reuse, 0x4, R8 ;  /* 0x000000040d087825 */ /* 0x040fe200078e0008 */
[----:B------:R-:W5:Y:S03]  /*0f30*/  LDG.E R17, desc[UR6][R16.64] ;  /* 0x0000000610117981 */ /* 0x000f66000c1e1900 */
[----:B------:R-:W-:Y:S01]  /*0f40*/  IMAD.WIDE.U32 R4, R13, 0x4, R4 ;  /* 0x000000040d047825 */ /* 0x000fe200078e0004 */
[----:B------:R-:W5:Y:S04]  /*0f50*/  LDG.E R19, desc[UR6][R18.64] ;  /* 0x0000000612137981 */ /* 0x000f68000c1e1900 */
[----:B------:R-:W5:Y:S04]  /*0f60*/  LDG.E R9, desc[UR6][R8.64] ;  /* 0x0000000608097981 */ /* 0x000f68000c1e1900 */
[----:B------:R-:W5:Y:S01]  /*0f70*/  LDG.E R5, desc[UR6][R4.64] ;  /* 0x0000000604057981 */ /* 0x000f62000c1e1900 */
[----:B------:R-:W-:Y:S01]  /*0f80*/  IADD3 R2, PT, PT, R2, 0x100, RZ ;  /* 0x0000010002027810 */ /* 0x000fe20007ffe0ff */
[----:B--2---:R-:W-:Y:S01]  /*0f90*/  FADD.FTZ R14, R3, R14 ;  /* 0x0000000e030e7221 */ /* 0x004fe20000010000 */
[----:B---3--:R-:W-:-:S04]  /*0fa0*/  FADD.FTZ R43, R43, R0 ;  /* 0x000000002b2b7221 */ /* 0x008fc80000010000 */
[----:B----4-:R-:W-:Y:S01]  /*0fb0*/  FADD.FTZ R43, R43, R6 ;  /* 0x000000062b2b7221 */ /* 0x010fe20000010000 */
[----:B------:R-:W-:-:S03]  /*0fc0*/  FADD.FTZ R14, R14, R35 ;  /* 0x000000230e0e7221 */ /* 0x000fc60000010000 */
[----:B------:R-:W-:Y:S01]  /*0fd0*/  FADD.FTZ R12, R43, R12 ;  /* 0x0000000c2b0c7221 */ /* 0x000fe20000010000 */
[----:B------:R-:W-:-:S03]  /*0fe0*/  FADD.FTZ R14, R14, R23 ;  /* 0x000000170e0e7221 */ /* 0x000fc60000010000 */
[----:B------:R-:W-:Y:S01]  /*0ff0*/  FADD.FTZ R25, R12, R25 ;  /* 0x000000190c197221 */ /* 0x000fe20000010000 */
[----:B------:R-:W-:-:S03]  /*1000*/  FADD.FTZ R14, R14, R27 ;  /* 0x0000001b0e0e7221 */ /* 0x000fc60000010000 */
[----:B------:R-:W-:Y:S01]  /*1010*/  FADD.FTZ R10, R25, R10 ;  /* 0x0000000a190a7221 */ /* 0x000fe20000010000 */
[----:B-----5:R-:W-:-:S03]  /*1020*/  FADD.FTZ R14, R14, R31 ;  /* 0x0000001f0e0e7221 */ /* 0x020fc60000010000 */
[----:B------:R-:W-:Y:S01]  /*1030*/  FADD.FTZ R10, R10, R33 ;  /* 0x000000210a0a7221 */ /* 0x000fe20000010000 */
[----:B------:R-:W-:-:S03]  /*1040*/  FADD.FTZ R14, R14, R21 ;  /* 0x000000150e0e7221 */ /* 0x000fc60000010000 */
[----:B------:R-:W-:Y:S01]  /*1050*/  FADD.FTZ R10, R10, R17 ;  /* 0x000000110a0a7221 */ /* 0x000fe20000010000 */
[----:B------:R-:W-:-:S03]  /*1060*/  FADD.FTZ R14, R14, R19 ;  /* 0x000000130e0e7221 */ /* 0x000fc60000010000 */
[----:B------:R-:W-:Y:S01]  /*1070*/  FADD.FTZ R43, R10, R9 ;  /* 0x000000090a2b7221 */ /* 0x000fe20000010000 */
[----:B------:R-:W-:-:S07]  /*1080*/  FADD.FTZ R3, R14, R5 ;  /* 0x000000050e037221 */ /* 0x000fce0000010000 */
.L_x_548:
[----:B------:R-:W-:Y:S05]  /*1090*/  BSYNC.RECONVERGENT B1 ;  /* 0x0000000000017941 */ /* 0x000fea0003800200 */
.L_x_547:
[----:B------:R-:W-:Y:S05]  /*10a0*/  @!P1 BRA `(.L_x_543) ;  /* 0x0000000000d49947 */ /* 0x000fea0003800000 */
[----:B------:R-:W-:Y:S01]  /*10b0*/  ISETP.GE.U32.AND P0, PT, R34, 0x4, PT ;  /* 0x000000042200780c */ /* 0x000fe20003f06070 */
[----:B------:R-:W-:Y:S01]  /*10c0*/  BSSY.RECONVERGENT B1, `(.L_x_549) ;  /* 0x0000023000017945 */ /* 0x000fe20003800200 */
[----:B------:R-:W-:-:S04]  /*10d0*/  LOP3.LUT R0, R55, 0x3, RZ, 0xc0, !PT ;  /* 0x0000000337007812 */ /* 0x000fc800078ec0ff */
[----:B------:R-:W-:-:S07]  /*10e0*/  ISETP.NE.AND P1, PT, R0, RZ, PT ;  /* 0x000000ff0000720c */ /* 0x000fce0003f25270 */
[----:B------:R-:W-:Y:S06]  /*10f0*/  @!P0 BRA `(.L_x_550) ;  /* 0x00000000007c8947 */ /* 0x000fec0003800000 */
[----:B------:R-:W0:Y:S01]  /*1100*/  LDC.64 R4, c[0x0][0x440] ;  /* 0x00011000ff047b82 */ /* 0x000e220000000a00 */
[----:B------:R-:W-:-:S05]  /*1110*/  IMAD R15, R2, R54, R11 ;  /* 0x00000036020f7224 */ /* 0x000fca00078e020b */
[CC--:B------:R-:W-:Y:S02]  /*1120*/  LEA R17, R54.reuse, R15.reuse, 0x5 ;  /* 0x0000000f36117211 */ /* 0x0c0fe400078e28ff */
[----:B------:R-:W1:Y:S01]  /*1130*/  LDC.64 R12, c[0x0][0x448] ;  /* 0x00011200ff0c7b82 */ /* 0x000e620000000a00 */
[----:B------:R-:W-:-:S04]  /*1140*/  LEA R21, R54, R15, 0x6 ;  /* 0x0000000f36157211 */ /* 0x000fc800078e30ff */
[----:B------:R-:W-:Y:S01]  /*1150*/  LEA R23, R54, R21, 0x5 ;  /* 0x0000001536177211 */ /* 0x000fe200078e28ff */
[----:B0-----:R-:W-:-:S04]  /*1160*/  IMAD.WIDE.U32 R8, R15, 0x4, R4 ;  /* 0x000000040f087825 */ /* 0x001fc800078e0004 */
[----:B-1----:R-:W-:Y:S02]  /*1170*/  IMAD.WIDE.U32 R10, R15, 0x4, R12 ;  /* 0x000000040f0a7825 */ /* 0x002fe400078e000c */
[----:B------:R-:W2:Y:S02]  /*1180*/  LDG.E R8, desc[UR6][R8.64] ;  /* 0x0000000608087981 */ /* 0x000ea4000c1e1900 */
[C---:B------:R-:W-:Y:S02]  /*1190*/  IMAD.WIDE.U32 R14, R17.reuse, 0x4, R4 ;  /* 0x00000004110e7825 */ /* 0x040fe400078e0004 */
[----:B------:R-:W3:Y:S02]  /*11a0*/  LDG.E R10, desc[UR6][R10.64] ;  /* 0x000000060a0a7981 */ /* 0x000ee4000c1e1900 */
[----:B------:R-:W-:Y:S02]  /*11b0*/  IMAD.WIDE.U32 R16, R17, 0x4, R12 ;  /* 0x0000000411107825 */ /* 0x000fe400078e000c */
[----:B------:R-:W4:Y:S02]  /*11c0*/  LDG.E R15, desc[UR6][R14.64] ;  /* 0x000000060e0f7981 */ /* 0x000f24000c1e1900 */
[----:B------:R-:W-:-:S02]  /*11d0*/  IMAD.WIDE.U32 R18, R21, 0x4, R4 ;  /* 0x0000000415127825 */ /* 0x000fc400078e0004 */
[----:B------:R-:W5:Y:S02]  /*11e0*/  LDG.E R17, desc[UR6][R16.64] ;  /* 0x0000000610117981 */ /* 0x000f64000c1e1900 */
[----:B------:R-:W-:Y:S02]  /*11f0*/  IMAD.WIDE.U32 R20, R21, 0x4, R12 ;  /* 0x0000000415147825 */ /* 0x000fe400078e000c */
[----:B------:R-:W5:Y:S02]  /*1200*/  LDG.E R19, desc[UR6][R18.64] ;  /* 0x0000000612137981 */ /* 0x000f64000c1e1900 */
[C---:B------:R-:W-:Y:S02]  /*1210*/  IMAD.WIDE.U32 R4, R23.reuse, 0x4, R4 ;  /* 0x0000000417047825 */ /* 0x040fe400078e0004 */
[----:B------:R-:W5:Y:S02]  /*1220*/  LDG.E R21, desc[UR6][R20.64] ;  /* 0x0000000614157981 */ /* 0x000f64000c1e1900 */
[----:B------:R-:W-:-:S02]  /*1230*/  IMAD.WIDE.U32 R12, R23, 0x4, R12 ;  /* 0x00000004170c7825 */ /* 0x000fc400078e000c */
[----:B------:R-:W5:Y:S04]  /*1240*/  LDG.E R5, desc[UR6][R4.64] ;  /* 0x0000000604057981 */ /* 0x000f68000c1e1900 */
[----:B------:R-:W5:Y:S01]  /*1250*/  LDG.E R13, desc[UR6][R12.64] ;  /* 0x000000060c0d7981 */ /* 0x000f62000c1e1900 */
[----:B------:R-:W-:Y:S01]  /*1260*/  IADD3 R2, PT, PT, R2, 0x80, RZ ;  /* 0x0000008002027810 */ /* 0x000fe20007ffe0ff */
[----:B--2---:R-:W-:Y:S01]  /*1270*/  FADD.FTZ R8, R43, R8 ;  /* 0x000000082b087221 */ /* 0x004fe20000010000 */
[----:B---3--:R-:W-:-:S03]  /*1280*/  FADD.FTZ R10, R3, R10 ;  /* 0x0000000a030a7221 */ /* 0x008fc60000010000 */
[----:B----4-:R-:W-:Y:S01]  /*1290*/  FADD.FTZ R8, R8, R15 ;  /* 0x0000000f08087221 */ /* 0x010fe20000010000 */
[----:B-----5:R-:W-:-:S03]  /*12a0*/  FADD.FTZ R10, R10, R17 ;  /* 0x000000110a0a7221 */ /* 0x020fc60000010000 */
[----:B------:R-:W-:Y:S01]  /*12b0*/  FADD.FTZ R8, R8, R19 ;  /* 0x0000001308087221 */ /* 0x000fe20000010000 */
[----:B------:R-:W-:-:S03]  /*12c0*/  FADD.FTZ R10, R10, R21 ;  /* 0x000000150a0a7221 */ /* 0x000fc60000010000 */
[----:B------:R-:W-:Y:S01]  /*12d0*/  FADD.FTZ R43, R8, R5 ;  /* 0x00000005082b7221 */ /* 0x000fe20000010000 */
[----:B------:R-:W-:-:S07]  /*12e0*/  FADD.FTZ R3, R10, R13 ;  /* 0x0000000d0a037221 */ /* 0x000fce0000010000 */
.L_x_550:
[----:B------:R-:W-:Y:S05]  /*12f0*/  BSYNC.RECONVERGENT B1 ;  /* 0x0000000000017941 */ /* 0x000fea0003800200 */
.L_x_549:
[----:B------:R-:W-:Y:S05]  /*1300*/  @!P1 BRA `(.L_x_543) ;  /* 0x00000000003c9947 */ /* 0x000fea0003800000 */
[----:B------:R-:W0:Y:S01]  /*1310*/  LDC.64 R8, c[0x0][0x440] ;  /* 0x00011000ff087b82 */ /* 0x000e220000000a00 */
[----:B------:R-:W-:Y:S01]  /*1320*/  IMAD R2, R2, R54, R7 ;  /* 0x0000003602027224 */ /* 0x000fe200078e0207 */
[----:B------:R-:W-:-:S04]  /*1330*/  IADD3 R0, PT, PT, -R0, RZ, RZ ;  /* 0x000000ff00007210 */ /* 0x000fc80007ffe1ff */
[----:B------:R-:W-:Y:S02]  /*1340*/  IADD3 R13, PT, PT, R57, R2, RZ ;  /* 0x00000002390d7210 */ /* 0x000fe40007ffe0ff */
[----:B------:R-:W1:Y:S05]  /*1350*/  LDC.64 R10, c[0x0][0x448] ;  /* 0x00011200ff0a7b82 */ /* 0x000e6a0000000a00 */
.L_x_551:
[----:B0-----:R-:W-:-:S04]  /*1360*/  IMAD.WIDE.U32 R4, R13, 0x4, R8 ;  /* 0x000000040d047825 */ /* 0x001fc800078e0008 */
[----:B-1----:R-:W-:Y:S02]  /*1370*/  IMAD.WIDE.U32 R6, R13, 0x4, R10 ;  /* 0x000000040d067825 */ /* 0x002fe400078e000a */
[----:B------:R-:W2:Y:S04]  /*1380*/  LDG.E R4, desc[UR6][R4.64] ;  /* 0x0000000604047981 */ /* 0x000ea8000c1e1900 */
[----:B------:R-:W3:Y:S01]  /*1390*/  LDG.E R6, desc[UR6][R6.64] ;  /* 0x0000000606067981 */ /* 0x000ee2000c1e1900 */
[----:B------:R-:W-:Y:S02]  /*13a0*/  IADD3 R0, PT, PT, R0, 0x1, RZ ;  /* 0x0000000100007810 */ /* 0x000fe40007ffe0ff */
[----:B------:R-:W-:Y:S02]  /*13b0*/  LEA R13, R54, R13, 0x5 ;  /* 0x0000000d360d7211 */ /* 0x000fe400078e28ff */
[----:B------:R-:W-:Y:S01]  /*13c0*/  ISETP.NE.AND P0, PT, R0, RZ, PT ;  /* 0x000000ff0000720c */ /* 0x000fe20003f05270 */
[----:B--2---:R-:W-:Y:S01]  /*13d0*/  FADD.FTZ R43, R4, R43 ;  /* 0x0000002b042b7221 */ /* 0x004fe20000010000 */
[----:B---3--:R-:W-:-:S11]  /*13e0*/  FADD.FTZ R3, R6, R3 ;  /* 0x0000000306037221 */ /* 0x008fd60000010000 */
[----:B------:R-:W-:Y:S05]  /*13f0*/  @P0 BRA `(.L_x_551) ;  /* 0xfffffffc00d80947 */ /* 0x000fea000383ffff */
.L_x_543:
[----:B------:R-:W-:Y:S05]  /*1400*/  BSYNC.RECONVERGENT B0 ;  /* 0x0000000000007941 */ /* 0x000fea0003800200 */
.L_x_542:
[----:B------:R-:W0:Y:S01]  /*1410*/  S2R R5, SR_TID.X ;  /* 0x0000000000057919 */ /* 0x000e220000002100 */
[----:B------:R-:W1:Y:S01]  /*1420*/  S2UR UR5, SR_CgaCtaId ;  /* 0x00000000000579c3 */ /* 0x000e620000008800 */
[----:B------:R-:W-:Y:S01]  /*1430*/  UMOV UR4, 0x400 ;  /* 0x0000040000047882 */ /* 0x000fe20000000000 */
[----:B------:R-:W-:Y:S02]  /*1440*/  SHF.L.U32 R58, R58, 0x4, RZ ;  /* 0x000000043a3a7819 */ /* 0x000fe400000006ff */
[----:B------:R-:W-:Y:S02]  /*1450*/  ISETP.NE.AND P0, PT, R57, RZ, PT ;  /* 0x000000ff3900720c */ /* 0x000fe40003f05270 */
[----:B------:R-:W-:Y:S01]  /*1460*/  LOP3.LUT R58, R58, 0x7ffffff0, RZ, 0xc0, !PT ;  /* 0x7ffffff03a3a7812 */ /* 0x000fe200078ec0ff */
[----:B-1----:R-:W-:Y:S01]  /*1470*/  ULEA UR4, UR5, UR4, 0x18 ;  /* 0x0000000405047291 */ /* 0x002fe2000f8ec0ff */
[----:B0-----:R-:W-:-:S04]  /*1480*/  SHF.R.U32.HI R12, RZ, 0x5, R5 ;  /* 0x00000005ff0c7819 */ /* 0x001fc80000011605 */
[----:B------:R-:W-:-:S04]  /*1490*/  LOP3.LUT R0, R12, 0x1f, R5, 0x78, !PT ;  /* 0x0000001f0c007812 */ /* 0x000fc800078e7805 */
[----:B------:R-:W-:Y:S02]  /*14a0*/  LOP3.LUT R2, R0, 0x3e0, R5, 0xf8, !PT ;  /* 0x000003e000027812 */ /* 0x000fe400078ef805 */
[----:B------:R-:W-:Y:S02]  /*14b0*/  SHF.L.U32 R5, R57, 0x7, RZ ;  /* 0x0000000739057819 */ /* 0x000fe400000006ff */
[----:B------:R-:W-:Y:S02]  /*14c0*/  LEA R2, R2, UR4, 0x2 ;  /* 0x0000000402027c11 */ /* 0x000fe4000f8e10ff */
[----:B------:R-:W-:-:S03]  /*14d0*/  SHF.L.U32 R0, R0, 0x2, RZ ;  /* 0x0000000200007819 */ /* 0x000fc600000006ff */
[----:B------:R-:W-:Y:S01]  /*14e0*/  STS [R2], R3 ;  /* 0x0000000302007388 */ /* 0x000fe20000000800 */
[----:B------:R-:W-:-:S03]  /*14f0*/  LOP3.LUT R0, R5, R0, RZ, 0xfc, !PT ;  /* 0x0000000005007212 */ /* 0x000fc600078efcff */
[----:B------:R-:W-:Y:S01]  /*1500*/  STS [R2+0x1000], R43 ;  /* 0x0010002b02007388 */ /* 0x000fe20000000800 */
[----:B------:R-:W-:Y:S06]  /*1510*/  BAR.SYNC.DEFER_BLOCKING 0x0 ;  /* 0x0000000000007b1d */ /* 0x000fec0000010000 */
[----:B------:R-:W0:Y:S04]  /*1520*/  LDS R4, [R0+UR4] ;  /* 0x0000000400047984 */ /* 0x000e280008000800 */
[----:B------:R-:W1:Y:S04]  /*1530*/  LDS R5, [R0+UR4+0x1000] ;  /* 0x0010000400057984 */ /* 0x000e680008000800 */
[----:B0-----:R-:W0:Y:S04]  /*1540*/  SHFL.BFLY PT, R7, R4, 0x1, 0x1f ;  /* 0x0c201f0004077f89 */ /* 0x001e2800000e0000 */
[----:B-1----:R-:W1:Y:S01]  /*1550*/  SHFL.BFLY PT, R6, R5, 0x1, 0x1f ;  /* 0x0c201f0005067f89 */ /* 0x002e6200000e0000 */
[----:B0-----:R-:W-:Y:S01]  /*1560*/  FADD.FTZ R8, R4, R7 ;  /* 0x0000000704087221 */ /* 0x001fe20000010000 */
[----:B-1----:R-:W-:-:S04]  /*1570*/  FADD.FTZ R6, R5, R6 ;  /* 0x0000000605067221 */ /* 0x002fc80000010000 */
[----:B------:R-:W0:Y:S04]  /*1580*/  SHFL.BFLY PT, R9, R8, 0x2, 0x1f ;  /* 0x0c401f0008097f89 */ /* 0x000e2800000e0000 */
[----:B------:R-:W1:Y:S01]  /*1590*/  SHFL.BFLY PT, R7, R6, 0x2, 0x1f ;  /* 0x0c401f0006077f89 */ /* 0x000e6200000e0000 */
[----:B0-----:R-:W-:Y:S01]  /*15a0*/  FADD.FTZ R9, R8, R9 ;  /* 0x0000000908097221 */ /* 0x001fe20000010000 */
[----:B-1----:R-:W-:-:S04]  /*15b0*/  FADD.FTZ R7, R6, R7 ;  /* 0x0000000706077221 */ /* 0x002fc80000010000 */
[----:B------:R-:W0:Y:S04]  /*15c0*/  SHFL.BFLY PT, R10, R9, 0x4, 0x1f ;  /* 0x0c801f00090a7f89 */ /* 0x000e2800000e0000 */
[----:B------:R-:W1:Y:S01]  /*15d0*/  SHFL.BFLY PT, R2, R7, 0x4, 0x1f ;  /* 0x0c801f0007027f89 */ /* 0x000e6200000e0000 */
[----:B0-----:R-:W-:Y:S01]  /*15e0*/  FADD.FTZ R10, R9, R10 ;  /* 0x0000000a090a7221 */ /* 0x001fe20000010000 */
[----:B------:R-:W-:Y:S01]  /*15f0*/  IADD3 R9, PT, PT, R57, R58, RZ ;  /* 0x0000003a39097210 */ /* 0x000fe20007ffe0ff */
[----:B-1----:R-:W-:-:S03]  /*1600*/  FADD.FTZ R2, R7, R2 ;  /* 0x0000000207027221 */ /* 0x002fc60000010000 */
[----:B------:R-:W0:Y:S01]  /*1610*/  SHFL.BFLY PT, R5, R10, 0x8, 0x1f ;  /* 0x0d001f000a057f89 */ /* 0x000e2200000e0000 */
[----:B------:R-:W-:-:S03]  /*1620*/  SHF.L.U32 R7, R9, 0x1, RZ ;  /* 0x0000000109077819 */ /* 0x000fc600000006ff */
[----:B------:R-:W1:Y:S01]  /*1630*/  SHFL.BFLY PT, R3, R2, 0x8, 0x1f ;  /* 0x0d001f0002037f89 */ /* 0x000e6200000e0000 */
[----:B------:R-:W-:Y:S02]  /*1640*/  ISETP.GE.U32.AND P1, PT, R7, R54, PT ;  /* 0x000000360700720c */ /* 0x000fe40003f26070 */
[----:B------:R-:W-:Y:S01]  /*1650*/  @!P0 LEA R7, R12, UR4, 0x2 ;  /* 0x000000040c078c11 */ /* 0x000fe2000f8e10ff */
[----:B0-----:R-:W-:Y:S01]  /*1660*/  FADD.FTZ R5, R10, R5 ;  /* 0x000000050a057221 */ /* 0x001fe20000010000 */
[----:B-1----:R-:W-:-:S04]  /*1670*/  FADD.FTZ R3, R2, R3 ;  /* 0x0000000302037221 */ /* 0x002fc80000010000 */
[----:B------:R-:W0:Y:S04]  /*1680*/  SHFL.BFLY PT, R4, R5, 0x10, 0x1f ;  /* 0x0e001f0005047f89 */ /* 0x000e2800000e0000 */
[----:B------:R-:W1:Y:S01]  /*1690*/  SHFL.BFLY PT, R0, R3, 0x10, 0x1f ;  /* 0x0e001f0003007f89 */ /* 0x000e6200000e0000 */
[----:B0-----:R-:W-:Y:S01]  /*16a0*/  FADD.FTZ R4, R5, R4 ;  /* 0x0000000405047221 */ /* 0x001fe20000010000 */
[----:B-1----:R-:W-:-:S04]  /*16b0*/  FADD.FTZ R0, R3, R0 ;  /* 0x0000000003007221 */ /* 0x002fc80000010000 */
[----:B------:R0:W-:Y:S04]  /*16c0*/  @!P0 STS [R7+0x2000], R4 ;  /* 0x0020000407008388 */ /* 0x0001e80000000800 */
[----:B------:R0:W-:Y:S01]  /*16d0*/  @!P0 STS [R7+0x2080], R0 ;  /* 0x0020800007008388 */ /* 0x0001e20000000800 */
[----:B------:R-:W-:Y:S06]  /*16e0*/  BAR.SYNC.DEFER_BLOCKING 0x0 ;  /* 0x0000000000007b1d */ /* 0x000fec0000010000 */
[----:B------:R-:W-:Y:S05]  /*16f0*/  @P1 EXIT ;  /* 0x000000000000194d */ /* 0x000fea0003800000 */
[----:B------:R-:W-:-:S04]  /*1700*/  ISETP.GT.U32.AND P0, PT, R57, 0xf, PT ;  /* 0x0000000f3900780c */ /* 0x000fc80003f04070 */
[----:B------:R-:W-:-:S13]  /*1710*/  ISETP.NE.OR P0, PT, R12, 0x1f, P0 ;  /* 0x0000001f0c00780c */ /* 0x000fda0000705670 */
[----:B------:R-:W-:Y:S05]  /*1720*/  @P0 EXIT ;  /* 0x000000000000094d */ /* 0x000fea0003800000 */
[----:B------:R-:W-:Y:S01]  /*1730*/  LEA R57, R57, UR4, 0x3 ;  /* 0x0000000439397c11 */ /* 0x000fe2000f8e18ff */
[----:B------:R-:W1:Y:S04]  /*1740*/  LDC.64 R2, c[0x0][0x488] ;  /* 0x00012200ff027b82 */ /* 0x000e680000000a00 */
[----:B0-----:R-:W0:Y:S04]  /*1750*/  LDS.64 R6, [R57+0x2000] ;  /* 0x0020000039067984 */ /* 0x001e280000000a00 */
[----:B------:R-:W2:Y:S01]  /*1760*/  LDS.64 R10, [R57+0x2080] ;  /* 0x00208000390a7984 */ /* 0x000ea20000000a00 */
[----:B------:R-:W3:Y:S01]  /*1770*/  LDC.64 R4, c[0x0][0x480] ;  /* 0x00012000ff047b82 */ /* 0x000ee20000000a00 */
[----:B-1----:R-:W-:-:S04]  /*1780*/  IMAD.WIDE.U32 R2, R9, 0x4, R2 ;  /* 0x0000000409027825 */ /* 0x002fc800078e0002 */
[----:B---3--:R-:W-:Y:S01]  /*1790*/  IMAD.WIDE.U32 R4, R9, 0x4, R4 ;  /* 0x0000000409047825 */ /* 0x008fe200078e0004 */
[----:B0-----:R-:W-:Y:S02]  /*17a0*/  F2FP.BF16.F32.PACK_AB R7, R7, R6 ;  /* 0x000000060707723e */ /* 0x001fe400000010ff */
[----:B--2---:R-:W-:-:S03]  /*17b0*/  F2FP.BF16.F32.PACK_AB R11, R11, R10 ;  /* 0x0000000a0b0b723e */ /* 0x004fc600000010ff */
[----:B------:R-:W-:Y:S04]  /*17c0*/  STG.E desc[UR6][R2.64], R7 ;  /* 0x0000000702007986 */ /* 0x000fe8000c101906 */
[----:B------:R-:W-:Y:S01]  /*17d0*/  STG.E desc[UR6][R4.64], R11 ;  /* 0x0000000b04007986 */ /* 0x000fe2000c101906 */
[----:B------:R-:W-:Y:S05]  /*17e0*/  EXIT ;  /* 0x000000000000794d */ /* 0x000fea0003800000 */
.L_x_552:
        /* <DEDUP_REMOVED lines=9> */
.L_x_10790:


//--------------------- .text._ZN10layer_norm13ln_bwd_kernelINS_13Kernel_traitsI13__nv_bfloat16S2_S2_S2_fjLj2560ELj1ELj1ELj4ELj8ENS_18Kernel_traits_baseILj2560ES2_S2_S2_S2_fjLj128EEEEELb1ELb0ELb1ELb0EEEvNS_9BwdParamsE --------------------------
	.section	.text._ZN10layer_norm13ln_bwd_kernelINS_13Kernel_traitsI13__nv_bfloat16S2_S2_S2_fjLj2560ELj1ELj1ELj4ELj8ENS_18Kernel_traits_baseILj2560ES2_S2_S2_S2_fjLj128EEEEELb1ELb0ELb1ELb0EEEvNS_9BwdParamsE,"ax",@progbits
	.align	128
        .global         _ZN10layer_norm13ln_bwd_kernelINS_13Kernel_traitsI13__nv_bfloat16S2_S2_S2_fjLj2560ELj1ELj1ELj4ELj8ENS_18Kernel_traits_baseILj2560ES2_S2_S2_S2_fjLj128EEEEELb1ELb0ELb1ELb0EEEvNS_9BwdParamsE
        .type           _ZN10layer_norm13ln_bwd_kernelINS_13Kernel_traitsI13__nv_bfloat16S2_S2_S2_fjLj2560ELj1ELj1ELj4ELj8ENS_18Kernel_traits_baseILj2560ES2_S2_S2_S2_fjLj128EEEEELb1ELb0ELb1ELb0EEEvNS_9BwdParamsE,@function
        .size           _ZN10layer_norm13ln_bwd_kernelINS_13Kernel_traitsI13__nv_bfloat16S2_S2_S2_fjLj2560ELj1ELj1ELj4ELj8ENS_18Kernel_traits_baseILj2560ES2_S2_S2_S2_fjLj128EEEEELb1ELb0ELb1ELb0EEEvNS_9BwdParamsE,(.L_x_10791 - _ZN10layer_norm13ln_bwd_kernelINS_13Kernel_traitsI13__nv_bfloat16S2_S2_S2_fjLj2560ELj1ELj1ELj4ELj8ENS_18Kernel_traits_baseILj2560ES2_S2_S2_S2_fjLj128EEEEELb1ELb0ELb1ELb0EEEvNS_9BwdParamsE)
        .other          _ZN10layer_norm13ln_bwd_kernelINS_13Kernel_traitsI13__nv_bfloat16S2_S2_S2_fjLj2560ELj1ELj1ELj4ELj8ENS_18Kernel_traits_baseILj2560ES2_S2_S2_S2_fjLj128EEEEELb1ELb0ELb1ELb0EEEvNS_9BwdParamsE,@"STO_CUDA_ENTRY STV_DEFAULT"
_ZN10layer_norm13ln_bwd_kernelINS_13Kernel_traitsI13__nv_bfloat16S2_S2_S2_fjLj2560ELj1ELj1ELj4ELj8ENS_18Kernel_traits_baseILj2560ES2_S2_S2_S2_fjLj128EEEEELb1ELb0ELb1ELb0EEEvNS_9BwdParamsE:
.text._ZN10layer_norm13ln_bwd_kernelINS_13Kernel_traitsI13__nv_bfloat16S2_S2_S2_fjLj2560ELj1ELj1ELj4ELj8ENS_18Kernel_traits_baseILj2560ES2_S2_S2_S2_fjLj128EEEEELb1ELb0ELb1ELb0EEEvNS_9BwdParamsE:
[----:B------:R-:W-:Y:S01]  /*0000*/  LDC R1, c[0x0][0x37c] ;  /* 0x0000df00ff017b82 */ /* 0x000fe20000000800 */
[----:B------:R-:W0:Y:S01]  /*0010*/  S2R R0, SR_TID.X ;  /* 0x0000000000007919 */ /* 0x000e220000002100 */
[----:B------:R-:W1:Y:S01]  /*0020*/  LDCU UR4, c[0x0][0x388] ;  /* 0x00007100ff0477ac */ /* 0x000e620008000800 */
[----:B------:R-:W2:Y:S01]  /*0030*/  LDCU.64 UR10, c[0x0][0x358] ;  /* 0x00006b00ff0a77ac */ /* 0x000ea20008000a00 */
[----:B-1----:R-:W-:-:S04]  /*0040*/  IMAD.U32 R2, RZ, RZ, UR4 ;  /* 0x00000004ff027e24 */ /* 0x002fc8000f8e00ff */
[----:B------:R-:W1:Y:S01]  /*0050*/  S2UR UR9, SR_CTAID.X ;  /* 0x00000000000979c3 */ /* 0x000e620000002500 */
[----:B------:R-:W1:Y:S01]  /*0060*/  LDCU UR4, c[0x0][0x384] ;  /* 0x00007080ff0477ac */ /* 0x000e620008000800 */
[----:B------:R-:W-:-:S04]  /*0070*/  SHF.R.S32.HI R3, RZ, 0x1f, R2 ;  /* 0x0000001fff037819 */ /* 0x000fc80000011402 */
[----:B------:R-:W-:Y:S02]  /*0080*/  LEA.HI R3, R3, R2, RZ, 0x2 ;  /* 0x0000000203037211 */ /* 0x000fe400078f10ff */
[----:B0-----:R-:W-:-:S04]  /*0090*/  LOP3.LUT R122, R0, 0x7f, RZ, 0x3c, !PT ;  /* 0x0000007f007a7812 */ /* 0x001fc800078e3cff */
[----:B------:R-:W-:Y:S01]  /*00a0*/  LEA.HI.SX32 R122, R3, R122, 0x1e ;  /* 0x0000007a037a7211 */ /* 0x000fe200078ff2ff */
[----:B------:R-:W-:-:S03]  /*00b0*/  IMAD.MOV.U32 R3, RZ, RZ, R0 ;  /* 0x000000ffff037224 */ /* 0x000fc600078e0000 */
[C---:B------:R-:W-:Y:S02]  /*00c0*/  ISETP.GE.U32.AND P0, PT, R122.reuse, 0x100, PT ;  /* 0x000001007a00780c */ /* 0x040fe40003f06070 */
[C---:B------:R-:W-:Y:S02]  /*00d0*/  ISETP.GE.U32.AND P1, PT, R122.reuse, 0x180, PT ;  /* 0x000001807a00780c */ /* 0x040fe40003f26070 */
[C---:B------:R-:W-:Y:S02]  /*00e0*/  ISETP.GE.U32.AND P2, PT, R122.reuse, 0x200, PT ;  /* 0x000002007a00780c */ /* 0x040fe40003f46070 */
[C---:B------:R-:W-:Y:S02]  /*00f0*/  ISETP.GE.U32.AND P3, PT, R122.reuse, 0x80, PT ;  /* 0x000000807a00780c */ /* 0x040fe40003f66070 */
[----:B------:R-:W-:Y:S01]  /*0100*/  ISETP.GE.U32.AND P4, PT, R122, 0x280, PT ;  /* 0x000002807a00780c */ /* 0x000fe20003f86070 */
[----:B-1----:R-:W-:Y:S01]  /*0110*/  UISETP.GE.AND UP0, UPT, UR9, UR4, UPT ;  /* 0x000000040900728c */ /* 0x002fe2000bf06270 */
[----:B------:R-:W-:-:S02]  /*0120*/  CS2R R68, SRZ ;  /* 0x0000000000447805 */ /* 0x000fc4000001ff00 */
[----:B------:R-:W-:Y:S02]  /*0130*/  CS2R R70, SRZ ;  /* 0x0000000000467805 */ /* 0x000fe4000001ff00 */
[----:B------:R-:W-:Y:S01]  /*0140*/  P2R R133, PR, RZ, 0x10 ;  /* 0x00000010ff857803 */ /* 0x000fe20000000000 */
[----:B------:R-:W0:Y:S04]  /*0150*/  @P0 LDC.64 R6, c[0x0][0x3d0] ;  /* 0x0000f400ff060b82 */ /* 0x000e280000000a00 */
[----:B------:R-:W-:-:S04]  /*0160*/  @P3 LOP3.LUT R3, R0, 0x80, RZ, 0xfc, !PT ;  /* 0x0000008000033812 */ /* 0x000fc800078efcff */
[----:B------:R-:W1:Y:S08]  /*0170*/  @P1 LDC.64 R14, c[0x0][0x3d0] ;  /* 0x0000f400ff0e1b82 */ /* 0x000e700000000a00 */
[----:B------:R-:W3:Y:S08]  /*0180*/  @P2 LDC.64 R20, c[0x0][0x3d0] ;  /* 0x0000f400ff142b82 */ /* 0x000ef00000000a00 */
[----:B------:R-:W4:Y:S01]  /*0190*/  @P4 LDC.64 R22, c[0x0][0x3d0] ;  /* 0x0000f400ff164b82 */ /* 0x000f220000000a00 */
[C---:B0-----:R-:W-:Y:S01]  /*01a0*/  @P0 IMAD.WIDE.U32 R6, R3.reuse, 0x8, R6 ;  /* 0x0000000803060825 */ /* 0x041fe200078e0006 */
[----:B------:R-:W-:-:S04]  /*01b0*/  @P0 IADD3 R3, PT, PT, R3, 0x80, RZ ;  /* 0x0000008003030810 */ /* 0x000fc80007ffe0ff */
[----:B--2---:R0:W5:Y:S02]  /*01c0*/  @P0 LDG.E.64 R8, desc[UR10][R6.64] ;  /* 0x0000000a06080981 */ /* 0x004164000c1e1b00 */
[----:B------:R-:W2:Y:S01]  /*01d0*/  @P3 LDC.64 R4, c[0x0][0x3d0] ;  /* 0x0000f400ff043b82 */ /* 0x000ea20000000a00 */
[----:B-1----:R-:W-:-:S04]  /*01e0*/  @P1 IMAD.WIDE.U32 R18, R3, 0x8, R14 ;  /* 0x0000000803121825 */ /* 0x002fc800078e000e */
[----:B------:R-:W-:Y:S01]  /*01f0*/  @P1 VIADD R3, R3, 0x80 ;  /* 0x0000008003031836 */ /* 0x000fe20000000000 */
[----:B------:R0:W5:Y:S03]  /*0200*/  @P1 LDG.E.64 R10, desc[UR10][R18.64] ;  /* 0x0000000a120a1981 */ /* 0x000166000c1e1b00 */
[----:B---3--:R-:W-:-:S04]  /*0210*/  @P2 IMAD.WIDE.U32 R20, R3, 0x8, R20 ;  /* 0x0000000803142825 */ /* 0x008fc800078e0014 */
[----:B------:R-:W-:Y:S01]  /*0220*/  @P2 VIADD R3, R3, 0x80 ;  /* 0x0000008003032836 */ /* 0x000fe20000000000 */
[----:B------:R0:W5:Y:S03]  /*0230*/  @P2 LDG.E.64 R12, desc[UR10][R20.64] ;  /* 0x0000000a140c2981 */ /* 0x000166000c1e1b00 */
[----:B----4-:R-:W-:-:S05]  /*0240*/  @P4 IMAD.WIDE.U32 R14, R3, 0x8, R22 ;  /* 0x00000008030e4825 */ /* 0x010fca00078e0016 */
[----:B------:R0:W5:Y:S01]  /*0250*/  @P4 LDG.E.64 R16, desc[UR10][R14.64] ;  /* 0x0000000a0e104981 */ /* 0x000162000c1e1b00 */
[----:B--2---:R-:W-:-:S05]  /*0260*/  @P3 IMAD.WIDE.U32 R4, R0, 0x8, R4 ;  /* 0x0000000800043825 */ /* 0x004fca00078e0004 */
        /* <DEDUP_REMOVED lines=19> */
[----:B0-----:R-:W-:Y:S06]  /*03a0*/  BRA.U UP0, `(.L_x_553) ;  /* 0x0000006d00807547 */ /* 0x001fec000b800000 */
[----:B-----5:R-:W-:Y:S01]  /*03b0*/  IMAD.MOV.U32 R18, RZ, RZ, R17 ;  /* 0x000000ffff127224 */ /* 0x020fe200078e0011 */
[----:B------:R-:W-:Y:S01]  /*03c0*/  MOV R3, R8 ;  /* 0x0000000800037202 */ /* 0x000fe20000000f00 */
[----:B------:R-:W-:Y:S01]  /*03d0*/  IMAD.MOV.U32 R2, RZ, RZ, R13 ;  /* 0x000000ffff027224 */ /* 0x000fe200078e000d */
[--C-:B------:R-:W-:Y:S01]  /*03e0*/  SHF.R.U64 R4, R8, 0x10, R9.reuse ;  /* 0x0000001008047819 */ /* 0x100fe20000001209 */
[--C-:B------:R-:W-:Y:S01]  /*03f0*/  IMAD.MOV.U32 R5, RZ, RZ, R9.reuse ;  /* 0x000000ffff057224 */ /* 0x100fe200078e0009 */
[----:B------:R-:W-:Y:S01]  /*0400*/  SHF.R.U32.HI R6, RZ, 0x10, R9 ;  /* 0x00000010ff067819 */ /* 0x000fe20000011609 */
[----:B------:R-:W-:Y:S01]  /*0410*/  IMAD.MOV.U32 R7, RZ, RZ, R10 ;  /* 0x000000ffff077224 */ /* 0x000fe200078e000a */
[----:B------:R-:W-:Y:S01]  /*0420*/  SHF.R.U64 R8, R10, 0x10, R11 ;  /* 0x000000100a087819 */ /* 0x000fe2000000120b */
[----:B------:R-:W-:Y:S01]  /*0430*/  IMAD.U32 R123, RZ, RZ, UR9 ;  /* 0x00000009ff7b7e24 */ /* 0x000fe2000f8e00ff */
[----:B------:R-:W-:Y:S02]  /*0440*/  SHF.R.U32.HI R21, RZ, 0x10, R17 ;  /* 0x00000010ff157819 */ /* 0x000fe40000011611 */
[----:B------:R-:W-:-:S02]  /*0450*/  CS2R R68, SRZ ;  /* 0x0000000000447805 */ /* 0x000fc4000001ff00 */
[----:B------:R-:W-:Y:S02]  /*0460*/  MOV R9, R11 ;  /* 0x0000000b00097202 */ /* 0x000fe40000000f00 */
[----:B------:R-:W-:Y:S02]  /*0470*/  CS2R R70, SRZ ;  /* 0x0000000000467805 */ /* 0x000fe4000001ff00 */
[----:B------:R-:W-:Y:S01]  /*0480*/  SHF.R.U32.HI R10, RZ, 0x10, R11 ;  /* 0x00000010ff0a7819 */ /* 0x000fe2000001160b */
[----:B------:R-:W-:Y:S01]  /*0490*/  IMAD.MOV.U32 R11, RZ, RZ, R12 ;  /* 0x000000ffff0b7224 */ /* 0x000fe200078e000c */
[----:B------:R-:W-:Y:S02]  /*04a0*/  MOV R15, R16 ;  /* 0x00000010000f7202 */ /* 0x000fe40000000f00 */
[----:B------:R-:W-:Y:S02]  /*04b0*/  CS2R R64, SRZ ;  /* 0x0000000000407805 */ /* 0x000fe4000001ff00 */
[----:B------:R-:W-:-:S02]  /*04c0*/  SHF.R.U64 R16, R16, 0x10, R17 ;  /* 0x0000001010107819 */ /* 0x000fc40000001211 */
[----:B------:R-:W-:Y:S02]  /*04d0*/  CS2R R66, SRZ ;  /* 0x0000000000427805 */ /* 0x000fe4000001ff00 */
[--C-:B------:R-:W-:Y:S02]  /*04e0*/  SHF.R.U64 R12, R12, 0x10, R13.reuse ;  /* 0x000000100c0c7819 */ /* 0x100fe4000000120d */
[----:B------:R-:W-:Y:S02]  /*04f0*/  CS2R R60, SRZ ;  /* 0x00000000003c7805 */ /* 0x000fe4000001ff00 */
[----:B------:R-:W-:Y:S02]  /*0500*/  SHF.R.U32.HI R14, RZ, 0x10, R13 ;  /* 0x00000010ff0e7819 */ /* 0x000fe4000001160d */
[----:B------:R-:W-:Y:S02]  /*0510*/  CS2R R62, SRZ ;  /* 0x00000000003e7805 */ /* 0x000fe4000001ff00 */
[----:B------:R-:W-:-:S02]  /*0520*/  PRMT R17, R18, 0x7610, R17 ;  /* 0x0000761012117816 */ /* 0x000fc40000000011 */
[----:B------:R-:W-:Y:S02]  /*0530*/  CS2R R56, SRZ ;  /* 0x0000000000387805 */ /* 0x000fe4000001ff00 */
[--C-:B------:R-:W-:Y:S02]  /*0540*/  SHF.R.U64 R19, R102, 0x10, R103.reuse ;  /* 0x0000001066137819 */ /* 0x100fe40000001267 */
[----:B------:R-:W-:Y:S02]  /*0550*/  CS2R R58, SRZ ;  /* 0x00000000003a7805 */ /* 0x000fe4000001ff00 */
[----:B------:R-:W-:Y:S02]  /*0560*/  SHF.R.U32.HI R20, RZ, 0x10, R103 ;  /* 0x00000010ff147819 */ /* 0x000fe40000011667 */
        /* <DEDUP_REMOVED lines=12> */
[----:B------:R-:W-:Y:S01]  /*0630*/  PRMT R13, R2, 0x7610, R13 ;  /* 0x00007610020d7816 */ /* 0x000fe2000000000d */
[----:B------:R-:W0:Y:S01]  /*0640*/  LDCU.U8 UR12, c[0x0][0x410] ;  /* 0x00008200ff0c77ac */ /* 0x000e220008000000 */
[----:B------:R-:W-:Y:S01]  /*0650*/  PRMT R18, R21, 0x7610, R18 ;  /* 0x0000761015127816 */ /* 0x000fe20000000012 */
[----:B------:R-:W-:Y:S01]  /*0660*/  UPLOP3.LUT UP1, UPT, UPT, UPT, UPT, 0x40, 0x4 ;  /* 0x000000000004789c */ /* 0x000fe20003f2e870 */
[----:B------:R-:W1:Y:S01]  /*0670*/  LDCU UR13, c[0x0][0x400] ;  /* 0x00008000ff0d77ac */ /* 0x000e620008000800 */
[----:B------:R-:W2:Y:S01]  /*0680*/  LDCU.64 UR16, c[0x0][0x408] ;  /* 0x00008100ff1077ac */ /* 0x000ea20008000a00 */
[----:B------:R-:W3:Y:S01]  /*0690*/  LDCU.64 UR14, c[0x0][0x438] ;  /* 0x00008700ff0e77ac */ /* 0x000ee20008000a00 */
[----:B------:R-:W4:Y:S07]  /*06a0*/  LDCU.64 UR6, c[0x0][0x478] ;  /* 0x00008f00ff0677ac */ /* 0x000f2e0008000a00 */
.L_x_622:
[----:B------:R-:W0:Y:S08]  /*06b0*/  LDC.64 R72, c[0x0][0x3f8] ;  /* 0x0000fe00ff487b82 */ /* 0x000e300000000a00 */
[----:B------:R-:W1:Y:S08]  /*06c0*/  LDC.64 R132, c[0x0][0x3c8] ;  /* 0x0000f200ff847b82 */ /* 0x000e700000000a00 */
[----:B------:R-:W2:Y:S01]  /*06d0*/  LDC.64 R74, c[0x0][0x3f0] ;  /* 0x0000fc00ff4a7b82 */ /* 0x000ea20000000a00 */
[----:B0-----:R-:W-:-:S07]  /*06e0*/  IMAD.WIDE R76, R123, 0x4, R72 ;  /* 0x000000047b4c7825 */ /* 0x001fce00078e0248 */
[----:B------:R-:W0:Y:S01]  /*06f0*/  LDC.64 R72, c[0x0][0x3c0] ;  /* 0x0000f000ff487b82 */ /* 0x000e220000000a00 */
[----:B------:R-:W3:Y:S01]  /*0700*/  LDG.E R134, desc[UR10][R76.64] ;  /* 0x0000000a4c867981 */ /* 0x000ee2000c1e1900 */
[----:B-1----:R-:W-:-:S06]  /*0710*/  IMAD.WIDE R132, R123, 0x4, R132 ;  /* 0x000000047b847825 */ /* 0x002fcc00078e0284 */
[----:B-----5:R1:W5:Y:S01]  /*0720*/  LDG.E R132, desc[UR10][R132.64] ;  /* 0x0000000a84847981 */ /* 0x020362000c1e1900 */
[----:B--2---:R-:W-:-:S05]  /*0730*/  IMAD.WIDE R74, R123, 0x4, R74 ;  /* 0x000000047b4a7825 */ /* 0x004fca00078e024a */
[----:B------:R1:W5:Y:S01]  /*0740*/  LDG.E R135, desc[UR10][R74.64] ;  /* 0x0000000a4a877981 */ /* 0x000362000c1e1900 */
[----:B------:R-:W-:Y:S01]  /*0750*/  BSSY.RECONVERGENT B0, `(.L_x_554) ;  /* 0x00001c2000007945 */ /* 0x000fe20003800200 */
[----:B---3--:R-:W-:-:S13]  /*0760*/  ISETP.GE.AND P5, PT, R134, 0x1, PT ;  /* 0x000000018600780c */ /* 0x008fda0003fa6270 */
[----:B01----:R-:W-:Y:S05]  /*0770*/  @!P5 BRA `(.L_x_555) ;  /* 0x000000140090d947 */ /* 0x003fea0003800000 */
[----:B------:R-:W-:Y:S01]  /*0780*/  IMAD.WIDE R72, R123, 0x4, R72 ;  /* 0x000000047b487825 */ /* 0x000fe200078e0248 */
[----:B------:R-:W0:Y:S05]  /*0790*/  LDC R2, c[0x0][0x388] ;  /* 0x0000e200ff027b82 */ /* 0x000e2a0000000800 */
[----:B------:R1:W2:Y:S01]  /*07a0*/  LDG.E R72, desc[UR10][R72.64] ;  /* 0x0000000a48487981 */ /* 0x0002a2000c1e1900 */
[----:B-----5:R-:W-:Y:S01]  /*07b0*/  ISETP.GE.AND P4, PT, R135, 0x1, PT ;  /* 0x000000018700780c */ /* 0x020fe20003f86270 */
[----:B------:R-:W-:Y:S01]  /*07c0*/  BSSY.RECONVERGENT B1, `(.L_x_556) ;  /* 0x0000059000017945 */ /* 0x000fe20003800200 */
[C---:B------:R-:W-:Y:S01]  /*07d0*/  ISETP.GE.U32.AND P3, PT, R122.reuse, 0x80, PT ;  /* 0x000000807a00780c */ /* 0x040fe20003f66070 */
[----:B------:R-:W-:Y:S01]  /*07e0*/  HFMA2 R141, -RZ, RZ, 0, 0 ;  /* 0x00000000ff8d7431 */ /* 0x000fe200000001ff */
[----:B------:R-:W-:Y:S01]  /*07f0*/  ISETP.NE.AND P6, PT, RZ, UR12, PT ;  /* 0x0000000cff007c0c */ /* 0x000fe2000bfc5270 */
[----:B------:R-:W-:Y:S01]  /*0800*/  IMAD.MOV.U32 R143, RZ, RZ, RZ ;  /* 0x000000ffff8f7224 */ /* 0x000fe200078e00ff */
[C---:B------:R-:W-:Y:S01]  /*0810*/  ISETP.GE.U32.AND P0, PT, R122.reuse, 0x100, PT ;  /* 0x000001007a00780c */ /* 0x040fe20003f06070 */
[----:B------:R-:W-:Y:S01]  /*0820*/  IMAD.MOV.U32 R152, RZ, RZ, RZ ;  /* 0x000000ffff987224 */ /* 0x000fe200078e00ff */
[----:B------:R-:W-:-:S02]  /*0830*/  ISETP.GE.U32.AND P1, PT, R122, 0x180, PT ;  /* 0x000001807a00780c */ /* 0x000fc40003f26070 */
[----:B------:R-:W-:-:S03]  /*0840*/  ISETP.GE.U32.AND P2, PT, R122, 0x200, PT ;  /* 0x000002007a00780c */ /* 0x000fc60003f46070 */
[----:B------:R-:W-:-:S05]  /*0850*/  @P4 IADD3 R75, PT, PT, R135, -0x1, RZ ;  /* 0xffffffff874b4810 */ /* 0x000fca0007ffe0ff */
[-C--:B0-----:R-:W-:Y:S02]  /*0860*/  @P4 IMAD R77, R75, R2.reuse, RZ ;  /* 0x000000024b4d4224 */ /* 0x081fe400078e02ff */
[----:B------:R-:W-:Y:S02]  /*0870*/  VIADD R75, R134, 0xffffffff ;  /* 0xffffffff864b7836 */ /* 0x000fe40000000000 */
[-C--:B------:R-:W-:Y:S01]  /*0880*/  IMAD R74, R123, R2.reuse, RZ ;  /* 0x000000027b4a7224 */ /* 0x080fe200078e02ff */
[----:B------:R-:W-:Y:S01]  /*0890*/  @P4 SHF.R.S32.HI R78, RZ, 0x1f, R77 ;  /* 0x0000001fff4e4819 */ /* 0x000fe2000001144d */
[----:B------:R-:W-:-:S03]  /*08a0*/  IMAD R76, R75, R2, RZ ;  /* 0x000000024b4c7224 */ /* 0x000fc600078e02ff */
[----:B------:R-:W-:Y:S02]  /*08b0*/  SHF.R.S32.HI R75, RZ, 0x1f, R74 ;  /* 0x0000001fff4b7819 */ /* 0x000fe4000001144a */
[----:B-1----:R-:W-:Y:S02]  /*08c0*/  SHF.R.S32.HI R73, RZ, 0x1f, R76 ;  /* 0x0000001fff497819 */ /* 0x002fe4000001144c */
[----:B------:R-:W-:Y:S02]  /*08d0*/  LEA.HI R75, R75, R74, RZ, 0x2 ;  /* 0x0000004a4b4b7211 */ /* 0x000fe400078f10ff */
[----:B------:R-:W-:Y:S02]  /*08e0*/  @P4 LEA.HI R77, R78, R77, RZ, 0x2 ;  /* 0x0000004d4e4d4211 */ /* 0x000fe400078f10ff */
[----:B------:R-:W-:Y:S02]  /*08f0*/  LEA.HI.SX32 R136, R75, R0, 0x1e ;  /* 0x000000004b887211 */ /* 0x000fe400078ff2ff */
[----:B------:R-:W-:-:S02]  /*0900*/  LEA.HI R73, R73, R76, RZ, 0x2 ;  /* 0x0000004c49497211 */ /* 0x000fc400078f10ff */
[-C--:B------:R-:W-:Y:S01]  /*0910*/  @P4 LEA.HI.SX32 R143, R77, R0.reuse, 0x1e ;  /* 0x000000004d8f4211 */ /* 0x080fe200078ff2ff */
[----:B------:R-:W-:Y:S01]  /*0920*/  IMAD.MOV.U32 R145, RZ, RZ, R136 ;  /* 0x000000ffff917224 */ /* 0x000fe200078e0088 */
[----:B------:R-:W-:Y:S02]  /*0930*/  LEA.HI.SX32 R144, R73, R0, 0x1e ;  /* 0x0000000049907211 */ /* 0x000fe400078ff2ff */
[----:B--2---:R-:W-:Y:S01]  /*0940*/  FSEL R142, R72, RZ, !P6 ;  /* 0x000000ff488e7208 */ /* 0x004fe20007000000 */
[----:B------:R-:W-:Y:S06]  /*0950*/  @!P3 BRA `(.L_x_557) ;  /* 0x0000000000fcb947 */ /* 0x000fec0003800000 */
[----:B------:R-:W0:Y:S08]  /*0960*/  LDC.64 R74, c[0x0][0x428] ;  /* 0x00010a00ff4a7b82 */ /* 0x000e300000000a00 */
[----:B------:R-:W1:Y:S08]  /*0970*/  LDC.64 R72, c[0x0][0x3a8] ;  /* 0x0000ea00ff487b82 */ /* 0x000e700000000a00 */
[----:B------:R-:W2:Y:S01]  /*0980*/  LDC.64 R78, c[0x0][0x3b0] ;  /* 0x0000ec00ff4e7b82 */ /* 0x000ea20000000a00 */
[----:B0-----:R-:W-:-:S06]  /*0990*/  IMAD.WIDE.U32 R74, R144, 0x8, R74 ;  /* 0x00000008904a7825 */ /* 0x001fcc00078e004a */
[----:B------:R-:W3:Y:S01]  /*09a0*/  LDG.E.64 R74, desc[UR10][R74.64] ;  /* 0x0000000a4a4a7981 */ /* 0x000ee2000c1e1b00 */
[----:B-1----:R-:W-:-:S06]  /*09b0*/  IMAD.WIDE.U32 R72, R145, 0x8, R72 ;  /* 0x0000000891487825 */ /* 0x002fcc00078e0048 */
[----:B------:R-:W4:Y:S01]  /*09c0*/  LDG.E.64 R72, desc[UR10][R72.64] ;  /* 0x0000000a48487981 */ /* 0x000f22000c1e1b00 */
[----:B--2---:R-:W-:-:S05]  /*09d0*/  IMAD.WIDE.U32 R78, R143, 0x4, R78 ;  /* 0x000000048f4e7825 */ /* 0x004fca00078e004e */
[----:B------:R-:W5:Y:S01]  /*09e0*/  LDG.E R121, desc[UR10][R78.64] ;  /* 0x0000000a4e797981 */ /* 0x000f62000c1e1900 */
[----:B------:R-:W-:-:S04]  /*09f0*/  ISETP.NE.U32.AND P6, PT, RZ, UR14, PT ;  /* 0x0000000eff007c0c */ /* 0x000fc8000bfc5070 */
[----:B------:R-:W-:-:S13]  /*0a00*/  ISETP.NE.AND.EX P6, PT, RZ, UR15, PT, P6 ;  /* 0x0000000fff007c0c */ /* 0x000fda000bfc5360 */
[----:B------:R-:W0:Y:S01]  /*0a10*/  @P6 LDC.64 R76, c[0x0][0x438] ;  /* 0x00010e00ff4c6b82 */ /* 0x000e220000000a00 */
[----:B------:R-:W-:Y:S01]  /*0a20*/  IMAD.U32 R129, R102, 0x10000, RZ ;  /* 0x0001000066817824 */ /* 0x000fe200078e00ff */
[----:B------:R-:W-:Y:S02]  /*0a30*/  SHF.L.U32 R128, R19, 0x10, RZ ;  /* 0x0000001013807819 */ /* 0x000fe400000006ff */
[----:B------:R-:W-:Y:S01]  /*0a40*/  SHF.L.U32 R125, R103, 0x10, RZ ;  /* 0x00000010677d7819 */ /* 0x000fe200000006ff */
[----:B------:R-:W-:Y:S02]  /*0a50*/  VIADD R143, R143, 0x80 ;  /* 0x000000808f8f7836 */ /* 0x000fe40000000000 */
[----:B0-----:R-:W-:-:S05]  /*0a60*/  @P6 IMAD.WIDE.U32 R76, R145, 0x8, R76 ;  /* 0x00000008914c6825 */ /* 0x001fca00078e004c */
[----:B------:R0:W5:Y:S01]  /*0a70*/  @P6 LDG.E.64 R112, desc[UR10][R76.64] ;  /* 0x0000000a4c706981 */ /* 0x000162000c1e1b00 */
[----:B------:R-:W-:Y:S01]  /*0a80*/  IADD3 R144, PT, PT, R144, 0x80, RZ ;  /* 0x0000008090907810 */ /* 0x000fe20007ffe0ff */
[----:B------:R-:W-:Y:S01]  /*0a90*/  VIADD R145, R145, 0x80 ;  /* 0x0000008091917836 */ /* 0x000fe20000000000 */
[----:B---3--:R-:W-:Y:S01]  /*0aa0*/  MOV R124, R74 ;  /* 0x0000004a007c7202 */ /* 0x008fe20000000f00 */
[--C-:B------:R-:W-:Y:S01]  /*0ab0*/  IMAD.MOV.U32 R126, RZ, RZ, R75.reuse ;  /* 0x000000ffff7e7224 */ /* 0x100fe200078e004b */
[--C-:B------:R-:W-:Y:S02]  /*0ac0*/  SHF.R.U64 R130, R74, 0x10, R75.reuse ;  /* 0x000000104a827819 */ /* 0x100fe4000000124b */
[----:B------:R-:W-:Y:S01]  /*0ad0*/  SHF.R.U32.HI R74, RZ, 0x10, R75 ;  /* 0x00000010ff4a7819 */ /* 0x000fe2000001164b */
[C---:B----4-:R-:W-:Y:S01]  /*0ae0*/  IMAD.U32 R75, R72.reuse, 0x10000, RZ ;  /* 0x00010000484b7824 */ /* 0x050fe200078e00ff */
[--C-:B------:R-:W-:Y:S02]  /*0af0*/  SHF.R.U64 R72, R72, 0x10, R73.reuse ;  /* 0x0000001048487819 */ /* 0x100fe40000001249 */
[----:B------:R-:W-:-:S02]  /*0b00*/  SHF.R.U32.HI R133, RZ, 0x10, R73 ;  /* 0x00000010ff857819 */ /* 0x000fc40000011649 */
[----:B------:R-:W-:Y:S01]  /*0b10*/  SHF.L.U32 R73, R73, 0x10, RZ ;  /* 0x0000001049497819 */ /* 0x000fe200000006ff */
[----:B------:R-:W-:-:S04]  /*0b20*/  FADD.FTZ R75, -R142, R75 ;  /* 0x0000004b8e4b7221 */ /* 0x000fc80000010100 */
[----:B------:R-:W-:Y:S01]  /*0b30*/  FADD.FTZ R73, -R142, R73 ;  /* 0x000000498e497221 */ /* 0x000fe20000010100 */
[----:B------:R-:W-:-:S03]  /*0b40*/  IMAD.U32 R124, R124, 0x10000, RZ ;  /* 0x000100007c7c7824 */ /* 0x000fc600078e00ff */
[----:B------:R-:W-:Y:S01]  /*0b50*/  FMUL.FTZ R127, R132, R73 ;  /* 0x00000049847f7220 */ /* 0x000fe20000410000 */
[----:B------:R-:W-:Y:S02]  /*0b60*/  IMAD.U32 R73, R72, 0x10000, RZ ;  /* 0x0001000048497824 */ /* 0x000fe400078e00ff */
[----:B------:R-:W-:Y:S01]  /*0b70*/  FMUL.FTZ R131, R132, R75 ;  /* 0x0000004b84837220 */ /* 0x000fe20000410000 */
[----:B------:R-:W-:Y:S01]  /*0b80*/  SHF.L.U32 R75, R133, 0x10, RZ ;  /* 0x00000010854b7819 */ /* 0x000fe200000006ff */
[----:B------:R-:W-:Y:S01]  /*0b90*/  FMUL.FTZ R129, R129, R124 ;  /* 0x0000007c81817220 */ /* 0x000fe20000410000 */
[----:B------:R-:W-:Y:S01]  /*0ba0*/  FADD.FTZ R73, -R142, R73 ;  /* 0x000000498e497221 */ /* 0x000fe20000010100 */
[----:B------:R-:W-:Y:S02]  /*0bb0*/  IMAD.U32 R72, R130, 0x10000, RZ ;  /* 0x0001000082487824 */ /* 0x000fe400078e00ff */
[----:B0-----:R-:W-:Y:S01]  /*0bc0*/  FADD.FTZ R77, -R142, R75 ;  /* 0x0000004b8e4d7221 */ /* 0x001fe20000010100 */
[----:B------:R-:W-:Y:S01]  /*0bd0*/  FMUL.FTZ R130, R132, R73 ;  /* 0x0000004984827220 */ /* 0x000fe20000410000 */
[----:B------:R-:W-:-:S02]  /*0be0*/  IMAD.U32 R126, R126, 0x10000, RZ ;  /* 0x000100007e7e7824 */ /* 0x000fc400078e00ff */
[----:B------:R-:W-:Y:S01]  /*0bf0*/  FMUL.FTZ R128, R128, R72 ;  /* 0x0000004880807220 */ /* 0x000fe20000410000 */
[----:B------:R-:W-:Y:S01]  /*0c00*/  FADD.FTZ R73, RZ, R129 ;  /* 0x00000081ff497221 */ /* 0x000fe20000010000 */
[C---:B------:R-:W-:Y:S01]  /*0c10*/  FFMA.FTZ R75, R131.reuse, R129, RZ ;  /* 0x00000081834b7223 */ /* 0x040fe200000100ff */
[----:B------:R-:W-:Y:S01]  /*0c20*/  FADD.FTZ R48, R48, R124 ;  /* 0x0000007c30307221 */ /* 0x000fe20000010000 */
[----:B------:R-:W-:Y:S01]  /*0c30*/  FFMA.FTZ R68, R131, R124, R68 ;  /* 0x0000007c83447223 */ /* 0x000fe20000010044 */
[----:B------:R-:W-:Y:S02]  /*0c40*/  IMAD.U32 R76, R74, 0x10000, RZ ;  /* 0x000100004a4c7824 */ /* 0x000fe400078e00ff */
[----:B------:R-:W-:Y:S01]  /*0c50*/  FADD.FTZ R49, R49, R72 ;  /* 0x0000004831317221 */ /* 0x000fe20000010000 */
[----:B------:R-:W-:Y:S01]  /*0c60*/  FFMA.FTZ R69, R130, R72, R69 ;  /* 0x0000004882457223 */ /* 0x000fe20000010045 */
[----:B------:R-:W-:Y:S01]  /*0c70*/  FMUL.FTZ R125, R125, R126 ;  /* 0x0000007e7d7d7220 */ /* 0x000fe20000410000 */
[----:B------:R-:W-:-:S02]  /*0c80*/  IMAD.U32 R124, R20, 0x10000, RZ ;  /* 0x00010000147c7824 */ /* 0x000fc400078e00ff */
[----:B------:R-:W-:Y:S01]  /*0c90*/  FADD.FTZ R72, R73, R128 ;  /* 0x0000008049487221 */ /* 0x000fe20000010000 */
[----:B------:R-:W-:Y:S01]  /*0ca0*/  FFMA.FTZ R74, R130, R128, R75 ;  /* 0x00000080824a7223 */ /* 0x000fe2000001004b */
[----:B------:R-:W-:Y:S01]  /*0cb0*/  FADD.FTZ R50, R50, R126 ;  /* 0x0000007e32327221 */ /* 0x000fe20000010000 */
[C---:B------:R-:W-:Y:S01]  /*0cc0*/  FFMA.FTZ R70, R127.reuse, R126, R70 ;  /* 0x0000007e7f467223 */ /* 0x040fe20000010046 */
[-C--:B------:R-:W-:Y:S01]  /*0cd0*/  FMUL.FTZ R124, R124, R76.reuse ;  /* 0x0000004c7c7c7220 */ /* 0x080fe20000410000 */
[----:B------:R-:W-:Y:S01]  /*0ce0*/  FMUL.FTZ R126, R132, R77 ;  /* 0x0000004d847e7220 */ /* 0x000fe20000410000 */
[----:B------:R-:W-:Y:S01]  /*0cf0*/  FADD.FTZ R141, R72, R125 ;  /* 0x0000007d488d7221 */ /* 0x000fe20000010000 */
[----:B------:R-:W-:Y:S01]  /*0d00*/  FFMA.FTZ R73, R127, R125, R74 ;  /* 0x0000007d7f497223 */ /* 0x000fe2000001004a */
[----:B------:R-:W-:Y:S01]  /*0d10*/  FADD.FTZ R51, R51, R76 ;  /* 0x0000004c33337221 */ /* 0x000fe20000010000 */
[C---:B------:R-:W-:Y:S01]  /*0d20*/  FFMA.FTZ R71, R126.reuse, R76, R71 ;  /* 0x0000004c7e477223 */ /* 0x040fe20000010047 */
[----:B------:R-:W-:Y:S01]  /*0d30*/  FADD.FTZ R141, R141, R124 ;  /* 0x0000007c8d8d7221 */ /* 0x000fe20000010000 */
[----:B------:R-:W-:-:S07]  /*0d40*/  FFMA.FTZ R152, R126, R124, R73 ;  /* 0x0000007c7e987223 */ /* 0x000fce0000010049 */
.L_x_557:
[----:B----4-:R-:W-:Y:S05]  /*0d50*/  BSYNC.RECONVERGENT B1 ;  /* 0x0000000000017941 */ /* 0x010fea0003800200 */
.L_x_556:
        /* <DEDUP_REMOVED lines=12> */
[----:B--2---:R-:W-:-:S05]  /*0e20*/  IMAD.WIDE.U32 R72, R143, 0x4, R72 ;  /* 0x000000048f487825 */ /* 0x004fca00078e0048 */
[----:B------:R-:W5:Y:S01]  /*0e30*/  LDG.E R120, desc[UR10][R72.64] ;  /* 0x0000000a48787981 */ /* 0x000f62000c1e1900 */
[----:B0-----:R-:W-:-:S05]  /*0e40*/  @P6 IMAD.WIDE.U32 R24, R145, 0x8, R24 ;  /* 0x0000000891186825 */ /* 0x001fca00078e0018 */
[----:B------:R0:W5:Y:S02]  /*0e50*/  @P6 LDG.E.64 R110, desc[UR10][R24.64] ;  /* 0x0000000a186e6981 */ /* 0x000164000c1e1b00 */
[----:B0-----:R-:W-:Y:S01]  /*0e60*/  IMAD.U32 R24, R5, 0x10000, RZ ;  /* 0x0001000005187824 */ /* 0x001fe200078e00ff */
[----:B------:R-:W-:Y:S01]  /*0e70*/  IADD3 R145, PT, PT, R145, 0x80, RZ ;  /* 0x0000008091917810 */ /* 0x000fe20007ffe0ff */
[----:B------:R-:W-:Y:S02]  /*0e80*/  VIADD R143, R143, 0x80 ;  /* 0x000000808f8f7836 */ /* 0x000fe40000000000 */
[----:B------:R-:W-:Y:S02]  /*0e90*/  VIADD R144, R144, 0x80 ;  /* 0x0000008090907836 */ /* 0x000fe40000000000 */
[----:B---3--:R-:W-:Y:S01]  /*0ea0*/  IMAD.U32 R77, R22, 0x10000, RZ ;  /* 0x00010000164d7824 */ /* 0x008fe200078e00ff */
[----:B------:R-:W-:Y:S01]  /*0eb0*/  SHF.R.U32.HI R75, RZ, 0x10, R23 ;  /* 0x00000010ff4b7819 */ /* 0x000fe20000011617 */
[----:B------:R-:W-:-:S02]  /*0ec0*/  IMAD.U32 R79, R23, 0x10000, RZ ;  /* 0x00010000174f7824 */ /* 0x000fc400078e00ff */
[----:B------:R-:W-:Y:S01]  /*0ed0*/  FADD.FTZ R77, -R142, R77 ;  /* 0x0000004d8e4d7221 */ /* 0x000fe20000010100 */
[----:B----4-:R-:W-:Y:S01]  /*0ee0*/  IMAD.MOV.U32 R21, RZ, RZ, R26 ;  /* 0x000000ffff157224 */ /* 0x010fe200078e001a */
[--C-:B------:R-:W-:Y:S02]  /*0ef0*/  SHF.R.U64 R26, R26, 0x10, R27.reuse ;  /* 0x000000101a1a7819 */ /* 0x100fe4000000121b */
[----:B------:R-:W-:Y:S02]  /*0f00*/  MOV R28, R27 ;  /* 0x0000001b001c7202 */ /* 0x000fe40000000f00 */
[----:B------:R-:W-:Y:S02]  /*0f10*/  SHF.R.U32.HI R74, RZ, 0x10, R27 ;  /* 0x00000010ff4a7819 */ /* 0x000fe4000001161b */
[----:B------:R-:W-:Y:S01]  /*0f20*/  SHF.R.U64 R27, R22, 0x10, R23 ;  /* 0x00000010161b7819 */ /* 0x000fe20000001217 */
[----:B------:R-:W-:Y:S01]  /*0f30*/  IMAD.U32 R23, R21, 0x10000, RZ ;  /* 0x0001000015177824 */ /* 0x000fe200078e00ff */
[----:B------:R-:W-:Y:S01]  /*0f40*/  SHF.L.U32 R22, R3, 0x10, RZ ;  /* 0x0000001003167819 */ /* 0x000fe200000006ff */
[----:B------:R-:W-:Y:S01]  /*0f50*/  FMUL.FTZ R21, R132, R77 ;  /* 0x0000004d84157220 */ /* 0x000fe20000410000 */
[----:B------:R-:W-:Y:S01]  /*0f60*/  FADD.FTZ R79, -R142, R79 ;  /* 0x0000004f8e4f7221 */ /* 0x000fe20000010100 */
[----:B------:R-:W-:Y:S01]  /*0f70*/  SHF.L.U32 R25, R28, 0x10, RZ ;  /* 0x000000101c197819 */ /* 0x000fe200000006ff */
[----:B------:R-:W-:Y:S01]  /*0f80*/  FADD.FTZ R44, R44, R23 ;  /* 0x000000172c2c7221 */ /* 0x000fe20000010000 */
[-C--:B------:R-:W-:Y:S01]  /*0f90*/  FMUL.FTZ R22, R22, R23.reuse ;  /* 0x0000001716167220 */ /* 0x080fe20000410000 */
[----:B------:R-:W-:Y:S01]  /*0fa0*/  FFMA.FTZ R64, R21, R23, R64 ;  /* 0x0000001715407223 */ /* 0x000fe20000010040 */
[----:B------:R-:W-:-:S02]  /*0fb0*/  IMAD.U32 R27, R27, 0x10000, RZ ;  /* 0x000100001b1b7824 */ /* 0x000fc400078e00ff */
[----:B------:R-:W-:Y:S01]  /*0fc0*/  FMUL.FTZ R23, R132, R79 ;  /* 0x0000004f84177220 */ /* 0x000fe20000410000 */
[-C--:B------:R-:W-:Y:S01]  /*0fd0*/  FMUL.FTZ R24, R24, R25.reuse ;  /* 0x0000001918187220 */ /* 0x080fe20000410000 */
[----:B------:R-:W-:Y:S01]  /*0fe0*/  FADD.FTZ R46, R46, R25 ;  /* 0x000000192e2e7221 */ /* 0x000fe20000010000 */
[----:B------:R-:W-:Y:S01]  /*0ff0*/  FADD.FTZ R73, -R142, R27 ;  /* 0x0000001b8e497221 */ /* 0x000fe20000010100 */
[----:B------:R-:W-:Y:S01]  /*1000*/  FFMA.FTZ R66, R23, R25, R66 ;  /* 0x0000001917427223 */ /* 0x000fe20000010042 */
[----:B------:R-:W-:Y:S01]  /*1010*/  SHF.L.U32 R28, R26, 0x10, RZ ;  /* 0x000000101a1c7819 */ /* 0x000fe200000006ff */
[----:B------:R-:W-:Y:S02]  /*1020*/  IMAD.U32 R75, R75, 0x10000, RZ ;  /* 0x000100004b4b7824 */ /* 0x000fe400078e00ff */
[----:B------:R-:W-:Y:S02]  /*1030*/  IMAD.U32 R25, R4, 0x10000, RZ ;  /* 0x0001000004197824 */ /* 0x000fe400078e00ff */
[----:B------:R-:W-:Y:S01]  /*1040*/  FMUL.FTZ R26, R132, R73 ;  /* 0x00000049841a7220 */ /* 0x000fe20000410000 */
[----:B------:R-:W-:Y:S01]  /*1050*/  FADD.FTZ R75, -R142, R75 ;  /* 0x0000004b8e4b7221 */ /* 0x000fe20000010100 */
[----:B------:R-:W-:Y:S01]  /*1060*/  FADD.FTZ R72, R141, R22 ;  /* 0x000000168d487221 */ /* 0x000fe20000010000 */
[----:B------:R-:W-:Y:S01]  /*1070*/  FMUL.FTZ R25, R25, R28 ;  /* 0x0000001c19197220 */ /* 0x000fe20000410000 */
[----:B------:R-:W-:Y:S01]  /*1080*/  FFMA.FTZ R73, R21, R22, R152 ;  /* 0x0000001615497223 */ /* 0x000fe20000010098 */
[----:B------:R-:W-:Y:S01]  /*1090*/  FADD.FTZ R45, R45, R28 ;  /* 0x0000001c2d2d7221 */ /* 0x000fe20000010000 */
[----:B------:R-:W-:Y:S01]  /*10a0*/  FFMA.FTZ R65, R26, R28, R65 ;  /* 0x0000001c1a417223 */ /* 0x000fe20000010041 */
[----:B------:R-:W-:Y:S01]  /*10b0*/  SHF.L.U32 R74, R74, 0x10, RZ ;  /* 0x000000104a4a7819 */ /* 0x000fe200000006ff */
[----:B------:R-:W-:Y:S01]  /*10c0*/  FMUL.FTZ R28, R132, R75 ;  /* 0x0000004b841c7220 */ /* 0x000fe20000410000 */
[----:B------:R-:W-:-:S02]  /*10d0*/  IMAD.U32 R27, R6, 0x10000, RZ ;  /* 0x00010000061b7824 */ /* 0x000fc400078e00ff */
[----:B------:R-:W-:Y:S01]  /*10e0*/  FADD.FTZ R75, R72, R25 ;  /* 0x00000019484b7221 */ /* 0x000fe20000010000 */
[----:B------:R-:W-:Y:S01]  /*10f0*/  FFMA.FTZ R72, R26, R25, R73 ;  /* 0x000000191a487223 */ /* 0x000fe20000010049 */
[----:B------:R-:W-:Y:S01]  /*1100*/  FADD.FTZ R47, R47, R74 ;  /* 0x0000004a2f2f7221 */ /* 0x000fe20000010000 */
[-C--:B------:R-:W-:Y:S01]  /*1110*/  FMUL.FTZ R27, R27, R74.reuse ;  /* 0x0000004a1b1b7220 */ /* 0x080fe20000410000 */
[----:B------:R-:W-:Y:S01]  /*1120*/  FFMA.FTZ R67, R28, R74, R67 ;  /* 0x0000004a1c437223 */ /* 0x000fe20000010043 */
[----:B------:R-:W-:Y:S01]  /*1130*/  FADD.FTZ R74, R75, R24 ;  /* 0x000000184b4a7221 */ /* 0x000fe20000010000 */
[----:B------:R-:W-:-:S03]  /*1140*/  FFMA.FTZ R73, R23, R24, R72 ;  /* 0x0000001817497223 */ /* 0x000fc60000010048 */
[----:B------:R-:W-:Y:S01]  /*1150*/  FADD.FTZ R141, R74, R27 ;  /* 0x0000001b4a8d7221 */ /* 0x000fe20000010000 */
[----:B------:R-:W-:-:S07]  /*1160*/  FFMA.FTZ R152, R28, R27, R73 ;  /* 0x0000001b1c987223 */ /* 0x000fce0000010049 */
.L_x_559:
[----:B------:R-:W-:Y:S05]  /*1170*/  BSYNC.RECONVERGENT B1 ;  /* 0x0000000000017941 */ /* 0x000fea0003800200 */
.L_x_558:
[----:B------:R-:W-:Y:S04]  /*1180*/  BSSY.RECONVERGENT B1, `(.L_x_560) ;  /* 0x0000041000017945 */ /* 0x000fe80003800200 */
[----:B------:R-:W-:Y:S05]  /*1190*/  @!P1 BRA `(.L_x_561) ;  /* 0x0000000000fc9947 */ /* 0x000fea0003800000 */
        /* <DEDUP_REMOVED lines=12> */
[----:B------:R-:W-:Y:S02]  /*1260*/  IMAD.U32 R80, R9, 0x10000, RZ ;  /* 0x0001000009507824 */ /* 0x000fe400078e00ff */
[----:B0-----:R-:W-:-:S05]  /*1270*/  @P6 IMAD.WIDE.U32 R72, R145, 0x8, R72 ;  /* 0x0000000891486825 */ /* 0x001fca00078e0048 */
[----:B------:R0:W5:Y:S01]  /*1280*/  @P6 LDG.E.64 R108, desc[UR10][R72.64] ;  /* 0x0000000a486c6981 */ /* 0x000162000c1e1b00 */
[----:B------:R-:W-:Y:S01]  /*1290*/  IADD3 R143, PT, PT, R143, 0x80, RZ ;  /* 0x000000808f8f7810 */ /* 0x000fe20007ffe0ff */
[----:B------:R-:W-:Y:S02]  /*12a0*/  VIADD R144, R144, 0x80 ;  /* 0x0000008090907836 */ /* 0x000fe40000000000 */
[----:B------:R-:W-:Y:S01]  /*12b0*/  VIADD R145, R145, 0x80 ;  /* 0x0000008091917836 */ /* 0x000fe20000000000 */
[----:B---3--:R-:W-:Y:S01]  /*12c0*/  SHF.L.U32 R81, R30, 0x10, RZ ;  /* 0x000000101e517819 */ /* 0x008fe200000006ff */
[----:B------:R-:W-:Y:S01]  /*12d0*/  IMAD.U32 R83, R31, 0x10000, RZ ;  /* 0x000100001f537824 */ /* 0x000fe200078e00ff */
[----:B------:R-:W-:-:S03]  /*12e0*/  SHF.R.U32.HI R82, RZ, 0x10, R31 ;  /* 0x00000010ff527819 */ /* 0x000fc6000001161f */
[----:B------:R-:W-:Y:S01]  /*12f0*/  FADD.FTZ R81, -R142, R81 ;  /* 0x000000518e517221 */ /* 0x000fe20000010100 */
[----:B----4-:R-:W-:Y:S01]  /*1300*/  IMAD.MOV.U32 R29, RZ, RZ, R74 ;  /* 0x000000ffff1d7224 */ /* 0x010fe200078e004a */
[--C-:B------:R-:W-:Y:S01]  /*1310*/  SHF.R.U64 R79, R74, 0x10, R75.reuse ;  /* 0x000000104a4f7819 */ /* 0x100fe2000000124b */
[--C-:B------:R-:W-:Y:S01]  /*1320*/  IMAD.MOV.U32 R78, RZ, RZ, R75.reuse ;  /* 0x000000ffff4e7224 */ /* 0x100fe200078e004b */
[----:B------:R-:W-:Y:S02]  /*1330*/  SHF.R.U32.HI R74, RZ, 0x10, R75 ;  /* 0x00000010ff4a7819 */ /* 0x000fe4000001164b */
[----:B------:R-:W-:Y:S01]  /*1340*/  SHF.R.U64 R75, R30, 0x10, R31 ;  /* 0x000000101e4b7819 */ /* 0x000fe2000000121f */
[----:B------:R-:W-:Y:S01]  /*1350*/  IMAD.U32 R30, R7, 0x10000, RZ ;  /* 0x00010000071e7824 */ /* 0x000fe200078e00ff */
[----:B------:R-:W-:Y:S01]  /*1360*/  SHF.L.U32 R31, R29, 0x10, RZ ;  /* 0x000000101d1f7819 */ /* 0x000fe200000006ff */
[----:B------:R-:W-:Y:S01]  /*1370*/  FMUL.FTZ R29, R132, R81 ;  /* 0x00000051841d7220 */ /* 0x000fe20000410000 */
[----:B------:R-:W-:Y:S01]  /*1380*/  FADD.FTZ R83, -R142, R83 ;  /* 0x000000538e537221 */ /* 0x000fe20000010100 */
[----:B------:R-:W-:Y:S01]  /*1390*/  SHF.L.U32 R75, R75, 0x10, RZ ;  /* 0x000000104b4b7819 */ /* 0x000fe200000006ff */
[----:B0-----:R-:W-:-:S02]  /*13a0*/  IMAD.U32 R73, R78, 0x10000, RZ ;  /* 0x000100004e497824 */ /* 0x001fc400078e00ff */
[-C--:B------:R-:W-:Y:S01]  /*13b0*/  FMUL.FTZ R30, R30, R31.reuse ;  /* 0x0000001f1e1e7220 */ /* 0x080fe20000410000 */
[----:B------:R-:W-:Y:S01]  /*13c0*/  FADD.FTZ R40, R40, R31 ;  /* 0x0000001f28287221 */ /* 0x000fe20000010000 */
[----:B------:R-:W-:Y:S01]  /*13d0*/  FFMA.FTZ R60, R29, R31, R60 ;  /* 0x0000001f1d3c7223 */ /* 0x000fe2000001003c */
[----:B------:R-:W-:Y:S01]  /*13e0*/  FMUL.FTZ R31, R132, R83 ;  /* 0x00000053841f7220 */ /* 0x000fe20000410000 */
[----:B------:R-:W-:Y:S01]  /*13f0*/  FADD.FTZ R75, -R142, R75 ;  /* 0x0000004b8e4b7221 */ /* 0x000fe20000010100 */
[-C--:B------:R-:W-:Y:S01]  /*1400*/  FMUL.FTZ R80, R80, R73.reuse ;  /* 0x0000004950507220 */ /* 0x080fe20000410000 */
[----:B------:R-:W-:Y:S01]  /*1410*/  FADD.FTZ R42, R42, R73 ;  /* 0x000000492a2a7221 */ /* 0x000fe20000010000 */
[----:B------:R-:W-:Y:S01]  /*1420*/  FFMA.FTZ R62, R31, R73, R62 ;  /* 0x000000491f3e7223 */ /* 0x000fe2000001003e */
[----:B------:R-:W-:Y:S02]  /*1430*/  IMAD.U32 R73, R82, 0x10000, RZ ;  /* 0x0001000052497824 */ /* 0x000fe400078e00ff */
[----:B------:R-:W-:Y:S01]  /*1440*/  FMUL.FTZ R82, R132, R75 ;  /* 0x0000004b84527220 */ /* 0x000fe20000410000 */
[----:B------:R-:W-:-:S02]  /*1450*/  IMAD.U32 R81, R8, 0x10000, RZ ;  /* 0x0001000008517824 */ /* 0x000fc400078e00ff */
[----:B------:R-:W-:Y:S02]  /*1460*/  IMAD.U32 R72, R79, 0x10000, RZ ;  /* 0x000100004f487824 */ /* 0x000fe400078e00ff */
[----:B------:R-:W-:Y:S01]  /*1470*/  FADD.FTZ R75, -R142, R73 ;  /* 0x000000498e4b7221 */ /* 0x000fe20000010100 */
[----:B------:R-:W-:Y:S01]  /*1480*/  FFMA.FTZ R73, R29, R30, R152 ;  /* 0x0000001e1d497223 */ /* 0x000fe20000010098 */
[-C--:B------:R-:W-:Y:S01]  /*1490*/  FMUL.FTZ R81, R81, R72.reuse ;  /* 0x0000004851517220 */ /* 0x080fe20000410000 */
[----:B------:R-:W-:Y:S01]  /*14a0*/  FADD.FTZ R41, R41, R72 ;  /* 0x0000004829297221 */ /* 0x000fe20000010000 */
[----:B------:R-:W-:Y:S01]  /*14b0*/  FFMA.FTZ R61, R82, R72, R61 ;  /* 0x00000048523d7223 */ /* 0x000fe2000001003d */
[----:B------:R-:W-:Y:S01]  /*14c0*/  FADD.FTZ R72, R141, R30 ;  /* 0x0000001e8d487221 */ /* 0x000fe20000010000 */
[----:B------:R-:W-:Y:S01]  /*14d0*/  SHF.L.U32 R83, R10, 0x10, RZ ;  /* 0x000000100a537819 */ /* 0x000fe200000006ff */
[----:B------:R-:W-:Y:S01]  /*14e0*/  FMUL.FTZ R84, R132, R75 ;  /* 0x0000004b84547220 */ /* 0x000fe20000410000 */
[----:B------:R-:W-:-:S02]  /*14f0*/  IMAD.U32 R74, R74, 0x10000, RZ ;  /* 0x000100004a4a7824 */ /* 0x000fc400078e00ff */
        /* <DEDUP_REMOVED lines=9> */
.L_x_561:
[----:B------:R-:W-:Y:S05]  /*1590*/  BSYNC.RECONVERGENT B1 ;  /* 0x0000000000017941 */ /* 0x000fea0003800200 */
.L_x_560:
        /* <DEDUP_REMOVED lines=15> */
[----:B------:R-:W-:Y:S01]  /*1690*/  SHF.L.U32 R88, R13, 0x10, RZ ;  /* 0x000000100d587819 */ /* 0x000fe200000006ff */
[----:B0-----:R-:W-:-:S05]  /*16a0*/  @P6 IMAD.WIDE.U32 R74, R145, 0x8, R74 ;  /* 0x00000008914a6825 */ /* 0x001fca00078e004a */
[----:B------:R0:W5:Y:S01]  /*16b0*/  @P6 LDG.E.64 R106, desc[UR10][R74.64] ;  /* 0x0000000a4a6a6981 */ /* 0x000162000c1e1b00 */
[----:B------:R-:W-:Y:S01]  /*16c0*/  IADD3 R143, PT, PT, R143, 0x80, RZ ;  /* 0x000000808f8f7810 */ /* 0x000fe20007ffe0ff */
[----:B------:R-:W-:Y:S01]  /*16d0*/  VIADD R144, R144, 0x80 ;  /* 0x0000008090907836 */ /* 0x000fe20000000000 */
[----:B------:R-:W-:Y:S01]  /*16e0*/  IADD3 R145, PT, PT, R145, 0x80, RZ ;  /* 0x0000008091917810 */ /* 0x000fe20007ffe0ff */
[C---:B---3--:R-:W-:Y:S01]  /*16f0*/  IMAD.U32 R89, R72.reuse, 0x10000, RZ ;  /* 0x0001000048597824 */ /* 0x048fe200078e00ff */
[----:B------:R-:W-:-:S03]  /*1700*/  SHF.R.U64 R72, R72, 0x10, R73 ;  /* 0x0000001048487819 */ /* 0x000fc60000001249 */
[----:B------:R-:W-:Y:S01]  /*1710*/  FADD.FTZ R89, -R142, R89 ;  /* 0x000000598e597221 */ /* 0x000fe20000010100 */
[----:B----4-:R-:W-:Y:S01]  /*1720*/  MOV R85, R76 ;  /* 0x0000004c00557202 */ /* 0x010fe20000000f00 */
[--C-:B------:R-:W-:Y:S01]  /*1730*/  IMAD.MOV.U32 R87, RZ, RZ, R77.reuse ;  /* 0x000000ffff577224 */ /* 0x100fe200078e004d */
[--C-:B------:R-:W-:Y:S02]  /*1740*/  SHF.R.U64 R90, R76, 0x10, R77.reuse ;  /* 0x000000104c5a7819 */ /* 0x100fe4000000124d */
[----:B------:R-:W-:Y:S02]  /*1750*/  SHF.R.U32.HI R76, RZ, 0x10, R77 ;  /* 0x00000010ff4c7819 */ /* 0x000fe4000001164d */
[----:B------:R-:W-:Y:S02]  /*1760*/  SHF.R.U32.HI R77, RZ, 0x10, R73 ;  /* 0x00000010ff4d7819 */ /* 0x000fe40000011649 */
[----:B------:R-:W-:Y:S01]  /*1770*/  SHF.L.U32 R91, R73, 0x10, RZ ;  /* 0x00000010495b7819 */ /* 0x000fe200000006ff */
[----:B------:R-:W-:-:S02]  /*1780*/  IMAD.U32 R73, R85, 0x10000, RZ ;  /* 0x0001000055497824 */ /* 0x000fc400078e00ff */
[----:B------:R-:W-:Y:S02]  /*1790*/  FMUL.FTZ R85, R132, R89 ;  /* 0x0000005984557220 */ /* 0x000fe40000410000 */
[-C--:B------:R-:W-:Y:S01]  /*17a0*/  FMUL.FTZ R86, R86, R73.reuse ;  /* 0x0000004956567220 */ /* 0x080fe20000410000 */
[----:B------:R-:W-:Y:S01]  /*17b0*/  FADD.FTZ R36, R36, R73 ;  /* 0x0000004924247221 */ /* 0x000fe20000010000 */
[----:B------:R-:W-:Y:S01]  /*17c0*/  FFMA.FTZ R56, R85, R73, R56 ;  /* 0x0000004955387223 */ /* 0x000fe20000010038 */
[----:B------:R-:W-:Y:S01]  /*17d0*/  SHF.L.U32 R73, R72, 0x10, RZ ;  /* 0x0000001048497819 */ /* 0x000fe200000006ff */
[----:B0-----:R-:W-:Y:S01]  /*17e0*/  IMAD.U32 R75, R87, 0x10000, RZ ;  /* 0x00010000574b7824 */ /* 0x001fe200078e00ff */
[----:B------:R-:W-:-:S03]  /*17f0*/  SHF.L.U32 R72, R90, 0x10, RZ ;  /* 0x000000105a487819 */ /* 0x000fc600000006ff */
[C---:B------:R-:W-:Y:S01]  /*1800*/  FADD.FTZ R73, -R142.reuse, R73 ;  /* 0x000000498e497221 */ /* 0x040fe20000010100 */
[----:B------:R-:W-:Y:S01]  /*1810*/  FADD.FTZ R87, -R142, R91 ;  /* 0x0000005b8e577221 */ /* 0x000fe20000010100 */
[----:B------:R-:W-:Y:S01]  /*1820*/  IMAD.U32 R89, R12, 0x10000, RZ ;  /* 0x000100000c597824 */ /* 0x000fe200078e00ff */
[----:B------:R-:W-:Y:S01]  /*1830*/  SHF.L.U32 R77, R77, 0x10, RZ ;  /* 0x000000104d4d7819 */ /* 0x000fe200000006ff */
[C---:B------:R-:W-:Y:S01]  /*1840*/  FMUL.FTZ R90, R132.reuse, R73 ;  /* 0x00000049845a7220 */ /* 0x040fe20000410000 */
[----:B------:R-:W-:Y:S01]  /*1850*/  FMUL.FTZ R87, R132, R87 ;  /* 0x0000005784577220 */ /* 0x000fe20000410000 */
[-C--:B------:R-:W-:Y:S01]  /*1860*/  FMUL.FTZ R89, R89, R72.reuse ;  /* 0x0000004859597220 */ /* 0x080fe20000410000 */
[----:B------:R-:W-:Y:S01]  /*1870*/  FADD.FTZ R37, R37, R72 ;  /* 0x0000004825257221 */ /* 0x000fe20000010000 */
[----:B------:R-:W-:Y:S01]  /*1880*/  FFMA.FTZ R57, R90, R72, R57 ;  /* 0x000000485a397223 */ /* 0x000fe20000010039 */
[----:B------:R-:W-:Y:S01]  /*1890*/  FADD.FTZ R77, -R142, R77 ;  /* 0x0000004d8e4d7221 */ /* 0x000fe20000010100 */
[----:B------:R-:W-:Y:S01]  /*18a0*/  FADD.FTZ R72, R141, R86 ;  /* 0x000000568d487221 */ /* 0x000fe20000010000 */
[----:B------:R-:W-:Y:S01]  /*18b0*/  FFMA.FTZ R73, R85, R86, R152 ;  /* 0x0000005655497223 */ /* 0x000fe20000010098 */
[-C--:B------:R-:W-:Y:S01]  /*18c0*/  FMUL.FTZ R88, R88, R75.reuse ;  /* 0x0000004b58587220 */ /* 0x080fe20000410000 */
[----:B------:R-:W-:Y:S01]  /*18d0*/  FADD.FTZ R38, R38, R75 ;  /* 0x0000004b26267221 */ /* 0x000fe20000010000 */
[----:B------:R-:W-:Y:S01]  /*18e0*/  FFMA.FTZ R58, R87, R75, R58 ;  /* 0x0000004b573a7223 */ /* 0x000fe2000001003a */
[----:B------:R-:W-:-:S02]  /*18f0*/  IMAD.U32 R91, R14, 0x10000, RZ ;  /* 0x000100000e5b7824 */ /* 0x000fc400078e00ff */
[----:B------:R-:W-:Y:S01]  /*1900*/  FMUL.FTZ R92, R132, R77 ;  /* 0x0000004d845c7220 */ /* 0x000fe20000410000 */
[----:B------:R-:W-:Y:S02]  /*1910*/  IMAD.U32 R74, R76, 0x10000, RZ ;  /* 0x000100004c4a7824 */ /* 0x000fe400078e00ff */
        /* <DEDUP_REMOVED lines=9> */
.L_x_563:
[----:B------:R-:W-:Y:S05]  /*19b0*/  BSYNC.RECONVERGENT B1 ;  /* 0x0000000000017941 */ /* 0x000fea0003800200 */
.L_x_562:
[----:B------:R-:W-:-:S04]  /*19c0*/  ISETP.GE.U32.AND P6, PT, R122, 0x280, PT ;  /* 0x000002807a00780c */ /* 0x000fc80003fc6070 */
[----:B------:R-:W-:-:S09]  /*19d0*/  P2R R133, PR, RZ, 0x40 ;  /* 0x00000040ff857803 */ /* 0x000fd20000000000 */
[----:B------:R-:W-:Y:S05]  /*19e0*/  @!P6 BRA `(.L_x_564) ;  /* 0x000000080060e947 */ /* 0x000fea0003800000 */
[----:B------:R-:W-:Y:S01]  /*19f0*/  ISETP.NE.U32.AND P6, PT, RZ, UR14, PT ;  /* 0x0000000eff007c0c */ /* 0x000fe2000bfc5070 */
[----:B------:R-:W0:Y:S03]  /*1a00*/  LDC.64 R74, c[0x0][0x428] ;  /* 0x00010a00ff4a7b82 */ /* 0x000e260000000a00 */
[----:B------:R-:W-:-:S05]  /*1a10*/  ISETP.NE.AND.EX P6, PT, RZ, UR15, PT, P6 ;  /* 0x0000000fff007c0c */ /* 0x000fca000bfc5360 */
[----:B------:R-:W1:Y:S08]  /*1a20*/  LDC.64 R76, c[0x0][0x3b0] ;  /* 0x0000ec00ff4c7b82 */ /* 0x000e700000000a00 */
[----:B------:R-:W2:Y:S02]  /*1a30*/  @P6 LDC.64 R72, c[0x0][0x438] ;  /* 0x00010e00ff486b82 */ /* 0x000ea40000000a00 */
[----:B--2---:R-:W-:-:S06]  /*1a40*/  @P6 IMAD.WIDE.U32 R78, R145, 0x8, R72 ;  /* 0x00000008914e6825 */ /* 0x004fcc00078e0048 */
[----:B------:R-:W2:Y:S01]  /*1a50*/  LDC.64 R72, c[0x0][0x3a8] ;  /* 0x0000ea00ff487b82 */ /* 0x000ea20000000a00 */
[----:B0-----:R-:W-:Y:S01]  /*1a60*/  IMAD.WIDE.U32 R74, R144, 0x8, R74 ;  /* 0x00000008904a7825 */ /* 0x001fe200078e004a */
[----:B------:R0:W5:Y:S05]  /*1a70*/  @P6 LDG.E.64 R104, desc[UR10][R78.64] ;  /* 0x0000000a4e686981 */ /* 0x00016a000c1e1b00 */
[----:B------:R-:W3:Y:S01]  /*1a80*/  LDG.E.64 R74, desc[UR10][R74.64] ;  /* 0x0000000a4a4a7981 */ /* 0x000ee2000c1e1b00 */
[----:B--2---:R-:W-:-:S06]  /*1a90*/  IMAD.WIDE.U32 R72, R145, 0x8, R72 ;  /* 0x0000000891487825 */ /* 0x004fcc00078e0048 */
[----:B------:R-:W2:Y:S01]  /*1aa0*/  LDG.E.64 R72, desc[UR10][R72.64] ;  /* 0x0000000a48487981 */ /* 0x000ea2000c1e1b00 */
[----:B-1----:R-:W-:-:S04]  /*1ab0*/  IMAD.WIDE.U32 R76, R143, 0x4, R76 ;  /* 0x000000048f4c7825 */ /* 0x002fc800078e004c */
[----:B------:R-:W-:Y:S01]  /*1ac0*/  IMAD.U32 R94, R15, 0x10000, RZ ;  /* 0x000100000f5e7824 */ /* 0x000fe200078e00ff */
[----:B------:R1:W5:Y:S01]  /*1ad0*/  LDG.E R117, desc[UR10][R76.64] ;  /* 0x0000000a4c757981 */ /* 0x000362000c1e1900 */
[----:B------:R-:W-:Y:S02]  /*1ae0*/  IMAD.U32 R97, R16, 0x10000, RZ ;  /* 0x0001000010617824 */ /* 0x000fe400078e00ff */
[----:B---3--:R-:W-:Y:S01]  /*1af0*/  IMAD.MOV.U32 R93, RZ, RZ, R74 ;  /* 0x000000ffff5d7224 */ /* 0x008fe200078e004a */
[--C-:B------:R-:W-:Y:S02]  /*1b00*/  SHF.R.U64 R99, R74, 0x10, R75.reuse ;  /* 0x000000104a637819 */ /* 0x100fe4000000124b */
[----:B0-----:R-:W-:Y:S02]  /*1b10*/  MOV R78, R75 ;  /* 0x0000004b004e7202 */ /* 0x001fe40000000f00 */
[----:B------:R-:W-:-:S04]  /*1b20*/  SHF.R.U32.HI R98, RZ, 0x10, R75 ;  /* 0x00000010ff627819 */ /* 0x000fc8000001164b */
[----:B-1----:R-:W-:Y:S02]  /*1b30*/  SHF.L.U32 R76, R98, 0x10, RZ ;  /* 0x00000010624c7819 */ /* 0x002fe400000006ff */
[C-C-:B--2---:R-:W-:Y:S01]  /*1b40*/  SHF.R.U64 R96, R72.reuse, 0x10, R73.reuse ;  /* 0x0000001048607819 */ /* 0x144fe20000001249 */
[----:B------:R-:W-:Y:S01]  /*1b50*/  IMAD.U32 R79, R72, 0x10000, RZ ;  /* 0x00010000484f7824 */ /* 0x000fe200078e00ff */
[----:B------:R-:W-:Y:S02]  /*1b60*/  SHF.R.U32.HI R74, RZ, 0x10, R73 ;  /* 0x00000010ff4a7819 */ /* 0x000fe40000011649 */
[----:B------:R-:W-:Y:S01]  /*1b70*/  SHF.L.U32 R95, R73, 0x10, RZ ;  /* 0x00000010495f7819 */ /* 0x000fe200000006ff */
[----:B------:R-:W-:Y:S01]  /*1b80*/  FADD.FTZ R79, -R142, R79 ;  /* 0x0000004f8e4f7221 */ /* 0x000fe20000010100 */
[----:B------:R-:W-:Y:S02]  /*1b90*/  SHF.L.U32 R75, R96, 0x10, RZ ;  /* 0x00000010604b7819 */ /* 0x000fe400000006ff */
[----:B------:R-:W-:Y:S01]  /*1ba0*/  SHF.L.U32 R73, R93, 0x10, RZ ;  /* 0x000000105d497819 */ /* 0x000fe200000006ff */
[----:B------:R-:W-:Y:S01]  /*1bb0*/  IMAD.U32 R77, R74, 0x10000, RZ ;  /* 0x000100004a4d7824 */ /* 0x000fe200078e00ff */
[----:B------:R-:W-:Y:S01]  /*1bc0*/  SHF.L.U32 R74, R99, 0x10, RZ ;  /* 0x00000010634a7819 */ /* 0x000fe200000006ff */
[----:B------:R-:W-:Y:S01]  /*1bd0*/  FADD.FTZ R75, -R142, R75 ;  /* 0x0000004b8e4b7221 */ /* 0x000fe20000010100 */
[----:B------:R-:W-:Y:S01]  /*1be0*/  FMUL.FTZ R93, R132, R79 ;  /* 0x0000004f845d7220 */ /* 0x000fe20000410000 */
[----:B------:R-:W-:Y:S01]  /*1bf0*/  FMUL.FTZ R94, R94, R73 ;  /* 0x000000495e5e7220 */ /* 0x000fe20000410000 */
[----:B------:R-:W-:Y:S01]  /*1c00*/  FADD.FTZ R143, -R142, R77 ;  /* 0x0000004d8e8f7221 */ /* 0x000fe20000010100 */
[----:B------:R-:W-:Y:S01]  /*1c10*/  SHF.L.U32 R77, R78, 0x10, RZ ;  /* 0x000000104e4d7819 */ /* 0x000fe200000006ff */
[----:B------:R-:W-:Y:S01]  /*1c20*/  FADD.FTZ R95, -R142, R95 ;  /* 0x0000005f8e5f7221 */ /* 0x000fe20000010100 */
[----:B------:R-:W-:-:S02]  /*1c30*/  IMAD.U32 R96, R17, 0x10000, RZ ;  /* 0x0001000011607824 */ /* 0x000fc400078e00ff */
[----:B------:R-:W-:Y:S01]  /*1c40*/  FMUL.FTZ R97, R97, R74 ;  /* 0x0000004a61617220 */ /* 0x000fe20000410000 */
[----:B------:R-:W-:Y:S01]  /*1c50*/  FMUL.FTZ R98, R132, R75 ;  /* 0x0000004b84627220 */ /* 0x000fe20000410000 */
[----:B------:R-:W-:Y:S01]  /*1c60*/  FADD.FTZ R72, R141, R94 ;  /* 0x0000005e8d487221 */ /* 0x000fe20000010000 */
[C---:B------:R-:W-:Y:S01]  /*1c70*/  FFMA.FTZ R152, R93.reuse, R94, R152 ;  /* 0x0000005e5d987223 */ /* 0x040fe20000010098 */
[----:B------:R-:W-:Y:S01]  /*1c80*/  FADD.FTZ R32, R32, R73 ;  /* 0x0000004920207221 */ /* 0x000fe20000010000 */
[----:B------:R-:W-:Y:S01]  /*1c90*/  FFMA.FTZ R52, R93, R73, R52 ;  /* 0x000000495d347223 */ /* 0x000fe20000010034 */
[----:B------:R-:W-:Y:S01]  /*1ca0*/  FMUL.FTZ R95, R132, R95 ;  /* 0x0000005f845f7220 */ /* 0x000fe20000410000 */
[----:B------:R-:W-:Y:S01]  /*1cb0*/  FMUL.FTZ R96, R96, R77 ;  /* 0x0000004d60607220 */ /* 0x000fe20000410000 */
[----:B------:R-:W-:Y:S02]  /*1cc0*/  IMAD.U32 R99, R18, 0x10000, RZ ;  /* 0x0001000012637824 */ /* 0x000fe400078e00ff */
[----:B------:R-:W-:Y:S01]  /*1cd0*/  FADD.FTZ R73, R72, R97 ;  /* 0x0000006148497221 */ /* 0x000fe20000010000 */
[----:B------:R-:W-:Y:S01]  /*1ce0*/  FFMA.FTZ R152, R98, R97, R152 ;  /* 0x0000006162987223 */ /* 0x000fe20000010098 */
[----:B------:R-:W-:Y:S01]  /*1cf0*/  FMUL.FTZ R100, R132, R143 ;  /* 0x0000008f84647220 */ /* 0x000fe20000410000 */
[----:B------:R-:W-:Y:S01]  /*1d00*/  FMUL.FTZ R99, R99, R76 ;  /* 0x0000004c63637220 */ /* 0x000fe20000410000 */
        /* <DEDUP_REMOVED lines=11> */
.L_x_555:
[----:B------:R-:W0:Y:S01]  /*1dc0*/  LDC R2, c[0x0][0x388] ;  /* 0x0000e200ff027b82 */ /* 0x000e220000000800 */
[----:B-----5:R-:W-:Y:S01]  /*1dd0*/  ISETP.GE.AND P4, PT, R135, 0x1, PT ;  /* 0x000000018700780c */ /* 0x020fe20003f86270 */
[----:B------:R-:W-:Y:S01]  /*1de0*/  UISETP.NE.U32.AND UP0, UPT, UR14, URZ, UPT ;  /* 0x000000ff0e00728c */ /* 0x000fe2000bf05070 */
[----:B------:R-:W-:-:S03]  /*1df0*/  HFMA2 R153, -RZ, RZ, 0, 0 ;  /* 0x00000000ff997431 */ /* 0x000fc600000001ff */
[----:B------:R-:W-:-:S08]  /*1e00*/  UISETP.NE.AND.EX UP0, UPT, UR15, URZ, UPT, UP0 ;  /* 0x000000ff0f00728c */ /* 0x000fd0000bf05300 */
[----:B------:R-:W-:Y:S02]  /*1e10*/  @P4 VIADD R73, R135, 0xffffffff ;  /* 0xffffffff87494836 */ /* 0x000fe40000000000 */
[-C--:B0-----:R-:W-:Y:S02]  /*1e20*/  IMAD R72, R123, R2.reuse, RZ ;  /* 0x000000027b487224 */ /* 0x081fe400078e02ff */
[----:B------:R-:W-:-:S03]  /*1e30*/  @P4 IMAD R74, R73, R2, RZ ;  /* 0x00000002494a4224 */ /* 0x000fc600078e02ff */
[----:B------:R-:W-:Y:S02]  /*1e40*/  SHF.R.S32.HI R73, RZ, 0x1f, R72 ;  /* 0x0000001fff497819 */ /* 0x000fe40000011448 */
[----:B------:R-:W-:Y:S02]  /*1e50*/  @P4 SHF.R.S32.HI R75, RZ, 0x1f, R74 ;  /* 0x0000001fff4b4819 */ /* 0x000fe4000001144a */
[----:B------:R-:W-:Y:S02]  /*1e60*/  LEA.HI R73, R73, R72, RZ, 0x2 ;  /* 0x0000004849497211 */ /* 0x000fe400078f10ff */
[----:B------:R-:W-:Y:S02]  /*1e70*/  @P4 LEA.HI R75, R75, R74, RZ, 0x2 ;  /* 0x0000004a4b4b4211 */ /* 0x000fe400078f10ff */
[-C--:B------:R-:W-:Y:S02]  /*1e80*/  LEA.HI.SX32 R136, R73, R0.reuse, 0x1e ;  /* 0x0000000049887211 */ /* 0x080fe400078ff2ff */
[----:B------:R-:W-:-:S03]  /*1e90*/  @P4 LEA.HI.SX32 R153, R75, R0, 0x1e ;  /* 0x000000004b994211 */ /* 0x000fc600078ff2ff */
[----:B------:R-:W-:Y:S01]  /*1ea0*/  IMAD.MOV.U32 R141, RZ, RZ, R136 ;  /* 0x000000ffff8d7224 */ /* 0x000fe200078e0088 */
[----:B------:R-:W-:Y:S06]  /*1eb0*/  BRA.U UP0, `(.L_x_565) ;  /* 0x0000000100747547 */ /* 0x000fec000b800000 */
[C---:B------:R-:W-:Y:S02]  /*1ec0*/  ISETP.GE.U32.AND P3, PT, R122.reuse, 0x80, PT ;  /* 0x000000807a00780c */ /* 0x040fe40003f66070 */
[C---:B------:R-:W-:Y:S02]  /*1ed0*/  ISETP.GE.U32.AND P0, PT, R122.reuse, 0x100, PT ;  /* 0x000001007a00780c */ /* 0x040fe40003f06070 */
[C---:B------:R-:W-:Y:S02]  /*1ee0*/  ISETP.GE.U32.AND P1, PT, R122.reuse, 0x180, PT ;  /* 0x000001807a00780c */ /* 0x040fe40003f26070 */
[----:B------:R-:W-:-:S07]  /*1ef0*/  ISETP.GE.U32.AND P2, PT, R122, 0x200, PT ;  /* 0x000002007a00780c */ /* 0x000fce0003f46070 */
[----:B------:R-:W0:Y:S08]  /*1f00*/  @P3 LDC.64 R78, c[0x0][0x3b0] ;  /* 0x0000ec00ff4e3b82 */ /* 0x000e300000000a00 */
[----:B------:R-:W1:Y:S08]  /*1f10*/  @P0 LDC.64 R76, c[0x0][0x3b0] ;  /* 0x0000ec00ff4c0b82 */ /* 0x000e700000000a00 */
[----:B------:R-:W2:Y:S08]  /*1f20*/  @P1 LDC.64 R74, c[0x0][0x3b0] ;  /* 0x0000ec00ff4a1b82 */ /* 0x000eb00000000a00 */
[----:B------:R-:W3:Y:S01]  /*1f30*/  @P2 LDC.64 R72, c[0x0][0x3b0] ;  /* 0x0000ec00ff482b82 */ /* 0x000ee20000000a00 */
[C---:B0-----:R-:W-:Y:S01]  /*1f40*/  @P3 IMAD.WIDE.U32 R78, R153.reuse, 0x4, R78 ;  /* 0x00000004994e3825 */ /* 0x041fe200078e004e */
[----:B------:R-:W-:-:S04]  /*1f50*/  @P3 IADD3 R153, PT, PT, R153, 0x80, RZ ;  /* 0x0000008099993810 */ /* 0x000fc80007ffe0ff */
[----:B------:R0:W5:Y:S01]  /*1f60*/  @P3 LDG.E R121, desc[UR10][R78.64] ;  /* 0x0000000a4e793981 */ /* 0x000162000c1e1900 */
[----:B-1----:R-:W-:-:S04]  /*1f70*/  @P0 IMAD.WIDE.U32 R76, R153, 0x4, R76 ;  /* 0x00000004994c0825 */ /* 0x002fc800078e004c */
[----:B------:R-:W-:Y:S01]  /*1f80*/  @P0 VIADD R153, R153, 0x80 ;  /* 0x0000008099990836 */ /* 0x000fe20000000000 */
[----:B------:R0:W5:Y:S03]  /*1f90*/  @P0 LDG.E R120, desc[UR10][R76.64] ;  /* 0x0000000a4c780981 */ /* 0x000166000c1e1900 */
[C---:B--2---:R-:W-:Y:S01]  /*1fa0*/  @P1 IMAD.WIDE.U32 R74, R153.reuse, 0x4, R74 ;  /* 0x00000004994a1825 */ /* 0x044fe200078e004a */
[----:B------:R-:W-:-:S04]  /*1fb0*/  @P1 IADD3 R153, PT, PT, R153, 0x80, RZ ;  /* 0x0000008099991810 */ /* 0x000fc80007ffe0ff */
[----:B------:R0:W5:Y:S01]  /*1fc0*/  @P1 LDG.E R119, desc[UR10][R74.64] ;  /* 0x0000000a4a771981 */ /* 0x000162000c1e1900 */
[----:B---3--:R-:W-:-:S05]  /*1fd0*/  @P2 IMAD.WIDE.U32 R72, R153, 0x4, R72 ;  /* 0x0000000499482825 */ /* 0x008fca00078e0048 */
[----:B------:R0:W5:Y:S01]  /*1fe0*/  @P2 LDG.E R118, desc[UR10][R72.64] ;  /* 0x0000000a48762981 */ /* 0x000162000c1e1900 */
[----:B------:R-:W-:Y:S01]  /*1ff0*/  ISETP.GE.U32.AND P6, PT, R122, 0x280, PT ;  /* 0x000002807a00780c */ /* 0x000fe20003fc6070 */
[----:B------:R-:W-:Y:S01]  /*2000*/  IMAD.MOV.U32 R141, RZ, RZ, RZ ;  /* 0x000000ffff8d7224 */ /* 0x000fe200078e00ff */
[----:B------:R-:W-:Y:S01]  /*2010*/  MOV R152, RZ ;  /* 0x000000ff00987202 */ /* 0x000fe20000000f00 */
[----:B------:R-:W-:Y:S01]  /*2020*/  @P2 VIADD R153, R153, 0x80 ;  /* 0x0000008099992836 */ /* 0x000fe20000000000 */
[----:B------:R-:W-:-:S09]  /*2030*/  P2R R133, PR, RZ, 0x40 ;  /* 0x00000040ff857803 */ /* 0x000fd20000000000 */
[----:B0-----:R-:W-:Y:S05]  /*2040*/  @!P6 BRA `(.L_x_564) ;  /* 0x0000000000c8e947 */ /* 0x001fea0003800000 */
[----:B------:R-:W0:Y:S02]  /*2050*/  LDC.64 R72, c[0x0][0x3b0] ;  /* 0x0000ec00ff487b82 */ /* 0x000e240000000a00 */
[----:B0-----:R-:W-:-:S05]  /*2060*/  IMAD.WIDE.U32 R72, R153, 0x4, R72 ;  /* 0x0000000499487825 */ /* 0x001fca00078e0048 */
[----:B------:R0:W5:Y:S01]  /*2070*/  LDG.E R117, desc[UR10][R72.64] ;  /* 0x0000000a48757981 */ /* 0x000162000c1e1900 */
[----:B------:R-:W-:Y:S05]  /*2080*/  BRA `(.L_x_564) ;  /* 0x0000000000b87947 */ /* 0x000fea0003800000 */
.L_x_565:
[C---:B------:R-:W-:Y:S02]  /*2090*/  ISETP.GE.U32.AND P3, PT, R122.reuse, 0x80, PT ;  /* 0x000000807a00780c */ /* 0x040fe40003f66070 */
[C---:B------:R-:W-:Y:S02]  /*20a0*/  ISETP.GE.U32.AND P0, PT, R122.reuse, 0x100, PT ;  /* 0x000001007a00780c */ /* 0x040fe40003f06070 */
[C---:B------:R-:W-:Y:S02]  /*20b0*/  ISETP.GE.U32.AND P1, PT, R122.reuse, 0x180, PT ;  /* 0x000001807a00780c */ /* 0x040fe40003f26070 */
[C---:B------:R-:W-:Y:S02]  /*20c0*/  ISETP.GE.U32.AND P2, PT, R122.reuse, 0x200, PT ;  /* 0x000002007a00780c */ /* 0x040fe40003f46070 */
[----:B------:R-:W-:Y:S01]  /*20d0*/  ISETP.GE.U32.AND P6, PT, R122, 0x280, PT ;  /* 0x000002807a00780c */ /* 0x000fe20003fc6070 */
[----:B------:R-:W-:-:S03]  /*20e0*/  IMAD.MOV.U32 R152, RZ, RZ, RZ ;  /* 0x000000ffff987224 */ /* 0x000fc600078e00ff */
[----:B------:R-:W-:Y:S01]  /*20f0*/  P2R R133, PR, RZ, 0x40 ;  /* 0x00000040ff857803 */ /* 0x000fe20000000000 */
[----:B------:R-:W0:Y:S08]  /*2100*/  @P3 LDC.64 R150, c[0x0][0x438] ;  /* 0x00010e00ff963b82 */ /* 0x000e300000000a00 */
[----:B------:R-:W1:Y:S08]  /*2110*/  @P3 LDC.64 R154, c[0x0][0x3b0] ;  /* 0x0000ec00ff9a3b82 */ /* 0x000e700000000a00 */
[----:B------:R-:W2:Y:S08]  /*2120*/  @P0 LDC.64 R148, c[0x0][0x438] ;  /* 0x00010e00ff940b82 */ /* 0x000eb00000000a00 */
[----:B------:R-:W3:Y:S01]  /*2130*/  @P0 LDC.64 R146, c[0x0][0x3b0] ;  /* 0x0000ec00ff920b82 */ /* 0x000ee20000000a00 */
[C---:B0-----:R-:W-:Y:S01]  /*2140*/  @P3 IMAD.WIDE.U32 R150, R141.reuse, 0x8, R150 ;  /* 0x000000088d963825 */ /* 0x041fe200078e0096 */
[----:B------:R-:W-:-:S04]  /*2150*/  @P3 IADD3 R141, PT, PT, R141, 0x80, RZ ;  /* 0x000000808d8d3810 */ /* 0x000fc80007ffe0ff */
[----:B------:R0:W5:Y:S02]  /*2160*/  @P3 LDG.E.64 R112, desc[UR10][R150.64] ;  /* 0x0000000a96703981 */ /* 0x000164000c1e1b00 */
[----:B------:R-:W4:Y:S01]  /*2170*/  @P1 LDC.64 R144, c[0x0][0x438] ;  /* 0x00010e00ff901b82 */ /* 0x000f220000000a00 */
[----:B-1----:R-:W-:-:S07]  /*2180*/  @P3 IMAD.WIDE.U32 R154, R153, 0x4, R154 ;  /* 0x00000004999a3825 */ /* 0x002fce00078e009a */
[----:B------:R-:W1:Y:S08]  /*2190*/  @P1 LDC.64 R142, c[0x0][0x3b0] ;  /* 0x0000ec00ff8e1b82 */ /* 0x000e700000000a00 */
[----:B------:R-:W0:Y:S08]  /*21a0*/  @P2 LDC.64 R76, c[0x0][0x3b0] ;  /* 0x0000ec00ff4c2b82 */ /* 0x000e300000000a00 */
[----:B------:R-:W0:Y:S01]  /*21b0*/  @P2 LDC.64 R78, c[0x0][0x438] ;  /* 0x00010e00ff4e2b82 */ /* 0x000e220000000a00 */
[----:B------:R-:W-:Y:S01]  /*21c0*/  @P3 VIADD R153, R153, 0x80 ;  /* 0x0000008099993836 */ /* 0x000fe20000000000 */
[----:B------:R0:W5:Y:S01]  /*21d0*/  @P3 LDG.E R121, desc[UR10][R154.64] ;  /* 0x0000000a9a793981 */ /* 0x000162000c1e1900 */
[C---:B--2---:R-:W-:Y:S01]  /*21e0*/  @P0 IMAD.WIDE.U32 R148, R141.reuse, 0x8, R148 ;  /* 0x000000088d940825 */ /* 0x044fe200078e0094 */
[----:B------:R-:W-:-:S03]  /*21f0*/  @P0 IADD3 R141, PT, PT, R141, 0x80, RZ ;  /* 0x000000808d8d0810 */ /* 0x000fc60007ffe0ff */
[C---:B---3--:R-:W-:Y:S01]  /*2200*/  @P0 IMAD.WIDE.U32 R146, R153.reuse, 0x4, R146 ;  /* 0x0000000499920825 */ /* 0x048fe200078e0092 */
[----:B------:R-:W2:Y:S01]  /*2210*/  @P6 LDC.64 R72, c[0x0][0x3b0] ;  /* 0x0000ec00ff486b82 */ /* 0x000ea20000000a00 */
[----:B------:R3:W5:Y:S02]  /*2220*/  @P0 LDG.E.64 R110, desc[UR10][R148.64] ;  /* 0x0000000a946e0981 */ /* 0x000764000c1e1b00 */
[----:B------:R-:W-:Y:S02]  /*2230*/  @P0 VIADD R153, R153, 0x80 ;  /* 0x0000008099990836 */ /* 0x000fe40000000000 */
[C---:B----4-:R-:W-:Y:S01]  /*2240*/  @P1 IMAD.WIDE.U32 R144, R141.reuse, 0x8, R144 ;  /* 0x000000088d901825 */ /* 0x050fe200078e0090 */
[----:B------:R-:W-:Y:S01]  /*2250*/  @P1 IADD3 R141, PT, PT, R141, 0x80, RZ ;  /* 0x000000808d8d1810 */ /* 0x000fe20007ffe0ff */
[----:B------:R3:W5:Y:S01]  /*2260*/  @P0 LDG.E R120, desc[UR10][R146.64] ;  /* 0x0000000a92780981 */ /* 0x000762000c1e1900 */
[----:B------:R-:W4:Y:S01]  /*2270*/  @P6 LDC.64 R74, c[0x0][0x438] ;  /* 0x00010e00ff4a6b82 */ /* 0x000f220000000a00 */
[----:B-1----:R-:W-:-:S02]  /*2280*/  @P1 IMAD.WIDE.U32 R142, R153, 0x4, R142 ;  /* 0x00000004998e1825 */ /* 0x002fc400078e008e */
[----:B------:R3:W5:Y:S02]  /*2290*/  @P1 LDG.E.64 R108, desc[UR10][R144.64] ;  /* 0x0000000a906c1981 */ /* 0x000764000c1e1b00 */
[----:B------:R-:W-:Y:S02]  /*22a0*/  @P1 VIADD R153, R153, 0x80 ;  /* 0x0000008099991836 */ /* 0x000fe40000000000 */
[----:B------:R3:W5:Y:S01]  /*22b0*/  @P1 LDG.E R119, desc[UR10][R142.64] ;  /* 0x0000000a8e771981 */ /* 0x000762000c1e1900 */
[----:B0-----:R-:W-:-:S04]  /*22c0*/  @P2 IMAD.WIDE.U32 R78, R141, 0x8, R78 ;  /* 0x000000088d4e2825 */ /* 0x001fc800078e004e */
[C---:B------:R-:W-:Y:S01]  /*22d0*/  @P2 IMAD.WIDE.U32 R76, R153.reuse, 0x4, R76 ;  /* 0x00000004994c2825 */ /* 0x040fe200078e004c */
[----:B------:R-:W-:Y:S01]  /*22e0*/  @P2 IADD3 R153, PT, PT, R153, 0x80, RZ ;  /* 0x0000008099992810 */ /* 0x000fe20007ffe0ff */
[----:B------:R3:W5:Y:S02]  /*22f0*/  @P2 LDG.E.64 R106, desc[UR10][R78.64] ;  /* 0x0000000a4e6a2981 */ /* 0x000764000c1e1b00 */
[----:B------:R-:W-:Y:S02]  /*2300*/  @P2 VIADD R141, R141, 0x80 ;  /* 0x000000808d8d2836 */ /* 0x000fe40000000000 */
[----:B--2---:R-:W-:Y:S01]  /*2310*/  @P6 IMAD.WIDE.U32 R72, R153, 0x4, R72 ;  /* 0x0000000499486825 */ /* 0x004fe200078e0048 */
[----:B------:R3:W5:Y:S04]  /*2320*/  @P2 LDG.E R118, desc[UR10][R76.64] ;  /* 0x0000000a4c762981 */ /* 0x000768000c1e1900 */
[----:B------:R3:W5:Y:S01]  /*2330*/  @P6 LDG.E R117, desc[UR10][R72.64] ;  /* 0x0000000a48756981 */ /* 0x000762000c1e1900 */
[----:B----4-:R-:W-:-:S05]  /*2340*/  @P6 IMAD.WIDE.U32 R74, R141, 0x8, R74 ;  /* 0x000000088d4a6825 */ /* 0x010fca00078e004a */
[----:B------:R3:W5:Y:S01]  /*2350*/  @P6 LDG.E.64 R104, desc[UR10][R74.64] ;  /* 0x0000000a4a686981 */ /* 0x000762000c1e1b00 */
[----:B------:R-:W-:-:S07]  /*2360*/  MOV R141, RZ ;  /* 0x000000ff008d7202 */ /* 0x000fce0000000f00 */
.L_x_564:
[----:B----4-:R-:W-:Y:S05]  /*2370*/  BSYNC.RECONVERGENT B0 ;  /* 0x0000000000007941 */ /* 0x010fea0003800200 */
.L_x_554:
[----:B0--3--:R-:W0:Y:S01]  /*2380*/  SHFL.DOWN PT, R72, R141, 0x10, 0x1f ;  /* 0x0a001f008d487f89 */ /* 0x009e2200000e0000 */
        /* <DEDUP_REMOVED lines=31> */
.L_x_567:
[----:B------:R-:W-:Y:S05]  /*2580*/  BSYNC.RECONVERGENT B0 ;  /* 0x0000000000007941 */ /* 0x000fea0003800200 */
.L_x_566:
[----:B------:R-:W1:Y:S08]  /*2590*/  S2UR UR5, SR_CgaCtaId ;  /* 0x00000000000579c3 */ /* 0x000e700000008800 */
[----:B------:R-:W-:Y:S01]  /*25a0*/  BAR.SYNC.DEFER_BLOCKING 0x0 ;  /* 0x0000000000007b1d */ /* 0x000fe20000010000 */
[----:B------:R-:W-:Y:S02]  /*25b0*/  @P4 IADD3 R135, PT, PT, R135, -0x1, RZ ;  /* 0xffffffff87874810 */ /* 0x000fe40007ffe0ff */
[----:B------:R-:W-:-:S03]  /*25c0*/  ISETP.NE.AND P6, PT, RZ, UR12, PT ;  /* 0x0000000cff007c0c */ /* 0x000fc6000bfc5270 */
[----:B------:R-:W-:Y:S01]  /*25d0*/  UMOV UR4, 0x400 ;  /* 0x0000040000047882 */ /* 0x000fe20000000000 */
[----:B------:R-:W-:Y:S01]  /*25e0*/  @P4 IMAD R135, R135, R2, RZ ;  /* 0x0000000287874224 */ /* 0x000fe200078e02ff */
[----:B------:R-:W-:Y:S01]  /*25f0*/  BSSY.RECONVERGENT B0, `(.L_x_568) ;  /* 0x0000106000007945 */ /* 0x000fe20003800200 */
        /* <DEDUP_REMOVED lines=14> */
[----:B------:R-:W-:Y:S01]  /*26e0*/  @P4 LEA.HI R73, R74, R135, RZ, 0x2 ;  /* 0x000000874a494211 */ /* 0x000fe200078f10ff */
[----:B------:R-:W-:Y:S02]  /*26f0*/  IMAD.MOV.U32 R135, RZ, RZ, RZ ;  /* 0x000000ffff877224 */ /* 0x000fe400078e00ff */
[----:B------:R-:W-:Y:S01]  /*2700*/  FADD.FTZ R78, R78, R141 ;  /* 0x0000008d4e4e7221 */ /* 0x000fe20000010000 */
[----:B------:R-:W-:Y:S01]  /*2710*/  FADD.FTZ R79, R79, R72 ;  /* 0x000000484f4f7221 */ /* 0x000fe20000010000 */
[----:B------:R-:W-:-:S02]  /*2720*/  @P4 LEA.HI.SX32 R135, R73, R0, 0x1e ;  /* 0x0000000049874211 */ /* 0x000fc400078ff2ff */
[----:B------:R-:W-:Y:S01]  /*2730*/  FMUL.FTZ R78, R78, UR13 ;  /* 0x0000000d4e4e7c20 */ /* 0x000fe20008410000 */
[----:B------:R-:W-:-:S04]  /*2740*/  FMUL.FTZ R79, R79, UR13 ;  /* 0x0000000d4f4f7c20 */ /* 0x000fc80008410000 */
[----:B------:R-:W-:Y:S01]  /*2750*/  FSEL R78, R78, RZ, !P6 ;  /* 0x000000ff4e4e7208 */ /* 0x000fe20007000000 */
[----:B------:R-:W-:Y:S06]  /*2760*/  @!P3 BRA `(.L_x_569) ;  /* 0x0000000c00b8b947 */ /* 0x000fec0003800000 */
[----:B------:R-:W-:-:S04]  /*2770*/  UISETP.NE.U32.AND UP0, UPT, UR14, URZ, UPT ;  /* 0x000000ff0e00728c */ /* 0x000fc8000bf05070 */
[----:B------:R-:W-:-:S09]  /*2780*/  UISETP.NE.AND.EX UP0, UPT, UR15, URZ, UPT, UP0 ;  /* 0x000000ff0f00728c */ /* 0x000fd2000bf05300 */
        /* <DEDUP_REMOVED lines=11> */
[----:B------:R-:W-:Y:S02]  /*2840*/  FSEL R73, R73, RZ, P5 ;  /* 0x000000ff49497208 */ /* 0x000fe40002800000 */
[----:B-----5:R-:W-:-:S03]  /*2850*/  LOP3.LUT P5, RZ, R121, 0xff, RZ, 0xc0, !PT ;  /* 0x000000ff79ff7812 */ /* 0x020fc600078ac0ff */
[----:B------:R-:W-:-:S04]  /*2860*/  FMUL.FTZ R73, R73, UR17 ;  /* 0x0000001149497c20 */ /* 0x000fc80008410000 */
[----:B------:R-:W-:-:S05]  /*2870*/  FMUL.FTZ R73, R73, UR16 ;  /* 0x0000001049497c20 */ /* 0x000fca0008410000 */
[----:B------:R-:W-:-:S04]  /*2880*/  FSEL R73, R73, RZ, P5 ;  /* 0x000000ff49497208 */ /* 0x000fc80002800000 */
[----:B------:R-:W-:-:S04]  /*2890*/  F2FP.BF16.F32.PACK_AB R73, RZ, R73 ;  /* 0x00000049ff49723e */ /* 0x000fc800000010ff */
[----:B------:R-:W-:-:S07]  /*28a0*/  PRMT R116, R73, 0x7610, R116 ;  /* 0x0000761049747816 */ /* 0x000fce0000000074 */
.L_x_572:
        /* <DEDUP_REMOVED lines=12> */
.L_x_573:
        /* <DEDUP_REMOVED lines=12> */
.L_x_574:
[----:B------:R-:W-:Y:S05]  /*2a30*/  @!P4 BRA `(.L_x_575) ;  /* 0x0000000800acc947 */ /* 0x000fea0003800000 */
[----:B------:R-:W-:Y:S01]  /*2a40*/  FFMA.FTZ R73, R126, R79, R78 ;  /* 0x0000004f7e497223 */ /* 0x000fe2000001004e */
[----:B------:R-:W-:-:S03]  /*2a50*/  ISETP.GT.AND P5, PT, R134, RZ, PT ;  /* 0x000000ff8600720c */ /* 0x000fc60003fa4270 */
[----:B------:R-:W-:-:S04]  /*2a60*/  FADD.FTZ R73, R124, -R73 ;  /* 0x800000497c497221 */ /* 0x000fc80000010000 */
[----:B------:R-:W-:-:S05]  /*2a70*/  FMUL.FTZ R73, R132, R73 ;  /* 0x0000004984497220 */ /* 0x000fca0000410000 */
[----:B------:R-:W-:Y:S02]  /*2a80*/  FSEL R73, R73, RZ, P5 ;  /* 0x000000ff49497208 */ /* 0x000fe40002800000 */
[----:B-----5:R-:W-:-:S03]  /*2a90*/  ISETP.GE.U32.AND P5, PT, R121, 0x1000000, PT ;  /* 0x010000007900780c */ /* 0x020fc60003fa6070 */
[----:B------:R-:W-:-:S04]  /*2aa0*/  FMUL.FTZ R73, R73, UR17 ;  /* 0x0000001149497c20 */ /* 0x000fc80008410000 */
[----:B------:R-:W-:-:S05]  /*2ab0*/  FMUL.FTZ R73, R73, UR16 ;  /* 0x0000001049497c20 */ /* 0x000fca0008410000 */
[----:B------:R-:W-:-:S04]  /*2ac0*/  FSEL R73, R73, RZ, P5 ;  /* 0x000000ff49497208 */ /* 0x000fc80002800000 */
[----:B------:R-:W-:-:S04]  /*2ad0*/  F2FP.BF16.F32.PACK_AB R73, RZ, R73 ;  /* 0x00000049ff49723e */ /* 0x000fc800000010ff */
[----:B------:R-:W-:Y:S01]  /*2ae0*/  PRMT R115, R73, 0x7610, R115 ;  /* 0x0000761049737816 */ /* 0x000fe20000000073 */
[----:B------:R-:W-:Y:S06]  /*2af0*/  BRA `(.L_x_575) ;  /* 0x00000008007c7947 */ /* 0x000fec0003800000 */
.L_x_571:
[----:B------:R-:W0:Y:S01]  /*2b00*/  @P4 LDC.64 R72, c[0x0][0x408] ;  /* 0x00010200ff484b82 */ /* 0x000e220000000a00 */
[-CC-:B------:R-:W-:Y:S01]  /*2b10*/  FFMA.FTZ R74, R131, R79.reuse, R78.reuse ;  /* 0x0000004f834a7223 */ /* 0x180fe2000001004e */
[----:B------:R-:W-:Y:S01]  /*2b20*/  ISETP.GT.AND P5, PT, R134, RZ, PT ;  /* 0x000000ff8600720c */ /* 0x000fe20003fa4270 */
[----:B------:R-:W-:Y:S01]  /*2b30*/  FFMA.FTZ R140, R127, R79, R78 ;  /* 0x0000004f7f8c7223 */ /* 0x000fe2000001004e */
[----:B-----5:R-:W-:Y:S01]  /*2b40*/  @P4 LOP3.LUT P6, RZ, R121, 0xff, RZ, 0xc0, !PT ;  /* 0x000000ff79ff4812 */ /* 0x020fe200078cc0ff */
[----:B------:R-:W-:Y:S02]  /*2b50*/  FADD.FTZ R75, R129, -R74 ;  /* 0x8000004a814b7221 */ /* 0x000fe40000010000 */
[----:B------:R-:W-:Y:S02]  /*2b60*/  FADD.FTZ R77, R125, -R140 ;  /* 0x8000008c7d4d7221 */ /* 0x000fe40000010000 */
[C---:B------:R-:W-:Y:S02]  /*2b70*/  FMUL.FTZ R75, R132.reuse, R75 ;  /* 0x0000004b844b7220 */ /* 0x040fe40000410000 */
[----:B------:R-:W-:-:S03]  /*2b80*/  FMUL.FTZ R77, R132, R77 ;  /* 0x0000004d844d7220 */ /* 0x000fc60000410000 */
[----:B------:R-:W-:Y:S01]  /*2b90*/  FSEL R76, R75, RZ, P5 ;  /* 0x000000ff4b4c7208 */ /* 0x000fe20002800000 */
[----:B------:R-:W-:Y:S01]  /*2ba0*/  FFMA.FTZ R75, R130, R79, R78 ;  /* 0x0000004f824b7223 */ /* 0x000fe2000001004e */
[----:B------:R-:W-:-:S03]  /*2bb0*/  FSEL R140, R77, RZ, P5 ;  /* 0x000000ff4d8c7208 */ /* 0x000fc60002800000 */
[----:B------:R-:W-:-:S04]  /*2bc0*/  FADD.FTZ R75, R128, -R75 ;  /* 0x8000004b804b7221 */ /* 0x000fc80000010000 */
[----:B------:R-:W-:Y:S01]  /*2bd0*/  FMUL.FTZ R75, R132, R75 ;  /* 0x0000004b844b7220 */ /* 0x000fe20000410000 */
[----:B0-----:R-:W-:Y:S01]  /*2be0*/  @P4 FMUL.FTZ R73, R76, R73 ;  /* 0x000000494c494220 */ /* 0x001fe20000410000 */
[----:B------:R-:W-:-:S03]  /*2bf0*/  F2FP.BF16.F32.PACK_AB R76, RZ, R76 ;  /* 0x0000004cff4c723e */ /* 0x000fc600000010ff */
[----:B------:R-:W-:Y:S01]  /*2c00*/  @P4 FMUL.FTZ R72, R73, R72 ;  /* 0x0000004849484220 */ /* 0x000fe20000410000 */
[----:B------:R-:W-:-:S04]  /*2c10*/  FSEL R138, R75, RZ, P5 ;  /* 0x000000ff4b8a7208 */ /* 0x000fc80002800000 */
[----:B------:R-:W-:Y:S02]  /*2c20*/  @P4 FSEL R74, R72, RZ, P6 ;  /* 0x000000ff484a4208 */ /* 0x000fe40003000000 */
[----:B------:R-:W0:Y:S01]  /*2c30*/  @P4 LDC.64 R72, c[0x0][0x408] ;  /* 0x00010200ff484b82 */ /* 0x000e220000000a00 */
[----:B------:R-:W-:Y:S02]  /*2c40*/  @P4 LOP3.LUT P6, RZ, R121, 0xff00, RZ, 0xc0, !PT ;  /* 0x0000ff0079ff4812 */ /* 0x000fe400078cc0ff */
[----:B------:R-:W-:-:S04]  /*2c50*/  @P4 F2FP.BF16.F32.PACK_AB R74, RZ, R74 ;  /* 0x0000004aff4a423e */ /* 0x000fc800000010ff */
[----:B------:R-:W-:Y:S01]  /*2c60*/  @P4 PRMT R116, R74, 0x7610, R116 ;  /* 0x000076104a744816 */ /* 0x000fe20000000074 */
[----:B0-----:R-:W-:Y:S01]  /*2c70*/  @P4 FMUL.FTZ R73, R138, R73 ;  /* 0x000000498a494220 */ /* 0x001fe20000410000 */
[----:B------:R-:W-:-:S03]  /*2c80*/  F2FP.BF16.F32.PACK_AB R138, RZ, R138 ;  /* 0x0000008aff8a723e */ /* 0x000fc600000010ff */
[----:B------:R-:W-:Y:S01]  /*2c90*/  @P4 FMUL.FTZ R72, R73, R72 ;  /* 0x0000004849484220 */ /* 0x000fe20000410000 */
[----:B------:R-:W-:-:S04]  /*2ca0*/  PRMT R139, R138, 0x7610, R139 ;  /* 0x000076108a8b7816 */ /* 0x000fc8000000008b */
[----:B------:R-:W-:Y:S02]  /*2cb0*/  @P4 FSEL R75, R72, RZ, P6 ;  /* 0x000000ff484b4208 */ /* 0x000fe40003000000 */
[----:B------:R-:W0:Y:S01]  /*2cc0*/  @P4 LDC.64 R72, c[0x0][0x408] ;  /* 0x00010200ff484b82 */ /* 0x000e220000000a00 */
[----:B------:R-:W-:Y:S02]  /*2cd0*/  @P4 LOP3.LUT P6, RZ, R121, 0xff0000, RZ, 0xc0, !PT ;  /* 0x00ff000079ff4812 */ /* 0x000fe400078cc0ff */
[----:B------:R-:W-:-:S04]  /*2ce0*/  @P4 F2FP.BF16.F32.PACK_AB R75, RZ, R75 ;  /* 0x0000004bff4b423e */ /* 0x000fc800000010ff */
[----:B------:R-:W-:Y:S01]  /*2cf0*/  @P4 PRMT R101, R75, 0x7610, R101 ;  /* 0x000076104b654816 */ /* 0x000fe20000000065 */
[----:B0-----:R-:W-:-:S04]  /*2d00*/  @P4 FMUL.FTZ R73, R140, R73 ;  /* 0x000000498c494220 */ /* 0x001fc80000410000 */
[----:B------:R-:W-:Y:S01]  /*2d10*/  @P4 FMUL.FTZ R72, R73, R72 ;  /* 0x0000004849484220 */ /* 0x000fe20000410000 */
[----:B------:R-:W-:-:S04]  /*2d20*/  FFMA.FTZ R73, R126, R79, R78 ;  /* 0x0000004f7e497223 */ /* 0x000fc8000001004e */
[----:B------:R-:W-:Y:S01]  /*2d30*/  @P4 FSEL R72, R72, RZ, P6 ;  /* 0x000000ff48484208 */ /* 0x000fe20003000000 */
[----:B------:R-:W-:-:S03]  /*2d40*/  FADD.FTZ R73, R124, -R73 ;  /* 0x800000497c497221 */ /* 0x000fc60000010000 */
[----:B------:R-:W-:Y:S01]  /*2d50*/  @P4 F2FP.BF16.F32.PACK_AB R72, RZ, R72 ;  /* 0x00000048ff48423e */ /* 0x000fe200000010ff */
[----:B------:R-:W-:-:S03]  /*2d60*/  FMUL.FTZ R73, R132, R73 ;  /* 0x0000004984497220 */ /* 0x000fc60000410000 */
[----:B------:R-:W-:Y:S02]  /*2d70*/  @P4 PRMT R114, R72, 0x7610, R114 ;  /* 0x0000761048724816 */ /* 0x000fe40000000072 */
[----:B------:R-:W-:Y:S02]  /*2d80*/  FSEL R73, R73, RZ, P5 ;  /* 0x000000ff49497208 */ /* 0x000fe40002800000 */
[----:B------:R-:W-:Y:S02]  /*2d90*/  F2FP.BF16.F32.PACK_AB R72, RZ, R140 ;  /* 0x0000008cff48723e */ /* 0x000fe400000010ff */
[----:B------:R-:W-:Y:S02]  /*2da0*/  F2FP.BF16.F32.PACK_AB R137, RZ, R73 ;  /* 0x00000049ff89723e */ /* 0x000fe400000010ff */
[----:B------:R-:W-:Y:S02]  /*2db0*/  PRMT R140, R76, 0x7610, R140 ;  /* 0x000076104c8c7816 */ /* 0x000fe4000000008c */
[----:B------:R-:W-:Y:S01]  /*2dc0*/  PRMT R138, R72, 0x7610, R138 ;  /* 0x00007610488a7816 */ /* 0x000fe2000000008a */
[----:B------:R-:W-:Y:S06]  /*2dd0*/  @!P4 BRA `(.L_x_575) ;  /* 0x0000000400c4c947 */ /* 0x000fec0003800000 */
[----:B------:R-:W-:Y:S01]  /*2de0*/  FMUL.FTZ R72, R73, UR17 ;  /* 0x0000001149487c20 */ /* 0x000fe20008410000 */
[----:B------:R-:W-:-:S03]  /*2df0*/  ISETP.GE.U32.AND P5, PT, R121, 0x1000000, PT ;  /* 0x010000007900780c */ /* 0x000fc60003fa6070 */
[----:B------:R-:W-:-:S05]  /*2e00*/  FMUL.FTZ R72, R72, UR16 ;  /* 0x0000001048487c20 */ /* 0x000fca0008410000 */
[----:B------:R-:W-:-:S04]  /*2e10*/  FSEL R72, R72, RZ, P5 ;  /* 0x000000ff48487208 */ /* 0x000fc80002800000 */
[----:B------:R-:W-:-:S04]  /*2e20*/  F2FP.BF16.F32.PACK_AB R72, RZ, R72 ;  /* 0x00000048ff48723e */ /* 0x000fc800000010ff */
[----:B------:R-:W-:Y:S01]  /*2e30*/  PRMT R115, R72, 0x7610, R115 ;  /* 0x0000761048737816 */ /* 0x000fe20000000073 */
[----:B------:R-:W-:Y:S06]  /*2e40*/  BRA `(.L_x_575) ;  /* 0x0000000400a87947 */ /* 0x000fec0003800000 */
.L_x_570:
[----:B------:R-:W-:Y:S01]  /*2e50*/  UMOV UR4, UR6 ;  /* 0x0000000600047c82 */ /* 0x000fe20008000000 */
[----:B------:R-:W-:Y:S01]  /*2e60*/  UMOV UR5, UR7 ;  /* 0x0000000700057c82 */ /* 0x000fe20008000000 */
[----:B------:R-:W-:-:S04]  /*2e70*/  UISETP.NE.U32.AND UP0, UPT, UR4, URZ, UPT ;  /* 0x000000ff0400728c */ /* 0x000fc8000bf05070 */
[----:B------:R-:W-:-:S09]  /*2e80*/  UISETP.NE.AND.EX UP0, UPT, UR5, URZ, UPT, UP0 ;  /* 0x000000ff0500728c */ /* 0x000fd2000bf05300 */
[----:B------:R-:W-:Y:S05]  /*2e90*/  BRA.U UP0, `(.L_x_576) ;  /* 0x0000000100c07547 */ /* 0x000fea000b800000 */
[----:B------:R-:W-:Y:S01]  /*2ea0*/  ISETP.GT.AND P5, PT, R134, RZ, PT ;  /* 0x000000ff8600720c */ /* 0x000fe20003fa4270 */
[----:B------:R-:W0:Y:S01]  /*2eb0*/  @P4 LDC.64 R72, c[0x0][0x408] ;  /* 0x00010200ff484b82 */ /* 0x000e220000000a00 */
[----:B-----5:R-:W-:Y:S02]  /*2ec0*/  SHF.L.U32 R75, R112, 0x10, RZ ;  /* 0x00000010704b7819 */ /* 0x020fe400000006ff */
[----:B------:R-:W-:-:S09]  /*2ed0*/  @P4 LOP3.LUT P6, RZ, R121, 0xff, RZ, 0xc0, !PT ;  /* 0x000000ff79ff4812 */ /* 0x000fd200078cc0ff */
[-CC-:B------:R-:W-:Y:S01]  /*2ee0*/  @P5 FFMA.FTZ R74, R131, R79.reuse, R78.reuse ;  /* 0x0000004f834a5223 */ /* 0x180fe2000001004e */
[-CC-:B------:R-:W-:Y:S01]  /*2ef0*/  @P5 FFMA.FTZ R77, R130, R79.reuse, R78.reuse ;  /* 0x0000004f824d5223 */ /* 0x180fe2000001004e */
[----:B------:R-:W-:Y:S02]  /*2f00*/  @P5 FFMA.FTZ R76, R127, R79, R78 ;  /* 0x0000004f7f4c5223 */ /* 0x000fe4000001004e */
[----:B------:R-:W-:Y:S01]  /*2f10*/  @P5 FADD.FTZ R74, R129, -R74 ;  /* 0x8000004a814a5221 */ /* 0x000fe20000010000 */
[----:B------:R-:W-:Y:S01]  /*2f20*/  @P5 FADD.FTZ R77, R128, -R77 ;  /* 0x8000004d804d5221 */ /* 0x000fe20000010000 */
[----:B------:R-:W-:Y:S02]  /*2f30*/  @P5 FADD.FTZ R76, R125, -R76 ;  /* 0x8000004c7d4c5221 */ /* 0x000fe40000010000 */
[----:B------:R-:W-:-:S04]  /*2f40*/  @P5 FFMA.FTZ R75, R132, R74, R75 ;  /* 0x0000004a844b5223 */ /* 0x000fc8000001004b */
[----:B0-----:R-:W-:Y:S01]  /*2f50*/  @P4 FMUL.FTZ R73, R75, R73 ;  /* 0x000000494b494220 */ /* 0x001fe20000410000 */
[----:B------:R-:W-:-:S03]  /*2f60*/  SHF.R.U64 R75, R112, 0x10, R113 ;  /* 0x00000010704b7819 */ /* 0x000fc60000001271 */
[----:B------:R-:W-:Y:S02]  /*2f70*/  @P4 FMUL.FTZ R72, R73, R72 ;  /* 0x0000004849484220 */ /* 0x000fe40000410000 */
[----:B------:R-:W-:-:S03]  /*2f80*/  IMAD.U32 R75, R75, 0x10000, RZ ;  /* 0x000100004b4b7824 */ /* 0x000fc600078e00ff */
[----:B------:R-:W-:Y:S01]  /*2f90*/  @P4 FSEL R74, R72, RZ, P6 ;  /* 0x000000ff484a4208 */ /* 0x000fe20003000000 */
[----:B------:R-:W-:Y:S01]  /*2fa0*/  @P5 FFMA.FTZ R75, R132, R77, R75 ;  /* 0x0000004d844b5223 */ /* 0x000fe2000001004b */
[----:B------:R-:W0:Y:S01]  /*2fb0*/  @P4 LDC.64 R72, c[0x0][0x408] ;  /* 0x00010200ff484b82 */ /* 0x000e220000000a00 */
[----:B------:R-:W-:Y:S02]  /*2fc0*/  @P4 LOP3.LUT P6, RZ, R121, 0xff00, RZ, 0xc0, !PT ;  /* 0x0000ff0079ff4812 */ /* 0x000fe400078cc0ff */
[----:B------:R-:W-:Y:S02]  /*2fd0*/  SHF.L.U32 R77, R113, 0x10, RZ ;  /* 0x00000010714d7819 */ /* 0x000fe400000006ff */
[----:B------:R-:W-:-:S03]  /*2fe0*/  @P4 F2FP.BF16.F32.PACK_AB R74, RZ, R74 ;  /* 0x0000004aff4a423e */ /* 0x000fc600000010ff */
[----:B------:R-:W-:Y:S01]  /*2ff0*/  @P5 FFMA.FTZ R77, R132, R76, R77 ;  /* 0x0000004c844d5223 */ /* 0x000fe2000001004d */
[----:B------:R-:W-:Y:S01]  /*3000*/  @P4 PRMT R116, R74, 0x7610, R116 ;  /* 0x000076104a744816 */ /* 0x000fe20000000074 */
[----:B0-----:R-:W-:-:S04]  /*3010*/  @P4 FMUL.FTZ R73, R75, R73 ;  /* 0x000000494b494220 */ /* 0x001fc80000410000 */
[----:B------:R-:W-:-:S05]  /*3020*/  @P4 FMUL.FTZ R72, R73, R72 ;  /* 0x0000004849484220 */ /* 0x000fca0000410000 */
[----:B------:R-:W-:Y:S02]  /*3030*/  @P4 FSEL R75, R72, RZ, P6 ;  /* 0x000000ff484b4208 */ /* 0x000fe40003000000 */
[----:B------:R-:W0:Y:S01]  /*3040*/  @P4 LDC.64 R72, c[0x0][0x408] ;  /* 0x00010200ff484b82 */ /* 0x000e220000000a00 */
[----:B------:R-:W-:Y:S02]  /*3050*/  @P4 LOP3.LUT P6, RZ, R121, 0xff0000, RZ, 0xc0, !PT ;  /* 0x00ff000079ff4812 */ /* 0x000fe400078cc0ff */
[----:B------:R-:W-:-:S04]  /*3060*/  @P4 F2FP.BF16.F32.PACK_AB R75, RZ, R75 ;  /* 0x0000004bff4b423e */ /* 0x000fc800000010ff */
[----:B------:R-:W-:Y:S01]  /*3070*/  @P4 PRMT R101, R75, 0x7610, R101 ;  /* 0x000076104b654816 */ /* 0x000fe20000000065 */
[----:B0-----:R-:W-:-:S04]  /*3080*/  @P4 FMUL.FTZ R73, R77, R73 ;  /* 0x000000494d494220 */ /* 0x001fc80000410000 */
[----:B------:R-:W-:-:S05]  /*3090*/  @P4 FMUL.FTZ R72, R73, R72 ;  /* 0x0000004849484220 */ /* 0x000fca0000410000 */
[----:B------:R-:W-:-:S04]  /*30a0*/  @P4 FSEL R72, R72, RZ, P6 ;  /* 0x000000ff48484208 */ /* 0x000fc80003000000 */
[----:B------:R-:W-:-:S04]  /*30b0*/  @P4 F2FP.BF16.F32.PACK_AB R72, RZ, R72 ;  /* 0x00000048ff48423e */ /* 0x000fc800000010ff */
[----:B------:R-:W-:Y:S01]  /*30c0*/  @P4 PRMT R114, R72, 0x7610, R114 ;  /* 0x0000761048724816 */ /* 0x000fe20000000072 */
[----:B------:R-:W-:Y:S06]  /*30d0*/  @!P4 BRA `(.L_x_575) ;  /* 0x000000040004c947 */ /* 0x000fec0003800000 */
[----:B------:R-:W-:Y:S01]  /*30e0*/  SHF.R.U32.HI R73, RZ, 0x10, R113 ;  /* 0x00000010ff497819 */ /* 0x000fe20000011671 */
[----:B------:R-:W-:-:S04]  /*30f0*/  @P5 FFMA.FTZ R75, R126, R79, R78 ;  /* 0x0000004f7e4b5223 */ /* 0x000fc8000001004e */
[----:B------:R-:W-:Y:S02]  /*3100*/  IMAD.U32 R73, R73, 0x10000, RZ ;  /* 0x0001000049497824 */ /* 0x000fe400078e00ff */
[----:B------:R-:W-:-:S04]  /*3110*/  @P5 FADD.FTZ R75, R124, -R75 ;  /* 0x8000004b7c4b5221 */ /* 0x000fc80000010000 */
[----:B------:R-:W-:Y:S01]  /*3120*/  @P5 FFMA.FTZ R73, R132, R75, R73 ;  /* 0x0000004b84495223 */ /* 0x000fe20000010049 */
[----:B------:R-:W-:-:S03]  /*3130*/  ISETP.GE.U32.AND P5, PT, R121, 0x1000000, PT ;  /* 0x010000007900780c */ /* 0x000fc60003fa6070 */
[----:B------:R-:W-:-:S04]  /*3140*/  FMUL.FTZ R73, R73, UR17 ;  /* 0x0000001149497c20 */ /* 0x000fc80008410000 */
[----:B------:R-:W-:-:S05]  /*3150*/  FMUL.FTZ R73, R73, UR16 ;  /* 0x0000001049497c20 */ /* 0x000fca0008410000 */
[----:B------:R-:W-:-:S04]  /*3160*/  FSEL R73, R73, RZ, P5 ;  /* 0x000000ff49497208 */ /* 0x000fc80002800000 */
[----:B------:R-:W-:-:S04]  /*3170*/  F2FP.BF16.F32.PACK_AB R73, RZ, R73 ;  /* 0x00000049ff49723e */ /* 0x000fc800000010ff */
[----:B------:R-:W-:Y:S01]  /*3180*/  PRMT R115, R73, 0x7610, R115 ;  /* 0x0000761049737816 */ /* 0x000fe20000000073 */
[----:B------:R-:W-:Y:S06]  /*3190*/  BRA `(.L_x_575) ;  /* 0x0000000000d47947 */ /* 0x000fec0003800000 */
.L_x_576:
[----:B------:R-:W0:Y:S01]  /*31a0*/  @P4 LDC.64 R72, c[0x0][0x408] ;  /* 0x00010200ff484b82 */ /* 0x000e220000000a00 */
[----:B------:R-:W-:Y:S01]  /*31b0*/  @P5 FFMA.FTZ R74, R131, R79, R78 ;  /* 0x0000004f834a5223 */ /* 0x000fe2000001004e */
[C---:B-----5:R-:W-:Y:S01]  /*31c0*/  SHF.L.U32 R137, R112.reuse, 0x10, RZ ;  /* 0x0000001070897819 */ /* 0x060fe200000006ff */
[----:B------:R-:W-:Y:S01]  /*31d0*/  IMAD.U32 R140, R113, 0x10000, RZ ;  /* 0x00010000718c7824 */ /* 0x000fe200078e00ff */
[--C-:B------:R-:W-:Y:S01]  /*31e0*/  SHF.R.U64 R139, R112, 0x10, R113.reuse ;  /* 0x00000010708b7819 */ /* 0x100fe20000001271 */
[----:B------:R-:W-:Y:S01]  /*31f0*/  @P5 FADD.FTZ R74, R129, -R74 ;  /* 0x8000004a814a5221 */ /* 0x000fe20000010000 */
[----:B------:R-:W-:Y:S02]  /*3200*/  SHF.R.U32.HI R144, RZ, 0x10, R113 ;  /* 0x00000010ff907819 */ /* 0x000fe40000011671 */
[----:B------:R-:W1:Y:S01]  /*3210*/  @P4 LDC.64 R76, c[0x0][0x408] ;  /* 0x00010200ff4c4b82 */ /* 0x000e620000000a00 */
[----:B------:R-:W-:Y:S01]  /*3220*/  @P5 FFMA.FTZ R137, R132, R74, R137 ;  /* 0x0000004a84895223 */ /* 0x000fe20000010089 */
[----:B------:R-:W-:-:S02]  /*3230*/  @P4 LOP3.LUT P5, RZ, R121, 0xff, RZ, 0xc0, !PT ;  /* 0x000000ff79ff4812 */ /* 0x000fc400078ac0ff */
[----:B------:R-:W-:-:S04]  /*3240*/  SHF.L.U32 R139, R139, 0x10, RZ ;  /* 0x000000108b8b7819 */ /* 0x000fc800000006ff */
[----:B------:R-:W2:Y:S01]  /*3250*/  @P4 LDC.64 R74, c[0x0][0x408] ;  /* 0x00010200ff4a4b82 */ /* 0x000ea20000000a00 */
[----:B0-----:R-:W-:Y:S01]  /*3260*/  @P4 FMUL.FTZ R73, R137, R73 ;  /* 0x0000004989494220 */ /* 0x001fe20000410000 */
[----:B------:R-:W-:-:S03]  /*3270*/  F2FP.BF16.F32.PACK_AB R137, RZ, R137 ;  /* 0x00000089ff89723e */ /* 0x000fc600000010ff */
[----:B------:R-:W-:-:S05]  /*3280*/  @P4 FMUL.FTZ R72, R73, R72 ;  /* 0x0000004849484220 */ /* 0x000fca0000410000 */
[----:B------:R-:W-:Y:S02]  /*3290*/  @P4 FSEL R138, R72, RZ, P5 ;  /* 0x000000ff488a4208 */ /* 0x000fe40002800000 */
[----:B------:R-:W-:Y:S01]  /*32a0*/  ISETP.GT.AND P5, PT, R134, RZ, PT ;  /* 0x000000ff8600720c */ /* 0x000fe20003fa4270 */
[----:B------:R-:W0:Y:S01]  /*32b0*/  @P4 LDC.64 R72, c[0x0][0x408] ;  /* 0x00010200ff484b82 */ /* 0x000e220000000a00 */
[----:B------:R-:W-:-:S04]  /*32c0*/  @P4 F2FP.BF16.F32.PACK_AB R138, RZ, R138 ;  /* 0x0000008aff8a423e */ /* 0x000fc800000010ff */
[----:B------:R-:W-:-:S07]  /*32d0*/  @P4 PRMT R116, R138, 0x7610, R116 ;  /* 0x000076108a744816 */ /* 0x000fce0000000074 */
[-CC-:B------:R-:W-:Y:S01]  /*32e0*/  @P5 FFMA.FTZ R141, R130, R79.reuse, R78.reuse ;  /* 0x0000004f828d5223 */ /* 0x180fe2000001004e */
[-CC-:B------:R-:W-:Y:S01]  /*32f0*/  @P5 FFMA.FTZ R142, R127, R79.reuse, R78.reuse ;  /* 0x0000004f7f8e5223 */ /* 0x180fe2000001004e */
[----:B------:R-:W-:Y:S02]  /*3300*/  @P5 FFMA.FTZ R145, R126, R79, R78 ;  /* 0x0000004f7e915223 */ /* 0x000fe4000001004e */
[----:B------:R-:W-:Y:S01]  /*3310*/  @P5 FADD.FTZ R141, R128, -R141 ;  /* 0x8000008d808d5221 */ /* 0x000fe20000010000 */
[----:B------:R-:W-:Y:S01]  /*3320*/  @P5 FADD.FTZ R143, R125, -R142 ;  /* 0x8000008e7d8f5221 */ /* 0x000fe20000010000 */
[----:B------:R-:W-:Y:S02]  /*3330*/  @P5 FADD.FTZ R142, R124, -R145 ;  /* 0x800000917c8e5221 */ /* 0x000fe40000010000 */
[----:B------:R-:W-:Y:S01]  /*3340*/  @P5 FFMA.FTZ R139, R132, R141, R139 ;  /* 0x0000008d848b5223 */ /* 0x000fe2000001008b */
[----:B------:R-:W-:Y:S02]  /*3350*/  IMAD.U32 R141, R144, 0x10000, RZ ;  /* 0x00010000908d7824 */ /* 0x000fe400078e00ff */
[C---:B------:R-:W-:Y:S01]  /*3360*/  @P5 FFMA.FTZ R140, R132.reuse, R143, R140 ;  /* 0x0000008f848c5223 */ /* 0x040fe2000001008c */
[----:B0-----:R-:W-:Y:S01]  /*3370*/  @P4 FMUL.FTZ R73, R139, R73 ;  /* 0x000000498b494220 */ /* 0x001fe20000410000 */
[----:B------:R-:W-:-:S02]  /*3380*/  @P5 FFMA.FTZ R141, R132, R142, R141 ;  /* 0x0000008e848d5223 */ /* 0x000fc4000001008d */
[----:B--2---:R-:W-:Y:S01]  /*3390*/  @P4 FMUL.FTZ R75, R140, R75 ;  /* 0x0000004b8c4b4220 */ /* 0x004fe20000410000 */
[----:B------:R-:W-:Y:S01]  /*33a0*/  @P4 LOP3.LUT P5, RZ, R121, 0xff00, RZ, 0xc0, !PT ;  /* 0x0000ff0079ff4812 */ /* 0x000fe200078ac0ff */
[----:B------:R-:W-:Y:S01]  /*33b0*/  @P4 FMUL.FTZ R72, R73, R72 ;  /* 0x0000004849484220 */ /* 0x000fe20000410000 */
[----:B-1----:R-:W-:Y:S01]  /*33c0*/  @P4 FMUL.FTZ R77, R141, R77 ;  /* 0x0000004d8d4d4220 */ /* 0x002fe20000410000 */
[----:B------:R-:W-:Y:S01]  /*33d0*/  @P4 FMUL.FTZ R74, R75, R74 ;  /* 0x0000004a4b4a4220 */ /* 0x000fe20000410000 */
[----:B------:R-:W-:Y:S02]  /*33e0*/  F2FP.BF16.F32.PACK_AB R141, RZ, R141 ;  /* 0x0000008dff8d723e */ /* 0x000fe400000010ff */
[----:B------:R-:W-:Y:S01]  /*33f0*/  @P4 FSEL R72, R72, RZ, P5 ;  /* 0x000000ff48484208 */ /* 0x000fe20002800000 */
[----:B------:R-:W-:Y:S01]  /*3400*/  @P4 FMUL.FTZ R76, R77, R76 ;  /* 0x0000004c4d4c4220 */ /* 0x000fe20000410000 */
[----:B------:R-:W-:Y:S02]  /*3410*/  @P4 LOP3.LUT P5, RZ, R121, 0xff0000, RZ, 0xc0, !PT ;  /* 0x00ff000079ff4812 */ /* 0x000fe400078ac0ff */
[----:B------:R-:W-:-:S02]  /*3420*/  @P4 F2FP.BF16.F32.PACK_AB R72, RZ, R72 ;  /* 0x00000048ff48423e */ /* 0x000fc400000010ff */
[----:B------:R-:W-:Y:S02]  /*3430*/  @P4 FSEL R74, R74, RZ, P5 ;  /* 0x000000ff4a4a4208 */ /* 0x000fe40002800000 */
[----:B------:R-:W-:Y:S02]  /*3440*/  @P4 ISETP.GE.U32.AND P5, PT, R121, 0x1000000, PT ;  /* 0x010000007900480c */ /* 0x000fe40003fa6070 */
[----:B------:R-:W-:Y:S02]  /*3450*/  @P4 F2FP.BF16.F32.PACK_AB R74, RZ, R74 ;  /* 0x0000004aff4a423e */ /* 0x000fe400000010ff */
[----:B------:R-:W-:Y:S02]  /*3460*/  @P4 FSEL R76, R76, RZ, P5 ;  /* 0x000000ff4c4c4208 */ /* 0x000fe40002800000 */
[----:B------:R-:W-:Y:S02]  /*3470*/  F2FP.BF16.F32.PACK_AB R138, RZ, R140 ;  /* 0x0000008cff8a723e */ /* 0x000fe400000010ff */
[----:B------:R-:W-:-:S02]  /*3480*/  @P4 F2FP.BF16.F32.PACK_AB R76, RZ, R76 ;  /* 0x0000004cff4c423e */ /* 0x000fc400000010ff */
[----:B------:R-:W-:Y:S02]  /*3490*/  PRMT R140, R137, 0x7610, R140 ;  /* 0x00007610898c7816 */ /* 0x000fe4000000008c */
[----:B------:R-:W-:Y:S02]  /*34a0*/  @P4 PRMT R101, R72, 0x7610, R101 ;  /* 0x0000761048654816 */ /* 0x000fe40000000065 */
[----:B------:R-:W-:Y:S02]  /*34b0*/  @P4 PRMT R114, R74, 0x7610, R114 ;  /* 0x000076104a724816 */ /* 0x000fe40000000072 */
[----:B------:R-:W-:Y:S02]  /*34c0*/  @P4 PRMT R115, R76, 0x7610, R115 ;  /* 0x000076104c734816 */ /* 0x000fe40000000073 */
[----:B------:R-:W-:Y:S02]  /*34d0*/  F2FP.BF16.F32.PACK_AB R139, RZ, R139 ;  /* 0x0000008bff8b723e */ /* 0x000fe400000010ff */
[----:B------:R-:W-:-:S07]  /*34e0*/  PRMT R137, R141, 0x7610, R137 ;  /* 0x000076108d897816 */ /* 0x000fce0000000089 */
.L_x_575:
        /* <DEDUP_REMOVED lines=11> */
.L_x_577:
        /* <DEDUP_REMOVED lines=9> */
.L_x_578:
[----:B------:R-:W-:Y:S01]  /*3630*/  IADD3 R136, PT, PT, R136, 0x80, RZ ;  /* 0x0000008088887810 */ /* 0x000fe20007ffe0ff */
[----:B------:R-:W-:-:S07]  /*3640*/  VIADD R135, R135, 0x80 ;  /* 0x0000008087877836 */ /* 0x000fce0000000000 */
.L_x_569:
[----:B------:R-:W-:Y:S05]  /*3650*/  BSYNC.RECONVERGENT B0 ;  /* 0x0000000000007941 */ /* 0x000fea0003800200 */
.L_x_568:
[----:B------:R-:W-:Y:S04]  /*3660*/  BSSY.RECONVERGENT B0, `(.L_x_579) ;  /* 0x00000eb000007945 */ /* 0x000fe80003800200 */
[----:B------:R-:W-:Y:S05]  /*3670*/  @!P0 BRA `(.L_x_580) ;  /* 0x0000000c00a48947 */ /* 0x000fea0003800000 */
[----:B------:R-:W-:-:S04]  /*3680*/  UISETP.NE.U32.AND UP0, UPT, UR14, URZ, UPT ;  /* 0x000000ff0e00728c */ /* 0x000fc8000bf05070 */
[----:B------:R-:W-:-:S09]  /*3690*/  UISETP.NE.AND.EX UP0, UPT, UR15, URZ, UPT, UP0 ;  /* 0x000000ff0f00728c */ /* 0x000fd2000bf05300 */
[----:B------:R-:W-:Y:S05]  /*36a0*/  BRA.U !UP0, `(.L_x_581) ;  /* 0x0000000508ac7547 */ /* 0x000fea000b800000 */
[----:B------:R-:W-:-:S04]  /*36b0*/  UISETP.NE.U32.AND UP0, UPT, UR6, URZ, UPT ;  /* 0x000000ff0600728c */ /* 0x000fc8000bf05070 */
[----:B------:R-:W-:-:S09]  /*36c0*/  UISETP.NE.AND.EX UP0, UPT, UR7, URZ, UPT, UP0 ;  /* 0x000000ff0700728c */ /* 0x000fd2000bf05300 */
[----:B------:R-:W-:Y:S05]  /*36d0*/  BRA.U !UP0, `(.L_x_582) ;  /* 0x0000000108e07547 */ /* 0x000fea000b800000 */
[----:B------:R-:W-:Y:S01]  /*36e0*/  ISETP.GT.AND P5, PT, R134, RZ, PT ;  /* 0x000000ff8600720c */ /* 0x000fe20003fa4270 */
[----:B01----:R-:W0:Y:S01]  /*36f0*/  @P4 LDC.64 R72, c[0x0][0x408] ;  /* 0x00010200ff484b82 */ /* 0x003e220000000a00 */
[----:B-----5:R-:W-:Y:S02]  /*3700*/  SHF.L.U32 R75, R110, 0x10, RZ ;  /* 0x000000106e4b7819 */ /* 0x020fe400000006ff */
[----:B------:R-:W-:Y:S02]  /*3710*/  @P4 LOP3.LUT P6, RZ, R120, 0xff, RZ, 0xc0, !PT ;  /* 0x000000ff78ff4812 */ /* 0x000fe400078cc0ff */
[----:B------:R-:W-:-:S07]  /*3720*/  SHF.L.U32 R137, R111, 0x10, RZ ;  /* 0x000000106f897819 */ /* 0x000fce00000006ff */
[-CC-:B------:R-:W-:Y:S01]  /*3730*/  @P5 FFMA.FTZ R77, R21, R79.reuse, R78.reuse ;  /* 0x0000004f154d5223 */ /* 0x180fe2000001004e */
[-CC-:B------:R-:W-:Y:S01]  /*3740*/  @P5 FFMA.FTZ R76, R26, R79.reuse, R78.reuse ;  /* 0x0000004f1a4c5223 */ /* 0x180fe2000001004e */
[-CC-:B------:R-:W-:Y:S01]  /*3750*/  @P5 FFMA.FTZ R139, R23, R79.reuse, R78.reuse ;  /* 0x0000004f178b5223 */ /* 0x180fe2000001004e */
[----:B------:R-:W-:Y:S01]  /*3760*/  @P5 FFMA.FTZ R138, R28, R79, R78 ;  /* 0x0000004f1c8a5223 */ /* 0x000fe2000001004e */
[----:B------:R-:W-:Y:S01]  /*3770*/  @P5 FADD.FTZ R77, R22, -R77 ;  /* 0x8000004d164d5221 */ /* 0x000fe20000010000 */
[----:B------:R-:W-:Y:S01]  /*3780*/  @P5 FADD.FTZ R76, R25, -R76 ;  /* 0x8000004c194c5221 */ /* 0x000fe20000010000 */
[----:B------:R-:W-:Y:S01]  /*3790*/  @P5 FADD.FTZ R139, R24, -R139 ;  /* 0x8000008b188b5221 */ /* 0x000fe20000010000 */
[----:B------:R-:W-:Y:S01]  /*37a0*/  @P5 FADD.FTZ R138, R27, -R138 ;  /* 0x8000008a1b8a5221 */ /* 0x000fe20000010000 */
[----:B------:R-:W-:Y:S01]  /*37b0*/  @P5 FFMA.FTZ R75, R132, R77, R75 ;  /* 0x0000004d844b5223 */ /* 0x000fe2000001004b */
[----:B------:R-:W-:Y:S01]  /*37c0*/  SHF.R.U64 R77, R110, 0x10, R111 ;  /* 0x000000106e4d7819 */ /* 0x000fe2000000126f */
[----:B------:R-:W-:-:S02]  /*37d0*/  @P5 FFMA.FTZ R137, R132, R139, R137 ;  /* 0x0000008b84895223 */ /* 0x000fc40000010089 */
[----:B0-----:R-:W-:Y:S01]  /*37e0*/  @P4 FMUL.FTZ R73, R75, R73 ;  /* 0x000000494b494220 */ /* 0x001fe20000410000 */
[----:B------:R-:W-:Y:S01]  /*37f0*/  F2FP.BF16.F32.PACK_AB R75, RZ, R75 ;  /* 0x0000004bff4b723e */ /* 0x000fe200000010ff */
[----:B------:R-:W-:Y:S02]  /*3800*/  IMAD.U32 R77, R77, 0x10000, RZ ;  /* 0x000100004d4d7824 */ /* 0x000fe400078e00ff */
[----:B------:R-:W-:Y:S01]  /*3810*/  @P4 FMUL.FTZ R72, R73, R72 ;  /* 0x0000004849484220 */ /* 0x000fe20000410000 */
[----:B------:R-:W-:Y:S01]  /*3820*/  PRMT R140, R75, 0x7610, R140 ;  /* 0x000076104b8c7816 */ /* 0x000fe2000000008c */
[----:B------:R-:W-:-:S03]  /*3830*/  @P5 FFMA.FTZ R77, R132, R76, R77 ;  /* 0x0000004c844d5223 */ /* 0x000fc6000001004d */
        /* <DEDUP_REMOVED lines=17> */
[----:B------:R-:W-:-:S04]  /*3950*/  SHF.R.U32.HI R73, RZ, 0x10, R111 ;  /* 0x00000010ff497819 */ /* 0x000fc8000001166f */
[----:B------:R-:W-:Y:S01]  /*3960*/  @P4 FSEL R72, R72, RZ, P6 ;  /* 0x000000ff48484208 */ /* 0x000fe20003000000 */
[----:B------:R-:W-:-:S03]  /*3970*/  IMAD.U32 R73, R73, 0x10000, RZ ;  /* 0x0001000049497824 */ /* 0x000fc600078e00ff */
[----:B------:R-:W-:Y:S01]  /*3980*/  @P4 F2FP.BF16.F32.PACK_AB R72, RZ, R72 ;  /* 0x00000048ff48423e */ /* 0x000fe200000010ff */
[----:B------:R-:W-:Y:S01]  /*3990*/  @P5 FFMA.FTZ R73, R132, R138, R73 ;  /* 0x0000008a84495223 */ /* 0x000fe20000010049 */
[----:B------:R-:W-:Y:S02]  /*39a0*/  PRMT R138, R137, 0x7610, R138 ;  /* 0x00007610898a7816 */ /* 0x000fe4000000008a */
[----:B------:R-:W-:Y:S02]  /*39b0*/  @P4 PRMT R114, R72, 0x7610, R114 ;  /* 0x0000761048724816 */ /* 0x000fe40000000072 */
[----:B------:R-:W-:-:S04]  /*39c0*/  F2FP.BF16.F32.PACK_AB R72, RZ, R73 ;  /* 0x00000049ff48723e */ /* 0x000fc800000010ff */
        /* <DEDUP_REMOVED lines=9> */
.L_x_582:
[----:B------:R-:W-:Y:S01]  /*3a60*/  ISETP.GT.AND P5, PT, R134, RZ, PT ;  /* 0x000000ff8600720c */ /* 0x000fe20003fa4270 */
[----:B01----:R-:W0:Y:S01]  /*3a70*/  @P4 LDC.64 R72, c[0x0][0x408] ;  /* 0x00010200ff484b82 */ /* 0x003e220000000a00 */
        /* <DEDUP_REMOVED lines=8> */
[----:B------:R-:W-:Y:S01]  /*3b00*/  @P5 FFMA.FTZ R75, R132, R77, R75 ;  /* 0x0000004d844b5223 */ /* 0x000fe2000001004b */
[----:B------:R-:W-:-:S03]  /*3b10*/  SHF.L.U32 R77, R111, 0x10, RZ ;  /* 0x000000106f4d7819 */ /* 0x000fc600000006ff */
[----:B0-----:R-:W-:Y:S01]  /*3b20*/  @P4 FMUL.FTZ R73, R75, R73 ;  /* 0x000000494b494220 */ /* 0x001fe20000410000 */
[----:B------:R-:W-:Y:S01]  /*3b30*/  SHF.R.U64 R75, R110, 0x10, R111 ;  /* 0x000000106e4b7819 */ /* 0x000fe2000000126f */
[----:B------:R-:W-:Y:S02]  /*3b40*/  @P5 FFMA.FTZ R77, R132, R141, R77 ;  /* 0x0000008d844d5223 */ /* 0x000fe4000001004d */
[----:B------:R-:W-:Y:S02]  /*3b50*/  @P4 FMUL.FTZ R72, R73, R72 ;  /* 0x0000004849484220 */ /* 0x000fe40000410000 */
[----:B------:R-:W-:-:S03]  /*3b60*/  IMAD.U32 R75, R75, 0x10000, RZ ;  /* 0x000100004b4b7824 */ /* 0x000fc600078e00ff */
[----:B------:R-:W-:Y:S01]  /*3b70*/  @P4 FSEL R74, R72, RZ, P6 ;  /* 0x000000ff484a4208 */ /* 0x000fe20003000000 */
[----:B------:R-:W-:Y:S01]  /*3b80*/  @P5 FFMA.FTZ R75, R132, R76, R75 ;  /* 0x0000004c844b5223 */ /* 0x000fe2000001004b */
[----:B------:R-:W0:Y:S01]  /*3b90*/  @P4 LDC.64 R72, c[0x0][0x408] ;  /* 0x00010200ff484b82 */ /* 0x000e220000000a00 */
[----:B------:R-:W-:Y:S02]  /*3ba0*/  @P4 LOP3.LUT P6, RZ, R120, 0xff00, RZ, 0xc0, !PT ;  /* 0x0000ff0078ff4812 */ /* 0x000fe400078cc0ff */
[----:B------:R-:W-:-:S04]  /*3bb0*/  @P4 F2FP.BF16.F32.PACK_AB R74, RZ, R74 ;  /* 0x0000004aff4a423e */ /* 0x000fc800000010ff */
        /* <DEDUP_REMOVED lines=26> */
.L_x_581:
[----:B------:R-:W-:-:S04]  /*3d60*/  UISETP.NE.U32.AND UP0, UPT, UR6, URZ, UPT ;  /* 0x000000ff0600728c */ /* 0x000fc8000bf05070 */
[----:B------:R-:W-:-:S09]  /*3d70*/  UISETP.NE.AND.EX UP0, UPT, UR7, URZ, UPT, UP0 ;  /* 0x000000ff0700728c */ /* 0x000fd2000bf05300 */
[----:B------:R-:W-:Y:S05]  /*3d80*/  BRA.U !UP0, `(.L_x_584) ;  /* 0x0000000108d07547 */ /* 0x000fea000b800000 */
[----:B01----:R-:W0:Y:S01]  /*3d90*/  @P4 LDC.64 R72, c[0x0][0x408] ;  /* 0x00010200ff484b82 */ /* 0x003e220000000a00 */
[-CC-:B------:R-:W-:Y:S01]  /*3da0*/  FFMA.FTZ R75, R21, R79.reuse, R78.reuse ;  /* 0x0000004f154b7223 */ /* 0x180fe2000001004e */
[----:B------:R-:W-:Y:S01]  /*3db0*/  ISETP.GT.AND P5, PT, R134, RZ, PT ;  /* 0x000000ff8600720c */ /* 0x000fe20003fa4270 */
[-CC-:B------:R-:W-:Y:S01]  /*3dc0*/  FFMA.FTZ R76, R26, R79.reuse, R78.reuse ;  /* 0x0000004f1a4c7223 */ /* 0x180fe2000001004e */
[----:B-----5:R-:W-:Y:S01]  /*3dd0*/  @P4 LOP3.LUT P6, RZ, R120, 0xff, RZ, 0xc0, !PT ;  /* 0x000000ff78ff4812 */ /* 0x020fe200078cc0ff */
[----:B------:R-:W-:Y:S01]  /*3de0*/  FADD.FTZ R75, R22, -R75 ;  /* 0x8000004b164b7221 */ /* 0x000fe20000010000 */
[-CC-:B------:R-:W-:Y:S01]  /*3df0*/  FFMA.FTZ R77, R23, R79.reuse, R78.reuse ;  /* 0x0000004f174d7223 */ /* 0x180fe2000001004e */
[----:B------:R-:W-:Y:S02]  /*3e00*/  FFMA.FTZ R142, R28, R79, R78 ;  /* 0x0000004f1c8e7223 */ /* 0x000fe4000001004e */
[----:B------:R-:W-:Y:S01]  /*3e10*/  FMUL.FTZ R74, R132, R75 ;  /* 0x0000004b844a7220 */ /* 0x000fe20000410000 */
[----:B------:R-:W-:Y:S01]  /*3e20*/  FADD.FTZ R75, R25, -R76 ;  /* 0x8000004c194b7221 */ /* 0x000fe20000010000 */
[----:B------:R-:W-:-:S03]  /*3e30*/  FADD.FTZ R77, R24, -R77 ;  /* 0x8000004d184d7221 */ /* 0x000fc60000010000 */
[----:B------:R-:W-:Y:S01]  /*3e40*/  FSEL R138, R74, RZ, P5 ;  /* 0x000000ff4a8a7208 */ /* 0x000fe20002800000 */
[C---:B------:R-:W-:Y:S01]  /*3e50*/  FMUL.FTZ R75, R132.reuse, R75 ;  /* 0x0000004b844b7220 */ /* 0x040fe20000410000 */
[----:B------:R-:W-:-:S04]  /*3e60*/  FMUL.FTZ R76, R132, R77 ;  /* 0x0000004d844c7220 */ /* 0x000fc80000410000 */
[----:B------:R-:W-:Y:S02]  /*3e70*/  FSEL R140, R75, RZ, P5 ;  /* 0x000000ff4b8c7208 */ /* 0x000fe40002800000 */
[----:B------:R-:W-:Y:S01]  /*3e80*/  FSEL R76, R76, RZ, P5 ;  /* 0x000000ff4c4c7208 */ /* 0x000fe20002800000 */
[----:B0-----:R-:W-:Y:S01]  /*3e90*/  @P4 FMUL.FTZ R73, R138, R73 ;  /* 0x000000498a494220 */ /* 0x001fe20000410000 */
[----:B------:R-:W-:Y:S02]  /*3ea0*/  F2FP.BF16.F32.PACK_AB R138, RZ, R138 ;  /* 0x0000008aff8a723e */ /* 0x000fe400000010ff */
[----:B------:R-:W-:Y:S01]  /*3eb0*/  F2FP.BF16.F32.PACK_AB R139, RZ, R140 ;  /* 0x0000008cff8b723e */ /* 0x000fe200000010ff */
[----:B------:R-:W-:-:S05]  /*3ec0*/  @P4 FMUL.FTZ R72, R73, R72 ;  /* 0x0000004849484220 */ /* 0x000fca0000410000 */
[----:B------:R-:W-:Y:S02]  /*3ed0*/  @P4 FSEL R74, R72, RZ, P6 ;  /* 0x000000ff484a4208 */ /* 0x000fe40003000000 */
[----:B------:R-:W0:Y:S01]  /*3ee0*/  @P4 LDC.64 R72, c[0x0][0x408] ;  /* 0x00010200ff484b82 */ /* 0x000e220000000a00 */
[----:B------:R-:W-:Y:S02]  /*3ef0*/  @P4 LOP3.LUT P6, RZ, R120, 0xff00, RZ, 0xc0, !PT ;  /* 0x0000ff0078ff4812 */ /* 0x000fe400078cc0ff */
[----:B------:R-:W-:-:S04]  /*3f00*/  @P4 F2FP.BF16.F32.PACK_AB R74, RZ, R74 ;  /* 0x0000004aff4a423e */ /* 0x000fc800000010ff */
[----:B------:R-:W-:Y:S01]  /*3f10*/  @P4 PRMT R116, R74, 0x7610, R116 ;  /* 0x000076104a744816 */ /* 0x000fe20000000074 */
[----:B0-----:R-:W-:Y:S01]  /*3f20*/  @P4 FMUL.FTZ R73, R140, R73 ;  /* 0x000000498c494220 */ /* 0x001fe20000410000 */
[----:B------:R-:W-:-:S03]  /*3f30*/  PRMT R140, R138, 0x7610, R140 ;  /* 0x000076108a8c7816 */ /* 0x000fc6000000008c */
[----:B------:R-:W-:-:S05]  /*3f40*/  @P4 FMUL.FTZ R72, R73, R72 ;  /* 0x0000004849484220 */ /* 0x000fca0000410000 */
        /* <DEDUP_REMOVED lines=8> */
[----:B------:R-:W-:Y:S01]  /*3fd0*/  FADD.FTZ R73, R27, -R142 ;  /* 0x8000008e1b497221 */ /* 0x000fe20000010000 */
[----:B------:R-:W-:-:S03]  /*3fe0*/  PRMT R138, R76, 0x7610, R138 ;  /* 0x000076104c8a7816 */ /* 0x000fc6000000008a */
[----:B------:R-:W-:-:S04]  /*3ff0*/  @P4 FSEL R72, R72, RZ, P6 ;  /* 0x000000ff48484208 */ /* 0x000fc80003000000 */
[----:B------:R-:W-:Y:S01]  /*4000*/  @P4 F2FP.BF16.F32.PACK_AB R77, RZ, R72 ;  /* 0x00000048ff4d423e */ /* 0x000fe200000010ff */
[----:B------:R-:W-:-:S03]  /*4010*/  FMUL.FTZ R72, R132, R73 ;  /* 0x0000004984487220 */ /* 0x000fc60000410000 */
[----:B------:R-:W-:Y:S02]  /*4020*/  @P4 PRMT R114, R77, 0x7610, R114 ;  /* 0x000076104d724816 */ /* 0x000fe40000000072 */
[----:B------:R-:W-:-:S04]  /*4030*/  FSEL R72, R72, RZ, P5 ;  /* 0x000000ff48487208 */ /* 0x000fc80002800000 */
[----:B------:R-:W-:Y:S01]  /*4040*/  F2FP.BF16.F32.PACK_AB R137, RZ, R72 ;  /* 0x00000048ff89723e */ /* 0x000fe200000010ff */
        /* <DEDUP_REMOVED lines=8> */
.L_x_584:
[----:B------:R-:W-:Y:S05]  /*40d0*/  @!P4 BRA `(.L_x_585) ;  /* 0x00000000002cc947 */ /* 0x000fea0003800000 */
[----:B01----:R-:W-:Y:S01]  /*40e0*/  FFMA.FTZ R73, R21, R79, R78 ;  /* 0x0000004f15497223 */ /* 0x003fe2000001004e */
        /* <DEDUP_REMOVED lines=10> */
.L_x_585:
        /* <DEDUP_REMOVED lines=12> */
.L_x_586:
        /* <DEDUP_REMOVED lines=12> */
.L_x_587:
[----:B------:R-:W-:Y:S05]  /*4310*/  @!P4 BRA `(.L_x_583) ;  /* 0x00000000002cc947 */ /* 0x000fea0003800000 */
[----:B01----:R-:W-:Y:S01]  /*4320*/  FFMA.FTZ R72, R28, R79, R78 ;  /* 0x0000004f1c487223 */ /* 0x003fe2000001004e */
        /* <DEDUP_REMOVED lines=9> */
[----:B------:R-:W-:-:S07]  /*43c0*/  PRMT R115, R73, 0x7610, R115 ;  /* 0x0000761049737816 */ /* 0x000fce0000000073 */
.L_x_583:
        /* <DEDUP_REMOVED lines=9> */
.L_x_588:
        /* <DEDUP_REMOVED lines=9> */
.L_x_589:
[----:B------:R-:W-:Y:S01]  /*44f0*/  IADD3 R136, PT, PT, R136, 0x80, RZ ;  /* 0x0000008088887810 */ /* 0x000fe20007ffe0ff */
[----:B------:R-:W-:-:S07]  /*4500*/  VIADD R135, R135, 0x80 ;  /* 0x0000008087877836 */ /* 0x000fce0000000000 */
.L_x_580:
[----:B------:R-:W-:Y:S05]  /*4510*/  BSYNC.RECONVERGENT B0 ;  /* 0x0000000000007941 */ /* 0x000fea0003800200 */
.L_x_579:
        /* <DEDUP_REMOVED lines=9> */
[----:B0123--:R-:W0:Y:S01]  /*45b0*/  @P4 LDC.64 R72, c[0x0][0x408] ;  /* 0x00010200ff484b82 */ /* 0x00fe220000000a00 */
        /* <DEDUP_REMOVED lines=54> */
.L_x_593:
[----:B------:R-:W-:Y:S01]  /*4920*/  ISETP.GT.AND P5, PT, R134, RZ, PT ;  /* 0x000000ff8600720c */ /* 0x000fe20003fa4270 */
[----:B0123--:R-:W0:Y:S01]  /*4930*/  @P4 LDC.64 R72, c[0x0][0x408] ;  /* 0x00010200ff484b82 */ /* 0x00fe220000000a00 */
        /* <DEDUP_REMOVED lines=46> */
.L_x_592:
[----:B------:R-:W-:-:S04]  /*4c20*/  UISETP.NE.U32.AND UP0, UPT, UR6, URZ, UPT ;  /* 0x000000ff0600728c */ /* 0x000fc8000bf05070 */
[----:B------:R-:W-:-:S09]  /*4c30*/  UISETP.NE.AND.EX UP0, UPT, UR7, URZ, UPT, UP0 ;  /* 0x000000ff0700728c */ /* 0x000fd2000bf05300 */
[----:B------:R-:W-:Y:S05]  /*4c40*/  BRA.U !UP0, `(.L_x_595) ;  /* 0x0000000108d07547 */ /* 0x000fea000b800000 */
[----:B0123--:R-:W0:Y:S01]  /*4c50*/  @P4 LDC.64 R72, c[0x0][0x408] ;  /* 0x00010200ff484b82 */ /* 0x00fe220000000a00 */
        /* <DEDUP_REMOVED lines=51> */
.L_x_595:
[----:B------:R-:W-:Y:S05]  /*4f90*/  @!P4 BRA `(.L_x_596) ;  /* 0x00000000002cc947 */ /* 0x000fea0003800000 */
[----:B0123--:R-:W-:Y:S01]  /*4fa0*/  FFMA.FTZ R73, R29, R79, R78 ;  /* 0x0000004f1d497223 */ /* 0x00ffe2000001004e */
        /* <DEDUP_REMOVED lines=10> */
.L_x_596:
        /* <DEDUP_REMOVED lines=12> */
.L_x_597:
        /* <DEDUP_REMOVED lines=12> */
.L_x_598:
[----:B------:R-:W-:Y:S05]  /*51d0*/  @!P4 BRA `(.L_x_594) ;  /* 0x00000000002cc947 */ /* 0x000fea0003800000 */
[----:B0123--:R-:W-:Y:S01]  /*51e0*/  FFMA.FTZ R72, R84, R79, R78 ;  /* 0x0000004f54487223 */ /* 0x00ffe2000001004e */
        /* <DEDUP_REMOVED lines=10> */
.L_x_594:
        /* <DEDUP_REMOVED lines=9> */
.L_x_599:
        /* <DEDUP_REMOVED lines=9> */
.L_x_600:
[----:B------:R-:W-:Y:S01]  /*53b0*/  IADD3 R136, PT, PT, R136, 0x80, RZ ;  /* 0x0000008088887810 */ /* 0x000fe20007ffe0ff */
[----:B------:R-:W-:-:S07]  /*53c0*/  VIADD R135, R135, 0x80 ;  /* 0x0000008087877836 */ /* 0x000fce0000000000 */
.L_x_591:
[----:B------:R-:W-:Y:S05]  /*53d0*/  BSYNC.RECONVERGENT B0 ;  /* 0x0000000000007941 */ /* 0x000fea0003800200 */
.L_x_590:
        /* <DEDUP_REMOVED lines=9> */
[----:B01234-:R-:W0:Y:S01]  /*5470*/  @P4 LDC.64 R72, c[0x0][0x408] ;  /* 0x00010200ff484b82 */ /* 0x01fe220000000a00 */
        /* <DEDUP_REMOVED lines=54> */
.L_x_604:
[----:B------:R-:W-:Y:S01]  /*57e0*/  ISETP.GT.AND P5, PT, R134, RZ, PT ;  /* 0x000000ff8600720c */ /* 0x000fe20003fa4270 */
[----:B01234-:R-:W0:Y:S01]  /*57f0*/  @P4 LDC.64 R72, c[0x0][0x408] ;  /* 0x00010200ff484b82 */ /* 0x01fe220000000a00 */
        /* <DEDUP_REMOVED lines=46> */
.L_x_603:
[----:B------:R-:W-:-:S04]  /*5ae0*/  UISETP.NE.U32.AND UP0, UPT, UR6, URZ, UPT ;  /* 0x000000ff0600728c */ /* 0x000fc8000bf05070 */
[----:B------:R-:W-:-:S09]  /*5af0*/  UISETP.NE.AND.EX UP0, UPT, UR7, URZ, UPT, UP0 ;  /* 0x000000ff0700728c */ /* 0x000fd2000bf05300 */
[----:B------:R-:W-:Y:S05]  /*5b00*/  BRA.U !UP0, `(.L_x_606) ;  /* 0x0000000108d07547 */ /* 0x000fea000b800000 */
[----:B01234-:R-:W0:Y:S01]  /*5b10*/  @P4 LDC.64 R72, c[0x0][0x408] ;  /* 0x00010200ff484b82 */ /* 0x01fe220000000a00 */
        /* <DEDUP_REMOVED lines=51> */
.L_x_606:
[----:B------:R-:W-:Y:S05]  /*5e50*/  @!P4 BRA `(.L_x_607) ;  /* 0x00000000002cc947 */ /* 0x000fea0003800000 */
[----:B01234-:R-:W-:Y:S01]  /*5e60*/  FFMA.FTZ R73, R85, R79, R78 ;  /* 0x0000004f55497223 */ /* 0x01ffe2000001004e */
        /* <DEDUP_REMOVED lines=10> */
.L_x_607:
        /* <DEDUP_REMOVED lines=12> */
.L_x_608:
        /* <DEDUP_REMOVED lines=12> */
.L_x_609:
[----:B------:R-:W-:Y:S05]  /*6090*/  @!P4 BRA `(.L_x_605) ;  /* 0x00000000002cc947 */ /* 0x000fea0003800000 */
[----:B01234-:R-:W-:Y:S01]  /*60a0*/  FFMA.FTZ R72, R92, R79, R78 ;  /* 0x0000004f5c487223 */ /* 0x01ffe2000001004e */
        /* <DEDUP_REMOVED lines=10> */
.L_x_605:
        /* <DEDUP_REMOVED lines=9> */
.L_x_610:
        /* <DEDUP_REMOVED lines=9> */
.L_x_611:
[----:B------:R-:W-:Y:S01]  /*6270*/  IADD3 R136, PT, PT, R136, 0x80, RZ ;  /* 0x0000008088887810 */ /* 0x000fe20007ffe0ff */
[----:B------:R-:W-:-:S07]  /*6280*/  VIADD R135, R135, 0x80 ;  /* 0x0000008087877836 */ /* 0x000fce0000000000 */
.L_x_602:
[----:B------:R-:W-:Y:S05]  /*6290*/  BSYNC.RECONVERGENT B0 ;  /* 0x0000000000007941 */ /* 0x000fea0003800200 */
.L_x_601:
[----:B------:R-:W-:Y:S01]  /*62a0*/  ISETP.NE.AND P5, PT, R133, RZ, PT ;  /* 0x000000ff8500720c */ /* 0x000fe20003fa5270 */
        /* <DEDUP_REMOVED lines=47> */
[----:B------:R-:W-:Y:S02]  /*65a0*/  SHF.R.U32.HI R73, RZ, 0x10, R105 ;  /* 0x00000010ff497819 */ /* 0x000fe40000011669 */
[----:B------:R-:W-:Y:S02]  /*65b0*/  PRMT R138, R137, 0x7610, R138 ;  /* 0x00007610898a7816 */ /* 0x000fe4000000008a */
[----:B------:R-:W-:Y:S01]  /*65c0*/  @P4 FSEL R72, R72, RZ, P6 ;  /* 0x000000ff48484208 */ /* 0x000fe20003000000 */
[----:B------:R-:W-:-:S03]  /*65d0*/  IMAD.U32 R73, R73, 0x10000, RZ ;  /* 0x0001000049497824 */ /* 0x000fc600078e00ff */
[----:B------:R-:W-:Y:S01]  /*65e0*/  @P4 F2FP.BF16.F32.PACK_AB R72, RZ, R72 ;  /* 0x00000048ff48423e */ /* 0x000fe200000010ff */
[----:B------:R-:W-:-:S03]  /*65f0*/  @P5 FFMA.FTZ R73, R132, R78, R73 ;  /* 0x0000004e84495223 */ /* 0x000fc60000010049 */
        /* <DEDUP_REMOVED lines=11> */
.L_x_615:
        /* <DEDUP_REMOVED lines=48> */
.L_x_614:
        /* <DEDUP_REMOVED lines=42> */
[----:B------:R-:W-:Y:S01]  /*6c50*/  FMUL.FTZ R132, R132, R73 ;  /* 0x0000004984847220 */ /* 0x000fe20000410000 */
[----:B------:R-:W-:-:S04]  /*6c60*/  @P4 FSEL R72, R72, RZ, P6 ;  /* 0x000000ff48484208 */ /* 0x000fc80003000000 */
[----:B------:R-:W-:Y:S02]  /*6c70*/  @P4 F2FP.BF16.F32.PACK_AB R72, RZ, R72 ;  /* 0x00000048ff48423e */ /* 0x000fe400000010ff */
[----:B------:R-:W-:Y:S02]  /*6c80*/  FSEL R132, R132, RZ, P5 ;  /* 0x000000ff84847208 */ /* 0x000fe40002800000 */
[----:B------:R-:W-:Y:S02]  /*6c90*/  @P4 PRMT R114, R72, 0x7610, R114 ;  /* 0x0000761048724816 */ /* 0x000fe40000000072 */
        /* <DEDUP_REMOVED lines=9> */
.L_x_617:
[----:B01234-:R-:W0:Y:S01]  /*6d30*/  @P4 LDC.64 R72, c[0x0][0x408] ;  /* 0x00010200ff484b82 */ /* 0x01fe220000000a00 */
[----:B------:R-:W-:Y:S01]  /*6d40*/  FFMA.FTZ R74, R100, R79, R78 ;  /* 0x0000004f644a7223 */ /* 0x000fe2000001004e */
[----:B------:R-:W-:-:S03]  /*6d50*/  ISETP.GT.AND P5, PT, R134, RZ, PT ;  /* 0x000000ff8600720c */ /* 0x000fc60003fa4270 */
[----:B------:R-:W-:-:S04]  /*6d60*/  FADD.FTZ R75, R99, -R74 ;  /* 0x8000004a634b7221 */ /* 0x000fc80000010000 */
[----:B------:R-:W-:-:S05]  /*6d70*/  FMUL.FTZ R74, R132, R75 ;  /* 0x0000004b844a7220 */ /* 0x000fca0000410000 */
[----:B------:R-:W-:Y:S02]  /*6d80*/  FSEL R74, R74, RZ, P5 ;  /* 0x000000ff4a4a7208 */ /* 0x000fe40002800000 */
[----:B-----5:R-:W-:-:S03]  /*6d90*/  @P4 ISETP.GE.U32.AND P5, PT, R117, 0x1000000, PT ;  /* 0x010000007500480c */ /* 0x020fc60003fa6070 */
[----:B0-----:R-:W-:-:S04]  /*6da0*/  @P4 FMUL.FTZ R73, R74, R73 ;  /* 0x000000494a494220 */ /* 0x001fc80000410000 */
[----:B------:R-:W-:-:S05]  /*6db0*/  @P4 FMUL.FTZ R72, R73, R72 ;  /* 0x0000004849484220 */ /* 0x000fca0000410000 */
[----:B------:R-:W-:-:S04]  /*6dc0*/  @P4 FSEL R72, R72, RZ, P5 ;  /* 0x000000ff48484208 */ /* 0x000fc80002800000 */
[----:B------:R-:W-:Y:S01]  /*6dd0*/  @P4 F2FP.BF16.F32.PACK_AB R74, RZ, R72 ;  /* 0x00000048ff4a423e */ /* 0x000fe200000010ff */
[----:B------:R-:W-:Y:S06]  /*6de0*/  @!P4 BRA `(.L_x_618) ;  /* 0x00000000002cc947 */ /* 0x000fec0003800000 */
[----:B------:R-:W-:Y:S01]  /*6df0*/  FFMA.FTZ R73, R93, R79, R78 ;  /* 0x0000004f5d497223 */ /* 0x000fe2000001004e */
[----:B------:R-:W-:-:S03]  /*6e00*/  ISETP.GT.AND P5, PT, R134, RZ, PT ;  /* 0x000000ff8600720c */ /* 0x000fc60003fa4270 */
[----:B------:R-:W-:-:S04]  /*6e10*/  FADD.FTZ R73, R94, -R73 ;  /* 0x800000495e497221 */ /* 0x000fc80000010000 */
[----:B------:R-:W-:-:S05]  /*6e20*/  FMUL.FTZ R73, R132, R73 ;  /* 0x0000004984497220 */ /* 0x000fca0000410000 */
[----:B------:R-:W-:Y:S02]  /*6e30*/  FSEL R73, R73, RZ, P5 ;  /* 0x000000ff49497208 */ /* 0x000fe40002800000 */
[----:B------:R-:W-:-:S03]  /*6e40*/  LOP3.LUT P5, RZ, R117, 0xff, RZ, 0xc0, !PT ;  /* 0x000000ff75ff7812 */ /* 0x000fc600078ac0ff */
[----:B------:R-:W-:-:S04]  /*6e50*/  FMUL.FTZ R73, R73, UR17 ;  /* 0x0000001149497c20 */ /* 0x000fc80008410000 */
[----:B------:R-:W-:-:S05]  /*6e60*/  FMUL.FTZ R73, R73, UR16 ;  /* 0x0000001049497c20 */ /* 0x000fca0008410000 */
[----:B------:R-:W-:-:S04]  /*6e70*/  FSEL R73, R73, RZ, P5 ;  /* 0x000000ff49497208 */ /* 0x000fc80002800000 */
[----:B------:R-:W-:-:S04]  /*6e80*/  F2FP.BF16.F32.PACK_AB R73, RZ, R73 ;  /* 0x00000049ff49723e */ /* 0x000fc800000010ff */
[----:B------:R-:W-:-:S07]  /*6e90*/  PRMT R116, R73, 0x7610, R116 ;  /* 0x0000761049747816 */ /* 0x000fce0000000074 */
.L_x_618:
[----:B------:R-:W-:Y:S05]  /*6ea0*/  @!P4 BRA `(.L_x_619) ;  /* 0x00000000002cc947 */ /* 0x000fea0003800000 */
        /* <DEDUP_REMOVED lines=11> */
.L_x_619:
        /* <DEDUP_REMOVED lines=12> */
.L_x_620:
[----:B------:R-:W-:-:S07]  /*7020*/  @P4 PRMT R115, R74, 0x7610, R115 ;  /* 0x000076104a734816 */ /* 0x000fce0000000073 */
.L_x_616:
        /* <DEDUP_REMOVED lines=9> */
.L_x_621:
        /* <DEDUP_REMOVED lines=9> */
.L_x_613:
[----:B------:R-:W-:Y:S05]  /*7150*/  BSYNC.RECONVERGENT B0 ;  /* 0x0000000000007941 */ /* 0x000fea0003800200 */
.L_x_612:
[----:B01234-:R-:W0:Y:S01]  /*7160*/  LDC.64 R72, c[0x0][0x380] ;  /* 0x0000e000ff487b82 */ /* 0x01fe220000000a00 */
[----:B------:R-:W-:Y:S01]  /*7170*/  UPLOP3.LUT UP1, UPT, UPT, UPT, UP1, 0x40, 0x4 ;  /* 0x000000000004789c */ /* 0x000fe20003f2e810 */
[----:B0-----:R-:W-:-:S04]  /*7180*/  IADD3 R123, PT, PT, R123, R72, RZ ;  /* 0x000000487b7b7210 */ /* 0x001fc80007ffe0ff */
[----:B------:R-:W-:-:S13]  /*7190*/  ISETP.GE.AND P4, PT, R123, R73, PT ;  /* 0x000000497b00720c */ /* 0x000fda0003f86270 */
[----:B------:R-:W-:Y:S05]  /*71a0*/  @!P4 BRA `(.L_x_622) ;  /* 0xffffff940040c947 */ /* 0x000fea000383ffff */
.L_x_553:
[----:B------:R-:W0:Y:S01]  /*71b0*/  LDC.64 R4, c[0x0][0x440] ;  /* 0x00011000ff047b82 */ /* 0x000e220000000a00 */
[----:B------:R-:W-:Y:S01]  /*71c0*/  IMAD R3, R2, UR9, RZ ;  /* 0x0000000902037c24 */ /* 0x000fe2000f8e02ff */
[----:B------:R-:W-:-:S04]  /*71d0*/  ISETP.NE.AND P4, PT, R133, RZ, PT ;  /* 0x000000ff8500720c */ /* 0x000fc80003f85270 */
[----:B------:R-:W-:Y:S02]  /*71e0*/  LEA.HI R21, R3, R0, RZ, 0x1e ;  /* 0x0000000003157211 */ /* 0x000fe400078ff0ff */
[----:B------:R-:W1:Y:S08]  /*71f0*/  LDC.64 R6, c[0x0][0x448] ;  /* 0x00011200ff067b82 */ /* 0x000e700000000a00 */
[----:B-----5:R-:W2:Y:S08]  /*7200*/  LDC.64 R8, c[0x0][0x440] ;  /* 0x00011000ff087b82 */ /* 0x020eb00000000a00 */
[----:B------:R-:W3:Y:S01]  /*7210*/  LDC.64 R10, c[0x0][0x448] ;  /* 0x00011200ff0a7b82 */ /* 0x000ee20000000a00 */
[----:B0-----:R-:W-:-:S05]  /*7220*/  @P3 IMAD.WIDE.U32 R2, R21, 0x10, R4 ;  /* 0x0000001015023825 */ /* 0x001fca00078e0004 */
[----:B------:R0:W-:Y:S02]  /*7230*/  @P3 STG.E.128 desc[UR10][R2.64], R48 ;  /* 0x0000003002003986 */ /* 0x0001e4000c101d0a */
[----:B------:R-:W4:Y:S01]  /*7240*/  LDC.64 R12, c[0x0][0x440] ;  /* 0x00011000ff0c7b82 */ /* 0x000f220000000a00 */
[----:B-1----:R-:W-:-:S04]  /*7250*/  @P3 IMAD.WIDE.U32 R4, R21, 0x10, R6 ;  /* 0x0000001015043825 */ /* 0x002fc800078e0006 */
[----:B------:R-:W-:Y:S01]  /*7260*/  @P3 VIADD R21, R21, 0x80 ;  /* 0x0000008015153836 */ /* 0x000fe20000000000 */
        /* <DEDUP_REMOVED lines=11> */
[----:B-1----:R-:W-:-:S04]  /*7320*/  @P1 IMAD.WIDE.U32 R14, R21, 0x10, R14 ;  /* 0x00000010150e1825 */ /* 0x002fc800078e000e */
[----:B------:R-:W-:Y:S01]  /*7330*/  @P1 VIADD R21, R21, 0x80 ;  /* 0x0000008015151836 */ /* 0x000fe20000000000 */
[----:B------:R0:W-:Y:S03]  /*7340*/  @P1 STG.E.128 desc[UR10][R14.64], R60 ;  /* 0x0000003c0e001986 */ /* 0x0001e6000c101d0a */
        /* <DEDUP_REMOVED lines=13> */
.L_x_623:
        /* <DEDUP_REMOVED lines=14> */
.L_x_10791:


//--------------------- .text._ZN10layer_norm22ln_bwd_finalize_kernelINS_22Kernel_traits_finalizeILj2560E13__nv_bfloat16S2_S2_S2_fjLb0ELj1024ELj4ENS_18Kernel_traits_baseILj2560ES2_S2_S2_S2_fjLj1024EEEEELb0ELb1EEEvNS_9BwdParamsE --------------------------
	.section	.text._ZN10layer_norm22ln_bwd_finalize_kernelINS_22Kernel_traits_finalizeILj2560E13__nv_bfloat16S2_S2_S2_fjLb0ELj1024ELj4ENS_18Kernel_traits_baseILj2560ES2_S2_S2_S2_fjLj1024EEEEELb0ELb1EEEvNS_9BwdParamsE,"ax",@progbits
	.align	128
        .global         _ZN10layer_norm22ln_bwd_finalize_kernelINS_22Kernel_traits_finalizeILj2560E13__nv_bfloat16S2_S2_S2_fjLb0ELj1024ELj4ENS_18Kernel_traits_baseILj2560ES2_S2_S2_S2_fjLj1024EEEEELb0ELb1EEEvNS_9BwdParamsE
        .type           _ZN10layer_norm22ln_bwd_finalize_kernelINS_22Kernel_traits_finalizeILj2560E13__nv_bfloat16S2_S2_S2_fjLb0ELj1024ELj4ENS_18Kernel_traits_baseILj2560ES2_S2_S2_S2_fjLj1024EEEEELb0ELb1EEEvNS_9BwdParamsE,@function
        .size           _ZN10layer_norm22ln_bwd_finalize_kernelINS_22Kernel_traits_finalizeILj2560E13__nv_bfloat16S2_S2_S2_fjLb0ELj1024ELj4ENS_18Kernel_traits_baseILj2560ES2_S2_S2_S2_fjLj1024EEEEELb0ELb1EEEvNS_9BwdParamsE,(.L_x_10792 - _ZN10layer_norm22ln_bwd_finalize_kernelINS_22Kernel_traits_finalizeILj2560E13__nv_bfloat16S2_S2_S2_fjLb0ELj1024ELj4ENS_18Kernel_traits_baseILj2560ES2_S2_S2_S2_fjLj1024EEEEELb0ELb1EEEvNS_9BwdParamsE)
        .other          _ZN10layer_norm22ln_bwd_finalize_kernelINS_22Kernel_traits_finalizeILj2560E13__nv_bfloat16S2_S2_S2_fjLb0ELj1024ELj4ENS_18Kernel_traits_baseILj2560ES2_S2_S2_S2_fjLj1024EEEEELb0ELb1EEEvNS_9BwdParamsE,@"STO_CUDA_ENTRY STV_DEFAULT"
_ZN10layer_norm22ln_bwd_finalize_kernelINS_22Kernel_traits_finalizeILj2560E13__nv_bfloat16S2_S2_S2_fjLb0ELj1024ELj4ENS_18Kernel_traits_baseILj2560ES2_S2_S2_S2_fjLj1024EEEEELb0ELb1EEEvNS_9BwdParamsE:
.text._ZN10layer_norm22ln_bwd_finalize_kernelINS_22Kernel_traits_finalizeILj2560E13__nv_bfloat16S2_S2_S2_fjLb0ELj1024ELj4ENS_18Kernel_traits_baseILj2560ES2_S2_S2_S2_fjLj1024EEEEELb0ELb1EEEvNS_9BwdParamsE:
[----:B------:R-:W-:Y:S01]  /*0000*/  LDC R1, c[0x0][0x37c] ;  /* 0x0000df00ff017b82 */ /* 0x000fe20000000800 */
[----:B------:R-:W0:Y:S01]  /*0010*/  S2R R58, SR_CTAID.X ;  /* 0x00000000003a7919 */ /* 0x000e220000002500 */
[----:B------:R-:W1:Y:S01]  /*0020*/  S2R R57, SR_TID.X ;  /* 0x0000000000397919 */ /* 0x000e620000002100 */
[----:B0-----:R-:W-:-:S04]  /*0030*/  SHF.L.U32 R0, R58, 0x5, RZ ;  /* 0x000000053a007819 */ /* 0x001fc800000006ff */
[----:B-1----:R-:W-:-:S04]  /*0040*/  LOP3.LUT R2, R0, 0x1f, R57, 0xf8, !PT ;  /* 0x0000001f00027812 */ /* 0x002fc800078ef839 */
[----:B------:R-:W-:-:S13]  /*0050*/  ISETP.GT.U32.AND P0, PT, R2, 0x9ff, PT ;  /* 0x000009ff0200780c */ /* 0x000fda0003f04070 */
[----:B------:R-:W-:Y:S05]  /*0060*/  @P0 EXIT ;  /* 0x000000000000094d */ /* 0x000fea0003800000 */
[----:B------:R-:W0:Y:S01]  /*0070*/  LDCU UR8, c[0x0][0x380] ;  /* 0x00007000ff0877ac */ /* 0x000e220008000800 */
[----:B------:R-:W-:Y:S01]  /*0080*/  SHF.R.U32.HI R2, RZ, 0x5, R57 ;  /* 0x00000005ff027819 */ /* 0x000fe20000011639 */
[----:B------:R-:W-:Y:S01]  /*0090*/  BSSY.RECONVERGENT B0, `(.L_x_624) ;  /* 0x0000139000007945 */ /* 0x000fe20003800200 */
[----:B------:R-:W-:Y:S01]  /*00a0*/  HFMA2 R3, -RZ, RZ, 0, 0 ;  /* 0x00000000ff037431 */ /* 0x000fe200000001ff */
[----:B------:R-:W1:Y:S01]  /*00b0*/  LDCU.64 UR6, c[0x0][0x358] ;  /* 0x00006b00ff0677ac */ /* 0x000e620008000a00 */
[----:B------:R-:W-:Y:S02]  /*00c0*/  LOP3.LUT R57, R57, 0x1f, RZ, 0xc0, !PT ;  /* 0x0000001f39397812 */ /* 0x000fe400078ec0ff */
[----:B------:R-:W-:Y:S02]  /*00d0*/  MOV R43, RZ ;  /* 0x000000ff002b7202 */ /* 0x000fe40000000f00 */
[----:B0-----:R-:W-:-:S13]  /*00e0*/  ISETP.GE.U32.AND P0, PT, R2, UR8, PT ;  /* 0x0000000802007c0c */ /* 0x001fda000bf06070 */
[----:B-1----:R-:W-:Y:S05]  /*00f0*/  @P0 BRA `(.L_x_625) ;  /* 0x0000001000c80947 */ /* 0x002fea0003800000 */
[----:B------:R-:W-:Y:S01]  /*0100*/  LOP3.LUT R36, R2, 0x20, RZ, 0xfc, !PT ;  /* 0x0000002002247812 */ /* 0x000fe200078efcff */
[----:B------:R-:W-:Y:S01]  /*0110*/  BSSY.RECONVERGENT B1, `(.L_x_626) ;  /* 0x00000b2000017945 */ /* 0x000fe20003800200 */
[----:B------:R-:W-:Y:S02]  /*0120*/  LOP3.LUT R4, RZ, R2, RZ, 0x33, !PT ;  /* 0x00000002ff047212 */ /* 0x000fe400078e33ff */
[----:B------:R-:W-:Y:S02]  /*0130*/  VIMNMX.U32 R3, PT, PT, R36, UR8, !PT ;  /* 0x0000000824037c48 */ /* 0x000fe4000ffe0000 */
[----:B------:R-:W-:Y:S02]  /*0140*/  MOV R43, RZ ;  /* 0x000000ff002b7202 */ /* 0x000fe40000000f00 */
[----:B------:R-:W-:-:S04]  /*0150*/  IADD3 R3, PT, PT, R3, R4, RZ ;  /* 0x0000000403037210 */ /* 0x000fc80007ffe0ff */
[C---:B------:R-:W-:Y:S02]  /*0160*/  ISETP.GE.U32.AND P1, PT, R3.reuse, 0x1e0, PT ;  /* 0x000001e00300780c */ /* 0x040fe40003f26070 */
[----:B------:R-:W-:Y:S02]  /*0170*/  LEA.HI R54, R3, 0x1, RZ, 0x1b ;  /* 0x0000000103367811 */ /* 0x000fe400078fd8ff */
[----:B------:R-:W-:Y:S02]  /*0180*/  MOV R3, RZ ;  /* 0x000000ff00037202 */ /* 0x000fe40000000f00 */
[----:B------:R-:W-:-:S07]  /*0190*/  LOP3.LUT P0, R56, R54, 0xf, RZ, 0xc0, !PT ;  /* 0x0000000f36387812 */ /* 0x000fce000780c0ff */
[----:B------:R-:W-:Y:S06]  /*01a0*/  @!P1 BRA `(.L_x_627) ;  /* 0x0000000800a09947 */ /* 0x000fec0003800000 */
[----:B------:R-:W0:Y:S01]  /*01b0*/  LDC R55, c[0x0][0x388] ;  /* 0x0000e200ff377b82 */ /* 0x000e220000000800 */
[C---:B------:R-:W-:Y:S01]  /*01c0*/  LOP3.LUT R5, R2.reuse, 0x120, RZ, 0xfc, !PT ;  /* 0x0000012002057812 */ /* 0x040fe200078efcff */
[----:B------:R-:W-:Y:S01]  /*01d0*/  HFMA2 R43, -RZ, RZ, 0, 0 ;  /* 0x00000000ff2b7431 */ /* 0x000fe200000001ff */
[C---:B------:R-:W-:Y:S02]  /*01e0*/  LOP3.LUT R7, R2.reuse, 0x140, RZ, 0xfc, !PT ;  /* 0x0000014002077812 */ /* 0x040fe400078efcff */
[C---:B------:R-:W-:Y:S02]  /*01f0*/  LOP3.LUT R4, R2.reuse, 0x100, RZ, 0xfc, !PT ;  /* 0x0000010002047812 */ /* 0x040fe400078efcff */
[C---:B------:R-:W-:Y:S02]  /*0200*/  LOP3.LUT R9, R2.reuse, 0x160, RZ, 0xfc, !PT ;  /* 0x0000016002097812 */ /* 0x040fe400078efcff */
[C---:B------:R-:W-:Y:S02]  /*0210*/  LOP3.LUT R11, R2.reuse, 0x180, RZ, 0xfc, !PT ;  /* 0x00000180020b7812 */ /* 0x040fe400078efcff */
[----:B------:R-:W-:-:S02]  /*0220*/  LOP3.LUT R12, R2, 0x1a0, RZ, 0xfc, !PT ;  /* 0x000001a0020c7812 */ /* 0x000fc400078efcff */
[C---:B------:R-:W-:Y:S02]  /*0230*/  LOP3.LUT R13, R2.reuse, 0x1c0, RZ, 0xfc, !PT ;  /* 0x000001c0020d7812 */ /* 0x040fe400078efcff */
[C---:B------:R-:W-:Y:S02]  /*0240*/  LOP3.LUT R15, R2.reuse, 0x1e0, RZ, 0xfc, !PT ;  /* 0x000001e0020f7812 */ /* 0x040fe400078efcff */
[C---:B------:R-:W-:Y:S02]  /*0250*/  LOP3.LUT R16, R2.reuse, 0x80, RZ, 0xfc, !PT ;  /* 0x0000008002107812 */ /* 0x040fe400078efcff */
[C---:B------:R-:W-:Y:S02]  /*0260*/  LOP3.LUT R17, R2.reuse, 0xa0, RZ, 0xfc, !PT ;  /* 0x000000a002117812 */ /* 0x040fe400078efcff */
[C---:B------:R-:W-:Y:S02]  /*0270*/  LOP3.LUT R19, R2.reuse, 0xc0, RZ, 0xfc, !PT ;  /* 0x000000c002137812 */ /* 0x040fe400078efcff */
[C---:B------:R-:W-:Y:S01]  /*0280*/  LOP3.LUT R21, R2.reuse, 0xe0, RZ, 0xfc, !PT ;  /* 0x000000e002157812 */ /* 0x040fe200078efcff */
[-CC-:B0-----:R-:W-:Y:S01]  /*0290*/  IMAD R6, R5, R55.reuse, R0.reuse ;  /* 0x0000003705067224 */ /* 0x181fe200078e0200 */
[C---:B------:R-:W-:Y:S01]  /*02a0*/  LOP3.LUT R23, R2.reuse, 0x40, RZ, 0xfc, !PT ;  /* 0x0000004002177812 */ /* 0x040fe200078efcff */
[-CC-:B------:R-:W-:Y:S01]  /*02b0*/  IMAD R8, R7, R55.reuse, R0.reuse ;  /* 0x0000003707087224 */ /* 0x180fe200078e0200 */
[----:B------:R-:W-:Y:S01]  /*02c0*/  LOP3.LUT R25, R2, 0x60, RZ, 0xfc, !PT ;  /* 0x0000006002197812 */ /* 0x000fe200078efcff */
[-CC-:B------:R-:W-:Y:S01]  /*02d0*/  IMAD R36, R36, R55.reuse, R0.reuse ;  /* 0x0000003724247224 */ /* 0x180fe200078e0200 */
[----:B------:R-:W-:Y:S01]  /*02e0*/  LOP3.LUT R27, R54, 0xffffff0, RZ, 0xc0, !PT ;  /* 0x0ffffff0361b7812 */ /* 0x000fe200078ec0ff */
[-CC-:B------:R-:W-:Y:S01]  /*02f0*/  IMAD R4, R4, R55.reuse, R0.reuse ;  /* 0x0000003704047224 */ /* 0x180fe200078e0200 */
[----:B------:R-:W-:Y:S01]  /*0300*/  IADD3 R5, PT, PT, R57, R6, RZ ;  /* 0x0000000639057210 */ /* 0x000fe20007ffe0ff */
[-CC-:B------:R-:W-:Y:S01]  /*0310*/  IMAD R10, R9, R55.reuse, R0.reuse ;  /* 0x00000037090a7224 */ /* 0x180fe200078e0200 */
[----:B------:R-:W-:Y:S01]  /*0320*/  IADD3 R6, PT, PT, R57, R8, RZ ;  /* 0x0000000839067210 */ /* 0x000fe20007ffe0ff */
[----:B------:R-:W-:-:S02]  /*0330*/  IMAD R14, R11, R55, R0 ;  /* 0x000000370b0e7224 */ /* 0x000fc400078e0200 */
[-CC-:B------:R-:W-:Y:S01]  /*0340*/  IMAD R18, R12, R55.reuse, R0.reuse ;  /* 0x000000370c127224 */ /* 0x180fe200078e0200 */
[----:B------:R-:W-:Y:S01]  /*0350*/  IADD3 R7, PT, PT, R57, R10, RZ ;  /* 0x0000000a39077210 */ /* 0x000fe20007ffe0ff */
[-CC-:B------:R-:W-:Y:S01]  /*0360*/  IMAD R20, R13, R55.reuse, R0.reuse ;  /* 0x000000370d147224 */ /* 0x180fe200078e0200 */
[----:B------:R-:W-:Y:S01]  /*0370*/  IADD3 R8, PT, PT, R57, R14, RZ ;  /* 0x0000000e39087210 */ /* 0x000fe20007ffe0ff */
[-CC-:B------:R-:W-:Y:S01]  /*0380*/  IMAD R22, R15, R55.reuse, R0.reuse ;  /* 0x000000370f167224 */ /* 0x180fe200078e0200 */
[C---:B------:R-:W-:Y:S01]  /*0390*/  IADD3 R9, PT, PT, R57.reuse, R18, RZ ;  /* 0x0000001239097210 */ /* 0x040fe20007ffe0ff */
[-CC-:B------:R-:W-:Y:S01]  /*03a0*/  IMAD R24, R16, R55.reuse, R0.reuse ;  /* 0x0000003710187224 */ /* 0x180fe200078e0200 */
[----:B------:R-:W-:Y:S01]  /*03b0*/  IADD3 R16, PT, PT, R57, R4, RZ ;  /* 0x0000000439107210 */ /* 0x000fe20007ffe0ff */
[-CC-:B------:R-:W-:Y:S01]  /*03c0*/  IMAD R26, R17, R55.reuse, R0.reuse ;  /* 0x00000037111a7224 */ /* 0x180fe200078e0200 */
[----:B------:R-:W-:Y:S01]  /*03d0*/  IADD3 R12, PT, PT, R57, R36, RZ ;  /* 0x00000024390c7210 */ /* 0x000fe20007ffe0ff */
[-CC-:B------:R-:W-:Y:S01]  /*03e0*/  IMAD R28, R19, R55.reuse, R0.reuse ;  /* 0x00000037131c7224 */ /* 0x180fe200078e0200 */
[----:B------:R-:W-:Y:S01]  /*03f0*/  IADD3 R19, PT, PT, -R27, RZ, RZ ;  /* 0x000000ff1b137210 */ /* 0x000fe20007ffe1ff */
[-CC-:B------:R-:W-:Y:S01]  /*0400*/  IMAD R30, R21, R55.reuse, R0.reuse ;  /* 0x00000037151e7224 */ /* 0x180fe200078e0200 */
[----:B------:R-:W-:Y:S01]  /*0410*/  IADD3 R10, PT, PT, R57, R20, RZ ;  /* 0x00000014390a7210 */ /* 0x000fe20007ffe0ff */
[-CC-:B------:R-:W-:Y:S01]  /*0420*/  IMAD R32, R23, R55.reuse, R0.reuse ;  /* 0x0000003717207224 */ /* 0x180fe200078e0200 */
[----:B------:R-:W-:Y:S01]  /*0430*/  IADD3 R11, PT, PT, R57, R22, RZ ;  /* 0x00000016390b7210 */ /* 0x000fe20007ffe0ff */
[-CC-:B------:R-:W-:Y:S01]  /*0440*/  IMAD R34, R25, R55.reuse, R0.reuse ;  /* 0x0000003719227224 */ /* 0x180fe200078e0200 */
[C---:B------:R-:W-:Y:S01]  /*0450*/  IADD3 R18, PT, PT, R57.reuse, R24, RZ ;  /* 0x0000001839127210 */ /* 0x040fe20007ffe0ff */
[----:B------:R-:W-:Y:S01]  /*0460*/  IMAD R0, R2, R55, R0 ;  /* 0x0000003702007224 */ /* 0x000fe200078e0200 */
[----:B------:R-:W-:-:S02]  /*0470*/  IADD3 R13, PT, PT, R57, R26, RZ ;  /* 0x0000001a390d7210 */ /* 0x000fc40007ffe0ff */
[C---:B------:R-:W-:Y:S02]  /*0480*/  IADD3 R14, PT, PT, R57.reuse, R28, RZ ;  /* 0x0000001c390e7210 */ /* 0x040fe40007ffe0ff */
[C---:B------:R-:W-:Y:S02]  /*0490*/  IADD3 R15, PT, PT, R57.reuse, R30, RZ ;  /* 0x0000001e390f7210 */ /* 0x040fe40007ffe0ff */
[C---:B------:R-:W-:Y:S02]  /*04a0*/  IADD3 R4, PT, PT, R57.reuse, R32, RZ ;  /* 0x0000002039047210 */ /* 0x040fe40007ffe0ff */
[C---:B------:R-:W-:Y:S02]  /*04b0*/  IADD3 R17, PT, PT, R57.reuse, R34, RZ ;  /* 0x0000002239117210 */ /* 0x040fe40007ffe0ff */
[----:B------:R-:W-:-:S07]  /*04c0*/  IADD3 R0, PT, PT, R57, R0, RZ ;  /* 0x0000000039007210 */ /* 0x000fce0007ffe0ff */
.L_x_628:
        /* <DEDUP_REMOVED lines=118> */
.L_x_627:
[----:B------:R-:W-:Y:S05]  /*0c30*/  BSYNC.RECONVERGENT B1 ;  /* 0x0000000000017941 */ /* 0x000fea0003800200 */
.L_x_626:
        /* <DEDUP_REMOVED lines=9> */
[----:B------:R-:W0:Y:S08]  /*0cd0*/  LDC R32, c[0x0][0x388] ;  /* 0x0000e200ff207b82 */ /* 0x000e300000000800 */
[----:B------:R-:W1:Y:S08]  /*0ce0*/  LDC.64 R6, c[0x0][0x448] ;  /* 0x00011200ff067b82 */ /* 0x000e700000000a00 */
[----:B------:R-:W2:Y:S01]  /*0cf0*/  LDC.64 R8, c[0x0][0x440] ;  /* 0x00011000ff087b82 */ /* 0x000ea20000000a00 */
[----:B0-----:R-:W-:-:S05]  /*0d00*/  IMAD R13, R2, R32, R11 ;  /* 0x00000020020d7224 */ /* 0x001fca00078e020b */
[CC--:B------:R-:W-:Y:S02]  /*0d10*/  LEA R21, R32.reuse, R13.reuse, 0x5 ;  /* 0x0000000d20157211 */ /* 0x0c0fe400078e28ff */
[CC--:B------:R-:W-:Y:S01]  /*0d20*/  LEA R23, R32.reuse, R13.reuse, 0x6 ;  /* 0x0000000d20177211 */ /* 0x0c0fe200078e30ff */
[----:B-1----:R-:W-:Y:S01]  /*0d30*/  IMAD.WIDE.U32 R14, R13, 0x4, R6 ;  /* 0x000000040d0e7825 */ /* 0x002fe200078e0006 */
[----:B------:R-:W-:-:S03]  /*0d40*/  LEA R29, R32, R13, 0x7 ;  /* 0x0000000d201d7211 */ /* 0x000fc600078e38ff */
[--C-:B--2---:R-:W-:Y:S02]  /*0d50*/  IMAD.WIDE.U32 R16, R13, 0x4, R8.reuse ;  /* 0x000000040d107825 */ /* 0x104fe400078e0008 */
[----:B------:R0:W2:Y:S02]  /*0d60*/  LDG.E R14, desc[UR6][R14.64] ;  /* 0x000000060e0e7981 */ /* 0x0000a4000c1e1900 */
[C---:B------:R-:W-:Y:S02]  /*0d70*/  IMAD.WIDE.U32 R18, R21.reuse, 0x4, R8 ;  /* 0x0000000415127825 */ /* 0x040fe400078e0008 */
[----:B------:R1:W3:Y:S01]  /*0d80*/  LDG.E R0, desc[UR6][R16.64] ;  /* 0x0000000610007981 */ /* 0x0002e2000c1e1900 */
[----:B------:R-:W-:Y:S01]  /*0d90*/  LEA R27, R32, R23, 0x5 ;  /* 0x00000017201b7211 */ /* 0x000fe200078e28ff */
[----:B------:R-:W-:Y:S02]  /*0da0*/  IMAD.WIDE.U32 R20, R21, 0x4, R6 ;  /* 0x0000000415147825 */ /* 0x000fe400078e0006 */
[----:B------:R4:W5:Y:S02]  /*0db0*/  LDG.E R4, desc[UR6][R18.64] ;  /* 0x0000000612047981 */ /* 0x000964000c1e1900 */
[----:B------:R-:W-:-:S02]  /*0dc0*/  IMAD.WIDE.U32 R12, R23, 0x4, R8 ;  /* 0x00000004170c7825 */ /* 0x000fc400078e0008 */
[----:B------:R-:W5:Y:S02]  /*0dd0*/  LDG.E R31, desc[UR6][R20.64] ;  /* 0x00000006141f7981 */ /* 0x000f64000c1e1900 */
[----:B------:R-:W-:Y:S01]  /*0de0*/  IMAD.WIDE.U32 R22, R23, 0x4, R6 ;  /* 0x0000000417167825 */ /* 0x000fe200078e0006 */
[----:B0-----:R-:W-:Y:S01]  /*0df0*/  LEA R15, R32, R29, 0x5 ;  /* 0x0000001d200f7211 */ /* 0x001fe200078e28ff */
[----:B------:R0:W5:Y:S02]  /*0e00*/  LDG.E R12, desc[UR6][R12.64] ;  /* 0x000000060c0c7981 */ /* 0x000164000c1e1900 */
[C---:B-1----:R-:W-:Y:S02]  /*0e10*/  IMAD.WIDE.U32 R16, R27.reuse, 0x4, R8 ;  /* 0x000000041b107825 */ /* 0x042fe400078e0008 */
[----:B------:R1:W5:Y:S02]  /*0e20*/  LDG.E R33, desc[UR6][R22.64] ;  /* 0x0000000616217981 */ /* 0x000364000c1e1900 */
[----:B----4-:R-:W-:-:S02]  /*0e30*/  IMAD.WIDE.U32 R18, R27, 0x4, R6 ;  /* 0x000000041b127825 */ /* 0x010fc400078e0006 */
[----:B------:R-:W4:Y:S02]  /*0e40*/  LDG.E R17, desc[UR6][R16.64] ;  /* 0x0000000610117981 */ /* 0x000f24000c1e1900 */
[C---:B------:R-:W-:Y:S01]  /*0e50*/  IMAD.WIDE.U32 R26, R29.reuse, 0x4, R6 ;  /* 0x000000041d1a7825 */ /* 0x040fe200078e0006 */
[----:B0-----:R-:W-:Y:S01]  /*0e60*/  LEA R13, R32, R29, 0x6 ;  /* 0x0000001d200d7211 */ /* 0x001fe200078e30ff */
[----:B------:R-:W4:Y:S02]  /*0e70*/  LDG.E R19, desc[UR6][R18.64] ;  /* 0x0000000612137981 */ /* 0x000f24000c1e1900 */
[--C-:B------:R-:W-:Y:S02]  /*0e80*/  IMAD.WIDE.U32 R24, R29, 0x4, R8.reuse ;  /* 0x000000041d187825 */ /* 0x100fe400078e0008 */
[----:B------:R-:W4:Y:S02]  /*0e90*/  LDG.E R27, desc[UR6][R26.64] ;  /* 0x000000061a1b7981 */ /* 0x000f24000c1e1900 */
[----:B------:R-:W-:-:S02]  /*0ea0*/  IMAD.WIDE.U32 R28, R15, 0x4, R8 ;  /* 0x000000040f1c7825 */ /* 0x000fc400078e0008 */
[----:B------:R0:W4:Y:S02]  /*0eb0*/  LDG.E R10, desc[UR6][R24.64] ;  /* 0x00000006180a7981 */ /* 0x000124000c1e1900 */
[--C-:B------:R-:W-:Y:S01]  /*0ec0*/  IMAD.WIDE.U32 R20, R15, 0x4, R6.reuse ;  /* 0x000000040f147825 */ /* 0x100fe200078e0006 */
[----:B------:R-:W-:Y:S01]  /*0ed0*/  LEA R15, R32, R13, 0x5 ;  /* 0x0000000d200f7211 */ /* 0x000fe200078e28ff */
[----:B------:R-:W4:Y:S02]  /*0ee0*/  LDG.E R29, desc[UR6][R28.64] ;  /* 0x000000061c1d7981 */ /* 0x000f24000c1e1900 */
[C---:B-1----:R-:W-:Y:S02]  /*0ef0*/  IMAD.WIDE.U32 R22, R13.reuse, 0x4, R6 ;  /* 0x000000040d167825 */ /* 0x042fe400078e0006 */
[----:B------:R-:W4:Y:S02]  /*0f00*/  LDG.E R21, desc[UR6][R20.64] ;  /* 0x0000000614157981 */ /* 0x000f24000c1e1900 */
[----:B0-----:R-:W-:-:S02]  /*0f10*/  IMAD.WIDE.U32 R24, R13, 0x4, R8 ;  /* 0x000000040d187825 */ /* 0x001fc400078e0008 */
[----:B------:R-:W4:Y:S02]  /*0f20*/  LDG.E R23, desc[UR6][R22.64] ;  /* 0x0000000616177981 */ /* 0x000f24000c1e1900 */
[C---:B------:R-:W-:Y:S02]  /*0f30*/  IMAD.WIDE.U32 R8, R15.reuse, 0x4, R8 ;  /* 0x000000040f087825 */ /* 0x040fe400078e0008 */
[----:B------:R-:W4:Y:S02]  /*0f40*/  LDG.E R25, desc[UR6][R24.64] ;  /* 0x0000000618197981 */ /* 0x000f24000c1e1900 */
[----:B------:R-:W-:Y:S02]  /*0f50*/  IMAD.WIDE.U32 R6, R15, 0x4, R6 ;  /* 0x000000040f067825 */ /* 0x000fe400078e0006 */
[----:B------:R-:W4:Y:S04]  /*0f60*/  LDG.E R9, desc[UR6][R8.64] ;  /* 0x0000000608097981 */ /* 0x000f28000c1e1900 */
[----:B------:R-:W4:Y:S01]  /*0f70*/  LDG.E R7, desc[UR6][R6.64] ;  /* 0x0000000606077981 */ /* 0x000f22000c1e1900 */
[----:B------:R-:W-:Y:S01]  /*0f80*/  IADD3 R2, PT, PT, R2, 0x100, RZ ;  /* 0x0000010002027810 */ /* 0x000fe20007ffe0ff */
[----:B--2---:R-:W-:Y:S01]  /*0f90*/  FADD.FTZ R14, R3, R14 ;  /* 0x0000000e030e7221 */ /* 0x004fe20000010000 */
[----:B---3--:R-:W-:-:S04]  /*0fa0*/  FADD.FTZ R43, R43, R0 ;  /* 0x000000002b2b7221 */ /* 0x008fc80000010000 */
[----:B-----5:R-:W-:Y:S01]  /*0fb0*/  FADD.FTZ R43, R43, R4 ;  /* 0x000000042b2b7221 */ /* 0x020fe20000010000 */
[----:B------:R-:W-:-:S03]  /*0fc0*/  FADD.FTZ R14, R14, R31 ;  /* 0x0000001f0e0e7221 */ /* 0x000fc60000010000 */
[----:B------:R-:W-:Y:S01]  /*0fd0*/  FADD.FTZ R12, R43, R12 ;  /* 0x0000000c2b0c7221 */ /* 0x000fe20000010000 */
[----:B------:R-:W-:-:S03]  /*0fe0*/  FADD.FTZ R14, R14, R33 ;  /* 0x000000210e0e7221 */ /* 0x000fc60000010000 */
[----:B----4-:R-:W-:Y:S01]  /*0ff0*/  FADD.FTZ R17, R12, R17 ;  /* 0x000000110c117221 */ /* 0x010fe20000010000 */
[----:B------:R-:W-:-:S04]  /*1000*/  FADD.FTZ R14, R14, R19 ;  /* 0x000000130e0e7221 */ /* 0x000fc80000010000 */
[----:B------:R-:W-:Y:S01]  /*1010*/  FADD.FTZ R14, R14, R27 ;  /* 0x0000001b0e0e7221 */ /* 0x000fe20000010000 */
[----:B------:R-:W-:-:S04]  /*1020*/  FADD.FTZ R10, R17, R10 ;  /* 0x0000000a110a7221 */ /* 0x000fc80000010000 */
[----:B------:R-:W-:Y:S01]  /*1030*/  FADD.FTZ R10, R10, R29 ;  /* 0x0000001d0a0a7221 */ /* 0x000fe20000010000 */
[----:B------:R-:W-:-:S04]  /*1040*/  FADD.FTZ R14, R14, R21 ;  /* 0x000000150e0e7221 */ /* 0x000fc80000010000 */
[----:B------:R-:W-:Y:S01]  /*1050*/  FADD.FTZ R14, R14, R23 ;  /* 0x000000170e0e7221 */ /* 0x000fe20000010000 */
[----:B------:R-:W-:-:S04]  /*1060*/  FADD.FTZ R10, R10, R25 ;  /* 0x000000190a0a7221 */ /* 0x000fc80000010000 */
[----:B------:R-:W-:Y:S01]  /*1070*/  FADD.FTZ R43, R10, R9 ;  /* 0x000000090a2b7221 */ /* 0x000fe20000010000 */
[----:B------:R-:W-:-:S07]  /*1080*/  FADD.FTZ R3, R14, R7 ;  /* 0x000000070e037221 */ /* 0x000fce0000010000 */
.L_x_630:
[----:B------:R-:W-:Y:S05]  /*1090*/  BSYNC.RECONVERGENT B1 ;  /* 0x0000000000017941 */ /* 0x000fea0003800200 */
.L_x_629:
[----:B------:R-:W-:Y:S05]  /*10a0*/  @!P1 BRA `(.L_x_625) ;  /* 0x0000000000dc9947 */ /* 0x000fea0003800000 */
[----:B------:R-:W-:Y:S01]  /*10b0*/  ISETP.GE.U32.AND P0, PT, R30, 0x4, PT ;  /* 0x000000041e00780c */ /* 0x000fe20003f06070 */
[----:B------:R-:W-:Y:S01]  /*10c0*/  BSSY.RECONVERGENT B1, `(.L_x_631) ;  /* 0x0000024000017945 */ /* 0x000fe20003800200 */
[----:B------:R-:W-:-:S04]  /*10d0*/  LOP3.LUT R0, R54, 0x3, RZ, 0xc0, !PT ;  /* 0x0000000336007812 */ /* 0x000fc800078ec0ff */
[----:B------:R-:W-:-:S07]  /*10e0*/  ISETP.NE.AND P1, PT, R0, RZ, PT ;  /* 0x000000ff0000720c */ /* 0x000fce0003f25270 */
[----:B------:R-:W-:Y:S06]  /*10f0*/  @!P0 BRA `(.L_x_632) ;  /* 0x0000000000808947 */ /* 0x000fec0003800000 */
[----:B------:R-:W0:Y:S08]  /*1100*/  LDC R4, c[0x0][0x388] ;  /* 0x0000e200ff047b82 */ /* 0x000e300000000800 */
[----:B------:R-:W1:Y:S08]  /*1110*/  LDC.64 R6, c[0x0][0x440] ;  /* 0x00011000ff067b82 */ /* 0x000e700000000a00 */
[----:B------:R-:W2:Y:S01]  /*1120*/  LDC.64 R12, c[0x0][0x448] ;  /* 0x00011200ff0c7b82 */ /* 0x000ea20000000a00 */
[----:B0-----:R-:W-:-:S05]  /*1130*/  IMAD R15, R2, R4, R11 ;  /* 0x00000004020f7224 */ /* 0x001fca00078e020b */
[CC--:B------:R-:W-:Y:S01]  /*1140*/  LEA R17, R4.reuse, R15.reuse, 0x5 ;  /* 0x0000000f04117211 */ /* 0x0c0fe200078e28ff */
[----:B-1----:R-:W-:Y:S01]  /*1150*/  IMAD.WIDE.U32 R8, R15, 0x4, R6 ;  /* 0x000000040f087825 */ /* 0x002fe200078e0006 */
[----:B------:R-:W-:-:S03]  /*1160*/  LEA R21, R4, R15, 0x6 ;  /* 0x0000000f04157211 */ /* 0x000fc600078e30ff */
[----:B--2---:R-:W-:Y:S02]  /*1170*/  IMAD.WIDE.U32 R10, R15, 0x4, R12 ;  /* 0x000000040f0a7825 */ /* 0x004fe400078e000c */
[----:B------:R-:W2:Y:S02]  /*1180*/  LDG.E R8, desc[UR6][R8.64] ;  /* 0x0000000608087981 */ /* 0x000ea4000c1e1900 */
[C---:B------:R-:W-:Y:S01]  /*1190*/  IMAD.WIDE.U32 R14, R17.reuse, 0x4, R6 ;  /* 0x00000004110e7825 */ /* 0x040fe200078e0006 */
[----:B------:R-:W-:Y:S01]  /*11a0*/  LEA R23, R4, R21, 0x5 ;  /* 0x0000001504177211 */ /* 0x000fe200078e28ff */
        /* <DEDUP_REMOVED lines=21> */
.L_x_632:
[----:B------:R-:W-:Y:S05]  /*1300*/  BSYNC.RECONVERGENT B1 ;  /* 0x0000000000017941 */ /* 0x000fea0003800200 */
.L_x_631:
[----:B------:R-:W-:Y:S05]  /*1310*/  @!P1 BRA `(.L_x_625) ;  /* 0x0000000000409947 */ /* 0x000fea0003800000 */
[----:B------:R-:W0:Y:S01]  /*1320*/  LDC R12, c[0x0][0x388] ;  /* 0x0000e200ff0c7b82 */ /* 0x000e220000000800 */
[----:B------:R-:W-:-:S07]  /*1330*/  IADD3 R0, PT, PT, -R0, RZ, RZ ;  /* 0x000000ff00007210 */ /* 0x000fce0007ffe1ff */
[----:B------:R-:W1:Y:S08]  /*1340*/  LDC.64 R8, c[0x0][0x440] ;  /* 0x00011000ff087b82 */ /* 0x000e700000000a00 */
[----:B------:R-:W2:Y:S01]  /*1350*/  LDC.64 R10, c[0x0][0x448] ;  /* 0x00011200ff0a7b82 */ /* 0x000ea20000000a00 */
[----:B0-----:R-:W-:-:S05]  /*1360*/  IMAD R2, R2, R12, R5 ;  /* 0x0000000c02027224 */ /* 0x001fca00078e0205 */
[----:B------:R-:W-:-:S07]  /*1370*/  IADD3 R13, PT, PT, R57, R2, RZ ;  /* 0x00000002390d7210 */ /* 0x000fce0007ffe0ff */
.L_x_633:
[----:B-1----:R-:W-:-:S04]  /*1380*/  IMAD.WIDE.U32 R4, R13, 0x4, R8 ;  /* 0x000000040d047825 */ /* 0x002fc800078e0008 */
[----:B--2---:R-:W-:Y:S02]  /*1390*/  IMAD.WIDE.U32 R6, R13, 0x4, R10 ;  /* 0x000000040d067825 */ /* 0x004fe400078e000a */
        /* <DEDUP_REMOVED lines=8> */
.L_x_625:
[----:B------:R-:W-:Y:S05]  /*1420*/  BSYNC.RECONVERGENT B0 ;  /* 0x0000000000007941 */ /* 0x000fea0003800200 */
.L_x_624:
[----:B------:R-:W0:Y:S01]  /*1430*/  S2R R5, SR_TID.X ;  /* 0x0000000000057919 */ /* 0x000e220000002100 */
[----:B------:R-:W1:Y:S01]  /*1440*/  S2UR UR5, SR_CgaCtaId ;  /* 0x00000000000579c3 */ /* 0x000e620000008800 */
[----:B------:R-:W-:Y:S01]  /*1450*/  UMOV UR4, 0x400 ;  /* 0x0000040000047882 */ /* 0x000fe20000000000 */
[C---:B------:R-:W-:Y:S02]  /*1460*/  ISETP.NE.AND P1, PT, R57.reuse, RZ, PT ;  /* 0x000000ff3900720c */ /* 0x040fe40003f25270 */
[----:B------:R-:W-:Y:S01]  /*1470*/  ISETP.GT.U32.AND P0, PT, R57, 0xf, PT ;  /* 0x0000000f3900780c */ /* 0x000fe20003f04070 */
[----:B-1----:R-:W-:Y:S01]  /*1480*/  ULEA UR4, UR5, UR4, 0x18 ;  /* 0x0000000405047291 */ /* 0x002fe2000f8ec0ff */
[----:B0-----:R-:W-:-:S04]  /*1490*/  SHF.R.U32.HI R12, RZ, 0x5, R5 ;  /* 0x00000005ff0c7819 */ /* 0x001fc80000011605 */
[C-C-:B------:R-:W-:Y:S02]  /*14a0*/  LOP3.LUT R0, R12.reuse, 0x1f, R5.reuse, 0x78, !PT ;  /* 0x0000001f0c007812 */ /* 0x140fe400078e7805 */
[----:B------:R-:W-:Y:S02]  /*14b0*/  ISETP.NE.OR P0, PT, R12, 0x1f, P0 ;  /* 0x0000001f0c00780c */ /* 0x000fe40000705670 */
        /* <DEDUP_REMOVED lines=21> */
[----:B-1----:R-:W-:-:S04]  /*1610*/  FADD.FTZ R2, R7, R2 ;  /* 0x0000000207027221 */ /* 0x002fc80000010000 */
[----:B------:R-:W0:Y:S01]  /*1620*/  SHFL.BFLY PT, R5, R10, 0x8, 0x1f ;  /* 0x0d001f000a057f89 */ /* 0x000e2200000e0000 */
[----:B------:R-:W-:-:S03]  /*1630*/  @!P1 LEA R7, R12, UR4, 0x2 ;  /* 0x000000040c079c11 */ /* 0x000fc6000f8e10ff */
[----:B------:R-:W1:Y:S01]  /*1640*/  SHFL.BFLY PT, R3, R2, 0x8, 0x1f ;  /* 0x0d001f0002037f89 */ /* 0x000e6200000e0000 */
        /* <DEDUP_REMOVED lines=10> */
[----:B0-----:R-:W-:Y:S01]  /*16f0*/  LEA R0, R57, UR4, 0x3 ;  /* 0x0000000439007c11 */ /* 0x001fe2000f8e18ff */
[----:B------:R-:W0:Y:S01]  /*1700*/  LDC.64 R2, c[0x0][0x488] ;  /* 0x00012200ff027b82 */ /* 0x000e220000000a00 */
[----:B------:R-:W-:-:S03]  /*1710*/  SHF.L.U32 R58, R58, 0x4, RZ ;  /* 0x000000043a3a7819 */ /* 0x000fc600000006ff */
[----:B------:R-:W1:Y:S01]  /*1720*/  LDS.64 R6, [R0+0x2000] ;  /* 0x0020000000067984 */ /* 0x000e620000000a00 */
[----:B------:R-:W-:-:S03]  /*1730*/  LOP3.LUT R58, R58, 0x7ffffff0, RZ, 0xc0, !PT ;  /* 0x7ffffff03a3a7812 */ /* 0x000fc600078ec0ff */
[----:B------:R-:W2:Y:S01]  /*1740*/  LDS.64 R8, [R0+0x2080] ;  /* 0x0020800000087984 */ /* 0x000ea20000000a00 */
[----:B------:R-:W3:Y:S01]  /*1750*/  LDC.64 R4, c[0x0][0x480] ;  /* 0x00012000ff047b82 */ /* 0x000ee20000000a00 */
[----:B------:R-:W-:-:S05]  /*1760*/  IADD3 R57, PT, PT, R57, R58, RZ ;  /* 0x0000003a39397210 */ /* 0x000fca0007ffe0ff */
[----:B0-----:R-:W-:-:S04]  /*1770*/  IMAD.WIDE.U32 R2, R57, 0x4, R2 ;  /* 0x0000000439027825 */ /* 0x001fc800078e0002 */
[----:B---3--:R-:W-:Y:S01]  /*1780*/  IMAD.WIDE.U32 R4, R57, 0x4, R4 ;  /* 0x0000000439047825 */ /* 0x008fe200078e0004 */
[----:B-1----:R-:W-:Y:S02]  /*1790*/  F2FP.BF16.F32.PACK_AB R7, R7, R6 ;  /* 0x000000060707723e */ /* 0x002fe400000010ff */
[----:B--2---:R-:W-:-:S03]  /*17a0*/  F2FP.BF16.F32.PACK_AB R9, R9, R8 ;  /* 0x000000080909723e */ /* 0x004fc600000010ff */
[----:B------:R-:W-:Y:S04]  /*17b0*/  STG.E desc[UR6][R2.64], R7 ;  /* 0x0000000702007986 */ /* 0x000fe8000c101906 */
[----:B------:R-:W-:Y:S01]  /*17c0*/  STG.E desc[UR6][R4.64], R9 ;  /* 0x0000000904007986 */ /* 0x000fe2000c101906 */
[----:B------:R-:W-:Y:S05]  /*17d0*/  EXIT ;  /* 0x000000000000794d */ /* 0x000fea0003800000 */
.L_x_634:
        /* <DEDUP_REMOVED lines=10> */
.L_x_10792:


//--------------------- .text._ZN10layer_norm13ln_bwd_kernelINS_13Kernel_traitsI13__nv_bfloat16S2_S2_S2_fjLj2560ELj1ELj1ELj4ELj8ENS_18Kernel_traits_baseILj2560ES2_S2_S2_S2_fjLj128EEEEELb1ELb0ELb1ELb1EEEvNS_9BwdParamsE --------------------------
	.section	.text._ZN10layer_norm13ln_bwd_kernelINS_13Kernel_traitsI13__nv_bfloat16S2_S2_S2_fjLj2560ELj1ELj1ELj4ELj8ENS_18Kernel_traits_baseILj2560ES2_S2_S2_S2_fjLj128EEEEELb1ELb0ELb1ELb1EEEvNS_9BwdParamsE,"ax",@progbits
	.align	128
        .global         _ZN10layer_norm13ln_bwd_kernelINS_13Kernel_traitsI13__nv_bfloat16S2_S2_S2_fjLj2560ELj1ELj1ELj4ELj8ENS_18Kernel_traits_baseILj2560ES2_S2_S2_S2_fjLj128EEEEELb1ELb0ELb1ELb1EEEvNS_9BwdParamsE
        .type           _ZN10layer_norm13ln_bwd_kernelINS_13Kernel_traitsI13__nv_bfloat16S2_S2_S2_fjLj2560ELj1ELj1ELj4ELj8ENS_18Kernel_traits_baseILj2560ES2_S2_S2_S2_fjLj128EEEEELb1ELb0ELb1ELb1EEEvNS_9BwdParamsE,@function
        .size           _ZN10layer_norm13ln_bwd_kernelINS_13Kernel_traitsI13__nv_bfloat16S2_S2_S2_fjLj2560ELj1ELj1ELj4ELj8ENS_18Kernel_traits_baseILj2560ES2_S2_S2_S2_fjLj128EEEEELb1ELb0ELb1ELb1EEEvNS_9BwdParamsE,(.L_x_10793 - _ZN10layer_norm13ln_bwd_kernelINS_13Kernel_traitsI13__nv_bfloat16S2_S2_S2_fjLj2560ELj1ELj1ELj4ELj8ENS_18Kernel_traits_baseILj2560ES2_S2_S2_S2_fjLj128EEEEELb1ELb0ELb1ELb1EEEvNS_9BwdParamsE)
        .other          _ZN10layer_norm13ln_bwd_kernelINS_13Kernel_traitsI13__nv_bfloat16S2_S2_S2_fjLj2560ELj1ELj1ELj4ELj8ENS_18Kernel_traits_baseILj2560ES2_S2_S2_S2_fjLj128EEEEELb1ELb0ELb1ELb1EEEvNS_9BwdParamsE,@"STO_CUDA_ENTRY STV_DEFAULT"
_ZN10layer_norm13ln_bwd_kernelINS_13Kernel_traitsI13__nv_bfloat16S2_S2_S2_fjLj2560ELj1ELj1ELj4ELj8ENS_18Kernel_traits_baseILj2560ES2_S2_S2_S2_fjLj128EEEEELb1ELb0ELb1ELb1EEEvNS_9BwdParamsE:
.text._ZN10layer_norm13ln_bwd_kernelINS_13Kernel_traitsI13__nv_bfloat16S2_S2_S2_fjLj2560ELj1ELj1ELj4ELj8ENS_18Kernel_traits_baseILj2560ES2_S2_S2_S2_fjLj128EEEEELb1ELb0ELb1ELb1EEEvNS_9BwdParamsE:
        /* <DEDUP_REMOVED lines=28> */
[----:B------:R-:W-:Y:S01]  /*01c0*/  MOV R124, UR11 ;  /* 0x0000000b007c7c02 */ /* 0x000fe20008000f00 */
[----:B------:R-:W1:Y:S01]  /*01d0*/  LDCU.U8 UR14, c[0x0][0x410] ;  /* 0x00008200ff0e77ac */ /* 0x000e620008000000 */
[----:B------:R-:W-:Y:S01]  /*01e0*/  UPLOP3.LUT UP1, UPT, UPT, UPT, UPT, 0x40, 0x4 ;  /* 0x000000000004789c */ /* 0x000fe20003f2e870 */
[----:B------:R-:W3:Y:S01]  /*01f0*/  LDCU UR18, c[0x0][0x388] ;  /* 0x00007100ff1277ac */ /* 0x000ee20008000800 */
[----:B------:R-:W4:Y:S01]  /*0200*/  LDCU UR15, c[0x0][0x400] ;  /* 0x00008000ff0f77ac */ /* 0x000f220008000800 */
[----:B------:R-:W0:Y:S01]  /*0210*/  LDCU.64 UR16, c[0x0][0x408] ;  /* 0x00008100ff1077ac */ /* 0x000e220008000a00 */
[----:B------:R-:W0:Y:S02]  /*0220*/  LDCU.64 UR6, c[0x0][0x438] ;  /* 0x00008700ff0677ac */ /* 0x000e240008000a00 */
[----:B0-----:R-:W-:Y:S01]  /*0230*/  IMAD.WIDE.U32 R2, R119, 0x8, R2 ;  /* 0x0000000877027825 */ /* 0x001fe200078e0002 */
[----:B------:R-:W0:Y:S04]  /*0240*/  LDCU.64 UR8, c[0x0][0x478] ;  /* 0x00008f00ff0877ac */ /* 0x000e280008000a00 */
[----:B--2---:R-:W2:Y:S04]  /*0250*/  LDG.E.64 R98, desc[UR12][R2.64+0x1000] ;  /* 0x0010000c02627981 */ /* 0x004ea8000c1e1b00 */
[----:B------:R-:W5:Y:S04]  /*0260*/  LDG.E.64 R100, desc[UR12][R2.64+0xc00] ;  /* 0x000c000c02647981 */ /* 0x000f68000c1e1b00 */
[----:B------:R-:W3:Y:S04]  /*0270*/  LDG.E.64 R102, desc[UR12][R2.64+0x800] ;  /* 0x0008000c02667981 */ /* 0x000ee8000c1e1b00 */
[----:B------:R-:W4:Y:S04]  /*0280*/  LDG.E.64 R104, desc[UR12][R2.64+0x400] ;  /* 0x0004000c02687981 */ /* 0x000f28000c1e1b00 */
[----:B------:R1:W4:Y:S01]  /*0290*/  LDG.E.64 R106, desc[UR12][R2.64] ;  /* 0x0000000c026a7981 */ /* 0x000322000c1e1b00 */
[----:B------:R-:W-:Y:S01]  /*02a0*/  IMAD.MOV.U32 R69, RZ, RZ, RZ ;  /* 0x000000ffff457224 */ /* 0x000fe200078e00ff */
[----:B--2---:R-:W-:-:S02]  /*02b0*/  SHF.R.U64 R0, R98, 0x10, R99 ;  /* 0x0000001062007819 */ /* 0x004fc40000001263 */
[----:B-1----:R-:W-:Y:S02]  /*02c0*/  SHF.R.U32.HI R2, RZ, 0x10, R99 ;  /* 0x00000010ff027819 */ /* 0x002fe40000011663 */
[--C-:B-----5:R-:W-:Y:S02]  /*02d0*/  SHF.R.U64 R3, R100, 0x10, R101.reuse ;  /* 0x0000001064037819 */ /* 0x120fe40000001265 */
[----:B------:R-:W-:Y:S02]  /*02e0*/  SHF.R.U32.HI R4, RZ, 0x10, R101 ;  /* 0x00000010ff047819 */ /* 0x000fe40000011665 */
[--C-:B---3--:R-:W-:Y:S02]  /*02f0*/  SHF.R.U64 R5, R102, 0x10, R103.reuse ;  /* 0x0000001066057819 */ /* 0x108fe40000001267 */
[----:B------:R-:W-:Y:S02]  /*0300*/  SHF.R.U32.HI R6, RZ, 0x10, R103 ;  /* 0x00000010ff067819 */ /* 0x000fe40000011667 */
[----:B----4-:R-:W-:-:S02]  /*0310*/  SHF.R.U64 R7, R104, 0x10, R105 ;  /* 0x0000001068077819 */ /* 0x010fc40000001269 */
[----:B------:R-:W-:Y:S02]  /*0320*/  SHF.R.U32.HI R8, RZ, 0x10, R105 ;  /* 0x00000010ff087819 */ /* 0x000fe40000011669 */
[--C-:B------:R-:W-:Y:S02]  /*0330*/  SHF.R.U64 R9, R106, 0x10, R107.reuse ;  /* 0x000000106a097819 */ /* 0x100fe4000000126b */
[----:B0-----:R-:W-:-:S07]  /*0340*/  SHF.R.U32.HI R10, RZ, 0x10, R107 ;  /* 0x00000010ff0a7819 */ /* 0x001fce000001166b */
.L_x_686:
[----:B------:R-:W0:Y:S08]  /*0350*/  LDC.64 R72, c[0x0][0x3f8] ;  /* 0x0000fe00ff487b82 */ /* 0x000e300000000a00 */
[----:B------:R-:W1:Y:S08]  /*0360*/  LDC.64 R128, c[0x0][0x3f0] ;  /* 0x0000fc00ff807b82 */ /* 0x000e700000000a00 */
[----:B------:R-:W2:Y:S01]  /*0370*/  LDC.64 R74, c[0x0][0x3c8] ;  /* 0x0000f200ff4a7b82 */ /* 0x000ea20000000a00 */
[----:B0-----:R-:W-:-:S07]  /*0380*/  IMAD.WIDE R76, R124, 0x4, R72 ;  /* 0x000000047c4c7825 */ /* 0x001fce00078e0248 */
[----:B------:R-:W0:Y:S01]  /*0390*/  LDC.64 R72, c[0x0][0x3c0] ;  /* 0x0000f000ff487b82 */ /* 0x000e220000000a00 */
[----:B------:R-:W3:Y:S01]  /*03a0*/  LDG.E R131, desc[UR12][R76.64] ;  /* 0x0000000c4c837981 */ /* 0x000ee2000c1e1900 */
[----:B-1----:R-:W-:-:S06]  /*03b0*/  IMAD.WIDE R128, R124, 0x4, R128 ;  /* 0x000000047c807825 */ /* 0x002fcc00078e0280 */
[----:B------:R1:W5:Y:S01]  /*03c0*/  LDG.E R128, desc[UR12][R128.64] ;  /* 0x0000000c80807981 */ /* 0x000362000c1e1900 */
[----:B--2---:R-:W-:-:S05]  /*03d0*/  IMAD.WIDE R74, R124, 0x4, R74 ;  /* 0x000000047c4a7825 */ /* 0x004fca00078e024a */
[----:B------:R1:W5:Y:S01]  /*03e0*/  LDG.E R125, desc[UR12][R74.64] ;  /* 0x0000000c4a7d7981 */ /* 0x000362000c1e1900 */
[----:B---3--:R-:W-:-:S13]  /*03f0*/  ISETP.GE.AND P2, PT, R131, 0x1, PT ;  /* 0x000000018300780c */ /* 0x008fda0003f46270 */
[----:B01----:R-:W-:Y:S05]  /*0400*/  @!P2 BRA `(.L_x_636) ;  /* 0x0000001000eca947 */ /* 0x003fea0003800000 */
[----:B------:R-:W0:Y:S01]  /*0410*/  LDC R77, c[0x0][0x388] ;  /* 0x0000e200ff4d7b82 */ /* 0x000e220000000800 */
[----:B------:R-:W-:-:S07]  /*0420*/  IADD3 R11, PT, PT, R131, -0x1, RZ ;  /* 0xffffffff830b7810 */ /* 0x000fce0007ffe0ff */
[----:B------:R-:W1:Y:S08]  /*0430*/  LDC.64 R18, c[0x0][0x428] ;  /* 0x00010a00ff127b82 */ /* 0x000e700000000a00 */
[----:B------:R-:W2:Y:S01]  /*0440*/  LDC.64 R20, c[0x0][0x3a8] ;  /* 0x0000ea00ff147b82 */ /* 0x000ea20000000a00 */
[----:B0-----:R-:W-:Y:S02]  /*0450*/  IMAD R11, R11, R77, RZ ;  /* 0x0000004d0b0b7224 */ /* 0x001fe400078e02ff */
[----:B------:R-:W-:Y:S01]  /*0460*/  IMAD.WIDE R72, R124, 0x4, R72 ;  /* 0x000000047c487825 */ /* 0x000fe200078e0248 */
[----:B-----5:R-:W-:-:S04]  /*0470*/  ISETP.GE.AND P1, PT, R128, 0x1, PT ;  /* 0x000000018000780c */ /* 0x020fc80003f26270 */
[----:B------:R-:W0:Y:S01]  /*0480*/  LDC.64 R126, c[0x0][0x3b0] ;  /* 0x0000ec00ff7e7b82 */ /* 0x000e220000000a00 */
[----:B------:R-:W-:-:S04]  /*0490*/  SHF.R.S32.HI R12, RZ, 0x1f, R11 ;  /* 0x0000001fff0c7819 */ /* 0x000fc8000001140b */
[----:B------:R-:W-:Y:S01]  /*04a0*/  LEA.HI R12, R12, R11, RZ, 0x2 ;  /* 0x0000000b0c0c7211 */ /* 0x000fe200078f10ff */
[----:B------:R-:W-:-:S03]  /*04b0*/  IMAD R11, R124, R77, RZ ;  /* 0x0000004d7c0b7224 */ /* 0x000fc600078e02ff */
[----:B------:R-:W-:Y:S02]  /*04c0*/  LEA.HI.SX32 R13, R12, R119, 0x1e ;  /* 0x000000770c0d7211 */ /* 0x000fe400078ff2ff */
[----:B------:R-:W-:Y:S02]  /*04d0*/  SHF.R.S32.HI R12, RZ, 0x1f, R11 ;  /* 0x0000001fff0c7819 */ /* 0x000fe4000001140b */
[C---:B------:R-:W-:Y:S01]  /*04e0*/  IADD3 R27, PT, PT, R13.reuse, 0x100, RZ ;  /* 0x000001000d1b7810 */ /* 0x040fe20007ffe0ff */
[C---:B------:R-:W-:Y:S01]  /*04f0*/  VIADD R29, R13.reuse, 0x80 ;  /* 0x000000800d1d7836 */ /* 0x040fe20000000000 */
[----:B------:R-:W-:Y:S01]  /*0500*/  LEA.HI R12, R12, R11, RZ, 0x2 ;  /* 0x0000000b0c0c7211 */ /* 0x000fe200078f10ff */
[----:B-1----:R-:W-:-:S03]  /*0510*/  IMAD.WIDE.U32 R30, R13, 0x8, R18 ;  /* 0x000000080d1e7825 */ /* 0x002fc600078e0012 */
[----:B------:R-:W-:Y:S01]  /*0520*/  LEA.HI.SX32 R87, R12, R119, 0x1e ;  /* 0x000000770c577211 */ /* 0x000fe200078ff2ff */
[--C-:B------:R-:W-:Y:S01]  /*0530*/  IMAD.WIDE.U32 R28, R29, 0x8, R18.reuse ;  /* 0x000000081d1c7825 */ /* 0x100fe200078e0012 */
[----:B------:R-:W-:Y:S01]  /*0540*/  IADD3 R11, PT, PT, R13, 0x200, RZ ;  /* 0x000002000d0b7810 */ /* 0x000fe20007ffe0ff */
[----:B------:R-:W3:Y:S01]  /*0550*/  LDG.E.64 R30, desc[UR12][R30.64] ;  /* 0x0000000c1e1e7981 */ /* 0x000ee2000c1e1b00 */
[----:B------:R-:W-:Y:S01]  /*0560*/  IADD3 R95, PT, PT, R87, 0x100, RZ ;  /* 0x00000100575f7810 */ /* 0x000fe20007ffe0ff */
[----:B------:R-:W-:Y:S02]  /*0570*/  IMAD.WIDE.U32 R26, R27, 0x8, R18 ;  /* 0x000000081b1a7825 */ /* 0x000fe400078e0012 */
[----:B------:R-:W4:Y:S02]  /*0580*/  LDG.E.64 R28, desc[UR12][R28.64] ;  /* 0x0000000c1c1c7981 */ /* 0x000f24000c1e1b00 */
[----:B------:R-:W-:Y:S02]  /*0590*/  VIADD R25, R13, 0x180 ;  /* 0x000001800d197836 */ /* 0x000fe40000000000 */
[C---:B--2---:R-:W-:Y:S01]  /*05a0*/  IMAD.WIDE.U32 R16, R87.reuse, 0x8, R20 ;  /* 0x0000000857107825 */ /* 0x044fe200078e0014 */
[----:B------:R-:W2:Y:S03]  /*05b0*/  LDG.E.64 R26, desc[UR12][R26.64] ;  /* 0x0000000c1a1a7981 */ /* 0x000ea6000c1e1b00 */
[----:B------:R-:W-:-:S02]  /*05c0*/  VIADD R97, R87, 0x80 ;  /* 0x0000008057617836 */ /* 0x000fc40000000000 */
[----:B------:R-:W-:Y:S01]  /*05d0*/  IMAD.WIDE.U32 R14, R95, 0x8, R20 ;  /* 0x000000085f0e7825 */ /* 0x000fe200078e0014 */
[----:B------:R-:W2:Y:S01]  /*05e0*/  LDG.E.64 R16, desc[UR12][R16.64] ;  /* 0x0000000c10107981 */ /* 0x000ea2000c1e1b00 */
[----:B------:R-:W-:Y:S02]  /*05f0*/  IADD3 R91, PT, PT, R87, 0x200, RZ ;  /* 0x00000200575b7810 */ /* 0x000fe40007ffe0ff */
[--C-:B------:R-:W-:Y:S02]  /*0600*/  IMAD.WIDE.U32 R24, R25, 0x8, R18.reuse ;  /* 0x0000000819187825 */ /* 0x100fe400078e0012 */
[----:B------:R-:W2:Y:S02]  /*0610*/  LDG.E.64 R14, desc[UR12][R14.64] ;  /* 0x0000000c0e0e7981 */ /* 0x000ea4000c1e1b00 */
[----:B------:R-:W-:Y:S02]  /*0620*/  IMAD.WIDE.U32 R18, R11, 0x8, R18 ;  /* 0x000000080b127825 */ /* 0x000fe400078e0012 */
[----:B------:R-:W2:Y:S02]  /*0630*/  LDG.E R11, desc[UR12][R72.64] ;  /* 0x0000000c480b7981 */ /* 0x000ea4000c1e1900 */
[----:B------:R-:W-:-:S02]  /*0640*/  IMAD.WIDE.U32 R12, R97, 0x8, R20 ;  /* 0x00000008610c7825 */ /* 0x000fc400078e0014 */
[----:B------:R-:W2:Y:S02]  /*0650*/  LDG.E.64 R24, desc[UR12][R24.64] ;  /* 0x0000000c18187981 */ /* 0x000ea4000c1e1b00 */
[----:B------:R-:W-:Y:S02]  /*0660*/  VIADD R93, R87, 0x180 ;  /* 0x00000180575d7836 */ /* 0x000fe40000000000 */
[----:B------:R-:W2:Y:S01]  /*0670*/  LDG.E.64 R18, desc[UR12][R18.64] ;  /* 0x0000000c12127981 */ /* 0x000ea2000c1e1b00 */
[----:B------:R-:W-:-:S03]  /*0680*/  IMAD.WIDE.U32 R22, R91, 0x8, R20 ;  /* 0x000000085b167825 */ /* 0x000fc600078e0014 */
[----:B------:R-:W2:Y:S01]  /*0690*/  LDG.E.64 R12, desc[UR12][R12.64] ;  /* 0x0000000c0c0c7981 */ /* 0x000ea2000c1e1b00 */
[----:B------:R-:W-:-:S03]  /*06a0*/  IMAD.WIDE.U32 R74, R93, 0x8, R20 ;  /* 0x000000085d4a7825 */ /* 0x000fc600078e0014 */
[----:B------:R-:W2:Y:S04]  /*06b0*/  LDG.E.64 R22, desc[UR12][R22.64] ;  /* 0x0000000c16167981 */ /* 0x000ea8000c1e1b00 */
[----:B------:R1:W2:Y:S01]  /*06c0*/  LDG.E.64 R20, desc[UR12][R74.64] ;  /* 0x0000000c4a147981 */ /* 0x0002a2000c1e1b00 */
[----:B------:R-:W-:-:S05]  /*06d0*/  @P1 IADD3 R76, PT, PT, R128, -0x1, RZ ;  /* 0xffffffff804c1810 */ /* 0x000fca0007ffe0ff */
[----:B------:R-:W-:-:S05]  /*06e0*/  @P1 IMAD R76, R76, R77, RZ ;  /* 0x0000004d4c4c1224 */ /* 0x000fca00078e02ff */
[----:B-1----:R-:W-:Y:S01]  /*06f0*/  @P1 SHF.R.S32.HI R75, RZ, 0x1f, R76 ;  /* 0x0000001fff4b1819 */ /* 0x002fe2000001144c */
[----:B------:R-:W-:-:S03]  /*0700*/  IMAD.MOV.U32 R141, RZ, RZ, RZ ;  /* 0x000000ffff8d7224 */ /* 0x000fc600078e00ff */
[----:B------:R-:W-:-:S04]  /*0710*/  @P1 LEA.HI R82, R75, R76, RZ, 0x2 ;  /* 0x0000004c4b521211 */ /* 0x000fc800078f10ff */
[----:B------:R-:W-:-:S04]  /*0720*/  @P1 LEA.HI.SX32 R141, R82, R119, 0x1e ;  /* 0x00000077528d1211 */ /* 0x000fc800078ff2ff */
[C---:B------:R-:W-:Y:S01]  /*0730*/  IADD3 R89, PT, PT, R141.reuse, 0x80, RZ ;  /* 0x000000808d597810 */ /* 0x040fe20007ffe0ff */
[C---:B------:R-:W-:Y:S01]  /*0740*/  VIADD R85, R141.reuse, 0x100 ;  /* 0x000001008d557836 */ /* 0x040fe20000000000 */
[C---:B------:R-:W-:Y:S01]  /*0750*/  IADD3 R83, PT, PT, R141.reuse, 0x180, RZ ;  /* 0x000001808d537810 */ /* 0x040fe20007ffe0ff */
[C---:B------:R-:W-:Y:S02]  /*0760*/  VIADD R129, R141.reuse, 0x200 ;  /* 0x000002008d817836 */ /* 0x040fe40000000000 */
[----:B0-----:R-:W-:-:S04]  /*0770*/  IMAD.WIDE.U32 R140, R141, 0x4, R126 ;  /* 0x000000048d8c7825 */ /* 0x001fc800078e007e */
[--C-:B------:R-:W-:Y:S02]  /*0780*/  IMAD.WIDE.U32 R88, R89, 0x4, R126.reuse ;  /* 0x0000000459587825 */ /* 0x100fe400078e007e */
[----:B------:R-:W5:Y:S02]  /*0790*/  LDG.E R140, desc[UR12][R140.64] ;  /* 0x0000000c8c8c7981 */ /* 0x000f64000c1e1900 */
[--C-:B------:R-:W-:Y:S01]  /*07a0*/  IMAD.WIDE.U32 R84, R85, 0x4, R126.reuse ;  /* 0x0000000455547825 */ /* 0x100fe200078e007e */
[----:B------:R-:W-:Y:S01]  /*07b0*/  ISETP.NE.U32.AND P0, PT, RZ, UR6, PT ;  /* 0x00000006ff007c0c */ /* 0x000fe2000bf05070 */
[----:B------:R0:W5:Y:S02]  /*07c0*/  LDG.E R134, desc[UR12][R88.64] ;  /* 0x0000000c58867981 */ /* 0x000164000c1e1900 */
[--C-:B------:R-:W-:Y:S02]  /*07d0*/  IMAD.WIDE.U32 R82, R83, 0x4, R126.reuse ;  /* 0x0000000453527825 */ /* 0x100fe400078e007e */
[----:B------:R1:W5:Y:S02]  /*07e0*/  LDG.E R133, desc[UR12][R84.64] ;  /* 0x0000000c54857981 */ /* 0x000364000c1e1900 */
[----:B------:R-:W-:-:S02]  /*07f0*/  IMAD.WIDE.U32 R126, R129, 0x4, R126 ;  /* 0x00000004817e7825 */ /* 0x000fc400078e007e */
[----:B------:R4:W5:Y:S04]  /*0800*/  LDG.E R132, desc[UR12][R82.64] ;  /* 0x0000000c52847981 */ /* 0x000968000c1e1900 */
[----:B------:R-:W5:Y:S01]  /*0810*/  LDG.E R126, desc[UR12][R126.64] ;  /* 0x0000000c7e7e7981 */ /* 0x000f62000c1e1900 */
[----:B------:R-:W-:-:S05]  /*0820*/  IMAD.U32 R139, RZ, RZ, UR7 ;  /* 0x00000007ff8b7e24 */ /* 0x000fca000f8e00ff */
[----:B------:R-:W-:-:S13]  /*0830*/  ISETP.NE.AND.EX P0, PT, R139, RZ, PT, P0 ;  /* 0x000000ff8b00720c */ /* 0x000fda0003f05300 */
[----:B------:R-:W0:Y:S08]  /*0840*/  @P0 LDC.64 R80, c[0x0][0x438] ;  /* 0x00010e00ff500b82 */ /* 0x000e300000000a00 */
[----:B------:R-:W1:Y:S08]  /*0850*/  @P0 LDC.64 R72, c[0x0][0x438] ;  /* 0x00010e00ff480b82 */ /* 0x000e700000000a00 */
[----:B------:R-:W1:Y:S08]  /*0860*/  @P0 LDC.64 R78, c[0x0][0x438] ;  /* 0x00010e00ff4e0b82 */ /* 0x000e700000000a00 */
[----:B------:R-:W1:Y:S08]  /*0870*/  @P0 LDC.64 R76, c[0x0][0x438] ;  /* 0x00010e00ff4c0b82 */ /* 0x000e700000000a00 */
[----:B------:R-:W1:Y:S01]  /*0880*/  @P0 LDC.64 R74, c[0x0][0x438] ;  /* 0x00010e00ff4a0b82 */ /* 0x000e620000000a00 */
[----:B0-----:R-:W-:-:S04]  /*0890*/  @P0 IMAD.WIDE.U32 R80, R87, 0x8, R80 ;  /* 0x0000000857500825 */ /* 0x001fc800078e0050 */
[----:B-1----:R-:W-:Y:S01]  /*08a0*/  @P0 IMAD.WIDE.U32 R72, R97, 0x8, R72 ;  /* 0x0000000861480825 */ /* 0x002fe200078e0048 */
[----:B------:R0:W5:Y:S03]  /*08b0*/  @P0 LDG.E.64 R108, desc[UR12][R80.64] ;  /* 0x0000000c506c0981 */ /* 0x000166000c1e1b00 */
[----:B------:R-:W-:Y:S01]  /*08c0*/  @P0 IMAD.WIDE.U32 R78, R95, 0x8, R78 ;  /* 0x000000085f4e0825 */ /* 0x000fe200078e004e */
[----:B------:R-:W5:Y:S04]  /*08d0*/  @P0 LDG.E.64 R110, desc[UR12][R72.64] ;  /* 0x0000000c486e0981 */ /* 0x000f68000c1e1b00 */
[----:B------:R1:W5:Y:S01]  /*08e0*/  @P0 LDG.E.64 R112, desc[UR12][R78.64] ;  /* 0x0000000c4e700981 */ /* 0x000362000c1e1b00 */
[----:B------:R-:W-:-:S05]  /*08f0*/  @P0 IMAD.WIDE.U32 R76, R93, 0x8, R76 ;  /* 0x000000085d4c0825 */ /* 0x000fca00078e004c */
[----:B------:R1:W5:Y:S01]  /*0900*/  @P0 LDG.E.64 R114, desc[UR12][R76.64] ;  /* 0x0000000c4c720981 */ /* 0x000362000c1e1b00 */
[----:B------:R-:W-:-:S05]  /*0910*/  @P0 IMAD.WIDE.U32 R74, R91, 0x8, R74 ;  /* 0x000000085b4a0825 */ /* 0x000fca00078e004a */
[----:B------:R1:W5:Y:S01]  /*0920*/  @P0 LDG.E.64 R116, desc[UR12][R74.64] ;  /* 0x0000000c4a740981 */ /* 0x000362000c1e1b00 */
[----:B------:R-:W-:Y:S02]  /*0930*/  ISETP.NE.AND P0, PT, RZ, UR14, PT ;  /* 0x0000000eff007c0c */ /* 0x000fe4000bf05270 */
[--C-:B---3--:R-:W-:Y:S01]  /*0940*/  SHF.R.U64 R87, R30, 0x10, R31.reuse ;  /* 0x000000101e577819 */ /* 0x108fe2000000121f */
[--C-:B------:R-:W-:Y:S01]  /*0950*/  IMAD.MOV.U32 R89, RZ, RZ, R31.reuse ;  /* 0x000000ffff597224 */ /* 0x100fe200078e001f */
[----:B------:R-:W-:Y:S02]  /*0960*/  SHF.R.U32.HI R85, RZ, 0x10, R31 ;  /* 0x00000010ff557819 */ /* 0x000fe4000001161f */
[----:B----4-:R-:W-:Y:S01]  /*0970*/  MOV R83, R28 ;  /* 0x0000001c00537202 */ /* 0x010fe20000000f00 */
[--C-:B0-----:R-:W-:Y:S01]  /*0980*/  IMAD.MOV.U32 R81, RZ, RZ, R29.reuse ;  /* 0x000000ffff517224 */ /* 0x101fe200078e001d */
[--C-:B------:R-:W-:Y:S02]  /*0990*/  SHF.R.U64 R82, R28, 0x10, R29.reuse ;  /* 0x000000101c527819 */ /* 0x100fe4000000121d */
[----:B------:R-:W-:Y:S01]  /*09a0*/  SHF.R.U32.HI R80, RZ, 0x10, R29 ;  /* 0x00000010ff507819 */ /* 0x000fe2000001161d */
[--C-:B--2---:R-:W-:Y:S01]  /*09b0*/  IMAD.MOV.U32 R29, RZ, RZ, R27.reuse ;  /* 0x000000ffff1d7224 */ /* 0x104fe200078e001b */
[----:B------:R-:W-:-:S02]  /*09c0*/  SHF.R.U64 R28, R26, 0x10, R27 ;  /* 0x000000101a1c7819 */ /* 0x000fc4000000121b */
[----:B------:R-:W-:Y:S02]  /*09d0*/  SHF.R.U32.HI R31, RZ, 0x10, R27 ;  /* 0x00000010ff1f7819 */ /* 0x000fe4000001161b */
[--C-:B------:R-:W-:Y:S02]  /*09e0*/  SHF.R.U32.HI R27, RZ, 0x10, R17.reuse ;  /* 0x00000010ff1b7819 */ /* 0x100fe40000011611 */
[C---:B------:R-:W-:Y:S02]  /*09f0*/  SHF.R.U64 R91, R16.reuse, 0x10, R17 ;  /* 0x00000010105b7819 */ /* 0x040fe40000001211 */
[----:B------:R-:W-:Y:S01]  /*0a00*/  SHF.L.U32 R16, R16, 0x10, RZ ;  /* 0x0000001010107819 */ /* 0x000fe200000006ff */
[----:B------:R-:W-:Y:S01]  /*0a10*/  IMAD.U32 R142, R15, 0x10000, RZ ;  /* 0x000100000f8e7824 */ /* 0x000fe200078e00ff */
[--C-:B------:R-:W-:Y:S02]  /*0a20*/  SHF.R.U64 R144, R14, 0x10, R15.reuse ;  /* 0x000000100e907819 */ /* 0x100fe4000000120f */
[----:B------:R-:W-:-:S02]  /*0a30*/  SHF.R.U32.HI R130, RZ, 0x10, R15 ;  /* 0x00000010ff827819 */ /* 0x000fc4000001160f */
[----:B------:R-:W-:Y:S02]  /*0a40*/  FSEL R93, R11, RZ, !P0 ;  /* 0x000000ff0b5d7208 */ /* 0x000fe40004000000 */
[----:B------:R-:W-:Y:S01]  /*0a50*/  SHF.L.U32 R15, R27, 0x10, RZ ;  /* 0x000000101b0f7819 */ /* 0x000fe200000006ff */
[--C-:B-1----:R-:W-:Y:S01]  /*0a60*/  IMAD.MOV.U32 R78, RZ, RZ, R25.reuse ;  /* 0x000000ffff4e7224 */ /* 0x102fe200078e0019 */
[--C-:B------:R-:W-:Y:S02]  /*0a70*/  SHF.R.U64 R76, R24, 0x10, R25.reuse ;  /* 0x00000010184c7819 */ /* 0x100fe40000001219 */
[----:B------:R-:W-:Y:S02]  /*0a80*/  SHF.R.U32.HI R77, RZ, 0x10, R25 ;  /* 0x00000010ff4d7819 */ /* 0x000fe40000011619 */
[----:B------:R-:W-:Y:S02]  /*0a90*/  MOV R74, R18 ;  /* 0x00000012004a7202 */ /* 0x000fe40000000f00 */
[----:B------:R-:W-:-:S02]  /*0aa0*/  SHF.R.U64 R72, R18, 0x10, R19 ;  /* 0x0000001012487819 */ /* 0x000fc40000001213 */
[----:B------:R-:W-:Y:S02]  /*0ab0*/  MOV R84, R30 ;  /* 0x0000001e00547202 */ /* 0x000fe40000000f00 */
[C---:B------:R-:W-:Y:S02]  /*0ac0*/  SHF.R.U64 R25, R12.reuse, 0x10, R13 ;  /* 0x000000100c197819 */ /* 0x040fe4000000120d */
[----:B------:R-:W-:Y:S01]  /*0ad0*/  SHF.L.U32 R18, R12, 0x10, RZ ;  /* 0x000000100c127819 */ /* 0x000fe200000006ff */
[----:B------:R-:W-:Y:S01]  /*0ae0*/  FADD.FTZ R12, -R93, R16 ;  /* 0x000000105d0c7221 */ /* 0x000fe20000010100 */
[----:B------:R-:W-:Y:S01]  /*0af0*/  MOV R30, R26 ;  /* 0x0000001a001e7202 */ /* 0x000fe20000000f00 */
[----:B------:R-:W-:Y:S01]  /*0b00*/  IMAD.U32 R17, R17, 0x10000, RZ ;  /* 0x0001000011117824 */ /* 0x000fe200078e00ff */
[----:B------:R-:W-:Y:S01]  /*0b10*/  SHF.L.U32 R26, R14, 0x10, RZ ;  /* 0x000000100e1a7819 */ /* 0x000fe200000006ff */
[--C-:B------:R-:W-:Y:S01]  /*0b20*/  IMAD.MOV.U32 R75, RZ, RZ, R19.reuse ;  /* 0x000000ffff4b7224 */ /* 0x100fe200078e0013 */
[----:B------:R-:W-:Y:S01]  /*0b30*/  MOV R79, R24 ;  /* 0x00000018004f7202 */ /* 0x000fe20000000f00 */
[----:B------:R-:W-:Y:S01]  /*0b40*/  IMAD.U32 R14, R91, 0x10000, RZ ;  /* 0x000100005b0e7824 */ /* 0x000fe200078e00ff */
[----:B------:R-:W-:Y:S01]  /*0b50*/  SHF.R.U32.HI R73, RZ, 0x10, R19 ;  /* 0x00000010ff497819 */ /* 0x000fe20000011613 */
[----:B------:R-:W-:Y:S01]  /*0b60*/  FADD.FTZ R16, -R93, R15 ;  /* 0x0000000f5d107221 */ /* 0x000fe20000010100 */
[----:B------:R-:W-:Y:S01]  /*0b70*/  SHF.R.U32.HI R24, RZ, 0x10, R13 ;  /* 0x00000010ff187819 */ /* 0x000fe2000001160d */
[----:B------:R-:W-:Y:S01]  /*0b80*/  IMAD.U32 R19, R13, 0x10000, RZ ;  /* 0x000100000d137824 */ /* 0x000fe200078e00ff */
[----:B------:R-:W-:Y:S01]  /*0b90*/  SHF.L.U32 R11, R106, 0x10, RZ ;  /* 0x000000106a0b7819 */ /* 0x000fe200000006ff */
[----:B------:R-:W-:Y:S01]  /*0ba0*/  IMAD.U32 R13, R84, 0x10000, RZ ;  /* 0x00010000540d7824 */ /* 0x000fe200078e00ff */
[----:B------:R-:W-:Y:S01]  /*0bb0*/  SHF.L.U32 R15, R25, 0x10, RZ ;  /* 0x00000010190f7819 */ /* 0x000fe200000006ff */
[----:B------:R-:W-:Y:S01]  /*0bc0*/  FMUL.FTZ R97, R125, R12 ;  /* 0x0000000c7d617220 */ /* 0x000fe20000410000 */
[----:B------:R-:W-:-:S02]  /*0bd0*/  SHF.R.U64 R96, R22, 0x10, R23 ;  /* 0x0000001016607819 */ /* 0x000fc40000001217 */
[----:B------:R-:W-:Y:S01]  /*0be0*/  SHF.L.U32 R92, R22, 0x10, RZ ;  /* 0x00000010165c7819 */ /* 0x000fe200000006ff */
[C---:B------:R-:W-:Y:S01]  /*0bf0*/  FADD.FTZ R22, -R93.reuse, R17 ;  /* 0x000000115d167221 */ /* 0x040fe20000010100 */
[--C-:B------:R-:W-:Y:S01]  /*0c00*/  SHF.R.U64 R88, R20, 0x10, R21.reuse ;  /* 0x0000001014587819 */ /* 0x100fe20000001215 */
[----:B------:R-:W-:Y:S01]  /*0c10*/  FADD.FTZ R14, -R93, R14 ;  /* 0x0000000e5d0e7221 */ /* 0x000fe20000010100 */
[----:B------:R-:W-:Y:S01]  /*0c20*/  SHF.R.U32.HI R90, RZ, 0x10, R21 ;  /* 0x00000010ff5a7819 */ /* 0x000fe20000011615 */
[----:B------:R-:W-:Y:S02]  /*0c30*/  IMAD.U32 R21, R21, 0x10000, RZ ;  /* 0x0001000015157824 */ /* 0x000fe400078e00ff */
[----:B------:R-:W-:Y:S01]  /*0c40*/  FADD.FTZ R148, -R93, R15 ;  /* 0x0000000f5d947221 */ /* 0x000fe20000010100 */
[-C--:B------:R-:W-:Y:S01]  /*0c50*/  FMUL.FTZ R11, R11, R13.reuse ;  /* 0x0000000d0b0b7220 */ /* 0x080fe20000410000 */
[----:B------:R-:W-:Y:S01]  /*0c60*/  FADD.FTZ R52, R52, R13 ;  /* 0x0000000d34347221 */ /* 0x000fe20000010000 */
[----:B------:R-:W-:Y:S01]  /*0c70*/  FFMA.FTZ R32, R97, R13, R32 ;  /* 0x0000000d61207223 */ /* 0x000fe20000010020 */
[----:B------:R-:W-:Y:S01]  /*0c80*/  SHF.L.U32 R15, R9, 0x10, RZ ;  /* 0x00000010090f7819 */ /* 0x000fe200000006ff */
[----:B------:R-:W-:Y:S01]  /*0c90*/  FMUL.FTZ R13, R125, R22 ;  /* 0x000000167d0d7220 */ /* 0x000fe20000410000 */
[----:B------:R-:W-:-:S02]  /*0ca0*/  IMAD.U32 R22, R87, 0x10000, RZ ;  /* 0x0001000057167824 */ /* 0x000fc400078e00ff */
[----:B------:R-:W-:Y:S01]  /*0cb0*/  FMUL.FTZ R14, R125, R14 ;  /* 0x0000000e7d0e7220 */ /* 0x000fe20000410000 */
[C---:B------:R-:W-:Y:S01]  /*0cc0*/  FADD.FTZ R84, -R93.reuse, R21 ;  /* 0x000000155d547221 */ /* 0x040fe20000010100 */
[----:B------:R-:W-:Y:S01]  /*0cd0*/  FADD.FTZ R18, -R93, R18 ;  /* 0x000000125d127221 */ /* 0x000fe20000010100 */
[----:B------:R-:W-:Y:S01]  /*0ce0*/  SHF.L.U32 R21, R104, 0x10, RZ ;  /* 0x0000001068157819 */ /* 0x000fe200000006ff */
[----:B------:R-:W-:Y:S01]  /*0cf0*/  IMAD.U32 R83, R83, 0x10000, RZ ;  /* 0x0001000053537824 */ /* 0x000fe200078e00ff */
[----:B------:R-:W-:Y:S01]  /*0d00*/  SHF.L.U32 R86, R20, 0x10, RZ ;  /* 0x0000001014567819 */ /* 0x000fe200000006ff */
[----:B------:R-:W-:Y:S01]  /*0d10*/  FADD.FTZ R20, -R93, R19 ;  /* 0x000000135d147221 */ /* 0x000fe20000010100 */
[-C--:B------:R-:W-:Y:S01]  /*0d20*/  FMUL.FTZ R15, R15, R22.reuse ;  /* 0x000000160f0f7220 */ /* 0x080fe20000410000 */
[----:B------:R-:W-:Y:S01]  /*0d30*/  FADD.FTZ R53, R53, R22 ;  /* 0x0000001635357221 */ /* 0x000fe20000010000 */
[----:B------:R-:W-:Y:S01]  /*0d40*/  FFMA.FTZ R33, R14, R22, R33 ;  /* 0x000000160e217223 */ /* 0x000fe20000010021 */
[----:B------:R-:W-:Y:S01]  /*0d50*/  IMAD.U32 R24, R24, 0x10000, RZ ;  /* 0x0001000018187824 */ /* 0x000fe200078e00ff */
[----:B------:R-:W-:Y:S01]  /*0d60*/  SHF.L.U32 R22, R105, 0x10, RZ ;  /* 0x0000001069167819 */ /* 0x000fe200000006ff */
[----:B------:R-:W-:Y:S01]  /*0d70*/  FMUL.FTZ R19, R125, R18 ;  /* 0x000000127d137220 */ /* 0x000fe20000410000 */
[----:B------:R-:W-:-:S02]  /*0d80*/  IMAD.U32 R81, R81, 0x10000, RZ ;  /* 0x0001000051517824 */ /* 0x000fc400078e00ff */
[----:B------:R-:W-:Y:S01]  /*0d90*/  FMUL.FTZ R18, R21, R83 ;  /* 0x0000005315127220 */ /* 0x000fe20000410000 */
[----:B------:R-:W-:Y:S01]  /*0da0*/  FMUL.FTZ R21, R125, R20 ;  /* 0x000000147d157220 */ /* 0x000fe20000410000 */
[----:B------:R-:W-:Y:S01]  /*0db0*/  SHF.R.U32.HI R118, RZ, 0x10, R23 ;  /* 0x00000010ff767819 */ /* 0x000fe20000011617 */
[----:B------:R-:W-:Y:S02]  /*0dc0*/  IMAD.U32 R94, R23, 0x10000, RZ ;  /* 0x00010000175e7824 */ /* 0x000fe400078e00ff */
[----:B------:R-:W-:Y:S01]  /*0dd0*/  FADD.FTZ R24, -R93, R24 ;  /* 0x000000185d187221 */ /* 0x000fe20000010100 */
[----:B------:R-:W-:Y:S01]  /*0de0*/  SHF.L.U32 R23, R7, 0x10, RZ ;  /* 0x0000001007177819 */ /* 0x000fe200000006ff */
[-C--:B------:R-:W-:Y:S01]  /*0df0*/  FMUL.FTZ R20, R22, R81.reuse ;  /* 0x0000005116147220 */ /* 0x080fe20000410000 */
[----:B------:R-:W-:Y:S02]  /*0e00*/  IMAD.U32 R82, R82, 0x10000, RZ ;  /* 0x0001000052527824 */ /* 0x000fe400078e00ff */
[----:B------:R-:W-:Y:S01]  /*0e10*/  FMUL.FTZ R22, R125, R148 ;  /* 0x000000947d167220 */ /* 0x000fe20000410000 */
[----:B------:R-:W-:Y:S01]  /*0e20*/  FADD.FTZ R50, R50, R81 ;  /* 0x0000005132327221 */ /* 0x000fe20000010000 */
[----:B------:R-:W-:Y:S01]  /*0e30*/  FFMA.FTZ R70, R21, R81, R70 ;  /* 0x0000005115467223 */ /* 0x000fe20000010046 */
[----:B------:R-:W-:Y:S01]  /*0e40*/  SHF.L.U32 R25, R8, 0x10, RZ ;  /* 0x0000001008197819 */ /* 0x000fe200000006ff */
[C---:B------:R-:W-:Y:S01]  /*0e50*/  FADD.FTZ R26, -R93.reuse, R26 ;  /* 0x0000001a5d1a7221 */ /* 0x040fe20000010100 */
[----:B------:R-:W-:Y:S01]  /*0e60*/  FADD.FTZ R142, -R93, R142 ;  /* 0x0000008e5d8e7221 */ /* 0x000fe20000010100 */
[----:B------:R-:W-:Y:S01]  /*0e70*/  IMAD.U32 R80, R80, 0x10000, RZ ;  /* 0x0001000050507824 */ /* 0x000fe200078e00ff */
[----:B------:R-:W-:Y:S01]  /*0e80*/  SHF.L.U32 R81, R102, 0x10, RZ ;  /* 0x0000001066517819 */ /* 0x000fe200000006ff */
[----:B------:R-:W-:Y:S01]  /*0e90*/  FMUL.FTZ R24, R125, R24 ;  /* 0x000000187d187220 */ /* 0x000fe20000410000 */
[----:B------:R-:W-:Y:S01]  /*0ea0*/  SHF.L.U32 R144, R144, 0x10, RZ ;  /* 0x0000001090907819 */ /* 0x000fe200000006ff */
[----:B------:R-:W-:-:S02]  /*0eb0*/  IMAD.U32 R30, R30, 0x10000, RZ ;  /* 0x000100001e1e7824 */ /* 0x000fc400078e00ff */
[----:B------:R-:W-:Y:S01]  /*0ec0*/  FADD.FTZ R48, R48, R83 ;  /* 0x0000005330307221 */ /* 0x000fe20000010000 */
[----:B------:R-:W-:Y:S01]  /*0ed0*/  FFMA.FTZ R68, R19, R83, R68 ;  /* 0x0000005313447223 */ /* 0x000fe20000010044 */
[-C--:B------:R-:W-:Y:S01]  /*0ee0*/  FMUL.FTZ R23, R23, R82.reuse ;  /* 0x0000005217177220 */ /* 0x080fe20000410000 */
[----:B------:R-:W-:Y:S01]  /*0ef0*/  FADD.FTZ R49, R49, R82 ;  /* 0x0000005231317221 */ /* 0x000fe20000010000 */
[----:B------:R-:W-:Y:S01]  /*0f00*/  FFMA.FTZ R69, R22, R82, R69 ;  /* 0x0000005216457223 */ /* 0x000fe20000010045 */
[----:B------:R-:W-:Y:S01]  /*0f10*/  IMAD.U32 R130, R130, 0x10000, RZ ;  /* 0x0001000082827824 */ /* 0x000fe200078e00ff */
[----:B------:R-:W-:Y:S01]  /*0f20*/  SHF.L.U32 R82, R103, 0x10, RZ ;  /* 0x0000001067527819 */ /* 0x000fe200000006ff */
[----:B------:R-:W-:Y:S02]  /*0f30*/  IMAD.U32 R83, R29, 0x10000, RZ ;  /* 0x000100001d537824 */ /* 0x000fe400078e00ff */
[-C--:B------:R-:W-:Y:S01]  /*0f40*/  FMUL.FTZ R25, R25, R80.reuse ;  /* 0x0000005019197220 */ /* 0x080fe20000410000 */
[----:B------:R-:W-:Y:S01]  /*0f50*/  FADD.FTZ R51, R51, R80 ;  /* 0x0000005033337221 */ /* 0x000fe20000010000 */
[----:B------:R-:W-:Y:S01]  /*0f60*/  FFMA.FTZ R71, R24, R80, R71 ;  /* 0x0000005018477223 */ /* 0x000fe20000010047 */
[C---:B------:R-:W-:Y:S01]  /*0f70*/  FMUL.FTZ R27, R125.reuse, R26 ;  /* 0x0000001a7d1b7220 */ /* 0x040fe20000410000 */
[----:B------:R-:W-:Y:S01]  /*0f80*/  FMUL.FTZ R29, R125, R142 ;  /* 0x0000008e7d1d7220 */ /* 0x000fe20000410000 */
[----:B------:R-:W-:Y:S01]  /*0f90*/  FMUL.FTZ R26, R81, R30 ;  /* 0x0000001e511a7220 */ /* 0x000fe20000410000 */
[----:B------:R-:W-:Y:S01]  /*0fa0*/  SHF.L.U32 R80, R5, 0x10, RZ ;  /* 0x0000001005507819 */ /* 0x000fe200000006ff */
[----:B------:R-:W-:Y:S01]  /*0fb0*/  FADD.FTZ R144, -R93, R144 ;  /* 0x000000905d907221 */ /* 0x000fe20000010100 */
[----:B------:R-:W-:-:S02]  /*0fc0*/  IMAD.U32 R81, R28, 0x10000, RZ ;  /* 0x000100001c517824 */ /* 0x000fc400078e00ff */
[----:B------:R-:W-:Y:S01]  /*0fd0*/  FADD.FTZ R130, -R93, R130 ;  /* 0x000000825d827221 */ /* 0x000fe20000010100 */
[-C--:B------:R-:W-:Y:S01]  /*0fe0*/  FMUL.FTZ R28, R82, R83.reuse ;  /* 0x00000053521c7220 */ /* 0x080fe20000410000 */
[----:B------:R-:W-:Y:S01]  /*0ff0*/  FADD.FTZ R46, R46, R83 ;  /* 0x000000532e2e7221 */ /* 0x000fe20000010000 */
[----:B------:R-:W-:Y:S01]  /*1000*/  FFMA.FTZ R66, R29, R83, R66 ;  /* 0x000000531d427223 */ /* 0x000fe20000010042 */
[----:B------:R-:W-:Y:S01]  /*1010*/  FADD.FTZ R44, R44, R30 ;  /* 0x0000001e2c2c7221 */ /* 0x000fe20000010000 */
[----:B------:R-:W-:Y:S01]  /*1020*/  FFMA.FTZ R64, R27, R30, R64 ;  /* 0x0000001e1b407223 */ /* 0x000fe20000010040 */
[----:B------:R-:W-:Y:S01]  /*1030*/  IMAD.U32 R83, R31, 0x10000, RZ ;  /* 0x000100001f537824 */ /* 0x000fe200078e00ff */
[----:B------:R-:W-:Y:S01]  /*1040*/  SHF.L.U32 R82, R6, 0x10, RZ ;  /* 0x0000001006527819 */ /* 0x000fe200000006ff */
[C---:B------:R-:W-:Y:S01]  /*1050*/  FMUL.FTZ R30, R125.reuse, R144 ;  /* 0x000000907d1e7220 */ /* 0x040fe20000410000 */
[----:B------:R-:W-:Y:S01]  /*1060*/  FMUL.FTZ R31, R80, R81 ;  /* 0x00000051501f7220 */ /* 0x000fe20000410000 */
[----:B------:R-:W-:Y:S01]  /*1070*/  FMUL.FTZ R80, R125, R130 ;  /* 0x000000827d507220 */ /* 0x000fe20000410000 */
[----:B------:R-:W-:Y:S01]  /*1080*/  FADD.FTZ R86, -R93, R86 ;  /* 0x000000565d567221 */ /* 0x000fe20000010100 */
[----:B------:R-:W-:-:S02]  /*1090*/  IMAD.U32 R146, R85, 0x10000, RZ ;  /* 0x0001000055927824 */ /* 0x000fc400078e00ff */
[----:B------:R-:W-:Y:S01]  /*10a0*/  FADD.FTZ R45, R45, R81 ;  /* 0x000000512d2d7221 */ /* 0x000fe20000010000 */
[----:B------:R-:W-:Y:S01]  /*10b0*/  FFMA.FTZ R65, R30, R81, R65 ;  /* 0x000000511e417223 */ /* 0x000fe20000010041 */
[----:B------:R-:W-:Y:S01]  /*10c0*/  SHF.L.U32 R85, R100, 0x10, RZ ;  /* 0x0000001064557819 */ /* 0x000fe200000006ff */
[-C--:B------:R-:W-:Y:S01]  /*10d0*/  FMUL.FTZ R81, R82, R83.reuse ;  /* 0x0000005352517220 */ /* 0x080fe20000410000 */
[----:B------:R-:W-:Y:S01]  /*10e0*/  FADD.FTZ R47, R47, R83 ;  /* 0x000000532f2f7221 */ /* 0x000fe20000010000 */
[----:B------:R-:W-:Y:S01]  /*10f0*/  FFMA.FTZ R67, R80, R83, R67 ;  /* 0x0000005350437223 */ /* 0x000fe20000010043 */
[----:B------:R-:W-:Y:S02]  /*1100*/  IMAD.U32 R79, R79, 0x10000, RZ ;  /* 0x000100004f4f7824 */ /* 0x000fe400078e00ff */
[----:B------:R-:W-:Y:S01]  /*1110*/  FMUL.FTZ R83, R125, R86 ;  /* 0x000000567d537220 */ /* 0x000fe20000410000 */
[----:B------:R-:W-:Y:S01]  /*1120*/  SHF.L.U32 R17, R107, 0x10, RZ ;  /* 0x000000106b117819 */ /* 0x000fe200000006ff */
[----:B------:R-:W-:Y:S01]  /*1130*/  IMAD.U32 R89, R89, 0x10000, RZ ;  /* 0x0001000059597824 */ /* 0x000fe200078e00ff */
[----:B------:R-:W-:Y:S01]  /*1140*/  SHF.L.U32 R87, R101, 0x10, RZ ;  /* 0x0000001065577819 */ /* 0x000fe200000006ff */
[----:B------:R-:W-:-:S02]  /*1150*/  IMAD.U32 R86, R78, 0x10000, RZ ;  /* 0x000100004e567824 */ /* 0x000fc400078e00ff */
[-C--:B------:R-:W-:Y:S01]  /*1160*/  FMUL.FTZ R82, R85, R79.reuse ;  /* 0x0000004f55527220 */ /* 0x080fe20000410000 */
[----:B------:R-:W-:Y:S01]  /*1170*/  FADD.FTZ R40, R40, R79 ;  /* 0x0000004f28287221 */ /* 0x000fe20000010000 */
[----:B------:R-:W-:Y:S01]  /*1180*/  FFMA.FTZ R60, R83, R79, R60 ;  /* 0x0000004f533c7223 */ /* 0x000fe2000001003c */
[----:B------:R-:W-:Y:S01]  /*1190*/  FADD.FTZ R78, RZ, R11 ;  /* 0x0000000bff4e7221 */ /* 0x000fe20000010000 */
[----:B------:R-:W-:Y:S01]  /*11a0*/  FFMA.FTZ R79, R97, R11, RZ ;  /* 0x0000000b614f7223 */ /* 0x000fe200000100ff */
[----:B------:R-:W-:Y:S01]  /*11b0*/  FMUL.FTZ R12, R17, R89 ;  /* 0x00000059110c7220 */ /* 0x000fe20000410000 */
[----:B------:R-:W-:Y:S01]  /*11c0*/  FMUL.FTZ R85, R125, R84 ;  /* 0x000000547d557220 */ /* 0x000fe20000410000 */
[----:B------:R-:W-:Y:S01]  /*11d0*/  SHF.L.U32 R17, R10, 0x10, RZ ;  /* 0x000000100a117819 */ /* 0x000fe200000006ff */
[----:B------:R-:W-:Y:S01]  /*11e0*/  FMUL.FTZ R84, R87, R86 ;  /* 0x0000005657547220 */ /* 0x000fe20000410000 */
[----:B------:R-:W-:Y:S01]  /*11f0*/  FADD.FTZ R87, R78, R15 ;  /* 0x0000000f4e577221 */ /* 0x000fe20000010000 */
[----:B------:R-:W-:Y:S01]  /*1200*/  FFMA.FTZ R78, R14, R15, R79 ;  /* 0x0000000f0e4e7223 */ /* 0x000fe2000001004f */
[----:B------:R-:W-:Y:S01]  /*1210*/  FADD.FTZ R54, R54, R89 ;  /* 0x0000005936367221 */ /* 0x000fe20000010000 */
[----:B------:R-:W-:Y:S01]  /*1220*/  FFMA.FTZ R34, R13, R89, R34 ;  /* 0x000000590d227223 */ /* 0x000fe20000010022 */
[----:B------:R-:W-:-:S02]  /*1230*/  IMAD.U32 R89, R76, 0x10000, RZ ;  /* 0x000100004c597824 */ /* 0x000fc400078e00ff */
[----:B------:R-:W-:Y:S01]  /*1240*/  FMUL.FTZ R17, R17, R146 ;  /* 0x0000009211117220 */ /* 0x000fe20000410000 */
[----:B------:R-:W-:Y:S01]  /*1250*/  FADD.FTZ R76, R87, R12 ;  /* 0x0000000c574c7221 */ /* 0x000fe20000010000 */
[----:B------:R-:W-:Y:S01]  /*1260*/  FMUL.FTZ R16, R125, R16 ;  /* 0x000000107d107220 */ /* 0x000fe20000410000 */
[----:B------:R-:W-:Y:S01]  /*1270*/  FFMA.FTZ R79, R13, R12, R78 ;  /* 0x0000000c0d4f7223 */ /* 0x000fe2000001004e */
[----:B------:R-:W-:Y:S02]  /*1280*/  IMAD.U32 R130, R77, 0x10000, RZ ;  /* 0x000100004d827824 */ /* 0x000fe400078e00ff */
[----:B------:R-:W-:Y:S01]  /*1290*/  FADD.FTZ R77, R76, R17 ;  /* 0x000000114c4d7221 */ /* 0x000fe20000010000 */
[----:B------:R-:W-:-:S03]  /*12a0*/  FFMA.FTZ R78, R16, R17, R79 ;  /* 0x00000011104e7223 */ /* 0x000fc6000001004f */
[----:B------:R-:W-:Y:S01]  /*12b0*/  FADD.FTZ R76, R77, R18 ;  /* 0x000000124d4c7221 */ /* 0x000fe20000010000 */
[----:B------:R-:W-:-:S03]  /*12c0*/  FFMA.FTZ R77, R19, R18, R78 ;  /* 0x00000012134d7223 */ /* 0x000fc6000001004e */
[----:B------:R-:W-:Y:S01]  /*12d0*/  FADD.FTZ R79, R76, R23 ;  /* 0x000000174c4f7221 */ /* 0x000fe20000010000 */
[----:B------:R-:W-:-:S03]  /*12e0*/  FFMA.FTZ R76, R22, R23, R77 ;  /* 0x00000017164c7223 */ /* 0x000fc6000001004d */
[----:B------:R-:W-:Y:S01]  /*12f0*/  FADD.FTZ R78, R79, R20 ;  /* 0x000000144f4e7221 */ /* 0x000fe20000010000 */
[----:B------:R-:W-:-:S03]  /*1300*/  FFMA.FTZ R77, R21, R20, R76 ;  /* 0x00000014154d7223 */ /* 0x000fc6000001004c */
[----:B------:R-:W-:Y:S01]  /*1310*/  FADD.FTZ R79, R78, R25 ;  /* 0x000000194e4f7221 */ /* 0x000fe20000010000 */
[----:B------:R-:W-:Y:S01]  /*1320*/  FFMA.FTZ R76, R24, R25, R77 ;  /* 0x00000019184c7223 */ /* 0x000fe2000001004d */
[----:B------:R-:W-:Y:S02]  /*1330*/  IMAD.U32 R78, R74, 0x10000, RZ ;  /* 0x000100004a4e7824 */ /* 0x000fe400078e00ff */
[----:B------:R-:W-:Y:S01]  /*1340*/  FADD.FTZ R74, R79, R26 ;  /* 0x0000001a4f4a7221 */ /* 0x000fe20000010000 */
[----:B------:R-:W-:Y:S01]  /*1350*/  FFMA.FTZ R77, R27, R26, R76 ;  /* 0x0000001a1b4d7223 */ /* 0x000fe2000001004c */
[----:B------:R-:W-:Y:S02]  /*1360*/  IMAD.U32 R95, R75, 0x10000, RZ ;  /* 0x000100004b5f7824 */ /* 0x000fe400078e00ff */
[----:B------:R-:W-:Y:S01]  /*1370*/  FADD.FTZ R75, R74, R31 ;  /* 0x0000001f4a4b7221 */ /* 0x000fe20000010000 */
[----:B------:R-:W-:Y:S01]  /*1380*/  FFMA.FTZ R74, R30, R31, R77 ;  /* 0x0000001f1e4a7223 */ /* 0x000fe2000001004d */
[----:B------:R-:W-:-:S02]  /*1390*/  SHF.L.U32 R88, R88, 0x10, RZ ;  /* 0x0000001058587819 */ /* 0x000fc400000006ff */
[----:B------:R-:W-:Y:S01]  /*13a0*/  FADD.FTZ R76, R75, R28 ;  /* 0x0000001c4b4c7221 */ /* 0x000fe20000010000 */
[----:B------:R-:W-:Y:S01]  /*13b0*/  FADD.FTZ R42, R42, R86 ;  /* 0x000000562a2a7221 */ /* 0x000fe20000010000 */
[----:B------:R-:W-:Y:S01]  /*13c0*/  FFMA.FTZ R75, R29, R28, R74 ;  /* 0x0000001c1d4b7223 */ /* 0x000fe2000001004a */
[----:B------:R-:W-:Y:S01]  /*13d0*/  FFMA.FTZ R62, R85, R86, R62 ;  /* 0x00000056553e7223 */ /* 0x000fe2000001003e */
[----:B------:R-:W-:Y:S01]  /*13e0*/  SHF.L.U32 R86, R3, 0x10, RZ ;  /* 0x0000001003567819 */ /* 0x000fe200000006ff */
[----:B------:R-:W-:Y:S01]  /*13f0*/  FADD.FTZ R77, R76, R81 ;  /* 0x000000514c4d7221 */ /* 0x000fe20000010000 */
[----:B------:R-:W-:Y:S01]  /*1400*/  FADD.FTZ R88, -R93, R88 ;  /* 0x000000585d587221 */ /* 0x000fe20000010100 */
[----:B------:R-:W-:Y:S01]  /*1410*/  FFMA.FTZ R74, R80, R81, R75 ;  /* 0x00000051504a7223 */ /* 0x000fe2000001004b */
[----:B------:R-:W-:Y:S02]  /*1420*/  IMAD.U32 R90, R90, 0x10000, RZ ;  /* 0x000100005a5a7824 */ /* 0x000fe400078e00ff */
[----:B------:R-:W-:Y:S01]  /*1430*/  FMUL.FTZ R86, R86, R89 ;  /* 0x0000005956567220 */ /* 0x000fe20000410000 */
[----:B------:R-:W-:Y:S01]  /*1440*/  FADD.FTZ R75, R77, R82 ;  /* 0x000000524d4b7221 */ /* 0x000fe20000010000 */
[----:B------:R-:W-:Y:S01]  /*1450*/  FMUL.FTZ R88, R125, R88 ;  /* 0x000000587d587220 */ /* 0x000fe20000410000 */
[----:B------:R-:W-:Y:S01]  /*1460*/  FFMA.FTZ R77, R83, R82, R74 ;  /* 0x00000052534d7223 */ /* 0x000fe2000001004a */
[----:B------:R-:W-:Y:S01]  /*1470*/  FADD.FTZ R92, -R93, R92 ;  /* 0x0000005c5d5c7221 */ /* 0x000fe20000010100 */
[----:B------:R-:W-:Y:S01]  /*1480*/  SHF.L.U32 R87, R4, 0x10, RZ ;  /* 0x0000001004577819 */ /* 0x000fe200000006ff */
[----:B------:R-:W-:Y:S01]  /*1490*/  FADD.FTZ R75, R75, R86 ;  /* 0x000000564b4b7221 */ /* 0x000fe20000010000 */
[----:B------:R-:W-:Y:S01]  /*14a0*/  SHF.L.U32 R96, R96, 0x10, RZ ;  /* 0x0000001060607819 */ /* 0x000fe200000006ff */
[----:B------:R-:W-:Y:S01]  /*14b0*/  FADD.FTZ R90, -R93, R90 ;  /* 0x0000005a5d5a7221 */ /* 0x000fe20000010100 */
[----:B------:R-:W-:Y:S01]  /*14c0*/  FFMA.FTZ R74, R88, R86, R77 ;  /* 0x00000056584a7223 */ /* 0x000fe2000001004d */
[----:B------:R-:W-:-:S02]  /*14d0*/  IMAD.U32 R118, R118, 0x10000, RZ ;  /* 0x0001000076767824 */ /* 0x000fc400078e00ff */
[----:B------:R-:W-:Y:S01]  /*14e0*/  FADD.FTZ R41, R41, R89 ;  /* 0x0000005929297221 */ /* 0x000fe20000010000 */
[----:B------:R-:W-:Y:S01]  /*14f0*/  FFMA.FTZ R61, R88, R89, R61 ;  /* 0x00000059583d7223 */ /* 0x000fe2000001003d */
[----:B------:R-:W-:Y:S01]  /*1500*/  FADD.FTZ R94, -R93, R94 ;  /* 0x0000005e5d5e7221 */ /* 0x000fe20000010100 */
[----:B------:R-:W-:Y:S01]  /*1510*/  SHF.L.U32 R89, R98, 0x10, RZ ;  /* 0x0000001062597819 */ /* 0x000fe200000006ff */
[----:B------:R-:W-:Y:S02]  /*1520*/  IMAD.U32 R76, R72, 0x10000, RZ ;  /* 0x00010000484c7824 */ /* 0x000fe400078e00ff */
[----:B------:R-:W-:Y:S01]  /*1530*/  FMUL.FTZ R91, R125, R92 ;  /* 0x0000005c7d5b7220 */ /* 0x000fe20000410000 */
[----:B------:R-:W-:Y:S01]  /*1540*/  FADD.FTZ R72, R75, R84 ;  /* 0x000000544b487221 */ /* 0x000fe20000010000 */
[----:B------:R-:W-:Y:S01]  /*1550*/  FMUL.FTZ R87, R87, R130 ;  /* 0x0000008257577220 */ /* 0x000fe20000410000 */
[----:B------:R-:W-:Y:S01]  /*1560*/  FMUL.FTZ R90, R125, R90 ;  /* 0x0000005a7d5a7220 */ /* 0x000fe20000410000 */
[----:B------:R-:W-:Y:S01]  /*1570*/  FFMA.FTZ R75, R85, R84, R74 ;  /* 0x00000054554b7223 */ /* 0x000fe2000001004a */
[C---:B------:R-:W-:Y:S01]  /*1580*/  FADD.FTZ R96, -R93.reuse, R96 ;  /* 0x000000605d607221 */ /* 0x040fe20000010100 */
[----:B------:R-:W-:Y:S01]  /*1590*/  FADD.FTZ R118, -R93, R118 ;  /* 0x000000765d767221 */ /* 0x000fe20000010100 */
[----:B------:R-:W-:Y:S01]  /*15a0*/  FMUL.FTZ R93, R125, R94 ;  /* 0x0000005e7d5d7220 */ /* 0x000fe20000410000 */
[-C--:B------:R-:W-:Y:S01]  /*15b0*/  FMUL.FTZ R89, R89, R78.reuse ;  /* 0x0000004e59597220 */ /* 0x080fe20000410000 */
[----:B------:R-:W-:Y:S01]  /*15c0*/  FADD.FTZ R36, R36, R78 ;  /* 0x0000004e24247221 */ /* 0x000fe20000010000 */
[----:B------:R-:W-:Y:S01]  /*15d0*/  FFMA.FTZ R56, R91, R78, R56 ;  /* 0x0000004e5b387223 */ /* 0x000fe20000010038 */
[----:B------:R-:W-:Y:S01]  /*15e0*/  SHF.L.U32 R94, R0, 0x10, RZ ;  /* 0x00000010005e7819 */ /* 0x000fe200000006ff */
[----:B------:R-:W-:Y:S01]  /*15f0*/  FADD.FTZ R72, R72, R87 ;  /* 0x0000005748487221 */ /* 0x000fe20000010000 */
[----:B------:R-:W-:Y:S01]  /*1600*/  FFMA.FTZ R78, R90, R87, R75 ;  /* 0x000000575a4e7223 */ /* 0x000fe2000001004b */
[----:B------:R-:W-:Y:S01]  /*1610*/  SHF.L.U32 R79, R99, 0x10, RZ ;  /* 0x00000010634f7819 */ /* 0x000fe200000006ff */
[----:B------:R-:W-:-:S02]  /*1620*/  IMAD.U32 R74, R73, 0x10000, RZ ;  /* 0x00010000494a7824 */ /* 0x000fc400078e00ff */
[----:B------:R-:W-:Y:S01]  /*1630*/  FMUL.FTZ R94, R94, R76 ;  /* 0x0000004c5e5e7220 */ /* 0x000fe20000410000 */
[----:B------:R-:W-:Y:S01]  /*1640*/  FMUL.FTZ R96, R125, R96 ;  /* 0x000000607d607220 */ /* 0x000fe20000410000 */
[----:B------:R-:W-:Y:S01]  /*1650*/  FADD.FTZ R73, R72, R89 ;  /* 0x0000005948497221 */ /* 0x000fe20000010000 */
[----:B------:R-:W-:Y:S01]  /*1660*/  FFMA.FTZ R75, R91, R89, R78 ;  /* 0x000000595b4b7223 */ /* 0x000fe2000001004e */
[-C--:B------:R-:W-:Y:S01]  /*1670*/  FMUL.FTZ R92, R79, R95.reuse ;  /* 0x0000005f4f5c7220 */ /* 0x080fe20000410000 */
[----:B------:R-:W-:Y:S01]  /*1680*/  FADD.FTZ R38, R38, R95 ;  /* 0x0000005f26267221 */ /* 0x000fe20000010000 */
[----:B------:R-:W-:Y:S01]  /*1690*/  FFMA.FTZ R58, R93, R95, R58 ;  /* 0x0000005f5d3a7223 */ /* 0x000fe2000001003a */
[----:B------:R-:W-:Y:S01]  /*16a0*/  SHF.L.U32 R95, R2, 0x10, RZ ;  /* 0x00000010025f7819 */ /* 0x000fe200000006ff */
[----:B------:R-:W-:Y:S01]  /*16b0*/  FADD.FTZ R73, R73, R94 ;  /* 0x0000005e49497221 */ /* 0x000fe20000010000 */
[----:B------:R-:W-:Y:S01]  /*16c0*/  FFMA.FTZ R72, R96, R94, R75 ;  /* 0x0000005e60487223 */ /* 0x000fe2000001004b */
[----:B------:R-:W-:-:S02]  /*16d0*/  FMUL.FTZ R118, R125, R118 ;  /* 0x000000767d767220 */ /* 0x000fc40000410000 */
        /* <DEDUP_REMOVED lines=14> */
.L_x_636:
[----:B-----5:R-:W-:Y:S01]  /*17c0*/  ISETP.GE.AND P1, PT, R128, 0x1, PT ;  /* 0x000000018000780c */ /* 0x020fe20003f26270 */
[----:B------:R-:W-:Y:S01]  /*17d0*/  IMAD.U32 R139, RZ, RZ, UR7 ;  /* 0x00000007ff8b7e24 */ /* 0x000fe2000f8e00ff */
[----:B------:R-:W-:Y:S01]  /*17e0*/  ISETP.NE.U32.AND P0, PT, RZ, UR6, PT ;  /* 0x00000006ff007c0c */ /* 0x000fe2000bf05070 */
[----:B------:R-:W-:Y:S01]  /*17f0*/  HFMA2 R141, -RZ, RZ, 0, 0 ;  /* 0x00000000ff8d7431 */ /* 0x000fe200000001ff */
[----:B------:R-:W-:Y:S02]  /*1800*/  CS2R R78, SRZ ;  /* 0x00000000004e7805 */ /* 0x000fe4000001ff00 */
[----:B------:R-:W-:-:S07]  /*1810*/  ISETP.NE.AND.EX P0, PT, R139, RZ, PT, P0 ;  /* 0x000000ff8b00720c */ /* 0x000fce0003f05300 */
[----:B------:R-:W0:Y:S01]  /*1820*/  @P1 LDC R73, c[0x0][0x388] ;  /* 0x0000e200ff491b82 */ /* 0x000e220000000800 */
[----:B------:R-:W-:-:S05]  /*1830*/  @P1 IADD3 R72, PT, PT, R128, -0x1, RZ ;  /* 0xffffffff80481810 */ /* 0x000fca0007ffe0ff */
[----:B0-----:R-:W-:-:S05]  /*1840*/  @P1 IMAD R72, R72, R73, RZ ;  /* 0x0000004948481224 */ /* 0x001fca00078e02ff */
[----:B------:R-:W-:-:S04]  /*1850*/  @P1 SHF.R.S32.HI R73, RZ, 0x1f, R72 ;  /* 0x0000001fff491819 */ /* 0x000fc80000011448 */
[----:B------:R-:W-:-:S04]  /*1860*/  @P1 LEA.HI R72, R73, R72, RZ, 0x2 ;  /* 0x0000004849481211 */ /* 0x000fc800078f10ff */
[----:B------:R-:W-:Y:S01]  /*1870*/  @P1 LEA.HI.SX32 R141, R72, R119, 0x1e ;  /* 0x00000077488d1211 */ /* 0x000fe200078ff2ff */
[----:B------:R-:W-:Y:S06]  /*1880*/  @P0 BRA `(.L_x_638) ;  /* 0x0000000000400947 */ /* 0x000fec0003800000 */
[----:B------:R-:W0:Y:S01]  /*1890*/  LDC.64 R126, c[0x0][0x3b0] ;  /* 0x0000ec00ff7e7b82 */ /* 0x000e220000000a00 */
[C---:B------:R-:W-:Y:S01]  /*18a0*/  IADD3 R75, PT, PT, R141.reuse, 0x100, RZ ;  /* 0x000001008d4b7810 */ /* 0x040fe20007ffe0ff */
[C---:B------:R-:W-:Y:S01]  /*18b0*/  VIADD R77, R141.reuse, 0x80 ;  /* 0x000000808d4d7836 */ /* 0x040fe20000000000 */
[C---:B------:R-:W-:Y:S01]  /*18c0*/  IADD3 R129, PT, PT, R141.reuse, 0x200, RZ ;  /* 0x000002008d817810 */ /* 0x040fe20007ffe0ff */
[----:B------:R-:W-:Y:S02]  /*18d0*/  VIADD R73, R141, 0x180 ;  /* 0x000001808d497836 */ /* 0x000fe40000000000 */
[----:B0-----:R-:W-:-:S04]  /*18e0*/  IMAD.WIDE.U32 R76, R77, 0x4, R126 ;  /* 0x000000044d4c7825 */ /* 0x001fc800078e007e */
[--C-:B------:R-:W-:Y:S01]  /*18f0*/  IMAD.WIDE.U32 R74, R75, 0x4, R126.reuse ;  /* 0x000000044b4a7825 */ /* 0x100fe200078e007e */
[----:B------:R0:W5:Y:S03]  /*1900*/  LDG.E R134, desc[UR12][R76.64] ;  /* 0x0000000c4c867981 */ /* 0x000166000c1e1900 */
[--C-:B------:R-:W-:Y:S01]  /*1910*/  IMAD.WIDE.U32 R72, R73, 0x4, R126.reuse ;  /* 0x0000000449487825 */ /* 0x100fe200078e007e */
[----:B------:R0:W5:Y:S03]  /*1920*/  LDG.E R133, desc[UR12][R74.64] ;  /* 0x0000000c4a857981 */ /* 0x000166000c1e1900 */
[--C-:B------:R-:W-:Y:S01]  /*1930*/  IMAD.WIDE.U32 R140, R141, 0x4, R126.reuse ;  /* 0x000000048d8c7825 */ /* 0x100fe200078e007e */
[----:B------:R0:W5:Y:S03]  /*1940*/  LDG.E R132, desc[UR12][R72.64] ;  /* 0x0000000c48847981 */ /* 0x000166000c1e1900 */
[----:B------:R-:W-:-:S02]  /*1950*/  IMAD.WIDE.U32 R126, R129, 0x4, R126 ;  /* 0x00000004817e7825 */ /* 0x000fc400078e007e */
[----:B------:R0:W5:Y:S04]  /*1960*/  LDG.E R140, desc[UR12][R140.64] ;  /* 0x0000000c8c8c7981 */ /* 0x000168000c1e1900 */
[----:B------:R0:W5:Y:S01]  /*1970*/  LDG.E R126, desc[UR12][R126.64] ;  /* 0x0000000c7e7e7981 */ /* 0x000162000c1e1900 */
[----:B------:R-:W-:Y:S05]  /*1980*/  BRA `(.L_x_637) ;  /* 0x0000000000887947 */ /* 0x000fea0003800000 */
.L_x_638:
[----:B------:R-:W0:Y:S01]  /*1990*/  LDC.64 R126, c[0x0][0x3b0] ;  /* 0x0000ec00ff7e7b82 */ /* 0x000e220000000a00 */
[----:B------:R-:W-:Y:S01]  /*19a0*/  IMAD R72, R124, UR18, RZ ;  /* 0x000000127c487c24 */ /* 0x000fe2000f8e02ff */
[C---:B------:R-:W-:Y:S01]  /*19b0*/  IADD3 R75, PT, PT, R141.reuse, 0x100, RZ ;  /* 0x000001008d4b7810 */ /* 0x040fe20007ffe0ff */
[C---:B------:R-:W-:Y:S01]  /*19c0*/  VIADD R109, R141.reuse, 0x180 ;  /* 0x000001808d6d7836 */ /* 0x040fe20000000000 */
[C---:B------:R-:W-:Y:S01]  /*19d0*/  IADD3 R111, PT, PT, R141.reuse, 0x200, RZ ;  /* 0x000002008d6f7810 */ /* 0x040fe20007ffe0ff */
[----:B------:R-:W-:Y:S01]  /*19e0*/  VIADD R77, R141, 0x80 ;  /* 0x000000808d4d7836 */ /* 0x000fe20000000000 */
[----:B------:R-:W-:Y:S02]  /*19f0*/  SHF.R.S32.HI R73, RZ, 0x1f, R72 ;  /* 0x0000001fff497819 */ /* 0x000fe40000011448 */
[----:B------:R-:W1:Y:S02]  /*1a00*/  LDC.64 R116, c[0x0][0x438] ;  /* 0x00010e00ff747b82 */ /* 0x000e640000000a00 */
[----:B------:R-:W-:Y:S01]  /*1a10*/  LEA.HI R108, R73, R72, RZ, 0x2 ;  /* 0x00000048496c7211 */ /* 0x000fe200078f10ff */
[----:B0-----:R-:W-:-:S03]  /*1a20*/  IMAD.WIDE.U32 R72, R109, 0x4, R126 ;  /* 0x000000046d487825 */ /* 0x001fc600078e007e */
[----:B------:R-:W-:Y:S01]  /*1a30*/  LEA.HI.SX32 R109, R108, R119, 0x1e ;  /* 0x000000776c6d7211 */ /* 0x000fe200078ff2ff */
[----:B------:R-:W-:-:S03]  /*1a40*/  IMAD.WIDE.U32 R76, R77, 0x4, R126 ;  /* 0x000000044d4c7825 */ /* 0x000fc600078e007e */
[----:B------:R-:W-:Y:S01]  /*1a50*/  IADD3 R115, PT, PT, R109, 0x180, RZ ;  /* 0x000001806d737810 */ /* 0x000fe20007ffe0ff */
[----:B------:R0:W5:Y:S01]  /*1a60*/  LDG.E R132, desc[UR12][R72.64] ;  /* 0x0000000c48847981 */ /* 0x000162000c1e1900 */
[--C-:B------:R-:W-:Y:S01]  /*1a70*/  IMAD.WIDE.U32 R74, R75, 0x4, R126.reuse ;  /* 0x000000044b4a7825 */ /* 0x100fe200078e007e */
[----:B------:R-:W-:Y:S02]  /*1a80*/  IADD3 R129, PT, PT, R109, 0x200, RZ ;  /* 0x000002006d817810 */ /* 0x000fe40007ffe0ff */
[----:B------:R0:W5:Y:S01]  /*1a90*/  LDG.E R134, desc[UR12][R76.64] ;  /* 0x0000000c4c867981 */ /* 0x000162000c1e1900 */
[----:B------:R-:W-:-:S03]  /*1aa0*/  IMAD.WIDE.U32 R140, R141, 0x4, R126 ;  /* 0x000000048d8c7825 */ /* 0x000fc600078e007e */
[----:B------:R0:W5:Y:S01]  /*1ab0*/  LDG.E R133, desc[UR12][R74.64] ;  /* 0x0000000c4a857981 */ /* 0x000162000c1e1900 */
[----:B------:R-:W-:Y:S01]  /*1ac0*/  IMAD.WIDE.U32 R126, R111, 0x4, R126 ;  /* 0x000000046f7e7825 */ /* 0x000fe200078e007e */
[C---:B------:R-:W-:Y:S02]  /*1ad0*/  IADD3 R111, PT, PT, R109.reuse, 0x80, RZ ;  /* 0x000000806d6f7810 */ /* 0x040fe40007ffe0ff */
[----:B------:R0:W5:Y:S01]  /*1ae0*/  LDG.E R140, desc[UR12][R140.64] ;  /* 0x0000000c8c8c7981 */ /* 0x000162000c1e1900 */
[C---:B------:R-:W-:Y:S02]  /*1af0*/  VIADD R113, R109.reuse, 0x100 ;  /* 0x000001006d717836 */ /* 0x040fe40000000000 */
[--C-:B-1----:R-:W-:Y:S01]  /*1b00*/  IMAD.WIDE.U32 R108, R109, 0x8, R116.reuse ;  /* 0x000000086d6c7825 */ /* 0x102fe200078e0074 */
[----:B------:R0:W5:Y:S03]  /*1b10*/  LDG.E R126, desc[UR12][R126.64] ;  /* 0x0000000c7e7e7981 */ /* 0x000166000c1e1900 */
[----:B------:R-:W-:-:S02]  /*1b20*/  IMAD.WIDE.U32 R110, R111, 0x8, R116 ;  /* 0x000000086f6e7825 */ /* 0x000fc400078e0074 */
[----:B------:R-:W5:Y:S02]  /*1b30*/  LDG.E.64 R108, desc[UR12][R108.64] ;  /* 0x0000000c6c6c7981 */ /* 0x000f64000c1e1b00 */
[--C-:B------:R-:W-:Y:S02]  /*1b40*/  IMAD.WIDE.U32 R112, R113, 0x8, R116.reuse ;  /* 0x0000000871707825 */ /* 0x100fe400078e0074 */
[----:B------:R-:W5:Y:S02]  /*1b50*/  LDG.E.64 R110, desc[UR12][R110.64] ;  /* 0x0000000c6e6e7981 */ /* 0x000f64000c1e1b00 */
[--C-:B------:R-:W-:Y:S02]  /*1b60*/  IMAD.WIDE.U32 R114, R115, 0x8, R116.reuse ;  /* 0x0000000873727825 */ /* 0x100fe400078e0074 */
[----:B------:R-:W5:Y:S02]  /*1b70*/  LDG.E.64 R112, desc[UR12][R112.64] ;  /* 0x0000000c70707981 */ /* 0x000f64000c1e1b00 */
[----:B------:R-:W-:-:S02]  /*1b80*/  IMAD.WIDE.U32 R116, R129, 0x8, R116 ;  /* 0x0000000881747825 */ /* 0x000fc400078e0074 */
[----:B------:R-:W5:Y:S04]  /*1b90*/  LDG.E.64 R114, desc[UR12][R114.64] ;  /* 0x0000000c72727981 */ /* 0x000f68000c1e1b00 */
[----:B0-----:R-:W5:Y:S02]  /*1ba0*/  LDG.E.64 R116, desc[UR12][R116.64] ;  /* 0x0000000c74747981 */ /* 0x001f64000c1e1b00 */
.L_x_637:
        /* <DEDUP_REMOVED lines=32> */
.L_x_640:
[----:B------:R-:W-:Y:S05]  /*1db0*/  BSYNC.RECONVERGENT B0 ;  /* 0x0000000000007941 */ /* 0x000fea0003800200 */
.L_x_639:
[----:B------:R-:W1:Y:S08]  /*1dc0*/  S2UR UR5, SR_CgaCtaId ;  /* 0x00000000000579c3 */ /* 0x000e700000008800 */
[----:B------:R-:W-:Y:S01]  /*1dd0*/  BAR.SYNC.DEFER_BLOCKING 0x0 ;  /* 0x0000000000007b1d */ /* 0x000fe20000010000 */
[----:B------:R-:W-:Y:S01]  /*1de0*/  @P1 VIADD R128, R128, 0xffffffff ;  /* 0xffffffff80801836 */ /* 0x000fe20000000000 */
[----:B------:R-:W-:-:S02]  /*1df0*/  ISETP.NE.U32.AND P0, PT, RZ, UR6, PT ;  /* 0x00000006ff007c0c */ /* 0x000fc4000bf05070 */
[----:B------:R-:W-:Y:S02]  /*1e00*/  ISETP.NE.AND P3, PT, RZ, UR14, PT ;  /* 0x0000000eff007c0c */ /* 0x000fe4000bf65270 */
[----:B------:R-:W-:Y:S02]  /*1e10*/  UMOV UR4, 0x400 ;  /* 0x0000040000047882 */ /* 0x000fe40000000000 */
[----:B------:R-:W2:Y:S01]  /*1e20*/  LDC R129, c[0x0][0x388] ;  /* 0x0000e200ff817b82 */ /* 0x000ea20000000800 */
[----:B------:R-:W-:Y:S02]  /*1e30*/  ISETP.NE.AND.EX P0, PT, R139, RZ, PT, P0 ;  /* 0x000000ff8b00720c */ /* 0x000fe40003f05300 */
[----:B------:R-:W-:Y:S01]  /*1e40*/  MOV R130, RZ ;  /* 0x000000ff00827202 */ /* 0x000fe20000000f00 */
[----:B-1----:R-:W-:-:S04]  /*1e50*/  ULEA UR4, UR5, UR4, 0x18 ;  /* 0x0000000405047291 */ /* 0x002fc8000f8ec0ff */
[----:B------:R-:W-:Y:S02]  /*1e60*/  UIADD3 UR5, UPT, UPT, UR4, 0x2820, URZ ;  /* 0x0000282004057890 */ /* 0x000fe4000fffe0ff */
[----:B------:R-:W-:Y:S02]  /*1e70*/  @!UP1 UIADD3 UR5, UPT, UPT, UR4, 0x2800, URZ ;  /* 0x0000280004059890 */ /* 0x000fe4000fffe0ff */
[----:B------:R-:W-:Y:S01]  /*1e80*/  UIADD3 UR10, UPT, UPT, UR4, 0x2830, URZ ;  /* 0x00002830040a7890 */ /* 0x000fe2000fffe0ff */
[----:B--2---:R-:W-:Y:S01]  /*1e90*/  @P1 IMAD R128, R128, R129, RZ ;  /* 0x0000008180801224 */ /* 0x004fe200078e02ff */
[----:B------:R-:W-:-:S05]  /*1ea0*/  @!UP1 UIADD3 UR10, UPT, UPT, UR4, 0x2810, URZ ;  /* 0x00002810040a9890 */ /* 0x000fca000fffe0ff */
[----:B0-----:R-:W0:Y:S04]  /*1eb0*/  LDS.128 R72, [UR5] ;  /* 0x00000005ff487984 */ /* 0x001e280008000c00 */
[----:B------:R-:W1:Y:S01]  /*1ec0*/  LDS.128 R76, [UR10] ;  /* 0x0000000aff4c7984 */ /* 0x000e620008000c00 */
[----:B0-----:R-:W-:Y:S01]  /*1ed0*/  FADD.FTZ R127, RZ, R72 ;  /* 0x00000048ff7f7221 */ /* 0x001fe20000010000 */
[----:B------:R-:W-:Y:S01]  /*1ee0*/  FADD.FTZ R72, RZ, R73 ;  /* 0x00000049ff487221 */ /* 0x000fe20000010000 */
[----:B------:R-:W-:Y:S02]  /*1ef0*/  IMAD R73, R124, R129, RZ ;  /* 0x000000817c497224 */ /* 0x000fe400078e02ff */
[----:B------:R-:W-:Y:S01]  /*1f00*/  FADD.FTZ R127, R74, R127 ;  /* 0x0000007f4a7f7221 */ /* 0x000fe20000010000 */
[----:B------:R-:W-:Y:S01]  /*1f10*/  FADD.FTZ R72, R75, R72 ;  /* 0x000000484b487221 */ /* 0x000fe20000010000 */
[----:B------:R-:W-:-:S02]  /*1f20*/  @P1 SHF.R.S32.HI R75, RZ, 0x1f, R128 ;  /* 0x0000001fff4b1819 */ /* 0x000fc40000011480 */
[----:B-1----:R-:W-:Y:S01]  /*1f30*/  FADD.FTZ R127, R127, R76 ;  /* 0x0000004c7f7f7221 */ /* 0x002fe20000010000 */
[----:B------:R-:W-:Y:S01]  /*1f40*/  FADD.FTZ R72, R72, R77 ;  /* 0x0000004d48487221 */ /* 0x000fe20000010000 */
[----:B------:R-:W-:Y:S02]  /*1f50*/  SHF.R.S32.HI R74, RZ, 0x1f, R73 ;  /* 0x0000001fff4a7819 */ /* 0x000fe40000011449 */
[----:B------:R-:W-:Y:S01]  /*1f60*/  FADD.FTZ R78, R78, R127 ;  /* 0x0000007f4e4e7221 */ /* 0x000fe20000010000 */
[----:B------:R-:W-:Y:S01]  /*1f70*/  @P1 LEA.HI R76, R75, R128, RZ, 0x2 ;  /* 0x000000804b4c1211 */ /* 0x000fe200078f10ff */
[----:B------:R-:W-:Y:S01]  /*1f80*/  FADD.FTZ R72, R79, R72 ;  /* 0x000000484f487221 */ /* 0x000fe20000010000 */
[----:B------:R-:W-:Y:S01]  /*1f90*/  LEA.HI R74, R74, R73, RZ, 0x2 ;  /* 0x000000494a4a7211 */ /* 0x000fe200078f10ff */
[----:B------:R-:W-:Y:S01]  /*1fa0*/  FMUL.FTZ R128, R78, UR15 ;  /* 0x0000000f4e807c20 */ /* 0x000fe20008410000 */
[-C--:B------:R-:W-:Y:S01]  /*1fb0*/  @P1 LEA.HI.SX32 R130, R76, R119.reuse, 0x1e ;  /* 0x000000774c821211 */ /* 0x080fe200078ff2ff */
[----:B------:R-:W-:Y:S01]  /*1fc0*/  FMUL.FTZ R129, R72, UR15 ;  /* 0x0000000f48817c20 */ /* 0x000fe20008410000 */
[----:B------:R-:W-:-:S02]  /*1fd0*/  LEA.HI.SX32 R127, R74, R119, 0x1e ;  /* 0x000000774a7f7211 */ /* 0x000fc400078ff2ff */
[----:B------:R-:W-:Y:S01]  /*1fe0*/  FSEL R128, R128, RZ, !P3 ;  /* 0x000000ff80807208 */ /* 0x000fe20005800000 */
[----:B------:R-:W-:Y:S06]  /*1ff0*/  @P0 BRA `(.L_x_641) ;  /* 0x0000000400ac0947 */ /* 0x000fec0003800000 */
        /* <DEDUP_REMOVED lines=17> */
.L_x_643:
        /* <DEDUP_REMOVED lines=12> */
.L_x_644:
        /* <DEDUP_REMOVED lines=12> */
.L_x_645:
        /* <DEDUP_REMOVED lines=13> */
.L_x_642:
[----:B------:R-:W0:Y:S01]  /*2360*/  @P1 LDC.64 R72, c[0x0][0x408] ;  /* 0x00010200ff481b82 */ /* 0x000e220000000a00 */
[-CC-:B------:R-:W-:Y:S01]  /*2370*/  FFMA.FTZ R78, R97, R129.reuse, R128.reuse ;  /* 0x00000081614e7223 */ /* 0x180fe20000010080 */
[-CC-:B------:R-:W-:Y:S01]  /*2380*/  FFMA.FTZ R136, R14, R129.reuse, R128.reuse ;  /* 0x000000810e887223 */ /* 0x180fe20000010080 */
[-C--:B------:R-:W-:Y:S01]  /*2390*/  FFMA.FTZ R79, R13, R129.reuse, R128 ;  /* 0x000000810d4f7223 */ /* 0x080fe20000010080 */
[----:B------:R-:W-:Y:S01]  /*23a0*/  ISETP.GT.AND P0, PT, R131, RZ, PT ;  /* 0x000000ff8300720c */ /* 0x000fe20003f04270 */
[----:B------:R-:W-:Y:S01]  /*23b0*/  FADD.FTZ R78, R11, -R78 ;  /* 0x8000004e0b4e7221 */ /* 0x000fe20000010000 */
[----:B------:R-:W-:Y:S01]  /*23c0*/  FADD.FTZ R136, R15, -R136 ;  /* 0x800000880f887221 */ /* 0x000fe20000010000 */
[----:B------:R-:W-:Y:S01]  /*23d0*/  FADD.FTZ R138, R12, -R79 ;  /* 0x8000004f0c8a7221 */ /* 0x000fe20000010000 */
[----:B------:R-:W1:Y:S01]  /*23e0*/  @P1 LDC.64 R74, c[0x0][0x408] ;  /* 0x00010200ff4a1b82 */ /* 0x000e620000000a00 */
[C---:B------:R-:W-:Y:S01]  /*23f0*/  FMUL.FTZ R78, R125.reuse, R78 ;  /* 0x0000004e7d4e7220 */ /* 0x040fe20000410000 */
[C---:B------:R-:W-:Y:S01]  /*2400*/  FMUL.FTZ R136, R125.reuse, R136 ;  /* 0x000000887d887220 */ /* 0x040fe20000410000 */
[----:B------:R-:W-:Y:S01]  /*2410*/  FMUL.FTZ R138, R125, R138 ;  /* 0x0000008a7d8a7220 */ /* 0x000fe20000410000 */
[----:B-----5:R-:W-:Y:S01]  /*2420*/  @P1 LOP3.LUT P2, RZ, R140, 0xff, RZ, 0xc0, !PT ;  /* 0x000000ff8cff1812 */ /* 0x020fe2000784c0ff */
[----:B------:R-:W-:Y:S01]  /*2430*/  FFMA.FTZ R142, R16, R129, R128 ;  /* 0x00000081108e7223 */ /* 0x000fe20000010080 */
[----:B------:R-:W-:-:S02]  /*2440*/  FSEL R78, R78, RZ, P0 ;  /* 0x000000ff4e4e7208 */ /* 0x000fc40000000000 */
[----:B------:R-:W2:Y:S01]  /*2450*/  @P1 LDC.64 R76, c[0x0][0x408] ;  /* 0x00010200ff4c1b82 */ /* 0x000ea20000000a00 */
[----:B------:R-:W-:Y:S01]  /*2460*/  FSEL R136, R136, RZ, P0 ;  /* 0x000000ff88887208 */ /* 0x000fe20000000000 */
[----:B------:R-:W-:Y:S01]  /*2470*/  FADD.FTZ R142, R17, -R142 ;  /* 0x8000008e118e7221 */ /* 0x000fe20000010000 */
[----:B------:R-:W-:Y:S02]  /*2480*/  FSEL R138, R138, RZ, P0 ;  /* 0x000000ff8a8a7208 */ /* 0x000fe40000000000 */
[C---:B------:R-:W-:Y:S02]  /*2490*/  @P1 LOP3.LUT P3, RZ, R140.reuse, 0xff00, RZ, 0xc0, !PT ;  /* 0x0000ff008cff1812 */ /* 0x040fe4000786c0ff */
[----:B------:R-:W-:Y:S01]  /*24a0*/  @P1 LOP3.LUT P4, RZ, R140, 0xff0000, RZ, 0xc0, !PT ;  /* 0x00ff00008cff1812 */ /* 0x000fe2000788c0ff */
[----:B0-----:R-:W-:Y:S01]  /*24b0*/  @P1 FMUL.FTZ R73, R78, R73 ;  /* 0x000000494e491220 */ /* 0x001fe20000410000 */
[----:B------:R-:W-:-:S03]  /*24c0*/  F2FP.BF16.F32.PACK_AB R78, RZ, R78 ;  /* 0x0000004eff4e723e */ /* 0x000fc600000010ff */
[----:B------:R-:W-:Y:S01]  /*24d0*/  @P1 FMUL.FTZ R72, R73, R72 ;  /* 0x0000004849481220 */ /* 0x000fe20000410000 */
[----:B-1----:R-:W-:-:S04]  /*24e0*/  @P1 FMUL.FTZ R75, R136, R75 ;  /* 0x0000004b884b1220 */ /* 0x002fc80000410000 */
[----:B------:R-:W-:Y:S02]  /*24f0*/  @P1 FSEL R72, R72, RZ, P2 ;  /* 0x000000ff48481208 */ /* 0x000fe40001000000 */
[----:B------:R-:W-:Y:S01]  /*2500*/  F2FP.BF16.F32.PACK_AB R136, RZ, R136 ;  /* 0x00000088ff88723e */ /* 0x000fe200000010ff */
[----:B------:R-:W-:Y:S01]  /*2510*/  @P1 FMUL.FTZ R74, R75, R74 ;  /* 0x0000004a4b4a1220 */ /* 0x000fe20000410000 */
[----:B------:R-:W-:Y:S01]  /*2520*/  @P1 F2FP.BF16.F32.PACK_AB R73, RZ, R72 ;  /* 0x00000048ff49123e */ /* 0x000fe200000010ff */
[----:B------:R-:W-:Y:S01]  /*2530*/  FMUL.FTZ R72, R125, R142 ;  /* 0x0000008e7d487220 */ /* 0x000fe20000410000 */
[----:B------:R-:W-:Y:S01]  /*2540*/  PRMT R137, R136, 0x7610, R137 ;  /* 0x0000761088897816 */ /* 0x000fe20000000089 */
[----:B--2---:R-:W-:Y:S01]  /*2550*/  @P1 FMUL.FTZ R77, R138, R77 ;  /* 0x0000004d8a4d1220 */ /* 0x004fe20000410000 */
[----:B------:R-:W-:Y:S02]  /*2560*/  @P1 FSEL R74, R74, RZ, P3 ;  /* 0x000000ff4a4a1208 */ /* 0x000fe40001800000 */
[----:B------:R-:W-:Y:S01]  /*2570*/  @P1 PRMT R123, R73, 0x7610, R123 ;  /* 0x00007610497b1816 */ /* 0x000fe2000000007b */
[----:B------:R-:W-:Y:S01]  /*2580*/  @P1 FMUL.FTZ R76, R77, R76 ;  /* 0x0000004c4d4c1220 */ /* 0x000fe20000410000 */
[----:B------:R-:W-:-:S02]  /*2590*/  @P1 F2FP.BF16.F32.PACK_AB R74, RZ, R74 ;  /* 0x0000004aff4a123e */ /* 0x000fc400000010ff */
[----:B------:R-:W-:Y:S02]  /*25a0*/  FSEL R72, R72, RZ, P0 ;  /* 0x000000ff48487208 */ /* 0x000fe40000000000 */
[----:B------:R-:W-:Y:S02]  /*25b0*/  @P1 FSEL R76, R76, RZ, P4 ;  /* 0x000000ff4c4c1208 */ /* 0x000fe40002000000 */
[----:B------:R-:W-:Y:S02]  /*25c0*/  F2FP.BF16.F32.PACK_AB R73, RZ, R138 ;  /* 0x0000008aff49723e */ /* 0x000fe400000010ff */
[----:B------:R-:W-:Y:S02]  /*25d0*/  @P1 F2FP.BF16.F32.PACK_AB R76, RZ, R76 ;  /* 0x0000004cff4c123e */ /* 0x000fe400000010ff */
[----:B------:R-:W-:Y:S02]  /*25e0*/  @P1 PRMT R122, R74, 0x7610, R122 ;  /* 0x000076104a7a1816 */ /* 0x000fe4000000007a */
[----:B------:R-:W-:-:S02]  /*25f0*/  @P1 PRMT R121, R76, 0x7610, R121 ;  /* 0x000076104c791816 */ /* 0x000fc40000000079 */
        /* <DEDUP_REMOVED lines=11> */
.L_x_641:
[----:B------:R-:W-:Y:S01]  /*26b0*/  UMOV UR4, UR8 ;  /* 0x0000000800047c82 */ /* 0x000fe20008000000 */
[----:B------:R-:W-:Y:S01]  /*26c0*/  UMOV UR5, UR9 ;  /* 0x0000000900057c82 */ /* 0x000fe20008000000 */
[----:B------:R-:W-:-:S04]  /*26d0*/  UISETP.NE.U32.AND UP0, UPT, UR4, URZ, UPT ;  /* 0x000000ff0400728c */ /* 0x000fc8000bf05070 */
[----:B------:R-:W-:-:S09]  /*26e0*/  UISETP.NE.AND.EX UP0, UPT, UR5, URZ, UPT, UP0 ;  /* 0x000000ff0500728c */ /* 0x000fd2000bf05300 */
[----:B------:R-:W-:Y:S05]  /*26f0*/  BRA.U UP0, `(.L_x_647) ;  /* 0x0000000100c07547 */ /* 0x000fea000b800000 */
[----:B------:R-:W-:Y:S01]  /*2700*/  ISETP.GT.AND P0, PT, R131, RZ, PT ;  /* 0x000000ff8300720c */ /* 0x000fe20003f04270 */
[----:B------:R-:W0:Y:S01]  /*2710*/  @P1 LDC.64 R72, c[0x0][0x408] ;  /* 0x00010200ff481b82 */ /* 0x000e220000000a00 */
[C---:B-----5:R-:W-:Y:S01]  /*2720*/  SHF.R.U64 R142, R108.reuse, 0x10, R109 ;  /* 0x000000106c8e7819 */ /* 0x060fe2000000126d */
[----:B------:R-:W-:Y:S01]  /*2730*/  IMAD.U32 R144, R109, 0x10000, RZ ;  /* 0x000100006d907824 */ /* 0x000fe200078e00ff */
[----:B------:R-:W-:Y:S02]  /*2740*/  SHF.L.U32 R78, R108, 0x10, RZ ;  /* 0x000000106c4e7819 */ /* 0x000fe400000006ff */
[----:B------:R-:W-:Y:S02]  /*2750*/  SHF.L.U32 R142, R142, 0x10, RZ ;  /* 0x000000108e8e7819 */ /* 0x000fe400000006ff */
[C---:B------:R-:W-:Y:S01]  /*2760*/  @P1 LOP3.LUT P2, RZ, R140.reuse, 0xff, RZ, 0xc0, !PT ;  /* 0x000000ff8cff1812 */ /* 0x040fe2000784c0ff */
[----:B------:R-:W1:Y:S01]  /*2770*/  @P1 LDC.64 R74, c[0x0][0x408] ;  /* 0x00010200ff4a1b82 */ /* 0x000e620000000a00 */
[----:B------:R-:W-:-:S02]  /*2780*/  @P1 LOP3.LUT P3, RZ, R140, 0xff00, RZ, 0xc0, !PT ;  /* 0x0000ff008cff1812 */ /* 0x000fc4000786c0ff */
[----:B------:R-:W-:Y:S01]  /*2790*/  @P1 LOP3.LUT P4, RZ, R140, 0xff0000, RZ, 0xc0, !PT ;  /* 0x00ff00008cff1812 */ /* 0x000fe2000788c0ff */
[-CC-:B------:R-:W-:Y:S01]  /*27a0*/  @P0 FFMA.FTZ R146, R97, R129.reuse, R128.reuse ;  /* 0x0000008161920223 */ /* 0x180fe20000010080 */
[-CC-:B------:R-:W-:Y:S01]  /*27b0*/  @P0 FFMA.FTZ R148, R14, R129.reuse, R128.reuse ;  /* 0x000000810e940223 */ /* 0x180fe20000010080 */
[----:B------:R-:W-:Y:S02]  /*27c0*/  @P0 FFMA.FTZ R141, R13, R129, R128 ;  /* 0x000000810d8d0223 */ /* 0x000fe40000010080 */
[----:B------:R-:W2:Y:S01]  /*27d0*/  @P1 LDC.64 R76, c[0x0][0x408] ;  /* 0x00010200ff4c1b82 */ /* 0x000ea20000000a00 */
[----:B------:R-:W-:Y:S01]  /*27e0*/  @P0 FADD.FTZ R146, R11, -R146 ;  /* 0x800000920b920221 */ /* 0x000fe20000010000 */
[----:B------:R-:W-:Y:S01]  /*27f0*/  @P0 FADD.FTZ R79, R15, -R148 ;  /* 0x800000940f4f0221 */ /* 0x000fe20000010000 */
[----:B------:R-:W-:Y:S02]  /*2800*/  @P0 FADD.FTZ R141, R12, -R141 ;  /* 0x8000008d0c8d0221 */ /* 0x000fe40000010000 */
[C---:B------:R-:W-:Y:S01]  /*2810*/  @P0 FFMA.FTZ R78, R125.reuse, R146, R78 ;  /* 0x000000927d4e0223 */ /* 0x040fe2000001004e */
[C---:B------:R-:W-:Y:S01]  /*2820*/  @P0 FFMA.FTZ R142, R125.reuse, R79, R142 ;  /* 0x0000004f7d8e0223 */ /* 0x040fe2000001008e */
[----:B------:R-:W-:-:S02]  /*2830*/  @P0 FFMA.FTZ R144, R125, R141, R144 ;  /* 0x0000008d7d900223 */ /* 0x000fc40000010090 */
[----:B0-----:R-:W-:-:S04]  /*2840*/  @P1 FMUL.FTZ R73, R78, R73 ;  /* 0x000000494e491220 */ /* 0x001fc80000410000 */
[----:B------:R-:W-:Y:S01]  /*2850*/  @P1 FMUL.FTZ R72, R73, R72 ;  /* 0x0000004849481220 */ /* 0x000fe20000410000 */
[----:B-1----:R-:W-:-:S04]  /*2860*/  @P1 FMUL.FTZ R75, R142, R75 ;  /* 0x0000004b8e4b1220 */ /* 0x002fc80000410000 */
[----:B------:R-:W-:Y:S01]  /*2870*/  @P1 FSEL R72, R72, RZ, P2 ;  /* 0x000000ff48481208 */ /* 0x000fe20001000000 */
[----:B------:R-:W-:-:S03]  /*2880*/  @P1 FMUL.FTZ R74, R75, R74 ;  /* 0x0000004a4b4a1220 */ /* 0x000fc60000410000 */
[----:B------:R-:W-:Y:S01]  /*2890*/  @P1 F2FP.BF16.F32.PACK_AB R72, RZ, R72 ;  /* 0x00000048ff48123e */ /* 0x000fe200000010ff */
[----:B--2---:R-:W-:Y:S01]  /*28a0*/  @P1 FMUL.FTZ R77, R144, R77 ;  /* 0x0000004d904d1220 */ /* 0x004fe20000410000 */
[----:B------:R-:W-:Y:S02]  /*28b0*/  @P1 FSEL R74, R74, RZ, P3 ;  /* 0x000000ff4a4a1208 */ /* 0x000fe40001800000 */
[----:B------:R-:W-:Y:S01]  /*28c0*/  @P1 PRMT R123, R72, 0x7610, R123 ;  /* 0x00007610487b1816 */ /* 0x000fe2000000007b */
[----:B------:R-:W-:Y:S01]  /*28d0*/  @P1 FMUL.FTZ R76, R77, R76 ;  /* 0x0000004c4d4c1220 */ /* 0x000fe20000410000 */
[----:B------:R-:W-:-:S04]  /*28e0*/  @P1 F2FP.BF16.F32.PACK_AB R74, RZ, R74 ;  /* 0x0000004aff4a123e */ /* 0x000fc800000010ff */
[----:B------:R-:W-:Y:S02]  /*28f0*/  @P1 FSEL R76, R76, RZ, P4 ;  /* 0x000000ff4c4c1208 */ /* 0x000fe40002000000 */
        /* <DEDUP_REMOVED lines=16> */
.L_x_647:
[----:B------:R-:W-:Y:S01]  /*2a00*/  ISETP.GT.AND P0, PT, R131, RZ, PT ;  /* 0x000000ff8300720c */ /* 0x000fe20003f04270 */
[----:B------:R-:W0:Y:S01]  /*2a10*/  @P1 LDC.64 R72, c[0x0][0x408] ;  /* 0x00010200ff481b82 */ /* 0x000e220000000a00 */
[----:B------:R-:W-:Y:S01]  /*2a20*/  @P2 FFMA.FTZ R138, R97, R129, R128 ;  /* 0x00000081618a2223 */ /* 0x000fe20000010080 */
[--C-:B-----5:R-:W-:Y:S01]  /*2a30*/  SHF.R.U32.HI R137, RZ, 0x10, R109.reuse ;  /* 0x00000010ff897819 */ /* 0x120fe2000001166d */
[C---:B------:R-:W-:Y:S01]  /*2a40*/  IMAD.U32 R142, R108.reuse, 0x10000, RZ ;  /* 0x000100006c8e7824 */ /* 0x040fe200078e00ff */
[----:B------:R-:W-:Y:S01]  /*2a50*/  SHF.R.U64 R144, R108, 0x10, R109 ;  /* 0x000000106c907819 */ /* 0x000fe2000000126d */
[----:B------:R-:W-:Y:S01]  /*2a60*/  @P2 FADD.FTZ R135, R11, -R138 ;  /* 0x8000008a0b872221 */ /* 0x000fe20000010000 */
[----:B------:R-:W-:Y:S01]  /*2a70*/  SHF.L.U32 R136, R109, 0x10, RZ ;  /* 0x000000106d887819 */ /* 0x000fe200000006ff */
[----:B------:R-:W-:Y:S01]  /*2a80*/  IMAD.U32 R138, R137, 0x10000, RZ ;  /* 0x00010000898a7824 */ /* 0x000fe200078e00ff */
[----:B------:R-:W1:Y:S01]  /*2a90*/  @P1 LDC.64 R74, c[0x0][0x408] ;  /* 0x00010200ff4a1b82 */ /* 0x000e620000000a00 */
[----:B------:R-:W-:Y:S01]  /*2aa0*/  SHF.L.U32 R144, R144, 0x10, RZ ;  /* 0x0000001090907819 */ /* 0x000fe200000006ff */
[----:B------:R-:W-:Y:S01]  /*2ab0*/  @P2 FFMA.FTZ R142, R125, R135, R142 ;  /* 0x000000877d8e2223 */ /* 0x000fe2000001008e */
[----:B------:R-:W-:Y:S01]  /*2ac0*/  @P1 LOP3.LUT P2, RZ, R140, 0xff00, RZ, 0xc0, !PT ;  /* 0x0000ff008cff1812 */ /* 0x000fe2000784c0ff */
[-CC-:B------:R-:W-:Y:S01]  /*2ad0*/  @P0 FFMA.FTZ R146, R14, R129.reuse, R128.reuse ;  /* 0x000000810e920223 */ /* 0x180fe20000010080 */
[-CC-:B------:R-:W-:Y:S01]  /*2ae0*/  @P0 FFMA.FTZ R141, R13, R129.reuse, R128.reuse ;  /* 0x000000810d8d0223 */ /* 0x180fe20000010080 */
[----:B------:R-:W-:Y:S01]  /*2af0*/  @P0 FFMA.FTZ R148, R16, R129, R128 ;  /* 0x0000008110940223 */ /* 0x000fe20000010080 */
[----:B------:R-:W-:Y:S01]  /*2b00*/  @P1 LOP3.LUT P3, RZ, R140, 0xff0000, RZ, 0xc0, !PT ;  /* 0x00ff00008cff1812 */ /* 0x000fe2000786c0ff */
[----:B------:R-:W2:Y:S01]  /*2b10*/  @P1 LDC.64 R76, c[0x0][0x408] ;  /* 0x00010200ff4c1b82 */ /* 0x000ea20000000a00 */
[----:B------:R-:W-:Y:S01]  /*2b20*/  @P0 FADD.FTZ R137, R15, -R146 ;  /* 0x800000920f890221 */ /* 0x000fe20000010000 */
[----:B------:R-:W-:Y:S01]  /*2b30*/  @P0 FADD.FTZ R141, R12, -R141 ;  /* 0x8000008d0c8d0221 */ /* 0x000fe20000010000 */
[----:B------:R-:W-:Y:S01]  /*2b40*/  @P0 FADD.FTZ R143, R17, -R148 ;  /* 0x80000094118f0221 */ /* 0x000fe20000010000 */
[----:B------:R-:W-:Y:S01]  /*2b50*/  @P1 ISETP.GE.U32.AND P4, PT, R140, 0x1000000, PT ;  /* 0x010000008c00180c */ /* 0x000fe20003f86070 */
[C---:B------:R-:W-:Y:S01]  /*2b60*/  @P0 FFMA.FTZ R144, R125.reuse, R137, R144 ;  /* 0x000000897d900223 */ /* 0x040fe20000010090 */
[C---:B------:R-:W-:Y:S01]  /*2b70*/  @P0 FFMA.FTZ R136, R125.reuse, R141, R136 ;  /* 0x0000008d7d880223 */ /* 0x040fe20000010088 */
[----:B------:R-:W-:Y:S01]  /*2b80*/  @P0 FFMA.FTZ R138, R125, R143, R138 ;  /* 0x0000008f7d8a0223 */ /* 0x000fe2000001008a */
[----:B------:R-:W3:Y:S01]  /*2b90*/  @P1 LDC.64 R78, c[0x0][0x408] ;  /* 0x00010200ff4e1b82 */ /* 0x000ee20000000a00 */
[----:B0-----:R-:W-:Y:S01]  /*2ba0*/  @P1 FMUL.FTZ R73, R142, R73 ;  /* 0x000000498e491220 */ /* 0x001fe20000410000 */
[----:B------:R-:W-:-:S02]  /*2bb0*/  @P1 LOP3.LUT P0, RZ, R140, 0xff, RZ, 0xc0, !PT ;  /* 0x000000ff8cff1812 */ /* 0x000fc4000780c0ff */
[----:B------:R-:W-:Y:S01]  /*2bc0*/  F2FP.BF16.F32.PACK_AB R142, RZ, R142 ;  /* 0x0000008eff8e723e */ /* 0x000fe200000010ff */
[----:B------:R-:W-:Y:S01]  /*2bd0*/  @P1 FMUL.FTZ R72, R73, R72 ;  /* 0x0000004849481220 */ /* 0x000fe20000410000 */
[----:B------:R-:W-:Y:S01]  /*2be0*/  F2FP.BF16.F32.PACK_AB R135, RZ, R138 ;  /* 0x0000008aff87723e */ /* 0x000fe200000010ff */
[----:B-1----:R-:W-:Y:S01]  /*2bf0*/  @P1 FMUL.FTZ R75, R144, R75 ;  /* 0x0000004b904b1220 */ /* 0x002fe20000410000 */
[----:B------:R-:W-:Y:S02]  /*2c00*/  F2FP.BF16.F32.PACK_AB R137, RZ, R144 ;  /* 0x00000090ff89723e */ /* 0x000fe400000010ff */
[----:B------:R-:W-:Y:S01]  /*2c10*/  @P1 FSEL R72, R72, RZ, P0 ;  /* 0x000000ff48481208 */ /* 0x000fe20000000000 */
[----:B------:R-:W-:-:S03]  /*2c20*/  @P1 FMUL.FTZ R74, R75, R74 ;  /* 0x0000004a4b4a1220 */ /* 0x000fc60000410000 */
[----:B------:R-:W-:Y:S01]  /*2c30*/  @P1 F2FP.BF16.F32.PACK_AB R72, RZ, R72 ;  /* 0x00000048ff48123e */ /* 0x000fe200000010ff */
[----:B--2---:R-:W-:Y:S01]  /*2c40*/  @P1 FMUL.FTZ R77, R136, R77 ;  /* 0x0000004d884d1220 */ /* 0x004fe20000410000 */
[----:B------:R-:W-:Y:S02]  /*2c50*/  @P1 FSEL R74, R74, RZ, P2 ;  /* 0x000000ff4a4a1208 */ /* 0x000fe40001000000 */
[----:B------:R-:W-:Y:S01]  /*2c60*/  @P1 PRMT R123, R72, 0x7610, R123 ;  /* 0x00007610487b1816 */ /* 0x000fe2000000007b */
[----:B------:R-:W-:Y:S01]  /*2c70*/  @P1 FMUL.FTZ R76, R77, R76 ;  /* 0x0000004c4d4c1220 */ /* 0x000fe20000410000 */
[----:B------:R-:W-:Y:S02]  /*2c80*/  @P1 F2FP.BF16.F32.PACK_AB R74, RZ, R74 ;  /* 0x0000004aff4a123e */ /* 0x000fe400000010ff */
[----:B------:R-:W-:Y:S01]  /*2c90*/  F2FP.BF16.F32.PACK_AB R136, RZ, R136 ;  /* 0x00000088ff88723e */ /* 0x000fe200000010ff */
[----:B---3--:R-:W-:Y:S01]  /*2ca0*/  @P1 FMUL.FTZ R79, R138, R79 ;  /* 0x0000004f8a4f1220 */ /* 0x008fe20000410000 */
[----:B------:R-:W-:-:S02]  /*2cb0*/  @P1 FSEL R76, R76, RZ, P3 ;  /* 0x000000ff4c4c1208 */ /* 0x000fc40001800000 */
[----:B------:R-:W-:Y:S01]  /*2cc0*/  @P1 PRMT R122, R74, 0x7610, R122 ;  /* 0x000076104a7a1816 */ /* 0x000fe2000000007a */
[----:B------:R-:W-:Y:S01]  /*2cd0*/  @P1 FMUL.FTZ R78, R79, R78 ;  /* 0x0000004e4f4e1220 */ /* 0x000fe20000410000 */
[----:B------:R-:W-:Y:S02]  /*2ce0*/  @P1 F2FP.BF16.F32.PACK_AB R76, RZ, R76 ;  /* 0x0000004cff4c123e */ /* 0x000fe400000010ff */
[----:B------:R-:W-:Y:S02]  /*2cf0*/  PRMT R138, R142, 0x7610, R138 ;  /* 0x000076108e8a7816 */ /* 0x000fe4000000008a */
[----:B------:R-:W-:Y:S02]  /*2d00*/  @P1 FSEL R78, R78, RZ, P4 ;  /* 0x000000ff4e4e1208 */ /* 0x000fe40002000000 */
[----:B------:R-:W-:Y:S02]  /*2d10*/  @P1 PRMT R121, R76, 0x7610, R121 ;  /* 0x000076104c791816 */ /* 0x000fe40000000079 */
[----:B------:R-:W-:-:S04]  /*2d20*/  @P1 F2FP.BF16.F32.PACK_AB R78, RZ, R78 ;  /* 0x0000004eff4e123e */ /* 0x000fc800000010ff */
[----:B------:R-:W-:-:S07]  /*2d30*/  @P1 PRMT R120, R78, 0x7610, R120 ;  /* 0x000076104e781816 */ /* 0x000fce0000000078 */
.L_x_646:
[----:B------:R-:W-:Y:S01]  /*2d40*/  UISETP.NE.U32.AND UP0, UPT, UR4, URZ, UPT ;  /* 0x000000ff0400728c */ /* 0x000fe2000bf05070 */
[----:B------:R-:W-:-:S03]  /*2d50*/  ISETP.NE.U32.AND P0, PT, RZ, UR6, PT ;  /* 0x00000006ff007c0c */ /* 0x000fc6000bf05070 */
[----:B------:R-:W-:Y:S01]  /*2d60*/  UISETP.NE.AND.EX UP0, UPT, UR5, URZ, UPT, UP0 ;  /* 0x000000ff0500728c */ /* 0x000fe2000bf05300 */
[----:B------:R-:W-:-:S08]  /*2d70*/  ISETP.NE.AND.EX P0, PT, R139, RZ, PT, P0 ;  /* 0x000000ff8b00720c */ /* 0x000fd00003f05300 */
        /* <DEDUP_REMOVED lines=9> */
.L_x_648:
        /* <DEDUP_REMOVED lines=9> */
.L_x_649:
[----:B------:R-:W-:Y:S05]  /*2ea0*/  @!P0 BRA `(.L_x_650) ;  /* 0x0000000400a08947 */ /* 0x000fea0003800000 */
[----:B------:R-:W-:Y:S05]  /*2eb0*/  BRA.U !UP0, `(.L_x_651) ;  /* 0x0000000108dc7547 */ /* 0x000fea000b800000 */
[----:B------:R-:W-:Y:S01]  /*2ec0*/  ISETP.GT.AND P5, PT, R131, RZ, PT ;  /* 0x000000ff8300720c */ /* 0x000fe20003fa4270 */
[----:B01----:R-:W0:Y:S01]  /*2ed0*/  @P1 LDC.64 R72, c[0x0][0x408] ;  /* 0x00010200ff481b82 */ /* 0x003e220000000a00 */
[C-C-:B-----5:R-:W-:Y:S02]  /*2ee0*/  SHF.R.U64 R136, R110.reuse, 0x10, R111.reuse ;  /* 0x000000106e887819 */ /* 0x160fe4000000126f */
[----:B------:R-:W-:Y:S02]  /*2ef0*/  SHF.L.U32 R78, R110, 0x10, RZ ;  /* 0x000000106e4e7819 */ /* 0x000fe400000006ff */
[----:B------:R-:W-:Y:S01]  /*2f00*/  SHF.L.U32 R140, R111, 0x10, RZ ;  /* 0x000000106f8c7819 */ /* 0x000fe200000006ff */
[----:B------:R-:W-:Y:S01]  /*2f10*/  IMAD.U32 R136, R136, 0x10000, RZ ;  /* 0x0001000088887824 */ /* 0x000fe200078e00ff */
[----:B------:R-:W-:Y:S01]  /*2f20*/  SHF.R.U32.HI R142, RZ, 0x10, R111 ;  /* 0x00000010ff8e7819 */ /* 0x000fe2000001166f */
[----:B------:R-:W1:Y:S01]  /*2f30*/  @P1 LDC.64 R74, c[0x0][0x408] ;  /* 0x00010200ff4a1b82 */ /* 0x000e620000000a00 */
[----:B------:R-:W-:-:S02]  /*2f40*/  @P1 LOP3.LUT P2, RZ, R134, 0xff, RZ, 0xc0, !PT ;  /* 0x000000ff86ff1812 */ /* 0x000fc4000784c0ff */
[----:B------:R-:W-:Y:S01]  /*2f50*/  @P1 LOP3.LUT P3, RZ, R134, 0xff00, RZ, 0xc0, !PT ;  /* 0x0000ff0086ff1812 */ /* 0x000fe2000786c0ff */
[-CC-:B------:R-:W-:Y:S01]  /*2f60*/  @P5 FFMA.FTZ R79, R19, R129.reuse, R128.reuse ;  /* 0x00000081134f5223 */ /* 0x180fe20000010080 */
[-CC-:B------:R-:W-:Y:S01]  /*2f70*/  @P5 FFMA.FTZ R138, R22, R129.reuse, R128.reuse ;  /* 0x00000081168a5223 */ /* 0x180fe20000010080 */
[-C--:B------:R-:W-:Y:S01]  /*2f80*/  @P5 FFMA.FTZ R137, R21, R129.reuse, R128 ;  /* 0x0000008115895223 */ /* 0x080fe20000010080 */
[----:B------:R-:W-:Y:S01]  /*2f90*/  @P1 LOP3.LUT P4, RZ, R134, 0xff0000, RZ, 0xc0, !PT ;  /* 0x00ff000086ff1812 */ /* 0x000fe2000788c0ff */
[----:B------:R-:W2:Y:S01]  /*2fa0*/  @P1 LDC.64 R76, c[0x0][0x408] ;  /* 0x00010200ff4c1b82 */ /* 0x000ea20000000a00 */
[----:B------:R-:W-:Y:S01]  /*2fb0*/  @P5 FADD.FTZ R79, R18, -R79 ;  /* 0x8000004f124f5221 */ /* 0x000fe20000010000 */
[----:B------:R-:W-:Y:S01]  /*2fc0*/  @P5 FADD.FTZ R135, R23, -R138 ;  /* 0x8000008a17875221 */ /* 0x000fe20000010000 */
[----:B------:R-:W-:Y:S01]  /*2fd0*/  @P5 FADD.FTZ R137, R20, -R137 ;  /* 0x8000008914895221 */ /* 0x000fe20000010000 */
[----:B------:R-:W-:Y:S01]  /*2fe0*/  @P5 FFMA.FTZ R138, R24, R129, R128 ;  /* 0x00000081188a5223 */ /* 0x000fe20000010080 */
[C---:B------:R-:W-:Y:S01]  /*2ff0*/  @P5 FFMA.FTZ R78, R125.reuse, R79, R78 ;  /* 0x0000004f7d4e5223 */ /* 0x040fe2000001004e */
[C---:B------:R-:W-:Y:S01]  /*3000*/  @P5 FFMA.FTZ R136, R125.reuse, R135, R136 ;  /* 0x000000877d885223 */ /* 0x040fe20000010088 */
[----:B------:R-:W-:Y:S01]  /*3010*/  @P5 FFMA.FTZ R140, R125, R137, R140 ;  /* 0x000000897d8c5223 */ /* 0x000fe2000001008c */
[----:B------:R-:W-:Y:S01]  /*3020*/  SHF.L.U32 R142, R142, 0x10, RZ ;  /* 0x000000108e8e7819 */ /* 0x000fe200000006ff */
[----:B0-----:R-:W-:Y:S01]  /*3030*/  @P1 FMUL.FTZ R73, R78, R73 ;  /* 0x000000494e491220 */ /* 0x001fe20000410000 */
[----:B------:R-:W-:Y:S01]  /*3040*/  @P5 FADD.FTZ R138, R25, -R138 ;  /* 0x8000008a198a5221 */ /* 0x000fe20000010000 */
[----:B------:R-:W-:-:S02]  /*3050*/  F2FP.BF16.F32.PACK_AB R78, RZ, R78 ;  /* 0x0000004eff4e723e */ /* 0x000fc400000010ff */
[----:B------:R-:W-:Y:S01]  /*3060*/  @P1 FMUL.FTZ R72, R73, R72 ;  /* 0x0000004849481220 */ /* 0x000fe20000410000 */
[----:B------:R-:W-:Y:S01]  /*3070*/  @P5 FFMA.FTZ R142, R125, R138, R142 ;  /* 0x0000008a7d8e5223 */ /* 0x000fe2000001008e */
[----:B------:R-:W-:Y:S01]  /*3080*/  PRMT R138, R78, 0x7610, R138 ;  /* 0x000076104e8a7816 */ /* 0x000fe2000000008a */
[----:B-1----:R-:W-:Y:S01]  /*3090*/  @P1 FMUL.FTZ R75, R136, R75 ;  /* 0x0000004b884b1220 */ /* 0x002fe20000410000 */
[----:B------:R-:W-:Y:S02]  /*30a0*/  F2FP.BF16.F32.PACK_AB R136, RZ, R136 ;  /* 0x00000088ff88723e */ /* 0x000fe400000010ff */
[----:B------:R-:W-:Y:S01]  /*30b0*/  @P1 FSEL R72, R72, RZ, P2 ;  /* 0x000000ff48481208 */ /* 0x000fe20001000000 */
[----:B------:R-:W-:Y:S01]  /*30c0*/  @P1 FMUL.FTZ R74, R75, R74 ;  /* 0x0000004a4b4a1220 */ /* 0x000fe20000410000 */
[----:B------:R-:W-:Y:S02]  /*30d0*/  PRMT R137, R136, 0x7610, R137 ;  /* 0x0000761088897816 */ /* 0x000fe40000000089 */
[----:B------:R-:W-:Y:S01]  /*30e0*/  @P1 F2FP.BF16.F32.PACK_AB R72, RZ, R72 ;  /* 0x00000048ff48123e */ /* 0x000fe200000010ff */
[----:B--2---:R-:W-:Y:S01]  /*30f0*/  @P1 FMUL.FTZ R77, R140, R77 ;  /* 0x0000004d8c4d1220 */ /* 0x004fe20000410000 */
[----:B------:R-:W-:-:S02]  /*3100*/  @P1 FSEL R74, R74, RZ, P3 ;  /* 0x000000ff4a4a1208 */ /* 0x000fc40001800000 */
[----:B------:R-:W-:Y:S01]  /*3110*/  F2FP.BF16.F32.PACK_AB R140, RZ, R140 ;  /* 0x0000008cff8c723e */ /* 0x000fe200000010ff */
[----:B------:R-:W-:Y:S01]  /*3120*/  @P1 FMUL.FTZ R76, R77, R76 ;  /* 0x0000004c4d4c1220 */ /* 0x000fe20000410000 */
[----:B------:R-:W-:Y:S02]  /*3130*/  @P1 F2FP.BF16.F32.PACK_AB R74, RZ, R74 ;  /* 0x0000004aff4a123e */ /* 0x000fe400000010ff */
[----:B------:R-:W-:Y:S02]  /*3140*/  @P1 PRMT R123, R72, 0x7610, R123 ;  /* 0x00007610487b1816 */ /* 0x000fe4000000007b */
[----:B------:R-:W-:Y:S02]  /*3150*/  @P1 FSEL R76, R76, RZ, P4 ;  /* 0x000000ff4c4c1208 */ /* 0x000fe40002000000 */
[----:B------:R-:W-:Y:S02]  /*3160*/  @P1 PRMT R122, R74, 0x7610, R122 ;  /* 0x000076104a7a1816 */ /* 0x000fe4000000007a */
[----:B------:R-:W-:-:S02]  /*3170*/  @P1 F2FP.BF16.F32.PACK_AB R76, RZ, R76 ;  /* 0x0000004cff4c123e */ /* 0x000fc400000010ff */
[----:B------:R-:W-:Y:S02]  /*3180*/  F2FP.BF16.F32.PACK_AB R135, RZ, R142 ;  /* 0x0000008eff87723e */ /* 0x000fe400000010ff */
[----:B------:R-:W-:Y:S02]  /*3190*/  @P1 PRMT R121, R76, 0x7610, R121 ;  /* 0x000076104c791816 */ /* 0x000fe40000000079 */
        /* <DEDUP_REMOVED lines=9> */
.L_x_651:
[----:B------:R-:W-:Y:S01]  /*3230*/  ISETP.GT.AND P2, PT, R131, RZ, PT ;  /* 0x000000ff8300720c */ /* 0x000fe20003f44270 */
[----:B01----:R-:W0:Y:S01]  /*3240*/  @P1 LDC.64 R72, c[0x0][0x408] ;  /* 0x00010200ff481b82 */ /* 0x003e220000000a00 */
        /* <DEDUP_REMOVED lines=46> */
.L_x_650:
[----:B------:R-:W-:Y:S05]  /*3530*/  BRA.U !UP0, `(.L_x_653) ;  /* 0x0000000108d47547 */ /* 0x000fea000b800000 */
[----:B01----:R-:W0:Y:S01]  /*3540*/  @P1 LDC.64 R72, c[0x0][0x408] ;  /* 0x00010200ff481b82 */ /* 0x003e220000000a00 */
        /* <DEDUP_REMOVED lines=52> */
.L_x_653:
        /* <DEDUP_REMOVED lines=12> */
.L_x_654:
        /* <DEDUP_REMOVED lines=12> */
.L_x_655:
        /* <DEDUP_REMOVED lines=12> */
.L_x_656:
        /* <DEDUP_REMOVED lines=12> */
.L_x_652:
[----:B------:R-:W-:Y:S05]  /*3b90*/  BRA.U !UP0, `(.L_x_657) ;  /* 0x0000000108247547 */ /* 0x000fea000b800000 */
[----:B01----:R-:W0:Y:S01]  /*3ba0*/  LDC.64 R74, c[0x0][0x478] ;  /* 0x00011e00ff4a7b82 */ /* 0x003e220000000a00 */
[----:B------:R-:W-:Y:S01]  /*3bb0*/  LOP3.LUT R72, R137, 0xffff, RZ, 0xc0, !PT ;  /* 0x0000ffff89487812 */ /* 0x000fe200078ec0ff */
[----:B------:R-:W-:Y:S01]  /*3bc0*/  VIADD R77, R127, 0x80 ;  /* 0x000000807f4d7836 */ /* 0x000fe20000000000 */
[----:B------:R-:W-:-:S03]  /*3bd0*/  PRMT R79, R136, 0x5410, R135 ;  /* 0x00005410884f7816 */ /* 0x000fc60000000087 */
[----:B------:R-:W-:-:S05]  /*3be0*/  IMAD.WIDE.U32 R72, R72, 0x10000, RZ ;  /* 0x0001000048487825 */ /* 0x000fca00078e00ff */
[----:B------:R-:W-:Y:S02]  /*3bf0*/  LOP3.LUT R73, R79, R73, RZ, 0xfc, !PT ;  /* 0x000000494f497212 */ /* 0x000fe400078efcff */
[----:B------:R-:W-:Y:S01]  /*3c00*/  LOP3.LUT R72, R72, 0xffff, R138, 0xf8, !PT ;  /* 0x0000ffff48487812 */ /* 0x000fe200078ef88a */
[----:B0-----:R-:W-:-:S05]  /*3c10*/  IMAD.WIDE.U32 R74, R77, 0x8, R74 ;  /* 0x000000084d4a7825 */ /* 0x001fca00078e004a */
[----:B------:R2:W-:Y:S02]  /*3c20*/  STG.E.64 desc[UR12][R74.64], R72 ;  /* 0x000000484a007986 */ /* 0x0005e4000c101b0c */
.L_x_657:
        /* <DEDUP_REMOVED lines=10> */
.L_x_658:
[----:B------:R-:W-:Y:S05]  /*3cd0*/  @!P0 BRA `(.L_x_659) ;  /* 0x00000004009c8947 */ /* 0x000fea0003800000 */
[----:B------:R-:W-:Y:S05]  /*3ce0*/  BRA.U !UP0, `(.L_x_660) ;  /* 0x0000000108d87547 */ /* 0x000fea000b800000 */
[----:B------:R-:W-:Y:S01]  /*3cf0*/  ISETP.GT.AND P5, PT, R131, RZ, PT ;  /* 0x000000ff8300720c */ /* 0x000fe20003fa4270 */
[----:B0123--:R-:W0:Y:S01]  /*3d00*/  @P1 LDC.64 R72, c[0x0][0x408] ;  /* 0x00010200ff481b82 */ /* 0x00fe220000000a00 */
[C-C-:B-----5:R-:W-:Y:S01]  /*3d10*/  SHF.R.U64 R134, R112.reuse, 0x10, R113.reuse ;  /* 0x0000001070867819 */ /* 0x160fe20000001271 */
[----:B------:R-:W-:Y:S01]  /*3d20*/  IMAD.U32 R138, R113, 0x10000, RZ ;  /* 0x00010000718a7824 */ /* 0x000fe200078e00ff */
[----:B------:R-:W-:Y:S02]  /*3d30*/  SHF.L.U32 R78, R112, 0x10, RZ ;  /* 0x00000010704e7819 */ /* 0x000fe400000006ff */
[----:B------:R-:W-:Y:S02]  /*3d40*/  SHF.L.U32 R134, R134, 0x10, RZ ;  /* 0x0000001086867819 */ /* 0x000fe400000006ff */
        /* <DEDUP_REMOVED lines=22> */
[----:B------:R-:W-:Y:S01]  /*3eb0*/  F2FP.BF16.F32.PACK_AB R136, RZ, R138 ;  /* 0x0000008aff88723e */ /* 0x000fe200000010ff */
[----:B-1----:R-:W-:Y:S01]  /*3ec0*/  @P1 FMUL.FTZ R75, R134, R75 ;  /* 0x0000004b864b1220 */ /* 0x002fe20000410000 */
[----:B------:R-:W-:Y:S02]  /*3ed0*/  F2FP.BF16.F32.PACK_AB R134, RZ, R134 ;  /* 0x00000086ff86723e */ /* 0x000fe400000010ff */
[----:B------:R-:W-:Y:S01]  /*3ee0*/  @P1 FSEL R72, R72, RZ, P2 ;  /* 0x000000ff48481208 */ /* 0x000fe20001000000 */
[----:B------:R-:W-:Y:S01]  /*3ef0*/  @P1 FMUL.FTZ R74, R75, R74 ;  /* 0x0000004a4b4a1220 */ /* 0x000fe20000410000 */
[----:B------:R-:W-:Y:S02]  /*3f00*/  F2FP.BF16.F32.PACK_AB R135, RZ, R140 ;  /* 0x0000008cff87723e */ /* 0x000fe400000010ff */
[----:B------:R-:W-:Y:S01]  /*3f10*/  @P1 F2FP.BF16.F32.PACK_AB R72, RZ, R72 ;  /* 0x00000048ff48123e */ /* 0x000fe200000010ff */
[----:B--2---:R-:W-:Y:S01]  /*3f20*/  @P1 FMUL.FTZ R77, R138, R77 ;  /* 0x0000004d8a4d1220 */ /* 0x004fe20000410000 */
[----:B------:R-:W-:-:S02]  /*3f30*/  @P1 FSEL R74, R74, RZ, P3 ;  /* 0x000000ff4a4a1208 */ /* 0x000fc40001800000 */
[----:B------:R-:W-:Y:S01]  /*3f40*/  @P1 PRMT R123, R72, 0x7610, R123 ;  /* 0x00007610487b1816 */ /* 0x000fe2000000007b */
[----:B------:R-:W-:Y:S01]  /*3f50*/  @P1 FMUL.FTZ R76, R77, R76 ;  /* 0x0000004c4d4c1220 */ /* 0x000fe20000410000 */
[----:B------:R-:W-:Y:S02]  /*3f60*/  @P1 F2FP.BF16.F32.PACK_AB R74, RZ, R74 ;  /* 0x0000004aff4a123e */ /* 0x000fe400000010ff */
[----:B------:R-:W-:Y:S02]  /*3f70*/  PRMT R138, R78, 0x7610, R138 ;  /* 0x000076104e8a7816 */ /* 0x000fe4000000008a */
[----:B------:R-:W-:Y:S02]  /*3f80*/  @P1 FSEL R76, R76, RZ, P4 ;  /* 0x000000ff4c4c1208 */ /* 0x000fe40002000000 */
[----:B------:R-:W-:Y:S02]  /*3f90*/  @P1 PRMT R122, R74, 0x7610, R122 ;  /* 0x000076104a7a1816 */ /* 0x000fe4000000007a */
[----:B------:R-:W-:-:S02]  /*3fa0*/  @P1 F2FP.BF16.F32.PACK_AB R76, RZ, R76 ;  /* 0x0000004cff4c123e */ /* 0x000fc400000010ff */
[----:B------:R-:W-:Y:S02]  /*3fb0*/  PRMT R137, R134, 0x7610, R137 ;  /* 0x0000761086897816 */ /* 0x000fe40000000089 */
[----:B------:R-:W-:Y:S01]  /*3fc0*/  @P1 PRMT R121, R76, 0x7610, R121 ;  /* 0x000076104c791816 */ /* 0x000fe20000000079 */
        /* <DEDUP_REMOVED lines=8> */
.L_x_660:
[----:B------:R-:W-:Y:S01]  /*4050*/  ISETP.GT.AND P2, PT, R131, RZ, PT ;  /* 0x000000ff8300720c */ /* 0x000fe20003f44270 */
[----:B0123--:R-:W0:Y:S01]  /*4060*/  @P1 LDC.64 R72, c[0x0][0x408] ;  /* 0x00010200ff481b82 */ /* 0x00fe220000000a00 */
        /* <DEDUP_REMOVED lines=46> */
.L_x_659:
[----:B------:R-:W-:Y:S05]  /*4350*/  BRA.U !UP0, `(.L_x_662) ;  /* 0x0000000108d47547 */ /* 0x000fea000b800000 */
[----:B0123--:R-:W0:Y:S01]  /*4360*/  @P1 LDC.64 R72, c[0x0][0x408] ;  /* 0x00010200ff481b82 */ /* 0x00fe220000000a00 */
[-CC-:B------:R-:W-:Y:S01]  /*4370*/  FFMA.FTZ R79, R27, R129.reuse, R128.reuse ;  /* 0x000000811b4f7223 */ /* 0x180fe20000010080 */
[-CC-:B-----5:R-:W-:Y:S01]  /*4380*/  FFMA.FTZ R134, R30, R129.reuse, R128.reuse ;  /* 0x000000811e867223 */ /* 0x1a0fe20000010080 */
        /* <DEDUP_REMOVED lines=9> */
[----:B------:R-:W-:Y:S01]  /*4420*/  @P1 LOP3.LUT P3, RZ, R133, 0xff, RZ, 0xc0, !PT ;  /* 0x000000ff85ff1812 */ /* 0x000fe2000786c0ff */
        /* <DEDUP_REMOVED lines=20> */
[----:B------:R-:W-:Y:S01]  /*4570*/  FSEL R72, R72, RZ, P2 ;  /* 0x000000ff48487208 */ /* 0x000fe20001000000 */
[----:B------:R-:W-:Y:S01]  /*4580*/  @P1 FMUL.FTZ R76, R77, R76 ;  /* 0x0000004c4d4c1220 */ /* 0x000fe20000410000 */
[----:B------:R-:W-:-:S02]  /*4590*/  @P1 F2FP.BF16.F32.PACK_AB R74, RZ, R74 ;  /* 0x0000004aff4a123e */ /* 0x000fc400000010ff */
[----:B------:R-:W-:Y:S02]  /*45a0*/  F2FP.BF16.F32.PACK_AB R134, RZ, R134 ;  /* 0x00000086ff86723e */ /* 0x000fe400000010ff */
[----:B------:R-:W-:Y:S02]  /*45b0*/  @P1 FSEL R76, R76, RZ, P5 ;  /* 0x000000ff4c4c1208 */ /* 0x000fe40002800000 */
[----:B------:R-:W-:Y:S02]  /*45c0*/  @P1 PRMT R123, R73, 0x7610, R123 ;  /* 0x00007610497b1816 */ /* 0x000fe4000000007b */
        /* <DEDUP_REMOVED lines=14> */
.L_x_662:
        /* <DEDUP_REMOVED lines=12> */
.L_x_663:
        /* <DEDUP_REMOVED lines=12> */
.L_x_664:
        /* <DEDUP_REMOVED lines=12> */
.L_x_665:
        /* <DEDUP_REMOVED lines=12> */
.L_x_661:
        /* <DEDUP_REMOVED lines=10> */
.L_x_666:
        /* <DEDUP_REMOVED lines=10> */
.L_x_667:
[----:B------:R-:W-:Y:S05]  /*4af0*/  @!P0 BRA `(.L_x_668) ;  /* 0x00000004009c8947 */ /* 0x000fea0003800000 */
[----:B------:R-:W-:Y:S05]  /*4b00*/  BRA.U !UP0, `(.L_x_669) ;  /* 0x0000000108d87547 */ /* 0x000fea000b800000 */
[----:B------:R-:W-:Y:S01]  /*4b10*/  ISETP.GT.AND P5, PT, R131, RZ, PT ;  /* 0x000000ff8300720c */ /* 0x000fe20003fa4270 */
[----:B01234-:R-:W0:Y:S01]  /*4b20*/  @P1 LDC.64 R72, c[0x0][0x408] ;  /* 0x00010200ff481b82 */ /* 0x01fe220000000a00 */
        /* <DEDUP_REMOVED lines=10> */
[-CC-:B------:R-:W-:Y:S01]  /*4bd0*/  @P5 FFMA.FTZ R135, R85, R129.reuse, R128.reuse ;  /* 0x0000008155875223 */ /* 0x180fe20000010080 */
[----:B------:R-:W-:Y:S01]  /*4be0*/  @P5 FFMA.FTZ R138, R90, R129, R128 ;  /* 0x000000815a8a5223 */ /* 0x000fe20000010080 */
[----:B------:R-:W2:Y:S01]  /*4bf0*/  @P1 LDC.64 R76, c[0x0][0x408] ;  /* 0x00010200ff4c1b82 */ /* 0x000ea20000000a00 */
[----:B------:R-:W-:Y:S01]  /*4c00*/  @P5 FADD.FTZ R79, R82, -R79 ;  /* 0x8000004f524f5221 */ /* 0x000fe20000010000 */
[----:B------:R-:W-:Y:S01]  /*4c10*/  @P5 FADD.FTZ R133, R86, -R133 ;  /* 0x8000008556855221 */ /* 0x000fe20000010000 */
[----:B------:R-:W-:Y:S01]  /*4c20*/  @P5 FADD.FTZ R135, R84, -R135 ;  /* 0x8000008754875221 */ /* 0x000fe20000010000 */
[----:B------:R-:W-:Y:S01]  /*4c30*/  @P1 LOP3.LUT P4, RZ, R132, 0xff0000, RZ, 0xc0, !PT ;  /* 0x00ff000084ff1812 */ /* 0x000fe2000788c0ff */
[C---:B------:R-:W-:Y:S01]  /*4c40*/  @P5 FFMA.FTZ R78, R125.reuse, R79, R78 ;  /* 0x0000004f7d4e5223 */ /* 0x040fe2000001004e */
[C---:B------:R-:W-:Y:S01]  /*4c50*/  @P5 FFMA.FTZ R134, R125.reuse, R133, R134 ;  /* 0x000000857d865223 */ /* 0x040fe20000010086 */
[----:B------:R-:W-:Y:S01]  /*4c60*/  @P5 FFMA.FTZ R136, R125, R135, R136 ;  /* 0x000000877d885223 */ /* 0x000fe20000010088 */
[----:B------:R-:W-:-:S02]  /*4c70*/  IMAD.U32 R140, R140, 0x10000, RZ ;  /* 0x000100008c8c7824 */ /* 0x000fc400078e00ff */
[----:B0-----:R-:W-:Y:S01]  /*4c80*/  @P1 FMUL.FTZ R73, R78, R73 ;  /* 0x000000494e491220 */ /* 0x001fe20000410000 */
[----:B------:R-:W-:Y:S01]  /*4c90*/  @P5 FADD.FTZ R138, R87, -R138 ;  /* 0x8000008a578a5221 */ /* 0x000fe20000010000 */
[----:B------:R-:W-:Y:S02]  /*4ca0*/  F2FP.BF16.F32.PACK_AB R78, RZ, R78 ;  /* 0x0000004eff4e723e */ /* 0x000fe400000010ff */
[----:B------:R-:W-:Y:S01]  /*4cb0*/  @P1 FMUL.FTZ R72, R73, R72 ;  /* 0x0000004849481220 */ /* 0x000fe20000410000 */
[----:B------:R-:W-:Y:S01]  /*4cc0*/  @P5 FFMA.FTZ R140, R125, R138, R140 ;  /* 0x0000008a7d8c5223 */ /* 0x000fe2000001008c */
[----:B------:R-:W-:Y:S01]  /*4cd0*/  PRMT R138, R78, 0x7610, R138 ;  /* 0x000076104e8a7816 */ /* 0x000fe2000000008a */
[----:B-1----:R-:W-:Y:S01]  /*4ce0*/  @P1 FMUL.FTZ R75, R134, R75 ;  /* 0x0000004b864b1220 */ /* 0x002fe20000410000 */
[----:B------:R-:W-:Y:S02]  /*4cf0*/  F2FP.BF16.F32.PACK_AB R134, RZ, R134 ;  /* 0x00000086ff86723e */ /* 0x000fe400000010ff */
[----:B------:R-:W-:Y:S01]  /*4d00*/  @P1 FSEL R72, R72, RZ, P2 ;  /* 0x000000ff48481208 */ /* 0x000fe20001000000 */
[----:B------:R-:W-:Y:S01]  /*4d10*/  @P1 FMUL.FTZ R74, R75, R74 ;  /* 0x0000004a4b4a1220 */ /* 0x000fe20000410000 */
[----:B------:R-:W-:-:S02]  /*4d20*/  F2FP.BF16.F32.PACK_AB R135, RZ, R140 ;  /* 0x0000008cff87723e */ /* 0x000fc400000010ff */
[----:B------:R-:W-:Y:S01]  /*4d30*/  @P1 F2FP.BF16.F32.PACK_AB R72, RZ, R72 ;  /* 0x00000048ff48123e */ /* 0x000fe200000010ff */
[----:B--2---:R-:W-:Y:S01]  /*4d40*/  @P1 FMUL.FTZ R77, R136, R77 ;  /* 0x0000004d884d1220 */ /* 0x004fe20000410000 */
[----:B------:R-:W-:Y:S02]  /*4d50*/  @P1 FSEL R74, R74, RZ, P3 ;  /* 0x000000ff4a4a1208 */ /* 0x000fe40001800000 */
[----:B------:R-:W-:Y:S01]  /*4d60*/  @P1 PRMT R123, R72, 0x7610, R123 ;  /* 0x00007610487b1816 */ /* 0x000fe2000000007b */
[----:B------:R-:W-:Y:S01]  /*4d70*/  @P1 FMUL.FTZ R76, R77, R76 ;  /* 0x0000004c4d4c1220 */ /* 0x000fe20000410000 */
[----:B------:R-:W-:Y:S02]  /*4d80*/  @P1 F2FP.BF16.F32.PACK_AB R74, RZ, R74 ;  /* 0x0000004aff4a123e */ /* 0x000fe400000010ff */
[----:B------:R-:W-:Y:S02]  /*4d90*/  F2FP.BF16.F32.PACK_AB R136, RZ, R136 ;  /* 0x00000088ff88723e */ /* 0x000fe400000010ff */
[----:B------:R-:W-:-:S02]  /*4da0*/  @P1 FSEL R76, R76, RZ, P4 ;  /* 0x000000ff4c4c1208 */ /* 0x000fc40002000000 */
[----:B------:R-:W-:Y:S02]  /*4db0*/  @P1 PRMT R122, R74, 0x7610, R122 ;  /* 0x000076104a7a1816 */ /* 0x000fe4000000007a */
[----:B------:R-:W-:Y:S02]  /*4dc0*/  @P1 F2FP.BF16.F32.PACK_AB R76, RZ, R76 ;  /* 0x0000004cff4c123e */ /* 0x000fe400000010ff */
        /* <DEDUP_REMOVED lines=10> */
.L_x_669:
[----:B------:R-:W-:Y:S01]  /*4e70*/  ISETP.GT.AND P2, PT, R131, RZ, PT ;  /* 0x000000ff8300720c */ /* 0x000fe20003f44270 */
[----:B01234-:R-:W0:Y:S01]  /*4e80*/  @P1 LDC.64 R72, c[0x0][0x408] ;  /* 0x00010200ff481b82 */ /* 0x01fe220000000a00 */
[C---:B-----5:R-:W-:Y:S02]  /*4e90*/  SHF.R.U64 R134, R114.reuse, 0x10, R115 ;  /* 0x0000001072867819 */ /* 0x060fe40000001273 */
[----:B------:R-:W-:Y:S02]  /*4ea0*/  SHF.L.U32 R78, R114, 0x10, RZ ;  /* 0x00000010724e7819 */ /* 0x000fe400000006ff */
[----:B------:R-:W-:Y:S01]  /*4eb0*/  SHF.L.U32 R140, R115, 0x10, RZ ;  /* 0x00000010738c7819 */ /* 0x000fe200000006ff */
[----:B------:R-:W-:Y:S01]  /*4ec0*/  IMAD.U32 R134, R134, 0x10000, RZ ;  /* 0x0001000086867824 */ /* 0x000fe200078e00ff */
        /* <DEDUP_REMOVED lines=42> */
.L_x_668:
[----:B------:R-:W-:Y:S05]  /*5170*/  BRA.U !UP0, `(.L_x_671) ;  /* 0x0000000108d07547 */ /* 0x000fea000b800000 */
[----:B01234-:R-:W0:Y:S01]  /*5180*/  @P1 LDC.64 R72, c[0x0][0x408] ;  /* 0x00010200ff481b82 */ /* 0x01fe220000000a00 */
[-CC-:B------:R-:W-:Y:S01]  /*5190*/  FFMA.FTZ R79, R83, R129.reuse, R128.reuse ;  /* 0x00000081534f7223 */ /* 0x180fe20000010080 */
[-CC-:B-----5:R-:W-:Y:S01]  /*51a0*/  FFMA.FTZ R133, R88, R129.reuse, R128.reuse ;  /* 0x0000008158857223 */ /* 0x1a0fe20000010080 */
[-CC-:B------:R-:W-:Y:S01]  /*51b0*/  FFMA.FTZ R135, R85, R129.reuse, R128.reuse ;  /* 0x0000008155877223 */ /* 0x180fe20000010080 */
        /* <DEDUP_REMOVED lines=32> */
[----:B------:R-:W-:Y:S02]  /*53c0*/  @P1 PRMT R123, R73, 0x7610, R123 ;  /* 0x00007610497b1816 */ /* 0x000fe4000000007b */
[----:B------:R-:W-:Y:S02]  /*53d0*/  @P1 FSEL R76, R76, RZ, P5 ;  /* 0x000000ff4c4c1208 */ /* 0x000fe40002800000 */
[----:B------:R-:W-:Y:S02]  /*53e0*/  @P1 PRMT R122, R74, 0x7610, R122 ;  /* 0x000076104a7a1816 */ /* 0x000fe4000000007a */
[----:B------:R-:W-:Y:S02]  /*53f0*/  @P1 F2FP.BF16.F32.PACK_AB R76, RZ, R76 ;  /* 0x0000004cff4c123e */ /* 0x000fe400000010ff */
[----:B------:R-:W-:Y:S02]  /*5400*/  F2FP.BF16.F32.PACK_AB R136, RZ, R136 ;  /* 0x00000088ff88723e */ /* 0x000fe400000010ff */
[----:B------:R-:W-:-:S02]  /*5410*/  @P1 PRMT R121, R76, 0x7610, R121 ;  /* 0x000076104c791816 */ /* 0x000fc40000000079 */
[----:B------:R-:W-:Y:S02]  /*5420*/  F2FP.BF16.F32.PACK_AB R135, RZ, R72 ;  /* 0x00000048ff87723e */ /* 0x000fe400000010ff */
        /* <DEDUP_REMOVED lines=9> */
.L_x_671:
        /* <DEDUP_REMOVED lines=12> */
.L_x_672:
        /* <DEDUP_REMOVED lines=12> */
.L_x_673:
        /* <DEDUP_REMOVED lines=12> */
.L_x_674:
        /* <DEDUP_REMOVED lines=12> */
.L_x_670:
        /* <DEDUP_REMOVED lines=10> */
.L_x_675:
[----:B------:R-:W-:Y:S05]  /*5860*/  @!P1 BRA `(.L_x_676) ;  /* 0x0000000000249947 */ /* 0x000fea0003800000 */
[----:B01234-:R-:W0:Y:S01]  /*5870*/  LDC.64 R74, c[0x0][0x468] ;  /* 0x00011a00ff4a7b82 */ /* 0x01fe220000000a00 */
        /* <DEDUP_REMOVED lines=8> */
.L_x_676:
[----:B------:R-:W-:Y:S05]  /*5900*/  @!P0 BRA `(.L_x_677) ;  /* 0x00000004009c8947 */ /* 0x000fea0003800000 */
[----:B------:R-:W-:Y:S05]  /*5910*/  BRA.U !UP0, `(.L_x_678) ;  /* 0x0000000108d87547 */ /* 0x000fea000b800000 */
        /* <DEDUP_REMOVED lines=19> */
[----:B------:R-:W-:Y:S01]  /*5a50*/  @P4 FFMA.FTZ R136, R125, R131, R136 ;  /* 0x000000837d884223 */ /* 0x000fe20000010088 */
[----:B------:R-:W-:Y:S01]  /*5a60*/  @P4 FFMA.FTZ R132, R118, R129, R128 ;  /* 0x0000008176844223 */ /* 0x000fe20000010080 */
[----:B0-----:R-:W-:Y:S01]  /*5a70*/  @P1 FMUL.FTZ R73, R78, R73 ;  /* 0x000000494e491220 */ /* 0x001fe20000410000 */
[----:B------:R-:W-:-:S02]  /*5a80*/  SHF.R.U32.HI R128, RZ, 0x10, R117 ;  /* 0x00000010ff807819 */ /* 0x000fc40000011675 */
[----:B------:R-:W-:Y:S01]  /*5a90*/  @P4 FADD.FTZ R132, R95, -R132 ;  /* 0x800000845f844221 */ /* 0x000fe20000010000 */
[----:B------:R-:W-:Y:S01]  /*5aa0*/  @P1 FMUL.FTZ R72, R73, R72 ;  /* 0x0000004849481220 */ /* 0x000fe20000410000 */
[----:B------:R-:W-:Y:S01]  /*5ab0*/  SHF.L.U32 R128, R128, 0x10, RZ ;  /* 0x0000001080807819 */ /* 0x000fe200000006ff */
[----:B-1----:R-:W-:Y:S01]  /*5ac0*/  @P1 FMUL.FTZ R75, R134, R75 ;  /* 0x0000004b864b1220 */ /* 0x002fe20000410000 */
[----:B------:R-:W-:Y:S02]  /*5ad0*/  F2FP.BF16.F32.PACK_AB R78, RZ, R78 ;  /* 0x0000004eff4e723e */ /* 0x000fe400000010ff */
[----:B------:R-:W-:Y:S01]  /*5ae0*/  @P1 FSEL R72, R72, RZ, P0 ;  /* 0x000000ff48481208 */ /* 0x000fe20000000000 */
[----:B------:R-:W-:Y:S01]  /*5af0*/  @P1 FMUL.FTZ R74, R75, R74 ;  /* 0x0000004a4b4a1220 */ /* 0x000fe20000410000 */
[----:B------:R-:W-:Y:S01]  /*5b00*/  @P4 FFMA.FTZ R128, R125, R132, R128 ;  /* 0x000000847d804223 */ /* 0x000fe20000010080 */
[----:B------:R-:W-:Y:S01]  /*5b10*/  F2FP.BF16.F32.PACK_AB R134, RZ, R134 ;  /* 0x00000086ff86723e */ /* 0x000fe200000010ff */
[----:B--2---:R-:W-:-:S02]  /*5b20*/  @P1 FMUL.FTZ R77, R136, R77 ;  /* 0x0000004d884d1220 */ /* 0x004fc40000410000 */
[----:B------:R-:W-:Y:S02]  /*5b30*/  @P1 FSEL R74, R74, RZ, P2 ;  /* 0x000000ff4a4a1208 */ /* 0x000fe40001000000 */
[----:B------:R-:W-:Y:S01]  /*5b40*/  @P1 F2FP.BF16.F32.PACK_AB R72, RZ, R72 ;  /* 0x00000048ff48123e */ /* 0x000fe200000010ff */
[----:B------:R-:W-:Y:S01]  /*5b50*/  @P1 FMUL.FTZ R76, R77, R76 ;  /* 0x0000004c4d4c1220 */ /* 0x000fe20000410000 */
[----:B------:R-:W-:Y:S02]  /*5b60*/  @P1 F2FP.BF16.F32.PACK_AB R74, RZ, R74 ;  /* 0x0000004aff4a123e */ /* 0x000fe400000010ff */
[----:B------:R-:W-:Y:S02]  /*5b70*/  @P1 PRMT R123, R72, 0x7610, R123 ;  /* 0x00007610487b1816 */ /* 0x000fe4000000007b */
[----:B------:R-:W-:Y:S02]  /*5b80*/  @P1 FSEL R76, R76, RZ, P3 ;  /* 0x000000ff4c4c1208 */ /* 0x000fe40001800000 */
[----:B------:R-:W-:-:S02]  /*5b90*/  @P1 PRMT R122, R74, 0x7610, R122 ;  /* 0x000076104a7a1816 */ /* 0x000fc4000000007a */
[----:B------:R-:W-:Y:S02]  /*5ba0*/  @P1 F2FP.BF16.F32.PACK_AB R76, RZ, R76 ;  /* 0x0000004cff4c123e */ /* 0x000fe400000010ff */
[----:B------:R-:W-:Y:S02]  /*5bb0*/  F2FP.BF16.F32.PACK_AB R136, RZ, R136 ;  /* 0x00000088ff88723e */ /* 0x000fe400000010ff */
[----:B------:R-:W-:Y:S02]  /*5bc0*/  @P1 PRMT R121, R76, 0x7610, R121 ;  /* 0x000076104c791816 */ /* 0x000fe40000000079 */
        /* <DEDUP_REMOVED lines=11> */
.L_x_678:
[----:B------:R-:W-:Y:S01]  /*5c80*/  ISETP.GT.AND P0, PT, R131, RZ, PT ;  /* 0x000000ff8300720c */ /* 0x000fe20003f04270 */
[----:B01234-:R-:W0:Y:S01]  /*5c90*/  @P1 LDC.64 R72, c[0x0][0x408] ;  /* 0x00010200ff481b82 */ /* 0x01fe220000000a00 */
        /* <DEDUP_REMOVED lines=46> */
.L_x_677:
[----:B------:R-:W-:Y:S05]  /*5f80*/  BRA.U !UP0, `(.L_x_680) ;  /* 0x0000000108d47547 */ /* 0x000fea000b800000 */
[----:B01234-:R-:W0:Y:S01]  /*5f90*/  @P1 LDC.64 R72, c[0x0][0x408] ;  /* 0x00010200ff481b82 */ /* 0x01fe220000000a00 */
[-CC-:B------:R-:W-:Y:S01]  /*5fa0*/  FFMA.FTZ R78, R91, R129.reuse, R128.reuse ;  /* 0x000000815b4e7223 */ /* 0x180fe20000010080 */
[-CC-:B------:R-:W-:Y:S01]  /*5fb0*/  FFMA.FTZ R79, R96, R129.reuse, R128.reuse ;  /* 0x00000081604f7223 */ /* 0x180fe20000010080 */
[-C--:B-----5:R-:W-:Y:S01]  /*5fc0*/  FFMA.FTZ R133, R93, R129.reuse, R128 ;  /* 0x000000815d857223 */ /* 0x0a0fe20000010080 */
        /* <DEDUP_REMOVED lines=8> */
[----:B------:R-:W-:Y:S01]  /*6050*/  FFMA.FTZ R128, R118, R129, R128 ;  /* 0x0000008176807223 */ /* 0x000fe20000010080 */
[----:B------:R-:W-:-:S02]  /*6060*/  @P1 LOP3.LUT P2, RZ, R126, 0xff, RZ, 0xc0, !PT ;  /* 0x000000ff7eff1812 */ /* 0x000fc4000784c0ff */
[----:B------:R-:W-:Y:S01]  /*6070*/  FSEL R78, R78, RZ, P0 ;  /* 0x000000ff4e4e7208 */ /* 0x000fe20000000000 */
[----:B------:R-:W2:Y:S01]  /*6080*/  @P1 LDC.64 R76, c[0x0][0x408] ;  /* 0x00010200ff4c1b82 */ /* 0x000ea20000000a00 */
[----:B------:R-:W-:Y:S01]  /*6090*/  FSEL R132, R79, RZ, P0 ;  /* 0x000000ff4f847208 */ /* 0x000fe20000000000 */
[----:B------:R-:W-:Y:S01]  /*60a0*/  FADD.FTZ R128, R95, -R128 ;  /* 0x800000805f807221 */ /* 0x000fe20000010000 */
[----:B------:R-:W-:Y:S02]  /*60b0*/  FSEL R134, R131, RZ, P0 ;  /* 0x000000ff83867208 */ /* 0x000fe40000000000 */
[C---:B------:R-:W-:Y:S01]  /*60c0*/  @P1 LOP3.LUT P3, RZ, R126.reuse, 0xff00, RZ, 0xc0, !PT ;  /* 0x0000ff007eff1812 */ /* 0x040fe2000786c0ff */
[----:B------:R-:W-:Y:S01]  /*60d0*/  FMUL.FTZ R125, R125, R128 ;  /* 0x000000807d7d7220 */ /* 0x000fe20000410000 */
[----:B------:R-:W-:Y:S01]  /*60e0*/  @P1 LOP3.LUT P4, RZ, R126, 0xff0000, RZ, 0xc0, !PT ;  /* 0x00ff00007eff1812 */ /* 0x000fe2000788c0ff */
[----:B0-----:R-:W-:Y:S01]  /*60f0*/  @P1 FMUL.FTZ R73, R78, R73 ;  /* 0x000000494e491220 */ /* 0x001fe20000410000 */
[----:B------:R-:W-:-:S02]  /*6100*/  F2FP.BF16.F32.PACK_AB R78, RZ, R78 ;  /* 0x0000004eff4e723e */ /* 0x000fc400000010ff */
[----:B------:R-:W-:Y:S01]  /*6110*/  FSEL R125, R125, RZ, P0 ;  /* 0x000000ff7d7d7208 */ /* 0x000fe20000000000 */
[----:B------:R-:W-:Y:S01]  /*6120*/  @P1 FMUL.FTZ R72, R73, R72 ;  /* 0x0000004849481220 */ /* 0x000fe20000410000 */
[----:B------:R-:W-:Y:S02]  /*6130*/  PRMT R138, R78, 0x7610, R138 ;  /* 0x000076104e8a7816 */ /* 0x000fe4000000008a */
[----:B------:R-:W-:Y:S01]  /*6140*/  F2FP.BF16.F32.PACK_AB R135, RZ, R125 ;  /* 0x0000007dff87723e */ /* 0x000fe200000010ff */
[----:B-1----:R-:W-:Y:S01]  /*6150*/  @P1 FMUL.FTZ R75, R132, R75 ;  /* 0x0000004b844b1220 */ /* 0x002fe20000410000 */
[----:B------:R-:W-:Y:S02]  /*6160*/  @P1 FSEL R72, R72, RZ, P2 ;  /* 0x000000ff48481208 */ /* 0x000fe40001000000 */
[----:B------:R-:W-:Y:S01]  /*6170*/  F2FP.BF16.F32.PACK_AB R132, RZ, R132 ;  /* 0x00000084ff84723e */ /* 0x000fe200000010ff */
[----:B------:R-:W-:Y:S01]  /*6180*/  @P1 FMUL.FTZ R74, R75, R74 ;  /* 0x0000004a4b4a1220 */ /* 0x000fe20000410000 */
[----:B------:R-:W-:-:S02]  /*6190*/  @P1 F2FP.BF16.F32.PACK_AB R72, RZ, R72 ;  /* 0x00000048ff48123e */ /* 0x000fc400000010ff */
[----:B------:R-:W-:Y:S01]  /*61a0*/  PRMT R137, R132, 0x7610, R137 ;  /* 0x0000761084897816 */ /* 0x000fe20000000089 */
[----:B--2---:R-:W-:Y:S01]  /*61b0*/  @P1 FMUL.FTZ R77, R134, R77 ;  /* 0x0000004d864d1220 */ /* 0x004fe20000410000 */
[----:B------:R-:W-:Y:S02]  /*61c0*/  @P1 FSEL R74, R74, RZ, P3 ;  /* 0x000000ff4a4a1208 */ /* 0x000fe40001800000 */
[----:B------:R-:W-:Y:S01]  /*61d0*/  F2FP.BF16.F32.PACK_AB R134, RZ, R134 ;  /* 0x00000086ff86723e */ /* 0x000fe200000010ff */
[----:B------:R-:W-:Y:S01]  /*61e0*/  @P1 FMUL.FTZ R76, R77, R76 ;  /* 0x0000004c4d4c1220 */ /* 0x000fe20000410000 */
[----:B------:R-:W-:Y:S02]  /*61f0*/  @P1 F2FP.BF16.F32.PACK_AB R74, RZ, R74 ;  /* 0x0000004aff4a123e */ /* 0x000fe400000010ff */
[----:B------:R-:W-:Y:S02]  /*6200*/  @P1 PRMT R123, R72, 0x7610, R123 ;  /* 0x00007610487b1816 */ /* 0x000fe4000000007b */
        /* <DEDUP_REMOVED lines=13> */
.L_x_680:
        /* <DEDUP_REMOVED lines=23> */
.L_x_681:
        /* <DEDUP_REMOVED lines=12> */
.L_x_682:
        /* <DEDUP_REMOVED lines=12> */
.L_x_683:
[----:B------:R-:W-:-:S07]  /*65d0*/  @P1 PRMT R120, R74, 0x7610, R120 ;  /* 0x000076104a781816 */ /* 0x000fce0000000078 */
.L_x_679:
[----:B------:R-:W-:Y:S05]  /*65e0*/  BRA.U !UP0, `(.L_x_684) ;  /* 0x0000000108247547 */ /* 0x000fea000b800000 */
[----:B------:R-:W0:Y:S01]  /*65f0*/  LDC.64 R72, c[0x0][0x478] ;  /* 0x00011e00ff487b82 */ /* 0x000e220000000a00 */
        /* <DEDUP_REMOVED lines=8> */
.L_x_684:
        /* <DEDUP_REMOVED lines=10> */
.L_x_685:
[----:B01----:R-:W0:Y:S01]  /*6720*/  LDC.64 R72, c[0x0][0x380] ;  /* 0x0000e000ff487b82 */ /* 0x003e220000000a00 */
[----:B------:R-:W-:Y:S01]  /*6730*/  UPLOP3.LUT UP1, UPT, UPT, UPT, UP1, 0x40, 0x4 ;  /* 0x000000000004789c */ /* 0x000fe20003f2e810 */
[----:B0-----:R-:W-:-:S04]  /*6740*/  IADD3 R124, PT, PT, R124, R72, RZ ;  /* 0x000000487c7c7210 */ /* 0x001fc80007ffe0ff */
[----:B------:R-:W-:-:S13]  /*6750*/  ISETP.GE.AND P0, PT, R124, R73, PT ;  /* 0x000000497c00720c */ /* 0x000fda0003f06270 */
[----:B------:R-:W-:Y:S05]  /*6760*/  @!P0 BRA `(.L_x_686) ;  /* 0xffffff9800f88947 */ /* 0x000fea000383ffff */
.L_x_635:
        /* <DEDUP_REMOVED lines=18> */
.L_x_687:
        /* <DEDUP_REMOVED lines=15> */
.L_x_10793:


//--------------------- .text._ZN10layer_norm13ln_bwd_kernelINS_13Kernel_traitsI13__nv_bfloat16S2_S2_S2_fjLj2560ELj1ELj1ELj4ELj8ENS_18Kernel_traits_baseILj2560ES2_S2_S2_S2_fjLj128EEEEELb1ELb1ELb0ELb0EEEvNS_9BwdParamsE --------------------------
	.section	.text._ZN10layer_norm13ln_bwd_kernelINS_13Kernel_traitsI13__nv_bfloat16S2_S2_S2_fjLj2560ELj1ELj1ELj4ELj8ENS_18Kernel_traits_baseILj2560ES2_S2_S2_S2_fjLj128EEEEELb1ELb1ELb0ELb0EEEvNS_9BwdParamsE,"ax",@progbits
	.align	128
        .global         _ZN10layer_norm13ln_bwd_kernelINS_13Kernel_traitsI13__nv_bfloat16S2_S2_S2_fjLj2560ELj1ELj1ELj4ELj8ENS_18Kernel_traits_baseILj2560ES2_S2_S2_S2_fjLj128EEEEELb1ELb1ELb0ELb0EEEvNS_9BwdParamsE
        .type           _ZN10layer_norm13ln_bwd_kernelINS_13Kernel_traitsI13__nv_bfloat16S2_S2_S2_fjLj2560ELj1ELj1ELj4ELj8ENS_18Kernel_traits_baseILj2560ES2_S2_S2_S2_fjLj128EEEEELb1ELb1ELb0ELb0EEEvNS_9BwdParamsE,@function
        .size           _ZN10layer_norm13ln_bwd_kernelINS_13Kernel_traitsI13__nv_bfloat16S2_S2_S2_fjLj2560ELj1ELj1ELj4ELj8ENS_18Kernel_traits_baseILj2560ES2_S2_S2_S2_fjLj128EEEEELb1ELb1ELb0ELb0EEEvNS_9BwdParamsE,(.L_x_10794 - _ZN10layer_norm13ln_bwd_kernelINS_13Kernel_traitsI13__nv_bfloat16S2_S2_S2_fjLj2560ELj1ELj1ELj4ELj8ENS_18Kernel_traits_baseILj2560ES2_S2_S2_S2_fjLj128EEEEELb1ELb1ELb0ELb0EEEvNS_9BwdParamsE)
        .other          _ZN10layer_norm13ln_bwd_kernelINS_13Kernel_traitsI13__nv_bfloat16S2_S2_S2_fjLj2560ELj1ELj1ELj4ELj8ENS_18Kernel_traits_baseILj2560ES2_S2_S2_S2_fjLj128EEEEELb1ELb1ELb0ELb0EEEvNS_9BwdParamsE,@"STO_CUDA_ENTRY STV_DEFAULT"
_ZN10layer_norm13ln_bwd_kernelINS_13Kernel_traitsI13__nv_bfloat16S2_S2_S2_fjLj2560ELj1ELj1ELj4ELj8ENS_18Kernel_traits_baseILj2560ES2_S2_S2_S2_fjLj128EEEEELb1ELb1ELb0ELb0EEEvNS_9BwdParamsE:
.text._ZN10layer_norm13ln_bwd_kernelINS_13Kernel_traitsI13__nv_bfloat16S2_S2_S2_fjLj2560ELj1ELj1ELj4ELj8ENS_18Kernel_traits_baseILj2560ES2_S2_S2_S2_fjLj128EEEEELb1ELb1ELb0ELb0EEEvNS_9BwdParamsE:
        /* <DEDUP_REMOVED lines=8> */
[----:B0-----:R-:W-:Y:S02]  /*0080*/  LOP3.LUT R44, R45, 0x7f, RZ, 0x3c, !PT ;  /* 0x0000007f2d2c7812 */ /* 0x001fe400078e3cff */
[----:B------:R-:W-:Y:S02]  /*0090*/  MOV R47, R45 ;  /* 0x0000002d002f7202 */ /* 0x000fe40000000f00 */
[----:B------:R-:W-:-:S04]  /*00a0*/  LEA.HI.SX32 R44, R3, R44, 0x1e ;  /* 0x0000002c032c7211 */ /* 0x000fc800078ff2ff */
[C---:B------:R-:W-:Y:S02]  /*00b0*/  ISETP.GE.U32.AND P4, PT, R44.reuse, 0x80, PT ;  /* 0x000000802c00780c */ /* 0x040fe40003f86070 */
[C---:B------:R-:W-:Y:S02]  /*00c0*/  ISETP.GE.U32.AND P3, PT, R44.reuse, 0x100, PT ;  /* 0x000001002c00780c */ /* 0x040fe40003f66070 */
[C---:B------:R-:W-:Y:S02]  /*00d0*/  ISETP.GE.U32.AND P2, PT, R44.reuse, 0x180, PT ;  /* 0x000001802c00780c */ /* 0x040fe40003f46070 */
[C---:B------:R-:W-:Y:S02]  /*00e0*/  ISETP.GE.U32.AND P1, PT, R44.reuse, 0x200, PT ;  /* 0x000002002c00780c */ /* 0x040fe40003f26070 */
        /* <DEDUP_REMOVED lines=11> */
[----:B------:R-:W1:Y:S01]  /*01a0*/  @P2 LDC.64 R36, c[0x0][0x3e8] ;  /* 0x0000fa00ff242b82 */ /* 0x000e620000000a00 */
[----:B----4-:R-:W-:-:S05]  /*01b0*/  @P3 IMAD.WIDE.U32 R30, R47, 0x8, R22 ;  /* 0x000000082f1e3825 */ /* 0x010fca00078e0016 */
[----:B------:R0:W5:Y:S02]  /*01c0*/  @P3 LDG.E.64 R10, desc[UR8][R30.64] ;  /* 0x000000081e0a3981 */ /* 0x000164000c1e1b00 */
[----:B------:R-:W4:Y:S01]  /*01d0*/  @P1 LDC.64 R38, c[0x0][0x3d0] ;  /* 0x0000f400ff261b82 */ /* 0x000f220000000a00 */
[C---:B---3--:R-:W-:Y:S01]  /*01e0*/  @P3 IMAD.WIDE.U32 R32, R47.reuse, 0x8, R26 ;  /* 0x000000082f203825 */ /* 0x048fe200078e001a */
[----:B------:R-:W-:-:S04]  /*01f0*/  @P3 IADD3 R47, PT, PT, R47, 0x80, RZ ;  /* 0x000000802f2f3810 */ /* 0x000fc80007ffe0ff */
[----:B------:R0:W5:Y:S02]  /*0200*/  @P3 LDG.E.64 R12, desc[UR8][R32.64] ;  /* 0x00000008200c3981 */ /* 0x000164000c1e1b00 */
[----:B------:R-:W3:Y:S01]  /*0210*/  @P1 LDC.64 R40, c[0x0][0x3e8] ;  /* 0x0000fa00ff281b82 */ /* 0x000ee20000000a00 */
[----:B--2---:R-:W-:-:S05]  /*0220*/  @P2 IMAD.WIDE.U32 R34, R47, 0x8, R34 ;  /* 0x000000082f222825 */ /* 0x004fca00078e0022 */
[----:B------:R0:W5:Y:S02]  /*0230*/  @P2 LDG.E.64 R14, desc[UR8][R34.64] ;  /* 0x00000008220e2981 */ /* 0x000164000c1e1b00 */
[----:B------:R-:W2:Y:S01]  /*0240*/  @P0 LDC.64 R42, c[0x0][0x3d0] ;  /* 0x0000f400ff2a0b82 */ /* 0x000ea20000000a00 */
[C---:B-1----:R-:W-:Y:S01]  /*0250*/  @P2 IMAD.WIDE.U32 R36, R47.reuse, 0x8, R36 ;  /* 0x000000082f242825 */ /* 0x042fe200078e0024 */
[----:B------:R-:W-:-:S04]  /*0260*/  @P2 IADD3 R47, PT, PT, R47, 0x80, RZ ;  /* 0x000000802f2f2810 */ /* 0x000fc80007ffe0ff */
[----:B------:R0:W5:Y:S02]  /*0270*/  @P2 LDG.E.64 R16, desc[UR8][R36.64] ;  /* 0x0000000824102981 */ /* 0x000164000c1e1b00 */
[----:B------:R-:W1:Y:S01]  /*0280*/  @P0 LDC.64 R48, c[0x0][0x3e8] ;  /* 0x0000fa00ff300b82 */ /* 0x000e620000000a00 */
[----:B----4-:R-:W-:-:S05]  /*0290*/  @P1 IMAD.WIDE.U32 R38, R47, 0x8, R38 ;  /* 0x000000082f261825 */ /* 0x010fca00078e0026 */
[----:B------:R0:W5:Y:S01]  /*02a0*/  @P1 LDG.E.64 R18, desc[UR8][R38.64] ;  /* 0x0000000826121981 */ /* 0x000162000c1e1b00 */
[C---:B---3--:R-:W-:Y:S01]  /*02b0*/  @P1 IMAD.WIDE.U32 R40, R47.reuse, 0x8, R40 ;  /* 0x000000082f281825 */ /* 0x048fe200078e0028 */
[----:B------:R-:W-:-:S04]  /*02c0*/  @P1 IADD3 R47, PT, PT, R47, 0x80, RZ ;  /* 0x000000802f2f1810 */ /* 0x000fc80007ffe0ff */
[----:B------:R0:W5:Y:S01]  /*02d0*/  @P1 LDG.E.64 R20, desc[UR8][R40.64] ;  /* 0x0000000828141981 */ /* 0x000162000c1e1b00 */
[----:B--2---:R-:W-:-:S05]  /*02e0*/  @P0 IMAD.WIDE.U32 R22, R47, 0x8, R42 ;  /* 0x000000082f160825 */ /* 0x004fca00078e002a */
[----:B------:R0:W5:Y:S01]  /*02f0*/  @P0 LDG.E.64 R24, desc[UR8][R22.64] ;  /* 0x0000000816180981 */ /* 0x000162000c1e1b00 */
[----:B-1----:R-:W-:-:S05]  /*0300*/  @P0 IMAD.WIDE.U32 R26, R47, 0x8, R48 ;  /* 0x000000082f1a0825 */ /* 0x002fca00078e0030 */
[----:B------:R0:W5:Y:S01]  /*0310*/  @P0 LDG.E.64 R28, desc[UR8][R26.64] ;  /* 0x000000081a1c0981 */ /* 0x000162000c1e1b00 */
[----:B------:R-:W1:Y:S01]  /*0320*/  S2UR UR4, SR_CTAID.X ;  /* 0x00000000000479c3 */ /* 0x000e620000002500 */
[----:B------:R-:W-:Y:S02]  /*0330*/  CS2R R48, SRZ ;  /* 0x0000000000307805 */ /* 0x000fe4000001ff00 */
[----:B------:R-:W-:Y:S02]  /*0340*/  CS2R R50, SRZ ;  /* 0x0000000000327805 */ /* 0x000fe4000001ff00 */
[----:B------:R-:W-:Y:S02]  /*0350*/  CS2R R52, SRZ ;  /* 0x0000000000347805 */ /* 0x000fe4000001ff00 */
[----:B------:R-:W-:Y:S02]  /*0360*/  CS2R R54, SRZ ;  /* 0x0000000000367805 */ /* 0x000fe4000001ff00 */
[----:B------:R-:W-:-:S02]  /*0370*/  CS2R R56, SRZ ;  /* 0x0000000000387805 */ /* 0x000fc4000001ff00 */
[----:B-1----:R-:W-:-:S04]  /*0380*/  MOV R43, UR4 ;  /* 0x00000004002b7c02 */ /* 0x002fc80008000f00 */
        /* <DEDUP_REMOVED lines=26> */
[----:B0-----:R-:W-:Y:S06]  /*0530*/  @P5 BRA `(.L_x_688) ;  /* 0x0000009400285947 */ /* 0x001fec0003800000 */
[----:B------:R-:W0:Y:S01]  /*0540*/  LDC.64 R48, c[0x0][0x3e0] ;  /* 0x0000f800ff307b82 */ /* 0x000e220000000a00 */
[--C-:B-----5:R-:W-:Y:S02]  /*0550*/  SHF.R.U64 R2, R18, 0x10, R19.reuse ;  /* 0x0000001012027819 */ /* 0x120fe40000001213 */
[----:B------:R-:W-:Y:S02]  /*0560*/  CS2R R50, SRZ ;  /* 0x0000000000327805 */ /* 0x000fe4000001ff00 */
[----:B------:R-:W-:Y:S02]  /*0570*/  MOV R3, R19 ;  /* 0x0000001300037202 */ /* 0x000fe40000000f00 */
[----:B------:R-:W-:Y:S02]  /*0580*/  CS2R R52, SRZ ;  /* 0x0000000000347805 */ /* 0x000fe4000001ff00 */
[----:B------:R-:W-:Y:S02]  /*0590*/  SHF.R.U32.HI R27, RZ, 0x10, R19 ;  /* 0x00000010ff1b7819 */ /* 0x000fe40000011613 */
[----:B------:R-:W-:-:S02]  /*05a0*/  CS2R R54, SRZ ;  /* 0x0000000000367805 */ /* 0x000fc4000001ff00 */
[----:B------:R-:W-:Y:S02]  /*05b0*/  MOV R42, R4 ;  /* 0x00000004002a7202 */ /* 0x000fe40000000f00 */
        /* <DEDUP_REMOVED lines=15> */
[----:B------:R-:W-:Y:S02]  /*06b0*/  SHF.R.U64 R4, R24, 0x10, R25 ;  /* 0x0000001018047819 */ /* 0x000fe40000001219 */
[----:B------:R-:W-:-:S02]  /*06c0*/  CS2R R72, SRZ ;  /* 0x0000000000487805 */ /* 0x000fc4000001ff00 */
[----:B0-----:R-:W-:Y:S02]  /*06d0*/  ISETP.NE.U32.AND P0, PT, R48, RZ, PT ;  /* 0x000000ff3000720c */ /* 0x001fe40003f05070 */
[----:B------:R-:W-:Y:S02]  /*06e0*/  CS2R R74, SRZ ;  /* 0x00000000004a7805 */ /* 0x000fe4000001ff00 */
[----:B------:R-:W-:Y:S02]  /*06f0*/  MOV R5, R25 ;  /* 0x0000001900057202 */ /* 0x000fe40000000f00 */
[----:B------:R-:W-:Y:S02]  /*0700*/  CS2R R76, SRZ ;  /* 0x00000000004c7805 */ /* 0x000fe4000001ff00 */
[----:B------:R-:W-:Y:S02]  /*0710*/  SHF.R.U64 R8, R12, 0x10, R13 ;  /* 0x000000100c087819 */ /* 0x000fe4000000120d */
        /* <DEDUP_REMOVED lines=17> */
[----:B------:R-:W-:Y:S02]  /*0830*/  MOV R108, R28 ;  /* 0x0000001c006c7202 */ /* 0x000fe40000000f00 */
[----:B------:R-:W-:-:S02]  /*0840*/  CS2R R96, SRZ ;  /* 0x0000000000607805 */ /* 0x000fc4000001ff00 */
[--C-:B------:R-:W-:Y:S02]  /*0850*/  SHF.R.U64 R109, R28, 0x10, R29.reuse ;  /* 0x000000101c6d7819 */ /* 0x100fe4000000121d */
[----:B------:R-:W-:Y:S02]  /*0860*/  CS2R R98, SRZ ;  /* 0x0000000000627805 */ /* 0x000fe4000001ff00 */
[----:B------:R-:W-:Y:S02]  /*0870*/  MOV R110, R29 ;  /* 0x0000001d006e7202 */ /* 0x000fe40000000f00 */
[----:B------:R-:W-:Y:S02]  /*0880*/  CS2R R100, SRZ ;  /* 0x0000000000647805 */ /* 0x000fe4000001ff00 */
[----:B------:R-:W-:Y:S02]  /*0890*/  SHF.R.U32.HI R111, RZ, 0x10, R29 ;  /* 0x00000010ff6f7819 */ /* 0x000fe4000001161d */
[----:B------:R-:W-:-:S02]  /*08a0*/  CS2R R102, SRZ ;  /* 0x0000000000667805 */ /* 0x000fc4000001ff00 */
[----:B------:R-:W-:Y:S02]  /*08b0*/  ISETP.NE.AND.EX P0, PT, R49, RZ, PT, P0 ;  /* 0x000000ff3100720c */ /* 0x000fe40003f05300 */
[----:B------:R-:W-:Y:S02]  /*08c0*/  CS2R R48, SRZ ;  /* 0x0000000000307805 */ /* 0x000fe4000001ff00 */
[----:B------:R-:W-:Y:S02]  /*08d0*/  MOV R38, R10 ;  /* 0x0000000a00267202 */ /* 0x000fe40000000f00 */
[----:B------:R-:W-:Y:S02]  /*08e0*/  CS2R R104, SRZ ;  /* 0x0000000000687805 */ /* 0x000fe4000001ff00 */
[----:B------:R-:W-:Y:S02]  /*08f0*/  SHF.R.U64 R37, R10, 0x10, R11 ;  /* 0x000000100a257819 */ /* 0x000fe4000000120b */
[----:B------:R-:W-:-:S02]  /*0900*/  CS2R R106, SRZ ;  /* 0x00000000006a7805 */ /* 0x000fc4000001ff00 */
[----:B------:R-:W-:Y:S01]  /*0910*/  MOV R36, R11 ;  /* 0x0000000b00247202 */ /* 0x000fe20000000f00 */
[----:B------:R-:W-:Y:S01]  /*0920*/  UPLOP3.LUT UP1, UPT, UPT, UPT, UPT, 0x40, 0x4 ;  /* 0x000000000004789c */ /* 0x000fe20003f2e870 */
[----:B------:R-:W-:Y:S01]  /*0930*/  SHF.R.U32.HI R35, RZ, 0x10, R11 ;  /* 0x00000010ff237819 */ /* 0x000fe2000001160b */
[----:B------:R-:W0:Y:S01]  /*0940*/  LDCU UR13, c[0x0][0x408] ;  /* 0x00008100ff0d77ac */ /* 0x000e220008000800 */
[----:B------:R-:W-:Y:S02]  /*0950*/  MOV R34, R14 ;  /* 0x0000000e00227202 */ /* 0x000fe40000000f00 */
[----:B------:R-:W-:Y:S01]  /*0960*/  MOV R18, R12 ;  /* 0x0000000c00127202 */ /* 0x000fe20000000f00 */
[----:B------:R-:W1:Y:S01]  /*0970*/  LDCU.U8 UR7, c[0x0][0x410] ;  /* 0x00008200ff0777ac */ /* 0x000e620008000000 */
[----:B------:R-:W-:Y:S02]  /*0980*/  SHF.R.U32.HI R15, RZ, 0x10, R13 ;  /* 0x00000010ff0f7819 */ /* 0x000fe4000001160d */
[----:B------:R-:W-:Y:S01]  /*0990*/  MOV R26, R24 ;  /* 0x00000018001a7202 */ /* 0x000fe20000000f00 */
[----:B------:R-:W2:Y:S01]  /*09a0*/  LDCU UR12, c[0x0][0x400] ;  /* 0x00008000ff0c77ac */ /* 0x000ea20008000800 */
[----:B------:R-:W-:-:S02]  /*09b0*/  SHF.R.U32.HI R23, RZ, 0x10, R25 ;  /* 0x00000010ff177819 */ /* 0x000fc40000011619 */
[----:B------:R-:W-:Y:S01]  /*09c0*/  MOV R14, R16 ;  /* 0x00000010000e7202 */ /* 0x000fe20000000f00 */
[----:B------:R-:W3:Y:S01]  /*09d0*/  LDCU.64 UR10, c[0x0][0x438] ;  /* 0x00008700ff0a77ac */ /* 0x000ee20008000a00 */
[--C-:B------:R-:W-:Y:S02]  /*09e0*/  SHF.R.U64 R13, R16, 0x10, R17.reuse ;  /* 0x00000010100d7819 */ /* 0x100fe40000001211 */
[----:B------:R-:W-:Y:S01]  /*09f0*/  MOV R12, R17 ;  /* 0x00000011000c7202 */ /* 0x000fe20000000f00 */
[----:B------:R-:W4:Y:S01]  /*0a00*/  LDCU.64 UR14, c[0x0][0x478] ;  /* 0x00008f00ff0e77ac */ /* 0x000f220008000a00 */
[----:B------:R-:W-:Y:S02]  /*0a10*/  SHF.R.U32.HI R11, RZ, 0x10, R17 ;  /* 0x00000010ff0b7819 */ /* 0x000fe40000011611 */
[----:B------:R-:W-:Y:S02]  /*0a20*/  MOV R10, R20 ;  /* 0x00000014000a7202 */ /* 0x000fe40000000f00 */
[----:B------:R-:W-:-:S02]  /*0a30*/  PRMT R29, R2, 0x7610, R29 ;  /* 0x00007610021d7816 */ /* 0x000fc4000000001d */
[----:B------:R-:W-:Y:S02]  /*0a40*/  PRMT R25, R4, 0x7610, R25 ;  /* 0x0000761004197816 */ /* 0x000fe40000000019 */
[----:B------:R-:W-:Y:S02]  /*0a50*/  PRMT R24, R5, 0x7610, R24 ;  /* 0x0000761005187816 */ /* 0x000fe40000000018 */
[----:B------:R-:W-:Y:S02]  /*0a60*/  PRMT R21, R6, 0x7610, R21 ;  /* 0x0000761006157816 */ /* 0x000fe40000000015 */
[----:B------:R-:W-:Y:S02]  /*0a70*/  PRMT R20, R7, 0x7610, R20 ;  /* 0x0000761007147816 */ /* 0x000fe40000000014 */
[----:B------:R-:W-:Y:S02]  /*0a80*/  PRMT R17, R8, 0x7610, R17 ;  /* 0x0000761008117816 */ /* 0x000fe40000000011 */
[----:B------:R-:W-:-:S02]  /*0a90*/  PRMT R16, R9, 0x7610, R16 ;  /* 0x0000761009107816 */ /* 0x000fc40000000010 */
[----:B------:R-:W-:Y:S02]  /*0aa0*/  P2R R0, PR, RZ, 0x1 ;  /* 0x00000001ff007803 */ /* 0x000fe40000000000 */
[----:B------:R-:W-:Y:S02]  /*0ab0*/  PRMT R28, R3, 0x7610, R28 ;  /* 0x00007610031c7816 */ /* 0x000fe4000000001c */
[----:B------:R-:W-:Y:S02]  /*0ac0*/  PRMT R9, R45, 0x7610, R9 ;  /* 0x000076102d097816 */ /* 0x000fe40000000009 */
[----:B------:R-:W-:Y:S02]  /*0ad0*/  PRMT R8, R46, 0x7610, R8 ;  /* 0x000076102e087816 */ /* 0x000fe40000000008 */
[----:B------:R-:W-:Y:S02]  /*0ae0*/  PRMT R7, R47, 0x7610, R7 ;  /* 0x000076102f077816 */ /* 0x000fe40000000007 */
[----:B------:R-:W-:-:S02]  /*0af0*/  PRMT R6, R108, 0x7610, R6 ;  /* 0x000076106c067816 */ /* 0x000fc40000000006 */
[----:B------:R-:W-:Y:S02]  /*0b00*/  PRMT R5, R109, 0x7610, R5 ;  /* 0x000076106d057816 */ /* 0x000fe40000000005 */
[----:B------:R-:W-:Y:S02]  /*0b10*/  PRMT R4, R110, 0x7610, R4 ;  /* 0x000076106e047816 */ /* 0x000fe40000000004 */
[----:B01234-:R-:W-:-:S07]  /*0b20*/  PRMT R2, R111, 0x7610, R2 ;  /* 0x000076106f027816 */ /* 0x01ffce0000000002 */
.L_x_756:
[----:B------:R-:W-:Y:S01]  /*0b30*/  ISETP.NE.AND P0, PT, R0, RZ, PT ;  /* 0x000000ff0000720c */ /* 0x000fe20003f05270 */
[----:B----4-:R-:W0:Y:S08]  /*0b40*/  LDC.64 R110, c[0x0][0x3c0] ;  /* 0x0000f000ff6e7b82 */ /* 0x010e300000000a00 */
[----:B------:R-:W1:Y:S08]  /*0b50*/  LDC R46, c[0x0][0x388] ;  /* 0x0000e200ff2e7b82 */ /* 0x000e700000000800 */
[----:B------:R-:W2:Y:S01]  /*0b60*/  @P0 LDC.64 R108, c[0x0][0x3e0] ;  /* 0x0000f800ff6c0b82 */ /* 0x000ea20000000a00 */
[----:B0-----:R-:W-:-:S06]  /*0b70*/  IMAD.WIDE R110, R43, 0x4, R110 ;  /* 0x000000042b6e7825 */ /* 0x001fcc00078e026e */
[----:B------:R-:W3:Y:S01]  /*0b80*/  LDG.E R110, desc[UR8][R110.64] ;  /* 0x000000086e6e7981 */ /* 0x000ee2000c1e1900 */
[C---:B--2---:R-:W-:Y:S02]  /*0b90*/  @P0 IMAD.WIDE R164, R43.reuse, 0x2, R108 ;  /* 0x000000022ba40825 */ /* 0x044fe400078e026c */
[----:B------:R-:W0:Y:S01]  /*0ba0*/  LDC.64 R108, c[0x0][0x3c8] ;  /* 0x0000f200ff6c7b82 */ /* 0x000e220000000a00 */
[----:B------:R-:W2:Y:S01]  /*0bb0*/  S2R R45, SR_TID.X ;  /* 0x00000000002d7919 */ /* 0x000ea20000002100 */
[----:B-1----:R-:W-:Y:S01]  /*0bc0*/  IMAD R112, R43, R46, RZ ;  /* 0x0000002e2b707224 */ /* 0x002fe200078e02ff */
[----:B------:R-:W-:Y:S01]  /*0bd0*/  ISETP.GE.U32.AND P4, PT, R44, 0x80, PT ;  /* 0x000000802c00780c */ /* 0x000fe20003f86070 */
[----:B------:R-:W-:Y:S01]  /*0be0*/  BSSY.RECONVERGENT B0, `(.L_x_689) ;  /* 0x000004d000007945 */ /* 0x000fe20003800200 */
[----:B------:R-:W-:Y:S01]  /*0bf0*/  ISETP.NE.AND P6, PT, RZ, UR7, PT ;  /* 0x00000007ff007c0c */ /* 0x000fe2000bfc5270 */
[----:B------:R-:W-:Y:S01]  /*0c00*/  HFMA2 R173, -RZ, RZ, 0, 0 ;  /* 0x00000000ffad7431 */ /* 0x000fe200000001ff */
[----:B------:R3:W5:Y:S01]  /*0c10*/  @P0 LDG.E.U16 R164, desc[UR8][R164.64] ;  /* 0x00000008a4a40981 */ /* 0x000762000c1e1500 */
[----:B------:R-:W-:-:S02]  /*0c20*/  SHF.R.S32.HI R113, RZ, 0x1f, R112 ;  /* 0x0000001fff717819 */ /* 0x000fc40000011470 */
[C---:B------:R-:W-:Y:S02]  /*0c30*/  ISETP.GE.U32.AND P3, PT, R44.reuse, 0x100, PT ;  /* 0x000001002c00780c */ /* 0x040fe40003f66070 */
[----:B------:R-:W-:Y:S02]  /*0c40*/  LEA.HI R112, R113, R112, RZ, 0x2 ;  /* 0x0000007071707211 */ /* 0x000fe400078f10ff */
[C---:B------:R-:W-:Y:S02]  /*0c50*/  ISETP.GE.U32.AND P2, PT, R44.reuse, 0x180, PT ;  /* 0x000001802c00780c */ /* 0x040fe40003f46070 */
[----:B------:R-:W-:Y:S01]  /*0c60*/  ISETP.GE.U32.AND P1, PT, R44, 0x200, PT ;  /* 0x000002002c00780c */ /* 0x000fe20003f26070 */
[----:B0-----:R-:W-:-:S05]  /*0c70*/  IMAD.WIDE R108, R43, 0x4, R108 ;  /* 0x000000042b6c7825 */ /* 0x001fca00078e026c */
[----:B------:R0:W5:Y:S01]  /*0c80*/  LDG.E R172, desc[UR8][R108.64] ;  /* 0x000000086cac7981 */ /* 0x000162000c1e1900 */
[----:B------:R-:W-:Y:S02]  /*0c90*/  MOV R174, RZ ;  /* 0x000000ff00ae7202 */ /* 0x000fe40000000f00 */
[----:B--2---:R-:W-:-:S04]  /*0ca0*/  LEA.HI.SX32 R171, R112, R45, 0x1e ;  /* 0x0000002d70ab7211 */ /* 0x004fc800078ff2ff */
[----:B------:R-:W-:Y:S02]  /*0cb0*/  MOV R175, R171 ;  /* 0x000000ab00af7202 */ /* 0x000fe40000000f00 */
[----:B---3--:R-:W-:Y:S01]  /*0cc0*/  FSEL R165, R110, RZ, !P6 ;  /* 0x000000ff6ea57208 */ /* 0x008fe20007000000 */
[----:B0-----:R-:W-:Y:S06]  /*0cd0*/  @!P4 BRA `(.L_x_690) ;  /* 0x0000000000f4c947 */ /* 0x001fec0003800000 */
        /* <DEDUP_REMOVED lines=12> */
[----:B------:R-:W-:Y:S02]  /*0da0*/  SHF.L.U32 R116, R42, 0x10, RZ ;  /* 0x000000102a747819 */ /* 0x000fe400000006ff */
[----:B------:R-:W-:Y:S01]  /*0db0*/  SHF.L.U32 R118, R40, 0x10, RZ ;  /* 0x0000001028767819 */ /* 0x000fe200000006ff */
[----:B0-----:R-:W-:-:S05]  /*0dc0*/  @P0 IMAD.WIDE.U32 R112, R171, 0x8, R112 ;  /* 0x00000008ab700825 */ /* 0x001fca00078e0070 */
[----:B------:R0:W5:Y:S01]  /*0dd0*/  @P0 LDG.E.64 R154, desc[UR8][R112.64] ;  /* 0x00000008709a0981 */ /* 0x000162000c1e1b00 */
[----:B------:R-:W-:Y:S02]  /*0de0*/  IADD3 R175, PT, PT, R171, 0x80, RZ ;  /* 0x00000080abaf7810 */ /* 0x000fe40007ffe0ff */
[----:B---3--:R-:W-:Y:S02]  /*0df0*/  MOV R117, R108 ;  /* 0x0000006c00757202 */ /* 0x008fe40000000f00 */
[----:B------:R-:W-:Y:S02]  /*0e00*/  SHF.R.U64 R121, R108, 0x10, R109 ;  /* 0x000000106c797819 */ /* 0x000fe4000000126d */
[C---:B----4-:R-:W-:Y:S02]  /*0e10*/  SHF.L.U32 R108, R110.reuse, 0x10, RZ ;  /* 0x000000106e6c7819 */ /* 0x050fe400000006ff */
[----:B------:R-:W-:Y:S02]  /*0e20*/  SHF.R.U64 R173, R110, 0x10, R111 ;  /* 0x000000106ead7819 */ /* 0x000fe4000000126f */
[----:B------:R-:W-:Y:S01]  /*0e30*/  SHF.L.U32 R110, R111, 0x10, RZ ;  /* 0x000000106f6e7819 */ /* 0x000fe200000006ff */
[----:B------:R-:W-:Y:S01]  /*0e40*/  FADD.FTZ R3, -R165, R108 ;  /* 0x0000006ca5037221 */ /* 0x000fe20000010100 */
[----:B------:R-:W-:-:S02]  /*0e50*/  SHF.L.U32 R117, R117, 0x10, RZ ;  /* 0x0000001075757819 */ /* 0x000fc400000006ff */
[----:B------:R-:W-:Y:S01]  /*0e60*/  MOV R119, R109 ;  /* 0x0000006d00777202 */ /* 0x000fe20000000f00 */
[----:B-----5:R-:W-:Y:S01]  /*0e70*/  FMUL.FTZ R3, R172, R3 ;  /* 0x00000003ac037220 */ /* 0x020fe20000410000 */
[----:B------:R-:W-:Y:S01]  /*0e80*/  SHF.R.U32.HI R120, RZ, 0x10, R109 ;  /* 0x00000010ff787819 */ /* 0x000fe2000001166d */
[----:B------:R-:W-:Y:S01]  /*0e90*/  FADD.FTZ R109, -R165, R110 ;  /* 0x0000006ea56d7221 */ /* 0x000fe20000010100 */
[----:B------:R-:W-:Y:S01]  /*0ea0*/  SHF.L.U32 R108, R173, 0x10, RZ ;  /* 0x00000010ad6c7819 */ /* 0x000fe200000006ff */
[-C--:B------:R-:W-:Y:S01]  /*0eb0*/  FMUL.FTZ R116, R116, R117.reuse ;  /* 0x0000007574747220 */ /* 0x080fe20000410000 */
[----:B------:R-:W-:Y:S01]  /*0ec0*/  SHF.L.U32 R119, R119, 0x10, RZ ;  /* 0x0000001077777819 */ /* 0x000fe200000006ff */
[----:B------:R-:W-:Y:S01]  /*0ed0*/  FADD.FTZ R68, R68, R117 ;  /* 0x0000007544447221 */ /* 0x000fe20000010000 */
[----:B------:R-:W-:Y:S01]  /*0ee0*/  FFMA.FTZ R48, R3, R117, R48 ;  /* 0x0000007503307223 */ /* 0x000fe20000010030 */
[----:B------:R-:W-:Y:S01]  /*0ef0*/  FMUL.FTZ R117, R172, R109 ;  /* 0x0000006dac757220 */ /* 0x000fe20000410000 */
[----:B------:R-:W-:Y:S01]  /*0f00*/  FADD.FTZ R109, -R165, R108 ;  /* 0x0000006ca56d7221 */ /* 0x000fe20000010100 */
[-C--:B------:R-:W-:Y:S01]  /*0f10*/  FMUL.FTZ R118, R118, R119.reuse ;  /* 0x0000007776767220 */ /* 0x080fe20000410000 */
[----:B------:R-:W-:Y:S01]  /*0f20*/  FADD.FTZ R70, R70, R119 ;  /* 0x0000007746467221 */ /* 0x000fe20000010000 */
[----:B------:R-:W-:Y:S01]  /*0f30*/  FFMA.FTZ R50, R117, R119, R50 ;  /* 0x0000007775327223 */ /* 0x000fe20000010032 */
[----:B------:R-:W-:-:S02]  /*0f40*/  SHF.L.U32 R119, R41, 0x10, RZ ;  /* 0x0000001029777819 */ /* 0x000fc400000006ff */
[----:B------:R-:W-:Y:S02]  /*0f50*/  SHF.L.U32 R108, R121, 0x10, RZ ;  /* 0x00000010796c7819 */ /* 0x000fe400000006ff */
[----:B0-----:R-:W-:Y:S01]  /*0f60*/  SHF.L.U32 R112, R120, 0x10, RZ ;  /* 0x0000001078707819 */ /* 0x001fe200000006ff */
[----:B------:R-:W-:Y:S01]  /*0f70*/  FMUL.FTZ R120, R172, R109 ;  /* 0x0000006dac787220 */ /* 0x000fe20000410000 */
[----:B------:R-:W-:Y:S01]  /*0f80*/  SHF.R.U32.HI R122, RZ, 0x10, R111 ;  /* 0x00000010ff7a7819 */ /* 0x000fe2000001166f */
[-C--:B------:R-:W-:Y:S01]  /*0f90*/  FMUL.FTZ R119, R119, R108.reuse ;  /* 0x0000006c77777220 */ /* 0x080fe20000410000 */
[----:B------:R-:W-:Y:S01]  /*0fa0*/  FADD.FTZ R69, R69, R108 ;  /* 0x0000006c45457221 */ /* 0x000fe20000010000 */
[----:B------:R-:W-:Y:S01]  /*0fb0*/  FFMA.FTZ R49, R120, R108, R49 ;  /* 0x0000006c78317223 */ /* 0x000fe20000010031 */
[----:B------:R-:W-:Y:S01]  /*0fc0*/  SHF.L.U32 R110, R122, 0x10, RZ ;  /* 0x000000107a6e7819 */ /* 0x000fe200000006ff */
[----:B------:R-:W-:Y:S01]  /*0fd0*/  FADD.FTZ R108, RZ, R116 ;  /* 0x00000074ff6c7221 */ /* 0x000fe20000010000 */
[----:B------:R-:W-:Y:S01]  /*0fe0*/  FFMA.FTZ R109, R3, R116, RZ ;  /* 0x00000074036d7223 */ /* 0x000fe200000100ff */
[----:B------:R-:W-:-:S02]  /*0ff0*/  SHF.L.U32 R121, R39, 0x10, RZ ;  /* 0x0000001027797819 */ /* 0x000fc400000006ff */
[----:B------:R-:W-:Y:S01]  /*1000*/  FADD.FTZ R111, R108, R119 ;  /* 0x000000776c6f7221 */ /* 0x000fe20000010000 */
[----:B------:R-:W-:Y:S01]  /*1010*/  FADD.FTZ R113, -R165, R110 ;  /* 0x0000006ea5717221 */ /* 0x000fe20000010100 */
[----:B------:R-:W-:Y:S01]  /*1020*/  FFMA.FTZ R108, R120, R119, R109 ;  /* 0x00000077786c7223 */ /* 0x000fe2000001006d */
[----:B------:R-:W-:Y:S01]  /*1030*/  FMUL.FTZ R121, R121, R112 ;  /* 0x0000007079797220 */ /* 0x000fe20000410000 */
[----:B------:R-:W-:Y:S01]  /*1040*/  FADD.FTZ R110, R111, R118 ;  /* 0x000000766f6e7221 */ /* 0x000fe20000010000 */
[----:B------:R-:W-:Y:S01]  /*1050*/  FMUL.FTZ R122, R172, R113 ;  /* 0x00000071ac7a7220 */ /* 0x000fe20000410000 */
[----:B------:R-:W-:Y:S01]  /*1060*/  FFMA.FTZ R108, R117, R118, R108 ;  /* 0x00000076756c7223 */ /* 0x000fe2000001006c */
[----:B------:R-:W-:Y:S01]  /*1070*/  FADD.FTZ R71, R71, R112 ;  /* 0x0000007047477221 */ /* 0x000fe20000010000 */
[----:B------:R-:W-:Y:S01]  /*1080*/  FADD.FTZ R173, R110, R121 ;  /* 0x000000796ead7221 */ /* 0x000fe20000010000 */
[C---:B------:R-:W-:Y:S01]  /*1090*/  FFMA.FTZ R51, R122.reuse, R112, R51 ;  /* 0x000000707a337223 */ /* 0x040fe20000010033 */
[----:B------:R-:W-:-:S07]  /*10a0*/  FFMA.FTZ R174, R122, R121, R108 ;  /* 0x000000797aae7223 */ /* 0x000fce000001006c */
.L_x_690:
[----:B------:R-:W-:Y:S05]  /*10b0*/  BSYNC.RECONVERGENT B0 ;  /* 0x0000000000007941 */ /* 0x000fea0003800200 */
.L_x_689:
        /* <DEDUP_REMOVED lines=14> */
[----:B------:R-:W-:Y:S01]  /*11a0*/  SHF.L.U32 R124, R38, 0x10, RZ ;  /* 0x00000010267c7819 */ /* 0x000fe200000006ff */
[----:B--2---:R-:W-:-:S05]  /*11b0*/  IMAD.WIDE.U32 R112, R175, 0x4, R112 ;  /* 0x00000004af707825 */ /* 0x004fca00078e0070 */
[----:B------:R0:W5:Y:S01]  /*11c0*/  LDG.E R123, desc[UR8][R112.64] ;  /* 0x00000008707b7981 */ /* 0x000162000c1e1900 */
[----:B------:R-:W-:Y:S02]  /*11d0*/  IADD3 R175, PT, PT, R175, 0x80, RZ ;  /* 0x00000080afaf7810 */ /* 0x000fe40007ffe0ff */
[----:B---3--:R-:W-:Y:S02]  /*11e0*/  MOV R126, R108 ;  /* 0x0000006c007e7202 */ /* 0x008fe40000000f00 */
[----:B------:R-:W-:Y:S02]  /*11f0*/  SHF.R.U64 R130, R108, 0x10, R109 ;  /* 0x000000106c827819 */ /* 0x000fe4000000126d */
[C---:B----4-:R-:W-:Y:S02]  /*1200*/  SHF.L.U32 R108, R110.reuse, 0x10, RZ ;  /* 0x000000106e6c7819 */ /* 0x050fe400000006ff */
[----:B------:R-:W-:-:S03]  /*1210*/  SHF.R.U64 R129, R110, 0x10, R111 ;  /* 0x000000106e817819 */ /* 0x000fc6000000126f */
[----:B------:R-:W-:Y:S01]  /*1220*/  FADD.FTZ R125, -R165, R108 ;  /* 0x0000006ca57d7221 */ /* 0x000fe20000010100 */
[----:B------:R-:W-:Y:S02]  /*1230*/  MOV R127, R109 ;  /* 0x0000006d007f7202 */ /* 0x000fe40000000f00 */
[----:B------:R-:W-:Y:S01]  /*1240*/  SHF.R.U32.HI R128, RZ, 0x10, R109 ;  /* 0x00000010ff807819 */ /* 0x000fe2000001166d */
[----:B-----5:R-:W-:Y:S01]  /*1250*/  FMUL.FTZ R125, R172, R125 ;  /* 0x0000007dac7d7220 */ /* 0x020fe20000410000 */
[----:B------:R-:W-:Y:S02]  /*1260*/  SHF.L.U32 R109, R126, 0x10, RZ ;  /* 0x000000107e6d7819 */ /* 0x000fe400000006ff */
[----:B------:R-:W-:Y:S02]  /*1270*/  SHF.L.U32 R108, R129, 0x10, RZ ;  /* 0x00000010816c7819 */ /* 0x000fe400000006ff */
[----:B------:R-:W-:Y:S01]  /*1280*/  SHF.L.U32 R110, R111, 0x10, RZ ;  /* 0x000000106f6e7819 */ /* 0x000fe200000006ff */
[-C--:B------:R-:W-:Y:S01]  /*1290*/  FMUL.FTZ R124, R124, R109.reuse ;  /* 0x0000006d7c7c7220 */ /* 0x080fe20000410000 */
[----:B------:R-:W-:Y:S01]  /*12a0*/  FADD.FTZ R72, R72, R109 ;  /* 0x0000006d48487221 */ /* 0x000fe20000010000 */
[----:B------:R-:W-:Y:S01]  /*12b0*/  FFMA.FTZ R52, R125, R109, R52 ;  /* 0x0000006d7d347223 */ /* 0x000fe20000010034 */
[----:B------:R-:W-:Y:S01]  /*12c0*/  FADD.FTZ R109, -R165, R108 ;  /* 0x0000006ca56d7221 */ /* 0x000fe20000010100 */
[----:B------:R-:W-:-:S02]  /*12d0*/  SHF.R.U32.HI R132, RZ, 0x10, R111 ;  /* 0x00000010ff847819 */ /* 0x000fc4000001166f */
[----:B------:R-:W-:Y:S01]  /*12e0*/  SHF.L.U32 R111, R127, 0x10, RZ ;  /* 0x000000107f6f7819 */ /* 0x000fe200000006ff */
[----:B------:R-:W-:Y:S01]  /*12f0*/  FADD.FTZ R127, -R165, R110 ;  /* 0x0000006ea57f7221 */ /* 0x000fe20000010100 */
[----:B------:R-:W-:Y:S02]  /*1300*/  SHF.L.U32 R129, R37, 0x10, RZ ;  /* 0x0000001025817819 */ /* 0x000fe400000006ff */
[----:B------:R-:W-:Y:S02]  /*1310*/  SHF.L.U32 R108, R130, 0x10, RZ ;  /* 0x00000010826c7819 */ /* 0x000fe400000006ff */
[----:B0-----:R-:W-:Y:S01]  /*1320*/  SHF.L.U32 R112, R128, 0x10, RZ ;  /* 0x0000001080707819 */ /* 0x001fe200000006ff */
[----:B------:R-:W-:Y:S01]  /*1330*/  FMUL.FTZ R128, R172, R109 ;  /* 0x0000006dac807220 */ /* 0x000fe20000410000 */
[----:B------:R-:W-:Y:S01]  /*1340*/  SHF.L.U32 R126, R36, 0x10, RZ ;  /* 0x00000010247e7819 */ /* 0x000fe200000006ff */
[----:B------:R-:W-:Y:S01]  /*1350*/  FMUL.FTZ R127, R172, R127 ;  /* 0x0000007fac7f7220 */ /* 0x000fe20000410000 */
[-C--:B------:R-:W-:Y:S01]  /*1360*/  FMUL.FTZ R129, R129, R108.reuse ;  /* 0x0000006c81817220 */ /* 0x080fe20000410000 */
[----:B------:R-:W-:Y:S01]  /*1370*/  FADD.FTZ R73, R73, R108 ;  /* 0x0000006c49497221 */ /* 0x000fe20000010000 */
[----:B------:R-:W-:Y:S01]  /*1380*/  FFMA.FTZ R53, R128, R108, R53 ;  /* 0x0000006c80357223 */ /* 0x000fe20000010035 */
[----:B------:R-:W-:Y:S01]  /*1390*/  SHF.L.U32 R110, R132, 0x10, RZ ;  /* 0x00000010846e7819 */ /* 0x000fe200000006ff */
[----:B------:R-:W-:Y:S01]  /*13a0*/  FADD.FTZ R108, R173, R124 ;  /* 0x0000007cad6c7221 */ /* 0x000fe20000010000 */
[----:B------:R-:W-:Y:S01]  /*13b0*/  FFMA.FTZ R109, R125, R124, R174 ;  /* 0x0000007c7d6d7223 */ /* 0x000fe200000100ae */
[-C--:B------:R-:W-:Y:S01]  /*13c0*/  FMUL.FTZ R126, R126, R111.reuse ;  /* 0x0000006f7e7e7220 */ /* 0x080fe20000410000 */
[----:B------:R-:W-:Y:S01]  /*13d0*/  FADD.FTZ R74, R74, R111 ;  /* 0x0000006f4a4a7221 */ /* 0x000fe20000010000 */
[----:B------:R-:W-:Y:S01]  /*13e0*/  FFMA.FTZ R54, R127, R111, R54 ;  /* 0x0000006f7f367223 */ /* 0x000fe20000010036 */
[----:B------:R-:W-:Y:S01]  /*13f0*/  SHF.L.U32 R130, R35, 0x10, RZ ;  /* 0x0000001023827819 */ /* 0x000fe200000006ff */
[----:B------:R-:W-:Y:S01]  /*1400*/  FADD.FTZ R111, R108, R129 ;  /* 0x000000816c6f7221 */ /* 0x000fe20000010000 */
[----:B------:R-:W-:Y:S01]  /*1410*/  FADD.FTZ R113, -R165, R110 ;  /* 0x0000006ea5717221 */ /* 0x000fe20000010100 */
[----:B------:R-:W-:-:S02]  /*1420*/  FFMA.FTZ R108, R128, R129, R109 ;  /* 0x00000081806c7223 */ /* 0x000fc4000001006d */
[----:B------:R-:W-:Y:S01]  /*1430*/  FMUL.FTZ R130, R130, R112 ;  /* 0x0000007082827220 */ /* 0x000fe20000410000 */
[----:B------:R-:W-:Y:S01]  /*1440*/  FMUL.FTZ R132, R172, R113 ;  /* 0x00000071ac847220 */ /* 0x000fe20000410000 */
[----:B------:R-:W-:Y:S01]  /*1450*/  FADD.FTZ R111, R111, R126 ;  /* 0x0000007e6f6f7221 */ /* 0x000fe20000010000 */
[----:B------:R-:W-:Y:S01]  /*1460*/  FFMA.FTZ R109, R127, R126, R108 ;  /* 0x0000007e7f6d7223 */ /* 0x000fe2000001006c */
[----:B------:R-:W-:Y:S01]  /*1470*/  FADD.FTZ R75, R75, R112 ;  /* 0x000000704b4b7221 */ /* 0x000fe20000010000 */
[C---:B------:R-:W-:Y:S01]  /*1480*/  FFMA.FTZ R55, R132.reuse, R112, R55 ;  /* 0x0000007084377223 */ /* 0x040fe20000010037 */
[----:B------:R-:W-:Y:S01]  /*1490*/  FADD.FTZ R173, R111, R130 ;  /* 0x000000826fad7221 */ /* 0x000fe20000010000 */
[----:B------:R-:W-:-:S07]  /*14a0*/  FFMA.FTZ R174, R132, R130, R109 ;  /* 0x0000008284ae7223 */ /* 0x000fce000001006d */
.L_x_692:
[----:B------:R-:W-:Y:S05]  /*14b0*/  BSYNC.RECONVERGENT B0 ;  /* 0x0000000000007941 */ /* 0x000fea0003800200 */
.L_x_691:
        /* <DEDUP_REMOVED lines=13> */
[----:B--2---:R-:W-:Y:S01]  /*1590*/  IMAD.WIDE.U32 R112, R175, 0x4, R112 ;  /* 0x00000004af707825 */ /* 0x004fe200078e0070 */
[----:B------:R-:W-:-:S04]  /*15a0*/  SHF.L.U32 R137, R33, 0x10, RZ ;  /* 0x0000001021897819 */ /* 0x000fc800000006ff */
[----:B------:R-:W5:Y:S01]  /*15b0*/  LDG.E R131, desc[UR8][R112.64] ;  /* 0x0000000870837981 */ /* 0x000f62000c1e1900 */
[----:B0-----:R-:W-:-:S05]  /*15c0*/  @P0 IMAD.WIDE.U32 R114, R175, 0x8, R114 ;  /* 0x00000008af720825 */ /* 0x001fca00078e0072 */
[----:B------:R0:W5:Y:S01]  /*15d0*/  @P0 LDG.E.64 R158, desc[UR8][R114.64] ;  /* 0x00000008729e0981 */ /* 0x000162000c1e1b00 */
[----:B------:R-:W-:Y:S02]  /*15e0*/  SHF.L.U32 R139, R31, 0x10, RZ ;  /* 0x000000101f8b7819 */ /* 0x000fe400000006ff */
[----:B------:R-:W-:Y:S02]  /*15f0*/  IADD3 R175, PT, PT, R175, 0x80, RZ ;  /* 0x00000080afaf7810 */ /* 0x000fe40007ffe0ff */
[C---:B---3--:R-:W-:Y:S02]  /*1600*/  SHF.L.U32 R136, R110.reuse, 0x10, RZ ;  /* 0x000000106e887819 */ /* 0x048fe400000006ff */
[----:B------:R-:W-:-:S03]  /*1610*/  SHF.R.U64 R110, R110, 0x10, R111 ;  /* 0x000000106e6e7819 */ /* 0x000fc6000000126f */
[----:B0-----:R-:W-:Y:S01]  /*1620*/  FADD.FTZ R115, -R165, R136 ;  /* 0x00000088a5737221 */ /* 0x001fe20000010100 */
[----:B----4-:R-:W-:Y:S02]  /*1630*/  MOV R133, R108 ;  /* 0x0000006c00857202 */ /* 0x010fe40000000f00 */
[--C-:B------:R-:W-:Y:S02]  /*1640*/  SHF.R.U64 R108, R108, 0x10, R109.reuse ;  /* 0x000000106c6c7819 */ /* 0x100fe4000000126d */
[----:B------:R-:W-:Y:S02]  /*1650*/  MOV R135, R109 ;  /* 0x0000006d00877202 */ /* 0x000fe40000000f00 */
[----:B------:R-:W-:Y:S02]  /*1660*/  SHF.R.U32.HI R138, RZ, 0x10, R109 ;  /* 0x00000010ff8a7819 */ /* 0x000fe4000001166d */
[----:B------:R-:W-:Y:S01]  /*1670*/  SHF.L.U32 R109, R133, 0x10, RZ ;  /* 0x00000010856d7819 */ /* 0x000fe200000006ff */
[----:B-----5:R-:W-:Y:S01]  /*1680*/  FMUL.FTZ R133, R172, R115 ;  /* 0x00000073ac857220 */ /* 0x020fe20000410000 */
[----:B------:R-:W-:-:S02]  /*1690*/  SHF.L.U32 R110, R110, 0x10, RZ ;  /* 0x000000106e6e7819 */ /* 0x000fc400000006ff */
[----:B------:R-:W-:Y:S01]  /*16a0*/  SHF.L.U32 R176, R111, 0x10, RZ ;  /* 0x000000106fb07819 */ /* 0x000fe200000006ff */
[-C--:B------:R-:W-:Y:S01]  /*16b0*/  FMUL.FTZ R134, R134, R109.reuse ;  /* 0x0000006d86867220 */ /* 0x080fe20000410000 */
[----:B------:R-:W-:Y:S01]  /*16c0*/  FADD.FTZ R76, R76, R109 ;  /* 0x0000006d4c4c7221 */ /* 0x000fe20000010000 */
[----:B------:R-:W-:Y:S01]  /*16d0*/  FFMA.FTZ R56, R133, R109, R56 ;  /* 0x0000006d85387223 */ /* 0x000fe20000010038 */
[----:B------:R-:W-:Y:S01]  /*16e0*/  FADD.FTZ R109, -R165, R110 ;  /* 0x0000006ea56d7221 */ /* 0x000fe20000010100 */
[----:B------:R-:W-:Y:S02]  /*16f0*/  SHF.R.U32.HI R140, RZ, 0x10, R111 ;  /* 0x00000010ff8c7819 */ /* 0x000fe4000001166f */
[----:B------:R-:W-:Y:S01]  /*1700*/  SHF.L.U32 R111, R135, 0x10, RZ ;  /* 0x00000010876f7819 */ /* 0x000fe200000006ff */
[----:B------:R-:W-:Y:S01]  /*1710*/  FADD.FTZ R135, -R165, R176 ;  /* 0x000000b0a5877221 */ /* 0x000fe20000010100 */
[----:B------:R-:W-:Y:S02]  /*1720*/  SHF.L.U32 R108, R108, 0x10, RZ ;  /* 0x000000106c6c7819 */ /* 0x000fe400000006ff */
[----:B------:R-:W-:Y:S01]  /*1730*/  SHF.L.U32 R112, R138, 0x10, RZ ;  /* 0x000000108a707819 */ /* 0x000fe200000006ff */
        /* <DEDUP_REMOVED lines=23> */
.L_x_694:
[----:B------:R-:W-:Y:S05]  /*18b0*/  BSYNC.RECONVERGENT B0 ;  /* 0x0000000000007941 */ /* 0x000fea0003800200 */
.L_x_693:
        /* <DEDUP_REMOVED lines=53> */
[----:B-1----:R-:W-:Y:S01]  /*1c10*/  FADD.FTZ R113, -R165, R150 ;  /* 0x00000096a5717221 */ /* 0x002fe20000010100 */
        /* <DEDUP_REMOVED lines=9> */
.L_x_696:
[----:B------:R-:W-:Y:S05]  /*1cb0*/  BSYNC.RECONVERGENT B0 ;  /* 0x0000000000007941 */ /* 0x000fea0003800200 */
.L_x_695:
[----:B------:R-:W-:Y:S01]  /*1cc0*/  ISETP.GE.U32.AND P0, PT, R44, 0x280, PT ;  /* 0x000002802c00780c */ /* 0x000fe20003f06070 */
[----:B------:R-:W-:-:S12]  /*1cd0*/  BSSY.RECONVERGENT B0, `(.L_x_697) ;  /* 0x000003e000007945 */ /* 0x000fd80003800200 */
[----:B------:R-:W-:Y:S05]  /*1ce0*/  @!P0 BRA `(.L_x_698) ;  /* 0x0000000000f08947 */ /* 0x000fea0003800000 */
[----:B------:R-:W0:Y:S01]  /*1cf0*/  LDC.64 R108, c[0x0][0x428] ;  /* 0x00010a00ff6c7b82 */ /* 0x000e220000000a00 */
[----:B------:R-:W-:-:S04]  /*1d00*/  ISETP.NE.U32.AND P5, PT, RZ, UR10, PT ;  /* 0x0000000aff007c0c */ /* 0x000fc8000bfa5070 */
[----:B------:R-:W-:-:S03]  /*1d10*/  ISETP.NE.AND.EX P5, PT, RZ, UR11, PT, P5 ;  /* 0x0000000bff007c0c */ /* 0x000fc6000bfa5350 */
[----:B------:R-:W1:Y:S08]  /*1d20*/  LDC.64 R110, c[0x0][0x3a8] ;  /* 0x0000ea00ff6e7b82 */ /* 0x000e700000000a00 */
[----:B------:R-:W2:Y:S01]  /*1d30*/  LDC.64 R112, c[0x0][0x3b0] ;  /* 0x0000ec00ff707b82 */ /* 0x000ea20000000a00 */
[----:B0-----:R-:W-:-:S07]  /*1d40*/  IMAD.WIDE.U32 R108, R175, 0x8, R108 ;  /* 0x00000008af6c7825 */ /* 0x001fce00078e006c */
[----:B------:R-:W0:Y:S01]  /*1d50*/  @P5 LDC.64 R114, c[0x0][0x438] ;  /* 0x00010e00ff725b82 */ /* 0x000e220000000a00 */
[----:B------:R-:W3:Y:S01]  /*1d60*/  LDG.E.64 R108, desc[UR8][R108.64] ;  /* 0x000000086c6c7981 */ /* 0x000ee2000c1e1b00 */
[----:B-1----:R-:W-:-:S06]  /*1d70*/  IMAD.WIDE.U32 R110, R175, 0x8, R110 ;  /* 0x00000008af6e7825 */ /* 0x002fcc00078e006e */
[----:B------:R-:W4:Y:S01]  /*1d80*/  LDG.E.64 R110, desc[UR8][R110.64] ;  /* 0x000000086e6e7981 */ /* 0x000f22000c1e1b00 */
[----:B--2---:R-:W-:Y:S01]  /*1d90*/  IMAD.WIDE.U32 R112, R175, 0x4, R112 ;  /* 0x00000004af707825 */ /* 0x004fe200078e0070 */
[----:B------:R-:W-:-:S04]  /*1da0*/  SHF.L.U32 R152, R26, 0x10, RZ ;  /* 0x000000101a987819 */ /* 0x000fc800000006ff */
[----:B------:R-:W5:Y:S01]  /*1db0*/  LDG.E R149, desc[UR8][R112.64] ;  /* 0x0000000870957981 */ /* 0x000f62000c1e1900 */
[----:B0-----:R-:W-:-:S05]  /*1dc0*/  @P5 IMAD.WIDE.U32 R114, R175, 0x8, R114 ;  /* 0x00000008af725825 */ /* 0x001fca00078e0072 */
[----:B------:R0:W5:Y:S01]  /*1dd0*/  @P5 LDG.E.64 R162, desc[UR8][R114.64] ;  /* 0x0000000872a25981 */ /* 0x000162000c1e1b00 */
[----:B------:R-:W-:Y:S02]  /*1de0*/  SHF.L.U32 R167, R25, 0x10, RZ ;  /* 0x0000001019a77819 */ /* 0x000fe400000006ff */
[----:B------:R-:W-:Y:S02]  /*1df0*/  SHF.L.U32 R166, R24, 0x10, RZ ;  /* 0x0000001018a67819 */ /* 0x000fe400000006ff */
[--C-:B---3--:R-:W-:Y:S02]  /*1e00*/  SHF.R.U64 R169, R108, 0x10, R109.reuse ;  /* 0x000000106ca97819 */ /* 0x108fe4000000126d */
[----:B0-----:R-:W-:Y:S02]  /*1e10*/  MOV R115, R109 ;  /* 0x0000006d00737202 */ /* 0x001fe40000000f00 */
[----:B------:R-:W-:Y:S02]  /*1e20*/  SHF.R.U32.HI R168, RZ, 0x10, R109 ;  /* 0x00000010ffa87819 */ /* 0x000fe4000001166d */
[----:B------:R-:W-:-:S02]  /*1e30*/  MOV R151, R108 ;  /* 0x0000006c00977202 */ /* 0x000fc40000000f00 */
[--C-:B----4-:R-:W-:Y:S02]  /*1e40*/  SHF.R.U32.HI R109, RZ, 0x10, R111.reuse ;  /* 0x00000010ff6d7819 */ /* 0x110fe4000001166f */
[C---:B------:R-:W-:Y:S02]  /*1e50*/  SHF.R.U64 R153, R110.reuse, 0x10, R111 ;  /* 0x000000106e997819 */ /* 0x040fe4000000126f */
[----:B------:R-:W-:Y:S02]  /*1e60*/  SHF.L.U32 R114, R110, 0x10, RZ ;  /* 0x000000106e727819 */ /* 0x000fe400000006ff */
[----:B------:R-:W-:Y:S02]  /*1e70*/  SHF.L.U32 R110, R111, 0x10, RZ ;  /* 0x000000106f6e7819 */ /* 0x000fe400000006ff */
[----:B------:R-:W-:Y:S02]  /*1e80*/  SHF.L.U32 R112, R109, 0x10, RZ ;  /* 0x000000106d707819 */ /* 0x000fe400000006ff */
[----:B------:R-:W-:-:S02]  /*1e90*/  SHF.L.U32 R108, R153, 0x10, RZ ;  /* 0x00000010996c7819 */ /* 0x000fc400000006ff */
[----:B------:R-:W-:Y:S01]  /*1ea0*/  SHF.L.U32 R109, R151, 0x10, RZ ;  /* 0x00000010976d7819 */ /* 0x000fe200000006ff */
[C---:B------:R-:W-:Y:S01]  /*1eb0*/  FADD.FTZ R151, -R165.reuse, R114 ;  /* 0x00000072a5977221 */ /* 0x040fe20000010100 */
[----:B------:R-:W-:Y:S01]  /*1ec0*/  FADD.FTZ R153, -R165, R110 ;  /* 0x0000006ea5997221 */ /* 0x000fe20000010100 */
[----:B------:R-:W-:Y:S01]  /*1ed0*/  SHF.L.U32 R110, R169, 0x10, RZ ;  /* 0x00000010a96e7819 */ /* 0x000fe200000006ff */
[C---:B------:R-:W-:Y:S01]  /*1ee0*/  FADD.FTZ R111, -R165.reuse, R108 ;  /* 0x0000006ca56f7221 */ /* 0x040fe20000010100 */
[----:B-----5:R-:W-:Y:S01]  /*1ef0*/  FMUL.FTZ R151, R172, R151 ;  /* 0x00000097ac977220 */ /* 0x020fe20000410000 */
[----:B------:R-:W-:Y:S01]  /*1f00*/  FMUL.FTZ R152, R152, R109 ;  /* 0x0000006d98987220 */ /* 0x000fe20000410000 */
[----:B------:R-:W-:Y:S01]  /*1f10*/  FADD.FTZ R165, -R165, R112 ;  /* 0x00000070a5a57221 */ /* 0x000fe20000010100 */
[----:B------:R-:W-:Y:S01]  /*1f20*/  SHF.L.U32 R115, R115, 0x10, RZ ;  /* 0x0000001073737819 */ /* 0x000fe200000006ff */
[----:B------:R-:W-:Y:S01]  /*1f30*/  FMUL.FTZ R167, R167, R110 ;  /* 0x0000006ea7a77220 */ /* 0x000fe20000410000 */
[----:B------:R-:W-:Y:S01]  /*1f40*/  SHF.L.U32 R112, R168, 0x10, RZ ;  /* 0x00000010a8707819 */ /* 0x000fe200000006ff */
[----:B------:R-:W-:Y:S01]  /*1f50*/  FMUL.FTZ R168, R172, R111 ;  /* 0x0000006faca87220 */ /* 0x000fe20000410000 */
[----:B------:R-:W-:Y:S01]  /*1f60*/  FADD.FTZ R108, R173, R152 ;  /* 0x00000098ad6c7221 */ /* 0x000fe20000010000 */
[C---:B------:R-:W-:Y:S01]  /*1f70*/  FFMA.FTZ R174, R151.reuse, R152, R174 ;  /* 0x0000009897ae7223 */ /* 0x040fe200000100ae */
[----:B------:R-:W-:Y:S01]  /*1f80*/  FADD.FTZ R84, R84, R109 ;  /* 0x0000006d54547221 */ /* 0x000fe20000010000 */
        /* <DEDUP_REMOVED lines=18> */
.L_x_698:
[----:B------:R-:W-:Y:S05]  /*20b0*/  BSYNC.RECONVERGENT B0 ;  /* 0x0000000000007941 */ /* 0x000fea0003800200 */
.L_x_697:
        /* <DEDUP_REMOVED lines=31> */
.L_x_700:
[----:B------:R-:W-:Y:S05]  /*22b0*/  BSYNC.RECONVERGENT B0 ;  /* 0x0000000000007941 */ /* 0x000fea0003800200 */
.L_x_699:
[----:B------:R-:W1:Y:S08]  /*22c0*/  S2UR UR5, SR_CgaCtaId ;  /* 0x00000000000579c3 */ /* 0x000e700000008800 */
[----:B------:R-:W-:Y:S01]  /*22d0*/  BAR.SYNC.DEFER_BLOCKING 0x0 ;  /* 0x0000000000007b1d */ /* 0x000fe20000010000 */
[----:B------:R-:W-:Y:S01]  /*22e0*/  UISETP.NE.U32.AND UP0, UPT, UR10, URZ, UPT ;  /* 0x000000ff0a00728c */ /* 0x000fe2000bf05070 */
[----:B------:R-:W-:Y:S01]  /*22f0*/  ISETP.NE.AND P5, PT, R0, RZ, PT ;  /* 0x000000ff0000720c */ /* 0x000fe20003fa5270 */
[----:B------:R-:W-:-:S02]  /*2300*/  HFMA2 R174, -RZ, RZ, 1.875, 0 ;  /* 0x3f800000ffae7431 */ /* 0x000fc400000001ff */
[----:B------:R-:W-:Y:S01]  /*2310*/  UISETP.NE.AND.EX UP0, UPT, UR11, URZ, UPT, UP0 ;  /* 0x000000ff0b00728c */ /* 0x000fe2000bf05300 */
[----:B------:R-:W-:Y:S01]  /*2320*/  BSSY.RECONVERGENT B0, `(.L_x_701) ;  /* 0x0000766000007945 */ /* 0x000fe20003800200 */
[----:B------:R-:W-:-:S08]  /*2330*/  UMOV UR4, 0x400 ;  /* 0x0000040000047882 */ /* 0x000fd00000000000 */
[----:B-----5:R-:W-:Y:S01]  /*2340*/  @P5 SHF.L.U32 R174, R164, 0x10, RZ ;  /* 0x00000010a4ae5819 */ /* 0x020fe200000006ff */
        /* <DEDUP_REMOVED lines=27> */
[C---:B------:R-:W-:Y:S01]  /*2500*/  LOP3.LUT P5, RZ, R47.reuse, 0xff, RZ, 0xc0, !PT ;  /* 0x000000ff2fff7812 */ /* 0x040fe200078ac0ff */
[----:B------:R-:W-:Y:S01]  /*2510*/  HFMA2 R115, -RZ, RZ, 0, 0 ;  /* 0x00000000ff737431 */ /* 0x000fe200000001ff */
[----:B------:R-:W-:Y:S01]  /*2520*/  MOV R112, RZ ;  /* 0x000000ff00707202 */ /* 0x000fe20000000f00 */
[----:B------:R-:W-:Y:S01]  /*2530*/  BSSY.RECONVERGENT B2, `(.L_x_706) ;  /* 0x000004e000027945 */ /* 0x000fe20003800200 */
[----:B------:R-:W-:-:S09]  /*2540*/  LOP3.LUT P6, RZ, R47, 0xff00, RZ, 0xc0, !PT ;  /* 0x0000ff002fff7812 */ /* 0x000fd200078cc0ff */
[----:B------:R-:W0:Y:S01]  /*2550*/  @P5 LDC R110, c[0x0][0x408] ;  /* 0x00010200ff6e5b82 */ /* 0x000e220000000800 */
[CCC-:B------:R-:W-:Y:S01]  /*2560*/  @P5 FFMA.FTZ R111, R3.reuse, R176.reuse, R173.reuse ;  /* 0x000000b0036f5223 */ /* 0x1c0fe200000100ad */
[----:B------:R-:W-:-:S03]  /*2570*/  @P5 FFMA.FTZ R113, R3, R176, R173 ;  /* 0x000000b003715223 */ /* 0x000fc600000100ad */
[C---:B------:R-:W-:Y:S01]  /*2580*/  @P5 FADD.FTZ R111, R116.reuse, -R111 ;  /* 0x8000006f746f5221 */ /* 0x040fe20000010000 */
[----:B------:R-:W-:Y:S02]  /*2590*/  @P5 FADD.FTZ R113, R116, -R113 ;  /* 0x8000007174715221 */ /* 0x000fe40000010000 */
[----:B------:R-:W1:Y:S01]  /*25a0*/  @P5 LDC R165, c[0x0][0x408] ;  /* 0x00010200ffa55b82 */ /* 0x000e620000000800 */
[C---:B------:R-:W-:Y:S01]  /*25b0*/  @P5 FMUL.FTZ R111, R172.reuse, R111 ;  /* 0x0000006fac6f5220 */ /* 0x040fe20000410000 */
[----:B------:R-:W-:-:S03]  /*25c0*/  @P5 FMUL.FTZ R113, R172, R113 ;  /* 0x00000071ac715220 */ /* 0x000fc60000410000 */
[-C--:B------:R-:W-:Y:S01]  /*25d0*/  @P5 FMUL.FTZ R111, R111, R174.reuse ;  /* 0x000000ae6f6f5220 */ /* 0x080fe20000410000 */
[----:B------:R-:W-:Y:S01]  /*25e0*/  @P5 FMUL.FTZ R114, R113, R174 ;  /* 0x000000ae71725220 */ /* 0x000fe20000410000 */
[----:B------:R-:W-:Y:S01]  /*25f0*/  @P5 SHF.L.U32 R113, R22, 0x10, RZ ;  /* 0x0000001016715819 */ /* 0x000fe200000006ff */
[----:B------:R-:W3:Y:S01]  /*2600*/  @P6 LDC R178, c[0x0][0x408] ;  /* 0x00010200ffb26b82 */ /* 0x000ee20000000800 */
[----:B0-----:R-:W-:Y:S01]  /*2610*/  @P5 FMUL.FTZ R111, R111, R110 ;  /* 0x0000006e6f6f5220 */ /* 0x001fe20000410000 */
[----:B-1----:R-:W-:Y:S01]  /*2620*/  @P5 FMUL.FTZ R114, R114, R165 ;  /* 0x000000a572725220 */ /* 0x002fe20000410000 */
[----:B------:R-:W-:-:S03]  /*2630*/  CS2R R164, SRZ ;  /* 0x0000000000a47805 */ /* 0x000fc6000001ff00 */
[----:B------:R-:W-:-:S04]  /*2640*/  @P5 FMUL.FTZ R112, R114, R113 ;  /* 0x0000007172705220 */ /* 0x000fc80000410000 */
[----:B------:R-:W-:Y:S01]  /*2650*/  F2F.BF16.F32 R179, R112 ;  /* 0x0000007000b37304 */ /* 0x000fe20000202000 */
[----:B--2---:R-:W-:-:S04]  /*2660*/  @P5 MOV R110, R108 ;  /* 0x0000006c006e5202 */ /* 0x004fc80000000f00 */
[----:B------:R-:W-:-:S05]  /*2670*/  @P5 SHF.L.U32 R110, R110, 0x10, RZ ;  /* 0x000000106e6e5819 */ /* 0x000fca00000006ff */
[----:B------:R-:W-:Y:S01]  /*2680*/  @P5 FMUL.FTZ R115, R110, R111 ;  /* 0x0000006f6e735220 */ /* 0x000fe20000410000 */
[----:B------:R-:W-:-:S13]  /*2690*/  LOP3.LUT P5, RZ, R47, 0xff0000, RZ, 0xc0, !PT ;  /* 0x00ff00002fff7812 */ /* 0x000fda00078ac0ff */
        /* <DEDUP_REMOVED lines=10> */
[----:B------:R-:W-:Y:S02]  /*2740*/  @P5 SHF.L.U32 R113, R20, 0x10, RZ ;  /* 0x0000001014715819 */ /* 0x000fe400000006ff */
[----:B0-----:R-:W-:Y:S01]  /*2750*/  @P5 FMUL.FTZ R111, R111, R110 ;  /* 0x0000006e6f6f5220 */ /* 0x001fe20000410000 */
[----:B------:R-:W-:-:S04]  /*2760*/  @P5 MOV R110, R109 ;  /* 0x0000006d006e5202 */ /* 0x000fc80000000f00 */
[----:B------:R-:W-:Y:S01]  /*2770*/  @P5 SHF.L.U32 R110, R110, 0x10, RZ ;  /* 0x000000106e6e5819 */ /* 0x000fe200000006ff */
[----:B-1----:R-:W-:Y:S01]  /*2780*/  @P5 FMUL.FTZ R114, R114, R175 ;  /* 0x000000af72725220 */ /* 0x002fe20000410000 */
[----:B------:R-:W-:-:S03]  /*2790*/  MOV R175, RZ ;  /* 0x000000ff00af7202 */ /* 0x000fc60000000f00 */
[----:B------:R-:W-:Y:S01]  /*27a0*/  @P5 FMUL.FTZ R165, R110, R111 ;  /* 0x0000006f6ea55220 */ /* 0x000fe20000410000 */
[----:B------:R-:W-:Y:S01]  /*27b0*/  @P6 FFMA.FTZ R110, R120, R176, R173 ;  /* 0x000000b0786e6223 */ /* 0x000fe200000100ad */
[----:B------:R-:W-:Y:S01]  /*27c0*/  @P5 FMUL.FTZ R164, R114, R113 ;  /* 0x0000007172a45220 */ /* 0x000fe20000410000 */
[----:B------:R-:W-:Y:S01]  /*27d0*/  ISETP.GE.U32.AND P5, PT, R47, 0x1000000, PT ;  /* 0x010000002f00780c */ /* 0x000fe20003fa6070 */
[----:B------:R-:W-:Y:S02]  /*27e0*/  HFMA2 R114, -RZ, RZ, 0, 0 ;  /* 0x00000000ff727431 */ /* 0x000fe400000001ff */
[----:B------:R-:W-:Y:S02]  /*27f0*/  @P6 FADD.FTZ R111, R119, -R110 ;  /* 0x8000006e776f6221 */ /* 0x000fe40000010000 */
[----:B------:R-:W-:Y:S02]  /*2800*/  F2F.BF16.F32 R164, R164 ;  /* 0x000000a400a47304 */ /* 0x000fe40000202000 */
[----:B------:R-:W-:-:S04]  /*2810*/  @P6 FMUL.FTZ R111, R172, R111 ;  /* 0x0000006fac6f6220 */ /* 0x000fc80000410000 */
[----:B------:R-:W-:Y:S02]  /*2820*/  @P6 FMUL.FTZ R111, R111, R174 ;  /* 0x000000ae6f6f6220 */ /* 0x000fe40000410000 */
[----:B------:R-:W0:Y:S01]  /*2830*/  @P5 LDC R180, c[0x0][0x408] ;  /* 0x00010200ffb45b82 */ /* 0x000e220000000800 */
[----:B------:R-:W-:Y:S01]  /*2840*/  @P5 FFMA.FTZ R110, R122, R176, R173 ;  /* 0x000000b07a6e5223 */ /* 0x000fe200000100ad */
[----:B---3--:R-:W-:-:S03]  /*2850*/  @P6 FMUL.FTZ R111, R111, R178 ;  /* 0x000000b26f6f6220 */ /* 0x008fc60000410000 */
[----:B------:R-:W-:Y:S01]  /*2860*/  @P5 FADD.FTZ R113, R121, -R110 ;  /* 0x8000006e79715221 */ /* 0x000fe20000010000 */
[----:B------:R-:W-:-:S03]  /*2870*/  @P6 SHF.L.U32 R110, R21, 0x10, RZ ;  /* 0x00000010156e6819 */ /* 0x000fc600000006ff */
[----:B------:R-:W-:Y:S02]  /*2880*/  @P5 FMUL.FTZ R113, R172, R113 ;  /* 0x00000071ac715220 */ /* 0x000fe40000410000 */
[----:B------:R-:W-:Y:S01]  /*2890*/  @P6 FMUL.FTZ R114, R111, R110 ;  /* 0x0000006e6f726220 */ /* 0x000fe20000410000 */
[----:B------:R-:W-:Y:S01]  /*28a0*/  @P5 SHF.L.U32 R110, R19, 0x10, RZ ;  /* 0x00000010136e5819 */ /* 0x000fe200000006ff */
[----:B------:R-:W-:-:S04]  /*28b0*/  @P5 FMUL.FTZ R113, R113, R174 ;  /* 0x000000ae71715220 */ /* 0x000fc80000410000 */
[----:B0-----:R-:W-:Y:S02]  /*28c0*/  @P5 FMUL.FTZ R111, R113, R180 ;  /* 0x000000b4716f5220 */ /* 0x001fe40000410000 */
[----:B------:R0:W1:Y:S02]  /*28d0*/  F2F.BF16.F32 R113, R114 ;  /* 0x0000007200717304 */ /* 0x0000640000202000 */
[----:B------:R-:W-:Y:S02]  /*28e0*/  @P5 FMUL.FTZ R175, R111, R110 ;  /* 0x0000006e6faf5220 */ /* 0x000fe40000410000 */
[----:B------:R-:W2:Y:S04]  /*28f0*/  LDC.64 R110, c[0x0][0x468] ;  /* 0x00011a00ff6e7b82 */ /* 0x000ea80000000a00 */
[----:B------:R-:W3:Y:S01]  /*2900*/  F2F.BF16.F32 R175, R175 ;  /* 0x000000af00af7304 */ /* 0x000ee20000202000 */
[----:B0-----:R-:W-:-:S02]  /*2910*/  HFMA2 R114, -RZ, RZ, 0, 0 ;  /* 0x00000000ff727431 */ /* 0x001fc400000001ff */
[----:B-1----:R-:W-:-:S03]  /*2920*/  IMAD.WIDE.U32 R112, R113, 0x10000, RZ ;  /* 0x0001000071707825 */ /* 0x002fc600078e00ff */
[----:B------:R-:W-:Y:S02]  /*2930*/  LOP3.LUT R112, R112, R179, RZ, 0xfc, !PT ;  /* 0x000000b370707212 */ /* 0x000fe400078efcff */
[----:B---3--:R-:W-:-:S04]  /*2940*/  SHF.L.U32 R177, R175, 0x10, RZ ;  /* 0x00000010afb17819 */ /* 0x008fc800000006ff */
[----:B------:R-:W-:Y:S01]  /*2950*/  LOP3.LUT R113, R113, R177, R164, 0xfe, !PT ;  /* 0x000000b171717212 */ /* 0x000fe200078efea4 */
[----:B--2---:R-:W-:-:S05]  /*2960*/  IMAD.WIDE.U32 R110, R171, 0x8, R110 ;  /* 0x00000008ab6e7825 */ /* 0x004fca00078e006e */
[----:B------:R0:W-:Y:S01]  /*2970*/  STG.E.64 desc[UR8][R110.64], R112 ;  /* 0x000000706e007986 */ /* 0x0001e2000c101b08 */
[----:B------:R-:W-:Y:S05]  /*2980*/  @!P6 BRA `(.L_x_707) ;  /* 0x000000000020e947 */ /* 0x000fea0003800000 */
[----:B0-----:R-:W-:Y:S01]  /*2990*/  FFMA.FTZ R110, R120, R176, R173 ;  /* 0x000000b0786e7223 */ /* 0x001fe200000100ad */
[----:B------:R-:W-:-:S03]  /*29a0*/  SHF.R.U64 R114, R108, 0x10, R109 ;  /* 0x000000106c727819 */ /* 0x000fc6000000126d */
[----:B------:R-:W-:Y:S01]  /*29b0*/  FADD.FTZ R111, R119, -R110 ;  /* 0x8000006e776f7221 */ /* 0x000fe20000010000 */
[----:B------:R-:W-:-:S03]  /*29c0*/  SHF.L.U32 R114, R114, 0x10, RZ ;  /* 0x0000001072727819 */ /* 0x000fc600000006ff */
[----:B------:R-:W-:-:S04]  /*29d0*/  FMUL.FTZ R111, R172, R111 ;  /* 0x0000006fac6f7220 */ /* 0x000fc80000410000 */
[----:B------:R-:W-:-:S04]  /*29e0*/  FMUL.FTZ R111, R111, R174 ;  /* 0x000000ae6f6f7220 */ /* 0x000fc80000410000 */
[----:B------:R-:W-:-:S04]  /*29f0*/  FMUL.FTZ R111, R111, UR13 ;  /* 0x0000000d6f6f7c20 */ /* 0x000fc80008410000 */
[----:B------:R-:W-:-:S07]  /*2a00*/  FMUL.FTZ R114, R114, R111 ;  /* 0x0000006f72727220 */ /* 0x000fce0000410000 */
.L_x_707:
[----:B------:R-:W-:Y:S05]  /*2a10*/  BSYNC.RECONVERGENT B2 ;  /* 0x0000000000027941 */ /* 0x000fea0003800200 */
.L_x_706:
[----:B------:R-:W-:Y:S01]  /*2a20*/  BSSY.RECONVERGENT B2, `(.L_x_708) ;  /* 0x000000c000027945 */ /* 0x000fe20003800200 */
[----:B------:R-:W-:Y:S01]  /*2a30*/  FADD.FTZ R114, R89, R114 ;  /* 0x0000007259727221 */ /* 0x000fe20000010000 */
[----:B0-----:R-:W-:Y:S02]  /*2a40*/  MOV R110, RZ ;  /* 0x000000ff006e7202 */ /* 0x001fe40000000f00 */
[----:B------:R-:W-:Y:S05]  /*2a50*/  @!P5 BRA `(.L_x_709) ;  /* 0x000000000020d947 */ /* 0x000fea0003800000 */
[----:B------:R-:W-:Y:S01]  /*2a60*/  FFMA.FTZ R108, R122, R176, R173 ;  /* 0x000000b07a6c7223 */ /* 0x000fe200000100ad */
[----:B------:R-:W-:-:S03]  /*2a70*/  SHF.R.U32.HI R110, RZ, 0x10, R109 ;  /* 0x00000010ff6e7819 */ /* 0x000fc6000001166d */
[----:B------:R-:W-:Y:S01]  /*2a80*/  FADD.FTZ R89, R121, -R108 ;  /* 0x8000006c79597221 */ /* 0x000fe20000010000 */
[----:B------:R-:W-:-:S03]  /*2a90*/  SHF.L.U32 R110, R110, 0x10, RZ ;  /* 0x000000106e6e7819 */ /* 0x000fc600000006ff */
[----:B------:R-:W-:-:S04]  /*2aa0*/  FMUL.FTZ R89, R172, R89 ;  /* 0x00000059ac597220 */ /* 0x000fc80000410000 */
[----:B------:R-:W-:-:S04]  /*2ab0*/  FMUL.FTZ R89, R89, R174 ;  /* 0x000000ae59597220 */ /* 0x000fc80000410000 */
[----:B------:R-:W-:-:S04]  /*2ac0*/  FMUL.FTZ R89, R89, UR13 ;  /* 0x0000000d59597c20 */ /* 0x000fc80008410000 */
[----:B------:R-:W-:-:S07]  /*2ad0*/  FMUL.FTZ R110, R110, R89 ;  /* 0x000000596e6e7220 */ /* 0x000fce0000410000 */
.L_x_709:
[----:B------:R-:W-:Y:S05]  /*2ae0*/  BSYNC.RECONVERGENT B2 ;  /* 0x0000000000027941 */ /* 0x000fea0003800200 */
.L_x_708:
[----:B------:R-:W-:Y:S01]  /*2af0*/  FADD.FTZ R88, R88, R115 ;  /* 0x0000007358587221 */ /* 0x000fe20000010000 */
[----:B------:R-:W-:Y:S01]  /*2b00*/  FADD.FTZ R90, R90, R165 ;  /* 0x000000a55a5a7221 */ /* 0x000fe20000010000 */
[----:B------:R-:W-:Y:S01]  /*2b10*/  FADD.FTZ R91, R91, R110 ;  /* 0x0000006e5b5b7221 */ /* 0x000fe20000010000 */
[----:B------:R-:W-:Y:S02]  /*2b20*/  IADD3 R171, PT, PT, R171, 0x80, RZ ;  /* 0x00000080abab7810 */ /* 0x000fe40007ffe0ff */
[----:B------:R-:W-:-:S07]  /*2b30*/  MOV R89, R114 ;  /* 0x0000007200597202 */ /* 0x000fce0000000f00 */
.L_x_705:
[----:B------:R-:W-:Y:S05]  /*2b40*/  BSYNC.RECONVERGENT B1 ;  /* 0x0000000000017941 */ /* 0x000fea0003800200 */
.L_x_704:
        /* <DEDUP_REMOVED lines=52> */
[----:B------:R-:W-:Y:S01]  /*2e90*/  @P6 FADD.FTZ R109, R129, -R108 ;  /* 0x8000006c816d6221 */ /* 0x000fe20000010000 */
[----:B------:R-:W-:Y:S01]  /*2ea0*/  @P6 SHF.L.U32 R108, R17, 0x10, RZ ;  /* 0x00000010116c6819 */ /* 0x000fe200000006ff */
[----:B------:R-:W-:Y:S02]  /*2eb0*/  F2F.BF16.F32 R164, R164 ;  /* 0x000000a400a47304 */ /* 0x000fe40000202000 */
[----:B------:R-:W-:-:S04]  /*2ec0*/  @P6 FMUL.FTZ R109, R172, R109 ;  /* 0x0000006dac6d6220 */ /* 0x000fc80000410000 */
[----:B------:R-:W-:Y:S02]  /*2ed0*/  @P6 FMUL.FTZ R109, R109, R174 ;  /* 0x000000ae6d6d6220 */ /* 0x000fe40000410000 */
[----:B------:R-:W0:Y:S01]  /*2ee0*/  @P5 LDC R180, c[0x0][0x408] ;  /* 0x00010200ffb45b82 */ /* 0x000e220000000800 */
[----:B------:R-:W-:Y:S01]  /*2ef0*/  @P5 FFMA.FTZ R113, R132, R176, R173 ;  /* 0x000000b084715223 */ /* 0x000fe200000100ad */
[----:B---3--:R-:W-:-:S03]  /*2f00*/  @P6 FMUL.FTZ R109, R109, R178 ;  /* 0x000000b26d6d6220 */ /* 0x008fc60000410000 */
[----:B------:R-:W-:Y:S01]  /*2f10*/  @P5 FADD.FTZ R113, R130, -R113 ;  /* 0x8000007182715221 */ /* 0x000fe20000010000 */
[----:B------:R-:W-:Y:S01]  /*2f20*/  @P6 FMUL.FTZ R114, R109, R108 ;  /* 0x0000006c6d726220 */ /* 0x000fe20000410000 */
[----:B------:R-:W-:Y:S02]  /*2f30*/  @P5 SHF.L.U32 R108, R15, 0x10, RZ ;  /* 0x000000100f6c5819 */ /* 0x000fe400000006ff */
[----:B------:R-:W-:-:S04]  /*2f40*/  @P5 FMUL.FTZ R113, R172, R113 ;  /* 0x00000071ac715220 */ /* 0x000fc80000410000 */
        /* <DEDUP_REMOVED lines=22> */
.L_x_713:
[----:B------:R-:W-:Y:S05]  /*30b0*/  BSYNC.RECONVERGENT B2 ;  /* 0x0000000000027941 */ /* 0x000fea0003800200 */
.L_x_712:
        /* <DEDUP_REMOVED lines=12> */
.L_x_715:
[----:B------:R-:W-:Y:S05]  /*3180*/  BSYNC.RECONVERGENT B2 ;  /* 0x0000000000027941 */ /* 0x000fea0003800200 */
.L_x_714:
[----:B------:R-:W-:Y:S01]  /*3190*/  FADD.FTZ R92, R92, R115 ;  /* 0x000000735c5c7221 */ /* 0x000fe20000010000 */
[----:B------:R-:W-:Y:S01]  /*31a0*/  FADD.FTZ R94, R94, R165 ;  /* 0x000000a55e5e7221 */ /* 0x000fe20000010000 */
[----:B------:R-:W-:Y:S01]  /*31b0*/  FADD.FTZ R95, R95, R108 ;  /* 0x0000006c5f5f7221 */ /* 0x000fe20000010000 */
[----:B------:R-:W-:Y:S02]  /*31c0*/  IADD3 R171, PT, PT, R171, 0x80, RZ ;  /* 0x00000080abab7810 */ /* 0x000fe40007ffe0ff */
[----:B------:R-:W-:-:S07]  /*31d0*/  MOV R93, R114 ;  /* 0x00000072005d7202 */ /* 0x000fce0000000f00 */
.L_x_711:
[----:B------:R-:W-:Y:S05]  /*31e0*/  BSYNC.RECONVERGENT B1 ;  /* 0x0000000000017941 */ /* 0x000fea0003800200 */
.L_x_710:
        /* <DEDUP_REMOVED lines=86> */
.L_x_719:
[----:B------:R-:W-:Y:S05]  /*3750*/  BSYNC.RECONVERGENT B2 ;  /* 0x0000000000027941 */ /* 0x000fea0003800200 */
.L_x_718:
[----:B------:R-:W-:Y:S01]  /*3760*/  BSSY.RECONVERGENT B2, `(.L_x_720) ;  /* 0x000000c000027945 */ /* 0x000fe20003800200 */
[----:B------:R-:W-:Y:S01]  /*3770*/  FADD.FTZ R114, R97, R114 ;  /* 0x0000007261727221 */ /* 0x000fe20000010000 */
[----:B0-----:R-:W-:Y:S02]  /*3780*/  MOV R108, RZ ;  /* 0x000000ff006c7202 */ /* 0x001fe40000000f00 */
[----:B------:R-:W-:Y:S05]  /*3790*/  @!P5 BRA `(.L_x_721) ;  /* 0x000000000020d947 */ /* 0x000fea0003800000 */
[----:B------:R-:W-:-:S04]  /*37a0*/  FFMA.FTZ R108, R140, R176, R173 ;  /* 0x000000b08c6c7223 */ /* 0x000fc800000100ad */
[----:B------:R-:W-:Y:S01]  /*37b0*/  FADD.FTZ R97, R139, -R108 ;  /* 0x8000006c8b617221 */ /* 0x000fe20000010000 */
[----:B------:R-:W-:-:S03]  /*37c0*/  SHF.R.U32.HI R108, RZ, 0x10, R111 ;  /* 0x00000010ff6c7819 */ /* 0x000fc6000001166f */
[----:B------:R-:W-:Y:S01]  /*37d0*/  FMUL.FTZ R97, R172, R97 ;  /* 0x00000061ac617220 */ /* 0x000fe20000410000 */
[----:B------:R-:W-:-:S03]  /*37e0*/  SHF.L.U32 R108, R108, 0x10, RZ ;  /* 0x000000106c6c7819 */ /* 0x000fc600000006ff */
[----:B------:R-:W-:-:S04]  /*37f0*/  FMUL.FTZ R97, R97, R174 ;  /* 0x000000ae61617220 */ /* 0x000fc80000410000 */
[----:B------:R-:W-:-:S04]  /*3800*/  FMUL.FTZ R97, R97, UR13 ;  /* 0x0000000d61617c20 */ /* 0x000fc80008410000 */
[----:B------:R-:W-:-:S07]  /*3810*/  FMUL.FTZ R108, R108, R97 ;  /* 0x000000616c6c7220 */ /* 0x000fce0000410000 */
.L_x_721:
[----:B------:R-:W-:Y:S05]  /*3820*/  BSYNC.RECONVERGENT B2 ;  /* 0x0000000000027941 */ /* 0x000fea0003800200 */
.L_x_720:
[----:B------:R-:W-:Y:S01]  /*3830*/  FADD.FTZ R96, R96, R115 ;  /* 0x0000007360607221 */ /* 0x000fe20000010000 */
[----:B------:R-:W-:Y:S01]  /*3840*/  FADD.FTZ R98, R98, R165 ;  /* 0x000000a562627221 */ /* 0x000fe20000010000 */
[----:B------:R-:W-:Y:S01]  /*3850*/  FADD.FTZ R99, R99, R108 ;  /* 0x0000006c63637221 */ /* 0x000fe20000010000 */
[----:B------:R-:W-:Y:S02]  /*3860*/  IADD3 R171, PT, PT, R171, 0x80, RZ ;  /* 0x00000080abab7810 */ /* 0x000fe40007ffe0ff */
[----:B------:R-:W-:-:S07]  /*3870*/  MOV R97, R114 ;  /* 0x0000007200617202 */ /* 0x000fce0000000f00 */
.L_x_717:
[----:B------:R-:W-:Y:S05]  /*3880*/  BSYNC.RECONVERGENT B1 ;  /* 0x0000000000017941 */ /* 0x000fea0003800200 */
.L_x_716:
        /* <DEDUP_REMOVED lines=86> */
.L_x_725:
[----:B------:R-:W-:Y:S05]  /*3df0*/  BSYNC.RECONVERGENT B2 ;  /* 0x0000000000027941 */ /* 0x000fea0003800200 */
.L_x_724:
        /* <DEDUP_REMOVED lines=12> */
.L_x_727:
[----:B------:R-:W-:Y:S05]  /*3ec0*/  BSYNC.RECONVERGENT B2 ;  /* 0x0000000000027941 */ /* 0x000fea0003800200 */
.L_x_726:
[----:B------:R-:W-:Y:S01]  /*3ed0*/  FADD.FTZ R100, R100, R115 ;  /* 0x0000007364647221 */ /* 0x000fe20000010000 */
[----:B------:R-:W-:Y:S01]  /*3ee0*/  FADD.FTZ R102, R102, R165 ;  /* 0x000000a566667221 */ /* 0x000fe20000010000 */
[----:B------:R-:W-:Y:S01]  /*3ef0*/  FADD.FTZ R103, R103, R108 ;  /* 0x0000006c67677221 */ /* 0x000fe20000010000 */
[----:B------:R-:W-:Y:S02]  /*3f00*/  IADD3 R171, PT, PT, R171, 0x80, RZ ;  /* 0x00000080abab7810 */ /* 0x000fe40007ffe0ff */
[----:B------:R-:W-:-:S07]  /*3f10*/  MOV R101, R114 ;  /* 0x0000007200657202 */ /* 0x000fce0000000f00 */
.L_x_723:
[----:B------:R-:W-:Y:S05]  /*3f20*/  BSYNC.RECONVERGENT B1 ;  /* 0x0000000000017941 */ /* 0x000fea0003800200 */
.L_x_722:
[----:B------:R-:W-:Y:S05]  /*3f30*/  @!P0 BRA `(.L_x_728) ;  /* 0x0000005800908947 */ /* 0x000fea0003800000 */
[----:B------:R-:W0:Y:S02]  /*3f40*/  LDC.64 R108, c[0x0][0x390] ;  /* 0x0000e400ff6c7b82 */ /* 0x000e240000000a00 */
[----:B0-----:R-:W-:-:S05]  /*3f50*/  IMAD.WIDE.U32 R108, R171, 0x8, R108 ;  /* 0x00000008ab6c7825 */ /* 0x001fca00078e006c */
[----:B------:R0:W2:Y:S01]  /*3f60*/  LDG.E.64 R110, desc[UR8][R108.64] ;  /* 0x000000086c6e7981 */ /* 0x0000a2000c1e1b00 */
[----:B------:R-:W-:Y:S01]  /*3f70*/  LOP3.LUT P5, RZ, R149, 0xff, RZ, 0xc0, !PT ;  /* 0x000000ff95ff7812 */ /* 0x000fe200078ac0ff */
[----:B------:R-:W-:Y:S01]  /*3f80*/  HFMA2 R178, -RZ, RZ, 0, 0 ;  /* 0x00000000ffb27431 */ /* 0x000fe200000001ff */
[----:B------:R-:W-:Y:S01]  /*3f90*/  MOV R175, RZ ;  /* 0x000000ff00af7202 */ /* 0x000fe20000000f00 */
[----:B------:R-:W-:Y:S01]  /*3fa0*/  BSSY.RECONVERGENT B1, `(.L_x_729) ;  /* 0x0000051000017945 */ /* 0x000fe20003800200 */
[----:B------:R-:W-:-:S09]  /*3fb0*/  MOV R177, RZ ;  /* 0x000000ff00b17202 */ /* 0x000fd20000000f00 */
[----:B------:R-:W1:Y:S01]  /*3fc0*/  @P5 LDC R112, c[0x0][0x408] ;  /* 0x00010200ff705b82 */ /* 0x000e620000000800 */
[CCC-:B------:R-:W-:Y:S01]  /*3fd0*/  @P5 FFMA.FTZ R113, R151.reuse, R176.reuse, R173.reuse ;  /* 0x000000b097715223 */ /* 0x1c0fe200000100ad */
[----:B------:R-:W-:Y:S01]  /*3fe0*/  @P5 FFMA.FTZ R115, R151, R176, R173 ;  /* 0x000000b097735223 */ /* 0x000fe200000100ad */
[----:B0-----:R-:W-:Y:S02]  /*3ff0*/  @P5 SHF.L.U32 R109, R6, 0x10, RZ ;  /* 0x00000010066d5819 */ /* 0x001fe400000006ff */
[C---:B------:R-:W-:Y:S01]  /*4000*/  @P5 FADD.FTZ R113, R152.reuse, -R113 ;  /* 0x8000007198715221 */ /* 0x040fe20000010000 */
[----:B------:R-:W-:Y:S02]  /*4010*/  @P5 FADD.FTZ R115, R152, -R115 ;  /* 0x8000007398735221 */ /* 0x000fe40000010000 */
[----:B------:R-:W0:Y:S01]  /*4020*/  @P5 LDC R164, c[0x0][0x408] ;  /* 0x00010200ffa45b82 */ /* 0x000e220000000800 */
[C---:B------:R-:W-:Y:S01]  /*4030*/  @P5 FMUL.FTZ R113, R172.reuse, R113 ;  /* 0x00000071ac715220 */ /* 0x040fe20000410000 */
[----:B------:R-:W-:Y:S01]  /*4040*/  @P5 FMUL.FTZ R165, R172, R115 ;  /* 0x00000073aca55220 */ /* 0x000fe20000410000 */
[----:B------:R-:W-:-:S02]  /*4050*/  CS2R R114, SRZ ;  /* 0x0000000000727805 */ /* 0x000fc4000001ff00 */
[-C--:B------:R-:W-:Y:S01]  /*4060*/  @P5 FMUL.FTZ R113, R113, R174.reuse ;  /* 0x000000ae71715220 */ /* 0x080fe20000410000 */
[----:B------:R-:W-:-:S03]  /*4070*/  @P5 FMUL.FTZ R165, R165, R174 ;  /* 0x000000aea5a55220 */ /* 0x000fc60000410000 */
[----:B-1----:R-:W-:Y:S01]  /*4080*/  @P5 FMUL.FTZ R113, R113, R112 ;  /* 0x0000007071715220 */ /* 0x002fe20000410000 */
[----:B0-----:R-:W-:Y:S01]  /*4090*/  @P5 FMUL.FTZ R164, R165, R164 ;  /* 0x000000a4a5a45220 */ /* 0x001fe20000410000 */
[----:B------:R-:W-:-:S03]  /*40a0*/  HFMA2 R165, -RZ, RZ, 0, 0 ;  /* 0x00000000ffa57431 */ /* 0x000fc600000001ff */
[----:B------:R-:W-:-:S04]  /*40b0*/  @P5 FMUL.FTZ R114, R164, R109 ;  /* 0x0000006da4725220 */ /* 0x000fc80000410000 */
[----:B------:R-:W-:Y:S01]  /*40c0*/  F2F.BF16.F32 R181, R114 ;  /* 0x0000007200b57304 */ /* 0x000fe20000202000 */
[----:B--2---:R-:W-:-:S04]  /*40d0*/  @P5 MOV R108, R110 ;  /* 0x0000006e006c5202 */ /* 0x004fc80000000f00 */
[----:B------:R-:W-:-:S05]  /*40e0*/  @P5 SHF.L.U32 R108, R108, 0x10, RZ ;  /* 0x000000106c6c5819 */ /* 0x000fca00000006ff */
[----:B------:R-:W-:Y:S01]  /*40f0*/  @P5 FMUL.FTZ R115, R108, R113 ;  /* 0x000000716c735220 */ /* 0x000fe20000410000 */
[----:B------:R-:W-:-:S03]  /*4100*/  LOP3.LUT P5, RZ, R149, 0xff0000, RZ, 0xc0, !PT ;  /* 0x00ff000095ff7812 */ /* 0x000fc600078ac0ff */
[----:B------:R-:W-:Y:S01]  /*4110*/  FADD.FTZ R115, R104, R115 ;  /* 0x0000007368737221 */ /* 0x000fe20000010000 */
[----:B------:R-:W-:-:S09]  /*4120*/  MOV R104, RZ ;  /* 0x000000ff00687202 */ /* 0x000fd20000000f00 */
[----:B------:R-:W0:Y:S01]  /*4130*/  @P5 LDC R108, c[0x0][0x408] ;  /* 0x00010200ff6c5b82 */ /* 0x000e220000000800 */
[CCC-:B------:R-:W-:Y:S01]  /*4140*/  @P5 FFMA.FTZ R109, R153.reuse, R176.reuse, R173.reuse ;  /* 0x000000b0996d5223 */ /* 0x1c0fe200000100ad */
[----:B------:R-:W-:Y:S01]  /*4150*/  @P5 FFMA.FTZ R113, R153, R176, R173 ;  /* 0x000000b099715223 */ /* 0x000fe200000100ad */
[----:B------:R-:W-:Y:S02]  /*4160*/  @P5 SHF.L.U32 R112, R4, 0x10, RZ ;  /* 0x0000001004705819 */ /* 0x000fe400000006ff */
[C---:B------:R-:W-:Y:S01]  /*4170*/  @P5 FADD.FTZ R109, R166.reuse, -R109 ;  /* 0x8000006da66d5221 */ /* 0x040fe20000010000 */
[----:B------:R-:W-:Y:S02]  /*4180*/  @P5 FADD.FTZ R113, R166, -R113 ;  /* 0x80000071a6715221 */ /* 0x000fe40000010000 */
[----:B------:R-:W1:Y:S01]  /*4190*/  @P5 LDC R164, c[0x0][0x408] ;  /* 0x00010200ffa45b82 */ /* 0x000e620000000800 */
[C---:B------:R-:W-:Y:S01]  /*41a0*/  @P5 FMUL.FTZ R109, R172.reuse, R109 ;  /* 0x0000006dac6d5220 */ /* 0x040fe20000410000 */
[----:B------:R-:W-:-:S03]  /*41b0*/  @P5 FMUL.FTZ R113, R172, R113 ;  /* 0x00000071ac715220 */ /* 0x000fc60000410000 */
[-C--:B------:R-:W-:Y:S01]  /*41c0*/  @P5 FMUL.FTZ R109, R109, R174.reuse ;  /* 0x000000ae6d6d5220 */ /* 0x080fe20000410000 */
[----:B------:R-:W-:-:S03]  /*41d0*/  @P5 FMUL.FTZ R113, R113, R174 ;  /* 0x000000ae71715220 */ /* 0x000fc60000410000 */
[----:B0-----:R-:W-:Y:S01]  /*41e0*/  @P5 FMUL.FTZ R109, R109, R108 ;  /* 0x0000006c6d6d5220 */ /* 0x001fe20000410000 */
[----:B------:R-:W-:-:S04]  /*41f0*/  @P5 MOV R108, R111 ;  /* 0x0000006f006c5202 */ /* 0x000fc80000000f00 */
[----:B------:R-:W-:Y:S01]  /*4200*/  @P5 SHF.L.U32 R108, R108, 0x10, RZ ;  /* 0x000000106c6c5819 */ /* 0x000fe200000006ff */
[----:B-1----:R-:W-:Y:S01]  /*4210*/  @P5 FMUL.FTZ R113, R113, R164 ;  /* 0x000000a471715220 */ /* 0x002fe20000410000 */
[----:B------:R-:W-:-:S03]  /*4220*/  HFMA2 R164, -RZ, RZ, 0, 0 ;  /* 0x00000000ffa47431 */ /* 0x000fc600000001ff */
[----:B------:R-:W-:Y:S01]  /*4230*/  @P5 FMUL.FTZ R165, R108, R109 ;  /* 0x0000006d6ca55220 */ /* 0x000fe20000410000 */
[----:B------:R-:W-:Y:S01]  /*4240*/  FFMA.FTZ R108, R170, R176, R173 ;  /* 0x000000b0aa6c7223 */ /* 0x000fe200000100ad */
[----:B------:R-:W-:Y:S01]  /*4250*/  @P5 FMUL.FTZ R175, R113, R112 ;  /* 0x0000007071af5220 */ /* 0x000fe20000410000 */
[----:B------:R-:W-:Y:S02]  /*4260*/  ISETP.GE.U32.AND P5, PT, R149, 0x1000000, PT ;  /* 0x010000009500780c */ /* 0x000fe40003fa6070 */
[----:B------:R-:W-:-:S03]  /*4270*/  FADD.FTZ R109, R169, -R108 ;  /* 0x8000006ca96d7221 */ /* 0x000fc60000010000 */
[----:B------:R-:W-:Y:S01]  /*4280*/  F2F.BF16.F32 R175, R175 ;  /* 0x000000af00af7304 */ /* 0x000fe20000202000 */
[----:B------:R-:W-:-:S04]  /*4290*/  FMUL.FTZ R109, R172, R109 ;  /* 0x0000006dac6d7220 */ /* 0x000fc80000410000 */
[----:B------:R-:W-:-:S03]  /*42a0*/  FMUL.FTZ R109, R109, R174 ;  /* 0x000000ae6d6d7220 */ /* 0x000fc60000410000 */
[----:B------:R-:W-:Y:S01]  /*42b0*/  @P5 SHF.R.U32.HI R108, RZ, 0x10, R111 ;  /* 0x00000010ff6c5819 */ /* 0x000fe2000001166f */
[----:B------:R-:W-:Y:S01]  /*42c0*/  FMUL.FTZ R109, R109, UR13 ;  /* 0x0000000d6d6d7c20 */ /* 0x000fe20008410000 */
[----:B------:R-:W-:Y:S02]  /*42d0*/  @P5 SHF.L.U32 R112, R2, 0x10, RZ ;  /* 0x0000001002705819 */ /* 0x000fe400000006ff */
[----:B------:R-:W-:-:S03]  /*42e0*/  @P5 SHF.L.U32 R108, R108, 0x10, RZ ;  /* 0x000000106c6c5819 */ /* 0x000fc600000006ff */
[C---:B------:R-:W-:Y:S02]  /*42f0*/  @P5 FMUL.FTZ R177, R109.reuse, R112 ;  /* 0x000000706db15220 */ /* 0x040fe40000410000 */
[----:B------:R-:W-:Y:S01]  /*4300*/  @P5 FMUL.FTZ R178, R109, R108 ;  /* 0x0000006c6db25220 */ /* 0x000fe20000410000 */
[----:B------:R-:W-:-:S03]  /*4310*/  LOP3.LUT P5, RZ, R149, 0xff00, RZ, 0xc0, !PT ;  /* 0x0000ff0095ff7812 */ /* 0x000fc600078ac0ff */
[----:B------:R-:W0:Y:S10]  /*4320*/  F2F.BF16.F32 R177, R177 ;  /* 0x000000b100b17304 */ /* 0x000e340000202000 */
[----:B------:R-:W-:-:S04]  /*4330*/  @P5 FFMA.FTZ R108, R168, R176, R173 ;  /* 0x000000b0a86c5223 */ /* 0x000fc800000100ad */
[----:B------:R-:W-:Y:S01]  /*4340*/  @P5 FADD.FTZ R109, R167, -R108 ;  /* 0x8000006ca76d5221 */ /* 0x000fe20000010000 */
[----:B------:R-:W-:Y:S02]  /*4350*/  @P5 SHF.L.U32 R108, R5, 0x10, RZ ;  /* 0x00000010056c5819 */ /* 0x000fe400000006ff */
[----:B0-----:R-:W-:Y:S01]  /*4360*/  SHF.L.U32 R179, R177, 0x10, RZ ;  /* 0x00000010b1b37819 */ /* 0x001fe200000006ff */
[----:B------:R-:W-:-:S04]  /*4370*/  @P5 FMUL.FTZ R109, R172, R109 ;  /* 0x0000006dac6d5220 */ /* 0x000fc80000410000 */
[----:B------:R-:W-:-:S04]  /*4380*/  @P5 FMUL.FTZ R109, R109, R174 ;  /* 0x000000ae6d6d5220 */ /* 0x000fc80000410000 */
[----:B------:R-:W-:-:S04]  /*4390*/  @P5 FMUL.FTZ R109, R109, UR13 ;  /* 0x0000000d6d6d5c20 */ /* 0x000fc80008410000 */
[----:B------:R-:W-:Y:S02]  /*43a0*/  @P5 FMUL.FTZ R164, R109, R108 ;  /* 0x0000006c6da45220 */ /* 0x000fe40000410000 */
[----:B------:R-:W0:Y:S02]  /*43b0*/  LDC.64 R108, c[0x0][0x468] ;  /* 0x00011a00ff6c7b82 */ /* 0x000e240000000a00 */
[----:B------:R-:W1:Y:S02]  /*43c0*/  F2F.BF16.F32 R112, R164 ;  /* 0x000000a400707304 */ /* 0x000e640000202000 */
[----:B-1----:R-:W-:-:S03]  /*43d0*/  IMAD.WIDE.U32 R112, R112, 0x10000, RZ ;  /* 0x0001000070707825 */ /* 0x002fc600078e00ff */
[----:B------:R-:W-:Y:S02]  /*43e0*/  LOP3.LUT R112, R112, R181, RZ, 0xfc, !PT ;  /* 0x000000b570707212 */ /* 0x000fe400078efcff */
[----:B------:R-:W-:Y:S01]  /*43f0*/  LOP3.LUT R113, R113, R179, R175, 0xfe, !PT ;  /* 0x000000b371717212 */ /* 0x000fe200078efeaf */
[----:B0-----:R-:W-:-:S05]  /*4400*/  IMAD.WIDE.U32 R108, R171, 0x8, R108 ;  /* 0x00000008ab6c7825 */ /* 0x001fca00078e006c */
[----:B------:R0:W-:Y:S01]  /*4410*/  STG.E.64 desc[UR8][R108.64], R112 ;  /* 0x000000706c007986 */ /* 0x0001e2000c101b08 */
[----:B------:R-:W-:Y:S05]  /*4420*/  @!P5 BRA `(.L_x_730) ;  /* 0x000000000020d947 */ /* 0x000fea0003800000 */
[----:B------:R-:W-:Y:S01]  /*4430*/  FFMA.FTZ R176, R168, R176, R173 ;  /* 0x000000b0a8b07223 */ /* 0x000fe200000100ad */
[----:B------:R-:W-:-:S03]  /*4440*/  SHF.R.U64 R104, R110, 0x10, R111 ;  /* 0x000000106e687819 */ /* 0x000fc6000000126f */
[----:B0-----:R-:W-:Y:S01]  /*4450*/  FADD.FTZ R109, R167, -R176 ;  /* 0x800000b0a76d7221 */ /* 0x001fe20000010000 */
[----:B------:R-:W-:-:S03]  /*4460*/  SHF.L.U32 R104, R104, 0x10, RZ ;  /* 0x0000001068687819 */ /* 0x000fc600000006ff */
[----:B------:R-:W-:-:S04]  /*4470*/  FMUL.FTZ R109, R172, R109 ;  /* 0x0000006dac6d7220 */ /* 0x000fc80000410000 */
[----:B------:R-:W-:-:S04]  /*4480*/  FMUL.FTZ R109, R109, R174 ;  /* 0x000000ae6d6d7220 */ /* 0x000fc80000410000 */
[----:B------:R-:W-:-:S04]  /*4490*/  FMUL.FTZ R109, R109, UR13 ;  /* 0x0000000d6d6d7c20 */ /* 0x000fc80008410000 */
[----:B------:R-:W-:-:S07]  /*44a0*/  FMUL.FTZ R104, R104, R109 ;  /* 0x0000006d68687220 */ /* 0x000fce0000410000 */
.L_x_730:
[----:B------:R-:W-:Y:S05]  /*44b0*/  BSYNC.RECONVERGENT B1 ;  /* 0x0000000000017941 */ /* 0x000fea0003800200 */
.L_x_729:
[----:B------:R-:W-:Y:S01]  /*44c0*/  FADD.FTZ R105, R105, R104 ;  /* 0x0000006869697221 */ /* 0x000fe20000010000 */
[----:B------:R-:W-:Y:S01]  /*44d0*/  FADD.FTZ R107, R107, R178 ;  /* 0x000000b26b6b7221 */ /* 0x000fe20000010000 */
[----:B------:R-:W-:Y:S01]  /*44e0*/  FADD.FTZ R106, R106, R165 ;  /* 0x000000a56a6a7221 */ /* 0x000fe20000010000 */
[----:B------:R-:W-:Y:S01]  /*44f0*/  MOV R104, R115 ;  /* 0x0000007300687202 */ /* 0x000fe20000000f00 */
[----:B------:R-:W-:Y:S06]  /*4500*/  BRA `(.L_x_728) ;  /* 0x00000054001c7947 */ /* 0x000fec0003800000 */
.L_x_703:
[----:B------:R-:W-:Y:S04]  /*4510*/  BSSY.RECONVERGENT B1, `(.L_x_731) ;  /* 0x0000063000017945 */ /* 0x000fe80003800200 */
[----:B------:R-:W-:Y:S05]  /*4520*/  @!P4 BRA `(.L_x_732) ;  /* 0x000000040084c947 */ /* 0x000fea0003800000 */
[----:B------:R-:W0:Y:S02]  /*4530*/  LDC.64 R110, c[0x0][0x390] ;  /* 0x0000e400ff6e7b82 */ /* 0x000e240000000a00 */
[----:B0-----:R-:W-:-:S06]  /*4540*/  IMAD.WIDE.U32 R110, R171, 0x8, R110 ;  /* 0x00000008ab6e7825 */ /* 0x001fcc00078e006e */
[----:B------:R-:W2:Y:S01]  /*4550*/  LDG.E.64 R110, desc[UR8][R110.64] ;  /* 0x000000086e6e7981 */ /* 0x000ea2000c1e1b00 */
[----:B------:R-:W-:Y:S01]  /*4560*/  LOP3.LUT P5, RZ, R47, 0xff, RZ, 0xc0, !PT ;  /* 0x000000ff2fff7812 */ /* 0x000fe200078ac0ff */
[----:B------:R-:W-:Y:S01]  /*4570*/  FFMA.FTZ R109, R3, R176, R173 ;  /* 0x000000b0036d7223 */ /* 0x000fe200000100ad */
[----:B------:R-:W-:Y:S01]  /*4580*/  HFMA2 R175, -RZ, RZ, 0, 0 ;  /* 0x00000000ffaf7431 */ /* 0x000fe200000001ff */
[----:B------:R-:W-:Y:S02]  /*4590*/  MOV R177, RZ ;  /* 0x000000ff00b17202 */ /* 0x000fe40000000f00 */
[----:B------:R-:W-:Y:S01]  /*45a0*/  CS2R R178, SRZ ;  /* 0x0000000000b27805 */ /* 0x000fe2000001ff00 */
[----:B------:R-:W-:Y:S01]  /*45b0*/  FADD.FTZ R109, R116, -R109 ;  /* 0x8000006d746d7221 */ /* 0x000fe20000010000 */
[----:B------:R-:W-:-:S03]  /*45c0*/  HFMA2 R180, -RZ, RZ, 0, 0 ;  /* 0x00000000ffb47431 */ /* 0x000fc600000001ff */
[----:B------:R-:W-:-:S03]  /*45d0*/  FMUL.FTZ R109, R172, R109 ;  /* 0x0000006dac6d7220 */ /* 0x000fc60000410000 */
[----:B------:R-:W0:Y:S01]  /*45e0*/  @P5 LDC R113, c[0x0][0x408] ;  /* 0x00010200ff715b82 */ /* 0x000e220000000800 */
[CC--:B------:R-:W-:Y:S01]  /*45f0*/  @P5 FMUL.FTZ R112, R109.reuse, R174.reuse ;  /* 0x000000ae6d705220 */ /* 0x0c0fe20000410000 */
[----:B------:R-:W-:Y:S01]  /*4600*/  @P5 FMUL.FTZ R115, R109, R174 ;  /* 0x000000ae6d735220 */ /* 0x000fe20000410000 */
[----:B------:R-:W-:Y:S01]  /*4610*/  @P5 SHF.L.U32 R114, R22, 0x10, RZ ;  /* 0x0000001016725819 */ /* 0x000fe200000006ff */
[----:B------:R-:W-:Y:S04]  /*4620*/  F2F.BF16.F32 R183, R109 ;  /* 0x0000006d00b77304 */ /* 0x000fe80000202000 */
[----:B------:R-:W1:Y:S01]  /*4630*/  @P5 LDC R164, c[0x0][0x408] ;  /* 0x00010200ffa45b82 */ /* 0x000e620000000800 */
[----:B0-----:R-:W-:Y:S01]  /*4640*/  @P5 FMUL.FTZ R113, R112, R113 ;  /* 0x0000007170715220 */ /* 0x001fe20000410000 */
[----:B------:R-:W-:Y:S01]  /*4650*/  MOV R112, RZ ;  /* 0x000000ff00707202 */ /* 0x000fe20000000f00 */
[----:B-1----:R-:W-:-:S04]  /*4660*/  @P5 FMUL.FTZ R115, R115, R164 ;  /* 0x000000a473735220 */ /* 0x002fc80000410000 */
[----:B------:R-:W-:-:S04]  /*4670*/  @P5 FMUL.FTZ R112, R115, R114 ;  /* 0x0000007273705220 */ /* 0x000fc80000410000 */
[----:B------:R-:W-:Y:S01]  /*4680*/  F2F.BF16.F32 R185, R112 ;  /* 0x0000007000b97304 */ /* 0x000fe20000202000 */
[----:B--2---:R-:W-:-:S04]  /*4690*/  @P5 MOV R108, R110 ;  /* 0x0000006e006c5202 */ /* 0x004fc80000000f00 */
[----:B------:R-:W-:-:S05]  /*46a0*/  @P5 SHF.L.U32 R108, R108, 0x10, RZ ;  /* 0x000000106c6c5819 */ /* 0x000fca00000006ff */
[----:B------:R-:W-:Y:S01]  /*46b0*/  @P5 FMUL.FTZ R175, R113, R108 ;  /* 0x0000006c71af5220 */ /* 0x000fe20000410000 */
[----:B------:R-:W-:Y:S01]  /*46c0*/  LOP3.LUT P5, RZ, R47, 0xff00, RZ, 0xc0, !PT ;  /* 0x0000ff002fff7812 */ /* 0x000fe200078ac0ff */
[----:B------:R-:W-:Y:S02]  /*46d0*/  FFMA.FTZ R108, R120, R176, R173 ;  /* 0x000000b0786c7223 */ /* 0x000fe400000100ad */
[----:B------:R-:W-:Y:S02]  /*46e0*/  FADD.FTZ R88, R88, R175 ;  /* 0x000000af58587221 */ /* 0x000fe40000010000 */
[----:B------:R-:W-:-:S04]  /*46f0*/  FADD.FTZ R113, R119, -R108 ;  /* 0x8000006c77717221 */ /* 0x000fc80000010000 */
[----:B------:R-:W-:-:S04]  /*4700*/  FMUL.FTZ R113, R172, R113 ;  /* 0x00000071ac717220 */ /* 0x000fc80000410000 */
[----:B------:R-:W0:Y:S01]  /*4710*/  @P5 LDC R115, c[0x0][0x408] ;  /* 0x00010200ff735b82 */ /* 0x000e220000000800 */
[CC--:B------:R-:W-:Y:S01]  /*4720*/  @P5 FMUL.FTZ R108, R113.reuse, R174.reuse ;  /* 0x000000ae716c5220 */ /* 0x0c0fe20000410000 */
[----:B------:R-:W-:Y:S01]  /*4730*/  @P5 FMUL.FTZ R164, R113, R174 ;  /* 0x000000ae71a45220 */ /* 0x000fe20000410000 */
[----:B------:R-:W-:-:S05]  /*4740*/  @P5 SHF.L.U32 R114, R21, 0x10, RZ ;  /* 0x0000001015725819 */ /* 0x000fca00000006ff */
[----:B------:R-:W1:Y:S01]  /*4750*/  @P5 LDC R165, c[0x0][0x408] ;  /* 0x00010200ffa55b82 */ /* 0x000e620000000800 */
[----:B0-----:R-:W-:Y:S01]  /*4760*/  @P5 FMUL.FTZ R115, R108, R115 ;  /* 0x000000736c735220 */ /* 0x001fe20000410000 */
[----:B------:R-:W-:Y:S01]  /*4770*/  @P5 SHF.R.U64 R108, R110, 0x10, R111 ;  /* 0x000000106e6c5819 */ /* 0x000fe2000000126f */
[----:B------:R-:W-:-:S03]  /*4780*/  HFMA2 R110, -RZ, RZ, 0, 0 ;  /* 0x00000000ff6e7431 */ /* 0x000fc600000001ff */
[----:B------:R-:W-:Y:S01]  /*4790*/  @P5 SHF.L.U32 R108, R108, 0x10, RZ ;  /* 0x000000106c6c5819 */ /* 0x000fe200000006ff */
[----:B-1----:R-:W-:-:S04]  /*47a0*/  @P5 FMUL.FTZ R165, R164, R165 ;  /* 0x000000a5a4a55220 */ /* 0x002fc80000410000 */
[----:B------:R-:W-:Y:S01]  /*47b0*/  @P5 FMUL.FTZ R110, R115, R108 ;  /* 0x0000006c736e5220 */ /* 0x000fe20000410000 */
[----:B------:R-:W-:Y:S01]  /*47c0*/  FFMA.FTZ R115, R117, R176, R173 ;  /* 0x000000b075737223 */ /* 0x000fe200000100ad */
[----:B------:R-:W-:Y:S01]  /*47d0*/  @P5 FMUL.FTZ R177, R165, R114 ;  /* 0x00000072a5b15220 */ /* 0x000fe20000410000 */
[----:B------:R-:W-:Y:S01]  /*47e0*/  LOP3.LUT P5, RZ, R47, 0xff0000, RZ, 0xc0, !PT ;  /* 0x00ff00002fff7812 */ /* 0x000fe200078ac0ff */
[----:B------:R-:W-:Y:S01]  /*47f0*/  FADD.FTZ R89, R89, R110 ;  /* 0x0000006e59597221 */ /* 0x000fe20000010000 */
[----:B------:R-:W-:-:S04]  /*4800*/  FADD.FTZ R115, R118, -R115 ;  /* 0x8000007376737221 */ /* 0x000fc80000010000 */
[----:B------:R-:W-:-:S04]  /*4810*/  FMUL.FTZ R115, R172, R115 ;  /* 0x00000073ac737220 */ /* 0x000fc80000410000 */
[----:B------:R-:W-:Y:S03]  /*4820*/  F2F.BF16.F32 R182, R115 ;  /* 0x0000007300b67304 */ /* 0x000fe60000202000 */
[----:B------:R-:W0:Y:S01]  /*4830*/  @P5 LDC R165, c[0x0][0x408] ;  /* 0x00010200ffa55b82 */ /* 0x000e220000000800 */
[CC--:B------:R-:W-:Y:S01]  /*4840*/  @P5 FMUL.FTZ R108, R115.reuse, R174.reuse ;  /* 0x000000ae736c5220 */ /* 0x0c0fe20000410000 */
[----:B------:R-:W-:Y:S01]  /*4850*/  @P5 FMUL.FTZ R164, R115, R174 ;  /* 0x000000ae73a45220 */ /* 0x000fe20000410000 */
[----:B------:R-:W-:-:S05]  /*4860*/  @P5 SHF.L.U32 R114, R20, 0x10, RZ ;  /* 0x0000001014725819 */ /* 0x000fca00000006ff */
[----:B------:R-:W1:Y:S01]  /*4870*/  @P5 LDC R181, c[0x0][0x408] ;  /* 0x00010200ffb55b82 */ /* 0x000e620000000800 */
[----:B0-----:R-:W-:Y:S01]  /*4880*/  @P5 FMUL.FTZ R165, R108, R165 ;  /* 0x000000a56ca55220 */ /* 0x001fe20000410000 */
[----:B------:R-:W-:-:S04]  /*4890*/  @P5 MOV R108, R111 ;  /* 0x0000006f006c5202 */ /* 0x000fc80000000f00 */
[----:B------:R-:W-:Y:S01]  /*48a0*/  @P5 SHF.L.U32 R108, R108, 0x10, RZ ;  /* 0x000000106c6c5819 */ /* 0x000fe200000006ff */
[----:B-1----:R-:W-:-:S04]  /*48b0*/  @P5 FMUL.FTZ R181, R164, R181 ;  /* 0x000000b5a4b55220 */ /* 0x002fc80000410000 */
[----:B------:R-:W-:Y:S01]  /*48c0*/  @P5 FMUL.FTZ R179, R165, R108 ;  /* 0x0000006ca5b35220 */ /* 0x000fe20000410000 */
[----:B------:R-:W-:Y:S01]  /*48d0*/  FFMA.FTZ R108, R122, R176, R173 ;  /* 0x000000b07a6c7223 */ /* 0x000fe200000100ad */
[----:B------:R-:W-:Y:S01]  /*48e0*/  @P5 FMUL.FTZ R178, R181, R114 ;  /* 0x00000072b5b25220 */ /* 0x000fe20000410000 */
[----:B------:R-:W-:Y:S01]  /*48f0*/  ISETP.GE.U32.AND P5, PT, R47, 0x1000000, PT ;  /* 0x010000002f00780c */ /* 0x000fe20003fa6070 */
[----:B------:R-:W0:Y:S01]  /*4900*/  F2F.BF16.F32 R114, R113 ;  /* 0x0000007100727304 */ /* 0x000e220000202000 */
[----:B------:R-:W-:Y:S01]  /*4910*/  FADD.FTZ R165, R121, -R108 ;  /* 0x8000006c79a57221 */ /* 0x000fe20000010000 */
[----:B------:R-:W-:-:S03]  /*4920*/  FADD.FTZ R90, R90, R179 ;  /* 0x000000b35a5a7221 */ /* 0x000fc60000010000 */
[----:B------:R-:W-:-:S03]  /*4930*/  FMUL.FTZ R187, R172, R165 ;  /* 0x000000a5acbb7220 */ /* 0x000fc60000410000 */
[----:B------:R-:W1:Y:S04]  /*4940*/  F2F.BF16.F32 R113, R177 ;  /* 0x000000b100717304 */ /* 0x000e680000202000 */
[----:B------:R-:W2:Y:S01]  /*4950*/  @P5 LDC R189, c[0x0][0x408] ;  /* 0x00010200ffbd5b82 */ /* 0x000ea20000000800 */
[----:B------:R-:W-:Y:S01]  /*4960*/  @P5 FMUL.FTZ R164, R187, R174 ;  /* 0x000000aebba45220 */ /* 0x000fe20000410000 */
[----:B------:R-:W-:Y:S01]  /*4970*/  @P5 SHF.L.U32 R108, R19, 0x10, RZ ;  /* 0x00000010136c5819 */ /* 0x000fe200000006ff */
[----:B0-----:R-:W-:Y:S01]  /*4980*/  IMAD.WIDE.U32 R114, R114, 0x10000, RZ ;  /* 0x0001000072727825 */ /* 0x001fe200078e00ff */
[----:B------:R0:W3:Y:S01]  /*4990*/  F2F.BF16.F32 R181, R187 ;  /* 0x000000bb00b57304 */ /* 0x0000e20000202000 */
[----:B------:R-:W-:-:S03]  /*49a0*/  @P5 SHF.R.U32.HI R111, RZ, 0x10, R111 ;  /* 0x00000010ff6f5819 */ /* 0x000fc6000001166f */
[----:B------:R-:W4:Y:S01]  /*49b0*/  @P5 LDC R184, c[0x0][0x408] ;  /* 0x00010200ffb85b82 */ /* 0x000f220000000800 */
[----:B------:R-:W-:Y:S01]  /*49c0*/  LOP3.LUT R114, R114, R183, RZ, 0xfc, !PT ;  /* 0x000000b772727212 */ /* 0x000fe200078efcff */
[----:B-1----:R-:W-:Y:S02]  /*49d0*/  IMAD.WIDE.U32 R112, R113, 0x10000, RZ ;  /* 0x0001000071707825 */ /* 0x002fe400078e00ff */
[----:B------:R-:W-:Y:S02]  /*49e0*/  F2F.BF16.F32 R178, R178 ;  /* 0x000000b200b27304 */ /* 0x000fe40000202000 */
[----:B0-----:R-:W-:Y:S01]  /*49f0*/  @P5 FMUL.FTZ R187, R187, R174 ;  /* 0x000000aebbbb5220 */ /* 0x001fe20000410000 */
[----:B------:R-:W-:Y:S02]  /*4a00*/  @P5 SHF.L.U32 R111, R111, 0x10, RZ ;  /* 0x000000106f6f5819 */ /* 0x000fe400000006ff */
[----:B------:R-:W-:Y:S02]  /*4a10*/  LOP3.LUT R112, R112, R185, RZ, 0xfc, !PT ;  /* 0x000000b970707212 */ /* 0x000fe400078efcff */
[----:B---3--:R-:W-:-:S04]  /*4a20*/  SHF.L.U32 R181, R181, 0x10, RZ ;  /* 0x00000010b5b57819 */ /* 0x008fc800000006ff */
[----:B------:R-:W-:Y:S01]  /*4a30*/  LOP3.LUT R115, R115, R181, R182, 0xfe, !PT ;  /* 0x000000b573737212 */ /* 0x000fe200078efeb6 */
[----:B--2---:R-:W-:Y:S02]  /*4a40*/  @P5 FMUL.FTZ R189, R164, R189 ;  /* 0x000000bda4bd5220 */ /* 0x004fe40000410000 */
[----:B------:R-:W0:Y:S02]  /*4a50*/  LDC.64 R164, c[0x0][0x478] ;  /* 0x00011e00ffa47b82 */ /* 0x000e240000000a00 */
[----:B------:R-:W-:Y:S01]  /*4a60*/  @P5 FMUL.FTZ R180, R189, R108 ;  /* 0x0000006cbdb45220 */ /* 0x000fe20000410000 */
[----:B----4-:R-:W-:-:S05]  /*4a70*/  @P5 FMUL.FTZ R184, R187, R184 ;  /* 0x000000b8bbb85220 */ /* 0x010fca0000410000 */
[----:B------:R-:W1:Y:S01]  /*4a80*/  LDC.64 R108, c[0x0][0x468] ;  /* 0x00011a00ff6c7b82 */ /* 0x000e620000000a00 */
[----:B------:R-:W2:Y:S02]  /*4a90*/  F2F.BF16.F32 R180, R180 ;  /* 0x000000b400b47304 */ /* 0x000ea40000202000 */
[----:B--2---:R-:W-:Y:S01]  /*4aa0*/  SHF.L.U32 R177, R180, 0x10, RZ ;  /* 0x00000010b4b17819 */ /* 0x004fe200000006ff */
[----:B0-----:R-:W-:-:S03]  /*4ab0*/  IMAD.WIDE.U32 R164, R171, 0x8, R164 ;  /* 0x00000008aba47825 */ /* 0x001fc600078e00a4 */
[----:B------:R-:W-:Y:S02]  /*4ac0*/  LOP3.LUT R113, R113, R177, R178, 0xfe, !PT ;  /* 0x000000b171717212 */ /* 0x000fe400078efeb2 */
[----:B------:R0:W-:Y:S01]  /*4ad0*/  STG.E.64 desc[UR8][R164.64], R114 ;  /* 0x00000072a4007986 */ /* 0x0001e2000c101b08 */
[----:B------:R-:W-:Y:S01]  /*4ae0*/  MOV R178, RZ ;  /* 0x000000ff00b27202 */ /* 0x000fe20000000f00 */
[----:B-1----:R-:W-:-:S04]  /*4af0*/  IMAD.WIDE.U32 R108, R171, 0x8, R108 ;  /* 0x00000008ab6c7825 */ /* 0x002fc800078e006c */
[----:B------:R-:W-:Y:S01]  /*4b00*/  @P5 FMUL.FTZ R178, R184, R111 ;  /* 0x0000006fb8b25220 */ /* 0x000fe20000410000 */
[----:B------:R-:W-:Y:S01]  /*4b10*/  IADD3 R171, PT, PT, R171, 0x80, RZ ;  /* 0x00000080abab7810 */ /* 0x000fe20007ffe0ff */
[----:B------:R0:W-:Y:S02]  /*4b20*/  STG.E.64 desc[UR8][R108.64], R112 ;  /* 0x000000706c007986 */ /* 0x0001e4000c101b08 */
[----:B------:R-:W-:-:S07]  /*4b30*/  FADD.FTZ R91, R91, R178 ;  /* 0x000000b25b5b7221 */ /* 0x000fce0000010000 */
.L_x_732:
[----:B------:R-:W-:Y:S05]  /*4b40*/  BSYNC.RECONVERGENT B1 ;  /* 0x0000000000017941 */ /* 0x000fea0003800200 */
.L_x_731:
[----:B------:R-:W-:Y:S04]  /*4b50*/  BSSY.RECONVERGENT B1, `(.L_x_733) ;  /* 0x0000063000017945 */ /* 0x000fe80003800200 */
[----:B------:R-:W-:Y:S05]  /*4b60*/  @!P3 BRA `(.L_x_734) ;  /* 0x000000040084b947 */ /* 0x000fea0003800000 */
[----:B0-----:R-:W0:Y:S02]  /*4b70*/  LDC.64 R112, c[0x0][0x390] ;  /* 0x0000e400ff707b82 */ /* 0x001e240000000a00 */
[----:B0-----:R-:W-:-:S06]  /*4b80*/  IMAD.WIDE.U32 R112, R171, 0x8, R112 ;  /* 0x00000008ab707825 */ /* 0x001fcc00078e0070 */
[----:B------:R-:W2:Y:S01]  /*4b90*/  LDG.E.64 R112, desc[UR8][R112.64] ;  /* 0x0000000870707981 */ /* 0x000ea2000c1e1b00 */
[----:B------:R-:W-:Y:S01]  /*4ba0*/  LOP3.LUT P5, RZ, R123, 0xff, RZ, 0xc0, !PT ;  /* 0x000000ff7bff7812 */ /* 0x000fe200078ac0ff */
[----:B------:R-:W-:Y:S01]  /*4bb0*/  FFMA.FTZ R109, R125, R176, R173 ;  /* 0x000000b07d6d7223 */ /* 0x000fe200000100ad */
[----:B------:R-:W-:Y:S01]  /*4bc0*/  HFMA2 R175, -RZ, RZ, 0, 0 ;  /* 0x00000000ffaf7431 */ /* 0x000fe200000001ff */
[----:B------:R-:W-:Y:S01]  /*4bd0*/  MOV R114, RZ ;  /* 0x000000ff00727202 */ /* 0x000fe20000000f00 */
[----:B------:R-:W-:Y:S02]  /*4be0*/  HFMA2 R180, -RZ, RZ, 0, 0 ;  /* 0x00000000ffb47431 */ /* 0x000fe400000001ff */
[----:B------:R-:W-:Y:S01]  /*4bf0*/  FADD.FTZ R109, R124, -R109 ;  /* 0x8000006d7c6d7221 */ /* 0x000fe20000010000 */
[----:B------:R-:W-:-:S03]  /*4c00*/  MOV R177, RZ ;  /* 0x000000ff00b17202 */ /* 0x000fc60000000f00 */
[----:B------:R-:W-:-:S03]  /*4c10*/  FMUL.FTZ R109, R172, R109 ;  /* 0x0000006dac6d7220 */ /* 0x000fc60000410000 */
[----:B------:R-:W0:Y:S01]  /*4c20*/  @P5 LDC R111, c[0x0][0x408] ;  /* 0x00010200ff6f5b82 */ /* 0x000e220000000800 */
[CC--:B------:R-:W-:Y:S01]  /*4c30*/  @P5 FMUL.FTZ R110, R109.reuse, R174.reuse ;  /* 0x000000ae6d6e5220 */ /* 0x0c0fe20000410000 */
[----:B------:R-:W-:Y:S01]  /*4c40*/  @P5 FMUL.FTZ R115, R109, R174 ;  /* 0x000000ae6d735220 */ /* 0x000fe20000410000 */
[----:B------:R-:W-:Y:S05]  /*4c50*/  F2F.BF16.F32 R183, R109 ;  /* 0x0000006d00b77304 */ /* 0x000fea0000202000 */
[----:B------:R-:W1:Y:S01]  /*4c60*/  @P5 LDC R164, c[0x0][0x408] ;  /* 0x00010200ffa45b82 */ /* 0x000e620000000800 */
[----:B0-----:R-:W-:Y:S01]  /*4c70*/  @P5 FMUL.FTZ R111, R110, R111 ;  /* 0x0000006f6e6f5220 */ /* 0x001fe20000410000 */
[----:B------:R-:W-:Y:S01]  /*4c80*/  @P5 SHF.L.U32 R110, R18, 0x10, RZ ;  /* 0x00000010126e5819 */ /* 0x000fe200000006ff */
        /* <DEDUP_REMOVED lines=35> */
[----:B------:R-:W-:Y:S02]  /*4ec0*/  @P5 MOV R108, R113 ;  /* 0x00000071006c5202 */ /* 0x000fe40000000f00 */
[----:B------:R-:W-:Y:S02]  /*4ed0*/  CS2R R178, SRZ ;  /* 0x0000000000b27805 */ /* 0x000fe4000001ff00 */
        /* <DEDUP_REMOVED lines=42> */
.L_x_734:
[----:B------:R-:W-:Y:S05]  /*5180*/  BSYNC.RECONVERGENT B1 ;  /* 0x0000000000017941 */ /* 0x000fea0003800200 */
.L_x_733:
[----:B------:R-:W-:Y:S04]  /*5190*/  BSSY.RECONVERGENT B1, `(.L_x_735) ;  /* 0x0000063000017945 */ /* 0x000fe80003800200 */
[----:B------:R-:W-:Y:S05]  /*51a0*/  @!P2 BRA `(.L_x_736) ;  /* 0x000000040084a947 */ /* 0x000fea0003800000 */
[----:B0-----:R-:W0:Y:S02]  /*51b0*/  LDC.64 R112, c[0x0][0x390] ;  /* 0x0000e400ff707b82 */ /* 0x001e240000000a00 */
[----:B0-----:R-:W-:-:S06]  /*51c0*/  IMAD.WIDE.U32 R112, R171, 0x8, R112 ;  /* 0x00000008ab707825 */ /* 0x001fcc00078e0070 */
[----:B------:R-:W3:Y:S01]  /*51d0*/  LDG.E.64 R112, desc[UR8][R112.64] ;  /* 0x0000000870707981 */ /* 0x000ee2000c1e1b00 */
[----:B------:R-:W-:Y:S01]  /*51e0*/  LOP3.LUT P5, RZ, R131, 0xff, RZ, 0xc0, !PT ;  /* 0x000000ff83ff7812 */ /* 0x000fe200078ac0ff */
[----:B--2---:R-:W-:Y:S01]  /*51f0*/  FFMA.FTZ R109, R133, R176, R173 ;  /* 0x000000b0856d7223 */ /* 0x004fe200000100ad */
        /* <DEDUP_REMOVED lines=16> */
[----:B---3--:R-:W-:-:S04]  /*5300*/  @P5 MOV R108, R112 ;  /* 0x00000070006c5202 */ /* 0x008fc80000000f00 */
        /* <DEDUP_REMOVED lines=75> */
.L_x_736:
[----:B------:R-:W-:Y:S05]  /*57c0*/  BSYNC.RECONVERGENT B1 ;  /* 0x0000000000017941 */ /* 0x000fea0003800200 */
.L_x_735:
[----:B------:R-:W-:Y:S04]  /*57d0*/  BSSY.RECONVERGENT B1, `(.L_x_737) ;  /* 0x0000063000017945 */ /* 0x000fe80003800200 */
[----:B------:R-:W-:Y:S05]  /*57e0*/  @!P1 BRA `(.L_x_738) ;  /* 0x0000000400849947 */ /* 0x000fea0003800000 */
[----:B0-23--:R-:W0:Y:S02]  /*57f0*/  LDC.64 R108, c[0x0][0x390] ;  /* 0x0000e400ff6c7b82 */ /* 0x00de240000000a00 */
        /* <DEDUP_REMOVED lines=32> */
[----:B------:R-:W-:Y:S01]  /*5a00*/  @P5 SHF.L.U32 R114, R9, 0x10, RZ ;  /* 0x0000001009725819 */ /* 0x000fe200000006ff */
[----:B------:R-:W1:Y:S04]  /*5a10*/  F2F.BF16.F32 R113, R113 ;  /* 0x0000007100717304 */ /* 0x000e680000202000 */
[----:B------:R-:W2:Y:S01]  /*5a20*/  @P5 LDC R165, c[0x0][0x408] ;  /* 0x00010200ffa55b82 */ /* 0x000ea20000000800 */
[----:B-1----:R-:W-:-:S04]  /*5a30*/  IMAD.WIDE.U32 R112, R113, 0x10000, RZ ;  /* 0x0001000071707825 */ /* 0x002fc800078e00ff */
[----:B0-----:R-:W-:Y:S01]  /*5a40*/  @P5 FMUL.FTZ R115, R110, R115 ;  /* 0x000000736e735220 */ /* 0x001fe20000410000 */
[----:B------:R-:W-:Y:S01]  /*5a50*/  @P5 SHF.R.U64 R110, R108, 0x10, R109 ;  /* 0x000000106c6e5819 */ /* 0x000fe2000000126d */
[----:B------:R-:W-:Y:S01]  /*5a60*/  HFMA2 R108, -RZ, RZ, 0, 0 ;  /* 0x00000000ff6c7431 */ /* 0x000fe200000001ff */
[----:B------:R-:W-:Y:S02]  /*5a70*/  LOP3.LUT R112, R112, R183, RZ, 0xfc, !PT ;  /* 0x000000b770707212 */ /* 0x000fe400078efcff */
[----:B------:R-:W-:Y:S01]  /*5a80*/  @P5 SHF.L.U32 R110, R110, 0x10, RZ ;  /* 0x000000106e6e5819 */ /* 0x000fe200000006ff */
[----:B--2---:R-:W-:-:S04]  /*5a90*/  @P5 FMUL.FTZ R165, R164, R165 ;  /* 0x000000a5a4a55220 */ /* 0x004fc80000410000 */
        /* <DEDUP_REMOVED lines=25> */
[----:B------:R-:W-:Y:S04]  /*5c30*/  F2F.BF16.F32 R178, R178 ;  /* 0x000000b200b27304 */ /* 0x000fe80000202000 */
[----:B------:R-:W1:Y:S01]  /*5c40*/  @P5 LDC R189, c[0x0][0x408] ;  /* 0x00010200ffbd5b82 */ /* 0x000e620000000800 */
[----:B------:R-:W-:Y:S01]  /*5c50*/  @P5 FMUL.FTZ R110, R187, R174 ;  /* 0x000000aebb6e5220 */ /* 0x000fe20000410000 */
[----:B------:R-:W-:Y:S01]  /*5c60*/  @P5 SHF.L.U32 R114, R7, 0x10, RZ ;  /* 0x0000001007725819 */ /* 0x000fe200000006ff */
[----:B0-----:R-:W-:Y:S01]  /*5c70*/  IMAD.WIDE.U32 R164, R164, 0x10000, RZ ;  /* 0x00010000a4a47825 */ /* 0x001fe200078e00ff */
[----:B------:R0:W2:Y:S01]  /*5c80*/  F2F.BF16.F32 R181, R187 ;  /* 0x000000bb00b57304 */ /* 0x0000a20000202000 */
[----:B------:R-:W-:-:S03]  /*5c90*/  @P5 SHF.R.U32.HI R109, RZ, 0x10, R109 ;  /* 0x00000010ff6d5819 */ /* 0x000fc6000001166d */
[----:B------:R-:W3:Y:S01]  /*5ca0*/  @P5 LDC R184, c[0x0][0x408] ;  /* 0x00010200ffb85b82 */ /* 0x000ee20000000800 */
[----:B------:R-:W-:Y:S02]  /*5cb0*/  LOP3.LUT R164, R164, R185, RZ, 0xfc, !PT ;  /* 0x000000b9a4a47212 */ /* 0x000fe400078efcff */
[----:B------:R-:W-:Y:S01]  /*5cc0*/  @P5 SHF.L.U32 R109, R109, 0x10, RZ ;  /* 0x000000106d6d5819 */ /* 0x000fe200000006ff */
[----:B0-----:R-:W-:Y:S01]  /*5cd0*/  @P5 FMUL.FTZ R187, R187, R174 ;  /* 0x000000aebbbb5220 */ /* 0x001fe20000410000 */
[----:B--2---:R-:W-:-:S04]  /*5ce0*/  SHF.L.U32 R181, R181, 0x10, RZ ;  /* 0x00000010b5b57819 */ /* 0x004fc800000006ff */
[----:B------:R-:W-:Y:S01]  /*5cf0*/  LOP3.LUT R113, R113, R181, R182, 0xfe, !PT ;  /* 0x000000b571717212 */ /* 0x000fe200078efeb6 */
[----:B-1----:R-:W-:Y:S02]  /*5d00*/  @P5 FMUL.FTZ R189, R110, R189 ;  /* 0x000000bd6ebd5220 */ /* 0x002fe40000410000 */
[----:B------:R-:W0:Y:S02]  /*5d10*/  LDC.64 R110, c[0x0][0x478] ;  /* 0x00011e00ff6e7b82 */ /* 0x000e240000000a00 */
[----:B------:R-:W-:Y:S01]  /*5d20*/  @P5 FMUL.FTZ R180, R189, R114 ;  /* 0x00000072bdb45220 */ /* 0x000fe20000410000 */
[----:B---3--:R-:W-:-:S05]  /*5d30*/  @P5 FMUL.FTZ R184, R187, R184 ;  /* 0x000000b8bbb85220 */ /* 0x008fca0000410000 */
        /* <DEDUP_REMOVED lines=12> */
.L_x_738:
[----:B------:R-:W-:Y:S05]  /*5e00*/  BSYNC.RECONVERGENT B1 ;  /* 0x0000000000017941 */ /* 0x000fea0003800200 */
.L_x_737:
[----:B------:R-:W-:Y:S05]  /*5e10*/  @!P0 BRA `(.L_x_728) ;  /* 0x0000003800d88947 */ /* 0x000fea0003800000 */
[----:B0-23--:R-:W0:Y:S02]  /*5e20*/  LDC.64 R108, c[0x0][0x390] ;  /* 0x0000e400ff6c7b82 */ /* 0x00de240000000a00 */
[----:B0-----:R-:W-:-:S06]  /*5e30*/  IMAD.WIDE.U32 R108, R171, 0x8, R108 ;  /* 0x00000008ab6c7825 */ /* 0x001fcc00078e006c */
[----:B------:R-:W2:Y:S01]  /*5e40*/  LDG.E.64 R108, desc[UR8][R108.64] ;  /* 0x000000086c6c7981 */ /* 0x000ea2000c1e1b00 */
[----:B------:R-:W-:Y:S01]  /*5e50*/  LOP3.LUT P5, RZ, R149, 0xff, RZ, 0xc0, !PT ;  /* 0x000000ff95ff7812 */ /* 0x000fe200078ac0ff */
[----:B----4-:R-:W-:Y:S01]  /*5e60*/  FFMA.FTZ R111, R151, R176, R173 ;  /* 0x000000b0976f7223 */ /* 0x010fe200000100ad */
        /* <DEDUP_REMOVED lines=10> */
[----:B------:R1:W-:Y:S01]  /*5f10*/  F2F.BF16.F32 R181, R111 ;  /* 0x0000006f00b57304 */ /* 0x0003e20000202000 */
[----:B------:R-:W-:Y:S01]  /*5f20*/  @P5 FMUL.FTZ R113, R112, UR13 ;  /* 0x0000000d70715c20 */ /* 0x000fe20008410000 */
[----:B0-----:R-:W-:-:S04]  /*5f30*/  @P5 FMUL.FTZ R115, R115, R164 ;  /* 0x000000a473735220 */ /* 0x001fc80000410000 */
[----:B------:R-:W-:-:S06]  /*5f40*/  @P5 FMUL.FTZ R177, R115, R114 ;  /* 0x0000007273b15220 */ /* 0x000fcc0000410000 */
        /* <DEDUP_REMOVED lines=13> */
[----:B------:R-:W2:Y:S01]  /*6020*/  @P5 LDC R165, c[0x0][0x408] ;  /* 0x00010200ffa55b82 */ /* 0x000ea20000000800 */
[----:B0-----:R-:W-:Y:S01]  /*6030*/  @P5 FMUL.FTZ R115, R110, R115 ;  /* 0x000000736e735220 */ /* 0x001fe20000410000 */
[----:B------:R-:W-:Y:S01]  /*6040*/  @P5 SHF.R.U64 R110, R108, 0x10, R109 ;  /* 0x000000106c6e5819 */ /* 0x000fe2000000126d */
[----:B------:R-:W-:-:S03]  /*6050*/  HFMA2 R108, -RZ, RZ, 0, 0 ;  /* 0x00000000ff6c7431 */ /* 0x000fc600000001ff */
[----:B------:R-:W-:Y:S01]  /*6060*/  @P5 SHF.L.U32 R110, R110, 0x10, RZ ;  /* 0x000000106e6e5819 */ /* 0x000fe200000006ff */
[----:B--2---:R-:W-:-:S04]  /*6070*/  @P5 FMUL.FTZ R165, R114, R165 ;  /* 0x000000a572a55220 */ /* 0x004fc80000410000 */
[----:B------:R-:W-:Y:S01]  /*6080*/  @P5 FMUL.FTZ R108, R115, R110 ;  /* 0x0000006e736c5220 */ /* 0x000fe20000410000 */
[--C-:B------:R-:W-:Y:S01]  /*6090*/  FFMA.FTZ R115, R153, R176, R173.reuse ;  /* 0x000000b099737223 */ /* 0x100fe200000100ad */
[----:B------:R-:W-:Y:S01]  /*60a0*/  @P5 FMUL.FTZ R178, R165, R112 ;  /* 0x00000070a5b25220 */ /* 0x000fe20000410000 */
[----:B------:R-:W-:Y:S01]  /*60b0*/  LOP3.LUT P5, RZ, R149, 0xff0000, RZ, 0xc0, !PT ;  /* 0x00ff000095ff7812 */ /* 0x000fe200078ac0ff */
[----:B------:R-:W-:Y:S01]  /*60c0*/  FFMA.FTZ R176, R170, R176, R173 ;  /* 0x000000b0aab07223 */ /* 0x000fe200000100ad */
[----:B------:R-:W-:Y:S01]  /*60d0*/  FADD.FTZ R115, R166, -R115 ;  /* 0x80000073a6737221 */ /* 0x000fe20000010000 */
[----:B------:R-:W-:Y:S01]  /*60e0*/  F2F.BF16.F32 R164, R178 ;  /* 0x000000b200a47304 */ /* 0x000fe20000202000 */
[----:B------:R-:W-:Y:S01]  /*60f0*/  FADD.FTZ R105, R105, R108 ;  /* 0x0000006c69697221 */ /* 0x000fe20000010000 */
[----:B-1----:R-:W-:Y:S01]  /*6100*/  FADD.FTZ R111, R169, -R176 ;  /* 0x800000b0a96f7221 */ /* 0x002fe20000010000 */
[----:B------:R-:W-:-:S05]  /*6110*/  FMUL.FTZ R115, R172, R115 ;  /* 0x00000073ac737220 */ /* 0x000fca0000410000 */
[----:B------:R-:W-:Y:S02]  /*6120*/  F2F.BF16.F32 R176, R115 ;  /* 0x0000007300b07304 */ /* 0x000fe40000202000 */
        /* <DEDUP_REMOVED lines=10> */
[----:B------:R-:W-:Y:S01]  /*61d0*/  FMUL.FTZ R165, R172, R111 ;  /* 0x0000006faca57220 */ /* 0x000fe20000410000 */
[----:B------:R-:W-:Y:S01]  /*61e0*/  @P5 FMUL.FTZ R180, R183, R112 ;  /* 0x00000070b7b45220 */ /* 0x000fe20000410000 */
[----:B------:R-:W-:Y:S01]  /*61f0*/  ISETP.GE.U32.AND P5, PT, R149, 0x1000000, PT ;  /* 0x010000009500780c */ /* 0x000fe20003fa6070 */
[----:B------:R0:W1:Y:S01]  /*6200*/  F2F.BF16.F32 R114, R113 ;  /* 0x0000007100727304 */ /* 0x0000620000202000 */
[----:B------:R-:W-:Y:S01]  /*6210*/  FMUL.FTZ R174, R165, R174 ;  /* 0x000000aea5ae7220 */ /* 0x000fe20000410000 */
[----:B------:R-:W-:Y:S01]  /*6220*/  MOV R172, RZ ;  /* 0x000000ff00ac7202 */ /* 0x000fe20000000f00 */
[----:B------:R-:W-:Y:S02]  /*6230*/  FADD.FTZ R106, R106, R179 ;  /* 0x000000b36a6a7221 */ /* 0x000fe40000010000 */
[----:B------:R-:W-:-:S03]  /*6240*/  FMUL.FTZ R174, R174, UR13 ;  /* 0x0000000daeae7c20 */ /* 0x000fc60008410000 */
[----:B------:R2:W3:Y:S01]  /*6250*/  F2F.BF16.F32 R173, R165 ;  /* 0x000000a500ad7304 */ /* 0x0004e20000202000 */
[----:B0-----:R-:W0:Y:S03]  /*6260*/  LDC.64 R112, c[0x0][0x478] ;  /* 0x00011e00ff707b82 */ /* 0x001e260000000a00 */
[----:B------:R-:W-:Y:S02]  /*6270*/  @P5 SHF.L.U32 R111, R2, 0x10, RZ ;  /* 0x00000010026f5819 */ /* 0x000fe400000006ff */
[----:B------:R-:W-:Y:S01]  /*6280*/  @P5 SHF.R.U32.HI R109, RZ, 0x10, R109 ;  /* 0x00000010ff6d5819 */ /* 0x000fe2000001166d */
[----:B-1----:R-:W-:Y:S01]  /*6290*/  IMAD.WIDE.U32 R114, R114, 0x10000, RZ ;  /* 0x0001000072727825 */ /* 0x002fe200078e00ff */
[----:B------:R-:W-:Y:S03]  /*62a0*/  F2F.BF16.F32 R180, R180 ;  /* 0x000000b400b47304 */ /* 0x000fe60000202000 */
[----:B------:R-:W-:Y:S01]  /*62b0*/  @P5 FMUL.FTZ R172, R111, R174 ;  /* 0x000000ae6fac5220 */ /* 0x000fe20000410000 */
[----:B------:R-:W-:Y:S01]  /*62c0*/  @P5 SHF.L.U32 R109, R109, 0x10, RZ ;  /* 0x000000106d6d5819 */ /* 0x000fe200000006ff */
[----:B------:R-:W1:Y:S01]  /*62d0*/  LDC.64 R110, c[0x0][0x468] ;  /* 0x00011a00ff6e7b82 */ /* 0x000e620000000a00 */
[----:B--2---:R-:W-:Y:S01]  /*62e0*/  IMAD.WIDE.U32 R164, R164, 0x10000, RZ ;  /* 0x00010000a4a47825 */ /* 0x004fe200078e00ff */
[----:B------:R-:W-:-:S02]  /*62f0*/  LOP3.LUT R114, R114, R181, RZ, 0xfc, !PT ;  /* 0x000000b572727212 */ /* 0x000fc400078efcff */
[----:B---3--:R-:W-:Y:S01]  /*6300*/  SHF.L.U32 R173, R173, 0x10, RZ ;  /* 0x00000010adad7819 */ /* 0x008fe200000006ff */
[----:B------:R-:W2:Y:S01]  /*6310*/  F2F.BF16.F32 R172, R172 ;  /* 0x000000ac00ac7304 */ /* 0x000ea20000202000 */
[----:B------:R-:W-:Y:S02]  /*6320*/  LOP3.LUT R164, R164, R177, RZ, 0xfc, !PT ;  /* 0x000000b1a4a47212 */ /* 0x000fe400078efcff */
[----:B------:R-:W-:Y:S01]  /*6330*/  LOP3.LUT R115, R115, R173, R176, 0xfe, !PT ;  /* 0x000000ad73737212 */ /* 0x000fe200078efeb0 */
[----:B0-----:R-:W-:-:S05]  /*6340*/  IMAD.WIDE.U32 R112, R171, 0x8, R112 ;  /* 0x00000008ab707825 */ /* 0x001fca00078e0070 */
[----:B------:R0:W-:Y:S01]  /*6350*/  STG.E.64 desc[UR8][R112.64], R114 ;  /* 0x0000007270007986 */ /* 0x0001e2000c101b08 */
[----:B--2---:R-:W-:Y:S01]  /*6360*/  SHF.L.U32 R173, R172, 0x10, RZ ;  /* 0x00000010acad7819 */ /* 0x004fe200000006ff */
[----:B------:R-:W-:-:S03]  /*6370*/  HFMA2 R172, -RZ, RZ, 0, 0 ;  /* 0x00000000ffac7431 */ /* 0x000fc600000001ff */
[----:B------:R-:W-:Y:S01]  /*6380*/  LOP3.LUT R165, R165, R173, R180, 0xfe, !PT ;  /* 0x000000ada5a57212 */ /* 0x000fe200078efeb4 */
[----:B-1----:R-:W-:-:S04]  /*6390*/  IMAD.WIDE.U32 R110, R171, 0x8, R110 ;  /* 0x00000008ab6e7825 */ /* 0x002fc800078e006e */
[----:B------:R-:W-:Y:S01]  /*63a0*/  @P5 FMUL.FTZ R172, R174, R109 ;  /* 0x0000006daeac5220 */ /* 0x000fe20000410000 */
[----:B------:R0:W-:Y:S03]  /*63b0*/  STG.E.64 desc[UR8][R110.64], R164 ;  /* 0x000000a46e007986 */ /* 0x0001e6000c101b08 */
[----:B------:R-:W-:Y:S01]  /*63c0*/  FADD.FTZ R107, R107, R172 ;  /* 0x000000ac6b6b7221 */ /* 0x000fe20000010000 */
[----:B------:R-:W-:Y:S06]  /*63d0*/  BRA `(.L_x_728) ;  /* 0x0000003400687947 */ /* 0x000fec0003800000 */
.L_x_702:
        /* <DEDUP_REMOVED lines=8> */
[----:B------:R-:W-:Y:S01]  /*6460*/  LOP3.LUT P5, RZ, R47, 0xff, RZ, 0xc0, !PT ;  /* 0x000000ff2fff7812 */ /* 0x000fe200078ac0ff */
[----:B------:R-:W-:Y:S01]  /*6470*/  FFMA.FTZ R113, R3, R176, R173 ;  /* 0x000000b003717223 */ /* 0x000fe200000100ad */
[----:B------:R-:W-:Y:S02]  /*6480*/  MOV R108, R154 ;  /* 0x0000009a006c7202 */ /* 0x000fe40000000f00 */
[----:B------:R-:W-:Y:S02]  /*6490*/  CS2R R114, SRZ ;  /* 0x0000000000727805 */ /* 0x000fe4000001ff00 */
[----:B------:R-:W-:Y:S01]  /*64a0*/  CS2R R164, SRZ ;  /* 0x0000000000a47805 */ /* 0x000fe2000001ff00 */
[----:B------:R-:W-:Y:S01]  /*64b0*/  FADD.FTZ R113, R116, -R113 ;  /* 0x8000007174717221 */ /* 0x000fe20000010000 */
[----:B------:R-:W-:Y:S01]  /*64c0*/  SHF.L.U32 R109, R108, 0x10, RZ ;  /* 0x000000106c6d7819 */ /* 0x000fe200000006ff */
[----:B------:R-:W-:Y:S01]  /*64d0*/  HFMA2 R175, -RZ, RZ, 0, 0 ;  /* 0x00000000ffaf7431 */ /* 0x000fe200000001ff */
[----:B------:R-:W-:-:S03]  /*64e0*/  MOV R177, RZ ;  /* 0x000000ff00b17202 */ /* 0x000fc60000000f00 */
[----:B------:R-:W-:Y:S01]  /*64f0*/  FFMA.FTZ R109, R172, R113, R109 ;  /* 0x00000071ac6d7223 */ /* 0x000fe2000001006d */
[----:B------:R-:W-:Y:S01]  /*6500*/  FFMA.FTZ R113, R117, R176, R173 ;  /* 0x000000b075717223 */ /* 0x000fe200000100ad */
[----:B------:R-:W-:Y:S02]  /*6510*/  @P5 SHF.L.U32 R112, R22, 0x10, RZ ;  /* 0x0000001016705819 */ /* 0x000fe400000006ff */
[----:B------:R-:W-:Y:S01]  /*6520*/  FMUL.FTZ R109, R109, R174 ;  /* 0x000000ae6d6d7220 */ /* 0x000fe20000410000 */
[----:B------:R-:W-:-:S03]  /*6530*/  FADD.FTZ R113, R118, -R113 ;  /* 0x8000007176717221 */ /* 0x000fc60000010000 */
[----:B------:R-:W-:-:S04]  /*6540*/  FMUL.FTZ R109, R109, UR13 ;  /* 0x0000000d6d6d7c20 */ /* 0x000fc80008410000 */
[----:B------:R-:W-:-:S04]  /*6550*/  @P5 FMUL.FTZ R114, R112, R109 ;  /* 0x0000006d70725220 */ /* 0x000fc80000410000 */
[----:B------:R-:W-:Y:S01]  /*6560*/  F2F.BF16.F32 R181, R114 ;  /* 0x0000007200b57304 */ /* 0x000fe20000202000 */
[----:B--2---:R-:W-:-:S04]  /*6570*/  @P5 MOV R108, R110 ;  /* 0x0000006e006c5202 */ /* 0x004fc80000000f00 */
[----:B------:R-:W-:-:S05]  /*6580*/  @P5 SHF.L.U32 R108, R108, 0x10, RZ ;  /* 0x000000106c6c5819 */ /* 0x000fca00000006ff */
[----:B------:R-:W-:Y:S01]  /*6590*/  @P5 FMUL.FTZ R115, R109, R108 ;  /* 0x0000006c6d735220 */ /* 0x000fe20000410000 */
[----:B------:R-:W-:Y:S01]  /*65a0*/  LOP3.LUT P5, RZ, R47, 0xff00, RZ, 0xc0, !PT ;  /* 0x0000ff002fff7812 */ /* 0x000fe200078ac0ff */
[----:B------:R-:W-:Y:S01]  /*65b0*/  FFMA.FTZ R108, R120, R176, R173 ;  /* 0x000000b0786c7223 */ /* 0x000fe200000100ad */
[----:B------:R-:W-:Y:S01]  /*65c0*/  SHF.R.U64 R109, R154, 0x10, R155 ;  /* 0x000000109a6d7819 */ /* 0x000fe2000000129b */
[----:B------:R-:W-:Y:S02]  /*65d0*/  FADD.FTZ R88, R88, R115 ;  /* 0x0000007358587221 */ /* 0x000fe40000010000 */
[----:B------:R-:W-:Y:S01]  /*65e0*/  FADD.FTZ R108, R119, -R108 ;  /* 0x8000006c776c7221 */ /* 0x000fe20000010000 */
[----:B------:R-:W-:-:S05]  /*65f0*/  SHF.L.U32 R109, R109, 0x10, RZ ;  /* 0x000000106d6d7819 */ /* 0x000fca00000006ff */
[----:B------:R-:W-:Y:S02]  /*6600*/  FFMA.FTZ R109, R172, R108, R109 ;  /* 0x0000006cac6d7223 */ /* 0x000fe4000001006d */
[----:B------:R-:W-:Y:S01]  /*6610*/  @P5 SHF.R.U64 R108, R110, 0x10, R111 ;  /* 0x000000106e6c5819 */ /* 0x000fe2000000126f */
[----:B------:R-:W-:Y:S02]  /*6620*/  HFMA2 R110, -RZ, RZ, 0, 0 ;  /* 0x00000000ff6e7431 */ /* 0x000fe400000001ff */
[----:B------:R-:W-:Y:S01]  /*6630*/  FMUL.FTZ R109, R109, R174 ;  /* 0x000000ae6d6d7220 */ /* 0x000fe20000410000 */
[----:B------:R-:W-:Y:S02]  /*6640*/  @P5 SHF.L.U32 R112, R21, 0x10, RZ ;  /* 0x0000001015705819 */ /* 0x000fe400000006ff */
[----:B------:R-:W-:Y:S01]  /*6650*/  @P5 SHF.L.U32 R108, R108, 0x10, RZ ;  /* 0x000000106c6c5819 */ /* 0x000fe200000006ff */
[----:B------:R-:W-:-:S04]  /*6660*/  FMUL.FTZ R109, R109, UR13 ;  /* 0x0000000d6d6d7c20 */ /* 0x000fc80008410000 */
[----:B------:R-:W-:Y:S01]  /*6670*/  @P5 FMUL.FTZ R164, R109, R108 ;  /* 0x0000006c6da45220 */ /* 0x000fe20000410000 */
[----:B------:R-:W-:Y:S01]  /*6680*/  @P5 FMUL.FTZ R110, R112, R109 ;  /* 0x0000006d706e5220 */ /* 0x000fe20000410000 */
[----:B------:R-:W-:Y:S02]  /*6690*/  LOP3.LUT P5, RZ, R47, 0xff0000, RZ, 0xc0, !PT ;  /* 0x00ff00002fff7812 */ /* 0x000fe400078ac0ff */
[----:B------:R-:W-:Y:S01]  /*66a0*/  MOV R108, R155 ;  /* 0x0000009b006c7202 */ /* 0x000fe20000000f00 */
[----:B------:R-:W-:Y:S02]  /*66b0*/  FADD.FTZ R89, R89, R164 ;  /* 0x000000a459597221 */ /* 0x000fe40000010000 */
[----:B------:R-:W0:Y:S01]  /*66c0*/  F2F.BF16.F32 R110, R110 ;  /* 0x0000006e006e7304 */ /* 0x000e220000202000 */
[----:B------:R-:W-:-:S05]  /*66d0*/  SHF.L.U32 R109, R108, 0x10, RZ ;  /* 0x000000106c6d7819 */ /* 0x000fca00000006ff */
[----:B------:R-:W-:Y:S02]  /*66e0*/  FFMA.FTZ R109, R172, R113, R109 ;  /* 0x00000071ac6d7223 */ /* 0x000fe4000001006d */
[----:B------:R-:W-:Y:S02]  /*66f0*/  @P5 MOV R108, R111 ;  /* 0x0000006f006c5202 */ /* 0x000fe40000000f00 */
[----:B------:R-:W-:Y:S01]  /*6700*/  FMUL.FTZ R109, R109, R174 ;  /* 0x000000ae6d6d7220 */ /* 0x000fe20000410000 */
[----:B------:R-:W-:Y:S02]  /*6710*/  @P5 SHF.L.U32 R112, R20, 0x10, RZ ;  /* 0x0000001014705819 */ /* 0x000fe400000006ff */
[----:B------:R-:W-:Y:S01]  /*6720*/  @P5 SHF.L.U32 R108, R108, 0x10, RZ ;  /* 0x000000106c6c5819 */ /* 0x000fe200000006ff */
[----:B------:R-:W-:Y:S01]  /*6730*/  FMUL.FTZ R113, R109, UR13 ;  /* 0x0000000d6d717c20 */ /* 0x000fe20008410000 */
[----:B------:R-:W-:-:S03]  /*6740*/  SHF.R.U32.HI R109, RZ, 0x10, R155 ;  /* 0x00000010ff6d7819 */ /* 0x000fc6000001169b */
[----:B------:R-:W-:Y:S01]  /*6750*/  @P5 FMUL.FTZ R165, R113, R108 ;  /* 0x0000006c71a55220 */ /* 0x000fe20000410000 */
[----:B------:R-:W-:Y:S01]  /*6760*/  FFMA.FTZ R108, R122, R176, R173 ;  /* 0x000000b07a6c7223 */ /* 0x000fe200000100ad */
[----:B------:R-:W-:Y:S01]  /*6770*/  @P5 FMUL.FTZ R175, R112, R113 ;  /* 0x0000007170af5220 */ /* 0x000fe20000410000 */
[----:B------:R-:W-:Y:S01]  /*6780*/  ISETP.GE.U32.AND P5, PT, R47, 0x1000000, PT ;  /* 0x010000002f00780c */ /* 0x000fe20003fa6070 */
[----:B------:R-:W-:Y:S01]  /*6790*/  FADD.FTZ R90, R90, R165 ;  /* 0x000000a55a5a7221 */ /* 0x000fe20000010000 */
[----:B------:R-:W-:Y:S01]  /*67a0*/  SHF.L.U32 R109, R109, 0x10, RZ ;  /* 0x000000106d6d7819 */ /* 0x000fe200000006ff */
[----:B------:R-:W-:Y:S02]  /*67b0*/  FADD.FTZ R108, R121, -R108 ;  /* 0x8000006c796c7221 */ /* 0x000fe40000010000 */
[----:B------:R-:W-:Y:S02]  /*67c0*/  F2F.BF16.F32 R175, R175 ;  /* 0x000000af00af7304 */ /* 0x000fe40000202000 */
[----:B------:R-:W-:-:S04]  /*67d0*/  FFMA.FTZ R109, R172, R108, R109 ;  /* 0x0000006cac6d7223 */ /* 0x000fc8000001006d */
[----:B------:R-:W-:Y:S02]  /*67e0*/  FMUL.FTZ R109, R109, R174 ;  /* 0x000000ae6d6d7220 */ /* 0x000fe40000410000 */
[----:B------:R-:W-:Y:S02]  /*67f0*/  @P5 SHF.L.U32 R113, R19, 0x10, RZ ;  /* 0x0000001013715819 */ /* 0x000fe400000006ff */
[----:B------:R-:W-:Y:S01]  /*6800*/  FMUL.FTZ R178, R109, UR13 ;  /* 0x0000000d6db27c20 */ /* 0x000fe20008410000 */
[----:B------:R-:W-:Y:S01]  /*6810*/  @P5 SHF.R.U32.HI R111, RZ, 0x10, R111 ;  /* 0x00000010ff6f5819 */ /* 0x000fe2000001166f */
[----:B------:R-:W1:Y:S02]  /*6820*/  LDC.64 R108, c[0x0][0x468] ;  /* 0x00011a00ff6c7b82 */ /* 0x000e640000000a00 */
[----:B------:R-:W-:Y:S01]  /*6830*/  @P5 FMUL.FTZ R177, R113, R178 ;  /* 0x000000b271b15220 */ /* 0x000fe20000410000 */
[----:B0-----:R-:W-:-:S04]  /*6840*/  IMAD.WIDE.U32 R112, R110, 0x10000, RZ ;  /* 0x000100006e707825 */ /* 0x001fc800078e00ff */
[----:B------:R-:W-:Y:S01]  /*6850*/  HFMA2 R110, -RZ, RZ, 0, 0 ;  /* 0x00000000ff6e7431 */ /* 0x000fe200000001ff */
[----:B------:R-:W-:Y:S01]  /*6860*/  @P5 SHF.L.U32 R111, R111, 0x10, RZ ;  /* 0x000000106f6f5819 */ /* 0x000fe200000006ff */
[----:B------:R-:W0:Y:S01]  /*6870*/  F2F.BF16.F32 R177, R177 ;  /* 0x000000b100b17304 */ /* 0x000e220000202000 */
[----:B------:R-:W-:-:S03]  /*6880*/  LOP3.LUT R112, R112, R181, RZ, 0xfc, !PT ;  /* 0x000000b570707212 */ /* 0x000fc600078efcff */
[----:B------:R-:W-:-:S04]  /*6890*/  @P5 FMUL.FTZ R110, R178, R111 ;  /* 0x0000006fb26e5220 */ /* 0x000fc80000410000 */
[----:B------:R-:W-:Y:S01]  /*68a0*/  FADD.FTZ R91, R91, R110 ;  /* 0x0000006e5b5b7221 */ /* 0x000fe20000010000 */
[----:B0-----:R-:W-:Y:S01]  /*68b0*/  SHF.L.U32 R179, R177, 0x10, RZ ;  /* 0x00000010b1b37819 */ /* 0x001fe200000006ff */
[C---:B-1----:R-:W-:Y:S01]  /*68c0*/  IMAD.WIDE.U32 R108, R171.reuse, 0x8, R108 ;  /* 0x00000008ab6c7825 */ /* 0x042fe200078e006c */
[----:B------:R-:W-:Y:S02]  /*68d0*/  IADD3 R171, PT, PT, R171, 0x80, RZ ;  /* 0x00000080abab7810 */ /* 0x000fe40007ffe0ff */
[----:B------:R-:W-:-:S05]  /*68e0*/  LOP3.LUT R113, R113, R179, R175, 0xfe, !PT ;  /* 0x000000b371717212 */ /* 0x000fca00078efeaf */
[----:B------:R0:W-:Y:S02]  /*68f0*/  STG.E.64 desc[UR8][R108.64], R112 ;  /* 0x000000706c007986 */ /* 0x0001e4000c101b08 */
.L_x_741:
[----:B------:R-:W-:Y:S05]  /*6900*/  BSYNC.RECONVERGENT B1 ;  /* 0x0000000000017941 */ /* 0x000fea0003800200 */
.L_x_740:
[----:B------:R-:W-:Y:S04]  /*6910*/  BSSY.RECONVERGENT B1, `(.L_x_742) ;  /* 0x000004f000017945 */ /* 0x000fe80003800200 */
[----:B------:R-:W-:Y:S05]  /*6920*/  @!P3 BRA `(.L_x_743) ;  /* 0x000000040034b947 */ /* 0x000fea0003800000 */
[----:B------:R-:W1:Y:S02]  /*6930*/  LDC.64 R110, c[0x0][0x390] ;  /* 0x0000e400ff6e7b82 */ /* 0x000e640000000a00 */
[----:B-1----:R-:W-:-:S06]  /*6940*/  IMAD.WIDE.U32 R110, R171, 0x8, R110 ;  /* 0x00000008ab6e7825 */ /* 0x002fcc00078e006e */
[----:B------:R-:W2:Y:S01]  /*6950*/  LDG.E.64 R110, desc[UR8][R110.64] ;  /* 0x000000086e6e7981 */ /* 0x000ea2000c1e1b00 */
[----:B------:R-:W-:Y:S01]  /*6960*/  LOP3.LUT P5, RZ, R123, 0xff, RZ, 0xc0, !PT ;  /* 0x000000ff7bff7812 */ /* 0x000fe200078ac0ff */
[----:B0-----:R-:W-:Y:S01]  /*6970*/  FFMA.FTZ R113, R125, R176, R173 ;  /* 0x000000b07d717223 */ /* 0x001fe200000100ad */
[----:B------:R-:W-:Y:S02]  /*6980*/  MOV R108, R156 ;  /* 0x0000009c006c7202 */ /* 0x000fe40000000f00 */
[----:B------:R-:W-:Y:S02]  /*6990*/  CS2R R114, SRZ ;  /* 0x0000000000727805 */ /* 0x000fe4000001ff00 */
[----:B------:R-:W-:Y:S01]  /*69a0*/  CS2R R164, SRZ ;  /* 0x0000000000a47805 */ /* 0x000fe2000001ff00 */
[----:B------:R-:W-:Y:S01]  /*69b0*/  FADD.FTZ R113, R124, -R113 ;  /* 0x800000717c717221 */ /* 0x000fe20000010000 */
[----:B------:R-:W-:Y:S01]  /*69c0*/  SHF.L.U32 R109, R108, 0x10, RZ ;  /* 0x000000106c6d7819 */ /* 0x000fe200000006ff */
[----:B------:R-:W-:-:S02]  /*69d0*/  HFMA2 R175, -RZ, RZ, 0, 0 ;  /* 0x00000000ffaf7431 */ /* 0x000fc400000001ff */
[-C--:B------:R-:W-:Y:S02]  /*69e0*/  FFMA.FTZ R177, R132, R176.reuse, R173 ;  /* 0x000000b084b17223 */ /* 0x080fe400000100ad */
[----:B------:R-:W-:Y:S01]  /*69f0*/  FFMA.FTZ R109, R172, R113, R109 ;  /* 0x00000071ac6d7223 */ /* 0x000fe2000001006d */
[----:B------:R-:W-:Y:S01]  /*6a00*/  FFMA.FTZ R113, R127, R176, R173 ;  /* 0x000000b07f717223 */ /* 0x000fe200000100ad */
[----:B------:R-:W-:Y:S01]  /*6a10*/  @P5 SHF.L.U32 R112, R18, 0x10, RZ ;  /* 0x0000001012705819 */ /* 0x000fe200000006ff */
[----:B------:R-:W-:Y:S01]  /*6a20*/  FADD.FTZ R177, R130, -R177 ;  /* 0x800000b182b17221 */ /* 0x000fe20000010000 */
        /* <DEDUP_REMOVED lines=36> */
[----:B------:R-:W-:Y:S01]  /*6c70*/  @P5 FMUL.FTZ R175, R112, R113 ;  /* 0x0000007170af5220 */ /* 0x000fe20000410000 */
[----:B------:R-:W-:Y:S02]  /*6c80*/  ISETP.GE.U32.AND P5, PT, R123, 0x1000000, PT ;  /* 0x010000007b00780c */ /* 0x000fe40003fa6070 */
[----:B------:R-:W-:Y:S01]  /*6c90*/  SHF.L.U32 R109, R109, 0x10, RZ ;  /* 0x000000106d6d7819 */ /* 0x000fe200000006ff */
[----:B------:R-:W-:Y:S02]  /*6ca0*/  FADD.FTZ R94, R94, R165 ;  /* 0x000000a55e5e7221 */ /* 0x000fe40000010000 */
[----:B------:R-:W-:Y:S02]  /*6cb0*/  F2F.BF16.F32 R175, R175 ;  /* 0x000000af00af7304 */ /* 0x000fe40000202000 */
[----:B------:R-:W-:Y:S01]  /*6cc0*/  FFMA.FTZ R109, R172, R177, R109 ;  /* 0x000000b1ac6d7223 */ /* 0x000fe2000001006d */
[----:B------:R-:W-:-:S03]  /*6cd0*/  MOV R177, RZ ;  /* 0x000000ff00b17202 */ /* 0x000fc60000000f00 */
        /* <DEDUP_REMOVED lines=18> */
.L_x_743:
[----:B------:R-:W-:Y:S05]  /*6e00*/  BSYNC.RECONVERGENT B1 ;  /* 0x0000000000017941 */ /* 0x000fea0003800200 */
.L_x_742:
[----:B------:R-:W-:Y:S04]  /*6e10*/  BSSY.RECONVERGENT B1, `(.L_x_744) ;  /* 0x000004f000017945 */ /* 0x000fe80003800200 */
[----:B------:R-:W-:Y:S05]  /*6e20*/  @!P2 BRA `(.L_x_745) ;  /* 0x000000040034a947 */ /* 0x000fea0003800000 */
[----:B------:R-:W2:Y:S02]  /*6e30*/  LDC.64 R110, c[0x0][0x390] ;  /* 0x0000e400ff6e7b82 */ /* 0x000ea40000000a00 */
[----:B--2---:R-:W-:-:S06]  /*6e40*/  IMAD.WIDE.U32 R110, R171, 0x8, R110 ;  /* 0x00000008ab6e7825 */ /* 0x004fcc00078e006e */
[----:B------:R-:W2:Y:S01]  /*6e50*/  LDG.E.64 R110, desc[UR8][R110.64] ;  /* 0x000000086e6e7981 */ /* 0x000ea2000c1e1b00 */
[----:B------:R-:W-:Y:S01]  /*6e60*/  LOP3.LUT P5, RZ, R131, 0xff, RZ, 0xc0, !PT ;  /* 0x000000ff83ff7812 */ /* 0x000fe200078ac0ff */
[----:B01----:R-:W-:Y:S01]  /*6e70*/  FFMA.FTZ R113, R133, R176, R173 ;  /* 0x000000b085717223 */ /* 0x003fe200000100ad */
        /* <DEDUP_REMOVED lines=72> */
.L_x_745:
[----:B------:R-:W-:Y:S05]  /*7300*/  BSYNC.RECONVERGENT B1 ;  /* 0x0000000000017941 */ /* 0x000fea0003800200 */
.L_x_744:
[----:B------:R-:W-:Y:S04]  /*7310*/  BSSY.RECONVERGENT B1, `(.L_x_746) ;  /* 0x000004f000017945 */ /* 0x000fe80003800200 */
[----:B------:R-:W-:Y:S05]  /*7320*/  @!P1 BRA `(.L_x_747) ;  /* 0x0000000400349947 */ /* 0x000fea0003800000 */
[----:B------:R-:W3:Y:S02]  /*7330*/  LDC.64 R110, c[0x0][0x390] ;  /* 0x0000e400ff6e7b82 */ /* 0x000ee40000000a00 */
[----:B---3--:R-:W-:-:S06]  /*7340*/  IMAD.WIDE.U32 R110, R171, 0x8, R110 ;  /* 0x00000008ab6e7825 */ /* 0x008fcc00078e006e */
[----:B------:R-:W3:Y:S01]  /*7350*/  LDG.E.64 R110, desc[UR8][R110.64] ;  /* 0x000000086e6e7981 */ /* 0x000ee2000c1e1b00 */
[----:B------:R-:W-:Y:S01]  /*7360*/  LOP3.LUT P5, RZ, R141, 0xff, RZ, 0xc0, !PT ;  /* 0x000000ff8dff7812 */ /* 0x000fe200078ac0ff */
[----:B012---:R-:W-:Y:S01]  /*7370*/  FFMA.FTZ R113, R143, R176, R173 ;  /* 0x000000b08f717223 */ /* 0x007fe200000100ad */
        /* <DEDUP_REMOVED lines=16> */
[----:B---3--:R-:W-:-:S04]  /*7480*/  @P5 MOV R108, R110 ;  /* 0x0000006e006c5202 */ /* 0x008fc80000000f00 */
        /* <DEDUP_REMOVED lines=55> */
.L_x_747:
[----:B------:R-:W-:Y:S05]  /*7800*/  BSYNC.RECONVERGENT B1 ;  /* 0x0000000000017941 */ /* 0x000fea0003800200 */
.L_x_746:
[----:B------:R-:W-:Y:S05]  /*7810*/  @!P0 BRA `(.L_x_728) ;  /* 0x0000002000588947 */ /* 0x000fea0003800000 */
[----:B0123--:R-:W0:Y:S02]  /*7820*/  LDC.64 R108, c[0x0][0x390] ;  /* 0x0000e400ff6c7b82 */ /* 0x00fe240000000a00 */
        /* <DEDUP_REMOVED lines=9> */
[----:B------:R-:W-:-:S02]  /*78c0*/  HFMA2 R175, -RZ, RZ, 0, 0 ;  /* 0x00000000ffaf7431 */ /* 0x000fc400000001ff */
[----:B------:R-:W-:Y:S02]  /*78d0*/  HFMA2 R177, -RZ, RZ, 0, 0 ;  /* 0x00000000ffb17431 */ /* 0x000fe400000001ff */
[----:B------:R-:W-:Y:S01]  /*78e0*/  FFMA.FTZ R111, R172, R113, R111 ;  /* 0x00000071ac6f7223 */ /* 0x000fe2000001006f */
[----:B------:R-:W-:Y:S01]  /*78f0*/  FFMA.FTZ R113, R153, R176, R173 ;  /* 0x000000b099717223 */ /* 0x000fe200000100ad */
[----:B------:R-:W-:Y:S02]  /*7900*/  @P5 SHF.L.U32 R112, R6, 0x10, RZ ;  /* 0x0000001006705819 */ /* 0x000fe400000006ff */
[----:B------:R-:W-:Y:S01]  /*7910*/  FMUL.FTZ R111, R111, R174 ;  /* 0x000000ae6f6f7220 */ /* 0x000fe20000410000 */
[----:B------:R-:W-:-:S03]  /*7920*/  FADD.FTZ R113, R166, -R113 ;  /* 0x80000071a6717221 */ /* 0x000fc60000010000 */
[----:B------:R-:W-:-:S04]  /*7930*/  FMUL.FTZ R111, R111, UR13 ;  /* 0x0000000d6f6f7c20 */ /* 0x000fc80008410000 */
[----:B------:R-:W-:Y:S01]  /*7940*/  @P5 FMUL.FTZ R114, R112, R111 ;  /* 0x0000006f70725220 */ /* 0x000fe20000410000 */
[----:B--2---:R-:W-:-:S04]  /*7950*/  @P5 MOV R110, R108 ;  /* 0x0000006c006e5202 */ /* 0x004fc80000000f00 */
[----:B------:R-:W-:-:S05]  /*7960*/  @P5 SHF.L.U32 R110, R110, 0x10, RZ ;  /* 0x000000106e6e5819 */ /* 0x000fca00000006ff */
[----:B------:R-:W-:Y:S01]  /*7970*/  @P5 FMUL.FTZ R115, R111, R110 ;  /* 0x0000006e6f735220 */ /* 0x000fe20000410000 */
[----:B------:R-:W-:Y:S01]  /*7980*/  LOP3.LUT P5, RZ, R149, 0xff00, RZ, 0xc0, !PT ;  /* 0x0000ff0095ff7812 */ /* 0x000fe200078ac0ff */
[-C--:B------:R-:W-:Y:S01]  /*7990*/  FFMA.FTZ R110, R168, R176.reuse, R173 ;  /* 0x000000b0a86e7223 */ /* 0x080fe200000100ad */
[----:B------:R-:W-:Y:S01]  /*79a0*/  SHF.R.U64 R111, R162, 0x10, R163 ;  /* 0x00000010a26f7819 */ /* 0x000fe200000012a3 */
[----:B------:R-:W-:Y:S01]  /*79b0*/  FFMA.FTZ R176, R170, R176, R173 ;  /* 0x000000b0aab07223 */ /* 0x000fe200000100ad */
[----:B------:R-:W-:Y:S01]  /*79c0*/  FADD.FTZ R104, R104, R115 ;  /* 0x0000007368687221 */ /* 0x000fe20000010000 */
[----:B------:R-:W-:Y:S01]  /*79d0*/  FADD.FTZ R110, R167, -R110 ;  /* 0x8000006ea76e7221 */ /* 0x000fe20000010000 */
[----:B------:R-:W-:Y:S01]  /*79e0*/  SHF.L.U32 R111, R111, 0x10, RZ ;  /* 0x000000106f6f7819 */ /* 0x000fe200000006ff */
[----:B------:R-:W-:Y:S01]  /*79f0*/  FADD.FTZ R176, R169, -R176 ;  /* 0x800000b0a9b07221 */ /* 0x000fe20000010000 */
[----:B------:R-:W-:Y:S03]  /*7a00*/  F2F.BF16.F32 R173, R114 ;  /* 0x0000007200ad7304 */ /* 0x000fe60000202000 */
[----:B------:R-:W-:-:S02]  /*7a10*/  FFMA.FTZ R111, R172, R110, R111 ;  /* 0x0000006eac6f7223 */ /* 0x000fc4000001006f */
[----:B------:R-:W-:Y:S02]  /*7a20*/  @P5 SHF.R.U64 R108, R108, 0x10, R109 ;  /* 0x000000106c6c5819 */ /* 0x000fe4000000126d */
        /* <DEDUP_REMOVED lines=8> */
[----:B------:R-:W-:-:S03]  /*7ab0*/  FADD.FTZ R105, R105, R164 ;  /* 0x000000a469697221 */ /* 0x000fc60000010000 */
        /* <DEDUP_REMOVED lines=10> */
[----:B------:R-:W-:Y:S01]  /*7b60*/  ISETP.GE.U32.AND P5, PT, R149, 0x1000000, PT ;  /* 0x010000009500780c */ /* 0x000fe20003fa6070 */
[----:B------:R-:W0:Y:S01]  /*7b70*/  F2F.BF16.F32 R112, R165 ;  /* 0x000000a500707304 */ /* 0x000e220000202000 */
[----:B------:R-:W-:Y:S01]  /*7b80*/  SHF.L.U32 R111, R111, 0x10, RZ ;  /* 0x000000106f6f7819 */ /* 0x000fe200000006ff */
[----:B------:R-:W-:Y:S02]  /*7b90*/  HFMA2 R108, -RZ, RZ, 0, 0 ;  /* 0x00000000ff6c7431 */ /* 0x000fe400000001ff */
[----:B------:R-:W-:Y:S02]  /*7ba0*/  FADD.FTZ R106, R106, R175 ;  /* 0x000000af6a6a7221 */ /* 0x000fe40000010000 */
[----:B------:R-:W-:Y:S01]  /*7bb0*/  FFMA.FTZ R111, R172, R176, R111 ;  /* 0x000000b0ac6f7223 */ /* 0x000fe2000001006f */
[----:B------:R-:W-:Y:S01]  /*7bc0*/  MOV R172, RZ ;  /* 0x000000ff00ac7202 */ /* 0x000fe20000000f00 */
[----:B------:R-:W-:Y:S02]  /*7bd0*/  F2F.BF16.F32 R177, R177 ;  /* 0x000000b100b17304 */ /* 0x000fe40000202000 */
[----:B------:R-:W-:-:S02]  /*7be0*/  FMUL.FTZ R111, R111, R174 ;  /* 0x000000ae6f6f7220 */ /* 0x000fc40000410000 */
[----:B------:R-:W-:Y:S02]  /*7bf0*/  @P5 SHF.L.U32 R113, R2, 0x10, RZ ;  /* 0x0000001002715819 */ /* 0x000fe400000006ff */
[----:B------:R-:W-:Y:S01]  /*7c00*/  FMUL.FTZ R174, R111, UR13 ;  /* 0x0000000d6fae7c20 */ /* 0x000fe20008410000 */
[----:B------:R-:W-:Y:S01]  /*7c10*/  @P5 SHF.R.U32.HI R109, RZ, 0x10, R109 ;  /* 0x00000010ff6d5819 */ /* 0x000fe2000001166d */
[----:B------:R-:W1:Y:S02]  /*7c20*/  LDC.64 R110, c[0x0][0x468] ;  /* 0x00011a00ff6e7b82 */ /* 0x000e640000000a00 */
[----:B------:R-:W-:Y:S01]  /*7c30*/  @P5 FMUL.FTZ R172, R113, R174 ;  /* 0x000000ae71ac5220 */ /* 0x000fe20000410000 */
[----:B0-----:R-:W-:Y:S01]  /*7c40*/  IMAD.WIDE.U32 R112, R112, 0x10000, RZ ;  /* 0x0001000070707825 */ /* 0x001fe200078e00ff */
[----:B------:R-:W-:-:S04]  /*7c50*/  @P5 SHF.L.U32 R109, R109, 0x10, RZ ;  /* 0x000000106d6d5819 */ /* 0x000fc800000006ff */
[----:B------:R-:W0:Y:S01]  /*7c60*/  F2F.BF16.F32 R172, R172 ;  /* 0x000000ac00ac7304 */ /* 0x000e220000202000 */
[----:B------:R-:W-:Y:S01]  /*7c70*/  LOP3.LUT R112, R112, R173, RZ, 0xfc, !PT ;  /* 0x000000ad70707212 */ /* 0x000fe200078efcff */
[----:B------:R-:W-:-:S04]  /*7c80*/  @P5 FMUL.FTZ R108, R174, R109 ;  /* 0x0000006dae6c5220 */ /* 0x000fc80000410000 */
[----:B------:R-:W-:Y:S01]  /*7c90*/  FADD.FTZ R107, R107, R108 ;  /* 0x0000006c6b6b7221 */ /* 0x000fe20000010000 */
[----:B0-----:R-:W-:Y:S01]  /*7ca0*/  SHF.L.U32 R165, R172, 0x10, RZ ;  /* 0x00000010aca57819 */ /* 0x001fe200000006ff */
[----:B-1----:R-:W-:-:S03]  /*7cb0*/  IMAD.WIDE.U32 R110, R171, 0x8, R110 ;  /* 0x00000008ab6e7825 */ /* 0x002fc600078e006e */
[----:B------:R-:W-:-:S05]  /*7cc0*/  LOP3.LUT R113, R113, R165, R177, 0xfe, !PT ;  /* 0x000000a571717212 */ /* 0x000fca00078efeb1 */
[----:B------:R4:W-:Y:S01]  /*7cd0*/  STG.E.64 desc[UR8][R110.64], R112 ;  /* 0x000000706e007986 */ /* 0x0009e2000c101b08 */
[----:B------:R-:W-:Y:S05]  /*7ce0*/  BRA `(.L_x_728) ;  /* 0x0000001c00247947 */ /* 0x000fea0003800000 */
.L_x_739:
[----:B------:R-:W-:Y:S04]  /*7cf0*/  BSSY.RECONVERGENT B1, `(.L_x_748) ;  /* 0x000005b000017945 */ /* 0x000fe80003800200 */
[----:B------:R-:W-:Y:S05]  /*7d00*/  @!P4 BRA `(.L_x_749) ;  /* 0x000000040064c947 */ /* 0x000fea0003800000 */
[----:B------:R-:W0:Y:S02]  /*7d10*/  LDC.64 R108, c[0x0][0x390] ;  /* 0x0000e400ff6c7b82 */ /* 0x000e240000000a00 */
[----:B0-----:R-:W-:-:S06]  /*7d20*/  IMAD.WIDE.U32 R108, R171, 0x8, R108 ;  /* 0x00000008ab6c7825 */ /* 0x001fcc00078e006c */
[----:B------:R-:W2:Y:S01]  /*7d30*/  LDG.E.64 R108, desc[UR8][R108.64] ;  /* 0x000000086c6c7981 */ /* 0x000ea2000c1e1b00 */
[----:B------:R-:W-:Y:S01]  /*7d40*/  LOP3.LUT P5, RZ, R47, 0xff, RZ, 0xc0, !PT ;  /* 0x000000ff2fff7812 */ /* 0x000fe200078ac0ff */
[----:B------:R-:W-:Y:S01]  /*7d50*/  FFMA.FTZ R111, R3, R176, R173 ;  /* 0x000000b0036f7223 */ /* 0x000fe200000100ad */
[----:B------:R-:W-:Y:S01]  /*7d60*/  MOV R110, R154 ;  /* 0x0000009a006e7202 */ /* 0x000fe20000000f00 */
[----:B------:R-:W-:Y:S01]  /*7d70*/  HFMA2 R175, -RZ, RZ, 0, 0 ;  /* 0x00000000ffaf7431 */ /* 0x000fe200000001ff */
[----:B------:R-:W-:Y:S01]  /*7d80*/  CS2R R178, SRZ ;  /* 0x0000000000b27805 */ /* 0x000fe2000001ff00 */
[----:B------:R-:W-:Y:S01]  /*7d90*/  FADD.FTZ R111, R116, -R111 ;  /* 0x8000006f746f7221 */ /* 0x000fe20000010000 */
[----:B------:R-:W-:Y:S01]  /*7da0*/  SHF.L.U32 R113, R110, 0x10, RZ ;  /* 0x000000106e717819 */ /* 0x000fe200000006ff */
[----:B------:R-:W-:Y:S01]  /*7db0*/  HFMA2 R177, -RZ, RZ, 0, 0 ;  /* 0x00000000ffb17431 */ /* 0x000fe200000001ff */
[----:B------:R-:W-:Y:S01]  /*7dc0*/  SHF.R.U32.HI R114, RZ, 0x10, R155 ;  /* 0x00000010ff727819 */ /* 0x000fe2000001169b */
[----:B------:R-:W-:-:S02]  /*7dd0*/  HFMA2 R180, -RZ, RZ, 0, 0 ;  /* 0x00000000ffb47431 */ /* 0x000fc400000001ff */
[----:B------:R-:W-:Y:S02]  /*7de0*/  FFMA.FTZ R113, R172, R111, R113 ;  /* 0x0000006fac717223 */ /* 0x000fe40000010071 */
[----:B------:R-:W-:Y:S02]  /*7df0*/  @P5 SHF.L.U32 R112, R22, 0x10, RZ ;  /* 0x0000001016705819 */ /* 0x000fe400000006ff */
[----:B------:R-:W-:Y:S01]  /*7e00*/  FMUL.FTZ R111, R113, R174 ;  /* 0x000000ae716f7220 */ /* 0x000fe20000410000 */
[----:B------:R0:W-:Y:S03]  /*7e10*/  F2F.BF16.F32 R185, R113 ;  /* 0x0000007100b97304 */ /* 0x0001e60000202000 */
[----:B------:R-:W-:-:S04]  /*7e20*/  FMUL.FTZ R111, R111, UR13 ;  /* 0x0000000d6f6f7c20 */ /* 0x000fc80008410000 */
[----:B------:R-:W-:-:S06]  /*7e30*/  @P5 FMUL.FTZ R177, R112, R111 ;  /* 0x0000006f70b15220 */ /* 0x000fcc0000410000 */
[----:B------:R-:W-:Y:S01]  /*7e40*/  F2F.BF16.F32 R177, R177 ;  /* 0x000000b100b17304 */ /* 0x000fe20000202000 */
[----:B--2---:R-:W-:-:S04]  /*7e50*/  @P5 MOV R110, R108 ;  /* 0x0000006c006e5202 */ /* 0x004fc80000000f00 */
[----:B------:R-:W-:-:S05]  /*7e60*/  @P5 SHF.L.U32 R110, R110, 0x10, RZ ;  /* 0x000000106e6e5819 */ /* 0x000fca00000006ff */
[----:B------:R-:W-:Y:S01]  /*7e70*/  @P5 FMUL.FTZ R175, R111, R110 ;  /* 0x0000006e6faf5220 */ /* 0x000fe20000410000 */
[----:B------:R-:W-:Y:S01]  /*7e80*/  LOP3.LUT P5, RZ, R47, 0xff00, RZ, 0xc0, !PT ;  /* 0x0000ff002fff7812 */ /* 0x000fe200078ac0ff */
[----:B------:R-:W-:Y:S01]  /*7e90*/  FFMA.FTZ R110, R120, R176, R173 ;  /* 0x000000b0786e7223 */ /* 0x000fe200000100ad */
[----:B------:R-:W-:Y:S01]  /*7ea0*/  SHF.R.U64 R111, R154, 0x10, R155 ;  /* 0x000000109a6f7819 */ /* 0x000fe2000000129b */
[----:B------:R-:W-:-:S03]  /*7eb0*/  FADD.FTZ R88, R88, R175 ;  /* 0x000000af58587221 */ /* 0x000fc60000010000 */
[----:B------:R-:W-:Y:S01]  /*7ec0*/  SHF.L.U32 R115, R111, 0x10, RZ ;  /* 0x000000106f737819 */ /* 0x000fe200000006ff */
[----:B------:R-:W-:Y:S01]  /*7ed0*/  FADD.FTZ R111, R119, -R110 ;  /* 0x8000006e776f7221 */ /* 0x000fe20000010000 */
[----:B------:R-:W-:-:S03]  /*7ee0*/  MOV R110, RZ ;  /* 0x000000ff006e7202 */ /* 0x000fc60000000f00 */
[----:B------:R-:W-:Y:S02]  /*7ef0*/  FFMA.FTZ R115, R172, R111, R115 ;  /* 0x0000006fac737223 */ /* 0x000fe40000010073 */
[----:B------:R-:W-:Y:S02]  /*7f00*/  @P5 SHF.R.U64 R108, R108, 0x10, R109 ;  /* 0x000000106c6c5819 */ /* 0x000fe4000000126d */
[----:B------:R-:W-:Y:S01]  /*7f10*/  FMUL.FTZ R111, R115, R174 ;  /* 0x000000ae736f7220 */ /* 0x000fe20000410000 */
[----:B------:R-:W-:Y:S02]  /*7f20*/  @P5 SHF.L.U32 R112, R21, 0x10, RZ ;  /* 0x0000001015705819 */ /* 0x000fe400000006ff */
[----:B------:R-:W-:Y:S01]  /*7f30*/  @P5 SHF.L.U32 R108, R108, 0x10, RZ ;  /* 0x000000106c6c5819 */ /* 0x000fe200000006ff */
[----:B------:R-:W-:-:S04]  /*7f40*/  FMUL.FTZ R111, R111, UR13 ;  /* 0x0000000d6f6f7c20 */ /* 0x000fc80008410000 */
[----:B------:R-:W-:Y:S01]  /*7f50*/  @P5 FMUL.FTZ R178, R111, R108 ;  /* 0x0000006c6fb25220 */ /* 0x000fe20000410000 */
[----:B------:R-:W-:Y:S01]  /*7f60*/  @P5 FMUL.FTZ R110, R112, R111 ;  /* 0x0000006f706e5220 */ /* 0x000fe20000410000 */
[----:B------:R-:W-:Y:S01]  /*7f70*/  LOP3.LUT P5, RZ, R47, 0xff0000, RZ, 0xc0, !PT ;  /* 0x00ff00002fff7812 */ /* 0x000fe200078ac0ff */
[----:B------:R-:W-:Y:S01]  /*7f80*/  FFMA.FTZ R111, R117, R176, R173 ;  /* 0x000000b0756f7223 */ /* 0x000fe200000100ad */
[----:B------:R-:W-:Y:S01]  /*7f90*/  MOV R108, R155 ;  /* 0x0000009b006c7202 */ /* 0x000fe20000000f00 */
[----:B------:R-:W1:Y:S01]  /*7fa0*/  F2F.BF16.F32 R164, R110 ;  /* 0x0000006e00a47304 */ /* 0x000e620000202000 */
[----:B------:R-:W-:Y:S01]  /*7fb0*/  FADD.FTZ R89, R89, R178 ;  /* 0x000000b259597221 */ /* 0x000fe20000010000 */
[----:B------:R-:W-:Y:S01]  /*7fc0*/  FADD.FTZ R111, R118, -R111 ;  /* 0x8000006f766f7221 */ /* 0x000fe20000010000 */
[----:B------:R-:W-:-:S05]  /*7fd0*/  SHF.L.U32 R165, R108, 0x10, RZ ;  /* 0x000000106ca57819 */ /* 0x000fca00000006ff */
[----:B------:R-:W-:Y:S02]  /*7fe0*/  FFMA.FTZ R165, R172, R111, R165 ;  /* 0x0000006faca57223 */ /* 0x000fe400000100a5 */
[----:B------:R-:W-:Y:S02]  /*7ff0*/  @P5 MOV R111, R109 ;  /* 0x0000006d006f5202 */ /* 0x000fe40000000f00 */
[----:B------:R-:W-:Y:S01]  /*8000*/  FMUL.FTZ R112, R165, R174 ;  /* 0x000000aea5707220 */ /* 0x000fe20000410000 */
[----:B------:R1:W-:Y:S01]  /*8010*/  F2F.BF16.F32 R182, R165 ;  /* 0x000000a500b67304 */ /* 0x0003e20000202000 */
[----:B------:R-:W-:Y:S02]  /*8020*/  @P5 SHF.L.U32 R108, R111, 0x10, RZ ;  /* 0x000000106f6c5819 */ /* 0x000fe400000006ff */
[----:B------:R-:W-:Y:S01]  /*8030*/  FMUL.FTZ R181, R112, UR13 ;  /* 0x0000000d70b57c20 */ /* 0x000fe20008410000 */
[----:B------:R-:W-:-:S03]  /*8040*/  @P5 SHF.L.U32 R112, R20, 0x10, RZ ;  /* 0x0000001014705819 */ /* 0x000fc600000006ff */
[----:B------:R-:W-:Y:S01]  /*8050*/  @P5 FMUL.FTZ R179, R181, R108 ;  /* 0x0000006cb5b35220 */ /* 0x000fe20000410000 */
[----:B------:R-:W-:Y:S01]  /*8060*/  FFMA.FTZ R108, R122, R176, R173 ;  /* 0x000000b07a6c7223 */ /* 0x000fe200000100ad */
[----:B------:R-:W-:Y:S01]  /*8070*/  @P5 FMUL.FTZ R180, R112, R181 ;  /* 0x000000b570b45220 */ /* 0x000fe20000410000 */
[----:B------:R-:W-:Y:S01]  /*8080*/  ISETP.GE.U32.AND P5, PT, R47, 0x1000000, PT ;  /* 0x010000002f00780c */ /* 0x000fe20003fa6070 */
[----:B------:R2:W3:Y:S01]  /*8090*/  F2F.BF16.F32 R111, R115 ;  /* 0x00000073006f7304 */ /* 0x0004e20000202000 */
[----:B------:R-:W-:Y:S01]  /*80a0*/  SHF.L.U32 R181, R114, 0x10, RZ ;  /* 0x0000001072b57819 */ /* 0x000fe200000006ff */
[----:B0-----:R-:W-:Y:S01]  /*80b0*/  FADD.FTZ R113, R121, -R108 ;  /* 0x8000006c79717221 */ /* 0x001fe20000010000 */
[----:B------:R-:W-:Y:S01]  /*80c0*/  MOV R108, RZ ;  /* 0x000000ff006c7202 */ /* 0x000fe20000000f00 */
[----:B-1----:R-:W-:-:S04]  /*80d0*/  IMAD.WIDE.U32 R164, R164, 0x10000, RZ ;  /* 0x00010000a4a47825 */ /* 0x002fc800078e00ff */
[----:B------:R-:W-:Y:S01]  /*80e0*/  FADD.FTZ R90, R90, R179 ;  /* 0x000000b35a5a7221 */ /* 0x000fe20000010000 */
[----:B------:R-:W-:Y:S01]  /*80f0*/  FFMA.FTZ R183, R172, R113, R181 ;  /* 0x00000071acb77223 */ /* 0x000fe200000100b5 */
[----:B------:R-:W-:Y:S01]  /*8100*/  F2F.BF16.F32 R180, R180 ;  /* 0x000000b400b47304 */ /* 0x000fe20000202000 */
[----:B--2---:R-:W0:Y:S02]  /*8110*/  LDC.64 R114, c[0x0][0x478] ;  /* 0x00011e00ff727b82 */ /* 0x004e240000000a00 */
[----:B------:R-:W-:Y:S01]  /*8120*/  FMUL.FTZ R112, R183, R174 ;  /* 0x000000aeb7707220 */ /* 0x000fe20000410000 */
[----:B------:R-:W-:Y:S02]  /*8130*/  LOP3.LUT R164, R164, R177, RZ, 0xfc, !PT ;  /* 0x000000b1a4a47212 */ /* 0x000fe400078efcff */
[----:B------:R-:W-:Y:S01]  /*8140*/  @P5 SHF.L.U32 R113, R19, 0x10, RZ ;  /* 0x0000001013715819 */ /* 0x000fe200000006ff */
[----:B------:R-:W-:Y:S01]  /*8150*/  FMUL.FTZ R184, R112, UR13 ;  /* 0x0000000d70b87c20 */ /* 0x000fe20008410000 */
[----:B---3--:R-:W-:Y:S01]  /*8160*/  IMAD.WIDE.U32 R110, R111, 0x10000, RZ ;  /* 0x000100006f6e7825 */ /* 0x008fe200078e00ff */
[----:B------:R-:W1:Y:S01]  /*8170*/  F2F.BF16.F32 R181, R183 ;  /* 0x000000b700b57304 */ /* 0x000e620000202000 */
[----:B------:R-:W-:-:S02]  /*8180*/  @P5 SHF.R.U32.HI R109, RZ, 0x10, R109 ;  /* 0x00000010ff6d5819 */ /* 0x000fc4000001166d */
[----:B------:R-:W-:Y:S02]  /*8190*/  @P5 FMUL.FTZ R108, R113, R184 ;  /* 0x000000b8716c5220 */ /* 0x000fe40000410000 */
[----:B------:R-:W2:Y:S01]  /*81a0*/  LDC.64 R112, c[0x0][0x468] ;  /* 0x00011a00ff707b82 */ /* 0x000ea20000000a00 */
[----:B------:R-:W-:Y:S02]  /*81b0*/  LOP3.LUT R110, R110, R185, RZ, 0xfc, !PT ;  /* 0x000000b96e6e7212 */ /* 0x000fe400078efcff */
[----:B------:R-:W-:Y:S01]  /*81c0*/  @P5 SHF.L.U32 R109, R109, 0x10, RZ ;  /* 0x000000106d6d5819 */ /* 0x000fe200000006ff */
[----:B------:R-:W3:Y:S01]  /*81d0*/  F2F.BF16.F32 R108, R108 ;  /* 0x0000006c006c7304 */ /* 0x000ee20000202000 */
[----:B-1----:R-:W-:Y:S01]  /*81e0*/  SHF.L.U32 R181, R181, 0x10, RZ ;  /* 0x00000010b5b57819 */ /* 0x002fe200000006ff */
[----:B0-----:R-:W-:-:S03]  /*81f0*/  IMAD.WIDE.U32 R114, R171, 0x8, R114 ;  /* 0x00000008ab727825 */ /* 0x001fc600078e0072 */
[----:B------:R-:W-:Y:S02]  /*8200*/  LOP3.LUT R111, R111, R181, R182, 0xfe, !PT ;  /* 0x000000b56f6f7212 */ /* 0x000fe400078efeb6 */
[----:B---3--:R-:W-:-:S03]  /*8210*/  SHF.L.U32 R183, R108, 0x10, RZ ;  /* 0x000000106cb77819 */ /* 0x008fc600000006ff */
[----:B------:R0:W-:Y:S01]  /*8220*/  STG.E.64 desc[UR8][R114.64], R110 ;  /* 0x0000006e72007986 */ /* 0x0001e2000c101b08 */
[----:B------:R-:W-:Y:S01]  /*8230*/  HFMA2 R108, -RZ, RZ, 0, 0 ;  /* 0x00000000ff6c7431 */ /* 0x000fe200000001ff */
[----:B------:R-:W-:Y:S01]  /*8240*/  LOP3.LUT R165, R165, R183, R180, 0xfe, !PT ;  /* 0x000000b7a5a57212 */ /* 0x000fe200078efeb4 */
[C---:B--2---:R-:W-:Y:S01]  /*8250*/  IMAD.WIDE.U32 R112, R171.reuse, 0x8, R112 ;  /* 0x00000008ab707825 */ /* 0x044fe200078e0070 */
[----:B------:R-:W-:-:S03]  /*8260*/  IADD3 R171, PT, PT, R171, 0x80, RZ ;  /* 0x00000080abab7810 */ /* 0x000fc60007ffe0ff */
[----:B------:R-:W-:Y:S01]  /*8270*/  @P5 FMUL.FTZ R108, R184, R109 ;  /* 0x0000006db86c5220 */ /* 0x000fe20000410000 */
[----:B------:R0:W-:Y:S03]  /*8280*/  STG.E.64 desc[UR8][R112.64], R164 ;  /* 0x000000a470007986 */ /* 0x0001e6000c101b08 */
[----:B------:R-:W-:-:S07]  /*8290*/  FADD.FTZ R91, R91, R108 ;  /* 0x0000006c5b5b7221 */ /* 0x000fce0000010000 */
.L_x_749:
[----:B------:R-:W-:Y:S05]  /*82a0*/  BSYNC.RECONVERGENT B1 ;  /* 0x0000000000017941 */ /* 0x000fea0003800200 */
.L_x_748:
[----:B------:R-:W-:Y:S04]  /*82b0*/  BSSY.RECONVERGENT B1, `(.L_x_750) ;  /* 0x000005b000017945 */ /* 0x000fe80003800200 */
[----:B------:R-:W-:Y:S05]  /*82c0*/  @!P3 BRA `(.L_x_751) ;  /* 0x000000040064b947 */ /* 0x000fea0003800000 */
[----:B------:R-:W1:Y:S02]  /*82d0*/  LDC.64 R108, c[0x0][0x390] ;  /* 0x0000e400ff6c7b82 */ /* 0x000e640000000a00 */
[----:B-1----:R-:W-:-:S06]  /*82e0*/  IMAD.WIDE.U32 R108, R171, 0x8, R108 ;  /* 0x00000008ab6c7825 */ /* 0x002fcc00078e006c */
[----:B------:R-:W2:Y:S01]  /*82f0*/  LDG.E.64 R108, desc[UR8][R108.64] ;  /* 0x000000086c6c7981 */ /* 0x000ea2000c1e1b00 */
[----:B------:R-:W-:Y:S01]  /*8300*/  LOP3.LUT P5, RZ, R123, 0xff, RZ, 0xc0, !PT ;  /* 0x000000ff7bff7812 */ /* 0x000fe200078ac0ff */
[----:B0-----:R-:W-:Y:S01]  /*8310*/  FFMA.FTZ R111, R125, R176, R173 ;  /* 0x000000b07d6f7223 */ /* 0x001fe200000100ad */
[----:B------:R-:W-:Y:S01]  /*8320*/  MOV R110, R156 ;  /* 0x0000009c006e7202 */ /* 0x000fe20000000f00 */
[----:B------:R-:W-:Y:S01]  /*8330*/  HFMA2 R175, -RZ, RZ, 0, 0 ;  /* 0x00000000ffaf7431 */ /* 0x000fe200000001ff */
[----:B------:R-:W-:Y:S01]  /*8340*/  CS2R R178, SRZ ;  /* 0x0000000000b27805 */ /* 0x000fe2000001ff00 */
[----:B------:R-:W-:Y:S01]  /*8350*/  FADD.FTZ R111, R124, -R111 ;  /* 0x8000006f7c6f7221 */ /* 0x000fe20000010000 */
[----:B------:R-:W-:Y:S01]  /*8360*/  SHF.L.U32 R113, R110, 0x10, RZ ;  /* 0x000000106e717819 */ /* 0x000fe200000006ff */
[----:B------:R-:W-:Y:S02]  /*8370*/  HFMA2 R177, -RZ, RZ, 0, 0 ;  /* 0x00000000ffb17431 */ /* 0x000fe400000001ff */
[----:B------:R-:W-:Y:S01]  /*8380*/  FFMA.FTZ R183, R132, R176, R173 ;  /* 0x000000b084b77223 */ /* 0x000fe200000100ad */
[----:B------:R-:W-:-:S02]  /*8390*/  HFMA2 R180, -RZ, RZ, 0, 0 ;  /* 0x00000000ffb47431 */ /* 0x000fc400000001ff */
[----:B------:R-:W-:Y:S01]  /*83a0*/  FFMA.FTZ R113, R172, R111, R113 ;  /* 0x0000006fac717223 */ /* 0x000fe20000010071 */
[----:B------:R-:W-:Y:S01]  /*83b0*/  FADD.FTZ R183, R130, -R183 ;  /* 0x800000b782b77221 */ /* 0x000fe20000010000 */
        /* <DEDUP_REMOVED lines=39> */
[----:B------:R-:W-:Y:S01]  /*8630*/  SHF.R.U32.HI R108, RZ, 0x10, R157 ;  /* 0x00000010ff6c7819 */ /* 0x000fe2000001169d */
[----:B------:R-:W-:Y:S01]  /*8640*/  @P5 FMUL.FTZ R180, R112, R181 ;  /* 0x000000b570b45220 */ /* 0x000fe20000410000 */
[----:B------:R-:W-:Y:S01]  /*8650*/  ISETP.GE.U32.AND P5, PT, R123, 0x1000000, PT ;  /* 0x010000007b00780c */ /* 0x000fe20003fa6070 */
[----:B------:R2:W3:Y:S01]  /*8660*/  F2F.BF16.F32 R111, R115 ;  /* 0x00000073006f7304 */ /* 0x0004e20000202000 */
[----:B0-----:R-:W-:Y:S01]  /*8670*/  SHF.L.U32 R113, R108, 0x10, RZ ;  /* 0x000000106c717819 */ /* 0x001fe200000006ff */
[----:B-1----:R-:W-:Y:S01]  /*8680*/  IMAD.WIDE.U32 R164, R164, 0x10000, RZ ;  /* 0x00010000a4a47825 */ /* 0x002fe200078e00ff */
[----:B------:R-:W-:-:S03]  /*8690*/  MOV R108, RZ ;  /* 0x000000ff006c7202 */ /* 0x000fc60000000f00 */
[----:B------:R-:W-:Y:S01]  /*86a0*/  FADD.FTZ R94, R94, R179 ;  /* 0x000000b35e5e7221 */ /* 0x000fe20000010000 */
[----:B------:R-:W-:Y:S01]  /*86b0*/  FFMA.FTZ R183, R172, R183, R113 ;  /* 0x000000b7acb77223 */ /* 0x000fe20000010071 */
[----:B------:R-:W-:Y:S01]  /*86c0*/  LOP3.LUT R164, R164, R177, RZ, 0xfc, !PT ;  /* 0x000000b1a4a47212 */ /* 0x000fe200078efcff */
[----:B------:R-:W-:Y:S01]  /*86d0*/  F2F.BF16.F32 R180, R180 ;  /* 0x000000b400b47304 */ /* 0x000fe20000202000 */
[----:B--2---:R-:W0:Y:S01]  /*86e0*/  LDC.64 R114, c[0x0][0x478] ;  /* 0x00011e00ff727b82 */ /* 0x004e220000000a00 */
[----:B------:R-:W-:Y:S01]  /*86f0*/  FMUL.FTZ R112, R183, R174 ;  /* 0x000000aeb7707220 */ /* 0x000fe20000410000 */
[----:B------:R-:W-:-:S03]  /*8700*/  @P5 SHF.L.U32 R113, R15, 0x10, RZ ;  /* 0x000000100f715819 */ /* 0x000fc600000006ff */
[----:B------:R-:W-:Y:S01]  /*8710*/  FMUL.FTZ R184, R112, UR13 ;  /* 0x0000000d70b87c20 */ /* 0x000fe20008410000 */
[----:B---3--:R-:W-:Y:S01]  /*8720*/  IMAD.WIDE.U32 R110, R111, 0x10000, RZ ;  /* 0x000100006f6e7825 */ /* 0x008fe200078e00ff */
[----:B------:R-:W1:Y:S01]  /*8730*/  F2F.BF16.F32 R181, R183 ;  /* 0x000000b700b57304 */ /* 0x000e620000202000 */
[----:B------:R-:W-:Y:S02]  /*8740*/  @P5 SHF.R.U32.HI R109, RZ, 0x10, R109 ;  /* 0x00000010ff6d5819 */ /* 0x000fe4000001166d */
        /* <DEDUP_REMOVED lines=17> */
.L_x_751:
[----:B------:R-:W-:Y:S05]  /*8860*/  BSYNC.RECONVERGENT B1 ;  /* 0x0000000000017941 */ /* 0x000fea0003800200 */
.L_x_750:
[----:B------:R-:W-:Y:S04]  /*8870*/  BSSY.RECONVERGENT B1, `(.L_x_752) ;  /* 0x000005b000017945 */ /* 0x000fe80003800200 */
[----:B------:R-:W-:Y:S05]  /*8880*/  @!P2 BRA `(.L_x_753) ;  /* 0x000000040064a947 */ /* 0x000fea0003800000 */
[----:B------:R-:W2:Y:S02]  /*8890*/  LDC.64 R108, c[0x0][0x390] ;  /* 0x0000e400ff6c7b82 */ /* 0x000ea40000000a00 */
[----:B--2---:R-:W-:-:S06]  /*88a0*/  IMAD.WIDE.U32 R108, R171, 0x8, R108 ;  /* 0x00000008ab6c7825 */ /* 0x004fcc00078e006c */
[----:B------:R-:W2:Y:S01]  /*88b0*/  LDG.E.64 R108, desc[UR8][R108.64] ;  /* 0x000000086c6c7981 */ /* 0x000ea2000c1e1b00 */
[----:B------:R-:W-:Y:S01]  /*88c0*/  LOP3.LUT P5, RZ, R131, 0xff, RZ, 0xc0, !PT ;  /* 0x000000ff83ff7812 */ /* 0x000fe200078ac0ff */
[----:B01----:R-:W-:Y:S01]  /*88d0*/  FFMA.FTZ R111, R133, R176, R173 ;  /* 0x000000b0856f7223 */ /* 0x003fe200000100ad */
        /* <DEDUP_REMOVED lines=84> */
.L_x_753:
[----:B------:R-:W-:Y:S05]  /*8e20*/  BSYNC.RECONVERGENT B1 ;  /* 0x0000000000017941 */ /* 0x000fea0003800200 */
.L_x_752:
[----:B------:R-:W-:Y:S04]  /*8e30*/  BSSY.RECONVERGENT B1, `(.L_x_754) ;  /* 0x000005b000017945 */ /* 0x000fe80003800200 */
[----:B------:R-:W-:Y:S05]  /*8e40*/  @!P1 BRA `(.L_x_755) ;  /* 0x0000000400649947 */ /* 0x000fea0003800000 */
[----:B------:R-:W2:Y:S02]  /*8e50*/  LDC.64 R108, c[0x0][0x390] ;  /* 0x0000e400ff6c7b82 */ /* 0x000ea40000000a00 */
[----:B--2---:R-:W-:-:S06]  /*8e60*/  IMAD.WIDE.U32 R108, R171, 0x8, R108 ;  /* 0x00000008ab6c7825 */ /* 0x004fcc00078e006c */
[----:B------:R-:W2:Y:S01]  /*8e70*/  LDG.E.64 R108, desc[UR8][R108.64] ;  /* 0x000000086c6c7981 */ /* 0x000ea2000c1e1b00 */
[----:B------:R-:W-:Y:S01]  /*8e80*/  LOP3.LUT P5, RZ, R141, 0xff, RZ, 0xc0, !PT ;  /* 0x000000ff8dff7812 */ /* 0x000fe200078ac0ff */
[----:B01-3--:R-:W-:Y:S01]  /*8e90*/  FFMA.FTZ R111, R143, R176, R173 ;  /* 0x000000b08f6f7223 */ /* 0x00bfe200000100ad */
        /* <DEDUP_REMOVED lines=84> */
.L_x_755:
[----:B------:R-:W-:Y:S05]  /*93e0*/  BSYNC.RECONVERGENT B1 ;  /* 0x0000000000017941 */ /* 0x000fea0003800200 */
.L_x_754:
[----:B------:R-:W-:Y:S05]  /*93f0*/  @!P0 BRA `(.L_x_728) ;  /* 0x0000000400608947 */ /* 0x000fea0003800000 */
[----:B------:R-:W2:Y:S02]  /*9400*/  LDC.64 R108, c[0x0][0x390] ;  /* 0x0000e400ff6c7b82 */ /* 0x000ea40000000a00 */
[----:B--2---:R-:W-:-:S06]  /*9410*/  IMAD.WIDE.U32 R108, R171, 0x8, R108 ;  /* 0x00000008ab6c7825 */ /* 0x004fcc00078e006c */
[----:B------:R-:W2:Y:S01]  /*9420*/  LDG.E.64 R108, desc[UR8][R108.64] ;  /* 0x000000086c6c7981 */ /* 0x000ea2000c1e1b00 */
[----:B------:R-:W-:Y:S01]  /*9430*/  LOP3.LUT P5, RZ, R149, 0xff, RZ, 0xc0, !PT ;  /* 0x000000ff95ff7812 */ /* 0x000fe200078ac0ff */
[----:B01-34-:R-:W-:Y:S01]  /*9440*/  FFMA.FTZ R111, R151, R176, R173 ;  /* 0x000000b0976f7223 */ /* 0x01bfe200000100ad */
[----:B------:R-:W-:Y:S01]  /*9450*/  MOV R110, R162 ;  /* 0x000000a2006e7202 */ /* 0x000fe20000000f00 */
[----:B------:R-:W-:Y:S01]  /*9460*/  HFMA2 R175, -RZ, RZ, 0, 0 ;  /* 0x00000000ffaf7431 */ /* 0x000fe200000001ff */
[----:B------:R-:W-:Y:S01]  /*9470*/  CS2R R178, SRZ ;  /* 0x0000000000b27805 */ /* 0x000fe2000001ff00 */
[----:B------:R-:W-:Y:S01]  /*9480*/  FADD.FTZ R111, R152, -R111 ;  /* 0x8000006f986f7221 */ /* 0x000fe20000010000 */
[----:B------:R-:W-:Y:S01]  /*9490*/  SHF.L.U32 R113, R110, 0x10, RZ ;  /* 0x000000106e717819 */ /* 0x000fe200000006ff */
[----:B------:R-:W-:Y:S02]  /*94a0*/  HFMA2 R177, -RZ, RZ, 0, 0 ;  /* 0x00000000ffb17431 */ /* 0x000fe400000001ff */
[----:B------:R-:W-:-:S02]  /*94b0*/  HFMA2 R180, -RZ, RZ, 0, 0 ;  /* 0x00000000ffb47431 */ /* 0x000fc400000001ff */
[----:B------:R-:W-:Y:S02]  /*94c0*/  FFMA.FTZ R111, R172, R111, R113 ;  /* 0x0000006fac6f7223 */ /* 0x000fe40000010071 */
[----:B------:R-:W-:Y:S02]  /*94d0*/  @P5 SHF.L.U32 R114, R6, 0x10, RZ ;  /* 0x0000001006725819 */ /* 0x000fe400000006ff */
[----:B------:R-:W-:Y:S01]  /*94e0*/  FMUL.FTZ R112, R111, R174 ;  /* 0x000000ae6f707220 */ /* 0x000fe20000410000 */
[----:B------:R0:W-:Y:S03]  /*94f0*/  F2F.BF16.F32 R183, R111 ;  /* 0x0000006f00b77304 */ /* 0x0001e60000202000 */
[----:B------:R-:W-:Y:S01]  /*9500*/  FMUL.FTZ R113, R112, UR13 ;  /* 0x0000000d70717c20 */ /* 0x000fe20008410000 */
[----:B------:R-:W-:-:S03]  /*9510*/  SHF.R.U64 R112, R162, 0x10, R163 ;  /* 0x00000010a2707819 */ /* 0x000fc600000012a3 */
[----:B------:R-:W-:Y:S01]  /*9520*/  @P5 FMUL.FTZ R177, R114, R113 ;  /* 0x0000007172b15220 */ /* 0x000fe20000410000 */
[----:B------:R-:W-:Y:S02]  /*9530*/  SHF.L.U32 R115, R112, 0x10, RZ ;  /* 0x0000001070737819 */ /* 0x000fe400000006ff */
[----:B------:R-:W-:-:S03]  /*9540*/  MOV R114, RZ ;  /* 0x000000ff00727202 */ /* 0x000fc60000000f00 */
        /* <DEDUP_REMOVED lines=8> */
[----:B------:R-:W-:-:S04]  /*95d0*/  FFMA.FTZ R113, R172, R113, R115 ;  /* 0x00000071ac717223 */ /* 0x000fc80000010073 */
[----:B------:R-:W-:Y:S01]  /*95e0*/  @P5 SHF.R.U64 R108, R108, 0x10, R109 ;  /* 0x000000106c6c5819 */ /* 0x000fe2000000126d */
[----:B------:R-:W-:Y:S01]  /*95f0*/  FMUL.FTZ R110, R113, R174 ;  /* 0x000000ae716e7220 */ /* 0x000fe20000410000 */
[----:B------:R-:W-:Y:S01]  /*9600*/  @P5 SHF.L.U32 R112, R5, 0x10, RZ ;  /* 0x0000001005705819 */ /* 0x000fe200000006ff */
[----:B------:R1:W-:Y:S01]  /*9610*/  F2F.BF16.F32 R164, R113 ;  /* 0x0000007100a47304 */ /* 0x0003e20000202000 */
[----:B------:R-:W-:Y:S01]  /*9620*/  @P5 SHF.L.U32 R108, R108, 0x10, RZ ;  /* 0x000000106c6c5819 */ /* 0x000fe200000006ff */
[----:B------:R-:W-:-:S04]  /*9630*/  FMUL.FTZ R115, R110, UR13 ;  /* 0x0000000d6e737c20 */ /* 0x000fc80008410000 */
[----:B------:R-:W-:Y:S01]  /*9640*/  @P5 FMUL.FTZ R178, R115, R108 ;  /* 0x0000006c73b25220 */ /* 0x000fe20000410000 */
[----:B------:R-:W-:Y:S01]  /*9650*/  @P5 FMUL.FTZ R114, R112, R115 ;  /* 0x0000007370725220 */ /* 0x000fe20000410000 */
[----:B------:R-:W-:Y:S01]  /*9660*/  LOP3.LUT P5, RZ, R149, 0xff0000, RZ, 0xc0, !PT ;  /* 0x00ff000095ff7812 */ /* 0x000fe200078ac0ff */
[-CC-:B------:R-:W-:Y:S01]  /*9670*/  FFMA.FTZ R115, R153, R176.reuse, R173.reuse ;  /* 0x000000b099737223 */ /* 0x180fe200000100ad */
[----:B------:R-:W-:Y:S01]  /*9680*/  MOV R108, R163 ;  /* 0x000000a3006c7202 */ /* 0x000fe20000000f00 */
[----:B------:R-:W-:Y:S01]  /*9690*/  FFMA.FTZ R176, R170, R176, R173 ;  /* 0x000000b0aab07223 */ /* 0x000fe200000100ad */
[----:B------:R-:W-:Y:S01]  /*96a0*/  FADD.FTZ R105, R105, R178 ;  /* 0x000000b269697221 */ /* 0x000fe20000010000 */
[----:B------:R-:W-:Y:S01]  /*96b0*/  FADD.FTZ R115, R166, -R115 ;  /* 0x80000073a6737221 */ /* 0x000fe20000010000 */
[----:B------:R-:W-:Y:S01]  /*96c0*/  SHF.L.U32 R165, R108, 0x10, RZ ;  /* 0x000000106ca57819 */ /* 0x000fe200000006ff */
[----:B0-----:R-:W-:Y:S01]  /*96d0*/  FADD.FTZ R111, R169, -R176 ;  /* 0x800000b0a96f7221 */ /* 0x001fe20000010000 */
[----:B------:R-:W0:Y:S03]  /*96e0*/  F2F.BF16.F32 R114, R114 ;  /* 0x0000007200727304 */ /* 0x000e260000202000 */
[----:B------:R-:W-:-:S02]  /*96f0*/  FFMA.FTZ R115, R172, R115, R165 ;  /* 0x00000073ac737223 */ /* 0x000fc400000100a5 */
[----:B------:R-:W-:Y:S02]  /*9700*/  @P5 MOV R110, R109 ;  /* 0x0000006d006e5202 */ /* 0x000fe40000000f00 */
[----:B------:R-:W-:Y:S01]  /*9710*/  FMUL.FTZ R112, R115, R174 ;  /* 0x000000ae73707220 */ /* 0x000fe20000410000 */
[----:B------:R-:W-:Y:S01]  /*9720*/  @P5 SHF.L.U32 R182, R4, 0x10, RZ ;  /* 0x0000001004b65819 */ /* 0x000fe200000006ff */
[----:B------:R0:W-:Y:S01]  /*9730*/  F2F.BF16.F32 R176, R115 ;  /* 0x0000007300b07304 */ /* 0x0001e20000202000 */
[----:B------:R-:W-:Y:S01]  /*9740*/  @P5 SHF.L.U32 R108, R110, 0x10, RZ ;  /* 0x000000106e6c5819 */ /* 0x000fe200000006ff */
[----:B------:R-:W-:Y:S01]  /*9750*/  FMUL.FTZ R165, R112, UR13 ;  /* 0x0000000d70a57c20 */ /* 0x000fe20008410000 */
[----:B------:R-:W-:Y:S01]  /*9760*/  SHF.R.U32.HI R110, RZ, 0x10, R163 ;  /* 0x00000010ff6e7819 */ /* 0x000fe200000116a3 */
[----:B-1----:R-:W1:Y:S02]  /*9770*/  LDC.64 R112, c[0x0][0x478] ;  /* 0x00011e00ff707b82 */ /* 0x002e640000000a00 */
[----:B------:R-:W-:Y:S01]  /*9780*/  @P5 FMUL.FTZ R179, R165, R108 ;  /* 0x0000006ca5b35220 */ /* 0x000fe20000410000 */
[----:B------:R-:W-:Y:S01]  /*9790*/  @P5 FMUL.FTZ R180, R182, R165 ;  /* 0x000000a5b6b45220 */ /* 0x000fe20000410000 */
[----:B------:R-:W-:Y:S01]  /*97a0*/  ISETP.GE.U32.AND P5, PT, R149, 0x1000000, PT ;  /* 0x010000009500780c */ /* 0x000fe20003fa6070 */
[----:B0-----:R-:W-:Y:S01]  /*97b0*/  IMAD.WIDE.U32 R114, R114, 0x10000, RZ ;  /* 0x0001000072727825 */ /* 0x001fe200078e00ff */
[----:B------:R-:W-:-:S03]  /*97c0*/  SHF.L.U32 R165, R110, 0x10, RZ ;  /* 0x000000106ea57819 */ /* 0x000fc600000006ff */
[----:B------:R-:W-:Y:S01]  /*97d0*/  FADD.FTZ R106, R106, R179 ;  /* 0x000000b36a6a7221 */ /* 0x000fe20000010000 */
[----:B------:R-:W-:Y:S01]  /*97e0*/  MOV R108, RZ ;  /* 0x000000ff006c7202 */ /* 0x000fe20000000f00 */
[----:B------:R-:W-:Y:S01]  /*97f0*/  F2F.BF16.F32 R180, R180 ;  /* 0x000000b400b47304 */ /* 0x000fe20000202000 */
[----:B------:R-:W-:Y:S01]  /*9800*/  LOP3.LUT R114, R114, R177, RZ, 0xfc, !PT ;  /* 0x000000b172727212 */ /* 0x000fe200078efcff */
[----:B------:R-:W-:-:S04]  /*9810*/  FFMA.FTZ R165, R172, R111, R165 ;  /* 0x0000006faca57223 */ /* 0x000fc800000100a5 */
[----:B------:R-:W-:Y:S01]  /*9820*/  FMUL.FTZ R174, R165, R174 ;  /* 0x000000aea5ae7220 */ /* 0x000fe20000410000 */
[----:B------:R-:W-:Y:S01]  /*9830*/  @P5 SHF.L.U32 R111, R2, 0x10, RZ ;  /* 0x00000010026f5819 */ /* 0x000fe200000006ff */
[----:B------:R0:W2:Y:S02]  /*9840*/  F2F.BF16.F32 R173, R165 ;  /* 0x000000a500ad7304 */ /* 0x0000a40000202000 */
[----:B------:R-:W-:Y:S01]  /*9850*/  FMUL.FTZ R174, R174, UR13 ;  /* 0x0000000daeae7c20 */ /* 0x000fe20008410000 */
[----:B------:R-:W-:-:S03]  /*9860*/  @P5 SHF.R.U32.HI R109, RZ, 0x10, R109 ;  /* 0x00000010ff6d5819 */ /* 0x000fc6000001166d */
[----:B------:R-:W-:Y:S01]  /*9870*/  @P5 FMUL.FTZ R108, R111, R174 ;  /* 0x000000ae6f6c5220 */ /* 0x000fe20000410000 */
[----:B-1----:R-:W-:Y:S01]  /*9880*/  IMAD.WIDE.U32 R112, R171, 0x8, R112 ;  /* 0x00000008ab707825 */ /* 0x002fe200078e0070 */
[----:B------:R-:W1:Y:S01]  /*9890*/  LDC.64 R110, c[0x0][0x468] ;  /* 0x00011a00ff6e7b82 */ /* 0x000e620000000a00 */
[----:B------:R-:W-:Y:S02]  /*98a0*/  @P5 SHF.L.U32 R109, R109, 0x10, RZ ;  /* 0x000000106d6d5819 */ /* 0x000fe400000006ff */
[----:B0-----:R-:W-:Y:S01]  /*98b0*/  IMAD.WIDE.U32 R164, R164, 0x10000, RZ ;  /* 0x00010000a4a47825 */ /* 0x001fe200078e00ff */
[----:B------:R-:W0:Y:S01]  /*98c0*/  F2F.BF16.F32 R108, R108 ;  /* 0x0000006c006c7304 */ /* 0x000e220000202000 */
[----:B--2---:R-:W-:Y:S02]  /*98d0*/  SHF.L.U32 R173, R173, 0x10, RZ ;  /* 0x00000010adad7819 */ /* 0x004fe400000006ff */
[----:B------:R-:W-:Y:S02]  /*98e0*/  LOP3.LUT R164, R164, R183, RZ, 0xfc, !PT ;  /* 0x000000b7a4a47212 */ /* 0x000fe400078efcff */
[----:B------:R-:W-:-:S05]  /*98f0*/  LOP3.LUT R165, R165, R173, R176, 0xfe, !PT ;  /* 0x000000ada5a57212 */ /* 0x000fca00078efeb0 */
[----:B------:R2:W-:Y:S01]  /*9900*/  STG.E.64 desc[UR8][R112.64], R164 ;  /* 0x000000a470007986 */ /* 0x0005e2000c101b08 */
[----:B0-----:R-:W-:Y:S01]  /*9910*/  SHF.L.U32 R181, R108, 0x10, RZ ;  /* 0x000000106cb57819 */ /* 0x001fe200000006ff */
[----:B------:R-:W-:-:S03]  /*9920*/  HFMA2 R108, -RZ, RZ, 0, 0 ;  /* 0x00000000ff6c7431 */ /* 0x000fc600000001ff */
[----:B------:R-:W-:Y:S01]  /*9930*/  LOP3.LUT R115, R115, R181, R180, 0xfe, !PT ;  /* 0x000000b573737212 */ /* 0x000fe200078efeb4 */
[----:B-1----:R-:W-:-:S04]  /*9940*/  IMAD.WIDE.U32 R110, R171, 0x8, R110 ;  /* 0x00000008ab6e7825 */ /* 0x002fc800078e006e */
[----:B------:R-:W-:Y:S01]  /*9950*/  @P5 FMUL.FTZ R108, R174, R109 ;  /* 0x0000006dae6c5220 */ /* 0x000fe20000410000 */
[----:B------:R2:W-:Y:S03]  /*9960*/  STG.E.64 desc[UR8][R110.64], R114 ;  /* 0x000000726e007986 */ /* 0x0005e6000c101b08 */
[----:B------:R-:W-:-:S07]  /*9970*/  FADD.FTZ R107, R107, R108 ;  /* 0x0000006c6b6b7221 */ /* 0x000fce0000010000 */
.L_x_728:
[----:B------:R-:W-:Y:S05]  /*9980*/  BSYNC.RECONVERGENT B0 ;  /* 0x0000000000007941 */ /* 0x000fea0003800200 */
.L_x_701:
[----:B0123--:R-:W0:Y:S01]  /*9990*/  LDC.64 R108, c[0x0][0x380] ;  /* 0x0000e000ff6c7b82 */ /* 0x00fe220000000a00 */
[----:B------:R-:W-:Y:S01]  /*99a0*/  UPLOP3.LUT UP1, UPT, UPT, UPT, UP1, 0x40, 0x4 ;  /* 0x000000000004789c */ /* 0x000fe20003f2e810 */
[----:B0-----:R-:W-:-:S04]  /*99b0*/  IADD3 R43, PT, PT, R43, R108, RZ ;  /* 0x0000006c2b2b7210 */ /* 0x001fc80007ffe0ff */
[----:B------:R-:W-:-:S13]  /*99c0*/  ISETP.GE.AND P5, PT, R43, R109, PT ;  /* 0x0000006d2b00720c */ /* 0x000fda0003fa6270 */
[----:B------:R-:W-:Y:S05]  /*99d0*/  @!P5 BRA `(.L_x_756) ;  /* 0xffffff700054d947 */ /* 0x000fea000383ffff */
.L_x_688:
[----:B------:R-:W0:Y:S01]  /*99e0*/  S2UR UR4, SR_CTAID.X ;  /* 0x00000000000479c3 */ /* 0x000e220000002500 */
[----:B------:R-:W-:Y:S01]  /*99f0*/  BSSY.RECONVERGENT B0, `(.L_x_757) ;  /* 0x000000e000007945 */ /* 0x000fe20003800200 */
[----:B0-----:R-:W-:-:S05]  /*9a00*/  IMAD R46, R46, UR4, RZ ;  /* 0x000000042e2e7c24 */ /* 0x001fca000f8e02ff */
[----:B------:R-:W-:Y:S01]  /*9a10*/  LEA.HI R45, R46, R45, RZ, 0x1e ;  /* 0x0000002d2e2d7211 */ /* 0x000fe200078ff0ff */
[----:B------:R-:W-:Y:S06]  /*9a20*/  @!P4 BRA `(.L_x_758) ;  /* 0x000000000028c947 */ /* 0x000fec0003800000 */
[----:B------:R-:W0:Y:S08]  /*9a30*/  LDC.64 R2, c[0x0][0x440] ;  /* 0x00011000ff027b82 */ /* 0x000e300000000a00 */
[----:B-----5:R-:W1:Y:S08]  /*9a40*/  LDC.64 R4, c[0x0][0x448] ;  /* 0x00011200ff047b82 */ /* 0x020e700000000a00 */
        /* <DEDUP_REMOVED lines=8> */
.L_x_758:
[----:B------:R-:W-:Y:S05]  /*9ad0*/  BSYNC.RECONVERGENT B0 ;  /* 0x0000000000007941 */ /* 0x000fea0003800200 */
.L_x_757:
[----:B------:R-:W-:Y:S04]  /*9ae0*/  BSSY.RECONVERGENT B0, `(.L_x_759) ;  /* 0x000000c000007945 */ /* 0x000fe80003800200 */
[----:B------:R-:W-:Y:S05]  /*9af0*/  @!P3 BRA `(.L_x_760) ;  /* 0x000000000028b947 */ /* 0x000fea0003800000 */
[----:B0-----:R-:W0:Y:S08]  /*9b00*/  LDC.64 R2, c[0x0][0x440] ;  /* 0x00011000ff027b82 */ /* 0x001e300000000a00 */
        /* <DEDUP_REMOVED lines=9> */
.L_x_760:
[----:B------:R-:W-:Y:S05]  /*9ba0*/  BSYNC.RECONVERGENT B0 ;  /* 0x0000000000007941 */ /* 0x000fea0003800200 */
.L_x_759:
[----:B------:R-:W-:Y:S04]  /*9bb0*/  BSSY.RECONVERGENT B0, `(.L_x_761) ;  /* 0x000000c000007945 */ /* 0x000fe80003800200 */
[----:B------:R-:W-:Y:S05]  /*9bc0*/  @!P2 BRA `(.L_x_762) ;  /* 0x000000000028a947 */ /* 0x000fea0003800000 */
[----:B0--3--:R-:W0:Y:S08]  /*9bd0*/  LDC.64 R2, c[0x0][0x440] ;  /* 0x00011000ff027b82 */ /* 0x009e300000000a00 */
        /* <DEDUP_REMOVED lines=9> */
.L_x_762:
[----:B------:R-:W-:Y:S05]  /*9c70*/  BSYNC.RECONVERGENT B0 ;  /* 0x0000000000007941 */ /* 0x000fea0003800200 */
.L_x_761:
        /* <DEDUP_REMOVED lines=12> */
.L_x_764:
[----:B------:R-:W-:Y:S05]  /*9d40*/  BSYNC.RECONVERGENT B0 ;  /* 0x0000000000007941 */ /* 0x000fea0003800200 */
.L_x_763:
[----:B------:R-:W-:Y:S05]  /*9d50*/  @!P0 EXIT ;  /* 0x000000000000894d */ /* 0x000fea0003800000 */
[----:B0--3--:R-:W0:Y:S08]  /*9d60*/  LDC.64 R2, c[0x0][0x440] ;  /* 0x00011000ff027b82 */ /* 0x009e300000000a00 */
[----:B-----5:R-:W1:Y:S08]  /*9d70*/  LDC.64 R4, c[0x0][0x448] ;  /* 0x00011200ff047b82 */ /* 0x020e700000000a00 */
        /* <DEDUP_REMOVED lines=8> */
.L_x_765:
        /* <DEDUP_REMOVED lines=16> */
.L_x_10794:


//--------------------- .text._ZN10layer_norm13ln_bwd_kernelINS_13Kernel_traitsI13__nv_bfloat16S2_S2_S2_fjLj2560ELj1ELj1ELj4ELj8ENS_18Kernel_traits_baseILj2560ES2_S2_S2_S2_fjLj128EEEEELb1ELb1ELb0ELb1EEEvNS_9BwdParamsE --------------------------
	.section	.text._ZN10layer_norm13ln_bwd_kernelINS_13Kernel_traitsI13__nv_bfloat16S2_S2_S2_fjLj2560ELj1ELj1ELj4ELj8ENS_18Kernel_traits_baseILj2560ES2_S2_S2_S2_fjLj128EEEEELb1ELb1ELb0ELb1EEEvNS_9BwdParamsE,"ax",@progbits
	.align	128
        .global         _ZN10layer_norm13ln_bwd_kernelINS_13Kernel_traitsI13__nv_bfloat16S2_S2_S2_fjLj2560ELj1ELj1ELj4ELj8ENS_18Kernel_traits_baseILj2560ES2_S2_S2_S2_fjLj128EEEEELb1ELb1ELb0ELb1EEEvNS_9BwdParamsE
        .type           _ZN10layer_norm13ln_bwd_kernelINS_13Kernel_traitsI13__nv_bfloat16S2_S2_S2_fjLj2560ELj1ELj1ELj4ELj8ENS_18Kernel_traits_baseILj2560ES2_S2_S2_S2_fjLj128EEEEELb1ELb1ELb0ELb1EEEvNS_9BwdParamsE,@function
        .size           _ZN10layer_norm13ln_bwd_kernelINS_13Kernel_traitsI13__nv_bfloat16S2_S2_S2_fjLj2560ELj1ELj1ELj4ELj8ENS_18Kernel_traits_baseILj2560ES2_S2_S2_S2_fjLj128EEEEELb1ELb1ELb0ELb1EEEvNS_9BwdParamsE,(.L_x_10795 - _ZN10layer_norm13ln_bwd_kernelINS_13Kernel_traitsI13__nv_bfloat16S2_S2_S2_fjLj2560ELj1ELj1ELj4ELj8ENS_18Kernel_traits_baseILj2560ES2_S2_S2_S2_fjLj128EEEEELb1ELb1ELb0ELb1EEEvNS_9BwdParamsE)
        .other          _ZN10layer_norm13ln_bwd_kernelINS_13Kernel_traitsI13__nv_bfloat16S2_S2_S2_fjLj2560ELj1ELj1ELj4ELj8ENS_18Kernel_traits_baseILj2560ES2_S2_S2_S2_fjLj128EEEEELb1ELb1ELb0ELb1EEEvNS_9BwdParamsE,@"STO_CUDA_ENTRY STV_DEFAULT"
_ZN10layer_norm13ln_bwd_kernelINS_13Kernel_traitsI13__nv_bfloat16S2_S2_S2_fjLj2560ELj1ELj1ELj4ELj8ENS_18Kernel_traits_baseILj2560ES2_S2_S2_S2_fjLj128EEEEELb1ELb1ELb0ELb1EEEvNS_9BwdParamsE:
.text._ZN10layer_norm13ln_bwd_kernelINS_13Kernel_traitsI13__nv_bfloat16S2_S2_S2_fjLj2560ELj1ELj1ELj4ELj8ENS_18Kernel_traits_baseILj2560ES2_S2_S2_S2_fjLj128EEEEELb1ELb1ELb0ELb1EEEvNS_9BwdParamsE:
        /* <DEDUP_REMOVED lines=37> */
[----:B------:R-:W1:Y:S01]  /*0250*/  LDC.64 R2, c[0x0][0x3d0] ;  /* 0x0000f400ff027b82 */ /* 0x000e620000000a00 */
[----:B------:R-:W2:Y:S07]  /*0260*/  LDCU.64 UR4, c[0x0][0x3e0] ;  /* 0x00007c00ff0477ac */ /* 0x000eae0008000a00 */
[----:B------:R-:W3:Y:S01]  /*0270*/  LDC.64 R6, c[0x0][0x3e8] ;  /* 0x0000fa00ff067b82 */ /* 0x000ee20000000a00 */
[----:B------:R-:W-:Y:S02]  /*0280*/  PLOP3.LUT P1, PT, PT, PT, PT, 0x8, 0x80 ;  /* 0x000000000080781c */ /* 0x000fe40003f2e170 */
        /* <DEDUP_REMOVED lines=14> */
[----:B-1----:R-:W-:Y:S01]  /*0370*/  IMAD.WIDE.U32 R2, R0, 0x8, R2 ;  /* 0x0000000800027825 */ /* 0x002fe200078e0002 */
[----:B------:R-:W-:Y:S02]  /*0380*/  CS2R R40, SRZ ;  /* 0x0000000000287805 */ /* 0x000fe4000001ff00 */
[----:B------:R-:W-:Y:S02]  /*0390*/  CS2R R42, SRZ ;  /* 0x00000000002a7805 */ /* 0x000fe4000001ff00 */
[----:B------:R-:W-:Y:S02]  /*03a0*/  CS2R R44, SRZ ;  /* 0x00000000002c7805 */ /* 0x000fe4000001ff00 */
[----:B------:R-:W-:Y:S01]  /*03b0*/  CS2R R46, SRZ ;  /* 0x00000000002e7805 */ /* 0x000fe2000001ff00 */
[----:B0-----:R-:W4:Y:S01]  /*03c0*/  LDG.E.64 R90, desc[UR14][R2.64+0x1000] ;  /* 0x0010000e025a7981 */ /* 0x001f22000c1e1b00 */
[----:B------:R-:W-:-:S02]  /*03d0*/  CS2R R48, SRZ ;  /* 0x0000000000307805 */ /* 0x000fc4000001ff00 */
[----:B------:R-:W-:Y:S01]  /*03e0*/  CS2R R50, SRZ ;  /* 0x0000000000327805 */ /* 0x000fe2000001ff00 */
[----:B---3--:R-:W-:Y:S01]  /*03f0*/  IMAD.WIDE.U32 R6, R0, 0x8, R6 ;  /* 0x0000000800067825 */ /* 0x008fe200078e0006 */
[----:B------:R-:W3:Y:S01]  /*0400*/  LDG.E.64 R92, desc[UR14][R2.64+0xc00] ;  /* 0x000c000e025c7981 */ /* 0x000ee2000c1e1b00 */
[----:B------:R-:W-:Y:S02]  /*0410*/  CS2R R52, SRZ ;  /* 0x0000000000347805 */ /* 0x000fe4000001ff00 */
[----:B------:R-:W-:Y:S02]  /*0420*/  CS2R R54, SRZ ;  /* 0x0000000000367805 */ /* 0x000fe4000001ff00 */
[----:B------:R-:W-:Y:S01]  /*0430*/  CS2R R56, SRZ ;  /* 0x0000000000387805 */ /* 0x000fe2000001ff00 */
[----:B------:R-:W5:Y:S01]  /*0440*/  LDG.E.64 R94, desc[UR14][R2.64+0x800] ;  /* 0x0008000e025e7981 */ /* 0x000f62000c1e1b00 */
[----:B------:R-:W-:Y:S02]  /*0450*/  CS2R R58, SRZ ;  /* 0x00000000003a7805 */ /* 0x000fe4000001ff00 */
[----:B------:R-:W-:-:S02]  /*0460*/  CS2R R60, SRZ ;  /* 0x00000000003c7805 */ /* 0x000fc4000001ff00 */
[----:B------:R-:W-:Y:S01]  /*0470*/  CS2R R62, SRZ ;  /* 0x00000000003e7805 */ /* 0x000fe2000001ff00 */
[----:B------:R-:W5:Y:S01]  /*0480*/  LDG.E.64 R96, desc[UR14][R2.64+0x400] ;  /* 0x0004000e02607981 */ /* 0x000f62000c1e1b00 */
[----:B------:R-:W-:Y:S02]  /*0490*/  CS2R R72, SRZ ;  /* 0x0000000000487805 */ /* 0x000fe4000001ff00 */
[----:B------:R-:W-:Y:S02]  /*04a0*/  CS2R R74, SRZ ;  /* 0x00000000004a7805 */ /* 0x000fe4000001ff00 */
[----:B------:R-:W-:Y:S01]  /*04b0*/  CS2R R76, SRZ ;  /* 0x00000000004c7805 */ /* 0x000fe2000001ff00 */
[----:B------:R4:W5:Y:S01]  /*04c0*/  LDG.E.64 R98, desc[UR14][R2.64] ;  /* 0x0000000e02627981 */ /* 0x000962000c1e1b00 */
[----:B------:R-:W-:Y:S01]  /*04d0*/  CS2R R78, SRZ ;  /* 0x00000000004e7805 */ /* 0x000fe2000001ff00 */
[----:B------:R-:W0:Y:S02]  /*04e0*/  LDCU UR22, c[0x0][0x408] ;  /* 0x00008100ff1677ac */ /* 0x000e240008000800 */
[----:B------:R-:W5:Y:S01]  /*04f0*/  LDG.E.64 R114, desc[UR14][R6.64+0x1000] ;  /* 0x0010000e06727981 */ /* 0x000f62000c1e1b00 */
[----:B------:R-:W1:Y:S03]  /*0500*/  LDCU UR18, c[0x0][0x388] ;  /* 0x00007100ff1277ac */ /* 0x000e660008000800 */
[----:B------:R-:W5:Y:S01]  /*0510*/  LDG.E.64 R116, desc[UR14][R6.64+0xc00] ;  /* 0x000c000e06747981 */ /* 0x000f62000c1e1b00 */
[----:B------:R-:W0:Y:S03]  /*0520*/  LDCU.U8 UR7, c[0x0][0x410] ;  /* 0x00008200ff0777ac */ /* 0x000e260008000000 */
[----:B------:R-:W5:Y:S01]  /*0530*/  LDG.E.64 R118, desc[UR14][R6.64+0x800] ;  /* 0x0008000e06767981 */ /* 0x000f62000c1e1b00 */
[----:B------:R-:W0:Y:S03]  /*0540*/  LDCU UR19, c[0x0][0x400] ;  /* 0x00008000ff1377ac */ /* 0x000e260008000800 */
[----:B------:R-:W5:Y:S01]  /*0550*/  LDG.E.64 R120, desc[UR14][R6.64+0x400] ;  /* 0x0004000e06787981 */ /* 0x000f62000c1e1b00 */
[----:B------:R-:W0:Y:S03]  /*0560*/  LDCU.64 UR20, c[0x0][0x478] ;  /* 0x00008f00ff1477ac */ /* 0x000e260008000a00 */
[----:B------:R5:W5:Y:S01]  /*0570*/  LDG.E.64 R122, desc[UR14][R6.64] ;  /* 0x0000000e067a7981 */ /* 0x000b62000c1e1b00 */
[----:B--2---:R-:W-:Y:S01]  /*0580*/  UISETP.NE.U32.AND UP0, UPT, UR4, URZ, UPT ;  /* 0x000000ff0400728c */ /* 0x004fe2000bf05070 */
[----:B------:R-:W2:Y:S03]  /*0590*/  LDCU.128 UR8, c[0x0][0x3c0] ;  /* 0x00007800ff0877ac */ /* 0x000ea60008000c00 */
[----:B------:R-:W-:Y:S01]  /*05a0*/  UISETP.NE.AND.EX UP0, UPT, UR5, URZ, UPT, UP0 ;  /* 0x000000ff0500728c */ /* 0x000fe2000bf05300 */
[----:B------:R-:W0:Y:S01]  /*05b0*/  LDCU.64 UR16, c[0x0][0x438] ;  /* 0x00008700ff1077ac */ /* 0x000e220008000a00 */
[----:B------:R-:W0:Y:S01]  /*05c0*/  LDCU.64 UR24, c[0x0][0x380] ;  /* 0x00007000ff1877ac */ /* 0x000e220008000a00 */
[----:B----4-:R-:W-:-:S02]  /*05d0*/  SHF.L.U32 R2, R90, 0x10, RZ ;  /* 0x000000105a027819 */ /* 0x010fc400000006ff */
[----:B------:R-:W-:Y:S02]  /*05e0*/  SHF.R.U64 R90, R90, 0x10, R91 ;  /* 0x000000105a5a7819 */ /* 0x000fe4000000125b */
[----:B---3--:R-:W-:Y:S02]  /*05f0*/  SHF.L.U32 R4, R92, 0x10, RZ ;  /* 0x000000105c047819 */ /* 0x008fe400000006ff */
[----:B------:R-:W-:Y:S02]  /*0600*/  SHF.L.U32 R3, R91, 0x10, RZ ;  /* 0x000000105b037819 */ /* 0x000fe400000006ff */
[----:B-----5:R-:W-:Y:S02]  /*0610*/  SHF.L.U32 R6, R94, 0x10, RZ ;  /* 0x000000105e067819 */ /* 0x020fe400000006ff */
[----:B------:R-:W-:Y:S02]  /*0620*/  SHF.R.U64 R92, R92, 0x10, R93 ;  /* 0x000000105c5c7819 */ /* 0x000fe4000000125d */
[----:B------:R-:W-:-:S02]  /*0630*/  SHF.L.U32 R8, R96, 0x10, RZ ;  /* 0x0000001060087819 */ /* 0x000fc400000006ff */
[----:B------:R-:W-:Y:S02]  /*0640*/  SHF.L.U32 R5, R93, 0x10, RZ ;  /* 0x000000105d057819 */ /* 0x000fe400000006ff */
[----:B------:R-:W-:Y:S02]  /*0650*/  SHF.L.U32 R10, R98, 0x10, RZ ;  /* 0x00000010620a7819 */ /* 0x000fe400000006ff */
[----:B------:R-:W-:Y:S02]  /*0660*/  SHF.R.U64 R94, R94, 0x10, R95 ;  /* 0x000000105e5e7819 */ /* 0x000fe4000000125f */
[----:B------:R-:W-:Y:S02]  /*0670*/  SHF.L.U32 R7, R95, 0x10, RZ ;  /* 0x000000105f077819 */ /* 0x000fe400000006ff */
[----:B------:R-:W-:Y:S02]  /*0680*/  SHF.R.U64 R96, R96, 0x10, R97 ;  /* 0x0000001060607819 */ /* 0x000fe40000001261 */
[----:B------:R-:W-:-:S02]  /*0690*/  SHF.L.U32 R9, R97, 0x10, RZ ;  /* 0x0000001061097819 */ /* 0x000fc400000006ff */
[----:B------:R-:W-:Y:S02]  /*06a0*/  SHF.R.U64 R98, R98, 0x10, R99 ;  /* 0x0000001062627819 */ /* 0x000fe40000001263 */
[----:B------:R-:W-:Y:S02]  /*06b0*/  SHF.L.U32 R11, R99, 0x10, RZ ;  /* 0x00000010630b7819 */ /* 0x000fe400000006ff */
[----:B------:R-:W-:Y:S01]  /*06c0*/  SHF.R.U32.HI R91, RZ, 0x10, R91 ;  /* 0x00000010ff5b7819 */ /* 0x000fe2000001165b */
[----:B------:R-:W-:Y:S01]  /*06d0*/  IMAD.U32 R98, R98, 0x10000, RZ ;  /* 0x0001000062627824 */ /* 0x000fe200078e00ff */
[----:B------:R-:W-:Y:S02]  /*06e0*/  SHF.R.U32.HI R93, RZ, 0x10, R93 ;  /* 0x00000010ff5d7819 */ /* 0x000fe4000001165d */
[----:B------:R-:W-:Y:S02]  /*06f0*/  SHF.R.U32.HI R95, RZ, 0x10, R95 ;  /* 0x00000010ff5f7819 */ /* 0x000fe4000001165f */
[----:B------:R-:W-:-:S02]  /*0700*/  SHF.R.U32.HI R97, RZ, 0x10, R97 ;  /* 0x00000010ff617819 */ /* 0x000fc40000011661 */
        /* <DEDUP_REMOVED lines=19> */
[----:B012---:R-:W-:-:S07]  /*0840*/  SHF.L.U32 R99, R99, 0x10, RZ ;  /* 0x0000001063637819 */ /* 0x007fce00000006ff */
.L_x_771:
[----:B------:R-:W-:Y:S01]  /*0850*/  UIMAD UR4, UR6, UR18, URZ ;  /* 0x00000012060472a4 */ /* 0x000fe2000f8e02ff */
[----:B------:R-:W0:Y:S01]  /*0860*/  LDC.64 R108, c[0x0][0x428] ;  /* 0x00010a00ff6c7b82 */ /* 0x000e220000000a00 */
[----:B------:R-:W-:Y:S02]  /*0870*/  UIMAD.WIDE UR12, UR6, 0x4, UR10 ;  /* 0x00000004060c78a5 */ /* 0x000fe4000f8e020a */
[----:B------:R-:W-:-:S04]  /*0880*/  USHF.R.S32.HI UR5, URZ, 0x1f, UR4 ;  /* 0x0000001fff057899 */ /* 0x000fc80008011404 */
[----:B------:R-:W-:Y:S01]  /*0890*/  ULEA.HI UR5, UR5, UR4, URZ, 0x2 ;  /* 0x0000000405057291 */ /* 0x000fe2000f8f10ff */
[----:B------:R-:W1:Y:S01]  /*08a0*/  LDC.64 R68, c[0x0][0x3a8] ;  /* 0x0000ea00ff447b82 */ /* 0x000e620000000a00 */
[----:B------:R-:W-:Y:S02]  /*08b0*/  MOV R64, UR12 ;  /* 0x0000000c00407c02 */ /* 0x000fe40008000f00 */
[----:B------:R-:W-:Y:S02]  /*08c0*/  MOV R65, UR13 ;  /* 0x0000000d00417c02 */ /* 0x000fe40008000f00 */
[----:B------:R-:W-:-:S04]  /*08d0*/  MOV R143, UR5 ;  /* 0x00000005008f7c02 */ /* 0x000fc80008000f00 */
[----:B------:R-:W-:Y:S02]  /*08e0*/  LEA.HI.SX32 R143, R143, R0, 0x1e ;  /* 0x000000008f8f7211 */ /* 0x000fe400078ff2ff */
[----:B------:R2:W3:Y:S02]  /*08f0*/  LDG.E R0, desc[UR14][R64.64] ;  /* 0x0000000e40007981 */ /* 0x0004e4000c1e1900 */
[C---:B------:R-:W-:Y:S02]  /*0900*/  IADD3 R145, PT, PT, R143.reuse, 0x80, RZ ;  /* 0x000000808f917810 */ /* 0x040fe40007ffe0ff */
[C---:B------:R-:W-:Y:S01]  /*0910*/  IADD3 R107, PT, PT, R143.reuse, 0x180, RZ ;  /* 0x000001808f6b7810 */ /* 0x040fe20007ffe0ff */
[----:B------:R-:W-:Y:S01]  /*0920*/  UIMAD.WIDE UR4, UR6, 0x4, UR8 ;  /* 0x00000004060478a5 */ /* 0x000fe2000f8e0208 */
[----:B------:R-:W-:Y:S01]  /*0930*/  IADD3 R100, PT, PT, R143, 0x100, RZ ;  /* 0x000001008f647810 */ /* 0x000fe20007ffe0ff */
[----:B0-----:R-:W-:-:S04]  /*0940*/  IMAD.WIDE.U32 R134, R145, 0x8, R108 ;  /* 0x0000000891867825 */ /* 0x001fc800078e006c */
[----:B------:R-:W-:Y:S02]  /*0950*/  IMAD.WIDE.U32 R110, R107, 0x8, R108 ;  /* 0x000000086b6e7825 */ /* 0x000fe400078e006c */
[----:B------:R-:W4:Y:S02]  /*0960*/  LDG.E.64 R134, desc[UR14][R134.64] ;  /* 0x0000000e86867981 */ /* 0x000f24000c1e1b00 */
[--C-:B-1----:R-:W-:Y:S02]  /*0970*/  IMAD.WIDE.U32 R66, R145, 0x8, R68.reuse ;  /* 0x0000000891427825 */ /* 0x102fe400078e0044 */
[----:B------:R-:W4:Y:S02]  /*0980*/  LDG.E.64 R110, desc[UR14][R110.64] ;  /* 0x0000000e6e6e7981 */ /* 0x000f24000c1e1b00 */
[C---:B--2---:R-:W-:Y:S02]  /*0990*/  IMAD.WIDE.U32 R64, R143.reuse, 0x8, R68 ;  /* 0x000000088f407825 */ /* 0x044fe400078e0044 */
[----:B------:R-:W2:Y:S01]  /*09a0*/  LDG.E.64 R66, desc[UR14][R66.64] ;  /* 0x0000000e42427981 */ /* 0x000ea2000c1e1b00 */
[C---:B------:R-:W-:Y:S01]  /*09b0*/  IADD3 R105, PT, PT, R143.reuse, 0x200, RZ ;  /* 0x000002008f697810 */ /* 0x040fe20007ffe0ff */
[----:B------:R-:W-:-:S02]  /*09c0*/  IMAD.WIDE.U32 R138, R143, 0x8, R108 ;  /* 0x000000088f8a7825 */ /* 0x000fc400078e006c */
[----:B------:R-:W2:Y:S01]  /*09d0*/  LDG.E.64 R64, desc[UR14][R64.64] ;  /* 0x0000000e40407981 */ /* 0x000ea2000c1e1b00 */
[----:B------:R-:W-:Y:S01]  /*09e0*/  MOV R146, UR4 ;  /* 0x0000000400927c02 */ /* 0x000fe20008000f00 */
[C---:B------:R-:W-:Y:S01]  /*09f0*/  IMAD.WIDE.U32 R112, R100.reuse, 0x8, R108 ;  /* 0x0000000864707825 */ /* 0x040fe200078e006c */
[----:B------:R-:W-:Y:S01]  /*0a00*/  MOV R147, UR5 ;  /* 0x0000000500937c02 */ /* 0x000fe20008000f00 */
[----:B------:R-:W2:Y:S01]  /*0a10*/  LDG.E.64 R138, desc[UR14][R138.64] ;  /* 0x0000000e8a8a7981 */ /* 0x000ea2000c1e1b00 */
[----:B------:R-:W-:Y:S01]  /*0a20*/  ISETP.NE.U32.AND P0, PT, RZ, UR16, PT ;  /* 0x00000010ff007c0c */ /* 0x000fe2000bf05070 */
[--C-:B------:R-:W-:Y:S01]  /*0a30*/  IMAD.WIDE.U32 R102, R100, 0x8, R68.reuse ;  /* 0x0000000864667825 */ /* 0x100fe200078e0044 */
[----:B------:R-:W0:Y:S01]  /*0a40*/  @UP0 LDCU.64 UR4, c[0x0][0x3e0] ;  /* 0x00007c00ff0407ac */ /* 0x000e220008000a00 */
[----:B------:R-:W2:Y:S02]  /*0a50*/  LDG.E R142, desc[UR14][R146.64] ;  /* 0x0000000e928e7981 */ /* 0x000ea4000c1e1900 */
[----:B------:R-:W-:-:S02]  /*0a60*/  IMAD.WIDE.U32 R70, R105, 0x8, R68 ;  /* 0x0000000869467825 */ /* 0x000fc400078e0044 */
[----:B------:R-:W2:Y:S02]  /*0a70*/  LDG.E.64 R112, desc[UR14][R112.64] ;  /* 0x0000000e70707981 */ /* 0x000ea4000c1e1b00 */
[----:B------:R-:W-:Y:S02]  /*0a80*/  IMAD.WIDE.U32 R140, R107, 0x8, R68 ;  /* 0x000000086b8c7825 */ /* 0x000fe400078e0044 */
[----:B------:R-:W2:Y:S04]  /*0a90*/  LDG.E.64 R102, desc[UR14][R102.64] ;  /* 0x0000000e66667981 */ /* 0x000ea8000c1e1b00 */
[----:B------:R-:W2:Y:S04]  /*0aa0*/  LDG.E.64 R68, desc[UR14][R140.64] ;  /* 0x0000000e8c447981 */ /* 0x000ea8000c1e1b00 */
[----:B------:R-:W2:Y:S01]  /*0ab0*/  LDG.E.64 R70, desc[UR14][R70.64] ;  /* 0x0000000e46467981 */ /* 0x000ea2000c1e1b00 */
[----:B------:R-:W-:-:S06]  /*0ac0*/  IMAD.WIDE.U32 R108, R105, 0x8, R108 ;  /* 0x00000008696c7825 */ /* 0x000fcc00078e006c */
[----:B------:R-:W2:Y:S01]  /*0ad0*/  LDG.E.64 R108, desc[UR14][R108.64] ;  /* 0x0000000e6c6c7981 */ /* 0x000ea2000c1e1b00 */
[----:B------:R-:W-:Y:S02]  /*0ae0*/  ISETP.NE.AND.EX P0, PT, RZ, UR17, PT, P0 ;  /* 0x00000011ff007c0c */ /* 0x000fe4000bf05300 */
[----:B------:R-:W-:Y:S01]  /*0af0*/  ISETP.NE.AND P3, PT, RZ, UR7, PT ;  /* 0x00000007ff007c0c */ /* 0x000fe2000bf65270 */
[----:B0-----:R-:W-:Y:S01]  /*0b00*/  @UP0 UIMAD.WIDE UR4, UR6, 0x2, UR4 ;  /* 0x00000002060408a5 */ /* 0x001fe2000f8e0204 */
[----:B------:R-:W-:-:S05]  /*0b10*/  PLOP3.LUT P4, PT, PT, PT, UP0, 0x80, 0x8 ;  /* 0x000000000008781c */ /* 0x000fca0003f8f008 */
[----:B------:R-:W-:Y:S02]  /*0b20*/  MOV R137, UR5 ;  /* 0x0000000500897c02 */ /* 0x000fe40008000f00 */
[----:B------:R-:W-:-:S06]  /*0b30*/  MOV R136, UR4 ;  /* 0x0000000400887c02 */ /* 0x000fcc0008000f00 */
[----:B------:R0:W2:Y:S01]  /*0b40*/  @P4 LDG.E.U16 R137, desc[UR14][R136.64] ;  /* 0x0000000e88894981 */ /* 0x0000a2000c1e1500 */
[----:B------:R-:W1:Y:S01]  /*0b50*/  S2R R194, SR_CgaCtaId ;  /* 0x0000000000c27919 */ /* 0x000e620000008800 */
[----:B---3--:R-:W-:Y:S02]  /*0b60*/  R2UR UR12, R0 ;  /* 0x00000000000c72ca */ /* 0x008fe400000e0000 */
[----:B----4-:R-:W-:Y:S02]  /*0b70*/  MOV R178, R134 ;  /* 0x0000008600b27202 */ /* 0x010fe40000000f00 */
[--C-:B------:R-:W-:Y:S02]  /*0b80*/  SHF.R.U64 R179, R134, 0x10, R135.reuse ;  /* 0x0000001086b37819 */ /* 0x100fe40000001287 */
[----:B------:R-:W-:Y:S01]  /*0b90*/  MOV R180, R135 ;  /* 0x0000008700b47202 */ /* 0x000fe20000000f00 */
[----:B------:R-:W-:Y:S01]  /*0ba0*/  IMAD.MOV.U32 R186, RZ, RZ, R110 ;  /* 0x000000ffffba7224 */ /* 0x000fe200078e006e */
[----:B------:R-:W-:-:S02]  /*0bb0*/  SHF.R.U32.HI R181, RZ, 0x10, R135 ;  /* 0x00000010ffb57819 */ /* 0x000fc40000011687 */
[----:B------:R-:W-:Y:S02]  /*0bc0*/  SHF.R.U64 R187, R110, 0x10, R111 ;  /* 0x000000106ebb7819 */ /* 0x000fe4000000126f */
[C-C-:B--2---:R-:W-:Y:S02]  /*0bd0*/  SHF.R.U64 R135, R66.reuse, 0x10, R67.reuse ;  /* 0x0000001042877819 */ /* 0x144fe40000001243 */
[----:B------:R-:W-:Y:S02]  /*0be0*/  SHF.L.U32 R110, R66, 0x10, RZ ;  /* 0x00000010426e7819 */ /* 0x000fe400000006ff */
[----:B------:R-:W-:Y:S02]  /*0bf0*/  SHF.R.U32.HI R134, RZ, 0x10, R67 ;  /* 0x00000010ff867819 */ /* 0x000fe40000011643 */
[----:B------:R-:W-:Y:S02]  /*0c00*/  SHF.L.U32 R168, R67, 0x10, RZ ;  /* 0x0000001043a87819 */ /* 0x000fe400000006ff */
[----:B------:R-:W2:Y:S01]  /*0c10*/  LDC.64 R66, c[0x0][0x3b0] ;  /* 0x0000ec00ff427b82 */ /* 0x000ea20000000a00 */
[----:B------:R-:W-:-:S02]  /*0c20*/  SHF.R.U64 R101, R64, 0x10, R65 ;  /* 0x0000001040657819 */ /* 0x000fc40000001241 */
[----:B------:R-:W-:Y:S02]  /*0c30*/  SHF.L.U32 R0, R64, 0x10, RZ ;  /* 0x0000001040007819 */ /* 0x000fe400000006ff */
[----:B------:R-:W-:Y:S02]  /*0c40*/  SHF.R.U32.HI R106, RZ, 0x10, R65 ;  /* 0x00000010ff6a7819 */ /* 0x000fe40000011641 */
[----:B------:R-:W-:Y:S02]  /*0c50*/  SHF.L.U32 R104, R65, 0x10, RZ ;  /* 0x0000001041687819 */ /* 0x000fe400000006ff */
[----:B------:R-:W3:Y:S01]  /*0c60*/  @P0 LDC.64 R64, c[0x0][0x438] ;  /* 0x00010e00ff400b82 */ /* 0x000ee20000000a00 */
[--C-:B------:R-:W-:Y:S02]  /*0c70*/  SHF.R.U64 R175, R138, 0x10, R139.reuse ;  /* 0x000000108aaf7819 */ /* 0x100fe4000000128b */
[----:B------:R-:W-:Y:S02]  /*0c80*/  MOV R176, R139 ;  /* 0x0000008b00b07202 */ /* 0x000fe40000000f00 */
[----:B------:R-:W-:-:S02]  /*0c90*/  SHF.R.U32.HI R177, RZ, 0x10, R139 ;  /* 0x00000010ffb17819 */ /* 0x000fc4000001168b */
[----:B------:R-:W-:Y:S02]  /*0ca0*/  FSEL R139, R142, RZ, !P3 ;  /* 0x000000ff8e8b7208 */ /* 0x000fe40005800000 */
[----:B------:R-:W-:Y:S02]  /*0cb0*/  SHF.L.U32 R101, R101, 0x10, RZ ;  /* 0x0000001065657819 */ /* 0x000fe400000006ff */
[--C-:B------:R-:W-:Y:S02]  /*0cc0*/  SHF.R.U64 R183, R112, 0x10, R113.reuse ;  /* 0x0000001070b77819 */ /* 0x100fe40000001271 */
[----:B------:R-:W-:Y:S02]  /*0cd0*/  MOV R184, R113 ;  /* 0x0000007100b87202 */ /* 0x000fe40000000f00 */
[----:B------:R-:W-:Y:S02]  /*0ce0*/  SHF.R.U32.HI R185, RZ, 0x10, R113 ;  /* 0x00000010ffb97819 */ /* 0x000fe40000011671 */
[----:B------:R-:W-:-:S02]  /*0cf0*/  SHF.R.U64 R155, R102, 0x10, R103 ;  /* 0x00000010669b7819 */ /* 0x000fc40000001267 */
[----:B------:R-:W-:Y:S02]  /*0d00*/  SHF.R.U32.HI R152, RZ, 0x10, R103 ;  /* 0x00000010ff987819 */ /* 0x000fe40000011667 */
[--C-:B------:R-:W-:Y:S02]  /*0d10*/  SHF.R.U64 R147, R68, 0x10, R69.reuse ;  /* 0x0000001044937819 */ /* 0x100fe40000001245 */
[----:B------:R-:W-:Y:S02]  /*0d20*/  SHF.R.U32.HI R151, RZ, 0x10, R69 ;  /* 0x00000010ff977819 */ /* 0x000fe40000011645 */
[--C-:B------:R-:W-:Y:S02]  /*0d30*/  SHF.R.U64 R161, R70, 0x10, R71.reuse ;  /* 0x0000001046a17819 */ /* 0x100fe40000001247 */
[----:B------:R-:W-:Y:S01]  /*0d40*/  SHF.R.U32.HI R113, RZ, 0x10, R71 ;  /* 0x00000010ff717819 */ /* 0x000fe20000011647 */
[----:B------:R-:W-:Y:S01]  /*0d50*/  FADD.FTZ R164, -R139, R101 ;  /* 0x000000658ba47221 */ /* 0x000fe20000010100 */
[----:B------:R-:W-:-:S02]  /*0d60*/  MOV R182, R112 ;  /* 0x0000007000b67202 */ /* 0x000fc40000000f00 */
[----:B------:R-:W-:Y:S02]  /*0d70*/  MOV R188, R111 ;  /* 0x0000006f00bc7202 */ /* 0x000fe40000000f00 */
[----:B------:R-:W-:Y:S01]  /*0d80*/  SHF.R.U32.HI R189, RZ, 0x10, R111 ;  /* 0x00000010ffbd7819 */ /* 0x000fe2000001166f */
[C---:B------:R-:W-:Y:S01]  /*0d90*/  FADD.FTZ R140, -R139.reuse, R104 ;  /* 0x000000688b8c7221 */ /* 0x040fe20000010100 */
[----:B------:R-:W-:Y:S01]  /*0da0*/  SHF.L.U32 R162, R102, 0x10, RZ ;  /* 0x0000001066a27819 */ /* 0x000fe200000006ff */
[----:B------:R-:W-:Y:S01]  /*0db0*/  FADD.FTZ R172, -R139, R110 ;  /* 0x0000006e8bac7221 */ /* 0x000fe20000010100 */
[----:B------:R-:W-:Y:S02]  /*0dc0*/  SHF.L.U32 R150, R103, 0x10, RZ ;  /* 0x0000001067967819 */ /* 0x000fe400000006ff */
[----:B------:R-:W-:Y:S01]  /*0dd0*/  SHF.L.U32 R111, R70, 0x10, RZ ;  /* 0x00000010466f7819 */ /* 0x000fe200000006ff */
[----:B------:R-:W4:Y:S01]  /*0de0*/  @P0 LDC.64 R102, c[0x0][0x438] ;  /* 0x00010e00ff660b82 */ /* 0x000f220000000a00 */
[----:B------:R-:W-:-:S02]  /*0df0*/  SHF.L.U32 R112, R71, 0x10, RZ ;  /* 0x0000001047707819 */ /* 0x000fc400000006ff */
[----:B------:R-:W-:Y:S02]  /*0e00*/  SHF.L.U32 R106, R106, 0x10, RZ ;  /* 0x000000106a6a7819 */ /* 0x000fe400000006ff */
[----:B------:R-:W-:Y:S01]  /*0e10*/  SHF.L.U32 R101, R135, 0x10, RZ ;  /* 0x0000001087657819 */ /* 0x000fe200000006ff */
[----:B------:R-:W-:Y:S01]  /*0e20*/  IMAD.U32 R152, R152, 0x10000, RZ ;  /* 0x0001000098987824 */ /* 0x000fe200078e00ff */
[----:B------:R-:W-:Y:S01]  /*0e30*/  SHF.L.U32 R156, R68, 0x10, RZ ;  /* 0x00000010449c7819 */ /* 0x000fe200000006ff */
[----:B------:R-:W1:Y:S01]  /*0e40*/  @P0 LDC.64 R70, c[0x0][0x438] ;  /* 0x00010e00ff460b82 */ /* 0x000e620000000a00 */
[----:B------:R-:W-:Y:S02]  /*0e50*/  SHF.L.U32 R146, R69, 0x10, RZ ;  /* 0x0000001045927819 */ /* 0x000fe400000006ff */
[----:B------:R-:W-:Y:S02]  /*0e60*/  SHF.L.U32 R104, R134, 0x10, RZ ;  /* 0x0000001086687819 */ /* 0x000fe400000006ff */
[----:B------:R-:W-:-:S02]  /*0e70*/  SHF.L.U32 R155, R155, 0x10, RZ ;  /* 0x000000109b9b7819 */ /* 0x000fc400000006ff */
[----:B------:R-:W-:Y:S02]  /*0e80*/  SHF.L.U32 R147, R147, 0x10, RZ ;  /* 0x0000001093937819 */ /* 0x000fe400000006ff */
[----:B------:R-:W-:Y:S02]  /*0e90*/  SHF.L.U32 R151, R151, 0x10, RZ ;  /* 0x0000001097977819 */ /* 0x000fe400000006ff */
[----:B------:R-:W-:Y:S02]  /*0ea0*/  SHF.L.U32 R161, R161, 0x10, RZ ;  /* 0x00000010a1a17819 */ /* 0x000fe400000006ff */
[----:B------:R-:W-:Y:S01]  /*0eb0*/  SHF.L.U32 R110, R113, 0x10, RZ ;  /* 0x00000010716e7819 */ /* 0x000fe200000006ff */
[C---:B0-----:R-:W-:Y:S01]  /*0ec0*/  FADD.FTZ R136, -R139.reuse, R0 ;  /* 0x000000008b887221 */ /* 0x041fe20000010100 */
[----:B------:R-:W-:Y:S01]  /*0ed0*/  MOV R173, R138 ;  /* 0x0000008a00ad7202 */ /* 0x000fe20000000f00 */
        /* <DEDUP_REMOVED lines=16> */
[----:B--2---:R-:W-:Y:S01]  /*0fe0*/  IMAD.WIDE.U32 R138, R143, 0x4, R66 ;  /* 0x000000048f8a7825 */ /* 0x004fe200078e0042 */
[----:B------:R-:W-:-:S02]  /*0ff0*/  SHF.L.U32 R173, R173, 0x10, RZ ;  /* 0x00000010adad7819 */ /* 0x000fc400000006ff */
[----:B------:R-:W-:Y:S01]  /*1000*/  SHF.L.U32 R175, R175, 0x10, RZ ;  /* 0x00000010afaf7819 */ /* 0x000fe200000006ff */
[----:B---3--:R-:W-:Y:S01]  /*1010*/  @P0 IMAD.WIDE.U32 R64, R105, 0x8, R64 ;  /* 0x0000000869400825 */ /* 0x008fe200078e0040 */
[----:B------:R-:W-:Y:S01]  /*1020*/  SHF.L.U32 R176, R176, 0x10, RZ ;  /* 0x00000010b0b07819 */ /* 0x000fe200000006ff */
[----:B------:R0:W5:Y:S02]  /*1030*/  LDG.E R138, desc[UR14][R138.64] ;  /* 0x0000000e8a8a7981 */ /* 0x000164000c1e1900 */
[----:B------:R-:W-:Y:S01]  /*1040*/  FMUL.FTZ R136, R136, UR12 ;  /* 0x0000000c88887c20 */ /* 0x000fe20008410000 */
[----:B------:R-:W-:Y:S01]  /*1050*/  FMUL.FTZ R141, R98, R175 ;  /* 0x000000af628d7220 */ /* 0x000fe20000410000 */
[----:B------:R-:W-:Y:S01]  /*1060*/  FMUL.FTZ R164, R164, UR12 ;  /* 0x0000000ca4a47c20 */ /* 0x000fe20008410000 */
[----:B------:R2:W5:Y:S01]  /*1070*/  @P0 LDG.E.64 R132, desc[UR14][R64.64] ;  /* 0x0000000e40840981 */ /* 0x000562000c1e1b00 */
[----:B------:R-:W-:Y:S01]  /*1080*/  SHF.L.U32 R177, R177, 0x10, RZ ;  /* 0x00000010b1b17819 */ /* 0x000fe200000006ff */
[----:B------:R-:W-:Y:S01]  /*1090*/  FMUL.FTZ R140, R140, UR12 ;  /* 0x0000000c8c8c7c20 */ /* 0x000fe20008410000 */
[----:B------:R-:W-:Y:S01]  /*10a0*/  IMAD.WIDE.U32 R148, R105, 0x4, R66 ;  /* 0x0000000469947825 */ /* 0x000fe200078e0042 */
[----:B------:R-:W-:-:S02]  /*10b0*/  SHF.L.U32 R178, R178, 0x10, RZ ;  /* 0x00000010b2b27819 */ /* 0x000fc400000006ff */
[----:B------:R-:W-:Y:S01]  /*10c0*/  SHF.L.U32 R179, R179, 0x10, RZ ;  /* 0x00000010b3b37819 */ /* 0x000fe200000006ff */
[----:B0-----:R-:W-:Y:S01]  /*10d0*/  FMUL.FTZ R139, R10, R173 ;  /* 0x000000ad0a8b7220 */ /* 0x001fe20000410000 */
[----:B------:R-:W-:Y:S01]  /*10e0*/  FMUL.FTZ R163, R11, R176 ;  /* 0x000000b00ba37220 */ /* 0x000fe20000410000 */
[----:B----4-:R-:W-:-:S04]  /*10f0*/  @P0 IMAD.WIDE.U32 R110, R100, 0x8, R102 ;  /* 0x00000008646e0825 */ /* 0x010fc800078e0066 */
[----:B------:R-:W-:Y:S01]  /*1100*/  FMUL.FTZ R142, R99, R177 ;  /* 0x000000b1638e7220 */ /* 0x000fe20000410000 */
[----:B--2---:R-:W-:Y:S01]  /*1110*/  FADD.FTZ R64, RZ, R139 ;  /* 0x0000008bff407221 */ /* 0x004fe20000010000 */
[----:B------:R-:W-:Y:S01]  /*1120*/  FFMA.FTZ R65, R136, R139, RZ ;  /* 0x0000008b88417223 */ /* 0x000fe200000100ff */
[----:B-1----:R-:W-:-:S04]  /*1130*/  @P0 IMAD.WIDE.U32 R134, R107, 0x8, R70 ;  /* 0x000000086b860825 */ /* 0x002fc800078e0046 */
[----:B------:R-:W-:Y:S01]  /*1140*/  FMUL.FTZ R174, R174, UR12 ;  /* 0x0000000caeae7c20 */ /* 0x000fe20008410000 */
[----:B------:R-:W-:Y:S01]  /*1150*/  FADD.FTZ R64, R141, R64 ;  /* 0x000000408d407221 */ /* 0x000fe20000010000 */
[----:B------:R-:W-:Y:S01]  /*1160*/  FFMA.FTZ R65, R164, R141, R65 ;  /* 0x0000008da4417223 */ /* 0x000fe20000010041 */
[----:B------:R-:W-:-:S04]  /*1170*/  IMAD.WIDE.U32 R112, R145, 0x4, R66 ;  /* 0x0000000491707825 */ /* 0x000fc800078e0042 */
[----:B------:R-:W-:Y:S01]  /*1180*/  FMUL.FTZ R171, R8, R178 ;  /* 0x000000b208ab7220 */ /* 0x000fe20000410000 */
[----:B------:R-:W-:Y:S01]  /*1190*/  FMUL.FTZ R172, R172, UR12 ;  /* 0x0000000cacac7c20 */ /* 0x000fe20008410000 */
[----:B------:R-:W-:Y:S01]  /*11a0*/  SHF.L.U32 R180, R180, 0x10, RZ ;  /* 0x00000010b4b47819 */ /* 0x000fe200000006ff */
[----:B------:R-:W-:-:S04]  /*11b0*/  IMAD.WIDE.U32 R102, R100, 0x4, R66 ;  /* 0x0000000464667825 */ /* 0x000fc800078e0042 */
[----:B------:R-:W-:Y:S01]  /*11c0*/  FFMA.FTZ R65, R140, R163, R65 ;  /* 0x000000a38c417223 */ /* 0x000fe20000010041 */
[----:B------:R-:W-:Y:S01]  /*11d0*/  FMUL.FTZ R165, R96, R179 ;  /* 0x000000b360a57220 */ /* 0x000fe20000410000 */
[----:B------:R-:W-:Y:S01]  /*11e0*/  FMUL.FTZ R166, R166, UR12 ;  /* 0x0000000ca6a67c20 */ /* 0x000fe20008410000 */
[----:B------:R-:W-:-:S04]  /*11f0*/  IMAD.WIDE.U32 R70, R107, 0x4, R66 ;  /* 0x000000046b467825 */ /* 0x000fc800078e0042 */
[----:B------:R-:W-:Y:S01]  /*1200*/  FADD.FTZ R67, R163, R64 ;  /* 0x00000040a3437221 */ /* 0x000fe20000010000 */
[----:B------:R-:W-:Y:S01]  /*1210*/  FFMA.FTZ R65, R174, R142, R65 ;  /* 0x0000008eae417223 */ /* 0x000fe20000010041 */
[----:B------:R-:W-:Y:S01]  /*1220*/  SHF.L.U32 R181, R181, 0x10, RZ ;  /* 0x00000010b5b57819 */ /* 0x000fe200000006ff */
[----:B------:R-:W-:Y:S01]  /*1230*/  FMUL.FTZ R167, R9, R180 ;  /* 0x000000b409a77220 */ /* 0x000fe20000410000 */
[----:B------:R-:W-:Y:S01]  /*1240*/  FADD.FTZ R64, R142, R67 ;  /* 0x000000438e407221 */ /* 0x000fe20000010000 */
[----:B------:R-:W-:Y:S01]  /*1250*/  FFMA.FTZ R65, R172, R171, R65 ;  /* 0x000000abac417223 */ /* 0x000fe20000010041 */
[----:B------:R-:W-:Y:S01]  /*1260*/  FMUL.FTZ R168, R168, UR12 ;  /* 0x0000000ca8a87c20 */ /* 0x000fe20008410000 */
[----:B------:R-:W-:Y:S01]  /*1270*/  MOV R190, R108 ;  /* 0x0000006c00be7202 */ /* 0x000fe20000000f00 */
[----:B------:R-:W-:Y:S01]  /*1280*/  FADD.FTZ R64, R171, R64 ;  /* 0x00000040ab407221 */ /* 0x000fe20000010000 */
[----:B------:R-:W-:Y:S01]  /*1290*/  FFMA.FTZ R65, R166, R165, R65 ;  /* 0x000000a5a6417223 */ /* 0x000fe20000010041 */
[----:B------:R-:W-:-:S02]  /*12a0*/  SHF.R.U64 R191, R108, 0x10, R109 ;  /* 0x000000106cbf7819 */ /* 0x000fc4000000126d */
[----:B------:R-:W-:Y:S01]  /*12b0*/  MOV R192, R109 ;  /* 0x0000006d00c07202 */ /* 0x000fe20000000f00 */
[----:B------:R-:W-:Y:S01]  /*12c0*/  FADD.FTZ R64, R165, R64 ;  /* 0x00000040a5407221 */ /* 0x000fe20000010000 */
[----:B------:R-:W-:Y:S01]  /*12d0*/  SHF.R.U32.HI R193, RZ, 0x10, R109 ;  /* 0x00000010ffc17819 */ /* 0x000fe2000001166d */
[----:B------:R-:W-:Y:S01]  /*12e0*/  FMUL.FTZ R169, R97, R181 ;  /* 0x000000b561a97220 */ /* 0x000fe20000410000 */
[----:B------:R-:W0:Y:S01]  /*12f0*/  @P0 LDC.64 R108, c[0x0][0x438] ;  /* 0x00010e00ff6c0b82 */ /* 0x000e220000000a00 */
[----:B------:R-:W-:Y:S01]  /*1300*/  SHF.L.U32 R182, R182, 0x10, RZ ;  /* 0x00000010b6b67819 */ /* 0x000fe200000006ff */
[----:B------:R-:W-:Y:S01]  /*1310*/  FADD.FTZ R64, R167, R64 ;  /* 0x00000040a7407221 */ /* 0x000fe20000010000 */
[----:B------:R-:W-:Y:S01]  /*1320*/  FMUL.FTZ R170, R170, UR12 ;  /* 0x0000000caaaa7c20 */ /* 0x000fe20008410000 */
[----:B------:R-:W-:Y:S01]  /*1330*/  FFMA.FTZ R65, R168, R167, R65 ;  /* 0x000000a7a8417223 */ /* 0x000fe20000010041 */
[----:B------:R-:W-:Y:S01]  /*1340*/  SHF.L.U32 R183, R183, 0x10, RZ ;  /* 0x00000010b7b77819 */ /* 0x000fe200000006ff */
[----:B------:R-:W-:Y:S01]  /*1350*/  FMUL.FTZ R159, R6, R182 ;  /* 0x000000b6069f7220 */ /* 0x000fe20000410000 */
        /* <DEDUP_REMOVED lines=9> */
[----:B------:R1:W5:Y:S01]  /*13f0*/  LDG.E R103, desc[UR14][R102.64] ;  /* 0x0000000e66677981 */ /* 0x000362000c1e1900 */
[----:B------:R-:W-:Y:S01]  /*1400*/  FMUL.FTZ R157, R7, R184 ;  /* 0x000000b8079d7220 */ /* 0x000fe20000410000 */
[----:B------:R-:W-:Y:S01]  /*1410*/  FADD.FTZ R66, R160, R67 ;  /* 0x00000043a0427221 */ /* 0x000fe20000010000 */
[----:B------:R-:W-:Y:S01]  /*1420*/  FFMA.FTZ R65, R155, R160, R64 ;  /* 0x000000a09b417223 */ /* 0x000fe20000010040 */
[----:B------:R-:W-:Y:S01]  /*1430*/  SHF.L.U32 R186, R186, 0x10, RZ ;  /* 0x00000010baba7819 */ /* 0x000fe200000006ff */
[----:B------:R2:W5:Y:S01]  /*1440*/  @P0 LDG.E.64 R128, desc[UR14][R110.64] ;  /* 0x0000000e6e800981 */ /* 0x000562000c1e1b00 */
[----:B------:R-:W-:Y:S01]  /*1450*/  FMUL.FTZ R158, R95, R185 ;  /* 0x000000b95f9e7220 */ /* 0x000fe20000410000 */
[----:B------:R-:W-:Y:S01]  /*1460*/  FADD.FTZ R67, R157, R66 ;  /* 0x000000429d437221 */ /* 0x000fe20000010000 */
[----:B------:R-:W-:Y:S01]  /*1470*/  SHF.L.U32 R187, R187, 0x10, RZ ;  /* 0x00000010bbbb7819 */ /* 0x000fe200000006ff */
[----:B------:R-:W-:Y:S01]  /*1480*/  FMUL.FTZ R156, R156, UR12 ;  /* 0x0000000c9c9c7c20 */ /* 0x000fe20008410000 */
[----:B-1----:R-:W-:Y:S01]  /*1490*/  FMUL.FTZ R102, R150, UR12 ;  /* 0x0000000c96667c20 */ /* 0x002fe20008410000 */
[----:B------:R-:W-:Y:S01]  /*14a0*/  FMUL.FTZ R154, R4, R186 ;  /* 0x000000ba049a7220 */ /* 0x000fe20000410000 */
[----:B------:R1:W5:Y:S01]  /*14b0*/  LDG.E R148, desc[UR14][R148.64] ;  /* 0x0000000e94947981 */ /* 0x000362000c1e1900 */
[----:B------:R-:W-:-:S02]  /*14c0*/  IMAD.U32 R188, R188, 0x10000, RZ ;  /* 0x00010000bcbc7824 */ /* 0x000fc400078e00ff */
[----:B------:R-:W-:Y:S01]  /*14d0*/  FFMA.FTZ R64, R102, R157, R65 ;  /* 0x0000009d66407223 */ /* 0x000fe20000010041 */
[----:B--2---:R-:W-:Y:S01]  /*14e0*/  FMUL.FTZ R111, R152, UR12 ;  /* 0x0000000c986f7c20 */ /* 0x004fe20008410000 */
[----:B------:R-:W-:Y:S01]  /*14f0*/  FADD.FTZ R67, R158, R67 ;  /* 0x000000439e437221 */ /* 0x000fe20000010000 */
[----:B0-----:R-:W-:Y:S01]  /*1500*/  @P0 IMAD.WIDE.U32 R108, R145, 0x8, R108 ;  /* 0x00000008916c0825 */ /* 0x001fe200078e006c */
[----:B------:R-:W-:-:S03]  /*1510*/  SHF.L.U32 R189, R189, 0x10, RZ ;  /* 0x00000010bdbd7819 */ /* 0x000fc600000006ff */
[----:B------:R-:W-:Y:S01]  /*1520*/  FFMA.FTZ R65, R111, R158, R64 ;  /* 0x0000009e6f417223 */ /* 0x000fe20000010040 */
[----:B------:R-:W-:Y:S01]  /*1530*/  FMUL.FTZ R152, R92, R187 ;  /* 0x000000bb5c987220 */ /* 0x000fe20000410000 */
[----:B------:R-:W-:Y:S01]  /*1540*/  FADD.FTZ R67, R154, R67 ;  /* 0x000000439a437221 */ /* 0x000fe20000010000 */
[----:B-1----:R-:W-:Y:S01]  /*1550*/  FMUL.FTZ R149, R147, UR12 ;  /* 0x0000000c93957c20 */ /* 0x002fe20008410000 */
[----:B------:R-:W-:Y:S01]  /*1560*/  FFMA.FTZ R64, R156, R154, R65 ;  /* 0x0000009a9c407223 */ /* 0x000fe20000010041 */
[----:B------:R0:W5:Y:S01]  /*1570*/  @P0 LDG.E.64 R126, desc[UR14][R108.64] ;  /* 0x0000000e6c7e0981 */ /* 0x000162000c1e1b00 */
[----:B------:R-:W-:Y:S01]  /*1580*/  FMUL.FTZ R153, R5, R188 ;  /* 0x000000bc05997220 */ /* 0x000fe20000410000 */
[----:B------:R-:W-:Y:S01]  /*1590*/  FADD.FTZ R66, R152, R67 ;  /* 0x0000004398427221 */ /* 0x000fe20000010000 */
[----:B------:R-:W-:Y:S01]  /*15a0*/  FFMA.FTZ R65, R149, R152, R64 ;  /* 0x0000009895417223 */ /* 0x000fe20000010040 */
[----:B------:R-:W-:Y:S01]  /*15b0*/  SHF.L.U32 R190, R190, 0x10, RZ ;  /* 0x00000010bebe7819 */ /* 0x000fe200000006ff */
[----:B------:R-:W-:Y:S01]  /*15c0*/  FMUL.FTZ R150, R93, R189 ;  /* 0x000000bd5d967220 */ /* 0x000fe20000410000 */
[----:B------:R-:W-:Y:S01]  /*15d0*/  FADD.FTZ R67, R153, R66 ;  /* 0x0000004299437221 */ /* 0x000fe20000010000 */
[----:B------:R-:W-:Y:S01]  /*15e0*/  FMUL.FTZ R151, R151, UR12 ;  /* 0x0000000c97977c20 */ /* 0x000fe20008410000 */
[----:B------:R-:W-:Y:S01]  /*15f0*/  FMUL.FTZ R106, R106, UR12 ;  /* 0x0000000c6a6a7c20 */ /* 0x000fe20008410000 */
[----:B------:R1:W5:Y:S01]  /*1600*/  LDG.E R144, desc[UR14][R112.64] ;  /* 0x0000000e70907981 */ /* 0x000362000c1e1900 */
[----:B0-----:R-:W-:Y:S01]  /*1610*/  FMUL.FTZ R108, R146, UR12 ;  /* 0x0000000c926c7c20 */ /* 0x001fe20008410000 */
[----:B------:R-:W-:Y:S01]  /*1620*/  SHF.L.U32 R191, R191, 0x10, RZ ;  /* 0x00000010bfbf7819 */ /* 0x000fe200000006ff */
[----:B------:R-:W-:Y:S01]  /*1630*/  FMUL.FTZ R101, R101, UR12 ;  /* 0x0000000c65657c20 */ /* 0x000fe20008410000 */
[----:B------:R-:W0:Y:S01]  /*1640*/  @P0 LDC.64 R68, c[0x0][0x438] ;  /* 0x00010e00ff440b82 */ /* 0x000e220000000a00 */
[----:B------:R-:W-:Y:S01]  /*1650*/  FFMA.FTZ R64, R108, R153, R65 ;  /* 0x000000996c407223 */ /* 0x000fe20000010041 */
[----:B------:R-:W-:Y:S01]  /*1660*/  FMUL.FTZ R147, R2, R190 ;  /* 0x000000be02937220 */ /* 0x000fe20000410000 */
[----:B------:R-:W-:Y:S01]  /*1670*/  FADD.FTZ R66, R150, R67 ;  /* 0x0000004396427221 */ /* 0x000fe20000010000 */
[----:B------:R-:W5:Y:S01]  /*1680*/  LDG.E R104, desc[UR14][R70.64] ;  /* 0x0000000e46687981 */ /* 0x000f62000c1e1900 */
[----:B------:R-:W-:Y:S01]  /*1690*/  FFMA.FTZ R67, R151, R150, R64 ;  /* 0x0000009697437223 */ /* 0x000fe20000010040 */
[----:B------:R-:W-:Y:S01]  /*16a0*/  SHF.L.U32 R192, R192, 0x10, RZ ;  /* 0x00000010c0c07819 */ /* 0x000fe200000006ff */
[----:B------:R-:W-:Y:S01]  /*16b0*/  FMUL.FTZ R146, R90, R191 ;  /* 0x000000bf5a927220 */ /* 0x000fe20000410000 */
[----:B------:R-:W-:Y:S01]  /*16c0*/  FADD.FTZ R65, R147, R66 ;  /* 0x0000004293417221 */ /* 0x000fe20000010000 */
[----:B------:R-:W-:Y:S01]  /*16d0*/  FMUL.FTZ R109, R161, UR12 ;  /* 0x0000000ca16d7c20 */ /* 0x000fe20008410000 */
[----:B------:R-:W-:Y:S01]  /*16e0*/  FFMA.FTZ R64, R106, R147, R67 ;  /* 0x000000936a407223 */ /* 0x000fe20000010043 */
[----:B------:R-:W-:Y:S01]  /*16f0*/  FMUL.FTZ R110, R0, UR12 ;  /* 0x0000000c006e7c20 */ /* 0x000fe20008410000 */
[----:B------:R-:W-:Y:S01]  /*1700*/  SHF.L.U32 R193, R193, 0x10, RZ ;  /* 0x00000010c1c17819 */ /* 0x000fe200000006ff */
[----:B-1----:R-:W-:Y:S01]  /*1710*/  FMUL.FTZ R113, R3, R192 ;  /* 0x000000c003717220 */ /* 0x002fe20000410000 */
[----:B------:R-:W-:Y:S01]  /*1720*/  FADD.FTZ R0, R65, R146 ;  /* 0x0000009241007221 */ /* 0x000fe20000010000 */
[----:B------:R-:W-:Y:S01]  /*1730*/  FFMA.FTZ R65, R109, R146, R64 ;  /* 0x000000926d417223 */ /* 0x000fe20000010040 */
[----:B------:R-:W5:Y:S01]  /*1740*/  @P0 LDG.E.64 R130, desc[UR14][R134.64] ;  /* 0x0000000e86820981 */ /* 0x000f62000c1e1b00 */
[----:B------:R-:W-:Y:S01]  /*1750*/  FMUL.FTZ R112, R91, R193 ;  /* 0x000000c15b707220 */ /* 0x000fe20000410000 */
[----:B------:R-:W-:Y:S01]  /*1760*/  FADD.FTZ R67, R0, R113 ;  /* 0x0000007100437221 */ /* 0x000fe20000010000 */
[----:B------:R-:W-:-:S03]  /*1770*/  FFMA.FTZ R0, R110, R113, R65 ;  /* 0x000000716e007223 */ /* 0x000fc60000010041 */
[----:B------:R-:W-:Y:S01]  /*1780*/  FADD.FTZ R67, R67, R112 ;  /* 0x0000007043437221 */ /* 0x000fe20000010000 */
[----:B------:R-:W-:-:S04]  /*1790*/  FFMA.FTZ R64, R101, R112, R0 ;  /* 0x0000007065407223 */ /* 0x000fc80000010000 */
[----:B------:R-:W1:Y:S04]  /*17a0*/  SHFL.DOWN PT, R0, R67, 0x10, 0x1f ;  /* 0x0a001f0043007f89 */ /* 0x000e6800000e0000 */
[----:B------:R-:W2:Y:S01]  /*17b0*/  SHFL.DOWN PT, R65, R64, 0x10, 0x1f ;  /* 0x0a001f0040417f89 */ /* 0x000ea200000e0000 */
[----:B0-----:R-:W-:-:S05]  /*17c0*/  @P0 IMAD.WIDE.U32 R68, R143, 0x8, R68 ;  /* 0x000000088f440825 */ /* 0x001fca00078e0044 */
[----:B------:R0:W5:Y:S01]  /*17d0*/  @P0 LDG.E.64 R124, desc[UR14][R68.64] ;  /* 0x0000000e447c0981 */ /* 0x000162000c1e1b00 */
[----:B-1----:R-:W-:Y:S01]  /*17e0*/  FADD.FTZ R66, R67, R0 ;  /* 0x0000000043427221 */ /* 0x002fe20000010000 */
[----:B--2---:R-:W-:-:S04]  /*17f0*/  FADD.FTZ R65, R64, R65 ;  /* 0x0000004140417221 */ /* 0x004fc80000010000 */
[----:B0-----:R-:W0:Y:S04]  /*1800*/  SHFL.DOWN PT, R69, R66, 0x8, 0x1f ;  /* 0x09001f0042457f89 */ /* 0x001e2800000e0000 */
[----:B------:R-:W1:Y:S01]  /*1810*/  SHFL.DOWN PT, R0, R65, 0x8, 0x1f ;  /* 0x09001f0041007f89 */ /* 0x000e6200000e0000 */
[----:B0-----:R-:W-:Y:S01]  /*1820*/  FADD.FTZ R69, R66, R69 ;  /* 0x0000004542457221 */ /* 0x001fe20000010000 */
[----:B-1----:R-:W-:-:S04]  /*1830*/  FADD.FTZ R68, R65, R0 ;  /* 0x0000000041447221 */ /* 0x002fc80000010000 */
[----:B------:R-:W0:Y:S04]  /*1840*/  SHFL.DOWN PT, R70, R69, 0x4, 0x1f ;  /* 0x08801f0045467f89 */ /* 0x000e2800000e0000 */
[----:B------:R-:W1:Y:S01]  /*1850*/  SHFL.DOWN PT, R71, R68, 0x4, 0x1f ;  /* 0x08801f0044477f89 */ /* 0x000e6200000e0000 */
[----:B------:R-:W2:Y:S01]  /*1860*/  S2R R0, SR_TID.X ;  /* 0x0000000000007919 */ /* 0x000ea20000002100 */
[----:B0-----:R-:W-:Y:S01]  /*1870*/  FADD.FTZ R70, R69, R70 ;  /* 0x0000004645467221 */ /* 0x001fe20000010000 */
[----:B-1----:R-:W-:-:S04]  /*1880*/  FADD.FTZ R71, R68, R71 ;  /* 0x0000004744477221 */ /* 0x002fc80000010000 */
[----:B------:R-:W0:Y:S04]  /*1890*/  SHFL.DOWN PT, R67, R70, 0x2, 0x1f ;  /* 0x08401f0046437f89 */ /* 0x000e2800000e0000 */
[----:B------:R-:W1:Y:S01]  /*18a0*/  SHFL.DOWN PT, R64, R71, 0x2, 0x1f ;  /* 0x08401f0047407f89 */ /* 0x000e6200000e0000 */
[----:B--2---:R-:W-:Y:S02]  /*18b0*/  LOP3.LUT P2, RZ, R0, 0x1f, RZ, 0xc0, !PT ;  /* 0x0000001f00ff7812 */ /* 0x004fe4000784c0ff */
[----:B------:R-:W-:Y:S01]  /*18c0*/  PLOP3.LUT P0, PT, PT, PT, PT, 0x80, 0x8 ;  /* 0x000000000008781c */ /* 0x000fe20003f0f070 */
[----:B0-----:R-:W-:Y:S01]  /*18d0*/  FADD.FTZ R67, R70, R67 ;  /* 0x0000004346437221 */ /* 0x001fe20000010000 */
[----:B-1----:R-:W-:-:S04]  /*18e0*/  FADD.FTZ R64, R71, R64 ;  /* 0x0000004047407221 */ /* 0x002fc80000010000 */
[----:B------:R-:W0:Y:S04]  /*18f0*/  SHFL.DOWN PT, R134, R67, 0x1, 0x1f ;  /* 0x08201f0043867f89 */ /* 0x000e2800000e0000 */
[----:B------:R-:W1:Y:S01]  /*1900*/  SHFL.DOWN PT, R135, R64, 0x1, 0x1f ;  /* 0x08201f0040877f89 */ /* 0x000e6200000e0000 */
[----:B------:R-:W-:Y:S02]  /*1910*/  MOV R65, 0x400 ;  /* 0x0000040000417802 */ /* 0x000fe40000000f00 */
[----:B------:R-:W-:Y:S02]  /*1920*/  @!P2 PLOP3.LUT P0, PT, P1, PT, PT, 0x80, 0x8 ;  /* 0x000000000008a81c */ /* 0x000fe40000f0f070 */
[----:B------:R-:W-:Y:S02]  /*1930*/  LEA R68, R194, R65, 0x18 ;  /* 0x00000041c2447211 */ /* 0x000fe400078ec0ff */
[----:B------:R-:W-:-:S02]  /*1940*/  @!P2 SHF.R.U32.HI R66, RZ, 0x2, R0 ;  /* 0x00000002ff42a819 */ /* 0x000fc40000011600 */
[----:B------:R-:W-:Y:S02]  /*1950*/  IADD3 R194, PT, PT, R68, 0x2820, RZ ;  /* 0x0000282044c27810 */ /* 0x000fe40007ffe0ff */
[----:B------:R-:W-:Y:S02]  /*1960*/  @!P2 LOP3.LUT R66, R66, 0x18, RZ, 0xc0, !PT ;  /* 0x000000184242a812 */ /* 0x000fe400078ec0ff */
[----:B------:R-:W-:-:S03]  /*1970*/  @!P2 MOV R65, R194 ;  /* 0x000000c20041a202 */ /* 0x000fc60000000f00 */
[----:B------:R-:W-:-:S04]  /*1980*/  @!P0 IADD3 R65, PT, PT, R68, 0x2800, RZ ;  /* 0x0000280044418810 */ /* 0x000fc80007ffe0ff */
[----:B------:R-:W-:Y:S01]  /*1990*/  @!P2 IADD3 R161, PT, PT, R66, R65, RZ ;  /* 0x0000004142a1a210 */ /* 0x000fe20007ffe0ff */
[----:B0-----:R-:W-:Y:S01]  /*19a0*/  FADD.FTZ R134, R67, R134 ;  /* 0x0000008643867221 */ /* 0x001fe20000010000 */
        /* <DEDUP_REMOVED lines=68> */
[----:B------:R-:W-:Y:S05]  /*1df0*/  BRA.U !UP1, `(.L_x_768) ;  /* 0x0000001509c87547 */ /* 0x000fea000b800000 */
[----:B------:R-:W0:Y:S02]  /*1e00*/  LDC.64 R64, c[0x0][0x390] ;  /* 0x0000e400ff407b82 */ /* 0x000e240000000a00 */
[----:B0-----:R-:W-:-:S06]  /*1e10*/  IMAD.WIDE.U32 R66, R143, 0x8, R64 ;  /* 0x000000088f427825 */ /* 0x001fcc00078e0040 */
[----:B------:R-:W2:Y:S01]  /*1e20*/  LDG.E.64 R66, desc[UR14][R66.64] ;  /* 0x0000000e42427981 */ /* 0x000ea2000c1e1b00 */
[--C-:B------:R-:W-:Y:S01]  /*1e30*/  FFMA.FTZ R164, R164, UR13, R161.reuse ;  /* 0x0000000da4a47c23 */ /* 0x100fe200080100a1 */
[----:B-----5:R-:W-:Y:S01]  /*1e40*/  LOP3.LUT P5, RZ, R138, 0xff00, RZ, 0xc0, !PT ;  /* 0x0000ff008aff7812 */ /* 0x020fe200078ac0ff */
[--C-:B------:R-:W-:Y:S01]  /*1e50*/  FFMA.FTZ R69, R174, UR13, R161.reuse ;  /* 0x0000000dae457c23 */ /* 0x100fe200080100a1 */
[----:B------:R-:W-:Y:S01]  /*1e60*/  FFMA.FTZ R140, R140, UR13, R161 ;  /* 0x0000000d8c8c7c23 */ /* 0x000fe200080100a1 */
[----:B------:R-:W-:Y:S01]  /*1e70*/  FADD.FTZ R164, R141, -R164 ;  /* 0x800000a48da47221 */ /* 0x000fe20000010000 */
[----:B------:R-:W-:Y:S01]  /*1e80*/  ISETP.GE.U32.AND P3, PT, R138, 0x1000000, PT ;  /* 0x010000008a00780c */ /* 0x000fe20003f66070 */
[----:B------:R-:W-:Y:S01]  /*1e90*/  FADD.FTZ R69, R142, -R69 ;  /* 0x800000458e457221 */ /* 0x000fe20000010000 */
[----:B------:R-:W-:Y:S01]  /*1ea0*/  LOP3.LUT P2, RZ, R138, 0xff0000, RZ, 0xc0, !PT ;  /* 0x00ff00008aff7812 */ /* 0x000fe2000784c0ff */
[----:B------:R-:W-:Y:S01]  /*1eb0*/  FMUL.FTZ R164, R164, UR12 ;  /* 0x0000000ca4a47c20 */ /* 0x000fe20008410000 */
[----:B------:R-:W-:Y:S01]  /*1ec0*/  FADD.FTZ R140, R163, -R140 ;  /* 0x8000008ca38c7221 */ /* 0x000fe20000010000 */
[----:B------:R-:W-:Y:S01]  /*1ed0*/  FFMA.FTZ R136, R136, UR13, R161 ;  /* 0x0000000d88887c23 */ /* 0x000fe200080100a1 */
[----:B------:R-:W-:Y:S01]  /*1ee0*/  FMUL.FTZ R70, R69, UR12 ;  /* 0x0000000c45467c20 */ /* 0x000fe20008410000 */
[----:B------:R-:W-:Y:S01]  /*1ef0*/  FMUL.FTZ R68, R164, UR4 ;  /* 0x00000004a4447c20 */ /* 0x000fe20008410000 */
[----:B------:R-:W-:Y:S01]  /*1f00*/  FMUL.FTZ R140, R140, UR12 ;  /* 0x0000000c8c8c7c20 */ /* 0x000fe20008410000 */
[----:B------:R-:W-:Y:S01]  /*1f10*/  LOP3.LUT P0, RZ, R138, 0xff, RZ, 0xc0, !PT ;  /* 0x000000ff8aff7812 */ /* 0x000fe2000780c0ff */
[----:B------:R-:W-:Y:S01]  /*1f20*/  FADD.FTZ R136, R139, -R136 ;  /* 0x800000888b887221 */ /* 0x000fe20000010000 */
[----:B------:R-:W-:Y:S01]  /*1f30*/  @P5 SHF.L.U32 R69, R88, 0x10, RZ ;  /* 0x0000001058455819 */ /* 0x000fe200000006ff */
[----:B------:R-:W-:Y:S01]  /*1f40*/  FMUL.FTZ R176, R68, UR22 ;  /* 0x0000001644b07c20 */ /* 0x000fe20008410000 */
[----:B------:R-:W-:Y:S01]  /*1f50*/  FMUL.FTZ R173, R70, UR4 ;  /* 0x0000000446ad7c20 */ /* 0x000fe20008410000 */
[----:B------:R-:W-:Y:S01]  /*1f60*/  CS2R R134, SRZ ;  /* 0x0000000000867805 */ /* 0x000fe2000001ff00 */
[----:B------:R-:W-:Y:S01]  /*1f70*/  FMUL.FTZ R174, R140, UR4 ;  /* 0x000000048cae7c20 */ /* 0x000fe20008410000 */
[----:B------:R-:W-:Y:S01]  /*1f80*/  FMUL.FTZ R136, R136, UR12 ;  /* 0x0000000c88887c20 */ /* 0x000fe20008410000 */
[----:B------:R-:W-:-:S02]  /*1f90*/  HFMA2 R138, -RZ, RZ, 0, 0 ;  /* 0x00000000ff8a7431 */ /* 0x000fc400000001ff */
[----:B------:R-:W-:Y:S01]  /*1fa0*/  @P5 FMUL.FTZ R134, R176, R69 ;  /* 0x00000045b0865220 */ /* 0x000fe20000410000 */
[----:B------:R-:W-:Y:S01]  /*1fb0*/  @P3 SHF.L.U32 R68, R89, 0x10, RZ ;  /* 0x0000001059443819 */ /* 0x000fe200000006ff */
[----:B------:R-:W-:Y:S01]  /*1fc0*/  FMUL.FTZ R173, R173, UR22 ;  /* 0x00000016adad7c20 */ /* 0x000fe20008410000 */
[----:B------:R-:W-:Y:S01]  /*1fd0*/  @P2 SHF.L.U32 R69, R123, 0x10, RZ ;  /* 0x000000107b452819 */ /* 0x000fe200000006ff */
[----:B------:R-:W-:Y:S01]  /*1fe0*/  FMUL.FTZ R174, R174, UR22 ;  /* 0x00000016aeae7c20 */ /* 0x000fe20008410000 */
[----:B------:R0:W-:Y:S01]  /*1ff0*/  F2F.BF16.F32 R175, R136 ;  /* 0x0000008800af7304 */ /* 0x0001e20000202000 */
[----:B------:R-:W-:Y:S01]  /*2000*/  @P3 FMUL.FTZ R138, R173, R68 ;  /* 0x00000044ad8a3220 */ /* 0x000fe20000410000 */
[----:B------:R-:W-:Y:S01]  /*2010*/  MOV R142, RZ ;  /* 0x000000ff008e7202 */ /* 0x000fe20000000f00 */
[----:B------:R-:W-:Y:S01]  /*2020*/  @P2 FMUL.FTZ R135, R174, R69 ;  /* 0x00000045ae872220 */ /* 0x000fe20000410000 */
[--C-:B------:R-:W-:Y:S01]  /*2030*/  FFMA.FTZ R172, R172, UR13, R161.reuse ;  /* 0x0000000dacac7c23 */ /* 0x100fe200080100a1 */
[----:B------:R-:W1:Y:S03]  /*2040*/  LDC.64 R68, c[0x0][0x478] ;  /* 0x00011e00ff447b82 */ /* 0x000e660000000a00 */
[----:B------:R-:W-:Y:S01]  /*2050*/  F2F.BF16.F32 R178, R140 ;  /* 0x0000008c00b27304 */ /* 0x000fe20000202000 */
[----:B0-----:R-:W-:Y:S01]  /*2060*/  FMUL.FTZ R136, R136, UR4 ;  /* 0x0000000488887c20 */ /* 0x001fe20008410000 */
[--C-:B------:R-:W-:Y:S01]  /*2070*/  FFMA.FTZ R166, R166, UR13, R161.reuse ;  /* 0x0000000da6a67c23 */ /* 0x100fe200080100a1 */
[----:B------:R-:W-:Y:S01]  /*2080*/  LOP3.LUT P4, RZ, R144, 0xff00, RZ, 0xc0, !PT ;  /* 0x0000ff0090ff7812 */ /* 0x000fe2000788c0ff */
[--C-:B------:R-:W-:Y:S01]  /*2090*/  FFMA.FTZ R168, R168, UR13, R161.reuse ;  /* 0x0000000da8a87c23 */ /* 0x100fe200080100a1 */
[----:B------:R-:W-:Y:S01]  /*20a0*/  FMUL.FTZ R177, R136, UR22 ;  /* 0x0000001688b17c20 */ /* 0x000fe20008410000 */
[----:B------:R-:W-:Y:S01]  /*20b0*/  LOP3.LUT P6, RZ, R144, 0xff0000, RZ, 0xc0, !PT ;  /* 0x00ff000090ff7812 */ /* 0x000fe200078cc0ff */
[----:B------:R-:W-:Y:S01]  /*20c0*/  FFMA.FTZ R170, R170, UR13, R161 ;  /* 0x0000000daaaa7c23 */ /* 0x000fe200080100a1 */
[----:B------:R0:W-:Y:S01]  /*20d0*/  F2F.BF16.F32 R140, R134 ;  /* 0x00000086008c7304 */ /* 0x0001e20000202000 */
[----:B------:R-:W-:-:S07]  /*20e0*/  FADD.FTZ R172, R171, -R172 ;  /* 0x800000acabac7221 */ /* 0x000fce0000010000 */
[----:B------:R3:W4:Y:S01]  /*20f0*/  F2F.BF16.F32 R139, R70 ;  /* 0x00000046008b7304 */ /* 0x0007220000202000 */
[----:B0-----:R-:W-:-:S05]  /*2100*/  @P0 SHF.L.U32 R134, R122, 0x10, RZ ;  /* 0x000000107a860819 */ /* 0x001fca00000006ff */
[----:B------:R-:W-:Y:S02]  /*2110*/  @P0 FMUL.FTZ R142, R177, R134 ;  /* 0x00000086b18e0220 */ /* 0x000fe40000410000 */
[----:B------:R-:W0:Y:S01]  /*2120*/  F2F.BF16.F32 R137, R164 ;  /* 0x000000a400897304 */ /* 0x000e220000202000 */
[----:B---3--:R-:W3:Y:S01]  /*2130*/  LDC.64 R70, c[0x0][0x468] ;  /* 0x00011a00ff467b82 */ /* 0x008ee20000000a00 */
[----:B----4-:R-:W-:-:S06]  /*2140*/  IMAD.U32 R139, R139, 0x10000, RZ ;  /* 0x000100008b8b7824 */ /* 0x010fcc00078e00ff */
[----:B------:R-:W4:Y:S01]  /*2150*/  F2F.BF16.F32 R138, R138 ;  /* 0x0000008a008a7304 */ /* 0x000f220000202000 */
[----:B0-----:R-:W-:-:S07]  /*2160*/  IMAD.WIDE.U32 R136, R137, 0x10000, RZ ;  /* 0x0001000089887825 */ /* 0x001fce00078e00ff */
[----:B------:R0:W1:Y:S01]  /*2170*/  F2F.BF16.F32 R164, R135 ;  /* 0x0000008700a47304 */ /* 0x0000620000202000 */
[----:B------:R-:W-:Y:S02]  /*2180*/  LOP3.LUT R137, R137, R139, R178, 0xfe, !PT ;  /* 0x0000008b89897212 */ /* 0x000fe400078efeb2 */
[----:B------:R-:W-:-:S05]  /*2190*/  LOP3.LUT R136, R136, R175, RZ, 0xfc, !PT ;  /* 0x000000af88887212 */ /* 0x000fca00078efcff */
[----:B------:R3:W3:Y:S01]  /*21a0*/  F2F.BF16.F32 R163, R142 ;  /* 0x0000008e00a37304 */ /* 0x0006e20000202000 */
[----:B0-----:R-:W-:Y:S01]  /*21b0*/  IMAD.WIDE.U32 R134, R140, 0x10000, RZ ;  /* 0x000100008c867825 */ /* 0x001fe200078e00ff */
[----:B----4-:R-:W-:-:S04]  /*21c0*/  SHF.L.U32 R141, R138, 0x10, RZ ;  /* 0x000000108a8d7819 */ /* 0x010fc800000006ff */
[----:B-1----:R-:W-:Y:S01]  /*21d0*/  LOP3.LUT R139, R135, R141, R164, 0xfe, !PT ;  /* 0x0000008d878b7212 */ /* 0x002fe200078efea4 */
[----:B------:R-:W-:-:S04]  /*21e0*/  IMAD.WIDE.U32 R140, R143, 0x8, R68 ;  /* 0x000000088f8c7825 */ /* 0x000fc800078e0044 */
[----:B---3--:R-:W-:Y:S01]  /*21f0*/  IMAD.WIDE.U32 R142, R143, 0x8, R70 ;  /* 0x000000088f8e7825 */ /* 0x008fe200078e0046 */
[----:B------:R-:W-:Y:S01]  /*2200*/  STG.E.64 desc[UR14][R140.64], R136 ;  /* 0x000000888c007986 */ /* 0x000fe2000c101b0e */
[----:B------:R-:W-:Y:S02]  /*2210*/  LOP3.LUT R138, R134, R163, RZ, 0xfc, !PT ;  /* 0x000000a3868a7212 */ /* 0x000fe400078efcff */
[----:B------:R-:W-:-:S03]  /*2220*/  IMAD.WIDE.U32 R134, R145, 0x8, R64 ;  /* 0x0000000891867825 */ /* 0x000fc600078e0040 */
[----:B------:R0:W-:Y:S04]  /*2230*/  STG.E.64 desc[UR14][R142.64], R138 ;  /* 0x0000008a8e007986 */ /* 0x0001e8000c101b0e */
[----:B------:R-:W3:Y:S01]  /*2240*/  LDG.E.64 R134, desc[UR14][R134.64] ;  /* 0x0000000e86867981 */ /* 0x000ee2000c1e1b00 */
[----:B------:R-:W-:Y:S01]  /*2250*/  FADD.FTZ R166, R165, -R166 ;  /* 0x800000a6a5a67221 */ /* 0x000fe20000010000 */
[----:B------:R-:W-:Y:S02]  /*2260*/  HFMA2 R164, -RZ, RZ, 0, 0 ;  /* 0x00000000ffa47431 */ /* 0x000fe400000001ff */
[----:B------:R-:W-:Y:S01]  /*2270*/  FADD.FTZ R168, R167, -R168 ;  /* 0x800000a8a7a87221 */ /* 0x000fe20000010000 */
[----:B------:R-:W-:Y:S01]  /*2280*/  MOV R163, RZ ;  /* 0x000000ff00a37202 */ /* 0x000fe20000000f00 */
[----:B------:R-:W-:Y:S01]  /*2290*/  FMUL.FTZ R166, R166, UR12 ;  /* 0x0000000ca6a67c20 */ /* 0x000fe20008410000 */
[----:B------:R-:W-:Y:S01]  /*22a0*/  FADD.FTZ R170, R169, -R170 ;  /* 0x800000aaa9aa7221 */ /* 0x000fe20000010000 */
[----:B------:R-:W-:Y:S01]  /*22b0*/  FMUL.FTZ R168, R168, UR12 ;  /* 0x0000000ca8a87c20 */ /* 0x000fe20008410000 */
[----:B------:R-:W-:Y:S01]  /*22c0*/  FMUL.FTZ R172, R172, UR12 ;  /* 0x0000000cacac7c20 */ /* 0x000fe20008410000 */
[----:B0-----:R0:W-:Y:S02]  /*22d0*/  F2F.BF16.F32 R139, R166 ;  /* 0x000000a6008b7304 */ /* 0x0011e40000202000 */
[----:B------:R-:W-:Y:S01]  /*22e0*/  FMUL.FTZ R167, R168, UR4 ;  /* 0x00000004a8a77c20 */ /* 0x000fe20008410000 */
[----:B------:R-:W-:Y:S01]  /*22f0*/  FMUL.FTZ R170, R170, UR12 ;  /* 0x0000000caaaa7c20 */ /* 0x000fe20008410000 */
[----:B------:R-:W-:Y:S01]  /*2300*/  MOV R138, RZ ;  /* 0x000000ff008a7202 */ /* 0x000fe20000000f00 */
[----:B------:R-:W-:-:S02]  /*2310*/  HFMA2 R142, -RZ, RZ, 0, 0 ;  /* 0x00000000ff8e7431 */ /* 0x000fc400000001ff */
[----:B------:R-:W-:Y:S01]  /*2320*/  FMUL.FTZ R167, R167, UR22 ;  /* 0x00000016a7a77c20 */ /* 0x000fe20008410000 */
[----:B------:R-:W-:Y:S01]  /*2330*/  FMUL.FTZ R165, R170, UR4 ;  /* 0x00000004aaa57c20 */ /* 0x000fe20008410000 */
[----:B------:R1:W-:Y:S01]  /*2340*/  F2F.BF16.F32 R171, R172 ;  /* 0x000000ac00ab7304 */ /* 0x0003e20000202000 */
[----:B0-----:R-:W-:Y:S02]  /*2350*/  FMUL.FTZ R166, R166, UR4 ;  /* 0x00000004a6a67c20 */ /* 0x001fe40008410000 */
[----:B------:R-:W-:-:S05]  /*2360*/  FMUL.FTZ R165, R165, UR22 ;  /* 0x00000016a5a57c20 */ /* 0x000fca0008410000 */
[----:B------:R-:W0:Y:S01]  /*2370*/  F2F.BF16.F32 R141, R170 ;  /* 0x000000aa008d7304 */ /* 0x000e220000202000 */
[----:B-1----:R-:W-:-:S04]  /*2380*/  FMUL.FTZ R172, R172, UR4 ;  /* 0x00000004acac7c20 */ /* 0x002fc80008410000 */
[----:B------:R-:W-:Y:S01]  /*2390*/  FMUL.FTZ R169, R172, UR22 ;  /* 0x00000016aca97c20 */ /* 0x000fe20008410000 */
[----:B0-----:R-:W-:Y:S02]  /*23a0*/  SHF.L.U32 R141, R141, 0x10, RZ ;  /* 0x000000108d8d7819 */ /* 0x001fe400000006ff */
[----:B--2---:R-:W-:Y:S02]  /*23b0*/  @P0 MOV R136, R66 ;  /* 0x0000004200880202 */ /* 0x004fe40000000f00 */
[----:B------:R-:W-:Y:S02]  /*23c0*/  @P5 SHF.R.U64 R137, R66, 0x10, R67 ;  /* 0x0000001042895819 */ /* 0x000fe40000001243 */
[----:B------:R-:W-:Y:S02]  /*23d0*/  @P0 SHF.L.U32 R66, R136, 0x10, RZ ;  /* 0x0000001088420819 */ /* 0x000fe400000006ff */
[----:B------:R-:W-:Y:S01]  /*23e0*/  @P5 SHF.L.U32 R136, R137, 0x10, RZ ;  /* 0x0000001089885819 */ /* 0x000fe200000006ff */
[----:B------:R-:W-:-:S02]  /*23f0*/  HFMA2 R137, -RZ, RZ, 0, 0 ;  /* 0x00000000ff897431 */ /* 0x000fc400000001ff */
[----:B------:R-:W-:Y:S01]  /*2400*/  @P0 FMUL.FTZ R164, R177, R66 ;  /* 0x00000042b1a40220 */ /* 0x000fe20000410000 */
[----:B------:R-:W-:Y:S01]  /*2410*/  ISETP.GE.U32.AND P0, PT, R144, 0x1000000, PT ;  /* 0x010000009000780c */ /* 0x000fe20003f06070 */
[----:B------:R-:W-:Y:S01]  /*2420*/  @P5 FMUL.FTZ R163, R176, R136 ;  /* 0x00000088b0a35220 */ /* 0x000fe20000410000 */
[----:B------:R-:W-:Y:S01]  /*2430*/  @P4 SHF.L.U32 R66, R86, 0x10, RZ ;  /* 0x0000001056424819 */ /* 0x000fe200000006ff */
[----:B------:R-:W-:Y:S01]  /*2440*/  FMUL.FTZ R176, R166, UR22 ;  /* 0x00000016a6b07c20 */ /* 0x000fe20008410000 */
[----:B------:R-:W-:Y:S01]  /*2450*/  LOP3.LUT P5, RZ, R144, 0xff, RZ, 0xc0, !PT ;  /* 0x000000ff90ff7812 */ /* 0x000fe200078ac0ff */
[----:B------:R-:W0:Y:S02]  /*2460*/  F2F.BF16.F32 R177, R168 ;  /* 0x000000a800b17304 */ /* 0x000e240000202000 */
[----:B------:R-:W-:Y:S01]  /*2470*/  @P4 FMUL.FTZ R137, R176, R66 ;  /* 0x00000042b0894220 */ /* 0x000fe20000410000 */
[----:B------:R-:W-:-:S05]  /*2480*/  @P6 SHF.L.U32 R66, R121, 0x10, RZ ;  /* 0x0000001079426819 */ /* 0x000fca00000006ff */
[----:B------:R-:W-:Y:S01]  /*2490*/  @P6 FMUL.FTZ R138, R167, R66 ;  /* 0x00000042a78a6220 */ /* 0x000fe20000410000 */
[----:B------:R-:W-:Y:S01]  /*24a0*/  @P0 SHF.L.U32 R66, R87, 0x10, RZ ;  /* 0x0000001057420819 */ /* 0x000fe200000006ff */
[----:B------:R1:W2:Y:S02]  /*24b0*/  F2F.BF16.F32 R140, R137 ;  /* 0x00000089008c7304 */ /* 0x0002a40000202000 */
[----:B------:R-:W-:Y:S02]  /*24c0*/  @P5 SHF.L.U32 R136, R120, 0x10, RZ ;  /* 0x0000001078885819 */ /* 0x000fe400000006ff */
[----:B------:R-:W-:Y:S01]  /*24d0*/  @P0 FMUL.FTZ R142, R165, R66 ;  /* 0x00000042a58e0220 */ /* 0x000fe20000410000 */
[----:B------:R-:W-:Y:S02]  /*24e0*/  MOV R66, RZ ;  /* 0x000000ff00427202 */ /* 0x000fe40000000f00 */
[----:B------:R-:W-:Y:S01]  /*24f0*/  @P5 FMUL.FTZ R66, R136, R169 ;  /* 0x000000a988425220 */ /* 0x000fe20000410000 */
[----:B------:R2:W-:Y:S01]  /*2500*/  F2F.BF16.F32 R144, R138 ;  /* 0x0000008a00907304 */ /* 0x0005e20000202000 */
[----:B-1----:R-:W-:-:S05]  /*2510*/  IMAD.WIDE.U32 R136, R139, 0x10000, RZ ;  /* 0x000100008b887825 */ /* 0x002fca00078e00ff */
[----:B0-----:R-:W-:Y:S02]  /*2520*/  LOP3.LUT R137, R137, R141, R177, 0xfe, !PT ;  /* 0x0000008d89897212 */ /* 0x001fe400078efeb1 */
[----:B------:R-:W0:Y:S01]  /*2530*/  F2F.BF16.F32 R142, R142 ;  /* 0x0000008e008e7304 */ /* 0x000e220000202000 */
[----:B--2---:R-:W-:Y:S01]  /*2540*/  IMAD.WIDE.U32 R138, R140, 0x10000, RZ ;  /* 0x000100008c8a7825 */ /* 0x004fe200078e00ff */
[----:B------:R-:W-:-:S03]  /*2550*/  LOP3.LUT R136, R136, R171, RZ, 0xfc, !PT ;  /* 0x000000ab88887212 */ /* 0x000fc600078efcff */
[----:B------:R-:W-:-:S03]  /*2560*/  IMAD.WIDE.U32 R140, R145, 0x8, R68 ;  /* 0x00000008918c7825 */ /* 0x000fc600078e0044 */
[----:B------:R-:W1:Y:S02]  /*2570*/  F2F.BF16.F32 R175, R66 ;  /* 0x0000004200af7304 */ /* 0x000e640000202000 */
[----:B------:R2:W-:Y:S01]  /*2580*/  STG.E.64 desc[UR14][R140.64], R136 ;  /* 0x000000888c007986 */ /* 0x0005e2000c101b0e */
[----:B0-----:R-:W-:-:S04]  /*2590*/  SHF.L.U32 R143, R142, 0x10, RZ ;  /* 0x000000108e8f7819 */ /* 0x001fc800000006ff */
[----:B------:R-:W-:Y:S01]  /*25a0*/  LOP3.LUT R139, R139, R143, R144, 0xfe, !PT ;  /* 0x0000008f8b8b7212 */ /* 0x000fe200078efe90 */
[----:B------:R-:W-:Y:S01]  /*25b0*/  IMAD.WIDE.U32 R142, R145, 0x8, R70 ;  /* 0x00000008918e7825 */ /* 0x000fe200078e0046 */
[----:B-1----:R-:W-:-:S03]  /*25c0*/  LOP3.LUT R138, R138, R175, RZ, 0xfc, !PT ;  /* 0x000000af8a8a7212 */ /* 0x002fc600078efcff */
[----:B------:R-:W-:Y:S02]  /*25d0*/  IMAD.WIDE.U32 R144, R100, 0x8, R64 ;  /* 0x0000000864907825 */ /* 0x000fe400078e0040 */
[----:B------:R0:W-:Y:S04]  /*25e0*/  STG.E.64 desc[UR14][R142.64], R138 ;  /* 0x0000008a8e007986 */ /* 0x0001e8000c101b0e */
[----:B------:R-:W4:Y:S01]  /*25f0*/  LDG.E.64 R144, desc[UR14][R144.64] ;  /* 0x0000000e90907981 */ /* 0x000f22000c1e1b00 */
[----:B------:R-:W-:Y:S01]  /*2600*/  FFMA.FTZ R162, R162, UR13, R161 ;  /* 0x0000000da2a27c23 */ /* 0x000fe200080100a1 */
[----:B------:R-:W-:Y:S01]  /*2610*/  HFMA2 R166, -RZ, RZ, 0, 0 ;  /* 0x00000000ffa67431 */ /* 0x000fe200000001ff */
[----:B--2---:R-:W-:Y:S01]  /*2620*/  @P3 SHF.R.U32.HI R136, RZ, 0x10, R67 ;  /* 0x00000010ff883819 */ /* 0x004fe20000011643 */
[----:B------:R-:W-:Y:S01]  /*2630*/  FFMA.FTZ R155, R155, UR13, R161 ;  /* 0x0000000d9b9b7c23 */ /* 0x000fe200080100a1 */
[----:B------:R-:W-:Y:S01]  /*2640*/  FADD.FTZ R162, R159, -R162 ;  /* 0x800000a29fa27221 */ /* 0x000fe20000010000 */
[----:B------:R-:W-:-:S02]  /*2650*/  @P2 MOV R159, R67 ;  /* 0x00000043009f2202 */ /* 0x000fc40000000f00 */
[----:B------:R-:W-:Y:S02]  /*2660*/  CS2R R140, SRZ ;  /* 0x00000000008c7805 */ /* 0x000fe4000001ff00 */
[----:B------:R-:W-:Y:S01]  /*2670*/  @P3 SHF.L.U32 R136, R136, 0x10, RZ ;  /* 0x0000001088883819 */ /* 0x000fe200000006ff */
[----:B------:R-:W-:Y:S01]  /*2680*/  FADD.FTZ R155, R160, -R155 ;  /* 0x8000009ba09b7221 */ /* 0x000fe20000010000 */
[----:B0-----:R-:W-:Y:S02]  /*2690*/  HFMA2 R143, -RZ, RZ, 0, 0 ;  /* 0x00000000ff8f7431 */ /* 0x001fe400000001ff */
[----:B------:R-:W-:Y:S02]  /*26a0*/  @P2 IMAD.U32 R137, R159, 0x10000, RZ ;  /* 0x000100009f892824 */ /* 0x000fe400078e00ff */
[--C-:B------:R-:W-:Y:S01]  /*26b0*/  FFMA.FTZ R102, R102, UR13, R161.reuse ;  /* 0x0000000d66667c23 */ /* 0x100fe200080100a1 */
[----:B------:R-:W-:Y:S01]  /*26c0*/  @P3 FMUL.FTZ R141, R173, R136 ;  /* 0x00000088ad8d3220 */ /* 0x000fe20000410000 */
[----:B------:R-:W-:Y:S01]  /*26d0*/  FFMA.FTZ R111, R111, UR13, R161 ;  /* 0x0000000d6f6f7c23 */ /* 0x000fe200080100a1 */
[----:B------:R-:W-:Y:S01]  /*26e0*/  @P2 FMUL.FTZ R166, R174, R137 ;  /* 0x00000089aea62220 */ /* 0x000fe20000410000 */
[----:B------:R-:W-:Y:S01]  /*26f0*/  LOP3.LUT P2, RZ, R103, 0xff00, RZ, 0xc0, !PT ;  /* 0x0000ff0067ff7812 */ /* 0x000fe2000784c0ff */
[----:B------:R-:W-:Y:S01]  /*2700*/  FMUL.FTZ R155, R155, UR12 ;  /* 0x0000000c9b9b7c20 */ /* 0x000fe20008410000 */
[----:B------:R-:W-:Y:S01]  /*2710*/  LOP3.LUT P3, RZ, R103, 0xff0000, RZ, 0xc0, !PT ;  /* 0x00ff000067ff7812 */ /* 0x000fe2000786c0ff */
[----:B------:R-:W-:Y:S01]  /*2720*/  FADD.FTZ R102, R157, -R102 ;  /* 0x800000669d667221 */ /* 0x000fe20000010000 */
[----:B------:R-:W-:Y:S01]  /*2730*/  FADD.FTZ R111, R158, -R111 ;  /* 0x8000006f9e6f7221 */ /* 0x000fe20000010000 */
[----:B------:R0:W1:Y:S01]  /*2740*/  F2F.BF16.F32 R137, R155 ;  /* 0x0000009b00897304 */ /* 0x0000620000202000 */
[----:B------:R-:W-:Y:S01]  /*2750*/  FMUL.FTZ R162, R162, UR12 ;  /* 0x0000000ca2a27c20 */ /* 0x000fe20008410000 */
[----:B------:R-:W-:Y:S01]  /*2760*/  FMUL.FTZ R102, R102, UR12 ;  /* 0x0000000c66667c20 */ /* 0x000fe20008410000 */
[----:B------:R-:W-:Y:S01]  /*2770*/  FMUL.FTZ R111, R111, UR12 ;  /* 0x0000000c6f6f7c20 */ /* 0x000fe20008410000 */
[--C-:B------:R-:W-:Y:S01]  /*2780*/  FFMA.FTZ R108, R108, UR13, R161.reuse ;  /* 0x0000000d6c6c7c23 */ /* 0x100fe200080100a1 */
[----:B------:R-:W-:Y:S01]  /*2790*/  FFMA.FTZ R151, R151, UR13, R161 ;  /* 0x0000000d97977c23 */ /* 0x000fe200080100a1 */
[----:B------:R-:W-:Y:S01]  /*27a0*/  FMUL.FTZ R158, R102, UR4 ;  /* 0x00000004669e7c20 */ /* 0x000fe20008410000 */
[----:B------:R-:W-:Y:S01]  /*27b0*/  FMUL.FTZ R157, R111, UR4 ;  /* 0x000000046f9d7c20 */ /* 0x000fe20008410000 */
[----:B------:R2:W-:Y:S01]  /*27c0*/  F2F.BF16.F32 R138, R102 ;  /* 0x00000066008a7304 */ /* 0x0005e20000202000 */
[----:B0-----:R-:W-:Y:S01]  /*27d0*/  FMUL.FTZ R155, R155, UR4 ;  /* 0x000000049b9b7c20 */ /* 0x001fe20008410000 */
[----:B------:R-:W-:Y:S01]  /*27e0*/  FMUL.FTZ R158, R158, UR22 ;  /* 0x000000169e9e7c20 */ /* 0x000fe20008410000 */
[----:B------:R-:W-:Y:S01]  /*27f0*/  FMUL.FTZ R157, R157, UR22 ;  /* 0x000000169d9d7c20 */ /* 0x000fe20008410000 */
[----:B------:R-:W-:Y:S01]  /*2800*/  FADD.FTZ R153, R153, -R108 ;  /* 0x8000006c99997221 */ /* 0x000fe20000010000 */
[----:B------:R-:W-:Y:S01]  /*2810*/  FMUL.FTZ R159, R155, UR22 ;  /* 0x000000169b9f7c20 */ /* 0x000fe20008410000 */
[----:B------:R-:W-:Y:S01]  /*2820*/  FADD.FTZ R151, R150, -R151 ;  /* 0x8000009796977221 */ /* 0x000fe20000010000 */
[----:B---3--:R-:W-:Y:S01]  /*2830*/  @P4 SHF.R.U64 R67, R134, 0x10, R135 ;  /* 0x0000001086434819 */ /* 0x008fe20000001287 */
[----:B------:R0:W-:Y:S01]  /*2840*/  F2F.BF16.F32 R139, R162 ;  /* 0x000000a2008b7304 */ /* 0x0001e20000202000 */
[----:B------:R-:W-:Y:S01]  /*2850*/  @P5 MOV R66, R134 ;  /* 0x0000008600425202 */ /* 0x000fe20000000f00 */
[----:B--2---:R-:W-:Y:S01]  /*2860*/  HFMA2 R102, -RZ, RZ, 0, 0 ;  /* 0x00000000ff667431 */ /* 0x004fe200000001ff */
[----:B------:R-:W-:Y:S01]  /*2870*/  @P4 SHF.L.U32 R67, R67, 0x10, RZ ;  /* 0x0000001043434819 */ /* 0x000fe200000006ff */
[----:B------:R-:W-:Y:S01]  /*2880*/  FFMA.FTZ R149, R149, UR13, R161 ;  /* 0x0000000d95957c23 */ /* 0x000fe200080100a1 */
[----:B------:R-:W-:-:S02]  /*2890*/  @P5 SHF.L.U32 R66, R66, 0x10, RZ ;  /* 0x0000001042425819 */ /* 0x000fc400000006ff */
[----:B------:R-:W-:Y:S01]  /*28a0*/  @P6 MOV R108, R135 ;  /* 0x00000087006c6202 */ /* 0x000fe20000000f00 */
[----:B------:R-:W-:Y:S01]  /*28b0*/  @P4 FMUL.FTZ R143, R176, R67 ;  /* 0x00000043b08f4220 */ /* 0x000fe20000410000 */
[C---:B------:R-:W-:Y:S01]  /*28c0*/  ISETP.GE.U32.AND P4, PT, R103.reuse, 0x1000000, PT ;  /* 0x010000006700780c */ /* 0x040fe20003f86070 */
[----:B------:R-:W-:Y:S01]  /*28d0*/  @P5 FMUL.FTZ R140, R66, R169 ;  /* 0x000000a9428c5220 */ /* 0x000fe20000410000 */
[----:B------:R-:W-:Y:S01]  /*28e0*/  LOP3.LUT P5, RZ, R103, 0xff, RZ, 0xc0, !PT ;  /* 0x000000ff67ff7812 */ /* 0x000fe200078ac0ff */
[----:B0-----:R-:W-:Y:S01]  /*28f0*/  FMUL.FTZ R162, R162, UR4 ;  /* 0x00000004a2a27c20 */ /* 0x001fe20008410000 */
[----:B------:R-:W-:Y:S01]  /*2900*/  @P2 SHF.L.U32 R66, R84, 0x10, RZ ;  /* 0x0000001054422819 */ /* 0x000fe200000006ff */
[----:B------:R0:W2:Y:S01]  /*2910*/  F2F.BF16.F32 R142, R111 ;  /* 0x0000006f008e7304 */ /* 0x0000a20000202000 */
[----:B------:R-:W-:Y:S01]  /*2920*/  MOV R67, RZ ;  /* 0x000000ff00437202 */ /* 0x000fe20000000f00 */
[----:B------:R-:W-:Y:S01]  /*2930*/  FMUL.FTZ R162, R162, UR22 ;  /* 0x00000016a2a27c20 */ /* 0x000fe20008410000 */
[----:B------:R-:W-:Y:S01]  /*2940*/  @P3 SHF.L.U32 R103, R119, 0x10, RZ ;  /* 0x0000001077673819 */ /* 0x000fe200000006ff */
[----:B------:R-:W-:Y:S01]  /*2950*/  @P2 FMUL.FTZ R67, R159, R66 ;  /* 0x000000429f432220 */ /* 0x000fe20000410000 */
[----:B------:R-:W-:Y:S01]  /*2960*/  @P0 SHF.R.U32.HI R150, RZ, 0x10, R135 ;  /* 0x00000010ff960819 */ /* 0x000fe20000011687 */
[----:B------:R-:W-:Y:S01]  /*2970*/  FADD.FTZ R149, R152, -R149 ;  /* 0x8000009598957221 */ /* 0x000fe20000010000 */
[----:B------:R-:W-:Y:S01]  /*2980*/  @P6 SHF.L.U32 R108, R108, 0x10, RZ ;  /* 0x000000106c6c6819 */ /* 0x000fe200000006ff */
[----:B------:R-:W-:Y:S01]  /*2990*/  @P3 FMUL.FTZ R102, R158, R103 ;  /* 0x000000679e663220 */ /* 0x000fe20000410000 */
[----:B------:R-:W-:Y:S01]  /*29a0*/  @P4 SHF.L.U32 R66, R85, 0x10, RZ ;  /* 0x0000001055424819 */ /* 0x000fe200000006ff */
[----:B0-----:R-:W-:Y:S01]  /*29b0*/  HFMA2 R111, -RZ, RZ, 0, 0 ;  /* 0x00000000ff6f7431 */ /* 0x001fe200000001ff */
[----:B------:R-:W-:Y:S01]  /*29c0*/  MOV R103, RZ ;  /* 0x000000ff00677202 */ /* 0x000fe20000000f00 */
[----:B------:R0:W-:Y:S01]  /*29d0*/  F2F.BF16.F32 R136, R67 ;  /* 0x0000004300887304 */ /* 0x0001e20000202000 */
[----:B------:R-:W-:Y:S01]  /*29e0*/  FMUL.FTZ R149, R149, UR12 ;  /* 0x0000000c95957c20 */ /* 0x000fe20008410000 */
[----:B------:R-:W-:Y:S01]  /*29f0*/  @P4 FMUL.FTZ R103, R157, R66 ;  /* 0x000000429d674220 */ /* 0x000fe20000410000 */
[----:B------:R-:W-:-:S05]  /*2a00*/  @P5 SHF.L.U32 R66, R118, 0x10, RZ ;  /* 0x0000001076425819 */ /* 0x000fca00000006ff */
[----:B------:R-:W-:Y:S01]  /*2a10*/  @P5 FMUL.FTZ R111, R162, R66 ;  /* 0x00000042a26f5220 */ /* 0x000fe20000410000 */
[----:B------:R-:W3:Y:S01]  /*2a20*/  F2F.BF16.F32 R134, R103 ;  /* 0x0000006700867304 */ /* 0x000ee20000202000 */
[----:B0-----:R-:W-:-:S04]  /*2a30*/  FFMA.FTZ R67, R156, UR13, R161 ;  /* 0x0000000d9c437c23 */ /* 0x001fc800080100a1 */
[----:B------:R-:W-:Y:S01]  /*2a40*/  FADD.FTZ R154, R154, -R67 ;  /* 0x800000439a9a7221 */ /* 0x000fe20000010000 */
[----:B-1----:R-:W-:Y:S01]  /*2a50*/  IMAD.WIDE.U32 R66, R137, 0x10000, RZ ;  /* 0x0001000089427825 */ /* 0x002fe200078e00ff */
[----:B--2---:R-:W-:Y:S01]  /*2a60*/  SHF.L.U32 R137, R142, 0x10, RZ ;  /* 0x000000108e897819 */ /* 0x004fe200000006ff */
[----:B------:R0:W1:Y:S02]  /*2a70*/  F2F.BF16.F32 R155, R102 ;  /* 0x00000066009b7304 */ /* 0x0000640000202000 */
[----:B------:R-:W-:Y:S02]  /*2a80*/  HFMA2 R142, -RZ, RZ, 0, 0 ;  /* 0x00000000ff8e7431 */ /* 0x000fe400000001ff */
[----:B------:R-:W-:Y:S01]  /*2a90*/  FMUL.FTZ R151, R151, UR12 ;  /* 0x0000000c97977c20 */ /* 0x000fe20008410000 */
[----:B------:R-:W-:Y:S01]  /*2aa0*/  LOP3.LUT R67, R67, R137, R138, 0xfe, !PT ;  /* 0x0000008943437212 */ /* 0x000fe200078efe8a */
[----:B------:R-:W-:Y:S01]  /*2ab0*/  FMUL.FTZ R153, R153, UR12 ;  /* 0x0000000c99997c20 */ /* 0x000fe20008410000 */
[----:B------:R-:W-:Y:S01]  /*2ac0*/  LOP3.LUT R66, R66, R139, RZ, 0xfc, !PT ;  /* 0x0000008b42427212 */ /* 0x000fe200078efcff */
[----:B------:R-:W-:Y:S01]  /*2ad0*/  IMAD.WIDE.U32 R138, R107, 0x8, R64 ;  /* 0x000000086b8a7825 */ /* 0x000fe200078e0040 */
[----:B---3--:R-:W-:Y:S01]  /*2ae0*/  SHF.L.U32 R137, R134, 0x10, RZ ;  /* 0x0000001086897819 */ /* 0x008fe200000006ff */
[----:B------:R-:W2:Y:S02]  /*2af0*/  F2F.BF16.F32 R111, R111 ;  /* 0x0000006f006f7304 */ /* 0x000ea40000202000 */
[----:B------:R-:W-:Y:S01]  /*2b00*/  @P6 FMUL.FTZ R142, R167, R108 ;  /* 0x0000006ca78e6220 */ /* 0x000fe20000410000 */
[----:B0-----:R-:W-:Y:S01]  /*2b10*/  IMAD.WIDE.U32 R102, R136, 0x10000, RZ ;  /* 0x0001000088667825 */ /* 0x001fe200078e00ff */
[----:B------:R-:W-:-:S03]  /*2b20*/  LOP3.LUT P6, RZ, R104, 0xff00, RZ, 0xc0, !PT ;  /* 0x0000ff0068ff7812 */ /* 0x000fc600078cc0ff */
[----:B------:R-:W-:Y:S01]  /*2b30*/  FMUL.FTZ R154, R154, UR12 ;  /* 0x0000000c9a9a7c20 */ /* 0x000fe20008410000 */
[C---:B------:R-:W-:Y:S01]  /*2b40*/  IMAD.WIDE.U32 R134, R100.reuse, 0x8, R68 ;  /* 0x0000000864867825 */ /* 0x040fe200078e0044 */
[----:B-1----:R-:W-:Y:S01]  /*2b50*/  LOP3.LUT R103, R103, R137, R155, 0xfe, !PT ;  /* 0x0000008967677212 */ /* 0x002fe200078efe9b */
[----:B------:R0:W1:Y:S02]  /*2b60*/  F2F.BF16.F32 R152, R149 ;  /* 0x0000009500987304 */ /* 0x0000640000202000 */
[----:B------:R-:W-:Y:S01]  /*2b70*/  IMAD.WIDE.U32 R136, R100, 0x8, R70 ;  /* 0x0000000864887825 */ /* 0x000fe200078e0046 */
[----:B------:R3:W-:Y:S01]  /*2b80*/  STG.E.64 desc[UR14][R134.64], R66 ;  /* 0x0000004286007986 */ /* 0x0007e2000c101b0e */
[----:B--2---:R-:W-:Y:S02]  /*2b90*/  LOP3.LUT R102, R102, R111, RZ, 0xfc, !PT ;  /* 0x0000006f66667212 */ /* 0x004fe400078efcff */
[----:B------:R-:W-:Y:S02]  /*2ba0*/  HFMA2 R155, -RZ, RZ, 0, 0 ;  /* 0x00000000ff9b7431 */ /* 0x000fe400000001ff */
[----:B------:R-:W-:Y:S01]  /*2bb0*/  IMAD.MOV.U32 R111, RZ, RZ, RZ ;  /* 0x000000ffff6f7224 */ /* 0x000fe200078e00ff */
[----:B------:R2:W-:Y:S01]  /*2bc0*/  F2F.BF16.F32 R167, R154 ;  /* 0x0000009a00a77304 */ /* 0x0005e20000202000 */
[----:B------:R1:W-:Y:S04]  /*2bd0*/  STG.E.64 desc[UR14][R136.64], R102 ;  /* 0x0000006688007986 */ /* 0x0003e8000c101b0e */
[----:B------:R-:W4:Y:S01]  /*2be0*/  LDG.E.64 R138, desc[UR14][R138.64] ;  /* 0x0000000e8a8a7981 */ /* 0x000f22000c1e1b00 */
[----:B---3--:R-:W-:Y:S01]  /*2bf0*/  @P0 SHF.L.U32 R66, R150, 0x10, RZ ;  /* 0x0000001096420819 */ /* 0x008fe200000006ff */
[----:B0-----:R-:W-:Y:S01]  /*2c00*/  FMUL.FTZ R149, R149, UR4 ;  /* 0x0000000495957c20 */ /* 0x001fe20008410000 */
[----:B------:R-:W-:Y:S01]  /*2c10*/  MOV R100, RZ ;  /* 0x000000ff00647202 */ /* 0x000fe20000000f00 */
[----:B--2---:R-:W-:Y:S01]  /*2c20*/  FMUL.FTZ R154, R154, UR4 ;  /* 0x000000049a9a7c20 */ /* 0x004fe20008410000 */
[----:B------:R-:W-:-:S04]  /*2c30*/  IMAD.WIDE.U32 R64, R105, 0x8, R64 ;  /* 0x0000000869407825 */ /* 0x000fc800078e0040 */
[----:B------:R-:W-:Y:S01]  /*2c40*/  @P0 FMUL.FTZ R111, R165, R66 ;  /* 0x00000042a56f0220 */ /* 0x000fe20000410000 */
[----:B------:R-:W-:Y:S01]  /*2c50*/  LOP3.LUT P0, RZ, R104, 0xff0000, RZ, 0xc0, !PT ;  /* 0x00ff000068ff7812 */ /* 0x000fe2000780c0ff */
[----:B------:R-:W-:Y:S01]  /*2c60*/  FMUL.FTZ R150, R149, UR22 ;  /* 0x0000001695967c20 */ /* 0x000fe20008410000 */
[----:B------:R-:W-:Y:S01]  /*2c70*/  @P6 SHF.L.U32 R66, R82, 0x10, RZ ;  /* 0x0000001052426819 */ /* 0x000fe200000006ff */
[----:B-1----:R-:W-:Y:S01]  /*2c80*/  HFMA2 R103, -RZ, RZ, 0, 0 ;  /* 0x00000000ff677431 */ /* 0x002fe200000001ff */
[----:B------:R-:W-:Y:S01]  /*2c90*/  MOV R136, RZ ;  /* 0x000000ff00887202 */ /* 0x000fe20000000f00 */
[----:B------:R-:W-:Y:S01]  /*2ca0*/  FMUL.FTZ R154, R154, UR22 ;  /* 0x000000169a9a7c20 */ /* 0x000fe20008410000 */
[----:B------:R-:W0:Y:S01]  /*2cb0*/  F2F.BF16.F32 R137, R151 ;  /* 0x0000009700897304 */ /* 0x000e220000202000 */
[----:B----4-:R-:W-:Y:S02]  /*2cc0*/  @P2 SHF.R.U64 R134, R144, 0x10, R145 ;  /* 0x0000001090862819 */ /* 0x010fe40000001291 */
[----:B------:R-:W-:-:S02]  /*2cd0*/  @P5 MOV R108, R144 ;  /* 0x00000090006c5202 */ /* 0x000fc40000000f00 */
[----:B------:R-:W-:Y:S02]  /*2ce0*/  @P2 SHF.L.U32 R102, R134, 0x10, RZ ;  /* 0x0000001086662819 */ /* 0x000fe400000006ff */
[----:B------:R-:W-:Y:S01]  /*2cf0*/  @P5 SHF.L.U32 R67, R108, 0x10, RZ ;  /* 0x000000106c435819 */ /* 0x000fe200000006ff */
[----:B------:R-:W-:Y:S01]  /*2d00*/  FMUL.FTZ R108, R151, UR4 ;  /* 0x00000004976c7c20 */ /* 0x000fe20008410000 */
[----:B------:R1:W2:Y:S01]  /*2d10*/  F2F.BF16.F32 R134, R153 ;  /* 0x0000009900867304 */ /* 0x0002a20000202000 */
[----:B------:R-:W-:Y:S01]  /*2d20*/  @P2 FMUL.FTZ R155, R159, R102 ;  /* 0x000000669f9b2220 */ /* 0x000fe20000410000 */
[----:B------:R-:W-:Y:S01]  /*2d30*/  ISETP.GE.U32.AND P2, PT, R104, 0x1000000, PT ;  /* 0x010000006800780c */ /* 0x000fe20003f46070 */
[----:B------:R-:W-:Y:S01]  /*2d40*/  @P5 FMUL.FTZ R100, R162, R67 ;  /* 0x00000043a2645220 */ /* 0x000fe20000410000 */
[----:B------:R-:W-:Y:S01]  /*2d50*/  LOP3.LUT P5, RZ, R104, 0xff, RZ, 0xc0, !PT ;  /* 0x000000ff68ff7812 */ /* 0x000fe200078ac0ff */
[----:B------:R-:W-:Y:S01]  /*2d60*/  FMUL.FTZ R102, R153, UR4 ;  /* 0x0000000499667c20 */ /* 0x000fe20008410000 */
[----:B------:R-:W-:Y:S01]  /*2d70*/  MOV R67, RZ ;  /* 0x000000ff00437202 */ /* 0x000fe20000000f00 */
[----:B------:R-:W-:Y:S01]  /*2d80*/  @P6 FMUL.FTZ R67, R150, R66 ;  /* 0x0000004296436220 */ /* 0x000fe20000410000 */
[----:B------:R-:W-:Y:S01]  /*2d90*/  @P0 SHF.L.U32 R66, R117, 0x10, RZ ;  /* 0x0000001075420819 */ /* 0x000fe200000006ff */
[----:B------:R-:W-:Y:S01]  /*2da0*/  FMUL.FTZ R108, R108, UR22 ;  /* 0x000000166c6c7c20 */ /* 0x000fe20008410000 */
[----:B-1----:R-:W-:Y:S01]  /*2db0*/  FMUL.FTZ R153, R102, UR22 ;  /* 0x0000001666997c20 */ /* 0x002fe20008410000 */
[----:B------:R-:W-:Y:S01]  /*2dc0*/  HFMA2 R104, -RZ, RZ, 0, 0 ;  /* 0x00000000ff687431 */ /* 0x000fe200000001ff */
[----:B------:R1:W3:Y:S02]  /*2dd0*/  F2F.BF16.F32 R102, R67 ;  /* 0x0000004300667304 */ /* 0x0002e40000202000 */
[----:B------:R-:W-:Y:S01]  /*2de0*/  @P0 FMUL.FTZ R103, R153, R66 ;  /* 0x0000004299670220 */ /* 0x000fe20000410000 */
[----:B------:R-:W-:-:S02]  /*2df0*/  @P2 SHF.L.U32 R135, R83, 0x10, RZ ;  /* 0x0000001053872819 */ /* 0x000fc400000006ff */
[----:B------:R-:W-:-:S03]  /*2e00*/  @P5 SHF.L.U32 R66, R116, 0x10, RZ ;  /* 0x0000001074425819 */ /* 0x000fc600000006ff */
[----:B------:R-:W-:Y:S01]  /*2e10*/  @P2 FMUL.FTZ R136, R108, R135 ;  /* 0x000000876c882220 */ /* 0x000fe20000410000 */
[----:B------:R3:W-:Y:S01]  /*2e20*/  F2F.BF16.F32 R144, R103 ;  /* 0x0000006700907304 */ /* 0x0007e20000202000 */
[----:B------:R-:W-:Y:S01]  /*2e30*/  @P5 FMUL.FTZ R104, R154, R66 ;  /* 0x000000429a685220 */ /* 0x000fe20000410000 */
[----:B-1----:R-:W-:Y:S01]  /*2e40*/  IMAD.WIDE.U32 R66, R152, 0x10000, RZ ;  /* 0x0001000098427825 */ /* 0x002fe200078e00ff */
[----:B0-----:R-:W-:-:S04]  /*2e50*/  SHF.L.U32 R135, R137, 0x10, RZ ;  /* 0x0000001089877819 */ /* 0x001fc800000006ff */
[----:B--2---:R-:W-:Y:S01]  /*2e60*/  LOP3.LUT R67, R67, R135, R134, 0xfe, !PT ;  /* 0x0000008743437212 */ /* 0x004fe200078efe86 */
[----:B------:R-:W0:Y:S01]  /*2e70*/  F2F.BF16.F32 R136, R136 ;  /* 0x0000008800887304 */ /* 0x000e220000202000 */
[----:B---3--:R-:W-:Y:S01]  /*2e80*/  IMAD.WIDE.U32 R102, R102, 0x10000, RZ ;  /* 0x0001000066667825 */ /* 0x008fe200078e00ff */
[----:B------:R-:W-:-:S03]  /*2e90*/  LOP3.LUT R66, R66, R167, RZ, 0xfc, !PT ;  /* 0x000000a742427212 */ /* 0x000fc600078efcff */
[----:B------:R-:W-:-:S03]  /*2ea0*/  IMAD.WIDE.U32 R134, R107, 0x8, R68 ;  /* 0x000000086b867825 */ /* 0x000fc600078e0044 */
[----:B------:R-:W1:Y:S02]  /*2eb0*/  F2F.BF16.F32 R149, R104 ;  /* 0x0000006800957304 */ /* 0x000e640000202000 */
[----:B------:R2:W-:Y:S01]  /*2ec0*/  STG.E.64 desc[UR14][R134.64], R66 ;  /* 0x0000004286007986 */ /* 0x0005e2000c101b0e */
[----:B0-----:R-:W-:-:S04]  /*2ed0*/  SHF.L.U32 R137, R136, 0x10, RZ ;  /* 0x0000001088897819 */ /* 0x001fc800000006ff */
[----:B------:R-:W-:Y:S01]  /*2ee0*/  LOP3.LUT R103, R103, R137, R144, 0xfe, !PT ;  /* 0x0000008967677212 */ /* 0x000fe200078efe90 */
[----:B------:R-:W-:Y:S01]  /*2ef0*/  IMAD.WIDE.U32 R136, R107, 0x8, R70 ;  /* 0x000000086b887825 */ /* 0x000fe200078e0046 */
[----:B-1----:R-:W-:-:S05]  /*2f00*/  LOP3.LUT R102, R102, R149, RZ, 0xfc, !PT ;  /* 0x0000009566667212 */ /* 0x002fca00078efcff */
[----:B------:R0:W-:Y:S04]  /*2f10*/  STG.E.64 desc[UR14][R136.64], R102 ;  /* 0x0000006688007986 */ /* 0x0001e8000c101b0e */
[----:B------:R-:W3:Y:S01]  /*2f20*/  LDG.E.64 R64, desc[UR14][R64.64] ;  /* 0x0000000e40407981 */ /* 0x000ee2000c1e1b00 */
[--C-:B------:R-:W-:Y:S01]  /*2f30*/  FFMA.FTZ R106, R106, UR13, R161.reuse ;  /* 0x0000000d6a6a7c23 */ /* 0x100fe200080100a1 */
[--C-:B------:R-:W-:Y:S01]  /*2f40*/  FFMA.FTZ R109, R109, UR13, R161.reuse ;  /* 0x0000000d6d6d7c23 */ /* 0x100fe200080100a1 */
[--C-:B------:R-:W-:Y:S01]  /*2f50*/  FFMA.FTZ R144, R110, UR13, R161.reuse ;  /* 0x0000000d6e907c23 */ /* 0x100fe200080100a1 */
[----:B------:R-:W-:Y:S01]  /*2f60*/  FFMA.FTZ R161, R101, UR13, R161 ;  /* 0x0000000d65a17c23 */ /* 0x000fe200080100a1 */
[----:B------:R-:W-:Y:S01]  /*2f70*/  @P3 MOV R101, R145 ;  /* 0x0000009100653202 */ /* 0x000fe20000000f00 */
[----:B------:R-:W-:Y:S01]  /*2f80*/  HFMA2 R104, -RZ, RZ, 0, 0 ;  /* 0x00000000ff687431 */ /* 0x000fe200000001ff */
[----:B--2---:R-:W-:Y:S01]  /*2f90*/  @P4 SHF.R.U32.HI R66, RZ, 0x10, R145 ;  /* 0x00000010ff424819 */ /* 0x004fe20000011691 */
[----:B------:R-:W-:Y:S01]  /*2fa0*/  FADD.FTZ R106, R147, -R106 ;  /* 0x8000006a936a7221 */ /* 0x000fe20000010000 */
[----:B------:R-:W-:Y:S01]  /*2fb0*/  FADD.FTZ R109, R146, -R109 ;  /* 0x8000006d926d7221 */ /* 0x000fe20000010000 */
[----:B------:R-:W-:Y:S01]  /*2fc0*/  @P3 IMAD.U32 R67, R101, 0x10000, RZ ;  /* 0x0001000065433824 */ /* 0x000fe200078e00ff */
[----:B------:R-:W-:Y:S01]  /*2fd0*/  @P4 SHF.L.U32 R66, R66, 0x10, RZ ;  /* 0x0000001042424819 */ /* 0x000fe200000006ff */
[----:B------:R-:W-:Y:S01]  /*2fe0*/  FMUL.FTZ R110, R106, UR12 ;  /* 0x0000000c6a6e7c20 */ /* 0x000fe20008410000 */
[----:B------:R-:W-:Y:S01]  /*2ff0*/  CS2R R106, SRZ ;  /* 0x00000000006a7805 */ /* 0x000fe2000001ff00 */
[----:B------:R-:W-:Y:S01]  /*3000*/  @P3 FMUL.FTZ R104, R158, R67 ;  /* 0x000000439e683220 */ /* 0x000fe20000410000 */
[----:B------:R-:W-:Y:S01]  /*3010*/  LOP3.LUT P3, RZ, R148, 0xff00, RZ, 0xc0, !PT ;  /* 0x0000ff0094ff7812 */ /* 0x000fe2000786c0ff */
[----:B0-----:R-:W-:Y:S01]  /*3020*/  FMUL.FTZ R102, R109, UR12 ;  /* 0x0000000c6d667c20 */ /* 0x001fe20008410000 */
[----:B------:R-:W-:-:S02]  /*3030*/  HFMA2 R109, -RZ, RZ, 0, 0 ;  /* 0x00000000ff6d7431 */ /* 0x000fc400000001ff */
[----:B------:R-:W-:Y:S01]  /*3040*/  @P4 FMUL.FTZ R107, R157, R66 ;  /* 0x000000429d6b4220 */ /* 0x000fe20000410000 */
[----:B------:R-:W-:Y:S01]  /*3050*/  LOP3.LUT P4, RZ, R148, 0xff0000, RZ, 0xc0, !PT ;  /* 0x00ff000094ff7812 */ /* 0x000fe2000788c0ff */
[----:B------:R-:W-:Y:S01]  /*3060*/  FADD.FTZ R144, R113, -R144 ;  /* 0x8000009071907221 */ /* 0x000fe20000010000 */
[----:B------:R0:W-:Y:S01]  /*3070*/  F2F.BF16.F32 R103, R102 ;  /* 0x0000006600677304 */ /* 0x0001e20000202000 */
[----:B------:R-:W-:Y:S01]  /*3080*/  FADD.FTZ R161, R112, -R161 ;  /* 0x800000a170a17221 */ /* 0x000fe20000010000 */
[----:B------:R-:W-:Y:S01]  /*3090*/  CS2R R112, SRZ ;  /* 0x0000000000707805 */ /* 0x000fe2000001ff00 */
[----:B------:R-:W-:Y:S01]  /*30a0*/  FMUL.FTZ R144, R144, UR12 ;  /* 0x0000000c90907c20 */ /* 0x000fe20008410000 */
[----:B------:R-:W-:-:S04]  /*30b0*/  IMAD.WIDE.U32 R68, R105, 0x8, R68 ;  /* 0x0000000869447825 */ /* 0x000fc800078e0044 */
[----:B------:R-:W-:Y:S01]  /*30c0*/  FMUL.FTZ R161, R161, UR12 ;  /* 0x0000000ca1a17c20 */ /* 0x000fe20008410000 */
[----:B------:R-:W-:Y:S01]  /*30d0*/  @P3 SHF.L.U32 R66, R80, 0x10, RZ ;  /* 0x0000001050423819 */ /* 0x000fe200000006ff */
[----:B------:R1:W-:Y:S01]  /*30e0*/  F2F.BF16.F32 R137, R110 ;  /* 0x0000006e00897304 */ /* 0x0003e20000202000 */
[----:B0-----:R-:W-:Y:S01]  /*30f0*/  FMUL.FTZ R102, R102, UR4 ;  /* 0x0000000466667c20 */ /* 0x001fe20008410000 */
[----:B------:R-:W-:Y:S01]  /*3100*/  IMAD.WIDE.U32 R70, R105, 0x8, R70 ;  /* 0x0000000869467825 */ /* 0x000fe200078e0046 */
[----:B------:R-:W-:-:S03]  /*3110*/  MOV R105, RZ ;  /* 0x000000ff00697202 */ /* 0x000fc60000000f00 */
[----:B------:R-:W-:Y:S01]  /*3120*/  FMUL.FTZ R147, R102, UR22 ;  /* 0x0000001666937c20 */ /* 0x000fe20008410000 */
[----:B------:R-:W-:Y:S01]  /*3130*/  HFMA2 R102, -RZ, RZ, 0, 0 ;  /* 0x00000000ff667431 */ /* 0x000fe200000001ff */
[----:B------:R0:W-:Y:S01]  /*3140*/  F2F.BF16.F32 R136, R144 ;  /* 0x0000009000887304 */ /* 0x0001e20000202000 */
[----:B-1----:R-:W-:Y:S01]  /*3150*/  FMUL.FTZ R110, R110, UR4 ;  /* 0x000000046e6e7c20 */ /* 0x002fe20008410000 */
[----:B------:R-:W-:Y:S02]  /*3160*/  @P6 SHF.R.U64 R101, R138, 0x10, R139 ;  /* 0x000000108a656819 */ /* 0x000fe4000000128b */
[----:B------:R-:W-:-:S04]  /*3170*/  @P5 MOV R67, R138 ;  /* 0x0000008a00435202 */ /* 0x000fc80000000f00 */
[----:B------:R-:W1:Y:S01]  /*3180*/  F2F.BF16.F32 R135, R161 ;  /* 0x000000a100877304 */ /* 0x000e620000202000 */
[----:B------:R-:W-:Y:S02]  /*3190*/  @P6 SHF.L.U32 R101, R101, 0x10, RZ ;  /* 0x0000001065656819 */ /* 0x000fe400000006ff */
[----:B------:R-:W-:-:S03]  /*31a0*/  @P5 SHF.L.U32 R67, R67, 0x10, RZ ;  /* 0x0000001043435819 */ /* 0x000fc600000006ff */
[----:B------:R-:W-:Y:S01]  /*31b0*/  @P6 FMUL.FTZ R109, R150, R101 ;  /* 0x00000065966d6220 */ /* 0x000fe20000410000 */
[----:B------:R-:W-:Y:S01]  /*31c0*/  ISETP.GE.U32.AND P6, PT, R148, 0x1000000, PT ;  /* 0x010000009400780c */ /* 0x000fe20003fc6070 */
[----:B------:R-:W-:Y:S01]  /*31d0*/  @P5 FMUL.FTZ R106, R154, R67 ;  /* 0x000000439a6a5220 */ /* 0x000fe20000410000 */
[----:B------:R-:W-:Y:S01]  /*31e0*/  FMUL.FTZ R101, R144, UR4 ;  /* 0x0000000490657c20 */ /* 0x000fe20008410000 */
[----:B------:R-:W-:Y:S01]  /*31f0*/  MOV R67, RZ ;  /* 0x000000ff00437202 */ /* 0x000fe20000000f00 */
[----:B------:R-:W-:Y:S01]  /*3200*/  @P3 FMUL.FTZ R67, R147, R66 ;  /* 0x0000004293433220 */ /* 0x000fe20000410000 */
[----:B------:R-:W-:Y:S01]  /*3210*/  LOP3.LUT P5, RZ, R148, 0xff, RZ, 0xc0, !PT ;  /* 0x000000ff94ff7812 */ /* 0x000fe200078ac0ff */
[----:B------:R-:W-:Y:S01]  /*3220*/  FMUL.FTZ R146, R101, UR22 ;  /* 0x0000001665927c20 */ /* 0x000fe20008410000 */
[----:B------:R-:W-:Y:S01]  /*3230*/  @P4 SHF.L.U32 R66, R115, 0x10, RZ ;  /* 0x0000001073424819 */ /* 0x000fe200000006ff */
[----:B------:R-:W-:Y:S01]  /*3240*/  FMUL.FTZ R101, R161, UR4 ;  /* 0x00000004a1657c20 */ /* 0x000fe20008410000 */
[----:B0-----:R-:W-:Y:S01]  /*3250*/  FMUL.FTZ R144, R110, UR22 ;  /* 0x000000166e907c20 */ /* 0x001fe20008410000 */
[----:B------:R0:W2:Y:S01]  /*3260*/  F2F.BF16.F32 R134, R67 ;  /* 0x0000004300867304 */ /* 0x0000a20000202000 */
[----:B------:R-:W-:-:S02]  /*3270*/  HFMA2 R110, -RZ, RZ, 0, 0 ;  /* 0x00000000ff6e7431 */ /* 0x000fc400000001ff */
[----:B------:R-:W-:Y:S01]  /*3280*/  @P4 FMUL.FTZ R102, R146, R66 ;  /* 0x0000004292664220 */ /* 0x000fe20000410000 */
[----:B------:R-:W-:Y:S01]  /*3290*/  @P6 SHF.L.U32 R66, R81, 0x10, RZ ;  /* 0x0000001051426819 */ /* 0x000fe200000006ff */
[----:B------:R-:W-:Y:S01]  /*32a0*/  FMUL.FTZ R149, R101, UR22 ;  /* 0x0000001665957c20 */ /* 0x000fe20008410000 */
[----:B-1----:R-:W-:-:S03]  /*32b0*/  SHF.L.U32 R101, R135, 0x10, RZ ;  /* 0x0000001087657819 */ /* 0x002fc600000006ff */
[----:B------:R-:W-:Y:S01]  /*32c0*/  @P6 FMUL.FTZ R113, R149, R66 ;  /* 0x0000004295716220 */ /* 0x000fe20000410000 */
[----:B------:R-:W-:Y:S01]  /*32d0*/  @P5 SHF.L.U32 R66, R114, 0x10, RZ ;  /* 0x0000001072425819 */ /* 0x000fe200000006ff */
[----:B------:R2:W-:Y:S04]  /*32e0*/  F2F.BF16.F32 R138, R102 ;  /* 0x00000066008a7304 */ /* 0x0005e80000202000 */
[----:B------:R-:W-:Y:S01]  /*32f0*/  @P5 FMUL.FTZ R112, R144, R66 ;  /* 0x0000004290705220 */ /* 0x000fe20000410000 */
[----:B0-----:R-:W-:-:S03]  /*3300*/  IMAD.WIDE.U32 R66, R103, 0x10000, RZ ;  /* 0x0001000067427825 */ /* 0x001fc600078e00ff */
[----:B------:R-:W0:Y:S01]  /*3310*/  F2F.BF16.F32 R113, R113 ;  /* 0x0000007100717304 */ /* 0x000e220000202000 */
[----:B--2---:R-:W-:Y:S01]  /*3320*/  IMAD.WIDE.U32 R102, R134, 0x10000, RZ ;  /* 0x0001000086667825 */ /* 0x004fe200078e00ff */
[----:B------:R-:W-:-:S03]  /*3330*/  LOP3.LUT R67, R67, R101, R136, 0xfe, !PT ;  /* 0x0000006543437212 */ /* 0x000fc600078efe88 */
[----:B------:R-:W-:Y:S01]  /*3340*/  HFMA2 R134, -RZ, RZ, 0, 0 ;  /* 0x00000000ff867431 */ /* 0x000fe200000001ff */
[----:B------:R-:W-:Y:S02]  /*3350*/  LOP3.LUT R66, R66, R137, RZ, 0xfc, !PT ;  /* 0x0000008942427212 */ /* 0x000fe400078efcff */
[----:B------:R-:W-:Y:S01]  /*3360*/  @P0 MOV R101, R139 ;  /* 0x0000008b00650202 */ /* 0x000fe20000000f00 */
[----:B------:R1:W2:Y:S02]  /*3370*/  F2F.BF16.F32 R145, R112 ;  /* 0x0000007000917304 */ /* 0x0002a40000202000 */
[----:B------:R4:W-:Y:S01]  /*3380*/  STG.E.64 desc[UR14][R68.64], R66 ;  /* 0x0000004244007986 */ /* 0x0009e2000c101b0e */
[----:B------:R-:W-:Y:S02]  /*3390*/  @P0 SHF.L.U32 R101, R101, 0x10, RZ ;  /* 0x0000001065650819 */ /* 0x000fe400000006ff */
[----:B0-----:R-:W-:-:S03]  /*33a0*/  SHF.L.U32 R135, R113, 0x10, RZ ;  /* 0x0000001071877819 */ /* 0x001fc600000006ff */
[----:B------:R-:W-:Y:S01]  /*33b0*/  @P0 FMUL.FTZ R110, R153, R101 ;  /* 0x00000065996e0220 */ /* 0x000fe20000410000 */
[----:B-1----:R-:W-:Y:S01]  /*33c0*/  HFMA2 R112, -RZ, RZ, 0, 0 ;  /* 0x00000000ff707431 */ /* 0x002fe200000001ff */
[----:B------:R-:W-:Y:S02]  /*33d0*/  MOV R101, RZ ;  /* 0x000000ff00657202 */ /* 0x000fe40000000f00 */
[----:B------:R-:W-:Y:S02]  /*33e0*/  LOP3.LUT R103, R103, R135, R138, 0xfe, !PT ;  /* 0x0000008767677212 */ /* 0x000fe400078efe8a */
[----:B------:R-:W-:Y:S02]  /*33f0*/  @P2 SHF.R.U32.HI R138, RZ, 0x10, R139 ;  /* 0x00000010ff8a2819 */ /* 0x000fe4000001168b */
[----:B--2---:R-:W-:Y:S02]  /*3400*/  LOP3.LUT R102, R102, R145, RZ, 0xfc, !PT ;  /* 0x0000009166667212 */ /* 0x004fe400078efcff */
[----:B----4-:R-:W-:-:S03]  /*3410*/  @P2 SHF.L.U32 R67, R138, 0x10, RZ ;  /* 0x000000108a432819 */ /* 0x010fc600000006ff */
[----:B------:R0:W-:Y:S01]  /*3420*/  STG.E.64 desc[UR14][R70.64], R102 ;  /* 0x0000006646007986 */ /* 0x0001e2000c101b0e */
[----:B---3--:R-:W-:Y:S02]  /*3430*/  @P5 MOV R113, R64 ;  /* 0x0000004000715202 */ /* 0x008fe40000000f00 */
[--C-:B------:R-:W-:Y:S02]  /*3440*/  @P3 SHF.R.U64 R64, R64, 0x10, R65.reuse ;  /* 0x0000001040403819 */ /* 0x100fe40000001241 */
[----:B------:R-:W-:Y:S02]  /*3450*/  @P4 MOV R135, R65 ;  /* 0x0000004100874202 */ /* 0x000fe40000000f00 */
[----:B------:R-:W-:Y:S01]  /*3460*/  @P6 SHF.R.U32.HI R136, RZ, 0x10, R65 ;  /* 0x00000010ff886819 */ /* 0x000fe20000011641 */
[----:B------:R-:W-:Y:S01]  /*3470*/  IMAD.MOV.U32 R65, RZ, RZ, RZ ;  /* 0x000000ffff417224 */ /* 0x000fe200078e00ff */
[----:B------:R-:W-:Y:S01]  /*3480*/  @P5 SHF.L.U32 R113, R113, 0x10, RZ ;  /* 0x0000001071715819 */ /* 0x000fe200000006ff */
[----:B------:R-:W-:Y:S01]  /*3490*/  @P2 FMUL.FTZ R65, R108, R67 ;  /* 0x000000436c412220 */ /* 0x000fe20000410000 */
[----:B------:R-:W-:-:S02]  /*34a0*/  @P3 SHF.L.U32 R64, R64, 0x10, RZ ;  /* 0x0000001040403819 */ /* 0x000fc400000006ff */
[----:B------:R-:W-:Y:S01]  /*34b0*/  @P4 SHF.L.U32 R135, R135, 0x10, RZ ;  /* 0x0000001087874819 */ /* 0x000fe200000006ff */
[----:B------:R-:W-:Y:S01]  /*34c0*/  @P5 FMUL.FTZ R112, R144, R113 ;  /* 0x0000007190705220 */ /* 0x000fe20000410000 */
[----:B------:R-:W-:Y:S01]  /*34d0*/  @P6 SHF.L.U32 R66, R136, 0x10, RZ ;  /* 0x0000001088426819 */ /* 0x000fe200000006ff */
[----:B------:R-:W-:Y:S02]  /*34e0*/  @P3 FMUL.FTZ R101, R147, R64 ;  /* 0x0000004093653220 */ /* 0x000fe40000410000 */
[----:B------:R-:W-:Y:S02]  /*34f0*/  @P4 FMUL.FTZ R134, R146, R135 ;  /* 0x0000008792864220 */ /* 0x000fe40000410000 */
[----:B------:R-:W-:Y:S01]  /*3500*/  @P6 FMUL.FTZ R105, R149, R66 ;  /* 0x0000004295696220 */ /* 0x000fe20000410000 */
[----:B0-----:R-:W-:Y:S06]  /*3510*/  BRA `(.L_x_769) ;  /* 0x0000004400107947 */ /* 0x001fec0003800000 */
.L_x_768:
        /* <DEDUP_REMOVED lines=14> */
[----:B------:R-:W-:Y:S01]  /*3600*/  LOP3.LUT P0, RZ, R138, 0xff, RZ, 0xc0, !PT ;  /* 0x000000ff8aff7812 */ /* 0x000fe2000780c0ff */
[----:B------:R-:W-:Y:S01]  /*3610*/  FMUL.FTZ R164, R164, UR4 ;  /* 0x00000004a4a47c20 */ /* 0x000fe20008410000 */
[----:B------:R-:W-:Y:S01]  /*3620*/  FMUL.FTZ R69, R69, UR12 ;  /* 0x0000000c45457c20 */ /* 0x000fe20008410000 */
[----:B------:R-:W-:-:S02]  /*3630*/  HFMA2 R70, -RZ, RZ, 0, 0 ;  /* 0x00000000ff467431 */ /* 0x000fc400000001ff */
[----:B------:R-:W-:Y:S01]  /*3640*/  FMUL.FTZ R140, R140, UR12 ;  /* 0x0000000c8c8c7c20 */ /* 0x000fe20008410000 */
[----:B------:R-:W-:Y:S01]  /*3650*/  @P5 SHF.L.U32 R68, R88, 0x10, RZ ;  /* 0x0000001058445819 */ /* 0x000fe200000006ff */
[----:B------:R-:W-:Y:S01]  /*3660*/  FADD.FTZ R136, R139, -R136 ;  /* 0x800000888b887221 */ /* 0x000fe20000010000 */
[----:B------:R-:W-:Y:S01]  /*3670*/  FMUL.FTZ R173, R164, UR22 ;  /* 0x00000016a4ad7c20 */ /* 0x000fe20008410000 */
[----:B------:R-:W-:Y:S01]  /*3680*/  FMUL.FTZ R69, R69, UR4 ;  /* 0x0000000445457c20 */ /* 0x000fe20008410000 */
[----:B------:R-:W-:Y:S01]  /*3690*/  FMUL.FTZ R140, R140, UR4 ;  /* 0x000000048c8c7c20 */ /* 0x000fe20008410000 */
[----:B------:R-:W-:Y:S02]  /*36a0*/  HFMA2 R139, -RZ, RZ, 0, 0 ;  /* 0x00000000ff8b7431 */ /* 0x000fe400000001ff */
[----:B------:R-:W-:Y:S01]  /*36b0*/  FMUL.FTZ R136, R136, UR12 ;  /* 0x0000000c88887c20 */ /* 0x000fe20008410000 */
[----:B------:R-:W-:Y:S01]  /*36c0*/  @P5 FMUL.FTZ R70, R173, R68 ;  /* 0x00000044ad465220 */ /* 0x000fe20000410000 */
[----:B------:R-:W-:Y:S01]  /*36d0*/  @P3 SHF.L.U32 R138, R89, 0x10, RZ ;  /* 0x00000010598a3819 */ /* 0x000fe200000006ff */
[----:B------:R-:W-:Y:S01]  /*36e0*/  FMUL.FTZ R177, R69, UR22 ;  /* 0x0000001645b17c20 */ /* 0x000fe20008410000 */
[----:B------:R-:W-:Y:S01]  /*36f0*/  @P2 SHF.L.U32 R68, R123, 0x10, RZ ;  /* 0x000000107b442819 */ /* 0x000fe200000006ff */
[----:B------:R-:W-:Y:S01]  /*3700*/  FMUL.FTZ R175, R140, UR22 ;  /* 0x000000168caf7c20 */ /* 0x000fe20008410000 */
[----:B------:R-:W-:Y:S01]  /*3710*/  FMUL.FTZ R136, R136, UR4 ;  /* 0x0000000488887c20 */ /* 0x000fe20008410000 */
[----:B------:R-:W-:Y:S01]  /*3720*/  MOV R134, RZ ;  /* 0x000000ff00867202 */ /* 0x000fe20000000f00 */
[----:B------:R-:W-:Y:S01]  /*3730*/  @P3 FMUL.FTZ R139, R177, R138 ;  /* 0x0000008ab18b3220 */ /* 0x000fe20000410000 */
[----:B------:R-:W-:Y:S01]  /*3740*/  @P2 FMUL.FTZ R134, R175, R68 ;  /* 0x00000044af862220 */ /* 0x000fe20000410000 */
[----:B------:R-:W-:Y:S01]  /*3750*/  @P0 SHF.L.U32 R140, R122, 0x10, RZ ;  /* 0x000000107a8c0819 */ /* 0x000fe200000006ff */
[----:B------:R-:W0:Y:S01]  /*3760*/  LDC.64 R68, c[0x0][0x468] ;  /* 0x00011a00ff447b82 */ /* 0x000e220000000a00 */
[----:B------:R-:W-:Y:S01]  /*3770*/  FMUL.FTZ R141, R136, UR22 ;  /* 0x00000016888d7c20 */ /* 0x000fe20008410000 */
[----:B------:R-:W1:Y:S01]  /*3780*/  F2F.BF16.F32 R70, R70 ;  /* 0x0000004600467304 */ /* 0x000e620000202000 */
[----:B------:R-:W-:-:S02]  /*3790*/  MOV R138, RZ ;  /* 0x000000ff008a7202 */ /* 0x000fc40000000f00 */
[----:B------:R-:W-:-:S05]  /*37a0*/  @P0 FMUL.FTZ R138, R141, R140 ;  /* 0x0000008c8d8a0220 */ /* 0x000fca0000410000 */
[----:B------:R-:W3:Y:S01]  /*37b0*/  F2F.BF16.F32 R139, R139 ;  /* 0x0000008b008b7304 */ /* 0x000ee20000202000 */
[----:B-1----:R-:W-:-:S07]  /*37c0*/  IMAD.WIDE.U32 R70, R70, 0x10000, RZ ;  /* 0x0001000046467825 */ /* 0x002fce00078e00ff */
[----:B------:R-:W1:Y:S01]  /*37d0*/  F2F.BF16.F32 R134, R134 ;  /* 0x0000008600867304 */ /* 0x000e620000202000 */
[----:B---3--:R-:W-:-:S07]  /*37e0*/  SHF.L.U32 R137, R139, 0x10, RZ ;  /* 0x000000108b897819 */ /* 0x008fce00000006ff */
[----:B------:R-:W3:Y:S01]  /*37f0*/  F2F.BF16.F32 R135, R138 ;  /* 0x0000008a00877304 */ /* 0x000ee20000202000 */
[----:B-1----:R-:W-:Y:S02]  /*3800*/  LOP3.LUT R137, R71, R137, R134, 0xfe, !PT ;  /* 0x0000008947897212 */ /* 0x002fe400078efe86 */
[----:B---3--:R-:W-:Y:S01]  /*3810*/  LOP3.LUT R136, R70, R135, RZ, 0xfc, !PT ;  /* 0x0000008746887212 */ /* 0x008fe200078efcff */
[----:B0-----:R-:W-:-:S04]  /*3820*/  IMAD.WIDE.U32 R134, R143, 0x8, R68 ;  /* 0x000000088f867825 */ /* 0x001fc800078e0044 */
[----:B------:R-:W-:Y:S01]  /*3830*/  IMAD.WIDE.U32 R70, R145, 0x8, R64 ;  /* 0x0000000891467825 */ /* 0x000fe200078e0040 */
[----:B------:R0:W-:Y:S05]  /*3840*/  STG.E.64 desc[UR14][R134.64], R136 ;  /* 0x0000008886007986 */ /* 0x0001ea000c101b0e */
[----:B------:R-:W3:Y:S01]  /*3850*/  LDG.E.64 R70, desc[UR14][R70.64] ;  /* 0x0000000e46467981 */ /* 0x000ee2000c1e1b00 */
[--C-:B------:R-:W-:Y:S01]  /*3860*/  FFMA.FTZ R166, R166, UR13, R161.reuse ;  /* 0x0000000da6a67c23 */ /* 0x100fe200080100a1 */
[----:B------:R-:W-:Y:S01]  /*3870*/  LOP3.LUT P4, RZ, R144, 0xff00, RZ, 0xc0, !PT ;  /* 0x0000ff0090ff7812 */ /* 0x000fe2000788c0ff */
[----:B------:R-:W-:Y:S01]  /*3880*/  FFMA.FTZ R168, R168, UR13, R161 ;  /* 0x0000000da8a87c23 */ /* 0x000fe200080100a1 */
[----:B------:R-:W-:-:S02]  /*3890*/  HFMA2 R164, -RZ, RZ, 0, 0 ;  /* 0x00000000ffa47431 */ /* 0x000fc400000001ff */
[----:B------:R-:W-:Y:S01]  /*38a0*/  FADD.FTZ R166, R165, -R166 ;  /* 0x800000a6a5a67221 */ /* 0x000fe20000010000 */
[----:B------:R-:W-:Y:S01]  /*38b0*/  LOP3.LUT P6, RZ, R144, 0xff0000, RZ, 0xc0, !PT ;  /* 0x00ff000090ff7812 */ /* 0x000fe200078cc0ff */
[----:B------:R-:W-:Y:S01]  /*38c0*/  FADD.FTZ R168, R167, -R168 ;  /* 0x800000a8a7a87221 */ /* 0x000fe20000010000 */
[----:B------:R-:W-:Y:S01]  /*38d0*/  MOV R163, RZ ;  /* 0x000000ff00a37202 */ /* 0x000fe20000000f00 */
[----:B------:R-:W-:Y:S01]  /*38e0*/  FMUL.FTZ R166, R166, UR12 ;  /* 0x0000000ca6a67c20 */ /* 0x000fe20008410000 */
[--C-:B------:R-:W-:Y:S01]  /*38f0*/  FFMA.FTZ R170, R170, UR13, R161.reuse ;  /* 0x0000000daaaa7c23 */ /* 0x100fe200080100a1 */
[----:B------:R-:W-:Y:S01]  /*3900*/  FMUL.FTZ R168, R168, UR12 ;  /* 0x0000000ca8a87c20 */ /* 0x000fe20008410000 */
[----:B------:R-:W-:Y:S01]  /*3910*/  FFMA.FTZ R172, R172, UR13, R161 ;  /* 0x0000000dacac7c23 */ /* 0x000fe200080100a1 */
[----:B------:R-:W-:Y:S01]  /*3920*/  FMUL.FTZ R166, R166, UR4 ;  /* 0x00000004a6a67c20 */ /* 0x000fe20008410000 */
[----:B------:R-:W-:Y:S01]  /*3930*/  FADD.FTZ R170, R169, -R170 ;  /* 0x800000aaa9aa7221 */ /* 0x000fe20000010000 */
[----:B------:R-:W-:Y:S01]  /*3940*/  FMUL.FTZ R168, R168, UR4 ;  /* 0x00000004a8a87c20 */ /* 0x000fe20008410000 */
[----:B------:R-:W-:Y:S01]  /*3950*/  FADD.FTZ R172, R171, -R172 ;  /* 0x800000acabac7221 */ /* 0x000fe20000010000 */
[----:B------:R-:W-:Y:S01]  /*3960*/  FMUL.FTZ R165, R166, UR22 ;  /* 0x00000016a6a57c20 */ /* 0x000fe20008410000 */
[----:B------:R-:W-:Y:S01]  /*3970*/  FMUL.FTZ R170, R170, UR12 ;  /* 0x0000000caaaa7c20 */ /* 0x000fe20008410000 */
[----:B------:R-:W-:Y:S01]  /*3980*/  FMUL.FTZ R167, R168, UR22 ;  /* 0x00000016a8a77c20 */ /* 0x000fe20008410000 */
[----:B0-----:R-:W-:Y:S01]  /*3990*/  MOV R136, RZ ;  /* 0x000000ff00887202 */ /* 0x001fe20000000f00 */
[----:B------:R-:W-:Y:S01]  /*39a0*/  FMUL.FTZ R172, R172, UR12 ;  /* 0x0000000cacac7c20 */ /* 0x000fe20008410000 */
[----:B------:R-:W-:-:S03]  /*39b0*/  FMUL.FTZ R170, R170, UR4 ;  /* 0x00000004aaaa7c20 */ /* 0x000fc60008410000 */
[----:B------:R-:W-:Y:S01]  /*39c0*/  FMUL.FTZ R172, R172, UR4 ;  /* 0x00000004acac7c20 */ /* 0x000fe20008410000 */
[----:B------:R-:W-:-:S03]  /*39d0*/  FMUL.FTZ R169, R170, UR22 ;  /* 0x00000016aaa97c20 */ /* 0x000fc60008410000 */
[----:B------:R-:W-:Y:S01]  /*39e0*/  FMUL.FTZ R172, R172, UR22 ;  /* 0x00000016acac7c20 */ /* 0x000fe20008410000 */
[----:B--2---:R-:W-:Y:S01]  /*39f0*/  @P0 IMAD.MOV.U32 R138, RZ, RZ, R66 ;  /* 0x000000ffff8a0224 */ /* 0x004fe200078e0042 */
[----:B------:R-:W-:-:S04]  /*3a00*/  @P5 SHF.R.U64 R139, R66, 0x10, R67 ;  /* 0x00000010428b5819 */ /* 0x000fc80000001243 */
[----:B------:R-:W-:Y:S02]  /*3a10*/  @P0 SHF.L.U32 R66, R138, 0x10, RZ ;  /* 0x000000108a420819 */ /* 0x000fe400000006ff */
[----:B------:R-:W-:-:S03]  /*3a20*/  @P5 SHF.L.U32 R134, R139, 0x10, RZ ;  /* 0x000000108b865819 */ /* 0x000fc600000006ff */
[----:B------:R-:W-:Y:S01]  /*3a30*/  @P0 FMUL.FTZ R164, R141, R66 ;  /* 0x000000428da40220 */ /* 0x000fe20000410000 */
[----:B------:R-:W-:Y:S01]  /*3a40*/  ISETP.GE.U32.AND P0, PT, R144, 0x1000000, PT ;  /* 0x010000009000780c */ /* 0x000fe20003f06070 */
[----:B------:R-:W-:Y:S01]  /*3a50*/  @P5 FMUL.FTZ R163, R173, R134 ;  /* 0x00000086ada35220 */ /* 0x000fe20000410000 */
[----:B------:R-:W-:Y:S01]  /*3a60*/  HFMA2 R134, -RZ, RZ, 0, 0 ;  /* 0x00000000ff867431 */ /* 0x000fe200000001ff */
[----:B------:R-:W-:Y:S02]  /*3a70*/  @P4 SHF.L.U32 R66, R86, 0x10, RZ ;  /* 0x0000001056424819 */ /* 0x000fe400000006ff */
[----:B------:R-:W-:Y:S02]  /*3a80*/  CS2R R140, SRZ ;  /* 0x00000000008c7805 */ /* 0x000fe4000001ff00 */
[----:B------:R-:W-:Y:S01]  /*3a90*/  LOP3.LUT P5, RZ, R144, 0xff, RZ, 0xc0, !PT ;  /* 0x000000ff90ff7812 */ /* 0x000fe200078ac0ff */
[----:B------:R-:W-:Y:S01]  /*3aa0*/  @P4 FMUL.FTZ R134, R165, R66 ;  /* 0x00000042a5864220 */ /* 0x000fe20000410000 */
[----:B------:R-:W-:-:S05]  /*3ab0*/  @P6 SHF.L.U32 R66, R121, 0x10, RZ ;  /* 0x0000001079426819 */ /* 0x000fca00000006ff */
[----:B------:R-:W-:Y:S01]  /*3ac0*/  @P6 FMUL.FTZ R136, R167, R66 ;  /* 0x00000042a7886220 */ /* 0x000fe20000410000 */
[----:B------:R-:W-:Y:S01]  /*3ad0*/  @P0 SHF.L.U32 R66, R87, 0x10, RZ ;  /* 0x0000001057420819 */ /* 0x000fe200000006ff */
[----:B------:R-:W0:Y:S04]  /*3ae0*/  F2F.BF16.F32 R134, R134 ;  /* 0x0000008600867304 */ /* 0x000e280000202000 */
[----:B------:R-:W-:Y:S01]  /*3af0*/  @P5 SHF.L.U32 R135, R120, 0x10, RZ ;  /* 0x0000001078875819 */ /* 0x000fe200000006ff */
[----:B------:R-:W-:Y:S01]  /*3b00*/  @P0 FMUL.FTZ R140, R169, R66 ;  /* 0x00000042a98c0220 */ /* 0x000fe20000410000 */
[----:B------:R-:W-:Y:S02]  /*3b10*/  HFMA2 R66, -RZ, RZ, 0, 0 ;  /* 0x00000000ff427431 */ /* 0x000fe400000001ff */
[----:B------:R-:W-:Y:S01]  /*3b20*/  F2F.BF16.F32 R136, R136 ;  /* 0x0000008800887304 */ /* 0x000fe20000202000 */
[----:B------:R-:W-:Y:S01]  /*3b30*/  @P5 FMUL.FTZ R66, R172, R135 ;  /* 0x00000087ac425220 */ /* 0x000fe20000410000 */
[----:B0-----:R-:W-:-:S06]  /*3b40*/  IMAD.WIDE.U32 R134, R134, 0x10000, RZ ;  /* 0x0001000086867825 */ /* 0x001fcc00078e00ff */
[----:B------:R-:W0:Y:S08]  /*3b50*/  F2F.BF16.F32 R140, R140 ;  /* 0x0000008c008c7304 */ /* 0x000e300000202000 */
[----:B------:R-:W1:Y:S01]  /*3b60*/  F2F.BF16.F32 R139, R66 ;  /* 0x00000042008b7304 */ /* 0x000e620000202000 */
[----:B0-----:R-:W-:-:S04]  /*3b70*/  SHF.L.U32 R137, R140, 0x10, RZ ;  /* 0x000000108c897819 */ /* 0x001fc800000006ff */
[----:B------:R-:W-:Y:S01]  /*3b80*/  LOP3.LUT R135, R135, R137, R136, 0xfe, !PT ;  /* 0x0000008987877212 */ /* 0x000fe200078efe88 */
[----:B------:R-:W-:Y:S01]  /*3b90*/  IMAD.WIDE.U32 R136, R145, 0x8, R68 ;  /* 0x0000000891887825 */ /* 0x000fe200078e0044 */
[----:B-1----:R-:W-:-:S03]  /*3ba0*/  LOP3.LUT R134, R134, R139, RZ, 0xfc, !PT ;  /* 0x0000008b86867212 */ /* 0x002fc600078efcff */
[----:B------:R-:W-:Y:S02]  /*3bb0*/  IMAD.WIDE.U32 R138, R100, 0x8, R64 ;  /* 0x00000008648a7825 */ /* 0x000fe400078e0040 */
[----:B------:R0:W-:Y:S04]  /*3bc0*/  STG.E.64 desc[UR14][R136.64], R134 ;  /* 0x0000008688007986 */ /* 0x0001e8000c101b0e */
[----:B------:R-:W2:Y:S01]  /*3bd0*/  LDG.E.64 R138, desc[UR14][R138.64] ;  /* 0x0000000e8a8a7981 */ /* 0x000ea2000c1e1b00 */
[----:B------:R-:W-:Y:S01]  /*3be0*/  @P2 MOV R140, R67 ;  /* 0x00000043008c2202 */ /* 0x000fe20000000f00 */
[----:B------:R-:W-:Y:S01]  /*3bf0*/  HFMA2 R166, -RZ, RZ, 0, 0 ;  /* 0x00000000ffa67431 */ /* 0x000fe200000001ff */
[----:B------:R-:W-:Y:S01]  /*3c00*/  @P3 SHF.R.U32.HI R142, RZ, 0x10, R67 ;  /* 0x00000010ff8e3819 */ /* 0x000fe20000011643 */
[----:B------:R-:W-:Y:S01]  /*3c10*/  FFMA.FTZ R155, R155, UR13, R161 ;  /* 0x0000000d9b9b7c23 */ /* 0x000fe200080100a1 */
[----:B------:R-:W-:Y:S01]  /*3c20*/  @P2 SHF.L.U32 R66, R140, 0x10, RZ ;  /* 0x000000108c422819 */ /* 0x000fe200000006ff */
[----:B------:R-:W-:-:S02]  /*3c30*/  HFMA2 R140, -RZ, RZ, 0, 0 ;  /* 0x00000000ff8c7431 */ /* 0x000fc400000001ff */
[--C-:B------:R-:W-:Y:S01]  /*3c40*/  FFMA.FTZ R102, R102, UR13, R161.reuse ;  /* 0x0000000d66667c23 */ /* 0x100fe200080100a1 */
[----:B------:R-:W-:Y:S01]  /*3c50*/  FFMA.FTZ R111, R111, UR13, R161 ;  /* 0x0000000d6f6f7c23 */ /* 0x000fe200080100a1 */
[----:B------:R-:W-:Y:S01]  /*3c60*/  FADD.FTZ R155, R160, -R155 ;  /* 0x8000009ba09b7221 */ /* 0x000fe20000010000 */
[----:B------:R-:W-:Y:S01]  /*3c70*/  @P2 FMUL.FTZ R166, R175, R66 ;  /* 0x00000042afa62220 */ /* 0x000fe20000410000 */
[----:B---3--:R-:W-:Y:S01]  /*3c80*/  @P5 MOV R67, R70 ;  /* 0x0000004600435202 */ /* 0x008fe20000000f00 */
[----:B------:R-:W-:Y:S01]  /*3c90*/  FADD.FTZ R102, R157, -R102 ;  /* 0x800000669d667221 */ /* 0x000fe20000010000 */
[----:B------:R-:W-:Y:S01]  /*3ca0*/  @P4 SHF.R.U64 R70, R70, 0x10, R71 ;  /* 0x0000001046464819 */ /* 0x000fe20000001247 */
[----:B------:R-:W-:Y:S01]  /*3cb0*/  FADD.FTZ R111, R158, -R111 ;  /* 0x8000006f9e6f7221 */ /* 0x000fe20000010000 */
[----:B------:R-:W-:Y:S01]  /*3cc0*/  LOP3.LUT P2, RZ, R103, 0xff00, RZ, 0xc0, !PT ;  /* 0x0000ff0067ff7812 */ /* 0x000fe2000784c0ff */
[----:B------:R-:W-:Y:S01]  /*3cd0*/  @P5 IMAD.U32 R67, R67, 0x10000, RZ ;  /* 0x0001000043435824 */ /* 0x000fe200078e00ff */
[----:B------:R-:W-:Y:S01]  /*3ce0*/  @P4 SHF.L.U32 R70, R70, 0x10, RZ ;  /* 0x0000001046464819 */ /* 0x000fe200000006ff */
[----:B------:R-:W-:Y:S01]  /*3cf0*/  FMUL.FTZ R155, R155, UR12 ;  /* 0x0000000c9b9b7c20 */ /* 0x000fe20008410000 */
[----:B------:R-:W-:Y:S01]  /*3d00*/  @P3 SHF.L.U32 R66, R142, 0x10, RZ ;  /* 0x000000108e423819 */ /* 0x000fe200000006ff */
[----:B------:R-:W-:Y:S01]  /*3d10*/  @P5 FMUL.FTZ R140, R172, R67 ;  /* 0x00000043ac8c5220 */ /* 0x000fe20000410000 */
[----:B------:R-:W-:-:S02]  /*3d20*/  ISETP.GE.U32.AND P5, PT, R103, 0x1000000, PT ;  /* 0x010000006700780c */ /* 0x000fc40003fa6070 */
[----:B------:R-:W-:Y:S01]  /*3d30*/  CS2R R142, SRZ ;  /* 0x00000000008e7805 */ /* 0x000fe2000001ff00 */
[----:B------:R-:W-:Y:S01]  /*3d40*/  FMUL.FTZ R102, R102, UR12 ;  /* 0x0000000c66667c20 */ /* 0x000fe20008410000 */
[----:B------:R-:W-:Y:S01]  /*3d50*/  @P4 FMUL.FTZ R143, R165, R70 ;  /* 0x00000046a58f4220 */ /* 0x000fe20000410000 */
[----:B------:R-:W-:Y:S01]  /*3d60*/  LOP3.LUT P4, RZ, R103, 0xff0000, RZ, 0xc0, !PT ;  /* 0x00ff000067ff7812 */ /* 0x000fe2000788c0ff */
[----:B------:R-:W-:Y:S01]  /*3d70*/  FMUL.FTZ R111, R111, UR12 ;  /* 0x0000000c6f6f7c20 */ /* 0x000fe20008410000 */
[----:B------:R-:W-:Y:S01]  /*3d80*/  FMUL.FTZ R155, R155, UR4 ;  /* 0x000000049b9b7c20 */ /* 0x000fe20008410000 */
[----:B------:R-:W-:Y:S01]  /*3d90*/  FMUL.FTZ R102, R102, UR4 ;  /* 0x0000000466667c20 */ /* 0x000fe20008410000 */
[----:B------:R-:W-:Y:S01]  /*3da0*/  FFMA.FTZ R162, R162, UR13, R161 ;  /* 0x0000000da2a27c23 */ /* 0x000fe200080100a1 */
[----:B------:R-:W-:Y:S01]  /*3db0*/  @P3 FMUL.FTZ R141, R177, R66 ;  /* 0x00000042b18d3220 */ /* 0x000fe20000410000 */
[----:B------:R-:W-:Y:S01]  /*3dc0*/  @P2 SHF.L.U32 R70, R84, 0x10, RZ ;  /* 0x0000001054462819 */ /* 0x000fe200000006ff */
[----:B------:R-:W-:Y:S01]  /*3dd0*/  FMUL.FTZ R111, R111, UR4 ;  /* 0x000000046f6f7c20 */ /* 0x000fe20008410000 */
[----:B------:R-:W-:Y:S01]  /*3de0*/  LOP3.LUT P3, RZ, R103, 0xff, RZ, 0xc0, !PT ;  /* 0x000000ff67ff7812 */ /* 0x000fe2000786c0ff */
[----:B------:R-:W-:Y:S01]  /*3df0*/  FMUL.FTZ R145, R155, UR22 ;  /* 0x000000169b917c20 */ /* 0x000fe20008410000 */
[----:B------:R-:W-:Y:S01]  /*3e00*/  FMUL.FTZ R157, R102, UR22 ;  /* 0x00000016669d7c20 */ /* 0x000fe20008410000 */
[----:B------:R-:W-:Y:S01]  /*3e10*/  FADD.FTZ R162, R159, -R162 ;  /* 0x800000a29fa27221 */ /* 0x000fe20000010000 */
[----:B------:R-:W-:Y:S01]  /*3e20*/  @P5 SHF.L.U32 R102, R85, 0x10, RZ ;  /* 0x0000001055665819 */ /* 0x000fe200000006ff */
[----:B------:R-:W-:Y:S01]  /*3e30*/  FMUL.FTZ R159, R111, UR22 ;  /* 0x000000166f9f7c20 */ /* 0x000fe20008410000 */
[----:B------:R-:W-:Y:S01]  /*3e40*/  MOV R66, RZ ;  /* 0x000000ff00427202 */ /* 0x000fe20000000f00 */
[----:B------:R-:W-:Y:S01]  /*3e50*/  @P2 FMUL.FTZ R66, R145, R70 ;  /* 0x0000004691422220 */ /* 0x000fe20000410000 */
[----:B------:R-:W-:Y:S01]  /*3e60*/  HFMA2 R70, -RZ, RZ, 0, 0 ;  /* 0x00000000ff467431 */ /* 0x000fe200000001ff */
[----:B0-----:R-:W-:Y:S01]  /*3e70*/  @P4 SHF.L.U32 R134, R119, 0x10, RZ ;  /* 0x0000001077864819 */ /* 0x001fe200000006ff */
[----:B------:R-:W-:Y:S01]  /*3e80*/  FMUL.FTZ R162, R162, UR12 ;  /* 0x0000000ca2a27c20 */ /* 0x000fe20008410000 */
[----:B------:R-:W-:Y:S01]  /*3e90*/  MOV R103, RZ ;  /* 0x000000ff00677202 */ /* 0x000fe20000000f00 */
[----:B------:R-:W-:Y:S01]  /*3ea0*/  @P5 FMUL.FTZ R103, R159, R102 ;  /* 0x000000669f675220 */ /* 0x000fe20000410000 */
[----:B------:R-:W0:Y:S01]  /*3eb0*/  F2F.BF16.F32 R66, R66 ;  /* 0x0000004200427304 */ /* 0x000e220000202000 */
[----:B------:R-:W-:Y:S01]  /*3ec0*/  FMUL.FTZ R162, R162, UR4 ;  /* 0x00000004a2a27c20 */ /* 0x000fe20008410000 */
[----:B------:R-:W-:Y:S01]  /*3ed0*/  @P4 FMUL.FTZ R70, R157, R134 ;  /* 0x000000869d464220 */ /* 0x000fe20000410000 */
[----:B------:R-:W-:Y:S01]  /*3ee0*/  HFMA2 R111, -RZ, RZ, 0, 0 ;  /* 0x00000000ff6f7431 */ /* 0x000fe200000001ff */
[----:B------:R-:W-:Y:S01]  /*3ef0*/  @P3 SHF.L.U32 R102, R118, 0x10, RZ ;  /* 0x0000001076663819 */ /* 0x000fe200000006ff */
[----:B------:R-:W-:Y:S01]  /*3f00*/  FMUL.FTZ R137, R162, UR22 ;  /* 0x00000016a2897c20 */ /* 0x000fe20008410000 */
[----:B------:R-:W-:Y:S01]  /*3f10*/  @P0 SHF.R.U32.HI R136, RZ, 0x10, R71 ;  /* 0x00000010ff880819 */ /* 0x000fe20000011647 */
[--C-:B------:R-:W-:Y:S01]  /*3f20*/  FFMA.FTZ R149, R149, UR13, R161.reuse ;  /* 0x0000000d95957c23 */ /* 0x100fe200080100a1 */
[----:B------:R-:W1:Y:S01]  /*3f30*/  F2F.BF16.F32 R103, R103 ;  /* 0x0000006700677304 */ /* 0x000e620000202000 */
[----:B------:R-:W-:Y:S01]  /*3f40*/  @P3 FMUL.FTZ R111, R137, R102 ;  /* 0x00000066896f3220 */ /* 0x000fe20000410000 */
[----:B------:R-:W-:Y:S01]  /*3f50*/  @P6 MOV R102, R71 ;  /* 0x0000004700666202 */ /* 0x000fe20000000f00 */
[----:B------:R-:W-:Y:S01]  /*3f60*/  FFMA.FTZ R144, R108, UR13, R161 ;  /* 0x0000000d6c907c23 */ /* 0x000fe200080100a1 */
[----:B------:R-:W-:Y:S01]  /*3f70*/  FADD.FTZ R149, R152, -R149 ;  /* 0x8000009598957221 */ /* 0x000fe20000010000 */
[----:B0-----:R-:W-:-:S03]  /*3f80*/  IMAD.WIDE.U32 R66, R66, 0x10000, RZ ;  /* 0x0001000042427825 */ /* 0x001fc600078e00ff */
[----:B------:R-:W0:Y:S01]  /*3f90*/  F2F.BF16.F32 R70, R70 ;  /* 0x0000004600467304 */ /* 0x000e220000202000 */
[----:B-1----:R-:W-:-:S07]  /*3fa0*/  SHF.L.U32 R135, R103, 0x10, RZ ;  /* 0x0000001067877819 */ /* 0x002fce00000006ff */
[----:B------:R-:W1:Y:S01]  /*3fb0*/  F2F.BF16.F32 R111, R111 ;  /* 0x0000006f006f7304 */ /* 0x000e620000202000 */
[----:B0-----:R-:W-:Y:S02]  /*3fc0*/  LOP3.LUT R67, R67, R135, R70, 0xfe, !PT ;  /* 0x0000008743437212 */ /* 0x001fe400078efe46 */
[----:B------:R-:W-:Y:S01]  /*3fd0*/  @P6 SHF.L.U32 R70, R102, 0x10, RZ ;  /* 0x0000001066466819 */ /* 0x000fe200000006ff */
[----:B------:R-:W-:Y:S01]  /*3fe0*/  IMAD.WIDE.U32 R102, R100, 0x8, R68 ;  /* 0x0000000864667825 */ /* 0x000fe200078e0044 */
[----:B------:R-:W-:-:S03]  /*3ff0*/  @P0 SHF.L.U32 R108, R136, 0x10, RZ ;  /* 0x00000010886c0819 */ /* 0x000fc600000006ff */
[----:B------:R-:W-:Y:S02]  /*4000*/  HFMA2 R155, -RZ, RZ, 0, 0 ;  /* 0x00000000ff9b7431 */ /* 0x000fe400000001ff */
[----:B------:R-:W-:Y:S01]  /*4010*/  FMUL.FTZ R149, R149, UR12 ;  /* 0x0000000c95957c20 */ /* 0x000fe20008410000 */
[----:B------:R-:W-:Y:S01]  /*4020*/  @P6 FMUL.FTZ R142, R167, R70 ;  /* 0x00000046a78e6220 */ /* 0x000fe20000410000 */
[----:B-1----:R-:W-:Y:S01]  /*4030*/  LOP3.LUT R66, R66, R111, RZ, 0xfc, !PT ;  /* 0x0000006f42427212 */ /* 0x002fe200078efcff */
[----:B------:R-:W-:Y:S01]  /*4040*/  IMAD.WIDE.U32 R70, R107, 0x8, R64 ;  /* 0x000000086b467825 */ /* 0x000fe200078e0040 */
[----:B------:R-:W-:-:S03]  /*4050*/  LOP3.LUT P6, RZ, R104, 0xff00, RZ, 0xc0, !PT ;  /* 0x0000ff0068ff7812 */ /* 0x000fc600078cc0ff */
[----:B------:R-:W-:Y:S02]  /*4060*/  HFMA2 R111, -RZ, RZ, 0, 0 ;  /* 0x00000000ff6f7431 */ /* 0x000fe400000001ff */
[----:B------:R-:W-:Y:S01]  /*4070*/  FADD.FTZ R144, R153, -R144 ;  /* 0x8000009099907221 */ /* 0x000fe20000010000 */
[----:B------:R0:W-:Y:S01]  /*4080*/  STG.E.64 desc[UR14][R102.64], R66 ;  /* 0x0000004266007986 */ /* 0x0001e2000c101b0e */
[----:B------:R-:W-:Y:S01]  /*4090*/  FFMA.FTZ R151, R151, UR13, R161 ;  /* 0x0000000d97977c23 */ /* 0x000fe200080100a1 */
[----:B------:R-:W-:Y:S02]  /*40a0*/  MOV R100, RZ ;  /* 0x000000ff00647202 */ /* 0x000fe40000000f00 */
[----:B------:R-:W3:Y:S01]  /*40b0*/  LDG.E.64 R70, desc[UR14][R70.64] ;  /* 0x0000000e46467981 */ /* 0x000ee2000c1e1b00 */
[----:B------:R-:W-:Y:S01]  /*40c0*/  @P0 FMUL.FTZ R111, R169, R108 ;  /* 0x0000006ca96f0220 */ /* 0x000fe20000410000 */
[----:B------:R-:W-:Y:S01]  /*40d0*/  LOP3.LUT P0, RZ, R104, 0xff0000, RZ, 0xc0, !PT ;  /* 0x00ff000068ff7812 */ /* 0x000fe2000780c0ff */
[----:B------:R-:W-:Y:S01]  /*40e0*/  FMUL.FTZ R149, R149, UR4 ;  /* 0x0000000495957c20 */ /* 0x000fe20008410000 */
[----:B------:R-:W-:Y:S01]  /*40f0*/  FMUL.FTZ R144, R144, UR12 ;  /* 0x0000000c90907c20 */ /* 0x000fe20008410000 */
[----:B------:R-:W-:-:S02]  /*4100*/  FADD.FTZ R151, R150, -R151 ;  /* 0x8000009796977221 */ /* 0x000fc40000010000 */
[----:B------:R-:W-:Y:S01]  /*4110*/  FMUL.FTZ R149, R149, UR22 ;  /* 0x0000001695957c20 */ /* 0x000fe20008410000 */
[----:B0-----:R-:W-:Y:S01]  /*4120*/  @P6 SHF.L.U32 R102, R82, 0x10, RZ ;  /* 0x0000001052666819 */ /* 0x001fe200000006ff */
[----:B------:R-:W-:Y:S01]  /*4130*/  FMUL.FTZ R144, R144, UR4 ;  /* 0x0000000490907c20 */ /* 0x000fe20008410000 */
[----:B------:R-:W-:Y:S01]  /*4140*/  FFMA.FTZ R67, R156, UR13, R161 ;  /* 0x0000000d9c437c23 */ /* 0x000fe200080100a1 */
[----:B------:R-:W-:-:S03]  /*4150*/  FMUL.FTZ R151, R151, UR12 ;  /* 0x0000000c97977c20 */ /* 0x000fc60008410000 */
[----:B------:R-:W-:Y:S01]  /*4160*/  FADD.FTZ R67, R154, -R67 ;  /* 0x800000439a437221 */ /* 0x000fe20000010000 */
[----:B------:R-:W-:-:S03]  /*4170*/  FMUL.FTZ R151, R151, UR4 ;  /* 0x0000000497977c20 */ /* 0x000fc60008410000 */
[----:B------:R-:W-:Y:S01]  /*4180*/  FMUL.FTZ R67, R67, UR12 ;  /* 0x0000000c43437c20 */ /* 0x000fe20008410000 */
[----:B------:R-:W-:Y:S01]  /*4190*/  FMUL.FTZ R151, R151, UR22 ;  /* 0x0000001697977c20 */ /* 0x000fe20008410000 */
[----:B------:R-:W-:Y:S02]  /*41a0*/  MOV R108, RZ ;  /* 0x000000ff006c7202 */ /* 0x000fe40000000f00 */
[----:B------:R-:W-:Y:S01]  /*41b0*/  FMUL.FTZ R67, R67, UR4 ;  /* 0x0000000443437c20 */ /* 0x000fe20008410000 */
[----:B------:R-:W-:Y:S01]  /*41c0*/  IMAD.WIDE.U32 R64, R105, 0x8, R64 ;  /* 0x0000000869407825 */ /* 0x000fe200078e0040 */
[----:B--2---:R-:W-:Y:S02]  /*41d0*/  @P2 SHF.R.U64 R135, R138, 0x10, R139 ;  /* 0x000000108a872819 */ /* 0x004fe4000000128b */
[----:B------:R-:W-:-:S03]  /*41e0*/  @P3 MOV R134, R138 ;  /* 0x0000008a00863202 */ /* 0x000fc60000000f00 */
[----:B------:R-:W-:Y:S01]  /*41f0*/  @P2 IMAD.U32 R66, R135, 0x10000, RZ ;  /* 0x0001000087422824 */ /* 0x000fe200078e00ff */
[----:B------:R-:W-:-:S03]  /*4200*/  @P3 SHF.L.U32 R134, R134, 0x10, RZ ;  /* 0x0000001086863819 */ /* 0x000fc600000006ff */
[----:B------:R-:W-:Y:S01]  /*4210*/  @P2 FMUL.FTZ R155, R145, R66 ;  /* 0x00000042919b2220 */ /* 0x000fe20000410000 */
[C---:B------:R-:W-:Y:S01]  /*4220*/  ISETP.GE.U32.AND P2, PT, R104.reuse, 0x1000000, PT ;  /* 0x010000006800780c */ /* 0x040fe20003f46070 */
[----:B------:R-:W-:Y:S01]  /*4230*/  @P3 FMUL.FTZ R100, R137, R134 ;  /* 0x0000008689643220 */ /* 0x000fe20000410000 */
[----:B------:R-:W-:Y:S01]  /*4240*/  MOV R66, RZ ;  /* 0x000000ff00427202 */ /* 0x000fe20000000f00 */
[----:B------:R-:W-:Y:S01]  /*4250*/  @P6 FMUL.FTZ R66, R149, R102 ;  /* 0x0000006695426220 */ /* 0x000fe20000410000 */
[----:B------:R-:W-:Y:S01]  /*4260*/  LOP3.LUT P3, RZ, R104, 0xff, RZ, 0xc0, !PT ;  /* 0x000000ff68ff7812 */ /* 0x000fe2000786c0ff */
[----:B------:R-:W-:Y:S01]  /*4270*/  HFMA2 R102, -RZ, RZ, 0, 0 ;  /* 0x00000000ff667431 */ /* 0x000fe200000001ff */
[----:B------:R-:W-:Y:S01]  /*4280*/  @P0 SHF.L.U32 R104, R117, 0x10, RZ ;  /* 0x0000001075680819 */ /* 0x000fe200000006ff */
[----:B------:R-:W-:-:S04]  /*4290*/  FMUL.FTZ R137, R144, UR22 ;  /* 0x0000001690897c20 */ /* 0x000fc80008410000 */
[----:B------:R-:W-:Y:S02]  /*42a0*/  @P0 FMUL.FTZ R102, R137, R104 ;  /* 0x0000006889660220 */ /* 0x000fe40000410000 */
[----:B------:R-:W-:Y:S01]  /*42b0*/  @P2 SHF.L.U32 R104, R83, 0x10, RZ ;  /* 0x0000001053682819 */ /* 0x000fe200000006ff */
[----:B------:R-:W-:-:S04]  /*42c0*/  FMUL.FTZ R134, R67, UR22 ;  /* 0x0000001643867c20 */ /* 0x000fc80008410000 */
[----:B------:R-:W-:Y:S01]  /*42d0*/  @P2 FMUL.FTZ R108, R151, R104 ;  /* 0x00000068976c2220 */ /* 0x000fe20000410000 */
[----:B------:R-:W-:Y:S01]  /*42e0*/  HFMA2 R104, -RZ, RZ, 0, 0 ;  /* 0x00000000ff687431 */ /* 0x000fe200000001ff */
[----:B------:R-:W-:Y:S01]  /*42f0*/  @P3 SHF.L.U32 R103, R116, 0x10, RZ ;  /* 0x0000001074673819 */ /* 0x000fe200000006ff */
[----:B------:R-:W0:Y:S04]  /*4300*/  F2F.BF16.F32 R66, R66 ;  /* 0x0000004200427304 */ /* 0x000e280000202000 */
[----:B------:R-:W-:-:S04]  /*4310*/  @P3 FMUL.FTZ R104, R134, R103 ;  /* 0x0000006786683220 */ /* 0x000fc80000410000 */
[----:B------:R-:W1:Y:S08]  /*4320*/  F2F.BF16.F32 R108, R108 ;  /* 0x0000006c006c7304 */ /* 0x000e700000202000 */
[----:B------:R-:W2:Y:S08]  /*4330*/  F2F.BF16.F32 R102, R102 ;  /* 0x0000006600667304 */ /* 0x000eb00000202000 */
[----:B------:R-:W4:Y:S01]  /*4340*/  F2F.BF16.F32 R135, R104 ;  /* 0x0000006800877304 */ /* 0x000f220000202000 */
[----:B0-----:R-:W-:Y:S01]  /*4350*/  IMAD.WIDE.U32 R66, R66, 0x10000, RZ ;  /* 0x0001000042427825 */ /* 0x001fe200078e00ff */
[----:B-1----:R-:W-:-:S04]  /*4360*/  SHF.L.U32 R103, R108, 0x10, RZ ;  /* 0x000000106c677819 */ /* 0x002fc800000006ff */
[----:B--2---:R-:W-:Y:S01]  /*4370*/  LOP3.LUT R67, R67, R103, R102, 0xfe, !PT ;  /* 0x0000006743437212 */ /* 0x004fe200078efe66 */
[----:B------:R-:W-:Y:S01]  /*4380*/  IMAD.WIDE.U32 R102, R107, 0x8, R68 ;  /* 0x000000086b667825 */ /* 0x000fe200078e0044 */
[----:B----4-:R-:W-:-:S05]  /*4390*/  LOP3.LUT R66, R66, R135, RZ, 0xfc, !PT ;  /* 0x0000008742427212 */ /* 0x010fca00078efcff */
[----:B------:R3:W-:Y:S04]  /*43a0*/  STG.E.64 desc[UR14][R102.64], R66 ;  /* 0x0000004266007986 */ /* 0x0007e8000c101b0e */
[----:B------:R-:W2:Y:S01]  /*43b0*/  LDG.E.64 R64, desc[UR14][R64.64] ;  /* 0x0000000e40407981 */ /* 0x000ea2000c1e1b00 */
[----:B------:R-:W-:Y:S01]  /*43c0*/  @P4 MOV R107, R139 ;  /* 0x0000008b006b4202 */ /* 0x000fe20000000f00 */
[--C-:B------:R-:W-:Y:S01]  /*43d0*/  FFMA.FTZ R108, R106, UR13, R161.reuse ;  /* 0x0000000d6a6c7c23 */ /* 0x100fe200080100a1 */
[----:B------:R-:W-:Y:S02]  /*43e0*/  HFMA2 R104, -RZ, RZ, 0, 0 ;  /* 0x00000000ff687431 */ /* 0x000fe400000001ff */
[----:B------:R-:W-:Y:S01]  /*43f0*/  @P4 SHF.L.U32 R106, R107, 0x10, RZ ;  /* 0x000000106b6a4819 */ /* 0x000fe200000006ff */
[----:B------:R-:W-:-:S04]  /*4400*/  FFMA.FTZ R109, R109, UR13, R161 ;  /* 0x0000000d6d6d7c23 */ /* 0x000fc800080100a1 */
[----:B------:R-:W-:Y:S01]  /*4410*/  @P4 FMUL.FTZ R104, R157, R106 ;  /* 0x0000006a9d684220 */ /* 0x000fe20000410000 */
[----:B------:R-:W-:Y:S02]  /*4420*/  LOP3.LUT P4, RZ, R148, 0xff00, RZ, 0xc0, !PT ;  /* 0x0000ff0094ff7812 */ /* 0x000fe4000788c0ff */
[----:B---3--:R-:W-:Y:S01]  /*4430*/  @P3 MOV R67, R70 ;  /* 0x0000004600433202 */ /* 0x008fe20000000f00 */
[----:B------:R-:W-:Y:S01]  /*4440*/  FADD.FTZ R146, R146, -R109 ;  /* 0x8000006d92927221 */ /* 0x000fe20000010000 */
[----:B------:R-:W-:Y:S02]  /*4450*/  @P6 SHF.R.U64 R70, R70, 0x10, R71 ;  /* 0x0000001046466819 */ /* 0x000fe40000001247 */
[----:B------:R-:W-:Y:S02]  /*4460*/  @P3 SHF.L.U32 R67, R67, 0x10, RZ ;  /* 0x0000001043433819 */ /* 0x000fe400000006ff */
[----:B------:R-:W-:Y:S01]  /*4470*/  CS2R R106, SRZ ;  /* 0x00000000006a7805 */ /* 0x000fe2000001ff00 */
[----:B------:R-:W-:Y:S01]  /*4480*/  FFMA.FTZ R110, R110, UR13, R161 ;  /* 0x0000000d6e6e7c23 */ /* 0x000fe200080100a1 */
[----:B------:R-:W-:-:S02]  /*4490*/  HFMA2 R109, -RZ, RZ, 0, 0 ;  /* 0x00000000ff6d7431 */ /* 0x000fc400000001ff */
[----:B------:R-:W-:Y:S01]  /*44a0*/  FMUL.FTZ R146, R146, UR12 ;  /* 0x0000000c92927c20 */ /* 0x000fe20008410000 */
[----:B------:R-:W-:Y:S01]  /*44b0*/  @P3 FMUL.FTZ R106, R134, R67 ;  /* 0x00000043866a3220 */ /* 0x000fe20000410000 */
[----:B------:R-:W-:Y:S02]  /*44c0*/  @P5 SHF.R.U32.HI R138, RZ, 0x10, R139 ;  /* 0x00000010ff8a5819 */ /* 0x000fe4000001168b */
[----:B------:R-:W-:Y:S02]  /*44d0*/  @P6 SHF.L.U32 R70, R70, 0x10, RZ ;  /* 0x0000001046466819 */ /* 0x000fe400000006ff */
[----:B------:R-:W-:Y:S01]  /*44e0*/  LOP3.LUT P3, RZ, R148, 0xff0000, RZ, 0xc0, !PT ;  /* 0x00ff000094ff7812 */ /* 0x000fe2000786c0ff */
[----:B------:R-:W-:Y:S01]  /*44f0*/  FADD.FTZ R110, R113, -R110 ;  /* 0x8000006e716e7221 */ /* 0x000fe20000010000 */
[----:B------:R-:W-:Y:S01]  /*4500*/  FMUL.FTZ R146, R146, UR4 ;  /* 0x0000000492927c20 */ /* 0x000fe20008410000 */
[----:B------:R-:W-:Y:S01]  /*4510*/  FFMA.FTZ R101, R101, UR13, R161 ;  /* 0x0000000d65657c23 */ /* 0x000fe200080100a1 */
[----:B------:R-:W-:Y:S01]  /*4520*/  @P5 SHF.L.U32 R66, R138, 0x10, RZ ;  /* 0x000000108a425819 */ /* 0x000fe200000006ff */
[----:B------:R-:W-:Y:S01]  /*4530*/  @P6 FMUL.FTZ R109, R149, R70 ;  /* 0x00000046956d6220 */ /* 0x000fe20000410000 */
[----:B------:R-:W-:Y:S01]  /*4540*/  FMUL.FTZ R110, R110, UR12 ;  /* 0x0000000c6e6e7c20 */ /* 0x000fe20008410000 */
[----:B------:R-:W-:Y:S01]  /*4550*/  ISETP.GE.U32.AND P6, PT, R148, 0x1000000, PT ;  /* 0x010000009400780c */ /* 0x000fe20003fc6070 */
[----:B------:R-:W-:-:S02]  /*4560*/  @P4 IMAD.U32 R70, R80, 0x10000, RZ ;  /* 0x0001000050464824 */ /* 0x000fc400078e00ff */
[----:B------:R-:W-:Y:S01]  /*4570*/  FMUL.FTZ R145, R146, UR22 ;  /* 0x0000001692917c20 */ /* 0x000fe20008410000 */
[----:B------:R-:W-:Y:S01]  /*4580*/  FADD.FTZ R101, R112, -R101 ;  /* 0x8000006570657221 */ /* 0x000fe20000010000 */
[----:B------:R-:W-:Y:S01]  /*4590*/  @P5 FMUL.FTZ R107, R159, R66 ;  /* 0x000000429f6b5220 */ /* 0x000fe20000410000 */
[----:B------:R-:W-:Y:S01]  /*45a0*/  MOV R66, RZ ;  /* 0x000000ff00427202 */ /* 0x000fe20000000f00 */
[----:B------:R-:W-:Y:S01]  /*45b0*/  FMUL.FTZ R110, R110, UR4 ;  /* 0x000000046e6e7c20 */ /* 0x000fe20008410000 */
[----:B------:R-:W-:Y:S01]  /*45c0*/  @P4 FMUL.FTZ R66, R145, R70 ;  /* 0x0000004691424220 */ /* 0x000fe20000410000 */
[----:B------:R-:W-:Y:S02]  /*45d0*/  HFMA2 R70, -RZ, RZ, 0, 0 ;  /* 0x00000000ff467431 */ /* 0x000fe400000001ff */
[----:B------:R-:W-:Y:S01]  /*45e0*/  FMUL.FTZ R101, R101, UR12 ;  /* 0x0000000c65657c20 */ /* 0x000fe20008410000 */
[----:B------:R-:W-:Y:S01]  /*45f0*/  @P3 SHF.L.U32 R67, R115, 0x10, RZ ;  /* 0x0000001073433819 */ /* 0x000fe200000006ff */
[----:B------:R-:W-:Y:S01]  /*4600*/  FMUL.FTZ R136, R110, UR22 ;  /* 0x000000166e887c20 */ /* 0x000fe20008410000 */
[----:B------:R-:W-:Y:S01]  /*4610*/  LOP3.LUT P5, RZ, R148, 0xff, RZ, 0xc0, !PT ;  /* 0x000000ff94ff7812 */ /* 0x000fe200078ac0ff */
[----:B------:R-:W-:Y:S01]  /*4620*/  FMUL.FTZ R101, R101, UR4 ;  /* 0x0000000465657c20 */ /* 0x000fe20008410000 */
[----:B------:R-:W-:Y:S01]  /*4630*/  FADD.FTZ R108, R147, -R108 ;  /* 0x8000006c936c7221 */ /* 0x000fe20000010000 */
[----:B------:R-:W-:Y:S01]  /*4640*/  @P3 FMUL.FTZ R70, R136, R67 ;  /* 0x0000004388463220 */ /* 0x000fe20000410000 */
[----:B------:R-:W-:Y:S01]  /*4650*/  @P6 SHF.L.U32 R67, R81, 0x10, RZ ;  /* 0x0000001051436819 */ /* 0x000fe200000006ff */
[----:B------:R-:W-:Y:S01]  /*4660*/  FMUL.FTZ R138, R101, UR22 ;  /* 0x00000016658a7c20 */ /* 0x000fe20008410000 */
[----:B------:R-:W-:Y:S01]  /*4670*/  CS2R R102, SRZ ;  /* 0x0000000000667805 */ /* 0x000fe2000001ff00 */
[----:B------:R-:W-:-:S02]  /*4680*/  FMUL.FTZ R108, R108, UR12 ;  /* 0x0000000c6c6c7c20 */ /* 0x000fc40008410000 */
[----:B------:R-:W-:Y:S02]  /*4690*/  @P6 FMUL.FTZ R103, R138, R67 ;  /* 0x000000438a676220 */ /* 0x000fe40000410000 */
[----:B------:R-:W-:Y:S01]  /*46a0*/  FMUL.FTZ R108, R108, UR4 ;  /* 0x000000046c6c7c20 */ /* 0x000fe20008410000 */
[----:B------:R-:W0:Y:S01]  /*46b0*/  F2F.BF16.F32 R66, R66 ;  /* 0x0000004200427304 */ /* 0x000e220000202000 */
[----:B------:R-:W-:Y:S02]  /*46c0*/  @P5 SHF.L.U32 R110, R114, 0x10, RZ ;  /* 0x00000010726e5819 */ /* 0x000fe400000006ff */
[----:B------:R-:W-:-:S05]  /*46d0*/  FMUL.FTZ R139, R108, UR22 ;  /* 0x000000166c8b7c20 */ /* 0x000fca0008410000 */
[----:B------:R-:W1:Y:S01]  /*46e0*/  F2F.BF16.F32 R103, R103 ;  /* 0x0000006700677304 */ /* 0x000e620000202000 */
[----:B------:R-:W-:-:S07]  /*46f0*/  @P5 FMUL.FTZ R102, R139, R110 ;  /* 0x0000006e8b665220 */ /* 0x000fce0000410000 */
[----:B------:R-:W3:Y:S01]  /*4700*/  F2F.BF16.F32 R70, R70 ;  /* 0x0000004600467304 */ /* 0x000ee20000202000 */
[----:B0-----:R-:W-:-:S07]  /*4710*/  IMAD.WIDE.U32 R66, R66, 0x10000, RZ ;  /* 0x0001000042427825 */ /* 0x001fce00078e00ff */
[----:B------:R-:W0:Y:S01]  /*4720*/  F2F.BF16.F32 R135, R102 ;  /* 0x0000006600877304 */ /* 0x000e220000202000 */
[----:B-1----:R-:W-:Y:S02]  /*4730*/  SHF.L.U32 R113, R103, 0x10, RZ ;  /* 0x0000001067717819 */ /* 0x002fe400000006ff */
[----:B------:R-:W-:Y:S01]  /*4740*/  @P0 MOV R101, R71 ;  /* 0x0000004700650202 */ /* 0x000fe20000000f00 */
[----:B------:R-:W-:Y:S01]  /*4750*/  HFMA2 R110, -RZ, RZ, 0, 0 ;  /* 0x00000000ff6e7431 */ /* 0x000fe200000001ff */
[----:B---3--:R-:W-:Y:S02]  /*4760*/  LOP3.LUT R67, R67, R113, R70, 0xfe, !PT ;  /* 0x0000007143437212 */ /* 0x008fe400078efe46 */
[----:B------:R-:W-:Y:S01]  /*4770*/  @P0 SHF.L.U32 R70, R101, 0x10, RZ ;  /* 0x0000001065460819 */ /* 0x000fe200000006ff */
[----:B------:R-:W-:Y:S01]  /*4780*/  IMAD.WIDE.U32 R68, R105, 0x8, R68 ;  /* 0x0000000869447825 */ /* 0x000fe200078e0044 */
[----:B------:R-:W-:-:S03]  /*4790*/  @P2 SHF.R.U32.HI R108, RZ, 0x10, R71 ;  /* 0x00000010ff6c2819 */ /* 0x000fc60000011647 */
[----:B------:R-:W-:Y:S01]  /*47a0*/  @P0 FMUL.FTZ R110, R137, R70 ;  /* 0x00000046896e0220 */ /* 0x000fe20000410000 */
[----:B0-----:R-:W-:Y:S01]  /*47b0*/  LOP3.LUT R66, R66, R135, RZ, 0xfc, !PT ;  /* 0x0000008742427212 */ /* 0x001fe200078efcff */
[----:B------:R-:W-:Y:S02]  /*47c0*/  HFMA2 R101, -RZ, RZ, 0, 0 ;  /* 0x00000000ff657431 */ /* 0x000fe400000001ff */
[----:B------:R-:W-:Y:S02]  /*47d0*/  HFMA2 R105, -RZ, RZ, 0, 0 ;  /* 0x00000000ff697431 */ /* 0x000fe400000001ff */
[----:B------:R0:W-:Y:S01]  /*47e0*/  STG.E.64 desc[UR14][R68.64], R66 ;  /* 0x0000004244007986 */ /* 0x0001e2000c101b0e */
[----:B------:R-:W-:Y:S02]  /*47f0*/  MOV R112, RZ ;  /* 0x000000ff00707202 */ /* 0x000fe40000000f00 */
[----:B------:R-:W-:Y:S02]  /*4800*/  MOV R134, RZ ;  /* 0x000000ff00867202 */ /* 0x000fe40000000f00 */
[----:B--2---:R-:W-:-:S02]  /*4810*/  @P5 MOV R70, R64 ;  /* 0x0000004000465202 */ /* 0x004fc40000000f00 */
[--C-:B------:R-:W-:Y:S02]  /*4820*/  @P4 SHF.R.U64 R103, R64, 0x10, R65.reuse ;  /* 0x0000001040674819 */ /* 0x100fe40000001241 */
[----:B------:R-:W-:Y:S02]  /*4830*/  @P3 MOV R71, R65 ;  /* 0x0000004100473202 */ /* 0x000fe40000000f00 */
[----:B------:R-:W-:Y:S01]  /*4840*/  @P6 SHF.R.U32.HI R102, RZ, 0x10, R65 ;  /* 0x00000010ff666819 */ /* 0x000fe20000011641 */
[----:B------:R-:W-:Y:S01]  /*4850*/  HFMA2 R65, -RZ, RZ, 0, 0 ;  /* 0x00000000ff417431 */ /* 0x000fe200000001ff */
[----:B------:R-:W-:Y:S01]  /*4860*/  @P2 SHF.L.U32 R64, R108, 0x10, RZ ;  /* 0x000000106c402819 */ /* 0x000fe200000006ff */
[----:B------:R-:W-:Y:S01]  /*4870*/  @P3 IMAD.U32 R71, R71, 0x10000, RZ ;  /* 0x0001000047473824 */ /* 0x000fe200078e00ff */
[----:B------:R-:W-:Y:S02]  /*4880*/  @P5 SHF.L.U32 R70, R70, 0x10, RZ ;  /* 0x0000001046465819 */ /* 0x000fe400000006ff */
[----:B0-----:R-:W-:-:S02]  /*4890*/  @P4 SHF.L.U32 R66, R103, 0x10, RZ ;  /* 0x0000001067424819 */ /* 0x001fc400000006ff */
[----:B------:R-:W-:Y:S01]  /*48a0*/  @P6 SHF.L.U32 R67, R102, 0x10, RZ ;  /* 0x0000001066436819 */ /* 0x000fe200000006ff */
[----:B------:R-:W-:Y:S01]  /*48b0*/  @P2 FMUL.FTZ R65, R151, R64 ;  /* 0x0000004097412220 */ /* 0x000fe20000410000 */
[----:B------:R-:W-:Y:S01]  /*48c0*/  @P5 FMUL.FTZ R112, R139, R70 ;  /* 0x000000468b705220 */ /* 0x000fe20000410000 */
[----:B------:R-:W-:Y:S01]  /*48d0*/  @P4 FMUL.FTZ R101, R145, R66 ;  /* 0x0000004291654220 */ /* 0x000fe20000410000 */
[----:B------:R-:W-:Y:S01]  /*48e0*/  @P3 FMUL.FTZ R134, R136, R71 ;  /* 0x0000004788863220 */ /* 0x000fe20000410000 */
[----:B------:R-:W-:Y:S01]  /*48f0*/  @P6 FMUL.FTZ R105, R138, R67 ;  /* 0x000000438a696220 */ /* 0x000fe20000410000 */
[----:B------:R-:W-:Y:S06]  /*4900*/  BRA `(.L_x_769) ;  /* 0x0000003000147947 */ /* 0x000fec0003800000 */
.L_x_767:
[----:B------:R-:W-:-:S04]  /*4910*/  UISETP.NE.U32.AND UP1, UPT, UR20, URZ, UPT ;  /* 0x000000ff1400728c */ /* 0x000fc8000bf25070 */
[----:B------:R-:W-:-:S09]  /*4920*/  UISETP.NE.AND.EX UP1, UPT, UR21, URZ, UPT, UP1 ;  /* 0x000000ff1500728c */ /* 0x000fd2000bf25310 */
[----:B------:R-:W-:Y:S05]  /*4930*/  BRA.U UP1, `(.L_x_770) ;  /* 0x0000001501a07547 */ /* 0x000fea000b800000 */
[----:B------:R-:W0:Y:S02]  /*4940*/  LDC.64 R64, c[0x0][0x390] ;  /* 0x0000e400ff407b82 */ /* 0x000e240000000a00 */
[----:B0-----:R-:W-:-:S06]  /*4950*/  IMAD.WIDE.U32 R66, R143, 0x8, R64 ;  /* 0x000000088f427825 */ /* 0x001fcc00078e0040 */
[----:B------:R-:W2:Y:S01]  /*4960*/  LDG.E.64 R66, desc[UR14][R66.64] ;  /* 0x0000000e42427981 */ /* 0x000ea2000c1e1b00 */
[----:B-----5:R-:W-:Y:S01]  /*4970*/  SHF.R.U64 R68, R124, 0x10, R125 ;  /* 0x000000107c447819 */ /* 0x020fe2000000127d */
[----:B------:R-:W-:Y:S01]  /*4980*/  FFMA.FTZ R164, R164, UR13, R161 ;  /* 0x0000000da4a47c23 */ /* 0x000fe200080100a1 */
[----:B------:R-:W-:Y:S01]  /*4990*/  SHF.R.U32.HI R70, RZ, 0x10, R125 ;  /* 0x00000010ff467819 */ /* 0x000fe2000001167d */
[----:B------:R-:W-:Y:S01]  /*49a0*/  FFMA.FTZ R71, R174, UR13, R161 ;  /* 0x0000000dae477c23 */ /* 0x000fe200080100a1 */
[----:B------:R-:W-:Y:S01]  /*49b0*/  SHF.L.U32 R68, R68, 0x10, RZ ;  /* 0x0000001044447819 */ /* 0x000fe200000006ff */
[----:B------:R-:W-:Y:S01]  /*49c0*/  FADD.FTZ R141, R141, -R164 ;  /* 0x800000a48d8d7221 */ /* 0x000fe20000010000 */
[----:B------:R-:W-:Y:S01]  /*49d0*/  LOP3.LUT P4, RZ, R138, 0xff00, RZ, 0xc0, !PT ;  /* 0x0000ff008aff7812 */ /* 0x000fe2000788c0ff */
[----:B------:R-:W-:Y:S01]  /*49e0*/  FADD.FTZ R135, R142, -R71 ;  /* 0x800000478e877221 */ /* 0x000fe20000010000 */
[----:B------:R-:W-:Y:S01]  /*49f0*/  ISETP.GE.U32.AND P0, PT, R138, 0x1000000, PT ;  /* 0x010000008a00780c */ /* 0x000fe20003f06070 */
[----:B------:R-:W-:Y:S01]  /*4a00*/  FFMA.FTZ R68, R141, UR12, R68 ;  /* 0x0000000c8d447c23 */ /* 0x000fe20008010044 */
[----:B------:R-:W-:Y:S01]  /*4a10*/  SHF.L.U32 R70, R70, 0x10, RZ ;  /* 0x0000001046467819 */ /* 0x000fe200000006ff */
[--C-:B------:R-:W-:Y:S01]  /*4a20*/  FFMA.FTZ R136, R136, UR13, R161.reuse ;  /* 0x0000000d88887c23 */ /* 0x100fe200080100a1 */
[----:B------:R-:W-:Y:S01]  /*4a30*/  MOV R69, R125 ;  /* 0x0000007d00457202 */ /* 0x000fe20000000f00 */
[----:B------:R-:W-:Y:S01]  /*4a40*/  FMUL.FTZ R68, R68, UR4 ;  /* 0x0000000444447c20 */ /* 0x000fe20008410000 */
[----:B------:R-:W-:Y:S01]  /*4a50*/  FFMA.FTZ R140, R140, UR13, R161 ;  /* 0x0000000d8c8c7c23 */ /* 0x000fe200080100a1 */
[----:B------:R-:W-:Y:S01]  /*4a60*/  LOP3.LUT P3, RZ, R138, 0xff, RZ, 0xc0, !PT ;  /* 0x000000ff8aff7812 */ /* 0x000fe2000786c0ff */
[----:B------:R-:W-:Y:S01]  /*4a70*/  FFMA.FTZ R70, R135, UR12, R70 ;  /* 0x0000000c87467c23 */ /* 0x000fe20008010046 */
[----:B------:R-:W-:Y:S01]  /*4a80*/  FMUL.FTZ R175, R68, UR22 ;  /* 0x0000001644af7c20 */ /* 0x000fe20008410000 */
[----:B------:R-:W-:Y:S01]  /*4a90*/  MOV R68, R124 ;  /* 0x0000007c00447202 */ /* 0x000fe20000000f00 */
[----:B------:R-:W-:Y:S01]  /*4aa0*/  FADD.FTZ R139, R139, -R136 ;  /* 0x800000888b8b7221 */ /* 0x000fe20000010000 */
[----:B------:R-:W-:Y:S01]  /*4ab0*/  LOP3.LUT P2, RZ, R138, 0xff0000, RZ, 0xc0, !PT ;  /* 0x00ff00008aff7812 */ /* 0x000fe2000784c0ff */
[----:B------:R-:W-:Y:S01]  /*4ac0*/  FADD.FTZ R140, R163, -R140 ;  /* 0x8000008ca38c7221 */ /* 0x000fe20000010000 */
[----:B------:R-:W-:Y:S01]  /*4ad0*/  SHF.L.U32 R69, R69, 0x10, RZ ;  /* 0x0000001045457819 */ /* 0x000fe200000006ff */
[----:B------:R-:W-:Y:S01]  /*4ae0*/  FMUL.FTZ R70, R70, UR4 ;  /* 0x0000000446467c20 */ /* 0x000fe20008410000 */
[----:B------:R-:W-:Y:S01]  /*4af0*/  SHF.L.U32 R68, R68, 0x10, RZ ;  /* 0x0000001044447819 */ /* 0x000fe200000006ff */
[----:B------:R-:W-:Y:S01]  /*4b00*/  HFMA2 R71, -RZ, RZ, 0, 0 ;  /* 0x00000000ff477431 */ /* 0x000fe200000001ff */
[----:B------:R-:W-:Y:S01]  /*4b10*/  @P4 SHF.L.U32 R134, R88, 0x10, RZ ;  /* 0x0000001058864819 */ /* 0x000fe200000006ff */
[----:B------:R-:W-:Y:S01]  /*4b20*/  FFMA.FTZ R69, R140, UR12, R69 ;  /* 0x0000000c8c457c23 */ /* 0x000fe20008010045 */
[----:B------:R-:W-:Y:S01]  /*4b30*/  @P0 SHF.L.U32 R136, R89, 0x10, RZ ;  /* 0x0000001059880819 */ /* 0x000fe200000006ff */
[----:B------:R-:W-:Y:S01]  /*4b40*/  FFMA.FTZ R68, R139, UR12, R68 ;  /* 0x0000000c8b447c23 */ /* 0x000fe20008010044 */
[----:B------:R-:W-:Y:S01]  /*4b50*/  FMUL.FTZ R173, R70, UR22 ;  /* 0x0000001646ad7c20 */ /* 0x000fe20008410000 */
[----:B------:R-:W-:Y:S01]  /*4b60*/  FMUL.FTZ R69, R69, UR4 ;  /* 0x0000000445457c20 */ /* 0x000fe20008410000 */
[----:B------:R-:W-:Y:S01]  /*4b70*/  @P4 FMUL.FTZ R71, R134, R175 ;  /* 0x000000af86474220 */ /* 0x000fe20000410000 */
[----:B------:R-:W-:Y:S01]  /*4b80*/  FMUL.FTZ R70, R68, UR4 ;  /* 0x0000000444467c20 */ /* 0x000fe20008410000 */
[----:B------:R-:W-:Y:S01]  /*4b90*/  MOV R138, RZ ;  /* 0x000000ff008a7202 */ /* 0x000fe20000000f00 */
[----:B------:R-:W-:-:S02]  /*4ba0*/  HFMA2 R134, -RZ, RZ, 0, 0 ;  /* 0x00000000ff867431 */ /* 0x000fc400000001ff */
[----:B------:R-:W-:Y:S01]  /*4bb0*/  @P0 FMUL.FTZ R138, R136, R173 ;  /* 0x000000ad888a0220 */ /* 0x000fe20000410000 */
[----:B------:R-:W-:Y:S01]  /*4bc0*/  HFMA2 R139, -RZ, RZ, 0, 0 ;  /* 0x00000000ff8b7431 */ /* 0x000fe200000001ff */
[----:B------:R-:W-:Y:S01]  /*4bd0*/  @P2 SHF.L.U32 R135, R123, 0x10, RZ ;  /* 0x000000107b872819 */ /* 0x000fe200000006ff */
[----:B------:R-:W-:Y:S01]  /*4be0*/  FMUL.FTZ R142, R69, UR22 ;  /* 0x00000016458e7c20 */ /* 0x000fe20008410000 */
[----:B------:R-:W-:Y:S01]  /*4bf0*/  @P3 SHF.L.U32 R136, R122, 0x10, RZ ;  /* 0x000000107a883819 */ /* 0x000fe200000006ff */
[----:B------:R-:W-:Y:S01]  /*4c00*/  FMUL.FTZ R141, R70, UR22 ;  /* 0x00000016468d7c20 */ /* 0x000fe20008410000 */
[----:B------:R-:W0:Y:S01]  /*4c10*/  LDC.64 R68, c[0x0][0x468] ;  /* 0x00011a00ff447b82 */ /* 0x000e220000000a00 */
[----:B------:R-:W-:Y:S01]  /*4c20*/  @P2 FMUL.FTZ R134, R135, R142 ;  /* 0x0000008e87862220 */ /* 0x000fe20000410000 */
[----:B------:R-:W1:Y:S01]  /*4c30*/  F2F.BF16.F32 R71, R71 ;  /* 0x0000004700477304 */ /* 0x000e620000202000 */
[----:B------:R-:W-:-:S07]  /*4c40*/  @P3 FMUL.FTZ R139, R136, R141 ;  /* 0x0000008d888b3220 */ /* 0x000fce0000410000 */
[----:B------:R-:W3:Y:S01]  /*4c50*/  F2F.BF16.F32 R138, R138 ;  /* 0x0000008a008a7304 */ /* 0x000ee20000202000 */
[----:B------:R-:W-:Y:S02]  /*4c60*/  HFMA2 R164, -RZ, RZ, 0, 0 ;  /* 0x00000000ffa47431 */ /* 0x000fe400000001ff */
[----:B-1----:R-:W-:-:S05]  /*4c70*/  IMAD.WIDE.U32 R70, R71, 0x10000, RZ ;  /* 0x0001000047467825 */ /* 0x002fca00078e00ff */
[----:B------:R-:W1:Y:S01]  /*4c80*/  F2F.BF16.F32 R134, R134 ;  /* 0x0000008600867304 */ /* 0x000e620000202000 */
[----:B---3--:R-:W-:-:S07]  /*4c90*/  SHF.L.U32 R137, R138, 0x10, RZ ;  /* 0x000000108a897819 */ /* 0x008fce00000006ff */
[----:B------:R-:W3:Y:S01]  /*4ca0*/  F2F.BF16.F32 R139, R139 ;  /* 0x0000008b008b7304 */ /* 0x000ee20000202000 */
[----:B-1----:R-:W-:Y:S01]  /*4cb0*/  LOP3.LUT R137, R71, R137, R134, 0xfe, !PT ;  /* 0x0000008947897212 */ /* 0x002fe200078efe86 */
[----:B0-----:R-:W-:Y:S01]  /*4cc0*/  IMAD.WIDE.U32 R134, R143, 0x8, R68 ;  /* 0x000000088f867825 */ /* 0x001fe200078e0044 */
[----:B---3--:R-:W-:-:S03]  /*4cd0*/  LOP3.LUT R136, R70, R139, RZ, 0xfc, !PT ;  /* 0x0000008b46887212 */ /* 0x008fc600078efcff */
[----:B------:R-:W-:-:S04]  /*4ce0*/  IMAD.WIDE.U32 R70, R145, 0x8, R64 ;  /* 0x0000000891467825 */ /* 0x000fc800078e0040 */
[--C-:B------:R-:W-:Y:S01]  /*4cf0*/  FFMA.FTZ R166, R166, UR13, R161.reuse ;  /* 0x0000000da6a67c23 */ /* 0x100fe200080100a1 */
[----:B------:R0:W-:Y:S04]  /*4d00*/  STG.E.64 desc[UR14][R134.64], R136 ;  /* 0x0000008886007986 */ /* 0x0001e8000c101b0e */
[----:B------:R-:W3:Y:S01]  /*4d10*/  LDG.E.64 R70, desc[UR14][R70.64] ;  /* 0x0000000e46467981 */ /* 0x000ee2000c1e1b00 */
[----:B------:R-:W-:Y:S01]  /*4d20*/  FADD.FTZ R165, R165, -R166 ;  /* 0x800000a6a5a57221 */ /* 0x000fe20000010000 */
[----:B------:R-:W-:Y:S01]  /*4d30*/  LOP3.LUT P6, RZ, R144, 0xff00, RZ, 0xc0, !PT ;  /* 0x0000ff0090ff7812 */ /* 0x000fe200078cc0ff */
[--C-:B------:R-:W-:Y:S01]  /*4d40*/  FFMA.FTZ R168, R168, UR13, R161.reuse ;  /* 0x0000000da8a87c23 */ /* 0x100fe200080100a1 */
[----:B------:R-:W-:Y:S02]  /*4d50*/  IMAD.MOV.U32 R163, RZ, RZ, RZ ;  /* 0x000000ffffa37224 */ /* 0x000fe400078e00ff */
[--C-:B------:R-:W-:Y:S01]  /*4d60*/  FFMA.FTZ R170, R170, UR13, R161.reuse ;  /* 0x0000000daaaa7c23 */ /* 0x100fe200080100a1 */
[----:B------:R-:W-:Y:S01]  /*4d70*/  FFMA.FTZ R172, R172, UR13, R161 ;  /* 0x0000000dacac7c23 */ /* 0x000fe200080100a1 */
[----:B------:R-:W-:Y:S01]  /*4d80*/  FADD.FTZ R168, R167, -R168 ;  /* 0x800000a8a7a87221 */ /* 0x000fe20000010000 */
[----:B------:R-:W-:-:S02]  /*4d90*/  LOP3.LUT P5, RZ, R144, 0xff, RZ, 0xc0, !PT ;  /* 0x000000ff90ff7812 */ /* 0x000fc400078ac0ff */
[----:B0-----:R-:W-:Y:S01]  /*4da0*/  SHF.R.U32.HI R136, RZ, 0x10, R127 ;  /* 0x00000010ff887819 */ /* 0x001fe2000001167f */
[----:B------:R-:W-:Y:S01]  /*4db0*/  FADD.FTZ R137, R169, -R170 ;  /* 0x800000aaa9897221 */ /* 0x000fe20000010000 */
[----:B------:R-:W-:Y:S01]  /*4dc0*/  MOV R134, R127 ;  /* 0x0000007f00867202 */ /* 0x000fe20000000f00 */
[----:B------:R-:W-:Y:S01]  /*4dd0*/  FADD.FTZ R171, R171, -R172 ;  /* 0x800000acabab7221 */ /* 0x000fe20000010000 */
[----:B------:R-:W-:Y:S02]  /*4de0*/  SHF.L.U32 R136, R136, 0x10, RZ ;  /* 0x0000001088887819 */ /* 0x000fe400000006ff */
[----:B------:R-:W-:Y:S01]  /*4df0*/  SHF.L.U32 R135, R134, 0x10, RZ ;  /* 0x0000001086877819 */ /* 0x000fe200000006ff */
[----:B------:R-:W-:Y:S02]  /*4e00*/  HFMA2 R134, -RZ, RZ, 0, 0 ;  /* 0x00000000ff867431 */ /* 0x000fe400000001ff */
[----:B------:R-:W-:Y:S01]  /*4e10*/  FFMA.FTZ R137, R137, UR12, R136 ;  /* 0x0000000c89897c23 */ /* 0x000fe20008010088 */
[----:B------:R-:W-:-:S02]  /*4e20*/  HFMA2 R136, -RZ, RZ, 0, 0 ;  /* 0x00000000ff887431 */ /* 0x000fc400000001ff */
[----:B------:R-:W-:Y:S01]  /*4e30*/  FFMA.FTZ R135, R168, UR12, R135 ;  /* 0x0000000ca8877c23 */ /* 0x000fe20008010087 */
[----:B------:R-:W-:-:S03]  /*4e40*/  FMUL.FTZ R137, R137, UR4 ;  /* 0x0000000489897c20 */ /* 0x000fc60008410000 */
[----:B------:R-:W-:Y:S01]  /*4e50*/  FMUL.FTZ R135, R135, UR4 ;  /* 0x0000000487877c20 */ /* 0x000fe20008410000 */
[----:B--2---:R-:W-:Y:S02]  /*4e60*/  @P3 MOV R138, R66 ;  /* 0x00000042008a3202 */ /* 0x004fe40000000f00 */
[----:B------:R-:W-:Y:S02]  /*4e70*/  @P4 SHF.R.U64 R140, R66, 0x10, R67 ;  /* 0x00000010428c4819 */ /* 0x000fe40000001243 */
[----:B------:R-:W-:Y:S02]  /*4e80*/  @P3 SHF.L.U32 R66, R138, 0x10, RZ ;  /* 0x000000108a423819 */ /* 0x000fe400000006ff */
[----:B------:R-:W-:-:S03]  /*4e90*/  @P4 SHF.L.U32 R138, R140, 0x10, RZ ;  /* 0x000000108c8a4819 */ /* 0x000fc600000006ff */
[----:B------:R-:W-:Y:S01]  /*4ea0*/  @P3 FMUL.FTZ R164, R141, R66 ;  /* 0x000000428da43220 */ /* 0x000fe20000410000 */
[----:B------:R-:W-:Y:S01]  /*4eb0*/  SHF.R.U64 R66, R126, 0x10, R127 ;  /* 0x000000107e427819 */ /* 0x000fe2000000127f */
[----:B------:R-:W-:Y:S01]  /*4ec0*/  @P4 FMUL.FTZ R163, R175, R138 ;  /* 0x0000008aafa34220 */ /* 0x000fe20000410000 */
[----:B------:R-:W-:Y:S02]  /*4ed0*/  ISETP.GE.U32.AND P4, PT, R144, 0x1000000, PT ;  /* 0x010000009000780c */ /* 0x000fe40003f86070 */
[----:B------:R-:W-:Y:S02]  /*4ee0*/  CS2R R140, SRZ ;  /* 0x00000000008c7805 */ /* 0x000fe4000001ff00 */
[----:B------:R-:W-:Y:S02]  /*4ef0*/  SHF.L.U32 R66, R66, 0x10, RZ ;  /* 0x0000001042427819 */ /* 0x000fe400000006ff */
[----:B------:R-:W-:Y:S01]  /*4f00*/  LOP3.LUT P3, RZ, R144, 0xff0000, RZ, 0xc0, !PT ;  /* 0x00ff000090ff7812 */ /* 0x000fe2000786c0ff */
[----:B------:R-:W-:Y:S01]  /*4f10*/  FMUL.FTZ R144, R135, UR22 ;  /* 0x0000001687907c20 */ /* 0x000fe20008410000 */
[----:B------:R-:W-:Y:S01]  /*4f20*/  @P6 SHF.L.U32 R138, R86, 0x10, RZ ;  /* 0x00000010568a6819 */ /* 0x000fe200000006ff */
[----:B------:R-:W-:Y:S01]  /*4f30*/  FFMA.FTZ R66, R165, UR12, R66 ;  /* 0x0000000ca5427c23 */ /* 0x000fe20008010042 */
[----:B------:R-:W-:Y:S01]  /*4f40*/  FMUL.FTZ R165, R137, UR22 ;  /* 0x0000001689a57c20 */ /* 0x000fe20008410000 */
[----:B------:R-:W-:-:S02]  /*4f50*/  @P5 SHF.L.U32 R135, R120, 0x10, RZ ;  /* 0x0000001078875819 */ /* 0x000fc400000006ff */
[----:B------:R-:W-:-:S04]  /*4f60*/  FMUL.FTZ R66, R66, UR4 ;  /* 0x0000000442427c20 */ /* 0x000fc80008410000 */
[----:B------:R-:W-:Y:S01]  /*4f70*/  FMUL.FTZ R167, R66, UR22 ;  /* 0x0000001642a77c20 */ /* 0x000fe20008410000 */
[----:B------:R-:W-:Y:S02]  /*4f80*/  MOV R66, R126 ;  /* 0x0000007e00427202 */ /* 0x000fe40000000f00 */
[----:B------:R-:W-:Y:S01]  /*4f90*/  @P3 SHF.L.U32 R139, R121, 0x10, RZ ;  /* 0x00000010798b3819 */ /* 0x000fe200000006ff */
[----:B------:R-:W-:Y:S01]  /*4fa0*/  @P6 FMUL.FTZ R134, R138, R167 ;  /* 0x000000a78a866220 */ /* 0x000fe20000410000 */
[----:B------:R-:W-:Y:S02]  /*4fb0*/  SHF.L.U32 R66, R66, 0x10, RZ ;  /* 0x0000001042427819 */ /* 0x000fe400000006ff */
[----:B------:R-:W-:Y:S01]  /*4fc0*/  @P4 SHF.L.U32 R138, R87, 0x10, RZ ;  /* 0x00000010578a4819 */ /* 0x000fe200000006ff */
[----:B------:R-:W-:Y:S02]  /*4fd0*/  @P3 FMUL.FTZ R136, R139, R144 ;  /* 0x000000908b883220 */ /* 0x000fe40000410000 */
[----:B------:R-:W-:Y:S01]  /*4fe0*/  FFMA.FTZ R66, R171, UR12, R66 ;  /* 0x0000000cab427c23 */ /* 0x000fe20008010042 */
[----:B------:R-:W0:Y:S01]  /*4ff0*/  F2F.BF16.F32 R134, R134 ;  /* 0x0000008600867304 */ /* 0x000e220000202000 */
[----:B------:R-:W-:-:S02]  /*5000*/  @P4 FMUL.FTZ R141, R138, R165 ;  /* 0x000000a58a8d4220 */ /* 0x000fc40000410000 */
[----:B------:R-:W-:-:S04]  /*5010*/  FMUL.FTZ R66, R66, UR4 ;  /* 0x0000000442427c20 */ /* 0x000fc80008410000 */
[----:B------:R-:W-:Y:S01]  /*5020*/  FMUL.FTZ R168, R66, UR22 ;  /* 0x0000001642a87c20 */ /* 0x000fe20008410000 */
[----:B------:R-:W1:Y:S03]  /*5030*/  F2F.BF16.F32 R141, R141 ;  /* 0x0000008d008d7304 */ /* 0x000e660000202000 */
[----:B------:R-:W-:Y:S01]  /*5040*/  @P5 FMUL.FTZ R140, R135, R168 ;  /* 0x000000a8878c5220 */ /* 0x000fe20000410000 */
[----:B0-----:R-:W-:-:S04]  /*5050*/  IMAD.WIDE.U32 R134, R134, 0x10000, RZ ;  /* 0x0001000086867825 */ /* 0x001fc800078e00ff */
[----:B------:R-:W0:Y:S01]  /*5060*/  F2F.BF16.F32 R136, R136 ;  /* 0x0000008800887304 */ /* 0x000e220000202000 */
[----:B-1----:R-:W-:-:S07]  /*5070*/  SHF.L.U32 R137, R141, 0x10, RZ ;  /* 0x000000108d897819 */ /* 0x002fce00000006ff */
[----:B------:R-:W1:Y:S01]  /*5080*/  F2F.BF16.F32 R139, R140 ;  /* 0x0000008c008b7304 */ /* 0x000e620000202000 */
[----:B0-----:R-:W-:Y:S01]  /*5090*/  LOP3.LUT R135, R135, R137, R136, 0xfe, !PT ;  /* 0x0000008987877212 */ /* 0x001fe200078efe88 */
[----:B------:R-:W-:Y:S01]  /*50a0*/  IMAD.WIDE.U32 R136, R145, 0x8, R68 ;  /* 0x0000000891887825 */ /* 0x000fe200078e0044 */
[----:B-1----:R-:W-:-:S03]  /*50b0*/  LOP3.LUT R134, R134, R139, RZ, 0xfc, !PT ;  /* 0x0000008b86867212 */ /* 0x002fc600078efcff */
[----:B------:R-:W-:Y:S02]  /*50c0*/  IMAD.WIDE.U32 R138, R100, 0x8, R64 ;  /* 0x00000008648a7825 */ /* 0x000fe400078e0040 */
[----:B------:R0:W-:Y:S04]  /*50d0*/  STG.E.64 desc[UR14][R136.64], R134 ;  /* 0x0000008688007986 */ /* 0x0001e8000c101b0e */
[----:B------:R-:W2:Y:S01]  /*50e0*/  LDG.E.64 R138, desc[UR14][R138.64] ;  /* 0x0000000e8a8a7981 */ /* 0x000ea2000c1e1b00 */
[----:B------:R-:W-:Y:S02]  /*50f0*/  @P0 SHF.R.U32.HI R66, RZ, 0x10, R67 ;  /* 0x00000010ff420819 */ /* 0x000fe40000011643 */
[----:B------:R-:W-:Y:S02]  /*5100*/  CS2R R140, SRZ ;  /* 0x00000000008c7805 */ /* 0x000fe4000001ff00 */
[----:B------:R-:W-:Y:S01]  /*5110*/  @P2 MOV R145, R67 ;  /* 0x0000004300912202 */ /* 0x000fe20000000f00 */
[--C-:B------:R-:W-:Y:S01]  /*5120*/  FFMA.FTZ R155, R155, UR13, R161.reuse ;  /* 0x0000000d9b9b7c23 */ /* 0x100fe200080100a1 */
[----:B------:R-:W-:Y:S01]  /*5130*/  @P0 SHF.L.U32 R66, R66, 0x10, RZ ;  /* 0x0000001042420819 */ /* 0x000fe200000006ff */
[----:B------:R-:W-:Y:S01]  /*5140*/  FFMA.FTZ R102, R102, UR13, R161 ;  /* 0x0000000d66667c23 */ /* 0x000fe200080100a1 */
[----:B---3--:R-:W-:Y:S01]  /*5150*/  @P5 IMAD.MOV.U32 R67, RZ, RZ, R70 ;  /* 0x000000ffff435224 */ /* 0x008fe200078e0046 */
[----:B------:R-:W-:Y:S01]  /*5160*/  @P6 SHF.R.U64 R70, R70, 0x10, R71 ;  /* 0x0000001046466819 */ /* 0x000fe20000001247 */
[----:B------:R-:W-:Y:S01]  /*5170*/  FADD.FTZ R155, R160, -R155 ;  /* 0x8000009ba09b7221 */ /* 0x000fe20000010000 */
[----:B------:R-:W-:Y:S01]  /*5180*/  @P0 FMUL.FTZ R141, R173, R66 ;  /* 0x00000042ad8d0220 */ /* 0x000fe20000410000 */
[----:B------:R-:W-:Y:S01]  /*5190*/  SHF.R.U64 R66, R128, 0x10, R129 ;  /* 0x0000001080427819 */ /* 0x000fe20000001281 */
[----:B------:R-:W-:Y:S01]  /*51a0*/  HFMA2 R166, -RZ, RZ, 0, 0 ;  /* 0x00000000ffa67431 */ /* 0x000fe200000001ff */
[----:B------:R-:W-:Y:S01]  /*51b0*/  @P6 SHF.L.U32 R70, R70, 0x10, RZ ;  /* 0x0000001046466819 */ /* 0x000fe200000006ff */
[----:B------:R-:W-:Y:S01]  /*51c0*/  FADD.FTZ R157, R157, -R102 ;  /* 0x800000669d9d7221 */ /* 0x000fe20000010000 */
[----:B------:R-:W-:Y:S01]  /*51d0*/  @P5 SHF.L.U32 R67, R67, 0x10, RZ ;  /* 0x0000001043435819 */ /* 0x000fe200000006ff */
[--C-:B------:R-:W-:Y:S01]  /*51e0*/  FFMA.FTZ R111, R111, UR13, R161.reuse ;  /* 0x0000000d6f6f7c23 */ /* 0x100fe200080100a1 */
[----:B------:R-:W-:Y:S01]  /*51f0*/  MOV R143, RZ ;  /* 0x000000ff008f7202 */ /* 0x000fe20000000f00 */
[----:B------:R-:W-:Y:S01]  /*5200*/  @P6 FMUL.FTZ R143, R167, R70 ;  /* 0x00000046a78f6220 */ /* 0x000fe20000410000 */
[----:B------:R-:W-:Y:S01]  /*5210*/  SHF.L.U32 R66, R66, 0x10, RZ ;  /* 0x0000001042427819 */ /* 0x000fe200000006ff */
[----:B------:R-:W-:Y:S01]  /*5220*/  @P5 FMUL.FTZ R140, R168, R67 ;  /* 0x00000043a88c5220 */ /* 0x000fe20000410000 */
[----:B------:R-:W-:Y:S01]  /*5230*/  LOP3.LUT P6, RZ, R103, 0xff00, RZ, 0xc0, !PT ;  /* 0x0000ff0067ff7812 */ /* 0x000fe200078cc0ff */
[----:B------:R-:W-:Y:S01]  /*5240*/  FFMA.FTZ R162, R162, UR13, R161 ;  /* 0x0000000da2a27c23 */ /* 0x000fe200080100a1 */
[----:B------:R-:W-:Y:S01]  /*5250*/  @P2 SHF.L.U32 R145, R145, 0x10, RZ ;  /* 0x0000001091912819 */ /* 0x000fe200000006ff */
[----:B------:R-:W-:Y:S01]  /*5260*/  FFMA.FTZ R66, R155, UR12, R66 ;  /* 0x0000000c9b427c23 */ /* 0x000fe20008010042 */
[----:B------:R-:W-:Y:S01]  /*5270*/  MOV R67, R129 ;  /* 0x0000008100437202 */ /* 0x000fe20000000f00 */
[----:B------:R-:W-:Y:S01]  /*5280*/  FADD.FTZ R159, R159, -R162 ;  /* 0x800000a29f9f7221 */ /* 0x000fe20000010000 */
[----:B------:R-:W-:Y:S01]  /*5290*/  SHF.R.U32.HI R102, RZ, 0x10, R129 ;  /* 0x00000010ff667819 */ /* 0x000fe20000011681 */
[----:B------:R-:W-:Y:S01]  /*52a0*/  @P2 FMUL.FTZ R166, R142, R145 ;  /* 0x000000918ea62220 */ /* 0x000fe20000410000 */
[----:B------:R-:W-:Y:S01]  /*52b0*/  LOP3.LUT P0, RZ, R103, 0xff0000, RZ, 0xc0, !PT ;  /* 0x00ff000067ff7812 */ /* 0x000fe2000780c0ff */
[----:B------:R-:W-:Y:S01]  /*52c0*/  FMUL.FTZ R66, R66, UR4 ;  /* 0x0000000442427c20 */ /* 0x000fe20008410000 */
[----:B------:R-:W-:Y:S01]  /*52d0*/  SHF.L.U32 R70, R67, 0x10, RZ ;  /* 0x0000001043467819 */ /* 0x000fe200000006ff */
[----:B------:R-:W-:Y:S01]  /*52e0*/  HFMA2 R67, -RZ, RZ, 0, 0 ;  /* 0x00000000ff437431 */ /* 0x000fe200000001ff */
[C---:B------:R-:W-:Y:S01]  /*52f0*/  ISETP.GE.U32.AND P2, PT, R103.reuse, 0x1000000, PT ;  /* 0x010000006700780c */ /* 0x040fe20003f46070 */
[----:B------:R-:W-:Y:S01]  /*5300*/  FMUL.FTZ R167, R66, UR22 ;  /* 0x0000001642a77c20 */ /* 0x000fe20008410000 */
[----:B------:R-:W-:Y:S01]  /*5310*/  LOP3.LUT P5, RZ, R103, 0xff, RZ, 0xc0, !PT ;  /* 0x000000ff67ff7812 */ /* 0x000fe200078ac0ff */
[----:B------:R-:W-:Y:S01]  /*5320*/  FADD.FTZ R103, R158, -R111 ;  /* 0x8000006f9e677221 */ /* 0x000fe20000010000 */
[----:B------:R-:W-:Y:S01]  /*5330*/  SHF.L.U32 R102, R102, 0x10, RZ ;  /* 0x0000001066667819 */ /* 0x000fe200000006ff */
[----:B------:R-:W-:Y:S01]  /*5340*/  FFMA.FTZ R70, R157, UR12, R70 ;  /* 0x0000000c9d467c23 */ /* 0x000fe20008010046 */
[----:B------:R-:W-:Y:S01]  /*5350*/  MOV R66, R128 ;  /* 0x0000008000427202 */ /* 0x000fe20000000f00 */
[----:B------:R-:W-:Y:S01]  /*5360*/  HFMA2 R142, -RZ, RZ, 0, 0 ;  /* 0x00000000ff8e7431 */ /* 0x000fe200000001ff */
[----:B0-----:R-:W-:Y:S01]  /*5370*/  @P6 SHF.L.U32 R134, R84, 0x10, RZ ;  /* 0x0000001054866819 */ /* 0x001fe200000006ff */
[----:B------:R-:W-:Y:S01]  /*5380*/  FFMA.FTZ R103, R103, UR12, R102 ;  /* 0x0000000c67677c23 */ /* 0x000fe20008010066 */
[----:B------:R-:W-:Y:S01]  /*5390*/  FMUL.FTZ R70, R70, UR4 ;  /* 0x0000000446467c20 */ /* 0x000fe20008410000 */
[----:B------:R-:W-:Y:S01]  /*53a0*/  SHF.L.U32 R66, R66, 0x10, RZ ;  /* 0x0000001042427819 */ /* 0x000fe200000006ff */
[----:B------:R-:W-:-:S02]  /*53b0*/  HFMA2 R102, -RZ, RZ, 0, 0 ;  /* 0x00000000ff667431 */ /* 0x000fc400000001ff */
[----:B------:R-:W-:Y:S01]  /*53c0*/  FMUL.FTZ R103, R103, UR4 ;  /* 0x0000000467677c20 */ /* 0x000fe20008410000 */
[----:B------:R-:W-:Y:S01]  /*53d0*/  @P6 FMUL.FTZ R67, R134, R167 ;  /* 0x000000a786436220 */ /* 0x000fe20000410000 */
[----:B------:R-:W-:Y:S01]  /*53e0*/  @P0 SHF.L.U32 R111, R119, 0x10, RZ ;  /* 0x00000010776f0819 */ /* 0x000fe200000006ff */
[----:B------:R-:W-:Y:S01]  /*53f0*/  FMUL.FTZ R134, R70, UR22 ;  /* 0x0000001646867c20 */ /* 0x000fe20008410000 */
[----:B------:R-:W-:Y:S01]  /*5400*/  @P2 SHF.L.U32 R70, R85, 0x10, RZ ;  /* 0x0000001055462819 */ /* 0x000fe200000006ff */
[----:B------:R-:W-:Y:S01]  /*5410*/  FFMA.FTZ R66, R159, UR12, R66 ;  /* 0x0000000c9f427c23 */ /* 0x000fe20008010042 */
[----:B------:R-:W-:Y:S01]  /*5420*/  FMUL.FTZ R135, R103, UR22 ;  /* 0x0000001667877c20 */ /* 0x000fe20008410000 */
[----:B------:R-:W-:Y:S01]  /*5430*/  @P0 FMUL.FTZ R102, R111, R134 ;  /* 0x000000866f660220 */ /* 0x000fe20000410000 */
[----:B------:R-:W-:Y:S01]  /*5440*/  MOV R111, RZ ;  /* 0x000000ff006f7202 */ /* 0x000fe20000000f00 */
[----:B------:R-:W-:Y:S01]  /*5450*/  FMUL.FTZ R66, R66, UR4 ;  /* 0x0000000442427c20 */ /* 0x000fe20008410000 */
[----:B------:R-:W-:Y:S01]  /*5460*/  @P2 FMUL.FTZ R111, R70, R135 ;  /* 0x00000087466f2220 */ /* 0x000fe20000410000 */
[----:B------:R-:W-:Y:S01]  /*5470*/  HFMA2 R70, -RZ, RZ, 0, 0 ;  /* 0x00000000ff467431 */ /* 0x000fe200000001ff */
[----:B------:R-:W-:Y:S01]  /*5480*/  @P5 SHF.L.U32 R136, R118, 0x10, RZ ;  /* 0x0000001076885819 */ /* 0x000fe200000006ff */
[----:B------:R-:W-:Y:S01]  /*5490*/  FMUL.FTZ R159, R66, UR22 ;  /* 0x00000016429f7c20 */ /* 0x000fe20008410000 */
[----:B------:R-:W0:Y:S01]  /*54a0*/  F2F.BF16.F32 R67, R67 ;  /* 0x0000004300437304 */ /* 0x000e220000202000 */
[----:B------:R-:W-:-:S02]  /*54b0*/  @P4 SHF.R.U32.HI R158, RZ, 0x10, R71 ;  /* 0x00000010ff9e4819 */ /* 0x000fc40000011647 */
[----:B------:R-:W-:Y:S01]  /*54c0*/  @P5 FMUL.FTZ R70, R136, R159 ;  /* 0x0000009f88465220 */ /* 0x000fe20000410000 */
[----:B------:R-:W-:Y:S02]  /*54d0*/  @P3 MOV R136, R71 ;  /* 0x0000004700883202 */ /* 0x000fe40000000f00 */
[----:B------:R-:W-:Y:S02]  /*54e0*/  MOV R155, RZ ;  /* 0x000000ff009b7202 */ /* 0x000fe40000000f00 */
[----:B------:R-:W1:Y:S01]  /*54f0*/  F2F.BF16.F32 R111, R111 ;  /* 0x0000006f006f7304 */ /* 0x000e620000202000 */
[----:B0-----:R-:W-:-:S07]  /*5500*/  IMAD.WIDE.U32 R66, R67, 0x10000, RZ ;  /* 0x0001000043427825 */ /* 0x001fce00078e00ff */
[----:B------:R-:W0:Y:S01]  /*5510*/  F2F.BF16.F32 R102, R102 ;  /* 0x0000006600667304 */ /* 0x000e220000202000 */
[----:B-1----:R-:W-:-:S07]  /*5520*/  IMAD.U32 R103, R111, 0x10000, RZ ;  /* 0x000100006f677824 */ /* 0x002fce00078e00ff */
[----:B------:R1:W3:Y:S01]  /*5530*/  F2F.BF16.F32 R137, R70 ;  /* 0x0000004600897304 */ /* 0x0002e20000202000 */
[--C-:B------:R-:W-:Y:S01]  /*5540*/  FFMA.FTZ R149, R149, UR13, R161.reuse ;  /* 0x0000000d95957c23 */ /* 0x100fe200080100a1 */
[--C-:B------:R-:W-:Y:S01]  /*5550*/  FFMA.FTZ R108, R108, UR13, R161.reuse ;  /* 0x0000000d6c6c7c23 */ /* 0x100fe200080100a1 */
[----:B------:R-:W-:Y:S01]  /*5560*/  FFMA.FTZ R151, R151, UR13, R161 ;  /* 0x0000000d97977c23 */ /* 0x000fe200080100a1 */
[----:B------:R-:W-:Y:S02]  /*5570*/  MOV R111, RZ ;  /* 0x000000ff006f7202 */ /* 0x000fe40000000f00 */
[----:B0-----:R-:W-:Y:S01]  /*5580*/  LOP3.LUT R67, R67, R103, R102, 0xfe, !PT ;  /* 0x0000006743437212 */ /* 0x001fe200078efe66 */
[----:B------:R-:W-:-:S04]  /*5590*/  IMAD.WIDE.U32 R102, R100, 0x8, R68 ;  /* 0x0000000864667825 */ /* 0x000fc800078e0044 */
[----:B-1----:R-:W-:Y:S01]  /*55a0*/  IMAD.WIDE.U32 R70, R107, 0x8, R64 ;  /* 0x000000086b467825 */ /* 0x002fe200078e0040 */
[----:B---3--:R-:W-:-:S03]  /*55b0*/  LOP3.LUT R66, R66, R137, RZ, 0xfc, !PT ;  /* 0x0000008942427212 */ /* 0x008fc600078efcff */
[----:B------:R-:W-:Y:S01]  /*55c0*/  FADD.FTZ R149, R152, -R149 ;  /* 0x8000009598957221 */ /* 0x000fe20000010000 */
[----:B------:R-:W-:Y:S01]  /*55d0*/  @P3 SHF.L.U32 R137, R136, 0x10, RZ ;  /* 0x0000001088893819 */ /* 0x000fe200000006ff */
[----:B------:R-:W-:Y:S01]  /*55e0*/  HFMA2 R100, -RZ, RZ, 0, 0 ;  /* 0x00000000ff647431 */ /* 0x000fe200000001ff */
[----:B------:R-:W-:Y:S01]  /*55f0*/  @P4 SHF.L.U32 R136, R158, 0x10, RZ ;  /* 0x000000109e884819 */ /* 0x000fe200000006ff */
[----:B------:R0:W-:Y:S04]  /*5600*/  STG.E.64 desc[UR14][R102.64], R66 ;  /* 0x0000004266007986 */ /* 0x0001e8000c101b0e */
[----:B------:R-:W3:Y:S01]  /*5610*/  LDG.E.64 R70, desc[UR14][R70.64] ;  /* 0x0000000e46467981 */ /* 0x000ee2000c1e1b00 */
[----:B------:R-:W-:Y:S01]  /*5620*/  @P3 FMUL.FTZ R142, R144, R137 ;  /* 0x00000089908e3220 */ /* 0x000fe20000410000 */
[----:B------:R-:W-:Y:S01]  /*5630*/  LOP3.LUT P3, RZ, R104, 0xff0000, RZ, 0xc0, !PT ;  /* 0x00ff000068ff7812 */ /* 0x000fe2000786c0ff */
[----:B0-----:R-:W-:-:S04]  /*5640*/  FFMA.FTZ R67, R156, UR13, R161 ;  /* 0x0000000d9c437c23 */ /* 0x001fc800080100a1 */
[----:B------:R-:W-:Y:S01]  /*5650*/  FADD.FTZ R137, R154, -R67 ;  /* 0x800000439a897221 */ /* 0x000fe20000010000 */
[----:B------:R-:W-:Y:S01]  /*5660*/  MOV R67, R131 ;  /* 0x0000008300437202 */ /* 0x000fe20000000f00 */
[----:B------:R-:W-:-:S03]  /*5670*/  FADD.FTZ R153, R153, -R108 ;  /* 0x8000006c99997221 */ /* 0x000fc60000010000 */
[----:B------:R-:W-:Y:S01]  /*5680*/  SHF.L.U32 R102, R67, 0x10, RZ ;  /* 0x0000001043667819 */ /* 0x000fe200000006ff */
[----:B------:R-:W-:Y:S01]  /*5690*/  @P4 FMUL.FTZ R111, R165, R136 ;  /* 0x00000088a56f4220 */ /* 0x000fe20000410000 */
[----:B------:R-:W-:Y:S01]  /*56a0*/  SHF.R.U32.HI R103, RZ, 0x10, R131 ;  /* 0x00000010ff677819 */ /* 0x000fe20000011683 */
[----:B------:R-:W-:Y:S01]  /*56b0*/  HFMA2 R67, -RZ, RZ, 0, 0 ;  /* 0x00000000ff437431 */ /* 0x000fe200000001ff */
[----:B------:R-:W-:Y:S01]  /*56c0*/  ISETP.GE.U32.AND P4, PT, R104, 0x1000000, PT ;  /* 0x010000006800780c */ /* 0x000fe20003f86070 */
[----:B------:R-:W-:Y:S01]  /*56d0*/  FFMA.FTZ R102, R153, UR12, R102 ;  /* 0x0000000c99667c23 */ /* 0x000fe20008010066 */
[----:B------:R-:W-:-:S03]  /*56e0*/  SHF.L.U32 R103, R103, 0x10, RZ ;  /* 0x0000001067677819 */ /* 0x000fc600000006ff */
[----:B------:R-:W-:-:S04]  /*56f0*/  FMUL.FTZ R102, R102, UR4 ;  /* 0x0000000466667c20 */ /* 0x000fc80008410000 */
[----:B------:R-:W-:-:S04]  /*5700*/  FMUL.FTZ R153, R102, UR22 ;  /* 0x0000001666997c20 */ /* 0x000fc80008410000 */
[----:B------:R-:W-:Y:S01]  /*5710*/  @P4 SHF.L.U32 R102, R83, 0x10, RZ ;  /* 0x0000001053664819 */ /* 0x000fe200000006ff */
[----:B------:R-:W-:Y:S01]  /*5720*/  IMAD.WIDE.U32 R64, R105, 0x8, R64 ;  /* 0x0000000869407825 */ /* 0x000fe200078e0040 */
[----:B--2---:R-:W-:Y:S02]  /*5730*/  @P6 SHF.R.U64 R157, R138, 0x10, R139 ;  /* 0x000000108a9d6819 */ /* 0x004fe4000000128b */
[----:B------:R-:W-:Y:S02]  /*5740*/  @P5 MOV R145, R138 ;  /* 0x0000008a00915202 */ /* 0x000fe40000000f00 */
[----:B------:R-:W-:Y:S02]  /*5750*/  @P6 SHF.L.U32 R66, R157, 0x10, RZ ;  /* 0x000000109d426819 */ /* 0x000fe400000006ff */
[----:B------:R-:W-:-:S03]  /*5760*/  @P5 SHF.L.U32 R138, R145, 0x10, RZ ;  /* 0x00000010918a5819 */ /* 0x000fc600000006ff */
[----:B------:R-:W-:Y:S01]  /*5770*/  @P6 FMUL.FTZ R155, R167, R66 ;  /* 0x00000042a79b6220 */ /* 0x000fe20000410000 */
[----:B------:R-:W-:Y:S02]  /*5780*/  SHF.R.U64 R66, R130, 0x10, R131 ;  /* 0x0000001082427819 */ /* 0x000fe40000001283 */
[----:B------:R-:W-:Y:S02]  /*5790*/  LOP3.LUT P6, RZ, R104, 0xff00, RZ, 0xc0, !PT ;  /* 0x0000ff0068ff7812 */ /* 0x000fe400078cc0ff */
[----:B------:R-:W-:-:S05]  /*57a0*/  SHF.L.U32 R66, R66, 0x10, RZ ;  /* 0x0000001042427819 */ /* 0x000fca00000006ff */
[----:B------:R-:W-:Y:S01]  /*57b0*/  FFMA.FTZ R66, R149, UR12, R66 ;  /* 0x0000000c95427c23 */ /* 0x000fe20008010042 */
[----:B------:R-:W-:Y:S01]  /*57c0*/  @P5 FMUL.FTZ R100, R159, R138 ;  /* 0x0000008a9f645220 */ /* 0x000fe20000410000 */
[----:B------:R-:W-:Y:S02]  /*57d0*/  LOP3.LUT P5, RZ, R104, 0xff, RZ, 0xc0, !PT ;  /* 0x000000ff68ff7812 */ /* 0x000fe400078ac0ff */
[----:B------:R-:W-:Y:S01]  /*57e0*/  FMUL.FTZ R66, R66, UR4 ;  /* 0x0000000442427c20 */ /* 0x000fe20008410000 */
[----:B------:R-:W-:Y:S01]  /*57f0*/  FADD.FTZ R104, R150, -R151 ;  /* 0x8000009796687221 */ /* 0x000fe20000010000 */
[----:B------:R-:W-:Y:S02]  /*5800*/  @P6 SHF.L.U32 R108, R82, 0x10, RZ ;  /* 0x00000010526c6819 */ /* 0x000fe400000006ff */
[----:B------:R-:W-:Y:S01]  /*5810*/  FMUL.FTZ R151, R66, UR22 ;  /* 0x0000001642977c20 */ /* 0x000fe20008410000 */
[----:B------:R-:W-:Y:S01]  /*5820*/  MOV R66, R130 ;  /* 0x0000008200427202 */ /* 0x000fe20000000f00 */
[----:B------:R-:W-:-:S02]  /*5830*/  FFMA.FTZ R104, R104, UR12, R103 ;  /* 0x0000000c68687c23 */ /* 0x000fc40008010067 */
[----:B------:R-:W-:Y:S01]  /*5840*/  @P6 FMUL.FTZ R67, R108, R151 ;  /* 0x000000976c436220 */ /* 0x000fe20000410000 */
[----:B------:R-:W-:Y:S02]  /*5850*/  @P3 SHF.L.U32 R108, R117, 0x10, RZ ;  /* 0x00000010756c3819 */ /* 0x000fe400000006ff */
[----:B------:R-:W-:Y:S01]  /*5860*/  SHF.L.U32 R66, R66, 0x10, RZ ;  /* 0x0000001042427819 */ /* 0x000fe200000006ff */
[----:B------:R-:W-:Y:S02]  /*5870*/  IMAD.MOV.U32 R103, RZ, RZ, RZ ;  /* 0x000000ffff677224 */ /* 0x000fe400078e00ff */
[----:B------:R-:W-:Y:S01]  /*5880*/  FMUL.FTZ R104, R104, UR4 ;  /* 0x0000000468687c20 */ /* 0x000fe20008410000 */
[----:B------:R-:W-:Y:S01]  /*5890*/  @P3 FMUL.FTZ R103, R108, R153 ;  /* 0x000000996c673220 */ /* 0x000fe20000410000 */
[----:B------:R-:W-:Y:S02]  /*58a0*/  HFMA2 R108, -RZ, RZ, 0, 0 ;  /* 0x00000000ff6c7431 */ /* 0x000fe400000001ff */
[----:B------:R-:W-:Y:S01]  /*58b0*/  FFMA.FTZ R66, R137, UR12, R66 ;  /* 0x0000000c89427c23 */ /* 0x000fe20008010042 */
[----:B------:R-:W-:-:S03]  /*58c0*/  FMUL.FTZ R157, R104, UR22 ;  /* 0x00000016689d7c20 */ /* 0x000fc60008410000 */
[----:B------:R-:W-:Y:S01]  /*58d0*/  FMUL.FTZ R66, R66, UR4 ;  /* 0x0000000442427c20 */ /* 0x000fe20008410000 */
[----:B------:R-:W-:Y:S01]  /*58e0*/  @P4 FMUL.FTZ R108, R102, R157 ;  /* 0x0000009d666c4220 */ /* 0x000fe20000410000 */
[----:B------:R-:W-:Y:S02]  /*58f0*/  @P5 SHF.L.U32 R102, R116, 0x10, RZ ;  /* 0x0000001074665819 */ /* 0x000fe400000006ff */
[----:B------:R-:W-:Y:S01]  /*5900*/  FMUL.FTZ R145, R66, UR22 ;  /* 0x0000001642917c20 */ /* 0x000fe20008410000 */
[----:B------:R-:W0:Y:S01]  /*5910*/  F2F.BF16.F32 R67, R67 ;  /* 0x0000004300437304 */ /* 0x000e220000202000 */
[----:B------:R-:W-:Y:S02]  /*5920*/  MOV R104, RZ ;  /* 0x000000ff00687202 */ /* 0x000fe40000000f00 */
[----:B------:R-:W-:-:S05]  /*5930*/  @P5 FMUL.FTZ R104, R102, R145 ;  /* 0x0000009166685220 */ /* 0x000fca0000410000 */
        /* <DEDUP_REMOVED lines=10> */
[----:B------:R-:W-:Y:S01]  /*59e0*/  @P2 SHF.R.U32.HI R136, RZ, 0x10, R139 ;  /* 0x00000010ff882819 */ /* 0x000fe2000001168b */
[----:B------:R-:W-:Y:S01]  /*59f0*/  FFMA.FTZ R138, R106, UR13, R161 ;  /* 0x0000000d6a8a7c23 */ /* 0x000fe200080100a1 */
[----:B------:R-:W-:Y:S02]  /*5a00*/  @P0 MOV R108, R139 ;  /* 0x0000008b006c0202 */ /* 0x000fe40000000f00 */
[----:B------:R-:W-:Y:S01]  /*5a10*/  CS2R R106, SRZ ;  /* 0x00000000006a7805 */ /* 0x000fe2000001ff00 */
[----:B------:R-:W-:Y:S01]  /*5a20*/  HFMA2 R104, -RZ, RZ, 0, 0 ;  /* 0x00000000ff687431 */ /* 0x000fe200000001ff */
[----:B0-----:R-:W-:-:S02]  /*5a30*/  @P2 SHF.L.U32 R66, R136, 0x10, RZ ;  /* 0x0000001088422819 */ /* 0x001fc400000006ff */
[----:B---3--:R-:W-:Y:S02]  /*5a40*/  @P5 MOV R102, R70 ;  /* 0x0000004600665202 */ /* 0x008fe40000000f00 */
[----:B------:R-:W-:Y:S01]  /*5a50*/  @P6 SHF.R.U64 R103, R70, 0x10, R71 ;  /* 0x0000001046676819 */ /* 0x000fe20000001247 */
[----:B------:R-:W-:Y:S01]  /*5a60*/  @P2 FMUL.FTZ R107, R135, R66 ;  /* 0x00000042876b2220 */ /* 0x000fe20000410000 */
[----:B------:R-:W-:Y:S02]  /*5a70*/  @P0 SHF.L.U32 R67, R108, 0x10, RZ ;  /* 0x000000106c430819 */ /* 0x000fe400000006ff */
[----:B------:R-:W-:Y:S01]  /*5a80*/  @P5 SHF.L.U32 R70, R102, 0x10, RZ ;  /* 0x0000001066465819 */ /* 0x000fe200000006ff */
[----:B------:R-:W-:Y:S01]  /*5a90*/  FFMA.FTZ R137, R109, UR13, R161 ;  /* 0x0000000d6d897c23 */ /* 0x000fe200080100a1 */
[----:B------:R-:W-:Y:S02]  /*5aa0*/  @P6 SHF.L.U32 R102, R103, 0x10, RZ ;  /* 0x0000001067666819 */ /* 0x000fe400000006ff */
[----:B------:R-:W-:Y:S01]  /*5ab0*/  SHF.R.U64 R66, R132, 0x10, R133 ;  /* 0x0000001084427819 */ /* 0x000fe20000001285 */
[----:B------:R-:W-:Y:S01]  /*5ac0*/  FFMA.FTZ R101, R101, UR13, R161 ;  /* 0x0000000d65657c23 */ /* 0x000fe200080100a1 */
[----:B------:R-:W-:Y:S01]  /*5ad0*/  MOV R109, RZ ;  /* 0x000000ff006d7202 */ /* 0x000fe20000000f00 */
[----:B------:R-:W-:Y:S01]  /*5ae0*/  @P0 FMUL.FTZ R104, R134, R67 ;  /* 0x0000004386680220 */ /* 0x000fe20000410000 */
[----:B------:R-:W-:Y:S01]  /*5af0*/  SHF.L.U32 R66, R66, 0x10, RZ ;  /* 0x0000001042427819 */ /* 0x000fe200000006ff */
[----:B------:R-:W-:Y:S01]  /*5b00*/  @P6 FMUL.FTZ R109, R151, R102 ;  /* 0x00000066976d6220 */ /* 0x000fe20000410000 */
[----:B------:R-:W-:Y:S01]  /*5b10*/  FADD.FTZ R137, R146, -R137 ;  /* 0x8000008992897221 */ /* 0x000fe20000010000 */
[----:B------:R-:W-:Y:S01]  /*5b20*/  MOV R67, R133 ;  /* 0x0000008500437202 */ /* 0x000fe20000000f00 */
[----:B------:R-:W-:Y:S01]  /*5b30*/  FFMA.FTZ R110, R110, UR13, R161 ;  /* 0x0000000d6e6e7c23 */ /* 0x000fe200080100a1 */
[----:B------:R-:W-:Y:S01]  /*5b40*/  FADD.FTZ R102, R112, -R101 ;  /* 0x8000006570667221 */ /* 0x000fe20000010000 */
[----:B------:R-:W-:Y:S01]  /*5b50*/  @P5 FMUL.FTZ R106, R145, R70 ;  /* 0x00000046916a5220 */ /* 0x000fe20000410000 */
[----:B------:R-:W-:Y:S01]  /*5b60*/  SHF.R.U32.HI R101, RZ, 0x10, R133 ;  /* 0x00000010ff657819 */ /* 0x000fe20000011685 */
[----:B------:R-:W-:Y:S01]  /*5b70*/  FFMA.FTZ R66, R137, UR12, R66 ;  /* 0x0000000c89427c23 */ /* 0x000fe20008010042 */
[C---:B------:R-:W-:Y:S01]  /*5b80*/  LOP3.LUT P5, RZ, R148.reuse, 0xff0000, RZ, 0xc0, !PT ;  /* 0x00ff000094ff7812 */ /* 0x040fe200078ac0ff */
[----:B------:R-:W-:Y:S01]  /*5b90*/  FADD.FTZ R113, R113, -R110 ;  /* 0x8000006e71717221 */ /* 0x000fe20000010000 */
[----:B------:R-:W-:-:S02]  /*5ba0*/  LOP3.LUT P2, RZ, R148, 0xff00, RZ, 0xc0, !PT ;  /* 0x0000ff0094ff7812 */ /* 0x000fc4000784c0ff */
[----:B------:R-:W-:Y:S02]  /*5bb0*/  SHF.L.U32 R70, R67, 0x10, RZ ;  /* 0x0000001043467819 */ /* 0x000fe400000006ff */
[----:B------:R-:W-:Y:S01]  /*5bc0*/  ISETP.GE.U32.AND P6, PT, R148, 0x1000000, PT ;  /* 0x010000009400780c */ /* 0x000fe20003fc6070 */
[----:B------:R-:W-:Y:S02]  /*5bd0*/  IMAD.U32 R101, R101, 0x10000, RZ ;  /* 0x0001000065657824 */ /* 0x000fe400078e00ff */
[----:B------:R-:W-:Y:S01]  /*5be0*/  FMUL.FTZ R66, R66, UR4 ;  /* 0x0000000442427c20 */ /* 0x000fe20008410000 */
[----:B------:R-:W-:Y:S01]  /*5bf0*/  FFMA.FTZ R70, R113, UR12, R70 ;  /* 0x0000000c71467c23 */ /* 0x000fe20008010046 */
[----:B------:R-:W-:Y:S02]  /*5c00*/  FFMA.FTZ R102, R102, UR12, R101 ;  /* 0x0000000c66667c23 */ /* 0x000fe40008010065 */
[----:B------:R-:W-:Y:S01]  /*5c10*/  FMUL.FTZ R139, R66, UR22 ;  /* 0x00000016428b7c20 */ /* 0x000fe20008410000 */
[----:B------:R-:W-:Y:S01]  /*5c20*/  MOV R66, R132 ;  /* 0x0000008400427202 */ /* 0x000fe20000000f00 */
[----:B------:R-:W-:Y:S01]  /*5c30*/  FMUL.FTZ R70, R70, UR4 ;  /* 0x0000000446467c20 */ /* 0x000fe20008410000 */
[----:B------:R-:W-:-:S02]  /*5c40*/  HFMA2 R101, -RZ, RZ, 0, 0 ;  /* 0x00000000ff657431 */ /* 0x000fc400000001ff */
[----:B------:R-:W-:Y:S01]  /*5c50*/  FMUL.FTZ R102, R102, UR4 ;  /* 0x0000000466667c20 */ /* 0x000fe20008410000 */
[----:B------:R-:W-:Y:S01]  /*5c60*/  LOP3.LUT P0, RZ, R148, 0xff, RZ, 0xc0, !PT ;  /* 0x000000ff94ff7812 */ /* 0x000fe2000780c0ff */
[----:B------:R-:W-:Y:S01]  /*5c70*/  HFMA2 R67, -RZ, RZ, 0, 0 ;  /* 0x00000000ff437431 */ /* 0x000fe200000001ff */
[----:B------:R-:W-:Y:S01]  /*5c80*/  @P5 SHF.L.U32 R103, R115, 0x10, RZ ;  /* 0x0000001073675819 */ /* 0x000fe200000006ff */
[----:B------:R-:W-:Y:S01]  /*5c90*/  FMUL.FTZ R136, R70, UR22 ;  /* 0x0000001646887c20 */ /* 0x000fe20008410000 */
[----:B------:R-:W-:Y:S01]  /*5ca0*/  @P2 SHF.L.U32 R108, R80, 0x10, RZ ;  /* 0x00000010506c2819 */ /* 0x000fe200000006ff */
[----:B------:R-:W-:Y:S01]  /*5cb0*/  FADD.FTZ R147, R147, -R138 ;  /* 0x8000008a93937221 */ /* 0x000fe20000010000 */
[----:B------:R-:W-:Y:S01]  /*5cc0*/  SHF.L.U32 R66, R66, 0x10, RZ ;  /* 0x0000001042427819 */ /* 0x000fe200000006ff */
[----:B------:R-:W-:Y:S01]  /*5cd0*/  FMUL.FTZ R138, R102, UR22 ;  /* 0x00000016668a7c20 */ /* 0x000fe20008410000 */
[----:B------:R-:W-:Y:S01]  /*5ce0*/  @P6 SHF.L.U32 R113, R81, 0x10, RZ ;  /* 0x0000001051716819 */ /* 0x000fe200000006ff */
[----:B------:R-:W-:Y:S01]  /*5cf0*/  @P5 FMUL.FTZ R101, R103, R136 ;  /* 0x0000008867655220 */ /* 0x000fe20000410000 */
[----:B------:R-:W-:Y:S01]  /*5d00*/  @P2 FMUL.FTZ R67, R108, R139 ;  /* 0x0000008b6c432220 */ /* 0x000fe20000410000 */
[----:B------:R-:W-:Y:S01]  /*5d10*/  FFMA.FTZ R66, R147, UR12, R66 ;  /* 0x0000000c93427c23 */ /* 0x000fe20008010042 */
[----:B------:R-:W-:Y:S01]  /*5d20*/  MOV R103, RZ ;  /* 0x000000ff00677202 */ /* 0x000fe20000000f00 */
[----:B------:R-:W-:-:S02]  /*5d30*/  @P6 FMUL.FTZ R103, R113, R138 ;  /* 0x0000008a71676220 */ /* 0x000fc40000410000 */
[----:B------:R-:W-:Y:S01]  /*5d40*/  FMUL.FTZ R66, R66, UR4 ;  /* 0x0000000442427c20 */ /* 0x000fe20008410000 */
[----:B------:R-:W0:Y:S01]  /*5d50*/  F2F.BF16.F32 R67, R67 ;  /* 0x0000004300437304 */ /* 0x000e220000202000 */
[----:B------:R-:W-:Y:S01]  /*5d60*/  HFMA2 R102, -RZ, RZ, 0, 0 ;  /* 0x00000000ff667431 */ /* 0x000fe200000001ff */
[----:B------:R-:W-:Y:S01]  /*5d70*/  @P0 SHF.L.U32 R108, R114, 0x10, RZ ;  /* 0x00000010726c0819 */ /* 0x000fe200000006ff */
[----:B------:R-:W-:-:S05]  /*5d80*/  FMUL.FTZ R135, R66, UR22 ;  /* 0x0000001642877c20 */ /* 0x000fca0008410000 */
[----:B------:R-:W1:Y:S01]  /*5d90*/  F2F.BF16.F32 R103, R103 ;  /* 0x0000006700677304 */ /* 0x000e620000202000 */
[----:B------:R-:W-:-:S07]  /*5da0*/  @P0 FMUL.FTZ R102, R108, R135 ;  /* 0x000000876c660220 */ /* 0x000fce0000410000 */
[----:B------:R3:W4:Y:S01]  /*5db0*/  F2F.BF16.F32 R70, R101 ;  /* 0x0000006500467304 */ /* 0x0007220000202000 */
[----:B0-----:R-:W-:-:S07]  /*5dc0*/  IMAD.WIDE.U32 R66, R67, 0x10000, RZ ;  /* 0x0001000043427825 */ /* 0x001fce00078e00ff */
[----:B------:R-:W0:Y:S01]  /*5dd0*/  F2F.BF16.F32 R137, R102 ;  /* 0x0000006600897304 */ /* 0x000e220000202000 */
[----:B-1----:R-:W-:Y:S02]  /*5de0*/  SHF.L.U32 R113, R103, 0x10, RZ ;  /* 0x0000001067717819 */ /* 0x002fe400000006ff */
[----:B---3--:R-:W-:Y:S01]  /*5df0*/  @P3 MOV R101, R71 ;  /* 0x0000004700653202 */ /* 0x008fe20000000f00 */
[----:B------:R-:W-:Y:S01]  /*5e00*/  HFMA2 R110, -RZ, RZ, 0, 0 ;  /* 0x00000000ff6e7431 */ /* 0x000fe200000001ff */
[----:B----4-:R-:W-:Y:S02]  /*5e10*/  LOP3.LUT R67, R67, R113, R70, 0xfe, !PT ;  /* 0x0000007143437212 */ /* 0x010fe400078efe46 */
[----:B------:R-:W-:Y:S01]  /*5e20*/  @P3 SHF.L.U32 R70, R101, 0x10, RZ ;  /* 0x0000001065463819 */ /* 0x000fe200000006ff */
[----:B------:R-:W-:Y:S01]  /*5e30*/  IMAD.WIDE.U32 R68, R105, 0x8, R68 ;  /* 0x0000000869447825 */ /* 0x000fe200078e0044 */
[----:B------:R-:W-:-:S03]  /*5e40*/  @P4 SHF.R.U32.HI R108, RZ, 0x10, R71 ;  /* 0x00000010ff6c4819 */ /* 0x000fc60000011647 */
[----:B------:R-:W-:Y:S01]  /*5e50*/  @P3 FMUL.FTZ R110, R153, R70 ;  /* 0x00000046996e3220 */ /* 0x000fe20000410000 */
[----:B0-----:R-:W-:Y:S01]  /*5e60*/  LOP3.LUT R66, R66, R137, RZ, 0xfc, !PT ;  /* 0x0000008942427212 */ /* 0x001fe200078efcff */
[----:B------:R-:W-:-:S04]  /*5e70*/  HFMA2 R101, -RZ, RZ, 0, 0 ;  /* 0x00000000ff657431 */ /* 0x000fc800000001ff */
[----:B------:R0:W-:Y:S01]  /*5e80*/  STG.E.64 desc[UR14][R68.64], R66 ;  /* 0x0000004244007986 */ /* 0x0001e2000c101b0e */
[----:B------:R-:W-:Y:S01]  /*5e90*/  MOV R112, RZ ;  /* 0x000000ff00707202 */ /* 0x000fe20000000f00 */
[----:B------:R-:W-:Y:S01]  /*5ea0*/  IMAD.MOV.U32 R134, RZ, RZ, RZ ;  /* 0x000000ffff867224 */ /* 0x000fe200078e00ff */
[----:B------:R-:W-:Y:S02]  /*5eb0*/  MOV R105, RZ ;  /* 0x000000ff00697202 */ /* 0x000fe40000000f00 */
[----:B--2---:R-:W-:Y:S02]  /*5ec0*/  @P0 MOV R70, R64 ;  /* 0x0000004000460202 */ /* 0x004fe40000000f00 */
[--C-:B------:R-:W-:Y:S02]  /*5ed0*/  @P2 SHF.R.U64 R103, R64, 0x10, R65.reuse ;  /* 0x0000001040672819 */ /* 0x100fe40000001241 */
[----:B------:R-:W-:Y:S02]  /*5ee0*/  @P5 MOV R71, R65 ;  /* 0x0000004100475202 */ /* 0x000fe40000000f00 */
[----:B------:R-:W-:Y:S01]  /*5ef0*/  @P6 SHF.R.U32.HI R102, RZ, 0x10, R65 ;  /* 0x00000010ff666819 */ /* 0x000fe20000011641 */
[----:B------:R-:W-:Y:S01]  /*5f00*/  HFMA2 R65, -RZ, RZ, 0, 0 ;  /* 0x00000000ff417431 */ /* 0x000fe200000001ff */
[----:B------:R-:W-:-:S02]  /*5f10*/  @P4 SHF.L.U32 R64, R108, 0x10, RZ ;  /* 0x000000106c404819 */ /* 0x000fc400000006ff */
[----:B------:R-:W-:Y:S02]  /*5f20*/  @P0 SHF.L.U32 R70, R70, 0x10, RZ ;  /* 0x0000001046460819 */ /* 0x000fe400000006ff */
[----:B0-----:R-:W-:Y:S02]  /*5f30*/  @P2 SHF.L.U32 R66, R103, 0x10, RZ ;  /* 0x0000001067422819 */ /* 0x001fe400000006ff */
[----:B------:R-:W-:Y:S02]  /*5f40*/  @P5 SHF.L.U32 R71, R71, 0x10, RZ ;  /* 0x0000001047475819 */ /* 0x000fe400000006ff */
[----:B------:R-:W-:Y:S01]  /*5f50*/  @P6 SHF.L.U32 R67, R102, 0x10, RZ ;  /* 0x0000001066436819 */ /* 0x000fe200000006ff */
[----:B------:R-:W-:Y:S01]  /*5f60*/  @P4 FMUL.FTZ R65, R157, R64 ;  /* 0x000000409d414220 */ /* 0x000fe20000410000 */
[----:B------:R-:W-:Y:S01]  /*5f70*/  @P0 FMUL.FTZ R112, R135, R70 ;  /* 0x0000004687700220 */ /* 0x000fe20000410000 */
[----:B------:R-:W-:Y:S01]  /*5f80*/  @P2 FMUL.FTZ R101, R139, R66 ;  /* 0x000000428b652220 */ /* 0x000fe20000410000 */
[----:B------:R-:W-:Y:S01]  /*5f90*/  @P5 FMUL.FTZ R134, R136, R71 ;  /* 0x0000004788865220 */ /* 0x000fe20000410000 */
[----:B------:R-:W-:Y:S01]  /*5fa0*/  @P6 FMUL.FTZ R105, R138, R67 ;  /* 0x000000438a696220 */ /* 0x000fe20000410000 */
[----:B------:R-:W-:Y:S06]  /*5fb0*/  BRA `(.L_x_769) ;  /* 0x0000001800687947 */ /* 0x000fec0003800000 */
.L_x_770:
[----:B------:R-:W0:Y:S02]  /*5fc0*/  LDC.64 R64, c[0x0][0x390] ;  /* 0x0000e400ff407b82 */ /* 0x000e240000000a00 */
[----:B0-----:R-:W-:-:S06]  /*5fd0*/  IMAD.WIDE.U32 R66, R143, 0x8, R64 ;  /* 0x000000088f427825 */ /* 0x001fcc00078e0040 */
[----:B------:R-:W2:Y:S01]  /*5fe0*/  LDG.E.64 R66, desc[UR14][R66.64] ;  /* 0x0000000e42427981 */ /* 0x000ea2000c1e1b00 */
[----:B-----5:R-:W-:Y:S01]  /*5ff0*/  MOV R68, R124 ;  /* 0x0000007c00447202 */ /* 0x020fe20000000f00 */
[--C-:B------:R-:W-:Y:S01]  /*6000*/  FFMA.FTZ R136, R136, UR13, R161.reuse ;  /* 0x0000000d88887c23 */ /* 0x100fe200080100a1 */
[----:B------:R-:W-:Y:S01]  /*6010*/  FFMA.FTZ R164, R164, UR13, R161 ;  /* 0x0000000da4a47c23 */ /* 0x000fe200080100a1 */
[----:B------:R-:W-:Y:S01]  /*6020*/  SHF.R.U32.HI R70, RZ, 0x10, R125 ;  /* 0x00000010ff467819 */ /* 0x000fe2000001167d */
[--C-:B------:R-:W-:Y:S01]  /*6030*/  FFMA.FTZ R140, R140, UR13, R161.reuse ;  /* 0x0000000d8c8c7c23 */ /* 0x100fe200080100a1 */
[----:B------:R-:W-:Y:S01]  /*6040*/  SHF.L.U32 R69, R68, 0x10, RZ ;  /* 0x0000001044457819 */ /* 0x000fe200000006ff */
[----:B------:R-:W-:Y:S01]  /*6050*/  FFMA.FTZ R137, R174, UR13, R161 ;  /* 0x0000000dae897c23 */ /* 0x000fe200080100a1 */
[----:B------:R-:W-:Y:S01]  /*6060*/  SHF.R.U64 R68, R124, 0x10, R125 ;  /* 0x000000107c447819 */ /* 0x000fe2000000127d */
[----:B------:R-:W-:Y:S01]  /*6070*/  FADD.FTZ R136, R139, -R136 ;  /* 0x800000888b887221 */ /* 0x000fe20000010000 */
[----:B------:R-:W-:Y:S01]  /*6080*/  LOP3.LUT P6, RZ, R138, 0xff00, RZ, 0xc0, !PT ;  /* 0x0000ff008aff7812 */ /* 0x000fe200078cc0ff */
[----:B------:R-:W-:Y:S01]  /*6090*/  FADD.FTZ R164, R141, -R164 ;  /* 0x800000a48da47221 */ /* 0x000fe20000010000 */
[----:B------:R-:W-:Y:S01]  /*60a0*/  SHF.L.U32 R71, R68, 0x10, RZ ;  /* 0x0000001044477819 */ /* 0x000fe200000006ff */
[----:B------:R-:W-:Y:S01]  /*60b0*/  FADD.FTZ R140, R163, -R140 ;  /* 0x8000008ca38c7221 */ /* 0x000fe20000010000 */
[----:B------:R-:W-:Y:S01]  /*60c0*/  MOV R68, R125 ;  /* 0x0000007d00447202 */ /* 0x000fe20000000f00 */
[----:B------:R-:W-:Y:S01]  /*60d0*/  FADD.FTZ R142, R142, -R137 ;  /* 0x800000898e8e7221 */ /* 0x000fe20000010000 */
[----:B------:R-:W-:Y:S01]  /*60e0*/  LOP3.LUT P4, RZ, R138, 0xff0000, RZ, 0xc0, !PT ;  /* 0x00ff00008aff7812 */ /* 0x000fe2000788c0ff */
[----:B------:R-:W-:Y:S01]  /*60f0*/  FFMA.FTZ R71, R164, UR12, R71 ;  /* 0x0000000ca4477c23 */ /* 0x000fe20008010047 */
[----:B------:R-:W-:Y:S01]  /*6100*/  ISETP.GE.U32.AND P2, PT, R138, 0x1000000, PT ;  /* 0x010000008a00780c */ /* 0x000fe20003f46070 */
[----:B------:R-:W-:Y:S01]  /*6110*/  FFMA.FTZ R69, R136, UR12, R69 ;  /* 0x0000000c88457c23 */ /* 0x000fe20008010045 */
[----:B------:R-:W-:Y:S01]  /*6120*/  SHF.L.U32 R135, R68, 0x10, RZ ;  /* 0x0000001044877819 */ /* 0x000fe200000006ff */
[----:B------:R-:W-:Y:S01]  /*6130*/  FMUL.FTZ R68, R71, UR4 ;  /* 0x0000000447447c20 */ /* 0x000fe20008410000 */
[----:B------:R-:W-:Y:S01]  /*6140*/  SHF.L.U32 R139, R70, 0x10, RZ ;  /* 0x00000010468b7819 */ /* 0x000fe200000006ff */
[----:B------:R0:W1:Y:S01]  /*6150*/  F2F.BF16.F32 R136, R71 ;  /* 0x0000004700887304 */ /* 0x0000620000202000 */
[----:B------:R-:W-:Y:S01]  /*6160*/  LOP3.LUT P5, RZ, R138, 0xff, RZ, 0xc0, !PT ;  /* 0x000000ff8aff7812 */ /* 0x000fe200078ac0ff */
[----:B------:R-:W-:Y:S01]  /*6170*/  FFMA.FTZ R137, R140, UR12, R135 ;  /* 0x0000000c8c897c23 */ /* 0x000fe20008010087 */
[----:B------:R-:W-:Y:S01]  /*6180*/  @P6 SHF.L.U32 R70, R88, 0x10, RZ ;  /* 0x0000001058466819 */ /* 0x000fe200000006ff */
[----:B------:R-:W-:Y:S01]  /*6190*/  FFMA.FTZ R141, R142, UR12, R139 ;  /* 0x0000000c8e8d7c23 */ /* 0x000fe2000801008b */
[----:B------:R-:W-:Y:S01]  /*61a0*/  FMUL.FTZ R179, R68, UR22 ;  /* 0x0000001644b37c20 */ /* 0x000fe20008410000 */
[----:B------:R-:W-:Y:S01]  /*61b0*/  FMUL.FTZ R173, R137, UR4 ;  /* 0x0000000489ad7c20 */ /* 0x000fe20008410000 */
[----:B------:R-:W-:-:S02]  /*61c0*/  HFMA2 R142, -RZ, RZ, 0, 0 ;  /* 0x00000000ff8e7431 */ /* 0x000fc400000001ff */
[----:B------:R-:W-:Y:S01]  /*61d0*/  FMUL.FTZ R174, R141, UR4 ;  /* 0x000000048dae7c20 */ /* 0x000fe20008410000 */
[----:B------:R3:W-:Y:S01]  /*61e0*/  F2F.BF16.F32 R140, R137 ;  /* 0x00000089008c7304 */ /* 0x0007e20000202000 */
[----:B------:R-:W-:Y:S01]  /*61f0*/  @P4 SHF.L.U32 R68, R123, 0x10, RZ ;  /* 0x000000107b444819 */ /* 0x000fe200000006ff */
[----:B------:R-:W-:Y:S01]  /*6200*/  FMUL.FTZ R173, R173, UR22 ;  /* 0x00000016adad7c20 */ /* 0x000fe20008410000 */
[----:B0-----:R-:W-:Y:S01]  /*6210*/  @P2 SHF.L.U32 R71, R89, 0x10, RZ ;  /* 0x0000001059472819 */ /* 0x001fe200000006ff */
[----:B------:R-:W-:Y:S01]  /*6220*/  FMUL.FTZ R174, R174, UR22 ;  /* 0x00000016aeae7c20 */ /* 0x000fe20008410000 */
[----:B------:R-:W-:Y:S02]  /*6230*/  CS2R R134, SRZ ;  /* 0x0000000000867805 */ /* 0x000fe4000001ff00 */
[----:B------:R-:W-:Y:S01]  /*6240*/  @P5 SHF.L.U32 R138, R122, 0x10, RZ ;  /* 0x000000107a8a5819 */ /* 0x000fe200000006ff */
[----:B------:R-:W-:Y:S01]  /*6250*/  @P6 FMUL.FTZ R134, R70, R179 ;  /* 0x000000b346866220 */ /* 0x000fe20000410000 */
[----:B------:R0:W4:Y:S01]  /*6260*/  F2F.BF16.F32 R175, R69 ;  /* 0x0000004500af7304 */ /* 0x0001220000202000 */
[----:B---3--:R-:W-:Y:S01]  /*6270*/  FMUL.FTZ R137, R69, UR4 ;  /* 0x0000000445897c20 */ /* 0x008fe20008410000 */
[----:B------:R-:W-:Y:S01]  /*6280*/  @P4 FMUL.FTZ R135, R68, R173 ;  /* 0x000000ad44874220 */ /* 0x000fe20000410000 */
[----:B------:R-:W-:Y:S01]  /*6290*/  @P2 FMUL.FTZ R142, R71, R174 ;  /* 0x000000ae478e2220 */ /* 0x000fe20000410000 */
[----:B------:R-:W-:Y:S01]  /*62a0*/  MOV R163, RZ ;  /* 0x000000ff00a37202 */ /* 0x000fe20000000f00 */
[----:B------:R-:W-:Y:S01]  /*62b0*/  FMUL.FTZ R177, R137, UR22 ;  /* 0x0000001689b17c20 */ /* 0x000fe20008410000 */
[----:B------:R-:W3:Y:S01]  /*62c0*/  LDC.64 R70, c[0x0][0x468] ;  /* 0x00011a00ff467b82 */ /* 0x000ee20000000a00 */
[----:B-1----:R-:W-:Y:S01]  /*62d0*/  IMAD.WIDE.U32 R136, R136, 0x10000, RZ ;  /* 0x0001000088887825 */ /* 0x002fe200078e00ff */
[----:B------:R-:W1:Y:S03]  /*62e0*/  F2F.BF16.F32 R139, R141 ;  /* 0x0000008d008b7304 */ /* 0x000e660000202000 */
[----:B------:R-:W-:Y:S01]  /*62f0*/  @P5 FMUL.FTZ R163, R138, R177 ;  /* 0x000000b18aa35220 */ /* 0x000fe20000410000 */
[----:B------:R-:W-:-:S02]  /*6300*/  FFMA.FTZ R172, R172, UR13, R161 ;  /* 0x0000000dacac7c23 */ /* 0x000fc400080100a1 */
[----:B0-----:R-:W0:Y:S01]  /*6310*/  LDC.64 R68, c[0x0][0x478] ;  /* 0x00011e00ff447b82 */ /* 0x001e220000000a00 */
[----:B----4-:R-:W-:Y:S01]  /*6320*/  LOP3.LUT R136, R136, R175, RZ, 0xfc, !PT ;  /* 0x000000af88887212 */ /* 0x010fe200078efcff */
[----:B------:R-:W-:Y:S01]  /*6330*/  F2F.BF16.F32 R134, R134 ;  /* 0x0000008600867304 */ /* 0x000fe20000202000 */
[----:B-1----:R-:W-:-:S07]  /*6340*/  IMAD.U32 R139, R139, 0x10000, RZ ;  /* 0x000100008b8b7824 */ /* 0x002fce00078e00ff */
[----:B------:R-:W1:Y:S01]  /*6350*/  F2F.BF16.F32 R142, R142 ;  /* 0x0000008e008e7304 */ /* 0x000e620000202000 */
[----:B------:R-:W-:-:S07]  /*6360*/  LOP3.LUT R137, R137, R139, R140, 0xfe, !PT ;  /* 0x0000008b89897212 */ /* 0x000fce00078efe8c */
[----:B------:R4:W3:Y:S01]  /*6370*/  F2F.BF16.F32 R164, R135 ;  /* 0x0000008700a47304 */ /* 0x0008e20000202000 */
[----:B0-----:R-:W-:Y:S01]  /*6380*/  IMAD.WIDE.U32 R138, R143, 0x8, R68 ;  /* 0x000000088f8a7825 */ /* 0x001fe200078e0044 */
[----:B-1----:R-:W-:-:S06]  /*6390*/  SHF.L.U32 R141, R142, 0x10, RZ ;  /* 0x000000108e8d7819 */ /* 0x002fcc00000006ff */
[----:B------:R-:W0:Y:S01]  /*63a0*/  F2F.BF16.F32 R163, R163 ;  /* 0x000000a300a37304 */ /* 0x000e220000202000 */
[----:B----4-:R-:W-:Y:S01]  /*63b0*/  IMAD.WIDE.U32 R134, R134, 0x10000, RZ ;  /* 0x0001000086867825 */ /* 0x010fe200078e00ff */
[----:B------:R1:W-:Y:S03]  /*63c0*/  STG.E.64 desc[UR14][R138.64], R136 ;  /* 0x000000888a007986 */ /* 0x0003e6000c101b0e */
[----:B---3--:R-:W-:Y:S01]  /*63d0*/  IMAD.WIDE.U32 R142, R143, 0x8, R70 ;  /* 0x000000088f8e7825 */ /* 0x008fe200078e0046 */
[----:B------:R-:W-:Y:S02]  /*63e0*/  LOP3.LUT R141, R135, R141, R164, 0xfe, !PT ;  /* 0x0000008d878d7212 */ /* 0x000fe400078efea4 */
[----:B0-----:R-:W-:Y:S01]  /*63f0*/  LOP3.LUT R140, R134, R163, RZ, 0xfc, !PT ;  /* 0x000000a3868c7212 */ /* 0x001fe200078efcff */
[----:B------:R-:W-:Y:S01]  /*6400*/  IMAD.WIDE.U32 R134, R145, 0x8, R64 ;  /* 0x0000000891867825 */ /* 0x000fe200078e0040 */
[----:B-1----:R-:W-:-:S03]  /*6410*/  SHF.R.U64 R136, R126, 0x10, R127 ;  /* 0x000000107e887819 */ /* 0x002fc6000000127f */
[----:B------:R-:W-:Y:S01]  /*6420*/  FFMA.FTZ R166, R166, UR13, R161 ;  /* 0x0000000da6a67c23 */ /* 0x000fe200080100a1 */
[----:B------:R-:W-:Y:S01]  /*6430*/  MOV R138, R127 ;  /* 0x0000007f008a7202 */ /* 0x000fe20000000f00 */
[----:B------:R0:W-:Y:S01]  /*6440*/  STG.E.64 desc[UR14][R142.64], R140 ;  /* 0x0000008c8e007986 */ /* 0x0001e2000c101b0e */
[----:B------:R-:W-:-:S03]  /*6450*/  MOV R163, R126 ;  /* 0x0000007e00a37202 */ /* 0x000fc60000000f00 */
[----:B------:R-:W3:Y:S01]  /*6460*/  LDG.E.64 R134, desc[UR14][R134.64] ;  /* 0x0000000e86867981 */ /* 0x000ee2000c1e1b00 */
[----:B------:R-:W-:Y:S01]  /*6470*/  SHF.L.U32 R137, R136, 0x10, RZ ;  /* 0x0000001088897819 */ /* 0x000fe200000006ff */
[----:B------:R-:W-:Y:S01]  /*6480*/  FADD.FTZ R166, R165, -R166 ;  /* 0x800000a6a5a67221 */ /* 0x000fe20000010000 */
[----:B------:R-:W-:Y:S01]  /*6490*/  SHF.R.U32.HI R136, RZ, 0x10, R127 ;  /* 0x00000010ff887819 */ /* 0x000fe2000001167f */
[----:B------:R-:W-:Y:S01]  /*64a0*/  FFMA.FTZ R168, R168, UR13, R161 ;  /* 0x0000000da8a87c23 */ /* 0x000fe200080100a1 */
[----:B------:R-:W-:Y:S01]  /*64b0*/  SHF.L.U32 R139, R138, 0x10, RZ ;  /* 0x000000108a8b7819 */ /* 0x000fe200000006ff */
[----:B------:R-:W-:Y:S01]  /*64c0*/  FFMA.FTZ R138, R166, UR12, R137 ;  /* 0x0000000ca68a7c23 */ /* 0x000fe20008010089 */
[----:B------:R-:W-:Y:S01]  /*64d0*/  SHF.L.U32 R163, R163, 0x10, RZ ;  /* 0x00000010a3a37819 */ /* 0x000fe200000006ff */
[----:B------:R-:W-:Y:S01]  /*64e0*/  FADD.FTZ R172, R171, -R172 ;  /* 0x800000acabac7221 */ /* 0x000fe20000010000 */
[----:B------:R-:W-:Y:S01]  /*64f0*/  LOP3.LUT P0, RZ, R144, 0xff0000, RZ, 0xc0, !PT ;  /* 0x00ff000090ff7812 */ /* 0x000fe2000780c0ff */
[----:B------:R-:W-:Y:S01]  /*6500*/  FADD.FTZ R168, R167, -R168 ;  /* 0x800000a8a7a87221 */ /* 0x000fe20000010000 */
[----:B0-----:R-:W-:Y:S01]  /*6510*/  SHF.L.U32 R141, R136, 0x10, RZ ;  /* 0x00000010888d7819 */ /* 0x001fe200000006ff */
[----:B------:R-:W-:Y:S01]  /*6520*/  FFMA.FTZ R172, R172, UR12, R163 ;  /* 0x0000000cacac7c23 */ /* 0x000fe200080100a3 */
[----:B------:R-:W-:Y:S01]  /*6530*/  FFMA.FTZ R170, R170, UR13, R161 ;  /* 0x0000000daaaa7c23 */ /* 0x000fe200080100a1 */
[----:B------:R-:W-:Y:S01]  /*6540*/  MOV R163, RZ ;  /* 0x000000ff00a37202 */ /* 0x000fe20000000f00 */
[----:B------:R-:W-:Y:S01]  /*6550*/  FFMA.FTZ R168, R168, UR12, R139 ;  /* 0x0000000ca8a87c23 */ /* 0x000fe2000801008b */
[----:B------:R-:W-:Y:S01]  /*6560*/  HFMA2 R164, -RZ, RZ, 0, 0 ;  /* 0x00000000ffa47431 */ /* 0x000fe200000001ff */
[----:B------:R-:W-:Y:S01]  /*6570*/  LOP3.LUT P3, RZ, R144, 0xff00, RZ, 0xc0, !PT ;  /* 0x0000ff0090ff7812 */ /* 0x000fe2000786c0ff */
[----:B------:R-:W-:Y:S01]  /*6580*/  FADD.FTZ R170, R169, -R170 ;  /* 0x800000aaa9aa7221 */ /* 0x000fe20000010000 */
[----:B------:R-:W-:Y:S01]  /*6590*/  FMUL.FTZ R167, R168, UR4 ;  /* 0x00000004a8a77c20 */ /* 0x000fe20008410000 */
[----:B------:R0:W-:Y:S01]  /*65a0*/  F2F.BF16.F32 R139, R138 ;  /* 0x0000008a008b7304 */ /* 0x0001e20000202000 */
[----:B------:R-:W-:-:S02]  /*65b0*/  HFMA2 R142, -RZ, RZ, 0, 0 ;  /* 0x00000000ff8e7431 */ /* 0x000fc400000001ff */
[----:B------:R-:W-:Y:S01]  /*65c0*/  FFMA.FTZ R143, R170, UR12, R141 ;  /* 0x0000000caa8f7c23 */ /* 0x000fe2000801008d */
[----:B------:R-:W-:-:S03]  /*65d0*/  FMUL.FTZ R167, R167, UR22 ;  /* 0x00000016a7a77c20 */ /* 0x000fc60008410000 */
[----:B------:R-:W-:Y:S01]  /*65e0*/  FMUL.FTZ R165, R143, UR4 ;  /* 0x000000048fa57c20 */ /* 0x000fe20008410000 */
[----:B------:R1:W-:Y:S01]  /*65f0*/  F2F.BF16.F32 R171, R172 ;  /* 0x000000ac00ab7304 */ /* 0x0003e20000202000 */
[----:B0-----:R-:W-:Y:S02]  /*6600*/  FMUL.FTZ R138, R138, UR4 ;  /* 0x000000048a8a7c20 */ /* 0x001fe40008410000 */
[----:B------:R-:W-:Y:S02]  /*6610*/  FMUL.FTZ R165, R165, UR22 ;  /* 0x00000016a5a57c20 */ /* 0x000fe40008410000 */
[----:B------:R-:W-:Y:S01]  /*6620*/  FMUL.FTZ R170, R138, UR22 ;  /* 0x000000168aaa7c20 */ /* 0x000fe20008410000 */
[----:B------:R-:W-:Y:S02]  /*6630*/  MOV R138, RZ ;  /* 0x000000ff008a7202 */ /* 0x000fe40000000f00 */
[----:B------:R-:W-:Y:S01]  /*6640*/  F2F.BF16.F32 R166, R168 ;  /* 0x000000a800a67304 */ /* 0x000fe20000202000 */
[----:B-1----:R-:W-:-:S04]  /*6650*/  FMUL.FTZ R172, R172, UR4 ;  /* 0x00000004acac7c20 */ /* 0x002fc80008410000 */
[----:B------:R-:W-:-:S03]  /*6660*/  FMUL.FTZ R175, R172, UR22 ;  /* 0x00000016acaf7c20 */ /* 0x000fc60008410000 */
[----:B------:R-:W0:Y:S02]  /*6670*/  F2F.BF16.F32 R141, R143 ;  /* 0x0000008f008d7304 */ /* 0x000e240000202000 */
[----:B0-----:R-:W-:Y:S02]  /*6680*/  SHF.L.U32 R141, R141, 0x10, RZ ;  /* 0x000000108d8d7819 */ /* 0x001fe400000006ff */
[----:B--2---:R-:W-:Y:S02]  /*6690*/  @P5 MOV R136, R66 ;  /* 0x0000004200885202 */ /* 0x004fe40000000f00 */
[----:B------:R-:W-:Y:S02]  /*66a0*/  @P6 SHF.R.U64 R137, R66, 0x10, R67 ;  /* 0x0000001042896819 */ /* 0x000fe40000001243 */
[----:B------:R-:W-:Y:S02]  /*66b0*/  @P5 SHF.L.U32 R66, R136, 0x10, RZ ;  /* 0x0000001088425819 */ /* 0x000fe400000006ff */
[----:B------:R-:W-:-:S02]  /*66c0*/  @P6 SHF.L.U32 R136, R137, 0x10, RZ ;  /* 0x0000001089886819 */ /* 0x000fc400000006ff */
[----:B------:R-:W-:Y:S01]  /*66d0*/  @P3 SHF.L.U32 R137, R86, 0x10, RZ ;  /* 0x0000001056893819 */ /* 0x000fe200000006ff */
[----:B------:R-:W-:Y:S01]  /*66e0*/  @P5 FMUL.FTZ R164, R177, R66 ;  /* 0x00000042b1a45220 */ /* 0x000fe20000410000 */
[----:B------:R-:W-:Y:S01]  /*66f0*/  @P0 SHF.L.U32 R66, R121, 0x10, RZ ;  /* 0x0000001079420819 */ /* 0x000fe200000006ff */
[----:B------:R-:W-:Y:S01]  /*6700*/  @P6 FMUL.FTZ R163, R179, R136 ;  /* 0x00000088b3a36220 */ /* 0x000fe20000410000 */
[C---:B------:R-:W-:Y:S01]  /*6710*/  ISETP.GE.U32.AND P6, PT, R144.reuse, 0x1000000, PT ;  /* 0x010000009000780c */ /* 0x040fe20003fc6070 */
[----:B------:R-:W-:Y:S01]  /*6720*/  HFMA2 R136, -RZ, RZ, 0, 0 ;  /* 0x00000000ff887431 */ /* 0x000fe200000001ff */
[----:B------:R-:W-:Y:S01]  /*6730*/  LOP3.LUT P5, RZ, R144, 0xff, RZ, 0xc0, !PT ;  /* 0x000000ff90ff7812 */ /* 0x000fe200078ac0ff */
[----:B------:R-:W-:Y:S01]  /*6740*/  @P0 FMUL.FTZ R138, R66, R167 ;  /* 0x000000a7428a0220 */ /* 0x000fe20000410000 */
[----:B------:R-:W-:-:S03]  /*6750*/  @P3 FMUL.FTZ R136, R137, R170 ;  /* 0x000000aa89883220 */ /* 0x000fc60000410000 */
[----:B------:R-:W-:Y:S06]  /*6760*/  F2F.BF16.F32 R144, R138 ;  /* 0x0000008a00907304 */ /* 0x000fec0000202000 */
[----:B------:R-:W-:Y:S02]  /*6770*/  @P6 SHF.L.U32 R66, R87, 0x10, RZ ;  /* 0x0000001057426819 */ /* 0x000fe400000006ff */
[----:B------:R-:W-:Y:S01]  /*6780*/  @P5 SHF.L.U32 R168, R120, 0x10, RZ ;  /* 0x0000001078a85819 */ /* 0x000fe200000006ff */
[----:B------:R0:W1:Y:S02]  /*6790*/  F2F.BF16.F32 R140, R136 ;  /* 0x00000088008c7304 */ /* 0x0000640000202000 */
[----:B------:R-:W-:Y:S01]  /*67a0*/  @P6 FMUL.FTZ R142, R66, R165 ;  /* 0x000000a5428e6220 */ /* 0x000fe20000410000 */
[----:B------:R-:W-:-:S02]  /*67b0*/  IMAD.MOV.U32 R66, RZ, RZ, RZ ;  /* 0x000000ffff427224 */ /* 0x000fc400078e00ff */
[----:B------:R-:W-:-:S03]  /*67c0*/  @P5 FMUL.FTZ R66, R168, R175 ;  /* 0x000000afa8425220 */ /* 0x000fc60000410000 */
[----:B------:R-:W2:Y:S01]  /*67d0*/  F2F.BF16.F32 R142, R142 ;  /* 0x0000008e008e7304 */ /* 0x000ea20000202000 */
[----:B0-----:R-:W-:-:S05]  /*67e0*/  IMAD.WIDE.U32 R136, R139, 0x10000, RZ ;  /* 0x000100008b887825 */ /* 0x001fca00078e00ff */
[----:B------:R-:W-:Y:S01]  /*67f0*/  LOP3.LUT R137, R137, R141, R166, 0xfe, !PT ;  /* 0x0000008d89897212 */ /* 0x000fe200078efea6 */
[----:B-1----:R-:W-:Y:S01]  /*6800*/  IMAD.WIDE.U32 R138, R140, 0x10000, RZ ;  /* 0x000100008c8a7825 */ /* 0x002fe200078e00ff */
[----:B------:R-:W0:Y:S01]  /*6810*/  F2F.BF16.F32 R169, R66 ;  /* 0x0000004200a97304 */ /* 0x000e220000202000 */
[----:B------:R-:W-:Y:S02]  /*6820*/  LOP3.LUT R136, R136, R171, RZ, 0xfc, !PT ;  /* 0x000000ab88887212 */ /* 0x000fe400078efcff */
[----:B------:R-:W-:Y:S01]  /*6830*/  IMAD.WIDE.U32 R140, R145, 0x8, R68 ;  /* 0x00000008918c7825 */ /* 0x000fe200078e0044 */
[----:B--2---:R-:W-:-:S04]  /*6840*/  SHF.L.U32 R143, R142, 0x10, RZ ;  /* 0x000000108e8f7819 */ /* 0x004fc800000006ff */
[----:B------:R1:W-:Y:S01]  /*6850*/  STG.E.64 desc[UR14][R140.64], R136 ;  /* 0x000000888c007986 */ /* 0x0003e2000c101b0e */
[----:B------:R-:W-:Y:S01]  /*6860*/  LOP3.LUT R139, R139, R143, R144, 0xfe, !PT ;  /* 0x0000008f8b8b7212 */ /* 0x000fe200078efe90 */
[----:B------:R-:W-:Y:S01]  /*6870*/  IMAD.WIDE.U32 R142, R145, 0x8, R70 ;  /* 0x00000008918e7825 */ /* 0x000fe200078e0046 */
[----:B0-----:R-:W-:-:S03]  /*6880*/  LOP3.LUT R138, R138, R169, RZ, 0xfc, !PT ;  /* 0x000000a98a8a7212 */ /* 0x001fc600078efcff */
[----:B------:R-:W-:Y:S02]  /*6890*/  IMAD.WIDE.U32 R144, R100, 0x8, R64 ;  /* 0x0000000864907825 */ /* 0x000fe400078e0040 */
[----:B------:R0:W-:Y:S04]  /*68a0*/  STG.E.64 desc[UR14][R142.64], R138 ;  /* 0x0000008a8e007986 */ /* 0x0001e8000c101b0e */
[----:B------:R-:W2:Y:S01]  /*68b0*/  LDG.E.64 R144, desc[UR14][R144.64] ;  /* 0x0000000e90907981 */ /* 0x000ea2000c1e1b00 */
[--C-:B------:R-:W-:Y:S01]  /*68c0*/  FFMA.FTZ R155, R155, UR13, R161.reuse ;  /* 0x0000000d9b9b7c23 */ /* 0x100fe200080100a1 */
[----:B------:R-:W-:Y:S01]  /*68d0*/  HFMA2 R166, -RZ, RZ, 0, 0 ;  /* 0x00000000ffa67431 */ /* 0x000fe200000001ff */
[----:B------:R-:W-:Y:S01]  /*68e0*/  MOV R66, R128 ;  /* 0x0000008000427202 */ /* 0x000fe20000000f00 */
[----:B------:R-:W-:Y:S01]  /*68f0*/  FFMA.FTZ R162, R162, UR13, R161 ;  /* 0x0000000da2a27c23 */ /* 0x000fe200080100a1 */
[----:B------:R-:W-:Y:S01]  /*6900*/  FADD.FTZ R155, R160, -R155 ;  /* 0x8000009ba09b7221 */ /* 0x000fe20000010000 */
[----:B------:R-:W-:Y:S01]  /*6910*/  FFMA.FTZ R160, R102, UR13, R161 ;  /* 0x0000000d66a07c23 */ /* 0x000fe200080100a1 */
[----:B------:R-:W-:Y:S01]  /*6920*/  SHF.R.U64 R102, R128, 0x10, R129 ;  /* 0x0000001080667819 */ /* 0x000fe20000001281 */
[----:B-1----:R-:W-:Y:S01]  /*6930*/  FFMA.FTZ R141, R111, UR13, R161 ;  /* 0x0000000d6f8d7c23 */ /* 0x002fe200080100a1 */
[----:B------:R-:W-:Y:S01]  /*6940*/  SHF.L.U32 R111, R66, 0x10, RZ ;  /* 0x00000010426f7819 */ /* 0x000fe200000006ff */
[----:B------:R-:W-:Y:S01]  /*6950*/  FADD.FTZ R162, R159, -R162 ;  /* 0x800000a29fa27221 */ /* 0x000fe20000010000 */
[----:B------:R-:W-:Y:S01]  /*6960*/  SHF.L.U32 R102, R102, 0x10, RZ ;  /* 0x0000001066667819 */ /* 0x000fe200000006ff */
[----:B------:R-:W-:Y:S01]  /*6970*/  FADD.FTZ R158, R158, -R141 ;  /* 0x8000008d9e9e7221 */ /* 0x000fe20000010000 */
[----:B------:R-:W-:Y:S01]  /*6980*/  MOV R159, R129 ;  /* 0x00000081009f7202 */ /* 0x000fe20000000f00 */
[----:B------:R-:W-:Y:S01]  /*6990*/  FFMA.FTZ R162, R162, UR12, R111 ;  /* 0x0000000ca2a27c23 */ /* 0x000fe2000801006f */
[----:B------:R-:W-:Y:S01]  /*69a0*/  CS2R R140, SRZ ;  /* 0x00000000008c7805 */ /* 0x000fe2000001ff00 */
[----:B------:R-:W-:Y:S01]  /*69b0*/  FFMA.FTZ R155, R155, UR12, R102 ;  /* 0x0000000c9b9b7c23 */ /* 0x000fe20008010066 */
[----:B------:R-:W-:Y:S01]  /*69c0*/  @P4 MOV R102, R67 ;  /* 0x0000004300664202 */ /* 0x000fe20000000f00 */
[----:B------:R-:W-:Y:S01]  /*69d0*/  FADD.FTZ R160, R157, -R160 ;  /* 0x800000a09da07221 */ /* 0x000fe20000010000 */
[----:B------:R-:W-:Y:S01]  /*69e0*/  @P2 SHF.R.U32.HI R67, RZ, 0x10, R67 ;  /* 0x00000010ff432819 */ /* 0x000fe20000011643 */
[----:B------:R-:W-:Y:S01]  /*69f0*/  FFMA.FTZ R108, R108, UR13, R161 ;  /* 0x0000000d6c6c7c23 */ /* 0x000fe200080100a1 */
[----:B------:R-:W-:Y:S01]  /*6a00*/  @P4 SHF.L.U32 R102, R102, 0x10, RZ ;  /* 0x0000001066664819 */ /* 0x000fe200000006ff */
[----:B0-----:R0:W-:Y:S01]  /*6a10*/  F2F.BF16.F32 R139, R162 ;  /* 0x000000a2008b7304 */ /* 0x0011e20000202000 */
[----:B------:R-:W-:-:S02]  /*6a20*/  @P2 SHF.L.U32 R67, R67, 0x10, RZ ;  /* 0x0000001043432819 */ /* 0x000fc400000006ff */
[----:B------:R-:W-:Y:S01]  /*6a30*/  SHF.L.U32 R137, R159, 0x10, RZ ;  /* 0x000000109f897819 */ /* 0x000fe200000006ff */
[----:B------:R-:W-:Y:S01]  /*6a40*/  @P4 FMUL.FTZ R166, R173, R102 ;  /* 0x00000066ada64220 */ /* 0x000fe20000410000 */
[C---:B------:R-:W-:Y:S01]  /*6a50*/  LOP3.LUT P4, RZ, R103.reuse, 0xff00, RZ, 0xc0, !PT ;  /* 0x0000ff0067ff7812 */ /* 0x040fe2000788c0ff */
[----:B------:R-:W-:Y:S01]  /*6a60*/  @P2 FMUL.FTZ R141, R174, R67 ;  /* 0x00000043ae8d2220 */ /* 0x000fe20000410000 */
[----:B------:R-:W-:Y:S01]  /*6a70*/  LOP3.LUT P2, RZ, R103, 0xff0000, RZ, 0xc0, !PT ;  /* 0x00ff000067ff7812 */ /* 0x000fe2000784c0ff */
[----:B------:R-:W-:Y:S01]  /*6a80*/  FMUL.FTZ R67, R155, UR4 ;  /* 0x000000049b437c20 */ /* 0x000fe20008410000 */
[----:B------:R-:W-:Y:S01]  /*6a90*/  FFMA.FTZ R160, R160, UR12, R137 ;  /* 0x0000000ca0a07c23 */ /* 0x000fe20008010089 */
[----:B------:R-:W-:Y:S01]  /*6aa0*/  FFMA.FTZ R159, R156, UR13, R161 ;  /* 0x0000000d9c9f7c23 */ /* 0x000fe200080100a1 */
[----:B------:R-:W-:Y:S01]  /*6ab0*/  SHF.R.U32.HI R102, RZ, 0x10, R129 ;  /* 0x00000010ff667819 */ /* 0x000fe20000011681 */
[----:B------:R-:W-:Y:S01]  /*6ac0*/  FMUL.FTZ R156, R67, UR22 ;  /* 0x00000016439c7c20 */ /* 0x000fe20008410000 */
[----:B------:R-:W-:Y:S01]  /*6ad0*/  MOV R143, RZ ;  /* 0x000000ff008f7202 */ /* 0x000fe20000000f00 */
[----:B------:R-:W-:Y:S01]  /*6ae0*/  FADD.FTZ R159, R154, -R159 ;  /* 0x8000009f9a9f7221 */ /* 0x000fe20000010000 */
[----:B---3--:R-:W-:Y:S01]  /*6af0*/  @P5 MOV R66, R134 ;  /* 0x0000008600425202 */ /* 0x008fe20000000f00 */
[----:B0-----:R-:W-:Y:S01]  /*6b00*/  FMUL.FTZ R162, R162, UR4 ;  /* 0x00000004a2a27c20 */ /* 0x001fe20008410000 */
[----:B------:R-:W-:Y:S01]  /*6b10*/  @P3 SHF.R.U64 R111, R134, 0x10, R135 ;  /* 0x00000010866f3819 */ /* 0x000fe20000001287 */
[----:B------:R-:W-:Y:S01]  /*6b20*/  @P4 IMAD.U32 R137, R84, 0x10000, RZ ;  /* 0x0001000054894824 */ /* 0x000fe200078e00ff */
[----:B------:R-:W-:Y:S01]  /*6b30*/  @P5 SHF.L.U32 R66, R66, 0x10, RZ ;  /* 0x0000001042425819 */ /* 0x000fe200000006ff */
[----:B------:R-:W-:Y:S01]  /*6b40*/  F2F.BF16.F32 R138, R160 ;  /* 0x000000a0008a7304 */ /* 0x000fe20000202000 */
[----:B------:R-:W-:-:S02]  /*6b50*/  @P3 SHF.L.U32 R111, R111, 0x10, RZ ;  /* 0x000000106f6f3819 */ /* 0x000fc400000006ff */
[----:B------:R-:W-:Y:S01]  /*6b60*/  SHF.L.U32 R157, R102, 0x10, RZ ;  /* 0x00000010669d7819 */ /* 0x000fe200000006ff */
[----:B------:R-:W-:Y:S01]  /*6b70*/  @P5 FMUL.FTZ R140, R175, R66 ;  /* 0x00000042af8c5220 */ /* 0x000fe20000410000 */
[----:B------:R-:W-:Y:S02]  /*6b80*/  HFMA2 R66, -RZ, RZ, 0, 0 ;  /* 0x00000000ff427431 */ /* 0x000fe400000001ff */
[----:B------:R-:W-:Y:S01]  /*6b90*/  @P3 FMUL.FTZ R143, R170, R111 ;  /* 0x0000006faa8f3220 */ /* 0x000fe20000410000 */
[C---:B------:R-:W-:Y:S01]  /*6ba0*/  ISETP.GE.U32.AND P3, PT, R103.reuse, 0x1000000, PT ;  /* 0x010000006700780c */ /* 0x040fe20003f66070 */
[----:B------:R-:W-:Y:S01]  /*6bb0*/  FFMA.FTZ R157, R158, UR12, R157 ;  /* 0x0000000c9e9d7c23 */ /* 0x000fe2000801009d */
[----:B------:R-:W-:Y:S01]  /*6bc0*/  LOP3.LUT P5, RZ, R103, 0xff, RZ, 0xc0, !PT ;  /* 0x000000ff67ff7812 */ /* 0x000fe200078ac0ff */
[----:B------:R0:W-:Y:S01]  /*6bd0*/  F2F.BF16.F32 R111, R155 ;  /* 0x0000009b006f7304 */ /* 0x0001e20000202000 */
[----:B------:R-:W-:Y:S01]  /*6be0*/  @P4 FMUL.FTZ R66, R137, R156 ;  /* 0x0000009c89424220 */ /* 0x000fe20000410000 */
[----:B------:R-:W-:Y:S01]  /*6bf0*/  FFMA.FTZ R137, R149, UR13, R161 ;  /* 0x0000000d95897c23 */ /* 0x000fe200080100a1 */
[----:B------:R-:W-:Y:S01]  /*6c00*/  FMUL.FTZ R149, R160, UR4 ;  /* 0x00000004a0957c20 */ /* 0x000fe20008410000 */
[----:B------:R-:W-:-:S02]  /*6c10*/  @P2 SHF.L.U32 R102, R119, 0x10, RZ ;  /* 0x0000001077662819 */ /* 0x000fc400000006ff */
[----:B------:R-:W-:Y:S01]  /*6c20*/  MOV R67, RZ ;  /* 0x000000ff00437202 */ /* 0x000fe20000000f00 */
[----:B------:R-:W-:Y:S01]  /*6c30*/  FMUL.FTZ R149, R149, UR22 ;  /* 0x0000001695957c20 */ /* 0x000fe20008410000 */
[----:B------:R-:W-:Y:S01]  /*6c40*/  MOV R134, R130 ;  /* 0x0000008200867202 */ /* 0x000fe20000000f00 */
[----:B0-----:R-:W-:Y:S01]  /*6c50*/  FADD.FTZ R155, R153, -R108 ;  /* 0x8000006c999b7221 */ /* 0x001fe20000010000 */
[----:B------:R-:W-:Y:S01]  /*6c60*/  FMUL.FTZ R108, R157, UR4 ;  /* 0x000000049d6c7c20 */ /* 0x000fe20008410000 */
[----:B------:R-:W-:Y:S01]  /*6c70*/  @P2 FMUL.FTZ R67, R102, R149 ;  /* 0x0000009566432220 */ /* 0x000fe20000410000 */
[----:B------:R-:W-:Y:S01]  /*6c80*/  FFMA.FTZ R153, R151, UR13, R161 ;  /* 0x0000000d97997c23 */ /* 0x000fe200080100a1 */
[----:B------:R-:W-:Y:S01]  /*6c90*/  HFMA2 R102, -RZ, RZ, 0, 0 ;  /* 0x00000000ff667431 */ /* 0x000fe200000001ff */
[----:B------:R-:W-:Y:S01]  /*6ca0*/  @P3 SHF.L.U32 R151, R85, 0x10, RZ ;  /* 0x0000001055973819 */ /* 0x000fe200000006ff */
[----:B------:R-:W-:Y:S01]  /*6cb0*/  FMUL.FTZ R108, R108, UR22 ;  /* 0x000000166c6c7c20 */ /* 0x000fe20008410000 */
[----:B------:R0:W1:Y:S01]  /*6cc0*/  F2F.BF16.F32 R103, R157 ;  /* 0x0000009d00677304 */ /* 0x0000620000202000 */
[----:B------:R-:W-:Y:S01]  /*6cd0*/  FADD.FTZ R154, R152, -R137 ;  /* 0x80000089989a7221 */ /* 0x000fe20000010000 */
[----:B------:R-:W-:Y:S01]  /*6ce0*/  SHF.L.U32 R142, R134, 0x10, RZ ;  /* 0x00000010868e7819 */ /* 0x000fe200000006ff */
[----:B------:R-:W-:Y:S01]  /*6cf0*/  @P3 FMUL.FTZ R102, R151, R108 ;  /* 0x0000006c97663220 */ /* 0x000fe20000410000 */
[----:B------:R-:W-:-:S02]  /*6d00*/  HFMA2 R134, -RZ, RZ, 0, 0 ;  /* 0x00000000ff867431 */ /* 0x000fc400000001ff */
[----:B------:R-:W-:Y:S01]  /*6d10*/  FADD.FTZ R150, R150, -R153 ;  /* 0x8000009996967221 */ /* 0x000fe20000010000 */
[----:B------:R-:W-:Y:S01]  /*6d20*/  FFMA.FTZ R159, R159, UR12, R142 ;  /* 0x0000000c9f9f7c23 */ /* 0x000fe2000801008e */
[----:B------:R3:W4:Y:S01]  /*6d30*/  F2F.BF16.F32 R137, R66 ;  /* 0x0000004200897304 */ /* 0x0007220000202000 */
[----:B0-----:R-:W-:Y:S01]  /*6d40*/  FMUL.FTZ R157, R162, UR22 ;  /* 0x00000016a29d7c20 */ /* 0x001fe20008410000 */
[----:B------:R-:W-:-:S04]  /*6d50*/  SHF.R.U64 R142, R130, 0x10, R131 ;  /* 0x00000010828e7819 */ /* 0x000fc80000001283 */
[----:B------:R-:W-:Y:S02]  /*6d60*/  SHF.L.U32 R153, R142, 0x10, RZ ;  /* 0x000000108e997819 */ /* 0x000fe400000006ff */
[----:B------:R-:W0:Y:S01]  /*6d70*/  F2F.BF16.F32 R136, R102 ;  /* 0x0000006600887304 */ /* 0x000e220000202000 */
[----:B---3--:R-:W-:Y:S02]  /*6d80*/  @P5 SHF.L.U32 R66, R118, 0x10, RZ ;  /* 0x0000001076425819 */ /* 0x008fe400000006ff */
[----:B-1----:R-:W-:Y:S01]  /*6d90*/  SHF.L.U32 R103, R103, 0x10, RZ ;  /* 0x0000001067677819 */ /* 0x002fe200000006ff */
[----:B------:R-:W-:Y:S02]  /*6da0*/  FFMA.FTZ R154, R154, UR12, R153 ;  /* 0x0000000c9a9a7c23 */ /* 0x000fe40008010099 */
[----:B------:R-:W-:Y:S01]  /*6db0*/  @P5 FMUL.FTZ R134, R66, R157 ;  /* 0x0000009d42865220 */ /* 0x000fe20000410000 */
[----:B------:R-:W-:Y:S01]  /*6dc0*/  SHF.R.U32.HI R66, RZ, 0x10, R131 ;  /* 0x00000010ff427819 */ /* 0x000fe20000011683 */
[----:B------:R1:W3:Y:S03]  /*6dd0*/  F2F.BF16.F32 R152, R67 ;  /* 0x0000004300987304 */ /* 0x0002e60000202000 */
[----:B------:R-:W-:-:S05]  /*6de0*/  SHF.L.U32 R169, R66, 0x10, RZ ;  /* 0x0000001042a97819 */ /* 0x000fca00000006ff */
[----:B------:R3:W3:Y:S01]  /*6df0*/  F2F.BF16.F32 R151, R134 ;  /* 0x0000008600977304 */ /* 0x0006e20000202000 */
[----:B-1----:R-:W-:Y:S01]  /*6e00*/  MOV R67, R131 ;  /* 0x0000008300437202 */ /* 0x002fe20000000f00 */
[----:B------:R-:W-:Y:S01]  /*6e10*/  FFMA.FTZ R169, R150, UR12, R169 ;  /* 0x0000000c96a97c23 */ /* 0x000fe200080100a9 */
[----:B------:R-:W-:Y:S02]  /*6e20*/  @P6 SHF.R.U32.HI R150, RZ, 0x10, R135 ;  /* 0x00000010ff966819 */ /* 0x000fe40000011687 */
[----:B------:R-:W-:Y:S01]  /*6e30*/  SHF.L.U32 R142, R67, 0x10, RZ ;  /* 0x00000010438e7819 */ /* 0x000fe200000006ff */
[----:B------:R-:W-:Y:S01]  /*6e40*/  IMAD.WIDE.U32 R66, R111, 0x10000, RZ ;  /* 0x000100006f427825 */ /* 0x000fe200078e00ff */
[----:B------:R-:W-:Y:S01]  /*6e50*/  @P0 MOV R111, R135 ;  /* 0x00000087006f0202 */ /* 0x000fe20000000f00 */
[----:B------:R-:W-:Y:S02]  /*6e60*/  F2F.BF16.F32 R153, R159 ;  /* 0x0000009f00997304 */ /* 0x000fe40000202000 */
[----:B------:R-:W-:Y:S01]  /*6e70*/  FFMA.FTZ R160, R155, UR12, R142 ;  /* 0x0000000c9ba07c23 */ /* 0x000fe2000801008e */
[----:B------:R-:W-:Y:S01]  /*6e80*/  LOP3.LUT R67, R67, R103, R138, 0xfe, !PT ;  /* 0x0000006743437212 */ /* 0x000fe200078efe8a */
[----:B----4-:R-:W-:Y:S01]  /*6e90*/  IMAD.WIDE.U32 R102, R137, 0x10000, RZ ;  /* 0x0001000089667825 */ /* 0x010fe200078e00ff */
[----:B0-----:R-:W-:-:S03]  /*6ea0*/  SHF.L.U32 R137, R136, 0x10, RZ ;  /* 0x0000001088897819 */ /* 0x001fc600000006ff */
[----:B------:R-:W-:Y:S01]  /*6eb0*/  HFMA2 R142, -RZ, RZ, 0, 0 ;  /* 0x00000000ff8e7431 */ /* 0x000fe200000001ff */
[----:B------:R-:W-:Y:S01]  /*6ec0*/  @P0 SHF.L.U32 R136, R111, 0x10, RZ ;  /* 0x000000106f880819 */ /* 0x000fe200000006ff */
[----:B---3--:R-:W-:Y:S01]  /*6ed0*/  IMAD.WIDE.U32 R134, R100, 0x8, R68 ;  /* 0x0000000864867825 */ /* 0x008fe200078e0044 */
[----:B------:R-:W-:Y:S02]  /*6ee0*/  LOP3.LUT R66, R66, R139, RZ, 0xfc, !PT ;  /* 0x0000008b42427212 */ /* 0x000fe400078efcff */
[----:B------:R-:W-:Y:S01]  /*6ef0*/  LOP3.LUT R103, R103, R137, R152, 0xfe, !PT ;  /* 0x0000008967677212 */ /* 0x000fe200078efe98 */
[----:B------:R-:W-:Y:S01]  /*6f00*/  @P0 FMUL.FTZ R142, R167, R136 ;  /* 0x00000088a78e0220 */ /* 0x000fe20000410000 */
[----:B------:R-:W-:Y:S01]  /*6f10*/  LOP3.LUT R102, R102, R151, RZ, 0xfc, !PT ;  /* 0x0000009766667212 */ /* 0x000fe200078efcff */
[----:B------:R-:W-:Y:S01]  /*6f20*/  IMAD.WIDE.U32 R136, R100, 0x8, R70 ;  /* 0x0000000864887825 */ /* 0x000fe200078e0046 */
[----:B------:R-:W-:Y:S01]  /*6f30*/  STG.E.64 desc[UR14][R134.64], R66 ;  /* 0x0000004286007986 */ /* 0x000fe2000c101b0e */
[----:B------:R-:W-:Y:S01]  /*6f40*/  LOP3.LUT P0, RZ, R104, 0xff00, RZ, 0xc0, !PT ;  /* 0x0000ff0068ff7812 */ /* 0x000fe2000780c0ff */
[----:B------:R0:W-:Y:S01]  /*6f50*/  F2F.BF16.F32 R152, R154 ;  /* 0x0000009a00987304 */ /* 0x0001e20000202000 */
[----:B------:R-:W-:Y:S01]  /*6f60*/  IMAD.WIDE.U32 R138, R107, 0x8, R64 ;  /* 0x000000086b8a7825 */ /* 0x000fe200078e0040 */
[----:B------:R1:W-:Y:S01]  /*6f70*/  STG.E.64 desc[UR14][R136.64], R102 ;  /* 0x0000006688007986 */ /* 0x0003e2000c101b0e */
[----:B------:R-:W-:-:S04]  /*6f80*/  MOV R111, RZ ;  /* 0x000000ff006f7202 */ /* 0x000fc80000000f00 */
[----:B------:R-:W3:Y:S01]  /*6f90*/  LDG.E.64 R138, desc[UR14][R138.64] ;  /* 0x0000000e8a8a7981 */ /* 0x000ee2000c1e1b00 */
[----:B------:R-:W-:Y:S02]  /*6fa0*/  @P6 IMAD.U32 R150, R150, 0x10000, RZ ;  /* 0x0001000096966824 */ /* 0x000fe400078e00ff */
[----:B------:R-:W-:Y:S01]  /*6fb0*/  HFMA2 R100, -RZ, RZ, 0, 0 ;  /* 0x00000000ff647431 */ /* 0x000fe200000001ff */
[----:B------:R-:W-:Y:S01]  /*6fc0*/  MOV R155, RZ ;  /* 0x000000ff009b7202 */ /* 0x000fe20000000f00 */
[----:B0-----:R-:W-:Y:S01]  /*6fd0*/  FMUL.FTZ R154, R154, UR4 ;  /* 0x000000049a9a7c20 */ /* 0x001fe20008410000 */
[----:B------:R-:W-:Y:S01]  /*6fe0*/  @P6 FMUL.FTZ R111, R165, R150 ;  /* 0x00000096a56f6220 */ /* 0x000fe20000410000 */
[----:B------:R-:W-:Y:S01]  /*6ff0*/  LOP3.LUT P6, RZ, R104, 0xff0000, RZ, 0xc0, !PT ;  /* 0x00ff000068ff7812 */ /* 0x000fe200078cc0ff */
[----:B------:R-:W-:Y:S01]  /*7000*/  FMUL.FTZ R150, R160, UR4 ;  /* 0x00000004a0967c20 */ /* 0x000fe20008410000 */
[----:B------:R-:W-:Y:S01]  /*7010*/  FMUL.FTZ R158, R154, UR22 ;  /* 0x000000169a9e7c20 */ /* 0x000fe20008410000 */
[----:B-1----:R-:W-:Y:S01]  /*7020*/  MOV R102, RZ ;  /* 0x000000ff00667202 */ /* 0x002fe20000000f00 */
[----:B------:R-:W-:-:S02]  /*7030*/  HFMA2 R136, -RZ, RZ, 0, 0 ;  /* 0x00000000ff887431 */ /* 0x000fc400000001ff */
[----:B------:R-:W-:Y:S01]  /*7040*/  FMUL.FTZ R150, R150, UR22 ;  /* 0x0000001696967c20 */ /* 0x000fe20008410000 */
[----:B------:R-:W-:Y:S01]  /*7050*/  FMUL.FTZ R159, R159, UR4 ;  /* 0x000000049f9f7c20 */ /* 0x000fe20008410000 */
[----:B------:R-:W0:Y:S01]  /*7060*/  F2F.BF16.F32 R135, R169 ;  /* 0x000000a900877304 */ /* 0x000e220000202000 */
[----:B------:R-:W-:-:S04]  /*7070*/  IMAD.WIDE.U32 R64, R105, 0x8, R64 ;  /* 0x0000000869407825 */ /* 0x000fc800078e0040 */
[----:B------:R-:W-:-:S03]  /*7080*/  FMUL.FTZ R159, R159, UR22 ;  /* 0x000000169f9f7c20 */ /* 0x000fc60008410000 */
[----:B------:R-:W1:Y:S01]  /*7090*/  F2F.BF16.F32 R134, R160 ;  /* 0x000000a000867304 */ /* 0x000e620000202000 */
[----:B0-----:R-:W-:Y:S02]  /*70a0*/  SHF.L.U32 R135, R135, 0x10, RZ ;  /* 0x0000001087877819 */ /* 0x001fe400000006ff */
[----:B--2---:R-:W-:Y:S02]  /*70b0*/  @P5 MOV R151, R144 ;  /* 0x0000009000975202 */ /* 0x004fe40000000f00 */
[----:B------:R-:W-:Y:S02]  /*70c0*/  @P4 SHF.R.U64 R144, R144, 0x10, R145 ;  /* 0x0000001090904819 */ /* 0x000fe40000001291 */
[----:B------:R-:W-:Y:S02]  /*70d0*/  @P5 SHF.L.U32 R66, R151, 0x10, RZ ;  /* 0x0000001097425819 */ /* 0x000fe400000006ff */
[----:B------:R-:W-:Y:S01]  /*70e0*/  @P4 SHF.L.U32 R67, R144, 0x10, RZ ;  /* 0x0000001090434819 */ /* 0x000fe200000006ff */
[----:B------:R-:W-:-:S02]  /*70f0*/  FMUL.FTZ R144, R169, UR4 ;  /* 0x00000004a9907c20 */ /* 0x000fc40008410000 */
[----:B------:R-:W-:Y:S01]  /*7100*/  @P5 FMUL.FTZ R100, R157, R66 ;  /* 0x000000429d645220 */ /* 0x000fe20000410000 */
[----:B------:R-:W-:Y:S02]  /*7110*/  HFMA2 R66, -RZ, RZ, 0, 0 ;  /* 0x00000000ff427431 */ /* 0x000fe400000001ff */
[----:B------:R-:W-:Y:S01]  /*7120*/  @P4 FMUL.FTZ R155, R156, R67 ;  /* 0x000000439c9b4220 */ /* 0x000fe20000410000 */
[----:B------:R-:W-:Y:S01]  /*7130*/  ISETP.GE.U32.AND P4, PT, R104, 0x1000000, PT ;  /* 0x010000006800780c */ /* 0x000fe20003f86070 */
[----:B------:R-:W-:Y:S01]  /*7140*/  FMUL.FTZ R144, R144, UR22 ;  /* 0x0000001690907c20 */ /* 0x000fe20008410000 */
[----:B------:R-:W-:Y:S02]  /*7150*/  @P0 SHF.L.U32 R67, R82, 0x10, RZ ;  /* 0x0000001052430819 */ /* 0x000fe400000006ff */
[----:B------:R-:W-:Y:S02]  /*7160*/  LOP3.LUT P5, RZ, R104, 0xff, RZ, 0xc0, !PT ;  /* 0x000000ff68ff7812 */ /* 0x000fe400078ac0ff */
[----:B------:R-:W-:Y:S01]  /*7170*/  MOV R104, RZ ;  /* 0x000000ff00687202 */ /* 0x000fe20000000f00 */
[----:B------:R-:W-:Y:S01]  /*7180*/  @P0 FMUL.FTZ R66, R67, R158 ;  /* 0x0000009e43420220 */ /* 0x000fe20000410000 */
[----:B------:R-:W-:-:S03]  /*7190*/  @P6 SHF.L.U32 R67, R117, 0x10, RZ ;  /* 0x0000001075436819 */ /* 0x000fc600000006ff */
[----:B------:R0:W2:Y:S02]  /*71a0*/  F2F.BF16.F32 R103, R66 ;  /* 0x0000004200677304 */ /* 0x0000a40000202000 */
[----:B------:R-:W-:Y:S01]  /*71b0*/  @P6 FMUL.FTZ R102, R67, R150 ;  /* 0x0000009643666220 */ /* 0x000fe20000410000 */
[----:B------:R-:W-:-:S03]  /*71c0*/  @P4 SHF.L.U32 R67, R83, 0x10, RZ ;  /* 0x0000001053434819 */ /* 0x000fc600000006ff */
[----:B------:R-:W-:Y:S02]  /*71d0*/  @P5 SHF.L.U32 R156, R116, 0x10, RZ ;  /* 0x00000010749c5819 */ /* 0x000fe400000006ff */
[----:B------:R-:W-:Y:S01]  /*71e0*/  @P4 FMUL.FTZ R136, R67, R144 ;  /* 0x0000009043884220 */ /* 0x000fe20000410000 */
[----:B------:R2:W-:Y:S01]  /*71f0*/  F2F.BF16.F32 R154, R102 ;  /* 0x00000066009a7304 */ /* 0x0005e20000202000 */
[----:B0-----:R-:W-:-:S04]  /*7200*/  IMAD.WIDE.U32 R66, R152, 0x10000, RZ ;  /* 0x0001000098427825 */ /* 0x001fc800078e00ff */
[----:B------:R-:W-:Y:S01]  /*7210*/  @P5 FMUL.FTZ R104, R156, R159 ;  /* 0x0000009f9c685220 */ /* 0x000fe20000410000 */
[----:B-1----:R-:W-:Y:S02]  /*7220*/  LOP3.LUT R135, R67, R135, R134, 0xfe, !PT ;  /* 0x0000008743877212 */ /* 0x002fe400078efe86 */
        /* <DEDUP_REMOVED lines=11> */
[----:B------:R-:W4:Y:S01]  /*72e0*/  LDG.E.64 R64, desc[UR14][R64.64] ;  /* 0x0000000e40407981 */ /* 0x000f22000c1e1b00 */
[----:B--2---:R-:W-:Y:S01]  /*72f0*/  SHF.R.U64 R66, R132, 0x10, R133 ;  /* 0x0000001084427819 */ /* 0x004fe20000001285 */
[--C-:B------:R-:W-:Y:S01]  /*7300*/  FFMA.FTZ R106, R106, UR13, R161.reuse ;  /* 0x0000000d6a6a7c23 */ /* 0x100fe200080100a1 */
[----:B------:R-:W-:Y:S01]  /*7310*/  MOV R104, R132 ;  /* 0x0000008400687202 */ /* 0x000fe20000000f00 */
[--C-:B------:R-:W-:Y:S01]  /*7320*/  FFMA.FTZ R109, R109, UR13, R161.reuse ;  /* 0x0000000d6d6d7c23 */ /* 0x100fe200080100a1 */
[--C-:B------:R-:W-:Y:S01]  /*7330*/  FFMA.FTZ R110, R110, UR13, R161.reuse ;  /* 0x0000000d6e6e7c23 */ /* 0x100fe200080100a1 */
[----:B------:R-:W-:Y:S01]  /*7340*/  FFMA.FTZ R161, R101, UR13, R161 ;  /* 0x0000000d65a17c23 */ /* 0x000fe200080100a1 */
[----:B------:R-:W-:Y:S01]  /*7350*/  SHF.L.U32 R101, R104, 0x10, RZ ;  /* 0x0000001068657819 */ /* 0x000fe200000006ff */
[----:B------:R-:W-:Y:S01]  /*7360*/  FADD.FTZ R106, R147, -R106 ;  /* 0x8000006a936a7221 */ /* 0x000fe20000010000 */
[----:B------:R-:W-:Y:S01]  /*7370*/  HFMA2 R104, -RZ, RZ, 0, 0 ;  /* 0x00000000ff687431 */ /* 0x000fe200000001ff */
[----:B0-----:R-:W-:Y:S01]  /*7380*/  SHF.L.U32 R102, R66, 0x10, RZ ;  /* 0x0000001042667819 */ /* 0x001fe200000006ff */
[----:B------:R-:W-:Y:S01]  /*7390*/  IMAD.MOV.U32 R67, RZ, RZ, R133 ;  /* 0x000000ffff437224 */ /* 0x000fe200078e0085 */
[----:B------:R-:W-:Y:S01]  /*73a0*/  @P2 MOV R66, R145 ;  /* 0x0000009100422202 */ /* 0x000fe20000000f00 */
[----:B------:R-:W-:Y:S01]  /*73b0*/  FFMA.FTZ R135, R106, UR12, R101 ;  /* 0x0000000c6a877c23 */ /* 0x000fe20008010065 */
[----:B------:R-:W-:Y:S01]  /*73c0*/  SHF.R.U32.HI R101, RZ, 0x10, R133 ;  /* 0x00000010ff657819 */ /* 0x000fe20000011685 */
[----:B------:R-:W-:Y:S01]  /*73d0*/  FADD.FTZ R110, R113, -R110 ;  /* 0x8000006e716e7221 */ /* 0x000fe20000010000 */
[----:B------:R-:W-:Y:S01]  /*73e0*/  @P2 SHF.L.U32 R66, R66, 0x10, RZ ;  /* 0x0000001042422819 */ /* 0x000fe200000006ff */
[----:B------:R-:W-:Y:S01]  /*73f0*/  FADD.FTZ R161, R112, -R161 ;  /* 0x800000a170a17221 */ /* 0x000fe20000010000 */
[----:B------:R-:W-:Y:S01]  /*7400*/  SHF.L.U32 R67, R67, 0x10, RZ ;  /* 0x0000001043437819 */ /* 0x000fe200000006ff */
[----:B------:R-:W-:Y:S01]  /*7410*/  FADD.FTZ R109, R146, -R109 ;  /* 0x8000006d926d7221 */ /* 0x000fe20000010000 */
[----:B------:R-:W-:Y:S01]  /*7420*/  SHF.L.U32 R106, R101, 0x10, RZ ;  /* 0x00000010656a7819 */ /* 0x000fe200000006ff */
[----:B------:R-:W-:Y:S01]  /*7430*/  @P2 FMUL.FTZ R104, R149, R66 ;  /* 0x0000004295682220 */ /* 0x000fe20000410000 */
[----:B------:R-:W-:Y:S01]  /*7440*/  LOP3.LUT P2, RZ, R148, 0xff00, RZ, 0xc0, !PT ;  /* 0x0000ff0094ff7812 */ /* 0x000fe2000784c0ff */
[----:B------:R-:W-:Y:S01]  /*7450*/  FFMA.FTZ R110, R110, UR12, R67 ;  /* 0x0000000c6e6e7c23 */ /* 0x000fe20008010043 */
[----:B------:R-:W-:Y:S01]  /*7460*/  @P3 SHF.R.U32.HI R67, RZ, 0x10, R145 ;  /* 0x00000010ff433819 */ /* 0x000fe20000011691 */
[----:B------:R-:W-:Y:S01]  /*7470*/  FFMA.FTZ R161, R161, UR12, R106 ;  /* 0x0000000ca1a17c23 */ /* 0x000fe2000801006a */
[----:B------:R-:W-:Y:S01]  /*7480*/  CS2R R106, SRZ ;  /* 0x00000000006a7805 */ /* 0x000fe2000001ff00 */
[----:B------:R-:W-:Y:S01]  /*7490*/  FFMA.FTZ R103, R109, UR12, R102 ;  /* 0x0000000c6d677c23 */ /* 0x000fe20008010066 */
[----:B------:R-:W-:Y:S01]  /*74a0*/  @P3 SHF.L.U32 R67, R67, 0x10, RZ ;  /* 0x0000001043433819 */ /* 0x000fe200000006ff */
[----:B------:R-:W-:Y:S01]  /*74b0*/  HFMA2 R109, -RZ, RZ, 0, 0 ;  /* 0x00000000ff6d7431 */ /* 0x000fe200000001ff */
[----:B------:R0:W-:Y:S01]  /*74c0*/  F2F.BF16.F32 R137, R135 ;  /* 0x0000008700897304 */ /* 0x0001e20000202000 */
[----:B------:R-:W-:-:S04]  /*74d0*/  IMAD.WIDE.U32 R68, R105, 0x8, R68 ;  /* 0x0000000869447825 */ /* 0x000fc800078e0044 */
[----:B------:R-:W-:Y:S01]  /*74e0*/  @P3 FMUL.FTZ R107, R108, R67 ;  /* 0x000000436c6b3220 */ /* 0x000fe20000410000 */
[----:B------:R-:W-:Y:S01]  /*74f0*/  FMUL.FTZ R67, R110, UR4 ;  /* 0x000000046e437c20 */ /* 0x000fe20008410000 */
[----:B------:R-:W-:Y:S01]  /*7500*/  LOP3.LUT P3, RZ, R148, 0xff0000, RZ, 0xc0, !PT ;  /* 0x00ff000094ff7812 */ /* 0x000fe2000786c0ff */
[----:B------:R-:W-:Y:S01]  /*7510*/  IMAD.WIDE.U32 R70, R105, 0x8, R70 ;  /* 0x0000000869467825 */ /* 0x000fe200078e0046 */
[----:B------:R-:W-:Y:S01]  /*7520*/  @P2 SHF.L.U32 R108, R80, 0x10, RZ ;  /* 0x00000010506c2819 */ /* 0x000fe200000006ff */
[----:B------:R1:W-:Y:S02]  /*7530*/  F2F.BF16.F32 R102, R103 ;  /* 0x0000006700667304 */ /* 0x0003e40000202000 */
[----:B------:R-:W-:Y:S01]  /*7540*/  FMUL.FTZ R146, R67, UR22 ;  /* 0x0000001643927c20 */ /* 0x000fe20008410000 */
[----:B------:R-:W-:Y:S01]  /*7550*/  FMUL.FTZ R67, R161, UR4 ;  /* 0x00000004a1437c20 */ /* 0x000fe20008410000 */
[----:B0-----:R-:W-:Y:S01]  /*7560*/  FMUL.FTZ R135, R135, UR4 ;  /* 0x0000000487877c20 */ /* 0x001fe20008410000 */
[----:B------:R-:W-:-:S02]  /*7570*/  HFMA2 R105, -RZ, RZ, 0, 0 ;  /* 0x00000000ff697431 */ /* 0x000fc400000001ff */
[----:B------:R-:W-:Y:S01]  /*7580*/  FMUL.FTZ R151, R67, UR22 ;  /* 0x0000001643977c20 */ /* 0x000fe20008410000 */
[----:B------:R-:W-:Y:S01]  /*7590*/  FMUL.FTZ R147, R135, UR22 ;  /* 0x0000001687937c20 */ /* 0x000fe20008410000 */
[----:B------:R0:W-:Y:S01]  /*75a0*/  F2F.BF16.F32 R112, R110 ;  /* 0x0000006e00707304 */ /* 0x0001e20000202000 */
[----:B-1----:R-:W-:Y:S01]  /*75b0*/  FMUL.FTZ R103, R103, UR4 ;  /* 0x0000000467677c20 */ /* 0x002fe20008410000 */
[----:B------:R-:W-:-:S03]  /*75c0*/  @P3 SHF.L.U32 R145, R115, 0x10, RZ ;  /* 0x0000001073913819 */ /* 0x000fc600000006ff */
[----:B------:R-:W-:-:S03]  /*75d0*/  FMUL.FTZ R149, R103, UR22 ;  /* 0x0000001667957c20 */ /* 0x000fc60008410000 */
[----:B------:R-:W1:Y:S01]  /*75e0*/  F2F.BF16.F32 R113, R161 ;  /* 0x000000a100717304 */ /* 0x000e620000202000 */
[----:B0-----:R-:W-:Y:S02]  /*75f0*/  MOV R110, RZ ;  /* 0x000000ff006e7202 */ /* 0x001fe40000000f00 */
[----:B---3--:R-:W-:Y:S02]  /*7600*/  @P5 MOV R66, R138 ;  /* 0x0000008a00425202 */ /* 0x008fe40000000f00 */
[--C-:B------:R-:W-:Y:S02]  /*7610*/  @P0 SHF.R.U64 R101, R138, 0x10, R139.reuse ;  /* 0x000000108a650819 */ /* 0x100fe4000000128b */
[----:B------:R-:W-:Y:S02]  /*7620*/  @P5 SHF.L.U32 R66, R66, 0x10, RZ ;  /* 0x0000001042425819 */ /* 0x000fe400000006ff */
[----:B------:R-:W-:Y:S02]  /*7630*/  @P0 SHF.L.U32 R101, R101, 0x10, RZ ;  /* 0x0000001065650819 */ /* 0x000fe400000006ff */
[----:B------:R-:W-:Y:S01]  /*7640*/  @P4 SHF.R.U32.HI R138, RZ, 0x10, R139 ;  /* 0x00000010ff8a4819 */ /* 0x000fe2000001168b */
[----:B------:R-:W-:Y:S01]  /*7650*/  @P5 FMUL.FTZ R106, R159, R66 ;  /* 0x000000429f6a5220 */ /* 0x000fe20000410000 */
[----:B------:R-:W-:Y:S01]  /*7660*/  ISETP.GE.U32.AND P5, PT, R148, 0x1000000, PT ;  /* 0x010000009400780c */ /* 0x000fe20003fa6070 */
[----:B------:R-:W-:Y:S01]  /*7670*/  @P0 FMUL.FTZ R109, R158, R101 ;  /* 0x000000659e6d0220 */ /* 0x000fe20000410000 */
[----:B------:R-:W-:Y:S01]  /*7680*/  LOP3.LUT P0, RZ, R148, 0xff, RZ, 0xc0, !PT ;  /* 0x000000ff94ff7812 */ /* 0x000fe2000780c0ff */
[----:B------:R-:W-:Y:S01]  /*7690*/  HFMA2 R101, -RZ, RZ, 0, 0 ;  /* 0x00000000ff657431 */ /* 0x000fe200000001ff */
[----:B------:R-:W-:Y:S01]  /*76a0*/  MOV R66, RZ ;  /* 0x000000ff00427202 */ /* 0x000fe20000000f00 */
[----:B------:R-:W-:Y:S01]  /*76b0*/  @P2 FMUL.FTZ R66, R108, R149 ;  /* 0x000000956c422220 */ /* 0x000fe20000410000 */
[----:B-1----:R-:W-:-:S03]  /*76c0*/  IMAD.U32 R113, R113, 0x10000, RZ ;  /* 0x0001000071717824 */ /* 0x002fc600078e00ff */
[----:B------:R0:W1:Y:S01]  /*76d0*/  F2F.BF16.F32 R103, R66 ;  /* 0x0000004200677304 */ /* 0x0000620000202000 */
[----:B------:R-:W-:-:S03]  /*76e0*/  @P3 FMUL.FTZ R101, R145, R146 ;  /* 0x0000009291653220 */ /* 0x000fc60000410000 */
[----:B------:R-:W-:Y:S02]  /*76f0*/  @P5 SHF.L.U32 R108, R81, 0x10, RZ ;  /* 0x00000010516c5819 */ /* 0x000fe400000006ff */
[----:B------:R-:W-:Y:S02]  /*7700*/  @P0 SHF.L.U32 R136, R114, 0x10, RZ ;  /* 0x0000001072880819 */ /* 0x000fe400000006ff */
[----:B------:R2:W-:Y:S01]  /*7710*/  F2F.BF16.F32 R134, R101 ;  /* 0x0000006500867304 */ /* 0x0005e20000202000 */
[----:B------:R-:W-:Y:S01]  /*7720*/  @P5 FMUL.FTZ R110, R108, R151 ;  /* 0x000000976c6e5220 */ /* 0x000fe20000410000 */
[----:B------:R-:W-:Y:S02]  /*7730*/  HFMA2 R108, -RZ, RZ, 0, 0 ;  /* 0x00000000ff6c7431 */ /* 0x000fe400000001ff */
[----:B0-----:R-:W-:-:S04]  /*7740*/  IMAD.WIDE.U32 R66, R102, 0x10000, RZ ;  /* 0x0001000066427825 */ /* 0x001fc800078e00ff */
[----:B-1----:R-:W-:Y:S01]  /*7750*/  IMAD.WIDE.U32 R102, R103, 0x10000, RZ ;  /* 0x0001000067667825 */ /* 0x002fe200078e00ff */
[----:B------:R-:W0:Y:S03]  /*7760*/  F2F.BF16.F32 R110, R110 ;  /* 0x0000006e006e7304 */ /* 0x000e260000202000 */
[----:B------:R-:W-:Y:S01]  /*7770*/  @P0 FMUL.FTZ R108, R136, R147 ;  /* 0x00000093886c0220 */ /* 0x000fe20000410000 */
[----:B------:R-:W-:Y:S02]  /*7780*/  LOP3.LUT R67, R67, R113, R112, 0xfe, !PT ;  /* 0x0000007143437212 */ /* 0x000fe400078efe70 */
[----:B------:R-:W-:Y:S02]  /*7790*/  LOP3.LUT R66, R66, R137, RZ, 0xfc, !PT ;  /* 0x0000008942427212 */ /* 0x000fe400078efcff */
[----:B--2---:R-:W-:Y:S01]  /*77a0*/  @P6 MOV R101, R139 ;  /* 0x0000008b00656202 */ /* 0x004fe20000000f00 */
[----:B------:R-:W1:Y:S02]  /*77b0*/  F2F.BF16.F32 R145, R108 ;  /* 0x0000006c00917304 */ /* 0x000e640000202000 */
[----:B------:R2:W-:Y:S01]  /*77c0*/  STG.E.64 desc[UR14][R68.64], R66 ;  /* 0x0000004244007986 */ /* 0x0005e2000c101b0e */
[----:B------:R-:W-:-:S02]  /*77d0*/  @P6 SHF.L.U32 R101, R101, 0x10, RZ ;  /* 0x0000001065656819 */ /* 0x000fc400000006ff */
[----:B------:R-:W-:Y:S02]  /*77e0*/  MOV R112, RZ ;  /* 0x000000ff00707202 */ /* 0x000fe40000000f00 */
[----:B0-----:R-:W-:Y:S01]  /*77f0*/  SHF.L.U32 R135, R110, 0x10, RZ ;  /* 0x000000106e877819 */ /* 0x001fe200000006ff */
[----:B------:R-:W-:-:S03]  /*7800*/  HFMA2 R110, -RZ, RZ, 0, 0 ;  /* 0x00000000ff6e7431 */ /* 0x000fc600000001ff */
[----:B------:R-:W-:Y:S02]  /*7810*/  LOP3.LUT R103, R103, R135, R134, 0xfe, !PT ;  /* 0x0000008767677212 */ /* 0x000fe400078efe86 */
[----:B------:R-:W-:Y:S01]  /*7820*/  MOV R134, RZ ;  /* 0x000000ff00867202 */ /* 0x000fe20000000f00 */
[----:B------:R-:W-:Y:S01]  /*7830*/  @P6 FMUL.FTZ R110, R150, R101 ;  /* 0x00000065966e6220 */ /* 0x000fe20000410000 */
[----:B-1----:R-:W-:Y:S01]  /*7840*/  LOP3.LUT R102, R102, R145, RZ, 0xfc, !PT ;  /* 0x0000009166667212 */ /* 0x002fe200078efcff */
[----:B------:R-:W-:Y:S01]  /*7850*/  HFMA2 R101, -RZ, RZ, 0, 0 ;  /* 0x00000000ff657431 */ /* 0x000fe200000001ff */
[----:B--2---:R-:W-:-:S03]  /*7860*/  @P4 SHF.L.U32 R67, R138, 0x10, RZ ;  /* 0x000000108a434819 */ /* 0x004fc600000006ff */
[----:B------:R0:W-:Y:S01]  /*7870*/  STG.E.64 desc[UR14][R70.64], R102 ;  /* 0x0000006646007986 */ /* 0x0001e2000c101b0e */
[----:B----4-:R-:W-:Y:S02]  /*7880*/  @P0 MOV R108, R64 ;  /* 0x00000040006c0202 */ /* 0x010fe40000000f00 */
[--C-:B------:R-:W-:Y:S02]  /*7890*/  @P2 SHF.R.U64 R64, R64, 0x10, R65.reuse ;  /* 0x0000001040402819 */ /* 0x100fe40000001241 */
[----:B------:R-:W-:Y:S02]  /*78a0*/  @P3 MOV R113, R65 ;  /* 0x0000004100713202 */ /* 0x000fe40000000f00 */
[----:B------:R-:W-:Y:S01]  /*78b0*/  @P5 SHF.R.U32.HI R135, RZ, 0x10, R65 ;  /* 0x00000010ff875819 */ /* 0x000fe20000011641 */
[----:B------:R-:W-:Y:S01]  /*78c0*/  HFMA2 R65, -RZ, RZ, 0, 0 ;  /* 0x00000000ff417431 */ /* 0x000fe200000001ff */
[----:B------:R-:W-:Y:S02]  /*78d0*/  @P0 SHF.L.U32 R108, R108, 0x10, RZ ;  /* 0x000000106c6c0819 */ /* 0x000fe400000006ff */
[----:B------:R-:W-:-:S02]  /*78e0*/  @P2 SHF.L.U32 R64, R64, 0x10, RZ ;  /* 0x0000001040402819 */ /* 0x000fc400000006ff */
[----:B------:R-:W-:Y:S01]  /*78f0*/  @P3 SHF.L.U32 R113, R113, 0x10, RZ ;  /* 0x0000001071713819 */ /* 0x000fe200000006ff */
[----:B------:R-:W-:Y:S01]  /*7900*/  @P4 FMUL.FTZ R65, R144, R67 ;  /* 0x0000004390414220 */ /* 0x000fe20000410000 */
[----:B------:R-:W-:Y:S01]  /*7910*/  @P5 SHF.L.U32 R66, R135, 0x10, RZ ;  /* 0x0000001087425819 */ /* 0x000fe200000006ff */
[----:B------:R-:W-:Y:S01]  /*7920*/  @P0 FMUL.FTZ R112, R147, R108 ;  /* 0x0000006c93700220 */ /* 0x000fe20000410000 */
[----:B------:R-:W-:Y:S01]  /*7930*/  @P2 FMUL.FTZ R101, R149, R64 ;  /* 0x0000004095652220 */ /* 0x000fe20000410000 */
[----:B------:R-:W-:Y:S02]  /*7940*/  @P3 FMUL.FTZ R134, R146, R113 ;  /* 0x0000007192863220 */ /* 0x000fe40000410000 */
[----:B0-----:R-:W-:-:S07]  /*7950*/  @P5 FMUL.FTZ R105, R151, R66 ;  /* 0x0000004297695220 */ /* 0x001fce0000410000 */
.L_x_769:
[----:B------:R-:W-:Y:S01]  /*7960*/  UIADD3 UR6, UPT, UPT, UR6, UR24, URZ ;  /* 0x0000001806067290 */ /* 0x000fe2000fffe0ff */
[----:B------:R-:W-:Y:S01]  /*7970*/  FADD.FTZ R31, R164, R31 ;  /* 0x0000001fa41f7221 */ /* 0x000fe20000010000 */
[----:B------:R-:W-:Y:S01]  /*7980*/  FADD.FTZ R30, R163, R30 ;  /* 0x0000001ea31e7221 */ /* 0x000fe20000010000 */
[----:B------:R-:W-:Y:S01]  /*7990*/  FADD.FTZ R29, R166, R29 ;  /* 0x0000001da61d7221 */ /* 0x000fe20000010000 */
[----:B------:R-:W-:Y:S01]  /*79a0*/  UISETP.GE.AND UP1, UPT, UR6, UR25, UPT ;  /* 0x000000190600728c */ /* 0x000fe2000bf26270 */
        /* <DEDUP_REMOVED lines=12> */
[----:B------:R-:W-:Y:S01]  /*7a70*/  PLOP3.LUT P1, PT, P1, PT, PT, 0x8, 0x80 ;  /* 0x000000000080781c */ /* 0x000fe20000f2e170 */
[----:B------:R-:W-:Y:S01]  /*7a80*/  FADD.FTZ R16, R105, R16 ;  /* 0x0000001069107221 */ /* 0x000fe20000010000 */
[----:B------:R-:W-:Y:S01]  /*7a90*/  FADD.FTZ R15, R134, R15 ;  /* 0x0000000f860f7221 */ /* 0x000fe20000010000 */
[----:B------:R-:W-:Y:S01]  /*7aa0*/  FADD.FTZ R14, R101, R14 ;  /* 0x0000000e650e7221 */ /* 0x000fe20000010000 */
[----:B------:R-:W-:Y:S01]  /*7ab0*/  FADD.FTZ R13, R112, R13 ;  /* 0x0000000d700d7221 */ /* 0x000fe20000010000 */
[----:B------:R-:W-:Y:S01]  /*7ac0*/  FADD.FTZ R12, R65, R12 ;  /* 0x0000000c410c7221 */ /* 0x000fe20000010000 */
[----:B------:R-:W-:Y:S07]  /*7ad0*/  BRA.U !UP1, `(.L_x_771) ;  /* 0xffffff8d095c7547 */ /* 0x000fee000b83ffff */
[----:B------:R-:W-:Y:S01]  /*7ae0*/  MOV R7, R12 ;  /* 0x0000000c00077202 */ /* 0x000fe20000000f00 */
[----:B------:R-:W-:Y:S01]  /*7af0*/  IMAD.MOV.U32 R9, RZ, RZ, R14 ;  /* 0x000000ffff097224 */ /* 0x000fe200078e000e */
[----:B------:R-:W-:Y:S01]  /*7b00*/  MOV R8, R13 ;  /* 0x0000000d00087202 */ /* 0x000fe20000000f00 */
[----:B------:R-:W-:Y:S01]  /*7b10*/  IMAD.MOV.U32 R66, RZ, RZ, R61 ;  /* 0x000000ffff427224 */ /* 0x000fe200078e003d */
[----:B------:R-:W-:Y:S02]  /*7b20*/  MOV R10, R15 ;  /* 0x0000000f000a7202 */ /* 0x000fe40000000f00 */
[----:B------:R-:W-:Y:S02]  /*7b30*/  MOV R15, R20 ;  /* 0x00000014000f7202 */ /* 0x000fe40000000f00 */
[----:B------:R-:W-:Y:S02]  /*7b40*/  MOV R14, R21 ;  /* 0x00000015000e7202 */ /* 0x000fe40000000f00 */
[----:B------:R-:W-:-:S02]  /*7b50*/  MOV R13, R22 ;  /* 0x00000016000d7202 */ /* 0x000fc40000000f00 */
[----:B------:R-:W-:Y:S02]  /*7b60*/  MOV R12, R23 ;  /* 0x00000017000c7202 */ /* 0x000fe40000000f00 */
[----:B------:R-:W-:Y:S01]  /*7b70*/  MOV R23, R28 ;  /* 0x0000001c00177202 */ /* 0x000fe20000000f00 */
[----:B------:R-:W-:Y:S01]  /*7b80*/  IMAD.MOV.U32 R28, RZ, RZ, R51 ;  /* 0x000000ffff1c7224 */ /* 0x000fe200078e0033 */
        /* <DEDUP_REMOVED lines=49> */
.L_x_766:
        /* <DEDUP_REMOVED lines=26> */
.L_x_772:
        /* <DEDUP_REMOVED lines=12> */
.L_x_10795:


//--------------------- .text._ZN10layer_norm22ln_bwd_finalize_kernelINS_22Kernel_traits_finalizeILj2560E13__nv_bfloat16S2_S2_S2_fjLb1ELj1024ELj4ENS_18Kernel_traits_baseILj2560ES2_S2_S2_S2_fjLj1024EEEEELb1ELb0EEEvNS_9BwdParamsE --------------------------
	.section	.text._ZN10layer_norm22ln_bwd_finalize_kernelINS_22Kernel_traits_finalizeILj2560E13__nv_bfloat16S2_S2_S2_fjLb1ELj1024ELj4ENS_18Kernel_traits_baseILj2560ES2_S2_S2_S2_fjLj1024EEEEELb1ELb0EEEvNS_9BwdParamsE,"ax",@progbits
	.align	128
        .global         _ZN10layer_norm22ln_bwd_finalize_kernelINS_22Kernel_traits_finalizeILj2560E13__nv_bfloat16S2_S2_S2_fjLb1ELj1024ELj4ENS_18Kernel_traits_baseILj2560ES2_S2_S2_S2_fjLj1024EEEEELb1ELb0EEEvNS_9BwdParamsE
        .type           _ZN10layer_norm22ln_bwd_finalize_kernelINS_22Kernel_traits_finalizeILj2560E13__nv_bfloat16S2_S2_S2_fjLb1ELj1024ELj4ENS_18Kernel_traits_baseILj2560ES2_S2_S2_S2_fjLj1024EEEEELb1ELb0EEEvNS_9BwdParamsE,@function
        .size           _ZN10layer_norm22ln_bwd_finalize_kernelINS_22Kernel_traits_finalizeILj2560E13__nv_bfloat16S2_S2_S2_fjLb1ELj1024ELj4ENS_18Kernel_traits_baseILj2560ES2_S2_S2_S2_fjLj1024EEEEELb1ELb0EEEvNS_9BwdParamsE,(.L_x_10796 - _ZN10layer_norm22ln_bwd_finalize_kernelINS_22Kernel_traits_finalizeILj2560E13__nv_bfloat16S2_S2_S2_fjLb1ELj1024ELj4ENS_18Kernel_traits_baseILj2560ES2_S2_S2_S2_fjLj1024EEEEELb1ELb0EEEvNS_9BwdParamsE)
        .other          _ZN10layer_norm22ln_bwd_finalize_kernelINS_22Kernel_traits_finalizeILj2560E13__nv_bfloat16S2_S2_S2_fjLb1ELj1024ELj4ENS_18Kernel_traits_baseILj2560ES2_S2_S2_S2_fjLj1024EEEEELb1ELb0EEEvNS_9BwdParamsE,@"STO_CUDA_ENTRY STV_DEFAULT"
_ZN10layer_norm22ln_bwd_finalize_kernelINS_22Kernel_traits_finalizeILj2560E13__nv_bfloat16S2_S2_S2_fjLb1ELj1024ELj4ENS_18Kernel_traits_baseILj2560ES2_S2_S2_S2_fjLj1024EEEEELb1ELb0EEEvNS_9BwdParamsE:
.text._ZN10layer_norm22ln_bwd_finalize_kernelINS_22Kernel_traits_finalizeILj2560E13__nv_bfloat16S2_S2_S2_fjLb1ELj1024ELj4ENS_18Kernel_traits_baseILj2560ES2_S2_S2_S2_fjLj1024EEEEELb1ELb0EEEvNS_9BwdParamsE:
        /* <DEDUP_REMOVED lines=11> */
[----:B------:R-:W-:Y:S01]  /*00b0*/  HFMA2 R26, -RZ, RZ, 0, 0 ;  /* 0x00000000ff1a7431 */ /* 0x000fe200000001ff */
[----:B------:R-:W2:Y:S01]  /*00c0*/  LDCU.64 UR6, c[0x0][0x358] ;  /* 0x00006b00ff0677ac */ /* 0x000ea20008000a00 */
[----:B------:R-:W-:Y:S01]  /*00d0*/  HFMA2 R8, -RZ, RZ, 0, 0 ;  /* 0x00000000ff087431 */ /* 0x000fe200000001ff */
[----:B------:R-:W-:Y:S02]  /*00e0*/  LOP3.LUT R6, R2, 0x1f, RZ, 0xc0, !PT ;  /* 0x0000001f02067812 */ /* 0x000fe400078ec0ff */
[----:B------:R-:W-:Y:S02]  /*00f0*/  MOV R25, RZ ;  /* 0x000000ff00197202 */ /* 0x000fe40000000f00 */
[----:B-1----:R-:W-:-:S04]  /*0100*/  ISETP.GE.U32.AND P0, PT, R5, UR8, PT ;  /* 0x0000000805007c0c */ /* 0x002fc8000bf06070 */
[----:B0-----:R-:W-:-:S13]  /*0110*/  ISETP.GE.U32.OR P0, PT, R3, R4, P0 ;  /* 0x000000040300720c */ /* 0x001fda0000706470 */
[----:B--2---:R-:W-:Y:S05]  /*0120*/  @P0 BRA `(.L_x_774) ;  /* 0x0000000c00740947 */ /* 0x004fea0003800000 */
[----:B------:R-:W-:Y:S01]  /*0130*/  LOP3.LUT R10, R5, 0x20, RZ, 0xfc, !PT ;  /* 0x00000020050a7812 */ /* 0x000fe200078efcff */
[----:B------:R-:W-:Y:S01]  /*0140*/  BSSY.RECONVERGENT B1, `(.L_x_775) ;  /* 0x000007c000017945 */ /* 0x000fe20003800200 */
[-C--:B------:R-:W-:Y:S02]  /*0150*/  LOP3.LUT R8, RZ, R5.reuse, RZ, 0x33, !PT ;  /* 0x00000005ff087212 */ /* 0x080fe400078e33ff */
[----:B------:R-:W-:Y:S02]  /*0160*/  VIMNMX.U32 R9, PT, PT, R10, UR8, !PT ;  /* 0x000000080a097c48 */ /* 0x000fe4000ffe0000 */
[----:B------:R-:W-:Y:S02]  /*0170*/  MOV R7, R5 ;  /* 0x0000000500077202 */ /* 0x000fe40000000f00 */
[----:B------:R-:W-:Y:S02]  /*0180*/  IADD3 R9, PT, PT, R9, R8, RZ ;  /* 0x0000000809097210 */ /* 0x000fe40007ffe0ff */
[----:B------:R-:W-:-:S02]  /*0190*/  MOV R8, RZ ;  /* 0x000000ff00087202 */ /* 0x000fc40000000f00 */
[C---:B------:R-:W-:Y:S02]  /*01a0*/  ISETP.GE.U32.AND P0, PT, R9.reuse, 0xe0, PT ;  /* 0x000000e00900780c */ /* 0x040fe40003f06070 */
[----:B------:R-:W-:Y:S02]  /*01b0*/  MOV R25, RZ ;  /* 0x000000ff00197202 */ /* 0x000fe40000000f00 */
[----:B------:R-:W-:Y:S02]  /*01c0*/  MOV R26, RZ ;  /* 0x000000ff001a7202 */ /* 0x000fe40000000f00 */
[----:B------:R-:W-:-:S07]  /*01d0*/  LEA.HI R11, R9, 0x1, RZ, 0x1b ;  /* 0x00000001090b7811 */ /* 0x000fce00078fd8ff */
[----:B------:R-:W-:Y:S05]  /*01e0*/  @!P0 BRA `(.L_x_776) ;  /* 0x0000000400c48947 */ /* 0x000fea0003800000 */
[C---:B------:R-:W-:Y:S01]  /*01f0*/  LOP3.LUT R15, R5.reuse, 0x80, RZ, 0xfc, !PT ;  /* 0x00000080050f7812 */ /* 0x040fe200078efcff */
[-CC-:B------:R-:W-:Y:S01]  /*0200*/  IMAD R29, R10, R4.reuse, R13.reuse ;  /* 0x000000040a1d7224 */ /* 0x180fe200078e020d */
[C---:B------:R-:W-:Y:S01]  /*0210*/  LOP3.LUT R19, R5.reuse, 0xa0, RZ, 0xfc, !PT ;  /* 0x000000a005137812 */ /* 0x040fe200078efcff */
[CCC-:B------:R-:W-:Y:S01]  /*0220*/  IMAD R10, R5.reuse, R4.reuse, R13.reuse ;  /* 0x00000004050a7224 */ /* 0x1c0fe200078e020d */
[----:B------:R-:W-:Y:S01]  /*0230*/  LOP3.LUT R17, R5, 0xc0, RZ, 0xfc, !PT ;  /* 0x000000c005117812 */ /* 0x000fe200078efcff */
[-CC-:B------:R-:W-:Y:S01]  /*0240*/  IMAD R15, R15, R4.reuse, R13.reuse ;  /* 0x000000040f0f7224 */ /* 0x180fe200078e020d */
        /* <DEDUP_REMOVED lines=8> */
[----:B------:R-:W-:Y:S01]  /*02d0*/  MOV R8, RZ ;  /* 0x000000ff00087202 */ /* 0x000fe20000000f00 */
[----:B------:R-:W-:Y:S01]  /*02e0*/  IMAD R23, R23, R4, R13 ;  /* 0x0000000417177224 */ /* 0x000fe200078e020d */
[----:B------:R-:W-:-:S02]  /*02f0*/  MOV R7, R5 ;  /* 0x0000000500077202 */ /* 0x000fc40000000f00 */
[C---:B------:R-:W-:Y:S02]  /*0300*/  IADD3 R13, PT, PT, R6.reuse, R29, RZ ;  /* 0x0000001d060d7210 */ /* 0x040fe40007ffe0ff */
[----:B------:R-:W-:Y:S02]  /*0310*/  IADD3 R10, PT, PT, R6, R10, RZ ;  /* 0x0000000a060a7210 */ /* 0x000fe40007ffe0ff */
[----:B------:R-:W-:Y:S02]  /*0320*/  IADD3 R24, PT, PT, -R24, RZ, RZ ;  /* 0x000000ff18187210 */ /* 0x000fe40007ffe1ff */
[C---:B------:R-:W-:Y:S02]  /*0330*/  IADD3 R22, PT, PT, R6.reuse, R15, RZ ;  /* 0x0000000f06167210 */ /* 0x040fe40007ffe0ff */
[C---:B------:R-:W-:Y:S02]  /*0340*/  IADD3 R19, PT, PT, R6.reuse, R19, RZ ;  /* 0x0000001306137210 */ /* 0x040fe40007ffe0ff */
[----:B------:R-:W-:-:S02]  /*0350*/  IADD3 R20, PT, PT, R6, R17, RZ ;  /* 0x0000001106147210 */ /* 0x000fc40007ffe0ff */
[C---:B------:R-:W-:Y:S02]  /*0360*/  IADD3 R21, PT, PT, R6.reuse, R21, RZ ;  /* 0x0000001506157210 */ /* 0x040fe40007ffe0ff */
[C---:B------:R-:W-:Y:S02]  /*0370*/  IADD3 R12, PT, PT, R6.reuse, R27, RZ ;  /* 0x0000001b060c7210 */ /* 0x040fe40007ffe0ff */
[----:B------:R-:W-:-:S07]  /*0380*/  IADD3 R23, PT, PT, R6, R23, RZ ;  /* 0x0000001706177210 */ /* 0x000fce0007ffe0ff */
.L_x_777:
[----:B------:R-:W0:Y:S02]  /*0390*/  LDC.64 R14, c[0x0][0x440] ;  /* 0x00011000ff0e7b82 */ /* 0x000e240000000a00 */
[----:B0-----:R-:W-:-:S05]  /*03a0*/  IMAD.WIDE.U32 R16, R10, 0x4, R14 ;  /* 0x000000040a107825 */ /* 0x001fca00078e000e */
[----:B------:R0:W2:Y:S02]  /*03b0*/  LDG.E R27, desc[UR6][R16.64] ;  /* 0x00000006101b7981 */ /* 0x0000a4000c1e1900 */
[----:B0-----:R-:W-:-:S05]  /*03c0*/  IMAD.WIDE.U32 R16, R13, 0x4, R14 ;  /* 0x000000040d107825 */ /* 0x001fca00078e000e */
[----:B------:R0:W3:Y:S02]  /*03d0*/  LDG.E R18, desc[UR6][R16.64] ;  /* 0x0000000610127981 */ /* 0x0000e4000c1e1900 */
[----:B0-----:R-:W-:-:S05]  /*03e0*/  IMAD.WIDE.U32 R16, R12, 0x4, R14 ;  /* 0x000000040c107825 */ /* 0x001fca00078e000e */
[----:B------:R0:W4:Y:S02]  /*03f0*/  LDG.E R29, desc[UR6][R16.64] ;  /* 0x00000006101d7981 */ /* 0x000124000c1e1900 */
[----:B0-----:R-:W-:-:S04]  /*0400*/  IMAD.WIDE.U32 R16, R23, 0x4, R14 ;  /* 0x0000000417107825 */ /* 0x001fc800078e000e */
[----:B--2---:R-:W-:-:S04]  /*0410*/  FADD.FTZ R27, R27, R8 ;  /* 0x000000081b1b7221 */ /* 0x004fc80000010000 */
[----:B---3--:R-:W-:Y:S02]  /*0420*/  FADD.FTZ R18, R27, R18 ;  /* 0x000000121b127221 */ /* 0x008fe40000010000 */
[----:B------:R0:W2:Y:S02]  /*0430*/  LDG.E R27, desc[UR6][R16.64] ;  /* 0x00000006101b7981 */ /* 0x0000a4000c1e1900 */
[----:B0-----:R-:W-:-:S04]  /*0440*/  IMAD.WIDE.U32 R16, R22, 0x4, R14 ;  /* 0x0000000416107825 */ /* 0x001fc800078e000e */
[----:B----4-:R-:W-:Y:S02]  /*0450*/  FADD.FTZ R18, R18, R29 ;  /* 0x0000001d12127221 */ /* 0x010fe40000010000 */
[----:B------:R0:W3:Y:S02]  /*0460*/  LDG.E R29, desc[UR6][R16.64] ;  /* 0x00000006101d7981 */ /* 0x0000e4000c1e1900 */
[----:B0-----:R-:W-:-:S04]  /*0470*/  IMAD.WIDE.U32 R16, R19, 0x4, R14 ;  /* 0x0000000413107825 */ /* 0x001fc800078e000e */
[----:B--2---:R-:W-:Y:S02]  /*0480*/  FADD.FTZ R18, R18, R27 ;  /* 0x0000001b12127221 */ /* 0x004fe40000010000 */
[----:B------:R0:W2:Y:S02]  /*0490*/  LDG.E R27, desc[UR6][R16.64] ;  /* 0x00000006101b7981 */ /* 0x0000a4000c1e1900 */
[----:B0-----:R-:W-:-:S05]  /*04a0*/  IMAD.WIDE.U32 R16, R20, 0x4, R14 ;  /* 0x0000000414107825 */ /* 0x001fca00078e000e */
[----:B------:R0:W4:Y:S02]  /*04b0*/  LDG.E R8, desc[UR6][R16.64] ;  /* 0x0000000610087981 */ /* 0x000124000c1e1900 */
[----:B0-----:R-:W0:Y:S01]  /*04c0*/  LDC.64 R16, c[0x0][0x448] ;  /* 0x00011200ff107b82 */ /* 0x001e220000000a00 */
[----:B---3--:R-:W-:Y:S01]  /*04d0*/  FADD.FTZ R18, R18, R29 ;  /* 0x0000001d12127221 */ /* 0x008fe20000010000 */
[----:B------:R-:W-:-:S04]  /*04e0*/  IMAD.WIDE.U32 R14, R21, 0x4, R14 ;  /* 0x00000004150e7825 */ /* 0x000fc800078e000e */
[----:B--2---:R-:W-:Y:S02]  /*04f0*/  FADD.FTZ R27, R18, R27 ;  /* 0x0000001b121b7221 */ /* 0x004fe40000010000 */
[----:B------:R0:W2:Y:S02]  /*0500*/  LDG.E R18, desc[UR6][R14.64] ;  /* 0x000000060e127981 */ /* 0x0000a4000c1e1900 */
[----:B0-----:R-:W-:-:S05]  /*0510*/  IMAD.WIDE.U32 R14, R10, 0x4, R16 ;  /* 0x000000040a0e7825 */ /* 0x001fca00078e0010 */
[----:B------:R0:W3:Y:S02]  /*0520*/  LDG.E R28, desc[UR6][R14.64] ;  /* 0x000000060e1c7981 */ /* 0x0000e4000c1e1900 */
[----:B0-----:R-:W-:-:S04]  /*0530*/  IMAD.WIDE.U32 R14, R13, 0x4, R16 ;  /* 0x000000040d0e7825 */ /* 0x001fc800078e0010 */
[----:B---3--:R-:W-:Y:S02]  /*0540*/  FADD.FTZ R28, R28, R25 ;  /* 0x000000191c1c7221 */ /* 0x008fe40000010000 */
        /* <DEDUP_REMOVED lines=11> */
[----:B----4-:R-:W-:Y:S01]  /*0600*/  FADD.FTZ R8, R27, R8 ;  /* 0x000000081b087221 */ /* 0x010fe20000010000 */
[----:B---3--:R-:W-:Y:S02]  /*0610*/  FADD.FTZ R25, R25, R28 ;  /* 0x0000001c19197221 */ /* 0x008fe40000010000 */
[----:B------:R0:W3:Y:S02]  /*0620*/  LDG.E R28, desc[UR6][R14.64] ;  /* 0x000000060e1c7981 */ /* 0x0000e4000c1e1900 */
[----:B0-----:R-:W-:-:S05]  /*0630*/  IMAD.WIDE.U32 R14, R20, 0x4, R16 ;  /* 0x00000004140e7825 */ /* 0x001fca00078e0010 */
[----:B------:R0:W4:Y:S02]  /*0640*/  LDG.E R27, desc[UR6][R14.64] ;  /* 0x000000060e1b7981 */ /* 0x000124000c1e1900 */
[----:B0-----:R-:W0:Y:S01]  /*0650*/  LDC.64 R14, c[0x0][0x460] ;  /* 0x00011800ff0e7b82 */ /* 0x001e220000000a00 */
[----:B------:R-:W-:-:S04]  /*0660*/  IMAD.WIDE.U32 R16, R21, 0x4, R16 ;  /* 0x0000000415107825 */ /* 0x000fc800078e0010 */
[----:B--2---:R-:W-:Y:S02]  /*0670*/  FADD.FTZ R8, R8, R18 ;  /* 0x0000001208087221 */ /* 0x004fe40000010000 */
[----:B------:R0:W2:Y:S02]  /*0680*/  LDG.E R18, desc[UR6][R16.64] ;  /* 0x0000000610127981 */ /* 0x0000a4000c1e1900 */
[----:B0-----:R-:W-:-:S04]  /*0690*/  IMAD.WIDE.U32 R16, R10, 0x4, R14 ;  /* 0x000000040a107825 */ /* 0x001fc800078e000e */
[----:B---3--:R-:W-:-:S04]  /*06a0*/  FADD.FTZ R25, R25, R28 ;  /* 0x0000001c19197221 */ /* 0x008fc80000010000 */
[----:B----4-:R-:W-:Y:S02]  /*06b0*/  FADD.FTZ R25, R25, R27 ;  /* 0x0000001b19197221 */ /* 0x010fe40000010000 */
        /* <DEDUP_REMOVED lines=17> */
[----:B------:R-:W-:-:S06]  /*07d0*/  IMAD.WIDE.U32 R14, R21, 0x4, R14 ;  /* 0x00000004150e7825 */ /* 0x000fcc00078e000e */
[----:B------:R-:W4:Y:S01]  /*07e0*/  LDG.E R15, desc[UR6][R14.64] ;  /* 0x000000060e0f7981 */ /* 0x000f22000c1e1900 */
[----:B---3--:R-:W-:-:S03]  /*07f0*/  FADD.FTZ R26, R26, R27 ;  /* 0x0000001b1a1a7221 */ /* 0x008fc60000010000 */
[----:B------:R-:W3:Y:S01]  /*0800*/  LDG.E R27, desc[UR6][R16.64] ;  /* 0x00000006101b7981 */ /* 0x000ee2000c1e1900 */
[----:B------:R-:W-:-:S04]  /*0810*/  IADD3 R24, PT, PT, R24, 0x8, RZ ;  /* 0x0000000818187810 */ /* 0x000fc80007ffe0ff */
[----:B------:R-:W-:Y:S01]  /*0820*/  ISETP.NE.AND P0, PT, R24, RZ, PT ;  /* 0x000000ff1800720c */ /* 0x000fe20003f05270 */
[----:B--2---:R-:W-:Y:S01]  /*0830*/  FADD.FTZ R25, R25, R18 ;  /* 0x0000001219197221 */ /* 0x004fe20000010000 */
[----:B------:R-:W-:Y:S02]  /*0840*/  IADD3 R7, PT, PT, R7, 0x100, RZ ;  /* 0x0000010007077810 */ /* 0x000fe40007ffe0ff */
[C---:B------:R-:W-:Y:S02]  /*0850*/  LEA R10, R4.reuse, R10, 0x8 ;  /* 0x0000000a040a7211 */ /* 0x040fe400078e40ff */
[C---:B------:R-:W-:Y:S02]  /*0860*/  LEA R13, R4.reuse, R13, 0x8 ;  /* 0x0000000d040d7211 */ /* 0x040fe400078e40ff */
[C---:B------:R-:W-:Y:S02]  /*0870*/  LEA R12, R4.reuse, R12, 0x8 ;  /* 0x0000000c040c7211 */ /* 0x040fe400078e40ff */
[----:B------:R-:W-:-:S02]  /*0880*/  LEA R23, R4, R23, 0x8 ;  /* 0x0000001704177211 */ /* 0x000fc400078e40ff */
[C---:B------:R-:W-:Y:S02]  /*0890*/  LEA R22, R4.reuse, R22, 0x8 ;  /* 0x0000001604167211 */ /* 0x040fe400078e40ff */
[C---:B------:R-:W-:Y:S02]  /*08a0*/  LEA R19, R4.reuse, R19, 0x8 ;  /* 0x0000001304137211 */ /* 0x040fe400078e40ff */
[C---:B------:R-:W-:Y:S02]  /*08b0*/  LEA R20, R4.reuse, R20, 0x8 ;  /* 0x0000001404147211 */ /* 0x040fe400078e40ff */
[----:B------:R-:W-:Y:S01]  /*08c0*/  LEA R21, R4, R21, 0x8 ;  /* 0x0000001504157211 */ /* 0x000fe200078e40ff */
[----:B---3--:R-:W-:-:S04]  /*08d0*/  FADD.FTZ R26, R26, R27 ;  /* 0x0000001b1a1a7221 */ /* 0x008fc80000010000 */
[----:B----4-:R-:W-:Y:S01]  /*08e0*/  FADD.FTZ R26, R26, R15 ;  /* 0x0000000f1a1a7221 */ /* 0x010fe20000010000 */
[----:B------:R-:W-:Y:S06]  /*08f0*/  @P0 BRA `(.L_x_777) ;  /* 0xfffffff800a40947 */ /* 0x000fec000383ffff */
.L_x_776:
[----:B------:R-:W-:Y:S05]  /*0900*/  BSYNC.RECONVERGENT B1 ;  /* 0x0000000000017941 */ /* 0x000fea0003800200 */
.L_x_775:
[----:B------:R-:W-:-:S13]  /*0910*/  LOP3.LUT P0, R10, R11, 0x7, RZ, 0xc0, !PT ;  /* 0x000000070b0a7812 */ /* 0x000fda000780c0ff */
[----:B------:R-:W-:Y:S05]  /*0920*/  @!P0 BRA `(.L_x_774) ;  /* 0x0000000400748947 */ /* 0x000fea0003800000 */
[----:B------:R-:W-:Y:S01]  /*0930*/  ISETP.GE.U32.AND P0, PT, R10, 0x4, PT ;  /* 0x000000040a00780c */ /* 0x000fe20003f06070 */
[----:B------:R-:W-:Y:S01]  /*0940*/  BSSY.RECONVERGENT B1, `(.L_x_778) ;  /* 0x000002f000017945 */ /* 0x000fe20003800200 */
[----:B------:R-:W-:-:S11]  /*0950*/  LOP3.LUT P1, R17, R11, 0x3, RZ, 0xc0, !PT ;  /* 0x000000030b117812 */ /* 0x000fd6000782c0ff */
[----:B------:R-:W-:Y:S05]  /*0960*/  @!P0 BRA `(.L_x_779) ;  /* 0x0000000000b08947 */ /* 0x000fea0003800000 */
[----:B------:R-:W0:Y:S01]  /*0970*/  LDC.64 R10, c[0x0][0x440] ;  /* 0x00011000ff0a7b82 */ /* 0x000e220000000a00 */
[----:B------:R-:W-:-:S07]  /*0980*/  IMAD R16, R7, R4, R3 ;  /* 0x0000000407107224 */ /* 0x000fce00078e0203 */
[----:B------:R-:W1:Y:S08]  /*0990*/  LDC.64 R14, c[0x0][0x448] ;  /* 0x00011200ff0e7b82 */ /* 0x000e700000000a00 */
[----:B------:R-:W2:Y:S01]  /*09a0*/  LDC.64 R12, c[0x0][0x460] ;  /* 0x00011800ff0c7b82 */ /* 0x000ea20000000a00 */
[----:B0-----:R-:W-:-:S06]  /*09b0*/  IMAD.WIDE.U32 R22, R16, 0x4, R10 ;  /* 0x0000000410167825 */ /* 0x001fcc00078e000a */
[----:B------:R-:W3:Y:S01]  /*09c0*/  LDG.E R22, desc[UR6][R22.64] ;  /* 0x0000000616167981 */ /* 0x000ee2000c1e1900 */
[----:B-1----:R-:W-:-:S05]  /*09d0*/  IMAD.WIDE.U32 R18, R16, 0x4, R14 ;  /* 0x0000000410127825 */ /* 0x002fca00078e000e */
[----:B------:R2:W4:Y:S02]  /*09e0*/  LDG.E R23, desc[UR6][R18.64] ;  /* 0x0000000612177981 */ /* 0x000524000c1e1900 */
[----:B--2---:R-:W-:-:S06]  /*09f0*/  IMAD.WIDE.U32 R18, R16, 0x4, R12 ;  /* 0x0000000410127825 */ /* 0x004fcc00078e000c */
[----:B------:R0:W2:Y:S01]  /*0a00*/  LDG.E R19, desc[UR6][R18.64] ;  /* 0x0000000612137981 */ /* 0x0000a2000c1e1900 */
[----:B------:R-:W-:-:S05]  /*0a10*/  LEA R28, R4, R16, 0x5 ;  /* 0x00000010041c7211 */ /* 0x000fca00078e28ff */
[----:B------:R-:W-:Y:S01]  /*0a20*/  IMAD.WIDE.U32 R20, R28, 0x4, R10 ;  /* 0x000000041c147825 */ /* 0x000fe200078e000a */
[----:B0-----:R-:W-:-:S04]  /*0a30*/  LEA R18, R4, R16, 0x6 ;  /* 0x0000001004127211 */ /* 0x001fc800078e30ff */
[----:B------:R0:W5:Y:S02]  /*0a40*/  LDG.E R16, desc[UR6][R20.64] ;  /* 0x0000000614107981 */ /* 0x000164000c1e1900 */
[----:B0-----:R-:W-:-:S06]  /*0a50*/  IMAD.WIDE.U32 R20, R18, 0x4, R10 ;  /* 0x0000000412147825 */ /* 0x001fcc00078e000a */
[----:B------:R-:W5:Y:S01]  /*0a60*/  LDG.E R20, desc[UR6][R20.64] ;  /* 0x0000000614147981 */ /* 0x000f62000c1e1900 */
[----:B------:R-:W-:-:S05]  /*0a70*/  LEA R24, R4, R18, 0x5 ;  /* 0x0000001204187211 */ /* 0x000fca00078e28ff */
[----:B------:R-:W-:-:S06]  /*0a80*/  IMAD.WIDE.U32 R10, R24, 0x4, R10 ;  /* 0x00000004180a7825 */ /* 0x000fcc00078e000a */
[----:B------:R-:W5:Y:S01]  /*0a90*/  LDG.E R10, desc[UR6][R10.64] ;  /* 0x000000060a0a7981 */ /* 0x000f62000c1e1900 */
[----:B---3--:R-:W-:Y:S01]  /*0aa0*/  FADD.FTZ R8, R8, R22 ;  /* 0x0000001608087221 */ /* 0x008fe20000010000 */
[----:B----4-:R-:W-:Y:S01]  /*0ab0*/  FADD.FTZ R25, R25, R23 ;  /* 0x0000001719197221 */ /* 0x010fe20000010000 */
[----:B------:R-:W-:-:S05]  /*0ac0*/  IMAD.WIDE.U32 R22, R28, 0x4, R14 ;  /* 0x000000041c167825 */ /* 0x000fca00078e000e */
[----:B------:R0:W3:Y:S01]  /*0ad0*/  LDG.E R21, desc[UR6][R22.64] ;  /* 0x0000000616157981 */ /* 0x0000e2000c1e1900 */
[----:B------:R-:W-:-:S04]  /*0ae0*/  IMAD.WIDE.U32 R28, R28, 0x4, R12 ;  /* 0x000000041c1c7825 */ /* 0x000fc800078e000c */
[----:B0-----:R-:W-:-:S04]  /*0af0*/  IMAD.WIDE.U32 R22, R18, 0x4, R14 ;  /* 0x0000000412167825 */ /* 0x001fc800078e000e */
[----:B--2---:R-:W-:Y:S01]  /*0b00*/  FADD.FTZ R26, R26, R19 ;  /* 0x000000131a1a7221 */ /* 0x004fe20000010000 */
[----:B------:R-:W-:Y:S01]  /*0b10*/  IMAD.WIDE.U32 R18, R18, 0x4, R12 ;  /* 0x0000000412127825 */ /* 0x000fe200078e000c */
[----:B------:R-:W2:Y:S03]  /*0b20*/  LDG.E R22, desc[UR6][R22.64] ;  /* 0x0000000616167981 */ /* 0x000ea6000c1e1900 */
[C---:B------:R-:W-:Y:S02]  /*0b30*/  IMAD.WIDE.U32 R14, R24.reuse, 0x4, R14 ;  /* 0x00000004180e7825 */ /* 0x040fe400078e000e */
[----:B------:R-:W4:Y:S02]  /*0b40*/  LDG.E R18, desc[UR6][R18.64] ;  /* 0x0000000612127981 */ /* 0x000f24000c1e1900 */
[----:B------:R-:W-:Y:S02]  /*0b50*/  IMAD.WIDE.U32 R12, R24, 0x4, R12 ;  /* 0x00000004180c7825 */ /* 0x000fe400078e000c */
[----:B------:R-:W4:Y:S04]  /*0b60*/  LDG.E R14, desc[UR6][R14.64] ;  /* 0x000000060e0e7981 */ /* 0x000f28000c1e1900 */
[----:B------:R-:W4:Y:S04]  /*0b70*/  LDG.E R23, desc[UR6][R28.64] ;  /* 0x000000061c177981 */ /* 0x000f28000c1e1900 */
[----:B------:R-:W4:Y:S01]  /*0b80*/  LDG.E R12, desc[UR6][R12.64] ;  /* 0x000000060c0c7981 */ /* 0x000f22000c1e1900 */
[----:B-----5:R-:W-:Y:S01]  /*0b90*/  FADD.FTZ R27, R8, R16 ;  /* 0x00000010081b7221 */ /* 0x020fe20000010000 */
[----:B------:R-:W-:-:S03]  /*0ba0*/  IADD3 R7, PT, PT, R7, 0x80, RZ ;  /* 0x0000008007077810 */ /* 0x000fc60007ffe0ff */
[----:B------:R-:W-:-:S04]  /*0bb0*/  FADD.FTZ R27, R27, R20 ;  /* 0x000000141b1b7221 */ /* 0x000fc80000010000 */
[----:B------:R-:W-:Y:S01]  /*0bc0*/  FADD.FTZ R8, R27, R10 ;  /* 0x0000000a1b087221 */ /* 0x000fe20000010000 */
[----:B---3--:R-:W-:-:S04]  /*0bd0*/  FADD.FTZ R21, R25, R21 ;  /* 0x0000001519157221 */ /* 0x008fc80000010000 */
[----:B--2---:R-:W-:Y:S01]  /*0be0*/  FADD.FTZ R21, R21, R22 ;  /* 0x0000001615157221 */ /* 0x004fe20000010000 */
[----:B----4-:R-:W-:-:S04]  /*0bf0*/  FADD.FTZ R23, R26, R23 ;  /* 0x000000171a177221 */ /* 0x010fc80000010000 */
[----:B------:R-:W-:Y:S01]  /*0c00*/  FADD.FTZ R23, R23, R18 ;  /* 0x0000001217177221 */ /* 0x000fe20000010000 */
[----:B------:R-:W-:-:S03]  /*0c10*/  FADD.FTZ R25, R21, R14 ;  /* 0x0000000e15197221 */ /* 0x000fc60000010000 */
[----:B------:R-:W-:-:S07]  /*0c20*/  FADD.FTZ R26, R23, R12 ;  /* 0x0000000c171a7221 */ /* 0x000fce0000010000 */
.L_x_779:
[----:B------:R-:W-:Y:S05]  /*0c30*/  BSYNC.RECONVERGENT B1 ;  /* 0x0000000000017941 */ /* 0x000fea0003800200 */
.L_x_778:
[----:B------:R-:W-:Y:S05]  /*0c40*/  @!P1 BRA `(.L_x_774) ;  /* 0x0000000000ac9947 */ /* 0x000fea0003800000 */
[----:B------:R-:W-:Y:S01]  /*0c50*/  ISETP.NE.AND P1, PT, R17, 0x1, PT ;  /* 0x000000011100780c */ /* 0x000fe20003f25270 */
[----:B------:R-:W-:Y:S01]  /*0c60*/  BSSY.RECONVERGENT B1, `(.L_x_780) ;  /* 0x000001b000017945 */ /* 0x000fe20003800200 */
[----:B------:R-:W-:-:S11]  /*0c70*/  LOP3.LUT P0, RZ, R9, 0x20, RZ, 0xc0, !PT ;  /* 0x0000002009ff7812 */ /* 0x000fd6000780c0ff */
[----:B------:R-:W-:Y:S05]  /*0c80*/  @!P1 BRA `(.L_x_781) ;  /* 0x0000000000609947 */ /* 0x000fea0003800000 */
[----:B------:R-:W0:Y:S01]  /*0c90*/  LDC.64 R18, c[0x0][0x440] ;  /* 0x00011000ff127b82 */ /* 0x000e220000000a00 */
[----:B------:R-:W-:-:S05]  /*0ca0*/  IMAD R17, R7, R4, R3 ;  /* 0x0000000407117224 */ /* 0x000fca00078e0203 */
[----:B------:R-:W-:Y:S02]  /*0cb0*/  LEA R9, R4, R17, 0x5 ;  /* 0x0000001104097211 */ /* 0x000fe400078e28ff */
[----:B------:R-:W1:Y:S08]  /*0cc0*/  LDC.64 R10, c[0x0][0x448] ;  /* 0x00011200ff0a7b82 */ /* 0x000e700000000a00 */
[----:B------:R-:W2:Y:S01]  /*0cd0*/  LDC.64 R12, c[0x0][0x460] ;  /* 0x00011800ff0c7b82 */ /* 0x000ea20000000a00 */
[----:B0-----:R-:W-:-:S04]  /*0ce0*/  IMAD.WIDE.U32 R20, R17, 0x4, R18 ;  /* 0x0000000411147825 */ /* 0x001fc800078e0012 */
[----:B-1----:R-:W-:Y:S02]  /*0cf0*/  IMAD.WIDE.U32 R14, R17, 0x4, R10 ;  /* 0x00000004110e7825 */ /* 0x002fe400078e000a */
[----:B------:R-:W3:Y:S02]  /*0d00*/  LDG.E R21, desc[UR6][R20.64] ;  /* 0x0000000614157981 */ /* 0x000ee4000c1e1900 */
[----:B------:R-:W-:Y:S02]  /*0d10*/  IMAD.WIDE.U32 R18, R9, 0x4, R18 ;  /* 0x0000000409127825 */ /* 0x000fe400078e0012 */
[----:B------:R-:W4:Y:S02]  /*0d20*/  LDG.E R14, desc[UR6][R14.64] ;  /* 0x000000060e0e7981 */ /* 0x000f24000c1e1900 */
[----:B--2---:R-:W-:Y:S02]  /*0d30*/  IMAD.WIDE.U32 R16, R17, 0x4, R12 ;  /* 0x0000000411107825 */ /* 0x004fe400078e000c */
[----:B------:R-:W2:Y:S02]  /*0d40*/  LDG.E R19, desc[UR6][R18.64] ;  /* 0x0000000612137981 */ /* 0x000ea4000c1e1900 */
[----:B------:R-:W-:-:S02]  /*0d50*/  IMAD.WIDE.U32 R10, R9, 0x4, R10 ;  /* 0x00000004090a7825 */ /* 0x000fc400078e000a */
[----:B------:R-:W5:Y:S02]  /*0d60*/  LDG.E R17, desc[UR6][R16.64] ;  /* 0x0000000610117981 */ /* 0x000f64000c1e1900 */
[----:B------:R-:W-:Y:S02]  /*0d70*/  IMAD.WIDE.U32 R12, R9, 0x4, R12 ;  /* 0x00000004090c7825 */ /* 0x000fe400078e000c */
[----:B------:R-:W5:Y:S04]  /*0d80*/  LDG.E R10, desc[UR6][R10.64] ;  /* 0x000000060a0a7981 */ /* 0x000f68000c1e1900 */
[----:B------:R-:W5:Y:S01]  /*0d90*/  LDG.E R13, desc[UR6][R12.64] ;  /* 0x000000060c0d7981 */ /* 0x000f62000c1e1900 */
[----:B------:R-:W-:Y:S01]  /*0da0*/  IADD3 R7, PT, PT, R7, 0x40, RZ ;  /* 0x0000004007077810 */ /* 0x000fe20007ffe0ff */
[----:B---3--:R-:W-:Y:S01]  /*0db0*/  FADD.FTZ R8, R8, R21 ;  /* 0x0000001508087221 */ /* 0x008fe20000010000 */
[----:B----4-:R-:W-:-:S03]  /*0dc0*/  FADD.FTZ R25, R25, R14 ;  /* 0x0000000e19197221 */ /* 0x010fc60000010000 */
[----:B--2---:R-:W-:Y:S01]  /*0dd0*/  FADD.FTZ R8, R8, R19 ;  /* 0x0000001308087221 */ /* 0x004fe20000010000 */
[----:B-----5:R-:W-:Y:S01]  /*0de0*/  FADD.FTZ R26, R26, R17 ;  /* 0x000000111a1a7221 */ /* 0x020fe20000010000 */
[----:B------:R-:W-:-:S03]  /*0df0*/  FADD.FTZ R25, R25, R10 ;  /* 0x0000000a19197221 */ /* 0x000fc60000010000 */
[----:B------:R-:W-:-:S07]  /*0e00*/  FADD.FTZ R26, R26, R13 ;  /* 0x0000000d1a1a7221 */ /* 0x000fce0000010000 */
.L_x_781:
[----:B------:R-:W-:Y:S05]  /*0e10*/  BSYNC.RECONVERGENT B1 ;  /* 0x0000000000017941 */ /* 0x000fea0003800200 */
.L_x_780:
[----:B------:R-:W-:Y:S05]  /*0e20*/  @P0 BRA `(.L_x_774) ;  /* 0x0000000000340947 */ /* 0x000fea0003800000 */
[----:B------:R-:W0:Y:S01]  /*0e30*/  LDC.64 R14, c[0x0][0x440] ;  /* 0x00011000ff0e7b82 */ /* 0x000e220000000a00 */
[----:B------:R-:W-:-:S07]  /*0e40*/  IMAD R3, R7, R4, R3 ;  /* 0x0000000407037224 */ /* 0x000fce00078e0203 */
[----:B------:R-:W1:Y:S08]  /*0e50*/  LDC.64 R12, c[0x0][0x448] ;  /* 0x00011200ff0c7b82 */ /* 0x000e700000000a00 */
[----:B------:R-:W2:Y:S01]  /*0e60*/  LDC.64 R10, c[0x0][0x460] ;  /* 0x00011800ff0a7b82 */ /* 0x000ea20000000a00 */
[----:B0-----:R-:W-:-:S06]  /*0e70*/  IMAD.WIDE.U32 R14, R3, 0x4, R14 ;  /* 0x00000004030e7825 */ /* 0x001fcc00078e000e */
[----:B------:R-:W3:Y:S01]  /*0e80*/  LDG.E R15, desc[UR6][R14.64] ;  /* 0x000000060e0f7981 */ /* 0x000ee2000c1e1900 */
[----:B-1----:R-:W-:-:S06]  /*0e90*/  IMAD.WIDE.U32 R12, R3, 0x4, R12 ;  /* 0x00000004030c7825 */ /* 0x002fcc00078e000c */
[----:B------:R-:W4:Y:S01]  /*0ea0*/  LDG.E R12, desc[UR6][R12.64] ;  /* 0x000000060c0c7981 */ /* 0x000f22000c1e1900 */
[----:B--2---:R-:W-:-:S06]  /*0eb0*/  IMAD.WIDE.U32 R10, R3, 0x4, R10 ;  /* 0x00000004030a7825 */ /* 0x004fcc00078e000a */
[----:B------:R-:W2:Y:S01]  /*0ec0*/  LDG.E R11, desc[UR6][R10.64] ;  /* 0x000000060a0b7981 */ /* 0x000ea2000c1e1900 */
[----:B---3--:R-:W-:Y:S01]  /*0ed0*/  FADD.FTZ R8, R8, R15 ;  /* 0x0000000f08087221 */ /* 0x008fe20000010000 */
[----:B----4-:R-:W-:Y:S01]  /*0ee0*/  FADD.FTZ R25, R25, R12 ;  /* 0x0000000c19197221 */ /* 0x010fe20000010000 */
[----:B--2---:R-:W-:-:S07]  /*0ef0*/  FADD.FTZ R26, R26, R11 ;  /* 0x0000000b1a1a7221 */ /* 0x004fce0000010000 */
.L_x_774:
[----:B------:R-:W-:Y:S05]  /*0f00*/  BSYNC.RECONVERGENT B0 ;  /* 0x0000000000007941 */ /* 0x000fea0003800200 */
.L_x_773:
[----:B------:R-:W0:Y:S01]  /*0f10*/  S2UR UR5, SR_CgaCtaId ;  /* 0x00000000000579c3 */ /* 0x000e220000008800 */
[----:B------:R-:W-:Y:S01]  /*0f20*/  UMOV UR4, 0x400 ;  /* 0x0000040000047882 */ /* 0x000fe20000000000 */
[--C-:B------:R-:W-:Y:S02]  /*0f30*/  LOP3.LUT R3, R5, 0x1f, R2.reuse, 0x78, !PT ;  /* 0x0000001f05037812 */ /* 0x100fe400078e7802 */
[----:B------:R-:W-:Y:S02]  /*0f40*/  SHF.L.U32 R10, R6, 0x7, RZ ;  /* 0x00000007060a7819 */ /* 0x000fe400000006ff */
[C---:B------:R-:W-:Y:S02]  /*0f50*/  LOP3.LUT R2, R3.reuse, 0x3e0, R2, 0xf8, !PT ;  /* 0x000003e003027812 */ /* 0x040fe400078ef802 */
[----:B------:R-:W-:Y:S02]  /*0f60*/  SHF.L.U32 R7, R3, 0x2, RZ ;  /* 0x0000000203077819 */ /* 0x000fe400000006ff */
[----:B------:R-:W-:-:S02]  /*0f70*/  SHF.L.U32 R0, R0, 0x4, RZ ;  /* 0x0000000400007819 */ /* 0x000fc400000006ff */
[----:B------:R-:W-:Y:S02]  /*0f80*/  LOP3.LUT R7, R10, R7, RZ, 0xfc, !PT ;  /* 0x000000070a077212 */ /* 0x000fe400078efcff */
[----:B------:R-:W-:Y:S01]  /*0f90*/  ISETP.NE.AND P0, PT, R6, RZ, PT ;  /* 0x000000ff0600720c */ /* 0x000fe20003f05270 */
[----:B0-----:R-:W-:-:S06]  /*0fa0*/  ULEA UR4, UR5, UR4, 0x18 ;  /* 0x0000000405047291 */ /* 0x001fcc000f8ec0ff */
[----:B------:R-:W-:-:S05]  /*0fb0*/  LEA R3, R2, UR4, 0x2 ;  /* 0x0000000402037c11 */ /* 0x000fca000f8e10ff */
[----:B------:R-:W-:Y:S04]  /*0fc0*/  STS [R3], R25 ;  /* 0x0000001903007388 */ /* 0x000fe80000000800 */
[----:B------:R-:W-:Y:S04]  /*0fd0*/  STS [R3+0x1000], R8 ;  /* 0x0010000803007388 */ /* 0x000fe80000000800 */
[----:B------:R-:W-:Y:S01]  /*0fe0*/  STS [R3+0x2000], R26 ;  /* 0x0020001a03007388 */ /* 0x000fe20000000800 */
[----:B------:R-:W-:Y:S06]  /*0ff0*/  BAR.SYNC.DEFER_BLOCKING 0x0 ;  /* 0x0000000000007b1d */ /* 0x000fec0000010000 */
[----:B------:R-:W0:Y:S04]  /*1000*/  LDS R10, [R7+UR4+0x1000] ;  /* 0x00100004070a7984 */ /* 0x000e280008000800 */
[----:B------:R-:W1:Y:S04]  /*1010*/  LDS R2, [R7+UR4] ;  /* 0x0000000407027984 */ /* 0x000e680008000800 */
[----:B------:R-:W2:Y:S04]  /*1020*/  LDS R9, [R7+UR4+0x2000] ;  /* 0x0020000407097984 */ /* 0x000ea80008000800 */
[----:B0-----:R-:W0:Y:S04]  /*1030*/  SHFL.BFLY PT, R11, R10, 0x1, 0x1f ;  /* 0x0c201f000a0b7f89 */ /* 0x001e2800000e0000 */
[----:B-1----:R-:W1:Y:S04]  /*1040*/  SHFL.BFLY PT, R13, R2, 0x1, 0x1f ;  /* 0x0c201f00020d7f89 */ /* 0x002e6800000e0000 */
[----:B--2---:R-:W2:Y:S01]  /*1050*/  SHFL.BFLY PT, R12, R9, 0x1, 0x1f ;  /* 0x0c201f00090c7f89 */ /* 0x004ea200000e0000 */
[----:B0-----:R-:W-:Y:S01]  /*1060*/  FADD.FTZ R11, R10, R11 ;  /* 0x0000000b0a0b7221 */ /* 0x001fe20000010000 */
[----:B-1----:R-:W-:-:S04]  /*1070*/  FADD.FTZ R13, R2, R13 ;  /* 0x0000000d020d7221 */ /* 0x002fc80000010000 */
[----:B------:R-:W0:Y:S01]  /*1080*/  SHFL.BFLY PT, R8, R11, 0x2, 0x1f ;  /* 0x0c401f000b087f89 */ /* 0x000e2200000e0000 */
[----:B--2---:R-:W-:-:S03]  /*1090*/  FADD.FTZ R14, R9, R12 ;  /* 0x0000000c090e7221 */ /* 0x004fc60000010000 */
[----:B------:R-:W1:Y:S04]  /*10a0*/  SHFL.BFLY PT, R12, R13, 0x2, 0x1f ;  /* 0x0c401f000d0c7f89 */ /* 0x000e6800000e0000 */
[----:B------:R-:W2:Y:S01]  /*10b0*/  SHFL.BFLY PT, R3, R14, 0x2, 0x1f ;  /* 0x0c401f000e037f89 */ /* 0x000ea200000e0000 */
[----:B0-----:R-:W-:Y:S01]  /*10c0*/  FADD.FTZ R8, R11, R8 ;  /* 0x000000080b087221 */ /* 0x001fe20000010000 */
[----:B-1----:R-:W-:Y:S01]  /*10d0*/  FADD.FTZ R12, R13, R12 ;  /* 0x0000000c0d0c7221 */ /* 0x002fe20000010000 */
[----:B--2---:R-:W-:-:S04]  /*10e0*/  FADD.FTZ R15, R14, R3 ;  /* 0x000000030e0f7221 */ /* 0x004fc80000010000 */
[----:B------:R-:W0:Y:S04]  /*10f0*/  SHFL.BFLY PT, R7, R12, 0x4, 0x1f ;  /* 0x0c801f000c077f89 */ /* 0x000e2800000e0000 */
[----:B------:R-:W1:Y:S04]  /*1100*/  SHFL.BFLY PT, R3, R8, 0x4, 0x1f ;  /* 0x0c801f0008037f89 */ /* 0x000e6800000e0000 */
[----:B------:R-:W2:Y:S01]  /*1110*/  SHFL.BFLY PT, R2, R15, 0x4, 0x1f ;  /* 0x0c801f000f027f89 */ /* 0x000ea200000e0000 */
[----:B0-----:R-:W-:Y:S01]  /*1120*/  FADD.FTZ R9, R12, R7 ;  /* 0x000000070c097221 */ /* 0x001fe20000010000 */
[----:B-1----:R-:W-:-:S04]  /*1130*/  FADD.FTZ R3, R8, R3 ;  /* 0x0000000308037221 */ /* 0x002fc80000010000 */
[----:B------:R-:W0:Y:S01]  /*1140*/  SHFL.BFLY PT, R10, R9, 0x8, 0x1f ;  /* 0x0d001f00090a7f89 */ /* 0x000e2200000e0000 */
[----:B--2---:R-:W-:Y:S01]  /*1150*/  FADD.FTZ R16, R15, R2 ;  /* 0x000000020f107221 */ /* 0x004fe20000010000 */
[----:B------:R-:W-:Y:S02]  /*1160*/  LOP3.LUT R15, R0, 0x7ffffff0, RZ, 0xc0, !PT ;  /* 0x7ffffff0000f7812 */ /* 0x000fe400078ec0ff */
[----:B------:R-:W1:Y:S02]  /*1170*/  SHFL.BFLY PT, R2, R3, 0x8, 0x1f ;  /* 0x0d001f0003027f89 */ /* 0x000e6400000e0000 */
[----:B------:R-:W-:Y:S02]  /*1180*/  IADD3 R0, PT, PT, R6, R15, RZ ;  /* 0x0000000f06007210 */ /* 0x000fe40007ffe0ff */
[----:B------:R-:W2:Y:S01]  /*1190*/  SHFL.BFLY PT, R7, R16, 0x8, 0x1f ;  /* 0x0d001f0010077f89 */ /* 0x000ea200000e0000 */
[----:B0-----:R-:W-:Y:S01]  /*11a0*/  FADD.FTZ R10, R9, R10 ;  /* 0x0000000a090a7221 */ /* 0x001fe20000010000 */
[----:B-1----:R-:W-:-:S04]  /*11b0*/  FADD.FTZ R2, R3, R2 ;  /* 0x0000000203027221 */ /* 0x002fc80000010000 */
[----:B------:R-:W0:Y:S01]  /*11c0*/  SHFL.BFLY PT, R11, R10, 0x10, 0x1f ;  /* 0x0e001f000a0b7f89 */ /* 0x000e2200000e0000 */
[----:B------:R-:W-:Y:S01]  /*11d0*/  SHF.L.U32 R3, R0, 0x1, RZ ;  /* 0x0000000100037819 */ /* 0x000fe200000006ff */
[----:B--2---:R-:W-:Y:S02]  /*11e0*/  FADD.FTZ R8, R16, R7 ;  /* 0x0000000710087221 */ /* 0x004fe40000010000 */
[----:B------:R-:W1:Y:S01]  /*11f0*/  SHFL.BFLY PT, R7, R2, 0x10, 0x1f ;  /* 0x0e001f0002077f89 */ /* 0x000e6200000e0000 */
[----:B------:R-:W-:Y:S02]  /*1200*/  ISETP.GE.U32.AND P1, PT, R3, R4, PT ;  /* 0x000000040300720c */ /* 0x000fe40003f26070 */
[----:B------:R-:W-:Y:S01]  /*1210*/  @!P0 LEA R4, R5, UR4, 0x2 ;  /* 0x0000000405048c11 */ /* 0x000fe2000f8e10ff */
[----:B------:R-:W2:Y:S01]  /*1220*/  SHFL.BFLY PT, R13, R8, 0x10, 0x1f ;  /* 0x0e001f00080d7f89 */ /* 0x000ea200000e0000 */
[----:B0-----:R-:W-:Y:S01]  /*1230*/  FADD.FTZ R11, R10, R11 ;  /* 0x0000000b0a0b7221 */ /* 0x001fe20000010000 */
[----:B-1----:R-:W-:-:S04]  /*1240*/  FADD.FTZ R7, R2, R7 ;  /* 0x0000000702077221 */ /* 0x002fc80000010000 */
[----:B------:R0:W-:Y:S01]  /*1250*/  @!P0 STS [R4+0x3000], R11 ;  /* 0x0030000b04008388 */ /* 0x0001e20000000800 */
[----:B--2---:R-:W-:-:S03]  /*1260*/  FADD.FTZ R13, R8, R13 ;  /* 0x0000000d080d7221 */ /* 0x004fc60000010000 */
        /* <DEDUP_REMOVED lines=11> */
[----:B------:R-:W3:Y:S03]  /*1320*/  LDC.64 R4, c[0x0][0x480] ;  /* 0x00012000ff047b82 */ /* 0x000ee60000000a00 */
[----:B------:R-:W4:Y:S05]  /*1330*/  LDS.64 R14, [R8+0x3100] ;  /* 0x00310000080e7984 */ /* 0x000f2a0000000a00 */
[----:B------:R-:W5:Y:S01]  /*1340*/  LDC.64 R6, c[0x0][0x4a0] ;  /* 0x00012800ff067b82 */ /* 0x000f620000000a00 */
[----:B-1----:R-:W-:-:S04]  /*1350*/  IMAD.WIDE.U32 R2, R0, 0x4, R2 ;  /* 0x0000000400027825 */ /* 0x002fc800078e0002 */
[----:B---3--:R-:W-:-:S04]  /*1360*/  IMAD.WIDE.U32 R4, R0, 0x4, R4 ;  /* 0x0000000400047825 */ /* 0x008fc800078e0004 */
[----:B-----5:R-:W-:Y:S01]  /*1370*/  IMAD.WIDE.U32 R6, R0, 0x4, R6 ;  /* 0x0000000400067825 */ /* 0x020fe200078e0006 */
[----:B0-----:R-:W-:Y:S02]  /*1380*/  F2FP.BF16.F32.PACK_AB R11, R11, R10 ;  /* 0x0000000a0b0b723e */ /* 0x001fe400000010ff */
[----:B--2---:R-:W-:-:S03]  /*1390*/  F2FP.BF16.F32.PACK_AB R13, R13, R12 ;  /* 0x0000000c0d0d723e */ /* 0x004fc600000010ff */
[----:B------:R-:W-:Y:S01]  /*13a0*/  STG.E desc[UR6][R2.64], R11 ;  /* 0x0000000b02007986 */ /* 0x000fe2000c101906 */
[----:B----4-:R-:W-:-:S03]  /*13b0*/  F2FP.BF16.F32.PACK_AB R15, R15, R14 ;  /* 0x0000000e0f0f723e */ /* 0x010fc600000010ff */
[----:B------:R-:W-:Y:S04]  /*13c0*/  STG.E desc[UR6][R4.64], R13 ;  /* 0x0000000d04007986 */ /* 0x000fe8000c101906 */
[----:B------:R-:W-:Y:S01]  /*13d0*/  STG.E desc[UR6][R6.64], R15 ;  /* 0x0000000f06007986 */ /* 0x000fe2000c101906 */
[----:B------:R-:W-:Y:S05]  /*13e0*/  EXIT ;  /* 0x000000000000794d */ /* 0x000fea0003800000 */
.L_x_782:
        /* <DEDUP_REMOVED lines=9> */
.L_x_10796:


//--------------------- .text._ZN10layer_norm13ln_bwd_kernelINS_13Kernel_traitsI13__nv_bfloat16S2_S2_S2_fjLj2560ELj1ELj1ELj4ELj8ENS_18Kernel_traits_baseILj2560ES2_S2_S2_S2_fjLj128EEEEELb1ELb1ELb1ELb0EEEvNS_9BwdParamsE --------------------------
	.section	.text._ZN10layer_norm13ln_bwd_kernelINS_13Kernel_traitsI13__nv_bfloat16S2_S2_S2_fjLj2560ELj1ELj1ELj4ELj8ENS_18Kernel_traits_baseILj2560ES2_S2_S2_S2_fjLj128EEEEELb1ELb1ELb1ELb0EEEvNS_9BwdParamsE,"ax",@progbits
	.align	128
        .global         _ZN10layer_norm13ln_bwd_kernelINS_13Kernel_traitsI13__nv_bfloat16S2_S2_S2_fjLj2560ELj1ELj1ELj4ELj8ENS_18Kernel_traits_baseILj2560ES2_S2_S2_S2_fjLj128EEEEELb1ELb1ELb1ELb0EEEvNS_9BwdParamsE
        .type           _ZN10layer_norm13ln_bwd_kernelINS_13Kernel_traitsI13__nv_bfloat16S2_S2_S2_fjLj2560ELj1ELj1ELj4ELj8ENS_18Kernel_traits_baseILj2560ES2_S2_S2_S2_fjLj128EEEEELb1ELb1ELb1ELb0EEEvNS_9BwdParamsE,@function
        .size           _ZN10layer_norm13ln_bwd_kernelINS_13Kernel_traitsI13__nv_bfloat16S2_S2_S2_fjLj2560ELj1ELj1ELj4ELj8ENS_18Kernel_traits_baseILj2560ES2_S2_S2_S2_fjLj128EEEEELb1ELb1ELb1ELb0EEEvNS_9BwdParamsE,(.L_x_10797 - _ZN10layer_norm13ln_bwd_kernelINS_13Kernel_traitsI13__nv_bfloat16S2_S2_S2_fjLj2560ELj1ELj1ELj4ELj8ENS_18Kernel_traits_baseILj2560ES2_S2_S2_S2_fjLj128EEEEELb1ELb1ELb1ELb0EEEvNS_9BwdParamsE)
        .other          _ZN10layer_norm13ln_bwd_kernelINS_13Kernel_traitsI13__nv_bfloat16S2_S2_S2_fjLj2560ELj1ELj1ELj4ELj8ENS_18Kernel_traits_baseILj2560ES2_S2_S2_S2_fjLj128EEEEELb1ELb1ELb1ELb0EEEvNS_9BwdParamsE,@"STO_CUDA_ENTRY STV_DEFAULT"
_ZN10layer_norm13ln_bwd_kernelINS_13Kernel_traitsI13__nv_bfloat16S2_S2_S2_fjLj2560ELj1ELj1ELj4ELj8ENS_18Kernel_traits_baseILj2560ES2_S2_S2_S2_fjLj128EEEEELb1ELb1ELb1ELb0EEEvNS_9BwdParamsE:
.text._ZN10layer_norm13ln_bwd_kernelINS_13Kernel_traitsI13__nv_bfloat16S2_S2_S2_fjLj2560ELj1ELj1ELj4ELj8ENS_18Kernel_traits_baseILj2560ES2_S2_S2_S2_fjLj128EEEEELb1ELb1ELb1ELb0EEEvNS_9BwdParamsE:
        /* <DEDUP_REMOVED lines=15> */
[----:B------:R-:W-:Y:S01]  /*00f0*/  ISETP.GE.U32.AND P4, PT, R4, 0x280, PT ;  /* 0x000002800400780c */ /* 0x000fe20003f86070 */
[----:B------:R-:W0:Y:S03]  /*0100*/  S2UR UR4, SR_CTAID.X ;  /* 0x00000000000479c3 */ /* 0x000e260000002500 */
[----:B------:R-:W-:-:S05]  /*0110*/  P2R R167, PR, RZ, 0x10 ;  /* 0x00000010ffa77803 */ /* 0x000fca0000000000 */
[----:B------:R-:W1:Y:S08]  /*0120*/  @P0 LDC.64 R6, c[0x0][0x3d0] ;  /* 0x0000f400ff060b82 */ /* 0x000e700000000a00 */
[----:B------:R-:W4:Y:S08]  /*0130*/  @P0 LDC.64 R10, c[0x0][0x3e8] ;  /* 0x0000fa00ff0a0b82 */ /* 0x000f300000000a00 */
[----:B------:R-:W3:Y:S08]  /*0140*/  @P1 LDC.64 R26, c[0x0][0x3d0] ;  /* 0x0000f400ff1a1b82 */ /* 0x000ef00000000a00 */
[----:B------:R-:W0:Y:S01]  /*0150*/  @P1 LDC.64 R30, c[0x0][0x3e8] ;  /* 0x0000fa00ff1e1b82 */ /* 0x000e220000000a00 */
[----:B-1----:R-:W-:-:S05]  /*0160*/  @P0 IMAD.WIDE.U32 R6, R3, 0x8, R6 ;  /* 0x0000000803060825 */ /* 0x002fca00078e0006 */
[----:B--2---:R1:W5:Y:S02]  /*0170*/  @P0 LDG.E.64 R8, desc[UR8][R6.64] ;  /* 0x0000000806080981 */ /* 0x004364000c1e1b00 */
[----:B------:R-:W2:Y:S01]  /*0180*/  @P2 LDC.64 R38, c[0x0][0x3d0] ;  /* 0x0000f400ff262b82 */ /* 0x000ea20000000a00 */
[C---:B----4-:R-:W-:Y:S01]  /*0190*/  @P0 IMAD.WIDE.U32 R10, R3.reuse, 0x8, R10 ;  /* 0x00000008030a0825 */ /* 0x050fe200078e000a */
[----:B------:R-:W-:-:S04]  /*01a0*/  @P0 LOP3.LUT R3, R3, 0x80, RZ, 0xfc, !PT ;  /* 0x0000008003030812 */ /* 0x000fc800078efcff */
[----:B------:R1:W5:Y:S02]  /*01b0*/  @P0 LDG.E.64 R12, desc[UR8][R10.64] ;  /* 0x000000080a0c0981 */ /* 0x000364000c1e1b00 */
[----:B------:R-:W4:Y:S01]  /*01c0*/  @P2 LDC.64 R40, c[0x0][0x3e8] ;  /* 0x0000fa00ff282b82 */ /* 0x000f220000000a00 */
[----:B---3--:R-:W-:-:S05]  /*01d0*/  @P1 IMAD.WIDE.U32 R34, R3, 0x8, R26 ;  /* 0x0000000803221825 */ /* 0x008fca00078e001a */
[----:B------:R1:W5:Y:S02]  /*01e0*/  @P1 LDG.E.64 R14, desc[UR8][R34.64] ;  /* 0x00000008220e1981 */ /* 0x000364000c1e1b00 */
[----:B------:R-:W3:Y:S01]  /*01f0*/  @P3 LDC.64 R42, c[0x0][0x3d0] ;  /* 0x0000f400ff2a3b82 */ /* 0x000ee20000000a00 */
[C---:B0-----:R-:W-:Y:S01]  /*0200*/  @P1 IMAD.WIDE.U32 R36, R3.reuse, 0x8, R30 ;  /* 0x0000000803241825 */ /* 0x041fe200078e001e */
[----:B------:R-:W-:-:S04]  /*0210*/  @P1 IADD3 R3, PT, PT, R3, 0x80, RZ ;  /* 0x0000008003031810 */ /* 0x000fc80007ffe0ff */
[----:B------:R1:W5:Y:S02]  /*0220*/  @P1 LDG.E.64 R16, desc[UR8][R36.64] ;  /* 0x0000000824101981 */ /* 0x000364000c1e1b00 */
[----:B------:R-:W0:Y:S01]  /*0230*/  @P3 LDC.64 R44, c[0x0][0x3e8] ;  /* 0x0000fa00ff2c3b82 */ /* 0x000e220000000a00 */
[----:B--2---:R-:W-:-:S05]  /*0240*/  @P2 IMAD.WIDE.U32 R38, R3, 0x8, R38 ;  /* 0x0000000803262825 */ /* 0x004fca00078e0026 */
[----:B------:R1:W5:Y:S01]  /*0250*/  @P2 LDG.E.64 R18, desc[UR8][R38.64] ;  /* 0x0000000826122981 */ /* 0x000362000c1e1b00 */
[C---:B----4-:R-:W-:Y:S01]  /*0260*/  @P2 IMAD.WIDE.U32 R40, R3.reuse, 0x8, R40 ;  /* 0x0000000803282825 */ /* 0x050fe200078e0028 */
[----:B------:R-:W-:Y:S01]  /*0270*/  @P2 IADD3 R3, PT, PT, R3, 0x80, RZ ;  /* 0x0000008003032810 */ /* 0x000fe20007ffe0ff */
[----:B------:R-:W2:Y:S03]  /*0280*/  @P4 LDC.64 R46, c[0x0][0x3d0] ;  /* 0x0000f400ff2e4b82 */ /* 0x000ea60000000a00 */
[----:B------:R1:W5:Y:S01]  /*0290*/  @P2 LDG.E.64 R20, desc[UR8][R40.64] ;  /* 0x0000000828142981 */ /* 0x000362000c1e1b00 */
[----:B---3--:R-:W-:-:S04]  /*02a0*/  @P3 IMAD.WIDE.U32 R42, R3, 0x8, R42 ;  /* 0x00000008032a3825 */ /* 0x008fc800078e002a */
[----:B------:R-:W3:Y:S01]  /*02b0*/  @P4 LDC.64 R48, c[0x0][0x3e8] ;  /* 0x0000fa00ff304b82 */ /* 0x000ee20000000a00 */
[----:B------:R1:W5:Y:S01]  /*02c0*/  @P3 LDG.E.64 R22, desc[UR8][R42.64] ;  /* 0x000000082a163981 */ /* 0x000362000c1e1b00 */
[----:B0-----:R-:W-:-:S05]  /*02d0*/  @P3 IMAD.WIDE.U32 R44, R3, 0x8, R44 ;  /* 0x00000008032c3825 */ /* 0x001fca00078e002c */
[----:B------:R1:W5:Y:S01]  /*02e0*/  @P3 LDG.E.64 R24, desc[UR8][R44.64] ;  /* 0x000000082c183981 */ /* 0x000362000c1e1b00 */
[----:B------:R-:W-:Y:S01]  /*02f0*/  @P3 VIADD R3, R3, 0x80 ;  /* 0x0000008003033836 */ /* 0x000fe20000000000 */
[----:B------:R-:W-:-:S03]  /*0300*/  MOV R5, UR4 ;  /* 0x0000000400057c02 */ /* 0x000fc60008000f00 */
[----:B--2---:R-:W-:-:S05]  /*0310*/  @P4 IMAD.WIDE.U32 R26, R3, 0x8, R46 ;  /* 0x00000008031a4825 */ /* 0x004fca00078e002e */
[----:B------:R1:W5:Y:S01]  /*0320*/  @P4 LDG.E.64 R28, desc[UR8][R26.64] ;  /* 0x000000081a1c4981 */ /* 0x000362000c1e1b00 */
[----:B---3--:R-:W-:-:S05]  /*0330*/  @P4 IMAD.WIDE.U32 R30, R3, 0x8, R48 ;  /* 0x00000008031e4825 */ /* 0x008fca00078e0030 */
[----:B------:R1:W5:Y:S01]  /*0340*/  @P4 LDG.E.64 R32, desc[UR8][R30.64] ;  /* 0x000000081e204981 */ /* 0x000362000c1e1b00 */
        /* <DEDUP_REMOVED lines=31> */
[----:B-1----:R-:W-:Y:S06]  /*0540*/  @P4 BRA `(.L_x_783) ;  /* 0x000000a4000c4947 */ /* 0x002fec0003800000 */
[----:B-----5:R-:W-:Y:S01]  /*0550*/  MOV R10, R14 ;  /* 0x0000000e000a7202 */ /* 0x020fe20000000f00 */
[--C-:B------:R-:W-:Y:S01]  /*0560*/  IMAD.MOV.U32 R2, RZ, RZ, R15.reuse ;  /* 0x000000ffff027224 */ /* 0x100fe200078e000f */
[--C-:B------:R-:W-:Y:S01]  /*0570*/  SHF.R.U64 R11, R14, 0x10, R15.reuse ;  /* 0x000000100e0b7819 */ /* 0x100fe2000000120f */
[----:B------:R-:W-:Y:S01]  /*0580*/  IMAD.MOV.U32 R30, RZ, RZ, R28 ;  /* 0x000000ffff1e7224 */ /* 0x000fe200078e001c */
[----:B------:R-:W-:Y:S01]  /*0590*/  SHF.R.U32.HI R3, RZ, 0x10, R15 ;  /* 0x00000010ff037819 */ /* 0x000fe2000001160f */
[----:B------:R-:W-:Y:S01]  /*05a0*/  IMAD.MOV.U32 R40, RZ, RZ, R17 ;  /* 0x000000ffff287224 */ /* 0x000fe200078e0011 */
[----:B------:R-:W-:Y:S01]  /*05b0*/  MOV R14, R18 ;  /* 0x00000012000e7202 */ /* 0x000fe20000000f00 */
[----:B------:R-:W-:Y:S01]  /*05c0*/  IMAD.MOV.U32 R110, RZ, RZ, R32 ;  /* 0x000000ffff6e7224 */ /* 0x000fe200078e0020 */
        /* <DEDUP_REMOVED lines=14> */
[--C-:B------:R-:W-:Y:S02]  /*06b0*/  SHF.R.U64 R28, R28, 0x10, R29.reuse ;  /* 0x000000101c1c7819 */ /* 0x100fe4000000121d */
        /* <DEDUP_REMOVED lines=13> */
[--C-:B------:R-:W-:Y:S02]  /*0790*/  SHF.R.U64 R39, R16, 0x10, R17.reuse ;  /* 0x0000001010277819 */ /* 0x100fe40000001211 */
[----:B------:R-:W-:Y:S02]  /*07a0*/  CS2R R76, SRZ ;  /* 0x00000000004c7805 */ /* 0x000fe4000001ff00 */
[----:B------:R-:W-:Y:S02]  /*07b0*/  SHF.R.U32.HI R41, RZ, 0x10, R17 ;  /* 0x00000010ff297819 */ /* 0x000fe40000011611 */
[----:B------:R-:W-:-:S02]  /*07c0*/  CS2R R78, SRZ ;  /* 0x00000000004e7805 */ /* 0x000fc4000001ff00 */
[----:B------:R-:W-:Y:S02]  /*07d0*/  MOV R38, R16 ;  /* 0x0000001000267202 */ /* 0x000fe40000000f00 */
        /* <DEDUP_REMOVED lines=9> */
[----:B------:R-:W-:Y:S02]  /*0870*/  PRMT R17, R18, 0x7610, R17 ;  /* 0x0000761012117816 */ /* 0x000fe40000000011 */
        /* <DEDUP_REMOVED lines=13> */
[----:B------:R-:W-:Y:S02]  /*0950*/  MOV R112, R33 ;  /* 0x0000002100707202 */ /* 0x000fe40000000f00 */
[----:B------:R-:W-:Y:S02]  /*0960*/  CS2R R48, SRZ ;  /* 0x0000000000307805 */ /* 0x000fe4000001ff00 */
[----:B------:R-:W-:Y:S02]  /*0970*/  SHF.R.U32.HI R113, RZ, 0x10, R33 ;  /* 0x00000010ff717819 */ /* 0x000fe40000011621 */
[----:B------:R-:W-:Y:S02]  /*0980*/  CS2R R50, SRZ ;  /* 0x0000000000327805 */ /* 0x000fe4000001ff00 */
[----:B------:R-:W-:Y:S01]  /*0990*/  PRMT R18, R19, 0x7610, R18 ;  /* 0x0000761013127816 */ /* 0x000fe20000000012 */
[----:B------:R-:W-:Y:S01]  /*09a0*/  UPLOP3.LUT UP1, UPT, UPT, UPT, UPT, 0x40, 0x4 ;  /* 0x000000000004789c */ /* 0x000fe20003f2e870 */
[----:B------:R-:W-:Y:S01]  /*09b0*/  PRMT R21, R23, 0x7610, R21 ;  /* 0x0000761017157816 */ /* 0x000fe20000000015 */
[----:B------:R-:W0:Y:S01]  /*09c0*/  LDCU.U8 UR7, c[0x0][0x410] ;  /* 0x00008200ff0777ac */ /* 0x000e220008000000 */
[----:B------:R-:W-:-:S02]  /*09d0*/  PRMT R16, R26, 0x7610, R16 ;  /* 0x000076101a107816 */ /* 0x000fc40000000010 */
[----:B------:R-:W-:Y:S01]  /*09e0*/  PRMT R19, R22, 0x7610, R19 ;  /* 0x0000761016137816 */ /* 0x000fe20000000013 */
[----:B------:R-:W1:Y:S01]  /*09f0*/  LDCU UR12, c[0x0][0x400] ;  /* 0x00008000ff0c77ac */ /* 0x000e620008000800 */
[----:B------:R-:W-:Y:S02]  /*0a00*/  PRMT R20, R27, 0x7610, R20 ;  /* 0x000076101b147816 */ /* 0x000fe40000000014 */
[----:B------:R-:W-:Y:S01]  /*0a10*/  PRMT R23, R28, 0x7610, R23 ;  /* 0x000076101c177816 */ /* 0x000fe20000000017 */
[----:B------:R-:W2:Y:S01]  /*0a20*/  LDCU.64 UR14, c[0x0][0x408] ;  /* 0x00008100ff0e77ac */ /* 0x000ea20008000a00 */
[----:B------:R-:W-:Y:S02]  /*0a30*/  PRMT R25, R29, 0x7610, R25 ;  /* 0x000076101d197816 */ /* 0x000fe40000000019 */
[----:B------:R-:W-:Y:S01]  /*0a40*/  PRMT R22, R30, 0x7610, R22 ;  /* 0x000076101e167816 */ /* 0x000fe20000000016 */
[----:B------:R-:W3:Y:S01]  /*0a50*/  LDCU.64 UR10, c[0x0][0x438] ;  /* 0x00008700ff0a77ac */ /* 0x000ee20008000a00 */
[----:B------:R-:W-:-:S02]  /*0a60*/  PRMT R24, R31, 0x7610, R24 ;  /* 0x000076101f187816 */ /* 0x000fc40000000018 */
[----:B------:R-:W-:Y:S01]  /*0a70*/  PRMT R26, R34, 0x7610, R26 ;  /* 0x00007610221a7816 */ /* 0x000fe2000000001a */
[----:B------:R-:W4:Y:S01]  /*0a80*/  LDCU.64 UR16, c[0x0][0x478] ;  /* 0x00008f00ff1077ac */ /* 0x000f220008000a00 */
[----:B------:R-:W-:Y:S02]  /*0a90*/  PRMT R27, R35, 0x7610, R27 ;  /* 0x00007610231b7816 */ /* 0x000fe4000000001b */
[----:B------:R-:W-:Y:S02]  /*0aa0*/  PRMT R28, R36, 0x7610, R28 ;  /* 0x00007610241c7816 */ /* 0x000fe4000000001c */
[----:B------:R-:W-:Y:S02]  /*0ab0*/  PRMT R29, R37, 0x7610, R29 ;  /* 0x00007610251d7816 */ /* 0x000fe4000000001d */
[----:B------:R-:W-:Y:S02]  /*0ac0*/  MOV R6, R8 ;  /* 0x0000000800067202 */ /* 0x000fe40000000f00 */
[----:B------:R-:W-:-:S02]  /*0ad0*/  SHF.R.U64 R7, R8, 0x10, R9 ;  /* 0x0000001008077819 */ /* 0x000fc40000001209 */
        /* <DEDUP_REMOVED lines=19> */
[----:B01234-:R-:W-:-:S07]  /*0c10*/  PRMT R45, R113, 0x7610, R45 ;  /* 0x00007610712d7816 */ /* 0x01ffce000000002d */
.L_x_978:
        /* <DEDUP_REMOVED lines=14> */
[----:B------:R-:W0:Y:S04]  /*0d00*/  LDC R2, c[0x0][0x388] ;  /* 0x0000e200ff027b82 */ /* 0x000e280000000800 */
[----:B------:R1:W2:Y:S01]  /*0d10*/  LDG.E R180, desc[UR8][R108.64] ;  /* 0x000000086cb47981 */ /* 0x0002a2000c1e1900 */
[----:B-----5:R-:W-:Y:S01]  /*0d20*/  ISETP.GE.AND P4, PT, R196, 0x1, PT ;  /* 0x00000001c400780c */ /* 0x020fe20003f86270 */
[----:B------:R-:W-:Y:S01]  /*0d30*/  HFMA2 R181, -RZ, RZ, 0, 0 ;  /* 0x00000000ffb57431 */ /* 0x000fe200000001ff */
[C---:B------:R-:W-:Y:S01]  /*0d40*/  ISETP.GE.U32.AND P0, PT, R4.reuse, 0x80, PT ;  /* 0x000000800400780c */ /* 0x040fe20003f06070 */
[----:B------:R-:W3:Y:S01]  /*0d50*/  S2R R0, SR_TID.X ;  /* 0x0000000000007919 */ /* 0x000ee20000002100 */
[----:B------:R-:W-:Y:S01]  /*0d60*/  ISETP.NE.AND P5, PT, RZ, UR7, PT ;  /* 0x00000007ff007c0c */ /* 0x000fe2000bfa5270 */
[----:B------:R-:W-:Y:S01]  /*0d70*/  BSSY.RECONVERGENT B1, `(.L_x_786) ;  /* 0x0000055000017945 */ /* 0x000fe20003800200 */
[----:B------:R-:W-:-:S02]  /*0d80*/  ISETP.GE.U32.AND P1, PT, R4, 0x100, PT ;  /* 0x000001000400780c */ /* 0x000fc40003f26070 */
[----:B------:R-:W-:Y:S02]  /*0d90*/  CS2R R188, SRZ ;  /* 0x0000000000bc7805 */ /* 0x000fe4000001ff00 */
[C---:B------:R-:W-:Y:S02]  /*0da0*/  ISETP.GE.U32.AND P2, PT, R4.reuse, 0x180, PT ;  /* 0x000001800400780c */ /* 0x040fe40003f46070 */
[----:B------:R-:W-:Y:S02]  /*0db0*/  ISETP.GE.U32.AND P3, PT, R4, 0x200, PT ;  /* 0x000002000400780c */ /* 0x000fe40003f66070 */
[----:B------:R-:W-:-:S05]  /*0dc0*/  @P4 IADD3 R111, PT, PT, R196, -0x1, RZ ;  /* 0xffffffffc46f4810 */ /* 0x000fca0007ffe0ff */
[-C--:B0-----:R-:W-:Y:S01]  /*0dd0*/  @P4 IMAD R112, R111, R2.reuse, RZ ;  /* 0x000000026f704224 */ /* 0x081fe200078e02ff */
[----:B------:R-:W-:Y:S01]  /*0de0*/  IADD3 R111, PT, PT, R173, -0x1, RZ ;  /* 0xffffffffad6f7810 */ /* 0x000fe20007ffe0ff */
[----:B------:R-:W-:-:S03]  /*0df0*/  IMAD R110, R5, R2, RZ ;  /* 0x00000002056e7224 */ /* 0x000fc600078e02ff */
[----:B------:R-:W-:Y:S01]  /*0e00*/  @P4 SHF.R.S32.HI R113, RZ, 0x1f, R112 ;  /* 0x0000001fff714819 */ /* 0x000fe20000011470 */
[----:B------:R-:W-:Y:S01]  /*0e10*/  IMAD R111, R111, R2, RZ ;  /* 0x000000026f6f7224 */ /* 0x000fe200078e02ff */
[----:B-1----:R-:W-:Y:S02]  /*0e20*/  SHF.R.S32.HI R109, RZ, 0x1f, R110 ;  /* 0x0000001fff6d7819 */ /* 0x002fe4000001146e */
[----:B------:R-:W-:Y:S02]  /*0e30*/  @P4 LEA.HI R113, R113, R112, RZ, 0x2 ;  /* 0x0000007071714211 */ /* 0x000fe400078f10ff */
[----:B------:R-:W-:Y:S02]  /*0e40*/  LEA.HI R109, R109, R110, RZ, 0x2 ;  /* 0x0000006e6d6d7211 */ /* 0x000fe400078f10ff */
[----:B------:R-:W-:Y:S02]  /*0e50*/  SHF.R.S32.HI R108, RZ, 0x1f, R111 ;  /* 0x0000001fff6c7819 */ /* 0x000fe4000001146f */
[----:B---3--:R-:W-:-:S02]  /*0e60*/  LEA.HI.SX32 R195, R109, R0, 0x1e ;  /* 0x000000006dc37211 */ /* 0x008fc400078ff2ff */
[----:B------:R-:W-:Y:S02]  /*0e70*/  LEA.HI R111, R108, R111, RZ, 0x2 ;  /* 0x0000006f6c6f7211 */ /* 0x000fe400078f10ff */
[-C--:B------:R-:W-:Y:S01]  /*0e80*/  @P4 LEA.HI.SX32 R181, R113, R0.reuse, 0x1e ;  /* 0x0000000071b54211 */ /* 0x080fe200078ff2ff */
[----:B------:R-:W-:Y:S01]  /*0e90*/  IMAD.MOV.U32 R185, RZ, RZ, R195 ;  /* 0x000000ffffb97224 */ /* 0x000fe200078e00c3 */
[----:B------:R-:W-:Y:S02]  /*0ea0*/  LEA.HI.SX32 R183, R111, R0, 0x1e ;  /* 0x000000006fb77211 */ /* 0x000fe400078ff2ff */
[----:B--2---:R-:W-:Y:S01]  /*0eb0*/  FSEL R180, R180, RZ, !P5 ;  /* 0x000000ffb4b47208 */ /* 0x004fe20006800000 */
[----:B------:R-:W-:Y:S06]  /*0ec0*/  @!P0 BRA `(.L_x_787) ;  /* 0x0000000000fc8947 */ /* 0x000fec0003800000 */
        /* <DEDUP_REMOVED lines=12> */
[----:B--2---:R-:W-:-:S04]  /*0f90*/  IMAD.WIDE.U32 R46, R181, 0x4, R46 ;  /* 0x00000004b52e7825 */ /* 0x004fc800078e002e */
[----:B------:R-:W-:Y:S02]  /*0fa0*/  IMAD.U32 R116, R6, 0x10000, RZ ;  /* 0x0001000006747824 */ /* 0x000fe400078e00ff */
[----:B------:R0:W5:Y:S01]  /*0fb0*/  LDG.E R46, desc[UR8][R46.64] ;  /* 0x000000082e2e7981 */ /* 0x000162000c1e1900 */
[----:B------:R-:W-:Y:S01]  /*0fc0*/  IMAD.U32 R117, R7, 0x10000, RZ ;  /* 0x0001000007757824 */ /* 0x000fe200078e00ff */
[----:B------:R-:W-:Y:S01]  /*0fd0*/  SHF.L.U32 R118, R8, 0x10, RZ ;  /* 0x0000001008767819 */ /* 0x000fe200000006ff */
[----:B------:R-:W-:Y:S01]  /*0fe0*/  VIADD R181, R181, 0x80 ;  /* 0x00000080b5b57836 */ /* 0x000fe20000000000 */
[----:B------:R-:W-:Y:S02]  /*0ff0*/  IADD3 R183, PT, PT, R183, 0x80, RZ ;  /* 0x00000080b7b77810 */ /* 0x000fe40007ffe0ff */
[----:B------:R-:W-:Y:S02]  /*1000*/  IADD3 R185, PT, PT, R185, 0x80, RZ ;  /* 0x00000080b9b97810 */ /* 0x000fe40007ffe0ff */
[----:B---3--:R-:W-:-:S02]  /*1010*/  SHF.L.U32 R3, R108, 0x10, RZ ;  /* 0x000000106c037819 */ /* 0x008fc400000006ff */
[----:B------:R-:W-:-:S03]  /*1020*/  SHF.R.U64 R108, R108, 0x10, R109 ;  /* 0x000000106c6c7819 */ /* 0x000fc6000000126d */
[----:B------:R-:W-:Y:S01]  /*1030*/  FADD.FTZ R3, -R180, R3 ;  /* 0x00000003b4037221 */ /* 0x000fe20000010100 */
[----:B----4-:R-:W-:Y:S02]  /*1040*/  MOV R114, R110 ;  /* 0x0000006e00727202 */ /* 0x010fe40000000f00 */
[--C-:B------:R-:W-:Y:S02]  /*1050*/  SHF.R.U64 R119, R110, 0x10, R111.reuse ;  /* 0x000000106e777819 */ /* 0x100fe4000000126f */
[----:B------:R-:W-:Y:S02]  /*1060*/  MOV R115, R111 ;  /* 0x0000006f00737202 */ /* 0x000fe40000000f00 */
[----:B------:R-:W-:Y:S02]  /*1070*/  SHF.R.U32.HI R110, RZ, 0x10, R111 ;  /* 0x00000010ff6e7819 */ /* 0x000fe4000001166f */
[----:B------:R-:W-:Y:S02]  /*1080*/  SHF.R.U32.HI R111, RZ, 0x10, R109 ;  /* 0x00000010ff6f7819 */ /* 0x000fe4000001166d */
[----:B------:R-:W-:Y:S01]  /*1090*/  SHF.L.U32 R109, R109, 0x10, RZ ;  /* 0x000000106d6d7819 */ /* 0x000fe200000006ff */
[----:B------:R-:W-:Y:S01]  /*10a0*/  FMUL.FTZ R3, R174, R3 ;  /* 0x00000003ae037220 */ /* 0x000fe20000410000 */
[----:B0-----:R-:W-:-:S03]  /*10b0*/  SHF.L.U32 R47, R114, 0x10, RZ ;  /* 0x00000010722f7819 */ /* 0x001fc600000006ff */
[----:B------:R-:W-:Y:S02]  /*10c0*/  FADD.FTZ R109, -R180, R109 ;  /* 0x0000006db46d7221 */ /* 0x000fe40000010100 */
[-C--:B------:R-:W-:Y:S01]  /*10d0*/  FMUL.FTZ R116, R116, R47.reuse ;  /* 0x0000002f74747220 */ /* 0x080fe20000410000 */
[----:B------:R-:W-:Y:S01]  /*10e0*/  FADD.FTZ R84, R84, R47 ;  /* 0x0000002f54547221 */ /* 0x000fe20000010000 */
[----:B------:R-:W-:Y:S01]  /*10f0*/  FFMA.FTZ R104, R3, R47, R104 ;  /* 0x0000002f03687223 */ /* 0x000fe20000010068 */
[----:B------:R-:W-:Y:S01]  /*1100*/  FMUL.FTZ R47, R174, R109 ;  /* 0x0000006dae2f7220 */ /* 0x000fe20000410000 */
[----:B------:R-:W-:Y:S02]  /*1110*/  SHF.L.U32 R109, R108, 0x10, RZ ;  /* 0x000000106c6d7819 */ /* 0x000fe400000006ff */
[----:B------:R-:W-:-:S03]  /*1120*/  SHF.L.U32 R108, R119, 0x10, RZ ;  /* 0x00000010776c7819 */ /* 0x000fc600000006ff */
[----:B------:R-:W-:Y:S01]  /*1130*/  FADD.FTZ R109, -R180, R109 ;  /* 0x0000006db46d7221 */ /* 0x000fe20000010100 */
[----:B------:R-:W-:-:S03]  /*1140*/  SHF.L.U32 R111, R111, 0x10, RZ ;  /* 0x000000106f6f7819 */ /* 0x000fc600000006ff */
[----:B------:R-:W-:Y:S01]  /*1150*/  FMUL.FTZ R120, R174, R109 ;  /* 0x0000006dae787220 */ /* 0x000fe20000410000 */
[-C--:B------:R-:W-:Y:S01]  /*1160*/  FMUL.FTZ R117, R117, R108.reuse ;  /* 0x0000006c75757220 */ /* 0x080fe20000410000 */
[----:B------:R-:W-:Y:S01]  /*1170*/  FADD.FTZ R85, R85, R108 ;  /* 0x0000006c55557221 */ /* 0x000fe20000010000 */
[----:B------:R-:W-:Y:S01]  /*1180*/  FADD.FTZ R111, -R180, R111 ;  /* 0x0000006fb46f7221 */ /* 0x000fe20000010100 */
[----:B------:R-:W-:Y:S01]  /*1190*/  FFMA.FTZ R105, R120, R108, R105 ;  /* 0x0000006c78697223 */ /* 0x000fe20000010069 */
[----:B------:R-:W-:Y:S01]  /*11a0*/  SHF.L.U32 R115, R115, 0x10, RZ ;  /* 0x0000001073737819 */ /* 0x000fe200000006ff */
[----:B------:R-:W-:Y:S01]  /*11b0*/  FADD.FTZ R108, RZ, R116 ;  /* 0x00000074ff6c7221 */ /* 0x000fe20000010000 */
[----:B------:R-:W-:Y:S01]  /*11c0*/  FFMA.FTZ R109, R3, R116, RZ ;  /* 0x00000074036d7223 */ /* 0x000fe200000100ff */
[----:B------:R-:W-:Y:S01]  /*11d0*/  SHF.L.U32 R119, R9, 0x10, RZ ;  /* 0x0000001009777819 */ /* 0x000fe200000006ff */
[----:B------:R-:W-:Y:S01]  /*11e0*/  FMUL.FTZ R122, R174, R111 ;  /* 0x0000006fae7a7220 */ /* 0x000fe20000410000 */
[----:B------:R-:W-:Y:S01]  /*11f0*/  SHF.L.U32 R110, R110, 0x10, RZ ;  /* 0x000000106e6e7819 */ /* 0x000fe200000006ff */
[----:B------:R-:W-:Y:S01]  /*1200*/  FADD.FTZ R111, R108, R117 ;  /* 0x000000756c6f7221 */ /* 0x000fe20000010000 */
[----:B------:R-:W-:Y:S01]  /*1210*/  FMUL.FTZ R118, R118, R115 ;  /* 0x0000007376767220 */ /* 0x000fe20000410000 */
[----:B------:R-:W-:-:S02]  /*1220*/  FFMA.FTZ R108, R120, R117, R109 ;  /* 0x00000075786c7223 */ /* 0x000fc4000001006d */
        /* <DEDUP_REMOVED lines=9> */
.L_x_787:
[----:B------:R-:W-:Y:S05]  /*12c0*/  BSYNC.RECONVERGENT B1 ;  /* 0x0000000000017941 */ /* 0x000fea0003800200 */
.L_x_786:
        /* <DEDUP_REMOVED lines=19> */
[----:B------:R-:W-:Y:S02]  /*1400*/  IADD3 R183, PT, PT, R183, 0x80, RZ ;  /* 0x00000080b7b77810 */ /* 0x000fe40007ffe0ff */
[----:B------:R-:W-:Y:S01]  /*1410*/  IADD3 R185, PT, PT, R185, 0x80, RZ ;  /* 0x00000080b9b97810 */ /* 0x000fe20007ffe0ff */
[C---:B---3--:R-:W-:Y:S01]  /*1420*/  IMAD.U32 R127, R108.reuse, 0x10000, RZ ;  /* 0x000100006c7f7824 */ /* 0x048fe200078e00ff */
[----:B------:R-:W-:-:S03]  /*1430*/  SHF.R.U64 R108, R108, 0x10, R109 ;  /* 0x000000106c6c7819 */ /* 0x000fc6000000126d */
[----:B------:R-:W-:Y:S01]  /*1440*/  FADD.FTZ R127, -R180, R127 ;  /* 0x0000007fb47f7221 */ /* 0x000fe20000010100 */
[----:B------:R-:W-:Y:S02]  /*1450*/  SHF.L.U32 R129, R109, 0x10, RZ ;  /* 0x000000106d817819 */ /* 0x000fe400000006ff */
[----:B----4-:R-:W-:Y:S02]  /*1460*/  MOV R123, R112 ;  /* 0x00000070007b7202 */ /* 0x010fe40000000f00 */
[--C-:B------:R-:W-:Y:S02]  /*1470*/  SHF.R.U64 R128, R112, 0x10, R113.reuse ;  /* 0x0000001070807819 */ /* 0x100fe40000001271 */
[----:B------:R-:W-:Y:S02]  /*1480*/  MOV R125, R113 ;  /* 0x00000071007d7202 */ /* 0x000fe40000000f00 */
[----:B------:R-:W-:Y:S02]  /*1490*/  SHF.R.U32.HI R112, RZ, 0x10, R113 ;  /* 0x00000010ff707819 */ /* 0x000fe40000011671 */
[----:B------:R-:W-:-:S02]  /*14a0*/  SHF.R.U32.HI R113, RZ, 0x10, R109 ;  /* 0x00000010ff717819 */ /* 0x000fc4000001166d */
[----:B------:R-:W-:Y:S01]  /*14b0*/  SHF.L.U32 R109, R123, 0x10, RZ ;  /* 0x000000107b6d7819 */ /* 0x000fe200000006ff */
[----:B------:R-:W-:-:S04]  /*14c0*/  FMUL.FTZ R123, R174, R127 ;  /* 0x0000007fae7b7220 */ /* 0x000fc80000410000 */
[-C--:B------:R-:W-:Y:S01]  /*14d0*/  FMUL.FTZ R124, R124, R109.reuse ;  /* 0x0000006d7c7c7220 */ /* 0x080fe20000410000 */
[----:B------:R-:W-:Y:S01]  /*14e0*/  FADD.FTZ R80, R80, R109 ;  /* 0x0000006d50507221 */ /* 0x000fe20000010000 */
[----:B------:R-:W-:Y:S01]  /*14f0*/  FFMA.FTZ R100, R123, R109, R100 ;  /* 0x0000006d7b647223 */ /* 0x000fe20000010064 */
[----:B------:R-:W-:Y:S01]  /*1500*/  SHF.L.U32 R109, R108, 0x10, RZ ;  /* 0x000000106c6d7819 */ /* 0x000fe200000006ff */
[----:B0-----:R-:W-:Y:S01]  /*1510*/  IMAD.U32 R111, R125, 0x10000, RZ ;  /* 0x000100007d6f7824 */ /* 0x001fe200078e00ff */
[----:B------:R-:W-:-:S03]  /*1520*/  SHF.L.U32 R127, R11, 0x10, RZ ;  /* 0x000000100b7f7819 */ /* 0x000fc600000006ff */
[----:B------:R-:W-:Y:S01]  /*1530*/  FADD.FTZ R109, -R180, R109 ;  /* 0x0000006db46d7221 */ /* 0x000fe20000010100 */
[----:B------:R-:W-:Y:S01]  /*1540*/  SHF.L.U32 R108, R128, 0x10, RZ ;  /* 0x00000010806c7819 */ /* 0x000fe200000006ff */
[----:B------:R-:W-:Y:S01]  /*1550*/  FADD.FTZ R125, -R180, R129 ;  /* 0x00000081b47d7221 */ /* 0x000fe20000010100 */
[----:B------:R-:W-:Y:S02]  /*1560*/  IMAD.U32 R113, R113, 0x10000, RZ ;  /* 0x0001000071717824 */ /* 0x000fe400078e00ff */
        /* <DEDUP_REMOVED lines=11> */
[----:B------:R-:W-:Y:S01]  /*1620*/  SHF.L.U32 R129, R13, 0x10, RZ ;  /* 0x000000100d817819 */ /* 0x000fe200000006ff */
[----:B------:R-:W-:Y:S01]  /*1630*/  FMUL.FTZ R130, R174, R113 ;  /* 0x00000071ae827220 */ /* 0x000fe20000410000 */
[----:B------:R-:W-:Y:S01]  /*1640*/  SHF.L.U32 R110, R112, 0x10, RZ ;  /* 0x00000010706e7819 */ /* 0x000fe200000006ff */
[----:B------:R-:W-:Y:S01]  /*1650*/  FADD.FTZ R111, R108, R127 ;  /* 0x0000007f6c6f7221 */ /* 0x000fe20000010000 */
[----:B------:R-:W-:-:S03]  /*1660*/  FFMA.FTZ R108, R128, R127, R109 ;  /* 0x0000007f806c7223 */ /* 0x000fc6000001006d */
[-C--:B------:R-:W-:Y:S01]  /*1670*/  FMUL.FTZ R129, R129, R110.reuse ;  /* 0x0000006e81817220 */ /* 0x080fe20000410000 */
[----:B------:R-:W-:Y:S01]  /*1680*/  FADD.FTZ R83, R83, R110 ;  /* 0x0000006e53537221 */ /* 0x000fe20000010000 */
[----:B------:R-:W-:Y:S01]  /*1690*/  FFMA.FTZ R103, R130, R110, R103 ;  /* 0x0000006e82677223 */ /* 0x000fe20000010067 */
[----:B------:R-:W-:Y:S01]  /*16a0*/  FADD.FTZ R110, R111, R126 ;  /* 0x0000007e6f6e7221 */ /* 0x000fe20000010000 */
[----:B------:R-:W-:-:S03]  /*16b0*/  FFMA.FTZ R109, R125, R126, R108 ;  /* 0x0000007e7d6d7223 */ /* 0x000fc6000001006c */
[----:B------:R-:W-:Y:S01]  /*16c0*/  FADD.FTZ R189, R110, R129 ;  /* 0x000000816ebd7221 */ /* 0x000fe20000010000 */
[----:B------:R-:W-:-:S07]  /*16d0*/  FFMA.FTZ R188, R130, R129, R109 ;  /* 0x0000008182bc7223 */ /* 0x000fce000001006d */
.L_x_789:
[----:B------:R-:W-:Y:S05]  /*16e0*/  BSYNC.RECONVERGENT B1 ;  /* 0x0000000000017941 */ /* 0x000fea0003800200 */
.L_x_788:
        /* <DEDUP_REMOVED lines=15> */
[----:B------:R-:W-:Y:S02]  /*17e0*/  SHF.L.U32 R134, R16, 0x10, RZ ;  /* 0x0000001010867819 */ /* 0x000fe400000006ff */
[----:B------:R-:W-:Y:S01]  /*17f0*/  SHF.L.U32 R138, R17, 0x10, RZ ;  /* 0x00000010118a7819 */ /* 0x000fe200000006ff */
[----:B0-----:R-:W-:-:S05]  /*1800*/  @P5 IMAD.WIDE.U32 R110, R185, 0x8, R110 ;  /* 0x00000008b96e5825 */ /* 0x001fca00078e006e */
[----:B------:R0:W5:Y:S01]  /*1810*/  @P5 LDG.E.64 R160, desc[UR8][R110.64] ;  /* 0x000000086ea05981 */ /* 0x000162000c1e1b00 */
[----:B------:R-:W-:Y:S01]  /*1820*/  IADD3 R181, PT, PT, R181, 0x80, RZ ;  /* 0x00000080b5b57810 */ /* 0x000fe20007ffe0ff */
[----:B------:R-:W-:Y:S01]  /*1830*/  VIADD R183, R183, 0x80 ;  /* 0x00000080b7b77836 */ /* 0x000fe20000000000 */
[----:B------:R-:W-:Y:S02]  /*1840*/  IADD3 R185, PT, PT, R185, 0x80, RZ ;  /* 0x00000080b9b97810 */ /* 0x000fe40007ffe0ff */
[C---:B---3--:R-:W-:Y:S02]  /*1850*/  SHF.L.U32 R137, R108.reuse, 0x10, RZ ;  /* 0x000000106c897819 */ /* 0x048fe400000006ff */
[----:B------:R-:W-:-:S03]  /*1860*/  SHF.R.U64 R108, R108, 0x10, R109 ;  /* 0x000000106c6c7819 */ /* 0x000fc6000000126d */
[----:B------:R-:W-:Y:S01]  /*1870*/  FADD.FTZ R137, -R180, R137 ;  /* 0x00000089b4897221 */ /* 0x000fe20000010100 */
[----:B----4-:R-:W-:Y:S01]  /*1880*/  IMAD.MOV.U32 R133, RZ, RZ, R112 ;  /* 0x000000ffff857224 */ /* 0x010fe200078e0070 */
[--C-:B------:R-:W-:Y:S02]  /*1890*/  SHF.R.U64 R136, R112, 0x10, R113.reuse ;  /* 0x0000001070887819 */ /* 0x100fe40000001271 */
[----:B------:R-:W-:Y:S02]  /*18a0*/  MOV R135, R113 ;  /* 0x0000007100877202 */ /* 0x000fe40000000f00 */
        /* <DEDUP_REMOVED lines=9> */
[----:B------:R-:W-:Y:S01]  /*1940*/  IMAD.U32 R108, R136, 0x10000, RZ ;  /* 0x00010000886c7824 */ /* 0x000fe200078e00ff */
[----:B0-----:R-:W-:-:S03]  /*1950*/  SHF.L.U32 R111, R135, 0x10, RZ ;  /* 0x00000010876f7819 */ /* 0x001fc600000006ff */
[C---:B------:R-:W-:Y:S01]  /*1960*/  FADD.FTZ R109, -R180.reuse, R109 ;  /* 0x0000006db46d7221 */ /* 0x040fe20000010100 */
[----:B------:R-:W-:Y:S01]  /*1970*/  SHF.L.U32 R137, R15, 0x10, RZ ;  /* 0x000000100f897819 */ /* 0x000fe200000006ff */
[----:B------:R-:W-:Y:S02]  /*1980*/  FADD.FTZ R135, -R180, R167 ;  /* 0x000000a7b4877221 */ /* 0x000fe40000010100 */
[C---:B------:R-:W-:Y:S01]  /*1990*/  FMUL.FTZ R136, R174.reuse, R109 ;  /* 0x0000006dae887220 */ /* 0x040fe20000410000 */
[----:B------:R-:W-:Y:S01]  /*19a0*/  FADD.FTZ R77, R77, R108 ;  /* 0x0000006c4d4d7221 */ /* 0x000fe20000010000 */
[----:B------:R-:W-:Y:S01]  /*19b0*/  FMUL.FTZ R135, R174, R135 ;  /* 0x00000087ae877220 */ /* 0x000fe20000410000 */
[-C--:B------:R-:W-:Y:S01]  /*19c0*/  FMUL.FTZ R137, R137, R108.reuse ;  /* 0x0000006c89897220 */ /* 0x080fe20000410000 */
        /* <DEDUP_REMOVED lines=19> */
.L_x_791:
[----:B------:R-:W-:Y:S05]  /*1b00*/  BSYNC.RECONVERGENT B1 ;  /* 0x0000000000017941 */ /* 0x000fea0003800200 */
.L_x_790:
        /* <DEDUP_REMOVED lines=20> */
[----:B------:R-:W-:Y:S02]  /*1c50*/  IADD3 R185, PT, PT, R185, 0x80, RZ ;  /* 0x00000080b9b97810 */ /* 0x000fe40007ffe0ff */
[C---:B---3--:R-:W-:Y:S01]  /*1c60*/  SHF.L.U32 R145, R108.reuse, 0x10, RZ ;  /* 0x000000106c917819 */ /* 0x048fe200000006ff */
[----:B------:R-:W-:Y:S01]  /*1c70*/  IMAD.U32 R147, R109, 0x10000, RZ ;  /* 0x000100006d937824 */ /* 0x000fe200078e00ff */
        /* <DEDUP_REMOVED lines=8> */
[----:B------:R-:W-:-:S04]  /*1d00*/  FMUL.FTZ R141, R174, R145 ;  /* 0x00000091ae8d7220 */ /* 0x000fc80000410000 */
[-C--:B------:R-:W-:Y:S01]  /*1d10*/  FMUL.FTZ R142, R142, R109.reuse ;  /* 0x0000006d8e8e7220 */ /* 0x080fe20000410000 */
[----:B------:R-:W-:Y:S01]  /*1d20*/  FADD.FTZ R72, R72, R109 ;  /* 0x0000006d48487221 */ /* 0x000fe20000010000 */
[----:B------:R-:W-:Y:S01]  /*1d30*/  FFMA.FTZ R92, R141, R109, R92 ;  /* 0x0000006d8d5c7223 */ /* 0x000fe2000001005c */
[----:B------:R-:W-:Y:S01]  /*1d40*/  IMAD.U32 R109, R108, 0x10000, RZ ;  /* 0x000100006c6d7824 */ /* 0x000fe200078e00ff */
[----:B0-----:R-:W-:-:S03]  /*1d50*/  SHF.L.U32 R111, R143, 0x10, RZ ;  /* 0x000000108f6f7819 */ /* 0x001fc600000006ff */
[C---:B------:R-:W-:Y:S01]  /*1d60*/  FADD.FTZ R109, -R180.reuse, R109 ;  /* 0x0000006db46d7221 */ /* 0x040fe20000010100 */
[----:B------:R-:W-:Y:S01]  /*1d70*/  SHF.L.U32 R145, R19, 0x10, RZ ;  /* 0x0000001013917819 */ /* 0x000fe200000006ff */
[----:B------:R-:W-:Y:S01]  /*1d80*/  FADD.FTZ R143, -R180, R147 ;  /* 0x00000093b48f7221 */ /* 0x000fe20000010100 */
[----:B------:R-:W-:Y:S01]  /*1d90*/  SHF.L.U32 R108, R146, 0x10, RZ ;  /* 0x00000010926c7819 */ /* 0x000fe200000006ff */
[C---:B------:R-:W-:Y:S01]  /*1da0*/  FMUL.FTZ R146, R174.reuse, R109 ;  /* 0x0000006dae927220 */ /* 0x040fe20000410000 */
[----:B------:R-:W-:Y:S01]  /*1db0*/  SHF.L.U32 R113, R113, 0x10, RZ ;  /* 0x0000001071717819 */ /* 0x000fe200000006ff */
[----:B------:R-:W-:Y:S02]  /*1dc0*/  FMUL.FTZ R143, R174, R143 ;  /* 0x0000008fae8f7220 */ /* 0x000fe40000410000 */
        /* <DEDUP_REMOVED lines=10> */
[----:B------:R-:W-:-:S02]  /*1e70*/  IMAD.U32 R110, R112, 0x10000, RZ ;  /* 0x00010000706e7824 */ /* 0x000fc400078e00ff */
        /* <DEDUP_REMOVED lines=10> */
.L_x_793:
[----:B------:R-:W-:Y:S05]  /*1f20*/  BSYNC.RECONVERGENT B1 ;  /* 0x0000000000017941 */ /* 0x000fea0003800200 */
.L_x_792:
        /* <DEDUP_REMOVED lines=15> */
[----:B-1----:R-:W-:Y:S01]  /*2020*/  IMAD.WIDE.U32 R112, R181, 0x4, R112 ;  /* 0x00000004b5707825 */ /* 0x002fe200078e0070 */
[----:B------:R-:W-:-:S04]  /*2030*/  SHF.L.U32 R150, R22, 0x10, RZ ;  /* 0x0000001016967819 */ /* 0x000fc800000006ff */
[----:B------:R1:W5:Y:S01]  /*2040*/  LDG.E R149, desc[UR8][R112.64] ;  /* 0x0000000870957981 */ /* 0x000362000c1e1900 */
[----:B------:R-:W-:Y:S02]  /*2050*/  SHF.L.U32 R154, R23, 0x10, RZ ;  /* 0x00000010179a7819 */ /* 0x000fe400000006ff */
[----:B---3--:R-:W-:Y:S02]  /*2060*/  MOV R151, R110 ;  /* 0x0000006e00977202 */ /* 0x008fe40000000f00 */
        /* <DEDUP_REMOVED lines=10> */
[----:B------:R-:W-:-:S02]  /*2110*/  SHF.L.U32 R109, R151, 0x10, RZ ;  /* 0x00000010976d7819 */ /* 0x000fc400000006ff */
[----:B------:R-:W-:Y:S01]  /*2120*/  SHF.L.U32 R113, R110, 0x10, RZ ;  /* 0x000000106e717819 */ /* 0x000fe200000006ff */
[----:B------:R-:W-:Y:S01]  /*2130*/  FADD.FTZ R111, -R180, R111 ;  /* 0x0000006fb46f7221 */ /* 0x000fe20000010100 */
[----:B------:R-:W-:Y:S01]  /*2140*/  FMUL.FTZ R151, R174, R115 ;  /* 0x00000073ae977220 */ /* 0x000fe20000410000 */
[----:B------:R-:W-:Y:S01]  /*2150*/  SHF.L.U32 R108, R155, 0x10, RZ ;  /* 0x000000109b6c7819 */ /* 0x000fe200000006ff */
[-C--:B------:R-:W-:Y:S01]  /*2160*/  FMUL.FTZ R150, R150, R109.reuse ;  /* 0x0000006d96967220 */ /* 0x080fe20000410000 */
[----:B------:R-:W-:Y:S01]  /*2170*/  FADD.FTZ R181, -R180, R113 ;  /* 0x00000071b4b57221 */ /* 0x000fe20000010100 */
[----:B------:R-:W-:Y:S01]  /*2180*/  SHF.L.U32 R113, R114, 0x10, RZ ;  /* 0x0000001072717819 */ /* 0x000fe200000006ff */
[----:B------:R-:W-:Y:S01]  /*2190*/  FADD.FTZ R68, R68, R109 ;  /* 0x0000006d44447221 */ /* 0x000fe20000010000 */
[----:B------:R-:W-:Y:S01]  /*21a0*/  FFMA.FTZ R88, R151, R109, R88 ;  /* 0x0000006d97587223 */ /* 0x000fe20000010058 */
[----:B------:R-:W-:Y:S01]  /*21b0*/  FMUL.FTZ R166, R174, R111 ;  /* 0x0000006faea67220 */ /* 0x000fe20000410000 */
[----:B------:R-:W-:Y:S01]  /*21c0*/  FADD.FTZ R153, -R180, R153 ;  /* 0x00000099b4997221 */ /* 0x000fe20000010100 */
[----:B------:R-:W-:-:S02]  /*21d0*/  IMAD.U32 R152, R24, 0x10000, RZ ;  /* 0x0001000018987824 */ /* 0x000fc400078e00ff */
[----:B------:R-:W-:Y:S01]  /*21e0*/  FMUL.FTZ R154, R154, R108 ;  /* 0x0000006c9a9a7220 */ /* 0x000fe20000410000 */
[----:B------:R-:W-:Y:S01]  /*21f0*/  FADD.FTZ R189, R189, R150 ;  /* 0x00000096bdbd7221 */ /* 0x000fe20000010000 */
[----:B------:R-:W-:Y:S01]  /*2200*/  FFMA.FTZ R109, R151, R150, R188 ;  /* 0x00000096976d7223 */ /* 0x000fe200000100bc */
[----:B------:R-:W-:Y:S01]  /*2210*/  SHF.L.U32 R155, R25, 0x10, RZ ;  /* 0x00000010199b7819 */ /* 0x000fe200000006ff */
        /* <DEDUP_REMOVED lines=16> */
[----:B------:R-:W-:Y:S06]  /*2320*/  BRA `(.L_x_794) ;  /* 0x0000000400687947 */ /* 0x000fec0003800000 */
.L_x_785:
[----:B------:R-:W0:Y:S01]  /*2330*/  LDC R2, c[0x0][0x388] ;  /* 0x0000e200ff027b82 */ /* 0x000e220000000800 */
[----:B------:R-:W1:Y:S01]  /*2340*/  S2R R0, SR_TID.X ;  /* 0x0000000000007919 */ /* 0x000e620000002100 */
        /* <DEDUP_REMOVED lines=11> */
[-C--:B-1----:R-:W-:Y:S02]  /*2400*/  LEA.HI.SX32 R195, R109, R0.reuse, 0x1e ;  /* 0x000000006dc37211 */ /* 0x082fe400078ff2ff */
[----:B------:R-:W-:-:S02]  /*2410*/  @P4 LEA.HI.SX32 R199, R111, R0, 0x1e ;  /* 0x000000006fc74211 */ /* 0x000fc400078ff2ff */
[----:B------:R-:W-:Y:S01]  /*2420*/  MOV R197, R195 ;  /* 0x000000c300c57202 */ /* 0x000fe20000000f00 */
        /* <DEDUP_REMOVED lines=12> */
[C---:B-1----:R-:W-:Y:S01]  /*24f0*/  @P1 IMAD.WIDE.U32 R112, R199.reuse, 0x4, R112 ;  /* 0x00000004c7701825 */ /* 0x042fe200078e0070 */
[----:B------:R-:W-:-:S04]  /*2500*/  @P1 IADD3 R199, PT, PT, R199, 0x80, RZ ;  /* 0x00000080c7c71810 */ /* 0x000fc80007ffe0ff */
[----:B------:R0:W5:Y:S01]  /*2510*/  @P1 LDG.E R121, desc[UR8][R112.64] ;  /* 0x0000000870791981 */ /* 0x000162000c1e1900 */
[C---:B--2---:R-:W-:Y:S01]  /*2520*/  @P2 IMAD.WIDE.U32 R110, R199.reuse, 0x4, R110 ;  /* 0x00000004c76e2825 */ /* 0x044fe200078e006e */
[----:B------:R-:W-:-:S04]  /*2530*/  @P2 IADD3 R199, PT, PT, R199, 0x80, RZ ;  /* 0x00000080c7c72810 */ /* 0x000fc80007ffe0ff */
[----:B------:R0:W5:Y:S01]  /*2540*/  @P2 LDG.E R131, desc[UR8][R110.64] ;  /* 0x000000086e832981 */ /* 0x000162000c1e1900 */
[----:B---3--:R-:W-:-:S05]  /*2550*/  @P3 IMAD.WIDE.U32 R108, R199, 0x4, R108 ;  /* 0x00000004c76c3825 */ /* 0x008fca00078e006c */
[----:B------:R0:W5:Y:S01]  /*2560*/  @P3 LDG.E R139, desc[UR8][R108.64] ;  /* 0x000000086c8b3981 */ /* 0x000162000c1e1900 */
[----:B------:R-:W-:Y:S02]  /*2570*/  ISETP.GE.U32.AND P5, PT, R4, 0x280, PT ;  /* 0x000002800400780c */ /* 0x000fe40003fa6070 */
[----:B------:R-:W-:Y:S01]  /*2580*/  CS2R R188, SRZ ;  /* 0x0000000000bc7805 */ /* 0x000fe2000001ff00 */
[----:B------:R-:W-:Y:S01]  /*2590*/  @P3 VIADD R199, R199, 0x80 ;  /* 0x00000080c7c73836 */ /* 0x000fe20000000000 */
[----:B------:R-:W-:-:S09]  /*25a0*/  P2R R167, PR, RZ, 0x20 ;  /* 0x00000020ffa77803 */ /* 0x000fd20000000000 */
[----:B0-----:R-:W-:Y:S05]  /*25b0*/  @!P5 BRA `(.L_x_794) ;  /* 0x0000000000c4d947 */ /* 0x001fea0003800000 */
[----:B------:R-:W0:Y:S02]  /*25c0*/  LDC.64 R108, c[0x0][0x3b0] ;  /* 0x0000ec00ff6c7b82 */ /* 0x000e240000000a00 */
[----:B0-----:R-:W-:-:S05]  /*25d0*/  IMAD.WIDE.U32 R108, R199, 0x4, R108 ;  /* 0x00000004c76c7825 */ /* 0x001fca00078e006c */
[----:B------:R0:W5:Y:S01]  /*25e0*/  LDG.E R149, desc[UR8][R108.64] ;  /* 0x000000086c957981 */ /* 0x000162000c1e1900 */
[----:B------:R-:W-:Y:S05]  /*25f0*/  BRA `(.L_x_794) ;  /* 0x0000000000b47947 */ /* 0x000fea0003800000 */
.L_x_795:
[C---:B------:R-:W-:Y:S02]  /*2600*/  ISETP.GE.U32.AND P0, PT, R4.reuse, 0x80, PT ;  /* 0x000000800400780c */ /* 0x040fe40003f06070 */
[C---:B------:R-:W-:Y:S02]  /*2610*/  ISETP.GE.U32.AND P1, PT, R4.reuse, 0x100, PT ;  /* 0x000001000400780c */ /* 0x040fe40003f26070 */
[C---:B------:R-:W-:Y:S02]  /*2620*/  ISETP.GE.U32.AND P2, PT, R4.reuse, 0x180, PT ;  /* 0x000001800400780c */ /* 0x040fe40003f46070 */
[C---:B------:R-:W-:Y:S02]  /*2630*/  ISETP.GE.U32.AND P3, PT, R4.reuse, 0x200, PT ;  /* 0x000002000400780c */ /* 0x040fe40003f66070 */
[----:B------:R-:W-:-:S04]  /*2640*/  ISETP.GE.U32.AND P5, PT, R4, 0x280, PT ;  /* 0x000002800400780c */ /* 0x000fc80003fa6070 */
[----:B------:R-:W-:Y:S01]  /*2650*/  P2R R167, PR, RZ, 0x20 ;  /* 0x00000020ffa77803 */ /* 0x000fe20000000000 */
[----:B------:R-:W0:Y:S08]  /*2660*/  @P0 LDC.64 R190, c[0x0][0x438] ;  /* 0x00010e00ffbe0b82 */ /* 0x000e300000000a00 */
[----:B------:R-:W1:Y:S08]  /*2670*/  @P0 LDC.64 R188, c[0x0][0x3b0] ;  /* 0x0000ec00ffbc0b82 */ /* 0x000e700000000a00 */
[----:B------:R-:W2:Y:S08]  /*2680*/  @P1 LDC.64 R186, c[0x0][0x438] ;  /* 0x00010e00ffba1b82 */ /* 0x000eb00000000a00 */
[----:B------:R-:W3:Y:S01]  /*2690*/  @P1 LDC.64 R184, c[0x0][0x3b0] ;  /* 0x0000ec00ffb81b82 */ /* 0x000ee20000000a00 */
[C---:B0-----:R-:W-:Y:S01]  /*26a0*/  @P0 IMAD.WIDE.U32 R190, R197.reuse, 0x8, R190 ;  /* 0x00000008c5be0825 */ /* 0x041fe200078e00be */
[----:B------:R-:W-:-:S04]  /*26b0*/  @P0 IADD3 R197, PT, PT, R197, 0x80, RZ ;  /* 0x00000080c5c50810 */ /* 0x000fc80007ffe0ff */
[----:B------:R-:W5:Y:S02]  /*26c0*/  @P0 LDG.E.64 R164, desc[UR8][R190.64] ;  /* 0x00000008bea40981 */ /* 0x000f64000c1e1b00 */
[----:B------:R-:W0:Y:S01]  /*26d0*/  @P2 LDC.64 R182, c[0x0][0x438] ;  /* 0x00010e00ffb62b82 */ /* 0x000e220000000a00 */
[C---:B-1----:R-:W-:Y:S01]  /*26e0*/  @P0 IMAD.WIDE.U32 R188, R199.reuse, 0x4, R188 ;  /* 0x00000004c7bc0825 */ /* 0x042fe200078e00bc */
[----:B------:R-:W-:-:S04]  /*26f0*/  @P0 IADD3 R199, PT, PT, R199, 0x80, RZ ;  /* 0x00000080c7c70810 */ /* 0x000fc80007ffe0ff */
[----:B------:R1:W5:Y:S02]  /*2700*/  @P0 LDG.E R46, desc[UR8][R188.64] ;  /* 0x00000008bc2e0981 */ /* 0x000364000c1e1900 */
[----:B------:R-:W4:Y:S01]  /*2710*/  @P2 LDC.64 R180, c[0x0][0x3b0] ;  /* 0x0000ec00ffb42b82 */ /* 0x000f220000000a00 */
[C---:B--2---:R-:W-:Y:S01]  /*2720*/  @P1 IMAD.WIDE.U32 R186, R197.reuse, 0x8, R186 ;  /* 0x00000008c5ba1825 */ /* 0x044fe200078e00ba */
[----:B------:R-:W-:-:S04]  /*2730*/  @P1 IADD3 R197, PT, PT, R197, 0x80, RZ ;  /* 0x00000080c5c51810 */ /* 0x000fc80007ffe0ff */
[----:B------:R2:W5:Y:S02]  /*2740*/  @P1 LDG.E.64 R162, desc[UR8][R186.64] ;  /* 0x00000008baa21981 */ /* 0x000564000c1e1b00 */
[----:B------:R-:W1:Y:S01]  /*2750*/  @P3 LDC.64 R114, c[0x0][0x438] ;  /* 0x00010e00ff723b82 */ /* 0x000e620000000a00 */
[C---:B---3--:R-:W-:Y:S01]  /*2760*/  @P1 IMAD.WIDE.U32 R184, R199.reuse, 0x4, R184 ;  /* 0x00000004c7b81825 */ /* 0x048fe200078e00b8 */
[----:B------:R-:W-:-:S04]  /*2770*/  @P1 IADD3 R199, PT, PT, R199, 0x80, RZ ;  /* 0x00000080c7c71810 */ /* 0x000fc80007ffe0ff */
[----:B------:R2:W5:Y:S02]  /*2780*/  @P1 LDG.E R121, desc[UR8][R184.64] ;  /* 0x00000008b8791981 */ /* 0x000564000c1e1900 */
[----:B------:R-:W3:Y:S01]  /*2790*/  @P3 LDC.64 R112, c[0x0][0x3b0] ;  /* 0x0000ec00ff703b82 */ /* 0x000ee20000000a00 */
[C---:B0-----:R-:W-:Y:S01]  /*27a0*/  @P2 IMAD.WIDE.U32 R182, R197.reuse, 0x8, R182 ;  /* 0x00000008c5b62825 */ /* 0x041fe200078e00b6 */
[----:B------:R-:W-:-:S04]  /*27b0*/  @P2 IADD3 R197, PT, PT, R197, 0x80, RZ ;  /* 0x00000080c5c52810 */ /* 0x000fc80007ffe0ff */
[----:B------:R2:W5:Y:S02]  /*27c0*/  @P2 LDG.E.64 R160, desc[UR8][R182.64] ;  /* 0x00000008b6a02981 */ /* 0x000564000c1e1b00 */
[----:B------:R-:W0:Y:S01]  /*27d0*/  @P5 LDC.64 R108, c[0x0][0x3b0] ;  /* 0x0000ec00ff6c5b82 */ /* 0x000e220000000a00 */
[----:B----4-:R-:W-:-:S04]  /*27e0*/  @P2 IMAD.WIDE.U32 R180, R199, 0x4, R180 ;  /* 0x00000004c7b42825 */ /* 0x010fc800078e00b4 */
[----:B------:R-:W-:Y:S01]  /*27f0*/  @P2 VIADD R199, R199, 0x80 ;  /* 0x00000080c7c72836 */ /* 0x000fe20000000000 */
[----:B------:R2:W5:Y:S02]  /*2800*/  @P2 LDG.E R131, desc[UR8][R180.64] ;  /* 0x00000008b4832981 */ /* 0x000564000c1e1900 */
[----:B------:R-:W4:Y:S01]  /*2810*/  @P5 LDC.64 R110, c[0x0][0x438] ;  /* 0x00010e00ff6e5b82 */ /* 0x000f220000000a00 */
[C---:B-1----:R-:W-:Y:S01]  /*2820*/  @P3 IMAD.WIDE.U32 R114, R197.reuse, 0x8, R114 ;  /* 0x00000008c5723825 */ /* 0x042fe200078e0072 */
[----:B------:R-:W-:-:S04]  /*2830*/  @P3 IADD3 R197, PT, PT, R197, 0x80, RZ ;  /* 0x00000080c5c53810 */ /* 0x000fc80007ffe0ff */
[----:B------:R2:W5:Y:S01]  /*2840*/  @P3 LDG.E.64 R158, desc[UR8][R114.64] ;  /* 0x00000008729e3981 */ /* 0x000562000c1e1b00 */
[C---:B---3--:R-:W-:Y:S01]  /*2850*/  @P3 IMAD.WIDE.U32 R112, R199.reuse, 0x4, R112 ;  /* 0x00000004c7703825 */ /* 0x048fe200078e0070 */
[----:B------:R-:W-:-:S04]  /*2860*/  @P3 IADD3 R199, PT, PT, R199, 0x80, RZ ;  /* 0x00000080c7c73810 */ /* 0x000fc80007ffe0ff */
[----:B------:R2:W5:Y:S01]  /*2870*/  @P3 LDG.E R139, desc[UR8][R112.64] ;  /* 0x00000008708b3981 */ /* 0x000562000c1e1900 */
[----:B0-----:R-:W-:-:S05]  /*2880*/  @P5 IMAD.WIDE.U32 R108, R199, 0x4, R108 ;  /* 0x00000004c76c5825 */ /* 0x001fca00078e006c */
[----:B------:R2:W5:Y:S01]  /*2890*/  @P5 LDG.E R149, desc[UR8][R108.64] ;  /* 0x000000086c955981 */ /* 0x000562000c1e1900 */
[----:B----4-:R-:W-:-:S05]  /*28a0*/  @P5 IMAD.WIDE.U32 R110, R197, 0x8, R110 ;  /* 0x00000008c56e5825 */ /* 0x010fca00078e006e */
[----:B------:R2:W5:Y:S01]  /*28b0*/  @P5 LDG.E.64 R156, desc[UR8][R110.64] ;  /* 0x000000086e9c5981 */ /* 0x000562000c1e1b00 */
[----:B------:R-:W-:-:S07]  /*28c0*/  CS2R R188, SRZ ;  /* 0x0000000000bc7805 */ /* 0x000fce000001ff00 */
.L_x_794:
[----:B------:R-:W-:Y:S05]  /*28d0*/  BSYNC.RECONVERGENT B0 ;  /* 0x0000000000007941 */ /* 0x000fea0003800200 */
.L_x_784:
[----:B0-2---:R-:W0:Y:S01]  /*28e0*/  SHFL.DOWN PT, R108, R189, 0x10, 0x1f ;  /* 0x0a001f00bd6c7f89 */ /* 0x005e2200000e0000 */
        /* <DEDUP_REMOVED lines=30> */
.L_x_797:
[----:B------:R-:W-:Y:S05]  /*2ad0*/  BSYNC.RECONVERGENT B0 ;  /* 0x0000000000007941 */ /* 0x000fea0003800200 */
.L_x_796:
[----:B------:R-:W1:Y:S08]  /*2ae0*/  S2UR UR5, SR_CgaCtaId ;  /* 0x00000000000579c3 */ /* 0x000e700000008800 */
[----:B------:R-:W-:Y:S01]  /*2af0*/  BAR.SYNC.DEFER_BLOCKING 0x0 ;  /* 0x0000000000007b1d */ /* 0x000fe20000010000 */
[----:B------:R-:W-:-:S05]  /*2b00*/  ISETP.NE.AND P5, PT, RZ, UR7, PT ;  /* 0x00000007ff007c0c */ /* 0x000fca000bfa5270 */
[----:B------:R-:W-:Y:S01]  /*2b10*/  UMOV UR4, 0x400 ;  /* 0x0000040000047882 */ /* 0x000fe20000000000 */
        /* <DEDUP_REMOVED lines=13> */
[----:B------:R-:W-:Y:S01]  /*2bf0*/  FADD.FTZ R108, R108, R113 ;  /* 0x000000716c6c7221 */ /* 0x000fe20000010000 */
[----:B------:R-:W-:Y:S01]  /*2c00*/  HFMA2 R112, -RZ, RZ, 0, 0 ;  /* 0x00000000ff707431 */ /* 0x000fe200000001ff */
[----:B------:R-:W-:Y:S01]  /*2c10*/  MOV R113, R195 ;  /* 0x000000c300717202 */ /* 0x000fe20000000f00 */
[----:B------:R-:W-:Y:S01]  /*2c20*/  FADD.FTZ R114, R114, R181 ;  /* 0x000000b572727221 */ /* 0x000fe20000010000 */
[----:B------:R-:W-:Y:S01]  /*2c30*/  @P4 IADD3 R181, PT, PT, R196, -0x1, RZ ;  /* 0xffffffffc4b54810 */ /* 0x000fe20007ffe0ff */
[----:B------:R-:W-:Y:S02]  /*2c40*/  FADD.FTZ R115, R115, R108 ;  /* 0x0000006c73737221 */ /* 0x000fe40000010000 */
[----:B------:R-:W-:Y:S02]  /*2c50*/  FMUL.FTZ R114, R114, UR12 ;  /* 0x0000000c72727c20 */ /* 0x000fe40008410000 */
[----:B------:R-:W-:-:S02]  /*2c60*/  @P4 IMAD R181, R181, R2, RZ ;  /* 0x00000002b5b54224 */ /* 0x000fc400078e02ff */
[----:B------:R-:W-:Y:S01]  /*2c70*/  FMUL.FTZ R115, R115, UR12 ;  /* 0x0000000c73737c20 */ /* 0x000fe20008410000 */
[----:B------:R-:W-:Y:S02]  /*2c80*/  FSEL R114, R114, RZ, !P5 ;  /* 0x000000ff72727208 */ /* 0x000fe40006800000 */
[----:B------:R-:W-:-:S04]  /*2c90*/  @P4 SHF.R.S32.HI R110, RZ, 0x1f, R181 ;  /* 0x0000001fff6e4819 */ /* 0x000fc800000114b5 */
[----:B------:R-:W-:-:S04]  /*2ca0*/  @P4 LEA.HI R181, R110, R181, RZ, 0x2 ;  /* 0x000000b56eb54211 */ /* 0x000fc800078f10ff */
[----:B------:R-:W-:Y:S01]  /*2cb0*/  @P4 LEA.HI.SX32 R112, R181, R0, 0x1e ;  /* 0x00000000b5704211 */ /* 0x000fe200078ff2ff */
        /* <DEDUP_REMOVED lines=11> */
.L_x_800:
[----:B------:R-:W-:Y:S05]  /*2d70*/  BRA.U UP0, `(.L_x_801) ;  /* 0x0000000d00747547 */ /* 0x000fea000b800000 */
[----:B------:R-:W-:Y:S01]  /*2d80*/  IMAD.U32 R181, RZ, RZ, UR16 ;  /* 0x00000010ffb57e24 */ /* 0x000fe2000f8e00ff */
[----:B------:R-:W-:-:S04]  /*2d90*/  MOV R183, UR17 ;  /* 0x0000001100b77c02 */ /* 0x000fc80008000f00 */
[----:B------:R-:W-:-:S04]  /*2da0*/  ISETP.NE.U32.AND P5, PT, R181, RZ, PT ;  /* 0x000000ffb500720c */ /* 0x000fc80003fa5070 */
[----:B------:R-:W-:-:S13]  /*2db0*/  ISETP.NE.AND.EX P5, PT, R183, RZ, PT, P5 ;  /* 0x000000ffb700720c */ /* 0x000fda0003fa5350 */
[----:B------:R-:W-:Y:S05]  /*2dc0*/  @P5 BRA `(.L_x_802) ;  /* 0x0000000400f45947 */ /* 0x000fea0003800000 */
[----:B------:R-:W-:Y:S05]  /*2dd0*/  @!P4 BRA `(.L_x_803) ;  /* 0x000000000078c947 */ /* 0x000fea0003800000 */
[----:B-----5:R-:W-:Y:S01]  /*2de0*/  LOP3.LUT P5, RZ, R46, 0xff, RZ, 0xc0, !PT ;  /* 0x000000ff2eff7812 */ /* 0x020fe200078ac0ff */
[----:B------:R-:W-:Y:S01]  /*2df0*/  BSSY.RECONVERGENT B1, `(.L_x_804) ;  /* 0x000000c000017945 */ /* 0x000fe20003800200 */
[----:B------:R-:W-:-:S11]  /*2e00*/  HFMA2 R109, -RZ, RZ, 0, 0 ;  /* 0x00000000ff6d7431 */ /* 0x000fd600000001ff */
[----:B------:R-:W-:Y:S05]  /*2e10*/  @!P5 BRA `(.L_x_805) ;  /* 0x000000000024d947 */ /* 0x000fea0003800000 */
[----:B------:R-:W-:Y:S01]  /*2e20*/  FFMA.FTZ R109, R3, R115, R114 ;  /* 0x00000073036d7223 */ /* 0x000fe20000010072 */
[----:B------:R-:W-:-:S03]  /*2e30*/  ISETP.GT.AND P6, PT, R173, RZ, PT ;  /* 0x000000ffad00720c */ /* 0x000fc60003fc4270 */
[----:B------:R-:W-:-:S04]  /*2e40*/  FADD.FTZ R109, R116, -R109 ;  /* 0x8000006d746d7221 */ /* 0x000fc80000010000 */
[----:B------:R-:W-:-:S05]  /*2e50*/  FMUL.FTZ R109, R174, R109 ;  /* 0x0000006dae6d7220 */ /* 0x000fca0000410000 */
[----:B------:R-:W-:-:S05]  /*2e60*/  FSEL R109, R109, RZ, P6 ;  /* 0x000000ff6d6d7208 */ /* 0x000fca0003000000 */
[----:B------:R-:W-:Y:S01]  /*2e70*/  FMUL.FTZ R108, R109, UR15 ;  /* 0x0000000f6d6c7c20 */ /* 0x000fe20008410000 */
[----:B------:R-:W-:-:S03]  /*2e80*/  SHF.L.U32 R109, R169, 0x10, RZ ;  /* 0x00000010a96d7819 */ /* 0x000fc600000006ff */
[----:B------:R-:W-:-:S04]  /*2e90*/  FMUL.FTZ R108, R108, UR14 ;  /* 0x0000000e6c6c7c20 */ /* 0x000fc80008410000 */
[----:B------:R-:W-:-:S07]  /*2ea0*/  FMUL.FTZ R109, R109, R108 ;  /* 0x0000006c6d6d7220 */ /* 0x000fce0000410000 */
.L_x_805:
[----:B------:R-:W-:Y:S05]  /*2eb0*/  BSYNC.RECONVERGENT B1 ;  /* 0x0000000000017941 */ /* 0x000fea0003800200 */
.L_x_804:
[----:B------:R-:W-:Y:S01]  /*2ec0*/  BSSY.RECONVERGENT B1, `(.L_x_806) ;  /* 0x000000d000017945 */ /* 0x000fe20003800200 */
[----:B------:R-:W-:Y:S01]  /*2ed0*/  FADD.FTZ R109, R64, R109 ;  /* 0x0000006d406d7221 */ /* 0x000fe20000010000 */
[----:B------:R-:W-:Y:S02]  /*2ee0*/  MOV R64, RZ ;  /* 0x000000ff00407202 */ /* 0x000fe40000000f00 */
        /* <DEDUP_REMOVED lines=8> */
[----:B------:R-:W-:-:S04]  /*2f70*/  FMUL.FTZ R111, R111, UR14 ;  /* 0x0000000e6f6f7c20 */ /* 0x000fc80008410000 */
[----:B------:R-:W-:-:S07]  /*2f80*/  FMUL.FTZ R64, R111, R64 ;  /* 0x000000406f407220 */ /* 0x000fce0000410000 */
.L_x_807:
[----:B------:R-:W-:Y:S05]  /*2f90*/  BSYNC.RECONVERGENT B1 ;  /* 0x0000000000017941 */ /* 0x000fea0003800200 */
.L_x_806:
[----:B------:R-:W-:Y:S01]  /*2fa0*/  F2FP.BF16.F32.PACK_AB R178, RZ, R64 ;  /* 0x00000040ffb2723e */ /* 0x000fe200000010ff */
[----:B------:R-:W-:-:S07]  /*2fb0*/  IMAD.MOV.U32 R64, RZ, RZ, R109 ;  /* 0x000000ffff407224 */ /* 0x000fce00078e006d */
.L_x_803:
[----:B------:R-:W-:Y:S05]  /*2fc0*/  @!P4 BRA `(.L_x_808) ;  /* 0x000000000078c947 */ /* 0x000fea0003800000 */
[----:B-----5:R-:W-:Y:S01]  /*2fd0*/  LOP3.LUT P5, RZ, R46, 0xff00, RZ, 0xc0, !PT ;  /* 0x0000ff002eff7812 */ /* 0x020fe200078ac0ff */
[----:B------:R-:W-:Y:S01]  /*2fe0*/  BSSY.RECONVERGENT B1, `(.L_x_809) ;  /* 0x000000c000017945 */ /* 0x000fe20003800200 */
[----:B------:R-:W-:-:S11]  /*2ff0*/  HFMA2 R108, -RZ, RZ, 0, 0 ;  /* 0x00000000ff6c7431 */ /* 0x000fd600000001ff */
        /* <DEDUP_REMOVED lines=8> */
[----:B------:R-:W-:-:S04]  /*3080*/  FMUL.FTZ R109, R109, UR14 ;  /* 0x0000000e6d6d7c20 */ /* 0x000fc80008410000 */
[----:B------:R-:W-:-:S07]  /*3090*/  FMUL.FTZ R108, R108, R109 ;  /* 0x0000006d6c6c7220 */ /* 0x000fce0000410000 */
.L_x_810:
[----:B------:R-:W-:Y:S05]  /*30a0*/  BSYNC.RECONVERGENT B1 ;  /* 0x0000000000017941 */ /* 0x000fea0003800200 */
.L_x_809:
[----:B------:R-:W-:Y:S01]  /*30b0*/  BSSY.RECONVERGENT B1, `(.L_x_811) ;  /* 0x000000d000017945 */ /* 0x000fe20003800200 */
[----:B------:R-:W-:Y:S01]  /*30c0*/  FADD.FTZ R108, R65, R108 ;  /* 0x0000006c416c7221 */ /* 0x000fe20000010000 */
[----:B------:R-:W-:Y:S02]  /*30d0*/  MOV R65, RZ ;  /* 0x000000ff00417202 */ /* 0x000fe40000000f00 */
        /* <DEDUP_REMOVED lines=10> */
.L_x_812:
[----:B------:R-:W-:Y:S05]  /*3180*/  BSYNC.RECONVERGENT B1 ;  /* 0x0000000000017941 */ /* 0x000fea0003800200 */
.L_x_811:
[----:B------:R-:W-:Y:S02]  /*3190*/  F2FP.BF16.F32.PACK_AB R177, RZ, R65 ;  /* 0x00000041ffb1723e */ /* 0x000fe400000010ff */
[----:B------:R-:W-:-:S07]  /*31a0*/  MOV R65, R108 ;  /* 0x0000006c00417202 */ /* 0x000fce0000000f00 */
.L_x_808:
[----:B------:R-:W-:Y:S05]  /*31b0*/  @!P4 BRA `(.L_x_813) ;  /* 0x000000000078c947 */ /* 0x000fea0003800000 */
[----:B-----5:R-:W-:Y:S01]  /*31c0*/  LOP3.LUT P5, RZ, R46, 0xff0000, RZ, 0xc0, !PT ;  /* 0x00ff00002eff7812 */ /* 0x020fe200078ac0ff */
[----:B------:R-:W-:Y:S01]  /*31d0*/  BSSY.RECONVERGENT B1, `(.L_x_814) ;  /* 0x000000c000017945 */ /* 0x000fe20003800200 */
[----:B------:R-:W-:-:S11]  /*31e0*/  IMAD.MOV.U32 R109, RZ, RZ, RZ ;  /* 0x000000ffff6d7224 */ /* 0x000fd600078e00ff */
        /* <DEDUP_REMOVED lines=10> */
.L_x_815:
[----:B------:R-:W-:Y:S05]  /*3290*/  BSYNC.RECONVERGENT B1 ;  /* 0x0000000000017941 */ /* 0x000fea0003800200 */
.L_x_814:
[----:B------:R-:W-:Y:S01]  /*32a0*/  FADD.FTZ R109, R66, R109 ;  /* 0x0000006d426d7221 */ /* 0x000fe20000010000 */
[----:B------:R-:W-:Y:S01]  /*32b0*/  BSSY.RECONVERGENT B1, `(.L_x_816) ;  /* 0x000000c000017945 */ /* 0x000fe20003800200 */
[----:B------:R-:W-:-:S03]  /*32c0*/  HFMA2 R66, -RZ, RZ, 0, 0 ;  /* 0x00000000ff427431 */ /* 0x000fc600000001ff */
        /* <DEDUP_REMOVED lines=10> */
.L_x_817:
[----:B------:R-:W-:Y:S05]  /*3370*/  BSYNC.RECONVERGENT B1 ;  /* 0x0000000000017941 */ /* 0x000fea0003800200 */
.L_x_816:
[----:B------:R-:W-:Y:S02]  /*3380*/  F2FP.BF16.F32.PACK_AB R176, RZ, R66 ;  /* 0x00000042ffb0723e */ /* 0x000fe400000010ff */
[----:B------:R-:W-:-:S07]  /*3390*/  MOV R66, R109 ;  /* 0x0000006d00427202 */ /* 0x000fce0000000f00 */
.L_x_813:
[----:B------:R-:W-:Y:S05]  /*33a0*/  @!P4 BRA `(.L_x_818) ;  /* 0x00000010003cc947 */ /* 0x000fea0003800000 */
[----:B-----5:R-:W-:Y:S01]  /*33b0*/  ISETP.GE.U32.AND P5, PT, R46, 0x1000000, PT ;  /* 0x010000002e00780c */ /* 0x020fe20003fa6070 */
[----:B------:R-:W-:Y:S01]  /*33c0*/  BSSY.RECONVERGENT B1, `(.L_x_819) ;  /* 0x000000c000017945 */ /* 0x000fe20003800200 */
[----:B------:R-:W-:-:S11]  /*33d0*/  HFMA2 R108, -RZ, RZ, 0, 0 ;  /* 0x00000000ff6c7431 */ /* 0x000fd600000001ff */
[----:B------:R-:W-:Y:S05]  /*33e0*/  @!P5 BRA `(.L_x_820) ;  /* 0x000000000024d947 */ /* 0x000fea0003800000 */
[----:B------:R-:W-:Y:S01]  /*33f0*/  FFMA.FTZ R108, R122, R115, R114 ;  /* 0x000000737a6c7223 */ /* 0x000fe20000010072 */
[----:B------:R-:W-:-:S03]  /*3400*/  ISETP.GT.AND P6, PT, R173, RZ, PT ;  /* 0x000000ffad00720c */ /* 0x000fc60003fc4270 */
[----:B------:R-:W-:Y:S01]  /*3410*/  FADD.FTZ R109, R119, -R108 ;  /* 0x8000006c776d7221 */ /* 0x000fe20000010000 */
[----:B------:R-:W-:-:S03]  /*3420*/  IMAD.U32 R108, R172, 0x10000, RZ ;  /* 0x00010000ac6c7824 */ /* 0x000fc600078e00ff */
[----:B------:R-:W-:-:S05]  /*3430*/  FMUL.FTZ R109, R174, R109 ;  /* 0x0000006dae6d7220 */ /* 0x000fca0000410000 */
[----:B------:R-:W-:-:S05]  /*3440*/  FSEL R109, R109, RZ, P6 ;  /* 0x000000ff6d6d7208 */ /* 0x000fca0003000000 */
[----:B------:R-:W-:-:S04]  /*3450*/  FMUL.FTZ R109, R109, UR15 ;  /* 0x0000000f6d6d7c20 */ /* 0x000fc80008410000 */
[----:B------:R-:W-:-:S04]  /*3460*/  FMUL.FTZ R109, R109, UR14 ;  /* 0x0000000e6d6d7c20 */ /* 0x000fc80008410000 */
[----:B------:R-:W-:-:S07]  /*3470*/  FMUL.FTZ R108, R108, R109 ;  /* 0x0000006d6c6c7220 */ /* 0x000fce0000410000 */
.L_x_820:
[----:B------:R-:W-:Y:S05]  /*3480*/  BSYNC.RECONVERGENT B1 ;  /* 0x0000000000017941 */ /* 0x000fea0003800200 */
.L_x_819:
        /* <DEDUP_REMOVED lines=13> */
.L_x_822:
[----:B------:R-:W-:Y:S05]  /*3560*/  BSYNC.RECONVERGENT B1 ;  /* 0x0000000000017941 */ /* 0x000fea0003800200 */
.L_x_821:
[----:B------:R-:W-:Y:S02]  /*3570*/  F2FP.BF16.F32.PACK_AB R175, RZ, R67 ;  /* 0x00000043ffaf723e */ /* 0x000fe400000010ff */
[----:B------:R-:W-:Y:S01]  /*3580*/  MOV R67, R108 ;  /* 0x0000006c00437202 */ /* 0x000fe20000000f00 */
[----:B------:R-:W-:Y:S06]  /*3590*/  BRA `(.L_x_818) ;  /* 0x0000000c00c07947 */ /* 0x000fec0003800000 */
.L_x_802:
[-CC-:B------:R-:W-:Y:S01]  /*35a0*/  FFMA.FTZ R108, R120, R115.reuse, R114.reuse ;  /* 0x00000073786c7223 */ /* 0x180fe20000010072 */
[-CC-:B------:R-:W-:Y:S01]  /*35b0*/  FFMA.FTZ R109, R3, R115.reuse, R114.reuse ;  /* 0x00000073036d7223 */ /* 0x180fe20000010072 */
[-C--:B------:R-:W-:Y:S01]  /*35c0*/  FFMA.FTZ R179, R47, R115.reuse, R114 ;  /* 0x000000732fb37223 */ /* 0x080fe20000010072 */
[----:B------:R-:W-:Y:S01]  /*35d0*/  ISETP.GT.AND P5, PT, R173, RZ, PT ;  /* 0x000000ffad00720c */ /* 0x000fe20003fa4270 */
[----:B------:R-:W-:Y:S01]  /*35e0*/  FADD.FTZ R111, R117, -R108 ;  /* 0x8000006c756f7221 */ /* 0x000fe20000010000 */
[----:B------:R-:W-:Y:S01]  /*35f0*/  FADD.FTZ R109, R116, -R109 ;  /* 0x8000006d746d7221 */ /* 0x000fe20000010000 */
[----:B------:R-:W-:Y:S01]  /*3600*/  FFMA.FTZ R108, R122, R115, R114 ;  /* 0x000000737a6c7223 */ /* 0x000fe20000010072 */
[----:B------:R-:W-:Y:S01]  /*3610*/  FADD.FTZ R179, R118, -R179 ;  /* 0x800000b376b37221 */ /* 0x000fe20000010000 */
        /* <DEDUP_REMOVED lines=12> */
[----:B-----5:R-:W-:-:S13]  /*36e0*/  LOP3.LUT P5, RZ, R46, 0xff, RZ, 0xc0, !PT ;  /* 0x000000ff2eff7812 */ /* 0x020fda00078ac0ff */
[----:B------:R-:W0:Y:S01]  /*36f0*/  @P5 LDC.64 R110, c[0x0][0x408] ;  /* 0x00010200ff6e5b82 */ /* 0x000e220000000a00 */
[----:B------:R-:W-:-:S07]  /*3700*/  @P5 SHF.L.U32 R178, R26, 0x10, RZ ;  /* 0x000000101ab25819 */ /* 0x000fce00000006ff */
[----:B------:R-:W1:Y:S01]  /*3710*/  @P5 LDC.64 R108, c[0x0][0x408] ;  /* 0x00010200ff6c5b82 */ /* 0x000e620000000a00 */
[----:B0-----:R-:W-:Y:S01]  /*3720*/  @P5 FMUL.FTZ R185, R180, R111 ;  /* 0x0000006fb4b95220 */ /* 0x001fe20000410000 */
[----:B------:R-:W-:-:S03]  /*3730*/  MOV R111, RZ ;  /* 0x000000ff006f7202 */ /* 0x000fc60000000f00 */
[----:B------:R-:W-:Y:S01]  /*3740*/  @P5 FMUL.FTZ R185, R185, R110 ;  /* 0x0000006eb9b95220 */ /* 0x000fe20000410000 */
[----:B-1----:R-:W-:Y:S01]  /*3750*/  @P5 FMUL.FTZ R179, R180, R109 ;  /* 0x0000006db4b35220 */ /* 0x002fe20000410000 */
[----:B------:R-:W-:Y:S02]  /*3760*/  HFMA2 R109, -RZ, RZ, 0, 0 ;  /* 0x00000000ff6d7431 */ /* 0x000fe400000001ff */
[----:B------:R-:W-:Y:S01]  /*3770*/  @P5 FMUL.FTZ R111, R178, R185 ;  /* 0x000000b9b26f5220 */ /* 0x000fe20000410000 */
[----:B------:R-:W-:Y:S01]  /*3780*/  @P5 FMUL.FTZ R108, R179, R108 ;  /* 0x0000006cb36c5220 */ /* 0x000fe20000410000 */
[----:B------:R-:W-:-:S03]  /*3790*/  @P5 IMAD.U32 R179, R169, 0x10000, RZ ;  /* 0x00010000a9b35824 */ /* 0x000fc600078e00ff */
[----:B------:R-:W-:Y:S01]  /*37a0*/  F2FP.BF16.F32.PACK_AB R111, RZ, R111 ;  /* 0x0000006fff6f723e */ /* 0x000fe200000010ff */
[----:B------:R-:W-:-:S03]  /*37b0*/  @P5 FMUL.FTZ R109, R179, R108 ;  /* 0x0000006cb36d5220 */ /* 0x000fc60000410000 */
[----:B------:R-:W-:Y:S01]  /*37c0*/  PRMT R178, R111, 0x7610, R178 ;  /* 0x000076106fb27816 */ /* 0x000fe200000000b2 */
[----:B------:R-:W-:-:S07]  /*37d0*/  FADD.FTZ R64, R64, R109 ;  /* 0x0000006d40407221 */ /* 0x000fce0000010000 */
.L_x_823:
[----:B------:R-:W-:Y:S05]  /*37e0*/  @!P4 BRA `(.L_x_824) ;  /* 0x000000000040c947 */ /* 0x000fea0003800000 */
[----:B-----5:R-:W-:Y:S01]  /*37f0*/  LOP3.LUT P5, RZ, R46, 0xff00, RZ, 0xc0, !PT ;  /* 0x0000ff002eff7812 */ /* 0x020fe200078ac0ff */
[----:B------:R-:W-:-:S12]  /*3800*/  HFMA2 R180, -RZ, RZ, 0, 0 ;  /* 0x00000000ffb47431 */ /* 0x000fd800000001ff */
[----:B------:R-:W0:Y:S01]  /*3810*/  @P5 LDC.64 R110, c[0x0][0x408] ;  /* 0x00010200ff6e5b82 */ /* 0x000e220000000a00 */
[----:B------:R-:W-:-:S07]  /*3820*/  @P5 SHF.L.U32 R177, R27, 0x10, RZ ;  /* 0x000000101bb15819 */ /* 0x000fce00000006ff */
[----:B------:R-:W1:Y:S01]  /*3830*/  @P5 LDC.64 R108, c[0x0][0x408] ;  /* 0x00010200ff6c5b82 */ /* 0x000e620000000a00 */
[----:B0-----:R-:W-:Y:S01]  /*3840*/  @P5 FMUL.FTZ R179, R182, R111 ;  /* 0x0000006fb6b35220 */ /* 0x001fe20000410000 */
[----:B------:R-:W-:-:S03]  /*3850*/  @P5 SHF.L.U32 R111, R171, 0x10, RZ ;  /* 0x00000010ab6f5819 */ /* 0x000fc600000006ff */
[----:B------:R-:W-:Y:S01]  /*3860*/  @P5 FMUL.FTZ R110, R179, R110 ;  /* 0x0000006eb36e5220 */ /* 0x000fe20000410000 */
[----:B-1----:R-:W-:-:S04]  /*3870*/  @P5 FMUL.FTZ R109, R182, R109 ;  /* 0x0000006db66d5220 */ /* 0x002fc80000410000 */
[----:B------:R-:W-:Y:S01]  /*3880*/  @P5 FMUL.FTZ R108, R109, R108 ;  /* 0x0000006c6d6c5220 */ /* 0x000fe20000410000 */
[----:B------:R-:W-:Y:S01]  /*3890*/  MOV R109, RZ ;  /* 0x000000ff006d7202 */ /* 0x000fe20000000f00 */
[----:B------:R-:W-:Y:S02]  /*38a0*/  @P5 FMUL.FTZ R109, R177, R110 ;  /* 0x0000006eb16d5220 */ /* 0x000fe40000410000 */
[----:B------:R-:W-:-:S03]  /*38b0*/  @P5 FMUL.FTZ R180, R111, R108 ;  /* 0x0000006c6fb45220 */ /* 0x000fc60000410000 */
[----:B------:R-:W-:Y:S01]  /*38c0*/  F2FP.BF16.F32.PACK_AB R109, RZ, R109 ;  /* 0x0000006dff6d723e */ /* 0x000fe200000010ff */
[----:B------:R-:W-:-:S03]  /*38d0*/  FADD.FTZ R65, R65, R180 ;  /* 0x000000b441417221 */ /* 0x000fc60000010000 */
[----:B------:R-:W-:-:S07]  /*38e0*/  PRMT R177, R109, 0x7610, R177 ;  /* 0x000076106db17816 */ /* 0x000fce00000000b1 */
.L_x_824:
[----:B------:R-:W-:Y:S05]  /*38f0*/  @!P4 BRA `(.L_x_825) ;  /* 0x000000000040c947 */ /* 0x000fea0003800000 */
[----:B-----5:R-:W-:-:S13]  /*3900*/  LOP3.LUT P5, RZ, R46, 0xff0000, RZ, 0xc0, !PT ;  /* 0x00ff00002eff7812 */ /* 0x020fda00078ac0ff */
[----:B------:R-:W0:Y:S01]  /*3910*/  @P5 LDC.64 R110, c[0x0][0x408] ;  /* 0x00010200ff6e5b82 */ /* 0x000e220000000a00 */
[----:B------:R-:W-:-:S07]  /*3920*/  @P5 SHF.L.U32 R176, R28, 0x10, RZ ;  /* 0x000000101cb05819 */ /* 0x000fce00000006ff */
[----:B------:R-:W1:Y:S01]  /*3930*/  @P5 LDC.64 R108, c[0x0][0x408] ;  /* 0x00010200ff6c5b82 */ /* 0x000e620000000a00 */
[----:B0-----:R-:W-:Y:S01]  /*3940*/  @P5 FMUL.FTZ R185, R184, R111 ;  /* 0x0000006fb8b95220 */ /* 0x001fe20000410000 */
[----:B------:R-:W-:-:S03]  /*3950*/  HFMA2 R111, -RZ, RZ, 0, 0 ;  /* 0x00000000ff6f7431 */ /* 0x000fc600000001ff */
[----:B------:R-:W-:Y:S01]  /*3960*/  @P5 FMUL.FTZ R185, R185, R110 ;  /* 0x0000006eb9b95220 */ /* 0x000fe20000410000 */
[----:B-1----:R-:W-:-:S03]  /*3970*/  @P5 FMUL.FTZ R179, R184, R109 ;  /* 0x0000006db8b35220 */ /* 0x002fc60000410000 */
[----:B------:R-:W-:Y:S01]  /*3980*/  @P5 FMUL.FTZ R111, R176, R185 ;  /* 0x000000b9b06f5220 */ /* 0x000fe20000410000 */
[----:B------:R-:W-:Y:S02]  /*3990*/  IMAD.MOV.U32 R109, RZ, RZ, RZ ;  /* 0x000000ffff6d7224 */ /* 0x000fe400078e00ff */
[----:B------:R-:W-:Y:S01]  /*39a0*/  @P5 FMUL.FTZ R108, R179, R108 ;  /* 0x0000006cb36c5220 */ /* 0x000fe20000410000 */
[----:B------:R-:W-:Y:S02]  /*39b0*/  @P5 SHF.L.U32 R179, R170, 0x10, RZ ;  /* 0x00000010aab35819 */ /* 0x000fe400000006ff */
[----:B------:R-:W-:-:S03]  /*39c0*/  F2FP.BF16.F32.PACK_AB R111, RZ, R111 ;  /* 0x0000006fff6f723e */ /* 0x000fc600000010ff */
[----:B------:R-:W-:Y:S01]  /*39d0*/  @P5 FMUL.FTZ R109, R179, R108 ;  /* 0x0000006cb36d5220 */ /* 0x000fe20000410000 */
[----:B------:R-:W-:-:S03]  /*39e0*/  PRMT R176, R111, 0x7610, R176 ;  /* 0x000076106fb07816 */ /* 0x000fc600000000b0 */
[----:B------:R-:W-:-:S07]  /*39f0*/  FADD.FTZ R66, R66, R109 ;  /* 0x0000006d42427221 */ /* 0x000fce0000010000 */
.L_x_825:
[----:B------:R-:W-:Y:S02]  /*3a00*/  F2FP.BF16.F32.PACK_AB R184, RZ, R184 ;  /* 0x000000b8ffb8723e */ /* 0x000fe400000010ff */
[----:B------:R-:W-:Y:S02]  /*3a10*/  F2FP.BF16.F32.PACK_AB R179, RZ, R186 ;  /* 0x000000baffb3723e */ /* 0x000fe400000010ff */
[----:B------:R-:W-:Y:S01]  /*3a20*/  PRMT R194, R184, 0x7610, R194 ;  /* 0x00007610b8c27816 */ /* 0x000fe200000000c2 */
[----:B------:R-:W-:Y:S06]  /*3a30*/  @!P4 BRA `(.L_x_818) ;  /* 0x000000080098c947 */ /* 0x000fec0003800000 */
[----:B-----5:R-:W-:Y:S02]  /*3a40*/  ISETP.GE.U32.AND P5, PT, R46, 0x1000000, PT ;  /* 0x010000002e00780c */ /* 0x020fe40003fa6070 */
[----:B------:R-:W-:-:S11]  /*3a50*/  MOV R180, RZ ;  /* 0x000000ff00b47202 */ /* 0x000fd60000000f00 */
[----:B------:R-:W0:Y:S01]  /*3a60*/  @P5 LDC.64 R108, c[0x0][0x408] ;  /* 0x00010200ff6c5b82 */ /* 0x000e220000000a00 */
[----:B------:R-:W-:-:S07]  /*3a70*/  @P5 SHF.L.U32 R175, R29, 0x10, RZ ;  /* 0x000000101daf5819 */ /* 0x000fce00000006ff */
[----:B------:R-:W1:Y:S01]  /*3a80*/  @P5 LDC.64 R110, c[0x0][0x408] ;  /* 0x00010200ff6e5b82 */ /* 0x000e620000000a00 */
[----:B0-----:R-:W-:-:S04]  /*3a90*/  @P5 FMUL.FTZ R109, R186, R109 ;  /* 0x0000006dba6d5220 */ /* 0x001fc80000410000 */
[----:B------:R-:W-:Y:S01]  /*3aa0*/  @P5 FMUL.FTZ R108, R109, R108 ;  /* 0x0000006c6d6c5220 */ /* 0x000fe20000410000 */
[----:B------:R-:W-:Y:S02]  /*3ab0*/  HFMA2 R109, -RZ, RZ, 0, 0 ;  /* 0x00000000ff6d7431 */ /* 0x000fe400000001ff */
[----:B-1----:R-:W-:Y:S01]  /*3ac0*/  @P5 FMUL.FTZ R185, R186, R111 ;  /* 0x0000006fbab95220 */ /* 0x002fe20000410000 */
[----:B------:R-:W-:-:S03]  /*3ad0*/  @P5 IMAD.U32 R111, R172, 0x10000, RZ ;  /* 0x00010000ac6f5824 */ /* 0x000fc600078e00ff */
[----:B------:R-:W-:Y:S01]  /*3ae0*/  @P5 FMUL.FTZ R110, R185, R110 ;  /* 0x0000006eb96e5220 */ /* 0x000fe20000410000 */
[----:B------:R-:W-:-:S03]  /*3af0*/  @P5 FMUL.FTZ R180, R111, R108 ;  /* 0x0000006c6fb45220 */ /* 0x000fc60000410000 */
[----:B------:R-:W-:Y:S01]  /*3b00*/  @P5 FMUL.FTZ R109, R175, R110 ;  /* 0x0000006eaf6d5220 */ /* 0x000fe20000410000 */
[----:B------:R-:W-:-:S04]  /*3b10*/  FADD.FTZ R67, R67, R180 ;  /* 0x000000b443437221 */ /* 0x000fc80000010000 */
[----:B------:R-:W-:-:S04]  /*3b20*/  F2FP.BF16.F32.PACK_AB R109, RZ, R109 ;  /* 0x0000006dff6d723e */ /* 0x000fc800000010ff */
[----:B------:R-:W-:Y:S01]  /*3b30*/  PRMT R175, R109, 0x7610, R175 ;  /* 0x000076106daf7816 */ /* 0x000fe200000000af */
[----:B------:R-:W-:Y:S06]  /*3b40*/  BRA `(.L_x_818) ;  /* 0x0000000800547947 */ /* 0x000fec0003800000 */
.L_x_801:
[----:B------:R-:W-:Y:S02]  /*3b50*/  MOV R181, UR16 ;  /* 0x0000001000b57c02 */ /* 0x000fe40008000f00 */
[----:B------:R-:W-:Y:S02]  /*3b60*/  MOV R183, UR17 ;  /* 0x0000001100b77c02 */ /* 0x000fe40008000f00 */
[----:B------:R-:W-:-:S04]  /*3b70*/  ISETP.NE.U32.AND P5, PT, R181, RZ, PT ;  /* 0x000000ffb500720c */ /* 0x000fc80003fa5070 */
[----:B------:R-:W-:-:S13]  /*3b80*/  ISETP.NE.AND.EX P5, PT, R183, RZ, PT, P5 ;  /* 0x000000ffb700720c */ /* 0x000fda0003fa5350 */
[----:B------:R-:W-:Y:S05]  /*3b90*/  @P5 BRA `(.L_x_826) ;  /* 0x0000000400185947 */ /* 0x000fea0003800000 */
[----:B------:R-:W-:Y:S01]  /*3ba0*/  ISETP.GT.AND P5, PT, R173, RZ, PT ;  /* 0x000000ffad00720c */ /* 0x000fe20003fa4270 */
[----:B------:R-:W-:-:S12]  /*3bb0*/  @!P4 BRA `(.L_x_827) ;  /* 0x00000000003cc947 */ /* 0x000fd80003800000 */
[----:B------:R-:W-:Y:S01]  /*3bc0*/  @P5 FFMA.FTZ R111, R3, R115, R114 ;  /* 0x00000073036f5223 */ /* 0x000fe20000010072 */
[----:B-----5:R-:W-:Y:S02]  /*3bd0*/  LOP3.LUT P6, RZ, R46, 0xff, RZ, 0xc0, !PT ;  /* 0x000000ff2eff7812 */ /* 0x020fe400078cc0ff */
[----:B------:R-:W-:Y:S01]  /*3be0*/  SHF.L.U32 R109, R164, 0x10, RZ ;  /* 0x00000010a46d7819 */ /* 0x000fe200000006ff */
[----:B------:R-:W-:-:S04]  /*3bf0*/  @P5 FADD.FTZ R111, R116, -R111 ;  /* 0x8000006f746f5221 */ /* 0x000fc80000010000 */
[----:B------:R-:W-:-:S04]  /*3c00*/  @P5 FFMA.FTZ R109, R174, R111, R109 ;  /* 0x0000006fae6d5223 */ /* 0x000fc8000001006d */
[----:B------:R-:W-:Y:S02]  /*3c10*/  FMUL.FTZ R109, R109, UR15 ;  /* 0x0000000f6d6d7c20 */ /* 0x000fe40008410000 */
[----:B------:R-:W-:Y:S01]  /*3c20*/  @P6 SHF.L.U32 R185, R26, 0x10, RZ ;  /* 0x000000101ab96819 */ /* 0x000fe200000006ff */
[----:B------:R-:W-:Y:S02]  /*3c30*/  @P6 IMAD.U32 R111, R169, 0x10000, RZ ;  /* 0x00010000a96f6824 */ /* 0x000fe400078e00ff */
[----:B------:R-:W-:Y:S01]  /*3c40*/  FMUL.FTZ R110, R109, UR14 ;  /* 0x0000000e6d6e7c20 */ /* 0x000fe20008410000 */
[----:B------:R-:W-:-:S03]  /*3c50*/  CS2R R108, SRZ ;  /* 0x00000000006c7805 */ /* 0x000fc6000001ff00 */
[-C--:B------:R-:W-:Y:S01]  /*3c60*/  @P6 FMUL.FTZ R108, R185, R110.reuse ;  /* 0x0000006eb96c6220 */ /* 0x080fe20000410000 */
[----:B------:R-:W-:-:S04]  /*3c70*/  @P6 FMUL.FTZ R109, R111, R110 ;  /* 0x0000006e6f6d6220 */ /* 0x000fc80000410000 */
[----:B------:R-:W-:Y:S01]  /*3c80*/  F2FP.BF16.F32.PACK_AB R108, RZ, R108 ;  /* 0x0000006cff6c723e */ /* 0x000fe200000010ff */
[----:B------:R-:W-:-:S03]  /*3c90*/  FADD.FTZ R64, R64, R109 ;  /* 0x0000006d40407221 */ /* 0x000fc60000010000 */
[----:B------:R-:W-:-:S07]  /*3ca0*/  PRMT R178, R108, 0x7610, R178 ;  /* 0x000076106cb27816 */ /* 0x000fce00000000b2 */
.L_x_827:
[----:B------:R-:W-:Y:S05]  /*3cb0*/  @!P4 BRA `(.L_x_828) ;  /* 0x000000000044c947 */ /* 0x000fea0003800000 */
[----:B-----5:R-:W-:Y:S01]  /*3cc0*/  SHF.R.U64 R109, R164, 0x10, R165 ;  /* 0x00000010a46d7819 */ /* 0x020fe200000012a5 */
[----:B------:R-:W-:Y:S01]  /*3cd0*/  @P5 FFMA.FTZ R108, R120, R115, R114 ;  /* 0x00000073786c5223 */ /* 0x000fe20000010072 */
[----:B------:R-:W-:Y:S02]  /*3ce0*/  LOP3.LUT P6, RZ, R46, 0xff00, RZ, 0xc0, !PT ;  /* 0x0000ff002eff7812 */ /* 0x000fe400078cc0ff */
[----:B------:R-:W-:Y:S01]  /*3cf0*/  SHF.L.U32 R109, R109, 0x10, RZ ;  /* 0x000000106d6d7819 */ /* 0x000fe200000006ff */
[----:B------:R-:W-:Y:S01]  /*3d00*/  @P5 FADD.FTZ R108, R117, -R108 ;  /* 0x8000006c756c5221 */ /* 0x000fe20000010000 */
[----:B------:R-:W-:-:S03]  /*3d10*/  MOV R110, RZ ;  /* 0x000000ff006e7202 */ /* 0x000fc60000000f00 */
[----:B------:R-:W-:Y:S01]  /*3d20*/  @P5 FFMA.FTZ R109, R174, R108, R109 ;  /* 0x0000006cae6d5223 */ /* 0x000fe2000001006d */
[----:B------:R-:W-:-:S03]  /*3d30*/  HFMA2 R108, -RZ, RZ, 0, 0 ;  /* 0x00000000ff6c7431 */ /* 0x000fc600000001ff */
[----:B------:R-:W-:Y:S02]  /*3d40*/  FMUL.FTZ R109, R109, UR15 ;  /* 0x0000000f6d6d7c20 */ /* 0x000fe40008410000 */
[----:B------:R-:W-:Y:S02]  /*3d50*/  @P6 SHF.L.U32 R182, R27, 0x10, RZ ;  /* 0x000000101bb66819 */ /* 0x000fe400000006ff */
[----:B------:R-:W-:Y:S01]  /*3d60*/  FMUL.FTZ R109, R109, UR14 ;  /* 0x0000000e6d6d7c20 */ /* 0x000fe20008410000 */
[----:B------:R-:W-:-:S03]  /*3d70*/  @P6 SHF.L.U32 R180, R171, 0x10, RZ ;  /* 0x00000010abb46819 */ /* 0x000fc600000006ff */
[-C--:B------:R-:W-:Y:S02]  /*3d80*/  @P6 FMUL.FTZ R110, R182, R109.reuse ;  /* 0x0000006db66e6220 */ /* 0x080fe40000410000 */
[----:B------:R-:W-:-:S03]  /*3d90*/  @P6 FMUL.FTZ R108, R180, R109 ;  /* 0x0000006db46c6220 */ /* 0x000fc60000410000 */
[----:B------:R-:W-:Y:S01]  /*3da0*/  F2FP.BF16.F32.PACK_AB R110, RZ, R110 ;  /* 0x0000006eff6e723e */ /* 0x000fe200000010ff */
[----:B------:R-:W-:-:S03]  /*3db0*/  FADD.FTZ R65, R65, R108 ;  /* 0x0000006c41417221 */ /* 0x000fc60000010000 */
[----:B------:R-:W-:-:S07]  /*3dc0*/  PRMT R177, R110, 0x7610, R177 ;  /* 0x000076106eb17816 */ /* 0x000fce00000000b1 */
.L_x_828:
[----:B------:R-:W-:Y:S05]  /*3dd0*/  @!P4 BRA `(.L_x_829) ;  /* 0x00000000003cc947 */ /* 0x000fea0003800000 */
[----:B------:R-:W-:Y:S01]  /*3de0*/  @P5 FFMA.FTZ R111, R47, R115, R114 ;  /* 0x000000732f6f5223 */ /* 0x000fe20000010072 */
[----:B-----5:R-:W-:Y:S01]  /*3df0*/  LOP3.LUT P6, RZ, R46, 0xff0000, RZ, 0xc0, !PT ;  /* 0x00ff00002eff7812 */ /* 0x020fe200078cc0ff */
[----:B------:R-:W-:Y:S02]  /*3e00*/  IMAD.U32 R109, R165, 0x10000, RZ ;  /* 0x00010000a56d7824 */ /* 0x000fe400078e00ff */
[----:B------:R-:W-:-:S04]  /*3e10*/  @P5 FADD.FTZ R111, R118, -R111 ;  /* 0x8000006f766f5221 */ /* 0x000fc80000010000 */
[----:B------:R-:W-:-:S04]  /*3e20*/  @P5 FFMA.FTZ R109, R174, R111, R109 ;  /* 0x0000006fae6d5223 */ /* 0x000fc8000001006d */
[----:B------:R-:W-:Y:S02]  /*3e30*/  FMUL.FTZ R109, R109, UR15 ;  /* 0x0000000f6d6d7c20 */ /* 0x000fe40008410000 */
[----:B------:R-:W-:Y:S02]  /*3e40*/  @P6 SHF.L.U32 R185, R28, 0x10, RZ ;  /* 0x000000101cb96819 */ /* 0x000fe400000006ff */
[----:B------:R-:W-:Y:S01]  /*3e50*/  FMUL.FTZ R110, R109, UR14 ;  /* 0x0000000e6d6e7c20 */ /* 0x000fe20008410000 */
[----:B------:R-:W-:Y:S02]  /*3e60*/  CS2R R108, SRZ ;  /* 0x00000000006c7805 */ /* 0x000fe4000001ff00 */
[----:B------:R-:W-:Y:S01]  /*3e70*/  @P6 SHF.L.U32 R111, R170, 0x10, RZ ;  /* 0x00000010aa6f6819 */ /* 0x000fe200000006ff */
[----:B------:R-:W-:-:S04]  /*3e80*/  @P6 FMUL.FTZ R108, R185, R110 ;  /* 0x0000006eb96c6220 */ /* 0x000fc80000410000 */
[----:B------:R-:W-:Y:S01]  /*3e90*/  @P6 FMUL.FTZ R109, R111, R110 ;  /* 0x0000006e6f6d6220 */ /* 0x000fe20000410000 */
[----:B------:R-:W-:-:S03]  /*3ea0*/  F2FP.BF16.F32.PACK_AB R108, RZ, R108 ;  /* 0x0000006cff6c723e */ /* 0x000fc600000010ff */
[----:B------:R-:W-:Y:S01]  /*3eb0*/  FADD.FTZ R66, R66, R109 ;  /* 0x0000006d42427221 */ /* 0x000fe20000010000 */
[----:B------:R-:W-:-:S07]  /*3ec0*/  PRMT R176, R108, 0x7610, R176 ;  /* 0x000076106cb07816 */ /* 0x000fce00000000b0 */
.L_x_829:
[----:B------:R-:W-:Y:S05]  /*3ed0*/  @!P4 BRA `(.L_x_818) ;  /* 0x000000040070c947 */ /* 0x000fea0003800000 */
[----:B-----5:R-:W-:Y:S01]  /*3ee0*/  SHF.R.U32.HI R109, RZ, 0x10, R165 ;  /* 0x00000010ff6d7819 */ /* 0x020fe200000116a5 */
[----:B------:R-:W-:Y:S01]  /*3ef0*/  @P5 FFMA.FTZ R108, R122, R115, R114 ;  /* 0x000000737a6c5223 */ /* 0x000fe20000010072 */
[----:B------:R-:W-:Y:S02]  /*3f00*/  HFMA2 R110, -RZ, RZ, 0, 0 ;  /* 0x00000000ff6e7431 */ /* 0x000fe400000001ff */
[----:B------:R-:W-:Y:S01]  /*3f10*/  SHF.L.U32 R109, R109, 0x10, RZ ;  /* 0x000000106d6d7819 */ /* 0x000fe200000006ff */
[----:B------:R-:W-:-:S04]  /*3f20*/  @P5 FADD.FTZ R108, R119, -R108 ;  /* 0x8000006c776c5221 */ /* 0x000fc80000010000 */
[----:B------:R-:W-:Y:S01]  /*3f30*/  @P5 FFMA.FTZ R109, R174, R108, R109 ;  /* 0x0000006cae6d5223 */ /* 0x000fe2000001006d */
[----:B------:R-:W-:Y:S02]  /*3f40*/  ISETP.GE.U32.AND P5, PT, R46, 0x1000000, PT ;  /* 0x010000002e00780c */ /* 0x000fe40003fa6070 */
[----:B------:R-:W-:Y:S01]  /*3f50*/  MOV R108, RZ ;  /* 0x000000ff006c7202 */ /* 0x000fe20000000f00 */
[----:B------:R-:W-:-:S04]  /*3f60*/  FMUL.FTZ R109, R109, UR15 ;  /* 0x0000000f6d6d7c20 */ /* 0x000fc80008410000 */
[----:B------:R-:W-:-:S06]  /*3f70*/  FMUL.FTZ R109, R109, UR14 ;  /* 0x0000000e6d6d7c20 */ /* 0x000fcc0008410000 */
[----:B------:R-:W-:Y:S01]  /*3f80*/  @P5 SHF.L.U32 R182, R29, 0x10, RZ ;  /* 0x000000101db65819 */ /* 0x000fe200000006ff */
[----:B------:R-:W-:-:S04]  /*3f90*/  @P5 IMAD.U32 R180, R172, 0x10000, RZ ;  /* 0x00010000acb45824 */ /* 0x000fc800078e00ff */
[-C--:B------:R-:W-:Y:S01]  /*3fa0*/  @P5 FMUL.FTZ R110, R182, R109.reuse ;  /* 0x0000006db66e5220 */ /* 0x080fe20000410000 */
[----:B------:R-:W-:-:S04]  /*3fb0*/  @P5 FMUL.FTZ R108, R180, R109 ;  /* 0x0000006db46c5220 */ /* 0x000fc80000410000 */
[----:B------:R-:W-:Y:S01]  /*3fc0*/  F2FP.BF16.F32.PACK_AB R110, RZ, R110 ;  /* 0x0000006eff6e723e */ /* 0x000fe200000010ff */
[----:B------:R-:W-:-:S03]  /*3fd0*/  FADD.FTZ R67, R67, R108 ;  /* 0x0000006c43437221 */ /* 0x000fc60000010000 */
[----:B------:R-:W-:Y:S01]  /*3fe0*/  PRMT R175, R110, 0x7610, R175 ;  /* 0x000076106eaf7816 */ /* 0x000fe200000000af */
[----:B------:R-:W-:Y:S06]  /*3ff0*/  BRA `(.L_x_818) ;  /* 0x0000000400287947 */ /* 0x000fec0003800000 */
.L_x_826:
[----:B------:R-:W-:Y:S01]  /*4000*/  ISETP.GT.AND P5, PT, R173, RZ, PT ;  /* 0x000000ffad00720c */ /* 0x000fe20003fa4270 */
[----:B------:R-:W-:Y:S01]  /*4010*/  @P6 FFMA.FTZ R111, R3, R115, R114 ;  /* 0x00000073036f6223 */ /* 0x000fe20000010072 */
[C---:B-----5:R-:W-:Y:S02]  /*4020*/  SHF.L.U32 R109, R164.reuse, 0x10, RZ ;  /* 0x00000010a46d7819 */ /* 0x060fe400000006ff */
[----:B------:R-:W-:Y:S01]  /*4030*/  SHF.R.U64 R179, R164, 0x10, R165 ;  /* 0x00000010a4b37819 */ /* 0x000fe200000012a5 */
[----:B------:R-:W-:Y:S01]  /*4040*/  @P6 FADD.FTZ R111, R116, -R111 ;  /* 0x8000006f746f6221 */ /* 0x000fe20000010000 */
[----:B------:R-:W-:Y:S02]  /*4050*/  SHF.R.U32.HI R187, RZ, 0x10, R165 ;  /* 0x00000010ffbb7819 */ /* 0x000fe400000116a5 */
[----:B------:R-:W-:Y:S01]  /*4060*/  SHF.L.U32 R179, R179, 0x10, RZ ;  /* 0x00000010b3b37819 */ /* 0x000fe200000006ff */
[----:B------:R-:W-:Y:S01]  /*4070*/  @P6 FFMA.FTZ R109, R174, R111, R109 ;  /* 0x0000006fae6d6223 */ /* 0x000fe2000001006d */
[----:B------:R-:W-:-:S02]  /*4080*/  SHF.L.U32 R185, R165, 0x10, RZ ;  /* 0x00000010a5b97819 */ /* 0x000fc400000006ff */
[----:B------:R-:W-:Y:S01]  /*4090*/  SHF.L.U32 R187, R187, 0x10, RZ ;  /* 0x00000010bbbb7819 */ /* 0x000fe200000006ff */
[-CC-:B------:R-:W-:Y:S01]  /*40a0*/  @P5 FFMA.FTZ R108, R120, R115.reuse, R114.reuse ;  /* 0x00000073786c5223 */ /* 0x180fe20000010072 */
[-CC-:B------:R-:W-:Y:S01]  /*40b0*/  @P5 FFMA.FTZ R111, R47, R115.reuse, R114.reuse ;  /* 0x000000732f6f5223 */ /* 0x180fe20000010072 */
[----:B------:R-:W-:Y:S01]  /*40c0*/  @P5 FFMA.FTZ R180, R122, R115, R114 ;  /* 0x000000737ab45223 */ /* 0x000fe20000010072 */
[----:B------:R-:W-:Y:S01]  /*40d0*/  F2FP.BF16.F32.PACK_AB R192, RZ, R109 ;  /* 0x0000006dffc0723e */ /* 0x000fe200000010ff */
[----:B------:R-:W-:Y:S01]  /*40e0*/  @P5 FADD.FTZ R108, R117, -R108 ;  /* 0x8000006c756c5221 */ /* 0x000fe20000010000 */
[----:B------:R-:W-:Y:S01]  /*40f0*/  @P5 FADD.FTZ R110, R118, -R111 ;  /* 0x8000006f766e5221 */ /* 0x000fe20000010000 */
[----:B------:R-:W-:Y:S02]  /*4100*/  @P5 FADD.FTZ R180, R119, -R180 ;  /* 0x800000b477b45221 */ /* 0x000fe40000010000 */
[C---:B------:R-:W-:Y:S01]  /*4110*/  @P5 FFMA.FTZ R179, R174.reuse, R108, R179 ;  /* 0x0000006caeb35223 */ /* 0x040fe200000100b3 */
[C---:B------:R-:W-:Y:S01]  /*4120*/  @P5 FFMA.FTZ R185, R174.reuse, R110, R185 ;  /* 0x0000006eaeb95223 */ /* 0x040fe200000100b9 */
[----:B------:R-:W-:-:S03]  /*4130*/  @P5 FFMA.FTZ R187, R174, R180, R187 ;  /* 0x000000b4aebb5223 */ /* 0x000fc600000100bb */
[----:B------:R-:W-:Y:S01]  /*4140*/  F2FP.BF16.F32.PACK_AB R193, RZ, R179 ;  /* 0x000000b3ffc1723e */ /* 0x000fe200000010ff */
[----:B------:R-:W-:Y:S06]  /*4150*/  @!P4 BRA `(.L_x_830) ;  /* 0x000000000030c947 */ /* 0x000fec0003800000 */
[----:B------:R-:W-:Y:S01]  /*4160*/  LOP3.LUT P5, RZ, R46, 0xff, RZ, 0xc0, !PT ;  /* 0x000000ff2eff7812 */ /* 0x000fe200078ac0ff */
[----:B------:R-:W-:Y:S01]  /*4170*/  FMUL.FTZ R109, R109, UR15 ;  /* 0x0000000f6d6d7c20 */ /* 0x000fe20008410000 */
[----:B------:R-:W-:Y:S01]  /*4180*/  MOV R108, RZ ;  /* 0x000000ff006c7202 */ /* 0x000fe20000000f00 */
[----:B------:R-:W-:Y:S02]  /*4190*/  IMAD.MOV.U32 R111, RZ, RZ, RZ ;  /* 0x000000ffff6f7224 */ /* 0x000fe400078e00ff */
[----:B------:R-:W-:-:S08]  /*41a0*/  FMUL.FTZ R109, R109, UR14 ;  /* 0x0000000e6d6d7c20 */ /* 0x000fd00008410000 */
[----:B------:R-:W-:Y:S02]  /*41b0*/  @P5 SHF.L.U32 R178, R26, 0x10, RZ ;  /* 0x000000101ab25819 */ /* 0x000fe400000006ff */
[----:B------:R-:W-:-:S03]  /*41c0*/  @P5 SHF.L.U32 R110, R169, 0x10, RZ ;  /* 0x00000010a96e5819 */ /* 0x000fc600000006ff */
[-C--:B------:R-:W-:Y:S02]  /*41d0*/  @P5 FMUL.FTZ R108, R178, R109.reuse ;  /* 0x0000006db26c5220 */ /* 0x080fe40000410000 */
[----:B------:R-:W-:-:S03]  /*41e0*/  @P5 FMUL.FTZ R111, R110, R109 ;  /* 0x0000006d6e6f5220 */ /* 0x000fc60000410000 */
[----:B------:R-:W-:Y:S01]  /*41f0*/  F2FP.BF16.F32.PACK_AB R108, RZ, R108 ;  /* 0x0000006cff6c723e */ /* 0x000fe200000010ff */
[----:B------:R-:W-:-:S03]  /*4200*/  FADD.FTZ R64, R64, R111 ;  /* 0x0000006f40407221 */ /* 0x000fc60000010000 */
[----:B------:R-:W-:-:S07]  /*4210*/  PRMT R178, R108, 0x7610, R178 ;  /* 0x000076106cb27816 */ /* 0x000fce00000000b2 */
.L_x_830:
[----:B------:R-:W-:Y:S05]  /*4220*/  @!P4 BRA `(.L_x_831) ;  /* 0x00000000002cc947 */ /* 0x000fea0003800000 */
[----:B------:R-:W-:Y:S01]  /*4230*/  LOP3.LUT P5, RZ, R46, 0xff00, RZ, 0xc0, !PT ;  /* 0x0000ff002eff7812 */ /* 0x000fe200078ac0ff */
[----:B------:R-:W-:Y:S01]  /*4240*/  FMUL.FTZ R179, R179, UR15 ;  /* 0x0000000fb3b37c20 */ /* 0x000fe20008410000 */
[----:B------:R-:W-:-:S03]  /*4250*/  CS2R R108, SRZ ;  /* 0x00000000006c7805 */ /* 0x000fc6000001ff00 */
        /* <DEDUP_REMOVED lines=8> */
.L_x_831:
[----:B------:R-:W-:Y:S05]  /*42e0*/  @!P4 BRA `(.L_x_832) ;  /* 0x000000000030c947 */ /* 0x000fea0003800000 */
[----:B------:R-:W-:Y:S01]  /*42f0*/  LOP3.LUT P5, RZ, R46, 0xff0000, RZ, 0xc0, !PT ;  /* 0x00ff00002eff7812 */ /* 0x000fe200078ac0ff */
[----:B------:R-:W-:Y:S01]  /*4300*/  FMUL.FTZ R108, R185, UR15 ;  /* 0x0000000fb96c7c20 */ /* 0x000fe20008410000 */
[----:B------:R-:W-:Y:S02]  /*4310*/  HFMA2 R110, -RZ, RZ, 0, 0 ;  /* 0x00000000ff6e7431 */ /* 0x000fe400000001ff */
[----:B------:R-:W-:Y:S02]  /*4320*/  IMAD.MOV.U32 R109, RZ, RZ, RZ ;  /* 0x000000ffff6d7224 */ /* 0x000fe400078e00ff */
[----:B------:R-:W-:-:S07]  /*4330*/  FMUL.FTZ R108, R108, UR14 ;  /* 0x0000000e6c6c7c20 */ /* 0x000fce0008410000 */
[----:B------:R-:W-:Y:S02]  /*4340*/  @P5 SHF.L.U32 R179, R28, 0x10, RZ ;  /* 0x000000101cb35819 */ /* 0x000fe400000006ff */
[----:B------:R-:W-:-:S03]  /*4350*/  @P5 SHF.L.U32 R111, R170, 0x10, RZ ;  /* 0x00000010aa6f5819 */ /* 0x000fc600000006ff */
[-C--:B------:R-:W-:Y:S02]  /*4360*/  @P5 FMUL.FTZ R110, R179, R108.reuse ;  /* 0x0000006cb36e5220 */ /* 0x080fe40000410000 */
[----:B------:R-:W-:-:S03]  /*4370*/  @P5 FMUL.FTZ R109, R111, R108 ;  /* 0x0000006c6f6d5220 */ /* 0x000fc60000410000 */
[----:B------:R-:W-:Y:S01]  /*4380*/  F2FP.BF16.F32.PACK_AB R110, RZ, R110 ;  /* 0x0000006eff6e723e */ /* 0x000fe200000010ff */
[----:B------:R-:W-:-:S03]  /*4390*/  FADD.FTZ R66, R66, R109 ;  /* 0x0000006d42427221 */ /* 0x000fc60000010000 */
[----:B------:R-:W-:-:S07]  /*43a0*/  PRMT R176, R110, 0x7610, R176 ;  /* 0x000076106eb07816 */ /* 0x000fce00000000b0 */
.L_x_832:
[----:B------:R-:W-:Y:S02]  /*43b0*/  F2FP.BF16.F32.PACK_AB R185, RZ, R185 ;  /* 0x000000b9ffb9723e */ /* 0x000fe400000010ff */
[----:B------:R-:W-:Y:S02]  /*43c0*/  F2FP.BF16.F32.PACK_AB R179, RZ, R187 ;  /* 0x000000bbffb3723e */ /* 0x000fe400000010ff */
[----:B------:R-:W-:Y:S01]  /*43d0*/  PRMT R194, R185, 0x7610, R194 ;  /* 0x00007610b9c27816 */ /* 0x000fe200000000c2 */
[----:B------:R-:W-:Y:S06]  /*43e0*/  @!P4 BRA `(.L_x_818) ;  /* 0x00000000002cc947 */ /* 0x000fec0003800000 */
[----:B------:R-:W-:Y:S01]  /*43f0*/  ISETP.GE.U32.AND P5, PT, R46, 0x1000000, PT ;  /* 0x010000002e00780c */ /* 0x000fe20003fa6070 */
        /* <DEDUP_REMOVED lines=10> */
.L_x_818:
[----:B------:R-:W-:-:S04]  /*44a0*/  ISETP.NE.U32.AND P5, PT, R181, RZ, PT ;  /* 0x000000ffb500720c */ /* 0x000fc80003fa5070 */
[----:B------:R-:W-:-:S13]  /*44b0*/  ISETP.NE.AND.EX P5, PT, R183, RZ, PT, P5 ;  /* 0x000000ffb700720c */ /* 0x000fda0003fa5350 */
[----:B------:R-:W-:Y:S05]  /*44c0*/  @!P5 BRA `(.L_x_833) ;  /* 0x000000000020d947 */ /* 0x000fea0003800000 */
        /* <DEDUP_REMOVED lines=8> */
.L_x_833:
        /* <DEDUP_REMOVED lines=9> */
.L_x_834:
[----:B------:R-:W-:Y:S01]  /*45e0*/  VIADD R113, R113, 0x80 ;  /* 0x0000008071717836 */ /* 0x000fe20000000000 */
[----:B------:R-:W-:-:S07]  /*45f0*/  IADD3 R112, PT, PT, R112, 0x80, RZ ;  /* 0x0000008070707810 */ /* 0x000fce0007ffe0ff */
.L_x_799:
[----:B------:R-:W-:Y:S05]  /*4600*/  BSYNC.RECONVERGENT B0 ;  /* 0x0000000000007941 */ /* 0x000fea0003800200 */
.L_x_798:
[----:B------:R-:W-:Y:S04]  /*4610*/  BSSY.RECONVERGENT B0, `(.L_x_835) ;  /* 0x0000190000007945 */ /* 0x000fe80003800200 */
        /* <DEDUP_REMOVED lines=11> */
.L_x_837:
[----:B------:R-:W-:Y:S05]  /*46d0*/  BRA.U !UP0, `(.L_x_838) ;  /* 0x0000000908587547 */ /* 0x000fea000b800000 */
[----:B------:R-:W-:-:S04]  /*46e0*/  UISETP.NE.U32.AND UP0, UPT, UR16, URZ, UPT ;  /* 0x000000ff1000728c */ /* 0x000fc8000bf05070 */
[----:B------:R-:W-:-:S06]  /*46f0*/  UISETP.NE.AND.EX UP0, UPT, UR17, URZ, UPT, UP0 ;  /* 0x000000ff1100728c */ /* 0x000fcc000bf05300 */
[----:B------:R-:W-:-:S04]  /*4700*/  PLOP3.LUT P5, PT, PT, PT, UP0, 0x80, 0x8 ;  /* 0x000000000008781c */ /* 0x000fc80003faf008 */
[----:B------:R-:W-:-:S09]  /*4710*/  P2R R184, PR, RZ, 0x20 ;  /* 0x00000020ffb87803 */ /* 0x000fd20000000000 */
[----:B------:R-:W-:Y:S05]  /*4720*/  @!P5 BRA `(.L_x_839) ;  /* 0x00000004002cd947 */ /* 0x000fea0003800000 */
[----:B------:R-:W-:Y:S02]  /*4730*/  ISETP.GT.AND P5, PT, R173, RZ, PT ;  /* 0x000000ffad00720c */ /* 0x000fe40003fa4270 */
[C---:B01---5:R-:W-:Y:S02]  /*4740*/  SHF.L.U32 R109, R162.reuse, 0x10, RZ ;  /* 0x00000010a26d7819 */ /* 0x063fe400000006ff */
[--C-:B------:R-:W-:Y:S02]  /*4750*/  SHF.R.U64 R110, R162, 0x10, R163.reuse ;  /* 0x00000010a26e7819 */ /* 0x100fe400000012a3 */
[----:B------:R-:W-:Y:S02]  /*4760*/  SHF.R.U32.HI R183, RZ, 0x10, R163 ;  /* 0x00000010ffb77819 */ /* 0x000fe400000116a3 */
        /* <DEDUP_REMOVED lines=18> */
[----:B------:R-:W-:Y:S01]  /*4890*/  LOP3.LUT P5, RZ, R121, 0xff, RZ, 0xc0, !PT ;  /* 0x000000ff79ff7812 */ /* 0x000fe200078ac0ff */
[----:B------:R-:W-:-:S04]  /*48a0*/  FMUL.FTZ R109, R109, UR15 ;  /* 0x0000000f6d6d7c20 */ /* 0x000fc80008410000 */
[----:B------:R-:W-:Y:S01]  /*48b0*/  FMUL.FTZ R181, R109, UR14 ;  /* 0x0000000e6db57c20 */ /* 0x000fe20008410000 */
[----:B------:R-:W-:-:S07]  /*48c0*/  CS2R R108, SRZ ;  /* 0x00000000006c7805 */ /* 0x000fce000001ff00 */
[----:B------:R-:W-:Y:S01]  /*48d0*/  @P5 IMAD.U32 R110, R30, 0x10000, RZ ;  /* 0x000100001e6e5824 */ /* 0x000fe200078e00ff */
[----:B------:R-:W-:-:S03]  /*48e0*/  @P5 SHF.L.U32 R178, R169, 0x10, RZ ;  /* 0x00000010a9b25819 */ /* 0x000fc600000006ff */
[----:B------:R-:W-:Y:S02]  /*48f0*/  @P5 FMUL.FTZ R108, R181, R110 ;  /* 0x0000006eb56c5220 */ /* 0x000fe40000410000 */
[----:B------:R-:W-:-:S03]  /*4900*/  @P5 FMUL.FTZ R109, R178, R181 ;  /* 0x000000b5b26d5220 */ /* 0x000fc60000410000 */
[----:B------:R-:W-:Y:S01]  /*4910*/  F2FP.BF16.F32.PACK_AB R108, RZ, R108 ;  /* 0x0000006cff6c723e */ /* 0x000fe200000010ff */
[----:B------:R-:W-:-:S03]  /*4920*/  FADD.FTZ R60, R60, R109 ;  /* 0x0000006d3c3c7221 */ /* 0x000fc60000010000 */
[----:B------:R-:W-:-:S07]  /*4930*/  PRMT R178, R108, 0x7610, R178 ;  /* 0x000076106cb27816 */ /* 0x000fce00000000b2 */
.L_x_840:
[----:B------:R-:W-:Y:S05]  /*4940*/  @!P4 BRA `(.L_x_841) ;  /* 0x00000000002cc947 */ /* 0x000fea0003800000 */
[----:B------:R-:W-:Y:S01]  /*4950*/  LOP3.LUT P5, RZ, R121, 0xff00, RZ, 0xc0, !PT ;  /* 0x0000ff0079ff7812 */ /* 0x000fe200078ac0ff */
[----:B------:R-:W-:Y:S01]  /*4960*/  FMUL.FTZ R111, R111, UR15 ;  /* 0x0000000f6f6f7c20 */ /* 0x000fe20008410000 */
[----:B------:R-:W-:-:S03]  /*4970*/  CS2R R108, SRZ ;  /* 0x00000000006c7805 */ /* 0x000fc6000001ff00 */
[----:B------:R-:W-:-:S08]  /*4980*/  FMUL.FTZ R111, R111, UR14 ;  /* 0x0000000e6f6f7c20 */ /* 0x000fd00008410000 */
[----:B------:R-:W-:Y:S02]  /*4990*/  @P5 SHF.L.U32 R110, R31, 0x10, RZ ;  /* 0x000000101f6e5819 */ /* 0x000fe400000006ff */
[----:B------:R-:W-:-:S03]  /*49a0*/  @P5 SHF.L.U32 R180, R171, 0x10, RZ ;  /* 0x00000010abb45819 */ /* 0x000fc600000006ff */
[----:B------:R-:W-:Y:S02]  /*49b0*/  @P5 FMUL.FTZ R109, R111, R110 ;  /* 0x0000006e6f6d5220 */ /* 0x000fe40000410000 */
[----:B------:R-:W-:-:S03]  /*49c0*/  @P5 FMUL.FTZ R108, R180, R111 ;  /* 0x0000006fb46c5220 */ /* 0x000fc60000410000 */
[----:B------:R-:W-:Y:S01]  /*49d0*/  F2FP.BF16.F32.PACK_AB R109, RZ, R109 ;  /* 0x0000006dff6d723e */ /* 0x000fe200000010ff */
[----:B------:R-:W-:-:S03]  /*49e0*/  FADD.FTZ R61, R61, R108 ;  /* 0x0000006c3d3d7221 */ /* 0x000fc60000010000 */
[----:B------:R-:W-:-:S07]  /*49f0*/  PRMT R177, R109, 0x7610, R177 ;  /* 0x000076106db17816 */ /* 0x000fce00000000b1 */
.L_x_841:
[----:B------:R-:W-:Y:S05]  /*4a00*/  @!P4 BRA `(.L_x_842) ;  /* 0x000000000030c947 */ /* 0x000fea0003800000 */
[----:B------:R-:W-:Y:S01]  /*4a10*/  LOP3.LUT P5, RZ, R121, 0xff0000, RZ, 0xc0, !PT ;  /* 0x00ff000079ff7812 */ /* 0x000fe200078ac0ff */
[----:B------:R-:W-:Y:S01]  /*4a20*/  FMUL.FTZ R108, R179, UR15 ;  /* 0x0000000fb36c7c20 */ /* 0x000fe20008410000 */
[----:B------:R-:W-:Y:S01]  /*4a30*/  MOV R110, RZ ;  /* 0x000000ff006e7202 */ /* 0x000fe20000000f00 */
[----:B------:R-:W-:Y:S02]  /*4a40*/  IMAD.MOV.U32 R109, RZ, RZ, RZ ;  /* 0x000000ffff6d7224 */ /* 0x000fe400078e00ff */
        /* <DEDUP_REMOVED lines=8> */
.L_x_842:
[----:B------:R-:W-:Y:S02]  /*4ad0*/  F2FP.BF16.F32.PACK_AB R179, RZ, R179 ;  /* 0x000000b3ffb3723e */ /* 0x000fe400000010ff */
[----:B------:R-:W-:Y:S02]  /*4ae0*/  F2FP.BF16.F32.PACK_AB R108, RZ, R183 ;  /* 0x000000b7ff6c723e */ /* 0x000fe400000010ff */
[----:B------:R-:W-:Y:S02]  /*4af0*/  PRMT R194, R179, 0x7610, R194 ;  /* 0x00007610b3c27816 */ /* 0x000fe400000000c2 */
        /* <DEDUP_REMOVED lines=12> */
[----:B------:R-:W-:Y:S01]  /*4bc0*/  PRMT R175, R109, 0x7610, R175 ;  /* 0x000076106daf7816 */ /* 0x000fe200000000af */
[----:B------:R-:W-:Y:S06]  /*4bd0*/  BRA `(.L_x_843) ;  /* 0x0000001000787947 */ /* 0x000fec0003800000 */
.L_x_839:
[----:B------:R-:W-:Y:S01]  /*4be0*/  ISETP.GT.AND P5, PT, R173, RZ, PT ;  /* 0x000000ffad00720c */ /* 0x000fe20003fa4270 */
[----:B------:R-:W-:-:S12]  /*4bf0*/  @!P4 BRA `(.L_x_844) ;  /* 0x00000000003cc947 */ /* 0x000fd80003800000 */
[----:B01----:R-:W-:Y:S01]  /*4c00*/  @P5 FFMA.FTZ R111, R123, R115, R114 ;  /* 0x000000737b6f5223 */ /* 0x003fe20000010072 */
        /* <DEDUP_REMOVED lines=14> */
.L_x_844:
[----:B------:R-:W-:Y:S05]  /*4cf0*/  @!P4 BRA `(.L_x_845) ;  /* 0x000000000044c947 */ /* 0x000fea0003800000 */
[----:B01---5:R-:W-:Y:S01]  /*4d00*/  SHF.R.U64 R109, R162, 0x10, R163 ;  /* 0x00000010a26d7819 */ /* 0x023fe200000012a3 */
[----:B------:R-:W-:Y:S01]  /*4d10*/  @P5 FFMA.FTZ R108, R128, R115, R114 ;  /* 0x00000073806c5223 */ /* 0x000fe20000010072 */
[----:B------:R-:W-:Y:S01]  /*4d20*/  LOP3.LUT P6, RZ, R121, 0xff00, RZ, 0xc0, !PT ;  /* 0x0000ff0079ff7812 */ /* 0x000fe200078cc0ff */
[----:B------:R-:W-:Y:S01]  /*4d30*/  HFMA2 R110, -RZ, RZ, 0, 0 ;  /* 0x00000000ff6e7431 */ /* 0x000fe200000001ff */
[----:B------:R-:W-:Y:S01]  /*4d40*/  SHF.L.U32 R109, R109, 0x10, RZ ;  /* 0x000000106d6d7819 */ /* 0x000fe200000006ff */
[----:B------:R-:W-:-:S04]  /*4d50*/  @P5 FADD.FTZ R108, R127, -R108 ;  /* 0x8000006c7f6c5221 */ /* 0x000fc80000010000 */
[----:B------:R-:W-:Y:S01]  /*4d60*/  @P5 FFMA.FTZ R109, R174, R108, R109 ;  /* 0x0000006cae6d5223 */ /* 0x000fe2000001006d */
[----:B------:R-:W-:-:S03]  /*4d70*/  MOV R108, RZ ;  /* 0x000000ff006c7202 */ /* 0x000fc60000000f00 */
        /* <DEDUP_REMOVED lines=9> */
.L_x_845:
[----:B------:R-:W-:Y:S05]  /*4e10*/  @!P4 BRA `(.L_x_846) ;  /* 0x00000000003cc947 */ /* 0x000fea0003800000 */
[----:B01----:R-:W-:Y:S01]  /*4e20*/  @P5 FFMA.FTZ R111, R125, R115, R114 ;  /* 0x000000737d6f5223 */ /* 0x003fe20000010072 */
        /* <DEDUP_REMOVED lines=14> */
.L_x_846:
[----:B------:R-:W-:Y:S05]  /*4f10*/  @!P4 BRA `(.L_x_843) ;  /* 0x0000000c00a8c947 */ /* 0x000fea0003800000 */
[----:B01---5:R-:W-:Y:S01]  /*4f20*/  SHF.R.U32.HI R109, RZ, 0x10, R163 ;  /* 0x00000010ff6d7819 */ /* 0x023fe200000116a3 */
[----:B------:R-:W-:Y:S01]  /*4f30*/  @P5 FFMA.FTZ R108, R130, R115, R114 ;  /* 0x00000073826c5223 */ /* 0x000fe20000010072 */
[----:B------:R-:W-:Y:S02]  /*4f40*/  HFMA2 R110, -RZ, RZ, 0, 0 ;  /* 0x00000000ff6e7431 */ /* 0x000fe400000001ff */
[----:B------:R-:W-:Y:S01]  /*4f50*/  SHF.L.U32 R109, R109, 0x10, RZ ;  /* 0x000000106d6d7819 */ /* 0x000fe200000006ff */
[----:B------:R-:W-:-:S04]  /*4f60*/  @P5 FADD.FTZ R108, R129, -R108 ;  /* 0x8000006c816c5221 */ /* 0x000fc80000010000 */
[----:B------:R-:W-:Y:S01]  /*4f70*/  @P5 FFMA.FTZ R109, R174, R108, R109 ;  /* 0x0000006cae6d5223 */ /* 0x000fe2000001006d */
[----:B------:R-:W-:Y:S01]  /*4f80*/  ISETP.GE.U32.AND P5, PT, R121, 0x1000000, PT ;  /* 0x010000007900780c */ /* 0x000fe20003fa6070 */
[----:B------:R-:W-:Y:S02]  /*4f90*/  IMAD.MOV.U32 R108, RZ, RZ, RZ ;  /* 0x000000ffff6c7224 */ /* 0x000fe400078e00ff */
[----:B------:R-:W-:-:S04]  /*4fa0*/  FMUL.FTZ R109, R109, UR15 ;  /* 0x0000000f6d6d7c20 */ /* 0x000fc80008410000 */
[----:B------:R-:W-:-:S06]  /*4fb0*/  FMUL.FTZ R109, R109, UR14 ;  /* 0x0000000e6d6d7c20 */ /* 0x000fcc0008410000 */
[----:B------:R-:W-:Y:S02]  /*4fc0*/  @P5 SHF.L.U32 R182, R33, 0x10, RZ ;  /* 0x0000001021b65819 */ /* 0x000fe400000006ff */
[----:B------:R-:W-:-:S03]  /*4fd0*/  @P5 SHF.L.U32 R180, R172, 0x10, RZ ;  /* 0x00000010acb45819 */ /* 0x000fc600000006ff */
[-C--:B------:R-:W-:Y:S02]  /*4fe0*/  @P5 FMUL.FTZ R110, R182, R109.reuse ;  /* 0x0000006db66e5220 */ /* 0x080fe40000410000 */
[----:B------:R-:W-:-:S03]  /*4ff0*/  @P5 FMUL.FTZ R108, R180, R109 ;  /* 0x0000006db46c5220 */ /* 0x000fc60000410000 */
[----:B------:R-:W-:Y:S01]  /*5000*/  F2FP.BF16.F32.PACK_AB R110, RZ, R110 ;  /* 0x0000006eff6e723e */ /* 0x000fe200000010ff */
[----:B------:R-:W-:-:S03]  /*5010*/  FADD.FTZ R63, R63, R108 ;  /* 0x0000006c3f3f7221 */ /* 0x000fc60000010000 */
[----:B------:R-:W-:Y:S01]  /*5020*/  PRMT R175, R110, 0x7610, R175 ;  /* 0x000076106eaf7816 */ /* 0x000fe200000000af */
[----:B------:R-:W-:Y:S06]  /*5030*/  BRA `(.L_x_843) ;  /* 0x0000000c00607947 */ /* 0x000fec0003800000 */
.L_x_838:
[----:B------:R-:W-:-:S04]  /*5040*/  UISETP.NE.U32.AND UP0, UPT, UR16, URZ, UPT ;  /* 0x000000ff1000728c */ /* 0x000fc8000bf05070 */
[----:B------:R-:W-:-:S06]  /*5050*/  UISETP.NE.AND.EX UP0, UPT, UR17, URZ, UPT, UP0 ;  /* 0x000000ff1100728c */ /* 0x000fcc000bf05300 */
[----:B------:R-:W-:-:S04]  /*5060*/  PLOP3.LUT P5, PT, PT, PT, UP0, 0x80, 0x8 ;  /* 0x000000000008781c */ /* 0x000fc80003faf008 */
[----:B------:R-:W-:-:S09]  /*5070*/  P2R R184, PR, RZ, 0x20 ;  /* 0x00000020ffb87803 */ /* 0x000fd20000000000 */
[----:B------:R-:W-:Y:S05]  /*5080*/  @!P5 BRA `(.L_x_847) ;  /* 0x00000004005cd947 */ /* 0x000fea0003800000 */
[-CC-:B01----:R-:W-:Y:S01]  /*5090*/  FFMA.FTZ R109, R123, R115.reuse, R114.reuse ;  /* 0x000000737b6d7223 */ /* 0x183fe20000010072 */
        /* <DEDUP_REMOVED lines=8> */
[C---:B------:R-:W-:Y:S01]  /*5120*/  FMUL.FTZ R109, R174.reuse, R111 ;  /* 0x0000006fae6d7220 */ /* 0x040fe20000410000 */
[----:B------:R-:W-:Y:S01]  /*5130*/  ISETP.GT.AND P5, PT, R173, RZ, PT ;  /* 0x000000ffad00720c */ /* 0x000fe20003fa4270 */
[C---:B------:R-:W-:Y:S01]  /*5140*/  FMUL.FTZ R110, R174.reuse, R179 ;  /* 0x000000b3ae6e7220 */ /* 0x040fe20000410000 */
[----:B------:R-:W-:-:S02]  /*5150*/  FMUL.FTZ R111, R174, R181 ;  /* 0x000000b5ae6f7220 */ /* 0x000fc40000410000 */
[----:B------:R-:W-:Y:S02]  /*5160*/  FSEL R180, R108, RZ, P5 ;  /* 0x000000ff6cb47208 */ /* 0x000fe40002800000 */
[----:B------:R-:W-:Y:S02]  /*5170*/  FSEL R182, R109, RZ, P5 ;  /* 0x000000ff6db67208 */ /* 0x000fe40002800000 */
[----:B------:R-:W-:Y:S02]  /*5180*/  FSEL R186, R110, RZ, P5 ;  /* 0x000000ff6eba7208 */ /* 0x000fe40002800000 */
[----:B------:R-:W-:Y:S02]  /*5190*/  FSEL R188, R111, RZ, P5 ;  /* 0x000000ff6fbc7208 */ /* 0x000fe40002800000 */
[----:B------:R-:W-:Y:S02]  /*51a0*/  F2FP.BF16.F32.PACK_AB R192, RZ, R180 ;  /* 0x000000b4ffc0723e */ /* 0x000fe400000010ff */
[----:B------:R-:W-:Y:S01]  /*51b0*/  F2FP.BF16.F32.PACK_AB R193, RZ, R182 ;  /* 0x000000b6ffc1723e */ /* 0x000fe200000010ff */
[----:B------:R-:W-:Y:S06]  /*51c0*/  @!P4 BRA `(.L_x_848) ;  /* 0x00000000003cc947 */ /* 0x000fec0003800000 */
[----:B-----5:R-:W-:Y:S02]  /*51d0*/  LOP3.LUT P5, RZ, R121, 0xff, RZ, 0xc0, !PT ;  /* 0x000000ff79ff7812 */ /* 0x020fe400078ac0ff */
        /* <DEDUP_REMOVED lines=8> */
[----:B------:R-:W-:-:S03]  /*5260*/  @P5 FMUL.FTZ R178, R179, R108 ;  /* 0x0000006cb3b25220 */ /* 0x000fc60000410000 */
[----:B------:R-:W-:Y:S01]  /*5270*/  @P5 FMUL.FTZ R110, R111, R110 ;  /* 0x0000006e6f6e5220 */ /* 0x000fe20000410000 */
[----:B------:R-:W-:Y:S02]  /*5280*/  @P5 SHF.L.U32 R111, R169, 0x10, RZ ;  /* 0x00000010a96f5819 */ /* 0x000fe400000006ff */
[----:B------:R-:W-:-:S03]  /*5290*/  F2FP.BF16.F32.PACK_AB R178, RZ, R178 ;  /* 0x000000b2ffb2723e */ /* 0x000fc600000010ff */
[----:B------:R-:W-:-:S04]  /*52a0*/  @P5 FMUL.FTZ R109, R111, R110 ;  /* 0x0000006e6f6d5220 */ /* 0x000fc80000410000 */
[----:B------:R-:W-:-:S07]  /*52b0*/  FADD.FTZ R60, R60, R109 ;  /* 0x0000006d3c3c7221 */ /* 0x000fce0000010000 */
.L_x_848:
[----:B------:R-:W-:Y:S05]  /*52c0*/  @!P4 BRA `(.L_x_849) ;  /* 0x00000000003cc947 */ /* 0x000fea0003800000 */
[----:B-----5:R-:W-:-:S13]  /*52d0*/  LOP3.LUT P5, RZ, R121, 0xff00, RZ, 0xc0, !PT ;  /* 0x0000ff0079ff7812 */ /* 0x020fda00078ac0ff */
[----:B------:R-:W0:Y:S01]  /*52e0*/  @P5 LDC.64 R108, c[0x0][0x408] ;  /* 0x00010200ff6c5b82 */ /* 0x000e220000000a00 */
[----:B------:R-:W-:-:S07]  /*52f0*/  @P5 IMAD.U32 R177, R31, 0x10000, RZ ;  /* 0x000100001fb15824 */ /* 0x000fce00078e00ff */
[----:B------:R-:W1:Y:S01]  /*5300*/  @P5 LDC.64 R110, c[0x0][0x408] ;  /* 0x00010200ff6e5b82 */ /* 0x000e620000000a00 */
[----:B0-----:R-:W-:-:S04]  /*5310*/  @P5 FMUL.FTZ R179, R182, R109 ;  /* 0x0000006db6b35220 */ /* 0x001fc80000410000 */
[----:B------:R-:W-:Y:S01]  /*5320*/  @P5 FMUL.FTZ R180, R179, R108 ;  /* 0x0000006cb3b45220 */ /* 0x000fe20000410000 */
[----:B------:R-:W-:Y:S01]  /*5330*/  CS2R R108, SRZ ;  /* 0x00000000006c7805 */ /* 0x000fe2000001ff00 */
[----:B-1----:R-:W-:Y:S02]  /*5340*/  @P5 FMUL.FTZ R111, R182, R111 ;  /* 0x0000006fb66f5220 */ /* 0x002fe40000410000 */
[----:B------:R-:W-:Y:S02]  /*5350*/  @P5 FMUL.FTZ R109, R177, R180 ;  /* 0x000000b4b16d5220 */ /* 0x000fe40000410000 */
[----:B------:R-:W-:Y:S01]  /*5360*/  @P5 FMUL.FTZ R110, R111, R110 ;  /* 0x0000006e6f6e5220 */ /* 0x000fe20000410000 */
[----:B------:R-:W-:Y:S02]  /*5370*/  @P5 SHF.L.U32 R111, R171, 0x10, RZ ;  /* 0x00000010ab6f5819 */ /* 0x000fe400000006ff */
[----:B------:R-:W-:-:S03]  /*5380*/  F2FP.BF16.F32.PACK_AB R109, RZ, R109 ;  /* 0x0000006dff6d723e */ /* 0x000fc600000010ff */
[----:B------:R-:W-:Y:S01]  /*5390*/  @P5 FMUL.FTZ R108, R111, R110 ;  /* 0x0000006e6f6c5220 */ /* 0x000fe20000410000 */
[----:B------:R-:W-:-:S03]  /*53a0*/  PRMT R177, R109, 0x7610, R177 ;  /* 0x000076106db17816 */ /* 0x000fc600000000b1 */
[----:B------:R-:W-:-:S07]  /*53b0*/  FADD.FTZ R61, R61, R108 ;  /* 0x0000006c3d3d7221 */ /* 0x000fce0000010000 */
.L_x_849:
[----:B------:R-:W-:Y:S05]  /*53c0*/  @!P4 BRA `(.L_x_850) ;  /* 0x00000000003cc947 */ /* 0x000fea0003800000 */
        /* <DEDUP_REMOVED lines=15> */
.L_x_850:
[----:B------:R-:W-:Y:S02]  /*54c0*/  F2FP.BF16.F32.PACK_AB R186, RZ, R186 ;  /* 0x000000baffba723e */ /* 0x000fe400000010ff */
[----:B------:R-:W-:Y:S02]  /*54d0*/  F2FP.BF16.F32.PACK_AB R179, RZ, R188 ;  /* 0x000000bcffb3723e */ /* 0x000fe400000010ff */
[----:B------:R-:W-:Y:S01]  /*54e0*/  PRMT R194, R186, 0x7610, R194 ;  /* 0x00007610bac27816 */ /* 0x000fe200000000c2 */
[----:B------:R-:W-:Y:S06]  /*54f0*/  @!P4 BRA `(.L_x_843) ;  /* 0x000000080030c947 */ /* 0x000fec0003800000 */
[----:B-----5:R-:W-:-:S13]  /*5500*/  ISETP.GE.U32.AND P5, PT, R121, 0x1000000, PT ;  /* 0x010000007900780c */ /* 0x020fda0003fa6070 */
        /* <DEDUP_REMOVED lines=13> */
[----:B------:R-:W-:Y:S01]  /*55e0*/  FADD.FTZ R63, R63, R108 ;  /* 0x0000006c3f3f7221 */ /* 0x000fe20000010000 */
[----:B------:R-:W-:Y:S06]  /*55f0*/  BRA `(.L_x_843) ;  /* 0x0000000400f07947 */ /* 0x000fec0003800000 */
.L_x_847:
[----:B------:R-:W-:Y:S05]  /*5600*/  @!P4 BRA `(.L_x_851) ;  /* 0x000000000078c947 */ /* 0x000fea0003800000 */
[----:B-----5:R-:W-:Y:S01]  /*5610*/  LOP3.LUT P5, RZ, R121, 0xff, RZ, 0xc0, !PT ;  /* 0x000000ff79ff7812 */ /* 0x020fe200078ac0ff */
[----:B------:R-:W-:Y:S01]  /*5620*/  BSSY.RECONVERGENT B1, `(.L_x_852) ;  /* 0x000000c000017945 */ /* 0x000fe20003800200 */
[----:B01----:R-:W-:-:S11]  /*5630*/  MOV R109, RZ ;  /* 0x000000ff006d7202 */ /* 0x003fd60000000f00 */
[----:B------:R-:W-:Y:S05]  /*5640*/  @!P5 BRA `(.L_x_853) ;  /* 0x000000000024d947 */ /* 0x000fea0003800000 */
[----:B------:R-:W-:Y:S01]  /*5650*/  FFMA.FTZ R109, R123, R115, R114 ;  /* 0x000000737b6d7223 */ /* 0x000fe20000010072 */
[----:B------:R-:W-:-:S03]  /*5660*/  ISETP.GT.AND P6, PT, R173, RZ, PT ;  /* 0x000000ffad00720c */ /* 0x000fc60003fc4270 */
[----:B------:R-:W-:-:S04]  /*5670*/  FADD.FTZ R109, R124, -R109 ;  /* 0x8000006d7c6d7221 */ /* 0x000fc80000010000 */
[----:B------:R-:W-:Y:S01]  /*5680*/  FMUL.FTZ R108, R174, R109 ;  /* 0x0000006dae6c7220 */ /* 0x000fe20000410000 */
[----:B------:R-:W-:-:S04]  /*5690*/  SHF.L.U32 R109, R169, 0x10, RZ ;  /* 0x00000010a96d7819 */ /* 0x000fc800000006ff */
[----:B------:R-:W-:-:S05]  /*56a0*/  FSEL R108, R108, RZ, P6 ;  /* 0x000000ff6c6c7208 */ /* 0x000fca0003000000 */
[----:B------:R-:W-:-:S04]  /*56b0*/  FMUL.FTZ R108, R108, UR15 ;  /* 0x0000000f6c6c7c20 */ /* 0x000fc80008410000 */
[----:B------:R-:W-:-:S04]  /*56c0*/  FMUL.FTZ R108, R108, UR14 ;  /* 0x0000000e6c6c7c20 */ /* 0x000fc80008410000 */
[----:B------:R-:W-:-:S07]  /*56d0*/  FMUL.FTZ R109, R109, R108 ;  /* 0x0000006c6d6d7220 */ /* 0x000fce0000410000 */
.L_x_853:
[----:B------:R-:W-:Y:S05]  /*56e0*/  BSYNC.RECONVERGENT B1 ;  /* 0x0000000000017941 */ /* 0x000fea0003800200 */
.L_x_852:
        /* <DEDUP_REMOVED lines=13> */
.L_x_855:
[----:B------:R-:W-:Y:S05]  /*57c0*/  BSYNC.RECONVERGENT B1 ;  /* 0x0000000000017941 */ /* 0x000fea0003800200 */
.L_x_854:
[----:B------:R-:W-:Y:S01]  /*57d0*/  F2FP.BF16.F32.PACK_AB R178, RZ, R60 ;  /* 0x0000003cffb2723e */ /* 0x000fe200000010ff */
[----:B------:R-:W-:-:S07]  /*57e0*/  IMAD.MOV.U32 R60, RZ, RZ, R109 ;  /* 0x000000ffff3c7224 */ /* 0x000fce00078e006d */
.L_x_851:
        /* <DEDUP_REMOVED lines=14> */
.L_x_858:
[----:B------:R-:W-:Y:S05]  /*58d0*/  BSYNC.RECONVERGENT B1 ;  /* 0x0000000000017941 */ /* 0x000fea0003800200 */
.L_x_857:
[----:B------:R-:W-:Y:S01]  /*58e0*/  FADD.FTZ R108, R61, R108 ;  /* 0x0000006c3d6c7221 */ /* 0x000fe20000010000 */
[----:B------:R-:W-:Y:S01]  /*58f0*/  BSSY.RECONVERGENT B1, `(.L_x_859) ;  /* 0x000000c000017945 */ /* 0x000fe20003800200 */
[----:B------:R-:W-:-:S03]  /*5900*/  HFMA2 R61, -RZ, RZ, 0, 0 ;  /* 0x00000000ff3d7431 */ /* 0x000fc600000001ff */
        /* <DEDUP_REMOVED lines=10> */
.L_x_860:
[----:B------:R-:W-:Y:S05]  /*59b0*/  BSYNC.RECONVERGENT B1 ;  /* 0x0000000000017941 */ /* 0x000fea0003800200 */
.L_x_859:
[----:B------:R-:W-:Y:S02]  /*59c0*/  F2FP.BF16.F32.PACK_AB R177, RZ, R61 ;  /* 0x0000003dffb1723e */ /* 0x000fe400000010ff */
[----:B------:R-:W-:-:S07]  /*59d0*/  MOV R61, R108 ;  /* 0x0000006c003d7202 */ /* 0x000fce0000000f00 */
.L_x_856:
[----:B------:R-:W-:Y:S05]  /*59e0*/  @!P4 BRA `(.L_x_861) ;  /* 0x000000000078c947 */ /* 0x000fea0003800000 */
[----:B-----5:R-:W-:Y:S01]  /*59f0*/  LOP3.LUT P5, RZ, R121, 0xff0000, RZ, 0xc0, !PT ;  /* 0x00ff000079ff7812 */ /* 0x020fe200078ac0ff */
[----:B------:R-:W-:Y:S01]  /*5a00*/  BSSY.RECONVERGENT B1, `(.L_x_862) ;  /* 0x000000c000017945 */ /* 0x000fe20003800200 */
[----:B01----:R-:W-:-:S11]  /*5a10*/  IMAD.MOV.U32 R109, RZ, RZ, RZ ;  /* 0x000000ffff6d7224 */ /* 0x003fd600078e00ff */
        /* <DEDUP_REMOVED lines=10> */
.L_x_863:
[----:B------:R-:W-:Y:S05]  /*5ac0*/  BSYNC.RECONVERGENT B1 ;  /* 0x0000000000017941 */ /* 0x000fea0003800200 */
.L_x_862:
        /* <DEDUP_REMOVED lines=13> */
.L_x_865:
[----:B------:R-:W-:Y:S05]  /*5ba0*/  BSYNC.RECONVERGENT B1 ;  /* 0x0000000000017941 */ /* 0x000fea0003800200 */
.L_x_864:
[----:B------:R-:W-:Y:S02]  /*5bb0*/  F2FP.BF16.F32.PACK_AB R176, RZ, R62 ;  /* 0x0000003effb0723e */ /* 0x000fe400000010ff */
[----:B------:R-:W-:-:S07]  /*5bc0*/  MOV R62, R109 ;  /* 0x0000006d003e7202 */ /* 0x000fce0000000f00 */
.L_x_861:
[----:B------:R-:W-:Y:S05]  /*5bd0*/  @!P4 BRA `(.L_x_843) ;  /* 0x000000000078c947 */ /* 0x000fea0003800000 */
[----:B-----5:R-:W-:Y:S01]  /*5be0*/  ISETP.GE.U32.AND P5, PT, R121, 0x1000000, PT ;  /* 0x010000007900780c */ /* 0x020fe20003fa6070 */
[----:B------:R-:W-:Y:S01]  /*5bf0*/  BSSY.RECONVERGENT B1, `(.L_x_866) ;  /* 0x000000c000017945 */ /* 0x000fe20003800200 */
[----:B01----:R-:W-:-:S11]  /*5c00*/  HFMA2 R108, -RZ, RZ, 0, 0 ;  /* 0x00000000ff6c7431 */ /* 0x003fd600000001ff */
[----:B------:R-:W-:Y:S05]  /*5c10*/  @!P5 BRA `(.L_x_867) ;  /* 0x000000000024d947 */ /* 0x000fea0003800000 */
[----:B------:R-:W-:Y:S01]  /*5c20*/  FFMA.FTZ R108, R130, R115, R114 ;  /* 0x00000073826c7223 */ /* 0x000fe20000010072 */
[----:B------:R-:W-:-:S03]  /*5c30*/  ISETP.GT.AND P6, PT, R173, RZ, PT ;  /* 0x000000ffad00720c */ /* 0x000fc60003fc4270 */
[----:B------:R-:W-:-:S04]  /*5c40*/  FADD.FTZ R109, R129, -R108 ;  /* 0x8000006c816d7221 */ /* 0x000fc80000010000 */
[----:B------:R-:W-:Y:S01]  /*5c50*/  FMUL.FTZ R108, R174, R109 ;  /* 0x0000006dae6c7220 */ /* 0x000fe20000410000 */
[----:B------:R-:W-:-:S04]  /*5c60*/  IMAD.U32 R109, R172, 0x10000, RZ ;  /* 0x00010000ac6d7824 */ /* 0x000fc800078e00ff */
[----:B------:R-:W-:-:S05]  /*5c70*/  FSEL R108, R108, RZ, P6 ;  /* 0x000000ff6c6c7208 */ /* 0x000fca0003000000 */
[----:B------:R-:W-:-:S04]  /*5c80*/  FMUL.FTZ R108, R108, UR15 ;  /* 0x0000000f6c6c7c20 */ /* 0x000fc80008410000 */
[----:B------:R-:W-:-:S04]  /*5c90*/  FMUL.FTZ R108, R108, UR14 ;  /* 0x0000000e6c6c7c20 */ /* 0x000fc80008410000 */
[----:B------:R-:W-:-:S07]  /*5ca0*/  FMUL.FTZ R108, R109, R108 ;  /* 0x0000006c6d6c7220 */ /* 0x000fce0000410000 */
.L_x_867:
[----:B------:R-:W-:Y:S05]  /*5cb0*/  BSYNC.RECONVERGENT B1 ;  /* 0x0000000000017941 */ /* 0x000fea0003800200 */
.L_x_866:
        /* <DEDUP_REMOVED lines=13> */
.L_x_869:
[----:B------:R-:W-:Y:S05]  /*5d90*/  BSYNC.RECONVERGENT B1 ;  /* 0x0000000000017941 */ /* 0x000fea0003800200 */
.L_x_868:
[----:B------:R-:W-:Y:S02]  /*5da0*/  F2FP.BF16.F32.PACK_AB R175, RZ, R63 ;  /* 0x0000003fffaf723e */ /* 0x000fe400000010ff */
[----:B------:R-:W-:-:S07]  /*5db0*/  MOV R63, R108 ;  /* 0x0000006c003f7202 */ /* 0x000fce0000000f00 */
.L_x_843:
[----:B------:R-:W-:-:S13]  /*5dc0*/  ISETP.NE.AND P5, PT, R184, RZ, PT ;  /* 0x000000ffb800720c */ /* 0x000fda0003fa5270 */
[----:B------:R-:W-:Y:S05]  /*5dd0*/  @!P5 BRA `(.L_x_870) ;  /* 0x000000000020d947 */ /* 0x000fea0003800000 */
        /* <DEDUP_REMOVED lines=8> */
.L_x_870:
        /* <DEDUP_REMOVED lines=9> */
.L_x_871:
[----:B------:R-:W-:Y:S02]  /*5ef0*/  IADD3 R113, PT, PT, R113, 0x80, RZ ;  /* 0x0000008071717810 */ /* 0x000fe40007ffe0ff */
[----:B------:R-:W-:-:S07]  /*5f00*/  IADD3 R112, PT, PT, R112, 0x80, RZ ;  /* 0x0000008070707810 */ /* 0x000fce0007ffe0ff */
.L_x_836:
[----:B------:R-:W-:Y:S05]  /*5f10*/  BSYNC.RECONVERGENT B0 ;  /* 0x0000000000007941 */ /* 0x000fea0003800200 */
.L_x_835:
[----:B------:R-:W-:Y:S04]  /*5f20*/  BSSY.RECONVERGENT B0, `(.L_x_872) ;  /* 0x0000190000007945 */ /* 0x000fe80003800200 */
        /* <DEDUP_REMOVED lines=11> */
.L_x_874:
[----:B------:R-:W-:Y:S05]  /*5fe0*/  BRA.U !UP0, `(.L_x_875) ;  /* 0x0000000908587547 */ /* 0x000fea000b800000 */
[----:B------:R-:W-:-:S04]  /*5ff0*/  UISETP.NE.U32.AND UP0, UPT, UR16, URZ, UPT ;  /* 0x000000ff1000728c */ /* 0x000fc8000bf05070 */
[----:B------:R-:W-:-:S06]  /*6000*/  UISETP.NE.AND.EX UP0, UPT, UR17, URZ, UPT, UP0 ;  /* 0x000000ff1100728c */ /* 0x000fcc000bf05300 */
[----:B------:R-:W-:-:S04]  /*6010*/  PLOP3.LUT P5, PT, PT, PT, UP0, 0x80, 0x8 ;  /* 0x000000000008781c */ /* 0x000fc80003faf008 */
[----:B------:R-:W-:-:S09]  /*6020*/  P2R R184, PR, RZ, 0x20 ;  /* 0x00000020ffb87803 */ /* 0x000fd20000000000 */
[----:B------:R-:W-:Y:S05]  /*6030*/  @!P5 BRA `(.L_x_876) ;  /* 0x00000004002cd947 */ /* 0x000fea0003800000 */
[----:B------:R-:W-:Y:S01]  /*6040*/  ISETP.GT.AND P5, PT, R173, RZ, PT ;  /* 0x000000ffad00720c */ /* 0x000fe20003fa4270 */
[C---:B0123-5:R-:W-:Y:S01]  /*6050*/  IMAD.U32 R109, R160.reuse, 0x10000, RZ ;  /* 0x00010000a06d7824 */ /* 0x06ffe200078e00ff */
[--C-:B------:R-:W-:Y:S02]  /*6060*/  SHF.R.U64 R110, R160, 0x10, R161.reuse ;  /* 0x00000010a06e7819 */ /* 0x100fe400000012a1 */
[----:B------:R-:W-:Y:S02]  /*6070*/  SHF.R.U32.HI R183, RZ, 0x10, R161 ;  /* 0x00000010ffb77819 */ /* 0x000fe400000116a1 */
[----:B------:R-:W-:Y:S02]  /*6080*/  SHF.L.U32 R179, R161, 0x10, RZ ;  /* 0x00000010a1b37819 */ /* 0x000fe400000006ff */
[----:B------:R-:W-:-:S05]  /*6090*/  SHF.L.U32 R183, R183, 0x10, RZ ;  /* 0x00000010b7b77819 */ /* 0x000fca00000006ff */
        /* <DEDUP_REMOVED lines=20> */
[----:B------:R-:W-:Y:S02]  /*61e0*/  @P5 SHF.L.U32 R110, R34, 0x10, RZ ;  /* 0x00000010226e5819 */ /* 0x000fe400000006ff */
[----:B------:R-:W-:-:S03]  /*61f0*/  @P5 SHF.L.U32 R178, R169, 0x10, RZ ;  /* 0x00000010a9b25819 */ /* 0x000fc600000006ff */
[----:B------:R-:W-:Y:S02]  /*6200*/  @P5 FMUL.FTZ R108, R181, R110 ;  /* 0x0000006eb56c5220 */ /* 0x000fe40000410000 */
[----:B------:R-:W-:-:S03]  /*6210*/  @P5 FMUL.FTZ R109, R178, R181 ;  /* 0x000000b5b26d5220 */ /* 0x000fc60000410000 */
[----:B------:R-:W-:Y:S01]  /*6220*/  F2FP.BF16.F32.PACK_AB R108, RZ, R108 ;  /* 0x0000006cff6c723e */ /* 0x000fe200000010ff */
[----:B------:R-:W-:-:S03]  /*6230*/  FADD.FTZ R56, R56, R109 ;  /* 0x0000006d38387221 */ /* 0x000fc60000010000 */
[----:B------:R-:W-:-:S07]  /*6240*/  PRMT R178, R108, 0x7610, R178 ;  /* 0x000076106cb27816 */ /* 0x000fce00000000b2 */
.L_x_877:
[----:B------:R-:W-:Y:S05]  /*6250*/  @!P4 BRA `(.L_x_878) ;  /* 0x00000000002cc947 */ /* 0x000fea0003800000 */
[----:B------:R-:W-:Y:S01]  /*6260*/  LOP3.LUT P5, RZ, R131, 0xff00, RZ, 0xc0, !PT ;  /* 0x0000ff0083ff7812 */ /* 0x000fe200078ac0ff */
[----:B------:R-:W-:Y:S01]  /*6270*/  FMUL.FTZ R111, R111, UR15 ;  /* 0x0000000f6f6f7c20 */ /* 0x000fe20008410000 */
[----:B------:R-:W-:-:S03]  /*6280*/  CS2R R108, SRZ ;  /* 0x00000000006c7805 */ /* 0x000fc6000001ff00 */
[----:B------:R-:W-:-:S08]  /*6290*/  FMUL.FTZ R111, R111, UR14 ;  /* 0x0000000e6f6f7c20 */ /* 0x000fd00008410000 */
[----:B------:R-:W-:Y:S01]  /*62a0*/  @P5 IMAD.U32 R110, R35, 0x10000, RZ ;  /* 0x00010000236e5824 */ /* 0x000fe200078e00ff */
[----:B------:R-:W-:-:S03]  /*62b0*/  @P5 SHF.L.U32 R180, R171, 0x10, RZ ;  /* 0x00000010abb45819 */ /* 0x000fc600000006ff */
[----:B------:R-:W-:Y:S02]  /*62c0*/  @P5 FMUL.FTZ R109, R111, R110 ;  /* 0x0000006e6f6d5220 */ /* 0x000fe40000410000 */
[----:B------:R-:W-:-:S03]  /*62d0*/  @P5 FMUL.FTZ R108, R180, R111 ;  /* 0x0000006fb46c5220 */ /* 0x000fc60000410000 */
[----:B------:R-:W-:Y:S01]  /*62e0*/  F2FP.BF16.F32.PACK_AB R109, RZ, R109 ;  /* 0x0000006dff6d723e */ /* 0x000fe200000010ff */
[----:B------:R-:W-:-:S03]  /*62f0*/  FADD.FTZ R57, R57, R108 ;  /* 0x0000006c39397221 */ /* 0x000fc60000010000 */
[----:B------:R-:W-:-:S07]  /*6300*/  PRMT R177, R109, 0x7610, R177 ;  /* 0x000076106db17816 */ /* 0x000fce00000000b1 */
.L_x_878:
[----:B------:R-:W-:Y:S05]  /*6310*/  @!P4 BRA `(.L_x_879) ;  /* 0x000000000030c947 */ /* 0x000fea0003800000 */
[----:B------:R-:W-:Y:S01]  /*6320*/  LOP3.LUT P5, RZ, R131, 0xff0000, RZ, 0xc0, !PT ;  /* 0x00ff000083ff7812 */ /* 0x000fe200078ac0ff */
[----:B------:R-:W-:Y:S01]  /*6330*/  FMUL.FTZ R108, R179, UR15 ;  /* 0x0000000fb36c7c20 */ /* 0x000fe20008410000 */
[----:B------:R-:W-:Y:S01]  /*6340*/  HFMA2 R110, -RZ, RZ, 0, 0 ;  /* 0x00000000ff6e7431 */ /* 0x000fe200000001ff */
[----:B------:R-:W-:Y:S02]  /*6350*/  MOV R109, RZ ;  /* 0x000000ff006d7202 */ /* 0x000fe40000000f00 */
        /* <DEDUP_REMOVED lines=8> */
.L_x_879:
        /* <DEDUP_REMOVED lines=15> */
[----:B------:R-:W-:Y:S01]  /*64d0*/  PRMT R175, R109, 0x7610, R175 ;  /* 0x000076106daf7816 */ /* 0x000fe200000000af */
[----:B------:R-:W-:Y:S06]  /*64e0*/  BRA `(.L_x_880) ;  /* 0x0000001000787947 */ /* 0x000fec0003800000 */
.L_x_876:
[----:B------:R-:W-:Y:S01]  /*64f0*/  ISETP.GT.AND P5, PT, R173, RZ, PT ;  /* 0x000000ffad00720c */ /* 0x000fe20003fa4270 */
[----:B------:R-:W-:-:S12]  /*6500*/  @!P4 BRA `(.L_x_881) ;  /* 0x00000000003cc947 */ /* 0x000fd80003800000 */
[----:B0123--:R-:W-:Y:S01]  /*6510*/  @P5 FFMA.FTZ R111, R133, R115, R114 ;  /* 0x00000073856f5223 */ /* 0x00ffe20000010072 */
[----:B-----5:R-:W-:Y:S02]  /*6520*/  LOP3.LUT P6, RZ, R131, 0xff, RZ, 0xc0, !PT ;  /* 0x000000ff83ff7812 */ /* 0x020fe400078cc0ff */
[----:B------:R-:W-:Y:S01]  /*6530*/  SHF.L.U32 R109, R160, 0x10, RZ ;  /* 0x00000010a06d7819 */ /* 0x000fe200000006ff */
        /* <DEDUP_REMOVED lines=12> */
.L_x_881:
[----:B------:R-:W-:Y:S05]  /*6600*/  @!P4 BRA `(.L_x_882) ;  /* 0x000000000044c947 */ /* 0x000fea0003800000 */
[----:B0123-5:R-:W-:Y:S01]  /*6610*/  SHF.R.U64 R109, R160, 0x10, R161 ;  /* 0x00000010a06d7819 */ /* 0x02ffe200000012a1 */
[----:B------:R-:W-:Y:S01]  /*6620*/  @P5 FFMA.FTZ R108, R136, R115, R114 ;  /* 0x00000073886c5223 */ /* 0x000fe20000010072 */
[----:B------:R-:W-:Y:S01]  /*6630*/  LOP3.LUT P6, RZ, R131, 0xff00, RZ, 0xc0, !PT ;  /* 0x0000ff0083ff7812 */ /* 0x000fe200078cc0ff */
[----:B------:R-:W-:Y:S01]  /*6640*/  IMAD.MOV.U32 R110, RZ, RZ, RZ ;  /* 0x000000ffff6e7224 */ /* 0x000fe200078e00ff */
[----:B------:R-:W-:Y:S01]  /*6650*/  SHF.L.U32 R109, R109, 0x10, RZ ;  /* 0x000000106d6d7819 */ /* 0x000fe200000006ff */
[----:B------:R-:W-:-:S04]  /*6660*/  @P5 FADD.FTZ R108, R137, -R108 ;  /* 0x8000006c896c5221 */ /* 0x000fc80000010000 */
        /* <DEDUP_REMOVED lines=11> */
.L_x_882:
[----:B------:R-:W-:Y:S05]  /*6720*/  @!P4 BRA `(.L_x_883) ;  /* 0x00000000003cc947 */ /* 0x000fea0003800000 */
[----:B0123--:R-:W-:Y:S01]  /*6730*/  @P5 FFMA.FTZ R111, R135, R115, R114 ;  /* 0x00000073876f5223 */ /* 0x00ffe20000010072 */
        /* <DEDUP_REMOVED lines=14> */
.L_x_883:
[----:B------:R-:W-:Y:S05]  /*6820*/  @!P4 BRA `(.L_x_880) ;  /* 0x0000000c00a8c947 */ /* 0x000fea0003800000 */
[----:B0123-5:R-:W-:Y:S01]  /*6830*/  SHF.R.U32.HI R109, RZ, 0x10, R161 ;  /* 0x00000010ff6d7819 */ /* 0x02ffe200000116a1 */
[----:B------:R-:W-:Y:S01]  /*6840*/  @P5 FFMA.FTZ R111, R140, R115, R114 ;  /* 0x000000738c6f5223 */ /* 0x000fe20000010072 */
[----:B------:R-:W-:Y:S01]  /*6850*/  MOV R110, RZ ;  /* 0x000000ff006e7202 */ /* 0x000fe20000000f00 */
[----:B------:R-:W-:Y:S01]  /*6860*/  HFMA2 R108, -RZ, RZ, 0, 0 ;  /* 0x00000000ff6c7431 */ /* 0x000fe200000001ff */
[----:B------:R-:W-:Y:S01]  /*6870*/  SHF.L.U32 R109, R109, 0x10, RZ ;  /* 0x000000106d6d7819 */ /* 0x000fe200000006ff */
[----:B------:R-:W-:-:S04]  /*6880*/  @P5 FADD.FTZ R111, R138, -R111 ;  /* 0x8000006f8a6f5221 */ /* 0x000fc80000010000 */
[----:B------:R-:W-:Y:S01]  /*6890*/  @P5 FFMA.FTZ R109, R174, R111, R109 ;  /* 0x0000006fae6d5223 */ /* 0x000fe2000001006d */
[----:B------:R-:W-:-:S03]  /*68a0*/  ISETP.GE.U32.AND P5, PT, R131, 0x1000000, PT ;  /* 0x010000008300780c */ /* 0x000fc60003fa6070 */
        /* <DEDUP_REMOVED lines=10> */
.L_x_875:
[----:B------:R-:W-:-:S04]  /*6950*/  UISETP.NE.U32.AND UP0, UPT, UR16, URZ, UPT ;  /* 0x000000ff1000728c */ /* 0x000fc8000bf05070 */
[----:B------:R-:W-:-:S06]  /*6960*/  UISETP.NE.AND.EX UP0, UPT, UR17, URZ, UPT, UP0 ;  /* 0x000000ff1100728c */ /* 0x000fcc000bf05300 */
[----:B------:R-:W-:-:S04]  /*6970*/  PLOP3.LUT P5, PT, PT, PT, UP0, 0x80, 0x8 ;  /* 0x000000000008781c */ /* 0x000fc80003faf008 */
[----:B------:R-:W-:-:S09]  /*6980*/  P2R R184, PR, RZ, 0x20 ;  /* 0x00000020ffb87803 */ /* 0x000fd20000000000 */
[----:B------:R-:W-:Y:S05]  /*6990*/  @!P5 BRA `(.L_x_884) ;  /* 0x00000004005cd947 */ /* 0x000fea0003800000 */
[-CC-:B0123--:R-:W-:Y:S01]  /*69a0*/  FFMA.FTZ R109, R133, R115.reuse, R114.reuse ;  /* 0x00000073856d7223 */ /* 0x18ffe20000010072 */
        /* <DEDUP_REMOVED lines=19> */
[----:B-----5:R-:W-:Y:S01]  /*6ae0*/  LOP3.LUT P5, RZ, R131, 0xff, RZ, 0xc0, !PT ;  /* 0x000000ff83ff7812 */ /* 0x020fe200078ac0ff */
[----:B------:R-:W-:-:S12]  /*6af0*/  IMAD.MOV.U32 R178, RZ, RZ, RZ ;  /* 0x000000ffffb27224 */ /* 0x000fd800078e00ff */
[----:B------:R-:W0:Y:S01]  /*6b00*/  @P5 LDC.64 R110, c[0x0][0x408] ;  /* 0x00010200ff6e5b82 */ /* 0x000e220000000a00 */
[----:B------:R-:W-:-:S07]  /*6b10*/  @P5 SHF.L.U32 R179, R34, 0x10, RZ ;  /* 0x0000001022b35819 */ /* 0x000fce00000006ff */
[----:B------:R-:W1:Y:S01]  /*6b20*/  @P5 LDC.64 R108, c[0x0][0x408] ;  /* 0x00010200ff6c5b82 */ /* 0x000e620000000a00 */
[----:B0-----:R-:W-:-:S04]  /*6b30*/  @P5 FMUL.FTZ R111, R180, R111 ;  /* 0x0000006fb46f5220 */ /* 0x001fc80000410000 */
[----:B------:R-:W-:Y:S01]  /*6b40*/  @P5 FMUL.FTZ R110, R111, R110 ;  /* 0x0000006e6f6e5220 */ /* 0x000fe20000410000 */
[----:B------:R-:W-:Y:S01]  /*6b50*/  @P5 SHF.L.U32 R111, R169, 0x10, RZ ;  /* 0x00000010a96f5819 */ /* 0x000fe200000006ff */
[----:B-1----:R-:W-:-:S04]  /*6b60*/  @P5 FMUL.FTZ R109, R180, R109 ;  /* 0x0000006db46d5220 */ /* 0x002fc80000410000 */
[----:B------:R-:W-:Y:S01]  /*6b70*/  @P5 FMUL.FTZ R108, R109, R108 ;  /* 0x0000006c6d6c5220 */ /* 0x000fe20000410000 */
[----:B------:R-:W-:Y:S01]  /*6b80*/  MOV R109, RZ ;  /* 0x000000ff006d7202 */ /* 0x000fe20000000f00 */
[----:B------:R-:W-:Y:S02]  /*6b90*/  @P5 FMUL.FTZ R109, R111, R110 ;  /* 0x0000006e6f6d5220 */ /* 0x000fe40000410000 */
[----:B------:R-:W-:Y:S02]  /*6ba0*/  @P5 FMUL.FTZ R178, R179, R108 ;  /* 0x0000006cb3b25220 */ /* 0x000fe40000410000 */
[----:B------:R-:W-:-:S03]  /*6bb0*/  FADD.FTZ R56, R56, R109 ;  /* 0x0000006d38387221 */ /* 0x000fc60000010000 */
[----:B------:R-:W-:-:S07]  /*6bc0*/  F2FP.BF16.F32.PACK_AB R178, RZ, R178 ;  /* 0x000000b2ffb2723e */ /* 0x000fce00000010ff */
.L_x_885:
[----:B------:R-:W-:Y:S05]  /*6bd0*/  @!P4 BRA `(.L_x_886) ;  /* 0x00000000003cc947 */ /* 0x000fea0003800000 */
[----:B-----5:R-:W-:-:S13]  /*6be0*/  LOP3.LUT P5, RZ, R131, 0xff00, RZ, 0xc0, !PT ;  /* 0x0000ff0083ff7812 */ /* 0x020fda00078ac0ff */
[----:B------:R-:W0:Y:S01]  /*6bf0*/  @P5 LDC.64 R108, c[0x0][0x408] ;  /* 0x00010200ff6c5b82 */ /* 0x000e220000000a00 */
[----:B------:R-:W-:-:S07]  /*6c00*/  @P5 SHF.L.U32 R177, R35, 0x10, RZ ;  /* 0x0000001023b15819 */ /* 0x000fce00000006ff */
        /* <DEDUP_REMOVED lines=12> */
.L_x_886:
[----:B------:R-:W-:Y:S05]  /*6cd0*/  @!P4 BRA `(.L_x_887) ;  /* 0x00000000003cc947 */ /* 0x000fea0003800000 */
[----:B-----5:R-:W-:Y:S01]  /*6ce0*/  LOP3.LUT P5, RZ, R131, 0xff0000, RZ, 0xc0, !PT ;  /* 0x00ff000083ff7812 */ /* 0x020fe200078ac0ff */
[----:B------:R-:W-:-:S12]  /*6cf0*/  IMAD.MOV.U32 R176, RZ, RZ, RZ ;  /* 0x000000ffffb07224 */ /* 0x000fd800078e00ff */
        /* <DEDUP_REMOVED lines=13> */
.L_x_887:
[----:B------:R-:W-:Y:S02]  /*6dd0*/  F2FP.BF16.F32.PACK_AB R186, RZ, R186 ;  /* 0x000000baffba723e */ /* 0x000fe400000010ff */
[----:B------:R-:W-:Y:S02]  /*6de0*/  F2FP.BF16.F32.PACK_AB R179, RZ, R188 ;  /* 0x000000bcffb3723e */ /* 0x000fe400000010ff */
[----:B------:R-:W-:Y:S01]  /*6df0*/  PRMT R194, R186, 0x7610, R194 ;  /* 0x00007610bac27816 */ /* 0x000fe200000000c2 */
[----:B------:R-:W-:Y:S06]  /*6e00*/  @!P4 BRA `(.L_x_880) ;  /* 0x000000080030c947 */ /* 0x000fec0003800000 */
[----:B-----5:R-:W-:-:S13]  /*6e10*/  ISETP.GE.U32.AND P5, PT, R131, 0x1000000, PT ;  /* 0x010000008300780c */ /* 0x020fda0003fa6070 */
        /* <DEDUP_REMOVED lines=15> */
.L_x_884:
[----:B------:R-:W-:Y:S05]  /*6f10*/  @!P4 BRA `(.L_x_888) ;  /* 0x000000000078c947 */ /* 0x000fea0003800000 */
[----:B-----5:R-:W-:Y:S01]  /*6f20*/  LOP3.LUT P5, RZ, R131, 0xff, RZ, 0xc0, !PT ;  /* 0x000000ff83ff7812 */ /* 0x020fe200078ac0ff */
[----:B------:R-:W-:Y:S01]  /*6f30*/  BSSY.RECONVERGENT B1, `(.L_x_889) ;  /* 0x000000c000017945 */ /* 0x000fe20003800200 */
[----:B0123--:R-:W-:-:S11]  /*6f40*/  IMAD.MOV.U32 R109, RZ, RZ, RZ ;  /* 0x000000ffff6d7224 */ /* 0x00ffd600078e00ff */
        /* <DEDUP_REMOVED lines=10> */
.L_x_890:
[----:B------:R-:W-:Y:S05]  /*6ff0*/  BSYNC.RECONVERGENT B1 ;  /* 0x0000000000017941 */ /* 0x000fea0003800200 */
.L_x_889:
        /* <DEDUP_REMOVED lines=13> */
.L_x_892:
[----:B------:R-:W-:Y:S05]  /*70d0*/  BSYNC.RECONVERGENT B1 ;  /* 0x0000000000017941 */ /* 0x000fea0003800200 */
.L_x_891:
[----:B------:R-:W-:Y:S02]  /*70e0*/  F2FP.BF16.F32.PACK_AB R178, RZ, R56 ;  /* 0x00000038ffb2723e */ /* 0x000fe400000010ff */
[----:B------:R-:W-:-:S07]  /*70f0*/  MOV R56, R109 ;  /* 0x0000006d00387202 */ /* 0x000fce0000000f00 */
.L_x_888:
[----:B------:R-:W-:Y:S05]  /*7100*/  @!P4 BRA `(.L_x_893) ;  /* 0x000000000078c947 */ /* 0x000fea0003800000 */
[----:B-----5:R-:W-:Y:S01]  /*7110*/  LOP3.LUT P5, RZ, R131, 0xff00, RZ, 0xc0, !PT ;  /* 0x0000ff0083ff7812 */ /* 0x020fe200078ac0ff */
[----:B------:R-:W-:Y:S01]  /*7120*/  BSSY.RECONVERGENT B1, `(.L_x_894) ;  /* 0x000000c000017945 */ /* 0x000fe20003800200 */
[----:B0123--:R-:W-:-:S11]  /*7130*/  HFMA2 R108, -RZ, RZ, 0, 0 ;  /* 0x00000000ff6c7431 */ /* 0x00ffd600000001ff */
        /* <DEDUP_REMOVED lines=10> */
.L_x_895:
[----:B------:R-:W-:Y:S05]  /*71e0*/  BSYNC.RECONVERGENT B1 ;  /* 0x0000000000017941 */ /* 0x000fea0003800200 */
.L_x_894:
        /* <DEDUP_REMOVED lines=13> */
.L_x_897:
[----:B------:R-:W-:Y:S05]  /*72c0*/  BSYNC.RECONVERGENT B1 ;  /* 0x0000000000017941 */ /* 0x000fea0003800200 */
.L_x_896:
[----:B------:R-:W-:Y:S02]  /*72d0*/  F2FP.BF16.F32.PACK_AB R177, RZ, R57 ;  /* 0x00000039ffb1723e */ /* 0x000fe400000010ff */
[----:B------:R-:W-:-:S07]  /*72e0*/  MOV R57, R108 ;  /* 0x0000006c00397202 */ /* 0x000fce0000000f00 */
.L_x_893:
        /* <DEDUP_REMOVED lines=14> */
.L_x_900:
[----:B------:R-:W-:Y:S05]  /*73d0*/  BSYNC.RECONVERGENT B1 ;  /* 0x0000000000017941 */ /* 0x000fea0003800200 */
.L_x_899:
[----:B------:R-:W-:Y:S01]  /*73e0*/  BSSY.RECONVERGENT B1, `(.L_x_901) ;  /* 0x000000d000017945 */ /* 0x000fe20003800200 */
[----:B------:R-:W-:Y:S01]  /*73f0*/  FADD.FTZ R109, R58, R109 ;  /* 0x0000006d3a6d7221 */ /* 0x000fe20000010000 */
[----:B------:R-:W-:Y:S02]  /*7400*/  IMAD.MOV.U32 R58, RZ, RZ, RZ ;  /* 0x000000ffff3a7224 */ /* 0x000fe400078e00ff */
        /* <DEDUP_REMOVED lines=10> */
.L_x_902:
[----:B------:R-:W-:Y:S05]  /*74b0*/  BSYNC.RECONVERGENT B1 ;  /* 0x0000000000017941 */ /* 0x000fea0003800200 */
.L_x_901:
[----:B------:R-:W-:Y:S02]  /*74c0*/  F2FP.BF16.F32.PACK_AB R176, RZ, R58 ;  /* 0x0000003affb0723e */ /* 0x000fe400000010ff */
[----:B------:R-:W-:-:S07]  /*74d0*/  MOV R58, R109 ;  /* 0x0000006d003a7202 */ /* 0x000fce0000000f00 */
.L_x_898:
[----:B------:R-:W-:Y:S05]  /*74e0*/  @!P4 BRA `(.L_x_880) ;  /* 0x000000000078c947 */ /* 0x000fea0003800000 */
[----:B-----5:R-:W-:Y:S01]  /*74f0*/  ISETP.GE.U32.AND P5, PT, R131, 0x1000000, PT ;  /* 0x010000008300780c */ /* 0x020fe20003fa6070 */
        /* <DEDUP_REMOVED lines=12> */
.L_x_904:
[----:B------:R-:W-:Y:S05]  /*75c0*/  BSYNC.RECONVERGENT B1 ;  /* 0x0000000000017941 */ /* 0x000fea0003800200 */
.L_x_903:
        /* <DEDUP_REMOVED lines=10> */
[----:B------:R-:W-:-:S03]  /*7670*/  IMAD.U32 R59, R37, 0x10000, RZ ;  /* 0x00010000253b7824 */ /* 0x000fc600078e00ff */
[----:B------:R-:W-:-:S04]  /*7680*/  FMUL.FTZ R110, R109, UR14 ;  /* 0x0000000e6d6e7c20 */ /* 0x000fc80008410000 */
[----:B------:R-:W-:-:S07]  /*7690*/  FMUL.FTZ R59, R59, R110 ;  /* 0x0000006e3b3b7220 */ /* 0x000fce0000410000 */
.L_x_906:
[----:B------:R-:W-:Y:S05]  /*76a0*/  BSYNC.RECONVERGENT B1 ;  /* 0x0000000000017941 */ /* 0x000fea0003800200 */
.L_x_905:
[----:B------:R-:W-:Y:S02]  /*76b0*/  F2FP.BF16.F32.PACK_AB R175, RZ, R59 ;  /* 0x0000003bffaf723e */ /* 0x000fe400000010ff */
[----:B------:R-:W-:-:S07]  /*76c0*/  MOV R59, R108 ;  /* 0x0000006c003b7202 */ /* 0x000fce0000000f00 */
.L_x_880:
[----:B------:R-:W-:-:S13]  /*76d0*/  ISETP.NE.AND P5, PT, R184, RZ, PT ;  /* 0x000000ffb800720c */ /* 0x000fda0003fa5270 */
[----:B------:R-:W-:Y:S05]  /*76e0*/  @!P5 BRA `(.L_x_907) ;  /* 0x000000000020d947 */ /* 0x000fea0003800000 */
        /* <DEDUP_REMOVED lines=8> */
.L_x_907:
        /* <DEDUP_REMOVED lines=9> */
.L_x_908:
[----:B------:R-:W-:Y:S02]  /*7800*/  IADD3 R113, PT, PT, R113, 0x80, RZ ;  /* 0x0000008071717810 */ /* 0x000fe40007ffe0ff */
[----:B------:R-:W-:-:S07]  /*7810*/  IADD3 R112, PT, PT, R112, 0x80, RZ ;  /* 0x0000008070707810 */ /* 0x000fce0007ffe0ff */
.L_x_873:
[----:B------:R-:W-:Y:S05]  /*7820*/  BSYNC.RECONVERGENT B0 ;  /* 0x0000000000007941 */ /* 0x000fea0003800200 */
.L_x_872:
[----:B------:R-:W-:Y:S04]  /*7830*/  BSSY.RECONVERGENT B0, `(.L_x_909) ;  /* 0x0000190000007945 */ /* 0x000fe80003800200 */
        /* <DEDUP_REMOVED lines=11> */
.L_x_911:
[----:B------:R-:W-:Y:S05]  /*78f0*/  BRA.U !UP0, `(.L_x_912) ;  /* 0x0000000908587547 */ /* 0x000fea000b800000 */
[----:B------:R-:W-:-:S04]  /*7900*/  UISETP.NE.U32.AND UP0, UPT, UR16, URZ, UPT ;  /* 0x000000ff1000728c */ /* 0x000fc8000bf05070 */
[----:B------:R-:W-:-:S06]  /*7910*/  UISETP.NE.AND.EX UP0, UPT, UR17, URZ, UPT, UP0 ;  /* 0x000000ff1100728c */ /* 0x000fcc000bf05300 */
[----:B------:R-:W-:-:S04]  /*7920*/  PLOP3.LUT P5, PT, PT, PT, UP0, 0x80, 0x8 ;  /* 0x000000000008781c */ /* 0x000fc80003faf008 */
[----:B------:R-:W-:-:S09]  /*7930*/  P2R R184, PR, RZ, 0x20 ;  /* 0x00000020ffb87803 */ /* 0x000fd20000000000 */
[----:B------:R-:W-:Y:S05]  /*7940*/  @!P5 BRA `(.L_x_913) ;  /* 0x00000004002cd947 */ /* 0x000fea0003800000 */
[----:B------:R-:W-:Y:S02]  /*7950*/  ISETP.GT.AND P5, PT, R173, RZ, PT ;  /* 0x000000ffad00720c */ /* 0x000fe40003fa4270 */
[C---:B012345:R-:W-:Y:S02]  /*7960*/  SHF.L.U32 R109, R158.reuse, 0x10, RZ ;  /* 0x000000109e6d7819 */ /* 0x07ffe400000006ff */
        /* <DEDUP_REMOVED lines=12> */
[----:B------:R-:W-:Y:S02]  /*7a30*/  IMAD.U32 R111, R110, 0x10000, RZ ;  /* 0x000100006e6f7824 */ /* 0x000fe400078e00ff */
[----:B------:R-:W-:Y:S01]  /*7a40*/  @P5 FADD.FTZ R110, R144, -R181 ;  /* 0x800000b5906e5221 */ /* 0x000fe20000010000 */
[C---:B------:R-:W-:Y:S01]  /*7a50*/  @P5 FFMA.FTZ R183, R174.reuse, R180, R183 ;  /* 0x000000b4aeb75223 */ /* 0x040fe200000100b7 */
[----:B------:R-:W-:-:S02]  /*7a60*/  @P5 FFMA.FTZ R111, R174, R108, R111 ;  /* 0x0000006cae6f5223 */ /* 0x000fc4000001006f */
[----:B------:R-:W-:Y:S01]  /*7a70*/  @P5 FFMA.FTZ R179, R174, R110, R179 ;  /* 0x0000006eaeb35223 */ /* 0x000fe200000100b3 */
[----:B------:R-:W-:Y:S02]  /*7a80*/  F2FP.BF16.F32.PACK_AB R192, RZ, R109 ;  /* 0x0000006dffc0723e */ /* 0x000fe400000010ff */
        /* <DEDUP_REMOVED lines=13> */
.L_x_914:
        /* <DEDUP_REMOVED lines=12> */
.L_x_915:
[----:B------:R-:W-:Y:S05]  /*7c20*/  @!P4 BRA `(.L_x_916) ;  /* 0x000000000030c947 */ /* 0x000fea0003800000 */
[----:B------:R-:W-:Y:S01]  /*7c30*/  LOP3.LUT P5, RZ, R139, 0xff0000, RZ, 0xc0, !PT ;  /* 0x00ff00008bff7812 */ /* 0x000fe200078ac0ff */
[----:B------:R-:W-:Y:S01]  /*7c40*/  FMUL.FTZ R108, R179, UR15 ;  /* 0x0000000fb36c7c20 */ /* 0x000fe20008410000 */
[----:B------:R-:W-:Y:S02]  /*7c50*/  IMAD.MOV.U32 R110, RZ, RZ, RZ ;  /* 0x000000ffff6e7224 */ /* 0x000fe400078e00ff */
[----:B------:R-:W-:Y:S02]  /*7c60*/  HFMA2 R109, -RZ, RZ, 0, 0 ;  /* 0x00000000ff6d7431 */ /* 0x000fe400000001ff */
[----:B------:R-:W-:-:S07]  /*7c70*/  FMUL.FTZ R108, R108, UR14 ;  /* 0x0000000e6c6c7c20 */ /* 0x000fce0008410000 */
[----:B------:R-:W-:Y:S02]  /*7c80*/  @P5 SHF.L.U32 R111, R40, 0x10, RZ ;  /* 0x00000010286f5819 */ /* 0x000fe400000006ff */
[----:B------:R-:W-:-:S03]  /*7c90*/  @P5 SHF.L.U32 R181, R170, 0x10, RZ ;  /* 0x00000010aab55819 */ /* 0x000fc600000006ff */
[----:B------:R-:W-:Y:S02]  /*7ca0*/  @P5 FMUL.FTZ R110, R108, R111 ;  /* 0x0000006f6c6e5220 */ /* 0x000fe40000410000 */
[----:B------:R-:W-:-:S03]  /*7cb0*/  @P5 FMUL.FTZ R109, R181, R108 ;  /* 0x0000006cb56d5220 */ /* 0x000fc60000410000 */
[----:B------:R-:W-:Y:S01]  /*7cc0*/  F2FP.BF16.F32.PACK_AB R110, RZ, R110 ;  /* 0x0000006eff6e723e */ /* 0x000fe200000010ff */
[----:B------:R-:W-:-:S03]  /*7cd0*/  FADD.FTZ R54, R54, R109 ;  /* 0x0000006d36367221 */ /* 0x000fc60000010000 */
[----:B------:R-:W-:-:S07]  /*7ce0*/  PRMT R176, R110, 0x7610, R176 ;  /* 0x000076106eb07816 */ /* 0x000fce00000000b0 */
.L_x_916:
        /* <DEDUP_REMOVED lines=17> */
.L_x_913:
[----:B------:R-:W-:Y:S01]  /*7e00*/  ISETP.GT.AND P5, PT, R173, RZ, PT ;  /* 0x000000ffad00720c */ /* 0x000fe20003fa4270 */
[----:B------:R-:W-:-:S12]  /*7e10*/  @!P4 BRA `(.L_x_918) ;  /* 0x00000000003cc947 */ /* 0x000fd80003800000 */
[----:B01234-:R-:W-:Y:S01]  /*7e20*/  @P5 FFMA.FTZ R111, R141, R115, R114 ;  /* 0x000000738d6f5223 */ /* 0x01ffe20000010072 */
        /* <DEDUP_REMOVED lines=14> */
.L_x_918:
[----:B------:R-:W-:Y:S05]  /*7f10*/  @!P4 BRA `(.L_x_919) ;  /* 0x000000000044c947 */ /* 0x000fea0003800000 */
[----:B012345:R-:W-:Y:S01]  /*7f20*/  SHF.R.U64 R109, R158, 0x10, R159 ;  /* 0x000000109e6d7819 */ /* 0x03ffe2000000129f */
[----:B------:R-:W-:Y:S01]  /*7f30*/  @P5 FFMA.FTZ R108, R146, R115, R114 ;  /* 0x00000073926c5223 */ /* 0x000fe20000010072 */
[----:B------:R-:W-:Y:S02]  /*7f40*/  LOP3.LUT P6, RZ, R139, 0xff00, RZ, 0xc0, !PT ;  /* 0x0000ff008bff7812 */ /* 0x000fe400078cc0ff */
[----:B------:R-:W-:Y:S01]  /*7f50*/  SHF.L.U32 R109, R109, 0x10, RZ ;  /* 0x000000106d6d7819 */ /* 0x000fe200000006ff */
[----:B------:R-:W-:Y:S01]  /*7f60*/  @P5 FADD.FTZ R108, R145, -R108 ;  /* 0x8000006c916c5221 */ /* 0x000fe20000010000 */
[----:B------:R-:W-:-:S03]  /*7f70*/  MOV R110, RZ ;  /* 0x000000ff006e7202 */ /* 0x000fc60000000f00 */
[----:B------:R-:W-:Y:S01]  /*7f80*/  @P5 FFMA.FTZ R109, R174, R108, R109 ;  /* 0x0000006cae6d5223 */ /* 0x000fe2000001006d */
[----:B------:R-:W-:-:S03]  /*7f90*/  IMAD.MOV.U32 R108, RZ, RZ, RZ ;  /* 0x000000ffff6c7224 */ /* 0x000fc600078e00ff */
        /* <DEDUP_REMOVED lines=9> */
.L_x_919:
[----:B------:R-:W-:Y:S05]  /*8030*/  @!P4 BRA `(.L_x_920) ;  /* 0x00000000003cc947 */ /* 0x000fea0003800000 */
[----:B01234-:R-:W-:Y:S01]  /*8040*/  @P5 FFMA.FTZ R111, R143, R115, R114 ;  /* 0x000000738f6f5223 */ /* 0x01ffe20000010072 */
        /* <DEDUP_REMOVED lines=14> */
.L_x_920:
[----:B------:R-:W-:Y:S05]  /*8130*/  @!P4 BRA `(.L_x_917) ;  /* 0x0000000c00a8c947 */ /* 0x000fea0003800000 */
[----:B012345:R-:W-:Y:S01]  /*8140*/  SHF.R.U32.HI R109, RZ, 0x10, R159 ;  /* 0x00000010ff6d7819 */ /* 0x03ffe2000001169f */
[----:B------:R-:W-:Y:S01]  /*8150*/  @P5 FFMA.FTZ R108, R148, R115, R114 ;  /* 0x00000073946c5223 */ /* 0x000fe20000010072 */
[----:B------:R-:W-:Y:S02]  /*8160*/  IMAD.MOV.U32 R110, RZ, RZ, RZ ;  /* 0x000000ffff6e7224 */ /* 0x000fe400078e00ff */
[----:B------:R-:W-:Y:S01]  /*8170*/  SHF.L.U32 R109, R109, 0x10, RZ ;  /* 0x000000106d6d7819 */ /* 0x000fe200000006ff */
[----:B------:R-:W-:-:S04]  /*8180*/  @P5 FADD.FTZ R108, R147, -R108 ;  /* 0x8000006c936c5221 */ /* 0x000fc80000010000 */
[----:B------:R-:W-:Y:S01]  /*8190*/  @P5 FFMA.FTZ R109, R174, R108, R109 ;  /* 0x0000006cae6d5223 */ /* 0x000fe2000001006d */
[----:B------:R-:W-:Y:S01]  /*81a0*/  ISETP.GE.U32.AND P5, PT, R139, 0x1000000, PT ;  /* 0x010000008b00780c */ /* 0x000fe20003fa6070 */
[----:B------:R-:W-:Y:S02]  /*81b0*/  HFMA2 R108, -RZ, RZ, 0, 0 ;  /* 0x00000000ff6c7431 */ /* 0x000fe400000001ff */
        /* <DEDUP_REMOVED lines=10> */
.L_x_912:
[----:B------:R-:W-:-:S04]  /*8260*/  UISETP.NE.U32.AND UP0, UPT, UR16, URZ, UPT ;  /* 0x000000ff1000728c */ /* 0x000fc8000bf05070 */
[----:B------:R-:W-:-:S06]  /*8270*/  UISETP.NE.AND.EX UP0, UPT, UR17, URZ, UPT, UP0 ;  /* 0x000000ff1100728c */ /* 0x000fcc000bf05300 */
[----:B------:R-:W-:-:S04]  /*8280*/  PLOP3.LUT P5, PT, PT, PT, UP0, 0x80, 0x8 ;  /* 0x000000000008781c */ /* 0x000fc80003faf008 */
[----:B------:R-:W-:-:S09]  /*8290*/  P2R R184, PR, RZ, 0x20 ;  /* 0x00000020ffb87803 */ /* 0x000fd20000000000 */
[----:B------:R-:W-:Y:S05]  /*82a0*/  @!P5 BRA `(.L_x_921) ;  /* 0x00000004005cd947 */ /* 0x000fea0003800000 */
        /* <DEDUP_REMOVED lines=30> */
[----:B------:R-:W-:Y:S02]  /*8490*/  IMAD.MOV.U32 R109, RZ, RZ, RZ ;  /* 0x000000ffff6d7224 */ /* 0x000fe400078e00ff */
[----:B------:R-:W-:Y:S01]  /*84a0*/  @P5 FMUL.FTZ R109, R111, R110 ;  /* 0x0000006e6f6d5220 */ /* 0x000fe20000410000 */
[----:B------:R-:W-:-:S03]  /*84b0*/  @P5 FMUL.FTZ R178, R179, R108 ;  /* 0x0000006cb3b25220 */ /* 0x000fc60000410000 */
[----:B------:R-:W-:Y:S02]  /*84c0*/  FADD.FTZ R52, R52, R109 ;  /* 0x0000006d34347221 */ /* 0x000fe40000010000 */
[----:B------:R-:W-:-:S07]  /*84d0*/  F2FP.BF16.F32.PACK_AB R178, RZ, R178 ;  /* 0x000000b2ffb2723e */ /* 0x000fce00000010ff */
.L_x_922:
        /* <DEDUP_REMOVED lines=16> */
.L_x_923:
[----:B------:R-:W-:Y:S05]  /*85e0*/  @!P4 BRA `(.L_x_924) ;  /* 0x00000000003cc947 */ /* 0x000fea0003800000 */
[----:B-----5:R-:W-:Y:S01]  /*85f0*/  LOP3.LUT P5, RZ, R139, 0xff0000, RZ, 0xc0, !PT ;  /* 0x00ff00008bff7812 */ /* 0x020fe200078ac0ff */
[----:B------:R-:W-:-:S12]  /*8600*/  HFMA2 R176, -RZ, RZ, 0, 0 ;  /* 0x00000000ffb07431 */ /* 0x000fd800000001ff */
        /* <DEDUP_REMOVED lines=13> */
.L_x_924:
        /* <DEDUP_REMOVED lines=20> */
.L_x_921:
[----:B------:R-:W-:Y:S05]  /*8820*/  @!P4 BRA `(.L_x_925) ;  /* 0x000000000078c947 */ /* 0x000fea0003800000 */
[----:B-----5:R-:W-:Y:S01]  /*8830*/  LOP3.LUT P5, RZ, R139, 0xff, RZ, 0xc0, !PT ;  /* 0x000000ff8bff7812 */ /* 0x020fe200078ac0ff */
[----:B------:R-:W-:Y:S01]  /*8840*/  BSSY.RECONVERGENT B1, `(.L_x_926) ;  /* 0x000000c000017945 */ /* 0x000fe20003800200 */
[----:B01234-:R-:W-:-:S11]  /*8850*/  MOV R109, RZ ;  /* 0x000000ff006d7202 */ /* 0x01ffd60000000f00 */
        /* <DEDUP_REMOVED lines=10> */
.L_x_927:
[----:B------:R-:W-:Y:S05]  /*8900*/  BSYNC.RECONVERGENT B1 ;  /* 0x0000000000017941 */ /* 0x000fea0003800200 */
.L_x_926:
        /* <DEDUP_REMOVED lines=13> */
.L_x_929:
[----:B------:R-:W-:Y:S05]  /*89e0*/  BSYNC.RECONVERGENT B1 ;  /* 0x0000000000017941 */ /* 0x000fea0003800200 */
.L_x_928:
[----:B------:R-:W-:Y:S02]  /*89f0*/  F2FP.BF16.F32.PACK_AB R178, RZ, R52 ;  /* 0x00000034ffb2723e */ /* 0x000fe400000010ff */
[----:B------:R-:W-:-:S07]  /*8a00*/  MOV R52, R109 ;  /* 0x0000006d00347202 */ /* 0x000fce0000000f00 */
.L_x_925:
[----:B------:R-:W-:Y:S05]  /*8a10*/  @!P4 BRA `(.L_x_930) ;  /* 0x000000000078c947 */ /* 0x000fea0003800000 */
[----:B-----5:R-:W-:Y:S01]  /*8a20*/  LOP3.LUT P5, RZ, R139, 0xff00, RZ, 0xc0, !PT ;  /* 0x0000ff008bff7812 */ /* 0x020fe200078ac0ff */
[----:B------:R-:W-:Y:S01]  /*8a30*/  BSSY.RECONVERGENT B1, `(.L_x_931) ;  /* 0x000000c000017945 */ /* 0x000fe20003800200 */
[----:B01234-:R-:W-:-:S11]  /*8a40*/  HFMA2 R108, -RZ, RZ, 0, 0 ;  /* 0x00000000ff6c7431 */ /* 0x01ffd600000001ff */
        /* <DEDUP_REMOVED lines=10> */
.L_x_932:
[----:B------:R-:W-:Y:S05]  /*8af0*/  BSYNC.RECONVERGENT B1 ;  /* 0x0000000000017941 */ /* 0x000fea0003800200 */
.L_x_931:
        /* <DEDUP_REMOVED lines=13> */
.L_x_934:
[----:B------:R-:W-:Y:S05]  /*8bd0*/  BSYNC.RECONVERGENT B1 ;  /* 0x0000000000017941 */ /* 0x000fea0003800200 */
.L_x_933:
[----:B------:R-:W-:Y:S02]  /*8be0*/  F2FP.BF16.F32.PACK_AB R177, RZ, R53 ;  /* 0x00000035ffb1723e */ /* 0x000fe400000010ff */
[----:B------:R-:W-:-:S07]  /*8bf0*/  MOV R53, R108 ;  /* 0x0000006c00357202 */ /* 0x000fce0000000f00 */
.L_x_930:
        /* <DEDUP_REMOVED lines=14> */
.L_x_937:
[----:B------:R-:W-:Y:S05]  /*8ce0*/  BSYNC.RECONVERGENT B1 ;  /* 0x0000000000017941 */ /* 0x000fea0003800200 */
.L_x_936:
        /* <DEDUP_REMOVED lines=13> */
.L_x_939:
[----:B------:R-:W-:Y:S05]  /*8dc0*/  BSYNC.RECONVERGENT B1 ;  /* 0x0000000000017941 */ /* 0x000fea0003800200 */
.L_x_938:
[----:B------:R-:W-:Y:S01]  /*8dd0*/  F2FP.BF16.F32.PACK_AB R176, RZ, R54 ;  /* 0x00000036ffb0723e */ /* 0x000fe200000010ff */
[----:B------:R-:W-:-:S07]  /*8de0*/  IMAD.MOV.U32 R54, RZ, RZ, R109 ;  /* 0x000000ffff367224 */ /* 0x000fce00078e006d */
.L_x_935:
[----:B------:R-:W-:Y:S05]  /*8df0*/  @!P4 BRA `(.L_x_917) ;  /* 0x000000000078c947 */ /* 0x000fea0003800000 */
[----:B-----5:R-:W-:Y:S01]  /*8e00*/  ISETP.GE.U32.AND P5, PT, R139, 0x1000000, PT ;  /* 0x010000008b00780c */ /* 0x020fe20003fa6070 */
        /* <DEDUP_REMOVED lines=12> */
.L_x_941:
[----:B------:R-:W-:Y:S05]  /*8ed0*/  BSYNC.RECONVERGENT B1 ;  /* 0x0000000000017941 */ /* 0x000fea0003800200 */
.L_x_940:
        /* <DEDUP_REMOVED lines=13> */
.L_x_943:
[----:B------:R-:W-:Y:S05]  /*8fb0*/  BSYNC.RECONVERGENT B1 ;  /* 0x0000000000017941 */ /* 0x000fea0003800200 */
.L_x_942:
[----:B------:R-:W-:Y:S02]  /*8fc0*/  F2FP.BF16.F32.PACK_AB R175, RZ, R55 ;  /* 0x00000037ffaf723e */ /* 0x000fe400000010ff */
[----:B------:R-:W-:-:S07]  /*8fd0*/  MOV R55, R108 ;  /* 0x0000006c00377202 */ /* 0x000fce0000000f00 */
.L_x_917:
[----:B------:R-:W-:-:S13]  /*8fe0*/  ISETP.NE.AND P5, PT, R184, RZ, PT ;  /* 0x000000ffb800720c */ /* 0x000fda0003fa5270 */
        /* <DEDUP_REMOVED lines=9> */
.L_x_944:
        /* <DEDUP_REMOVED lines=9> */
.L_x_945:
[----:B------:R-:W-:Y:S01]  /*9110*/  VIADD R113, R113, 0x80 ;  /* 0x0000008071717836 */ /* 0x000fe20000000000 */
[----:B------:R-:W-:-:S07]  /*9120*/  IADD3 R112, PT, PT, R112, 0x80, RZ ;  /* 0x0000008070707810 */ /* 0x000fce0007ffe0ff */
.L_x_910:
[----:B------:R-:W-:Y:S05]  /*9130*/  BSYNC.RECONVERGENT B0 ;  /* 0x0000000000007941 */ /* 0x000fea0003800200 */
.L_x_909:
[----:B------:R-:W-:Y:S01]  /*9140*/  ISETP.NE.AND P5, PT, R167, RZ, PT ;  /* 0x000000ffa700720c */ /* 0x000fe20003fa5270 */
        /* <DEDUP_REMOVED lines=12> */
.L_x_948:
        /* <DEDUP_REMOVED lines=39> */
.L_x_951:
        /* <DEDUP_REMOVED lines=12> */
.L_x_952:
        /* <DEDUP_REMOVED lines=13> */
.L_x_953:
        /* <DEDUP_REMOVED lines=16> */
.L_x_950:
[----:B------:R-:W-:Y:S01]  /*9710*/  ISETP.GT.AND P5, PT, R173, RZ, PT ;  /* 0x000000ffad00720c */ /* 0x000fe20003fa4270 */
[----:B------:R-:W-:-:S12]  /*9720*/  @!P4 BRA `(.L_x_955) ;  /* 0x00000000003cc947 */ /* 0x000fd80003800000 */
[----:B01234-:R-:W-:Y:S01]  /*9730*/  @P5 FFMA.FTZ R111, R151, R115, R114 ;  /* 0x00000073976f5223 */ /* 0x01ffe20000010072 */
        /* <DEDUP_REMOVED lines=14> */
.L_x_955:
[----:B------:R-:W-:Y:S05]  /*9820*/  @!P4 BRA `(.L_x_956) ;  /* 0x000000000044c947 */ /* 0x000fea0003800000 */
[----:B012345:R-:W-:Y:S01]  /*9830*/  SHF.R.U64 R109, R156, 0x10, R157 ;  /* 0x000000109c6d7819 */ /* 0x03ffe2000000129d */
[----:B------:R-:W-:Y:S01]  /*9840*/  @P5 FFMA.FTZ R111, R166, R115, R114 ;  /* 0x00000073a66f5223 */ /* 0x000fe20000010072 */
[----:B------:R-:W-:Y:S01]  /*9850*/  LOP3.LUT P6, RZ, R149, 0xff00, RZ, 0xc0, !PT ;  /* 0x0000ff0095ff7812 */ /* 0x000fe200078cc0ff */
[----:B------:R-:W-:Y:S01]  /*9860*/  HFMA2 R108, -RZ, RZ, 0, 0 ;  /* 0x00000000ff6c7431 */ /* 0x000fe200000001ff */
[----:B------:R-:W-:Y:S01]  /*9870*/  SHF.L.U32 R109, R109, 0x10, RZ ;  /* 0x000000106d6d7819 */ /* 0x000fe200000006ff */
[----:B------:R-:W-:Y:S01]  /*9880*/  @P5 FADD.FTZ R111, R154, -R111 ;  /* 0x8000006f9a6f5221 */ /* 0x000fe20000010000 */
[----:B------:R-:W-:-:S03]  /*9890*/  MOV R110, RZ ;  /* 0x000000ff006e7202 */ /* 0x000fc60000000f00 */
[----:B------:R-:W-:-:S04]  /*98a0*/  @P5 FFMA.FTZ R109, R174, R111, R109 ;  /* 0x0000006fae6d5223 */ /* 0x000fc8000001006d */
        /* <DEDUP_REMOVED lines=9> */
.L_x_956:
[----:B------:R-:W-:Y:S05]  /*9940*/  @!P4 BRA `(.L_x_957) ;  /* 0x00000000003cc947 */ /* 0x000fea0003800000 */
        /* <DEDUP_REMOVED lines=15> */
.L_x_957:
[----:B------:R-:W-:Y:S05]  /*9a40*/  @!P4 BRA `(.L_x_954) ;  /* 0x0000000c0068c947 */ /* 0x000fea0003800000 */
[----:B012345:R-:W-:Y:S01]  /*9a50*/  SHF.R.U32.HI R109, RZ, 0x10, R157 ;  /* 0x00000010ff6d7819 */ /* 0x03ffe2000001169d */
[----:B------:R-:W-:Y:S01]  /*9a60*/  @P5 FFMA.FTZ R114, R168, R115, R114 ;  /* 0x00000073a8725223 */ /* 0x000fe20000010072 */
[----:B------:R-:W-:Y:S01]  /*9a70*/  MOV R110, RZ ;  /* 0x000000ff006e7202 */ /* 0x000fe20000000f00 */
[----:B------:R-:W-:Y:S01]  /*9a80*/  IMAD.MOV.U32 R108, RZ, RZ, RZ ;  /* 0x000000ffff6c7224 */ /* 0x000fe200078e00ff */
        /* <DEDUP_REMOVED lines=14> */
.L_x_949:
        /* <DEDUP_REMOVED lines=25> */
[----:B-----5:R-:W-:-:S13]  /*9d00*/  LOP3.LUT P5, RZ, R149, 0xff, RZ, 0xc0, !PT ;  /* 0x000000ff95ff7812 */ /* 0x020fda00078ac0ff */
[----:B------:R-:W0:Y:S01]  /*9d10*/  @P5 LDC.64 R108, c[0x0][0x408] ;  /* 0x00010200ff6c5b82 */ /* 0x000e220000000a00 */
[----:B------:R-:W-:-:S07]  /*9d20*/  @P5 SHF.L.U32 R173, R42, 0x10, RZ ;  /* 0x000000102aad5819 */ /* 0x000fce00000006ff */
[----:B------:R-:W1:Y:S01]  /*9d30*/  @P5 LDC.64 R110, c[0x0][0x408] ;  /* 0x00010200ff6e5b82 */ /* 0x000e620000000a00 */
[----:B0-----:R-:W-:-:S04]  /*9d40*/  @P5 FMUL.FTZ R109, R114, R109 ;  /* 0x0000006d726d5220 */ /* 0x001fc80000410000 */
[----:B------:R-:W-:Y:S01]  /*9d50*/  @P5 FMUL.FTZ R108, R109, R108 ;  /* 0x0000006c6d6c5220 */ /* 0x000fe20000410000 */
[----:B------:R-:W-:Y:S01]  /*9d60*/  MOV R109, RZ ;  /* 0x000000ff006d7202 */ /* 0x000fe20000000f00 */
[----:B-1----:R-:W-:Y:S01]  /*9d70*/  @P5 FMUL.FTZ R111, R114, R111 ;  /* 0x0000006f726f5220 */ /* 0x002fe20000410000 */
[----:B------:R-:W-:-:S03]  /*9d80*/  HFMA2 R114, -RZ, RZ, 0, 0 ;  /* 0x00000000ff727431 */ /* 0x000fc600000001ff */
[----:B------:R-:W-:Y:S01]  /*9d90*/  @P5 FMUL.FTZ R110, R111, R110 ;  /* 0x0000006e6f6e5220 */ /* 0x000fe20000410000 */
[----:B------:R-:W-:Y:S01]  /*9da0*/  @P5 SHF.L.U32 R111, R169, 0x10, RZ ;  /* 0x00000010a96f5819 */ /* 0x000fe200000006ff */
[----:B------:R-:W-:-:S04]  /*9db0*/  @P5 FMUL.FTZ R114, R173, R108 ;  /* 0x0000006cad725220 */ /* 0x000fc80000410000 */
[----:B------:R-:W-:Y:S01]  /*9dc0*/  @P5 FMUL.FTZ R109, R111, R110 ;  /* 0x0000006e6f6d5220 */ /* 0x000fe20000410000 */
[----:B------:R-:W-:-:S03]  /*9dd0*/  F2FP.BF16.F32.PACK_AB R114, RZ, R114 ;  /* 0x00000072ff72723e */ /* 0x000fc600000010ff */
[----:B------:R-:W-:Y:S01]  /*9de0*/  FADD.FTZ R48, R48, R109 ;  /* 0x0000006d30307221 */ /* 0x000fe20000010000 */
[----:B------:R-:W-:-:S07]  /*9df0*/  PRMT R178, R114, 0x7610, R178 ;  /* 0x0000761072b27816 */ /* 0x000fce00000000b2 */
.L_x_959:
        /* <DEDUP_REMOVED lines=16> */
.L_x_960:
        /* <DEDUP_REMOVED lines=8> */
[----:B------:R-:W-:Y:S01]  /*9f80*/  MOV R109, RZ ;  /* 0x000000ff006d7202 */ /* 0x000fe20000000f00 */
        /* <DEDUP_REMOVED lines=8> */
.L_x_961:
[----:B------:R-:W-:Y:S02]  /*a010*/  F2FP.BF16.F32.PACK_AB R180, RZ, R180 ;  /* 0x000000b4ffb4723e */ /* 0x000fe400000010ff */
[----:B------:R-:W-:Y:S02]  /*a020*/  F2FP.BF16.F32.PACK_AB R179, RZ, R115 ;  /* 0x00000073ffb3723e */ /* 0x000fe400000010ff */
[----:B------:R-:W-:Y:S01]  /*a030*/  PRMT R194, R180, 0x7610, R194 ;  /* 0x00007610b4c27816 */ /* 0x000fe200000000c2 */
[----:B------:R-:W-:Y:S06]  /*a040*/  @!P4 BRA `(.L_x_954) ;  /* 0x0000000400e8c947 */ /* 0x000fec0003800000 */
[----:B-----5:R-:W-:Y:S01]  /*a050*/  ISETP.GE.U32.AND P5, PT, R149, 0x1000000, PT ;  /* 0x010000009500780c */ /* 0x020fe20003fa6070 */
[----:B------:R-:W-:-:S04]  /*a060*/  FMUL.FTZ R108, R115, UR15 ;  /* 0x0000000f736c7c20 */ /* 0x000fc80008410000 */
[----:B------:R-:W-:Y:S01]  /*a070*/  FMUL.FTZ R110, R108, UR14 ;  /* 0x0000000e6c6e7c20 */ /* 0x000fe20008410000 */
[----:B------:R-:W-:-:S07]  /*a080*/  CS2R R108, SRZ ;  /* 0x00000000006c7805 */ /* 0x000fce000001ff00 */
[----:B------:R-:W-:Y:S01]  /*a090*/  @P5 IMAD.U32 R115, R45, 0x10000, RZ ;  /* 0x000100002d735824 */ /* 0x000fe200078e00ff */
[----:B------:R-:W-:-:S03]  /*a0a0*/  @P5 SHF.L.U32 R111, R172, 0x10, RZ ;  /* 0x00000010ac6f5819 */ /* 0x000fc600000006ff */
[-C--:B------:R-:W-:Y:S02]  /*a0b0*/  @P5 FMUL.FTZ R109, R115, R110.reuse ;  /* 0x0000006e736d5220 */ /* 0x080fe40000410000 */
[----:B------:R-:W-:-:S03]  /*a0c0*/  @P5 FMUL.FTZ R108, R111, R110 ;  /* 0x0000006e6f6c5220 */ /* 0x000fc60000410000 */
[----:B------:R-:W-:Y:S01]  /*a0d0*/  F2FP.BF16.F32.PACK_AB R109, RZ, R109 ;  /* 0x0000006dff6d723e */ /* 0x000fe200000010ff */
[----:B------:R-:W-:-:S03]  /*a0e0*/  FADD.FTZ R51, R51, R108 ;  /* 0x0000006c33337221 */ /* 0x000fc60000010000 */
[----:B------:R-:W-:Y:S01]  /*a0f0*/  PRMT R175, R109, 0x7610, R175 ;  /* 0x000076106daf7816 */ /* 0x000fe200000000af */
[----:B------:R-:W-:Y:S06]  /*a100*/  BRA `(.L_x_954) ;  /* 0x0000000400b87947 */ /* 0x000fec0003800000 */
.L_x_958:
        /* <DEDUP_REMOVED lines=14> */
.L_x_964:
[----:B------:R-:W-:Y:S05]  /*a1f0*/  BSYNC.RECONVERGENT B1 ;  /* 0x0000000000017941 */ /* 0x000fea0003800200 */
.L_x_963:
        /* <DEDUP_REMOVED lines=13> */
.L_x_966:
[----:B------:R-:W-:Y:S05]  /*a2d0*/  BSYNC.RECONVERGENT B1 ;  /* 0x0000000000017941 */ /* 0x000fea0003800200 */
.L_x_965:
[----:B------:R-:W-:Y:S01]  /*a2e0*/  F2FP.BF16.F32.PACK_AB R178, RZ, R48 ;  /* 0x00000030ffb2723e */ /* 0x000fe200000010ff */
[----:B------:R-:W-:-:S07]  /*a2f0*/  IMAD.MOV.U32 R48, RZ, RZ, R109 ;  /* 0x000000ffff307224 */ /* 0x000fce00078e006d */
.L_x_962:
        /* <DEDUP_REMOVED lines=14> */
.L_x_969:
[----:B------:R-:W-:Y:S05]  /*a3e0*/  BSYNC.RECONVERGENT B1 ;  /* 0x0000000000017941 */ /* 0x000fea0003800200 */
.L_x_968:
        /* <DEDUP_REMOVED lines=13> */
.L_x_971:
[----:B------:R-:W-:Y:S05]  /*a4c0*/  BSYNC.RECONVERGENT B1 ;  /* 0x0000000000017941 */ /* 0x000fea0003800200 */
.L_x_970:
[----:B------:R-:W-:Y:S02]  /*a4d0*/  F2FP.BF16.F32.PACK_AB R177, RZ, R49 ;  /* 0x00000031ffb1723e */ /* 0x000fe400000010ff */
[----:B------:R-:W-:-:S07]  /*a4e0*/  MOV R49, R108 ;  /* 0x0000006c00317202 */ /* 0x000fce0000000f00 */
.L_x_967:
[----:B------:R-:W-:Y:S05]  /*a4f0*/  @!P4 BRA `(.L_x_972) ;  /* 0x000000000078c947 */ /* 0x000fea0003800000 */
[----:B-----5:R-:W-:Y:S01]  /*a500*/  LOP3.LUT P5, RZ, R149, 0xff0000, RZ, 0xc0, !PT ;  /* 0x00ff000095ff7812 */ /* 0x020fe200078ac0ff */
[----:B------:R-:W-:Y:S01]  /*a510*/  BSSY.RECONVERGENT B1, `(.L_x_973) ;  /* 0x000000c000017945 */ /* 0x000fe20003800200 */
[----:B01234-:R-:W-:-:S11]  /*a520*/  IMAD.MOV.U32 R109, RZ, RZ, RZ ;  /* 0x000000ffff6d7224 */ /* 0x01ffd600078e00ff */
        /* <DEDUP_REMOVED lines=10> */
.L_x_974:
[----:B------:R-:W-:Y:S05]  /*a5d0*/  BSYNC.RECONVERGENT B1 ;  /* 0x0000000000017941 */ /* 0x000fea0003800200 */
.L_x_973:
        /* <DEDUP_REMOVED lines=13> */
.L_x_976:
[----:B------:R-:W-:Y:S05]  /*a6b0*/  BSYNC.RECONVERGENT B1 ;  /* 0x0000000000017941 */ /* 0x000fea0003800200 */
.L_x_975:
[----:B------:R-:W-:Y:S02]  /*a6c0*/  F2FP.BF16.F32.PACK_AB R176, RZ, R50 ;  /* 0x00000032ffb0723e */ /* 0x000fe400000010ff */
[----:B------:R-:W-:-:S07]  /*a6d0*/  MOV R50, R109 ;  /* 0x0000006d00327202 */ /* 0x000fce0000000f00 */
.L_x_972:
[----:B------:R-:W-:Y:S05]  /*a6e0*/  @!P4 BRA `(.L_x_954) ;  /* 0x000000000040c947 */ /* 0x000fea0003800000 */
[----:B------:R-:W-:Y:S01]  /*a6f0*/  FFMA.FTZ R114, R168, R115, R114 ;  /* 0x00000073a8727223 */ /* 0x000fe20000010072 */
[----:B------:R-:W-:-:S03]  /*a700*/  ISETP.GT.AND P5, PT, R173, RZ, PT ;  /* 0x000000ffad00720c */ /* 0x000fc60003fa4270 */
[----:B01234-:R-:W-:-:S04]  /*a710*/  FADD.FTZ R109, R155, -R114 ;  /* 0x800000729b6d7221 */ /* 0x01ffc80000010000 */
[----:B------:R-:W-:-:S05]  /*a720*/  FMUL.FTZ R108, R174, R109 ;  /* 0x0000006dae6c7220 */ /* 0x000fca0000410000 */
[----:B------:R-:W-:Y:S02]  /*a730*/  FSEL R108, R108, RZ, P5 ;  /* 0x000000ff6c6c7208 */ /* 0x000fe40002800000 */
[----:B-----5:R-:W-:-:S03]  /*a740*/  ISETP.GE.U32.AND P5, PT, R149, 0x1000000, PT ;  /* 0x010000009500780c */ /* 0x020fc60003fa6070 */
[----:B------:R-:W-:-:S04]  /*a750*/  FMUL.FTZ R108, R108, UR15 ;  /* 0x0000000f6c6c7c20 */ /* 0x000fc80008410000 */
[----:B------:R-:W-:Y:S01]  /*a760*/  FMUL.FTZ R110, R108, UR14 ;  /* 0x0000000e6c6e7c20 */ /* 0x000fe20008410000 */
[----:B------:R-:W-:-:S05]  /*a770*/  CS2R R108, SRZ ;  /* 0x00000000006c7805 */ /* 0x000fca000001ff00 */
[----:B------:R-:W-:Y:S01]  /*a780*/  @P5 SHF.L.U32 R115, R45, 0x10, RZ ;  /* 0x000000102d735819 */ /* 0x000fe200000006ff */
[----:B------:R-:W-:-:S04]  /*a790*/  @P5 IMAD.U32 R111, R172, 0x10000, RZ ;  /* 0x00010000ac6f5824 */ /* 0x000fc800078e00ff */
[-C--:B------:R-:W-:Y:S01]  /*a7a0*/  @P5 FMUL.FTZ R109, R115, R110.reuse ;  /* 0x0000006e736d5220 */ /* 0x080fe20000410000 */
[----:B------:R-:W-:-:S04]  /*a7b0*/  @P5 FMUL.FTZ R108, R111, R110 ;  /* 0x0000006e6f6c5220 */ /* 0x000fc80000410000 */
[----:B------:R-:W-:Y:S01]  /*a7c0*/  F2FP.BF16.F32.PACK_AB R109, RZ, R109 ;  /* 0x0000006dff6d723e */ /* 0x000fe200000010ff */
[----:B------:R-:W-:-:S03]  /*a7d0*/  FADD.FTZ R51, R51, R108 ;  /* 0x0000006c33337221 */ /* 0x000fc60000010000 */
[----:B------:R-:W-:-:S07]  /*a7e0*/  PRMT R175, R109, 0x7610, R175 ;  /* 0x000076106daf7816 */ /* 0x000fce00000000af */
.L_x_954:
        /* <DEDUP_REMOVED lines=10> */
.L_x_977:
        /* <DEDUP_REMOVED lines=9> */
.L_x_947:
[----:B------:R-:W-:Y:S05]  /*a920*/  BSYNC.RECONVERGENT B0 ;  /* 0x0000000000007941 */ /* 0x000fea0003800200 */
.L_x_946:
[----:B01234-:R-:W0:Y:S01]  /*a930*/  LDC.64 R108, c[0x0][0x380] ;  /* 0x0000e000ff6c7b82 */ /* 0x01fe220000000a00 */
[----:B------:R-:W-:Y:S01]  /*a940*/  UPLOP3.LUT UP1, UPT, UPT, UPT, UP1, 0x40, 0x4 ;  /* 0x000000000004789c */ /* 0x000fe20003f2e810 */
[----:B0-----:R-:W-:-:S04]  /*a950*/  IADD3 R5, PT, PT, R5, R108, RZ ;  /* 0x0000006c05057210 */ /* 0x001fc80007ffe0ff */
[----:B------:R-:W-:-:S13]  /*a960*/  ISETP.GE.AND P4, PT, R5, R109, PT ;  /* 0x0000006d0500720c */ /* 0x000fda0003f86270 */
[----:B------:R-:W-:Y:S05]  /*a970*/  @!P4 BRA `(.L_x_978) ;  /* 0xffffff6000a8c947 */ /* 0x000fea000383ffff */
.L_x_783:
        /* <DEDUP_REMOVED lines=15> */
.L_x_980:
[----:B------:R-:W-:Y:S05]  /*aa70*/  BSYNC.RECONVERGENT B0 ;  /* 0x0000000000007941 */ /* 0x000fea0003800200 */
.L_x_979:
        /* <DEDUP_REMOVED lines=12> */
.L_x_982:
[----:B------:R-:W-:Y:S05]  /*ab40*/  BSYNC.RECONVERGENT B0 ;  /* 0x0000000000007941 */ /* 0x000fea0003800200 */
.L_x_981:
        /* <DEDUP_REMOVED lines=12> */
.L_x_984:
[----:B------:R-:W-:Y:S05]  /*ac10*/  BSYNC.RECONVERGENT B0 ;  /* 0x0000000000007941 */ /* 0x000fea0003800200 */
.L_x_983:
        /* <DEDUP_REMOVED lines=12> */
.L_x_986:
[----:B------:R-:W-:Y:S05]  /*ace0*/  BSYNC.RECONVERGENT B0 ;  /* 0x0000000000007941 */ /* 0x000fea0003800200 */
.L_x_985:
[----:B------:R-:W-:-:S13]  /*acf0*/  ISETP.NE.AND P0, PT, R167, RZ, PT ;  /* 0x000000ffa700720c */ /* 0x000fda0003f05270 */
        /* <DEDUP_REMOVED lines=11> */
.L_x_987:
        /* <DEDUP_REMOVED lines=13> */
.L_x_10797:


//--------------------- .text._ZN10layer_norm22ln_bwd_finalize_kernelINS_22Kernel_traits_finalizeILj2560E13__nv_bfloat16S2_S2_S2_fjLb1ELj1024ELj4ENS_18Kernel_traits_baseILj2560ES2_S2_S2_S2_fjLj1024EEEEELb1ELb1EEEvNS_9BwdParamsE --------------------------
	.section	.text._ZN10layer_norm22ln_bwd_finalize_kernelINS_22Kernel_traits_finalizeILj2560E13__nv_bfloat16S2_S2_S2_fjLb1ELj1024ELj4ENS_18Kernel_traits_baseILj2560ES2_S2_S2_S2_fjLj1024EEEEELb1ELb1EEEvNS_9BwdParamsE,"ax",@progbits
	.align	128
        .global         _ZN10layer_norm22ln_bwd_finalize_kernelINS_22Kernel_traits_finalizeILj2560E13__nv_bfloat16S2_S2_S2_fjLb1ELj1024ELj4ENS_18Kernel_traits_baseILj2560ES2_S2_S2_S2_fjLj1024EEEEELb1ELb1EEEvNS_9BwdParamsE
        .type           _ZN10layer_norm22ln_bwd_finalize_kernelINS_22Kernel_traits_finalizeILj2560E13__nv_bfloat16S2_S2_S2_fjLb1ELj1024ELj4ENS_18Kernel_traits_baseILj2560ES2_S2_S2_S2_fjLj1024EEEEELb1ELb1EEEvNS_9BwdParamsE,@function
        .size           _ZN10layer_norm22ln_bwd_finalize_kernelINS_22Kernel_traits_finalizeILj2560E13__nv_bfloat16S2_S2_S2_fjLb1ELj1024ELj4ENS_18Kernel_traits_baseILj2560ES2_S2_S2_S2_fjLj1024EEEEELb1ELb1EEEvNS_9BwdParamsE,(.L_x_10798 - _ZN10layer_norm22ln_bwd_finalize_kernelINS_22Kernel_traits_finalizeILj2560E13__nv_bfloat16S2_S2_S2_fjLb1ELj1024ELj4ENS_18Kernel_traits_baseILj2560ES2_S2_S2_S2_fjLj1024EEEEELb1ELb1EEEvNS_9BwdParamsE)
        .other          _ZN10layer_norm22ln_bwd_finalize_kernelINS_22Kernel_traits_finalizeILj2560E13__nv_bfloat16S2_S2_S2_fjLb1ELj1024ELj4ENS_18Kernel_traits_baseILj2560ES2_S2_S2_S2_fjLj1024EEEEELb1ELb1EEEvNS_9BwdParamsE,@"STO_CUDA_ENTRY STV_DEFAULT"
_ZN10layer_norm22ln_bwd_finalize_kernelINS_22Kernel_traits_finalizeILj2560E13__nv_bfloat16S2_S2_S2_fjLb1ELj1024ELj4ENS_18Kernel_traits_baseILj2560ES2_S2_S2_S2_fjLj1024EEEEELb1ELb1EEEvNS_9BwdParamsE:
.text._ZN10layer_norm22ln_bwd_finalize_kernelINS_22Kernel_traits_finalizeILj2560E13__nv_bfloat16S2_S2_S2_fjLb1ELj1024ELj4ENS_18Kernel_traits_baseILj2560ES2_S2_S2_S2_fjLj1024EEEEELb1ELb1EEEvNS_9BwdParamsE:
        /* <DEDUP_REMOVED lines=12> */
[----:B------:R-:W-:Y:S01]  /*00c0*/  HFMA2 R7, -RZ, RZ, 0, 0 ;  /* 0x00000000ff077431 */ /* 0x000fe200000001ff */
[----:B------:R-:W-:Y:S02]  /*00d0*/  LOP3.LUT R5, R2, 0x1f, RZ, 0xc0, !PT ;  /* 0x0000001f02057812 */ /* 0x000fe400078ec0ff */
[----:B------:R-:W-:Y:S02]  /*00e0*/  MOV R25, RZ ;  /* 0x000000ff00197202 */ /* 0x000fe40000000f00 */
[----:B0-----:R-:W-:-:S13]  /*00f0*/  ISETP.GE.U32.AND P0, PT, R4, UR8, PT ;  /* 0x0000000804007c0c */ /* 0x001fda000bf06070 */
[----:B-1----:R-:W-:Y:S05]  /*0100*/  @P0 BRA `(.L_x_989) ;  /* 0x0000000c00840947 */ /* 0x002fea0003800000 */
        /* <DEDUP_REMOVED lines=12> */
[----:B------:R-:W0:Y:S01]  /*01d0*/  LDC R11, c[0x0][0x388] ;  /* 0x0000e200ff0b7b82 */ /* 0x000e220000000800 */
[C---:B------:R-:W-:Y:S02]  /*01e0*/  LOP3.LUT R13, R4.reuse, 0x80, RZ, 0xfc, !PT ;  /* 0x00000080040d7812 */ /* 0x040fe400078efcff */
[C---:B------:R-:W-:Y:S02]  /*01f0*/  LOP3.LUT R15, R4.reuse, 0xa0, RZ, 0xfc, !PT ;  /* 0x000000a0040f7812 */ /* 0x040fe400078efcff */
[C---:B------:R-:W-:Y:S02]  /*0200*/  LOP3.LUT R16, R4.reuse, 0xc0, RZ, 0xfc, !PT ;  /* 0x000000c004107812 */ /* 0x040fe400078efcff */
[C---:B------:R-:W-:Y:S02]  /*0210*/  LOP3.LUT R17, R4.reuse, 0xe0, RZ, 0xfc, !PT ;  /* 0x000000e004117812 */ /* 0x040fe400078efcff */
[C---:B------:R-:W-:Y:S02]  /*0220*/  LOP3.LUT R19, R4.reuse, 0x40, RZ, 0xfc, !PT ;  /* 0x0000004004137812 */ /* 0x040fe400078efcff */
[----:B------:R-:W-:-:S02]  /*0230*/  LOP3.LUT R21, R4, 0x60, RZ, 0xfc, !PT ;  /* 0x0000006004157812 */ /* 0x000fc400078efcff */
[----:B------:R-:W-:Y:S02]  /*0240*/  LOP3.LUT R24, R10, 0xffffff8, RZ, 0xc0, !PT ;  /* 0x0ffffff80a187812 */ /* 0x000fe400078ec0ff */
[----:B------:R-:W-:Y:S02]  /*0250*/  MOV R7, RZ ;  /* 0x000000ff00077202 */ /* 0x000fe40000000f00 */
[----:B------:R-:W-:Y:S02]  /*0260*/  MOV R6, R4 ;  /* 0x0000000400067202 */ /* 0x000fe40000000f00 */
[----:B------:R-:W-:Y:S01]  /*0270*/  IADD3 R24, PT, PT, -R24, RZ, RZ ;  /* 0x000000ff18187210 */ /* 0x000fe20007ffe1ff */
[-CC-:B0-----:R-:W-:Y:S02]  /*0280*/  IMAD R9, R9, R11.reuse, R12.reuse ;  /* 0x0000000b09097224 */ /* 0x181fe400078e020c */
[-CC-:B------:R-:W-:Y:S02]  /*0290*/  IMAD R14, R13, R11.reuse, R12.reuse ;  /* 0x0000000b0d0e7224 */ /* 0x180fe400078e020c */
[----:B------:R-:W-:-:S02]  /*02a0*/  IMAD R18, R15, R11, R12 ;  /* 0x0000000b0f127224 */ /* 0x000fc400078e020c */
[-CC-:B------:R-:W-:Y:S01]  /*02b0*/  IMAD R16, R16, R11.reuse, R12.reuse ;  /* 0x0000000b10107224 */ /* 0x180fe200078e020c */
[----:B------:R-:W-:Y:S01]  /*02c0*/  IADD3 R23, PT, PT, R5, R14, RZ ;  /* 0x0000000e05177210 */ /* 0x000fe20007ffe0ff */
[-CC-:B------:R-:W-:Y:S01]  /*02d0*/  IMAD R20, R17, R11.reuse, R12.reuse ;  /* 0x0000000b11147224 */ /* 0x180fe200078e020c */
[----:B------:R-:W-:Y:S01]  /*02e0*/  IADD3 R18, PT, PT, R5, R18, RZ ;  /* 0x0000001205127210 */ /* 0x000fe20007ffe0ff */
[-CC-:B------:R-:W-:Y:S01]  /*02f0*/  IMAD R22, R19, R11.reuse, R12.reuse ;  /* 0x0000000b13167224 */ /* 0x180fe200078e020c */
[----:B------:R-:W-:Y:S01]  /*0300*/  IADD3 R19, PT, PT, R5, R16, RZ ;  /* 0x0000001005137210 */ /* 0x000fe20007ffe0ff */
[--C-:B------:R-:W-:Y:S01]  /*0310*/  IMAD R28, R21, R11, R12.reuse ;  /* 0x0000000b151c7224 */ /* 0x100fe200078e020c */
[C---:B------:R-:W-:Y:S01]  /*0320*/  IADD3 R21, PT, PT, R5.reuse, R9, RZ ;  /* 0x0000000905157210 */ /* 0x040fe20007ffe0ff */
[----:B------:R-:W-:Y:S01]  /*0330*/  IMAD R12, R4, R11, R12 ;  /* 0x0000000b040c7224 */ /* 0x000fe200078e020c */
[C---:B------:R-:W-:Y:S02]  /*0340*/  IADD3 R13, PT, PT, R5.reuse, R22, RZ ;  /* 0x00000016050d7210 */ /* 0x040fe40007ffe0ff */
[----:B------:R-:W-:-:S02]  /*0350*/  IADD3 R20, PT, PT, R5, R20, RZ ;  /* 0x0000001405147210 */ /* 0x000fc40007ffe0ff */
[C---:B------:R-:W-:Y:S02]  /*0360*/  IADD3 R22, PT, PT, R5.reuse, R28, RZ ;  /* 0x0000001c05167210 */ /* 0x040fe40007ffe0ff */
[----:B------:R-:W-:-:S07]  /*0370*/  IADD3 R9, PT, PT, R5, R12, RZ ;  /* 0x0000000c05097210 */ /* 0x000fce0007ffe0ff */
.L_x_992:
[----:B------:R-:W0:Y:S02]  /*0380*/  LDC.64 R14, c[0x0][0x440] ;  /* 0x00011000ff0e7b82 */ /* 0x000e240000000a00 */
[----:B0-----:R-:W-:-:S05]  /*0390*/  IMAD.WIDE.U32 R16, R9, 0x4, R14 ;  /* 0x0000000409107825 */ /* 0x001fca00078e000e */
[----:B------:R0:W2:Y:S02]  /*03a0*/  LDG.E R12, desc[UR6][R16.64] ;  /* 0x00000006100c7981 */ /* 0x0000a4000c1e1900 */
[----:B0-----:R-:W-:-:S05]  /*03b0*/  IMAD.WIDE.U32 R16, R21, 0x4, R14 ;  /* 0x0000000415107825 */ /* 0x001fca00078e000e */
[----:B------:R0:W3:Y:S02]  /*03c0*/  LDG.E R27, desc[UR6][R16.64] ;  /* 0x00000006101b7981 */ /* 0x0000e4000c1e1900 */
[----:B0-----:R-:W-:-:S04]  /*03d0*/  IMAD.WIDE.U32 R16, R13, 0x4, R14 ;  /* 0x000000040d107825 */ /* 0x001fc800078e000e */
[----:B--2---:R-:W-:Y:S02]  /*03e0*/  FADD.FTZ R12, R12, R7 ;  /* 0x000000070c0c7221 */ /* 0x004fe40000010000 */
[----:B------:R0:W2:Y:S02]  /*03f0*/  LDG.E R7, desc[UR6][R16.64] ;  /* 0x0000000610077981 */ /* 0x0000a4000c1e1900 */
[----:B0-----:R-:W-:-:S04]  /*0400*/  IMAD.WIDE.U32 R16, R22, 0x4, R14 ;  /* 0x0000000416107825 */ /* 0x001fc800078e000e */
[----:B---3--:R-:W-:Y:S01]  /*0410*/  FADD.FTZ R12, R12, R27 ;  /* 0x0000001b0c0c7221 */ /* 0x008fe20000010000 */
        /* <DEDUP_REMOVED lines=9> */
[----:B------:R0:W2:Y:S01]  /*04b0*/  LDG.E R7, desc[UR6][R16.64] ;  /* 0x0000000610077981 */ /* 0x0000a2000c1e1900 */
[----:B------:R-:W-:Y:S01]  /*04c0*/  IMAD.WIDE.U32 R14, R20, 0x4, R14 ;  /* 0x00000004140e7825 */ /* 0x000fe200078e000e */
[----:B0-----:R-:W0:Y:S03]  /*04d0*/  LDC.64 R16, c[0x0][0x448] ;  /* 0x00011200ff107b82 */ /* 0x001e260000000a00 */
[----:B---3--:R-:W-:Y:S02]  /*04e0*/  FADD.FTZ R28, R12, R27 ;  /* 0x0000001b0c1c7221 */ /* 0x008fe40000010000 */
[----:B------:R0:W3:Y:S02]  /*04f0*/  LDG.E R12, desc[UR6][R14.64] ;  /* 0x000000060e0c7981 */ /* 0x0000e4000c1e1900 */
[----:B0-----:R-:W-:-:S04]  /*0500*/  IMAD.WIDE.U32 R14, R9, 0x4, R16 ;  /* 0x00000004090e7825 */ /* 0x001fc800078e0010 */
[----:B--2---:R-:W-:Y:S02]  /*0510*/  FADD.FTZ R7, R28, R7 ;  /* 0x000000071c077221 */ /* 0x004fe40000010000 */
[----:B------:R0:W2:Y:S02]  /*0520*/  LDG.E R28, desc[UR6][R14.64] ;  /* 0x000000060e1c7981 */ /* 0x0000a4000c1e1900 */
        /* <DEDUP_REMOVED lines=15> */
[----:B0-----:R-:W-:-:S05]  /*0620*/  IMAD.WIDE.U32 R14, R19, 0x4, R16 ;  /* 0x00000004130e7825 */ /* 0x001fca00078e0010 */
[----:B------:R0:W4:Y:S02]  /*0630*/  LDG.E R27, desc[UR6][R14.64] ;  /* 0x000000060e1b7981 */ /* 0x000124000c1e1900 */
[----:B0-----:R-:W0:Y:S01]  /*0640*/  LDC.64 R14, c[0x0][0x460] ;  /* 0x00011800ff0e7b82 */ /* 0x001e220000000a00 */
[----:B------:R-:W-:-:S04]  /*0650*/  IMAD.WIDE.U32 R16, R20, 0x4, R16 ;  /* 0x0000000414107825 */ /* 0x000fc800078e0010 */
[----:B---3--:R-:W-:Y:S02]  /*0660*/  FADD.FTZ R7, R7, R12 ;  /* 0x0000000c07077221 */ /* 0x008fe40000010000 */
[----:B------:R0:W3:Y:S02]  /*0670*/  LDG.E R12, desc[UR6][R16.64] ;  /* 0x00000006100c7981 */ /* 0x0000e4000c1e1900 */
[----:B0-----:R-:W-:-:S04]  /*0680*/  IMAD.WIDE.U32 R16, R9, 0x4, R14 ;  /* 0x0000000409107825 */ /* 0x001fc800078e000e */
[----:B--2---:R-:W-:-:S04]  /*0690*/  FADD.FTZ R25, R25, R28 ;  /* 0x0000001c19197221 */ /* 0x004fc80000010000 */
[----:B----4-:R-:W-:Y:S02]  /*06a0*/  FADD.FTZ R25, R25, R27 ;  /* 0x0000001b19197221 */ /* 0x010fe40000010000 */
        /* <DEDUP_REMOVED lines=17> */
[----:B------:R-:W-:-:S06]  /*07c0*/  IMAD.WIDE.U32 R14, R20, 0x4, R14 ;  /* 0x00000004140e7825 */ /* 0x000fcc00078e000e */
[----:B------:R-:W4:Y:S01]  /*07d0*/  LDG.E R15, desc[UR6][R14.64] ;  /* 0x000000060e0f7981 */ /* 0x000f22000c1e1900 */
[----:B--2---:R-:W-:-:S03]  /*07e0*/  FADD.FTZ R26, R26, R27 ;  /* 0x0000001b1a1a7221 */ /* 0x004fc60000010000 */
[----:B------:R-:W2:Y:S01]  /*07f0*/  LDG.E R27, desc[UR6][R16.64] ;  /* 0x00000006101b7981 */ /* 0x000ea2000c1e1900 */
[----:B------:R-:W-:-:S04]  /*0800*/  IADD3 R24, PT, PT, R24, 0x8, RZ ;  /* 0x0000000818187810 */ /* 0x000fc80007ffe0ff */
[----:B------:R-:W-:Y:S01]  /*0810*/  ISETP.NE.AND P0, PT, R24, RZ, PT ;  /* 0x000000ff1800720c */ /* 0x000fe20003f05270 */
[----:B---3--:R-:W-:Y:S01]  /*0820*/  FADD.FTZ R25, R25, R12 ;  /* 0x0000000c19197221 */ /* 0x008fe20000010000 */
        /* <DEDUP_REMOVED lines=9> */
[----:B--2---:R-:W-:-:S04]  /*08c0*/  FADD.FTZ R26, R26, R27 ;  /* 0x0000001b1a1a7221 */ /* 0x004fc80000010000 */
[----:B----4-:R-:W-:Y:S01]  /*08d0*/  FADD.FTZ R26, R26, R15 ;  /* 0x0000000f1a1a7221 */ /* 0x010fe20000010000 */
[----:B------:R-:W-:Y:S06]  /*08e0*/  @P0 BRA `(.L_x_992) ;  /* 0xfffffff800a40947 */ /* 0x000fec000383ffff */
.L_x_991:
[----:B------:R-:W-:Y:S05]  /*08f0*/  BSYNC.RECONVERGENT B1 ;  /* 0x0000000000017941 */ /* 0x000fea0003800200 */
.L_x_990:
[----:B------:R-:W-:-:S13]  /*0900*/  LOP3.LUT P0, R9, R10, 0x7, RZ, 0xc0, !PT ;  /* 0x000000070a097812 */ /* 0x000fda000780c0ff */
[----:B------:R-:W-:Y:S05]  /*0910*/  @!P0 BRA `(.L_x_989) ;  /* 0x0000000400808947 */ /* 0x000fea0003800000 */
[----:B------:R-:W-:Y:S01]  /*0920*/  ISETP.GE.U32.AND P0, PT, R9, 0x4, PT ;  /* 0x000000040900780c */ /* 0x000fe20003f06070 */
[----:B------:R-:W-:Y:S01]  /*0930*/  BSSY.RECONVERGENT B1, `(.L_x_993) ;  /* 0x0000030000017945 */ /* 0x000fe20003800200 */
[----:B------:R-:W-:-:S11]  /*0940*/  LOP3.LUT P1, R10, R10, 0x3, RZ, 0xc0, !PT ;  /* 0x000000030a0a7812 */ /* 0x000fd6000782c0ff */
[----:B------:R-:W-:Y:S05]  /*0950*/  @!P0 BRA `(.L_x_994) ;  /* 0x0000000000b48947 */ /* 0x000fea0003800000 */
[----:B------:R-:W0:Y:S08]  /*0960*/  LDC R22, c[0x0][0x388] ;  /* 0x0000e200ff167b82 */ /* 0x000e300000000800 */
[----:B------:R-:W1:Y:S08]  /*0970*/  LDC.64 R12, c[0x0][0x440] ;  /* 0x00011000ff0c7b82 */ /* 0x000e700000000a00 */
[----:B------:R-:W2:Y:S01]  /*0980*/  LDC.64 R14, c[0x0][0x460] ;  /* 0x00011800ff0e7b82 */ /* 0x000ea20000000a00 */
[----:B0-----:R-:W-:-:S07]  /*0990*/  IMAD R9, R6, R22, R3 ;  /* 0x0000001606097224 */ /* 0x001fce00078e0203 */
[----:B------:R-:W0:Y:S01]  /*09a0*/  LDC.64 R16, c[0x0][0x448] ;  /* 0x00011200ff107b82 */ /* 0x000e220000000a00 */
[----:B-1----:R-:W-:-:S06]  /*09b0*/  IMAD.WIDE.U32 R20, R9, 0x4, R12 ;  /* 0x0000000409147825 */ /* 0x002fcc00078e000c */
[----:B------:R-:W3:Y:S01]  /*09c0*/  LDG.E R20, desc[UR6][R20.64] ;  /* 0x0000000614147981 */ /* 0x000ee2000c1e1900 */
[CC--:B------:R-:W-:Y:S01]  /*09d0*/  LEA R23, R22.reuse, R9.reuse, 0x5 ;  /* 0x0000000916177211 */ /* 0x0c0fe200078e28ff */
[----:B--2---:R-:W-:Y:S01]  /*09e0*/  IMAD.WIDE.U32 R18, R9, 0x4, R14 ;  /* 0x0000000409127825 */ /* 0x004fe200078e000e */
[----:B------:R-:W-:-:S04]  /*09f0*/  LEA R24, R22, R9, 0x6 ;  /* 0x0000000916187211 */ /* 0x000fc800078e30ff */
[----:B------:R1:W2:Y:S01]  /*0a00*/  LDG.E R27, desc[UR6][R18.64] ;  /* 0x00000006121b7981 */ /* 0x0002a2000c1e1900 */
[----:B0-----:R-:W-:-:S04]  /*0a10*/  IMAD.WIDE.U32 R28, R9, 0x4, R16 ;  /* 0x00000004091c7825 */ /* 0x001fc800078e0010 */
[C---:B-1----:R-:W-:Y:S02]  /*0a20*/  IMAD.WIDE.U32 R18, R24.reuse, 0x4, R12 ;  /* 0x0000000418127825 */ /* 0x042fe400078e000c */
[----:B------:R-:W4:Y:S04]  /*0a30*/  LDG.E R28, desc[UR6][R28.64] ;  /* 0x000000061c1c7981 */ /* 0x000f28000c1e1900 */
[----:B------:R0:W5:Y:S02]  /*0a40*/  LDG.E R9, desc[UR6][R18.64] ;  /* 0x0000000612097981 */ /* 0x000164000c1e1900 */
[----:B0-----:R-:W-:Y:S01]  /*0a50*/  IMAD.WIDE.U32 R18, R24, 0x4, R16 ;  /* 0x0000000418127825 */ /* 0x001fe200078e0010 */
[----:B------:R-:W-:-:S03]  /*0a60*/  LEA R22, R22, R24, 0x5 ;  /* 0x0000001816167211 */ /* 0x000fc600078e28ff */
[----:B---3--:R-:W-:Y:S01]  /*0a70*/  FADD.FTZ R11, R7, R20 ;  /* 0x00000014070b7221 */ /* 0x008fe20000010000 */
[----:B------:R-:W-:-:S05]  /*0a80*/  IMAD.WIDE.U32 R20, R23, 0x4, R12 ;  /* 0x0000000417147825 */ /* 0x000fca00078e000c */
[----:B------:R0:W3:Y:S02]  /*0a90*/  LDG.E R7, desc[UR6][R20.64] ;  /* 0x0000000614077981 */ /* 0x0000e4000c1e1900 */
[----:B0-----:R-:W-:-:S06]  /*0aa0*/  IMAD.WIDE.U32 R20, R23, 0x4, R16 ;  /* 0x0000000417147825 */ /* 0x001fcc00078e0010 */
[----:B------:R-:W5:Y:S04]  /*0ab0*/  LDG.E R21, desc[UR6][R20.64] ;  /* 0x0000000614157981 */ /* 0x000f68000c1e1900 */
[----:B------:R0:W5:Y:S01]  /*0ac0*/  LDG.E R20, desc[UR6][R18.64] ;  /* 0x0000000612147981 */ /* 0x000162000c1e1900 */
[----:B------:R-:W-:-:S04]  /*0ad0*/  IMAD.WIDE.U32 R12, R22, 0x4, R12 ;  /* 0x00000004160c7825 */ /* 0x000fc800078e000c */
[----:B------:R-:W-:Y:S02]  /*0ae0*/  IMAD.WIDE.U32 R16, R22, 0x4, R16 ;  /* 0x0000000416107825 */ /* 0x000fe400078e0010 */
[----:B------:R-:W5:Y:S02]  /*0af0*/  LDG.E R12, desc[UR6][R12.64] ;  /* 0x000000060c0c7981 */ /* 0x000f64000c1e1900 */
[--C-:B0-----:R-:W-:Y:S02]  /*0b00*/  IMAD.WIDE.U32 R18, R23, 0x4, R14.reuse ;  /* 0x0000000417127825 */ /* 0x101fe400078e000e */
[----:B------:R-:W5:Y:S04]  /*0b10*/  LDG.E R17, desc[UR6][R16.64] ;  /* 0x0000000610117981 */ /* 0x000f68000c1e1900 */
[----:B------:R0:W5:Y:S02]  /*0b20*/  LDG.E R23, desc[UR6][R18.64] ;  /* 0x0000000612177981 */ /* 0x000164000c1e1900 */
[----:B0-----:R-:W-:-:S04]  /*0b30*/  IMAD.WIDE.U32 R18, R24, 0x4, R14 ;  /* 0x0000000418127825 */ /* 0x001fc800078e000e */
[----:B------:R-:W-:Y:S02]  /*0b40*/  IMAD.WIDE.U32 R14, R22, 0x4, R14 ;  /* 0x00000004160e7825 */ /* 0x000fe400078e000e */
[----:B------:R-:W5:Y:S04]  /*0b50*/  LDG.E R22, desc[UR6][R18.64] ;  /* 0x0000000612167981 */ /* 0x000f68000c1e1900 */
[----:B------:R-:W5:Y:S01]  /*0b60*/  LDG.E R15, desc[UR6][R14.64] ;  /* 0x000000060e0f7981 */ /* 0x000f62000c1e1900 */
[----:B----4-:R-:W-:Y:S01]  /*0b70*/  FADD.FTZ R25, R25, R28 ;  /* 0x0000001c19197221 */ /* 0x010fe20000010000 */
[----:B--2---:R-:W-:Y:S01]  /*0b80*/  FADD.FTZ R26, R26, R27 ;  /* 0x0000001b1a1a7221 */ /* 0x004fe20000010000 */
[----:B------:R-:W-:Y:S01]  /*0b90*/  IADD3 R6, PT, PT, R6, 0x80, RZ ;  /* 0x0000008006067810 */ /* 0x000fe20007ffe0ff */
[----:B---3--:R-:W-:-:S04]  /*0ba0*/  FADD.FTZ R24, R11, R7 ;  /* 0x000000070b187221 */ /* 0x008fc80000010000 */
[----:B-----5:R-:W-:Y:S01]  /*0bb0*/  FADD.FTZ R9, R24, R9 ;  /* 0x0000000918097221 */ /* 0x020fe20000010000 */
[----:B------:R-:W-:-:S04]  /*0bc0*/  FADD.FTZ R21, R25, R21 ;  /* 0x0000001519157221 */ /* 0x000fc80000010000 */
[----:B------:R-:W-:Y:S01]  /*0bd0*/  FADD.FTZ R20, R21, R20 ;  /* 0x0000001415147221 */ /* 0x000fe20000010000 */
[----:B------:R-:W-:Y:S01]  /*0be0*/  FADD.FTZ R7, R9, R12 ;  /* 0x0000000c09077221 */ /* 0x000fe20000010000 */
[----:B------:R-:W-:Y:S02]  /*0bf0*/  FADD.FTZ R23, R26, R23 ;  /* 0x000000171a177221 */ /* 0x000fe40000010000 */
[----:B------:R-:W-:Y:S02]  /*0c00*/  FADD.FTZ R25, R20, R17 ;  /* 0x0000001114197221 */ /* 0x000fe40000010000 */
[----:B------:R-:W-:-:S04]  /*0c10*/  FADD.FTZ R22, R23, R22 ;  /* 0x0000001617167221 */ /* 0x000fc80000010000 */
[----:B------:R-:W-:-:S07]  /*0c20*/  FADD.FTZ R26, R22, R15 ;  /* 0x0000000f161a7221 */ /* 0x000fce0000010000 */
.L_x_994:
[----:B------:R-:W-:Y:S05]  /*0c30*/  BSYNC.RECONVERGENT B1 ;  /* 0x0000000000017941 */ /* 0x000fea0003800200 */
.L_x_993:
[----:B------:R-:W-:Y:S05]  /*0c40*/  @!P1 BRA `(.L_x_989) ;  /* 0x0000000000b49947 */ /* 0x000fea0003800000 */
[----:B------:R-:W-:Y:S01]  /*0c50*/  ISETP.NE.AND P1, PT, R10, 0x1, PT ;  /* 0x000000010a00780c */ /* 0x000fe20003f25270 */
[----:B------:R-:W-:Y:S01]  /*0c60*/  BSSY.RECONVERGENT B1, `(.L_x_995) ;  /* 0x000001c000017945 */ /* 0x000fe20003800200 */
[----:B------:R-:W-:-:S11]  /*0c70*/  LOP3.LUT P0, RZ, R8, 0x20, RZ, 0xc0, !PT ;  /* 0x0000002008ff7812 */ /* 0x000fd6000780c0ff */
[----:B------:R-:W-:Y:S05]  /*0c80*/  @!P1 BRA `(.L_x_996) ;  /* 0x0000000000649947 */ /* 0x000fea0003800000 */
[----:B------:R-:W0:Y:S08]  /*0c90*/  LDC R12, c[0x0][0x388] ;  /* 0x0000e200ff0c7b82 */ /* 0x000e300000000800 */
[----:B------:R-:W1:Y:S08]  /*0ca0*/  LDC.64 R14, c[0x0][0x440] ;  /* 0x00011000ff0e7b82 */ /* 0x000e700000000a00 */
[----:B------:R-:W2:Y:S08]  /*0cb0*/  LDC.64 R10, c[0x0][0x448] ;  /* 0x00011200ff0a7b82 */ /* 0x000eb00000000a00 */
[----:B------:R-:W3:Y:S01]  /*0cc0*/  LDC.64 R8, c[0x0][0x460] ;  /* 0x00011800ff087b82 */ /* 0x000ee20000000a00 */
[----:B0-----:R-:W-:-:S05]  /*0cd0*/  IMAD R13, R6, R12, R3 ;  /* 0x0000000c060d7224 */ /* 0x001fca00078e0203 */
[----:B------:R-:W-:Y:S01]  /*0ce0*/  LEA R21, R12, R13, 0x5 ;  /* 0x0000000d0c157211 */ /* 0x000fe200078e28ff */
[----:B-1----:R-:W-:-:S04]  /*0cf0*/  IMAD.WIDE.U32 R18, R13, 0x4, R14 ;  /* 0x000000040d127825 */ /* 0x002fc800078e000e */
[----:B--2---:R-:W-:Y:S02]  /*0d00*/  IMAD.WIDE.U32 R16, R13, 0x4, R10 ;  /* 0x000000040d107825 */ /* 0x004fe400078e000a */
[----:B------:R-:W2:Y:S02]  /*0d10*/  LDG.E R18, desc[UR6][R18.64] ;  /* 0x0000000612127981 */ /* 0x000ea4000c1e1900 */
[----:B------:R-:W-:Y:S02]  /*0d20*/  IMAD.WIDE.U32 R14, R21, 0x4, R14 ;  /* 0x00000004150e7825 */ /* 0x000fe400078e000e */
[----:B------:R-:W4:Y:S02]  /*0d30*/  LDG.E R16, desc[UR6][R16.64] ;  /* 0x0000000610107981 */ /* 0x000f24000c1e1900 */
[----:B---3--:R-:W-:Y:S02]  /*0d40*/  IMAD.WIDE.U32 R12, R13, 0x4, R8 ;  /* 0x000000040d0c7825 */ /* 0x008fe400078e0008 */
[----:B------:R-:W3:Y:S02]  /*0d50*/  LDG.E R14, desc[UR6][R14.64] ;  /* 0x000000060e0e7981 */ /* 0x000ee4000c1e1900 */
[----:B------:R-:W-:-:S02]  /*0d60*/  IMAD.WIDE.U32 R10, R21, 0x4, R10 ;  /* 0x00000004150a7825 */ /* 0x000fc400078e000a */
[----:B------:R-:W5:Y:S02]  /*0d70*/  LDG.E R13, desc[UR6][R12.64] ;  /* 0x000000060c0d7981 */ /* 0x000f64000c1e1900 */
[----:B------:R-:W-:Y:S02]  /*0d80*/  IMAD.WIDE.U32 R8, R21, 0x4, R8 ;  /* 0x0000000415087825 */ /* 0x000fe400078e0008 */
[----:B------:R-:W5:Y:S04]  /*0d90*/  LDG.E R10, desc[UR6][R10.64] ;  /* 0x000000060a0a7981 */ /* 0x000f68000c1e1900 */
[----:B------:R-:W5:Y:S01]  /*0da0*/  LDG.E R9, desc[UR6][R8.64] ;  /* 0x0000000608097981 */ /* 0x000f62000c1e1900 */
[----:B------:R-:W-:Y:S01]  /*0db0*/  IADD3 R6, PT, PT, R6, 0x40, RZ ;  /* 0x0000004006067810 */ /* 0x000fe20007ffe0ff */
[----:B--2---:R-:W-:Y:S01]  /*0dc0*/  FADD.FTZ R7, R7, R18 ;  /* 0x0000001207077221 */ /* 0x004fe20000010000 */
[----:B----4-:R-:W-:-:S03]  /*0dd0*/  FADD.FTZ R25, R25, R16 ;  /* 0x0000001019197221 */ /* 0x010fc60000010000 */
[----:B---3--:R-:W-:Y:S01]  /*0de0*/  FADD.FTZ R7, R7, R14 ;  /* 0x0000000e07077221 */ /* 0x008fe20000010000 */
[----:B-----5:R-:W-:Y:S01]  /*0df0*/  FADD.FTZ R26, R26, R13 ;  /* 0x0000000d1a1a7221 */ /* 0x020fe20000010000 */
[----:B------:R-:W-:-:S03]  /*0e00*/  FADD.FTZ R25, R25, R10 ;  /* 0x0000000a19197221 */ /* 0x000fc60000010000 */
[----:B------:R-:W-:-:S07]  /*0e10*/  FADD.FTZ R26, R26, R9 ;  /* 0x000000091a1a7221 */ /* 0x000fce0000010000 */
.L_x_996:
[----:B------:R-:W-:Y:S05]  /*0e20*/  BSYNC.RECONVERGENT B1 ;  /* 0x0000000000017941 */ /* 0x000fea0003800200 */
.L_x_995:
[----:B------:R-:W-:Y:S05]  /*0e30*/  @P0 BRA `(.L_x_989) ;  /* 0x0000000000380947 */ /* 0x000fea0003800000 */
[----:B------:R-:W0:Y:S01]  /*0e40*/  LDC.64 R10, c[0x0][0x440] ;  /* 0x00011000ff0a7b82 */ /* 0x000e220000000a00 */
[----:B------:R-:W1:Y:S07]  /*0e50*/  LDCU UR4, c[0x0][0x388] ;  /* 0x00007100ff0477ac */ /* 0x000e6e0008000800 */
[----:B------:R-:W2:Y:S08]  /*0e60*/  LDC.64 R12, c[0x0][0x448] ;  /* 0x00011200ff0c7b82 */ /* 0x000eb00000000a00 */
[----:B------:R-:W3:Y:S01]  /*0e70*/  LDC.64 R8, c[0x0][0x460] ;  /* 0x00011800ff087b82 */ /* 0x000ee20000000a00 */
[----:B-1----:R-:W-:-:S04]  /*0e80*/  IMAD R3, R6, UR4, R3 ;  /* 0x0000000406037c24 */ /* 0x002fc8000f8e0203 */
[----:B0-----:R-:W-:-:S06]  /*0e90*/  IMAD.WIDE.U32 R10, R3, 0x4, R10 ;  /* 0x00000004030a7825 */ /* 0x001fcc00078e000a */
[----:B------:R-:W4:Y:S01]  /*0ea0*/  LDG.E R10, desc[UR6][R10.64] ;  /* 0x000000060a0a7981 */ /* 0x000f22000c1e1900 */
[----:B--2---:R-:W-:-:S06]  /*0eb0*/  IMAD.WIDE.U32 R12, R3, 0x4, R12 ;  /* 0x00000004030c7825 */ /* 0x004fcc00078e000c */
[----:B------:R-:W2:Y:S01]  /*0ec0*/  LDG.E R12, desc[UR6][R12.64] ;  /* 0x000000060c0c7981 */ /* 0x000ea2000c1e1900 */
[----:B---3--:R-:W-:-:S06]  /*0ed0*/  IMAD.WIDE.U32 R8, R3, 0x4, R8 ;  /* 0x0000000403087825 */ /* 0x008fcc00078e0008 */
[----:B------:R-:W3:Y:S01]  /*0ee0*/  LDG.E R9, desc[UR6][R8.64] ;  /* 0x0000000608097981 */ /* 0x000ee2000c1e1900 */
[----:B----4-:R-:W-:Y:S01]  /*0ef0*/  FADD.FTZ R7, R7, R10 ;  /* 0x0000000a07077221 */ /* 0x010fe20000010000 */
[----:B--2---:R-:W-:Y:S01]  /*0f00*/  FADD.FTZ R25, R25, R12 ;  /* 0x0000000c19197221 */ /* 0x004fe20000010000 */
[----:B---3--:R-:W-:-:S07]  /*0f10*/  FADD.FTZ R26, R26, R9 ;  /* 0x000000091a1a7221 */ /* 0x008fce0000010000 */
.L_x_989:
[----:B------:R-:W-:Y:S05]  /*0f20*/  BSYNC.RECONVERGENT B0 ;  /* 0x0000000000007941 */ /* 0x000fea0003800200 */
.L_x_988:
[----:B------:R-:W0:Y:S01]  /*0f30*/  S2UR UR5, SR_CgaCtaId ;  /* 0x00000000000579c3 */ /* 0x000e220000008800 */
[----:B------:R-:W-:Y:S01]  /*0f40*/  UMOV UR4, 0x400 ;  /* 0x0000040000047882 */ /* 0x000fe20000000000 */
[--C-:B------:R-:W-:Y:S02]  /*0f50*/  LOP3.LUT R3, R4, 0x1f, R2.reuse, 0x78, !PT ;  /* 0x0000001f04037812 */ /* 0x100fe400078e7802 */
[----:B------:R-:W-:Y:S02]  /*0f60*/  SHF.L.U32 R6, R5, 0x7, RZ ;  /* 0x0000000705067819 */ /* 0x000fe400000006ff */
[C---:B------:R-:W-:Y:S02]  /*0f70*/  LOP3.LUT R2, R3.reuse, 0x3e0, R2, 0xf8, !PT ;  /* 0x000003e003027812 */ /* 0x040fe400078ef802 */
[----:B------:R-:W-:Y:S02]  /*0f80*/  SHF.L.U32 R3, R3, 0x2, RZ ;  /* 0x0000000203037819 */ /* 0x000fe400000006ff */
[----:B------:R-:W-:-:S02]  /*0f90*/  ISETP.NE.AND P1, PT, R5, RZ, PT ;  /* 0x000000ff0500720c */ /* 0x000fc40003f25270 */
[----:B------:R-:W-:Y:S02]  /*0fa0*/  LOP3.LUT R3, R6, R3, RZ, 0xfc, !PT ;  /* 0x0000000306037212 */ /* 0x000fe400078efcff */
[----:B------:R-:W-:-:S04]  /*0fb0*/  ISETP.GT.U32.AND P0, PT, R5, 0xf, PT ;  /* 0x0000000f0500780c */ /* 0x000fc80003f04070 */
[----:B------:R-:W-:Y:S01]  /*0fc0*/  ISETP.NE.OR P0, PT, R4, 0x1f, P0 ;  /* 0x0000001f0400780c */ /* 0x000fe20000705670 */
        /* <DEDUP_REMOVED lines=20> */
[----:B------:R-:W-:-:S03]  /*1110*/  @!P1 LEA R11, R4, UR4, 0x2 ;  /* 0x00000004040b9c11 */ /* 0x000fc6000f8e10ff */
[----:B------:R-:W0:Y:S01]  /*1120*/  SHFL.BFLY PT, R2, R7, 0x4, 0x1f ;  /* 0x0c801f0007027f89 */ /* 0x000e2200000e0000 */
[----:B--2---:R-:W-:-:S03]  /*1130*/  FADD.FTZ R14, R13, R14 ;  /* 0x0000000e0d0e7221 */ /* 0x004fc60000010000 */
[----:B------:R-:W1:Y:S04]  /*1140*/  SHFL.BFLY PT, R3, R12, 0x4, 0x1f ;  /* 0x0c801f000c037f89 */ /* 0x000e6800000e0000 */
[----:B------:R-:W2:Y:S01]  /*1150*/  SHFL.BFLY PT, R9, R14, 0x4, 0x1f ;  /* 0x0c801f000e097f89 */ /* 0x000ea200000e0000 */
        /* <DEDUP_REMOVED lines=27> */
[----:B------:R-:W-:Y:S02]  /*1310*/  IADD3 R11, PT, PT, R5, R0, RZ ;  /* 0x00000000050b7210 */ /* 0x000fe40007ffe0ff */
[----:B------:R-:W4:Y:S05]  /*1320*/  LDS.64 R16, [R10+0x3100] ;  /* 0x003100000a107984 */ /* 0x000f2a0000000a00 */
[----:B------:R-:W5:Y:S01]  /*1330*/  LDC.64 R2, c[0x0][0x4a0] ;  /* 0x00012800ff027b82 */ /* 0x000f620000000a00 */
[----:B0-----:R-:W-:-:S04]  /*1340*/  IMAD.WIDE.U32 R4, R11, 0x4, R8 ;  /* 0x000000040b047825 */ /* 0x001fc800078e0008 */
[----:B---3--:R-:W-:-:S04]  /*1350*/  IMAD.WIDE.U32 R6, R11, 0x4, R6 ;  /* 0x000000040b067825 */ /* 0x008fc800078e0006 */
[----:B-----5:R-:W-:Y:S01]  /*1360*/  IMAD.WIDE.U32 R2, R11, 0x4, R2 ;  /* 0x000000040b027825 */ /* 0x020fe200078e0002 */
[----:B-1----:R-:W-:Y:S02]  /*1370*/  F2FP.BF16.F32.PACK_AB R13, R13, R12 ;  /* 0x0000000c0d0d723e */ /* 0x002fe400000010ff */
[----:B--2---:R-:W-:-:S03]  /*1380*/  F2FP.BF16.F32.PACK_AB R15, R15, R14 ;  /* 0x0000000e0f0f723e */ /* 0x004fc600000010ff */
[----:B------:R-:W-:Y:S01]  /*1390*/  STG.E desc[UR6][R4.64], R13 ;  /* 0x0000000d04007986 */ /* 0x000fe2000c101906 */
[----:B----4-:R-:W-:-:S03]  /*13a0*/  F2FP.BF16.F32.PACK_AB R17, R17, R16 ;  /* 0x000000101111723e */ /* 0x010fc600000010ff */
[----:B------:R-:W-:Y:S04]  /*13b0*/  STG.E desc[UR6][R6.64], R15 ;  /* 0x0000000f06007986 */ /* 0x000fe8000c101906 */
[----:B------:R-:W-:Y:S01]  /*13c0*/  STG.E desc[UR6][R2.64], R17 ;  /* 0x0000001102007986 */ /* 0x000fe2000c101906 */
[----:B------:R-:W-:Y:S05]  /*13d0*/  EXIT ;  /* 0x000000000000794d */ /* 0x000fea0003800000 */
.L_x_997:
        /* <DEDUP_REMOVED lines=10> */
.L_x_10798:


//--------------------- .text._ZN10layer_norm13ln_bwd_kernelINS_13Kernel_traitsI13__nv_bfloat16S2_S2_S2_fjLj2560ELj1ELj1ELj4ELj8ENS_18Kernel_traits_baseILj2560ES2_S2_S2_S2_fjLj128EEEEELb1ELb1ELb1ELb1EEEvNS_9BwdParamsE --------------------------
	.section	.text._ZN10layer_norm13ln_bwd_kernelINS_13Kernel_traitsI13__nv_bfloat16S2_S2_S2_fjLj2560ELj1ELj1ELj4ELj8ENS_18Kernel_traits_baseILj2560ES2_S2_S2_S2_fjLj128EEEEELb1ELb1ELb1ELb1EEEvNS_9BwdParamsE,"ax",@progbits
	.align	128
        .global         _ZN10layer_norm13ln_bwd_kernelINS_13Kernel_traitsI13__nv_bfloat16S2_S2_S2_fjLj2560ELj1ELj1ELj4ELj8ENS_18Kernel_traits_baseILj2560ES2_S2_S2_S2_fjLj128EEEEELb1ELb1ELb1ELb1EEEvNS_9BwdParamsE
        .type           _ZN10layer_norm13ln_bwd_kernelINS_13Kernel_traitsI13__nv_bfloat16S2_S2_S2_fjLj2560ELj1ELj1ELj4ELj8ENS_18Kernel_traits_baseILj2560ES2_S2_S2_S2_fjLj128EEEEELb1ELb1ELb1ELb1EEEvNS_9BwdParamsE,@function
        .size           _ZN10layer_norm13ln_bwd_kernelINS_13Kernel_traitsI13__nv_bfloat16S2_S2_S2_fjLj2560ELj1ELj1ELj4ELj8ENS_18Kernel_traits_baseILj2560ES2_S2_S2_S2_fjLj128EEEEELb1ELb1ELb1ELb1EEEvNS_9BwdParamsE,(.L_x_10799 - _ZN10layer_norm13ln_bwd_kernelINS_13Kernel_traitsI13__nv_bfloat16S2_S2_S2_fjLj2560ELj1ELj1ELj4ELj8ENS_18Kernel_traits_baseILj2560ES2_S2_S2_S2_fjLj128EEEEELb1ELb1ELb1ELb1EEEvNS_9BwdParamsE)
        .other          _ZN10layer_norm13ln_bwd_kernelINS_13Kernel_traitsI13__nv_bfloat16S2_S2_S2_fjLj2560ELj1ELj1ELj4ELj8ENS_18Kernel_traits_baseILj2560ES2_S2_S2_S2_fjLj128EEEEELb1ELb1ELb1ELb1EEEvNS_9BwdParamsE,@"STO_CUDA_ENTRY STV_DEFAULT"
_ZN10layer_norm13ln_bwd_kernelINS_13Kernel_traitsI13__nv_bfloat16S2_S2_S2_fjLj2560ELj1ELj1ELj4ELj8ENS_18Kernel_traits_baseILj2560ES2_S2_S2_S2_fjLj128EEEEELb1ELb1ELb1ELb1EEEvNS_9BwdParamsE:
.text._ZN10layer_norm13ln_bwd_kernelINS_13Kernel_traitsI13__nv_bfloat16S2_S2_S2_fjLj2560ELj1ELj1ELj4ELj8ENS_18Kernel_traits_baseILj2560ES2_S2_S2_S2_fjLj128EEEEELb1ELb1ELb1ELb1EEEvNS_9BwdParamsE:
        /* <DEDUP_REMOVED lines=39> */
[----:B------:R-:W-:Y:S01]  /*0270*/  UPLOP3.LUT UP3, UPT, UPT, UPT, UPT, 0x40, 0x4 ;  /* 0x000000000004789c */ /* 0x000fe20003f6e870 */
[----:B------:R-:W3:Y:S01]  /*0280*/  LDCU UR28, c[0x0][0x388] ;  /* 0x00007100ff1c77ac */ /* 0x000ee20008000800 */
[----:B------:R-:W4:Y:S01]  /*0290*/  LDCU.U8 UR27, c[0x0][0x410] ;  /* 0x00008200ff1b77ac */ /* 0x000f220008000000 */
[----:B------:R-:W0:Y:S01]  /*02a0*/  LDCU UR26, c[0x0][0x400] ;  /* 0x00008000ff1a77ac */ /* 0x000e220008000800 */
[----:B------:R-:W0:Y:S01]  /*02b0*/  LDCU.64 UR22, c[0x0][0x408] ;  /* 0x00008100ff1677ac */ /* 0x000e220008000a00 */
[C---:B-1----:R-:W-:Y:S01]  /*02c0*/  IMAD.WIDE.U32 R2, R142.reuse, 0x8, R2 ;  /* 0x000000088e027825 */ /* 0x042fe200078e0002 */
[----:B------:R-:W1:Y:S04]  /*02d0*/  LDCU.64 UR4, c[0x0][0x438] ;  /* 0x00008700ff0477ac */ /* 0x000e680008000a00 */
[----:B0-----:R-:W3:Y:S01]  /*02e0*/  LDG.E.64 R126, desc[UR20][R2.64+0x1000] ;  /* 0x00100014027e7981 */ /* 0x001ee2000c1e1b00 */
[----:B------:R-:W0:Y:S01]  /*02f0*/  LDCU.64 UR6, c[0x0][0x478] ;  /* 0x00008f00ff0677ac */ /* 0x000e220008000a00 */
[----:B--2---:R-:W-:-:S02]  /*0300*/  IMAD.WIDE.U32 R142, R142, 0x8, R4 ;  /* 0x000000088e8e7825 */ /* 0x004fc400078e0004 */
[----:B------:R-:W2:Y:S01]  /*0310*/  LDG.E.64 R124, desc[UR20][R2.64+0xc00] ;  /* 0x000c0014027c7981 */ /* 0x000ea2000c1e1b00 */
[----:B------:R-:W0:Y:S03]  /*0320*/  LDCU.128 UR12, c[0x0][0x3c0] ;  /* 0x00007800ff0c77ac */ /* 0x000e260008000c00 */
[----:B------:R-:W4:Y:S01]  /*0330*/  LDG.E.64 R122, desc[UR20][R2.64+0x800] ;  /* 0x00080014027a7981 */ /* 0x000f22000c1e1b00 */
[----:B------:R-:W0:Y:S03]  /*0340*/  LDCU.128 UR16, c[0x0][0x3f0] ;  /* 0x00007e00ff1077ac */ /* 0x000e260008000c00 */
[----:B------:R-:W4:Y:S01]  /*0350*/  LDG.E.64 R120, desc[UR20][R2.64] ;  /* 0x0000001402787981 */ /* 0x000f22000c1e1b00 */
[----:B------:R-:W0:Y:S03]  /*0360*/  LDCU.64 UR24, c[0x0][0x380] ;  /* 0x00007000ff1877ac */ /* 0x000e260008000a00 */
[----:B------:R-:W5:Y:S04]  /*0370*/  LDG.E.64 R118, desc[UR20][R142.64+0x1000] ;  /* 0x001000148e767981 */ /* 0x000f68000c1e1b00 */
[----:B------:R-:W5:Y:S04]  /*0380*/  LDG.E.64 R116, desc[UR20][R142.64+0xc00] ;  /* 0x000c00148e747981 */ /* 0x000f68000c1e1b00 */
[----:B------:R-:W5:Y:S04]  /*0390*/  LDG.E.64 R114, desc[UR20][R142.64+0x800] ;  /* 0x000800148e727981 */ /* 0x000f68000c1e1b00 */
[----:B------:R-:W5:Y:S04]  /*03a0*/  LDG.E.64 R112, desc[UR20][R142.64+0x400] ;  /* 0x000400148e707981 */ /* 0x000f68000c1e1b00 */
[----:B------:R-:W5:Y:S01]  /*03b0*/  LDG.E.64 R110, desc[UR20][R142.64] ;  /* 0x000000148e6e7981 */ /* 0x000f62000c1e1b00 */
[----:B------:R-:W-:-:S03]  /*03c0*/  HFMA2 R78, -RZ, RZ, 0, 0 ;  /* 0x00000000ff4e7431 */ /* 0x000fc600000001ff */
[----:B------:R1:W5:Y:S01]  /*03d0*/  LDG.E.64 R108, desc[UR20][R2.64+0x400] ;  /* 0x00040014026c7981 */ /* 0x000362000c1e1b00 */
[--C-:B---3--:R-:W-:Y:S02]  /*03e0*/  SHF.R.U64 R0, R126, 0x10, R127.reuse ;  /* 0x000000107e007819 */ /* 0x108fe4000000127f */
[----:B-1----:R-:W-:Y:S02]  /*03f0*/  SHF.R.U32.HI R2, RZ, 0x10, R127 ;  /* 0x00000010ff027819 */ /* 0x002fe4000001167f */
[--C-:B--2---:R-:W-:Y:S02]  /*0400*/  SHF.R.U64 R3, R124, 0x10, R125.reuse ;  /* 0x000000107c037819 */ /* 0x104fe4000000127d */
[----:B------:R-:W-:Y:S02]  /*0410*/  SHF.R.U32.HI R4, RZ, 0x10, R125 ;  /* 0x00000010ff047819 */ /* 0x000fe4000001167d */
[----:B----4-:R-:W-:Y:S02]  /*0420*/  SHF.R.U32.HI R5, RZ, 0x10, R123 ;  /* 0x00000010ff057819 */ /* 0x010fe4000001167b */
[----:B------:R-:W-:-:S02]  /*0430*/  SHF.R.U64 R6, R120, 0x10, R121 ;  /* 0x0000001078067819 */ /* 0x000fc40000001279 */
[----:B0-----:R-:W-:-:S07]  /*0440*/  SHF.R.U32.HI R7, RZ, 0x10, R121 ;  /* 0x00000010ff077819 */ /* 0x001fce0000011679 */
.L_x_1175:
[----:B------:R-:W-:Y:S02]  /*0450*/  UIMAD.WIDE UR30, UR8, 0x4, UR18 ;  /* 0x00000004081e78a5 */ /* 0x000fe4000f8e0212 */
[----:B------:R-:W-:-:S04]  /*0460*/  UIMAD.WIDE UR10, UR8, 0x4, UR14 ;  /* 0x00000004080a78a5 */ /* 0x000fc8000f8e020e */
[----:B01234-:R-:W-:Y:S02]  /*0470*/  MOV R90, UR30 ;  /* 0x0000001e005a7c02 */ /* 0x01ffe40008000f00 */
[----:B------:R-:W-:Y:S01]  /*0480*/  MOV R91, UR31 ;  /* 0x0000001f005b7c02 */ /* 0x000fe20008000f00 */
[----:B------:R-:W-:-:S04]  /*0490*/  UIMAD.WIDE UR30, UR8, 0x4, UR16 ;  /* 0x00000004081e78a5 */ /* 0x000fc8000f8e0210 */
[----:B------:R-:W2:Y:S01]  /*04a0*/  LDG.E R90, desc[UR20][R90.64] ;  /* 0x000000145a5a7981 */ /* 0x000ea2000c1e1900 */
[----:B------:R-:W-:Y:S02]  /*04b0*/  MOV R142, UR10 ;  /* 0x0000000a008e7c02 */ /* 0x000fe40008000f00 */
[----:B------:R-:W-:Y:S02]  /*04c0*/  MOV R88, UR30 ;  /* 0x0000001e00587c02 */ /* 0x000fe40008000f00 */
[----:B------:R-:W-:Y:S02]  /*04d0*/  MOV R143, UR11 ;  /* 0x0000000b008f7c02 */ /* 0x000fe40008000f00 */
[----:B------:R-:W-:-:S03]  /*04e0*/  MOV R89, UR31 ;  /* 0x0000001f00597c02 */ /* 0x000fc60008000f00 */
[----:B------:R-:W3:Y:S04]  /*04f0*/  LDG.E R142, desc[UR20][R142.64] ;  /* 0x000000148e8e7981 */ /* 0x000ee8000c1e1900 */
[----:B------:R-:W4:Y:S01]  /*0500*/  LDG.E R88, desc[UR20][R88.64] ;  /* 0x0000001458587981 */ /* 0x000f22000c1e1900 */
[----:B--2---:R-:W-:Y:S02]  /*0510*/  R2UR UR32, R90 ;  /* 0x000000005a2072ca */ /* 0x004fe400000e0000 */
[----:B---3--:R-:W-:-:S11]  /*0520*/  R2UR UR29, R142 ;  /* 0x000000008e1d72ca */ /* 0x008fd600000e0000 */
[----:B------:R-:W-:Y:S01]  /*0530*/  UISETP.GE.AND UP1, UPT, UR32, 0x1, UPT ;  /* 0x000000012000788c */ /* 0x000fe2000bf26270 */
[----:B----4-:R-:W-:-:S08]  /*0540*/  R2UR UR11, R88 ;  /* 0x00000000580b72ca */ /* 0x010fd000000e0000 */
[----:B------:R-:W-:Y:S07]  /*0550*/  BRA.U !UP1, `(.L_x_999) ;  /* 0x0000001509287547 */ /* 0x000fee000b800000 */
[----:B------:R-:W0:Y:S01]  /*0560*/  S2R R18, SR_TID.X ;  /* 0x0000000000127919 */ /* 0x000e220000002100 */
[----:B------:R-:W-:Y:S01]  /*0570*/  UIADD3 UR9, UPT, UPT, UR32, -0x1, URZ ;  /* 0xffffffff20097890 */ /* 0x000fe2000fffe0ff */
[----:B------:R-:W1:Y:S03]  /*0580*/  LDC.64 R16, c[0x0][0x428] ;  /* 0x00010a00ff107b82 */ /* 0x000e660000000a00 */
[----:B------:R-:W-:-:S04]  /*0590*/  UIMAD UR9, UR9, UR28, URZ ;  /* 0x0000001c090972a4 */ /* 0x000fc8000f8e02ff */
[----:B------:R-:W-:Y:S01]  /*05a0*/  USHF.R.S32.HI UR10, URZ, 0x1f, UR9 ;  /* 0x0000001fff0a7899 */ /* 0x000fe20008011409 */
[----:B------:R-:W2:Y:S03]  /*05b0*/  LDC.64 R8, c[0x0][0x3a8] ;  /* 0x0000ea00ff087b82 */ /* 0x000ea60000000a00 */
[----:B------:R-:W-:Y:S02]  /*05c0*/  ULEA.HI UR10, UR10, UR9, URZ, 0x2 ;  /* 0x000000090a0a7291 */ /* 0x000fe4000f8f10ff */
[----:B------:R-:W-:Y:S02]  /*05d0*/  UIMAD UR9, UR8, UR28, URZ ;  /* 0x0000001c080972a4 */ /* 0x000fe4000f8e02ff */
[----:B------:R-:W-:Y:S01]  /*05e0*/  UIMAD.WIDE UR30, UR8, 0x4, UR12 ;  /* 0x00000004081e78a5 */ /* 0x000fe2000f8e020c */
[----:B------:R-:W-:Y:S01]  /*05f0*/  ISETP.NE.U32.AND P0, PT, RZ, UR4, PT ;  /* 0x00000004ff007c0c */ /* 0x000fe2000bf05070 */
[----:B------:R-:W-:Y:S01]  /*0600*/  UISETP.GE.AND UP2, UPT, UR11, 0x1, UPT ;  /* 0x000000010b00788c */ /* 0x000fe2000bf46270 */
[----:B------:R-:W-:Y:S01]  /*0610*/  MOV R11, UR10 ;  /* 0x0000000a000b7c02 */ /* 0x000fe20008000f00 */
[----:B------:R-:W-:Y:S01]  /*0620*/  USHF.R.S32.HI UR10, URZ, 0x1f, UR9 ;  /* 0x0000001fff0a7899 */ /* 0x000fe20008011409 */
[----:B------:R-:W3:Y:S03]  /*0630*/  LDC.64 R26, c[0x0][0x3b0] ;  /* 0x0000ec00ff1a7b82 */ /* 0x000ee60000000a00 */
[----:B------:R-:W-:Y:S01]  /*0640*/  ULEA.HI UR10, UR10, UR9, URZ, 0x2 ;  /* 0x000000090a0a7291 */ /* 0x000fe2000f8f10ff */
[----:B0-----:R-:W-:-:S05]  /*0650*/  LEA.HI.SX32 R11, R11, R18, 0x1e ;  /* 0x000000120b0b7211 */ /* 0x001fca00078ff2ff */
[----:B------:R-:W-:Y:S02]  /*0660*/  MOV R137, UR10 ;  /* 0x0000000a00897c02 */ /* 0x000fe40008000f00 */
[C---:B------:R-:W-:Y:S01]  /*0670*/  IADD3 R129, PT, PT, R11.reuse, 0x80, RZ ;  /* 0x000000800b817810 */ /* 0x040fe20007ffe0ff */
[C-C-:B-1----:R-:W-:Y:S01]  /*0680*/  IMAD.WIDE.U32 R24, R11.reuse, 0x8, R16.reuse ;  /* 0x000000080b187825 */ /* 0x142fe200078e0010 */
[C---:B------:R-:W-:Y:S02]  /*0690*/  IADD3 R91, PT, PT, R11.reuse, 0x100, RZ ;  /* 0x000001000b5b7810 */ /* 0x040fe40007ffe0ff */
[C---:B------:R-:W-:Y:S02]  /*06a0*/  IADD3 R89, PT, PT, R11.reuse, 0x180, RZ ;  /* 0x000001800b597810 */ /* 0x040fe40007ffe0ff */
[----:B------:R-:W-:Y:S02]  /*06b0*/  IADD3 R11, PT, PT, R11, 0x200, RZ ;  /* 0x000002000b0b7810 */ /* 0x000fe40007ffe0ff */
[----:B------:R-:W-:Y:S01]  /*06c0*/  LEA.HI.SX32 R137, R137, R18, 0x1e ;  /* 0x0000001289897211 */ /* 0x000fe200078ff2ff */
[--C-:B------:R-:W-:Y:S01]  /*06d0*/  IMAD.WIDE.U32 R128, R129, 0x8, R16.reuse ;  /* 0x0000000881807825 */ /* 0x100fe200078e0010 */
[----:B------:R-:W-:Y:S01]  /*06e0*/  MOV R94, UR30 ;  /* 0x0000001e005e7c02 */ /* 0x000fe20008000f00 */
[----:B------:R-:W4:Y:S01]  /*06f0*/  LDG.E.64 R24, desc[UR20][R24.64] ;  /* 0x0000001418187981 */ /* 0x000f22000c1e1b00 */
[----:B------:R-:W-:Y:S01]  /*0700*/  IADD3 R19, PT, PT, R137, 0x180, RZ ;  /* 0x0000018089137810 */ /* 0x000fe20007ffe0ff */
[----:B------:R-:W-:-:S04]  /*0710*/  IMAD.WIDE.U32 R90, R91, 0x8, R16 ;  /* 0x000000085b5a7825 */ /* 0x000fc800078e0010 */
[--C-:B------:R-:W-:Y:S01]  /*0720*/  IMAD.WIDE.U32 R88, R89, 0x8, R16.reuse ;  /* 0x0000000859587825 */ /* 0x100fe200078e0010 */
[----:B------:R-:W4:Y:S03]  /*0730*/  LDG.E.64 R128, desc[UR20][R128.64] ;  /* 0x0000001480807981 */ /* 0x000f26000c1e1b00 */
[----:B------:R-:W-:Y:S01]  /*0740*/  IMAD.WIDE.U32 R16, R11, 0x8, R16 ;  /* 0x000000080b107825 */ /* 0x000fe200078e0010 */
[----:B------:R-:W4:Y:S03]  /*0750*/  LDG.E.64 R90, desc[UR20][R90.64] ;  /* 0x000000145a5a7981 */ /* 0x000f26000c1e1b00 */
[C---:B--2---:R-:W-:Y:S01]  /*0760*/  IMAD.WIDE.U32 R10, R137.reuse, 0x8, R8 ;  /* 0x00000008890a7825 */ /* 0x044fe200078e0008 */
[----:B------:R-:W2:Y:S01]  /*0770*/  LDG.E.64 R88, desc[UR20][R88.64] ;  /* 0x0000001458587981 */ /* 0x000ea2000c1e1b00 */
[----:B------:R-:W-:-:S02]  /*0780*/  IADD3 R135, PT, PT, R137, 0x80, RZ ;  /* 0x0000008089877810 */ /* 0x000fc40007ffe0ff */
[--C-:B------:R-:W-:Y:S01]  /*0790*/  IMAD.WIDE.U32 R20, R19, 0x8, R8.reuse ;  /* 0x0000000813147825 */ /* 0x100fe200078e0008 */
[----:B------:R-:W2:Y:S01]  /*07a0*/  LDG.E.64 R16, desc[UR20][R16.64] ;  /* 0x0000001410107981 */ /* 0x000ea2000c1e1b00 */
[----:B------:R-:W-:Y:S02]  /*07b0*/  IADD3 R93, PT, PT, R137, 0x100, RZ ;  /* 0x00000100895d7810 */ /* 0x000fe40007ffe0ff */
[----:B------:R-:W-:Y:S01]  /*07c0*/  IMAD.U32 R95, RZ, RZ, UR31 ;  /* 0x0000001fff5f7e24 */ /* 0x000fe2000f8e00ff */
[----:B------:R-:W2:Y:S01]  /*07d0*/  LDG.E.64 R10, desc[UR20][R10.64] ;  /* 0x000000140a0a7981 */ /* 0x000ea2000c1e1b00 */
[----:B------:R-:W-:-:S03]  /*07e0*/  IMAD.WIDE.U32 R12, R135, 0x8, R8 ;  /* 0x00000008870c7825 */ /* 0x000fc600078e0008 */
[----:B------:R-:W2:Y:S04]  /*07f0*/  LDG.E.64 R20, desc[UR20][R20.64] ;  /* 0x0000001414147981 */ /* 0x000ea8000c1e1b00 */
[----:B------:R0:W2:Y:S01]  /*0800*/  LDG.E R136, desc[UR20][R94.64] ;  /* 0x000000145e887981 */ /* 0x0000a2000c1e1900 */
[----:B------:R-:W-:Y:S01]  /*0810*/  IADD3 R155, PT, PT, R137, 0x200, RZ ;  /* 0x00000200899b7810 */ /* 0x000fe20007ffe0ff */
[--C-:B------:R-:W-:Y:S02]  /*0820*/  IMAD.WIDE.U32 R14, R93, 0x8, R8.reuse ;  /* 0x000000085d0e7825 */ /* 0x100fe400078e0008 */
[----:B------:R-:W2:Y:S02]  /*0830*/  LDG.E.64 R12, desc[UR20][R12.64] ;  /* 0x000000140c0c7981 */ /* 0x000ea4000c1e1b00 */
[----:B------:R-:W-:-:S02]  /*0840*/  IMAD.WIDE.U32 R22, R155, 0x8, R8 ;  /* 0x000000089b167825 */ /* 0x000fc400078e0008 */
[----:B------:R-:W2:Y:S04]  /*0850*/  LDG.E.64 R14, desc[UR20][R14.64] ;  /* 0x000000140e0e7981 */ /* 0x000ea8000c1e1b00 */
[----:B------:R-:W2:Y:S01]  /*0860*/  LDG.E.64 R22, desc[UR20][R22.64] ;  /* 0x0000001416167981 */ /* 0x000ea2000c1e1b00 */
[----:B------:R-:W-:Y:S01]  /*0870*/  ISETP.NE.AND.EX P0, PT, RZ, UR5, PT, P0 ;  /* 0x00000005ff007c0c */ /* 0x000fe2000bf05300 */
[----:B------:R-:W-:-:S04]  /*0880*/  @UP2 UIADD3 UR9, UPT, UPT, UR11, -0x1, URZ ;  /* 0xffffffff0b092890 */ /* 0x000fc8000fffe0ff */
[----:B------:R-:W-:-:S08]  /*0890*/  @UP2 UIMAD UR9, UR9, UR28, URZ ;  /* 0x0000001c090922a4 */ /* 0x000fd0000f8e02ff */
[----:B------:R-:W1:Y:S01]  /*08a0*/  @P0 LDC.64 R8, c[0x0][0x438] ;  /* 0x00010e00ff080b82 */ /* 0x000e620000000a00 */
[----:B------:R-:W-:Y:S01]  /*08b0*/  @UP2 USHF.R.S32.HI UR10, URZ, 0x1f, UR9 ;  /* 0x0000001fff0a2899 */ /* 0x000fe20008011409 */
[----:B------:R-:W-:-:S03]  /*08c0*/  PLOP3.LUT P1, PT, PT, PT, UP2, 0x80, 0x8 ;  /* 0x000000000008781c */ /* 0x000fc60003f2f028 */
[----:B------:R-:W-:Y:S01]  /*08d0*/  @UP2 ULEA.HI UR10, UR10, UR9, URZ, 0x2 ;  /* 0x000000090a0a2291 */ /* 0x000fe2000f8f10ff */
[----:B------:R-:W-:Y:S02]  /*08e0*/  MOV R163, RZ ;  /* 0x000000ff00a37202 */ /* 0x000fe40000000f00 */
[----:B------:R-:W3:Y:S03]  /*08f0*/  @P0 LDC.64 R140, c[0x0][0x438] ;  /* 0x00010e00ff8c0b82 */ /* 0x000ee60000000a00 */
[----:B------:R-:W-:-:S04]  /*0900*/  MOV R131, UR10 ;  /* 0x0000000a00837c02 */ /* 0x000fc80008000f00 */
[----:B------:R-:W-:Y:S01]  /*0910*/  @P1 LEA.HI.SX32 R163, R131, R18, 0x1e ;  /* 0x0000001283a31211 */ /* 0x000fe200078ff2ff */
[----:B------:R-:W3:Y:S01]  /*0920*/  @P0 LDC.64 R96, c[0x0][0x438] ;  /* 0x00010e00ff600b82 */ /* 0x000ee20000000a00 */
[----:B-1----:R-:W-:-:S07]  /*0930*/  @P0 IMAD.WIDE.U32 R8, R19, 0x8, R8 ;  /* 0x0000000813080825 */ /* 0x002fce00078e0008 */
[----:B0-----:R-:W0:Y:S01]  /*0940*/  @P0 LDC.64 R94, c[0x0][0x438] ;  /* 0x00010e00ff5e0b82 */ /* 0x001e220000000a00 */
[C---:B------:R-:W-:Y:S02]  /*0950*/  IADD3 R139, PT, PT, R163.reuse, 0x80, RZ ;  /* 0x00000080a38b7810 */ /* 0x040fe40007ffe0ff */
[C---:B------:R-:W-:Y:S01]  /*0960*/  IADD3 R133, PT, PT, R163.reuse, 0x100, RZ ;  /* 0x00000100a3857810 */ /* 0x040fe20007ffe0ff */
[----:B------:R-:W5:Y:S04]  /*0970*/  @P0 LDG.E.64 R100, desc[UR20][R8.64] ;  /* 0x0000001408640981 */ /* 0x000f68000c1e1b00 */
[----:B------:R-:W1:Y:S01]  /*0980*/  @P0 LDC.64 R18, c[0x0][0x438] ;  /* 0x00010e00ff120b82 */ /* 0x000e620000000a00 */
[C---:B------:R-:W-:Y:S02]  /*0990*/  IADD3 R131, PT, PT, R163.reuse, 0x180, RZ ;  /* 0x00000180a3837810 */ /* 0x040fe40007ffe0ff */
[C---:B------:R-:W-:Y:S01]  /*09a0*/  IADD3 R143, PT, PT, R163.reuse, 0x200, RZ ;  /* 0x00000200a38f7810 */ /* 0x040fe20007ffe0ff */
[----:B---3--:R-:W-:-:S04]  /*09b0*/  IMAD.WIDE.U32 R162, R163, 0x4, R26 ;  /* 0x00000004a3a27825 */ /* 0x008fc800078e001a */
[--C-:B------:R-:W-:Y:S02]  /*09c0*/  IMAD.WIDE.U32 R138, R139, 0x4, R26.reuse ;  /* 0x000000048b8a7825 */ /* 0x100fe400078e001a */
[----:B------:R-:W5:Y:S02]  /*09d0*/  LDG.E R162, desc[UR20][R162.64] ;  /* 0x00000014a2a27981 */ /* 0x000f64000c1e1900 */
[--C-:B------:R-:W-:Y:S02]  /*09e0*/  IMAD.WIDE.U32 R132, R133, 0x4, R26.reuse ;  /* 0x0000000485847825 */ /* 0x100fe400078e001a */
[----:B------:R3:W5:Y:S02]  /*09f0*/  LDG.E R158, desc[UR20][R138.64] ;  /* 0x000000148a9e7981 */ /* 0x000764000c1e1900 */
[--C-:B------:R-:W-:Y:S02]  /*0a00*/  IMAD.WIDE.U32 R130, R131, 0x4, R26.reuse ;  /* 0x0000000483827825 */ /* 0x100fe400078e001a */
[----:B------:R-:W5:Y:S02]  /*0a10*/  LDG.E R156, desc[UR20][R132.64] ;  /* 0x00000014849c7981 */ /* 0x000f64000c1e1900 */
[----:B------:R-:W-:-:S02]  /*0a20*/  IMAD.WIDE.U32 R26, R143, 0x4, R26 ;  /* 0x000000048f1a7825 */ /* 0x000fc400078e001a */
[----:B------:R-:W5:Y:S02]  /*0a30*/  LDG.E R150, desc[UR20][R130.64] ;  /* 0x0000001482967981 */ /* 0x000f64000c1e1900 */
[----:B------:R-:W-:Y:S02]  /*0a40*/  @P0 IMAD.WIDE.U32 R140, R137, 0x8, R140 ;  /* 0x00000008898c0825 */ /* 0x000fe400078e008c */
[----:B------:R4:W5:Y:S02]  /*0a50*/  LDG.E R143, desc[UR20][R26.64] ;  /* 0x000000141a8f7981 */ /* 0x000964000c1e1900 */
[----:B------:R-:W-:Y:S02]  /*0a60*/  @P0 IMAD.WIDE.U32 R96, R135, 0x8, R96 ;  /* 0x0000000887600825 */ /* 0x000fe400078e0060 */
[----:B------:R2:W5:Y:S02]  /*0a70*/  @P0 LDG.E.64 R106, desc[UR20][R140.64] ;  /* 0x000000148c6a0981 */ /* 0x000564000c1e1b00 */
[----:B0-----:R-:W-:-:S02]  /*0a80*/  @P0 IMAD.WIDE.U32 R94, R93, 0x8, R94 ;  /* 0x000000085d5e0825 */ /* 0x001fc400078e005e */
[----:B------:R0:W5:Y:S02]  /*0a90*/  @P0 LDG.E.64 R104, desc[UR20][R96.64] ;  /* 0x0000001460680981 */ /* 0x000164000c1e1b00 */
[----:B-1----:R-:W-:Y:S02]  /*0aa0*/  @P0 IMAD.WIDE.U32 R18, R155, 0x8, R18 ;  /* 0x000000089b120825 */ /* 0x002fe400078e0012 */
[----:B------:R-:W5:Y:S04]  /*0ab0*/  @P0 LDG.E.64 R102, desc[UR20][R94.64] ;  /* 0x000000145e660981 */ /* 0x000f68000c1e1b00 */
[----:B------:R1:W5:Y:S01]  /*0ac0*/  @P0 LDG.E.64 R98, desc[UR20][R18.64] ;  /* 0x0000001412620981 */ /* 0x000362000c1e1b00 */
[----:B------:R-:W-:Y:S02]  /*0ad0*/  ISETP.NE.AND P0, PT, RZ, UR27, PT ;  /* 0x0000001bff007c0c */ /* 0x000fe4000bf05270 */
[----:B---3-5:R-:W-:-:S04]  /*0ae0*/  SHF.R.U64 R138, R110, 0x10, R111 ;  /* 0x000000106e8a7819 */ /* 0x028fc8000000126f */
[----:B------:R-:W-:Y:S02]  /*0af0*/  SHF.L.U32 R138, R138, 0x10, RZ ;  /* 0x000000108a8a7819 */ /* 0x000fe400000006ff */
[----:B----4-:R-:W-:Y:S02]  /*0b00*/  MOV R92, R24 ;  /* 0x00000018005c7202 */ /* 0x010fe40000000f00 */
[----:B------:R-:W-:Y:S02]  /*0b10*/  SHF.R.U64 R134, R24, 0x10, R25 ;  /* 0x0000001018867819 */ /* 0x000fe40000001219 */
[----:B------:R-:W-:Y:S02]  /*0b20*/  MOV R26, R128 ;  /* 0x00000080001a7202 */ /* 0x000fe40000000f00 */
[----:B------:R-:W-:Y:S02]  /*0b30*/  SHF.R.U64 R130, R128, 0x10, R129 ;  /* 0x0000001080827819 */ /* 0x000fe40000001281 */
[----:B------:R-:W-:-:S02]  /*0b40*/  SHF.R.U64 R137, R90, 0x10, R91 ;  /* 0x000000105a897819 */ /* 0x000fc4000000125b */
[----:B------:R-:W-:Y:S02]  /*0b50*/  MOV R27, R91 ;  /* 0x0000005b001b7202 */ /* 0x000fe40000000f00 */
[----:B------:R-:W-:Y:S02]  /*0b60*/  SHF.R.U32.HI R131, RZ, 0x10, R91 ;  /* 0x00000010ff837819 */ /* 0x000fe4000001165b */
[--C-:B--2---:R-:W-:Y:S02]  /*0b70*/  SHF.R.U64 R133, R88, 0x10, R89.reuse ;  /* 0x0000001058857819 */ /* 0x104fe40000001259 */
[----:B------:R-:W-:Y:S02]  /*0b80*/  MOV R91, R89 ;  /* 0x00000059005b7202 */ /* 0x000fe40000000f00 */
[----:B------:R-:W-:Y:S02]  /*0b90*/  SHF.R.U32.HI R135, RZ, 0x10, R89 ;  /* 0x00000010ff877819 */ /* 0x000fe40000011659 */
[----:B------:R-:W-:-:S02]  /*0ba0*/  SHF.R.U64 R140, R10, 0x10, R11 ;  /* 0x000000100a8c7819 */ /* 0x000fc4000000120b */
[--C-:B0-----:R-:W-:Y:S02]  /*0bb0*/  SHF.R.U64 R96, R16, 0x10, R17.reuse ;  /* 0x0000001010607819 */ /* 0x101fe40000001211 */
[----:B------:R-:W-:Y:S02]  /*0bc0*/  MOV R89, R17 ;  /* 0x0000001100597202 */ /* 0x000fe40000000f00 */
[----:B------:R-:W-:Y:S02]  /*0bd0*/  SHF.R.U32.HI R128, RZ, 0x10, R17 ;  /* 0x00000010ff807819 */ /* 0x000fe40000011611 */
[C---:B------:R-:W-:Y:S02]  /*0be0*/  SHF.R.U64 R9, R20.reuse, 0x10, R21 ;  /* 0x0000001014097819 */ /* 0x040fe40000001215 */
[----:B------:R-:W-:Y:S02]  /*0bf0*/  SHF.L.U32 R17, R20, 0x10, RZ ;  /* 0x0000001014117819 */ /* 0x000fe400000006ff */
[----:B------:R-:W-:-:S02]  /*0c00*/  FSEL R20, R136, RZ, !P0 ;  /* 0x000000ff88147208 */ /* 0x000fc40004000000 */
[----:B------:R-:W-:Y:S02]  /*0c10*/  SHF.L.U32 R140, R140, 0x10, RZ ;  /* 0x000000108c8c7819 */ /* 0x000fe400000006ff */
[----:B------:R-:W-:Y:S02]  /*0c20*/  MOV R24, R90 ;  /* 0x0000005a00187202 */ /* 0x000fe40000000f00 */
[----:B------:R-:W-:Y:S01]  /*0c30*/  MOV R90, R88 ;  /* 0x00000058005a7202 */ /* 0x000fe20000000f00 */
[----:B------:R-:W-:Y:S01]  /*0c40*/  FADD.FTZ R140, -R20, R140 ;  /* 0x0000008c148c7221 */ /* 0x000fe20000010100 */
[----:B------:R-:W-:Y:S02]  /*0c50*/  MOV R88, R16 ;  /* 0x0000001000587202 */ /* 0x000fe40000000f00 */
[----:B------:R-:W-:Y:S01]  /*0c60*/  SHF.R.U32.HI R16, RZ, 0x10, R11 ;  /* 0x00000010ff107819 */ /* 0x000fe2000001160b */
[----:B------:R-:W-:Y:S01]  /*0c70*/  IMAD.U32 R163, R11, 0x10000, RZ ;  /* 0x000100000ba37824 */ /* 0x000fe200078e00ff */
[----:B------:R-:W-:Y:S01]  /*0c80*/  SHF.L.U32 R134, R134, 0x10, RZ ;  /* 0x0000001086867819 */ /* 0x000fe200000006ff */
[----:B------:R-:W-:Y:S01]  /*0c90*/  FMUL.FTZ R140, R140, UR29 ;  /* 0x0000001d8c8c7c20 */ /* 0x000fe20008410000 */
[----:B------:R-:W-:-:S02]  /*0ca0*/  SHF.R.U32.HI R11, RZ, 0x10, R13 ;  /* 0x00000010ff0b7819 */ /* 0x000fc4000001160d */
[----:B------:R-:W-:Y:S02]  /*0cb0*/  SHF.L.U32 R141, R10, 0x10, RZ ;  /* 0x000000100a8d7819 */ /* 0x000fe400000006ff */
[----:B------:R-:W-:Y:S02]  /*0cc0*/  SHF.L.U32 R136, R16, 0x10, RZ ;  /* 0x0000001010887819 */ /* 0x000fe400000006ff */
[C---:B------:R-:W-:Y:S02]  /*0cd0*/  SHF.R.U64 R10, R12.reuse, 0x10, R13 ;  /* 0x000000100c0a7819 */ /* 0x040fe4000000120d */
[----:B------:R-:W-:Y:S01]  /*0ce0*/  SHF.L.U32 R165, R12, 0x10, RZ ;  /* 0x000000100ca57819 */ /* 0x000fe200000006ff */
[-C--:B------:R-:W-:Y:S01]  /*0cf0*/  FMUL.FTZ R138, R138, R134.reuse ;  /* 0x000000868a8a7220 */ /* 0x080fe20000410000 */
[----:B------:R-:W-:Y:S01]  /*0d00*/  MOV R93, R25 ;  /* 0x00000019005d7202 */ /* 0x000fe20000000f00 */
[----:B------:R-:W-:Y:S01]  /*0d10*/  FADD.FTZ R37, R37, R134 ;  /* 0x0000008625257221 */ /* 0x000fe20000010000 */
[----:B------:R-:W-:Y:S01]  /*0d20*/  SHF.R.U32.HI R132, RZ, 0x10, R25 ;  /* 0x00000010ff847819 */ /* 0x000fe20000011619 */
[----:B------:R-:W-:Y:S01]  /*0d30*/  FFMA.FTZ R85, R140, R134, R85 ;  /* 0x000000868c557223 */ /* 0x000fe20000010055 */
[----:B------:R-:W-:Y:S01]  /*0d40*/  MOV R25, R129 ;  /* 0x0000008100197202 */ /* 0x000fe20000000f00 */
[----:B------:R-:W-:Y:S01]  /*0d50*/  FADD.FTZ R154, -R20, R163 ;  /* 0x000000a3149a7221 */ /* 0x000fe20000010100 */
[----:B------:R-:W-:-:S02]  /*0d60*/  SHF.R.U32.HI R139, RZ, 0x10, R129 ;  /* 0x00000010ff8b7819 */ /* 0x000fc40000011681 */
[--C-:B------:R-:W-:Y:S02]  /*0d70*/  SHF.R.U32.HI R8, RZ, 0x10, R15.reuse ;  /* 0x00000010ff087819 */ /* 0x100fe4000001160f */
[----:B------:R-:W-:Y:S01]  /*0d80*/  SHF.L.U32 R11, R11, 0x10, RZ ;  /* 0x000000100b0b7819 */ /* 0x000fe200000006ff */
[----:B------:R-:W-:Y:S01]  /*0d90*/  FADD.FTZ R136, -R20, R136 ;  /* 0x0000008814887221 */ /* 0x000fe20000010100 */
[C---:B------:R-:W-:Y:S02]  /*0da0*/  SHF.R.U64 R12, R14.reuse, 0x10, R15 ;  /* 0x000000100e0c7819 */ /* 0x040fe4000000120f */
[----:B------:R-:W-:Y:S02]  /*0db0*/  SHF.L.U32 R129, R14, 0x10, RZ ;  /* 0x000000100e817819 */ /* 0x000fe400000006ff */
[----:B------:R-:W-:Y:S02]  /*0dc0*/  SHF.R.U32.HI R134, RZ, 0x10, R111 ;  /* 0x00000010ff867819 */ /* 0x000fe4000001166f */
[----:B------:R-:W-:-:S02]  /*0dd0*/  SHF.R.U64 R14, R22, 0x10, R23 ;  /* 0x00000010160e7819 */ /* 0x000fc40000001217 */
[----:B-1----:R-:W-:Y:S01]  /*0de0*/  SHF.L.U32 R19, R22, 0x10, RZ ;  /* 0x0000001016137819 */ /* 0x002fe200000006ff */
[----:B------:R-:W-:Y:S01]  /*0df0*/  FADD.FTZ R22, -R20, R165 ;  /* 0x000000a514167221 */ /* 0x000fe20000010100 */
[----:B------:R-:W-:Y:S01]  /*0e00*/  SHF.L.U32 R163, R10, 0x10, RZ ;  /* 0x000000100aa37819 */ /* 0x000fe200000006ff */
[----:B------:R-:W-:Y:S01]  /*0e10*/  FADD.FTZ R94, -R20, R17 ;  /* 0x00000011145e7221 */ /* 0x000fe20000010100 */
[----:B------:R-:W-:Y:S01]  /*0e20*/  SHF.L.U32 R165, R8, 0x10, RZ ;  /* 0x0000001008a57819 */ /* 0x000fe200000006ff */
[----:B------:R-:W-:Y:S01]  /*0e30*/  FADD.FTZ R8, -R20, R11 ;  /* 0x0000000b14087221 */ /* 0x000fe20000010100 */
[----:B------:R-:W-:Y:S01]  /*0e40*/  SHF.L.U32 R134, R134, 0x10, RZ ;  /* 0x0000001086867819 */ /* 0x000fe200000006ff */
[----:B------:R-:W-:Y:S01]  /*0e50*/  FMUL.FTZ R136, R136, UR29 ;  /* 0x0000001d88887c20 */ /* 0x000fe20008410000 */
[----:B------:R-:W-:Y:S02]  /*0e60*/  SHF.L.U32 R132, R132, 0x10, RZ ;  /* 0x0000001084847819 */ /* 0x000fe400000006ff */
[----:B------:R-:W-:Y:S01]  /*0e70*/  SHF.L.U32 R17, R9, 0x10, RZ ;  /* 0x0000001009117819 */ /* 0x000fe200000006ff */
[----:B------:R-:W-:Y:S01]  /*0e80*/  FADD.FTZ R9, -R20, R163 ;  /* 0x000000a314097221 */ /* 0x000fe20000010100 */
[----:B------:R-:W-:-:S02]  /*0e90*/  SHF.R.U64 R11, R112, 0x10, R113 ;  /* 0x00000010700b7819 */ /* 0x000fc40000001271 */
[----:B------:R-:W-:Y:S01]  /*0ea0*/  SHF.L.U32 R155, R13, 0x10, RZ ;  /* 0x000000100d9b7819 */ /* 0x000fe200000006ff */
[-C--:B------:R-:W-:Y:S01]  /*0eb0*/  FMUL.FTZ R134, R134, R132.reuse ;  /* 0x0000008486867220 */ /* 0x080fe20000410000 */
[----:B------:R-:W-:Y:S01]  /*0ec0*/  FADD.FTZ R39, R39, R132 ;  /* 0x0000008427277221 */ /* 0x000fe20000010000 */
[----:B------:R-:W-:Y:S01]  /*0ed0*/  FFMA.FTZ R87, R136, R132, R87 ;  /* 0x0000008488577223 */ /* 0x000fe20000010057 */
[----:B------:R-:W-:Y:S01]  /*0ee0*/  SHF.L.U32 R11, R11, 0x10, RZ ;  /* 0x000000100b0b7819 */ /* 0x000fe200000006ff */
[----:B------:R-:W-:Y:S01]  /*0ef0*/  FMUL.FTZ R132, R9, UR29 ;  /* 0x0000001d09847c20 */ /* 0x000fe20008410000 */
[----:B------:R-:W-:Y:S02]  /*0f00*/  SHF.L.U32 R164, R130, 0x10, RZ ;  /* 0x0000001082a47819 */ /* 0x000fe400000006ff */
[----:B------:R-:W-:Y:S02]  /*0f10*/  SHF.L.U32 R97, R15, 0x10, RZ ;  /* 0x000000100f617819 */ /* 0x000fe400000006ff */
[----:B------:R-:W-:-:S02]  /*0f20*/  SHF.R.U32.HI R13, RZ, 0x10, R21 ;  /* 0x00000010ff0d7819 */ /* 0x000fc40000011615 */
[----:B------:R-:W-:Y:S02]  /*0f30*/  SHF.L.U32 R95, R21, 0x10, RZ ;  /* 0x00000010155f7819 */ /* 0x000fe400000006ff */
[----:B------:R-:W-:Y:S02]  /*0f40*/  SHF.R.U32.HI R15, RZ, 0x10, R23 ;  /* 0x00000010ff0f7819 */ /* 0x000fe40000011617 */
[----:B------:R-:W-:Y:S01]  /*0f50*/  SHF.L.U32 R21, R23, 0x10, RZ ;  /* 0x0000001017157819 */ /* 0x000fe200000006ff */
[----:B------:R-:W-:Y:S01]  /*0f60*/  FADD.FTZ R23, -R20, R155 ;  /* 0x0000009b14177221 */ /* 0x000fe20000010100 */
[----:B------:R-:W-:Y:S01]  /*0f70*/  SHF.R.U32.HI R9, RZ, 0x10, R113 ;  /* 0x00000010ff097819 */ /* 0x000fe20000011671 */
[-C--:B------:R-:W-:Y:S01]  /*0f80*/  FMUL.FTZ R130, R11, R164.reuse ;  /* 0x000000a40b827220 */ /* 0x080fe20000410000 */
[----:B------:R-:W-:Y:S01]  /*0f90*/  SHF.L.U32 R155, R12, 0x10, RZ ;  /* 0x000000100c9b7819 */ /* 0x000fe200000006ff */
[----:B------:R-:W-:Y:S01]  /*0fa0*/  FADD.FTZ R41, R41, R164 ;  /* 0x000000a429297221 */ /* 0x000fe20000010000 */
[----:B------:R-:W-:Y:S01]  /*0fb0*/  FFMA.FTZ R81, R132, R164, R81 ;  /* 0x000000a484517223 */ /* 0x000fe20000010051 */
[----:B------:R-:W-:Y:S01]  /*0fc0*/  SHF.L.U32 R9, R9, 0x10, RZ ;  /* 0x0000001009097819 */ /* 0x000fe200000006ff */
[----:B------:R-:W-:Y:S01]  /*0fd0*/  FMUL.FTZ R8, R8, UR29 ;  /* 0x0000001d08087c20 */ /* 0x000fe20008410000 */
[----:B------:R-:W-:Y:S01]  /*0fe0*/  SHF.L.U32 R164, R139, 0x10, RZ ;  /* 0x000000108ba47819 */ /* 0x000fe200000006ff */
[----:B------:R-:W-:Y:S01]  /*0ff0*/  FADD.FTZ R10, -R20, R155 ;  /* 0x0000009b140a7221 */ /* 0x000fe20000010100 */
[----:B------:R-:W-:-:S02]  /*1000*/  SHF.L.U32 R13, R13, 0x10, RZ ;  /* 0x000000100d0d7819 */ /* 0x000fc400000006ff */
[----:B------:R-:W-:Y:S01]  /*1010*/  SHF.R.U64 R11, R114, 0x10, R115 ;  /* 0x00000010720b7819 */ /* 0x000fe20000001273 */
[----:B------:R-:W-:Y:S01]  /*1020*/  FADD.FTZ R142, -R20, R97 ;  /* 0x00000061148e7221 */ /* 0x000fe20000010100 */
[-C--:B------:R-:W-:Y:S01]  /*1030*/  FMUL.FTZ R9, R9, R164.reuse ;  /* 0x000000a409097220 */ /* 0x080fe20000410000 */
[----:B------:R-:W-:Y:S01]  /*1040*/  FADD.FTZ R43, R43, R164 ;  /* 0x000000a42b2b7221 */ /* 0x000fe20000010000 */
[----:B------:R-:W-:Y:S01]  /*1050*/  FFMA.FTZ R83, R8, R164, R83 ;  /* 0x000000a408537223 */ /* 0x000fe20000010053 */
[C---:B------:R-:W-:Y:S01]  /*1060*/  FADD.FTZ R97, -R20.reuse, R19 ;  /* 0x0000001314617221 */ /* 0x040fe20000010100 */
[----:B------:R-:W-:Y:S01]  /*1070*/  SHF.L.U32 R11, R11, 0x10, RZ ;  /* 0x000000100b0b7819 */ /* 0x000fe200000006ff */
[----:B------:R-:W-:Y:S01]  /*1080*/  FADD.FTZ R16, -R20, R13 ;  /* 0x0000000d14107221 */ /* 0x000fe20000010100 */
[----:B------:R-:W-:Y:S01]  /*1090*/  SHF.L.U32 R164, R137, 0x10, RZ ;  /* 0x0000001089a47819 */ /* 0x000fe200000006ff */
[----:B------:R-:W-:Y:S01]  /*10a0*/  FMUL.FTZ R10, R10, UR29 ;  /* 0x0000001d0a0a7c20 */ /* 0x000fe20008410000 */
[----:B------:R-:W-:Y:S01]  /*10b0*/  SHF.L.U32 R19, R14, 0x10, RZ ;  /* 0x000000100e137819 */ /* 0x000fe200000006ff */
[----:B------:R-:W-:Y:S01]  /*10c0*/  IMAD.U32 R15, R15, 0x10000, RZ ;  /* 0x000100000f0f7824 */ /* 0x000fe200078e00ff */
[----:B------:R-:W-:Y:S01]  /*10d0*/  SHF.R.U32.HI R13, RZ, 0x10, R115 ;  /* 0x00000010ff0d7819 */ /* 0x000fe20000011673 */
[C---:B------:R-:W-:Y:S01]  /*10e0*/  FADD.FTZ R12, -R20.reuse, R165 ;  /* 0x000000a5140c7221 */ /* 0x040fe20000010100 */
[----:B------:R-:W-:Y:S01]  /*10f0*/  FADD.FTZ R148, -R20, R129 ;  /* 0x0000008114947221 */ /* 0x000fe20000010100 */
[-C--:B------:R-:W-:Y:S01]  /*1100*/  FMUL.FTZ R11, R11, R164.reuse ;  /* 0x000000a40b0b7220 */ /* 0x080fe20000410000 */
[----:B------:R-:W-:Y:S01]  /*1110*/  FADD.FTZ R45, R45, R164 ;  /* 0x000000a42d2d7221 */ /* 0x000fe20000010000 */
[----:B------:R-:W-:Y:S01]  /*1120*/  FFMA.FTZ R77, R10, R164, R77 ;  /* 0x000000a40a4d7223 */ /* 0x000fe2000001004d */
[C---:B------:R-:W-:Y:S01]  /*1130*/  FADD.FTZ R141, -R20.reuse, R141 ;  /* 0x0000008d148d7221 */ /* 0x040fe20000010100 */
[C---:B------:R-:W-:Y:S01]  /*1140*/  FADD.FTZ R95, -R20.reuse, R95 ;  /* 0x0000005f145f7221 */ /* 0x040fe20000010100 */
[C---:B------:R-:W-:Y:S01]  /*1150*/  FADD.FTZ R129, -R20.reuse, R21 ;  /* 0x0000001514817221 */ /* 0x040fe20000010100 */
[C---:B------:R-:W-:Y:S01]  /*1160*/  FADD.FTZ R14, -R20.reuse, R17 ;  /* 0x00000011140e7221 */ /* 0x040fe20000010100 */
[C---:B------:R-:W-:Y:S01]  /*1170*/  FADD.FTZ R18, -R20.reuse, R19 ;  /* 0x0000001314127221 */ /* 0x040fe20000010100 */
[----:B------:R-:W-:Y:S01]  /*1180*/  SHF.L.U32 R13, R13, 0x10, RZ ;  /* 0x000000100d0d7819 */ /* 0x000fe200000006ff */
[----:B------:R-:W-:Y:S01]  /*1190*/  FADD.FTZ R20, -R20, R15 ;  /* 0x0000000f14147221 */ /* 0x000fe20000010100 */
[----:B------:R-:W-:Y:S01]  /*11a0*/  SHF.L.U32 R164, R131, 0x10, RZ ;  /* 0x0000001083a47819 */ /* 0x000fe200000006ff */
[----:B------:R-:W-:Y:S01]  /*11b0*/  FMUL.FTZ R12, R12, UR29 ;  /* 0x0000001d0c0c7c20 */ /* 0x000fe20008410000 */
[----:B------:R-:W-:Y:S01]  /*11c0*/  SHF.R.U64 R15, R116, 0x10, R117 ;  /* 0x00000010740f7819 */ /* 0x000fe20000001275 */
[----:B------:R-:W-:-:S02]  /*11d0*/  FMUL.FTZ R14, R14, UR29 ;  /* 0x0000001d0e0e7c20 */ /* 0x000fc40008410000 */
[-C--:B------:R-:W-:Y:S01]  /*11e0*/  FMUL.FTZ R13, R13, R164.reuse ;  /* 0x000000a40d0d7220 */ /* 0x080fe20000410000 */
[----:B------:R-:W-:Y:S01]  /*11f0*/  FADD.FTZ R47, R47, R164 ;  /* 0x000000a42f2f7221 */ /* 0x000fe20000010000 */
[----:B------:R-:W-:Y:S01]  /*1200*/  FFMA.FTZ R79, R12, R164, R79 ;  /* 0x000000a40c4f7223 */ /* 0x000fe2000001004f */
        /* <DEDUP_REMOVED lines=8> */
[----:B------:R-:W-:Y:S01]  /*1290*/  FMUL.FTZ R133, R22, UR29 ;  /* 0x0000001d16857c20 */ /* 0x000fe20008410000 */
[----:B------:R-:W-:Y:S01]  /*12a0*/  SHF.L.U32 R135, R111, 0x10, RZ ;  /* 0x000000106f877819 */ /* 0x000fe200000006ff */
[----:B------:R-:W-:Y:S01]  /*12b0*/  FMUL.FTZ R23, R23, UR29 ;  /* 0x0000001d17177c20 */ /* 0x000fe20008410000 */
[----:B------:R-:W-:Y:S02]  /*12c0*/  SHF.L.U32 R25, R25, 0x10, RZ ;  /* 0x0000001019197819 */ /* 0x000fe400000006ff */
[----:B------:R-:W-:Y:S01]  /*12d0*/  SHF.L.U32 R22, R113, 0x10, RZ ;  /* 0x0000001071167819 */ /* 0x000fe200000006ff */
[-C--:B------:R-:W-:Y:S01]  /*12e0*/  FFMA.FTZ R86, R137, R93.reuse, R86 ;  /* 0x0000005d89567223 */ /* 0x080fe20000010056 */
[----:B------:R-:W-:Y:S01]  /*12f0*/  FADD.FTZ R38, R38, R93 ;  /* 0x0000005d26267221 */ /* 0x000fe20000010000 */
[----:B------:R-:W-:Y:S01]  /*1300*/  FMUL.FTZ R135, R135, R93 ;  /* 0x0000005d87877220 */ /* 0x000fe20000410000 */
[----:B------:R-:W-:Y:S01]  /*1310*/  SHF.L.U32 R93, R24, 0x10, RZ ;  /* 0x00000010185d7819 */ /* 0x000fe200000006ff */
[-C--:B------:R-:W-:Y:S01]  /*1320*/  FFMA.FTZ R82, R23, R25.reuse, R82 ;  /* 0x0000001917527223 */ /* 0x080fe20000010052 */
[----:B------:R-:W-:Y:S01]  /*1330*/  SHF.L.U32 R26, R26, 0x10, RZ ;  /* 0x000000101a1a7819 */ /* 0x000fe200000006ff */
[----:B------:R-:W-:Y:S01]  /*1340*/  FADD.FTZ R42, R42, R25 ;  /* 0x000000192a2a7221 */ /* 0x000fe20000010000 */
[----:B------:R-:W-:Y:S01]  /*1350*/  SHF.L.U32 R131, R112, 0x10, RZ ;  /* 0x0000001070837819 */ /* 0x000fe200000006ff */
[----:B------:R-:W-:Y:S01]  /*1360*/  FMUL.FTZ R22, R22, R25 ;  /* 0x0000001916167220 */ /* 0x000fe20000410000 */
[----:B------:R-:W-:Y:S01]  /*1370*/  SHF.L.U32 R24, R114, 0x10, RZ ;  /* 0x0000001072187819 */ /* 0x000fe200000006ff */
[----:B------:R-:W-:Y:S01]  /*1380*/  FMUL.FTZ R25, R148, UR29 ;  /* 0x0000001d94197c20 */ /* 0x000fe20008410000 */
[----:B------:R-:W-:-:S02]  /*1390*/  SHF.L.U32 R92, R92, 0x10, RZ ;  /* 0x000000105c5c7819 */ /* 0x000fc400000006ff */
[----:B------:R-:W-:Y:S01]  /*13a0*/  SHF.L.U32 R139, R110, 0x10, RZ ;  /* 0x000000106e8b7819 */ /* 0x000fe200000006ff */
[-C--:B------:R-:W-:Y:S01]  /*13b0*/  FFMA.FTZ R80, R133, R26.reuse, R80 ;  /* 0x0000001a85507223 */ /* 0x080fe20000010050 */
[----:B------:R-:W-:Y:S01]  /*13c0*/  SHF.R.U64 R19, R118, 0x10, R119 ;  /* 0x0000001076137819 */ /* 0x000fe20000001277 */
[----:B------:R-:W-:Y:S01]  /*13d0*/  FADD.FTZ R40, R40, R26 ;  /* 0x0000001a28287221 */ /* 0x000fe20000010000 */
[----:B------:R-:W-:Y:S01]  /*13e0*/  FMUL.FTZ R131, R131, R26 ;  /* 0x0000001a83837220 */ /* 0x000fe20000410000 */
[-C--:B------:R-:W-:Y:S01]  /*13f0*/  FFMA.FTZ R76, R25, R93.reuse, R76 ;  /* 0x0000005d194c7223 */ /* 0x080fe2000001004c */
[----:B------:R-:W-:Y:S01]  /*1400*/  FADD.FTZ R44, R44, R93 ;  /* 0x0000005d2c2c7221 */ /* 0x000fe20000010000 */
[----:B------:R-:W-:Y:S01]  /*1410*/  FMUL.FTZ R24, R24, R93 ;  /* 0x0000005d18187220 */ /* 0x000fe20000410000 */
[----:B------:R-:W-:Y:S01]  /*1420*/  SHF.L.U32 R93, R27, 0x10, RZ ;  /* 0x000000101b5d7819 */ /* 0x000fe200000006ff */
[----:B------:R-:W-:Y:S01]  /*1430*/  FMUL.FTZ R139, R139, R92 ;  /* 0x0000005c8b8b7220 */ /* 0x000fe20000410000 */
[----:B------:R-:W-:Y:S01]  /*1440*/  SHF.L.U32 R26, R115, 0x10, RZ ;  /* 0x00000010731a7819 */ /* 0x000fe200000006ff */
[----:B------:R-:W-:Y:S01]  /*1450*/  FMUL.FTZ R27, R142, UR29 ;  /* 0x0000001d8e1b7c20 */ /* 0x000fe20008410000 */
[----:B------:R-:W-:Y:S01]  /*1460*/  FMUL.FTZ R141, R141, UR29 ;  /* 0x0000001d8d8d7c20 */ /* 0x000fe20008410000 */
[----:B------:R-:W-:Y:S01]  /*1470*/  SHF.L.U32 R19, R19, 0x10, RZ ;  /* 0x0000001013137819 */ /* 0x000fe200000006ff */
[----:B------:R-:W-:-:S02]  /*1480*/  IMAD.U32 R96, R96, 0x10000, RZ ;  /* 0x0001000060607824 */ /* 0x000fc400078e00ff */
[----:B------:R-:W-:Y:S01]  /*1490*/  FMUL.FTZ R18, R18, UR29 ;  /* 0x0000001d12127c20 */ /* 0x000fe20008410000 */
[-C--:B------:R-:W-:Y:S01]  /*14a0*/  FFMA.FTZ R78, R27, R93.reuse, R78 ;  /* 0x0000005d1b4e7223 */ /* 0x080fe2000001004e */
[----:B------:R-:W-:Y:S01]  /*14b0*/  FADD.FTZ R46, R46, R93 ;  /* 0x0000005d2e2e7221 */ /* 0x000fe20000010000 */
[----:B------:R-:W-:Y:S01]  /*14c0*/  FMUL.FTZ R26, R26, R93 ;  /* 0x0000005d1a1a7220 */ /* 0x000fe20000410000 */
[----:B------:R-:W-:Y:S01]  /*14d0*/  FADD.FTZ R155, RZ, R139 ;  /* 0x0000008bff9b7221 */ /* 0x000fe20000010000 */
[----:B------:R-:W-:Y:S01]  /*14e0*/  FFMA.FTZ R93, R141, R139, RZ ;  /* 0x0000008b8d5d7223 */ /* 0x000fe200000100ff */
[-C--:B------:R-:W-:Y:S01]  /*14f0*/  FMUL.FTZ R19, R19, R96.reuse ;  /* 0x0000006013137220 */ /* 0x080fe20000410000 */
[----:B------:R-:W-:Y:S01]  /*1500*/  FADD.FTZ R53, R53, R96 ;  /* 0x0000006035357221 */ /* 0x000fe20000010000 */
[----:B------:R-:W-:Y:S01]  /*1510*/  FFMA.FTZ R33, R18, R96, R33 ;  /* 0x0000006012217223 */ /* 0x000fe20000010021 */
[----:B------:R-:W-:Y:S01]  /*1520*/  FFMA.FTZ R84, R141, R92, R84 ;  /* 0x0000005c8d547223 */ /* 0x000fe20000010054 */
[----:B------:R-:W-:Y:S01]  /*1530*/  FADD.FTZ R36, R36, R92 ;  /* 0x0000005c24247221 */ /* 0x000fe20000010000 */
[----:B------:R-:W-:Y:S01]  /*1540*/  FADD.FTZ R96, R138, R155 ;  /* 0x0000009b8a607221 */ /* 0x000fe20000010000 */
[----:B------:R-:W-:-:S03]  /*1550*/  FFMA.FTZ R92, R140, R138, R93 ;  /* 0x0000008a8c5c7223 */ /* 0x000fc6000001005d */
[----:B------:R-:W-:Y:S01]  /*1560*/  FADD.FTZ R165, R135, R96 ;  /* 0x0000006087a57221 */ /* 0x000fe20000010000 */
[----:B------:R-:W-:Y:S01]  /*1570*/  FFMA.FTZ R163, R137, R135, R92 ;  /* 0x0000008789a37223 */ /* 0x000fe2000001005c */
[----:B------:R-:W-:Y:S01]  /*1580*/  FMUL.FTZ R93, R94, UR29 ;  /* 0x0000001d5e5d7c20 */ /* 0x000fe20008410000 */
[----:B------:R-:W-:Y:S01]  /*1590*/  SHF.L.U32 R155, R90, 0x10, RZ ;  /* 0x000000105a9b7819 */ /* 0x000fe200000006ff */
[----:B------:R-:W-:Y:S01]  /*15a0*/  FADD.FTZ R94, R134, R165 ;  /* 0x000000a5865e7221 */ /* 0x000fe20000010000 */
[----:B------:R-:W-:Y:S01]  /*15b0*/  FFMA.FTZ R90, R136, R134, R163 ;  /* 0x00000086885a7223 */ /* 0x000fe200000100a3 */
[----:B------:R-:W-:Y:S02]  /*15c0*/  SHF.L.U32 R92, R116, 0x10, RZ ;  /* 0x00000010745c7819 */ /* 0x000fe400000006ff */
[----:B------:R-:W-:Y:S01]  /*15d0*/  FADD.FTZ R165, R131, R94 ;  /* 0x0000005e83a57221 */ /* 0x000fe20000010000 */
[----:B------:R-:W-:-:S03]  /*15e0*/  FFMA.FTZ R163, R133, R131, R90 ;  /* 0x0000008385a37223 */ /* 0x000fc6000001005a */
        /* <DEDUP_REMOVED lines=10> */
[----:B------:R-:W-:Y:S02]  /*1690*/  FMUL.FTZ R95, R95, UR29 ;  /* 0x0000001d5f5f7c20 */ /* 0x000fe40008410000 */
[----:B------:R-:W-:Y:S01]  /*16a0*/  FADD.FTZ R96, R24, R163 ;  /* 0x000000a318607221 */ /* 0x000fe20000010000 */
[----:B------:R-:W-:Y:S01]  /*16b0*/  FFMA.FTZ R91, R25, R24, R90 ;  /* 0x00000018195b7223 */ /* 0x000fe2000001005a */
[----:B------:R-:W-:Y:S02]  /*16c0*/  IMAD.U32 R94, R117, 0x10000, RZ ;  /* 0x00010000755e7824 */ /* 0x000fe400078e00ff */
        /* <DEDUP_REMOVED lines=11> */
[----:B------:R-:W-:Y:S01]  /*1780*/  SHF.R.U32.HI R17, RZ, 0x10, R117 ;  /* 0x00000010ff117819 */ /* 0x000fe20000011675 */
[----:B------:R-:W-:Y:S01]  /*1790*/  FMUL.FTZ R97, R97, UR29 ;  /* 0x0000001d61617c20 */ /* 0x000fe20008410000 */
[----:B------:R-:W-:Y:S01]  /*17a0*/  FADD.FTZ R90, R92, R163 ;  /* 0x000000a35c5a7221 */ /* 0x000fe20000010000 */
[----:B------:R-:W-:Y:S01]  /*17b0*/  FFMA.FTZ R91, R93, R92, R88 ;  /* 0x0000005c5d5b7223 */ /* 0x000fe20000010058 */
[----:B------:R-:W-:Y:S01]  /*17c0*/  SHF.L.U32 R17, R17, 0x10, RZ ;  /* 0x0000001011117819 */ /* 0x000fe200000006ff */
[----:B------:R-:W-:Y:S01]  /*17d0*/  FADD.FTZ R52, R52, R155 ;  /* 0x0000009b34347221 */ /* 0x000fe20000010000 */
[-C--:B------:R-:W-:Y:S01]  /*17e0*/  FFMA.FTZ R32, R97, R155.reuse, R32 ;  /* 0x0000009b61207223 */ /* 0x080fe20000010020 */
[----:B------:R-:W-:Y:S01]  /*17f0*/  FMUL.FTZ R96, R96, R155 ;  /* 0x0000009b60607220 */ /* 0x000fe20000410000 */
[----:B------:R-:W-:Y:S01]  /*1800*/  FADD.FTZ R155, R15, R90 ;  /* 0x0000005a0f9b7221 */ /* 0x000fe20000010000 */
[----:B------:R-:W-:Y:S01]  /*1810*/  FFMA.FTZ R88, R14, R15, R91 ;  /* 0x0000000f0e587223 */ /* 0x000fe2000001005b */
[----:B------:R-:W-:Y:S01]  /*1820*/  SHF.R.U32.HI R21, RZ, 0x10, R119 ;  /* 0x00000010ff157819 */ /* 0x000fe20000011677 */
[----:B------:R-:W-:Y:S01]  /*1830*/  FMUL.FTZ R17, R17, R164 ;  /* 0x000000a411117220 */ /* 0x000fe20000410000 */
[----:B------:R-:W-:Y:S01]  /*1840*/  SHF.L.U32 R163, R89, 0x10, RZ ;  /* 0x0000001059a37819 */ /* 0x000fe200000006ff */
[----:B------:R-:W-:Y:S01]  /*1850*/  FADD.FTZ R90, R94, R155 ;  /* 0x0000009b5e5a7221 */ /* 0x000fe20000010000 */
[----:B------:R-:W-:Y:S01]  /*1860*/  FMUL.FTZ R16, R16, UR29 ;  /* 0x0000001d10107c20 */ /* 0x000fe20008410000 */
[----:B------:R-:W-:Y:S01]  /*1870*/  FFMA.FTZ R89, R95, R94, R88 ;  /* 0x0000005e5f597223 */ /* 0x000fe20000010058 */
[----:B------:R-:W-:Y:S01]  /*1880*/  SHF.L.U32 R21, R21, 0x10, RZ ;  /* 0x0000001015157819 */ /* 0x000fe200000006ff */
[----:B------:R-:W-:Y:S01]  /*1890*/  FMUL.FTZ R20, R20, UR29 ;  /* 0x0000001d14147c20 */ /* 0x000fe20008410000 */
[----:B------:R-:W-:Y:S01]  /*18a0*/  SHF.L.U32 R128, R128, 0x10, RZ ;  /* 0x0000001080807819 */ /* 0x000fe200000006ff */
[----:B------:R-:W-:Y:S01]  /*18b0*/  FADD.FTZ R91, R17, R90 ;  /* 0x0000005a115b7221 */ /* 0x000fe20000010000 */
[----:B------:R-:W-:-:S03]  /*18c0*/  FFMA.FTZ R90, R16, R17, R89 ;  /* 0x00000011105a7223 */ /* 0x000fc60000010059 */
[-C--:B------:R-:W-:Y:S01]  /*18d0*/  FMUL.FTZ R21, R21, R128.reuse ;  /* 0x0000008015157220 */ /* 0x080fe20000410000 */
[----:B------:R-:W-:Y:S01]  /*18e0*/  FADD.FTZ R55, R55, R128 ;  /* 0x0000008037377221 */ /* 0x000fe20000010000 */
[----:B------:R-:W-:Y:S01]  /*18f0*/  FFMA.FTZ R35, R20, R128, R35 ;  /* 0x0000008014237223 */ /* 0x000fe20000010023 */
[----:B------:R-:W-:Y:S01]  /*1900*/  SHF.L.U32 R128, R119, 0x10, RZ ;  /* 0x0000001077807819 */ /* 0x000fe200000006ff */
[----:B------:R-:W-:Y:S01]  /*1910*/  FADD.FTZ R88, R96, R91 ;  /* 0x0000005b60587221 */ /* 0x000fe20000010000 */
[----:B------:R-:W-:Y:S01]  /*1920*/  FFMA.FTZ R89, R97, R96, R90 ;  /* 0x0000006061597223 */ /* 0x000fe2000001005a */
[----:B------:R-:W-:Y:S02]  /*1930*/  FMUL.FTZ R129, R129, UR29 ;  /* 0x0000001d81817c20 */ /* 0x000fe40008410000 */
[----:B------:R-:W-:Y:S01]  /*1940*/  FADD.FTZ R91, R88, R19 ;  /* 0x00000013585b7221 */ /* 0x000fe20000010000 */
[----:B------:R-:W-:Y:S01]  /*1950*/  FMUL.FTZ R128, R128, R163 ;  /* 0x000000a380807220 */ /* 0x000fe20000410000 */
[----:B------:R-:W-:-:S03]  /*1960*/  FFMA.FTZ R88, R18, R19, R89 ;  /* 0x0000001312587223 */ /* 0x000fc60000010059 */
        /* <DEDUP_REMOVED lines=9> */
.L_x_999:
[----:B------:R-:W-:Y:S01]  /*1a00*/  UISETP.GE.AND UP2, UPT, UR11, 0x1, UPT ;  /* 0x000000010b00788c */ /* 0x000fe2000bf46270 */
[----:B------:R-:W-:Y:S01]  /*1a10*/  HFMA2 R163, -RZ, RZ, 0, 0 ;  /* 0x00000000ffa37431 */ /* 0x000fe200000001ff */
[----:B------:R-:W-:-:S04]  /*1a20*/  UISETP.NE.U32.AND UP0, UPT, UR4, URZ, UPT ;  /* 0x000000ff0400728c */ /* 0x000fc8000bf05070 */
[----:B------:R-:W-:-:S03]  /*1a30*/  UISETP.NE.AND.EX UP0, UPT, UR5, URZ, UPT, UP0 ;  /* 0x000000ff0500728c */ /* 0x000fc6000bf05300 */
[----:B------:R-:W-:Y:S08]  /*1a40*/  BRA.U !UP2, `(.L_x_1001) ;  /* 0x000000010a1c7547 */ /* 0x000ff0000b800000 */
[----:B------:R-:W0:Y:S01]  /*1a50*/  S2R R163, SR_TID.X ;  /* 0x0000000000a37919 */ /* 0x000e220000002100 */
[----:B------:R-:W-:-:S04]  /*1a60*/  UIADD3 UR9, UPT, UPT, UR11, -0x1, URZ ;  /* 0xffffffff0b097890 */ /* 0x000fc8000fffe0ff */
[----:B------:R-:W-:-:S04]  /*1a70*/  UIMAD UR9, UR9, UR28, URZ ;  /* 0x0000001c090972a4 */ /* 0x000fc8000f8e02ff */
[----:B------:R-:W-:-:S04]  /*1a80*/  USHF.R.S32.HI UR10, URZ, 0x1f, UR9 ;  /* 0x0000001fff0a7899 */ /* 0x000fc80008011409 */
[----:B------:R-:W-:-:S06]  /*1a90*/  ULEA.HI UR10, UR10, UR9, URZ, 0x2 ;  /* 0x000000090a0a7291 */ /* 0x000fcc000f8f10ff */
[----:B------:R-:W-:-:S04]  /*1aa0*/  MOV R88, UR10 ;  /* 0x0000000a00587c02 */ /* 0x000fc80008000f00 */
[----:B0-----:R-:W-:-:S07]  /*1ab0*/  LEA.HI.SX32 R163, R88, R163, 0x1e ;  /* 0x000000a358a37211 */ /* 0x001fce00078ff2ff */
.L_x_1001:
[----:B------:R-:W-:Y:S01]  /*1ac0*/  CS2R R88, SRZ ;  /* 0x0000000000587805 */ /* 0x000fe2000001ff00 */
[----:B------:R-:W-:Y:S06]  /*1ad0*/  BRA.U UP0, `(.L_x_1002) ;  /* 0x0000000100407547 */ /* 0x000fec000b800000 */
[----:B------:R-:W0:Y:S01]  /*1ae0*/  LDC.64 R90, c[0x0][0x3b0] ;  /* 0x0000ec00ff5a7b82 */ /* 0x000e220000000a00 */
[C---:B------:R-:W-:Y:S02]  /*1af0*/  IADD3 R143, PT, PT, R163.reuse, 0x80, RZ ;  /* 0x00000080a38f7810 */ /* 0x040fe40007ffe0ff */
[C---:B------:R-:W-:Y:S02]  /*1b00*/  IADD3 R165, PT, PT, R163.reuse, 0x100, RZ ;  /* 0x00000100a3a57810 */ /* 0x040fe40007ffe0ff */
[C---:B------:R-:W-:Y:S02]  /*1b10*/  IADD3 R155, PT, PT, R163.reuse, 0x180, RZ ;  /* 0x00000180a39b7810 */ /* 0x040fe40007ffe0ff */
[----:B------:R-:W-:Y:S01]  /*1b20*/  IADD3 R148, PT, PT, R163, 0x200, RZ ;  /* 0x00000200a3947810 */ /* 0x000fe20007ffe0ff */
        /* <DEDUP_REMOVED lines=11> */
.L_x_1002:
[----:B------:R-:W0:Y:S01]  /*1be0*/  S2R R104, SR_TID.X ;  /* 0x0000000000687919 */ /* 0x000e220000002100 */
[----:B------:R-:W1:Y:S01]  /*1bf0*/  LDC.64 R90, c[0x0][0x3b0] ;  /* 0x0000ec00ff5a7b82 */ /* 0x000e620000000a00 */
[----:B------:R-:W-:Y:S01]  /*1c00*/  UIMAD UR9, UR8, UR28, URZ ;  /* 0x0000001c080972a4 */ /* 0x000fe2000f8e02ff */
[C---:B------:R-:W-:Y:S02]  /*1c10*/  IADD3 R103, PT, PT, R163.reuse, 0x80, RZ ;  /* 0x00000080a3677810 */ /* 0x040fe40007ffe0ff */
[C---:B------:R-:W-:Y:S01]  /*1c20*/  IADD3 R101, PT, PT, R163.reuse, 0x100, RZ ;  /* 0x00000100a3657810 */ /* 0x040fe20007ffe0ff */
[----:B------:R-:W-:Y:S01]  /*1c30*/  USHF.R.S32.HI UR10, URZ, 0x1f, UR9 ;  /* 0x0000001fff0a7899 */ /* 0x000fe20008011409 */
[C---:B------:R-:W-:Y:S02]  /*1c40*/  IADD3 R155, PT, PT, R163.reuse, 0x180, RZ ;  /* 0x00000180a39b7810 */ /* 0x040fe40007ffe0ff */
[----:B------:R-:W2:Y:S01]  /*1c50*/  LDC.64 R98, c[0x0][0x438] ;  /* 0x00010e00ff627b82 */ /* 0x000ea20000000a00 */
[----:B------:R-:W-:Y:S01]  /*1c60*/  ULEA.HI UR10, UR10, UR9, URZ, 0x2 ;  /* 0x000000090a0a7291 */ /* 0x000fe2000f8f10ff */
[----:B------:R-:W-:-:S05]  /*1c70*/  IADD3 R105, PT, PT, R163, 0x200, RZ ;  /* 0x00000200a3697810 */ /* 0x000fca0007ffe0ff */
[----:B------:R-:W-:Y:S01]  /*1c80*/  MOV R107, UR10 ;  /* 0x0000000a006b7c02 */ /* 0x000fe20008000f00 */
[----:B-1----:R-:W-:-:S04]  /*1c90*/  IMAD.WIDE.U32 R102, R103, 0x4, R90 ;  /* 0x0000000467667825 */ /* 0x002fc800078e005a */
[--C-:B------:R-:W-:Y:S01]  /*1ca0*/  IMAD.WIDE.U32 R100, R101, 0x4, R90.reuse ;  /* 0x0000000465647825 */ /* 0x100fe200078e005a */
[----:B------:R1:W5:Y:S01]  /*1cb0*/  LDG.E R158, desc[UR20][R102.64] ;  /* 0x00000014669e7981 */ /* 0x000362000c1e1900 */
[----:B0-----:R-:W-:Y:S02]  /*1cc0*/  LEA.HI.SX32 R107, R107, R104, 0x1e ;  /* 0x000000686b6b7211 */ /* 0x001fe400078ff2ff */
[--C-:B------:R-:W-:Y:S01]  /*1cd0*/  IMAD.WIDE.U32 R154, R155, 0x4, R90.reuse ;  /* 0x000000049b9a7825 */ /* 0x100fe200078e005a */
[----:B------:R0:W5:Y:S03]  /*1ce0*/  LDG.E R156, desc[UR20][R100.64] ;  /* 0x00000014649c7981 */ /* 0x000166000c1e1900 */
[--C-:B------:R-:W-:Y:S01]  /*1cf0*/  IMAD.WIDE.U32 R162, R163, 0x4, R90.reuse ;  /* 0x00000004a3a27825 */ /* 0x100fe200078e005a */
[----:B------:R-:W-:Y:S01]  /*1d00*/  IADD3 R165, PT, PT, R107, 0x100, RZ ;  /* 0x000001006ba57810 */ /* 0x000fe20007ffe0ff */
[----:B------:R3:W5:Y:S02]  /*1d10*/  LDG.E R150, desc[UR20][R154.64] ;  /* 0x000000149a967981 */ /* 0x000764000c1e1900 */
[----:B------:R-:W-:Y:S01]  /*1d20*/  IMAD.WIDE.U32 R90, R105, 0x4, R90 ;  /* 0x00000004695a7825 */ /* 0x000fe200078e005a */
[C---:B------:R-:W-:Y:S01]  /*1d30*/  IADD3 R105, PT, PT, R107.reuse, 0x80, RZ ;  /* 0x000000806b697810 */ /* 0x040fe20007ffe0ff */
[----:B------:R3:W5:Y:S01]  /*1d40*/  LDG.E R162, desc[UR20][R162.64] ;  /* 0x00000014a2a27981 */ /* 0x000762000c1e1900 */
[C---:B------:R-:W-:Y:S01]  /*1d50*/  IADD3 R148, PT, PT, R107.reuse, 0x200, RZ ;  /* 0x000002006b947810 */ /* 0x040fe20007ffe0ff */
[----:B------:R-:W-:-:S02]  /*1d60*/  VIADD R142, R107, 0x180 ;  /* 0x000001806b8e7836 */ /* 0x000fc40000000000 */
[--C-:B--2---:R-:W-:Y:S01]  /*1d70*/  IMAD.WIDE.U32 R106, R107, 0x8, R98.reuse ;  /* 0x000000086b6a7825 */ /* 0x104fe200078e0062 */
[----:B------:R3:W5:Y:S03]  /*1d80*/  LDG.E R143, desc[UR20][R90.64] ;  /* 0x000000145a8f7981 */ /* 0x000766000c1e1900 */
[--C-:B------:R-:W-:Y:S02]  /*1d90*/  IMAD.WIDE.U32 R104, R105, 0x8, R98.reuse ;  /* 0x0000000869687825 */ /* 0x100fe400078e0062 */
[----:B------:R-:W5:Y:S02]  /*1da0*/  LDG.E.64 R106, desc[UR20][R106.64] ;  /* 0x000000146a6a7981 */ /* 0x000f64000c1e1b00 */
[--C-:B-1----:R-:W-:Y:S02]  /*1db0*/  IMAD.WIDE.U32 R102, R165, 0x8, R98.reuse ;  /* 0x00000008a5667825 */ /* 0x102fe400078e0062 */
[----:B------:R-:W5:Y:S02]  /*1dc0*/  LDG.E.64 R104, desc[UR20][R104.64] ;  /* 0x0000001468687981 */ /* 0x000f64000c1e1b00 */
[----:B0-----:R-:W-:-:S02]  /*1dd0*/  IMAD.WIDE.U32 R100, R142, 0x8, R98 ;  /* 0x000000088e647825 */ /* 0x001fc400078e0062 */
[----:B------:R-:W5:Y:S02]  /*1de0*/  LDG.E.64 R102, desc[UR20][R102.64] ;  /* 0x0000001466667981 */ /* 0x000f64000c1e1b00 */
[----:B------:R-:W-:Y:S02]  /*1df0*/  IMAD.WIDE.U32 R98, R148, 0x8, R98 ;  /* 0x0000000894627825 */ /* 0x000fe400078e0062 */
[----:B------:R-:W5:Y:S04]  /*1e00*/  LDG.E.64 R100, desc[UR20][R100.64] ;  /* 0x0000001464647981 */ /* 0x000f68000c1e1b00 */
[----:B---3--:R-:W5:Y:S02]  /*1e10*/  LDG.E.64 R98, desc[UR20][R98.64] ;  /* 0x0000001462627981 */ /* 0x008f64000c1e1b00 */
.L_x_1000:
[----:B0-----:R-:W0:Y:S01]  /*1e20*/  SHFL.DOWN PT, R91, R88, 0x10, 0x1f ;  /* 0x0a001f00585b7f89 */ /* 0x001e2200000e0000 */
[----:B------:R-:W-:Y:S03]  /*1e30*/  BSSY.RECONVERGENT B0, `(.L_x_1003) ;  /* 0x000001f000007945 */ /* 0x000fe60003800200 */
        /* <DEDUP_REMOVED lines=18> */
[----:B--2---:R-:W-:Y:S01]  /*1f60*/  LOP3.LUT P0, RZ, R142, 0x1f, RZ, 0xc0, !PT ;  /* 0x0000001f8eff7812 */ /* 0x004fe2000780c0ff */
[----:B0-----:R-:W-:Y:S01]  /*1f70*/  FADD.FTZ R88, R91, R88 ;  /* 0x000000585b587221 */ /* 0x001fe20000010000 */
[----:B-1----:R-:W-:-:S11]  /*1f80*/  FADD.FTZ R89, R90, R89 ;  /* 0x000000595a597221 */ /* 0x002fd60000010000 */
[----:B------:R-:W-:Y:S05]  /*1f90*/  @P0 BRA `(.L_x_1004) ;  /* 0x0000000000200947 */ /* 0x000fea0003800000 */
        /* <DEDUP_REMOVED lines=8> */
.L_x_1004:
[----:B------:R-:W-:Y:S05]  /*2020*/  BSYNC.RECONVERGENT B0 ;  /* 0x0000000000007941 */ /* 0x000fea0003800200 */
.L_x_1003:
[----:B------:R-:W1:Y:S08]  /*2030*/  S2UR UR10, SR_CgaCtaId ;  /* 0x00000000000a79c3 */ /* 0x000e700000008800 */
[----:B------:R-:W-:Y:S01]  /*2040*/  BAR.SYNC.DEFER_BLOCKING 0x0 ;  /* 0x0000000000007b1d */ /* 0x000fe20000010000 */
[----:B------:R-:W-:Y:S01]  /*2050*/  @UP2 UIADD3 UR11, UPT, UPT, UR11, -0x1, URZ ;  /* 0xffffffff0b0b2890 */ /* 0x000fe2000fffe0ff */
[----:B------:R-:W-:-:S03]  /*2060*/  PLOP3.LUT P0, PT, PT, PT, UP2, 0x80, 0x8 ;  /* 0x000000000008781c */ /* 0x000fc60003f0f028 */
[----:B------:R-:W-:Y:S01]  /*2070*/  @UP2 UIMAD UR11, UR11, UR28, URZ ;  /* 0x0000001c0b0b22a4 */ /* 0x000fe2000f8e02ff */
[----:B------:R-:W-:Y:S01]  /*2080*/  UMOV UR9, 0x400 ;  /* 0x0000040000097882 */ /* 0x000fe20000000000 */
[----:B------:R-:W2:Y:S01]  /*2090*/  @UP2 LDCU.64 UR30, c[0x0][0x390] ;  /* 0x00007200ff1e27ac */ /* 0x000ea20008000a00 */
[----:B-1----:R-:W-:-:S04]  /*20a0*/  ULEA UR9, UR10, UR9, 0x18 ;  /* 0x000000090a097291 */ /* 0x002fc8000f8ec0ff */
[----:B------:R-:W-:Y:S02]  /*20b0*/  UIADD3 UR10, UPT, UPT, UR9, 0x2820, URZ ;  /* 0x00002820090a7890 */ /* 0x000fe4000fffe0ff */
[----:B------:R-:W-:-:S09]  /*20c0*/  @!UP3 UIADD3 UR10, UPT, UPT, UR9, 0x2800, URZ ;  /* 0x00002800090ab890 */ /* 0x000fd2000fffe0ff */
[----:B0-----:R-:W0:Y:S01]  /*20d0*/  LDS.128 R88, [UR10] ;  /* 0x0000000aff587984 */ /* 0x001e220008000c00 */
[----:B------:R-:W-:Y:S02]  /*20e0*/  UIADD3 UR10, UPT, UPT, UR9, 0x2830, URZ ;  /* 0x00002830090a7890 */ /* 0x000fe4000fffe0ff */
[----:B------:R-:W-:Y:S02]  /*20f0*/  @!UP3 UIADD3 UR10, UPT, UPT, UR9, 0x2810, URZ ;  /* 0x00002810090ab890 */ /* 0x000fe4000fffe0ff */
[----:B------:R-:W-:-:S04]  /*2100*/  @UP2 USHF.R.S32.HI UR9, URZ, 0x1f, UR11 ;  /* 0x0000001fff092899 */ /* 0x000fc8000801140b */
[----:B------:R-:W-:Y:S01]  /*2110*/  @UP2 ULEA.HI UR9, UR9, UR11, URZ, 0x2 ;  /* 0x0000000b09092291 */ /* 0x000fe2000f8f10ff */
[----:B0-----:R-:W-:Y:S01]  /*2120*/  FADD.FTZ R155, RZ, R88 ;  /* 0x00000058ff9b7221 */ /* 0x001fe20000010000 */
[----:B------:R-:W-:-:S03]  /*2130*/  FADD.FTZ R88, RZ, R89 ;  /* 0x00000059ff587221 */ /* 0x000fc60000010000 */
[----:B------:R-:W-:Y:S01]  /*2140*/  FADD.FTZ R155, R90, R155 ;  /* 0x0000009b5a9b7221 */ /* 0x000fe20000010000 */
[----:B------:R-:W-:Y:S02]  /*2150*/  FADD.FTZ R148, R91, R88 ;  /* 0x000000585b947221 */ /* 0x000fe40000010000 */
[----:B------:R-:W0:Y:S02]  /*2160*/  LDS.128 R88, [UR10] ;  /* 0x0000000aff587984 */ /* 0x000e240008000c00 */
[----:B0-----:R-:W-:Y:S01]  /*2170*/  FADD.FTZ R155, R155, R88 ;  /* 0x000000589b9b7221 */ /* 0x001fe20000010000 */
[----:B------:R-:W-:Y:S01]  /*2180*/  FADD.FTZ R148, R148, R89 ;  /* 0x0000005994947221 */ /* 0x000fe20000010000 */
[----:B------:R-:W-:Y:S01]  /*2190*/  HFMA2 R88, -RZ, RZ, 0, 4.76837158203125e-07 ;  /* 0x00000008ff587431 */ /* 0x000fe200000001ff */
[----:B------:R-:W-:Y:S01]  /*21a0*/  MOV R89, UR9 ;  /* 0x0000000900597c02 */ /* 0x000fe20008000f00 */
[----:B------:R-:W-:Y:S01]  /*21b0*/  FADD.FTZ R90, R90, R155 ;  /* 0x0000009b5a5a7221 */ /* 0x000fe20000010000 */
[----:B------:R-:W-:Y:S01]  /*21c0*/  MOV R155, RZ ;  /* 0x000000ff009b7202 */ /* 0x000fe20000000f00 */
[----:B------:R-:W-:Y:S01]  /*21d0*/  FADD.FTZ R91, R91, R148 ;  /* 0x000000945b5b7221 */ /* 0x000fe20000010000 */
[----:B------:R-:W-:-:S05]  /*21e0*/  @P0 LEA.HI.SX32 R155, R89, R142, 0x1e ;  /* 0x0000008e599b0211 */ /* 0x000fca00078ff2ff */
[----:B--2---:R-:W-:-:S06]  /*21f0*/  @P0 IMAD.WIDE.U32 R88, R155, R88, UR30 ;  /* 0x0000001e9b580e25 */ /* 0x004fcc000f8e0058 */
[----:B------:R-:W2:Y:S01]  /*2200*/  @P0 LDG.E.64 R88, desc[UR20][R88.64] ;  /* 0x0000001458580981 */ /* 0x000ea2000c1e1b00 */
[----:B------:R-:W-:Y:S01]  /*2210*/  FMUL.FTZ R91, R91, UR26 ;  /* 0x0000001a5b5b7c20 */ /* 0x000fe20008410000 */
[----:B------:R-:W-:Y:S01]  /*2220*/  UIMAD UR9, UR8, UR28, URZ ;  /* 0x0000001c080972a4 */ /* 0x000fe2000f8e02ff */
[----:B------:R-:W-:Y:S01]  /*2230*/  FMUL.FTZ R90, R90, UR26 ;  /* 0x0000001a5a5a7c20 */ /* 0x000fe20008410000 */
[----:B------:R-:W-:Y:S02]  /*2240*/  UISETP.NE.U32.AND UP0, UPT, UR4, URZ, UPT ;  /* 0x000000ff0400728c */ /* 0x000fe4000bf05070 */
[----:B------:R-:W-:Y:S01]  /*2250*/  R2UR UR11, R91 ;  /* 0x000000005b0b72ca */ /* 0x000fe200000e0000 */
[----:B------:R-:W-:Y:S02]  /*2260*/  USHF.R.S32.HI UR10, URZ, 0x1f, UR9 ;  /* 0x0000001fff0a7899 */ /* 0x000fe40008011409 */
[----:B------:R-:W-:Y:S02]  /*2270*/  UISETP.NE.AND.EX UP0, UPT, UR5, URZ, UPT, UP0 ;  /* 0x000000ff0500728c */ /* 0x000fe4000bf05300 */
[----:B------:R-:W-:Y:S01]  /*2280*/  ULEA.HI UR10, UR10, UR9, URZ, 0x2 ;  /* 0x000000090a0a7291 */ /* 0x000fe2000f8f10ff */
[----:B--2---:R-:W-:-:S02]  /*2290*/  @P0 SHF.R.U64 R91, R88, 0x10, R89 ;  /* 0x00000010585b0819 */ /* 0x004fc40000001259 */
[----:B------:R-:W-:Y:S02]  /*22a0*/  @P0 PRMT R144, R88, 0x7610, R144 ;  /* 0x0000761058900816 */ /* 0x000fe40000000090 */
[----:B------:R-:W-:Y:S02]  /*22b0*/  @P0 PRMT R147, R91, 0x7610, R147 ;  /* 0x000076105b930816 */ /* 0x000fe40000000093 */
[----:B------:R-:W-:Y:S02]  /*22c0*/  @P0 SHF.R.U32.HI R91, RZ, 0x10, R89 ;  /* 0x00000010ff5b0819 */ /* 0x000fe40000011659 */
[----:B------:R-:W-:Y:S02]  /*22d0*/  @P0 PRMT R146, R89, 0x7610, R146 ;  /* 0x0000761059920816 */ /* 0x000fe40000000092 */
[----:B------:R-:W-:Y:S02]  /*22e0*/  @P0 PRMT R145, R91, 0x7610, R145 ;  /* 0x000076105b910816 */ /* 0x000fe40000000091 */
[----:B------:R-:W-:-:S02]  /*22f0*/  ISETP.NE.AND P0, PT, RZ, UR27, PT ;  /* 0x0000001bff007c0c */ /* 0x000fc4000bf05270 */
[----:B------:R-:W-:Y:S02]  /*2300*/  MOV R89, UR10 ;  /* 0x0000000a00597c02 */ /* 0x000fe40008000f00 */
[----:B------:R-:W-:Y:S02]  /*2310*/  FSEL R154, R90, RZ, !P0 ;  /* 0x000000ff5a9a7208 */ /* 0x000fe40004000000 */
[----:B------:R-:W-:Y:S01]  /*2320*/  LEA.HI.SX32 R148, R89, R142, 0x1e ;  /* 0x0000008e59947211 */ /* 0x000fe200078ff2ff */
[----:B------:R-:W-:Y:S06]  /*2330*/  BRA.U UP0, `(.L_x_1005) ;  /* 0x0000000d00707547 */ /* 0x000fec000b800000 */
[----:B------:R-:W-:-:S04]  /*2340*/  UISETP.NE.U32.AND UP0, UPT, UR6, URZ, UPT ;  /* 0x000000ff0600728c */ /* 0x000fc8000bf05070 */
[----:B------:R-:W-:-:S09]  /*2350*/  UISETP.NE.AND.EX UP0, UPT, UR7, URZ, UPT, UP0 ;  /* 0x000000ff0700728c */ /* 0x000fd2000bf05300 */
[----:B------:R-:W-:Y:S05]  /*2360*/  BRA.U UP0, `(.L_x_1006) ;  /* 0x0000000500f47547 */ /* 0x000fea000b800000 */
[----:B------:R-:W-:Y:S05]  /*2370*/  BRA.U !UP2, `(.L_x_1007) ;  /* 0x000000010a787547 */ /* 0x000fea000b800000 */
[----:B-----5:R-:W-:Y:S01]  /*2380*/  LOP3.LUT P1, RZ, R162, 0xff, RZ, 0xc0, !PT ;  /* 0x000000ffa2ff7812 */ /* 0x020fe2000782c0ff */
[----:B------:R-:W-:Y:S01]  /*2390*/  BSSY.RECONVERGENT B0, `(.L_x_1008) ;  /* 0x000000c000007945 */ /* 0x000fe20003800200 */
[----:B------:R-:W-:-:S11]  /*23a0*/  MOV R89, RZ ;  /* 0x000000ff00597202 */ /* 0x000fd60000000f00 */
[----:B------:R-:W-:Y:S05]  /*23b0*/  @!P1 BRA `(.L_x_1009) ;  /* 0x0000000000249947 */ /* 0x000fea0003800000 */
[----:B------:R-:W-:Y:S01]  /*23c0*/  FFMA.FTZ R88, R141, UR11, R154 ;  /* 0x0000000b8d587c23 */ /* 0x000fe2000801009a */
[----:B------:R-:W-:Y:S02]  /*23d0*/  ISETP.LT.AND P0, PT, RZ, UR32, PT ;  /* 0x00000020ff007c0c */ /* 0x000fe4000bf01270 */
[----:B------:R-:W-:Y:S01]  /*23e0*/  SHF.L.U32 R89, R144, 0x10, RZ ;  /* 0x0000001090597819 */ /* 0x000fe200000006ff */
[----:B------:R-:W-:-:S04]  /*23f0*/  FADD.FTZ R88, R139, -R88 ;  /* 0x800000588b587221 */ /* 0x000fc80000010000 */
[----:B------:R-:W-:-:S05]  /*2400*/  FMUL.FTZ R88, R88, UR29 ;  /* 0x0000001d58587c20 */ /* 0x000fca0008410000 */
[----:B------:R-:W-:-:S05]  /*2410*/  FSEL R88, R88, RZ, P0 ;  /* 0x000000ff58587208 */ /* 0x000fca0000000000 */
[----:B------:R-:W-:-:S04]  /*2420*/  FMUL.FTZ R88, R88, UR23 ;  /* 0x0000001758587c20 */ /* 0x000fc80008410000 */
[----:B------:R-:W-:-:S04]  /*2430*/  FMUL.FTZ R88, R88, UR22 ;  /* 0x0000001658587c20 */ /* 0x000fc80008410000 */
[----:B------:R-:W-:-:S07]  /*2440*/  FMUL.FTZ R89, R89, R88 ;  /* 0x0000005859597220 */ /* 0x000fce0000410000 */
.L_x_1009:
[----:B------:R-:W-:Y:S05]  /*2450*/  BSYNC.RECONVERGENT B0 ;  /* 0x0000000000007941 */ /* 0x000fea0003800200 */
.L_x_1008:
[----:B------:R-:W-:Y:S01]  /*2460*/  BSSY.RECONVERGENT B0, `(.L_x_1010) ;  /* 0x000000d000007945 */ /* 0x000fe20003800200 */
[----:B------:R-:W-:Y:S02]  /*2470*/  HFMA2 R88, -RZ, RZ, 0, 0 ;  /* 0x00000000ff587431 */ /* 0x000fe400000001ff */
[----:B------:R-:W-:Y:S01]  /*2480*/  FADD.FTZ R56, R56, R89 ;  /* 0x0000005938387221 */ /* 0x000fe20000010000 */
[----:B------:R-:W-:Y:S06]  /*2490*/  @!P1 BRA `(.L_x_1011) ;  /* 0x0000000000249947 */ /* 0x000fec0003800000 */
[----:B------:R-:W-:Y:S01]  /*24a0*/  FFMA.FTZ R88, R141, UR11, R154 ;  /* 0x0000000b8d587c23 */ /* 0x000fe2000801009a */
[----:B------:R-:W-:-:S03]  /*24b0*/  ISETP.LT.AND P0, PT, RZ, UR32, PT ;  /* 0x00000020ff007c0c */ /* 0x000fc6000bf01270 */
[----:B------:R-:W-:-:S04]  /*24c0*/  FADD.FTZ R88, R139, -R88 ;  /* 0x800000588b587221 */ /* 0x000fc80000010000 */
[----:B------:R-:W-:-:S05]  /*24d0*/  FMUL.FTZ R88, R88, UR29 ;  /* 0x0000001d58587c20 */ /* 0x000fca0008410000 */
[----:B------:R-:W-:-:S05]  /*24e0*/  FSEL R88, R88, RZ, P0 ;  /* 0x000000ff58587208 */ /* 0x000fca0000000000 */
[----:B------:R-:W-:-:S04]  /*24f0*/  FMUL.FTZ R88, R88, UR23 ;  /* 0x0000001758587c20 */ /* 0x000fc80008410000 */
[----:B------:R-:W-:Y:S01]  /*2500*/  FMUL.FTZ R89, R88, UR22 ;  /* 0x0000001658597c20 */ /* 0x000fe20008410000 */
[----:B------:R-:W-:-:S05]  /*2510*/  SHF.L.U32 R88, R120, 0x10, RZ ;  /* 0x0000001078587819 */ /* 0x000fca00000006ff */
[----:B------:R-:W-:-:S07]  /*2520*/  FMUL.FTZ R88, R89, R88 ;  /* 0x0000005859587220 */ /* 0x000fce0000410000 */
.L_x_1011:
[----:B------:R-:W-:Y:S05]  /*2530*/  BSYNC.RECONVERGENT B0 ;  /* 0x0000000000007941 */ /* 0x000fea0003800200 */
.L_x_1010:
[----:B------:R-:W-:-:S04]  /*2540*/  F2FP.BF16.F32.PACK_AB R88, RZ, R88 ;  /* 0x00000058ff58723e */ /* 0x000fc800000010ff */
[----:B------:R-:W-:-:S07]  /*2550*/  PRMT R153, R88, 0x7610, R153 ;  /* 0x0000761058997816 */ /* 0x000fce0000000099 */
.L_x_1007:
        /* <DEDUP_REMOVED lines=14> */
.L_x_1014:
[----:B------:R-:W-:Y:S05]  /*2640*/  BSYNC.RECONVERGENT B0 ;  /* 0x0000000000007941 */ /* 0x000fea0003800200 */
.L_x_1013:
[----:B------:R-:W-:Y:S01]  /*2650*/  FADD.FTZ R57, R57, R88 ;  /* 0x0000005839397221 */ /* 0x000fe20000010000 */
[----:B------:R-:W-:Y:S01]  /*2660*/  BSSY.RECONVERGENT B0, `(.L_x_1015) ;  /* 0x000000c000007945 */ /* 0x000fe20003800200 */
[----:B------:R-:W-:-:S03]  /*2670*/  HFMA2 R88, -RZ, RZ, 0, 0 ;  /* 0x00000000ff587431 */ /* 0x000fc600000001ff */
        /* <DEDUP_REMOVED lines=10> */
.L_x_1016:
[----:B------:R-:W-:Y:S05]  /*2720*/  BSYNC.RECONVERGENT B0 ;  /* 0x0000000000007941 */ /* 0x000fea0003800200 */
.L_x_1015:
[----:B------:R-:W-:-:S04]  /*2730*/  F2FP.BF16.F32.PACK_AB R88, RZ, R88 ;  /* 0x00000058ff58723e */ /* 0x000fc800000010ff */
[----:B------:R-:W-:-:S07]  /*2740*/  PRMT R151, R88, 0x7610, R151 ;  /* 0x0000761058977816 */ /* 0x000fce0000000097 */
.L_x_1012:
        /* <DEDUP_REMOVED lines=14> */
.L_x_1019:
[----:B------:R-:W-:Y:S05]  /*2830*/  BSYNC.RECONVERGENT B0 ;  /* 0x0000000000007941 */ /* 0x000fea0003800200 */
.L_x_1018:
        /* <DEDUP_REMOVED lines=13> */
.L_x_1021:
[----:B------:R-:W-:Y:S05]  /*2910*/  BSYNC.RECONVERGENT B0 ;  /* 0x0000000000007941 */ /* 0x000fea0003800200 */
.L_x_1020:
[----:B------:R-:W-:-:S04]  /*2920*/  F2FP.BF16.F32.PACK_AB R88, RZ, R88 ;  /* 0x00000058ff58723e */ /* 0x000fc800000010ff */
[----:B------:R-:W-:-:S07]  /*2930*/  PRMT R152, R88, 0x7610, R152 ;  /* 0x0000761058987816 */ /* 0x000fce0000000098 */
.L_x_1017:
[----:B------:R-:W-:Y:S05]  /*2940*/  BRA.U !UP2, `(.L_x_1022) ;  /* 0x000000110a3c7547 */ /* 0x000fea000b800000 */
[----:B-----5:R-:W-:Y:S01]  /*2950*/  ISETP.GE.U32.AND P0, PT, R162, 0x1000000, PT ;  /* 0x01000000a200780c */ /* 0x020fe20003f06070 */
[----:B------:R-:W-:Y:S01]  /*2960*/  BSSY.RECONVERGENT B0, `(.L_x_1023) ;  /* 0x000000c000007945 */ /* 0x000fe20003800200 */
[----:B------:R-:W-:-:S11]  /*2970*/  IMAD.MOV.U32 R88, RZ, RZ, RZ ;  /* 0x000000ffff587224 */ /* 0x000fd600078e00ff */
        /* <DEDUP_REMOVED lines=10> */
.L_x_1024:
[----:B------:R-:W-:Y:S05]  /*2a20*/  BSYNC.RECONVERGENT B0 ;  /* 0x0000000000007941 */ /* 0x000fea0003800200 */
.L_x_1023:
[----:B------:R-:W-:Y:S01]  /*2a30*/  BSSY.RECONVERGENT B0, `(.L_x_1025) ;  /* 0x000000d000007945 */ /* 0x000fe20003800200 */
[----:B------:R-:W-:Y:S01]  /*2a40*/  FADD.FTZ R88, R59, R88 ;  /* 0x000000583b587221 */ /* 0x000fe20000010000 */
[----:B------:R-:W-:Y:S02]  /*2a50*/  MOV R59, RZ ;  /* 0x000000ff003b7202 */ /* 0x000fe40000000f00 */
[----:B------:R-:W-:Y:S05]  /*2a60*/  @!P0 BRA `(.L_x_1026) ;  /* 0x0000000000248947 */ /* 0x000fea0003800000 */
        /* <DEDUP_REMOVED lines=9> */
.L_x_1026:
[----:B------:R-:W-:Y:S05]  /*2b00*/  BSYNC.RECONVERGENT B0 ;  /* 0x0000000000007941 */ /* 0x000fea0003800200 */
.L_x_1025:
[----:B------:R-:W-:Y:S02]  /*2b10*/  F2FP.BF16.F32.PACK_AB R149, RZ, R59 ;  /* 0x0000003bff95723e */ /* 0x000fe400000010ff */
[----:B------:R-:W-:Y:S01]  /*2b20*/  MOV R59, R88 ;  /* 0x00000058003b7202 */ /* 0x000fe20000000f00 */
[----:B------:R-:W-:Y:S06]  /*2b30*/  BRA `(.L_x_1022) ;  /* 0x0000000c00c07947 */ /* 0x000fec0003800000 */
.L_x_1006:
[----:B------:R-:W-:Y:S01]  /*2b40*/  FFMA.FTZ R88, R141, UR11, R154 ;  /* 0x0000000b8d587c23 */ /* 0x000fe2000801009a */
[----:B------:R-:W-:-:S03]  /*2b50*/  ISETP.LT.AND P0, PT, RZ, UR32, PT ;  /* 0x00000020ff007c0c */ /* 0x000fc6000bf01270 */
[----:B------:R-:W-:-:S04]  /*2b60*/  FADD.FTZ R88, R139, -R88 ;  /* 0x800000588b587221 */ /* 0x000fc80000010000 */
[----:B------:R-:W-:-:S05]  /*2b70*/  FMUL.FTZ R88, R88, UR29 ;  /* 0x0000001d58587c20 */ /* 0x000fca0008410000 */
[----:B------:R-:W-:-:S04]  /*2b80*/  FSEL R160, R88, RZ, P0 ;  /* 0x000000ff58a07208 */ /* 0x000fc80000000000 */
[----:B------:R-:W-:Y:S01]  /*2b90*/  F2FP.BF16.F32.PACK_AB R157, RZ, R160 ;  /* 0x000000a0ff9d723e */ /* 0x000fe200000010ff */
[----:B------:R-:W-:Y:S06]  /*2ba0*/  BRA.U !UP2, `(.L_x_1027) ;  /* 0x000000010a407547 */ /* 0x000fec000b800000 */
[----:B-----5:R-:W-:-:S13]  /*2bb0*/  LOP3.LUT P1, RZ, R162, 0xff, RZ, 0xc0, !PT ;  /* 0x000000ffa2ff7812 */ /* 0x020fda000782c0ff */
[----:B------:R-:W0:Y:S08]  /*2bc0*/  @P1 LDC.64 R88, c[0x0][0x408] ;  /* 0x00010200ff581b82 */ /* 0x000e300000000a00 */
[----:B------:R-:W1:Y:S01]  /*2bd0*/  @P1 LDC.64 R90, c[0x0][0x408] ;  /* 0x00010200ff5a1b82 */ /* 0x000e620000000a00 */
[----:B0-----:R-:W-:-:S04]  /*2be0*/  @P1 FMUL.FTZ R89, R160, R89 ;  /* 0x00000059a0591220 */ /* 0x001fc80000410000 */
[----:B------:R-:W-:Y:S01]  /*2bf0*/  @P1 FMUL.FTZ R164, R89, R88 ;  /* 0x0000005859a41220 */ /* 0x000fe20000410000 */
[----:B------:R-:W-:Y:S01]  /*2c00*/  HFMA2 R88, -RZ, RZ, 0, 0 ;  /* 0x00000000ff587431 */ /* 0x000fe200000001ff */
[----:B------:R-:W-:Y:S01]  /*2c10*/  @P1 SHF.L.U32 R89, R120, 0x10, RZ ;  /* 0x0000001078591819 */ /* 0x000fe200000006ff */
[----:B-1----:R-:W-:-:S04]  /*2c20*/  @P1 FMUL.FTZ R91, R160, R91 ;  /* 0x0000005ba05b1220 */ /* 0x002fc80000410000 */
[----:B------:R-:W-:Y:S01]  /*2c30*/  @P1 FMUL.FTZ R88, R89, R164 ;  /* 0x000000a459581220 */ /* 0x000fe20000410000 */
[----:B------:R-:W-:Y:S01]  /*2c40*/  @P1 FMUL.FTZ R90, R91, R90 ;  /* 0x0000005a5b5a1220 */ /* 0x000fe20000410000 */
[----:B------:R-:W-:Y:S02]  /*2c50*/  @P1 SHF.L.U32 R91, R144, 0x10, RZ ;  /* 0x00000010905b1819 */ /* 0x000fe400000006ff */
[----:B------:R-:W-:Y:S02]  /*2c60*/  MOV R89, RZ ;  /* 0x000000ff00597202 */ /* 0x000fe40000000f00 */
[----:B------:R-:W-:Y:S01]  /*2c70*/  F2FP.BF16.F32.PACK_AB R88, RZ, R88 ;  /* 0x00000058ff58723e */ /* 0x000fe200000010ff */
[----:B------:R-:W-:-:S03]  /*2c80*/  @P1 FMUL.FTZ R89, R91, R90 ;  /* 0x0000005a5b591220 */ /* 0x000fc60000410000 */
[----:B------:R-:W-:Y:S01]  /*2c90*/  PRMT R153, R88, 0x7610, R153 ;  /* 0x0000761058997816 */ /* 0x000fe20000000099 */
[----:B------:R-:W-:-:S07]  /*2ca0*/  FADD.FTZ R56, R56, R89 ;  /* 0x0000005938387221 */ /* 0x000fce0000010000 */
.L_x_1027:
[----:B------:R-:W-:-:S04]  /*2cb0*/  FFMA.FTZ R89, R140, UR11, R154 ;  /* 0x0000000b8c597c23 */ /* 0x000fc8000801009a */
        /* <DEDUP_REMOVED lines=21> */
.L_x_1028:
[----:B------:R-:W-:-:S04]  /*2e10*/  FFMA.FTZ R88, R137, UR11, R154 ;  /* 0x0000000b89587c23 */ /* 0x000fc8000801009a */
[----:B------:R-:W-:-:S04]  /*2e20*/  FADD.FTZ R88, R135, -R88 ;  /* 0x8000005887587221 */ /* 0x000fc80000010000 */
[----:B------:R-:W-:-:S05]  /*2e30*/  FMUL.FTZ R88, R88, UR29 ;  /* 0x0000001d58587c20 */ /* 0x000fca0008410000 */
[----:B------:R-:W-:-:S04]  /*2e40*/  FSEL R90, R88, RZ, P0 ;  /* 0x000000ff585a7208 */ /* 0x000fc80000000000 */
[----:B------:R-:W-:Y:S01]  /*2e50*/  F2FP.BF16.F32.PACK_AB R160, RZ, R90 ;  /* 0x0000005affa0723e */ /* 0x000fe200000010ff */
[----:B------:R-:W-:Y:S06]  /*2e60*/  BRA.U !UP2, `(.L_x_1029) ;  /* 0x000000010a407547 */ /* 0x000fec000b800000 */
[----:B-----5:R-:W-:Y:S01]  /*2e70*/  LOP3.LUT P1, RZ, R162, 0xff0000, RZ, 0xc0, !PT ;  /* 0x00ff0000a2ff7812 */ /* 0x020fe2000782c0ff */
[----:B------:R-:W-:-:S12]  /*2e80*/  HFMA2 R91, -RZ, RZ, 0, 0 ;  /* 0x00000000ff5b7431 */ /* 0x000fd800000001ff */
[----:B------:R-:W0:Y:S02]  /*2e90*/  @P1 LDC.64 R88, c[0x0][0x408] ;  /* 0x00010200ff581b82 */ /* 0x000e240000000a00 */
[----:B0-----:R-:W-:-:S04]  /*2ea0*/  @P1 FMUL.FTZ R89, R90, R89 ;  /* 0x000000595a591220 */ /* 0x001fc80000410000 */
[----:B------:R-:W-:Y:S01]  /*2eb0*/  @P1 FMUL.FTZ R88, R89, R88 ;  /* 0x0000005859581220 */ /* 0x000fe20000410000 */
[----:B------:R-:W-:-:S05]  /*2ec0*/  @P1 SHF.L.U32 R89, R146, 0x10, RZ ;  /* 0x0000001092591819 */ /* 0x000fca00000006ff */
[----:B------:R-:W-:Y:S02]  /*2ed0*/  @P1 FMUL.FTZ R91, R89, R88 ;  /* 0x00000058595b1220 */ /* 0x000fe40000410000 */
[----:B------:R-:W0:Y:S02]  /*2ee0*/  @P1 LDC.64 R88, c[0x0][0x408] ;  /* 0x00010200ff581b82 */ /* 0x000e240000000a00 */
[----:B------:R-:W-:Y:S01]  /*2ef0*/  FADD.FTZ R58, R58, R91 ;  /* 0x0000005b3a3a7221 */ /* 0x000fe20000010000 */
[----:B0-----:R-:W-:-:S04]  /*2f00*/  @P1 FMUL.FTZ R89, R90, R89 ;  /* 0x000000595a591220 */ /* 0x001fc80000410000 */
[----:B------:R-:W-:Y:S01]  /*2f10*/  @P1 FMUL.FTZ R90, R89, R88 ;  /* 0x00000058595a1220 */ /* 0x000fe20000410000 */
[----:B------:R-:W-:Y:S02]  /*2f20*/  @P1 SHF.L.U32 R89, R121, 0x10, RZ ;  /* 0x0000001079591819 */ /* 0x000fe400000006ff */
[----:B------:R-:W-:-:S03]  /*2f30*/  MOV R88, RZ ;  /* 0x000000ff00587202 */ /* 0x000fc60000000f00 */
[----:B------:R-:W-:-:S05]  /*2f40*/  @P1 FMUL.FTZ R88, R89, R90 ;  /* 0x0000005a59581220 */ /* 0x000fca0000410000 */
[----:B------:R-:W-:-:S04]  /*2f50*/  F2FP.BF16.F32.PACK_AB R88, RZ, R88 ;  /* 0x00000058ff58723e */ /* 0x000fc800000010ff */
[----:B------:R-:W-:-:S07]  /*2f60*/  PRMT R152, R88, 0x7610, R152 ;  /* 0x0000761058987816 */ /* 0x000fce0000000098 */
.L_x_1029:
[----:B------:R-:W-:Y:S01]  /*2f70*/  FFMA.FTZ R89, R136, UR11, R154 ;  /* 0x0000000b88597c23 */ /* 0x000fe2000801009a */
[----:B------:R-:W-:-:S03]  /*2f80*/  PRMT R161, R157, 0x7610, R161 ;  /* 0x000076109da17816 */ /* 0x000fc600000000a1 */
[----:B------:R-:W-:-:S04]  /*2f90*/  FADD.FTZ R89, R134, -R89 ;  /* 0x8000005986597221 */ /* 0x000fc80000010000 */
[----:B------:R-:W-:-:S05]  /*2fa0*/  FMUL.FTZ R89, R89, UR29 ;  /* 0x0000001d59597c20 */ /* 0x000fca0008410000 */
[----:B------:R-:W-:-:S04]  /*2fb0*/  FSEL R90, R89, RZ, P0 ;  /* 0x000000ff595a7208 */ /* 0x000fc80000000000 */
[----:B------:R-:W-:-:S04]  /*2fc0*/  F2FP.BF16.F32.PACK_AB R88, RZ, R90 ;  /* 0x0000005aff58723e */ /* 0x000fc800000010ff */
[----:B------:R-:W-:Y:S01]  /*2fd0*/  PRMT R157, R88, 0x7610, R157 ;  /* 0x00007610589d7816 */ /* 0x000fe2000000009d */
[----:B------:R-:W-:Y:S06]  /*2fe0*/  BRA.U !UP2, `(.L_x_1022) ;  /* 0x000000090a947547 */ /* 0x000fec000b800000 */
[----:B-----5:R-:W-:Y:S01]  /*2ff0*/  ISETP.GE.U32.AND P0, PT, R162, 0x1000000, PT ;  /* 0x01000000a200780c */ /* 0x020fe20003f06070 */
[----:B------:R-:W-:-:S12]  /*3000*/  HFMA2 R162, -RZ, RZ, 0, 0 ;  /* 0x00000000ffa27431 */ /* 0x000fd800000001ff */
[----:B------:R-:W0:Y:S02]  /*3010*/  @P0 LDC.64 R88, c[0x0][0x408] ;  /* 0x00010200ff580b82 */ /* 0x000e240000000a00 */
[----:B0-----:R-:W-:-:S04]  /*3020*/  @P0 FMUL.FTZ R89, R90, R89 ;  /* 0x000000595a590220 */ /* 0x001fc80000410000 */
[----:B------:R-:W-:Y:S01]  /*3030*/  @P0 FMUL.FTZ R88, R89, R88 ;  /* 0x0000005859580220 */ /* 0x000fe20000410000 */
[----:B------:R-:W-:-:S04]  /*3040*/  @P0 IMAD.U32 R89, R145, 0x10000, RZ ;  /* 0x0001000091590824 */ /* 0x000fc800078e00ff */
        /* <DEDUP_REMOVED lines=9> */
[----:B------:R-:W-:Y:S01]  /*30e0*/  PRMT R149, R88, 0x7610, R149 ;  /* 0x0000761058957816 */ /* 0x000fe20000000095 */
[----:B------:R-:W-:Y:S06]  /*30f0*/  BRA `(.L_x_1022) ;  /* 0x0000000800507947 */ /* 0x000fec0003800000 */
.L_x_1005:
[----:B------:R-:W-:-:S04]  /*3100*/  UISETP.NE.U32.AND UP0, UPT, UR6, URZ, UPT ;  /* 0x000000ff0600728c */ /* 0x000fc8000bf05070 */
[----:B------:R-:W-:-:S09]  /*3110*/  UISETP.NE.AND.EX UP0, UPT, UR7, URZ, UPT, UP0 ;  /* 0x000000ff0700728c */ /* 0x000fd2000bf05300 */
[----:B------:R-:W-:Y:S05]  /*3120*/  BRA.U UP0, `(.L_x_1030) ;  /* 0x0000000500187547 */ /* 0x000fea000b800000 */
[----:B------:R-:W-:Y:S01]  /*3130*/  ISETP.LT.AND P0, PT, RZ, UR32, PT ;  /* 0x00000020ff007c0c */ /* 0x000fe2000bf01270 */
[----:B------:R-:W-:-:S12]  /*3140*/  BRA.U !UP2, `(.L_x_1031) ;  /* 0x000000010a3c7547 */ /* 0x000fd8000b800000 */
[----:B------:R-:W-:Y:S01]  /*3150*/  @P0 FFMA.FTZ R88, R141, UR11, R154 ;  /* 0x0000000b8d580c23 */ /* 0x000fe2000801009a */
[----:B-----5:R-:W-:-:S03]  /*3160*/  LOP3.LUT P1, RZ, R162, 0xff, RZ, 0xc0, !PT ;  /* 0x000000ffa2ff7812 */ /* 0x020fc6000782c0ff */
[----:B------:R-:W-:Y:S01]  /*3170*/  @P0 FADD.FTZ R89, R139, -R88 ;  /* 0x800000588b590221 */ /* 0x000fe20000010000 */
[----:B------:R-:W-:-:S05]  /*3180*/  SHF.L.U32 R88, R106, 0x10, RZ ;  /* 0x000000106a587819 */ /* 0x000fca00000006ff */
[----:B------:R-:W-:-:S04]  /*3190*/  @P0 FFMA.FTZ R88, R89, UR29, R88 ;  /* 0x0000001d59580c23 */ /* 0x000fc80008010058 */
[----:B------:R-:W-:Y:S01]  /*31a0*/  FMUL.FTZ R88, R88, UR23 ;  /* 0x0000001758587c20 */ /* 0x000fe20008410000 */
[----:B------:R-:W-:-:S03]  /*31b0*/  @P1 SHF.L.U32 R91, R144, 0x10, RZ ;  /* 0x00000010905b1819 */ /* 0x000fc600000006ff */
[----:B------:R-:W-:Y:S01]  /*31c0*/  FMUL.FTZ R90, R88, UR22 ;  /* 0x00000016585a7c20 */ /* 0x000fe20008410000 */
[----:B------:R-:W-:-:S03]  /*31d0*/  CS2R R88, SRZ ;  /* 0x0000000000587805 */ /* 0x000fc6000001ff00 */
[----:B------:R-:W-:-:S04]  /*31e0*/  @P1 FMUL.FTZ R89, R91, R90 ;  /* 0x0000005a5b591220 */ /* 0x000fc80000410000 */
[----:B------:R-:W-:Y:S01]  /*31f0*/  FADD.FTZ R56, R56, R89 ;  /* 0x0000005938387221 */ /* 0x000fe20000010000 */
[----:B------:R-:W-:-:S05]  /*3200*/  @P1 SHF.L.U32 R89, R120, 0x10, RZ ;  /* 0x0000001078591819 */ /* 0x000fca00000006ff */
[----:B------:R-:W-:-:S05]  /*3210*/  @P1 FMUL.FTZ R88, R89, R90 ;  /* 0x0000005a59581220 */ /* 0x000fca0000410000 */
[----:B------:R-:W-:-:S04]  /*3220*/  F2FP.BF16.F32.PACK_AB R88, RZ, R88 ;  /* 0x00000058ff58723e */ /* 0x000fc800000010ff */
[----:B------:R-:W-:-:S07]  /*3230*/  PRMT R153, R88, 0x7610, R153 ;  /* 0x0000761058997816 */ /* 0x000fce0000000099 */
.L_x_1031:
[----:B------:R-:W-:Y:S05]  /*3240*/  BRA.U !UP2, `(.L_x_1032) ;  /* 0x000000010a447547 */ /* 0x000fea000b800000 */
[----:B-----5:R-:W-:Y:S01]  /*3250*/  SHF.R.U64 R88, R106, 0x10, R107 ;  /* 0x000000106a587819 */ /* 0x020fe2000000126b */
[----:B------:R-:W-:Y:S01]  /*3260*/  @P0 FFMA.FTZ R89, R140, UR11, R154 ;  /* 0x0000000b8c590c23 */ /* 0x000fe2000801009a */
[----:B------:R-:W-:Y:S02]  /*3270*/  LOP3.LUT P1, RZ, R162, 0xff00, RZ, 0xc0, !PT ;  /* 0x0000ff00a2ff7812 */ /* 0x000fe4000782c0ff */
[----:B------:R-:W-:Y:S01]  /*3280*/  SHF.L.U32 R88, R88, 0x10, RZ ;  /* 0x0000001058587819 */ /* 0x000fe200000006ff */
[----:B------:R-:W-:-:S04]  /*3290*/  @P0 FADD.FTZ R89, R138, -R89 ;  /* 0x800000598a590221 */ /* 0x000fc80000010000 */
[----:B------:R-:W-:-:S04]  /*32a0*/  @P0 FFMA.FTZ R88, R89, UR29, R88 ;  /* 0x0000001d59580c23 */ /* 0x000fc80008010058 */
[----:B------:R-:W-:Y:S02]  /*32b0*/  FMUL.FTZ R88, R88, UR23 ;  /* 0x0000001758587c20 */ /* 0x000fe40008410000 */
[----:B------:R-:W-:Y:S02]  /*32c0*/  @P1 SHF.L.U32 R90, R147, 0x10, RZ ;  /* 0x00000010935a1819 */ /* 0x000fe400000006ff */
[----:B------:R-:W-:Y:S01]  /*32d0*/  FMUL.FTZ R89, R88, UR22 ;  /* 0x0000001658597c20 */ /* 0x000fe20008410000 */
[----:B------:R-:W-:-:S03]  /*32e0*/  HFMA2 R88, -RZ, RZ, 0, 0 ;  /* 0x00000000ff587431 */ /* 0x000fc600000001ff */
[----:B------:R-:W-:Y:S01]  /*32f0*/  @P1 FMUL.FTZ R88, R90, R89 ;  /* 0x000000595a581220 */ /* 0x000fe20000410000 */
[----:B------:R-:W-:-:S03]  /*3300*/  @P1 SHF.L.U32 R90, R6, 0x10, RZ ;  /* 0x00000010065a1819 */ /* 0x000fc600000006ff */
[----:B------:R-:W-:Y:S01]  /*3310*/  FADD.FTZ R57, R57, R88 ;  /* 0x0000005839397221 */ /* 0x000fe20000010000 */
[----:B------:R-:W-:Y:S01]  /*3320*/  MOV R88, RZ ;  /* 0x000000ff00587202 */ /* 0x000fe20000000f00 */
[----:B------:R-:W-:-:S05]  /*3330*/  @P1 FMUL.FTZ R88, R90, R89 ;  /* 0x000000595a581220 */ /* 0x000fca0000410000 */
[----:B------:R-:W-:-:S04]  /*3340*/  F2FP.BF16.F32.PACK_AB R88, RZ, R88 ;  /* 0x00000058ff58723e */ /* 0x000fc800000010ff */
[----:B------:R-:W-:-:S07]  /*3350*/  PRMT R151, R88, 0x7610, R151 ;  /* 0x0000761058977816 */ /* 0x000fce0000000097 */
.L_x_1032:
[----:B------:R-:W-:Y:S05]  /*3360*/  BRA.U !UP2, `(.L_x_1033) ;  /* 0x000000010a3c7547 */ /* 0x000fea000b800000 */
        /* <DEDUP_REMOVED lines=15> */
.L_x_1033:
[----:B------:R-:W-:Y:S05]  /*3460*/  BRA.U !UP2, `(.L_x_1022) ;  /* 0x000000050a747547 */ /* 0x000fea000b800000 */
[----:B-----5:R-:W-:Y:S01]  /*3470*/  SHF.R.U32.HI R88, RZ, 0x10, R107 ;  /* 0x00000010ff587819 */ /* 0x020fe2000001166b */
[----:B------:R-:W-:Y:S01]  /*3480*/  @P0 FFMA.FTZ R89, R136, UR11, R154 ;  /* 0x0000000b88590c23 */ /* 0x000fe2000801009a */
[----:B------:R-:W-:Y:S02]  /*3490*/  ISETP.GE.U32.AND P1, PT, R162, 0x1000000, PT ;  /* 0x01000000a200780c */ /* 0x000fe40003f26070 */
[----:B------:R-:W-:Y:S01]  /*34a0*/  SHF.L.U32 R88, R88, 0x10, RZ ;  /* 0x0000001058587819 */ /* 0x000fe200000006ff */
[----:B------:R-:W-:-:S04]  /*34b0*/  @P0 FADD.FTZ R89, R134, -R89 ;  /* 0x8000005986590221 */ /* 0x000fc80000010000 */
[----:B------:R-:W-:-:S04]  /*34c0*/  @P0 FFMA.FTZ R88, R89, UR29, R88 ;  /* 0x0000001d59580c23 */ /* 0x000fc80008010058 */
[----:B------:R-:W-:Y:S02]  /*34d0*/  FMUL.FTZ R88, R88, UR23 ;  /* 0x0000001758587c20 */ /* 0x000fe40008410000 */
[----:B------:R-:W-:Y:S01]  /*34e0*/  @P1 SHF.L.U32 R89, R145, 0x10, RZ ;  /* 0x0000001091591819 */ /* 0x000fe200000006ff */
[----:B------:R-:W-:Y:S02]  /*34f0*/  @P1 IMAD.U32 R91, R7, 0x10000, RZ ;  /* 0x00010000075b1824 */ /* 0x000fe400078e00ff */
[----:B------:R-:W-:Y:S01]  /*3500*/  FMUL.FTZ R90, R88, UR22 ;  /* 0x00000016585a7c20 */ /* 0x000fe20008410000 */
[----:B------:R-:W-:-:S03]  /*3510*/  HFMA2 R88, -RZ, RZ, 0, 0 ;  /* 0x00000000ff587431 */ /* 0x000fc600000001ff */
[-C--:B------:R-:W-:Y:S01]  /*3520*/  @P1 FMUL.FTZ R88, R89, R90.reuse ;  /* 0x0000005a59581220 */ /* 0x080fe20000410000 */
[----:B------:R-:W-:Y:S01]  /*3530*/  MOV R89, RZ ;  /* 0x000000ff00597202 */ /* 0x000fe20000000f00 */
[----:B------:R-:W-:Y:S02]  /*3540*/  @P1 FMUL.FTZ R89, R91, R90 ;  /* 0x0000005a5b591220 */ /* 0x000fe40000410000 */
[----:B------:R-:W-:-:S03]  /*3550*/  FADD.FTZ R59, R59, R88 ;  /* 0x000000583b3b7221 */ /* 0x000fc60000010000 */
[----:B------:R-:W-:-:S04]  /*3560*/  F2FP.BF16.F32.PACK_AB R89, RZ, R89 ;  /* 0x00000059ff59723e */ /* 0x000fc800000010ff */
[----:B------:R-:W-:Y:S01]  /*3570*/  PRMT R149, R89, 0x7610, R149 ;  /* 0x0000761059957816 */ /* 0x000fe20000000095 */
[----:B------:R-:W-:Y:S06]  /*3580*/  BRA `(.L_x_1022) ;  /* 0x00000004002c7947 */ /* 0x000fec0003800000 */
.L_x_1030:
[----:B------:R-:W-:Y:S02]  /*3590*/  PLOP3.LUT P1, PT, PT, PT, UP1, 0x80, 0x8 ;  /* 0x000000000008781c */ /* 0x000fe40003f2f018 */
[----:B------:R-:W-:Y:S02]  /*35a0*/  ISETP.LT.AND P0, PT, RZ, UR32, PT ;  /* 0x00000020ff007c0c */ /* 0x000fe4000bf01270 */
[C---:B-----5:R-:W-:Y:S02]  /*35b0*/  SHF.R.U64 R90, R106.reuse, 0x10, R107 ;  /* 0x000000106a5a7819 */ /* 0x060fe4000000126b */
[----:B------:R-:W-:Y:S02]  /*35c0*/  SHF.L.U32 R91, R106, 0x10, RZ ;  /* 0x000000106a5b7819 */ /* 0x000fe400000006ff */
[----:B------:R-:W-:-:S05]  /*35d0*/  SHF.L.U32 R90, R90, 0x10, RZ ;  /* 0x000000105a5a7819 */ /* 0x000fca00000006ff */
[--C-:B------:R-:W-:Y:S02]  /*35e0*/  @P1 FFMA.FTZ R88, R141, UR11, R154.reuse ;  /* 0x0000000b8d581c23 */ /* 0x100fe4000801009a */
[--C-:B------:R-:W-:Y:S01]  /*35f0*/  @P0 FFMA.FTZ R89, R140, UR11, R154.reuse ;  /* 0x0000000b8c590c23 */ /* 0x100fe2000801009a */
[----:B------:R-:W-:Y:S01]  /*3600*/  @P0 FFMA.FTZ R160, R137, UR11, R154 ;  /* 0x0000000b89a00c23 */ /* 0x000fe2000801009a */
[----:B------:R-:W-:Y:S01]  /*3610*/  @P1 FADD.FTZ R88, R139, -R88 ;  /* 0x800000588b581221 */ /* 0x000fe20000010000 */
[----:B------:R-:W-:Y:S01]  /*3620*/  @P0 FFMA.FTZ R157, R136, UR11, R154 ;  /* 0x0000000b889d0c23 */ /* 0x000fe2000801009a */
[----:B------:R-:W-:Y:S01]  /*3630*/  @P0 FADD.FTZ R89, R138, -R89 ;  /* 0x800000598a590221 */ /* 0x000fe20000010000 */
[----:B------:R-:W-:Y:S01]  /*3640*/  @P0 FADD.FTZ R160, R135, -R160 ;  /* 0x800000a087a00221 */ /* 0x000fe20000010000 */
[----:B------:R-:W-:Y:S01]  /*3650*/  @P1 FFMA.FTZ R91, R88, UR29, R91 ;  /* 0x0000001d585b1c23 */ /* 0x000fe2000801005b */
[----:B------:R-:W-:Y:S01]  /*3660*/  SHF.R.U32.HI R88, RZ, 0x10, R107 ;  /* 0x00000010ff587819 */ /* 0x000fe2000001166b */
[----:B------:R-:W-:Y:S01]  /*3670*/  @P0 FFMA.FTZ R90, R89, UR29, R90 ;  /* 0x0000001d595a0c23 */ /* 0x000fe2000801005a */
[----:B------:R-:W-:Y:S01]  /*3680*/  SHF.L.U32 R89, R107, 0x10, RZ ;  /* 0x000000106b597819 */ /* 0x000fe200000006ff */
[----:B------:R-:W-:Y:S01]  /*3690*/  @P0 FADD.FTZ R157, R134, -R157 ;  /* 0x8000009d869d0221 */ /* 0x000fe20000010000 */
[----:B------:R-:W-:-:S02]  /*36a0*/  SHF.L.U32 R88, R88, 0x10, RZ ;  /* 0x0000001058587819 */ /* 0x000fc400000006ff */
[----:B------:R-:W-:Y:S01]  /*36b0*/  F2FP.BF16.F32.PACK_AB R161, RZ, R91 ;  /* 0x0000005bffa1723e */ /* 0x000fe200000010ff */
[----:B------:R-:W-:Y:S01]  /*36c0*/  @P0 FFMA.FTZ R89, R160, UR29, R89 ;  /* 0x0000001da0590c23 */ /* 0x000fe20008010059 */
[----:B------:R-:W-:Y:S01]  /*36d0*/  F2FP.BF16.F32.PACK_AB R159, RZ, R90 ;  /* 0x0000005aff9f723e */ /* 0x000fe200000010ff */
[----:B------:R-:W-:Y:S01]  /*36e0*/  @P0 FFMA.FTZ R88, R157, UR29, R88 ;  /* 0x0000001d9d580c23 */ /* 0x000fe20008010058 */
[----:B------:R-:W-:Y:S06]  /*36f0*/  BRA.U !UP2, `(.L_x_1034) ;  /* 0x000000010a307547 */ /* 0x000fec000b800000 */
[----:B------:R-:W-:Y:S01]  /*3700*/  LOP3.LUT P0, RZ, R162, 0xff, RZ, 0xc0, !PT ;  /* 0x000000ffa2ff7812 */ /* 0x000fe2000780c0ff */
[----:B------:R-:W-:-:S04]  /*3710*/  FMUL.FTZ R91, R91, UR23 ;  /* 0x000000175b5b7c20 */ /* 0x000fc80008410000 */
[----:B------:R-:W-:Y:S01]  /*3720*/  FMUL.FTZ R153, R91, UR22 ;  /* 0x000000165b997c20 */ /* 0x000fe20008410000 */
[----:B------:R-:W-:-:S07]  /*3730*/  HFMA2 R91, -RZ, RZ, 0, 0 ;  /* 0x00000000ff5b7431 */ /* 0x000fce00000001ff */
[----:B------:R-:W-:-:S05]  /*3740*/  @P0 SHF.L.U32 R160, R144, 0x10, RZ ;  /* 0x0000001090a00819 */ /* 0x000fca00000006ff */
[----:B------:R-:W-:Y:S01]  /*3750*/  @P0 FMUL.FTZ R91, R160, R153 ;  /* 0x00000099a05b0220 */ /* 0x000fe20000410000 */
[----:B------:R-:W-:-:S03]  /*3760*/  @P0 SHF.L.U32 R160, R120, 0x10, RZ ;  /* 0x0000001078a00819 */ /* 0x000fc600000006ff */
[----:B------:R-:W-:Y:S01]  /*3770*/  FADD.FTZ R56, R56, R91 ;  /* 0x0000005b38387221 */ /* 0x000fe20000010000 */
[----:B------:R-:W-:Y:S01]  /*3780*/  MOV R91, RZ ;  /* 0x000000ff005b7202 */ /* 0x000fe20000000f00 */
[----:B------:R-:W-:-:S05]  /*3790*/  @P0 FMUL.FTZ R91, R160, R153 ;  /* 0x00000099a05b0220 */ /* 0x000fca0000410000 */
[----:B------:R-:W-:-:S04]  /*37a0*/  F2FP.BF16.F32.PACK_AB R91, RZ, R91 ;  /* 0x0000005bff5b723e */ /* 0x000fc800000010ff */
[----:B------:R-:W-:-:S07]  /*37b0*/  PRMT R153, R91, 0x7610, R153 ;  /* 0x000076105b997816 */ /* 0x000fce0000000099 */
.L_x_1034:
[----:B------:R-:W-:Y:S05]  /*37c0*/  BRA.U !UP2, `(.L_x_1035) ;  /* 0x000000010a2c7547 */ /* 0x000fea000b800000 */
[----:B------:R-:W-:Y:S01]  /*37d0*/  LOP3.LUT P0, RZ, R162, 0xff00, RZ, 0xc0, !PT ;  /* 0x0000ff00a2ff7812 */ /* 0x000fe2000780c0ff */
[----:B------:R-:W-:-:S04]  /*37e0*/  FMUL.FTZ R90, R90, UR23 ;  /* 0x000000175a5a7c20 */ /* 0x000fc80008410000 */
[----:B------:R-:W-:Y:S01]  /*37f0*/  FMUL.FTZ R151, R90, UR22 ;  /* 0x000000165a977c20 */ /* 0x000fe20008410000 */
[----:B------:R-:W-:-:S07]  /*3800*/  CS2R R90, SRZ ;  /* 0x00000000005a7805 */ /* 0x000fce000001ff00 */
[----:B------:R-:W-:-:S05]  /*3810*/  @P0 SHF.L.U32 R160, R147, 0x10, RZ ;  /* 0x0000001093a00819 */ /* 0x000fca00000006ff */
[----:B------:R-:W-:Y:S01]  /*3820*/  @P0 FMUL.FTZ R90, R160, R151 ;  /* 0x00000097a05a0220 */ /* 0x000fe20000410000 */
[----:B------:R-:W-:-:S03]  /*3830*/  @P0 SHF.L.U32 R160, R6, 0x10, RZ ;  /* 0x0000001006a00819 */ /* 0x000fc600000006ff */
[----:B------:R-:W-:Y:S02]  /*3840*/  FADD.FTZ R57, R57, R90 ;  /* 0x0000005a39397221 */ /* 0x000fe40000010000 */
[----:B------:R-:W-:-:S05]  /*3850*/  @P0 FMUL.FTZ R91, R160, R151 ;  /* 0x00000097a05b0220 */ /* 0x000fca0000410000 */
[----:B------:R-:W-:-:S04]  /*3860*/  F2FP.BF16.F32.PACK_AB R91, RZ, R91 ;  /* 0x0000005bff5b723e */ /* 0x000fc800000010ff */
[----:B------:R-:W-:-:S07]  /*3870*/  PRMT R151, R91, 0x7610, R151 ;  /* 0x000076105b977816 */ /* 0x000fce0000000097 */
.L_x_1035:
        /* <DEDUP_REMOVED lines=12> */
.L_x_1036:
[----:B------:R-:W-:Y:S02]  /*3940*/  F2FP.BF16.F32.PACK_AB R89, RZ, R89 ;  /* 0x00000059ff59723e */ /* 0x000fe400000010ff */
[----:B------:R-:W-:Y:S02]  /*3950*/  F2FP.BF16.F32.PACK_AB R157, RZ, R88 ;  /* 0x00000058ff9d723e */ /* 0x000fe400000010ff */
[----:B------:R-:W-:Y:S01]  /*3960*/  PRMT R160, R89, 0x7610, R160 ;  /* 0x0000761059a07816 */ /* 0x000fe200000000a0 */
[----:B------:R-:W-:Y:S06]  /*3970*/  BRA.U !UP2, `(.L_x_1022) ;  /* 0x000000010a307547 */ /* 0x000fec000b800000 */
[----:B------:R-:W-:Y:S01]  /*3980*/  ISETP.GE.U32.AND P0, PT, R162, 0x1000000, PT ;  /* 0x01000000a200780c */ /* 0x000fe20003f06070 */
[----:B------:R-:W-:-:S04]  /*3990*/  FMUL.FTZ R88, R88, UR23 ;  /* 0x0000001758587c20 */ /* 0x000fc80008410000 */
[----:B------:R-:W-:Y:S01]  /*39a0*/  FMUL.FTZ R90, R88, UR22 ;  /* 0x00000016585a7c20 */ /* 0x000fe20008410000 */
[----:B------:R-:W-:-:S07]  /*39b0*/  HFMA2 R88, -RZ, RZ, 0, 0 ;  /* 0x00000000ff587431 */ /* 0x000fce00000001ff */
[----:B------:R-:W-:Y:S02]  /*39c0*/  @P0 SHF.L.U32 R89, R145, 0x10, RZ ;  /* 0x0000001091590819 */ /* 0x000fe400000006ff */
[----:B------:R-:W-:-:S03]  /*39d0*/  @P0 SHF.L.U32 R91, R7, 0x10, RZ ;  /* 0x00000010075b0819 */ /* 0x000fc600000006ff */
[-C--:B------:R-:W-:Y:S01]  /*39e0*/  @P0 FMUL.FTZ R88, R89, R90.reuse ;  /* 0x0000005a59580220 */ /* 0x080fe20000410000 */
[----:B------:R-:W-:Y:S01]  /*39f0*/  MOV R89, RZ ;  /* 0x000000ff00597202 */ /* 0x000fe20000000f00 */
[----:B------:R-:W-:Y:S02]  /*3a00*/  @P0 FMUL.FTZ R89, R91, R90 ;  /* 0x0000005a5b590220 */ /* 0x000fe40000410000 */
[----:B------:R-:W-:-:S03]  /*3a10*/  FADD.FTZ R59, R59, R88 ;  /* 0x000000583b3b7221 */ /* 0x000fc60000010000 */
[----:B------:R-:W-:-:S04]  /*3a20*/  F2FP.BF16.F32.PACK_AB R89, RZ, R89 ;  /* 0x00000059ff59723e */ /* 0x000fc800000010ff */
[----:B------:R-:W-:-:S07]  /*3a30*/  PRMT R149, R89, 0x7610, R149 ;  /* 0x0000761059957816 */ /* 0x000fce0000000095 */
.L_x_1022:
[----:B------:R-:W-:Y:S02]  /*3a40*/  UISETP.NE.U32.AND UP1, UPT, UR6, URZ, UPT ;  /* 0x000000ff0600728c */ /* 0x000fe4000bf25070 */
[----:B------:R-:W-:Y:S02]  /*3a50*/  UISETP.NE.U32.AND UP0, UPT, UR4, URZ, UPT ;  /* 0x000000ff0400728c */ /* 0x000fe4000bf05070 */
[----:B------:R-:W-:Y:S02]  /*3a60*/  UISETP.NE.AND.EX UP1, UPT, UR7, URZ, UPT, UP1 ;  /* 0x000000ff0700728c */ /* 0x000fe4000bf25310 */
[----:B------:R-:W-:-:S07]  /*3a70*/  UISETP.NE.AND.EX UP0, UPT, UR5, URZ, UPT, UP0 ;  /* 0x000000ff0500728c */ /* 0x000fce000bf05300 */
[----:B------:R-:W-:Y:S05]  /*3a80*/  BRA.U !UP1, `(.L_x_1037) ;  /* 0x0000000109207547 */ /* 0x000fea000b800000 */
[----:B------:R-:W-:Y:S02]  /*3a90*/  LOP3.LUT R88, R159, 0xffff, RZ, 0xc0, !PT ;  /* 0x0000ffff9f587812 */ /* 0x000fe400078ec0ff */
[----:B------:R-:W-:-:S03]  /*3aa0*/  PRMT R91, R160, 0x5410, R157 ;  /* 0x00005410a05b7816 */ /* 0x000fc6000000009d */
[----:B------:R-:W-:-:S05]  /*3ab0*/  IMAD.WIDE.U32 R88, R88, 0x10000, RZ ;  /* 0x0001000058587825 */ /* 0x000fca00078e00ff */
[----:B------:R-:W-:Y:S02]  /*3ac0*/  LOP3.LUT R91, R91, R89, RZ, 0xfc, !PT ;  /* 0x000000595b5b7212 */ /* 0x000fe400078efcff */
[----:B------:R-:W-:Y:S02]  /*3ad0*/  LOP3.LUT R90, R88, 0xffff, R161, 0xf8, !PT ;  /* 0x0000ffff585a7812 */ /* 0x000fe400078ef8a1 */
[----:B------:R-:W0:Y:S02]  /*3ae0*/  LDC.64 R88, c[0x0][0x478] ;  /* 0x00011e00ff587b82 */ /* 0x000e240000000a00 */
[----:B0-----:R-:W-:-:S05]  /*3af0*/  IMAD.WIDE.U32 R88, R148, 0x8, R88 ;  /* 0x0000000894587825 */ /* 0x001fca00078e0058 */
[----:B------:R0:W-:Y:S02]  /*3b00*/  STG.E.64 desc[UR20][R88.64], R90 ;  /* 0x0000005a58007986 */ /* 0x0001e4000c101b14 */
.L_x_1037:
[----:B------:R-:W-:Y:S05]  /*3b10*/  BRA.U !UP2, `(.L_x_1038) ;  /* 0x000000010a207547 */ /* 0x000fea000b800000 */
[----:B0-----:R-:W-:Y:S02]  /*3b20*/  LOP3.LUT R88, R151, 0xffff, RZ, 0xc0, !PT ;  /* 0x0000ffff97587812 */ /* 0x001fe400078ec0ff */
[----:B------:R-:W-:-:S03]  /*3b30*/  PRMT R91, R152, 0x5410, R149 ;  /* 0x00005410985b7816 */ /* 0x000fc60000000095 */
[----:B------:R-:W-:-:S05]  /*3b40*/  IMAD.WIDE.U32 R88, R88, 0x10000, RZ ;  /* 0x0001000058587825 */ /* 0x000fca00078e00ff */
[----:B------:R-:W-:Y:S02]  /*3b50*/  LOP3.LUT R91, R91, R89, RZ, 0xfc, !PT ;  /* 0x000000595b5b7212 */ /* 0x000fe400078efcff */
[----:B------:R-:W-:Y:S02]  /*3b60*/  LOP3.LUT R90, R88, 0xffff, R153, 0xf8, !PT ;  /* 0x0000ffff585a7812 */ /* 0x000fe400078ef899 */
[----:B------:R-:W0:Y:S02]  /*3b70*/  LDC.64 R88, c[0x0][0x468] ;  /* 0x00011a00ff587b82 */ /* 0x000e240000000a00 */
[----:B0-----:R-:W-:-:S05]  /*3b80*/  IMAD.WIDE.U32 R88, R155, 0x8, R88 ;  /* 0x000000089b587825 */ /* 0x001fca00078e0058 */
[----:B------:R1:W-:Y:S02]  /*3b90*/  STG.E.64 desc[UR20][R88.64], R90 ;  /* 0x0000005a58007986 */ /* 0x0003e4000c101b14 */
.L_x_1038:
[----:B------:R-:W-:Y:S05]  /*3ba0*/  BRA.U !UP2, `(.L_x_1039) ;  /* 0x000000010a207547 */ /* 0x000fea000b800000 */
[----:B01----:R-:W0:Y:S01]  /*3bb0*/  LDC.64 R88, c[0x0][0x390] ;  /* 0x0000e400ff587b82 */ /* 0x003e220000000a00 */
[----:B------:R-:W-:-:S05]  /*3bc0*/  IADD3 R91, PT, PT, R155, 0x80, RZ ;  /* 0x000000809b5b7810 */ /* 0x000fca0007ffe0ff */
[----:B0-----:R-:W-:-:S06]  /*3bd0*/  IMAD.WIDE.U32 R88, R91, 0x8, R88 ;  /* 0x000000085b587825 */ /* 0x001fcc00078e0058 */
[----:B------:R-:W2:Y:S02]  /*3be0*/  LDG.E.64 R88, desc[UR20][R88.64] ;  /* 0x0000001458587981 */ /* 0x000ea4000c1e1b00 */
[C-C-:B--2---:R-:W-:Y:S02]  /*3bf0*/  SHF.R.U64 R147, R88.reuse, 0x10, R89.reuse ;  /* 0x0000001058937819 */ /* 0x144fe40000001259 */
[----:B------:R-:W-:Y:S02]  /*3c00*/  PRMT R144, R88, 0x7610, R144 ;  /* 0x0000761058907816 */ /* 0x000fe40000000090 */
[----:B------:R-:W-:Y:S02]  /*3c10*/  SHF.R.U32.HI R145, RZ, 0x10, R89 ;  /* 0x00000010ff917819 */ /* 0x000fe40000011659 */
[----:B------:R-:W-:-:S07]  /*3c20*/  PRMT R146, R89, 0x7610, R146 ;  /* 0x0000761059927816 */ /* 0x000fce0000000092 */
.L_x_1039:
[--C-:B-----5:R-:W-:Y:S02]  /*3c30*/  SHF.R.U64 R162, R108, 0x10, R109.reuse ;  /* 0x000000106ca27819 */ /* 0x120fe4000000126d */
[----:B01----:R-:W-:Y:S01]  /*3c40*/  SHF.R.U32.HI R91, RZ, 0x10, R109 ;  /* 0x00000010ff5b7819 */ /* 0x003fe2000001166d */
[----:B------:R-:W-:Y:S06]  /*3c50*/  BRA.U !UP0, `(.L_x_1040) ;  /* 0x0000000908487547 */ /* 0x000fec000b800000 */
[----:B------:R-:W-:Y:S05]  /*3c60*/  BRA.U !UP1, `(.L_x_1041) ;  /* 0x0000000509307547 */ /* 0x000fea000b800000 */
[----:B------:R-:W-:Y:S02]  /*3c70*/  ISETP.LT.AND P0, PT, RZ, UR32, PT ;  /* 0x00000020ff007c0c */ /* 0x000fe4000bf01270 */
[--C-:B------:R-:W-:Y:S02]  /*3c80*/  SHF.R.U64 R89, R104, 0x10, R105.reuse ;  /* 0x0000001068597819 */ /* 0x100fe40000001269 */
[----:B------:R-:W-:-:S03]  /*3c90*/  SHF.R.U32.HI R88, RZ, 0x10, R105 ;  /* 0x00000010ff587819 */ /* 0x000fc60000011669 */
[----:B------:R-:W-:Y:S01]  /*3ca0*/  IMAD.U32 R89, R89, 0x10000, RZ ;  /* 0x0001000059597824 */ /* 0x000fe200078e00ff */
[----:B------:R-:W-:-:S05]  /*3cb0*/  SHF.L.U32 R88, R88, 0x10, RZ ;  /* 0x0000001058587819 */ /* 0x000fca00000006ff */
[--C-:B------:R-:W-:Y:S01]  /*3cc0*/  @P0 FFMA.FTZ R157, R132, UR11, R154.reuse ;  /* 0x0000000b849d0c23 */ /* 0x100fe2000801009a */
[----:B------:R-:W-:-:S03]  /*3cd0*/  @P0 FFMA.FTZ R160, R8, UR11, R154 ;  /* 0x0000000b08a00c23 */ /* 0x000fc6000801009a */
[----:B------:R-:W-:Y:S01]  /*3ce0*/  @P0 FADD.FTZ R90, R130, -R157 ;  /* 0x8000009d825a0221 */ /* 0x000fe20000010000 */
[----:B------:R-:W-:-:S03]  /*3cf0*/  @P0 FADD.FTZ R157, R9, -R160 ;  /* 0x800000a0099d0221 */ /* 0x000fc60000010000 */
[----:B------:R-:W-:Y:S01]  /*3d00*/  @P0 FFMA.FTZ R89, R90, UR29, R89 ;  /* 0x0000001d5a590c23 */ /* 0x000fe20008010059 */
[----:B------:R-:W-:Y:S01]  /*3d10*/  @P0 FFMA.FTZ R90, R133, UR11, R154 ;  /* 0x0000000b855a0c23 */ /* 0x000fe2000801009a */
[----:B------:R-:W-:-:S03]  /*3d20*/  @P0 FFMA.FTZ R88, R157, UR29, R88 ;  /* 0x0000001d9d580c23 */ /* 0x000fc60008010058 */
[----:B------:R-:W-:Y:S01]  /*3d30*/  @P0 FADD.FTZ R157, R131, -R90 ;  /* 0x8000005a839d0221 */ /* 0x000fe20000010000 */
[----:B------:R-:W-:-:S05]  /*3d40*/  SHF.L.U32 R90, R104, 0x10, RZ ;  /* 0x00000010685a7819 */ /* 0x000fca00000006ff */
        /* <DEDUP_REMOVED lines=12> */
[----:B------:R-:W-:-:S07]  /*3e10*/  F2FP.BF16.F32.PACK_AB R153, RZ, R153 ;  /* 0x00000099ff99723e */ /* 0x000fce00000010ff */
.L_x_1042:
[----:B------:R-:W-:Y:S05]  /*3e20*/  BRA.U !UP2, `(.L_x_1043) ;  /* 0x000000010a2c7547 */ /* 0x000fea000b800000 */
[----:B------:R-:W-:Y:S01]  /*3e30*/  LOP3.LUT P1, RZ, R158, 0xff00, RZ, 0xc0, !PT ;  /* 0x0000ff009eff7812 */ /* 0x000fe2000782c0ff */
[----:B------:R-:W-:Y:S01]  /*3e40*/  FMUL.FTZ R151, R89, UR23 ;  /* 0x0000001759977c20 */ /* 0x000fe20008410000 */
[----:B------:R-:W-:-:S03]  /*3e50*/  HFMA2 R160, -RZ, RZ, 0, 0 ;  /* 0x00000000ffa07431 */ /* 0x000fc600000001ff */
[----:B------:R-:W-:Y:S01]  /*3e60*/  FMUL.FTZ R157, R151, UR22 ;  /* 0x00000016979d7c20 */ /* 0x000fe20008410000 */
[----:B------:R-:W-:-:S07]  /*3e70*/  MOV R151, RZ ;  /* 0x000000ff00977202 */ /* 0x000fce0000000f00 */
[----:B------:R-:W-:Y:S02]  /*3e80*/  @P1 SHF.L.U32 R162, R162, 0x10, RZ ;  /* 0x00000010a2a21819 */ /* 0x000fe400000006ff */
[----:B------:R-:W-:-:S03]  /*3e90*/  @P1 SHF.L.U32 R164, R147, 0x10, RZ ;  /* 0x0000001093a41819 */ /* 0x000fc600000006ff */
[----:B------:R-:W-:Y:S02]  /*3ea0*/  @P1 FMUL.FTZ R151, R157, R162 ;  /* 0x000000a29d971220 */ /* 0x000fe40000410000 */
[----:B------:R-:W-:-:S03]  /*3eb0*/  @P1 FMUL.FTZ R160, R164, R157 ;  /* 0x0000009da4a01220 */ /* 0x000fc60000410000 */
[----:B------:R-:W-:Y:S01]  /*3ec0*/  F2FP.BF16.F32.PACK_AB R151, RZ, R151 ;  /* 0x00000097ff97723e */ /* 0x000fe200000010ff */
[----:B------:R-:W-:-:S07]  /*3ed0*/  FADD.FTZ R61, R61, R160 ;  /* 0x000000a03d3d7221 */ /* 0x000fce0000010000 */
.L_x_1043:
[----:B------:R-:W-:Y:S01]  /*3ee0*/  @P0 FFMA.FTZ R157, R23, UR11, R154 ;  /* 0x0000000b179d0c23 */ /* 0x000fe2000801009a */
[----:B------:R-:W-:Y:S02]  /*3ef0*/  F2FP.BF16.F32.PACK_AB R90, RZ, R90 ;  /* 0x0000005aff5a723e */ /* 0x000fe400000010ff */
[----:B------:R-:W-:Y:S01]  /*3f00*/  F2FP.BF16.F32.PACK_AB R89, RZ, R89 ;  /* 0x00000059ff59723e */ /* 0x000fe200000010ff */
[----:B------:R-:W-:Y:S01]  /*3f10*/  @P0 FADD.FTZ R160, R22, -R157 ;  /* 0x8000009d16a00221 */ /* 0x000fe20000010000 */
[----:B------:R-:W-:-:S05]  /*3f20*/  SHF.L.U32 R157, R105, 0x10, RZ ;  /* 0x00000010699d7819 */ /* 0x000fca00000006ff */
[----:B------:R-:W-:Y:S01]  /*3f30*/  @P0 FFMA.FTZ R157, R160, UR29, R157 ;  /* 0x0000001da09d0c23 */ /* 0x000fe2000801009d */
[----:B------:R-:W-:Y:S06]  /*3f40*/  BRA.U !UP2, `(.L_x_1044) ;  /* 0x000000010a2c7547 */ /* 0x000fec000b800000 */
[----:B------:R-:W-:Y:S01]  /*3f50*/  LOP3.LUT P0, RZ, R158, 0xff0000, RZ, 0xc0, !PT ;  /* 0x00ff00009eff7812 */ /* 0x000fe2000780c0ff */
[----:B------:R-:W-:Y:S01]  /*3f60*/  FMUL.FTZ R152, R157, UR23 ;  /* 0x000000179d987c20 */ /* 0x000fe20008410000 */
[----:B------:R-:W-:-:S03]  /*3f70*/  HFMA2 R159, -RZ, RZ, 0, 0 ;  /* 0x00000000ff9f7431 */ /* 0x000fc600000001ff */
[----:B------:R-:W-:-:S08]  /*3f80*/  FMUL.FTZ R161, R152, UR22 ;  /* 0x0000001698a17c20 */ /* 0x000fd00008410000 */
[----:B------:R-:W-:Y:S02]  /*3f90*/  @P0 SHF.L.U32 R152, R146, 0x10, RZ ;  /* 0x0000001092980819 */ /* 0x000fe400000006ff */
[----:B------:R-:W-:-:S03]  /*3fa0*/  @P0 SHF.L.U32 R160, R109, 0x10, RZ ;  /* 0x000000106da00819 */ /* 0x000fc600000006ff */
[----:B------:R-:W-:Y:S01]  /*3fb0*/  @P0 FMUL.FTZ R159, R152, R161 ;  /* 0x000000a1989f0220 */ /* 0x000fe20000410000 */
[----:B------:R-:W-:Y:S01]  /*3fc0*/  MOV R152, RZ ;  /* 0x000000ff00987202 */ /* 0x000fe20000000f00 */
[----:B------:R-:W-:Y:S02]  /*3fd0*/  @P0 FMUL.FTZ R152, R161, R160 ;  /* 0x000000a0a1980220 */ /* 0x000fe40000410000 */
[----:B------:R-:W-:-:S03]  /*3fe0*/  FADD.FTZ R62, R62, R159 ;  /* 0x0000009f3e3e7221 */ /* 0x000fc60000010000 */
[----:B------:R-:W-:-:S07]  /*3ff0*/  F2FP.BF16.F32.PACK_AB R152, RZ, R152 ;  /* 0x00000098ff98723e */ /* 0x000fce00000010ff */
.L_x_1044:
[----:B------:R-:W-:Y:S02]  /*4000*/  F2FP.BF16.F32.PACK_AB R157, RZ, R157 ;  /* 0x0000009dff9d723e */ /* 0x000fe400000010ff */
[----:B------:R-:W-:Y:S02]  /*4010*/  F2FP.BF16.F32.PACK_AB R162, RZ, R88 ;  /* 0x00000058ffa2723e */ /* 0x000fe400000010ff */
[----:B------:R-:W-:Y:S02]  /*4020*/  PRMT R160, R157, 0x7610, R160 ;  /* 0x000076109da07816 */ /* 0x000fe400000000a0 */
[----:B------:R-:W-:Y:S02]  /*4030*/  PRMT R161, R90, 0x7610, R161 ;  /* 0x000076105aa17816 */ /* 0x000fe400000000a1 */
[----:B------:R-:W-:Y:S02]  /*4040*/  PRMT R159, R89, 0x7610, R159 ;  /* 0x00007610599f7816 */ /* 0x000fe4000000009f */
[----:B------:R-:W-:Y:S01]  /*4050*/  PRMT R157, R162, 0x7610, R157 ;  /* 0x00007610a29d7816 */ /* 0x000fe2000000009d */
[----:B------:R-:W-:Y:S06]  /*4060*/  BRA.U !UP2, `(.L_x_1045) ;  /* 0x000000110aa47547 */ /* 0x000fec000b800000 */
[----:B------:R-:W-:Y:S01]  /*4070*/  ISETP.GE.U32.AND P0, PT, R158, 0x1000000, PT ;  /* 0x010000009e00780c */ /* 0x000fe20003f06070 */
[----:B------:R-:W-:-:S04]  /*4080*/  FMUL.FTZ R88, R88, UR23 ;  /* 0x0000001758587c20 */ /* 0x000fc80008410000 */
[----:B------:R-:W-:Y:S01]  /*4090*/  FMUL.FTZ R90, R88, UR22 ;  /* 0x00000016585a7c20 */ /* 0x000fe20008410000 */
[----:B------:R-:W-:-:S07]  /*40a0*/  CS2R R88, SRZ ;  /* 0x0000000000587805 */ /* 0x000fce000001ff00 */
[----:B------:R-:W-:-:S05]  /*40b0*/  @P0 SHF.L.U32 R91, R91, 0x10, RZ ;  /* 0x000000105b5b0819 */ /* 0x000fca00000006ff */
[----:B------:R-:W-:Y:S01]  /*40c0*/  @P0 FMUL.FTZ R89, R90, R91 ;  /* 0x0000005b5a590220 */ /* 0x000fe20000410000 */
[----:B------:R-:W-:-:S04]  /*40d0*/  @P0 SHF.L.U32 R91, R145, 0x10, RZ ;  /* 0x00000010915b0819 */ /* 0x000fc800000006ff */
[----:B------:R-:W-:Y:S01]  /*40e0*/  F2FP.BF16.F32.PACK_AB R89, RZ, R89 ;  /* 0x00000059ff59723e */ /* 0x000fe200000010ff */
[----:B------:R-:W-:-:S03]  /*40f0*/  @P0 FMUL.FTZ R88, R91, R90 ;  /* 0x0000005a5b580220 */ /* 0x000fc60000410000 */
[----:B------:R-:W-:Y:S01]  /*4100*/  PRMT R149, R89, 0x7610, R149 ;  /* 0x0000761059957816 */ /* 0x000fe20000000095 */
[----:B------:R-:W-:Y:S01]  /*4110*/  FADD.FTZ R63, R63, R88 ;  /* 0x000000583f3f7221 */ /* 0x000fe20000010000 */
[----:B------:R-:W-:Y:S06]  /*4120*/  BRA `(.L_x_1045) ;  /* 0x0000001000747947 */ /* 0x000fec0003800000 */
.L_x_1041:
[----:B------:R-:W-:Y:S01]  /*4130*/  ISETP.LT.AND P0, PT, RZ, UR32, PT ;  /* 0x00000020ff007c0c */ /* 0x000fe2000bf01270 */
[----:B------:R-:W-:-:S12]  /*4140*/  BRA.U !UP2, `(.L_x_1046) ;  /* 0x000000010a3c7547 */ /* 0x000fd8000b800000 */
[----:B------:R-:W-:Y:S01]  /*4150*/  @P0 FFMA.FTZ R88, R133, UR11, R154 ;  /* 0x0000000b85580c23 */ /* 0x000fe2000801009a */
[----:B------:R-:W-:-:S03]  /*4160*/  LOP3.LUT P1, RZ, R158, 0xff, RZ, 0xc0, !PT ;  /* 0x000000ff9eff7812 */ /* 0x000fc6000782c0ff */
[----:B------:R-:W-:Y:S01]  /*4170*/  @P0 FADD.FTZ R89, R131, -R88 ;  /* 0x8000005883590221 */ /* 0x000fe20000010000 */
[----:B------:R-:W-:-:S04]  /*4180*/  IMAD.U32 R88, R104, 0x10000, RZ ;  /* 0x0001000068587824 */ /* 0x000fc800078e00ff */
        /* <DEDUP_REMOVED lines=11> */
.L_x_1046:
[----:B------:R-:W-:Y:S05]  /*4240*/  BRA.U !UP2, `(.L_x_1047) ;  /* 0x000000010a447547 */ /* 0x000fea000b800000 */
[----:B------:R-:W-:Y:S01]  /*4250*/  SHF.R.U64 R88, R104, 0x10, R105 ;  /* 0x0000001068587819 */ /* 0x000fe20000001269 */
        /* <DEDUP_REMOVED lines=8> */
[----:B------:R-:W-:Y:S01]  /*42e0*/  HFMA2 R88, -RZ, RZ, 0, 0 ;  /* 0x00000000ff587431 */ /* 0x000fe200000001ff */
[----:B------:R-:W-:Y:S02]  /*42f0*/  @P1 SHF.L.U32 R162, R162, 0x10, RZ ;  /* 0x00000010a2a21819 */ /* 0x000fe400000006ff */
[----:B------:R-:W-:-:S04]  /*4300*/  @P1 FMUL.FTZ R88, R90, R89 ;  /* 0x000000595a581220 */ /* 0x000fc80000410000 */
[----:B------:R-:W-:Y:S01]  /*4310*/  FADD.FTZ R61, R61, R88 ;  /* 0x000000583d3d7221 */ /* 0x000fe20000010000 */
[----:B------:R-:W-:Y:S01]  /*4320*/  MOV R88, RZ ;  /* 0x000000ff00587202 */ /* 0x000fe20000000f00 */
[----:B------:R-:W-:-:S05]  /*4330*/  @P1 FMUL.FTZ R88, R162, R89 ;  /* 0x00000059a2581220 */ /* 0x000fca0000410000 */
[----:B------:R-:W-:-:S04]  /*4340*/  F2FP.BF16.F32.PACK_AB R88, RZ, R88 ;  /* 0x00000058ff58723e */ /* 0x000fc800000010ff */
[----:B------:R-:W-:-:S07]  /*4350*/  PRMT R151, R88, 0x7610, R151 ;  /* 0x0000761058977816 */ /* 0x000fce0000000097 */
.L_x_1047:
[----:B------:R-:W-:Y:S05]  /*4360*/  BRA.U !UP2, `(.L_x_1048) ;  /* 0x000000010a3c7547 */ /* 0x000fea000b800000 */
        /* <DEDUP_REMOVED lines=15> */
.L_x_1048:
[----:B------:R-:W-:Y:S05]  /*4460*/  BRA.U !UP2, `(.L_x_1045) ;  /* 0x0000000d0aa47547 */ /* 0x000fea000b800000 */
[----:B------:R-:W-:Y:S01]  /*4470*/  SHF.R.U32.HI R88, RZ, 0x10, R105 ;  /* 0x00000010ff587819 */ /* 0x000fe20000011669 */
[----:B------:R-:W-:Y:S01]  /*4480*/  @P0 FFMA.FTZ R90, R8, UR11, R154 ;  /* 0x0000000b085a0c23 */ /* 0x000fe2000801009a */
[----:B------:R-:W-:Y:S02]  /*4490*/  ISETP.GE.U32.AND P1, PT, R158, 0x1000000, PT ;  /* 0x010000009e00780c */ /* 0x000fe40003f26070 */
[----:B------:R-:W-:Y:S01]  /*44a0*/  SHF.L.U32 R88, R88, 0x10, RZ ;  /* 0x0000001058587819 */ /* 0x000fe200000006ff */
[----:B------:R-:W-:-:S04]  /*44b0*/  @P0 FADD.FTZ R89, R9, -R90 ;  /* 0x8000005a09590221 */ /* 0x000fc80000010000 */
[----:B------:R-:W-:-:S04]  /*44c0*/  @P0 FFMA.FTZ R88, R89, UR29, R88 ;  /* 0x0000001d59580c23 */ /* 0x000fc80008010058 */
[----:B------:R-:W-:Y:S02]  /*44d0*/  FMUL.FTZ R88, R88, UR23 ;  /* 0x0000001758587c20 */ /* 0x000fe40008410000 */
[----:B------:R-:W-:Y:S02]  /*44e0*/  @P1 SHF.L.U32 R91, R91, 0x10, RZ ;  /* 0x000000105b5b1819 */ /* 0x000fe400000006ff */
[----:B------:R-:W-:Y:S01]  /*44f0*/  FMUL.FTZ R90, R88, UR22 ;  /* 0x00000016585a7c20 */ /* 0x000fe20008410000 */
[----:B------:R-:W-:-:S03]  /*4500*/  CS2R R88, SRZ ;  /* 0x0000000000587805 */ /* 0x000fc6000001ff00 */
[----:B------:R-:W-:Y:S01]  /*4510*/  @P1 FMUL.FTZ R89, R91, R90 ;  /* 0x0000005a5b591220 */ /* 0x000fe20000410000 */
[----:B------:R-:W-:-:S04]  /*4520*/  @P1 SHF.L.U32 R91, R145, 0x10, RZ ;  /* 0x00000010915b1819 */ /* 0x000fc800000006ff */
[----:B------:R-:W-:Y:S01]  /*4530*/  F2FP.BF16.F32.PACK_AB R89, RZ, R89 ;  /* 0x00000059ff59723e */ /* 0x000fe200000010ff */
[----:B------:R-:W-:-:S03]  /*4540*/  @P1 FMUL.FTZ R88, R91, R90 ;  /* 0x0000005a5b581220 */ /* 0x000fc60000410000 */
[----:B------:R-:W-:Y:S01]  /*4550*/  PRMT R149, R89, 0x7610, R149 ;  /* 0x0000761059957816 */ /* 0x000fe20000000095 */
[----:B------:R-:W-:Y:S01]  /*4560*/  FADD.FTZ R63, R63, R88 ;  /* 0x000000583f3f7221 */ /* 0x000fe20000010000 */
[----:B------:R-:W-:Y:S06]  /*4570*/  BRA `(.L_x_1045) ;  /* 0x0000000c00607947 */ /* 0x000fec0003800000 */
.L_x_1040:
[----:B------:R-:W-:Y:S05]  /*4580*/  BRA.U !UP1, `(.L_x_1049) ;  /* 0x00000005096c7547 */ /* 0x000fea000b800000 */
[----:B------:R-:W-:Y:S01]  /*4590*/  FFMA.FTZ R88, R133, UR11, R154 ;  /* 0x0000000b85587c23 */ /* 0x000fe2000801009a */
[----:B------:R-:W-:-:S03]  /*45a0*/  ISETP.LT.AND P0, PT, RZ, UR32, PT ;  /* 0x00000020ff007c0c */ /* 0x000fc6000bf01270 */
[----:B------:R-:W-:-:S04]  /*45b0*/  FADD.FTZ R88, R131, -R88 ;  /* 0x8000005883587221 */ /* 0x000fc80000010000 */
[----:B------:R-:W-:-:S05]  /*45c0*/  FMUL.FTZ R88, R88, UR29 ;  /* 0x0000001d58587c20 */ /* 0x000fca0008410000 */
[----:B------:R-:W-:-:S04]  /*45d0*/  FSEL R160, R88, RZ, P0 ;  /* 0x000000ff58a07208 */ /* 0x000fc80000000000 */
[----:B------:R-:W-:Y:S01]  /*45e0*/  F2FP.BF16.F32.PACK_AB R90, RZ, R160 ;  /* 0x000000a0ff5a723e */ /* 0x000fe200000010ff */
[----:B------:R-:W-:Y:S06]  /*45f0*/  BRA.U !UP2, `(.L_x_1050) ;  /* 0x000000010a407547 */ /* 0x000fec000b800000 */
[----:B------:R-:W-:Y:S01]  /*4600*/  LOP3.LUT P1, RZ, R158, 0xff, RZ, 0xc0, !PT ;  /* 0x000000ff9eff7812 */ /* 0x000fe2000782c0ff */
        /* <DEDUP_REMOVED lines=15> */
.L_x_1050:
[----:B------:R-:W-:-:S04]  /*4700*/  FFMA.FTZ R89, R132, UR11, R154 ;  /* 0x0000000b84597c23 */ /* 0x000fc8000801009a */
[----:B------:R-:W-:-:S04]  /*4710*/  FADD.FTZ R89, R130, -R89 ;  /* 0x8000005982597221 */ /* 0x000fc80000010000 */
[----:B------:R-:W-:-:S05]  /*4720*/  FMUL.FTZ R160, R89, UR29 ;  /* 0x0000001d59a07c20 */ /* 0x000fca0008410000 */
[----:B------:R-:W-:-:S04]  /*4730*/  FSEL R160, R160, RZ, P0 ;  /* 0x000000ffa0a07208 */ /* 0x000fc80000000000 */
[----:B------:R-:W-:Y:S01]  /*4740*/  F2FP.BF16.F32.PACK_AB R159, RZ, R160 ;  /* 0x000000a0ff9f723e */ /* 0x000fe200000010ff */
[----:B------:R-:W-:Y:S06]  /*4750*/  BRA.U !UP2, `(.L_x_1051) ;  /* 0x000000010a407547 */ /* 0x000fec000b800000 */
[----:B------:R-:W-:Y:S01]  /*4760*/  LOP3.LUT P1, RZ, R158, 0xff00, RZ, 0xc0, !PT ;  /* 0x0000ff009eff7812 */ /* 0x000fe2000782c0ff */
[----:B------:R-:W-:-:S12]  /*4770*/  IMAD.MOV.U32 R164, RZ, RZ, RZ ;  /* 0x000000ffffa47224 */ /* 0x000fd800078e00ff */
[----:B------:R-:W0:Y:S01]  /*4780*/  @P1 LDC.64 R88, c[0x0][0x408] ;  /* 0x00010200ff581b82 */ /* 0x000e220000000a00 */
[----:B------:R-:W-:Y:S01]  /*4790*/  @P1 SHF.L.U32 R162, R162, 0x10, RZ ;  /* 0x00000010a2a21819 */ /* 0x000fe200000006ff */
        /* <DEDUP_REMOVED lines=8> */
[----:B------:R-:W-:-:S03]  /*4820*/  HFMA2 R88, -RZ, RZ, 0, 0 ;  /* 0x00000000ff587431 */ /* 0x000fc600000001ff */
[----:B------:R-:W-:-:S05]  /*4830*/  @P1 FMUL.FTZ R88, R162, R89 ;  /* 0x00000059a2581220 */ /* 0x000fca0000410000 */
[----:B------:R-:W-:-:S04]  /*4840*/  F2FP.BF16.F32.PACK_AB R88, RZ, R88 ;  /* 0x00000058ff58723e */ /* 0x000fc800000010ff */
[----:B------:R-:W-:-:S07]  /*4850*/  PRMT R151, R88, 0x7610, R151 ;  /* 0x0000761058977816 */ /* 0x000fce0000000097 */
.L_x_1051:
[----:B------:R-:W-:-:S04]  /*4860*/  FFMA.FTZ R89, R23, UR11, R154 ;  /* 0x0000000b17597c23 */ /* 0x000fc8000801009a */
[----:B------:R-:W-:-:S04]  /*4870*/  FADD.FTZ R89, R22, -R89 ;  /* 0x8000005916597221 */ /* 0x000fc80000010000 */
[----:B------:R-:W-:-:S05]  /*4880*/  FMUL.FTZ R162, R89, UR29 ;  /* 0x0000001d59a27c20 */ /* 0x000fca0008410000 */
[----:B------:R-:W-:-:S04]  /*4890*/  FSEL R162, R162, RZ, P0 ;  /* 0x000000ffa2a27208 */ /* 0x000fc80000000000 */
[----:B------:R-:W-:Y:S01]  /*48a0*/  F2FP.BF16.F32.PACK_AB R160, RZ, R162 ;  /* 0x000000a2ffa0723e */ /* 0x000fe200000010ff */
[----:B------:R-:W-:Y:S06]  /*48b0*/  BRA.U !UP2, `(.L_x_1052) ;  /* 0x000000010a407547 */ /* 0x000fec000b800000 */
[----:B------:R-:W-:Y:S02]  /*48c0*/  LOP3.LUT P1, RZ, R158, 0xff0000, RZ, 0xc0, !PT ;  /* 0x00ff00009eff7812 */ /* 0x000fe4000782c0ff */
[----:B------:R-:W-:-:S11]  /*48d0*/  MOV R157, RZ ;  /* 0x000000ff009d7202 */ /* 0x000fd60000000f00 */
        /* <DEDUP_REMOVED lines=9> */
[----:B------:R-:W-:Y:S01]  /*4970*/  HFMA2 R88, -RZ, RZ, 0, 0 ;  /* 0x00000000ff587431 */ /* 0x000fe200000001ff */
[----:B------:R-:W-:-:S05]  /*4980*/  @P1 SHF.L.U32 R89, R109, 0x10, RZ ;  /* 0x000000106d591819 */ /* 0x000fca00000006ff */
[----:B------:R-:W-:-:S05]  /*4990*/  @P1 FMUL.FTZ R88, R89, R152 ;  /* 0x0000009859581220 */ /* 0x000fca0000410000 */
[----:B------:R-:W-:-:S04]  /*49a0*/  F2FP.BF16.F32.PACK_AB R88, RZ, R88 ;  /* 0x00000058ff58723e */ /* 0x000fc800000010ff */
[----:B------:R-:W-:-:S07]  /*49b0*/  PRMT R152, R88, 0x7610, R152 ;  /* 0x0000761058987816 */ /* 0x000fce0000000098 */
.L_x_1052:
[----:B------:R-:W-:Y:S01]  /*49c0*/  FFMA.FTZ R88, R8, UR11, R154 ;  /* 0x0000000b08587c23 */ /* 0x000fe2000801009a */
[----:B------:R-:W-:-:S03]  /*49d0*/  PRMT R161, R90, 0x7610, R161 ;  /* 0x000076105aa17816 */ /* 0x000fc600000000a1 */
[----:B------:R-:W-:-:S04]  /*49e0*/  FADD.FTZ R88, R9, -R88 ;  /* 0x8000005809587221 */ /* 0x000fc80000010000 */
[----:B------:R-:W-:-:S05]  /*49f0*/  FMUL.FTZ R162, R88, UR29 ;  /* 0x0000001d58a27c20 */ /* 0x000fca0008410000 */
[----:B------:R-:W-:-:S04]  /*4a00*/  FSEL R162, R162, RZ, P0 ;  /* 0x000000ffa2a27208 */ /* 0x000fc80000000000 */
[----:B------:R-:W-:Y:S01]  /*4a10*/  F2FP.BF16.F32.PACK_AB R157, RZ, R162 ;  /* 0x000000a2ff9d723e */ /* 0x000fe200000010ff */
[----:B------:R-:W-:Y:S06]  /*4a20*/  BRA.U !UP2, `(.L_x_1045) ;  /* 0x000000090a347547 */ /* 0x000fec000b800000 */
[----:B------:R-:W-:Y:S02]  /*4a30*/  ISETP.GE.U32.AND P0, PT, R158, 0x1000000, PT ;  /* 0x010000009e00780c */ /* 0x000fe40003f06070 */
[----:B------:R-:W-:-:S11]  /*4a40*/  MOV R90, RZ ;  /* 0x000000ff005a7202 */ /* 0x000fd60000000f00 */
        /* <DEDUP_REMOVED lines=13> */
[----:B------:R-:W-:Y:S01]  /*4b20*/  PRMT R149, R88, 0x7610, R149 ;  /* 0x0000761058957816 */ /* 0x000fe20000000095 */
[----:B------:R-:W-:Y:S06]  /*4b30*/  BRA `(.L_x_1045) ;  /* 0x0000000400f07947 */ /* 0x000fec0003800000 */
.L_x_1049:
[----:B------:R-:W-:Y:S05]  /*4b40*/  BRA.U !UP2, `(.L_x_1053) ;  /* 0x000000010a787547 */ /* 0x000fea000b800000 */
[----:B------:R-:W-:Y:S01]  /*4b50*/  LOP3.LUT P0, RZ, R158, 0xff, RZ, 0xc0, !PT ;  /* 0x000000ff9eff7812 */ /* 0x000fe2000780c0ff */
        /* <DEDUP_REMOVED lines=12> */
.L_x_1055:
[----:B------:R-:W-:Y:S05]  /*4c20*/  BSYNC.RECONVERGENT B0 ;  /* 0x0000000000007941 */ /* 0x000fea0003800200 */
.L_x_1054:
        /* <DEDUP_REMOVED lines=13> */
.L_x_1057:
[----:B------:R-:W-:Y:S05]  /*4d00*/  BSYNC.RECONVERGENT B0 ;  /* 0x0000000000007941 */ /* 0x000fea0003800200 */
.L_x_1056:
[----:B------:R-:W-:-:S04]  /*4d10*/  F2FP.BF16.F32.PACK_AB R88, RZ, R88 ;  /* 0x00000058ff58723e */ /* 0x000fc800000010ff */
[----:B------:R-:W-:-:S07]  /*4d20*/  PRMT R153, R88, 0x7610, R153 ;  /* 0x0000761058997816 */ /* 0x000fce0000000099 */
.L_x_1053:
[----:B------:R-:W-:Y:S05]  /*4d30*/  BRA.U !UP2, `(.L_x_1058) ;  /* 0x000000010a787547 */ /* 0x000fea000b800000 */
[----:B------:R-:W-:Y:S01]  /*4d40*/  LOP3.LUT P0, RZ, R158, 0xff00, RZ, 0xc0, !PT ;  /* 0x0000ff009eff7812 */ /* 0x000fe2000780c0ff */
[----:B------:R-:W-:Y:S01]  /*4d50*/  BSSY.RECONVERGENT B0, `(.L_x_1059) ;  /* 0x000000c000007945 */ /* 0x000fe20003800200 */
[----:B------:R-:W-:-:S11]  /*4d60*/  MOV R88, RZ ;  /* 0x000000ff00587202 */ /* 0x000fd60000000f00 */
[----:B------:R-:W-:Y:S05]  /*4d70*/  @!P0 BRA `(.L_x_1060) ;  /* 0x0000000000248947 */ /* 0x000fea0003800000 */
[----:B------:R-:W-:Y:S01]  /*4d80*/  FFMA.FTZ R89, R132, UR11, R154 ;  /* 0x0000000b84597c23 */ /* 0x000fe2000801009a */
[----:B------:R-:W-:-:S03]  /*4d90*/  ISETP.LT.AND P1, PT, RZ, UR32, PT ;  /* 0x00000020ff007c0c */ /* 0x000fc6000bf21270 */
[----:B------:R-:W-:-:S04]  /*4da0*/  FADD.FTZ R89, R130, -R89 ;  /* 0x8000005982597221 */ /* 0x000fc80000010000 */
[----:B------:R-:W-:Y:S01]  /*4db0*/  FMUL.FTZ R88, R89, UR29 ;  /* 0x0000001d59587c20 */ /* 0x000fe20008410000 */
[----:B------:R-:W-:-:S04]  /*4dc0*/  SHF.L.U32 R89, R147, 0x10, RZ ;  /* 0x0000001093597819 */ /* 0x000fc800000006ff */
[----:B------:R-:W-:-:S05]  /*4dd0*/  FSEL R88, R88, RZ, P1 ;  /* 0x000000ff58587208 */ /* 0x000fca0000800000 */
[----:B------:R-:W-:-:S04]  /*4de0*/  FMUL.FTZ R88, R88, UR23 ;  /* 0x0000001758587c20 */ /* 0x000fc80008410000 */
[----:B------:R-:W-:-:S04]  /*4df0*/  FMUL.FTZ R88, R88, UR22 ;  /* 0x0000001658587c20 */ /* 0x000fc80008410000 */
[----:B------:R-:W-:-:S07]  /*4e00*/  FMUL.FTZ R88, R89, R88 ;  /* 0x0000005859587220 */ /* 0x000fce0000410000 */
.L_x_1060:
[----:B------:R-:W-:Y:S05]  /*4e10*/  BSYNC.RECONVERGENT B0 ;  /* 0x0000000000007941 */ /* 0x000fea0003800200 */
.L_x_1059:
[----:B------:R-:W-:Y:S01]  /*4e20*/  BSSY.RECONVERGENT B0, `(.L_x_1061) ;  /* 0x000000d000007945 */ /* 0x000fe20003800200 */
[----:B------:R-:W-:Y:S01]  /*4e30*/  FADD.FTZ R61, R61, R88 ;  /* 0x000000583d3d7221 */ /* 0x000fe20000010000 */
[----:B------:R-:W-:Y:S02]  /*4e40*/  IMAD.MOV.U32 R88, RZ, RZ, RZ ;  /* 0x000000ffff587224 */ /* 0x000fe400078e00ff */
        /* <DEDUP_REMOVED lines=10> */
.L_x_1062:
[----:B------:R-:W-:Y:S05]  /*4ef0*/  BSYNC.RECONVERGENT B0 ;  /* 0x0000000000007941 */ /* 0x000fea0003800200 */
.L_x_1061:
[----:B------:R-:W-:-:S04]  /*4f00*/  F2FP.BF16.F32.PACK_AB R88, RZ, R88 ;  /* 0x00000058ff58723e */ /* 0x000fc800000010ff */
[----:B------:R-:W-:-:S07]  /*4f10*/  PRMT R151, R88, 0x7610, R151 ;  /* 0x0000761058977816 */ /* 0x000fce0000000097 */
.L_x_1058:
[----:B------:R-:W-:Y:S05]  /*4f20*/  BRA.U !UP2, `(.L_x_1063) ;  /* 0x000000010a787547 */ /* 0x000fea000b800000 */
[----:B------:R-:W-:Y:S01]  /*4f30*/  LOP3.LUT P0, RZ, R158, 0xff0000, RZ, 0xc0, !PT ;  /* 0x00ff00009eff7812 */ /* 0x000fe2000780c0ff */
[----:B------:R-:W-:Y:S01]  /*4f40*/  BSSY.RECONVERGENT B0, `(.L_x_1064) ;  /* 0x000000c000007945 */ /* 0x000fe20003800200 */
[----:B------:R-:W-:-:S11]  /*4f50*/  HFMA2 R89, -RZ, RZ, 0, 0 ;  /* 0x00000000ff597431 */ /* 0x000fd600000001ff */
        /* <DEDUP_REMOVED lines=10> */
.L_x_1065:
[----:B------:R-:W-:Y:S05]  /*5000*/  BSYNC.RECONVERGENT B0 ;  /* 0x0000000000007941 */ /* 0x000fea0003800200 */
.L_x_1064:
[----:B------:R-:W-:Y:S01]  /*5010*/  BSSY.RECONVERGENT B0, `(.L_x_1066) ;  /* 0x000000d000007945 */ /* 0x000fe20003800200 */
[----:B------:R-:W-:Y:S01]  /*5020*/  FADD.FTZ R62, R62, R89 ;  /* 0x000000593e3e7221 */ /* 0x000fe20000010000 */
[----:B------:R-:W-:Y:S02]  /*5030*/  MOV R88, RZ ;  /* 0x000000ff00587202 */ /* 0x000fe40000000f00 */
        /* <DEDUP_REMOVED lines=10> */
.L_x_1067:
[----:B------:R-:W-:Y:S05]  /*50e0*/  BSYNC.RECONVERGENT B0 ;  /* 0x0000000000007941 */ /* 0x000fea0003800200 */
.L_x_1066:
[----:B------:R-:W-:-:S04]  /*50f0*/  F2FP.BF16.F32.PACK_AB R88, RZ, R88 ;  /* 0x00000058ff58723e */ /* 0x000fc800000010ff */
[----:B------:R-:W-:-:S07]  /*5100*/  PRMT R152, R88, 0x7610, R152 ;  /* 0x0000761058987816 */ /* 0x000fce0000000098 */
.L_x_1063:
[----:B------:R-:W-:Y:S05]  /*5110*/  BRA.U !UP2, `(.L_x_1045) ;  /* 0x000000010a787547 */ /* 0x000fea000b800000 */
[----:B------:R-:W-:Y:S01]  /*5120*/  ISETP.GE.U32.AND P0, PT, R158, 0x1000000, PT ;  /* 0x010000009e00780c */ /* 0x000fe20003f06070 */
[----:B------:R-:W-:Y:S01]  /*5130*/  BSSY.RECONVERGENT B0, `(.L_x_1068) ;  /* 0x000000c000007945 */ /* 0x000fe20003800200 */
[----:B------:R-:W-:-:S11]  /*5140*/  HFMA2 R88, -RZ, RZ, 0, 0 ;  /* 0x00000000ff587431 */ /* 0x000fd600000001ff */
        /* <DEDUP_REMOVED lines=10> */
.L_x_1069:
[----:B------:R-:W-:Y:S05]  /*51f0*/  BSYNC.RECONVERGENT B0 ;  /* 0x0000000000007941 */ /* 0x000fea0003800200 */
.L_x_1068:
        /* <DEDUP_REMOVED lines=13> */
.L_x_1071:
[----:B------:R-:W-:Y:S05]  /*52d0*/  BSYNC.RECONVERGENT B0 ;  /* 0x0000000000007941 */ /* 0x000fea0003800200 */
.L_x_1070:
[----:B------:R-:W-:Y:S02]  /*52e0*/  F2FP.BF16.F32.PACK_AB R149, RZ, R63 ;  /* 0x0000003fff95723e */ /* 0x000fe400000010ff */
[----:B------:R-:W-:-:S07]  /*52f0*/  MOV R63, R88 ;  /* 0x00000058003f7202 */ /* 0x000fce0000000f00 */
.L_x_1045:
[----:B------:R-:W-:Y:S05]  /*5300*/  BRA.U !UP1, `(.L_x_1072) ;  /* 0x0000000109247547 */ /* 0x000fea000b800000 */
[----:B------:R-:W-:Y:S02]  /*5310*/  LOP3.LUT R88, R159, 0xffff, RZ, 0xc0, !PT ;  /* 0x0000ffff9f587812 */ /* 0x000fe400078ec0ff */
[----:B------:R-:W-:Y:S02]  /*5320*/  PRMT R91, R160, 0x5410, R157 ;  /* 0x00005410a05b7816 */ /* 0x000fe4000000009d */
[----:B------:R-:W-:Y:S01]  /*5330*/  IADD3 R163, PT, PT, R148, 0x80, RZ ;  /* 0x0000008094a37810 */ /* 0x000fe20007ffe0ff */
[----:B------:R-:W-:-:S05]  /*5340*/  IMAD.WIDE.U32 R88, R88, 0x10000, RZ ;  /* 0x0001000058587825 */ /* 0x000fca00078e00ff */
[----:B------:R-:W-:Y:S02]  /*5350*/  LOP3.LUT R89, R91, R89, RZ, 0xfc, !PT ;  /* 0x000000595b597212 */ /* 0x000fe400078efcff */
[----:B------:R-:W0:Y:S01]  /*5360*/  LDC.64 R90, c[0x0][0x478] ;  /* 0x00011e00ff5a7b82 */ /* 0x000e220000000a00 */
[----:B------:R-:W-:Y:S01]  /*5370*/  LOP3.LUT R88, R88, 0xffff, R161, 0xf8, !PT ;  /* 0x0000ffff58587812 */ /* 0x000fe200078ef8a1 */
[----:B0-----:R-:W-:-:S05]  /*5380*/  IMAD.WIDE.U32 R90, R163, 0x8, R90 ;  /* 0x00000008a35a7825 */ /* 0x001fca00078e005a */
[----:B------:R0:W-:Y:S02]  /*5390*/  STG.E.64 desc[UR20][R90.64], R88 ;  /* 0x000000585a007986 */ /* 0x0001e4000c101b14 */
.L_x_1072:
[----:B------:R-:W-:Y:S05]  /*53a0*/  BRA.U !UP2, `(.L_x_1073) ;  /* 0x000000010a247547 */ /* 0x000fea000b800000 */
[----:B0-----:R-:W-:Y:S02]  /*53b0*/  LOP3.LUT R88, R151, 0xffff, RZ, 0xc0, !PT ;  /* 0x0000ffff97587812 */ /* 0x001fe400078ec0ff */
        /* <DEDUP_REMOVED lines=8> */
.L_x_1073:
[----:B------:R-:W-:Y:S01]  /*5440*/  SHF.R.U64 R158, R122, 0x10, R123 ;  /* 0x000000107a9e7819 */ /* 0x000fe2000000127b */
[----:B------:R-:W-:Y:S06]  /*5450*/  BRA.U !UP2, `(.L_x_1074) ;  /* 0x000000010a207547 */ /* 0x000fec000b800000 */
        /* <DEDUP_REMOVED lines=8> */
.L_x_1074:
[----:B------:R-:W-:Y:S05]  /*54e0*/  BRA.U !UP0, `(.L_x_1075) ;  /* 0x00000009084c7547 */ /* 0x000fea000b800000 */
[----:B------:R-:W-:Y:S05]  /*54f0*/  BRA.U !UP1, `(.L_x_1076) ;  /* 0x0000000509347547 */ /* 0x000fea000b800000 */
[----:B------:R-:W-:Y:S02]  /*5500*/  ISETP.LT.AND P0, PT, RZ, UR32, PT ;  /* 0x00000020ff007c0c */ /* 0x000fe4000bf01270 */
[--C-:B01----:R-:W-:Y:S02]  /*5510*/  SHF.R.U32.HI R88, RZ, 0x10, R103.reuse ;  /* 0x00000010ff587819 */ /* 0x103fe40000011667 */
[----:B------:R-:W-:Y:S02]  /*5520*/  SHF.R.U64 R89, R102, 0x10, R103 ;  /* 0x0000001066597819 */ /* 0x000fe40000001267 */
[----:B------:R-:W-:Y:S02]  /*5530*/  SHF.L.U32 R88, R88, 0x10, RZ ;  /* 0x0000001058587819 */ /* 0x000fe400000006ff */
[----:B------:R-:W-:-:S05]  /*5540*/  SHF.L.U32 R89, R89, 0x10, RZ ;  /* 0x0000001059597819 */ /* 0x000fca00000006ff */
[--C-:B------:R-:W-:Y:S01]  /*5550*/  @P0 FFMA.FTZ R160, R12, UR11, R154.reuse ;  /* 0x0000000b0ca00c23 */ /* 0x100fe2000801009a */
[----:B------:R-:W-:-:S03]  /*5560*/  @P0 FFMA.FTZ R90, R10, UR11, R154 ;  /* 0x0000000b0a5a0c23 */ /* 0x000fc6000801009a */
[----:B------:R-:W-:Y:S01]  /*5570*/  @P0 FADD.FTZ R91, R13, -R160 ;  /* 0x800000a00d5b0221 */ /* 0x000fe20000010000 */
[----:B------:R-:W-:-:S03]  /*5580*/  @P0 FADD.FTZ R90, R11, -R90 ;  /* 0x8000005a0b5a0221 */ /* 0x000fc60000010000 */
[----:B------:R-:W-:Y:S01]  /*5590*/  @P0 FFMA.FTZ R88, R91, UR29, R88 ;  /* 0x0000001d5b580c23 */ /* 0x000fe20008010058 */
[----:B------:R-:W-:Y:S01]  /*55a0*/  @P0 FFMA.FTZ R91, R25, UR11, R154 ;  /* 0x0000000b195b0c23 */ /* 0x000fe2000801009a */
[----:B------:R-:W-:Y:S01]  /*55b0*/  @P0 FFMA.FTZ R89, R90, UR29, R89 ;  /* 0x0000001d5a590c23 */ /* 0x000fe20008010059 */
[----:B------:R-:W-:Y:S02]  /*55c0*/  SHF.L.U32 R90, R102, 0x10, RZ ;  /* 0x00000010665a7819 */ /* 0x000fe400000006ff */
[----:B------:R-:W-:-:S04]  /*55d0*/  @P0 FADD.FTZ R91, R24, -R91 ;  /* 0x8000005b185b0221 */ /* 0x000fc80000010000 */
        /* <DEDUP_REMOVED lines=9> */
[----:B------:R-:W-:Y:S02]  /*5670*/  IMAD.MOV.U32 R91, RZ, RZ, RZ ;  /* 0x000000ffff5b7224 */ /* 0x000fe400078e00ff */
[----:B------:R-:W-:Y:S02]  /*5680*/  @P1 FMUL.FTZ R91, R157, R160 ;  /* 0x000000a09d5b1220 */ /* 0x000fe40000410000 */
[----:B------:R-:W-:Y:S02]  /*5690*/  F2FP.BF16.F32.PACK_AB R153, RZ, R153 ;  /* 0x00000099ff99723e */ /* 0x000fe400000010ff */
[----:B------:R-:W-:-:S07]  /*56a0*/  FADD.FTZ R64, R64, R91 ;  /* 0x0000005b40407221 */ /* 0x000fce0000010000 */
.L_x_1077:
[----:B------:R-:W-:Y:S05]  /*56b0*/  BRA.U !UP2, `(.L_x_1078) ;  /* 0x000000010a307547 */ /* 0x000fea000b800000 */
[----:B------:R-:W-:Y:S01]  /*56c0*/  LOP3.LUT P1, RZ, R156, 0xff00, RZ, 0xc0, !PT ;  /* 0x0000ff009cff7812 */ /* 0x000fe2000782c0ff */
[----:B------:R-:W-:-:S04]  /*56d0*/  FMUL.FTZ R91, R89, UR23 ;  /* 0x00000017595b7c20 */ /* 0x000fc80008410000 */
[----:B------:R-:W-:Y:S01]  /*56e0*/  FMUL.FTZ R151, R91, UR22 ;  /* 0x000000165b977c20 */ /* 0x000fe20008410000 */
[----:B------:R-:W-:-:S07]  /*56f0*/  MOV R91, RZ ;  /* 0x000000ff005b7202 */ /* 0x000fce0000000f00 */
[----:B------:R-:W-:Y:S02]  /*5700*/  @P1 SHF.L.U32 R158, R158, 0x10, RZ ;  /* 0x000000109e9e1819 */ /* 0x000fe400000006ff */
[----:B------:R-:W-:-:S03]  /*5710*/  @P1 SHF.L.U32 R160, R147, 0x10, RZ ;  /* 0x0000001093a01819 */ /* 0x000fc600000006ff */
[----:B------:R-:W-:Y:S01]  /*5720*/  @P1 FMUL.FTZ R91, R151, R158 ;  /* 0x0000009e975b1220 */ /* 0x000fe20000410000 */
[----:B------:R-:W-:-:S04]  /*5730*/  HFMA2 R158, -RZ, RZ, 0, 0 ;  /* 0x00000000ff9e7431 */ /* 0x000fc800000001ff */
[----:B------:R-:W-:Y:S01]  /*5740*/  F2FP.BF16.F32.PACK_AB R91, RZ, R91 ;  /* 0x0000005bff5b723e */ /* 0x000fe200000010ff */
[----:B------:R-:W-:-:S03]  /*5750*/  @P1 FMUL.FTZ R158, R160, R151 ;  /* 0x00000097a09e1220 */ /* 0x000fc60000410000 */
[----:B------:R-:W-:Y:S01]  /*5760*/  PRMT R151, R91, 0x7610, R151 ;  /* 0x000076105b977816 */ /* 0x000fe20000000097 */
[----:B------:R-:W-:-:S07]  /*5770*/  FADD.FTZ R65, R65, R158 ;  /* 0x0000009e41417221 */ /* 0x000fce0000010000 */
.L_x_1078:
        /* <DEDUP_REMOVED lines=16> */
[----:B------:R-:W-:-:S04]  /*5880*/  @P0 FMUL.FTZ R157, R159, R158 ;  /* 0x0000009e9f9d0220 */ /* 0x000fc80000410000 */
[----:B------:R-:W-:-:S07]  /*5890*/  FADD.FTZ R66, R66, R157 ;  /* 0x0000009d42427221 */ /* 0x000fce0000010000 */
.L_x_1079:
[----:B------:R-:W-:Y:S02]  /*58a0*/  F2FP.BF16.F32.PACK_AB R91, RZ, R91 ;  /* 0x0000005bff5b723e */ /* 0x000fe400000010ff */
[----:B------:R-:W-:Y:S02]  /*58b0*/  F2FP.BF16.F32.PACK_AB R157, RZ, R88 ;  /* 0x00000058ff9d723e */ /* 0x000fe400000010ff */
[----:B------:R-:W-:Y:S02]  /*58c0*/  PRMT R161, R90, 0x7610, R161 ;  /* 0x000076105aa17816 */ /* 0x000fe400000000a1 */
[----:B------:R-:W-:Y:S02]  /*58d0*/  PRMT R159, R89, 0x7610, R159 ;  /* 0x00007610599f7816 */ /* 0x000fe4000000009f */
[----:B------:R-:W-:Y:S01]  /*58e0*/  PRMT R160, R91, 0x7610, R160 ;  /* 0x000076105ba07816 */ /* 0x000fe200000000a0 */
[----:B------:R-:W-:Y:S06]  /*58f0*/  BRA.U !UP2, `(.L_x_1080) ;  /* 0x000000110aa07547 */ /* 0x000fec000b800000 */
[----:B------:R-:W-:Y:S01]  /*5900*/  ISETP.GE.U32.AND P0, PT, R156, 0x1000000, PT ;  /* 0x010000009c00780c */ /* 0x000fe20003f06070 */
[----:B------:R-:W-:Y:S01]  /*5910*/  FMUL.FTZ R88, R88, UR23 ;  /* 0x0000001758587c20 */ /* 0x000fe20008410000 */
[----:B------:R-:W-:-:S03]  /*5920*/  MOV R89, RZ ;  /* 0x000000ff00597202 */ /* 0x000fc60000000f00 */
[----:B------:R-:W-:-:S08]  /*5930*/  FMUL.FTZ R91, R88, UR22 ;  /* 0x00000016585b7c20 */ /* 0x000fd00008410000 */
[----:B------:R-:W-:Y:S02]  /*5940*/  @P0 SHF.L.U32 R88, R5, 0x10, RZ ;  /* 0x0000001005580819 */ /* 0x000fe400000006ff */
[----:B------:R-:W-:-:S03]  /*5950*/  @P0 SHF.L.U32 R90, R145, 0x10, RZ ;  /* 0x00000010915a0819 */ /* 0x000fc600000006ff */
[----:B------:R-:W-:Y:S01]  /*5960*/  @P0 FMUL.FTZ R89, R91, R88 ;  /* 0x000000585b590220 */ /* 0x000fe20000410000 */
[----:B------:R-:W-:-:S04]  /*5970*/  HFMA2 R88, -RZ, RZ, 0, 0 ;  /* 0x00000000ff587431 */ /* 0x000fc800000001ff */
[----:B------:R-:W-:Y:S01]  /*5980*/  F2FP.BF16.F32.PACK_AB R89, RZ, R89 ;  /* 0x00000059ff59723e */ /* 0x000fe200000010ff */
[----:B------:R-:W-:-:S03]  /*5990*/  @P0 FMUL.FTZ R88, R90, R91 ;  /* 0x0000005b5a580220 */ /* 0x000fc60000410000 */
[----:B------:R-:W-:Y:S01]  /*59a0*/  PRMT R149, R89, 0x7610, R149 ;  /* 0x0000761059957816 */ /* 0x000fe20000000095 */
[----:B------:R-:W-:Y:S01]  /*59b0*/  FADD.FTZ R67, R67, R88 ;  /* 0x0000005843437221 */ /* 0x000fe20000010000 */
[----:B------:R-:W-:Y:S06]  /*59c0*/  BRA `(.L_x_1080) ;  /* 0x00000010006c7947 */ /* 0x000fec0003800000 */
.L_x_1076:
[----:B------:R-:W-:Y:S01]  /*59d0*/  ISETP.LT.AND P0, PT, RZ, UR32, PT ;  /* 0x00000020ff007c0c */ /* 0x000fe2000bf01270 */
[----:B------:R-:W-:-:S12]  /*59e0*/  BRA.U !UP2, `(.L_x_1081) ;  /* 0x000000010a3c7547 */ /* 0x000fd8000b800000 */
[----:B01----:R-:W-:Y:S01]  /*59f0*/  @P0 FFMA.FTZ R89, R25, UR11, R154 ;  /* 0x0000000b19590c23 */ /* 0x003fe2000801009a */
        /* <DEDUP_REMOVED lines=9> */
[----:B------:R-:W-:-:S03]  /*5a90*/  @P1 SHF.L.U32 R91, R122, 0x10, RZ ;  /* 0x000000107a5b1819 */ /* 0x000fc600000006ff */
[----:B------:R-:W-:Y:S02]  /*5aa0*/  FADD.FTZ R64, R64, R89 ;  /* 0x0000005940407221 */ /* 0x000fe40000010000 */
[----:B------:R-:W-:-:S05]  /*5ab0*/  @P1 FMUL.FTZ R88, R91, R90 ;  /* 0x0000005a5b581220 */ /* 0x000fca0000410000 */
[----:B------:R-:W-:-:S04]  /*5ac0*/  F2FP.BF16.F32.PACK_AB R88, RZ, R88 ;  /* 0x00000058ff58723e */ /* 0x000fc800000010ff */
[----:B------:R-:W-:-:S07]  /*5ad0*/  PRMT R153, R88, 0x7610, R153 ;  /* 0x0000761058997816 */ /* 0x000fce0000000099 */
.L_x_1081:
[----:B------:R-:W-:Y:S05]  /*5ae0*/  BRA.U !UP2, `(.L_x_1082) ;  /* 0x000000010a407547 */ /* 0x000fea000b800000 */
[----:B01----:R-:W-:Y:S01]  /*5af0*/  SHF.R.U64 R88, R102, 0x10, R103 ;  /* 0x0000001066587819 */ /* 0x003fe20000001267 */
[----:B------:R-:W-:Y:S01]  /*5b00*/  @P0 FFMA.FTZ R90, R10, UR11, R154 ;  /* 0x0000000b0a5a0c23 */ /* 0x000fe2000801009a */
[----:B------:R-:W-:Y:S02]  /*5b10*/  LOP3.LUT P1, RZ, R156, 0xff00, RZ, 0xc0, !PT ;  /* 0x0000ff009cff7812 */ /* 0x000fe4000782c0ff */
[----:B------:R-:W-:Y:S01]  /*5b20*/  SHF.L.U32 R88, R88, 0x10, RZ ;  /* 0x0000001058587819 */ /* 0x000fe200000006ff */
[----:B------:R-:W-:-:S04]  /*5b30*/  @P0 FADD.FTZ R89, R11, -R90 ;  /* 0x8000005a0b590221 */ /* 0x000fc80000010000 */
[----:B------:R-:W-:-:S04]  /*5b40*/  @P0 FFMA.FTZ R88, R89, UR29, R88 ;  /* 0x0000001d59580c23 */ /* 0x000fc80008010058 */
[----:B------:R-:W-:Y:S02]  /*5b50*/  FMUL.FTZ R88, R88, UR23 ;  /* 0x0000001758587c20 */ /* 0x000fe40008410000 */
[----:B------:R-:W-:Y:S02]  /*5b60*/  @P1 IMAD.U32 R91, R158, 0x10000, RZ ;  /* 0x000100009e5b1824 */ /* 0x000fe400078e00ff */
[----:B------:R-:W-:Y:S01]  /*5b70*/  FMUL.FTZ R90, R88, UR22 ;  /* 0x00000016585a7c20 */ /* 0x000fe20008410000 */
[----:B------:R-:W-:-:S03]  /*5b80*/  CS2R R88, SRZ ;  /* 0x0000000000587805 */ /* 0x000fc6000001ff00 */
[----:B------:R-:W-:Y:S01]  /*5b90*/  @P1 FMUL.FTZ R89, R91, R90 ;  /* 0x0000005a5b591220 */ /* 0x000fe20000410000 */
[----:B------:R-:W-:-:S04]  /*5ba0*/  @P1 SHF.L.U32 R91, R147, 0x10, RZ ;  /* 0x00000010935b1819 */ /* 0x000fc800000006ff */
[----:B------:R-:W-:Y:S01]  /*5bb0*/  F2FP.BF16.F32.PACK_AB R89, RZ, R89 ;  /* 0x00000059ff59723e */ /* 0x000fe200000010ff */
[----:B------:R-:W-:-:S03]  /*5bc0*/  @P1 FMUL.FTZ R88, R91, R90 ;  /* 0x0000005a5b581220 */ /* 0x000fc60000410000 */
[----:B------:R-:W-:Y:S01]  /*5bd0*/  PRMT R151, R89, 0x7610, R151 ;  /* 0x0000761059977816 */ /* 0x000fe20000000097 */
[----:B------:R-:W-:-:S07]  /*5be0*/  FADD.FTZ R65, R65, R88 ;  /* 0x0000005841417221 */ /* 0x000fce0000010000 */
.L_x_1082:
[----:B------:R-:W-:Y:S05]  /*5bf0*/  BRA.U !UP2, `(.L_x_1083) ;  /* 0x000000010a407547 */ /* 0x000fea000b800000 */
        /* <DEDUP_REMOVED lines=8> */
[----:B------:R-:W-:Y:S02]  /*5c80*/  MOV R88, RZ ;  /* 0x000000ff00587202 */ /* 0x000fe40000000f00 */
[----:B------:R-:W-:Y:S01]  /*5c90*/  @P1 SHF.L.U32 R91, R146, 0x10, RZ ;  /* 0x00000010925b1819 */ /* 0x000fe200000006ff */
[----:B------:R-:W-:Y:S01]  /*5ca0*/  @P1 FMUL.FTZ R88, R89, R90 ;  /* 0x0000005a59581220 */ /* 0x000fe20000410000 */
[----:B------:R-:W-:-:S04]  /*5cb0*/  HFMA2 R89, -RZ, RZ, 0, 0 ;  /* 0x00000000ff597431 */ /* 0x000fc800000001ff */
[----:B------:R-:W-:Y:S01]  /*5cc0*/  F2FP.BF16.F32.PACK_AB R88, RZ, R88 ;  /* 0x00000058ff58723e */ /* 0x000fe200000010ff */
[----:B------:R-:W-:-:S03]  /*5cd0*/  @P1 FMUL.FTZ R89, R91, R90 ;  /* 0x0000005a5b591220 */ /* 0x000fc60000410000 */
[----:B------:R-:W-:Y:S01]  /*5ce0*/  PRMT R152, R88, 0x7610, R152 ;  /* 0x0000761058987816 */ /* 0x000fe20000000098 */
[----:B------:R-:W-:-:S07]  /*5cf0*/  FADD.FTZ R66, R66, R89 ;  /* 0x0000005942427221 */ /* 0x000fce0000010000 */
.L_x_1083:
[----:B------:R-:W-:Y:S05]  /*5d00*/  BRA.U !UP2, `(.L_x_1080) ;  /* 0x0000000d0a9c7547 */ /* 0x000fea000b800000 */
[----:B01----:R-:W-:Y:S01]  /*5d10*/  SHF.R.U32.HI R88, RZ, 0x10, R103 ;  /* 0x00000010ff587819 */ /* 0x003fe20000011667 */
        /* <DEDUP_REMOVED lines=16> */
.L_x_1075:
[----:B------:R-:W-:Y:S05]  /*5e20*/  BRA.U !UP1, `(.L_x_1084) ;  /* 0x0000000509647547 */ /* 0x000fea000b800000 */
[----:B01----:R-:W-:Y:S01]  /*5e30*/  FFMA.FTZ R89, R25, UR11, R154 ;  /* 0x0000000b19597c23 */ /* 0x003fe2000801009a */
[----:B------:R-:W-:-:S03]  /*5e40*/  ISETP.LT.AND P0, PT, RZ, UR32, PT ;  /* 0x00000020ff007c0c */ /* 0x000fc6000bf01270 */
[----:B------:R-:W-:-:S04]  /*5e50*/  FADD.FTZ R88, R24, -R89 ;  /* 0x8000005918587221 */ /* 0x000fc80000010000 */
[----:B------:R-:W-:-:S05]  /*5e60*/  FMUL.FTZ R88, R88, UR29 ;  /* 0x0000001d58587c20 */ /* 0x000fca0008410000 */
[----:B------:R-:W-:-:S04]  /*5e70*/  FSEL R160, R88, RZ, P0 ;  /* 0x000000ff58a07208 */ /* 0x000fc80000000000 */
[----:B------:R-:W-:Y:S01]  /*5e80*/  F2FP.BF16.F32.PACK_AB R161, RZ, R160 ;  /* 0x000000a0ffa1723e */ /* 0x000fe200000010ff */
[----:B------:R-:W-:Y:S06]  /*5e90*/  BRA.U !UP2, `(.L_x_1085) ;  /* 0x000000010a407547 */ /* 0x000fec000b800000 */
[----:B------:R-:W-:-:S13]  /*5ea0*/  LOP3.LUT P1, RZ, R156, 0xff, RZ, 0xc0, !PT ;  /* 0x000000ff9cff7812 */ /* 0x000fda000782c0ff */
[----:B------:R-:W0:Y:S08]  /*5eb0*/  @P1 LDC.64 R88, c[0x0][0x408] ;  /* 0x00010200ff581b82 */ /* 0x000e300000000a00 */
[----:B------:R-:W1:Y:S01]  /*5ec0*/  @P1 LDC.64 R90, c[0x0][0x408] ;  /* 0x00010200ff5a1b82 */ /* 0x000e620000000a00 */
[----:B0-----:R-:W-:-:S04]  /*5ed0*/  @P1 FMUL.FTZ R89, R160, R89 ;  /* 0x00000059a0591220 */ /* 0x001fc80000410000 */
[----:B------:R-:W-:Y:S01]  /*5ee0*/  @P1 FMUL.FTZ R162, R89, R88 ;  /* 0x0000005859a21220 */ /* 0x000fe20000410000 */
[----:B------:R-:W-:Y:S02]  /*5ef0*/  @P1 SHF.L.U32 R89, R122, 0x10, RZ ;  /* 0x000000107a591819 */ /* 0x000fe400000006ff */
[----:B------:R-:W-:Y:S01]  /*5f00*/  MOV R88, RZ ;  /* 0x000000ff00587202 */ /* 0x000fe20000000f00 */
[----:B-1----:R-:W-:Y:S02]  /*5f10*/  @P1 FMUL.FTZ R91, R160, R91 ;  /* 0x0000005ba05b1220 */ /* 0x002fe40000410000 */
[----:B------:R-:W-:Y:S01]  /*5f20*/  @P1 FMUL.FTZ R88, R89, R162 ;  /* 0x000000a259581220 */ /* 0x000fe20000410000 */
[----:B------:R-:W-:Y:S02]  /*5f30*/  HFMA2 R89, -RZ, RZ, 0, 0 ;  /* 0x00000000ff597431 */ /* 0x000fe400000001ff */
[----:B------:R-:W-:Y:S01]  /*5f40*/  @P1 FMUL.FTZ R90, R91, R90 ;  /* 0x0000005a5b5a1220 */ /* 0x000fe20000410000 */
[----:B------:R-:W-:-:S02]  /*5f50*/  @P1 SHF.L.U32 R91, R144, 0x10, RZ ;  /* 0x00000010905b1819 */ /* 0x000fc400000006ff */
[----:B------:R-:W-:-:S03]  /*5f60*/  F2FP.BF16.F32.PACK_AB R88, RZ, R88 ;  /* 0x00000058ff58723e */ /* 0x000fc600000010ff */
[----:B------:R-:W-:Y:S01]  /*5f70*/  @P1 FMUL.FTZ R89, R91, R90 ;  /* 0x0000005a5b591220 */ /* 0x000fe20000410000 */
[----:B------:R-:W-:-:S03]  /*5f80*/  PRMT R153, R88, 0x7610, R153 ;  /* 0x0000761058997816 */ /* 0x000fc60000000099 */
[----:B------:R-:W-:-:S07]  /*5f90*/  FADD.FTZ R64, R64, R89 ;  /* 0x0000005940407221 */ /* 0x000fce0000010000 */
.L_x_1085:
[----:B------:R-:W-:-:S04]  /*5fa0*/  FFMA.FTZ R88, R10, UR11, R154 ;  /* 0x0000000b0a587c23 */ /* 0x000fc8000801009a */
[----:B------:R-:W-:-:S04]  /*5fb0*/  FADD.FTZ R88, R11, -R88 ;  /* 0x800000580b587221 */ /* 0x000fc80000010000 */
[----:B------:R-:W-:-:S05]  /*5fc0*/  FMUL.FTZ R88, R88, UR29 ;  /* 0x0000001d58587c20 */ /* 0x000fca0008410000 */
[----:B------:R-:W-:-:S04]  /*5fd0*/  FSEL R160, R88, RZ, P0 ;  /* 0x000000ff58a07208 */ /* 0x000fc80000000000 */
[----:B------:R-:W-:Y:S01]  /*5fe0*/  F2FP.BF16.F32.PACK_AB R159, RZ, R160 ;  /* 0x000000a0ff9f723e */ /* 0x000fe200000010ff */
[----:B------:R-:W-:Y:S06]  /*5ff0*/  BRA.U !UP2, `(.L_x_1086) ;  /* 0x000000010a3c7547 */ /* 0x000fec000b800000 */
[----:B------:R-:W-:-:S13]  /*6000*/  LOP3.LUT P1, RZ, R156, 0xff00, RZ, 0xc0, !PT ;  /* 0x0000ff009cff7812 */ /* 0x000fda000782c0ff */
        /* <DEDUP_REMOVED lines=14> */
.L_x_1086:
[----:B------:R-:W-:-:S04]  /*60f0*/  FFMA.FTZ R89, R27, UR11, R154 ;  /* 0x0000000b1b597c23 */ /* 0x000fc8000801009a */
        /* <DEDUP_REMOVED lines=16> */
[----:B------:R-:W-:Y:S01]  /*6200*/  @P1 IMAD.U32 R91, R146, 0x10000, RZ ;  /* 0x00010000925b1824 */ /* 0x000fe200078e00ff */
[----:B------:R-:W-:-:S03]  /*6210*/  F2FP.BF16.F32.PACK_AB R88, RZ, R88 ;  /* 0x00000058ff58723e */ /* 0x000fc600000010ff */
[----:B------:R-:W-:Y:S01]  /*6220*/  @P1 FMUL.FTZ R89, R91, R90 ;  /* 0x0000005a5b591220 */ /* 0x000fe20000410000 */
[----:B------:R-:W-:-:S03]  /*6230*/  PRMT R152, R88, 0x7610, R152 ;  /* 0x0000761058987816 */ /* 0x000fc60000000098 */
[----:B------:R-:W-:-:S07]  /*6240*/  FADD.FTZ R66, R66, R89 ;  /* 0x0000005942427221 */ /* 0x000fce0000010000 */
.L_x_1087:
[----:B------:R-:W-:-:S04]  /*6250*/  FFMA.FTZ R88, R12, UR11, R154 ;  /* 0x0000000b0c587c23 */ /* 0x000fc8000801009a */
[----:B------:R-:W-:-:S04]  /*6260*/  FADD.FTZ R88, R13, -R88 ;  /* 0x800000580d587221 */ /* 0x000fc80000010000 */
[----:B------:R-:W-:-:S05]  /*6270*/  FMUL.FTZ R158, R88, UR29 ;  /* 0x0000001d589e7c20 */ /* 0x000fca0008410000 */
[----:B------:R-:W-:-:S04]  /*6280*/  FSEL R158, R158, RZ, P0 ;  /* 0x000000ff9e9e7208 */ /* 0x000fc80000000000 */
[----:B------:R-:W-:Y:S01]  /*6290*/  F2FP.BF16.F32.PACK_AB R157, RZ, R158 ;  /* 0x0000009eff9d723e */ /* 0x000fe200000010ff */
[----:B------:R-:W-:Y:S06]  /*62a0*/  BRA.U !UP2, `(.L_x_1080) ;  /* 0x000000090a347547 */ /* 0x000fec000b800000 */
[----:B------:R-:W-:-:S13]  /*62b0*/  ISETP.GE.U32.AND P0, PT, R156, 0x1000000, PT ;  /* 0x010000009c00780c */ /* 0x000fda0003f06070 */
        /* <DEDUP_REMOVED lines=14> */
[----:B------:R-:W-:Y:S01]  /*63a0*/  FADD.FTZ R67, R67, R88 ;  /* 0x0000005843437221 */ /* 0x000fe20000010000 */
[----:B------:R-:W-:Y:S06]  /*63b0*/  BRA `(.L_x_1080) ;  /* 0x0000000400f07947 */ /* 0x000fec0003800000 */
.L_x_1084:
[----:B------:R-:W-:Y:S05]  /*63c0*/  BRA.U !UP2, `(.L_x_1088) ;  /* 0x000000010a787547 */ /* 0x000fea000b800000 */
[----:B------:R-:W-:Y:S01]  /*63d0*/  LOP3.LUT P0, RZ, R156, 0xff, RZ, 0xc0, !PT ;  /* 0x000000ff9cff7812 */ /* 0x000fe2000780c0ff */
[----:B------:R-:W-:Y:S01]  /*63e0*/  BSSY.RECONVERGENT B0, `(.L_x_1089) ;  /* 0x000000c000007945 */ /* 0x000fe20003800200 */
[----:B01----:R-:W-:-:S11]  /*63f0*/  MOV R89, RZ ;  /* 0x000000ff00597202 */ /* 0x003fd60000000f00 */
        /* <DEDUP_REMOVED lines=10> */
.L_x_1090:
[----:B------:R-:W-:Y:S05]  /*64a0*/  BSYNC.RECONVERGENT B0 ;  /* 0x0000000000007941 */ /* 0x000fea0003800200 */
.L_x_1089:
        /* <DEDUP_REMOVED lines=13> */
.L_x_1092:
[----:B------:R-:W-:Y:S05]  /*6580*/  BSYNC.RECONVERGENT B0 ;  /* 0x0000000000007941 */ /* 0x000fea0003800200 */
.L_x_1091:
[----:B------:R-:W-:Y:S02]  /*6590*/  F2FP.BF16.F32.PACK_AB R153, RZ, R64 ;  /* 0x00000040ff99723e */ /* 0x000fe400000010ff */
[----:B------:R-:W-:-:S07]  /*65a0*/  MOV R64, R89 ;  /* 0x0000005900407202 */ /* 0x000fce0000000f00 */
.L_x_1088:
[----:B------:R-:W-:Y:S05]  /*65b0*/  BRA.U !UP2, `(.L_x_1093) ;  /* 0x000000010a787547 */ /* 0x000fea000b800000 */
[----:B------:R-:W-:Y:S01]  /*65c0*/  LOP3.LUT P0, RZ, R156, 0xff00, RZ, 0xc0, !PT ;  /* 0x0000ff009cff7812 */ /* 0x000fe2000780c0ff */
[----:B------:R-:W-:Y:S01]  /*65d0*/  BSSY.RECONVERGENT B0, `(.L_x_1094) ;  /* 0x000000c000007945 */ /* 0x000fe20003800200 */
[----:B01----:R-:W-:-:S11]  /*65e0*/  HFMA2 R88, -RZ, RZ, 0, 0 ;  /* 0x00000000ff587431 */ /* 0x003fd600000001ff */
        /* <DEDUP_REMOVED lines=10> */
.L_x_1095:
[----:B------:R-:W-:Y:S05]  /*6690*/  BSYNC.RECONVERGENT B0 ;  /* 0x0000000000007941 */ /* 0x000fea0003800200 */
.L_x_1094:
        /* <DEDUP_REMOVED lines=13> */
.L_x_1097:
[----:B------:R-:W-:Y:S05]  /*6770*/  BSYNC.RECONVERGENT B0 ;  /* 0x0000000000007941 */ /* 0x000fea0003800200 */
.L_x_1096:
[----:B------:R-:W-:Y:S02]  /*6780*/  F2FP.BF16.F32.PACK_AB R151, RZ, R65 ;  /* 0x00000041ff97723e */ /* 0x000fe400000010ff */
[----:B------:R-:W-:-:S07]  /*6790*/  MOV R65, R88 ;  /* 0x0000005800417202 */ /* 0x000fce0000000f00 */
.L_x_1093:
[----:B------:R-:W-:Y:S05]  /*67a0*/  BRA.U !UP2, `(.L_x_1098) ;  /* 0x000000010a787547 */ /* 0x000fea000b800000 */
[----:B------:R-:W-:Y:S01]  /*67b0*/  LOP3.LUT P0, RZ, R156, 0xff0000, RZ, 0xc0, !PT ;  /* 0x00ff00009cff7812 */ /* 0x000fe2000780c0ff */
[----:B------:R-:W-:Y:S01]  /*67c0*/  BSSY.RECONVERGENT B0, `(.L_x_1099) ;  /* 0x000000c000007945 */ /* 0x000fe20003800200 */
[----:B01----:R-:W-:-:S11]  /*67d0*/  HFMA2 R89, -RZ, RZ, 0, 0 ;  /* 0x00000000ff597431 */ /* 0x003fd600000001ff */
        /* <DEDUP_REMOVED lines=10> */
.L_x_1100:
[----:B------:R-:W-:Y:S05]  /*6880*/  BSYNC.RECONVERGENT B0 ;  /* 0x0000000000007941 */ /* 0x000fea0003800200 */
.L_x_1099:
        /* <DEDUP_REMOVED lines=13> */
.L_x_1102:
[----:B------:R-:W-:Y:S05]  /*6960*/  BSYNC.RECONVERGENT B0 ;  /* 0x0000000000007941 */ /* 0x000fea0003800200 */
.L_x_1101:
[----:B------:R-:W-:Y:S01]  /*6970*/  F2FP.BF16.F32.PACK_AB R152, RZ, R66 ;  /* 0x00000042ff98723e */ /* 0x000fe200000010ff */
[----:B------:R-:W-:-:S07]  /*6980*/  IMAD.MOV.U32 R66, RZ, RZ, R89 ;  /* 0x000000ffff427224 */ /* 0x000fce00078e0059 */
.L_x_1098:
[----:B------:R-:W-:Y:S05]  /*6990*/  BRA.U !UP2, `(.L_x_1080) ;  /* 0x000000010a787547 */ /* 0x000fea000b800000 */
[----:B------:R-:W-:Y:S01]  /*69a0*/  ISETP.GE.U32.AND P0, PT, R156, 0x1000000, PT ;  /* 0x010000009c00780c */ /* 0x000fe20003f06070 */
        /* <DEDUP_REMOVED lines=12> */
.L_x_1104:
[----:B------:R-:W-:Y:S05]  /*6a70*/  BSYNC.RECONVERGENT B0 ;  /* 0x0000000000007941 */ /* 0x000fea0003800200 */
.L_x_1103:
        /* <DEDUP_REMOVED lines=13> */
.L_x_1106:
[----:B------:R-:W-:Y:S05]  /*6b50*/  BSYNC.RECONVERGENT B0 ;  /* 0x0000000000007941 */ /* 0x000fea0003800200 */
.L_x_1105:
[----:B------:R-:W-:Y:S02]  /*6b60*/  F2FP.BF16.F32.PACK_AB R149, RZ, R67 ;  /* 0x00000043ff95723e */ /* 0x000fe400000010ff */
[----:B------:R-:W-:-:S07]  /*6b70*/  MOV R67, R88 ;  /* 0x0000005800437202 */ /* 0x000fce0000000f00 */
.L_x_1080:
        /* <DEDUP_REMOVED lines=10> */
.L_x_1107:
[----:B------:R-:W-:Y:S05]  /*6c20*/  BRA.U !UP2, `(.L_x_1108) ;  /* 0x000000010a247547 */ /* 0x000fea000b800000 */
        /* <DEDUP_REMOVED lines=9> */
.L_x_1108:
[----:B------:R-:W-:Y:S05]  /*6cc0*/  BRA.U !UP2, `(.L_x_1109) ;  /* 0x000000010a207547 */ /* 0x000fea000b800000 */
[----:B0123--:R-:W0:Y:S01]  /*6cd0*/  LDC.64 R88, c[0x0][0x390] ;  /* 0x0000e400ff587b82 */ /* 0x00fe220000000a00 */
[----:B------:R-:W-:-:S05]  /*6ce0*/  IADD3 R91, PT, PT, R155, 0x180, RZ ;  /* 0x000001809b5b7810 */ /* 0x000fca0007ffe0ff */
[----:B0-----:R-:W-:-:S06]  /*6cf0*/  IMAD.WIDE.U32 R88, R91, 0x8, R88 ;  /* 0x000000085b587825 */ /* 0x001fcc00078e0058 */
[----:B------:R-:W2:Y:S02]  /*6d00*/  LDG.E.64 R88, desc[UR20][R88.64] ;  /* 0x0000001458587981 */ /* 0x000ea4000c1e1b00 */
[C-C-:B--2---:R-:W-:Y:S02]  /*6d10*/  SHF.R.U64 R147, R88.reuse, 0x10, R89.reuse ;  /* 0x0000001058937819 */ /* 0x144fe40000001259 */
[----:B------:R-:W-:Y:S02]  /*6d20*/  PRMT R144, R88, 0x7610, R144 ;  /* 0x0000761058907816 */ /* 0x000fe40000000090 */
[----:B------:R-:W-:Y:S02]  /*6d30*/  SHF.R.U32.HI R145, RZ, 0x10, R89 ;  /* 0x00000010ff917819 */ /* 0x000fe40000011659 */
[----:B------:R-:W-:-:S07]  /*6d40*/  PRMT R146, R89, 0x7610, R146 ;  /* 0x0000761059927816 */ /* 0x000fce0000000092 */
.L_x_1109:
[----:B------:R-:W-:Y:S05]  /*6d50*/  BRA.U !UP0, `(.L_x_1110) ;  /* 0x00000009084c7547 */ /* 0x000fea000b800000 */
[----:B------:R-:W-:Y:S05]  /*6d60*/  BRA.U !UP1, `(.L_x_1111) ;  /* 0x0000000509307547 */ /* 0x000fea000b800000 */
[----:B------:R-:W-:Y:S02]  /*6d70*/  ISETP.LT.AND P0, PT, RZ, UR32, PT ;  /* 0x00000020ff007c0c */ /* 0x000fe4000bf01270 */
[----:B0123--:R-:W-:-:S04]  /*6d80*/  SHF.R.U64 R89, R100, 0x10, R101 ;  /* 0x0000001064597819 */ /* 0x00ffc80000001265 */
[----:B------:R-:W-:-:S07]  /*6d90*/  SHF.L.U32 R89, R89, 0x10, RZ ;  /* 0x0000001059597819 */ /* 0x000fce00000006ff */
        /* <DEDUP_REMOVED lines=8> */
[----:B------:R-:W-:Y:S02]  /*6e20*/  @P0 FADD.FTZ R157, R94, -R157 ;  /* 0x8000009d5e9d0221 */ /* 0x000fe40000010000 */
[----:B------:R-:W-:Y:S01]  /*6e30*/  @P0 FFMA.FTZ R91, R88, UR29, R91 ;  /* 0x0000001d585b0c23 */ /* 0x000fe2000801005b */
[----:B------:R-:W-:Y:S01]  /*6e40*/  SHF.R.U32.HI R88, RZ, 0x10, R101 ;  /* 0x00000010ff587819 */ /* 0x000fe20000011665 */
[----:B------:R-:W-:Y:S01]  /*6e50*/  @P0 FFMA.FTZ R89, R90, UR29, R89 ;  /* 0x0000001d5a590c23 */ /* 0x000fe20008010059 */
[----:B------:R-:W-:-:S02]  /*6e60*/  SHF.L.U32 R90, R101, 0x10, RZ ;  /* 0x00000010655a7819 */ /* 0x000fc400000006ff */
[----:B------:R-:W-:Y:S02]  /*6e70*/  SHF.L.U32 R88, R88, 0x10, RZ ;  /* 0x0000001058587819 */ /* 0x000fe400000006ff */
[----:B------:R-:W-:Y:S01]  /*6e80*/  F2FP.BF16.F32.PACK_AB R161, RZ, R91 ;  /* 0x0000005bffa1723e */ /* 0x000fe200000010ff */
[----:B------:R-:W-:Y:S02]  /*6e90*/  @P0 FFMA.FTZ R90, R157, UR29, R90 ;  /* 0x0000001d9d5a0c23 */ /* 0x000fe4000801005a */
[----:B------:R-:W-:Y:S01]  /*6ea0*/  @P0 FFMA.FTZ R88, R159, UR29, R88 ;  /* 0x0000001d9f580c23 */ /* 0x000fe20008010058 */
[----:B------:R-:W-:Y:S01]  /*6eb0*/  F2FP.BF16.F32.PACK_AB R159, RZ, R89 ;  /* 0x00000059ff9f723e */ /* 0x000fe200000010ff */
        /* <DEDUP_REMOVED lines=9> */
[----:B------:R-:W-:-:S03]  /*6f50*/  @P0 FMUL.FTZ R91, R157, R156 ;  /* 0x0000009c9d5b0220 */ /* 0x000fc60000410000 */
[----:B------:R-:W-:Y:S01]  /*6f60*/  F2FP.BF16.F32.PACK_AB R153, RZ, R153 ;  /* 0x00000099ff99723e */ /* 0x000fe200000010ff */
[----:B------:R-:W-:-:S07]  /*6f70*/  FADD.FTZ R68, R68, R91 ;  /* 0x0000005b44447221 */ /* 0x000fce0000010000 */
.L_x_1112:
[----:B------:R-:W-:Y:S05]  /*6f80*/  BRA.U !UP2, `(.L_x_1113) ;  /* 0x000000010a307547 */ /* 0x000fea000b800000 */
[----:B------:R-:W-:Y:S01]  /*6f90*/  LOP3.LUT P0, RZ, R150, 0xff00, RZ, 0xc0, !PT ;  /* 0x0000ff0096ff7812 */ /* 0x000fe2000780c0ff */
[----:B------:R-:W-:Y:S01]  /*6fa0*/  FMUL.FTZ R89, R89, UR23 ;  /* 0x0000001759597c20 */ /* 0x000fe20008410000 */
[----:B------:R-:W-:-:S03]  /*6fb0*/  IMAD.MOV.U32 R156, RZ, RZ, RZ ;  /* 0x000000ffff9c7224 */ /* 0x000fc600078e00ff */
[----:B------:R-:W-:Y:S01]  /*6fc0*/  FMUL.FTZ R158, R89, UR22 ;  /* 0x00000016599e7c20 */ /* 0x000fe20008410000 */
[----:B------:R-:W-:-:S07]  /*6fd0*/  HFMA2 R89, -RZ, RZ, 0, 0 ;  /* 0x00000000ff597431 */ /* 0x000fce00000001ff */
[----:B------:R-:W-:-:S05]  /*6fe0*/  @P0 SHF.L.U32 R91, R3, 0x10, RZ ;  /* 0x00000010035b0819 */ /* 0x000fca00000006ff */
[----:B------:R-:W-:Y:S01]  /*6ff0*/  @P0 FMUL.FTZ R89, R158, R91 ;  /* 0x0000005b9e590220 */ /* 0x000fe20000410000 */
[----:B------:R-:W-:-:S04]  /*7000*/  @P0 SHF.L.U32 R91, R147, 0x10, RZ ;  /* 0x00000010935b0819 */ /* 0x000fc800000006ff */
[----:B------:R-:W-:Y:S01]  /*7010*/  F2FP.BF16.F32.PACK_AB R89, RZ, R89 ;  /* 0x00000059ff59723e */ /* 0x000fe200000010ff */
[----:B------:R-:W-:-:S03]  /*7020*/  @P0 FMUL.FTZ R156, R91, R158 ;  /* 0x0000009e5b9c0220 */ /* 0x000fc60000410000 */
[----:B------:R-:W-:Y:S01]  /*7030*/  PRMT R151, R89, 0x7610, R151 ;  /* 0x0000761059977816 */ /* 0x000fe20000000097 */
[----:B------:R-:W-:-:S07]  /*7040*/  FADD.FTZ R69, R69, R156 ;  /* 0x0000009c45457221 */ /* 0x000fce0000010000 */
.L_x_1113:
[----:B------:R-:W-:Y:S05]  /*7050*/  BRA.U !UP2, `(.L_x_1114) ;  /* 0x000000010a307547 */ /* 0x000fea000b800000 */
[----:B------:R-:W-:Y:S01]  /*7060*/  LOP3.LUT P0, RZ, R150, 0xff0000, RZ, 0xc0, !PT ;  /* 0x00ff000096ff7812 */ /* 0x000fe2000780c0ff */
        /* <DEDUP_REMOVED lines=11> */
.L_x_1114:
[----:B------:R-:W-:Y:S02]  /*7120*/  F2FP.BF16.F32.PACK_AB R90, RZ, R90 ;  /* 0x0000005aff5a723e */ /* 0x000fe400000010ff */
[----:B------:R-:W-:Y:S02]  /*7130*/  F2FP.BF16.F32.PACK_AB R157, RZ, R88 ;  /* 0x00000058ff9d723e */ /* 0x000fe400000010ff */
        /* <DEDUP_REMOVED lines=15> */
.L_x_1111:
[----:B------:R-:W-:Y:S01]  /*7230*/  ISETP.LT.AND P0, PT, RZ, UR32, PT ;  /* 0x00000020ff007c0c */ /* 0x000fe2000bf01270 */
[----:B------:R-:W-:-:S12]  /*7240*/  BRA.U !UP2, `(.L_x_1116) ;  /* 0x000000010a407547 */ /* 0x000fd8000b800000 */
[----:B0123--:R-:W-:Y:S01]  /*7250*/  @P0 FFMA.FTZ R89, R93, UR11, R154 ;  /* 0x0000000b5d590c23 */ /* 0x00ffe2000801009a */
        /* <DEDUP_REMOVED lines=15> */
.L_x_1116:
[----:B------:R-:W-:Y:S05]  /*7350*/  BRA.U !UP2, `(.L_x_1117) ;  /* 0x000000010a407547 */ /* 0x000fea000b800000 */
[----:B0123--:R-:W-:Y:S01]  /*7360*/  SHF.R.U64 R88, R100, 0x10, R101 ;  /* 0x0000001064587819 */ /* 0x00ffe20000001265 */
        /* <DEDUP_REMOVED lines=15> */
.L_x_1117:
[----:B------:R-:W-:Y:S05]  /*7460*/  BRA.U !UP2, `(.L_x_1118) ;  /* 0x000000010a407547 */ /* 0x000fea000b800000 */
        /* <DEDUP_REMOVED lines=8> */
[----:B------:R-:W-:Y:S01]  /*74f0*/  IMAD.MOV.U32 R88, RZ, RZ, RZ ;  /* 0x000000ffff587224 */ /* 0x000fe200078e00ff */
[----:B------:R-:W-:Y:S02]  /*7500*/  @P1 SHF.L.U32 R91, R146, 0x10, RZ ;  /* 0x00000010925b1819 */ /* 0x000fe400000006ff */
[-C--:B------:R-:W-:Y:S01]  /*7510*/  @P1 FMUL.FTZ R88, R89, R90.reuse ;  /* 0x0000005a59581220 */ /* 0x080fe20000410000 */
[----:B------:R-:W-:Y:S02]  /*7520*/  MOV R89, RZ ;  /* 0x000000ff00597202 */ /* 0x000fe40000000f00 */
[----:B------:R-:W-:-:S02]  /*7530*/  @P1 FMUL.FTZ R89, R91, R90 ;  /* 0x0000005a5b591220 */ /* 0x000fc40000410000 */
[----:B------:R-:W-:Y:S02]  /*7540*/  F2FP.BF16.F32.PACK_AB R88, RZ, R88 ;  /* 0x00000058ff58723e */ /* 0x000fe400000010ff */
[----:B------:R-:W-:Y:S02]  /*7550*/  FADD.FTZ R70, R70, R89 ;  /* 0x0000005946467221 */ /* 0x000fe40000010000 */
[----:B------:R-:W-:-:S07]  /*7560*/  PRMT R152, R88, 0x7610, R152 ;  /* 0x0000761058987816 */ /* 0x000fce0000000098 */
.L_x_1118:
[----:B------:R-:W-:Y:S05]  /*7570*/  BRA.U !UP2, `(.L_x_1115) ;  /* 0x0000000d0aa87547 */ /* 0x000fea000b800000 */
[----:B0123--:R-:W-:Y:S01]  /*7580*/  SHF.R.U32.HI R88, RZ, 0x10, R101 ;  /* 0x00000010ff587819 */ /* 0x00ffe20000011665 */
        /* <DEDUP_REMOVED lines=16> */
.L_x_1110:
[----:B------:R-:W-:Y:S05]  /*7690*/  BRA.U !UP1, `(.L_x_1119) ;  /* 0x0000000509707547 */ /* 0x000fea000b800000 */
[--C-:B0123--:R-:W-:Y:S01]  /*76a0*/  FFMA.FTZ R88, R14, UR11, R154.reuse ;  /* 0x0000000b0e587c23 */ /* 0x10ffe2000801009a */
[----:B------:R-:W-:Y:S01]  /*76b0*/  FFMA.FTZ R89, R93, UR11, R154 ;  /* 0x0000000b5d597c23 */ /* 0x000fe2000801009a */
[----:B------:R-:W-:Y:S02]  /*76c0*/  ISETP.LT.AND P0, PT, RZ, UR32, PT ;  /* 0x00000020ff007c0c */ /* 0x000fe4000bf01270 */
[----:B------:R-:W-:Y:S01]  /*76d0*/  FADD.FTZ R88, R15, -R88 ;  /* 0x800000580f587221 */ /* 0x000fe20000010000 */
[----:B------:R-:W-:-:S03]  /*76e0*/  FADD.FTZ R89, R92, -R89 ;  /* 0x800000595c597221 */ /* 0x000fc60000010000 */
[----:B------:R-:W-:Y:S01]  /*76f0*/  FMUL.FTZ R156, R88, UR29 ;  /* 0x0000001d589c7c20 */ /* 0x000fe20008410000 */
[----:B------:R-:W-:-:S04]  /*7700*/  FMUL.FTZ R158, R89, UR29 ;  /* 0x0000001d599e7c20 */ /* 0x000fc80008410000 */
[----:B------:R-:W-:Y:S02]  /*7710*/  FSEL R156, R156, RZ, P0 ;  /* 0x000000ff9c9c7208 */ /* 0x000fe40000000000 */
[----:B------:R-:W-:Y:S01]  /*7720*/  FSEL R158, R158, RZ, P0 ;  /* 0x000000ff9e9e7208 */ /* 0x000fe20000000000 */
[----:B------:R-:W-:Y:S06]  /*7730*/  BRA.U !UP2, `(.L_x_1120) ;  /* 0x000000010a407547 */ /* 0x000fec000b800000 */
[----:B------:R-:W-:-:S13]  /*7740*/  LOP3.LUT P1, RZ, R150, 0xff, RZ, 0xc0, !PT ;  /* 0x000000ff96ff7812 */ /* 0x000fda000782c0ff */
        /* <DEDUP_REMOVED lines=15> */
.L_x_1120:
[----:B------:R-:W-:Y:S05]  /*7840*/  BRA.U !UP2, `(.L_x_1121) ;  /* 0x000000010a407547 */ /* 0x000fea000b800000 */
        /* <DEDUP_REMOVED lines=16> */
.L_x_1121:
[----:B------:R-:W-:Y:S01]  /*7950*/  FFMA.FTZ R89, R95, UR11, R154 ;  /* 0x0000000b5f597c23 */ /* 0x000fe2000801009a */
[----:B------:R-:W-:Y:S02]  /*7960*/  F2FP.BF16.F32.PACK_AB R158, RZ, R158 ;  /* 0x0000009eff9e723e */ /* 0x000fe400000010ff */
[----:B------:R-:W-:Y:S01]  /*7970*/  F2FP.BF16.F32.PACK_AB R156, RZ, R156 ;  /* 0x0000009cff9c723e */ /* 0x000fe200000010ff */
[----:B------:R-:W-:-:S04]  /*7980*/  FADD.FTZ R89, R94, -R89 ;  /* 0x800000595e597221 */ /* 0x000fc80000010000 */
[----:B------:R-:W-:-:S05]  /*7990*/  FMUL.FTZ R160, R89, UR29 ;  /* 0x0000001d59a07c20 */ /* 0x000fca0008410000 */
        /* <DEDUP_REMOVED lines=18> */
.L_x_1122:
[----:B------:R-:W-:Y:S01]  /*7ac0*/  FFMA.FTZ R88, R16, UR11, R154 ;  /* 0x0000000b10587c23 */ /* 0x000fe2000801009a */
[----:B------:R-:W-:Y:S02]  /*7ad0*/  F2FP.BF16.F32.PACK_AB R160, RZ, R160 ;  /* 0x000000a0ffa0723e */ /* 0x000fe400000010ff */
[----:B------:R-:W-:Y:S01]  /*7ae0*/  PRMT R161, R158, 0x7610, R161 ;  /* 0x000076109ea17816 */ /* 0x000fe200000000a1 */
[----:B------:R-:W-:Y:S01]  /*7af0*/  FADD.FTZ R88, R17, -R88 ;  /* 0x8000005811587221 */ /* 0x000fe20000010000 */
[----:B------:R-:W-:-:S03]  /*7b00*/  PRMT R159, R156, 0x7610, R159 ;  /* 0x000076109c9f7816 */ /* 0x000fc6000000009f */
        /* <DEDUP_REMOVED lines=9> */
[----:B------:R-:W-:Y:S01]  /*7ba0*/  @P0 SHF.L.U32 R88, R4, 0x10, RZ ;  /* 0x0000001004580819 */ /* 0x000fe200000006ff */
[----:B------:R-:W-:Y:S02]  /*7bb0*/  IMAD.MOV.U32 R89, RZ, RZ, RZ ;  /* 0x000000ffff597224 */ /* 0x000fe400078e00ff */
        /* <DEDUP_REMOVED lines=10> */
.L_x_1119:
[----:B------:R-:W-:Y:S05]  /*7c60*/  BRA.U !UP2, `(.L_x_1123) ;  /* 0x000000010a787547 */ /* 0x000fea000b800000 */
[----:B------:R-:W-:Y:S01]  /*7c70*/  LOP3.LUT P0, RZ, R150, 0xff, RZ, 0xc0, !PT ;  /* 0x000000ff96ff7812 */ /* 0x000fe2000780c0ff */
[----:B------:R-:W-:Y:S01]  /*7c80*/  BSSY.RECONVERGENT B0, `(.L_x_1124) ;  /* 0x000000c000007945 */ /* 0x000fe20003800200 */
[----:B0123--:R-:W-:-:S11]  /*7c90*/  MOV R89, RZ ;  /* 0x000000ff00597202 */ /* 0x00ffd60000000f00 */
        /* <DEDUP_REMOVED lines=10> */
.L_x_1125:
[----:B------:R-:W-:Y:S05]  /*7d40*/  BSYNC.RECONVERGENT B0 ;  /* 0x0000000000007941 */ /* 0x000fea0003800200 */
.L_x_1124:
        /* <DEDUP_REMOVED lines=13> */
.L_x_1127:
[----:B------:R-:W-:Y:S05]  /*7e20*/  BSYNC.RECONVERGENT B0 ;  /* 0x0000000000007941 */ /* 0x000fea0003800200 */
.L_x_1126:
[----:B------:R-:W-:Y:S02]  /*7e30*/  F2FP.BF16.F32.PACK_AB R153, RZ, R68 ;  /* 0x00000044ff99723e */ /* 0x000fe400000010ff */
[----:B------:R-:W-:-:S07]  /*7e40*/  MOV R68, R89 ;  /* 0x0000005900447202 */ /* 0x000fce0000000f00 */
.L_x_1123:
[----:B------:R-:W-:Y:S05]  /*7e50*/  BRA.U !UP2, `(.L_x_1128) ;  /* 0x000000010a787547 */ /* 0x000fea000b800000 */
[----:B------:R-:W-:Y:S01]  /*7e60*/  LOP3.LUT P0, RZ, R150, 0xff00, RZ, 0xc0, !PT ;  /* 0x0000ff0096ff7812 */ /* 0x000fe2000780c0ff */
[----:B------:R-:W-:Y:S01]  /*7e70*/  BSSY.RECONVERGENT B0, `(.L_x_1129) ;  /* 0x000000c000007945 */ /* 0x000fe20003800200 */
[----:B0123--:R-:W-:-:S11]  /*7e80*/  HFMA2 R88, -RZ, RZ, 0, 0 ;  /* 0x00000000ff587431 */ /* 0x00ffd600000001ff */
        /* <DEDUP_REMOVED lines=10> */
.L_x_1130:
[----:B------:R-:W-:Y:S05]  /*7f30*/  BSYNC.RECONVERGENT B0 ;  /* 0x0000000000007941 */ /* 0x000fea0003800200 */
.L_x_1129:
        /* <DEDUP_REMOVED lines=13> */
.L_x_1132:
[----:B------:R-:W-:Y:S05]  /*8010*/  BSYNC.RECONVERGENT B0 ;  /* 0x0000000000007941 */ /* 0x000fea0003800200 */
.L_x_1131:
[----:B------:R-:W-:Y:S02]  /*8020*/  F2FP.BF16.F32.PACK_AB R151, RZ, R69 ;  /* 0x00000045ff97723e */ /* 0x000fe400000010ff */
[----:B------:R-:W-:-:S07]  /*8030*/  MOV R69, R88 ;  /* 0x0000005800457202 */ /* 0x000fce0000000f00 */
.L_x_1128:
[----:B------:R-:W-:Y:S05]  /*8040*/  BRA.U !UP2, `(.L_x_1133) ;  /* 0x000000010a787547 */ /* 0x000fea000b800000 */
[----:B------:R-:W-:Y:S01]  /*8050*/  LOP3.LUT P0, RZ, R150, 0xff0000, RZ, 0xc0, !PT ;  /* 0x00ff000096ff7812 */ /* 0x000fe2000780c0ff */
[----:B------:R-:W-:Y:S01]  /*8060*/  BSSY.RECONVERGENT B0, `(.L_x_1134) ;  /* 0x000000c000007945 */ /* 0x000fe20003800200 */
[----:B0123--:R-:W-:-:S11]  /*8070*/  HFMA2 R89, -RZ, RZ, 0, 0 ;  /* 0x00000000ff597431 */ /* 0x00ffd600000001ff */
        /* <DEDUP_REMOVED lines=10> */
.L_x_1135:
[----:B------:R-:W-:Y:S05]  /*8120*/  BSYNC.RECONVERGENT B0 ;  /* 0x0000000000007941 */ /* 0x000fea0003800200 */
.L_x_1134:
        /* <DEDUP_REMOVED lines=13> */
.L_x_1137:
[----:B------:R-:W-:Y:S05]  /*8200*/  BSYNC.RECONVERGENT B0 ;  /* 0x0000000000007941 */ /* 0x000fea0003800200 */
.L_x_1136:
[----:B------:R-:W-:Y:S02]  /*8210*/  F2FP.BF16.F32.PACK_AB R152, RZ, R70 ;  /* 0x00000046ff98723e */ /* 0x000fe400000010ff */
[----:B------:R-:W-:-:S07]  /*8220*/  MOV R70, R89 ;  /* 0x0000005900467202 */ /* 0x000fce0000000f00 */
.L_x_1133:
[----:B------:R-:W-:Y:S05]  /*8230*/  BRA.U !UP2, `(.L_x_1115) ;  /* 0x000000010a787547 */ /* 0x000fea000b800000 */
[----:B------:R-:W-:Y:S01]  /*8240*/  ISETP.GE.U32.AND P0, PT, R150, 0x1000000, PT ;  /* 0x010000009600780c */ /* 0x000fe20003f06070 */
[----:B------:R-:W-:Y:S01]  /*8250*/  BSSY.RECONVERGENT B0, `(.L_x_1138) ;  /* 0x000000c000007945 */ /* 0x000fe20003800200 */
[----:B0123--:R-:W-:-:S11]  /*8260*/  IMAD.MOV.U32 R88, RZ, RZ, RZ ;  /* 0x000000ffff587224 */ /* 0x00ffd600078e00ff */
        /* <DEDUP_REMOVED lines=10> */
.L_x_1139:
[----:B------:R-:W-:Y:S05]  /*8310*/  BSYNC.RECONVERGENT B0 ;  /* 0x0000000000007941 */ /* 0x000fea0003800200 */
.L_x_1138:
        /* <DEDUP_REMOVED lines=13> */
.L_x_1141:
[----:B------:R-:W-:Y:S05]  /*83f0*/  BSYNC.RECONVERGENT B0 ;  /* 0x0000000000007941 */ /* 0x000fea0003800200 */
.L_x_1140:
[----:B------:R-:W-:Y:S02]  /*8400*/  F2FP.BF16.F32.PACK_AB R149, RZ, R71 ;  /* 0x00000047ff95723e */ /* 0x000fe400000010ff */
[----:B------:R-:W-:-:S07]  /*8410*/  MOV R71, R88 ;  /* 0x0000005800477202 */ /* 0x000fce0000000f00 */
.L_x_1115:
        /* <DEDUP_REMOVED lines=10> */
.L_x_1142:
        /* <DEDUP_REMOVED lines=10> */
.L_x_1143:
[----:B------:R-:W-:Y:S01]  /*8560*/  IADD3 R155, PT, PT, R155, 0x200, RZ ;  /* 0x000002009b9b7810 */ /* 0x000fe20007ffe0ff */
[----:B------:R-:W-:Y:S06]  /*8570*/  BRA.U !UP2, `(.L_x_1144) ;  /* 0x000000010a1c7547 */ /* 0x000fec000b800000 */
[----:B01234-:R-:W0:Y:S02]  /*8580*/  LDC.64 R88, c[0x0][0x390] ;  /* 0x0000e400ff587b82 */ /* 0x01fe240000000a00 */
[----:B0-----:R-:W-:-:S06]  /*8590*/  IMAD.WIDE.U32 R88, R155, 0x8, R88 ;  /* 0x000000089b587825 */ /* 0x001fcc00078e0058 */
[----:B------:R-:W2:Y:S02]  /*85a0*/  LDG.E.64 R88, desc[UR20][R88.64] ;  /* 0x0000001458587981 */ /* 0x000ea4000c1e1b00 */
[C-C-:B--2---:R-:W-:Y:S02]  /*85b0*/  SHF.R.U64 R147, R88.reuse, 0x10, R89.reuse ;  /* 0x0000001058937819 */ /* 0x144fe40000001259 */
[----:B------:R-:W-:Y:S02]  /*85c0*/  PRMT R144, R88, 0x7610, R144 ;  /* 0x0000761058907816 */ /* 0x000fe40000000090 */
[----:B------:R-:W-:Y:S02]  /*85d0*/  SHF.R.U32.HI R145, RZ, 0x10, R89 ;  /* 0x00000010ff917819 */ /* 0x000fe40000011659 */
[----:B------:R-:W-:-:S07]  /*85e0*/  PRMT R146, R89, 0x7610, R146 ;  /* 0x0000761059927816 */ /* 0x000fce0000000092 */
.L_x_1144:
[----:B------:R-:W-:Y:S05]  /*85f0*/  BRA.U !UP0, `(.L_x_1145) ;  /* 0x0000000908507547 */ /* 0x000fea000b800000 */
[----:B------:R-:W-:Y:S05]  /*8600*/  BRA.U !UP1, `(.L_x_1146) ;  /* 0x0000000509347547 */ /* 0x000fea000b800000 */
[----:B------:R-:W-:Y:S02]  /*8610*/  ISETP.LT.AND P0, PT, RZ, UR32, PT ;  /* 0x00000020ff007c0c */ /* 0x000fe4000bf01270 */
[----:B01234-:R-:W-:-:S04]  /*8620*/  SHF.R.U64 R89, R98, 0x10, R99 ;  /* 0x0000001062597819 */ /* 0x01ffc80000001263 */
        /* <DEDUP_REMOVED lines=30> */
[----:B------:R-:W-:-:S03]  /*8810*/  FADD.FTZ R72, R72, R91 ;  /* 0x0000005b48487221 */ /* 0x000fc60000010000 */
[----:B------:R-:W-:-:S07]  /*8820*/  PRMT R153, R150, 0x7610, R153 ;  /* 0x0000761096997816 */ /* 0x000fce0000000099 */
.L_x_1147:
[----:B------:R-:W-:Y:S05]  /*8830*/  BRA.U !UP2, `(.L_x_1148) ;  /* 0x000000010a307547 */ /* 0x000fea000b800000 */
[----:B------:R-:W-:Y:S01]  /*8840*/  LOP3.LUT P0, RZ, R143, 0xff00, RZ, 0xc0, !PT ;  /* 0x0000ff008fff7812 */ /* 0x000fe2000780c0ff */
[----:B------:R-:W-:Y:S01]  /*8850*/  FMUL.FTZ R89, R89, UR23 ;  /* 0x0000001759597c20 */ /* 0x000fe20008410000 */
[----:B------:R-:W-:-:S03]  /*8860*/  MOV R150, RZ ;  /* 0x000000ff00967202 */ /* 0x000fc60000000f00 */
[----:B------:R-:W-:Y:S01]  /*8870*/  FMUL.FTZ R154, R89, UR22 ;  /* 0x00000016599a7c20 */ /* 0x000fe20008410000 */
[----:B------:R-:W-:-:S07]  /*8880*/  HFMA2 R89, -RZ, RZ, 0, 0 ;  /* 0x00000000ff597431 */ /* 0x000fce00000001ff */
[----:B------:R-:W-:-:S05]  /*8890*/  @P0 SHF.L.U32 R91, R0, 0x10, RZ ;  /* 0x00000010005b0819 */ /* 0x000fca00000006ff */
[----:B------:R-:W-:Y:S01]  /*88a0*/  @P0 FMUL.FTZ R89, R154, R91 ;  /* 0x0000005b9a590220 */ /* 0x000fe20000410000 */
[----:B------:R-:W-:-:S04]  /*88b0*/  @P0 IMAD.U32 R91, R147, 0x10000, RZ ;  /* 0x00010000935b0824 */ /* 0x000fc800078e00ff */
[----:B------:R-:W-:Y:S01]  /*88c0*/  @P0 FMUL.FTZ R150, R91, R154 ;  /* 0x0000009a5b960220 */ /* 0x000fe20000410000 */
[----:B------:R-:W-:-:S03]  /*88d0*/  F2FP.BF16.F32.PACK_AB R89, RZ, R89 ;  /* 0x00000059ff59723e */ /* 0x000fc600000010ff */
[----:B------:R-:W-:Y:S01]  /*88e0*/  FADD.FTZ R73, R73, R150 ;  /* 0x0000009649497221 */ /* 0x000fe20000010000 */
[----:B------:R-:W-:-:S07]  /*88f0*/  PRMT R151, R89, 0x7610, R151 ;  /* 0x0000761059977816 */ /* 0x000fce0000000097 */
.L_x_1148:
[----:B------:R-:W-:Y:S05]  /*8900*/  BRA.U !UP2, `(.L_x_1149) ;  /* 0x000000010a307547 */ /* 0x000fea000b800000 */
        /* <DEDUP_REMOVED lines=12> */
.L_x_1149:
[----:B------:R-:W-:Y:S02]  /*89d0*/  F2FP.BF16.F32.PACK_AB R90, RZ, R90 ;  /* 0x0000005aff5a723e */ /* 0x000fe400000010ff */
[----:B------:R-:W-:Y:S02]  /*89e0*/  F2FP.BF16.F32.PACK_AB R157, RZ, R88 ;  /* 0x00000058ff9d723e */ /* 0x000fe400000010ff */
[----:B------:R-:W-:Y:S01]  /*89f0*/  PRMT R160, R90, 0x7610, R160 ;  /* 0x000076105aa07816 */ /* 0x000fe200000000a0 */
[----:B------:R-:W-:Y:S06]  /*8a00*/  BRA.U !UP2, `(.L_x_1150) ;  /* 0x000000110a607547 */ /* 0x000fec000b800000 */
[----:B------:R-:W-:Y:S01]  /*8a10*/  ISETP.GE.U32.AND P0, PT, R143, 0x1000000, PT ;  /* 0x010000008f00780c */ /* 0x000fe20003f06070 */
        /* <DEDUP_REMOVED lines=10> */
[----:B------:R-:W-:Y:S01]  /*8ac0*/  PRMT R149, R89, 0x7610, R149 ;  /* 0x0000761059957816 */ /* 0x000fe20000000095 */
[----:B------:R-:W-:Y:S06]  /*8ad0*/  BRA `(.L_x_1150) ;  /* 0x00000010002c7947 */ /* 0x000fec0003800000 */
.L_x_1146:
[----:B------:R-:W-:Y:S01]  /*8ae0*/  ISETP.LT.AND P0, PT, RZ, UR32, PT ;  /* 0x00000020ff007c0c */ /* 0x000fe2000bf01270 */
[----:B------:R-:W-:-:S12]  /*8af0*/  BRA.U !UP2, `(.L_x_1151) ;  /* 0x000000010a407547 */ /* 0x000fd8000b800000 */
[----:B01234-:R-:W-:Y:S01]  /*8b00*/  @P0 FFMA.FTZ R89, R97, UR11, R154 ;  /* 0x0000000b61590c23 */ /* 0x01ffe2000801009a */
[----:B------:R-:W-:Y:S02]  /*8b10*/  SHF.L.U32 R88, R98, 0x10, RZ ;  /* 0x0000001062587819 */ /* 0x000fe400000006ff */
[----:B------:R-:W-:Y:S01]  /*8b20*/  LOP3.LUT P1, RZ, R143, 0xff, RZ, 0xc0, !PT ;  /* 0x000000ff8fff7812 */ /* 0x000fe2000782c0ff */
[----:B------:R-:W-:-:S04]  /*8b30*/  @P0 FADD.FTZ R89, R96, -R89 ;  /* 0x8000005960590221 */ /* 0x000fc80000010000 */
[----:B------:R-:W-:-:S04]  /*8b40*/  @P0 FFMA.FTZ R88, R89, UR29, R88 ;  /* 0x0000001d59580c23 */ /* 0x000fc80008010058 */
[----:B------:R-:W-:-:S04]  /*8b50*/  FMUL.FTZ R88, R88, UR23 ;  /* 0x0000001758587c20 */ /* 0x000fc80008410000 */
[----:B------:R-:W-:Y:S01]  /*8b60*/  FMUL.FTZ R90, R88, UR22 ;  /* 0x00000016585a7c20 */ /* 0x000fe20008410000 */
[----:B------:R-:W-:Y:S01]  /*8b70*/  HFMA2 R88, -RZ, RZ, 0, 0 ;  /* 0x00000000ff587431 */ /* 0x000fe200000001ff */
[----:B------:R-:W-:Y:S02]  /*8b80*/  @P1 SHF.L.U32 R89, R126, 0x10, RZ ;  /* 0x000000107e591819 */ /* 0x000fe400000006ff */
[----:B------:R-:W-:-:S03]  /*8b90*/  @P1 SHF.L.U32 R91, R144, 0x10, RZ ;  /* 0x00000010905b1819 */ /* 0x000fc600000006ff */
[-C--:B------:R-:W-:Y:S01]  /*8ba0*/  @P1 FMUL.FTZ R88, R89, R90.reuse ;  /* 0x0000005a59581220 */ /* 0x080fe20000410000 */
[----:B------:R-:W-:Y:S01]  /*8bb0*/  MOV R89, RZ ;  /* 0x000000ff00597202 */ /* 0x000fe20000000f00 */
[----:B------:R-:W-:-:S03]  /*8bc0*/  @P1 FMUL.FTZ R89, R91, R90 ;  /* 0x0000005a5b591220 */ /* 0x000fc60000410000 */
[----:B------:R-:W-:Y:S01]  /*8bd0*/  F2FP.BF16.F32.PACK_AB R88, RZ, R88 ;  /* 0x00000058ff58723e */ /* 0x000fe200000010ff */
[----:B------:R-:W-:-:S03]  /*8be0*/  FADD.FTZ R72, R72, R89 ;  /* 0x0000005948487221 */ /* 0x000fc60000010000 */
[----:B------:R-:W-:-:S07]  /*8bf0*/  PRMT R153, R88, 0x7610, R153 ;  /* 0x0000761058997816 */ /* 0x000fce0000000099 */
.L_x_1151:
[----:B------:R-:W-:Y:S05]  /*8c00*/  BRA.U !UP2, `(.L_x_1152) ;  /* 0x000000010a407547 */ /* 0x000fea000b800000 */
[----:B01234-:R-:W-:Y:S01]  /*8c10*/  SHF.R.U64 R88, R98, 0x10, R99 ;  /* 0x0000001062587819 */ /* 0x01ffe20000001263 */
        /* <DEDUP_REMOVED lines=15> */
.L_x_1152:
[----:B------:R-:W-:Y:S05]  /*8d10*/  BRA.U !UP2, `(.L_x_1153) ;  /* 0x000000010a407547 */ /* 0x000fea000b800000 */
[----:B01234-:R-:W-:Y:S01]  /*8d20*/  @P0 FFMA.FTZ R89, R129, UR11, R154 ;  /* 0x0000000b81590c23 */ /* 0x01ffe2000801009a */
[----:B------:R-:W-:Y:S02]  /*8d30*/  SHF.L.U32 R88, R99, 0x10, RZ ;  /* 0x0000001063587819 */ /* 0x000fe400000006ff */
[----:B------:R-:W-:Y:S01]  /*8d40*/  LOP3.LUT P1, RZ, R143, 0xff0000, RZ, 0xc0, !PT ;  /* 0x00ff00008fff7812 */ /* 0x000fe2000782c0ff */
[----:B------:R-:W-:-:S04]  /*8d50*/  @P0 FADD.FTZ R89, R128, -R89 ;  /* 0x8000005980590221 */ /* 0x000fc80000010000 */
[----:B------:R-:W-:-:S04]  /*8d60*/  @P0 FFMA.FTZ R88, R89, UR29, R88 ;  /* 0x0000001d59580c23 */ /* 0x000fc80008010058 */
[----:B------:R-:W-:-:S04]  /*8d70*/  FMUL.FTZ R88, R88, UR23 ;  /* 0x0000001758587c20 */ /* 0x000fc80008410000 */
[----:B------:R-:W-:Y:S01]  /*8d80*/  FMUL.FTZ R90, R88, UR22 ;  /* 0x00000016585a7c20 */ /* 0x000fe20008410000 */
[----:B------:R-:W-:Y:S02]  /*8d90*/  HFMA2 R88, -RZ, RZ, 0, 0 ;  /* 0x00000000ff587431 */ /* 0x000fe400000001ff */
[----:B------:R-:W-:Y:S01]  /*8da0*/  @P1 IMAD.U32 R89, R127, 0x10000, RZ ;  /* 0x000100007f591824 */ /* 0x000fe200078e00ff */
[----:B------:R-:W-:-:S03]  /*8db0*/  @P1 SHF.L.U32 R91, R146, 0x10, RZ ;  /* 0x00000010925b1819 */ /* 0x000fc600000006ff */
[-C--:B------:R-:W-:Y:S01]  /*8dc0*/  @P1 FMUL.FTZ R88, R89, R90.reuse ;  /* 0x0000005a59581220 */ /* 0x080fe20000410000 */
[----:B------:R-:W-:Y:S01]  /*8dd0*/  MOV R89, RZ ;  /* 0x000000ff00597202 */ /* 0x000fe20000000f00 */
[----:B------:R-:W-:-:S03]  /*8de0*/  @P1 FMUL.FTZ R89, R91, R90 ;  /* 0x0000005a5b591220 */ /* 0x000fc60000410000 */
[----:B------:R-:W-:Y:S01]  /*8df0*/  F2FP.BF16.F32.PACK_AB R88, RZ, R88 ;  /* 0x00000058ff58723e */ /* 0x000fe200000010ff */
[----:B------:R-:W-:-:S03]  /*8e00*/  FADD.FTZ R74, R74, R89 ;  /* 0x000000594a4a7221 */ /* 0x000fc60000010000 */
[----:B------:R-:W-:-:S07]  /*8e10*/  PRMT R152, R88, 0x7610, R152 ;  /* 0x0000761058987816 */ /* 0x000fce0000000098 */
.L_x_1153:
[----:B------:R-:W-:Y:S05]  /*8e20*/  BRA.U !UP2, `(.L_x_1150) ;  /* 0x0000000d0a587547 */ /* 0x000fea000b800000 */
[----:B01234-:R-:W-:Y:S01]  /*8e30*/  SHF.R.U32.HI R88, RZ, 0x10, R99 ;  /* 0x00000010ff587819 */ /* 0x01ffe20000011663 */
        /* <DEDUP_REMOVED lines=16> */
.L_x_1145:
[----:B------:R-:W-:Y:S05]  /*8f40*/  BRA.U !UP1, `(.L_x_1154) ;  /* 0x0000000509587547 */ /* 0x000fea000b800000 */
[--C-:B01234-:R-:W-:Y:S01]  /*8f50*/  FFMA.FTZ R89, R97, UR11, R154.reuse ;  /* 0x0000000b61597c23 */ /* 0x11ffe2000801009a */
[--C-:B------:R-:W-:Y:S01]  /*8f60*/  FFMA.FTZ R88, R18, UR11, R154.reuse ;  /* 0x0000000b12587c23 */ /* 0x100fe2000801009a */
[--C-:B------:R-:W-:Y:S01]  /*8f70*/  FFMA.FTZ R91, R129, UR11, R154.reuse ;  /* 0x0000000b815b7c23 */ /* 0x100fe2000801009a */
[----:B------:R-:W-:Y:S01]  /*8f80*/  FFMA.FTZ R154, R20, UR11, R154 ;  /* 0x0000000b149a7c23 */ /* 0x000fe2000801009a */
[----:B------:R-:W-:Y:S01]  /*8f90*/  FADD.FTZ R89, R96, -R89 ;  /* 0x8000005960597221 */ /* 0x000fe20000010000 */
[----:B------:R-:W-:Y:S01]  /*8fa0*/  FADD.FTZ R88, R19, -R88 ;  /* 0x8000005813587221 */ /* 0x000fe20000010000 */
[----:B------:R-:W-:Y:S01]  /*8fb0*/  ISETP.LT.AND P0, PT, RZ, UR32, PT ;  /* 0x00000020ff007c0c */ /* 0x000fe2000bf01270 */
[----:B------:R-:W-:Y:S01]  /*8fc0*/  FADD.FTZ R156, R128, -R91 ;  /* 0x8000005b809c7221 */ /* 0x000fe20000010000 */
[----:B------:R-:W-:Y:S01]  /*8fd0*/  FMUL.FTZ R158, R89, UR29 ;  /* 0x0000001d599e7c20 */ /* 0x000fe20008410000 */
[----:B------:R-:W-:Y:S01]  /*8fe0*/  FADD.FTZ R154, R21, -R154 ;  /* 0x8000009a159a7221 */ /* 0x000fe20000010000 */
[----:B------:R-:W-:-:S03]  /*8ff0*/  FMUL.FTZ R150, R88, UR29 ;  /* 0x0000001d58967c20 */ /* 0x000fc60008410000 */
        /* <DEDUP_REMOVED lines=18> */
.L_x_1155:
[----:B------:R-:W-:Y:S01]  /*9120*/  F2FP.BF16.F32.PACK_AB R161, RZ, R158 ;  /* 0x0000009effa1723e */ /* 0x000fe200000010ff */
[----:B------:R-:W-:Y:S01]  /*9130*/  FMUL.FTZ R156, R156, UR29 ;  /* 0x0000001d9c9c7c20 */ /* 0x000fe20008410000 */
[----:B------:R-:W-:Y:S01]  /*9140*/  FMUL.FTZ R154, R154, UR29 ;  /* 0x0000001d9a9a7c20 */ /* 0x000fe20008410000 */
        /* <DEDUP_REMOVED lines=18> */
.L_x_1156:
[----:B------:R-:W-:Y:S02]  /*9270*/  F2FP.BF16.F32.PACK_AB R159, RZ, R150 ;  /* 0x00000096ff9f723e */ /* 0x000fe400000010ff */
        /* <DEDUP_REMOVED lines=19> */
.L_x_1157:
[----:B------:R-:W-:Y:S02]  /*93b0*/  F2FP.BF16.F32.PACK_AB R156, RZ, R156 ;  /* 0x0000009cff9c723e */ /* 0x000fe400000010ff */
[----:B------:R-:W-:Y:S02]  /*93c0*/  F2FP.BF16.F32.PACK_AB R157, RZ, R150 ;  /* 0x00000096ff9d723e */ /* 0x000fe400000010ff */
[----:B------:R-:W-:Y:S01]  /*93d0*/  PRMT R160, R156, 0x7610, R160 ;  /* 0x000076109ca07816 */ /* 0x000fe200000000a0 */
[----:B------:R-:W-:Y:S06]  /*93e0*/  BRA.U !UP2, `(.L_x_1150) ;  /* 0x000000050ae87547 */ /* 0x000fec000b800000 */
[----:B------:R-:W-:Y:S01]  /*93f0*/  ISETP.GE.U32.AND P0, PT, R143, 0x1000000, PT ;  /* 0x010000008f00780c */ /* 0x000fe20003f06070 */
[----:B------:R-:W-:Y:S01]  /*9400*/  FMUL.FTZ R150, R150, UR23 ;  /* 0x0000001796967c20 */ /* 0x000fe20008410000 */
[----:B------:R-:W-:-:S03]  /*9410*/  CS2R R88, SRZ ;  /* 0x0000000000587805 */ /* 0x000fc6000001ff00 */
[----:B------:R-:W-:-:S08]  /*9420*/  FMUL.FTZ R150, R150, UR22 ;  /* 0x0000001696967c20 */ /* 0x000fd00008410000 */
[----:B------:R-:W-:-:S05]  /*9430*/  @P0 SHF.L.U32 R91, R2, 0x10, RZ ;  /* 0x00000010025b0819 */ /* 0x000fca00000006ff */
[----:B------:R-:W-:Y:S01]  /*9440*/  @P0 FMUL.FTZ R89, R91, R150 ;  /* 0x000000965b590220 */ /* 0x000fe20000410000 */
[----:B------:R-:W-:-:S04]  /*9450*/  @P0 IMAD.U32 R91, R145, 0x10000, RZ ;  /* 0x00010000915b0824 */ /* 0x000fc800078e00ff */
[----:B------:R-:W-:Y:S01]  /*9460*/  @P0 FMUL.FTZ R88, R91, R150 ;  /* 0x000000965b580220 */ /* 0x000fe20000410000 */
[----:B------:R-:W-:-:S03]  /*9470*/  F2FP.BF16.F32.PACK_AB R89, RZ, R89 ;  /* 0x00000059ff59723e */ /* 0x000fc600000010ff */
[----:B------:R-:W-:Y:S01]  /*9480*/  FADD.FTZ R75, R75, R88 ;  /* 0x000000584b4b7221 */ /* 0x000fe20000010000 */
[----:B------:R-:W-:Y:S01]  /*9490*/  PRMT R149, R89, 0x7610, R149 ;  /* 0x0000761059957816 */ /* 0x000fe20000000095 */
[----:B------:R-:W-:Y:S06]  /*94a0*/  BRA `(.L_x_1150) ;  /* 0x0000000400b87947 */ /* 0x000fec0003800000 */
.L_x_1154:
[----:B------:R-:W-:Y:S05]  /*94b0*/  BRA.U !UP2, `(.L_x_1158) ;  /* 0x000000010a787547 */ /* 0x000fea000b800000 */
[----:B------:R-:W-:Y:S01]  /*94c0*/  LOP3.LUT P0, RZ, R143, 0xff, RZ, 0xc0, !PT ;  /* 0x000000ff8fff7812 */ /* 0x000fe2000780c0ff */
[----:B------:R-:W-:Y:S01]  /*94d0*/  BSSY.RECONVERGENT B0, `(.L_x_1159) ;  /* 0x000000c000007945 */ /* 0x000fe20003800200 */
[----:B01234-:R-:W-:-:S11]  /*94e0*/  HFMA2 R89, -RZ, RZ, 0, 0 ;  /* 0x00000000ff597431 */ /* 0x01ffd600000001ff */
        /* <DEDUP_REMOVED lines=10> */
.L_x_1160:
[----:B------:R-:W-:Y:S05]  /*9590*/  BSYNC.RECONVERGENT B0 ;  /* 0x0000000000007941 */ /* 0x000fea0003800200 */
.L_x_1159:
        /* <DEDUP_REMOVED lines=13> */
.L_x_1162:
[----:B------:R-:W-:Y:S05]  /*9670*/  BSYNC.RECONVERGENT B0 ;  /* 0x0000000000007941 */ /* 0x000fea0003800200 */
.L_x_1161:
[----:B------:R-:W-:Y:S02]  /*9680*/  F2FP.BF16.F32.PACK_AB R153, RZ, R72 ;  /* 0x00000048ff99723e */ /* 0x000fe400000010ff */
[----:B------:R-:W-:-:S07]  /*9690*/  MOV R72, R89 ;  /* 0x0000005900487202 */ /* 0x000fce0000000f00 */
.L_x_1158:
[----:B------:R-:W-:Y:S05]  /*96a0*/  BRA.U !UP2, `(.L_x_1163) ;  /* 0x000000010a787547 */ /* 0x000fea000b800000 */
[----:B------:R-:W-:Y:S01]  /*96b0*/  LOP3.LUT P0, RZ, R143, 0xff00, RZ, 0xc0, !PT ;  /* 0x0000ff008fff7812 */ /* 0x000fe2000780c0ff */
[----:B------:R-:W-:Y:S01]  /*96c0*/  BSSY.RECONVERGENT B0, `(.L_x_1164) ;  /* 0x000000c000007945 */ /* 0x000fe20003800200 */
[----:B01234-:R-:W-:-:S11]  /*96d0*/  HFMA2 R88, -RZ, RZ, 0, 0 ;  /* 0x00000000ff587431 */ /* 0x01ffd600000001ff */
        /* <DEDUP_REMOVED lines=10> */
.L_x_1165:
[----:B------:R-:W-:Y:S05]  /*9780*/  BSYNC.RECONVERGENT B0 ;  /* 0x0000000000007941 */ /* 0x000fea0003800200 */
.L_x_1164:
        /* <DEDUP_REMOVED lines=13> */
.L_x_1167:
[----:B------:R-:W-:Y:S05]  /*9860*/  BSYNC.RECONVERGENT B0 ;  /* 0x0000000000007941 */ /* 0x000fea0003800200 */
.L_x_1166:
[----:B------:R-:W-:Y:S02]  /*9870*/  F2FP.BF16.F32.PACK_AB R151, RZ, R73 ;  /* 0x00000049ff97723e */ /* 0x000fe400000010ff */
[----:B------:R-:W-:-:S07]  /*9880*/  MOV R73, R88 ;  /* 0x0000005800497202 */ /* 0x000fce0000000f00 */
.L_x_1163:
        /* <DEDUP_REMOVED lines=14> */
.L_x_1170:
[----:B------:R-:W-:Y:S05]  /*9970*/  BSYNC.RECONVERGENT B0 ;  /* 0x0000000000007941 */ /* 0x000fea0003800200 */
.L_x_1169:
        /* <DEDUP_REMOVED lines=13> */
.L_x_1172:
[----:B------:R-:W-:Y:S05]  /*9a50*/  BSYNC.RECONVERGENT B0 ;  /* 0x0000000000007941 */ /* 0x000fea0003800200 */
.L_x_1171:
[----:B------:R-:W-:Y:S02]  /*9a60*/  F2FP.BF16.F32.PACK_AB R152, RZ, R74 ;  /* 0x0000004aff98723e */ /* 0x000fe400000010ff */
[----:B------:R-:W-:-:S07]  /*9a70*/  MOV R74, R89 ;  /* 0x00000059004a7202 */ /* 0x000fce0000000f00 */
.L_x_1168:
[----:B------:R-:W-:Y:S05]  /*9a80*/  BRA.U !UP2, `(.L_x_1150) ;  /* 0x000000010a407547 */ /* 0x000fea000b800000 */
[----:B------:R-:W-:Y:S01]  /*9a90*/  FFMA.FTZ R154, R20, UR11, R154 ;  /* 0x0000000b149a7c23 */ /* 0x000fe2000801009a */
[----:B------:R-:W-:Y:S02]  /*9aa0*/  ISETP.GE.U32.AND P1, PT, R143, 0x1000000, PT ;  /* 0x010000008f00780c */ /* 0x000fe40003f26070 */
[----:B------:R-:W-:Y:S01]  /*9ab0*/  ISETP.LT.AND P0, PT, RZ, UR32, PT ;  /* 0x00000020ff007c0c */ /* 0x000fe2000bf01270 */
[----:B------:R-:W-:-:S04]  /*9ac0*/  FADD.FTZ R154, R21, -R154 ;  /* 0x8000009a159a7221 */ /* 0x000fc80000010000 */
[----:B01234-:R-:W-:-:S05]  /*9ad0*/  FMUL.FTZ R88, R154, UR29 ;  /* 0x0000001d9a587c20 */ /* 0x01ffca0008410000 */
[----:B------:R-:W-:Y:S02]  /*9ae0*/  FSEL R88, R88, RZ, P0 ;  /* 0x000000ff58587208 */ /* 0x000fe40000000000 */
[----:B------:R-:W-:-:S03]  /*9af0*/  @P1 SHF.L.U32 R91, R2, 0x10, RZ ;  /* 0x00000010025b1819 */ /* 0x000fc600000006ff */
[----:B------:R-:W-:-:S04]  /*9b00*/  FMUL.FTZ R88, R88, UR23 ;  /* 0x0000001758587c20 */ /* 0x000fc80008410000 */
        /* <DEDUP_REMOVED lines=8> */
.L_x_1150:
        /* <DEDUP_REMOVED lines=10> */
.L_x_1173:
        /* <DEDUP_REMOVED lines=9> */
.L_x_1174:
[----:B------:R-:W-:Y:S02]  /*9cc0*/  UIADD3 UR8, UPT, UPT, UR8, UR24, URZ ;  /* 0x0000001808087290 */ /* 0x000fe4000fffe0ff */
[----:B------:R-:W-:Y:S02]  /*9cd0*/  UPLOP3.LUT UP3, UPT, UPT, UPT, UP3, 0x40, 0x4 ;  /* 0x000000000004789c */ /* 0x000fe40003f6e830 */
[----:B------:R-:W-:-:S09]  /*9ce0*/  UISETP.GE.AND UP0, UPT, UR8, UR25, UPT ;  /* 0x000000190800728c */ /* 0x000fd2000bf06270 */
[----:B------:R-:W-:Y:S05]  /*9cf0*/  BRA.U !UP0, `(.L_x_1175) ;  /* 0xffffff6508d47547 */ /* 0x000fea000b83ffff */
.L_x_998:
[----:B------:R-:W5:Y:S08]  /*9d00*/  S2UR UR9, SR_CTAID.X ;  /* 0x00000000000979c3 */ /* 0x000f700000002500 */
[----:B------:R-:W5:Y:S08]  /*9d10*/  LDC R9, c[0x0][0x388] ;  /* 0x0000e200ff097b82 */ /* 0x000f700000000800 */
[----:B------:R-:W1:Y:S08]  /*9d20*/  LDC.64 R2, c[0x0][0x440] ;  /* 0x00011000ff027b82 */ /* 0x000e700000000a00 */
[----:B------:R-:W2:Y:S08]  /*9d30*/  LDC.64 R4, c[0x0][0x448] ;  /* 0x00011200ff047b82 */ /* 0x000eb00000000a00 */
[----:B------:R-:W3:Y:S01]  /*9d40*/  LDC.64 R6, c[0x0][0x460] ;  /* 0x00011800ff067b82 */ /* 0x000ee20000000a00 */
[----:B-----5:R-:W-:-:S05]  /*9d50*/  IMAD R9, R9, UR9, RZ ;  /* 0x0000000909097c24 */ /* 0x020fca000f8e02ff */
[----:B------:R-:W-:-:S05]  /*9d60*/  LEA.HI R9, R9, R142, RZ, 0x1e ;  /* 0x0000008e09097211 */ /* 0x000fca00078ff0ff */
[----:B-1----:R-:W-:-:S04]  /*9d70*/  IMAD.WIDE.U32 R2, R9, 0x10, R2 ;  /* 0x0000001009027825 */ /* 0x002fc800078e0002 */
[C---:B--2---:R-:W-:Y:S01]  /*9d80*/  IMAD.WIDE.U32 R4, R9.reuse, 0x10, R4 ;  /* 0x0000001009047825 */ /* 0x044fe200078e0004 */
[----:B0-----:R-:W-:Y:S04]  /*9d90*/  STG.E.128 desc[UR20][R2.64], R36 ;  /* 0x0000002402007986 */ /* 0x001fe8000c101d14 */
[----:B------:R-:W-:Y:S01]  /*9da0*/  STG.E.128 desc[UR20][R4.64], R84 ;  /* 0x0000005404007986 */ /* 0x000fe2000c101d14 */
        /* <DEDUP_REMOVED lines=15> */
.L_x_1176:
        /* <DEDUP_REMOVED lines=14> */
.L_x_10799:


//--------------------- .text._ZN10layer_norm13ln_bwd_kernelINS_13Kernel_traitsI6__halfS2_S2_S2_fjLj2560ELj1ELj1ELj4ELj8ENS_18Kernel_traits_baseILj2560ES2_S2_S2_S2_fjLj128EEEEELb0ELb0ELb0ELb0EEEvNS_9BwdParamsE --------------------------
	.section	.text._ZN10layer_norm13ln_bwd_kernelINS_13Kernel_traitsI6__halfS2_S2_S2_fjLj2560ELj1ELj1ELj4ELj8ENS_18Kernel_traits_baseILj2560ES2_S2_S2_S2_fjLj128EEEEELb0ELb0ELb0ELb0EEEvNS_9BwdParamsE,"ax",@progbits
	.align	128
        .global         _ZN10layer_norm13ln_bwd_kernelINS_13Kernel_traitsI6__halfS2_S2_S2_fjLj2560ELj1ELj1ELj4ELj8ENS_18Kernel_traits_baseILj2560ES2_S2_S2_S2_fjLj128EEEEELb0ELb0ELb0ELb0EEEvNS_9BwdParamsE
        .type           _ZN10layer_norm13ln_bwd_kernelINS_13Kernel_traitsI6__halfS2_S2_S2_fjLj2560ELj1ELj1ELj4ELj8ENS_18Kernel_traits_baseILj2560ES2_S2_S2_S2_fjLj128EEEEELb0ELb0ELb0ELb0EEEvNS_9BwdParamsE,@function
        .size           _ZN10layer_norm13ln_bwd_kernelINS_13Kernel_traitsI6__halfS2_S2_S2_fjLj2560ELj1ELj1ELj4ELj8ENS_18Kernel_traits_baseILj2560ES2_S2_S2_S2_fjLj128EEEEELb0ELb0ELb0ELb0EEEvNS_9BwdParamsE,(.L_x_10800 - _ZN10layer_norm13ln_bwd_kernelINS_13Kernel_traitsI6__halfS2_S2_S2_fjLj2560ELj1ELj1ELj4ELj8ENS_18Kernel_traits_baseILj2560ES2_S2_S2_S2_fjLj128EEEEELb0ELb0ELb0ELb0EEEvNS_9BwdParamsE)
        .other          _ZN10layer_norm13ln_bwd_kernelINS_13Kernel_traitsI6__halfS2_S2_S2_fjLj2560ELj1ELj1ELj4ELj8ENS_18Kernel_traits_baseILj2560ES2_S2_S2_S2_fjLj128EEEEELb0ELb0ELb0ELb0EEEvNS_9BwdParamsE,@"STO_CUDA_ENTRY STV_DEFAULT"
_ZN10layer_norm13ln_bwd_kernelINS_13Kernel_traitsI6__halfS2_S2_S2_fjLj2560ELj1ELj1ELj4ELj8ENS_18Kernel_traits_baseILj2560ES2_S2_S2_S2_fjLj128EEEEELb0ELb0ELb0ELb0EEEvNS_9BwdParamsE:
.text._ZN10layer_norm13ln_bwd_kernelINS_13Kernel_traitsI6__halfS2_S2_S2_fjLj2560ELj1ELj1ELj4ELj8ENS_18Kernel_traits_baseILj2560ES2_S2_S2_S2_fjLj128EEEEELb0ELb0ELb0ELb0EEEvNS_9BwdParamsE:
        /* <DEDUP_REMOVED lines=29> */
[----:B------:R-:W-:Y:S01]  /*01d0*/  @P3 IADD3 R3, PT, PT, R3, 0x80, RZ ;  /* 0x0000008003033810 */ /* 0x000fe20007ffe0ff */
[----:B0-----:R-:W-:Y:S01]  /*01e0*/  UISETP.GE.AND UP0, UPT, UR7, UR4, UPT ;  /* 0x000000040700728c */ /* 0x001fe2000bf06270 */
[----:B------:R-:W-:Y:S02]  /*01f0*/  CS2R R56, SRZ ;  /* 0x0000000000387805 */ /* 0x000fe4000001ff00 */
[----:B------:R-:W-:Y:S01]  /*0200*/  CS2R R58, SRZ ;  /* 0x00000000003a7805 */ /* 0x000fe2000001ff00 */
[----:B------:R0:W5:Y:S01]  /*0210*/  @P3 LDG.E.64 R10, desc[UR14][R20.64] ;  /* 0x0000000e140a3981 */ /* 0x000162000c1e1b00 */
[C---:B------:R-:W-:Y:S01]  /*0220*/  @P4 IMAD.WIDE.U32 R22, R3.reuse, 0x8, R22 ;  /* 0x0000000803164825 */ /* 0x040fe200078e0016 */
[----:B------:R-:W-:Y:S02]  /*0230*/  @P4 IADD3 R3, PT, PT, R3, 0x80, RZ ;  /* 0x0000008003034810 */ /* 0x000fe40007ffe0ff */
[----:B------:R-:W-:-:S02]  /*0240*/  CS2R R52, SRZ ;  /* 0x0000000000347805 */ /* 0x000fc4000001ff00 */
        /* <DEDUP_REMOVED lines=18> */
[----:B0-----:R-:W-:Y:S02]  /*0370*/  CS2R R20, SRZ ;  /* 0x0000000000147805 */ /* 0x001fe4000001ff00 */
[----:B--2---:R-:W-:Y:S01]  /*0380*/  CS2R R22, SRZ ;  /* 0x0000000000167805 */ /* 0x004fe2000001ff00 */
        /* <DEDUP_REMOVED lines=45> */
[----:B------:R-:W-:Y:S01]  /*0660*/  UISETP.NE.AND.EX UP0, UPT, UR5, URZ, UPT, UP0 ;  /* 0x000000ff0500728c */ /* 0x000fe2000bf05300 */
        /* <DEDUP_REMOVED lines=11> */
[----:B------:R-:W-:Y:S01]  /*0720*/  PRMT R115, R115, 0x5410, R11 ;  /* 0x0000541073737816 */ /* 0x000fe2000000000b */
[----:B------:R-:W3:Y:S01]  /*0730*/  LDCU.64 UR18, c[0x0][0x438] ;  /* 0x00008700ff1277ac */ /* 0x000ee20008000a00 */
[----:B------:R-:W4:Y:S01]  /*0740*/  LDCU.64 UR20, c[0x0][0x478] ;  /* 0x00008f00ff1477ac */ /* 0x000f220008000a00 */
[----:B------:R-:W0:Y:S01]  /*0750*/  LDCU.128 UR8, c[0x0][0x3c0] ;  /* 0x00007800ff0877ac */ /* 0x000e220008000c00 */
[----:B------:R-:W0:Y:S03]  /*0760*/  LDCU.64 UR22, c[0x0][0x380] ;  /* 0x00007000ff1677ac */ /* 0x000e260008000a00 */
.L_x_1227:
[----:B-1----:R-:W1:Y:S01]  /*0770*/  @UP0 LDCU.64 UR4, c[0x0][0x3e0] ;  /* 0x00007c00ff0407ac */ /* 0x002e620008000a00 */
[----:B0-----:R-:W-:Y:S01]  /*0780*/  UIMAD.WIDE UR12, UR7, 0x4, UR10 ;  /* 0x00000004070c78a5 */ /* 0x001fe2000f8e020a */
[----:B------:R-:W-:-:S05]  /*0790*/  PLOP3.LUT P0, PT, PT, PT, UP0, 0x80, 0x8 ;  /* 0x000000000008781c */ /* 0x000fca0003f0f008 */
[----:B--234-:R-:W-:Y:S02]  /*07a0*/  MOV R62, UR12 ;  /* 0x0000000c003e7c02 */ /* 0x01cfe40008000f00 */
[----:B------:R-:W-:Y:S01]  /*07b0*/  MOV R63, UR13 ;  /* 0x0000000d003f7c02 */ /* 0x000fe20008000f00 */
[----:B------:R-:W-:-:S04]  /*07c0*/  UIMAD.WIDE UR12, UR7, 0x4, UR8 ;  /* 0x00000004070c78a5 */ /* 0x000fc8000f8e0208 */
[----:B------:R0:W2:Y:S01]  /*07d0*/  LDG.E R62, desc[UR14][R62.64] ;  /* 0x0000000e3e3e7981 */ /* 0x0000a2000c1e1900 */
[----:B-1----:R-:W-:Y:S01]  /*07e0*/  @UP0 UIMAD.WIDE UR4, UR7, 0x2, UR4 ;  /* 0x00000002070408a5 */ /* 0x002fe2000f8e0204 */
[----:B------:R-:W-:Y:S02]  /*07f0*/  MOV R65, UR13 ;  /* 0x0000000d00417c02 */ /* 0x000fe40008000f00 */
[----:B------:R-:W-:-:S03]  /*0800*/  MOV R64, UR12 ;  /* 0x0000000c00407c02 */ /* 0x000fc60008000f00 */
[----:B------:R-:W-:Y:S02]  /*0810*/  MOV R60, UR4 ;  /* 0x00000004003c7c02 */ /* 0x000fe40008000f00 */
[----:B------:R1:W3:Y:S01]  /*0820*/  LDG.E R65, desc[UR14][R64.64] ;  /* 0x0000000e40417981 */ /* 0x0002e2000c1e1900 */
[----:B------:R-:W-:-:S05]  /*0830*/  MOV R61, UR5 ;  /* 0x00000005003d7c02 */ /* 0x000fca0008000f00 */
[----:B------:R1:W5:Y:S01]  /*0840*/  @P0 LDG.E.U16 R108, desc[UR14][R60.64] ;  /* 0x0000000e3c6c0981 */ /* 0x000362000c1e1500 */
[----:B------:R-:W-:Y:S01]  /*0850*/  UIMAD UR4, UR7, UR6, URZ ;  /* 0x00000006070472a4 */ /* 0x000fe2000f8e02ff */
[C---:B------:R-:W-:Y:S01]  /*0860*/  ISETP.GE.U32.AND P1, PT, R2.reuse, 0x80, PT ;  /* 0x000000800200780c */ /* 0x040fe20003f26070 */
[----:B------:R-:W-:Y:S01]  /*0870*/  BSSY.RECONVERGENT B0, `(.L_x_1178) ;  /* 0x000004b000007945 */ /* 0x000fe20003800200 */
[----:B------:R-:W4:Y:S01]  /*0880*/  S2R R0, SR_TID.X ;  /* 0x0000000000007919 */ /* 0x000f220000002100 */
[----:B------:R-:W-:Y:S01]  /*0890*/  USHF.R.S32.HI UR5, URZ, 0x1f, UR4 ;  /* 0x0000001fff057899 */ /* 0x000fe20008011404 */
[----:B------:R-:W-:Y:S01]  /*08a0*/  ISETP.NE.AND P6, PT, RZ, UR16, PT ;  /* 0x00000010ff007c0c */ /* 0x000fe2000bfc5270 */
[----:B0-----:R-:W-:Y:S01]  /*08b0*/  HFMA2 R63, -RZ, RZ, 0, 0 ;  /* 0x00000000ff3f7431 */ /* 0x001fe200000001ff */
[C---:B------:R-:W-:Y:S01]  /*08c0*/  ISETP.GE.U32.AND P2, PT, R2.reuse, 0x100, PT ;  /* 0x000001000200780c */ /* 0x040fe20003f46070 */
[----:B------:R-:W-:Y:S01]  /*08d0*/  ULEA.HI UR5, UR5, UR4, URZ, 0x2 ;  /* 0x0000000405057291 */ /* 0x000fe2000f8f10ff */
[----:B------:R-:W-:-:S02]  /*08e0*/  ISETP.GE.U32.AND P3, PT, R2, 0x180, PT ;  /* 0x000001800200780c */ /* 0x000fc40003f66070 */
[C---:B------:R-:W-:Y:S02]  /*08f0*/  ISETP.GE.U32.AND P4, PT, R2.reuse, 0x200, PT ;  /* 0x000002000200780c */ /* 0x040fe40003f86070 */
[----:B------:R-:W-:Y:S02]  /*0900*/  ISETP.GE.U32.AND P5, PT, R2, 0x280, PT ;  /* 0x000002800200780c */ /* 0x000fe40003fa6070 */
[----:B------:R-:W-:Y:S02]  /*0910*/  MOV R101, UR5 ;  /* 0x0000000500657c02 */ /* 0x000fe40008000f00 */
[----:B-1----:R-:W-:Y:S02]  /*0920*/  MOV R64, RZ ;  /* 0x000000ff00407202 */ /* 0x002fe40000000f00 */
[----:B----4-:R-:W-:Y:S02]  /*0930*/  LEA.HI.SX32 R101, R101, R0, 0x1e ;  /* 0x0000000065657211 */ /* 0x010fe400078ff2ff */
[----:B--2---:R-:W-:-:S02]  /*0940*/  R2UR UR13, R62 ;  /* 0x000000003e0d72ca */ /* 0x004fc400000e0000 */
[----:B---3--:R-:W-:Y:S02]  /*0950*/  FSEL R62, R65, RZ, !P6 ;  /* 0x000000ff413e7208 */ /* 0x008fe40007000000 */
[----:B------:R-:W-:Y:S01]  /*0960*/  MOV R65, R101 ;  /* 0x0000006500417202 */ /* 0x000fe20000000f00 */
        /* <DEDUP_REMOVED lines=12> */
[----:B--2---:R-:W-:Y:S01]  /*0a30*/  HADD2.F32 R3, -RZ, R4.H0_H0 ;  /* 0x20000004ff037230 */ /* 0x004fe20000004100 */
[----:B------:R-:W-:Y:S01]  /*0a40*/  SHF.R.U64 R64, R4, 0x10, R5 ;  /* 0x0000001004407819 */ /* 0x000fe20000001205 */
[----:B------:R-:W-:-:S03]  /*0a50*/  HADD2.F32 R4, -RZ, R102.H0_H0 ;  /* 0x20000066ff047230 */ /* 0x000fc60000004100 */
[----:B------:R-:W-:Y:S01]  /*0a60*/  FADD.FTZ R3, -R62, R3 ;  /* 0x000000033e037221 */ /* 0x000fe20000010100 */
[--C-:B---3--:R-:W-:Y:S02]  /*0a70*/  SHF.R.U64 R10, R6, 0x10, R7.reuse ;  /* 0x00000010060a7819 */ /* 0x108fe40000001207 */
[----:B------:R-:W-:Y:S02]  /*0a80*/  MOV R63, R7 ;  /* 0x00000007003f7202 */ /* 0x000fe40000000f00 */
[----:B------:R-:W-:Y:S02]  /*0a90*/  SHF.R.U32.HI R60, RZ, 0x10, R7 ;  /* 0x00000010ff3c7819 */ /* 0x000fe40000011607 */
[----:B------:R-:W-:Y:S02]  /*0aa0*/  MOV R61, R6 ;  /* 0x00000006003d7202 */ /* 0x000fe40000000f00 */
[----:B------:R-:W-:Y:S01]  /*0ab0*/  SHF.R.U32.HI R7, RZ, 0x10, R5 ;  /* 0x00000010ff077819 */ /* 0x000fe20000011605 */
[----:B------:R-:W-:-:S02]  /*0ac0*/  HADD2.F32 R5, -RZ, R5.H0_H0 ;  /* 0x20000005ff057230 */ /* 0x000fc40000004100 */
[----:B0-----:R-:W-:Y:S02]  /*0ad0*/  HADD2.F32 R9, -RZ, R64.H0_H0 ;  /* 0x20000040ff097230 */ /* 0x001fe40000004100 */
[----:B------:R-:W-:Y:S01]  /*0ae0*/  FMUL.FTZ R3, R3, UR13 ;  /* 0x0000000d03037c20 */ /* 0x000fe20008410000 */
[----:B------:R-:W-:Y:S02]  /*0af0*/  HADD2.F32 R61, -RZ, R61.H0_H0 ;  /* 0x2000003dff3d7230 */ /* 0x000fe40000004100 */
[C---:B------:R-:W-:Y:S01]  /*0b00*/  FADD.FTZ R5, -R62.reuse, R5 ;  /* 0x000000053e057221 */ /* 0x040fe20000010100 */
[----:B------:R-:W-:Y:S02]  /*0b10*/  HADD2.F32 R6, -RZ, R103.H0_H0 ;  /* 0x20000067ff067230 */ /* 0x000fe40000004100 */
[----:B------:R-:W-:Y:S01]  /*0b20*/  FADD.FTZ R8, -R62, R9 ;  /* 0x000000093e087221 */ /* 0x000fe20000010100 */
[----:B------:R-:W-:Y:S02]  /*0b30*/  HADD2.F32 R63, -RZ, R63.H0_H0 ;  /* 0x2000003fff3f7230 */ /* 0x000fe40000004100 */
[-C--:B------:R-:W-:Y:S01]  /*0b40*/  FMUL.FTZ R4, R4, R61.reuse ;  /* 0x0000003d04047220 */ /* 0x080fe20000410000 */
[----:B------:R-:W-:Y:S01]  /*0b50*/  FADD.FTZ R36, R36, R61 ;  /* 0x0000003d24247221 */ /* 0x000fe20000010000 */
[----:B------:R-:W-:Y:S01]  /*0b60*/  FFMA.FTZ R56, R3, R61, R56 ;  /* 0x0000003d03387223 */ /* 0x000fe20000010038 */
[----:B------:R-:W-:Y:S01]  /*0b70*/  FMUL.FTZ R5, R5, UR13 ;  /* 0x0000000d05057c20 */ /* 0x000fe20008410000 */
[----:B------:R-:W-:-:S02]  /*0b80*/  HADD2.F32 R61, -RZ, R102.H1_H1 ;  /* 0x30000066ff3d7230 */ /* 0x000fc40000004100 */
[----:B------:R-:W-:Y:S01]  /*0b90*/  FMUL.FTZ R8, R8, UR13 ;  /* 0x0000000d08087c20 */ /* 0x000fe20008410000 */
[----:B------:R-:W-:Y:S02]  /*0ba0*/  HADD2.F32 R10, -RZ, R10.H0_H0 ;  /* 0x2000000aff0a7230 */ /* 0x000fe40000004100 */
[-C--:B------:R-:W-:Y:S01]  /*0bb0*/  FMUL.FTZ R6, R6, R63.reuse ;  /* 0x0000003f06067220 */ /* 0x080fe20000410000 */
[----:B------:R-:W-:Y:S01]  /*0bc0*/  FADD.FTZ R38, R38, R63 ;  /* 0x0000003f26267221 */ /* 0x000fe20000010000 */
[----:B------:R-:W-:Y:S01]  /*0bd0*/  FFMA.FTZ R58, R5, R63, R58 ;  /* 0x0000003f053a7223 */ /* 0x000fe2000001003a */
[----:B------:R-:W-:Y:S02]  /*0be0*/  HADD2.F32 R9, -RZ, R7.H0_H0 ;  /* 0x20000007ff097230 */ /* 0x000fe40000004100 */
[----:B------:R-:W-:Y:S01]  /*0bf0*/  FMUL.FTZ R7, R61, R10 ;  /* 0x0000000a3d077220 */ /* 0x000fe20000410000 */
[----:B------:R-:W-:Y:S02]  /*0c00*/  HADD2.F32 R63, -RZ, R103.H1_H1 ;  /* 0x30000067ff3f7230 */ /* 0x000fe40000004100 */
[----:B------:R-:W-:Y:S01]  /*0c10*/  FADD.FTZ R37, R37, R10 ;  /* 0x0000000a25257221 */ /* 0x000fe20000010000 */
[----:B------:R-:W-:-:S02]  /*0c20*/  HADD2.F32 R60, -RZ, R60.H0_H0 ;  /* 0x2000003cff3c7230 */ /* 0x000fc40000004100 */
[----:B------:R-:W-:Y:S01]  /*0c30*/  FFMA.FTZ R57, R8, R10, R57 ;  /* 0x0000000a08397223 */ /* 0x000fe20000010039 */
[----:B------:R-:W-:Y:S01]  /*0c40*/  FADD.FTZ R10, RZ, R4 ;  /* 0x00000004ff0a7221 */ /* 0x000fe20000010000 */
[----:B------:R-:W-:Y:S01]  /*0c50*/  FFMA.FTZ R61, R3, R4, RZ ;  /* 0x00000004033d7223 */ /* 0x000fe200000100ff */
[----:B------:R-:W-:Y:S01]  /*0c60*/  FADD.FTZ R65, -R62, R9 ;  /* 0x000000093e417221 */ /* 0x000fe20000010100 */
[----:B------:R-:W-:Y:S01]  /*0c70*/  FMUL.FTZ R9, R63, R60 ;  /* 0x0000003c3f097220 */ /* 0x000fe20000410000 */
[----:B------:R-:W-:Y:S01]  /*0c80*/  FADD.FTZ R63, R10, R7 ;  /* 0x000000070a3f7221 */ /* 0x000fe20000010000 */
[----:B------:R-:W-:Y:S01]  /*0c90*/  FFMA.FTZ R64, R8, R7, R61 ;  /* 0x0000000708407223 */ /* 0x000fe2000001003d */
[----:B------:R-:W-:Y:S02]  /*0ca0*/  FMUL.FTZ R10, R65, UR13 ;  /* 0x0000000d410a7c20 */ /* 0x000fe40008410000 */
[----:B------:R-:W-:Y:S01]  /*0cb0*/  FADD.FTZ R66, R63, R6 ;  /* 0x000000063f427221 */ /* 0x000fe20000010000 */
[----:B------:R-:W-:Y:S01]  /*0cc0*/  FFMA.FTZ R64, R5, R6, R64 ;  /* 0x0000000605407223 */ /* 0x000fe20000010040 */
[----:B------:R-:W-:Y:S01]  /*0cd0*/  FADD.FTZ R39, R39, R60 ;  /* 0x0000003c27277221 */ /* 0x000fe20000010000 */
[----:B------:R-:W-:Y:S01]  /*0ce0*/  FFMA.FTZ R59, R10, R60, R59 ;  /* 0x0000003c0a3b7223 */ /* 0x000fe2000001003b */
[----:B------:R-:W-:Y:S01]  /*0cf0*/  IADD3 R65, PT, PT, R101, 0x80, RZ ;  /* 0x0000008065417810 */ /* 0x000fe20007ffe0ff */
[----:B------:R-:W-:Y:S01]  /*0d00*/  FADD.FTZ R63, R66, R9 ;  /* 0x00000009423f7221 */ /* 0x000fe20000010000 */
[----:B------:R-:W-:-:S07]  /*0d10*/  FFMA.FTZ R64, R10, R9, R64 ;  /* 0x000000090a407223 */ /* 0x000fce0000010040 */
.L_x_1179:
[----:B------:R-:W-:Y:S05]  /*0d20*/  BSYNC.RECONVERGENT B0 ;  /* 0x0000000000007941 */ /* 0x000fea0003800200 */
.L_x_1178:
        /* <DEDUP_REMOVED lines=13> */
[----:B0-----:R-:W-:Y:S01]  /*0e00*/  HADD2.F32 R14, -RZ, R105.H0_H0 ;  /* 0x20000069ff0e7230 */ /* 0x001fe20000004100 */
[----:B------:R-:W-:Y:S01]  /*0e10*/  IADD3 R65, PT, PT, R65, 0x80, RZ ;  /* 0x0000008041417810 */ /* 0x000fe20007ffe0ff */
[----:B--2---:R-:W-:Y:S02]  /*0e20*/  HADD2.F32 R61, -RZ, R12.H0_H0 ;  /* 0x2000000cff3d7230 */ /* 0x004fe40000004100 */
[----:B------:R-:W-:-:S03]  /*0e30*/  HADD2.F32 R67, -RZ, R13.H0_H0 ;  /* 0x2000000dff437230 */ /* 0x000fc60000004100 */
[----:B------:R-:W-:Y:S01]  /*0e40*/  FADD.FTZ R61, -R62, R61 ;  /* 0x0000003d3e3d7221 */ /* 0x000fe20000010100 */
[----:B---3--:R-:W-:Y:S02]  /*0e50*/  MOV R66, R16 ;  /* 0x0000001000427202 */ /* 0x008fe40000000f00 */
[----:B------:R-:W-:Y:S02]  /*0e60*/  MOV R11, R17 ;  /* 0x00000011000b7202 */ /* 0x000fe40000000f00 */
[--C-:B------:R-:W-:Y:S02]  /*0e70*/  SHF.R.U64 R18, R16, 0x10, R17.reuse ;  /* 0x0000001010127819 */ /* 0x100fe40000001211 */
[----:B------:R-:W-:Y:S02]  /*0e80*/  SHF.R.U32.HI R60, RZ, 0x10, R17 ;  /* 0x00000010ff3c7819 */ /* 0x000fe40000011611 */
[--C-:B------:R-:W-:Y:S01]  /*0e90*/  SHF.R.U64 R16, R12, 0x10, R13.reuse ;  /* 0x000000100c107819 */ /* 0x100fe2000000120d */
[----:B------:R-:W-:Y:S01]  /*0ea0*/  HADD2.F32 R12, -RZ, R104.H0_H0 ;  /* 0x20000068ff0c7230 */ /* 0x000fe20000004100 */
[----:B------:R-:W-:Y:S01]  /*0eb0*/  SHF.R.U32.HI R17, RZ, 0x10, R13 ;  /* 0x00000010ff117819 */ /* 0x000fe2000001160d */
[----:B------:R-:W-:-:S02]  /*0ec0*/  HADD2.F32 R13, -RZ, R66.H0_H0 ;  /* 0x20000042ff0d7230 */ /* 0x000fc40000004100 */
[----:B------:R-:W-:Y:S02]  /*0ed0*/  HADD2.F32 R15, -RZ, R11.H0_H0 ;  /* 0x2000000bff0f7230 */ /* 0x000fe40000004100 */
[----:B------:R-:W-:Y:S01]  /*0ee0*/  FMUL.FTZ R11, R61, UR13 ;  /* 0x0000000d3d0b7c20 */ /* 0x000fe20008410000 */
[----:B------:R-:W-:Y:S01]  /*0ef0*/  FADD.FTZ R67, -R62, R67 ;  /* 0x000000433e437221 */ /* 0x000fe20000010100 */
[----:B------:R-:W-:Y:S02]  /*0f00*/  HADD2.F32 R61, -RZ, R16.H0_H0 ;  /* 0x20000010ff3d7230 */ /* 0x000fe40000004100 */
[-C--:B------:R-:W-:Y:S01]  /*0f10*/  FMUL.FTZ R12, R12, R13.reuse ;  /* 0x0000000d0c0c7220 */ /* 0x080fe20000410000 */
[----:B------:R-:W-:Y:S01]  /*0f20*/  FADD.FTZ R32, R32, R13 ;  /* 0x0000000d20207221 */ /* 0x000fe20000010000 */
[----:B------:R-:W-:Y:S01]  /*0f30*/  FFMA.FTZ R52, R11, R13, R52 ;  /* 0x0000000d0b347223 */ /* 0x000fe20000010034 */
[----:B------:R-:W-:Y:S01]  /*0f40*/  FMUL.FTZ R13, R67, UR13 ;  /* 0x0000000d430d7c20 */ /* 0x000fe20008410000 */
[----:B------:R-:W-:Y:S01]  /*0f50*/  FADD.FTZ R16, -R62, R61 ;  /* 0x0000003d3e107221 */ /* 0x000fe20000010100 */
[-C--:B------:R-:W-:Y:S01]  /*0f60*/  FMUL.FTZ R14, R14, R15.reuse ;  /* 0x0000000f0e0e7220 */ /* 0x080fe20000410000 */
[----:B------:R-:W-:Y:S01]  /*0f70*/  FADD.FTZ R34, R34, R15 ;  /* 0x0000000f22227221 */ /* 0x000fe20000010000 */
[----:B------:R-:W-:Y:S01]  /*0f80*/  FFMA.FTZ R54, R13, R15, R54 ;  /* 0x0000000f0d367223 */ /* 0x000fe20000010036 */
[----:B------:R-:W-:-:S02]  /*0f90*/  HADD2.F32 R15, -RZ, R104.H1_H1 ;  /* 0x30000068ff0f7230 */ /* 0x000fc40000004100 */
[----:B------:R-:W-:Y:S01]  /*0fa0*/  FMUL.FTZ R16, R16, UR13 ;  /* 0x0000000d10107c20 */ /* 0x000fe20008410000 */
[----:B------:R-:W-:Y:S02]  /*0fb0*/  HADD2.F32 R18, -RZ, R18.H0_H0 ;  /* 0x20000012ff127230 */ /* 0x000fe40000004100 */
[----:B------:R-:W-:Y:S02]  /*0fc0*/  HADD2.F32 R17, -RZ, R17.H0_H0 ;  /* 0x20000011ff117230 */ /* 0x000fe40000004100 */
[----:B------:R-:W-:Y:S02]  /*0fd0*/  HADD2.F32 R61, -RZ, R105.H1_H1 ;  /* 0x30000069ff3d7230 */ /* 0x000fe40000004100 */
[-C--:B------:R-:W-:Y:S01]  /*0fe0*/  FMUL.FTZ R15, R15, R18.reuse ;  /* 0x000000120f0f7220 */ /* 0x080fe20000410000 */
[----:B------:R-:W-:Y:S02]  /*0ff0*/  HADD2.F32 R60, -RZ, R60.H0_H0 ;  /* 0x2000003cff3c7230 */ /* 0x000fe40000004100 */
[----:B------:R-:W-:Y:S01]  /*1000*/  FADD.FTZ R33, R33, R18 ;  /* 0x0000001221217221 */ /* 0x000fe20000010000 */
[----:B------:R-:W-:Y:S01]  /*1010*/  FFMA.FTZ R53, R16, R18, R53 ;  /* 0x0000001210357223 */ /* 0x000fe20000010035 */
[----:B------:R-:W-:Y:S01]  /*1020*/  FADD.FTZ R18, R63, R12 ;  /* 0x0000000c3f127221 */ /* 0x000fe20000010000 */
[----:B------:R-:W-:Y:S01]  /*1030*/  FFMA.FTZ R63, R11, R12, R64 ;  /* 0x0000000c0b3f7223 */ /* 0x000fe20000010040 */
[----:B------:R-:W-:Y:S01]  /*1040*/  FADD.FTZ R66, -R62, R17 ;  /* 0x000000113e427221 */ /* 0x000fe20000010100 */
[----:B------:R-:W-:Y:S01]  /*1050*/  FMUL.FTZ R17, R61, R60 ;  /* 0x0000003c3d117220 */ /* 0x000fe20000410000 */
[----:B------:R-:W-:Y:S01]  /*1060*/  FADD.FTZ R61, R18, R15 ;  /* 0x0000000f123d7221 */ /* 0x000fe20000010000 */
[----:B------:R-:W-:Y:S01]  /*1070*/  FFMA.FTZ R64, R16, R15, R63 ;  /* 0x0000000f10407223 */ /* 0x000fe2000001003f */
[----:B------:R-:W-:-:S02]  /*1080*/  FMUL.FTZ R18, R66, UR13 ;  /* 0x0000000d42127c20 */ /* 0x000fc40008410000 */
[----:B------:R-:W-:Y:S01]  /*1090*/  FADD.FTZ R66, R61, R14 ;  /* 0x0000000e3d427221 */ /* 0x000fe20000010000 */
[----:B------:R-:W-:Y:S01]  /*10a0*/  FFMA.FTZ R64, R13, R14, R64 ;  /* 0x0000000e0d407223 */ /* 0x000fe20000010040 */
[----:B------:R-:W-:Y:S01]  /*10b0*/  FADD.FTZ R35, R35, R60 ;  /* 0x0000003c23237221 */ /* 0x000fe20000010000 */
[----:B------:R-:W-:Y:S01]  /*10c0*/  FFMA.FTZ R55, R18, R60, R55 ;  /* 0x0000003c12377223 */ /* 0x000fe20000010037 */
[----:B------:R-:W-:Y:S01]  /*10d0*/  FADD.FTZ R63, R66, R17 ;  /* 0x00000011423f7221 */ /* 0x000fe20000010000 */
[----:B------:R-:W-:-:S07]  /*10e0*/  FFMA.FTZ R64, R18, R17, R64 ;  /* 0x0000001112407223 */ /* 0x000fce0000010040 */
.L_x_1181:
[----:B------:R-:W-:Y:S05]  /*10f0*/  BSYNC.RECONVERGENT B0 ;  /* 0x0000000000007941 */ /* 0x000fea0003800200 */
.L_x_1180:
        /* <DEDUP_REMOVED lines=14> */
[--C-:B--2---:R-:W-:Y:S02]  /*11e0*/  SHF.R.U64 R71, R68, 0x10, R69.reuse ;  /* 0x0000001044477819 */ /* 0x104fe40000001245 */
[----:B------:R-:W-:Y:S02]  /*11f0*/  MOV R19, R69 ;  /* 0x0000004500137202 */ /* 0x000fe40000000f00 */
[----:B------:R-:W-:Y:S01]  /*1200*/  SHF.R.U32.HI R72, RZ, 0x10, R69 ;  /* 0x00000010ff487819 */ /* 0x000fe20000011645 */
[----:B---3--:R-:W-:Y:S01]  /*1210*/  HADD2.F32 R69, -RZ, R60.H0_H0 ;  /* 0x2000003cff457230 */ /* 0x008fe20000004100 */
[----:B------:R-:W-:Y:S01]  /*1220*/  SHF.R.U64 R70, R60, 0x10, R61 ;  /* 0x000000103c467819 */ /* 0x000fe2000000123d */
[----:B------:R-:W-:-:S03]  /*1230*/  HADD2.F32 R113, -RZ, R61.H0_H0 ;  /* 0x2000003dff717230 */ /* 0x000fc60000004100 */
[C---:B------:R-:W-:Y:S01]  /*1240*/  FADD.FTZ R69, -R62.reuse, R69 ;  /* 0x000000453e457221 */ /* 0x040fe20000010100 */
[----:B------:R-:W-:Y:S01]  /*1250*/  MOV R73, R68 ;  /* 0x0000004400497202 */ /* 0x000fe20000000f00 */
[----:B0-----:R-:W-:Y:S01]  /*1260*/  HADD2.F32 R66, -RZ, R19.H0_H0 ;  /* 0x20000013ff427230 */ /* 0x001fe20000004100 */
[----:B------:R-:W-:Y:S01]  /*1270*/  SHF.R.U32.HI R60, RZ, 0x10, R61 ;  /* 0x00000010ff3c7819 */ /* 0x000fe2000001163d */
[----:B------:R-:W-:Y:S01]  /*1280*/  FMUL.FTZ R19, R69, UR13 ;  /* 0x0000000d45137c20 */ /* 0x000fe20008410000 */
[----:B------:R-:W-:Y:S01]  /*1290*/  FADD.FTZ R69, -R62, R113 ;  /* 0x000000713e457221 */ /* 0x000fe20000010100 */
[----:B------:R-:W-:Y:S02]  /*12a0*/  HADD2.F32 R61, -RZ, R107.H0_H0 ;  /* 0x2000006bff3d7230 */ /* 0x000fe40000004100 */
[----:B------:R-:W-:Y:S02]  /*12b0*/  HADD2.F32 R67, -RZ, R70.H0_H0 ;  /* 0x20000046ff437230 */ /* 0x000fe40000004100 */
[----:B------:R-:W-:Y:S01]  /*12c0*/  FMUL.FTZ R69, R69, UR13 ;  /* 0x0000000d45457c20 */ /* 0x000fe20008410000 */
[----:B------:R-:W-:-:S02]  /*12d0*/  HADD2.F32 R68, -RZ, R106.H0_H0 ;  /* 0x2000006aff447230 */ /* 0x000fc40000004100 */
[----:B------:R-:W-:Y:S02]  /*12e0*/  HADD2.F32 R73, -RZ, R73.H0_H0 ;  /* 0x20000049ff497230 */ /* 0x000fe40000004100 */
[-C--:B------:R-:W-:Y:S01]  /*12f0*/  FMUL.FTZ R70, R61, R66.reuse ;  /* 0x000000423d467220 */ /* 0x080fe20000410000 */
[----:B------:R-:W-:Y:S01]  /*1300*/  FADD.FTZ R67, -R62, R67 ;  /* 0x000000433e437221 */ /* 0x000fe20000010100 */
[----:B------:R-:W-:Y:S02]  /*1310*/  HADD2.F32 R61, -RZ, R106.H1_H1 ;  /* 0x3000006aff3d7230 */ /* 0x000fe40000004100 */
[----:B------:R-:W-:Y:S01]  /*1320*/  FADD.FTZ R30, R30, R66 ;  /* 0x000000421e1e7221 */ /* 0x000fe20000010000 */
[----:B------:R-:W-:Y:S02]  /*1330*/  HADD2.F32 R74, -RZ, R71.H0_H0 ;  /* 0x20000047ff4a7230 */ /* 0x000fe40000004100 */
[----:B------:R-:W-:Y:S01]  /*1340*/  FMUL.FTZ R68, R68, R73 ;  /* 0x0000004944447220 */ /* 0x000fe20000410000 */
[----:B------:R-:W-:Y:S01]  /*1350*/  FFMA.FTZ R50, R69, R66, R50 ;  /* 0x0000004245327223 */ /* 0x000fe20000010032 */
[----:B------:R-:W-:-:S02]  /*1360*/  HADD2.F32 R66, -RZ, R72.H0_H0 ;  /* 0x20000048ff427230 */ /* 0x000fc40000004100 */
[----:B------:R-:W-:Y:S01]  /*1370*/  FMUL.FTZ R72, R67, UR13 ;  /* 0x0000000d43487c20 */ /* 0x000fe20008410000 */
[----:B------:R-:W-:Y:S02]  /*1380*/  HADD2.F32 R67, -RZ, R60.H0_H0 ;  /* 0x2000003cff437230 */ /* 0x000fe40000004100 */
[----:B------:R-:W-:Y:S01]  /*1390*/  FMUL.FTZ R71, R61, R74 ;  /* 0x0000004a3d477220 */ /* 0x000fe20000410000 */
[----:B------:R-:W-:Y:S01]  /*13a0*/  FADD.FTZ R60, R63, R68 ;  /* 0x000000443f3c7221 */ /* 0x000fe20000010000 */
[C---:B------:R-:W-:Y:S01]  /*13b0*/  FFMA.FTZ R61, R19.reuse, R68, R64 ;  /* 0x00000044133d7223 */ /* 0x040fe20000010040 */
[----:B------:R-:W-:Y:S01]  /*13c0*/  FADD.FTZ R28, R28, R73 ;  /* 0x000000491c1c7221 */ /* 0x000fe20000010000 */
[----:B------:R-:W-:Y:S01]  /*13d0*/  FFMA.FTZ R48, R19, R73, R48 ;  /* 0x0000004913307223 */ /* 0x000fe20000010030 */
[----:B------:R-:W-:Y:S02]  /*13e0*/  HADD2.F32 R73, -RZ, R107.H1_H1 ;  /* 0x3000006bff497230 */ /* 0x000fe40000004100 */
[----:B------:R-:W-:Y:S01]  /*13f0*/  FADD.FTZ R63, R60, R71 ;  /* 0x000000473c3f7221 */ /* 0x000fe20000010000 */
[----:B------:R-:W-:Y:S01]  /*1400*/  FADD.FTZ R67, -R62, R67 ;  /* 0x000000433e437221 */ /* 0x000fe20000010100 */
[C---:B------:R-:W-:Y:S01]  /*1410*/  FFMA.FTZ R60, R72.reuse, R71, R61 ;  /* 0x00000047483c7223 */ /* 0x040fe2000001003d */
[----:B------:R-:W-:Y:S01]  /*1420*/  FADD.FTZ R29, R29, R74 ;  /* 0x0000004a1d1d7221 */ /* 0x000fe20000010000 */
[----:B------:R-:W-:Y:S01]  /*1430*/  FFMA.FTZ R49, R72, R74, R49 ;  /* 0x0000004a48317223 */ /* 0x000fe20000010031 */
[----:B------:R-:W-:Y:S01]  /*1440*/  FMUL.FTZ R73, R73, R66 ;  /* 0x0000004249497220 */ /* 0x000fe20000410000 */
[----:B------:R-:W-:Y:S01]  /*1450*/  FADD.FTZ R64, R63, R70 ;  /* 0x000000463f407221 */ /* 0x000fe20000010000 */
[----:B------:R-:W-:Y:S01]  /*1460*/  FMUL.FTZ R74, R67, UR13 ;  /* 0x0000000d434a7c20 */ /* 0x000fe20008410000 */
[----:B------:R-:W-:Y:S01]  /*1470*/  FFMA.FTZ R60, R69, R70, R60 ;  /* 0x00000046453c7223 */ /* 0x000fe2000001003c */
[----:B------:R-:W-:Y:S01]  /*1480*/  FADD.FTZ R31, R31, R66 ;  /* 0x000000421f1f7221 */ /* 0x000fe20000010000 */
[----:B------:R-:W-:Y:S01]  /*1490*/  FADD.FTZ R63, R64, R73 ;  /* 0x00000049403f7221 */ /* 0x000fe20000010000 */
[C---:B------:R-:W-:Y:S01]  /*14a0*/  FFMA.FTZ R51, R74.reuse, R66, R51 ;  /* 0x000000424a337223 */ /* 0x040fe20000010033 */
[----:B------:R-:W-:-:S07]  /*14b0*/  FFMA.FTZ R64, R74, R73, R60 ;  /* 0x000000494a407223 */ /* 0x000fce000001003c */
.L_x_1183:
[----:B------:R-:W-:Y:S05]  /*14c0*/  BSYNC.RECONVERGENT B0 ;  /* 0x0000000000007941 */ /* 0x000fea0003800200 */
.L_x_1182:
        /* <DEDUP_REMOVED lines=60> */
.L_x_1185:
[----:B------:R-:W-:Y:S05]  /*1890*/  BSYNC.RECONVERGENT B0 ;  /* 0x0000000000007941 */ /* 0x000fea0003800200 */
.L_x_1184:
        /* <DEDUP_REMOVED lines=14> */
[----:B------:R-:W-:Y:S01]  /*1980*/  SHF.R.U32.HI R100, RZ, 0x10, R61 ;  /* 0x00000010ff647819 */ /* 0x000fe2000001163d */
[----:B------:R-:W-:-:S03]  /*1990*/  HADD2.F32 R99, -RZ, R61.H0_H0 ;  /* 0x2000003dff637230 */ /* 0x000fc60000004100 */
[----:B------:R-:W-:Y:S01]  /*19a0*/  FADD.FTZ R93, -R62, R93 ;  /* 0x0000005d3e5d7221 */ /* 0x000fe20000010100 */
[----:B---3--:R-:W-:Y:S02]  /*19b0*/  MOV R98, R94 ;  /* 0x0000005e00627202 */ /* 0x008fe40000000f00 */
[--C-:B------:R-:W-:Y:S02]  /*19c0*/  SHF.R.U64 R65, R94, 0x10, R95.reuse ;  /* 0x000000105e417819 */ /* 0x100fe4000000125f */
[----:B------:R-:W-:Y:S02]  /*19d0*/  MOV R96, R95 ;  /* 0x0000005f00607202 */ /* 0x000fe40000000f00 */
[----:B------:R-:W-:Y:S01]  /*19e0*/  SHF.R.U32.HI R97, RZ, 0x10, R95 ;  /* 0x00000010ff617819 */ /* 0x000fe2000001165f */
[----:B0-----:R-:W-:Y:S01]  /*19f0*/  HADD2.F32 R67, -RZ, R100.H0_H0 ;  /* 0x20000064ff437230 */ /* 0x001fe20000004100 */
[----:B------:R-:W-:Y:S01]  /*1a00*/  SHF.R.U64 R95, R60, 0x10, R61 ;  /* 0x000000103c5f7819 */ /* 0x000fe2000000123d */
[----:B------:R-:W-:-:S02]  /*1a10*/  HADD2.F32 R94, -RZ, R111.H0_H0 ;  /* 0x2000006fff5e7230 */ /* 0x000fc40000004100 */
[----:B------:R-:W-:Y:S01]  /*1a20*/  FMUL.FTZ R93, R93, UR13 ;  /* 0x0000000d5d5d7c20 */ /* 0x000fe20008410000 */
[----:B------:R-:W-:Y:S02]  /*1a30*/  HADD2.F32 R61, -RZ, R98.H0_H0 ;  /* 0x20000062ff3d7230 */ /* 0x000fe40000004100 */
[----:B------:R-:W-:Y:S01]  /*1a40*/  FADD.FTZ R100, -R62, R67 ;  /* 0x000000433e647221 */ /* 0x000fe20000010100 */
[----:B------:R-:W-:Y:S02]  /*1a50*/  HADD2.F32 R95, -RZ, R95.H0_H0 ;  /* 0x2000005fff5f7230 */ /* 0x000fe40000004100 */
[----:B------:R-:W-:Y:S02]  /*1a60*/  HADD2.F32 R60, -RZ, R115.H0_H0 ;  /* 0x20000073ff3c7230 */ /* 0x000fe40000004100 */
[-C--:B------:R-:W-:Y:S01]  /*1a70*/  FMUL.FTZ R94, R94, R61.reuse ;  /* 0x0000003d5e5e7220 */ /* 0x080fe20000410000 */
[----:B------:R-:W-:Y:S02]  /*1a80*/  HADD2.F32 R67, -RZ, R96.H0_H0 ;  /* 0x20000060ff437230 */ /* 0x000fe40000004100 */
[----:B------:R-:W-:Y:S01]  /*1a90*/  FADD.FTZ R20, R20, R61 ;  /* 0x0000003d14147221 */ /* 0x000fe20000010000 */
[----:B------:R-:W-:Y:S01]  /*1aa0*/  FFMA.FTZ R40, R93, R61, R40 ;  /* 0x0000003d5d287223 */ /* 0x000fe20000010028 */
[----:B------:R-:W-:-:S02]  /*1ab0*/  HADD2.F32 R61, -RZ, R111.H1_H1 ;  /* 0x3000006fff3d7230 */ /* 0x000fc40000004100 */
[C---:B------:R-:W-:Y:S01]  /*1ac0*/  FADD.FTZ R98, -R62.reuse, R95 ;  /* 0x0000005f3e627221 */ /* 0x040fe20000010100 */
[----:B------:R-:W-:Y:S02]  /*1ad0*/  HADD2.F32 R66, -RZ, R65.H0_H0 ;  /* 0x20000041ff427230 */ /* 0x000fe40000004100 */
[----:B------:R-:W-:Y:S01]  /*1ae0*/  FADD.FTZ R99, -R62, R99 ;  /* 0x000000633e637221 */ /* 0x000fe20000010100 */
[----:B------:R-:W-:Y:S01]  /*1af0*/  FMUL.FTZ R96, R60, R67 ;  /* 0x000000433c607220 */ /* 0x000fe20000410000 */
[----:B------:R-:W-:Y:S02]  /*1b00*/  HADD2.F32 R60, -RZ, R97.H0_H0 ;  /* 0x20000061ff3c7230 */ /* 0x000fe40000004100 */
[----:B------:R-:W-:Y:S01]  /*1b10*/  FMUL.FTZ R98, R98, UR13 ;  /* 0x0000000d62627c20 */ /* 0x000fe20008410000 */
[----:B------:R-:W-:Y:S01]  /*1b20*/  FMUL.FTZ R97, R61, R66 ;  /* 0x000000423d617220 */ /* 0x000fe20000410000 */
[----:B------:R-:W-:Y:S01]  /*1b30*/  FADD.FTZ R62, R63, R94 ;  /* 0x0000005e3f3e7221 */ /* 0x000fe20000010000 */
[----:B------:R-:W-:Y:S01]  /*1b40*/  FFMA.FTZ R64, R93, R94, R64 ;  /* 0x0000005e5d407223 */ /* 0x000fe20000010040 */
[----:B------:R-:W-:Y:S01]  /*1b50*/  FMUL.FTZ R95, R99, UR13 ;  /* 0x0000000d635f7c20 */ /* 0x000fe20008410000 */
[----:B------:R-:W-:-:S02]  /*1b60*/  HADD2.F32 R99, -RZ, R115.H1_H1 ;  /* 0x30000073ff637230 */ /* 0x000fc40000004100 */
[----:B------:R-:W-:Y:S01]  /*1b70*/  FADD.FTZ R61, R62, R97 ;  /* 0x000000613e3d7221 */ /* 0x000fe20000010000 */
[----:B------:R-:W-:Y:S01]  /*1b80*/  FFMA.FTZ R64, R98, R97, R64 ;  /* 0x0000006162407223 */ /* 0x000fe20000010040 */
[----:B------:R-:W-:Y:S01]  /*1b90*/  FMUL.FTZ R100, R100, UR13 ;  /* 0x0000000d64647c20 */ /* 0x000fe20008410000 */
        /* <DEDUP_REMOVED lines=11> */
.L_x_1187:
[----:B------:R-:W-:Y:S05]  /*1c50*/  BSYNC.RECONVERGENT B0 ;  /* 0x0000000000007941 */ /* 0x000fea0003800200 */
.L_x_1186:
        /* <DEDUP_REMOVED lines=31> */
.L_x_1189:
[----:B------:R-:W-:Y:S05]  /*1e50*/  BSYNC.RECONVERGENT B0 ;  /* 0x0000000000007941 */ /* 0x000fea0003800200 */
.L_x_1188:
[----:B------:R-:W1:Y:S08]  /*1e60*/  S2UR UR5, SR_CgaCtaId ;  /* 0x00000000000579c3 */ /* 0x000e700000008800 */
[----:B------:R-:W-:Y:S01]  /*1e70*/  BAR.SYNC.DEFER_BLOCKING 0x0 ;  /* 0x0000000000007b1d */ /* 0x000fe20000010000 */
[----:B------:R-:W-:Y:S01]  /*1e80*/  PLOP3.LUT P0, PT, PT, PT, UP0, 0x80, 0x8 ;  /* 0x000000000008781c */ /* 0x000fe20003f0f008 */
[----:B------:R-:W-:-:S04]  /*1e90*/  UISETP.NE.U32.AND UP1, UPT, UR18, URZ, UPT ;  /* 0x000000ff1200728c */ /* 0x000fc8000bf25070 */
[----:B------:R-:W-:Y:S01]  /*1ea0*/  UMOV UR4, 0x400 ;  /* 0x0000040000047882 */ /* 0x000fe20000000000 */
[----:B------:R-:W-:Y:S01]  /*1eb0*/  UISETP.NE.AND.EX UP1, UPT, UR19, URZ, UPT, UP1 ;  /* 0x000000ff1300728c */ /* 0x000fe2000bf25310 */
[----:B------:R-:W-:Y:S06]  /*1ec0*/  BSSY.RECONVERGENT B0, `(.L_x_1190) ;  /* 0x0000343000007945 */ /* 0x000fec0003800200 */
[----:B-----5:R-:W-:Y:S01]  /*1ed0*/  @P0 HADD2.F32 R108, -RZ, R108.H0_H0 ;  /* 0x2000006cff6c0230 */ /* 0x020fe20000004100 */
[----:B------:R-:W-:Y:S01]  /*1ee0*/  PLOP3.LUT P0, PT, PT, PT, UP0, 0x80, 0x8 ;  /* 0x000000000008781c */ /* 0x000fe20003f0f008 */
[----:B-1----:R-:W-:-:S04]  /*1ef0*/  ULEA UR4, UR5, UR4, 0x18 ;  /* 0x0000000405047291 */ /* 0x002fc8000f8ec0ff */
[----:B------:R-:W-:Y:S02]  /*1f00*/  UIADD3 UR5, UPT, UPT, UR4, 0x2820, URZ ;  /* 0x0000282004057890 */ /* 0x000fe4000fffe0ff */
[----:B------:R-:W-:Y:S02]  /*1f10*/  @!UP2 UIADD3 UR5, UPT, UPT, UR4, 0x2800, URZ ;  /* 0x000028000405a890 */ /* 0x000fe4000fffe0ff */
[----:B------:R-:W-:Y:S02]  /*1f20*/  UIADD3 UR12, UPT, UPT, UR4, 0x2830, URZ ;  /* 0x00002830040c7890 */ /* 0x000fe4000fffe0ff */
[----:B------:R-:W-:-:S03]  /*1f30*/  @!UP2 UIADD3 UR12, UPT, UPT, UR4, 0x2810, URZ ;  /* 0x00002810040ca890 */ /* 0x000fc6000fffe0ff */
[----:B------:R-:W-:Y:S01]  /*1f40*/  UMOV UR4, 0x3f800000 ;  /* 0x3f80000000047882 */ /* 0x000fe20000000000 */
[----:B------:R-:W-:Y:S01]  /*1f50*/  @P0 R2UR UR4, R108 ;  /* 0x000000006c0402ca */ /* 0x000fe200000e0000 */
        /* <DEDUP_REMOVED lines=24> */
[----:B------:R-:W-:Y:S01]  /*20e0*/  FADD.FTZ R62, R9, -R60 ;  /* 0x8000003c093e7221 */ /* 0x000fe20000010000 */
[----:B------:R-:W-:Y:S02]  /*20f0*/  FFMA.FTZ R60, R8, UR5, R66 ;  /* 0x00000005083c7c23 */ /* 0x000fe40008010042 */
[----:B------:R-:W-:Y:S01]  /*2100*/  FMUL.FTZ R61, R61, UR13 ;  /* 0x0000000d3d3d7c20 */ /* 0x000fe20008410000 */
[----:B------:R-:W-:Y:S01]  /*2110*/  FMUL.FTZ R62, R62, UR13 ;  /* 0x0000000d3e3e7c20 */ /* 0x000fe20008410000 */
[----:B------:R-:W-:Y:S02]  /*2120*/  FADD.FTZ R60, R7, -R60 ;  /* 0x8000003c073c7221 */ /* 0x000fe40000010000 */
[----:B------:R-:W-:Y:S01]  /*2130*/  FMUL.FTZ R64, R61, UR4 ;  /* 0x000000043d407c20 */ /* 0x000fe20008410000 */
[----:B------:R-:W-:Y:S01]  /*2140*/  FFMA.FTZ R61, R3, UR5, R66 ;  /* 0x00000005033d7c23 */ /* 0x000fe20008010042 */
[----:B------:R-:W-:Y:S01]  /*2150*/  FMUL.FTZ R65, R62, UR4 ;  /* 0x000000043e417c20 */ /* 0x000fe20008410000 */
[----:B------:R-:W-:-:S02]  /*2160*/  FMUL.FTZ R60, R60, UR13 ;  /* 0x0000000d3c3c7c20 */ /* 0x000fc40008410000 */
[----:B------:R-:W-:Y:S01]  /*2170*/  FADD.FTZ R62, R4, -R61 ;  /* 0x8000003d043e7221 */ /* 0x000fe20000010000 */
[----:B------:R-:W-:Y:S01]  /*2180*/  F2F.F16.F32 R64, R64 ;  /* 0x0000004000407304 */ /* 0x000fe20000200800 */
[----:B------:R-:W-:Y:S02]  /*2190*/  FMUL.FTZ R108, R60, UR4 ;  /* 0x000000043c6c7c20 */ /* 0x000fe40008410000 */
[----:B------:R-:W-:Y:S01]  /*21a0*/  FMUL.FTZ R62, R62, UR13 ;  /* 0x0000000d3e3e7c20 */ /* 0x000fe20008410000 */
[----:B------:R-:W0:Y:S03]  /*21b0*/  LDC.64 R60, c[0x0][0x468] ;  /* 0x00011a00ff3c7b82 */ /* 0x000e260000000a00 */
[----:B------:R-:W-:Y:S01]  /*21c0*/  FMUL.FTZ R67, R62, UR4 ;  /* 0x000000043e437c20 */ /* 0x000fe20008410000 */
[----:B------:R-:W1:Y:S08]  /*21d0*/  F2F.F16.F32 R63, R108 ;  /* 0x0000006c003f7304 */ /* 0x000e700000200800 */
[----:B------:R-:W2:Y:S01]  /*21e0*/  F2F.F16.F32 R65, R65 ;  /* 0x0000004100417304 */ /* 0x000ea20000200800 */
[----:B-1----:R-:W-:-:S07]  /*21f0*/  IMAD.WIDE.U32 R62, R63, 0x10000, RZ ;  /* 0x000100003f3e7825 */ /* 0x002fce00078e00ff */
[----:B------:R-:W1:Y:S01]  /*2200*/  F2F.F16.F32 R67, R67 ;  /* 0x0000004300437304 */ /* 0x000e620000200800 */
[C---:B0-----:R-:W-:Y:S01]  /*2210*/  IMAD.WIDE.U32 R60, R101.reuse, 0x8, R60 ;  /* 0x00000008653c7825 */ /* 0x041fe200078e003c */
[----:B------:R-:W-:Y:S02]  /*2220*/  IADD3 R101, PT, PT, R101, 0x80, RZ ;  /* 0x0000008065657810 */ /* 0x000fe40007ffe0ff */
[----:B--2---:R-:W-:-:S04]  /*2230*/  PRMT R113, R64, 0x5410, R65 ;  /* 0x0000541040717816 */ /* 0x004fc80000000041 */
[----:B------:R-:W-:Y:S02]  /*2240*/  LOP3.LUT R63, R113, R63, RZ, 0xfc, !PT ;  /* 0x0000003f713f7212 */ /* 0x000fe400078efcff */
[----:B-1----:R-:W-:-:S05]  /*2250*/  LOP3.LUT R62, R62, R67, RZ, 0xfc, !PT ;  /* 0x000000433e3e7212 */ /* 0x002fca00078efcff */
[----:B------:R0:W-:Y:S02]  /*2260*/  STG.E.64 desc[UR14][R60.64], R62 ;  /* 0x0000003e3c007986 */ /* 0x0001e4000c101b0e */
.L_x_1194:
[----:B------:R-:W-:Y:S05]  /*2270*/  BSYNC.RECONVERGENT B1 ;  /* 0x0000000000017941 */ /* 0x000fea0003800200 */
.L_x_1193:
[----:B------:R-:W-:Y:S04]  /*2280*/  BSSY.RECONVERGENT B1, `(.L_x_1195) ;  /* 0x000001e000017945 */ /* 0x000fe80003800200 */
[----:B------:R-:W-:Y:S05]  /*2290*/  @!P2 BRA `(.L_x_1196) ;  /* 0x000000000070a947 */ /* 0x000fea0003800000 */
[--C-:B0-----:R-:W-:Y:S01]  /*22a0*/  FFMA.FTZ R61, R13, UR5, R66.reuse ;  /* 0x000000050d3d7c23 */ /* 0x101fe20008010042 */
        /* <DEDUP_REMOVED lines=27> */
.L_x_1196:
[----:B------:R-:W-:Y:S05]  /*2460*/  BSYNC.RECONVERGENT B1 ;  /* 0x0000000000017941 */ /* 0x000fea0003800200 */
.L_x_1195:
[----:B------:R-:W-:Y:S04]  /*2470*/  BSSY.RECONVERGENT B1, `(.L_x_1197) ;  /* 0x000001e000017945 */ /* 0x000fe80003800200 */
[----:B------:R-:W-:Y:S05]  /*2480*/  @!P3 BRA `(.L_x_1198) ;  /* 0x000000000070b947 */ /* 0x000fea0003800000 */
[--C-:B01----:R-:W-:Y:S01]  /*2490*/  FFMA.FTZ R61, R69, UR5, R66.reuse ;  /* 0x00000005453d7c23 */ /* 0x103fe20008010042 */
        /* <DEDUP_REMOVED lines=27> */
.L_x_1198:
[----:B------:R-:W-:Y:S05]  /*2650*/  BSYNC.RECONVERGENT B1 ;  /* 0x0000000000017941 */ /* 0x000fea0003800200 */
.L_x_1197:
[----:B------:R-:W-:Y:S04]  /*2660*/  BSSY.RECONVERGENT B1, `(.L_x_1199) ;  /* 0x000001e000017945 */ /* 0x000fe80003800200 */
[----:B------:R-:W-:Y:S05]  /*2670*/  @!P4 BRA `(.L_x_1200) ;  /* 0x000000000070c947 */ /* 0x000fea0003800000 */
[--C-:B012---:R-:W-:Y:S01]  /*2680*/  FFMA.FTZ R61, R77, UR5, R66.reuse ;  /* 0x000000054d3d7c23 */ /* 0x107fe20008010042 */
        /* <DEDUP_REMOVED lines=27> */
.L_x_1200:
[----:B------:R-:W-:Y:S05]  /*2840*/  BSYNC.RECONVERGENT B1 ;  /* 0x0000000000017941 */ /* 0x000fea0003800200 */
.L_x_1199:
        /* <DEDUP_REMOVED lines=12> */
[----:B------:R-:W-:Y:S01]  /*2910*/  F2F.F16.F32 R64, R64 ;  /* 0x0000004000407304 */ /* 0x000fe20000200800 */
[----:B------:R-:W-:Y:S02]  /*2920*/  FADD.FTZ R62, R94, -R61 ;  /* 0x8000003d5e3e7221 */ /* 0x000fe40000010000 */
[----:B------:R-:W-:Y:S02]  /*2930*/  FMUL.FTZ R60, R60, UR13 ;  /* 0x0000000d3c3c7c20 */ /* 0x000fe40008410000 */
[----:B------:R-:W-:-:S02]  /*2940*/  FMUL.FTZ R62, R62, UR13 ;  /* 0x0000000d3e3e7c20 */ /* 0x000fc40008410000 */
[----:B------:R-:W-:Y:S01]  /*2950*/  FMUL.FTZ R108, R60, UR4 ;  /* 0x000000043c6c7c20 */ /* 0x000fe20008410000 */
[----:B------:R-:W0:Y:S01]  /*2960*/  F2F.F16.F32 R65, R65 ;  /* 0x0000004100417304 */ /* 0x000e220000200800 */
[----:B------:R-:W1:Y:S01]  /*2970*/  LDC.64 R60, c[0x0][0x468] ;  /* 0x00011a00ff3c7b82 */ /* 0x000e620000000a00 */
[----:B------:R-:W-:-:S06]  /*2980*/  FMUL.FTZ R66, R62, UR4 ;  /* 0x000000043e427c20 */ /* 0x000fcc0008410000 */
[----:B------:R-:W2:Y:S01]  /*2990*/  F2F.F16.F32 R63, R108 ;  /* 0x0000006c003f7304 */ /* 0x000ea20000200800 */
[----:B0-----:R-:W-:-:S07]  /*29a0*/  PRMT R113, R65, 0x5410, R64 ;  /* 0x0000541041717816 */ /* 0x001fce0000000040 */
[----:B------:R-:W0:Y:S01]  /*29b0*/  F2F.F16.F32 R67, R66 ;  /* 0x0000004200437304 */ /* 0x000e220000200800 */
[----:B--2---:R-:W-:-:S04]  /*29c0*/  IMAD.WIDE.U32 R62, R63, 0x10000, RZ ;  /* 0x000100003f3e7825 */ /* 0x004fc800078e00ff */
[----:B-1----:R-:W-:Y:S01]  /*29d0*/  IMAD.WIDE.U32 R60, R101, 0x8, R60 ;  /* 0x00000008653c7825 */ /* 0x002fe200078e003c */
[----:B------:R-:W-:Y:S02]  /*29e0*/  LOP3.LUT R63, R113, R63, RZ, 0xfc, !PT ;  /* 0x0000003f713f7212 */ /* 0x000fe400078efcff */
[----:B0-----:R-:W-:-:S05]  /*29f0*/  LOP3.LUT R62, R62, R67, RZ, 0xfc, !PT ;  /* 0x000000433e3e7212 */ /* 0x001fca00078efcff */
[----:B------:R0:W-:Y:S01]  /*2a00*/  STG.E.64 desc[UR14][R60.64], R62 ;  /* 0x0000003e3c007986 */ /* 0x0001e2000c101b0e */
[----:B------:R-:W-:Y:S05]  /*2a10*/  BRA `(.L_x_1201) ;  /* 0x0000002800347947 */ /* 0x000fea0003800000 */
.L_x_1192:
[----:B------:R-:W-:Y:S01]  /*2a20*/  ISETP.GT.U32.AND P0, PT, R2, 0x7f, PT ;  /* 0x0000007f0200780c */ /* 0x000fe20003f04070 */
[----:B------:R-:W-:-:S12]  /*2a30*/  BSSY.RECONVERGENT B1, `(.L_x_1202) ;  /* 0x0000029000017945 */ /* 0x000fd80003800200 */
[----:B------:R-:W-:Y:S05]  /*2a40*/  @!P0 BRA `(.L_x_1203) ;  /* 0x00000000009c8947 */ /* 0x000fea0003800000 */
[--C-:B------:R-:W-:Y:S01]  /*2a50*/  FFMA.FTZ R61, R5, UR5, R66.reuse ;  /* 0x00000005053d7c23 */ /* 0x100fe20008010042 */
[--C-:B------:R-:W-:Y:S01]  /*2a60*/  FFMA.FTZ R60, R10, UR5, R66.reuse ;  /* 0x000000050a3c7c23 */ /* 0x100fe20008010042 */
[--C-:B------:R-:W-:Y:S01]  /*2a70*/  FFMA.FTZ R64, R8, UR5, R66.reuse ;  /* 0x0000000508407c23 */ /* 0x100fe20008010042 */
[----:B------:R-:W-:Y:S01]  /*2a80*/  FFMA.FTZ R65, R3, UR5, R66 ;  /* 0x0000000503417c23 */ /* 0x000fe20008010042 */
[----:B------:R-:W-:Y:S01]  /*2a90*/  FADD.FTZ R61, R6, -R61 ;  /* 0x8000003d063d7221 */ /* 0x000fe20000010000 */
[----:B------:R-:W-:Y:S01]  /*2aa0*/  FADD.FTZ R60, R9, -R60 ;  /* 0x8000003c093c7221 */ /* 0x000fe20000010000 */
[----:B------:R-:W-:Y:S02]  /*2ab0*/  FADD.FTZ R64, R7, -R64 ;  /* 0x8000004007407221 */ /* 0x000fe40000010000 */
[----:B------:R-:W-:Y:S01]  /*2ac0*/  FMUL.FTZ R63, R61, UR13 ;  /* 0x0000000d3d3f7c20 */ /* 0x000fe20008410000 */
[----:B------:R-:W-:Y:S01]  /*2ad0*/  FMUL.FTZ R61, R60, UR13 ;  /* 0x0000000d3c3d7c20 */ /* 0x000fe20008410000 */
[----:B------:R-:W-:Y:S01]  /*2ae0*/  FADD.FTZ R60, R4, -R65 ;  /* 0x80000041043c7221 */ /* 0x000fe20000010000 */
[----:B------:R-:W-:Y:S01]  /*2af0*/  FMUL.FTZ R65, R64, UR13 ;  /* 0x0000000d40417c20 */ /* 0x000fe20008410000 */
[----:B------:R-:W-:Y:S01]  /*2b00*/  F2F.F16.F32 R117, R63 ;  /* 0x0000003f00757304 */ /* 0x000fe20000200800 */
[----:B------:R-:W-:Y:S01]  /*2b10*/  FMUL.FTZ R108, R63, UR4 ;  /* 0x000000043f6c7c20 */ /* 0x000fe20008410000 */
[----:B------:R-:W-:Y:S01]  /*2b20*/  FMUL.FTZ R60, R60, UR13 ;  /* 0x0000000d3c3c7c20 */ /* 0x000fe20008410000 */
[----:B------:R-:W-:Y:S01]  /*2b30*/  FMUL.FTZ R113, R61, UR4 ;  /* 0x000000043d717c20 */ /* 0x000fe20008410000 */
[----:B------:R-:W-:-:S02]  /*2b40*/  FMUL.FTZ R116, R65, UR4 ;  /* 0x0000000441747c20 */ /* 0x000fc40008410000 */
[----:B------:R-:W-:Y:S02]  /*2b50*/  FMUL.FTZ R114, R60, UR4 ;  /* 0x000000043c727c20 */ /* 0x000fe40008410000 */
[----:B------:R-:W0:Y:S08]  /*2b60*/  F2F.F16.F32 R62, R61 ;  /* 0x0000003d003e7304 */ /* 0x000e300000200800 */
[----:B------:R-:W1:Y:S01]  /*2b70*/  F2F.F16.F32 R64, R65 ;  /* 0x0000004100407304 */ /* 0x000e620000200800 */
[----:B0-----:R-:W-:-:S07]  /*2b80*/  PRMT R117, R117, 0x5410, R62 ;  /* 0x0000541075757816 */ /* 0x001fce000000003e */
[----:B------:R0:W2:Y:S01]  /*2b90*/  F2F.F16.F32 R67, R60 ;  /* 0x0000003c00437304 */ /* 0x0000a20000200800 */
[----:B------:R-:W3:Y:S01]  /*2ba0*/  LDC.64 R62, c[0x0][0x478] ;  /* 0x00011e00ff3e7b82 */ /* 0x000ee20000000a00 */
[----:B-1----:R-:W-:-:S06]  /*2bb0*/  IMAD.WIDE.U32 R64, R64, 0x10000, RZ ;  /* 0x0001000040407825 */ /* 0x002fcc00078e00ff */
[----:B------:R-:W-:Y:S01]  /*2bc0*/  F2F.F16.F32 R108, R108 ;  /* 0x0000006c006c7304 */ /* 0x000fe20000200800 */
[----:B0-----:R-:W0:Y:S01]  /*2bd0*/  LDC.64 R60, c[0x0][0x468] ;  /* 0x00011a00ff3c7b82 */ /* 0x001e220000000a00 */
[----:B------:R-:W-:Y:S02]  /*2be0*/  LOP3.LUT R65, R117, R65, RZ, 0xfc, !PT ;  /* 0x0000004175417212 */ /* 0x000fe400078efcff */
[----:B--2---:R-:W-:-:S04]  /*2bf0*/  LOP3.LUT R64, R64, R67, RZ, 0xfc, !PT ;  /* 0x0000004340407212 */ /* 0x004fc800078efcff */
[----:B------:R-:W1:Y:S08]  /*2c00*/  F2F.F16.F32 R113, R113 ;  /* 0x0000007100717304 */ /* 0x000e700000200800 */
[----:B------:R-:W2:Y:S01]  /*2c10*/  F2F.F16.F32 R112, R116 ;  /* 0x0000007400707304 */ /* 0x000ea20000200800 */
[----:B---3--:R-:W-:-:S05]  /*2c20*/  IMAD.WIDE.U32 R62, R101, 0x8, R62 ;  /* 0x00000008653e7825 */ /* 0x008fca00078e003e */
[----:B------:R3:W-:Y:S01]  /*2c30*/  STG.E.64 desc[UR14][R62.64], R64 ;  /* 0x000000403e007986 */ /* 0x0007e2000c101b0e */
[----:B-1----:R-:W-:Y:S01]  /*2c40*/  PRMT R67, R108, 0x5410, R113 ;  /* 0x000054106c437816 */ /* 0x002fe20000000071 */
[----:B------:R-:W1:Y:S01]  /*2c50*/  F2F.F16.F32 R114, R114 ;  /* 0x0000007200727304 */ /* 0x000e620000200800 */
[C---:B0-----:R-:W-:Y:S01]  /*2c60*/  IMAD.WIDE.U32 R60, R101.reuse, 0x8, R60 ;  /* 0x00000008653c7825 */ /* 0x041fe200078e003c */
[----:B------:R-:W-:-:S03]  /*2c70*/  IADD3 R101, PT, PT, R101, 0x80, RZ ;  /* 0x0000008065657810 */ /* 0x000fc60007ffe0ff */
[----:B--2---:R-:W-:-:S05]  /*2c80*/  IMAD.WIDE.U32 R112, R112, 0x10000, RZ ;  /* 0x0001000070707825 */ /* 0x004fca00078e00ff */
[----:B------:R-:W-:Y:S02]  /*2c90*/  LOP3.LUT R113, R67, R113, RZ, 0xfc, !PT ;  /* 0x0000007143717212 */ /* 0x000fe400078efcff */
[----:B-1----:R-:W-:-:S05]  /*2ca0*/  LOP3.LUT R112, R112, R114, RZ, 0xfc, !PT ;  /* 0x0000007270707212 */ /* 0x002fca00078efcff */
[----:B------:R3:W-:Y:S02]  /*2cb0*/  STG.E.64 desc[UR14][R60.64], R112 ;  /* 0x000000703c007986 */ /* 0x0007e4000c101b0e */
.L_x_1203:
[----:B------:R-:W-:Y:S05]  /*2cc0*/  BSYNC.RECONVERGENT B1 ;  /* 0x0000000000017941 */ /* 0x000fea0003800200 */
.L_x_1202:
[----:B------:R-:W-:Y:S04]  /*2cd0*/  BSSY.RECONVERGENT B1, `(.L_x_1204) ;  /* 0x0000029000017945 */ /* 0x000fe80003800200 */
[----:B------:R-:W-:Y:S05]  /*2ce0*/  @!P2 BRA `(.L_x_1205) ;  /* 0x00000000009ca947 */ /* 0x000fea0003800000 */
[--C-:B---3--:R-:W-:Y:S01]  /*2cf0*/  FFMA.FTZ R61, R13, UR5, R66.reuse ;  /* 0x000000050d3d7c23 */ /* 0x108fe20008010042 */
        /* <DEDUP_REMOVED lines=38> */
.L_x_1205:
[----:B------:R-:W-:Y:S05]  /*2f60*/  BSYNC.RECONVERGENT B1 ;  /* 0x0000000000017941 */ /* 0x000fea0003800200 */
.L_x_1204:
[----:B------:R-:W-:Y:S04]  /*2f70*/  BSSY.RECONVERGENT B1, `(.L_x_1206) ;  /* 0x0000029000017945 */ /* 0x000fe80003800200 */
[----:B------:R-:W-:Y:S05]  /*2f80*/  @!P3 BRA `(.L_x_1207) ;  /* 0x00000000009cb947 */ /* 0x000fea0003800000 */
[--C-:B---34-:R-:W-:Y:S01]  /*2f90*/  FFMA.FTZ R61, R69, UR5, R66.reuse ;  /* 0x00000005453d7c23 */ /* 0x118fe20008010042 */
        /* <DEDUP_REMOVED lines=38> */
.L_x_1207:
[----:B------:R-:W-:Y:S05]  /*3200*/  BSYNC.RECONVERGENT B1 ;  /* 0x0000000000017941 */ /* 0x000fea0003800200 */
.L_x_1206:
        /* <DEDUP_REMOVED lines=41> */
.L_x_1209:
[----:B------:R-:W-:Y:S05]  /*34a0*/  BSYNC.RECONVERGENT B1 ;  /* 0x0000000000017941 */ /* 0x000fea0003800200 */
.L_x_1208:
[----:B------:R-:W-:Y:S05]  /*34b0*/  @!P5 BRA `(.L_x_1201) ;  /* 0x0000001c008cd947 */ /* 0x000fea0003800000 */
[--C-:B---34-:R-:W-:Y:S01]  /*34c0*/  FFMA.FTZ R61, R95, UR5, R66.reuse ;  /* 0x000000055f3d7c23 */ /* 0x118fe20008010042 */
[--C-:B------:R-:W-:Y:S01]  /*34d0*/  FFMA.FTZ R60, R100, UR5, R66.reuse ;  /* 0x00000005643c7c23 */ /* 0x100fe20008010042 */
[--C-:B------:R-:W-:Y:S01]  /*34e0*/  FFMA.FTZ R63, R93, UR5, R66.reuse ;  /* 0x000000055d3f7c23 */ /* 0x100fe20008010042 */
[----:B------:R-:W-:Y:S01]  /*34f0*/  FFMA.FTZ R66, R98, UR5, R66 ;  /* 0x0000000562427c23 */ /* 0x000fe20008010042 */
[----:B------:R-:W-:Y:S01]  /*3500*/  FADD.FTZ R61, R96, -R61 ;  /* 0x8000003d603d7221 */ /* 0x000fe20000010000 */
[----:B------:R-:W-:Y:S01]  /*3510*/  FADD.FTZ R60, R99, -R60 ;  /* 0x8000003c633c7221 */ /* 0x000fe20000010000 */
[----:B------:R-:W-:Y:S01]  /*3520*/  FADD.FTZ R63, R94, -R63 ;  /* 0x8000003f5e3f7221 */ /* 0x000fe20000010000 */
[----:B------:R-:W-:Y:S01]  /*3530*/  FADD.FTZ R66, R97, -R66 ;  /* 0x8000004261427221 */ /* 0x000fe20000010000 */
[----:B------:R-:W-:Y:S01]  /*3540*/  FMUL.FTZ R61, R61, UR13 ;  /* 0x0000000d3d3d7c20 */ /* 0x000fe20008410000 */
[----:B------:R-:W-:Y:S01]  /*3550*/  FMUL.FTZ R60, R60, UR13 ;  /* 0x0000000d3c3c7c20 */ /* 0x000fe20008410000 */
[----:B------:R-:W-:Y:S01]  /*3560*/  FMUL.FTZ R114, R63, UR13 ;  /* 0x0000000d3f727c20 */ /* 0x000fe20008410000 */
[----:B------:R-:W-:Y:S01]  /*3570*/  FMUL.FTZ R116, R66, UR13 ;  /* 0x0000000d42747c20 */ /* 0x000fe20008410000 */
[----:B------:R-:W-:Y:S01]  /*3580*/  F2F.F16.F32 R64, R61 ;  /* 0x0000003d00407304 */ /* 0x000fe20000200800 */
[----:B------:R-:W-:Y:S01]  /*3590*/  FMUL.FTZ R112, R61, UR4 ;  /* 0x000000043d707c20 */ /* 0x000fe20008410000 */
[----:B------:R-:W-:Y:S01]  /*35a0*/  FMUL.FTZ R113, R60, UR4 ;  /* 0x000000043c717c20 */ /* 0x000fe20008410000 */
[----:B------:R-:W0:Y:S01]  /*35b0*/  LDC.64 R62, c[0x0][0x478] ;  /* 0x00011e00ff3e7b82 */ /* 0x000e220000000a00 */
[----:B------:R-:W-:-:S04]  /*35c0*/  FMUL.FTZ R118, R116, UR4 ;  /* 0x0000000474767c20 */ /* 0x000fc80008410000 */
[----:B------:R1:W2:Y:S08]  /*35d0*/  F2F.F16.F32 R65, R60 ;  /* 0x0000003c00417304 */ /* 0x0002b00000200800 */
[----:B------:R3:W-:Y:S01]  /*35e0*/  F2F.F16.F32 R108, R114 ;  /* 0x00000072006c7304 */ /* 0x0007e20000200800 */
[----:B-1----:R-:W1:Y:S01]  /*35f0*/  LDC.64 R60, c[0x0][0x468] ;  /* 0x00011a00ff3c7b82 */ /* 0x002e620000000a00 */
[----:B--2---:R-:W-:-:S06]  /*3600*/  PRMT R64, R64, 0x5410, R65 ;  /* 0x0000541040407816 */ /* 0x004fcc0000000041 */
[----:B------:R-:W2:Y:S01]  /*3610*/  F2F.F16.F32 R66, R116 ;  /* 0x0000007400427304 */ /* 0x000ea20000200800 */
[----:B---3--:R-:W-:Y:S01]  /*3620*/  FMUL.FTZ R114, R114, UR4 ;  /* 0x0000000472727c20 */ /* 0x008fe20008410000 */
[----:B0-----:R-:W-:-:S06]  /*3630*/  IMAD.WIDE.U32 R62, R101, 0x8, R62 ;  /* 0x00000008653e7825 */ /* 0x001fcc00078e003e */
[----:B------:R-:W0:Y:S01]  /*3640*/  F2F.F16.F32 R67, R118 ;  /* 0x0000007600437304 */ /* 0x000e220000200800 */
[----:B--2---:R-:W-:-:S07]  /*3650*/  IMAD.WIDE.U32 R116, R66, 0x10000, RZ ;  /* 0x0001000042747825 */ /* 0x004fce00078e00ff */
[----:B------:R-:W-:Y:S01]  /*3660*/  F2F.F16.F32 R112, R112 ;  /* 0x0000007000707304 */ /* 0x000fe20000200800 */
[----:B-1----:R-:W-:Y:S01]  /*3670*/  IMAD.WIDE.U32 R60, R101, 0x8, R60 ;  /* 0x00000008653c7825 */ /* 0x002fe200078e003c */
[----:B------:R-:W-:Y:S02]  /*3680*/  LOP3.LUT R65, R64, R117, RZ, 0xfc, !PT ;  /* 0x0000007540417212 */ /* 0x000fe400078efcff */
[----:B------:R-:W-:Y:S01]  /*3690*/  LOP3.LUT R64, R116, R108, RZ, 0xfc, !PT ;  /* 0x0000006c74407212 */ /* 0x000fe200078efcff */
[----:B0-----:R-:W-:-:S03]  /*36a0*/  IMAD.WIDE.U32 R66, R67, 0x10000, RZ ;  /* 0x0001000043427825 */ /* 0x001fc600078e00ff */
[----:B------:R-:W0:Y:S01]  /*36b0*/  F2F.F16.F32 R113, R113 ;  /* 0x0000007100717304 */ /* 0x000e220000200800 */
[----:B------:R1:W-:Y:S07]  /*36c0*/  STG.E.64 desc[UR14][R62.64], R64 ;  /* 0x000000403e007986 */ /* 0x0003ee000c101b0e */
[----:B------:R-:W2:Y:S01]  /*36d0*/  F2F.F16.F32 R114, R114 ;  /* 0x0000007200727304 */ /* 0x000ea20000200800 */
[----:B0-----:R-:W-:-:S04]  /*36e0*/  PRMT R113, R112, 0x5410, R113 ;  /* 0x0000541070717816 */ /* 0x001fc80000000071 */
[----:B------:R-:W-:Y:S02]  /*36f0*/  LOP3.LUT R67, R113, R67, RZ, 0xfc, !PT ;  /* 0x0000004371437212 */ /* 0x000fe400078efcff */
[----:B--2---:R-:W-:-:S05]  /*3700*/  LOP3.LUT R66, R66, R114, RZ, 0xfc, !PT ;  /* 0x0000007242427212 */ /* 0x004fca00078efcff */
[----:B------:R1:W-:Y:S01]  /*3710*/  STG.E.64 desc[UR14][R60.64], R66 ;  /* 0x000000423c007986 */ /* 0x0003e2000c101b0e */
[----:B------:R-:W-:Y:S05]  /*3720*/  BRA `(.L_x_1201) ;  /* 0x0000001800f07947 */ /* 0x000fea0003800000 */
.L_x_1191:
[----:B------:R-:W-:-:S04]  /*3730*/  UISETP.NE.U32.AND UP1, UPT, UR20, URZ, UPT ;  /* 0x000000ff1400728c */ /* 0x000fc8000bf25070 */
[----:B------:R-:W-:-:S09]  /*3740*/  UISETP.NE.AND.EX UP1, UPT, UR21, URZ, UPT, UP1 ;  /* 0x000000ff1500728c */ /* 0x000fd2000bf25310 */
[----:B------:R-:W-:Y:S05]  /*3750*/  BRA.U UP1, `(.L_x_1210) ;  /* 0x0000000d01087547 */ /* 0x000fea000b800000 */
[----:B------:R-:W-:Y:S01]  /*3760*/  ISETP.GT.U32.AND P0, PT, R2, 0x7f, PT ;  /* 0x0000007f0200780c */ /* 0x000fe20003f04070 */
[----:B------:R-:W-:-:S12]  /*3770*/  BSSY.RECONVERGENT B1, `(.L_x_1211) ;  /* 0x0000026000017945 */ /* 0x000fd80003800200 */
[----:B------:R-:W-:Y:S05]  /*3780*/  @!P0 BRA `(.L_x_1212) ;  /* 0x0000000000908947 */ /* 0x000fea0003800000 */
[----:B------:R-:W-:Y:S01]  /*3790*/  MOV R60, R89 ;  /* 0x00000059003c7202 */ /* 0x000fe20000000f00 */
[--C-:B------:R-:W-:Y:S01]  /*37a0*/  FFMA.FTZ R63, R5, UR5, R66.reuse ;  /* 0x00000005053f7c23 */ /* 0x100fe20008010042 */
[----:B------:R-:W-:Y:S01]  /*37b0*/  SHF.R.U32.HI R61, RZ, 0x10, R89 ;  /* 0x00000010ff3d7819 */ /* 0x000fe20000011659 */
[--C-:B------:R-:W-:Y:S01]  /*37c0*/  FFMA.FTZ R62, R10, UR5, R66.reuse ;  /* 0x000000050a3e7c23 */ /* 0x100fe20008010042 */
[----:B------:R-:W-:Y:S01]  /*37d0*/  FFMA.FTZ R108, R8, UR5, R66 ;  /* 0x00000005086c7c23 */ /* 0x000fe20008010042 */
[----:B------:R-:W-:Y:S02]  /*37e0*/  HADD2.F32 R60, -RZ, R60.H0_H0 ;  /* 0x2000003cff3c7230 */ /* 0x000fe40000004100 */
[----:B------:R-:W-:Y:S01]  /*37f0*/  FADD.FTZ R63, R6, -R63 ;  /* 0x8000003f063f7221 */ /* 0x000fe20000010000 */
[----:B------:R-:W-:Y:S02]  /*3800*/  HADD2.F32 R61, -RZ, R61.H0_H0 ;  /* 0x2000003dff3d7230 */ /* 0x000fe40000004100 */
[----:B------:R-:W-:Y:S01]  /*3810*/  FADD.FTZ R62, R9, -R62 ;  /* 0x8000003e093e7221 */ /* 0x000fe20000010000 */
[----:B------:R-:W-:Y:S01]  /*3820*/  FADD.FTZ R108, R7, -R108 ;  /* 0x8000006c076c7221 */ /* 0x000fe20000010000 */
[----:B------:R-:W-:Y:S01]  /*3830*/  FFMA.FTZ R60, R63, UR13, R60 ;  /* 0x0000000d3f3c7c23 */ /* 0x000fe2000801003c */
[----:B------:R-:W-:Y:S01]  /*3840*/  SHF.R.U64 R63, R88, 0x10, R89 ;  /* 0x00000010583f7819 */ /* 0x000fe20000001259 */
[----:B------:R-:W-:-:S02]  /*3850*/  FFMA.FTZ R62, R62, UR13, R61 ;  /* 0x0000000d3e3e7c23 */ /* 0x000fc4000801003d */
[----:B------:R-:W-:Y:S01]  /*3860*/  FMUL.FTZ R64, R60, UR4 ;  /* 0x000000043c407c20 */ /* 0x000fe20008410000 */
[----:B------:R-:W-:Y:S01]  /*3870*/  MOV R60, R88 ;  /* 0x00000058003c7202 */ /* 0x000fe20000000f00 */
[----:B------:R-:W-:Y:S02]  /*3880*/  HADD2.F32 R61, -RZ, R63.H0_H0 ;  /* 0x2000003fff3d7230 */ /* 0x000fe40000004100 */
[----:B------:R-:W-:Y:S01]  /*3890*/  FFMA.FTZ R63, R3, UR5, R66 ;  /* 0x00000005033f7c23 */ /* 0x000fe20008010042 */
[----:B------:R-:W-:Y:S01]  /*38a0*/  FMUL.FTZ R65, R62, UR4 ;  /* 0x000000043e417c20 */ /* 0x000fe20008410000 */
[----:B------:R-:W-:Y:S02]  /*38b0*/  HADD2.F32 R60, -RZ, R60.H0_H0 ;  /* 0x2000003cff3c7230 */ /* 0x000fe40000004100 */
[----:B------:R-:W-:Y:S01]  /*38c0*/  FFMA.FTZ R61, R108, UR13, R61 ;  /* 0x0000000d6c3d7c23 */ /* 0x000fe2000801003d */
[----:B------:R-:W-:Y:S01]  /*38d0*/  FADD.FTZ R63, R4, -R63 ;  /* 0x8000003f043f7221 */ /* 0x000fe20000010000 */
[----:B------:R-:W-:Y:S02]  /*38e0*/  F2F.F16.F32 R64, R64 ;  /* 0x0000004000407304 */ /* 0x000fe40000200800 */
[----:B------:R-:W-:Y:S01]  /*38f0*/  FMUL.FTZ R108, R61, UR4 ;  /* 0x000000043d6c7c20 */ /* 0x000fe20008410000 */
[----:B------:R-:W-:-:S02]  /*3900*/  FFMA.FTZ R62, R63, UR13, R60 ;  /* 0x0000000d3f3e7c23 */ /* 0x000fc4000801003c */
[----:B------:R-:W0:Y:S02]  /*3910*/  LDC.64 R60, c[0x0][0x468] ;  /* 0x00011a00ff3c7b82 */ /* 0x000e240000000a00 */
        /* <DEDUP_REMOVED lines=11> */
.L_x_1212:
[----:B------:R-:W-:Y:S05]  /*39d0*/  BSYNC.RECONVERGENT B1 ;  /* 0x0000000000017941 */ /* 0x000fea0003800200 */
.L_x_1211:
[----:B------:R-:W-:Y:S04]  /*39e0*/  BSSY.RECONVERGENT B1, `(.L_x_1213) ;  /* 0x0000026000017945 */ /* 0x000fe80003800200 */
[----:B------:R-:W-:Y:S05]  /*39f0*/  @!P2 BRA `(.L_x_1214) ;  /* 0x000000000090a947 */ /* 0x000fea0003800000 */
[----:B0-----:R-:W-:Y:S01]  /*3a00*/  MOV R60, R87 ;  /* 0x00000057003c7202 */ /* 0x001fe20000000f00 */
        /* <DEDUP_REMOVED lines=35> */
.L_x_1214:
[----:B------:R-:W-:Y:S05]  /*3c40*/  BSYNC.RECONVERGENT B1 ;  /* 0x0000000000017941 */ /* 0x000fea0003800200 */
.L_x_1213:
[----:B------:R-:W-:Y:S04]  /*3c50*/  BSSY.RECONVERGENT B1, `(.L_x_1215) ;  /* 0x0000026000017945 */ /* 0x000fe80003800200 */
[----:B------:R-:W-:Y:S05]  /*3c60*/  @!P3 BRA `(.L_x_1216) ;  /* 0x000000000090b947 */ /* 0x000fea0003800000 */
[----:B01----:R-:W-:Y:S01]  /*3c70*/  MOV R60, R85 ;  /* 0x00000055003c7202 */ /* 0x003fe20000000f00 */
        /* <DEDUP_REMOVED lines=35> */
.L_x_1216:
[----:B------:R-:W-:Y:S05]  /*3eb0*/  BSYNC.RECONVERGENT B1 ;  /* 0x0000000000017941 */ /* 0x000fea0003800200 */
.L_x_1215:
[----:B------:R-:W-:Y:S04]  /*3ec0*/  BSSY.RECONVERGENT B1, `(.L_x_1217) ;  /* 0x0000026000017945 */ /* 0x000fe80003800200 */
[----:B------:R-:W-:Y:S05]  /*3ed0*/  @!P4 BRA `(.L_x_1218) ;  /* 0x000000000090c947 */ /* 0x000fea0003800000 */
[----:B012---:R-:W-:Y:S01]  /*3ee0*/  MOV R60, R83 ;  /* 0x00000053003c7202 */ /* 0x007fe20000000f00 */
        /* <DEDUP_REMOVED lines=35> */
.L_x_1218:
[----:B------:R-:W-:Y:S05]  /*4120*/  BSYNC.RECONVERGENT B1 ;  /* 0x0000000000017941 */ /* 0x000fea0003800200 */
.L_x_1217:
[----:B------:R-:W-:Y:S05]  /*4130*/  @!P5 BRA `(.L_x_1201) ;  /* 0x00000010006cd947 */ /* 0x000fea0003800000 */
[----:B0123--:R-:W-:Y:S01]  /*4140*/  MOV R60, R91 ;  /* 0x0000005b003c7202 */ /* 0x00ffe20000000f00 */
        /* <DEDUP_REMOVED lines=29> */
[----:B0-----:R-:W-:Y:S01]  /*4320*/  IMAD.WIDE.U32 R60, R101, 0x8, R60 ;  /* 0x00000008653c7825 */ /* 0x001fe200078e003c */
[----:B--2---:R-:W-:-:S04]  /*4330*/  PRMT R113, R64, 0x5410, R65 ;  /* 0x0000541040717816 */ /* 0x004fc80000000041 */
[----:B------:R-:W-:Y:S02]  /*4340*/  LOP3.LUT R63, R113, R63, RZ, 0xfc, !PT ;  /* 0x0000003f713f7212 */ /* 0x000fe400078efcff */
[----:B-1----:R-:W-:-:S05]  /*4350*/  LOP3.LUT R62, R62, R67, RZ, 0xfc, !PT ;  /* 0x000000433e3e7212 */ /* 0x002fca00078efcff */
[----:B------:R4:W-:Y:S01]  /*4360*/  STG.E.64 desc[UR14][R60.64], R62 ;  /* 0x0000003e3c007986 */ /* 0x0009e2000c101b0e */
[----:B------:R-:W-:Y:S05]  /*4370*/  BRA `(.L_x_1201) ;  /* 0x0000000c00dc7947 */ /* 0x000fea0003800000 */
.L_x_1210:
[----:B------:R-:W-:Y:S04]  /*4380*/  BSSY.RECONVERGENT B1, `(.L_x_1219) ;  /* 0x0000031000017945 */ /* 0x000fe80003800200 */
[----:B------:R-:W-:Y:S05]  /*4390*/  @!P1 BRA `(.L_x_1220) ;  /* 0x0000000000bc9947 */ /* 0x000fea0003800000 */
[----:B------:R-:W-:Y:S01]  /*43a0*/  MOV R60, R89 ;  /* 0x00000059003c7202 */ /* 0x000fe20000000f00 */
[--C-:B------:R-:W-:Y:S01]  /*43b0*/  FFMA.FTZ R61, R5, UR5, R66.reuse ;  /* 0x00000005053d7c23 */ /* 0x100fe20008010042 */
[--C-:B------:R-:W-:Y:S01]  /*43c0*/  SHF.R.U32.HI R63, RZ, 0x10, R89.reuse ;  /* 0x00000010ff3f7819 */ /* 0x100fe20000011659 */
[--C-:B------:R-:W-:Y:S01]  /*43d0*/  FFMA.FTZ R62, R10, UR5, R66.reuse ;  /* 0x000000050a3e7c23 */ /* 0x100fe20008010042 */
[----:B------:R-:W-:Y:S01]  /*43e0*/  SHF.R.U64 R67, R88, 0x10, R89 ;  /* 0x0000001058437819 */ /* 0x000fe20000001259 */
[----:B------:R-:W-:Y:S02]  /*43f0*/  HADD2.F32 R60, -RZ, R60.H0_H0 ;  /* 0x2000003cff3c7230 */ /* 0x000fe40000004100 */
[----:B------:R-:W-:Y:S01]  /*4400*/  FADD.FTZ R61, R6, -R61 ;  /* 0x8000003d063d7221 */ /* 0x000fe20000010000 */
[----:B------:R-:W-:Y:S02]  /*4410*/  HADD2.F32 R65, -RZ, R63.H0_H0 ;  /* 0x2000003fff417230 */ /* 0x000fe40000004100 */
[--C-:B------:R-:W-:Y:S01]  /*4420*/  FFMA.FTZ R63, R3, UR5, R66.reuse ;  /* 0x00000005033f7c23 */ /* 0x100fe20008010042 */
[----:B------:R-:W-:Y:S01]  /*4430*/  FFMA.FTZ R64, R8, UR5, R66 ;  /* 0x0000000508407c23 */ /* 0x000fe20008010042 */
[----:B------:R-:W-:Y:S01]  /*4440*/  FFMA.FTZ R61, R61, UR13, R60 ;  /* 0x0000000d3d3d7c23 */ /* 0x000fe2000801003c */
[----:B------:R-:W-:Y:S01]  /*4450*/  FADD.FTZ R60, R9, -R62 ;  /* 0x8000003e093c7221 */ /* 0x000fe20000010000 */
[----:B------:R-:W-:Y:S01]  /*4460*/  MOV R62, R88 ;  /* 0x00000058003e7202 */ /* 0x000fe20000000f00 */
[----:B------:R-:W-:Y:S01]  /*4470*/  FADD.FTZ R64, R7, -R64 ;  /* 0x8000004007407221 */ /* 0x000fe20000010000 */
[----:B------:R-:W-:Y:S01]  /*4480*/  F2F.F16.F32 R117, R61 ;  /* 0x0000003d00757304 */ /* 0x000fe20000200800 */
[----:B------:R-:W-:Y:S01]  /*4490*/  FFMA.FTZ R60, R60, UR13, R65 ;  /* 0x0000000d3c3c7c23 */ /* 0x000fe20008010041 */
[----:B------:R-:W-:Y:S01]  /*44a0*/  FMUL.FTZ R108, R61, UR4 ;  /* 0x000000043d6c7c20 */ /* 0x000fe20008410000 */
[----:B------:R-:W-:-:S02]  /*44b0*/  HADD2.F32 R65, -RZ, R62.H0_H0 ;  /* 0x2000003eff417230 */ /* 0x000fc40000004100 */
[----:B------:R-:W-:Y:S01]  /*44c0*/  FADD.FTZ R62, R4, -R63 ;  /* 0x8000003f043e7221 */ /* 0x000fe20000010000 */
[----:B------:R-:W-:-:S03]  /*44d0*/  FMUL.FTZ R113, R60, UR4 ;  /* 0x000000043c717c20 */ /* 0x000fc60008410000 */
[----:B------:R-:W-:Y:S01]  /*44e0*/  FFMA.FTZ R62, R62, UR13, R65 ;  /* 0x0000000d3e3e7c23 */ /* 0x000fe20008010041 */
[----:B------:R0:W1:Y:S01]  /*44f0*/  F2F.F16.F32 R112, R60 ;  /* 0x0000003c00707304 */ /* 0x0000620000200800 */
[----:B------:R-:W-:Y:S02]  /*4500*/  HADD2.F32 R65, -RZ, R67.H0_H0 ;  /* 0x20000043ff417230 */ /* 0x000fe40000004100 */
[----:B------:R-:W-:-:S03]  /*4510*/  FMUL.FTZ R114, R62, UR4 ;  /* 0x000000043e727c20 */ /* 0x000fc60008410000 */
[----:B------:R-:W-:Y:S02]  /*4520*/  FFMA.FTZ R65, R64, UR13, R65 ;  /* 0x0000000d40417c23 */ /* 0x000fe40008010041 */
[----:B------:R2:W-:Y:S01]  /*4530*/  F2F.F16.F32 R67, R62 ;  /* 0x0000003e00437304 */ /* 0x0005e20000200800 */
[----:B0-----:R-:W0:Y:S01]  /*4540*/  LDC.64 R60, c[0x0][0x478] ;  /* 0x00011e00ff3c7b82 */ /* 0x001e220000000a00 */
[----:B------:R-:W-:Y:S01]  /*4550*/  FMUL.FTZ R116, R65, UR4 ;  /* 0x0000000441747c20 */ /* 0x000fe20008410000 */
[----:B-1----:R-:W-:-:S05]  /*4560*/  PRMT R117, R117, 0x5410, R112 ;  /* 0x0000541075757816 */ /* 0x002fca0000000070 */
[----:B------:R-:W1:Y:S01]  /*4570*/  F2F.F16.F32 R64, R65 ;  /* 0x0000004100407304 */ /* 0x000e620000200800 */
[----:B--2---:R-:W2:Y:S07]  /*4580*/  LDC.64 R62, c[0x0][0x468] ;  /* 0x00011a00ff3e7b82 */ /* 0x004eae0000000a00 */
[----:B------:R-:W-:Y:S01]  /*4590*/  F2F.F16.F32 R108, R108 ;  /* 0x0000006c006c7304 */ /* 0x000fe20000200800 */
[----:B-1----:R-:W-:-:S07]  /*45a0*/  IMAD.WIDE.U32 R64, R64, 0x10000, RZ ;  /* 0x0001000040407825 */ /* 0x002fce00078e00ff */
[----:B------:R-:W1:Y:S01]  /*45b0*/  F2F.F16.F32 R113, R113 ;  /* 0x0000007100717304 */ /* 0x000e620000200800 */
[----:B0-----:R-:W-:Y:S01]  /*45c0*/  IMAD.WIDE.U32 R60, R101, 0x8, R60 ;  /* 0x00000008653c7825 */ /* 0x001fe200078e003c */
[----:B------:R-:W-:Y:S02]  /*45d0*/  LOP3.LUT R64, R64, R67, RZ, 0xfc, !PT ;  /* 0x0000004340407212 */ /* 0x000fe400078efcff */
[----:B------:R-:W-:-:S04]  /*45e0*/  LOP3.LUT R65, R117, R65, RZ, 0xfc, !PT ;  /* 0x0000004175417212 */ /* 0x000fc800078efcff */
[----:B------:R-:W0:Y:S01]  /*45f0*/  F2F.F16.F32 R112, R116 ;  /* 0x0000007400707304 */ /* 0x000e220000200800 */
[C---:B--2---:R-:W-:Y:S01]  /*4600*/  IMAD.WIDE.U32 R62, R101.reuse, 0x8, R62 ;  /* 0x00000008653e7825 */ /* 0x044fe200078e003e */
[----:B------:R-:W-:Y:S01]  /*4610*/  IADD3 R101, PT, PT, R101, 0x80, RZ ;  /* 0x0000008065657810 */ /* 0x000fe20007ffe0ff */
[----:B------:R2:W-:Y:S01]  /*4620*/  STG.E.64 desc[UR14][R60.64], R64 ;  /* 0x000000403c007986 */ /* 0x0005e2000c101b0e */
[----:B-1----:R-:W-:-:S04]  /*4630*/  PRMT R67, R108, 0x5410, R113 ;  /* 0x000054106c437816 */ /* 0x002fc80000000071 */
[----:B------:R-:W1:Y:S01]  /*4640*/  F2F.F16.F32 R114, R114 ;  /* 0x0000007200727304 */ /* 0x000e620000200800 */
[----:B0-----:R-:W-:-:S05]  /*4650*/  IMAD.WIDE.U32 R112, R112, 0x10000, RZ ;  /* 0x0001000070707825 */ /* 0x001fca00078e00ff */
[----:B------:R-:W-:Y:S02]  /*4660*/  LOP3.LUT R113, R67, R113, RZ, 0xfc, !PT ;  /* 0x0000007143717212 */ /* 0x000fe400078efcff */
[----:B-1----:R-:W-:-:S05]  /*4670*/  LOP3.LUT R112, R112, R114, RZ, 0xfc, !PT ;  /* 0x0000007270707212 */ /* 0x002fca00078efcff */
[----:B------:R2:W-:Y:S02]  /*4680*/  STG.E.64 desc[UR14][R62.64], R112 ;  /* 0x000000703e007986 */ /* 0x0005e4000c101b0e */
.L_x_1220:
[----:B------:R-:W-:Y:S05]  /*4690*/  BSYNC.RECONVERGENT B1 ;  /* 0x0000000000017941 */ /* 0x000fea0003800200 */
.L_x_1219:
[----:B------:R-:W-:Y:S04]  /*46a0*/  BSSY.RECONVERGENT B1, `(.L_x_1221) ;  /* 0x0000031000017945 */ /* 0x000fe80003800200 */
[----:B------:R-:W-:Y:S05]  /*46b0*/  @!P2 BRA `(.L_x_1222) ;  /* 0x0000000000bca947 */ /* 0x000fea0003800000 */
[----:B--2---:R-:W-:Y:S01]  /*46c0*/  MOV R60, R87 ;  /* 0x00000057003c7202 */ /* 0x004fe20000000f00 */
        /* <DEDUP_REMOVED lines=46> */
.L_x_1222:
[----:B------:R-:W-:Y:S05]  /*49b0*/  BSYNC.RECONVERGENT B1 ;  /* 0x0000000000017941 */ /* 0x000fea0003800200 */
.L_x_1221:
[----:B------:R-:W-:Y:S04]  /*49c0*/  BSSY.RECONVERGENT B1, `(.L_x_1223) ;  /* 0x0000031000017945 */ /* 0x000fe80003800200 */
[----:B------:R-:W-:Y:S05]  /*49d0*/  @!P3 BRA `(.L_x_1224) ;  /* 0x0000000000bcb947 */ /* 0x000fea0003800000 */
[----:B--23--:R-:W-:Y:S01]  /*49e0*/  MOV R60, R85 ;  /* 0x00000055003c7202 */ /* 0x00cfe20000000f00 */
        /* <DEDUP_REMOVED lines=46> */
.L_x_1224:
[----:B------:R-:W-:Y:S05]  /*4cd0*/  BSYNC.RECONVERGENT B1 ;  /* 0x0000000000017941 */ /* 0x000fea0003800200 */
.L_x_1223:
[----:B------:R-:W-:Y:S04]  /*4ce0*/  BSSY.RECONVERGENT B1, `(.L_x_1225) ;  /* 0x0000031000017945 */ /* 0x000fe80003800200 */
[----:B------:R-:W-:Y:S05]  /*4cf0*/  @!P4 BRA `(.L_x_1226) ;  /* 0x0000000000bcc947 */ /* 0x000fea0003800000 */
[----:B--234-:R-:W-:Y:S01]  /*4d00*/  MOV R60, R83 ;  /* 0x00000053003c7202 */ /* 0x01cfe20000000f00 */
        /* <DEDUP_REMOVED lines=46> */
.L_x_1226:
[----:B------:R-:W-:Y:S05]  /*4ff0*/  BSYNC.RECONVERGENT B1 ;  /* 0x0000000000017941 */ /* 0x000fea0003800200 */
.L_x_1225:
        /* <DEDUP_REMOVED lines=14> */
[----:B------:R-:W-:-:S02]  /*50e0*/  HADD2.F32 R67, -RZ, R67.H0_H0 ;  /* 0x20000043ff437230 */ /* 0x000fc40000004100 */
[----:B------:R-:W-:Y:S01]  /*50f0*/  FADD.FTZ R66, R97, -R66 ;  /* 0x8000004261427221 */ /* 0x000fe20000010000 */
[----:B------:R-:W-:Y:S01]  /*5100*/  FADD.FTZ R63, R94, -R63 ;  /* 0x8000003f5e3f7221 */ /* 0x000fe20000010000 */
[----:B------:R-:W-:Y:S01]  /*5110*/  FFMA.FTZ R60, R60, UR13, R65 ;  /* 0x0000000d3c3c7c23 */ /* 0x000fe20008010041 */
[----:B------:R-:W-:Y:S02]  /*5120*/  HADD2.F32 R114, -RZ, R62.H0_H0 ;  /* 0x2000003eff727230 */ /* 0x000fe40000004100 */
[----:B------:R-:W-:Y:S01]  /*5130*/  FFMA.FTZ R116, R66, UR13, R67 ;  /* 0x0000000d42747c23 */ /* 0x000fe20008010043 */
[----:B------:R-:W-:Y:S01]  /*5140*/  F2F.F16.F32 R64, R61 ;  /* 0x0000003d00407304 */ /* 0x000fe20000200800 */
[----:B------:R-:W-:Y:S01]  /*5150*/  FMUL.FTZ R112, R61, UR4 ;  /* 0x000000043d707c20 */ /* 0x000fe20008410000 */
[----:B------:R-:W-:Y:S01]  /*5160*/  FMUL.FTZ R113, R60, UR4 ;  /* 0x000000043c717c20 */ /* 0x000fe20008410000 */
[----:B------:R-:W-:Y:S01]  /*5170*/  FFMA.FTZ R114, R63, UR13, R114 ;  /* 0x0000000d3f727c23 */ /* 0x000fe20008010072 */
[----:B------:R-:W-:Y:S01]  /*5180*/  FMUL.FTZ R118, R116, UR4 ;  /* 0x0000000474767c20 */ /* 0x000fe20008410000 */
[----:B------:R-:W0:Y:S03]  /*5190*/  LDC.64 R62, c[0x0][0x478] ;  /* 0x00011e00ff3e7b82 */ /* 0x000e260000000a00 */
        /* <DEDUP_REMOVED lines=20> */
[----:B------:R1:W-:Y:S02]  /*52e0*/  STG.E.64 desc[UR14][R60.64], R66 ;  /* 0x000000423c007986 */ /* 0x0003e4000c101b0e */
.L_x_1201:
[----:B------:R-:W-:Y:S05]  /*52f0*/  BSYNC.RECONVERGENT B0 ;  /* 0x0000000000007941 */ /* 0x000fea0003800200 */
.L_x_1190:
[----:B------:R-:W-:Y:S02]  /*5300*/  UIADD3 UR7, UPT, UPT, UR7, UR22, URZ ;  /* 0x0000001607077290 */ /* 0x000fe4000fffe0ff */
[----:B------:R-:W-:Y:S02]  /*5310*/  UPLOP3.LUT UP2, UPT, UPT, UPT, UP2, 0x40, 0x4 ;  /* 0x000000000004789c */ /* 0x000fe40003f4e820 */
[----:B------:R-:W-:-:S09]  /*5320*/  UISETP.GE.AND UP1, UPT, UR7, UR23, UPT ;  /* 0x000000170700728c */ /* 0x000fd2000bf26270 */
[----:B------:R-:W-:Y:S05]  /*5330*/  BRA.U !UP1, `(.L_x_1227) ;  /* 0xffffffb5090c7547 */ /* 0x000fea000b83ffff */
.L_x_1177:
[----:B------:R-:W0:Y:S08]  /*5340*/  S2UR UR4, SR_CTAID.X ;  /* 0x00000000000479c3 */ /* 0x000e300000002500 */
[----:B------:R-:W1:Y:S08]  /*5350*/  LDC.64 R2, c[0x0][0x440] ;  /* 0x00011000ff027b82 */ /* 0x000e700000000a00 */
[----:B------:R-:W2:Y:S08]  /*5360*/  LDC.64 R4, c[0x0][0x448] ;  /* 0x00011200ff047b82 */ /* 0x000eb00000000a00 */
[----:B-----5:R-:W3:Y:S01]  /*5370*/  LDC.64 R6, c[0x0][0x440] ;  /* 0x00011000ff067b82 */ /* 0x020ee20000000a00 */
        /* <DEDUP_REMOVED lines=36> */
.L_x_1228:
        /* <DEDUP_REMOVED lines=12> */
.L_x_10800:


//--------------------- .text._ZN10layer_norm13ln_bwd_kernelINS_13Kernel_traitsI6__halfS2_S2_S2_fjLj2560ELj1ELj1ELj4ELj8ENS_18Kernel_traits_baseILj2560ES2_S2_S2_S2_fjLj128EEEEELb0ELb0ELb0ELb1EEEvNS_9BwdParamsE --------------------------
	.section	.text._ZN10layer_norm13ln_bwd_kernelINS_13Kernel_traitsI6__halfS2_S2_S2_fjLj2560ELj1ELj1ELj4ELj8ENS_18Kernel_traits_baseILj2560ES2_S2_S2_S2_fjLj128EEEEELb0ELb0ELb0ELb1EEEvNS_9BwdParamsE,"ax",@progbits
	.align	128
        .global         _ZN10layer_norm13ln_bwd_kernelINS_13Kernel_traitsI6__halfS2_S2_S2_fjLj2560ELj1ELj1ELj4ELj8ENS_18Kernel_traits_baseILj2560ES2_S2_S2_S2_fjLj128EEEEELb0ELb0ELb0ELb1EEEvNS_9BwdParamsE
        .type           _ZN10layer_norm13ln_bwd_kernelINS_13Kernel_traitsI6__halfS2_S2_S2_fjLj2560ELj1ELj1ELj4ELj8ENS_18Kernel_traits_baseILj2560ES2_S2_S2_S2_fjLj128EEEEELb0ELb0ELb0ELb1EEEvNS_9BwdParamsE,@function
        .size           _ZN10layer_norm13ln_bwd_kernelINS_13Kernel_traitsI6__halfS2_S2_S2_fjLj2560ELj1ELj1ELj4ELj8ENS_18Kernel_traits_baseILj2560ES2_S2_S2_S2_fjLj128EEEEELb0ELb0ELb0ELb1EEEvNS_9BwdParamsE,(.L_x_10801 - _ZN10layer_norm13ln_bwd_kernelINS_13Kernel_traitsI6__halfS2_S2_S2_fjLj2560ELj1ELj1ELj4ELj8ENS_18Kernel_traits_baseILj2560ES2_S2_S2_S2_fjLj128EEEEELb0ELb0ELb0ELb1EEEvNS_9BwdParamsE)
        .other          _ZN10layer_norm13ln_bwd_kernelINS_13Kernel_traitsI6__halfS2_S2_S2_fjLj2560ELj1ELj1ELj4ELj8ENS_18Kernel_traits_baseILj2560ES2_S2_S2_S2_fjLj128EEEEELb0ELb0ELb0ELb1EEEvNS_9BwdParamsE,@"STO_CUDA_ENTRY STV_DEFAULT"
_ZN10layer_norm13ln_bwd_kernelINS_13Kernel_traitsI6__halfS2_S2_S2_fjLj2560ELj1ELj1ELj4ELj8ENS_18Kernel_traits_baseILj2560ES2_S2_S2_S2_fjLj128EEEEELb0ELb0ELb0ELb1EEEvNS_9BwdParamsE:
.text._ZN10layer_norm13ln_bwd_kernelINS_13Kernel_traitsI6__halfS2_S2_S2_fjLj2560ELj1ELj1ELj4ELj8ENS_18Kernel_traits_baseILj2560ES2_S2_S2_S2_fjLj128EEEEELb0ELb0ELb0ELb1EEEvNS_9BwdParamsE:
        /* <DEDUP_REMOVED lines=45> */
[----:B------:R-:W-:Y:S01]  /*02d0*/  CS2R R40, SRZ ;  /* 0x0000000000287805 */ /* 0x000fe2000001ff00 */
[----:B------:R-:W0:Y:S03]  /*02e0*/  LDCU.U8 UR10, c[0x0][0x410] ;  /* 0x00008200ff0a77ac */ /* 0x000e260008000000 */
[----:B--2---:R-:W2:Y:S01]  /*02f0*/  LDG.E.64 R2, desc[UR8][R4.64+0x1000] ;  /* 0x0010000804027981 */ /* 0x004ea2000c1e1b00 */
[----:B------:R-:W-:Y:S01]  /*0300*/  UPLOP3.LUT UP1, UPT, UPT, UPT, UPT, 0x40, 0x4 ;  /* 0x000000000004789c */ /* 0x000fe20003f2e870 */
[----:B------:R-:W3:Y:S02]  /*0310*/  LDCU UR11, c[0x0][0x388] ;  /* 0x00007100ff0b77ac */ /* 0x000ee40008000800 */
[----:B------:R-:W4:Y:S01]  /*0320*/  LDG.E.64 R14, desc[UR8][R4.64+0x800] ;  /* 0x00080008040e7981 */ /* 0x000f22000c1e1b00 */
[----:B------:R-:W0:Y:S03]  /*0330*/  LDCU UR14, c[0x0][0x400] ;  /* 0x00008000ff0e77ac */ /* 0x000e260008000800 */
[----:B------:R-:W5:Y:S01]  /*0340*/  LDG.E.64 R16, desc[UR8][R4.64+0x400] ;  /* 0x0004000804107981 */ /* 0x000f62000c1e1b00 */
[----:B------:R-:W0:Y:S03]  /*0350*/  LDCU.64 UR16, c[0x0][0x478] ;  /* 0x00008f00ff1077ac */ /* 0x000e260008000a00 */
[----:B------:R-:W3:Y:S01]  /*0360*/  LDG.E.64 R12, desc[UR8][R4.64+0xc00] ;  /* 0x000c0008040c7981 */ /* 0x000ee2000c1e1b00 */
[----:B------:R-:W0:Y:S03]  /*0370*/  LDCU.64 UR12, c[0x0][0x438] ;  /* 0x00008700ff0c77ac */ /* 0x000e260008000a00 */
[----:B------:R0:W3:Y:S01]  /*0380*/  LDG.E.64 R18, desc[UR8][R4.64] ;  /* 0x0000000804127981 */ /* 0x0000e2000c1e1b00 */
[----:B-1----:R-:W-:-:S02]  /*0390*/  ISETP.NE.U32.AND P0, PT, R6, RZ, PT ;  /* 0x000000ff0600720c */ /* 0x002fc40003f05070 */
[----:B------:R-:W-:Y:S02]  /*03a0*/  CS2R R38, SRZ ;  /* 0x0000000000267805 */ /* 0x000fe4000001ff00 */
[----:B------:R-:W-:Y:S02]  /*03b0*/  CS2R R36, SRZ ;  /* 0x0000000000247805 */ /* 0x000fe4000001ff00 */
[----:B------:R-:W-:Y:S02]  /*03c0*/  MOV R35, RZ ;  /* 0x000000ff00237202 */ /* 0x000fe40000000f00 */
[----:B------:R-:W-:Y:S02]  /*03d0*/  CS2R R32, SRZ ;  /* 0x0000000000207805 */ /* 0x000fe4000001ff00 */
[----:B------:R-:W-:Y:S02]  /*03e0*/  ISETP.NE.AND.EX P0, PT, R7, RZ, PT, P0 ;  /* 0x000000ff0700720c */ /* 0x000fe40003f05300 */
[----:B------:R-:W-:-:S02]  /*03f0*/  CS2R R30, SRZ ;  /* 0x00000000001e7805 */ /* 0x000fc4000001ff00 */
[----:B------:R-:W-:Y:S02]  /*0400*/  MOV R75, UR7 ;  /* 0x00000007004b7c02 */ /* 0x000fe40008000f00 */
[--C-:B--2---:R-:W-:Y:S02]  /*0410*/  SHF.R.U64 R81, R2, 0x10, R3.reuse ;  /* 0x0000001002517819 */ /* 0x104fe40000001203 */
[----:B------:R-:W-:Y:S02]  /*0420*/  SHF.R.U32.HI R0, RZ, 0x10, R3 ;  /* 0x00000010ff007819 */ /* 0x000fe40000011603 */
[----:B----4-:R-:W-:Y:S02]  /*0430*/  SHF.R.U64 R79, R14, 0x10, R15 ;  /* 0x000000100e4f7819 */ /* 0x010fe4000000120f */
[----:B------:R-:W-:Y:S02]  /*0440*/  PRMT R81, R0, 0x5410, R81 ;  /* 0x0000541000517816 */ /* 0x000fe40000000051 */
[----:B------:R-:W-:-:S02]  /*0450*/  SHF.R.U32.HI R0, RZ, 0x10, R15 ;  /* 0x00000010ff007819 */ /* 0x000fc4000001160f */
[----:B-----5:R-:W-:Y:S02]  /*0460*/  SHF.R.U64 R78, R16, 0x10, R17 ;  /* 0x00000010104e7819 */ /* 0x020fe40000001211 */
[----:B------:R-:W-:Y:S02]  /*0470*/  PRMT R79, R0, 0x5410, R79 ;  /* 0x00005410004f7816 */ /* 0x000fe4000000004f */
[--C-:B---3--:R-:W-:Y:S02]  /*0480*/  SHF.R.U64 R80, R12, 0x10, R13.reuse ;  /* 0x000000100c507819 */ /* 0x108fe4000000120d */
[----:B------:R-:W-:Y:S02]  /*0490*/  SHF.R.U32.HI R6, RZ, 0x10, R13 ;  /* 0x00000010ff067819 */ /* 0x000fe4000001160d */
[----:B------:R-:W-:Y:S02]  /*04a0*/  PRMT R78, R78, 0x5410, R78 ;  /* 0x000054104e4e7816 */ /* 0x000fe4000000004e */
[----:B0-----:R-:W-:-:S02]  /*04b0*/  SHF.R.U32.HI R4, RZ, 0x10, R17 ;  /* 0x00000010ff047819 */ /* 0x001fc40000011611 */
[--C-:B------:R-:W-:Y:S02]  /*04c0*/  SHF.R.U64 R77, R18, 0x10, R19.reuse ;  /* 0x00000010124d7819 */ /* 0x100fe40000001213 */
[----:B------:R-:W-:Y:S02]  /*04d0*/  SHF.R.U32.HI R0, RZ, 0x10, R19 ;  /* 0x00000010ff007819 */ /* 0x000fe40000011613 */
[----:B------:R-:W-:Y:S02]  /*04e0*/  PRMT R80, R6, 0x5410, R80 ;  /* 0x0000541006507816 */ /* 0x000fe40000000050 */
[----:B------:R-:W-:Y:S02]  /*04f0*/  PRMT R78, R4, 0x7610, R78 ;  /* 0x00007610044e7816 */ /* 0x000fe4000000004e */
[----:B------:R-:W-:-:S07]  /*0500*/  PRMT R77, R0, 0x5410, R77 ;  /* 0x00005410004d7816 */ /* 0x000fce000000004d */
.L_x_1238:
[----:B------:R-:W0:Y:S08]  /*0510*/  @P0 LDC.64 R8, c[0x0][0x3e0] ;  /* 0x0000f800ff080b82 */ /* 0x000e300000000a00 */
[----:B------:R-:W1:Y:S08]  /*0520*/  LDC.64 R4, c[0x0][0x3c0] ;  /* 0x0000f000ff047b82 */ /* 0x000e700000000a00 */
[----:B------:R-:W2:Y:S01]  /*0530*/  LDC.64 R6, c[0x0][0x3c8] ;  /* 0x0000f200ff067b82 */ /* 0x000ea20000000a00 */
[----:B0-----:R-:W-:-:S06]  /*0540*/  @P0 IMAD.WIDE R8, R75, 0x2, R8 ;  /* 0x000000024b080825 */ /* 0x001fcc00078e0208 */
[----:B------:R-:W3:Y:S01]  /*0550*/  @P0 LDG.E.U16 R8, desc[UR8][R8.64] ;  /* 0x0000000808080981 */ /* 0x000ee2000c1e1500 */
[----:B-1----:R-:W-:-:S06]  /*0560*/  IMAD.WIDE R4, R75, 0x4, R4 ;  /* 0x000000044b047825 */ /* 0x002fcc00078e0204 */
[----:B------:R-:W4:Y:S01]  /*0570*/  LDG.E R4, desc[UR8][R4.64] ;  /* 0x0000000804047981 */ /* 0x000f22000c1e1900 */
[----:B--2---:R-:W-:-:S05]  /*0580*/  IMAD.WIDE R6, R75, 0x4, R6 ;  /* 0x000000044b067825 */ /* 0x004fca00078e0206 */
        /* <DEDUP_REMOVED lines=8> */
[----:B------:R-:W-:Y:S01]  /*0610*/  LEA.HI.SX32 R74, R11, R34, 0x1e ;  /* 0x000000220b4a7211 */ /* 0x000fe200078ff2ff */
[----:B---3--:R-:W-:Y:S01]  /*0620*/  @P0 HADD2.F32 R83, -RZ, R8.H0_H0 ;  /* 0x20000008ff530230 */ /* 0x008fe20000004100 */
[----:B----4-:R-:W-:Y:S01]  /*0630*/  FSEL R139, R4, RZ, !P2 ;  /* 0x000000ff048b7208 */ /* 0x010fe20005000000 */
[----:B0-----:R-:W-:Y:S06]  /*0640*/  BRA.U UP0, `(.L_x_1230) ;  /* 0x0000000d008c7547 */ /* 0x001fec000b800000 */
[----:B------:R-:W0:Y:S01]  /*0650*/  LDC.64 R90, c[0x0][0x3a8] ;  /* 0x0000ea00ff5a7b82 */ /* 0x000e220000000a00 */
[C---:B------:R-:W-:Y:S02]  /*0660*/  IADD3 R73, PT, PT, R74.reuse, 0x80, RZ ;  /* 0x000000804a497810 */ /* 0x040fe40007ffe0ff */
[----:B------:R-:W-:-:S05]  /*0670*/  IADD3 R72, PT, PT, R74, 0x100, RZ ;  /* 0x000001004a487810 */ /* 0x000fca0007ffe0ff */
[----:B------:R-:W1:Y:S01]  /*0680*/  LDC.64 R4, c[0x0][0x428] ;  /* 0x00010a00ff047b82 */ /* 0x000e620000000a00 */
[C---:B------:R-:W-:Y:S02]  /*0690*/  IADD3 R71, PT, PT, R74.reuse, 0x180, RZ ;  /* 0x000001804a477810 */ /* 0x040fe40007ffe0ff */
[C---:B------:R-:W-:Y:S01]  /*06a0*/  IADD3 R70, PT, PT, R74.reuse, 0x200, RZ ;  /* 0x000002004a467810 */ /* 0x040fe20007ffe0ff */
        /* <DEDUP_REMOVED lines=16> */
[----:B------:R-:W4:Y:S02]  /*07b0*/  LDG.E.64 R8, desc[UR8][R8.64] ;  /* 0x0000000808087981 */ /* 0x000f24000c1e1b00 */
[----:B------:R-:W-:Y:S02]  /*07c0*/  IMAD.WIDE.U32 R4, R70, 0x8, R4 ;  /* 0x0000000846047825 */ /* 0x000fe400078e0004 */
[----:B------:R-:W4:Y:S04]  /*07d0*/  LDG.E.64 R6, desc[UR8][R6.64] ;  /* 0x0000000806067981 */ /* 0x000f28000c1e1b00 */
[----:B------:R-:W4:Y:S01]  /*07e0*/  LDG.E.64 R4, desc[UR8][R4.64] ;  /* 0x0000000804047981 */ /* 0x000f22000c1e1b00 */
[----:B------:R-:W-:-:S02]  /*07f0*/  HADD2.F32 R111, -RZ, R14.H0_H0 ;  /* 0x2000000eff6f7230 */ /* 0x000fc40000004100 */
[----:B------:R-:W-:Y:S02]  /*0800*/  HADD2.F32 R117, -RZ, R15.H0_H0 ;  /* 0x2000000fff757230 */ /* 0x000fe40000004100 */
[----:B------:R-:W-:Y:S02]  /*0810*/  HADD2.F32 R134, -RZ, R79.H1_H1 ;  /* 0x3000004fff867230 */ /* 0x000fe40000004100 */
[----:B------:R-:W-:Y:S02]  /*0820*/  HADD2.F32 R145, -RZ, R12.H0_H0 ;  /* 0x2000000cff917230 */ /* 0x000fe40000004100 */
[----:B------:R-:W-:Y:S02]  /*0830*/  HADD2.F32 R132, -RZ, R80.H1_H1 ;  /* 0x30000050ff847230 */ /* 0x000fe40000004100 */
[----:B------:R-:W-:Y:S02]  /*0840*/  HADD2.F32 R147, -RZ, R13.H0_H0 ;  /* 0x2000000dff937230 */ /* 0x000fe40000004100 */
[----:B------:R-:W-:-:S02]  /*0850*/  HADD2.F32 R149, -RZ, R2.H0_H0 ;  /* 0x20000002ff957230 */ /* 0x000fc40000004100 */
[----:B------:R-:W-:Y:S02]  /*0860*/  HADD2.F32 R130, -RZ, R81.H1_H1 ;  /* 0x30000051ff827230 */ /* 0x000fe40000004100 */
[----:B------:R-:W-:Y:S01]  /*0870*/  HADD2.F32 R151, -RZ, R3.H0_H0 ;  /* 0x20000003ff977230 */ /* 0x000fe20000004100 */
[--C-:B--2---:R-:W-:Y:S01]  /*0880*/  SHF.R.U64 R0, R84, 0x10, R85.reuse ;  /* 0x0000001054007819 */ /* 0x104fe20000001255 */
[----:B------:R-:W-:Y:S01]  /*0890*/  HADD2.F32 R84, -RZ, R84.H0_H0 ;  /* 0x20000054ff547230 */ /* 0x000fe20000004100 */
[----:B------:R-:W-:Y:S01]  /*08a0*/  SHF.R.U32.HI R109, RZ, 0x10, R85 ;  /* 0x00000010ff6d7819 */ /* 0x000fe20000011655 */
[----:B------:R-:W-:Y:S01]  /*08b0*/  HADD2.F32 R96, -RZ, R85.H0_H0 ;  /* 0x20000055ff607230 */ /* 0x000fe20000004100 */
[--C-:B---3--:R-:W-:Y:S01]  /*08c0*/  SHF.R.U64 R107, R92, 0x10, R93.reuse ;  /* 0x000000105c6b7819 */ /* 0x108fe2000000125d */
[----:B------:R-:W-:Y:S01]  /*08d0*/  HADD2.F32 R92, -RZ, R92.H0_H0 ;  /* 0x2000005cff5c7230 */ /* 0x000fe20000004100 */
[----:B------:R-:W-:Y:S01]  /*08e0*/  SHF.R.U32.HI R103, RZ, 0x10, R93 ;  /* 0x00000010ff677819 */ /* 0x000fe2000001165d */
[----:B------:R-:W-:Y:S01]  /*08f0*/  HADD2.F32 R98, -RZ, R93.H0_H0 ;  /* 0x2000005dff627230 */ /* 0x000fe20000004100 */
[--C-:B----4-:R-:W-:Y:S01]  /*0900*/  SHF.R.U64 R101, R88, 0x10, R89.reuse ;  /* 0x0000001058657819 */ /* 0x110fe20000001259 */
[----:B------:R-:W-:Y:S01]  /*0910*/  HADD2.F32 R100, -RZ, R88.H0_H0 ;  /* 0x20000058ff647230 */ /* 0x000fe20000004100 */
[----:B------:R-:W-:Y:S01]  /*0920*/  SHF.R.U32.HI R99, RZ, 0x10, R89 ;  /* 0x00000010ff637819 */ /* 0x000fe20000011659 */
[----:B------:R-:W-:Y:S01]  /*0930*/  HADD2.F32 R102, -RZ, R89.H0_H0 ;  /* 0x20000059ff667230 */ /* 0x000fe20000004100 */
[--C-:B------:R-:W-:Y:S01]  /*0940*/  SHF.R.U64 R97, R94, 0x10, R95.reuse ;  /* 0x000000105e617819 */ /* 0x100fe2000000125f */
[----:B------:R-:W-:Y:S01]  /*0950*/  FADD.FTZ R105, -R139, R84 ;  /* 0x000000548b697221 */ /* 0x000fe20000010100 */
[----:B------:R-:W-:Y:S01]  /*0960*/  SHF.R.U32.HI R93, RZ, 0x10, R95 ;  /* 0x00000010ff5d7819 */ /* 0x000fe2000001165f */
[----:B------:R-:W-:Y:S01]  /*0970*/  HADD2.F32 R0, -RZ, R0.H0_H0 ;  /* 0x20000000ff007230 */ /* 0x000fe20000004100 */
[--C-:B------:R-:W-:Y:S01]  /*0980*/  SHF.R.U64 R89, R90, 0x10, R91.reuse ;  /* 0x000000105a597819 */ /* 0x100fe2000000125b */
[----:B------:R-:W-:Y:S01]  /*0990*/  HADD2.F32 R108, -RZ, R90.H0_H0 ;  /* 0x2000005aff6c7230 */ /* 0x000fe20000004100 */
[----:B------:R-:W-:Y:S01]  /*09a0*/  SHF.R.U32.HI R85, RZ, 0x10, R91 ;  /* 0x00000010ff557819 */ /* 0x000fe2000001165b */
[----:B------:R-:W-:-:S02]  /*09b0*/  HADD2.F32 R84, -RZ, R109.H0_H0 ;  /* 0x2000006dff547230 */ /* 0x000fc40000004100 */
[C---:B------:R-:W-:Y:S01]  /*09c0*/  FADD.FTZ R115, -R139.reuse, R96 ;  /* 0x000000608b737221 */ /* 0x040fe20000010100 */
[----:B------:R-:W-:Y:S02]  /*09d0*/  HADD2.F32 R88, -RZ, R107.H0_H0 ;  /* 0x2000006bff587230 */ /* 0x000fe40000004100 */
[C---:B------:R-:W-:Y:S01]  /*09e0*/  FADD.FTZ R113, -R139.reuse, R92 ;  /* 0x0000005c8b717221 */ /* 0x040fe20000010100 */
[----:B------:R-:W-:Y:S02]  /*09f0*/  HADD2.F32 R104, -RZ, R94.H0_H0 ;  /* 0x2000005eff687230 */ /* 0x000fe40000004100 */
[C---:B------:R-:W-:Y:S01]  /*0a00*/  FADD.FTZ R109, -R139.reuse, R98 ;  /* 0x000000628b6d7221 */ /* 0x040fe20000010100 */
[----:B------:R-:W-:Y:S02]  /*0a10*/  HADD2.F32 R90, -RZ, R103.H0_H0 ;  /* 0x20000067ff5a7230 */ /* 0x000fe40000004100 */
[----:B------:R-:W-:Y:S01]  /*0a20*/  FADD.FTZ R107, -R139, R100 ;  /* 0x000000648b6b7221 */ /* 0x000fe20000010100 */
[----:B------:R-:W-:-:S02]  /*0a30*/  HADD2.F32 R106, -RZ, R95.H0_H0 ;  /* 0x2000005fff6a7230 */ /* 0x000fc40000004100 */
[C---:B------:R-:W-:Y:S01]  /*0a40*/  FADD.FTZ R103, -R139.reuse, R102 ;  /* 0x000000668b677221 */ /* 0x040fe20000010100 */
[----:B------:R-:W-:Y:S01]  /*0a50*/  HADD2.F32 R110, -RZ, R91.H0_H0 ;  /* 0x2000005bff6e7230 */ /* 0x000fe20000004100 */
[----:B------:R-:W-:Y:S01]  /*0a60*/  SHF.R.U64 R129, R10, 0x10, R11 ;  /* 0x000000100a817819 */ /* 0x000fe2000000120b */
        /* <DEDUP_REMOVED lines=16> */
[C---:B------:R-:W-:Y:S01]  /*0b70*/  FADD.FTZ R131, -R139.reuse, R92 ;  /* 0x0000005c8b837221 */ /* 0x040fe20000010100 */
[C---:B------:R-:W-:Y:S01]  /*0b80*/  FADD.FTZ R133, -R139.reuse, R94 ;  /* 0x0000005e8b857221 */ /* 0x040fe20000010100 */
[C---:B------:R-:W-:Y:S01]  /*0b90*/  FADD.FTZ R135, -R139.reuse, R96 ;  /* 0x000000608b877221 */ /* 0x040fe20000010100 */
[C---:B------:R-:W-:Y:S01]  /*0ba0*/  FADD.FTZ R141, -R139.reuse, R98 ;  /* 0x000000628b8d7221 */ /* 0x040fe20000010100 */
[C---:B------:R-:W-:Y:S01]  /*0bb0*/  FADD.FTZ R137, -R139.reuse, R100 ;  /* 0x000000648b897221 */ /* 0x040fe20000010100 */
[----:B------:R-:W-:Y:S01]  /*0bc0*/  FADD.FTZ R139, -R139, R102 ;  /* 0x000000668b8b7221 */ /* 0x000fe20000010100 */
[----:B------:R-:W-:Y:S01]  /*0bd0*/  SHF.R.U64 R126, R86, 0x10, R87 ;  /* 0x00000010567e7819 */ /* 0x000fe20000001257 */
[----:B------:R-:W-:Y:S01]  /*0be0*/  HADD2.F32 R90, -RZ, R8.H0_H0 ;  /* 0x20000008ff5a7230 */ /* 0x000fe20000004100 */
[--C-:B------:R-:W-:Y:S01]  /*0bf0*/  SHF.R.U64 R123, R8, 0x10, R9.reuse ;  /* 0x00000010087b7819 */ /* 0x100fe20000001209 */
[----:B------:R-:W-:Y:S01]  /*0c00*/  HADD2.F32 R92, -RZ, R9.H0_H0 ;  /* 0x20000009ff5c7230 */ /* 0x000fe20000004100 */
[----:B------:R-:W-:Y:S01]  /*0c10*/  SHF.R.U32.HI R121, RZ, 0x10, R9 ;  /* 0x00000010ff797819 */ /* 0x000fe20000011609 */
[----:B------:R-:W-:Y:S01]  /*0c20*/  HADD2.F32 R86, -RZ, R86.H0_H0 ;  /* 0x20000056ff567230 */ /* 0x000fe20000004100 */
[----:B------:R-:W-:Y:S01]  /*0c30*/  SHF.R.U32.HI R124, RZ, 0x10, R87 ;  /* 0x00000010ff7c7819 */ /* 0x000fe20000011657 */
[----:B------:R-:W-:Y:S01]  /*0c40*/  HADD2.F32 R88, -RZ, R87.H0_H0 ;  /* 0x20000057ff587230 */ /* 0x000fe20000004100 */
[----:B------:R-:W-:Y:S01]  /*0c50*/  SHF.R.U64 R106, R4, 0x10, R5 ;  /* 0x00000010046a7819 */ /* 0x000fe20000001205 */
[----:B------:R-:W-:-:S02]  /*0c60*/  HADD2.F32 R102, -RZ, R77.H1_H1 ;  /* 0x3000004dff667230 */ /* 0x000fc40000004100 */
[----:B------:R-:W-:Y:S01]  /*0c70*/  FMUL.FTZ R125, R0, R85 ;  /* 0x00000055007d7220 */ /* 0x000fe20000410000 */
[----:B------:R-:W-:Y:S01]  /*0c80*/  HADD2.F32 R9, -RZ, R16.H0_H0 ;  /* 0x20000010ff097230 */ /* 0x000fe20000004100 */
[----:B------:R-:W-:Y:S01]  /*0c90*/  SHF.R.U32.HI R127, RZ, 0x10, R11 ;  /* 0x00000010ff7f7819 */ /* 0x000fe2000001160b */
[----:B------:R-:W-:Y:S02]  /*0ca0*/  HADD2.F32 R129, -RZ, R129.H0_H0 ;  /* 0x20000081ff817230 */ /* 0x000fe40000004100 */
[----:B-----5:R-:W-:Y:S01]  /*0cb0*/  FMUL.FTZ R0, R82, R105 ;  /* 0x0000006952007220 */ /* 0x020fe20000410000 */
[----:B------:R-:W-:Y:S01]  /*0cc0*/  HADD2.F32 R87, -RZ, R17.H0_H0 ;  /* 0x20000011ff577230 */ /* 0x000fe20000004100 */
[--C-:B------:R-:W-:Y:S01]  /*0cd0*/  SHF.R.U64 R119, R6, 0x10, R7.reuse ;  /* 0x0000001006777819 */ /* 0x100fe20000001207 */
[----:B------:R-:W-:Y:S01]  /*0ce0*/  HADD2.F32 R96, -RZ, R7.H0_H0 ;  /* 0x20000007ff607230 */ /* 0x000fe20000004100 */
[----:B------:R-:W-:Y:S01]  /*0cf0*/  SHF.R.U32.HI R108, RZ, 0x10, R7 ;  /* 0x00000010ff6c7819 */ /* 0x000fe20000011607 */
[----:B------:R-:W-:Y:S01]  /*0d00*/  FMUL.FTZ R118, R111, R90 ;  /* 0x0000005a6f767220 */ /* 0x000fe20000410000 */
[----:B------:R-:W-:-:S02]  /*0d10*/  HADD2.F32 R84, -RZ, R11.H0_H0 ;  /* 0x2000000bff547230 */ /* 0x000fc40000004100 */
[----:B------:R-:W-:Y:S01]  /*0d20*/  FMUL.FTZ R122, R9, R86 ;  /* 0x00000056097a7220 */ /* 0x000fe20000410000 */
[----:B------:R-:W-:Y:S02]  /*0d30*/  HADD2.F32 R7, -RZ, R19.H0_H0 ;  /* 0x20000013ff077230 */ /* 0x000fe40000004100 */
[----:B------:R-:W-:Y:S01]  /*0d40*/  FMUL.FTZ R111, R102, R129 ;  /* 0x00000081666f7220 */ /* 0x000fe20000410000 */
[----:B------:R-:W-:Y:S01]  /*0d50*/  FMUL.FTZ R120, R87, R88 ;  /* 0x0000005857787220 */ /* 0x000fe20000410000 */
[----:B------:R-:W-:Y:S02]  /*0d60*/  HADD2.F32 R9, -RZ, R106.H0_H0 ;  /* 0x2000006aff097230 */ /* 0x000fe40000004100 */
[----:B------:R-:W-:Y:S01]  /*0d70*/  FADD.FTZ R102, RZ, R125 ;  /* 0x0000007dff667221 */ /* 0x000fe20000010000 */
[----:B------:R-:W-:Y:S01]  /*0d80*/  FMUL.FTZ R106, R82, R143 ;  /* 0x0000008f526a7220 */ /* 0x000fe20000410000 */
[----:B------:R-:W-:Y:S01]  /*0d90*/  FFMA.FTZ R87, R0, R125, RZ ;  /* 0x0000007d00577223 */ /* 0x000fe200000100ff */
[----:B------:R-:W-:Y:S01]  /*0da0*/  HADD2.F32 R100, -RZ, R77.H0_H0 ;  /* 0x2000004dff647230 */ /* 0x000fe20000004100 */
[----:B------:R-:W-:Y:S01]  /*0db0*/  SHF.R.U32.HI R104, RZ, 0x10, R5 ;  /* 0x00000010ff687819 */ /* 0x000fe20000011605 */
[----:B------:R-:W-:-:S02]  /*0dc0*/  HADD2.F32 R127, -RZ, R127.H0_H0 ;  /* 0x2000007fff7f7230 */ /* 0x000fc40000004100 */
[----:B------:R-:W-:Y:S01]  /*0dd0*/  FMUL.FTZ R128, R7, R84 ;  /* 0x0000005407807220 */ /* 0x000fe20000410000 */
[----:B------:R-:W-:Y:S01]  /*0de0*/  FADD.FTZ R143, R102, R111 ;  /* 0x0000006f668f7221 */ /* 0x000fe20000010000 */
[----:B------:R-:W-:Y:S01]  /*0df0*/  FMUL.FTZ R115, R82, R115 ;  /* 0x0000007352737220 */ /* 0x000fe20000410000 */
[----:B------:R-:W-:Y:S01]  /*0e00*/  FFMA.FTZ R102, R106, R111, R87 ;  /* 0x0000006f6a667223 */ /* 0x000fe20000010057 */
[----:B------:R-:W-:Y:S01]  /*0e10*/  FMUL.FTZ R105, R100, R127 ;  /* 0x0000007f64697220 */ /* 0x000fe20000410000 */
[----:B------:R-:W-:Y:S02]  /*0e20*/  HADD2.F32 R7, -RZ, R104.H0_H0 ;  /* 0x20000068ff077230 */ /* 0x000fe40000004100 */
[----:B------:R-:W-:Y:S01]  /*0e30*/  FADD.FTZ R100, R143, R128 ;  /* 0x000000808f647221 */ /* 0x000fe20000010000 */
[----:B------:R-:W-:Y:S01]  /*0e40*/  FMUL.FTZ R104, R82, R89 ;  /* 0x0000005952687220 */ /* 0x000fe20000410000 */
[----:B------:R-:W-:Y:S01]  /*0e50*/  FFMA.FTZ R87, R115, R128, R102 ;  /* 0x0000008073577223 */ /* 0x000fe20000010066 */
[----:B------:R-:W-:-:S02]  /*0e60*/  HADD2.F32 R11, -RZ, R78.H1_H1 ;  /* 0x3000004eff0b7230 */ /* 0x000fc40000004100 */
[----:B------:R-:W-:Y:S01]  /*0e70*/  FADD.FTZ R89, R100, R105 ;  /* 0x0000006964597221 */ /* 0x000fe20000010000 */
[----:B------:R-:W-:Y:S02]  /*0e80*/  HADD2.F32 R126, -RZ, R126.H0_H0 ;  /* 0x2000007eff7e7230 */ /* 0x000fe40000004100 */
[----:B------:R-:W-:Y:S01]  /*0e90*/  FMUL.FTZ R113, R82, R113 ;  /* 0x0000007152717220 */ /* 0x000fe20000410000 */
[----:B------:R-:W-:Y:S01]  /*0ea0*/  FFMA.FTZ R100, R104, R105, R87 ;  /* 0x0000006968647223 */ /* 0x000fe20000010057 */
[----:B------:R-:W-:Y:S01]  /*0eb0*/  FADD.FTZ R89, R89, R122 ;  /* 0x0000007a59597221 */ /* 0x000fe20000010000 */
[----:B------:R-:W-:Y:S02]  /*0ec0*/  HADD2.F32 R8, -RZ, R5.H0_H0 ;  /* 0x20000005ff087230 */ /* 0x000fe40000004100 */
[----:B------:R-:W-:Y:S01]  /*0ed0*/  FMUL.FTZ R102, R11, R126 ;  /* 0x0000007e0b667220 */ /* 0x000fe20000410000 */
[----:B------:R-:W-:Y:S01]  /*0ee0*/  FMUL.FTZ R99, R82, R99 ;  /* 0x0000006352637220 */ /* 0x000fe20000410000 */
[----:B------:R-:W-:Y:S01]  /*0ef0*/  FFMA.FTZ R100, R113, R122, R100 ;  /* 0x0000007a71647223 */ /* 0x000fe20000010064 */
[----:B------:R-:W-:-:S02]  /*0f00*/  HADD2.F32 R5, -RZ, R78.H0_H0 ;  /* 0x2000004eff057230 */ /* 0x000fc40000004100 */
[----:B------:R-:W-:Y:S01]  /*0f10*/  FADD.FTZ R89, R89, R102 ;  /* 0x0000006659597221 */ /* 0x000fe20000010000 */
[----:B------:R-:W-:Y:S02]  /*0f20*/  HADD2.F32 R124, -RZ, R124.H0_H0 ;  /* 0x2000007cff7c7230 */ /* 0x000fe40000004100 */
[C---:B------:R-:W-:Y:S01]  /*0f30*/  FMUL.FTZ R109, R82.reuse, R109 ;  /* 0x0000006d526d7220 */ /* 0x040fe20000410000 */
[----:B------:R-:W-:Y:S01]  /*0f40*/  FFMA.FTZ R136, R99, R102, R100 ;  /* 0x0000006663887223 */ /* 0x000fe20000010064 */
[----:B------:R-:W-:Y:S01]  /*0f50*/  FMUL.FTZ R93, R82, R93 ;  /* 0x0000005d525d7220 */ /* 0x000fe20000410000 */
[----:B------:R-:W-:Y:S02]  /*0f60*/  HADD2.F32 R10, -RZ, R79.H0_H0 ;  /* 0x2000004fff0a7230 */ /* 0x000fe40000004100 */
[----:B------:R-:W-:Y:S01]  /*0f70*/  FMUL.FTZ R100, R5, R124 ;  /* 0x0000007c05647220 */ /* 0x000fe20000410000 */
[----:B------:R-:W-:Y:S01]  /*0f80*/  FADD.FTZ R5, R89, R120 ;  /* 0x0000007859057221 */ /* 0x000fe20000010000 */
[----:B------:R-:W-:Y:S01]  /*0f90*/  FFMA.FTZ R136, R109, R120, R136 ;  /* 0x000000786d887223 */ /* 0x000fe20000010088 */
[----:B------:R-:W-:-:S02]  /*0fa0*/  HADD2.F32 R121, -RZ, R121.H0_H0 ;  /* 0x20000079ff797230 */ /* 0x000fc40000004100 */
[----:B------:R-:W-:Y:S01]  /*0fb0*/  FMUL.FTZ R107, R82, R107 ;  /* 0x0000006b526b7220 */ /* 0x000fe20000410000 */
[----:B------:R-:W-:Y:S02]  /*0fc0*/  HADD2.F32 R123, -RZ, R123.H0_H0 ;  /* 0x2000007bff7b7230 */ /* 0x000fe40000004100 */
[----:B------:R-:W-:Y:S01]  /*0fd0*/  FADD.FTZ R5, R5, R100 ;  /* 0x0000006405057221 */ /* 0x000fe20000010000 */
[----:B------:R-:W-:Y:S01]  /*0fe0*/  FFMA.FTZ R136, R93, R100, R136 ;  /* 0x000000645d887223 */ /* 0x000fe20000010088 */
[----:B------:R-:W-:Y:S02]  /*0ff0*/  HADD2.F32 R94, -RZ, R6.H0_H0 ;  /* 0x20000006ff5e7230 */ /* 0x000fe40000004100 */
[----:B------:R-:W-:Y:S01]  /*1000*/  FMUL.FTZ R116, R117, R92 ;  /* 0x0000005c75747220 */ /* 0x000fe20000410000 */
[----:B------:R-:W-:Y:S02]  /*1010*/  HADD2.F32 R6, -RZ, R80.H0_H0 ;  /* 0x20000050ff067230 */ /* 0x000fe40000004100 */
[----:B------:R-:W-:Y:S01]  /*1020*/  FMUL.FTZ R87, R10, R121 ;  /* 0x000000790a577220 */ /* 0x000fe20000410000 */
[----:B------:R-:W-:-:S02]  /*1030*/  HADD2.F32 R117, -RZ, R108.H0_H0 ;  /* 0x2000006cff757230 */ /* 0x000fc40000004100 */
        /* <DEDUP_REMOVED lines=8> */
[----:B------:R-:W-:Y:S02]  /*10c0*/  HADD2.F32 R98, -RZ, R4.H0_H0 ;  /* 0x20000004ff627230 */ /* 0x000fe40000004100 */
[----:B------:R-:W-:Y:S01]  /*10d0*/  FADD.FTZ R10, R11, R116 ;  /* 0x000000740b0a7221 */ /* 0x000fe20000010000 */
[----:B------:R-:W-:-:S02]  /*10e0*/  HADD2.F32 R4, -RZ, R81.H0_H0 ;  /* 0x20000051ff047230 */ /* 0x000fc40000004100 */
[----:B------:R-:W-:Y:S01]  /*10f0*/  FMUL.FTZ R136, R82, R133 ;  /* 0x0000008552887220 */ /* 0x000fe20000410000 */
[----:B------:R-:W-:Y:S01]  /*1100*/  FFMA.FTZ R5, R103, R116, R6 ;  /* 0x0000007467057223 */ /* 0x000fe20000010006 */
[----:B------:R-:W-:Y:S02]  /*1110*/  HADD2.F32 R119, -RZ, R119.H0_H0 ;  /* 0x20000077ff777230 */ /* 0x000fe40000004100 */
[----:B------:R-:W-:Y:S01]  /*1120*/  FMUL.FTZ R114, R145, R94 ;  /* 0x0000005e91727220 */ /* 0x000fe20000410000 */
[----:B------:R-:W-:Y:S01]  /*1130*/  FMUL.FTZ R133, R4, R7 ;  /* 0x0000000704857220 */ /* 0x000fe20000410000 */
[----:B------:R-:W-:Y:S01]  /*1140*/  FADD.FTZ R11, R10, R87 ;  /* 0x000000570a0b7221 */ /* 0x000fe20000010000 */
[----:B------:R-:W-:Y:S01]  /*1150*/  FMUL.FTZ R101, R82, R101 ;  /* 0x0000006552657220 */ /* 0x000fe20000410000 */
[----:B------:R-:W-:Y:S01]  /*1160*/  FFMA.FTZ R4, R136, R87, R5 ;  /* 0x0000005788047223 */ /* 0x000fe20000010005 */
[----:B------:R-:W-:Y:S01]  /*1170*/  FMUL.FTZ R132, R132, R119 ;  /* 0x0000007784847220 */ /* 0x000fe20000410000 */
[----:B------:R-:W-:Y:S01]  /*1180*/  FADD.FTZ R5, R11, R114 ;  /* 0x000000720b057221 */ /* 0x000fe20000010000 */
[C---:B------:R-:W-:Y:S01]  /*1190*/  FMUL.FTZ R135, R82.reuse, R135 ;  /* 0x0000008752877220 */ /* 0x040fe20000410000 */
[----:B------:R-:W-:Y:S01]  /*11a0*/  FFMA.FTZ R4, R101, R114, R4 ;  /* 0x0000007265047223 */ /* 0x000fe20000010004 */
[----:B------:R-:W-:Y:S01]  /*11b0*/  FMUL.FTZ R112, R147, R96 ;  /* 0x0000006093707220 */ /* 0x000fe20000410000 */
[----:B------:R-:W-:Y:S01]  /*11c0*/  FADD.FTZ R5, R5, R132 ;  /* 0x0000008405057221 */ /* 0x000fe20000010000 */
[C---:B------:R-:W-:Y:S01]  /*11d0*/  FMUL.FTZ R97, R82.reuse, R97 ;  /* 0x0000006152617220 */ /* 0x040fe20000410000 */
[----:B------:R-:W-:Y:S01]  /*11e0*/  FFMA.FTZ R4, R135, R132, R4 ;  /* 0x0000008487047223 */ /* 0x000fe20000010004 */
[C---:B------:R-:W-:Y:S01]  /*11f0*/  FMUL.FTZ R138, R82.reuse, R141 ;  /* 0x0000008d528a7220 */ /* 0x040fe20000410000 */
[----:B------:R-:W-:Y:S01]  /*1200*/  FADD.FTZ R10, R5, R112 ;  /* 0x00000070050a7221 */ /* 0x000fe20000010000 */
[C---:B------:R-:W-:Y:S01]  /*1210*/  FMUL.FTZ R140, R82.reuse, R139 ;  /* 0x0000008b528c7220 */ /* 0x040fe20000410000 */
[----:B------:R-:W-:Y:S01]  /*1220*/  FFMA.FTZ R5, R97, R112, R4 ;  /* 0x0000007061057223 */ /* 0x000fe20000010004 */
[----:B------:R-:W-:Y:S01]  /*1230*/  FMUL.FTZ R110, R149, R98 ;  /* 0x00000062956e7220 */ /* 0x000fe20000410000 */
[----:B------:R-:W-:Y:S01]  /*1240*/  FMUL.FTZ R95, R82, R95 ;  /* 0x0000005f525f7220 */ /* 0x000fe20000410000 */
[----:B------:R-:W-:Y:S01]  /*1250*/  FADD.FTZ R139, R10, R131 ;  /* 0x000000830a8b7221 */ /* 0x000fe20000010000 */
[----:B------:R-:W-:Y:S01]  /*1260*/  FFMA.FTZ R4, R138, R131, R5 ;  /* 0x000000838a047223 */ /* 0x000fe20000010005 */
[----:B------:R-:W-:Y:S01]  /*1270*/  FMUL.FTZ R130, R130, R9 ;  /* 0x0000000982827220 */ /* 0x000fe20000410000 */
        /* <DEDUP_REMOVED lines=32> */
.L_x_1230:
        /* <DEDUP_REMOVED lines=37> */
[----:B------:R-:W-:Y:S02]  /*16d0*/  HADD2.F32 R117, -RZ, R15.H0_H0 ;  /* 0x2000000fff757230 */ /* 0x000fe40000004100 */
[----:B------:R-:W-:Y:S02]  /*16e0*/  HADD2.F32 R134, -RZ, R79.H1_H1 ;  /* 0x3000004fff867230 */ /* 0x000fe40000004100 */
[----:B------:R-:W-:Y:S02]  /*16f0*/  HADD2.F32 R145, -RZ, R12.H0_H0 ;  /* 0x2000000cff917230 */ /* 0x000fe40000004100 */
[----:B------:R-:W-:-:S02]  /*1700*/  HADD2.F32 R132, -RZ, R80.H1_H1 ;  /* 0x30000050ff847230 */ /* 0x000fc40000004100 */
[----:B------:R-:W-:Y:S02]  /*1710*/  HADD2.F32 R147, -RZ, R13.H0_H0 ;  /* 0x2000000dff937230 */ /* 0x000fe40000004100 */
[----:B------:R-:W-:Y:S02]  /*1720*/  HADD2.F32 R149, -RZ, R2.H0_H0 ;  /* 0x20000002ff957230 */ /* 0x000fe40000004100 */
        /* <DEDUP_REMOVED lines=13> */
[----:B------:R-:W-:-:S02]  /*1800*/  HADD2.F32 R106, -RZ, R89.H0_H0 ;  /* 0x20000059ff6a7230 */ /* 0x000fc40000004100 */
[----:B------:R-:W-:Y:S01]  /*1810*/  HADD2.F32 R104, -RZ, R88.H0_H0 ;  /* 0x20000058ff687230 */ /* 0x000fe20000004100 */
[--C-:B------:R-:W-:Y:S01]  /*1820*/  SHF.R.U64 R89, R94, 0x10, R95.reuse ;  /* 0x000000105e597819 */ /* 0x100fe2000000125f */
[----:B------:R-:W-:Y:S01]  /*1830*/  HADD2.F32 R92, -RZ, R92.H0_H0 ;  /* 0x2000005cff5c7230 */ /* 0x000fe20000004100 */
[----:B------:R-:W-:Y:S01]  /*1840*/  SHF.R.U32.HI R99, RZ, 0x10, R95 ;  /* 0x00000010ff637819 */ /* 0x000fe2000001165f */
[----:B------:R-:W-:Y:S01]  /*1850*/  HADD2.F32 R114, -RZ, R90.H0_H0 ;  /* 0x2000005aff727230 */ /* 0x000fe20000004100 */
[----:B------:R-:W-:Y:S01]  /*1860*/  SHF.R.U64 R111, R90, 0x10, R91 ;  /* 0x000000105a6f7819 */ /* 0x000fe2000000125b */
[----:B------:R-:W-:Y:S02]  /*1870*/  HADD2.F32 R90, -RZ, R93.H0_H0 ;  /* 0x2000005dff5a7230 */ /* 0x000fe40000004100 */
[----:B------:R-:W-:Y:S02]  /*1880*/  HADD2.F32 R88, -RZ, R85.H0_H0 ;  /* 0x20000055ff587230 */ /* 0x000fe40000004100 */
[C---:B------:R-:W-:Y:S01]  /*1890*/  FADD.FTZ R143, -R139.reuse, R0 ;  /* 0x000000008b8f7221 */ /* 0x040fe20000010100 */
[C---:B------:R-:W-:Y:S01]  /*18a0*/  FADD.FTZ R105, -R139.reuse, R96 ;  /* 0x000000608b697221 */ /* 0x040fe20000010100 */
[C---:B------:R-:W-:Y:S01]  /*18b0*/  FADD.FTZ R115, -R139.reuse, R98 ;  /* 0x000000628b737221 */ /* 0x040fe20000010100 */
        /* <DEDUP_REMOVED lines=10> */
[----:B------:R-:W-:Y:S01]  /*1960*/  FADD.FTZ R103, -R139, R106 ;  /* 0x0000006a8b677221 */ /* 0x000fe20000010100 */
[----:B------:R-:W-:Y:S01]  /*1970*/  HADD2.F32 R111, -RZ, R14.H0_H0 ;  /* 0x2000000eff6f7230 */ /* 0x000fe20000004100 */
[----:B------:R-:W-:Y:S01]  /*1980*/  SHF.R.U64 R129, R10, 0x10, R11 ;  /* 0x000000100a817819 */ /* 0x000fe2000000120b */
[----:B------:R-:W-:Y:S02]  /*1990*/  HADD2.F32 R85, -RZ, R10.H0_H0 ;  /* 0x2000000aff557230 */ /* 0x000fe40000004100 */
[----:B------:R-:W-:Y:S01]  /*19a0*/  HADD2.F32 R102, -RZ, R77.H1_H1 ;  /* 0x3000004dff667230 */ /* 0x000fe20000004100 */
[--C-:B------:R-:W-:Y:S01]  /*19b0*/  SHF.R.U64 R126, R86, 0x10, R87.reuse ;  /* 0x00000010567e7819 */ /* 0x100fe20000001257 */
[----:B------:R-:W-:Y:S01]  /*19c0*/  HADD2.F32 R86, -RZ, R86.H0_H0 ;  /* 0x20000056ff567230 */ /* 0x000fe20000004100 */
[----:B------:R-:W-:Y:S01]  /*19d0*/  SHF.R.U32.HI R124, RZ, 0x10, R87 ;  /* 0x00000010ff7c7819 */ /* 0x000fe20000011657 */
[----:B------:R-:W-:Y:S01]  /*19e0*/  HADD2.F32 R88, -RZ, R87.H0_H0 ;  /* 0x20000057ff587230 */ /* 0x000fe20000004100 */
[--C-:B------:R-:W-:Y:S01]  /*19f0*/  SHF.R.U64 R123, R8, 0x10, R9.reuse ;  /* 0x00000010087b7819 */ /* 0x100fe20000001209 */
[----:B------:R-:W-:Y:S01]  /*1a00*/  HADD2.F32 R90, -RZ, R8.H0_H0 ;  /* 0x20000008ff5a7230 */ /* 0x000fe20000004100 */
[----:B------:R-:W-:Y:S01]  /*1a10*/  SHF.R.U32.HI R121, RZ, 0x10, R9 ;  /* 0x00000010ff797819 */ /* 0x000fe20000011609 */
[----:B------:R-:W-:-:S02]  /*1a20*/  HADD2.F32 R92, -RZ, R9.H0_H0 ;  /* 0x20000009ff5c7230 */ /* 0x000fc40000004100 */
[----:B------:R-:W-:Y:S02]  /*1a30*/  HADD2.F32 R9, -RZ, R16.H0_H0 ;  /* 0x20000010ff097230 */ /* 0x000fe40000004100 */
[----:B------:R-:W-:Y:S01]  /*1a40*/  HADD2.F32 R129, -RZ, R129.H0_H0 ;  /* 0x20000081ff817230 */ /* 0x000fe20000004100 */
[----:B------:R-:W-:Y:S01]  /*1a50*/  SHF.R.U64 R106, R4, 0x10, R5 ;  /* 0x00000010046a7819 */ /* 0x000fe20000001205 */
[----:B------:R-:W-:Y:S02]  /*1a60*/  HADD2.F32 R87, -RZ, R17.H0_H0 ;  /* 0x20000011ff577230 */ /* 0x000fe40000004100 */
[----:B------:R-:W-:Y:S01]  /*1a70*/  FMUL.FTZ R125, R0, R85 ;  /* 0x00000055007d7220 */ /* 0x000fe20000410000 */
[C---:B------:R-:W-:Y:S01]  /*1a80*/  FADD.FTZ R107, -R139.reuse, R104 ;  /* 0x000000688b6b7221 */ /* 0x040fe20000010100 */
[C---:B------:R-:W-:Y:S01]  /*1a90*/  FADD.FTZ R135, -R139.reuse, R96 ;  /* 0x000000608b877221 */ /* 0x040fe20000010100 */
[----:B------:R-:W-:Y:S01]  /*1aa0*/  SHF.R.U32.HI R127, RZ, 0x10, R11 ;  /* 0x00000010ff7f7819 */ /* 0x000fe2000001160b */
[----:B-----5:R-:W-:Y:S01]  /*1ab0*/  FMUL.FTZ R0, R82, R105 ;  /* 0x0000006952007220 */ /* 0x020fe20000410000 */
[----:B------:R-:W-:Y:S01]  /*1ac0*/  FADD.FTZ R89, -R139, R84 ;  /* 0x000000548b597221 */ /* 0x000fe20000010100 */
        /* <DEDUP_REMOVED lines=11> */
[----:B------:R-:W-:Y:S02]  /*1b80*/  HADD2.F32 R116, -RZ, R91.H0_H0 ;  /* 0x2000005bff747230 */ /* 0x000fe40000004100 */
[----:B------:R-:W-:Y:S01]  /*1b90*/  FADD.FTZ R137, -R139, R100 ;  /* 0x000000648b897221 */ /* 0x000fe20000010100 */
[----:B------:R-:W-:Y:S01]  /*1ba0*/  FMUL.FTZ R106, R82, R143 ;  /* 0x0000008f526a7220 */ /* 0x000fe20000410000 */
[----:B------:R-:W-:Y:S01]  /*1bb0*/  FFMA.FTZ R87, R0, R125, RZ ;  /* 0x0000007d00577223 */ /* 0x000fe200000100ff */
[----:B------:R-:W-:-:S02]  /*1bc0*/  HADD2.F32 R100, -RZ, R77.H0_H0 ;  /* 0x2000004dff647230 */ /* 0x000fc40000004100 */
[----:B------:R-:W-:Y:S02]  /*1bd0*/  HADD2.F32 R127, -RZ, R127.H0_H0 ;  /* 0x2000007fff7f7230 */ /* 0x000fe40000004100 */
[----:B------:R-:W-:Y:S01]  /*1be0*/  FMUL.FTZ R128, R7, R84 ;  /* 0x0000005407807220 */ /* 0x000fe20000410000 */
[----:B------:R-:W-:Y:S01]  /*1bf0*/  FADD.FTZ R143, R102, R111 ;  /* 0x0000006f668f7221 */ /* 0x000fe20000010000 */
[----:B------:R-:W-:Y:S01]  /*1c00*/  SHF.R.U32.HI R112, RZ, 0x10, R91 ;  /* 0x00000010ff707819 */ /* 0x000fe2000001165b */
[----:B------:R-:W-:Y:S01]  /*1c10*/  FMUL.FTZ R115, R82, R115 ;  /* 0x0000007352737220 */ /* 0x000fe20000410000 */
[----:B------:R-:W-:Y:S01]  /*1c20*/  FFMA.FTZ R102, R106, R111, R87 ;  /* 0x0000006f6a667223 */ /* 0x000fe20000010057 */
[----:B------:R-:W-:Y:S01]  /*1c30*/  FADD.FTZ R91, -R139, R116 ;  /* 0x000000748b5b7221 */ /* 0x000fe20000010100 */
[----:B------:R-:W-:Y:S01]  /*1c40*/  FMUL.FTZ R116, R117, R92 ;  /* 0x0000005c75747220 */ /* 0x000fe20000410000 */
[----:B------:R-:W-:Y:S01]  /*1c50*/  FMUL.FTZ R105, R100, R127 ;  /* 0x0000007f64697220 */ /* 0x000fe20000410000 */
[----:B------:R-:W-:-:S02]  /*1c60*/  HADD2.F32 R117, -RZ, R104.H0_H0 ;  /* 0x20000068ff757230 */ /* 0x000fc40000004100 */
[----:B------:R-:W-:Y:S01]  /*1c70*/  FADD.FTZ R100, R143, R128 ;  /* 0x000000808f647221 */ /* 0x000fe20000010000 */
[----:B------:R-:W-:Y:S01]  /*1c80*/  FMUL.FTZ R104, R82, R89 ;  /* 0x0000005952687220 */ /* 0x000fe20000410000 */
[----:B------:R-:W-:Y:S01]  /*1c90*/  FFMA.FTZ R87, R115, R128, R102 ;  /* 0x0000008073577223 */ /* 0x000fe20000010066 */
[----:B------:R-:W-:Y:S02]  /*1ca0*/  HADD2.F32 R108, -RZ, R94.H0_H0 ;  /* 0x2000005eff6c7230 */ /* 0x000fe40000004100 */
[----:B------:R-:W-:Y:S01]  /*1cb0*/  FADD.FTZ R89, R100, R105 ;  /* 0x0000006964597221 */ /* 0x000fe20000010000 */
[----:B------:R-:W-:Y:S02]  /*1cc0*/  HADD2.F32 R11, -RZ, R78.H1_H1 ;  /* 0x3000004eff0b7230 */ /* 0x000fe40000004100 */
[----:B------:R-:W-:Y:S02]  /*1cd0*/  HADD2.F32 R126, -RZ, R126.H0_H0 ;  /* 0x2000007eff7e7230 */ /* 0x000fe40000004100 */
[----:B------:R-:W-:Y:S01]  /*1ce0*/  FMUL.FTZ R113, R82, R113 ;  /* 0x0000007152717220 */ /* 0x000fe20000410000 */
[----:B------:R-:W-:Y:S01]  /*1cf0*/  FFMA.FTZ R100, R104, R105, R87 ;  /* 0x0000006968647223 */ /* 0x000fe20000010057 */
[----:B------:R-:W-:Y:S01]  /*1d00*/  FADD.FTZ R101, -R139, R108 ;  /* 0x0000006c8b657221 */ /* 0x000fe20000010100 */
[----:B------:R-:W-:Y:S01]  /*1d10*/  FADD.FTZ R89, R89, R122 ;  /* 0x0000007a59597221 */ /* 0x000fe20000010000 */
[----:B------:R-:W-:Y:S01]  /*1d20*/  FMUL.FTZ R102, R11, R126 ;  /* 0x0000007e0b667220 */ /* 0x000fe20000410000 */
[----:B------:R-:W-:Y:S01]  /*1d30*/  SHF.R.U32.HI R108, RZ, 0x10, R5 ;  /* 0x00000010ff6c7819 */ /* 0x000fe20000011605 */
[----:B------:R-:W-:-:S02]  /*1d40*/  HADD2.F32 R8, -RZ, R5.H0_H0 ;  /* 0x20000005ff087230 */ /* 0x000fc40000004100 */
[C---:B------:R-:W-:Y:S01]  /*1d50*/  FMUL.FTZ R99, R82.reuse, R99 ;  /* 0x0000006352637220 */ /* 0x040fe20000410000 */
[----:B------:R-:W-:Y:S01]  /*1d60*/  FFMA.FTZ R100, R113, R122, R100 ;  /* 0x0000007a71647223 */ /* 0x000fe20000010064 */
[----:B------:R-:W-:Y:S02]  /*1d70*/  HADD2.F32 R5, -RZ, R78.H0_H0 ;  /* 0x2000004eff057230 */ /* 0x000fe40000004100 */
[----:B------:R-:W-:Y:S02]  /*1d80*/  HADD2.F32 R124, -RZ, R124.H0_H0 ;  /* 0x2000007cff7c7230 */ /* 0x000fe40000004100 */
[----:B------:R-:W-:Y:S01]  /*1d90*/  FADD.FTZ R89, R89, R102 ;  /* 0x0000006659597221 */ /* 0x000fe20000010000 */
[C---:B------:R-:W-:Y:S01]  /*1da0*/  FMUL.FTZ R109, R82.reuse, R109 ;  /* 0x0000006d526d7220 */ /* 0x040fe20000410000 */
[----:B------:R-:W-:Y:S01]  /*1db0*/  FFMA.FTZ R136, R99, R102, R100 ;  /* 0x0000006663887223 */ /* 0x000fe20000010064 */
[----:B------:R-:W-:Y:S02]  /*1dc0*/  HADD2.F32 R94, -RZ, R97.H0_H0 ;  /* 0x20000061ff5e7230 */ /* 0x000fe40000004100 */
[----:B------:R-:W-:Y:S01]  /*1dd0*/  FMUL.FTZ R100, R5, R124 ;  /* 0x0000007c05647220 */ /* 0x000fe20000410000 */
[----:B------:R-:W-:Y:S01]  /*1de0*/  FADD.FTZ R5, R89, R120 ;  /* 0x0000007859057221 */ /* 0x000fe20000010000 */
[----:B------:R-:W-:Y:S01]  /*1df0*/  FMUL.FTZ R93, R82, R93 ;  /* 0x0000005d525d7220 */ /* 0x000fe20000410000 */
[----:B------:R-:W-:Y:S01]  /*1e00*/  FFMA.FTZ R136, R109, R120, R136 ;  /* 0x000000786d887223 */ /* 0x000fe20000010088 */
[----:B------:R-:W-:-:S02]  /*1e10*/  HADD2.F32 R10, -RZ, R79.H0_H0 ;  /* 0x2000004fff0a7230 */ /* 0x000fc40000004100 */
[----:B------:R-:W-:Y:S02]  /*1e20*/  HADD2.F32 R121, -RZ, R121.H0_H0 ;  /* 0x20000079ff797230 */ /* 0x000fe40000004100 */
[----:B------:R-:W-:Y:S01]  /*1e30*/  FADD.FTZ R5, R5, R100 ;  /* 0x0000006405057221 */ /* 0x000fe20000010000 */
[----:B------:R-:W-:Y:S02]  /*1e40*/  HADD2.F32 R123, -RZ, R123.H0_H0 ;  /* 0x2000007bff7b7230 */ /* 0x000fe40000004100 */
[----:B------:R-:W-:Y:S01]  /*1e50*/  FADD.FTZ R133, -R139, R94 ;  /* 0x0000005e8b857221 */ /* 0x000fe20000010100 */
[----:B------:R-:W-:Y:S01]  /*1e60*/  FMUL.FTZ R107, R82, R107 ;  /* 0x0000006b526b7220 */ /* 0x000fe20000410000 */
[----:B------:R-:W-:Y:S01]  /*1e70*/  FFMA.FTZ R136, R93, R100, R136 ;  /* 0x000000645d887223 */ /* 0x000fe20000010088 */
        /* <DEDUP_REMOVED lines=9> */
[----:B------:R-:W-:Y:S01]  /*1f10*/  FADD.FTZ R141, -R139, R98 ;  /* 0x000000628b8d7221 */ /* 0x000fe20000010100 */
[----:B------:R-:W-:Y:S01]  /*1f20*/  FMUL.FTZ R103, R82, R103 ;  /* 0x0000006752677220 */ /* 0x000fe20000410000 */
[----:B------:R-:W-:Y:S01]  /*1f30*/  FFMA.FTZ R6, R134, R89, R5 ;  /* 0x0000005986067223 */ /* 0x000fe20000010005 */
[----:B------:R-:W-:Y:S02]  /*1f40*/  HADD2.F32 R98, -RZ, R4.H0_H0 ;  /* 0x20000004ff627230 */ /* 0x000fe40000004100 */
[----:B------:R-:W-:Y:S01]  /*1f50*/  FADD.FTZ R10, R11, R116 ;  /* 0x000000740b0a7221 */ /* 0x000fe20000010000 */
[----:B------:R-:W-:-:S02]  /*1f60*/  HADD2.F32 R4, -RZ, R81.H0_H0 ;  /* 0x20000051ff047230 */ /* 0x000fc40000004100 */
[----:B------:R-:W-:Y:S02]  /*1f70*/  HADD2.F32 R7, -RZ, R108.H0_H0 ;  /* 0x2000006cff077230 */ /* 0x000fe40000004100 */
[----:B------:R-:W-:Y:S01]  /*1f80*/  FMUL.FTZ R136, R82, R133 ;  /* 0x0000008552887220 */ /* 0x000fe20000410000 */
[----:B------:R-:W-:Y:S01]  /*1f90*/  FFMA.FTZ R5, R103, R116, R6 ;  /* 0x0000007467057223 */ /* 0x000fe20000010006 */
[----:B------:R-:W-:Y:S02]  /*1fa0*/  HADD2.F32 R110, -RZ, R95.H0_H0 ;  /* 0x2000005fff6e7230 */ /* 0x000fe40000004100 */
[----:B------:R-:W-:Y:S01]  /*1fb0*/  FADD.FTZ R95, -R139, R114 ;  /* 0x000000728b5f7221 */ /* 0x000fe20000010100 */
[----:B------:R-:W-:Y:S02]  /*1fc0*/  HADD2.F32 R119, -RZ, R119.H0_H0 ;  /* 0x20000077ff777230 */ /* 0x000fe40000004100 */
[----:B------:R-:W-:Y:S01]  /*1fd0*/  FMUL.FTZ R114, R145, R94 ;  /* 0x0000005e91727220 */ /* 0x000fe20000410000 */
[----:B------:R-:W-:Y:S01]  /*1fe0*/  FMUL.FTZ R133, R4, R7 ;  /* 0x0000000704857220 */ /* 0x000fe20000410000 */
[----:B------:R-:W-:Y:S01]  /*1ff0*/  FADD.FTZ R11, R10, R87 ;  /* 0x000000570a0b7221 */ /* 0x000fe20000010000 */
[----:B------:R-:W-:Y:S01]  /*2000*/  FMUL.FTZ R101, R82, R101 ;  /* 0x0000006552657220 */ /* 0x000fe20000410000 */
[----:B------:R-:W-:Y:S01]  /*2010*/  FFMA.FTZ R4, R136, R87, R5 ;  /* 0x0000005788047223 */ /* 0x000fe20000010005 */
[----:B------:R-:W-:-:S02]  /*2020*/  HADD2.F32 R112, -RZ, R112.H0_H0 ;  /* 0x20000070ff707230 */ /* 0x000fc40000004100 */
[----:B------:R-:W-:Y:S01]  /*2030*/  FMUL.FTZ R132, R132, R119 ;  /* 0x0000007784847220 */ /* 0x000fe20000410000 */
[----:B------:R-:W-:Y:S01]  /*2040*/  FADD.FTZ R5, R11, R114 ;  /* 0x000000720b057221 */ /* 0x000fe20000010000 */
[----:B------:R-:W-:Y:S01]  /*2050*/  FADD.FTZ R97, -R139, R110 ;  /* 0x0000006e8b617221 */ /* 0x000fe20000010100 */
[C---:B------:R-:W-:Y:S01]  /*2060*/  FMUL.FTZ R135, R82.reuse, R135 ;  /* 0x0000008752877220 */ /* 0x040fe20000410000 */
[----:B------:R-:W-:Y:S01]  /*2070*/  FFMA.FTZ R4, R101, R114, R4 ;  /* 0x0000007265047223 */ /* 0x000fe20000010004 */
[----:B------:R-:W-:Y:S01]  /*2080*/  FADD.FTZ R139, -R139, R112 ;  /* 0x000000708b8b7221 */ /* 0x000fe20000010100 */
[----:B------:R-:W-:Y:S01]  /*2090*/  FMUL.FTZ R112, R147, R96 ;  /* 0x0000006093707220 */ /* 0x000fe20000410000 */
[----:B------:R-:W-:Y:S01]  /*20a0*/  FADD.FTZ R5, R5, R132 ;  /* 0x0000008405057221 */ /* 0x000fe20000010000 */
[C---:B------:R-:W-:Y:S01]  /*20b0*/  FMUL.FTZ R97, R82.reuse, R97 ;  /* 0x0000006152617220 */ /* 0x040fe20000410000 */
[----:B------:R-:W-:Y:S01]  /*20c0*/  FFMA.FTZ R4, R135, R132, R4 ;  /* 0x0000008487047223 */ /* 0x000fe20000010004 */
[----:B------:R-:W-:Y:S01]  /*20d0*/  FMUL.FTZ R138, R82, R141 ;  /* 0x0000008d528a7220 */ /* 0x000fe20000410000 */
[----:B------:R-:W-:-:S02]  /*20e0*/  FADD.FTZ R10, R5, R112 ;  /* 0x00000070050a7221 */ /* 0x000fc40000010000 */
[----:B------:R-:W-:Y:S01]  /*20f0*/  FFMA.FTZ R5, R97, R112, R4 ;  /* 0x0000007061057223 */ /* 0x000fe20000010004 */
[C---:B------:R-:W-:Y:S01]  /*2100*/  FMUL.FTZ R140, R82.reuse, R139 ;  /* 0x0000008b528c7220 */ /* 0x040fe20000410000 */
        /* <DEDUP_REMOVED lines=35> */
[----:B------:R-:W-:-:S07]  /*2340*/  FMUL.FTZ R153, R140, R7 ;  /* 0x000000078c997220 */ /* 0x000fce0000410000 */
.L_x_1231:
        /* <DEDUP_REMOVED lines=32> */
.L_x_1233:
[----:B------:R-:W-:Y:S05]  /*2550*/  BSYNC.RECONVERGENT B0 ;  /* 0x0000000000007941 */ /* 0x000fea0003800200 */
.L_x_1232:
        /* <DEDUP_REMOVED lines=70> */
[----:B------:R-:W-:Y:S01]  /*29c0*/  FADD.FTZ R99, -R99, R102 ;  /* 0x0000006663637221 */ /* 0x000fe20000010100 */
[C-C-:B------:R-:W-:Y:S01]  /*29d0*/  FFMA.FTZ R106, R5.reuse, R106, R4.reuse ;  /* 0x0000006a056a7223 */ /* 0x140fe20000010004 */
[C-C-:B------:R-:W-:Y:S01]  /*29e0*/  FFMA.FTZ R134, R5.reuse, R134, R4.reuse ;  /* 0x0000008605867223 */ /* 0x140fe20000010004 */
[C---:B------:R-:W-:Y:S01]  /*29f0*/  FMUL.FTZ R8, R82.reuse, R115 ;  /* 0x0000007352087220 */ /* 0x040fe20000410000 */
[----:B------:R-:W-:Y:S01]  /*2a00*/  FMUL.FTZ R84, R82, R99 ;  /* 0x0000006352547220 */ /* 0x000fe20000410000 */
[C-C-:B------:R-:W-:Y:S01]  /*2a10*/  FFMA.FTZ R136, R5.reuse, R136, R4.reuse ;  /* 0x0000008805887223 */ /* 0x140fe20000010004 */
[----:B------:R-:W-:Y:S01]  /*2a20*/  FFMA.FTZ R101, R5, R101, R4 ;  /* 0x0000006505657223 */ /* 0x000fe20000010004 */
[----:B------:R-:W-:Y:S01]  /*2a30*/  FADD.FTZ R105, -R104, R105 ;  /* 0x0000006968697221 */ /* 0x000fe20000010100 */
[----:B------:R-:W-:Y:S01]  /*2a40*/  FADD.FTZ R109, -R109, R120 ;  /* 0x000000786d6d7221 */ /* 0x000fe20000010100 */
[----:B------:R-:W-:Y:S01]  /*2a50*/  FADD.FTZ R111, -R106, R111 ;  /* 0x0000006f6a6f7221 */ /* 0x000fe20000010100 */
[----:B------:R-:W-:Y:S01]  /*2a60*/  FFMA.FTZ R93, R5, R93, R4 ;  /* 0x0000005d055d7223 */ /* 0x000fe20000010004 */
[-C--:B------:R-:W-:Y:S01]  /*2a70*/  FMUL.FTZ R7, R8, R83.reuse ;  /* 0x0000005308077220 */ /* 0x080fe20000410000 */
[----:B------:R-:W-:Y:S01]  /*2a80*/  FMUL.FTZ R9, R84, R83 ;  /* 0x0000005354097220 */ /* 0x000fe20000410000 */
[----:B------:R-:W-:Y:S01]  /*2a90*/  FADD.FTZ R89, -R134, R89 ;  /* 0x0000005986597221 */ /* 0x000fe20000010100 */
[----:B------:R-:W-:Y:S01]  /*2aa0*/  FADD.FTZ R87, -R136, R87 ;  /* 0x0000005788577221 */ /* 0x000fe20000010100 */
[----:B------:R-:W-:Y:S01]  /*2ab0*/  FADD.FTZ R101, -R101, R114 ;  /* 0x0000007265657221 */ /* 0x000fe20000010100 */
[C---:B------:R-:W-:Y:S01]  /*2ac0*/  FMUL.FTZ R8, R82.reuse, R105 ;  /* 0x0000006952087220 */ /* 0x040fe20000410000 */
[C---:B------:R-:W-:Y:S01]  /*2ad0*/  FMUL.FTZ R84, R82.reuse, R109 ;  /* 0x0000006d52547220 */ /* 0x040fe20000410000 */
[C-C-:B------:R-:W-:Y:S01]  /*2ae0*/  FFMA.FTZ R103, R5.reuse, R103, R4.reuse ;  /* 0x0000006705677223 */ /* 0x140fe20000010004 */
[----:B------:R-:W-:Y:S01]  /*2af0*/  FFMA.FTZ R137, R5, R137, R4 ;  /* 0x0000008905897223 */ /* 0x000fe20000010004 */
[C---:B------:R-:W-:Y:S01]  /*2b00*/  FMUL.FTZ R6, R82.reuse, R111 ;  /* 0x0000006f52067220 */ /* 0x040fe20000410000 */
[----:B------:R-:W-:Y:S01]  /*2b10*/  FADD.FTZ R93, -R93, R100 ;  /* 0x000000645d5d7221 */ /* 0x000fe20000010100 */
[C-C-:B------:R-:W-:Y:S01]  /*2b20*/  FFMA.FTZ R135, R5.reuse, R135, R4.reuse ;  /* 0x0000008705877223 */ /* 0x140fe20000010004 */
[C-C-:B------:R-:W-:Y:S01]  /*2b30*/  FFMA.FTZ R0, R5.reuse, R0, R4.reuse ;  /* 0x0000000005007223 */ /* 0x140fe20000010004 */
[C-C-:B------:R-:W-:Y:S01]  /*2b40*/  FFMA.FTZ R113, R5.reuse, R113, R4.reuse ;  /* 0x0000007105717223 */ /* 0x140fe20000010004 */
[C-C-:B------:R-:W-:Y:S01]  /*2b50*/  FFMA.FTZ R107, R5.reuse, R107, R4.reuse ;  /* 0x0000006b056b7223 */ /* 0x140fe20000010004 */
[C---:B------:R-:W-:Y:S01]  /*2b60*/  FMUL.FTZ R88, R82.reuse, R89 ;  /* 0x0000005952587220 */ /* 0x040fe20000410000 */
[C---:B------:R-:W-:Y:S01]  /*2b70*/  FMUL.FTZ R90, R82.reuse, R87 ;  /* 0x00000057525a7220 */ /* 0x040fe20000410000 */
[----:B------:R-:W-:Y:S01]  /*2b80*/  FMUL.FTZ R92, R82, R101 ;  /* 0x00000065525c7220 */ /* 0x000fe20000410000 */
[C-C-:B------:R-:W-:Y:S01]  /*2b90*/  FFMA.FTZ R97, R5.reuse, R97, R4.reuse ;  /* 0x0000006105617223 */ /* 0x140fe20000010004 */
[C-C-:B------:R-:W-:Y:S01]  /*2ba0*/  FFMA.FTZ R138, R5.reuse, R138, R4.reuse ;  /* 0x0000008a058a7223 */ /* 0x140fe20000010004 */
[C-C-:B------:R-:W-:Y:S01]  /*2bb0*/  FFMA.FTZ R91, R5.reuse, R91, R4.reuse ;  /* 0x0000005b055b7223 */ /* 0x140fe20000010004 */
[----:B------:R-:W-:Y:S01]  /*2bc0*/  FFMA.FTZ R140, R5, R140, R4 ;  /* 0x0000008c058c7223 */ /* 0x000fe20000010004 */
[-C--:B------:R-:W-:Y:S01]  /*2bd0*/  FMUL.FTZ R10, R8, R83.reuse ;  /* 0x00000053080a7220 */ /* 0x080fe20000410000 */
[----:B------:R-:W-:Y:S01]  /*2be0*/  FMUL.FTZ R11, R84, R83 ;  /* 0x00000053540b7220 */ /* 0x000fe20000410000 */
[----:B------:R-:W-:Y:S01]  /*2bf0*/  FADD.FTZ R103, -R103, R116 ;  /* 0x0000007467677221 */ /* 0x000fe20000010100 */
[----:B------:R-:W-:Y:S01]  /*2c00*/  FADD.FTZ R137, -R137, R130 ;  /* 0x0000008289897221 */ /* 0x000fe20000010100 */
[----:B------:R-:W-:Y:S01]  /*2c10*/  FFMA.FTZ R5, R5, R95, R4 ;  /* 0x0000005f05057223 */ /* 0x000fe20000010004 */
[----:B------:R-:W-:Y:S01]  /*2c20*/  FMUL.FTZ R6, R6, R83 ;  /* 0x0000005306067220 */ /* 0x000fe20000410000 */
[----:B------:R-:W-:Y:S01]  /*2c30*/  FMUL.FTZ R84, R82, R93 ;  /* 0x0000005d52547220 */ /* 0x000fe20000410000 */
[----:B------:R-:W-:Y:S01]  /*2c40*/  FADD.FTZ R135, -R135, R132 ;  /* 0x0000008487877221 */ /* 0x000fe20000010100 */
[----:B------:R-:W-:Y:S01]  /*2c50*/  FADD.FTZ R113, -R113, R122 ;  /* 0x0000007a71717221 */ /* 0x000fe20000010100 */
[-C--:B------:R-:W-:Y:S01]  /*2c60*/  FMUL.FTZ R85, R88, R83.reuse ;  /* 0x0000005358557220 */ /* 0x080fe20000410000 */
[-C--:B------:R-:W-:Y:S01]  /*2c70*/  FMUL.FTZ R90, R90, R83.reuse ;  /* 0x000000535a5a7220 */ /* 0x080fe20000410000 */
[----:B------:R-:W-:Y:S01]  /*2c80*/  FMUL.FTZ R92, R92, R83 ;  /* 0x000000535c5c7220 */ /* 0x000fe20000410000 */
[----:B------:R-:W-:Y:S01]  /*2c90*/  FADD.FTZ R97, -R97, R112 ;  /* 0x0000007061617221 */ /* 0x000fe20000010100 */
[----:B------:R-:W-:Y:S01]  /*2ca0*/  FADD.FTZ R125, -R0, R125 ;  /* 0x0000007d007d7221 */ /* 0x000fe20000010100 */
[----:B------:R-:W-:Y:S01]  /*2cb0*/  FADD.FTZ R107, -R107, R118 ;  /* 0x000000766b6b7221 */ /* 0x000fe20000010100 */
[----:B------:R-:W-:Y:S01]  /*2cc0*/  FMUL.FTZ R88, R82, R103 ;  /* 0x0000006752587220 */ /* 0x000fe20000410000 */
[----:B------:R-:W-:Y:S01]  /*2cd0*/  FADD.FTZ R131, -R138, R131 ;  /* 0x000000838a837221 */ /* 0x000fe20000010100 */
[----:B------:R-:W-:Y:S01]  /*2ce0*/  FADD.FTZ R91, -R91, R108 ;  /* 0x0000006c5b5b7221 */ /* 0x000fe20000010100 */
[----:B------:R-:W-:Y:S01]  /*2cf0*/  FADD.FTZ R133, -R140, R133 ;  /* 0x000000858c857221 */ /* 0x000fe20000010100 */
[----:B------:R-:W-:Y:S01]  /*2d00*/  FMUL.FTZ R4, R82, R137 ;  /* 0x0000008952047220 */ /* 0x000fe20000410000 */
[----:B------:R-:W-:Y:S01]  /*2d10*/  FADD.FTZ R5, -R5, R110 ;  /* 0x0000006e05057221 */ /* 0x000fe20000010100 */
[----:B------:R-:W-:Y:S01]  /*2d20*/  FMUL.FTZ R86, R84, R83 ;  /* 0x0000005354567220 */ /* 0x000fe20000410000 */
[----:B------:R-:W-:Y:S01]  /*2d30*/  F2F.F16.F32 R7, R7 ;  /* 0x0000000700077304 */ /* 0x000fe20000200800 */
[C---:B------:R-:W-:Y:S01]  /*2d40*/  FMUL.FTZ R94, R82.reuse, R135 ;  /* 0x00000087525e7220 */ /* 0x040fe20000410000 */
[C---:B------:R-:W-:Y:S01]  /*2d50*/  FMUL.FTZ R8, R82.reuse, R113 ;  /* 0x0000007152087220 */ /* 0x040fe20000410000 */
[C---:B------:R-:W-:Y:S01]  /*2d60*/  FMUL.FTZ R96, R82.reuse, R97 ;  /* 0x0000006152607220 */ /* 0x040fe20000410000 */
[C---:B------:R-:W-:Y:S01]  /*2d70*/  FMUL.FTZ R0, R82.reuse, R125 ;  /* 0x0000007d52007220 */ /* 0x040fe20000410000 */
[----:B------:R-:W-:Y:S01]  /*2d80*/  FMUL.FTZ R84, R82, R107 ;  /* 0x0000006b52547220 */ /* 0x000fe20000410000 */
[----:B------:R-:W-:Y:S01]  /*2d90*/  FMUL.FTZ R88, R88, R83 ;  /* 0x0000005358587220 */ /* 0x000fe20000410000 */
[----:B------:R-:W-:Y:S01]  /*2da0*/  FMUL.FTZ R98, R82, R133 ;  /* 0x0000008552627220 */ /* 0x000fe20000410000 */
[----:B------:R-:W-:Y:S01]  /*2db0*/  F2F.F16.F32 R10, R10 ;  /* 0x0000000a000a7304 */ /* 0x000fe20000200800 */
[-C--:B------:R-:W-:Y:S01]  /*2dc0*/  FMUL.FTZ R94, R94, R83.reuse ;  /* 0x000000535e5e7220 */ /* 0x080fe20000410000 */
[-C--:B------:R-:W-:Y:S01]  /*2dd0*/  FMUL.FTZ R8, R8, R83.reuse ;  /* 0x0000005308087220 */ /* 0x080fe20000410000 */
[-C--:B------:R-:W-:Y:S01]  /*2de0*/  FMUL.FTZ R96, R96, R83.reuse ;  /* 0x0000005360607220 */ /* 0x080fe20000410000 */
[-C--:B------:R-:W-:Y:S01]  /*2df0*/  FMUL.FTZ R84, R84, R83.reuse ;  /* 0x0000005354547220 */ /* 0x080fe20000410000 */
[-C--:B------:R-:W-:Y:S01]  /*2e00*/  FMUL.FTZ R0, R0, R83.reuse ;  /* 0x0000005300007220 */ /* 0x080fe20000410000 */
[----:B------:R-:W-:-:S02]  /*2e10*/  FMUL.FTZ R98, R98, R83 ;  /* 0x0000005362627220 */ /* 0x000fc40000410000 */
[----:B------:R-:W-:Y:S08]  /*2e20*/  F2F.F16.F32 R6, R6 ;  /* 0x0000000600067304 */ /* 0x000ff00000200800 */
[----:B------:R0:W-:Y:S08]  /*2e30*/  F2F.F16.F32 R87, R90 ;  /* 0x0000005a00577304 */ /* 0x0001f00000200800 */
[----:B------:R1:W-:Y:S01]  /*2e40*/  F2F.F16.F32 R93, R92 ;  /* 0x0000005c005d7304 */ /* 0x0003e20000200800 */
[----:B0-----:R-:W-:-:S04]  /*2e50*/  FMUL.FTZ R90, R82, R131 ;  /* 0x00000083525a7220 */ /* 0x001fc80000410000 */
[----:B------:R-:W-:-:S03]  /*2e60*/  FMUL.FTZ R90, R90, R83 ;  /* 0x000000535a5a7220 */ /* 0x000fc60000410000 */
[----:B------:R-:W-:Y:S01]  /*2e70*/  F2F.F16.F32 R11, R11 ;  /* 0x0000000b000b7304 */ /* 0x000fe20000200800 */
[----:B-1----:R-:W-:Y:S01]  /*2e80*/  FMUL.FTZ R92, R82, R91 ;  /* 0x0000005b525c7220 */ /* 0x002fe20000410000 */
[----:B------:R-:W-:Y:S01]  /*2e90*/  FMUL.FTZ R91, R4, R83 ;  /* 0x00000053045b7220 */ /* 0x000fe20000410000 */
[----:B------:R-:W-:Y:S02]  /*2ea0*/  FMUL.FTZ R82, R82, R5 ;  /* 0x0000000552527220 */ /* 0x000fe40000410000 */
[----:B------:R-:W0:Y:S01]  /*2eb0*/  LDC.64 R4, c[0x0][0x468] ;  /* 0x00011a00ff047b82 */ /* 0x000e220000000a00 */
[----:B------:R-:W-:Y:S02]  /*2ec0*/  FMUL.FTZ R92, R92, R83 ;  /* 0x000000535c5c7220 */ /* 0x000fe40000410000 */
[----:B------:R-:W1:Y:S08]  /*2ed0*/  F2F.F16.F32 R86, R86 ;  /* 0x0000005600567304 */ /* 0x000e700000200800 */
[----:B------:R-:W-:Y:S01]  /*2ee0*/  F2F.F16.F32 R9, R9 ;  /* 0x0000000900097304 */ /* 0x000fe20000200800 */
[----:B-1----:R-:W-:-:S07]  /*2ef0*/  PRMT R103, R11, 0x5410, R86 ;  /* 0x000054100b677816 */ /* 0x002fce0000000056 */
[----:B------:R-:W-:Y:S08]  /*2f00*/  F2F.F16.F32 R85, R85 ;  /* 0x0000005500557304 */ /* 0x000ff00000200800 */
[----:B------:R-:W1:Y:S08]  /*2f10*/  F2F.F16.F32 R88, R88 ;  /* 0x0000005800587304 */ /* 0x000e700000200800 */
[----:B------:R-:W2:Y:S01]  /*2f20*/  F2F.F16.F32 R94, R94 ;  /* 0x0000005e005e7304 */ /* 0x000ea20000200800 */
[----:B-1----:R-:W-:-:S07]  /*2f30*/  PRMT R101, R88, 0x5410, R87 ;  /* 0x0000541058657816 */ /* 0x002fce0000000057 */
[----:B------:R-:W-:Y:S01]  /*2f40*/  F2F.F16.F32 R8, R8 ;  /* 0x0000000800087304 */ /* 0x000fe20000200800 */
[----:B--2---:R-:W-:-:S07]  /*2f50*/  IMAD.WIDE.U32 R86, R94, 0x10000, RZ ;  /* 0x000100005e567825 */ /* 0x004fce00078e00ff */
[----:B------:R-:W-:Y:S08]  /*2f60*/  F2F.F16.F32 R96, R96 ;  /* 0x0000006000607304 */ /* 0x000ff00000200800 */
[----:B------:R1:W2:Y:S08]  /*2f70*/  F2F.F16.F32 R89, R90 ;  /* 0x0000005a00597304 */ /* 0x0002b00000200800 */
[----:B------:R-:W3:Y:S01]  /*2f80*/  F2F.F16.F32 R84, R84 ;  /* 0x0000005400547304 */ /* 0x000ee20000200800 */
[----:B-1----:R-:W-:Y:S01]  /*2f90*/  FMUL.FTZ R90, R82, R83 ;  /* 0x00000053525a7220 */ /* 0x002fe20000410000 */
[----:B------:R-:W-:Y:S01]  /*2fa0*/  PRMT R83, R7, 0x5410, R10 ;  /* 0x0000541007537816 */ /* 0x000fe2000000000a */
[----:B------:R-:W-:-:S04]  /*2fb0*/  IMAD.WIDE.U32 R6, R6, 0x10000, RZ ;  /* 0x0001000006067825 */ /* 0x000fc800078e00ff */
[----:B------:R-:W-:Y:S01]  /*2fc0*/  IMAD.WIDE.U32 R10, R9, 0x10000, RZ ;  /* 0x00010000090a7825 */ /* 0x000fe200078e00ff */
[----:B------:R-:W1:Y:S01]  /*2fd0*/  F2F.F16.F32 R91, R91 ;  /* 0x0000005b005b7304 */ /* 0x000e620000200800 */
[----:B------:R-:W-:Y:S02]  /*2fe0*/  LOP3.LUT R7, R83, R7, RZ, 0xfc, !PT ;  /* 0x0000000753077212 */ /* 0x000fe400078efcff */
[----:B------:R-:W-:Y:S01]  /*2ff0*/  IMAD.WIDE.U32 R82, R85, 0x10000, RZ ;  /* 0x0001000055527825 */ /* 0x000fe200078e00ff */
[----:B--2---:R-:W-:Y:S02]  /*3000*/  PRMT R99, R96, 0x5410, R89 ;  /* 0x0000541060637816 */ /* 0x004fe40000000059 */
[----:B------:R-:W-:Y:S02]  /*3010*/  LOP3.LUT R9, R103, R11, RZ, 0xfc, !PT ;  /* 0x0000000b67097212 */ /* 0x000fe400078efcff */
[----:B------:R-:W2:Y:S01]  /*3020*/  F2F.F16.F32 R0, R0 ;  /* 0x0000000000007304 */ /* 0x000ea20000200800 */
[----:B------:R-:W-:-:S02]  /*3030*/  LOP3.LUT R8, R10, R8, RZ, 0xfc, !PT ;  /* 0x000000080a087212 */ /* 0x000fc400078efcff */
[----:B------:R-:W-:Y:S02]  /*3040*/  LOP3.LUT R11, R101, R83, RZ, 0xfc, !PT ;  /* 0x00000053650b7212 */ /* 0x000fe400078efcff */
[----:B---3--:R-:W-:Y:S01]  /*3050*/  LOP3.LUT R10, R82, R84, RZ, 0xfc, !PT ;  /* 0x00000054520a7212 */ /* 0x008fe200078efcff */
[----:B0-----:R-:W-:Y:S02]  /*3060*/  IMAD.WIDE.U32 R82, R74, 0x8, R4 ;  /* 0x000000084a527825 */ /* 0x001fe400078e0004 */
[----:B------:R-:W-:Y:S02]  /*3070*/  F2F.F16.F32 R92, R92 ;  /* 0x0000005c005c7304 */ /* 0x000fe40000200800 */
[----:B-1----:R-:W-:Y:S01]  /*3080*/  IMAD.WIDE.U32 R88, R91, 0x10000, RZ ;  /* 0x000100005b587825 */ /* 0x002fe200078e00ff */
[----:B------:R-:W-:-:S03]  /*3090*/  LOP3.LUT R91, R99, R87, RZ, 0xfc, !PT ;  /* 0x00000057635b7212 */ /* 0x000fc600078efcff */
[--C-:B------:R-:W-:Y:S01]  /*30a0*/  IMAD.WIDE.U32 R84, R73, 0x8, R4.reuse ;  /* 0x0000000849547825 */ /* 0x100fe200078e0004 */
[----:B--2---:R-:W-:Y:S01]  /*30b0*/  LOP3.LUT R6, R6, R0, RZ, 0xfc, !PT ;  /* 0x0000000006067212 */ /* 0x004fe200078efcff */
[----:B------:R-:W0:Y:S02]  /*30c0*/  F2F.F16.F32 R97, R98 ;  /* 0x0000006200617304 */ /* 0x000e240000200800 */
[----:B------:R-:W-:Y:S02]  /*30d0*/  IMAD.WIDE.U32 R72, R72, 0x8, R4 ;  /* 0x0000000848487825 */ /* 0x000fe400078e0004 */
[----:B------:R1:W-:Y:S04]  /*30e0*/  STG.E.64 desc[UR8][R82.64], R6 ;  /* 0x0000000652007986 */ /* 0x0003e8000c101b08 */
[----:B------:R2:W3:Y:S01]  /*30f0*/  F2F.F16.F32 R95, R90 ;  /* 0x0000005a005f7304 */ /* 0x0004e20000200800 */
[----:B------:R1:W-:Y:S04]  /*3100*/  STG.E.64 desc[UR8][R84.64], R8 ;  /* 0x0000000854007986 */ /* 0x0003e8000c101b08 */
[----:B------:R1:W-:Y:S01]  /*3110*/  STG.E.64 desc[UR8][R72.64], R10 ;  /* 0x0000000a48007986 */ /* 0x0003e2000c101b08 */
[----:B0-----:R-:W-:-:S02]  /*3120*/  PRMT R97, R92, 0x5410, R97 ;  /* 0x000054105c617816 */ /* 0x001fc40000000061 */
[----:B--2---:R-:W-:Y:S01]  /*3130*/  LOP3.LUT R90, R86, R93, RZ, 0xfc, !PT ;  /* 0x0000005d565a7212 */ /* 0x004fe200078efcff */
[----:B------:R-:W-:Y:S01]  /*3140*/  IMAD.WIDE.U32 R86, R71, 0x8, R4 ;  /* 0x0000000847567825 */ /* 0x000fe200078e0004 */
[----:B------:R-:W-:-:S03]  /*3150*/  LOP3.LUT R89, R97, R89, RZ, 0xfc, !PT ;  /* 0x0000005961597212 */ /* 0x000fc600078efcff */
[----:B------:R-:W-:Y:S01]  /*3160*/  IMAD.WIDE.U32 R4, R70, 0x8, R4 ;  /* 0x0000000846047825 */ /* 0x000fe200078e0004 */
[----:B---3--:R-:W-:Y:S01]  /*3170*/  LOP3.LUT R88, R88, R95, RZ, 0xfc, !PT ;  /* 0x0000005f58587212 */ /* 0x008fe200078efcff */
[----:B------:R1:W-:Y:S04]  /*3180*/  STG.E.64 desc[UR8][R86.64], R90 ;  /* 0x0000005a56007986 */ /* 0x0003e8000c101b08 */
[----:B------:R1:W-:Y:S01]  /*3190*/  STG.E.64 desc[UR8][R4.64], R88 ;  /* 0x0000005804007986 */ /* 0x0003e2000c101b08 */
[----:B------:R-:W-:Y:S05]  /*31a0*/  BRA `(.L_x_1236) ;  /* 0x0000002400107947 */ /* 0x000fea0003800000 */
.L_x_1235:
        /* <DEDUP_REMOVED lines=10> */
[----:B------:R-:W-:Y:S01]  /*3250*/  FADD.FTZ R99, -R99, R102 ;  /* 0x0000006663637221 */ /* 0x000fe20000010100 */
[C-C-:B------:R-:W-:Y:S01]  /*3260*/  FFMA.FTZ R107, R5.reuse, R107, R4.reuse ;  /* 0x0000006b056b7223 */ /* 0x140fe20000010004 */
[C-C-:B------:R-:W-:Y:S01]  /*3270*/  FFMA.FTZ R140, R5.reuse, R140, R4.reuse ;  /* 0x0000008c058c7223 */ /* 0x140fe20000010004 */
[----:B------:R-:W-:Y:S01]  /*3280*/  FFMA.FTZ R91, R5, R91, R4 ;  /* 0x0000005b055b7223 */ /* 0x000fe20000010004 */
[----:B------:R-:W-:Y:S01]  /*3290*/  FADD.FTZ R111, -R106, R111 ;  /* 0x0000006f6a6f7221 */ /* 0x000fe20000010100 */
[----:B------:R-:W-:Y:S01]  /*32a0*/  FADD.FTZ R109, -R109, R120 ;  /* 0x000000786d6d7221 */ /* 0x000fe20000010100 */
[----:B------:R-:W-:Y:S01]  /*32b0*/  FADD.FTZ R93, -R93, R100 ;  /* 0x000000645d5d7221 */ /* 0x000fe20000010100 */
[C-C-:B------:R-:W-:Y:S01]  /*32c0*/  FFMA.FTZ R113, R5.reuse, R113, R4.reuse ;  /* 0x0000007105717223 */ /* 0x140fe20000010004 */
[C-C-:B------:R-:W-:Y:S01]  /*32d0*/  FFMA.FTZ R138, R5.reuse, R138, R4.reuse ;  /* 0x0000008a058a7223 */ /* 0x140fe20000010004 */
[C-C-:B------:R-:W-:Y:S01]  /*32e0*/  FFMA.FTZ R0, R5.reuse, R0, R4.reuse ;  /* 0x0000000005007223 */ /* 0x140fe20000010004 */
[C-C-:B------:R-:W-:Y:S01]  /*32f0*/  FFMA.FTZ R135, R5.reuse, R135, R4.reuse ;  /* 0x0000008705877223 */ /* 0x140fe20000010004 */
[C-C-:B------:R-:W-:Y:S01]  /*3300*/  FFMA.FTZ R103, R5.reuse, R103, R4.reuse ;  /* 0x0000006705677223 */ /* 0x140fe20000010004 */
[C-C-:B------:R-:W-:Y:S01]  /*3310*/  FFMA.FTZ R134, R5.reuse, R134, R4.reuse ;  /* 0x0000008605867223 */ /* 0x140fe20000010004 */
[C---:B------:R-:W-:Y:S01]  /*3320*/  FMUL.FTZ R120, R82.reuse, R97 ;  /* 0x0000006152787220 */ /* 0x040fe20000410000 */
[C---:B------:R-:W-:Y:S01]  /*3330*/  FMUL.FTZ R10, R82.reuse, R115 ;  /* 0x00000073520a7220 */ /* 0x040fe20000410000 */
[C---:B------:R-:W-:Y:S01]  /*3340*/  FMUL.FTZ R86, R82.reuse, R105 ;  /* 0x0000006952567220 */ /* 0x040fe20000410000 */
[----:B------:R-:W-:Y:S01]  /*3350*/  FMUL.FTZ R102, R82, R99 ;  /* 0x0000006352667220 */ /* 0x000fe20000410000 */
[----:B------:R-:W-:Y:S01]  /*3360*/  FFMA.FTZ R136, R5, R136, R4 ;  /* 0x0000008805887223 */ /* 0x000fe20000010004 */
[----:B------:R-:W-:Y:S01]  /*3370*/  FADD.FTZ R107, -R107, R118 ;  /* 0x000000766b6b7221 */ /* 0x000fe20000010100 */
[----:B------:R-:W-:Y:S01]  /*3380*/  FFMA.FTZ R101, R5, R101, R4 ;  /* 0x0000006505657223 */ /* 0x000fe20000010004 */
[----:B------:R-:W-:Y:S01]  /*3390*/  FADD.FTZ R133, -R140, R133 ;  /* 0x000000858c857221 */ /* 0x000fe20000010100 */
[----:B------:R-:W-:Y:S01]  /*33a0*/  FADD.FTZ R97, -R91, R108 ;  /* 0x0000006c5b617221 */ /* 0x000fe20000010100 */
[C---:B------:R-:W-:Y:S01]  /*33b0*/  FMUL.FTZ R90, R82.reuse, R111 ;  /* 0x0000006f525a7220 */ /* 0x040fe20000410000 */
[C---:B------:R-:W-:Y:S01]  /*33c0*/  FMUL.FTZ R94, R82.reuse, R109 ;  /* 0x0000006d525e7220 */ /* 0x040fe20000410000 */
[----:B------:R-:W-:Y:S01]  /*33d0*/  FMUL.FTZ R96, R82, R93 ;  /* 0x0000005d52607220 */ /* 0x000fe20000410000 */
[----:B------:R-:W-:Y:S01]  /*33e0*/  FADD.FTZ R113, -R113, R122 ;  /* 0x0000007a71717221 */ /* 0x000fe20000010100 */
[----:B------:R-:W-:Y:S01]  /*33f0*/  FADD.FTZ R131, -R138, R131 ;  /* 0x000000838a837221 */ /* 0x000fe20000010100 */
[----:B------:R-:W-:Y:S01]  /*3400*/  FADD.FTZ R125, -R0, R125 ;  /* 0x0000007d007d7221 */ /* 0x000fe20000010100 */
[----:B------:R-:W-:Y:S01]  /*3410*/  FADD.FTZ R135, -R135, R132 ;  /* 0x0000008487877221 */ /* 0x000fe20000010100 */
[----:B------:R-:W-:Y:S01]  /*3420*/  FADD.FTZ R103, -R103, R116 ;  /* 0x0000007467677221 */ /* 0x000fe20000010100 */
[----:B------:R-:W-:Y:S01]  /*3430*/  FADD.FTZ R89, -R134, R89 ;  /* 0x0000005986597221 */ /* 0x000fe20000010100 */
[----:B------:R-:W-:Y:S01]  /*3440*/  FFMA.FTZ R95, R5, R95, R4 ;  /* 0x0000005f055f7223 */ /* 0x000fe20000010004 */
[----:B------:R0:W-:Y:S01]  /*3450*/  F2F.F16.F32 R6, R10 ;  /* 0x0000000a00067304 */ /* 0x0001e20000200800 */
[----:B------:R-:W-:Y:S01]  /*3460*/  FADD.FTZ R85, -R136, R87 ;  /* 0x0000005788557221 */ /* 0x000fe20000010100 */
[C---:B------:R-:W-:Y:S01]  /*3470*/  FMUL.FTZ R116, R82.reuse, R107 ;  /* 0x0000006b52747220 */ /* 0x040fe20000410000 */
[----:B------:R-:W-:Y:S01]  /*3480*/  FADD.FTZ R101, -R101, R114 ;  /* 0x0000007265657221 */ /* 0x000fe20000010100 */
[C---:B------:R-:W-:Y:S01]  /*3490*/  FMUL.FTZ R132, R82.reuse, R133 ;  /* 0x0000008552847220 */ /* 0x040fe20000410000 */
[C---:B------:R-:W-:Y:S01]  /*34a0*/  FMUL.FTZ R128, R82.reuse, R97 ;  /* 0x0000006152807220 */ /* 0x040fe20000410000 */
[C---:B------:R-:W-:Y:S01]  /*34b0*/  FMUL.FTZ R100, R82.reuse, R113 ;  /* 0x0000007152647220 */ /* 0x040fe20000410000 */
[----:B------:R-:W-:Y:S01]  /*34c0*/  FMUL.FTZ R122, R82, R131 ;  /* 0x00000083527a7220 */ /* 0x000fe20000410000 */
[----:B------:R-:W1:Y:S01]  /*34d0*/  F2F.F16.F32 R7, R86 ;  /* 0x0000005600077304 */ /* 0x000e620000200800 */
[----:B------:R-:W-:Y:S01]  /*34e0*/  FFMA.FTZ R5, R5, R137, R4 ;  /* 0x0000008905057223 */ /* 0x000fe20000010004 */
[-C--:B0-----:R-:W-:Y:S01]  /*34f0*/  FMUL.FTZ R10, R10, R83.reuse ;  /* 0x000000530a0a7220 */ /* 0x081fe20000410000 */
[----:B------:R-:W-:Y:S01]  /*3500*/  FMUL.FTZ R107, R86, R83 ;  /* 0x00000053566b7220 */ /* 0x000fe20000410000 */
[C---:B------:R-:W-:Y:S01]  /*3510*/  FMUL.FTZ R88, R82.reuse, R125 ;  /* 0x0000007d52587220 */ /* 0x040fe20000410000 */
[C---:B------:R-:W-:Y:S01]  /*3520*/  FMUL.FTZ R124, R82.reuse, R135 ;  /* 0x00000087527c7220 */ /* 0x040fe20000410000 */
[C---:B------:R-:W-:Y:S01]  /*3530*/  FMUL.FTZ R118, R82.reuse, R89 ;  /* 0x0000005952767220 */ /* 0x040fe20000410000 */
[----:B------:R-:W-:Y:S01]  /*3540*/  FADD.FTZ R95, -R95, R110 ;  /* 0x0000006e5f5f7221 */ /* 0x000fe20000010100 */
[----:B------:R-:W-:Y:S01]  /*3550*/  F2F.F16.F32 R84, R102 ;  /* 0x0000006600547304 */ /* 0x000fe20000200800 */
[C---:B------:R-:W-:Y:S01]  /*3560*/  FMUL.FTZ R104, R82.reuse, R103 ;  /* 0x0000006752687220 */ /* 0x040fe20000410000 */
[C---:B------:R-:W-:Y:S01]  /*3570*/  FMUL.FTZ R106, R82.reuse, R85 ;  /* 0x00000055526a7220 */ /* 0x040fe20000410000 */
[C---:B------:R-:W-:Y:S01]  /*3580*/  FMUL.FTZ R114, R82.reuse, R101 ;  /* 0x0000006552727220 */ /* 0x040fe20000410000 */
[----:B------:R-:W-:Y:S01]  /*3590*/  FADD.FTZ R5, -R5, R130 ;  /* 0x0000008205057221 */ /* 0x000fe20000010100 */
[----:B------:R-:W-:Y:S01]  /*35a0*/  FMUL.FTZ R4, R82, R95 ;  /* 0x0000005f52047220 */ /* 0x000fe20000410000 */
[-C--:B------:R-:W-:Y:S01]  /*35b0*/  FMUL.FTZ R95, R88, R83.reuse ;  /* 0x00000053585f7220 */ /* 0x080fe20000410000 */
[----:B------:R-:W-:Y:S01]  /*35c0*/  FMUL.FTZ R109, R114, R83 ;  /* 0x00000053726d7220 */ /* 0x000fe20000410000 */
[----:B------:R-:W0:Y:S01]  /*35d0*/  F2F.F16.F32 R0, R90 ;  /* 0x0000005a00007304 */ /* 0x000e220000200800 */
[----:B------:R-:W-:Y:S01]  /*35e0*/  FMUL.FTZ R126, R82, R5 ;  /* 0x00000005527e7220 */ /* 0x000fe20000410000 */
[----:B-1----:R-:W-:Y:S01]  /*35f0*/  PRMT R117, R6, 0x5410, R7 ;  /* 0x0000541006757816 */ /* 0x002fe20000000007 */
[-C--:B------:R-:W-:Y:S01]  /*3600*/  FMUL.FTZ R108, R94, R83.reuse ;  /* 0x000000535e6c7220 */ /* 0x080fe20000410000 */
[-C--:B------:R-:W-:Y:S01]  /*3610*/  FMUL.FTZ R111, R96, R83.reuse ;  /* 0x00000053606f7220 */ /* 0x080fe20000410000 */
[-C--:B------:R-:W-:Y:S01]  /*3620*/  FMUL.FTZ R113, R106, R83.reuse ;  /* 0x000000536a717220 */ /* 0x080fe20000410000 */
[-C--:B------:R-:W-:Y:S01]  /*3630*/  FMUL.FTZ R99, R100, R83.reuse ;  /* 0x0000005364637220 */ /* 0x080fe20000410000 */
[----:B------:R-:W-:Y:S01]  /*3640*/  FMUL.FTZ R105, R116, R83 ;  /* 0x0000005374697220 */ /* 0x000fe20000410000 */
[----:B------:R1:W-:Y:S01]  /*3650*/  F2F.F16.F32 R8, R94 ;  /* 0x0000005e00087304 */ /* 0x0003e20000200800 */
[----:B0-----:R-:W-:-:S07]  /*3660*/  IMAD.WIDE.U32 R6, R0, 0x10000, RZ ;  /* 0x0001000000067825 */ /* 0x001fce00078e00ff */
[----:B------:R0:W2:Y:S01]  /*3670*/  F2F.F16.F32 R93, R96 ;  /* 0x00000060005d7304 */ /* 0x0000a20000200800 */
[----:B-1----:R-:W-:-:S07]  /*3680*/  FMUL.FTZ R94, R102, R83 ;  /* 0x00000053665e7220 */ /* 0x002fce0000410000 */
[----:B------:R1:W-:Y:S01]  /*3690*/  F2F.F16.F32 R91, R132 ;  /* 0x00000084005b7304 */ /* 0x0003e20000200800 */
[----:B0-----:R-:W-:Y:S01]  /*36a0*/  FMUL.FTZ R96, R118, R83 ;  /* 0x0000005376607220 */ /* 0x001fe20000410000 */
[----:B--2---:R-:W-:-:S06]  /*36b0*/  PRMT R115, R8, 0x5410, R93 ;  /* 0x0000541008737816 */ /* 0x004fcc000000005d */
[----:B------:R0:W2:Y:S01]  /*36c0*/  F2F.F16.F32 R110, R128 ;  /* 0x00000080006e7304 */ /* 0x0000a20000200800 */
[----:B-1----:R-:W-:-:S07]  /*36d0*/  FMUL.FTZ R132, R132, R83 ;  /* 0x0000005384847220 */ /* 0x002fce0000410000 */
[----:B------:R-:W-:Y:S01]  /*36e0*/  F2F.F16.F32 R11, R100 ;  /* 0x00000064000b7304 */ /* 0x000fe20000200800 */
[----:B0-----:R-:W-:Y:S01]  /*36f0*/  FMUL.FTZ R128, R128, R83 ;  /* 0x0000005380807220 */ /* 0x001fe20000410000 */
[----:B--2---:R-:W-:-:S06]  /*3700*/  PRMT R93, R110, 0x5410, R91 ;  /* 0x000054106e5d7816 */ /* 0x004fcc000000005b */
[----:B------:R0:W-:Y:S08]  /*3710*/  F2F.F16.F32 R103, R120 ;  /* 0x0000007800677304 */ /* 0x0001f00000200800 */
[----:B------:R1:W-:Y:S01]  /*3720*/  F2F.F16.F32 R112, R122 ;  /* 0x0000007a00707304 */ /* 0x0003e20000200800 */
[----:B0-----:R-:W-:-:S07]  /*3730*/  FMUL.FTZ R120, R120, R83 ;  /* 0x0000005378787220 */ /* 0x001fce0000410000 */
[----:B------:R0:W2:Y:S01]  /*3740*/  F2F.F16.F32 R9, R88 ;  /* 0x0000005800097304 */ /* 0x0000a20000200800 */
[----:B-1----:R-:W-:-:S07]  /*3750*/  FMUL.FTZ R122, R122, R83 ;  /* 0x000000537a7a7220 */ /* 0x002fce0000410000 */
[----:B------:R-:W-:Y:S01]  /*3760*/  F2F.F16.F32 R101, R124 ;  /* 0x0000007c00657304 */ /* 0x000fe20000200800 */
[----:B0-----:R-:W-:Y:S01]  /*3770*/  FMUL.FTZ R88, R90, R83 ;  /* 0x000000535a587220 */ /* 0x001fe20000410000 */
[----:B--2---:R-:W-:-:S06]  /*3780*/  LOP3.LUT R102, R6, R9, RZ, 0xfc, !PT ;  /* 0x0000000906667212 */ /* 0x004fcc00078efcff */
[----:B------:R-:W-:Y:S08]  /*3790*/  F2F.F16.F32 R92, R118 ;  /* 0x00000076005c7304 */ /* 0x000ff00000200800 */
[----:B------:R-:W-:Y:S08]  /*37a0*/  F2F.F16.F32 R10, R10 ;  /* 0x0000000a000a7304 */ /* 0x000ff00000200800 */
[----:B------:R-:W0:Y:S08]  /*37b0*/  F2F.F16.F32 R107, R107 ;  /* 0x0000006b006b7304 */ /* 0x000e300000200800 */
[----:B------:R1:W-:Y:S01]  /*37c0*/  F2F.F16.F32 R87, R104 ;  /* 0x0000006800577304 */ /* 0x0003e20000200800 */
[----:B0-----:R-:W-:-:S07]  /*37d0*/  PRMT R107, R10, 0x5410, R107 ;  /* 0x000054100a6b7816 */ /* 0x001fce000000006b */
[----:B------:R0:W2:Y:S01]  /*37e0*/  F2F.F16.F32 R98, R106 ;  /* 0x0000006a00627304 */ /* 0x0000a20000200800 */
[----:B-1----:R-:W-:-:S07]  /*37f0*/  FMUL.FTZ R104, R104, R83 ;  /* 0x0000005368687220 */ /* 0x002fce0000410000 */
[----:B------:R-:W1:Y:S01]  /*3800*/  F2F.F16.F32 R85, R116 ;  /* 0x0000007400557304 */ /* 0x000e620000200800 */
[----:B0-----:R-:W-:Y:S01]  /*3810*/  FMUL.FTZ R106, R124, R83 ;  /* 0x000000537c6a7220 */ /* 0x001fe20000410000 */
[----:B--2---:R-:W-:-:S06]  /*3820*/  PRMT R87, R87, 0x5410, R98 ;  /* 0x0000541057577816 */ /* 0x004fcc0000000062 */
[----:B------:R0:W-:Y:S08]  /*3830*/  F2F.F16.F32 R89, R114 ;  /* 0x0000007200597304 */ /* 0x0001f00000200800 */
[----:B------:R2:W3:Y:S01]  /*3840*/  F2F.F16.F32 R82, R126 ;  /* 0x0000007e00527304 */ /* 0x0004e20000200800 */
[----:B0-----:R-:W-:-:S07]  /*3850*/  FMUL.FTZ R114, R4, R83 ;  /* 0x0000005304727220 */ /* 0x001fce0000410000 */
[----:B------:R0:W4:Y:S01]  /*3860*/  F2F.F16.F32 R97, R4 ;  /* 0x0000000400617304 */ /* 0x0001220000200800 */
[----:B--2---:R-:W-:Y:S01]  /*3870*/  FMUL.FTZ R126, R126, R83 ;  /* 0x000000537e7e7220 */ /* 0x004fe20000410000 */
[----:B------:R-:W-:Y:S02]  /*3880*/  PRMT R83, R103, 0x5410, R112 ;  /* 0x0000541067537816 */ /* 0x000fe40000000070 */
[----:B------:R-:W-:Y:S01]  /*3890*/  LOP3.LUT R103, R117, R7, RZ, 0xfc, !PT ;  /* 0x0000000775677212 */ /* 0x000fe200078efcff */
[----:B------:R-:W-:-:S03]  /*38a0*/  IMAD.WIDE.U32 R6, R92, 0x10000, RZ ;  /* 0x000100005c067825 */ /* 0x000fc600078e00ff */
[----:B------:R-:W2:Y:S01]  /*38b0*/  F2F.F16.F32 R88, R88 ;  /* 0x0000005800587304 */ /* 0x000ea20000200800 */
[----:B0-----:R-:W-:Y:S01]  /*38c0*/  IMAD.WIDE.U32 R4, R84, 0x10000, RZ ;  /* 0x0001000054047825 */ /* 0x001fe200078e00ff */
[----:B------:R-:W-:Y:S02]  /*38d0*/  LOP3.LUT R87, R87, R7, RZ, 0xfc, !PT ;  /* 0x0000000757577212 */ /* 0x000fe400078efcff */
[----:B-1----:R-:W-:Y:S01]  /*38e0*/  LOP3.LUT R86, R6, R85, RZ, 0xfc, !PT ;  /* 0x0000005506567212 */ /* 0x002fe200078efcff */
[----:B---3--:R-:W-:Y:S01]  /*38f0*/  IMAD.WIDE.U32 R6, R82, 0x10000, RZ ;  /* 0x0001000052067825 */ /* 0x008fe200078e00ff */
[----:B------:R-:W-:Y:S02]  /*3900*/  LOP3.LUT R91, R115, R5, RZ, 0xfc, !PT ;  /* 0x00000005735b7212 */ /* 0x000fe400078efcff */
[----:B------:R-:W-:Y:S01]  /*3910*/  LOP3.LUT R90, R4, R11, RZ, 0xfc, !PT ;  /* 0x0000000b045a7212 */ /* 0x000fe200078efcff */
[----:B------:R-:W-:Y:S01]  /*3920*/  IMAD.WIDE.U32 R4, R101, 0x10000, RZ ;  /* 0x0001000065047825 */ /* 0x000fe200078e00ff */
[----:B------:R-:W0:Y:S01]  /*3930*/  F2F.F16.F32 R94, R94 ;  /* 0x0000005e005e7304 */ /* 0x000e220000200800 */
[----:B------:R-:W1:Y:S01]  /*3940*/  LDC.64 R100, c[0x0][0x478] ;  /* 0x00011e00ff647b82 */ /* 0x000e620000000a00 */
[----:B----4-:R-:W-:-:S02]  /*3950*/  LOP3.LUT R6, R6, R97, RZ, 0xfc, !PT ;  /* 0x0000006106067212 */ /* 0x010fc400078efcff */
[----:B------:R-:W-:Y:S01]  /*3960*/  LOP3.LUT R83, R83, R5, RZ, 0xfc, !PT ;  /* 0x0000000553537212 */ /* 0x000fe200078efcff */
[----:B--2---:R-:W-:Y:S01]  /*3970*/  IMAD.WIDE.U32 R8, R88, 0x10000, RZ ;  /* 0x0001000058087825 */ /* 0x004fe200078e00ff */
[----:B------:R-:W-:Y:S02]  /*3980*/  LOP3.LUT R82, R4, R89, RZ, 0xfc, !PT ;  /* 0x0000005904527212 */ /* 0x000fe400078efcff */
[----:B------:R-:W-:Y:S01]  /*3990*/  F2F.F16.F32 R108, R108 ;  /* 0x0000006c006c7304 */ /* 0x000fe20000200800 */
[----:B------:R-:W2:Y:S01]  /*39a0*/  LDC.64 R10, c[0x0][0x468] ;  /* 0x00011a00ff0a7b82 */ /* 0x000ea20000000a00 */
[----:B------:R-:W-:Y:S02]  /*39b0*/  LOP3.LUT R7, R93, R7, RZ, 0xfc, !PT ;  /* 0x000000075d077212 */ /* 0x000fe400078efcff */
[----:B------:R-:W-:Y:S01]  /*39c0*/  LOP3.LUT R93, R107, R9, RZ, 0xfc, !PT ;  /* 0x000000096b5d7212 */ /* 0x000fe200078efcff */
[----:B0-----:R-:W-:-:S03]  /*39d0*/  IMAD.WIDE.U32 R4, R94, 0x10000, RZ ;  /* 0x000100005e047825 */ /* 0x001fc600078e00ff */
[----:B------:R-:W0:Y:S08]  /*39e0*/  F2F.F16.F32 R111, R111 ;  /* 0x0000006f006f7304 */ /* 0x000e300000200800 */
[----:B------:R-:W3:Y:S01]  /*39f0*/  F2F.F16.F32 R95, R95 ;  /* 0x0000005f005f7304 */ /* 0x000ee20000200800 */
[----:B0-----:R-:W-:-:S07]  /*3a00*/  PRMT R111, R108, 0x5410, R111 ;  /* 0x000054106c6f7816 */ /* 0x001fce000000006f */
[----:B------:R-:W0:Y:S01]  /*3a10*/  F2F.F16.F32 R96, R96 ;  /* 0x0000006000607304 */ /* 0x000e220000200800 */
[----:B------:R-:W-:Y:S01]  /*3a20*/  LOP3.LUT R89, R111, R5, RZ, 0xfc, !PT ;  /* 0x000000056f597212 */ /* 0x000fe200078efcff */
[----:B--2---:R-:W-:Y:S01]  /*3a30*/  IMAD.WIDE.U32 R110, R71, 0x8, R10 ;  /* 0x00000008476e7825 */ /* 0x004fe200078e000a */
[----:B---3--:R-:W-:-:S05]  /*3a40*/  LOP3.LUT R92, R8, R95, RZ, 0xfc, !PT ;  /* 0x0000005f085c7212 */ /* 0x008fca00078efcff */
[----:B------:R-:W2:Y:S01]  /*3a50*/  F2F.F16.F32 R99, R99 ;  /* 0x0000006300637304 */ /* 0x000ea20000200800 */
[----:B0-----:R-:W-:-:S07]  /*3a60*/  IMAD.WIDE.U32 R8, R96, 0x10000, RZ ;  /* 0x0001000060087825 */ /* 0x001fce00078e00ff */
[----:B------:R-:W0:Y:S01]  /*3a70*/  F2F.F16.F32 R106, R106 ;  /* 0x0000006a006a7304 */ /* 0x000e220000200800 */
[----:B--2---:R-:W-:-:S07]  /*3a80*/  LOP3.LUT R88, R4, R99, RZ, 0xfc, !PT ;  /* 0x0000006304587212 */ /* 0x004fce00078efcff */
[----:B------:R-:W2:Y:S01]  /*3a90*/  F2F.F16.F32 R126, R126 ;  /* 0x0000007e007e7304 */ /* 0x000ea20000200800 */
[----:B-1----:R-:W-:-:S04]  /*3aa0*/  IMAD.WIDE.U32 R98, R73, 0x8, R100 ;  /* 0x0000000849627825 */ /* 0x002fc800078e0064 */
[----:B0-----:R-:W-:-:S03]  /*3ab0*/  IMAD.WIDE.U32 R94, R106, 0x10000, RZ ;  /* 0x000100006a5e7825 */ /* 0x001fc600078e00ff */
[----:B------:R-:W-:Y:S01]  /*3ac0*/  F2F.F16.F32 R104, R104 ;  /* 0x0000006800687304 */ /* 0x000fe20000200800 */
[----:B------:R-:W-:-:S04]  /*3ad0*/  IMAD.WIDE.U32 R106, R74, 0x8, R100 ;  /* 0x000000084a6a7825 */ /* 0x000fc800078e0064 */
[----:B--2---:R-:W-:-:S03]  /*3ae0*/  IMAD.WIDE.U32 R4, R126, 0x10000, RZ ;  /* 0x000100007e047825 */ /* 0x004fc600078e00ff */
[----:B------:R-:W0:Y:S01]  /*3af0*/  F2F.F16.F32 R113, R113 ;  /* 0x0000007100717304 */ /* 0x000e220000200800 */
[----:B------:R2:W-:Y:S07]  /*3b00*/  STG.E.64 desc[UR8][R106.64], R102 ;  /* 0x000000666a007986 */ /* 0x0005ee000c101b08 */
[----:B------:R-:W1:Y:S01]  /*3b10*/  F2F.F16.F32 R105, R105 ;  /* 0x0000006900697304 */ /* 0x000e620000200800 */
[----:B0-----:R-:W-:-:S07]  /*3b20*/  PRMT R113, R104, 0x5410, R113 ;  /* 0x0000541068717816 */ /* 0x001fce0000000071 */
[----:B------:R-:W-:Y:S01]  /*3b30*/  F2F.F16.F32 R120, R120 ;  /* 0x0000007800787304 */ /* 0x000fe20000200800 */
[----:B------:R-:W-:Y:S02]  /*3b40*/  LOP3.LUT R85, R113, R9, RZ, 0xfc, !PT ;  /* 0x0000000971557212 */ /* 0x000fe400078efcff */
[----:B-1----:R-:W-:-:S05]  /*3b50*/  LOP3.LUT R84, R8, R105, RZ, 0xfc, !PT ;  /* 0x0000006908547212 */ /* 0x002fca00078efcff */
[----:B------:R-:W0:Y:S01]  /*3b60*/  F2F.F16.F32 R119, R122 ;  /* 0x0000007a00777304 */ /* 0x000e220000200800 */
[----:B------:R-:W-:-:S05]  /*3b70*/  IMAD.WIDE.U32 R104, R74, 0x8, R10 ;  /* 0x000000084a687825 */ /* 0x000fca00078e000a */
[----:B------:R2:W-:Y:S02]  /*3b80*/  STG.E.64 desc[UR8][R104.64], R92 ;  /* 0x0000005c68007986 */ /* 0x0005e4000c101b08 */
[----:B------:R-:W1:Y:S02]  /*3b90*/  F2F.F16.F32 R109, R109 ;  /* 0x0000006d006d7304 */ /* 0x000e640000200800 */
[----:B------:R2:W-:Y:S01]  /*3ba0*/  STG.E.64 desc[UR8][R98.64], R90 ;  /* 0x0000005a62007986 */ /* 0x0005e2000c101b08 */
[----:B0-----:R-:W-:-:S05]  /*3bb0*/  PRMT R119, R120, 0x5410, R119 ;  /* 0x0000541078777816 */ /* 0x001fca0000000077 */
[----:B------:R-:W0:Y:S01]  /*3bc0*/  F2F.F16.F32 R97, R114 ;  /* 0x0000007200617304 */ /* 0x000e220000200800 */
[----:B------:R-:W-:Y:S02]  /*3bd0*/  LOP3.LUT R9, R119, R95, RZ, 0xfc, !PT ;  /* 0x0000005f77097212 */ /* 0x000fe400078efcff */
[----:B-1----:R-:W-:-:S05]  /*3be0*/  LOP3.LUT R8, R94, R109, RZ, 0xfc, !PT ;  /* 0x0000006d5e087212 */ /* 0x002fca00078efcff */
[----:B------:R-:W-:Y:S01]  /*3bf0*/  F2F.F16.F32 R121, R132 ;  /* 0x0000008400797304 */ /* 0x000fe20000200800 */
[----:B------:R-:W-:-:S04]  /*3c00*/  IMAD.WIDE.U32 R108, R73, 0x8, R10 ;  /* 0x00000008496c7825 */ /* 0x000fc800078e000a */
[--C-:B------:R-:W-:Y:S01]  /*3c10*/  IMAD.WIDE.U32 R94, R71, 0x8, R100.reuse ;  /* 0x00000008475e7825 */ /* 0x100fe200078e0064 */
[----:B------:R2:W-:Y:S01]  /*3c20*/  STG.E.64 desc[UR8][R108.64], R88 ;  /* 0x000000586c007986 */ /* 0x0005e2000c101b08 */
[----:B0-----:R-:W-:Y:S01]  /*3c30*/  LOP3.LUT R4, R4, R97, RZ, 0xfc, !PT ;  /* 0x0000006104047212 */ /* 0x001fe200078efcff */
[----:B------:R-:W0:Y:S01]  /*3c40*/  F2F.F16.F32 R128, R128 ;  /* 0x0000008000807304 */ /* 0x000e220000200800 */
[----:B------:R-:W-:-:S04]  /*3c50*/  IMAD.WIDE.U32 R96, R72, 0x8, R100 ;  /* 0x0000000848607825 */ /* 0x000fc800078e0064 */
[----:B------:R-:W-:Y:S01]  /*3c60*/  IMAD.WIDE.U32 R72, R72, 0x8, R10 ;  /* 0x0000000848487825 */ /* 0x000fe200078e000a */
[----:B------:R2:W-:Y:S03]  /*3c70*/  STG.E.64 desc[UR8][R96.64], R86 ;  /* 0x0000005660007986 */ /* 0x0005e6000c101b08 */
[C---:B------:R-:W-:Y:S01]  /*3c80*/  IMAD.WIDE.U32 R100, R70.reuse, 0x8, R100 ;  /* 0x0000000846647825 */ /* 0x040fe200078e0064 */
[----:B------:R2:W-:Y:S03]  /*3c90*/  STG.E.64 desc[UR8][R72.64], R84 ;  /* 0x0000005448007986 */ /* 0x0005e6000c101b08 */
[----:B------:R-:W-:Y:S01]  /*3ca0*/  IMAD.WIDE.U32 R10, R70, 0x8, R10 ;  /* 0x00000008460a7825 */ /* 0x000fe200078e000a */
[----:B------:R2:W-:Y:S01]  /*3cb0*/  STG.E.64 desc[UR8][R94.64], R82 ;  /* 0x000000525e007986 */ /* 0x0005e2000c101b08 */
[----:B0-----:R-:W-:-:S03]  /*3cc0*/  PRMT R121, R128, 0x5410, R121 ;  /* 0x0000541080797816 */ /* 0x001fc60000000079 */
[----:B------:R2:W-:Y:S01]  /*3cd0*/  STG.E.64 desc[UR8][R110.64], R8 ;  /* 0x000000086e007986 */ /* 0x0005e2000c101b08 */
[----:B------:R-:W-:-:S03]  /*3ce0*/  LOP3.LUT R5, R121, R5, RZ, 0xfc, !PT ;  /* 0x0000000579057212 */ /* 0x000fc600078efcff */
[----:B------:R2:W-:Y:S04]  /*3cf0*/  STG.E.64 desc[UR8][R100.64], R6 ;  /* 0x0000000664007986 */ /* 0x0005e8000c101b08 */
[----:B------:R2:W-:Y:S01]  /*3d00*/  STG.E.64 desc[UR8][R10.64], R4 ;  /* 0x000000040a007986 */ /* 0x0005e2000c101b08 */
[----:B------:R-:W-:Y:S05]  /*3d10*/  BRA `(.L_x_1236) ;  /* 0x0000001800347947 */ /* 0x000fea0003800000 */
.L_x_1234:
[----:B------:R-:W-:-:S04]  /*3d20*/  UISETP.NE.U32.AND UP0, UPT, UR16, URZ, UPT ;  /* 0x000000ff1000728c */ /* 0x000fc8000bf05070 */
[----:B------:R-:W-:-:S09]  /*3d30*/  UISETP.NE.AND.EX UP0, UPT, UR17, URZ, UPT, UP0 ;  /* 0x000000ff1100728c */ /* 0x000fd2000bf05300 */
[----:B------:R-:W-:Y:S05]  /*3d40*/  BRA.U UP0, `(.L_x_1237) ;  /* 0x0000000900b07547 */ /* 0x000fea000b800000 */
[----:B------:R-:W-:Y:S01]  /*3d50*/  MOV R6, R21 ;  /* 0x0000001500067202 */ /* 0x000fe20000000f00 */
[C-C-:B------:R-:W-:Y:S01]  /*3d60*/  FFMA.FTZ R115, R5.reuse, R115, R4.reuse ;  /* 0x0000007305737223 */ /* 0x140fe20000010004 */
[----:B------:R-:W-:Y:S01]  /*3d70*/  SHF.R.U32.HI R8, RZ, 0x10, R21 ;  /* 0x00000010ff087819 */ /* 0x000fe20000011615 */
[C-C-:B------:R-:W-:Y:S01]  /*3d80*/  FFMA.FTZ R104, R5.reuse, R104, R4.reuse ;  /* 0x0000006805687223 */ /* 0x140fe20000010004 */
[----:B------:R-:W-:Y:S01]  /*3d90*/  FFMA.FTZ R10, R5, R0, R4 ;  /* 0x00000000050a7223 */ /* 0x000fe20000010004 */
[----:B------:R-:W-:Y:S02]  /*3da0*/  HADD2.F32 R7, -RZ, R6.H0_H0 ;  /* 0x20000006ff077230 */ /* 0x000fe40000004100 */
[----:B------:R-:W-:Y:S01]  /*3db0*/  FADD.FTZ R6, -R115, R128 ;  /* 0x0000008073067221 */ /* 0x000fe20000010100 */
[----:B------:R-:W-:Y:S01]  /*3dc0*/  FADD.FTZ R104, -R104, R105 ;  /* 0x0000006968687221 */ /* 0x000fe20000010100 */
[----:B------:R-:W-:Y:S01]  /*3dd0*/  SHF.R.U64 R9, R20, 0x10, R21 ;  /* 0x0000001014097819 */ /* 0x000fe20000001215 */
[----:B------:R-:W-:Y:S01]  /*3de0*/  FFMA.FTZ R106, R5, R106, R4 ;  /* 0x0000006a056a7223 */ /* 0x000fe20000010004 */
[----:B------:R-:W-:Y:S01]  /*3df0*/  FFMA.FTZ R6, R82, R6, R7 ;  /* 0x0000000652067223 */ /* 0x000fe20000010007 */
[----:B------:R-:W-:-:S02]  /*3e00*/  HADD2.F32 R7, -RZ, R8.H0_H0 ;  /* 0x20000008ff077230 */ /* 0x000fc40000004100 */
[----:B------:R-:W-:Y:S01]  /*3e10*/  FADD.FTZ R125, -R10, R125 ;  /* 0x0000007d0a7d7221 */ /* 0x000fe20000010100 */
[----:B------:R-:W-:Y:S02]  /*3e20*/  HADD2.F32 R9, -RZ, R9.H0_H0 ;  /* 0x20000009ff097230 */ /* 0x000fe40000004100 */
[----:B------:R-:W-:Y:S01]  /*3e30*/  FMUL.FTZ R0, R6, R83 ;  /* 0x0000005306007220 */ /* 0x000fe20000410000 */
[----:B------:R-:W-:Y:S01]  /*3e40*/  MOV R6, R20 ;  /* 0x0000001400067202 */ /* 0x000fe20000000f00 */
[----:B------:R-:W-:Y:S01]  /*3e50*/  FFMA.FTZ R8, R82, R104, R7 ;  /* 0x0000006852087223 */ /* 0x000fe20000010007 */
[----:B------:R-:W-:Y:S01]  /*3e60*/  MOV R11, R23 ;  /* 0x00000017000b7202 */ /* 0x000fe20000000f00 */
[C-C-:B------:R-:W-:Y:S01]  /*3e70*/  FFMA.FTZ R109, R5.reuse, R109, R4.reuse ;  /* 0x0000006d056d7223 */ /* 0x140fe20000010004 */
[----:B------:R-:W-:Y:S01]  /*3e80*/  FFMA.FTZ R93, R5, R93, R4 ;  /* 0x0000005d055d7223 */ /* 0x000fe20000010004 */
[----:B------:R-:W-:Y:S01]  /*3e90*/  FMUL.FTZ R10, R8, R83 ;  /* 0x00000053080a7220 */ /* 0x000fe20000410000 */
[----:B------:R-:W-:Y:S01]  /*3ea0*/  FADD.FTZ R8, -R106, R111 ;  /* 0x0000006f6a087221 */ /* 0x000fe20000010100 */
[----:B------:R-:W-:-:S02]  /*3eb0*/  HADD2.F32 R7, -RZ, R6.H0_H0 ;  /* 0x20000006ff077230 */ /* 0x000fc40000004100 */
[----:B------:R-:W-:Y:S01]  /*3ec0*/  FADD.FTZ R109, -R109, R120 ;  /* 0x000000786d6d7221 */ /* 0x000fe20000010100 */
[----:B------:R-:W-:Y:S01]  /*3ed0*/  FADD.FTZ R84, -R93, R100 ;  /* 0x000000645d547221 */ /* 0x000fe20000010100 */
[C---:B------:R-:W-:Y:S01]  /*3ee0*/  FFMA.FTZ R8, R82.reuse, R8, R9 ;  /* 0x0000000852087223 */ /* 0x040fe20000010009 */
[----:B------:R-:W-:Y:S02]  /*3ef0*/  HADD2.F32 R9, -RZ, R11.H0_H0 ;  /* 0x2000000bff097230 */ /* 0x000fe40000004100 */
[----:B------:R-:W-:Y:S01]  /*3f00*/  FFMA.FTZ R6, R82, R125, R7 ;  /* 0x0000007d52067223 */ /* 0x000fe20000010007 */
[--C-:B------:R-:W-:Y:S01]  /*3f10*/  SHF.R.U32.HI R11, RZ, 0x10, R23.reuse ;  /* 0x00000010ff0b7819 */ /* 0x100fe20000011617 */
[----:B------:R0:W-:Y:S01]  /*3f20*/  F2F.F16.F32 R7, R10 ;  /* 0x0000000a00077304 */ /* 0x0001e20000200800 */
[C-C-:B------:R-:W-:Y:S01]  /*3f30*/  FFMA.FTZ R113, R5.reuse, R113, R4.reuse ;  /* 0x0000007105717223 */ /* 0x140fe20000010004 */
[----:B------:R-:W-:Y:S01]  /*3f40*/  SHF.R.U64 R85, R22, 0x10, R23 ;  /* 0x0000001016557819 */ /* 0x000fe20000001217 */
[----:B------:R-:W-:Y:S01]  /*3f50*/  FFMA.FTZ R99, R5, R99, R4 ;  /* 0x0000006305637223 */ /* 0x000fe20000010004 */
[----:B------:R-:W-:-:S02]  /*3f60*/  HADD2.F32 R11, -RZ, R11.H0_H0 ;  /* 0x2000000bff0b7230 */ /* 0x000fc40000004100 */
[----:B------:R-:W-:Y:S01]  /*3f70*/  FADD.FTZ R113, -R113, R122 ;  /* 0x0000007a71717221 */ /* 0x000fe20000010100 */
[----:B------:R-:W-:Y:S01]  /*3f80*/  FFMA.FTZ R103, R5, R103, R4 ;  /* 0x0000006705677223 */ /* 0x000fe20000010004 */
[----:B------:R-:W-:Y:S01]  /*3f90*/  FADD.FTZ R86, -R99, R102 ;  /* 0x0000006663567221 */ /* 0x000fe20000010100 */
[----:B------:R-:W-:Y:S01]  /*3fa0*/  FFMA.FTZ R136, R5, R136, R4 ;  /* 0x0000008805887223 */ /* 0x000fe20000010004 */
[C---:B0-----:R-:W-:Y:S01]  /*3fb0*/  FFMA.FTZ R10, R82.reuse, R109, R9 ;  /* 0x0000006d520a7223 */ /* 0x041fe20000010009 */
[----:B------:R-:W-:Y:S01]  /*3fc0*/  FFMA.FTZ R84, R82, R84, R11 ;  /* 0x0000005452547223 */ /* 0x000fe2000001000b */
[----:B------:R-:W-:Y:S01]  /*3fd0*/  FADD.FTZ R103, -R103, R116 ;  /* 0x0000007467677221 */ /* 0x000fe20000010100 */
[----:B------:R-:W-:Y:S01]  /*3fe0*/  SHF.R.U32.HI R88, RZ, 0x10, R25 ;  /* 0x00000010ff587819 */ /* 0x000fe20000011619 */
[----:B------:R-:W-:Y:S01]  /*3ff0*/  FMUL.FTZ R9, R10, R83 ;  /* 0x000000530a097220 */ /* 0x000fe20000410000 */
[----:B------:R-:W-:Y:S01]  /*4000*/  MOV R10, R22 ;  /* 0x00000016000a7202 */ /* 0x000fe20000000f00 */
[----:B------:R-:W-:Y:S01]  /*4010*/  FADD.FTZ R136, -R136, R87 ;  /* 0x0000005788887221 */ /* 0x000fe20000010100 */
[----:B------:R-:W-:Y:S01]  /*4020*/  FFMA.FTZ R107, R5, R107, R4 ;  /* 0x0000006b056b7223 */ /* 0x000fe20000010004 */
[----:B------:R-:W-:-:S02]  /*4030*/  HADD2.F32 R87, -RZ, R88.H0_H0 ;  /* 0x20000058ff577230 */ /* 0x000fc40000004100 */
[----:B------:R-:W-:Y:S01]  /*4040*/  FFMA.FTZ R134, R5, R134, R4 ;  /* 0x0000008605867223 */ /* 0x000fe20000010004 */
[----:B------:R-:W-:Y:S01]  /*4050*/  HADD2.F32 R11, -RZ, R10.H0_H0 ;  /* 0x2000000aff0b7230 */ /* 0x000fe20000004100 */
[----:B------:R-:W-:Y:S01]  /*4060*/  SHF.R.U64 R90, R24, 0x10, R25 ;  /* 0x00000010185a7819 */ /* 0x000fe20000001219 */
[----:B------:R-:W-:Y:S01]  /*4070*/  FADD.FTZ R107, -R107, R118 ;  /* 0x000000766b6b7221 */ /* 0x000fe20000010100 */
[----:B------:R-:W-:Y:S01]  /*4080*/  FFMA.FTZ R88, R82, R136, R87 ;  /* 0x0000008852587223 */ /* 0x000fe20000010057 */
[----:B------:R-:W-:Y:S01]  /*4090*/  FADD.FTZ R134, -R134, R89 ;  /* 0x0000005986867221 */ /* 0x000fe20000010100 */
[----:B------:R-:W-:Y:S01]  /*40a0*/  FFMA.FTZ R10, R82, R113, R11 ;  /* 0x00000071520a7223 */ /* 0x000fe2000001000b */
[----:B------:R-:W-:Y:S01]  /*40b0*/  HADD2.F32 R11, -RZ, R85.H0_H0 ;  /* 0x20000055ff0b7230 */ /* 0x000fe20000004100 */
[----:B------:R-:W-:Y:S01]  /*40c0*/  MOV R85, R25 ;  /* 0x0000001900557202 */ /* 0x000fe20000000f00 */
[----:B------:R-:W-:Y:S01]  /*40d0*/  FMUL.FTZ R87, R88, R83 ;  /* 0x0000005358577220 */ /* 0x000fe20000410000 */
[----:B------:R-:W-:Y:S01]  /*40e0*/  HADD2.F32 R89, -RZ, R90.H0_H0 ;  /* 0x2000005aff597230 */ /* 0x000fe20000004100 */
[----:B------:R-:W-:Y:S01]  /*40f0*/  MOV R90, R27 ;  /* 0x0000001b005a7202 */ /* 0x000fe20000000f00 */
[----:B------:R-:W-:Y:S01]  /*4100*/  FFMA.FTZ R86, R82, R86, R11 ;  /* 0x0000005652567223 */ /* 0x000fe2000001000b */
[----:B------:R-:W-:-:S02]  /*4110*/  HADD2.F32 R85, -RZ, R85.H0_H0 ;  /* 0x20000055ff557230 */ /* 0x000fc40000004100 */
[C-C-:B------:R-:W-:Y:S01]  /*4120*/  FFMA.FTZ R97, R5.reuse, R97, R4.reuse ;  /* 0x0000006105617223 */ /* 0x140fe20000010004 */
[----:B------:R-:W-:Y:S01]  /*4130*/  SHF.R.U32.HI R93, RZ, 0x10, R27 ;  /* 0x00000010ff5d7819 */ /* 0x000fe2000001161b */
[----:B------:R-:W-:Y:S01]  /*4140*/  FMUL.FTZ R11, R86, R83 ;  /* 0x00000053560b7220 */ /* 0x000fe20000410000 */
[----:B------:R-:W-:Y:S01]  /*4150*/  FFMA.FTZ R138, R5, R138, R4 ;  /* 0x0000008a058a7223 */ /* 0x000fe20000010004 */
[----:B------:R-:W-:Y:S01]  /*4160*/  FFMA.FTZ R86, R82, R103, R85 ;  /* 0x0000006752567223 */ /* 0x000fe20000010055 */
[----:B------:R-:W-:Y:S01]  /*4170*/  MOV R85, R24 ;  /* 0x0000001800557202 */ /* 0x000fe20000000f00 */
[----:B------:R-:W-:Y:S01]  /*4180*/  FADD.FTZ R97, -R97, R112 ;  /* 0x0000007061617221 */ /* 0x000fe20000010100 */
[----:B------:R-:W-:Y:S02]  /*4190*/  HADD2.F32 R93, -RZ, R93.H0_H0 ;  /* 0x2000005dff5d7230 */ /* 0x000fe40000004100 */
[----:B------:R-:W-:Y:S01]  /*41a0*/  FADD.FTZ R138, -R138, R131 ;  /* 0x000000838a8a7221 */ /* 0x000fe20000010100 */
[----:B------:R-:W-:Y:S01]  /*41b0*/  FFMA.FTZ R101, R5, R101, R4 ;  /* 0x0000006505657223 */ /* 0x000fe20000010004 */
[----:B------:R-:W-:-:S02]  /*41c0*/  HADD2.F32 R85, -RZ, R85.H0_H0 ;  /* 0x20000055ff557230 */ /* 0x000fc40000004100 */
[----:B------:R-:W-:Y:S01]  /*41d0*/  FFMA.FTZ R135, R5, R135, R4 ;  /* 0x0000008705877223 */ /* 0x000fe20000010004 */
[----:B------:R-:W-:Y:S01]  /*41e0*/  SHF.R.U32.HI R98, RZ, 0x10, R29 ;  /* 0x00000010ff627819 */ /* 0x000fe2000001161d */
[----:B------:R-:W-:Y:S01]  /*41f0*/  FADD.FTZ R101, -R101, R114 ;  /* 0x0000007265657221 */ /* 0x000fe20000010100 */
[----:B------:R-:W-:Y:S01]  /*4200*/  FFMA.FTZ R140, R5, R140, R4 ;  /* 0x0000008c058c7223 */ /* 0x000fe20000010004 */
[----:B------:R-:W-:Y:S01]  /*4210*/  FFMA.FTZ R88, R82, R107, R85 ;  /* 0x0000006b52587223 */ /* 0x000fe20000010055 */
[----:B------:R-:W-:Y:S01]  /*4220*/  FADD.FTZ R135, -R135, R132 ;  /* 0x0000008487877221 */ /* 0x000fe20000010100 */
[----:B------:R-:W-:Y:S01]  /*4230*/  FFMA.FTZ R99, R5, R91, R4 ;  /* 0x0000005b05637223 */ /* 0x000fe20000010004 */
[----:B------:R-:W-:Y:S01]  /*4240*/  MOV R91, R29 ;  /* 0x0000001d005b7202 */ /* 0x000fe20000000f00 */
[----:B------:R-:W-:Y:S01]  /*4250*/  FMUL.FTZ R85, R88, R83 ;  /* 0x0000005358557220 */ /* 0x000fe20000410000 */
[----:B------:R-:W-:Y:S01]  /*4260*/  FFMA.FTZ R88, R82, R134, R89 ;  /* 0x0000008652587223 */ /* 0x000fe20000010059 */
[----:B------:R-:W-:-:S02]  /*4270*/  HADD2.F32 R89, -RZ, R90.H0_H0 ;  /* 0x2000005aff597230 */ /* 0x000fc40000004100 */
[----:B------:R-:W-:Y:S01]  /*4280*/  FADD.FTZ R140, -R140, R133 ;  /* 0x000000858c8c7221 */ /* 0x000fe20000010100 */
[----:B------:R-:W-:Y:S02]  /*4290*/  HADD2.F32 R91, -RZ, R91.H0_H0 ;  /* 0x2000005bff5b7230 */ /* 0x000fe40000004100 */
[----:B------:R-:W-:Y:S01]  /*42a0*/  FADD.FTZ R99, -R99, R108 ;  /* 0x0000006c63637221 */ /* 0x000fe20000010100 */
[C-C-:B------:R-:W-:Y:S01]  /*42b0*/  FFMA.FTZ R137, R5.reuse, R137, R4.reuse ;  /* 0x0000008905897223 */ /* 0x140fe20000010004 */
[----:B------:R-:W-:Y:S01]  /*42c0*/  FFMA.FTZ R90, R82, R97, R89 ;  /* 0x00000061525a7223 */ /* 0x000fe20000010059 */
[----:B------:R-:W-:Y:S01]  /*42d0*/  MOV R89, R26 ;  /* 0x0000001a00597202 */ /* 0x000fe20000000f00 */
[----:B------:R-:W-:Y:S01]  /*42e0*/  FFMA.FTZ R95, R5, R95, R4 ;  /* 0x0000005f055f7223 */ /* 0x000fe20000010004 */
[----:B------:R-:W-:Y:S01]  /*42f0*/  FADD.FTZ R137, -R137, R130 ;  /* 0x0000008289897221 */ /* 0x000fe20000010100 */
[-C--:B------:R-:W-:Y:S01]  /*4300*/  FMUL.FTZ R92, R90, R83.reuse ;  /* 0x000000535a5c7220 */ /* 0x080fe20000410000 */
[----:B------:R-:W-:Y:S01]  /*4310*/  FFMA.FTZ R90, R82, R138, R93 ;  /* 0x0000008a525a7223 */ /* 0x000fe2000001005d */
[----:B------:R-:W-:Y:S01]  /*4320*/  HADD2.F32 R89, -RZ, R89.H0_H0 ;  /* 0x20000059ff597230 */ /* 0x000fe20000004100 */
[----:B------:R-:W-:Y:S01]  /*4330*/  SHF.R.U64 R93, R26, 0x10, R27 ;  /* 0x000000101a5d7819 */ /* 0x000fe2000000121b */
[----:B------:R0:W-:Y:S01]  /*4340*/  F2F.F16.F32 R94, R92 ;  /* 0x0000005c005e7304 */ /* 0x0001e20000200800 */
[-C--:B------:R-:W-:Y:S01]  /*4350*/  FMUL.FTZ R96, R90, R83.reuse ;  /* 0x000000535a607220 */ /* 0x080fe20000410000 */
[----:B------:R-:W-:Y:S01]  /*4360*/  FMUL.FTZ R84, R84, R83 ;  /* 0x0000005354547220 */ /* 0x000fe20000410000 */
[----:B------:R-:W-:Y:S01]  /*4370*/  FFMA.FTZ R90, R82, R101, R89 ;  /* 0x00000065525a7223 */ /* 0x000fe20000010059 */
[----:B------:R-:W-:-:S02]  /*4380*/  HADD2.F32 R89, -RZ, R93.H0_H0 ;  /* 0x2000005dff597230 */ /* 0x000fc40000004100 */
[-C--:B------:R-:W-:Y:S01]  /*4390*/  FMUL.FTZ R8, R8, R83.reuse ;  /* 0x0000005308087220 */ /* 0x080fe20000410000 */
[----:B------:R-:W-:Y:S01]  /*43a0*/  FADD.FTZ R95, -R95, R110 ;  /* 0x0000006e5f5f7221 */ /* 0x000fe20000010100 */
[----:B------:R-:W-:Y:S01]  /*43b0*/  FMUL.FTZ R90, R90, R83 ;  /* 0x000000535a5a7220 */ /* 0x000fe20000410000 */
[----:B------:R1:W2:Y:S01]  /*43c0*/  F2F.F16.F32 R97, R96 ;  /* 0x0000006000617304 */ /* 0x0002a20000200800 */
[----:B0-----:R-:W-:Y:S01]  /*43d0*/  FFMA.FTZ R92, R82, R135, R89 ;  /* 0x00000087525c7223 */ /* 0x001fe20000010059 */
[----:B------:R-:W-:Y:S02]  /*43e0*/  HADD2.F32 R89, -RZ, R98.H0_H0 ;  /* 0x20000062ff597230 */ /* 0x000fe40000004100 */
[-C--:B------:R-:W-:Y:S01]  /*43f0*/  FMUL.FTZ R86, R86, R83.reuse ;  /* 0x0000005356567220 */ /* 0x080fe20000410000 */
[-C--:B------:R-:W-:Y:S01]  /*4400*/  FMUL.FTZ R88, R88, R83.reuse ;  /* 0x0000005358587220 */ /* 0x080fe20000410000 */
[-C--:B------:R-:W-:Y:S01]  /*4410*/  FMUL.FTZ R92, R92, R83.reuse ;  /* 0x000000535c5c7220 */ /* 0x080fe20000410000 */
[-C--:B------:R-:W-:Y:S01]  /*4420*/  FMUL.FTZ R6, R6, R83.reuse ;  /* 0x0000005306067220 */ /* 0x080fe20000410000 */
[----:B------:R-:W-:Y:S01]  /*4430*/  FMUL.FTZ R10, R10, R83 ;  /* 0x000000530a0a7220 */ /* 0x000fe20000410000 */
[----:B------:R0:W-:Y:S01]  /*4440*/  F2F.F16.F32 R93, R90 ;  /* 0x0000005a005d7304 */ /* 0x0001e20000200800 */
[----:B-1----:R-:W-:-:S04]  /*4450*/  FFMA.FTZ R96, R82, R140, R89 ;  /* 0x0000008c52607223 */ /* 0x002fc80000010059 */
[----:B------:R-:W-:Y:S01]  /*4460*/  FMUL.FTZ R98, R96, R83 ;  /* 0x0000005360627220 */ /* 0x000fe20000410000 */
[----:B------:R-:W-:Y:S01]  /*4470*/  FFMA.FTZ R96, R82, R99, R91 ;  /* 0x0000006352607223 */ /* 0x000fe2000001005b */
[----:B--2---:R-:W-:Y:S01]  /*4480*/  PRMT R97, R94, 0x5410, R97 ;  /* 0x000054105e617816 */ /* 0x004fe20000000061 */
[----:B------:R-:W-:Y:S01]  /*4490*/  F2F.F16.F32 R9, R9 ;  /* 0x0000000900097304 */ /* 0x000fe20000200800 */
[----:B0-----:R-:W-:Y:S01]  /*44a0*/  SHF.R.U64 R90, R28, 0x10, R29 ;  /* 0x000000101c5a7819 */ /* 0x001fe2000000121d */
[----:B------:R-:W-:-:S04]  /*44b0*/  FMUL.FTZ R96, R96, R83 ;  /* 0x0000005360607220 */ /* 0x000fc80000410000 */
[----:B------:R-:W-:Y:S01]  /*44c0*/  HADD2.F32 R91, -RZ, R90.H0_H0 ;  /* 0x2000005aff5b7230 */ /* 0x000fe20000004100 */
[----:B------:R-:W-:Y:S01]  /*44d0*/  MOV R90, R28 ;  /* 0x0000001c005a7202 */ /* 0x000fe20000000f00 */
[----:B------:R-:W0:Y:S03]  /*44e0*/  F2F.F16.F32 R84, R84 ;  /* 0x0000005400547304 */ /* 0x000e260000200800 */
[----:B------:R-:W-:Y:S01]  /*44f0*/  FFMA.FTZ R4, R82, R137, R91 ;  /* 0x0000008952047223 */ /* 0x000fe2000001005b */
[----:B------:R-:W-:-:S04]  /*4500*/  HADD2.F32 R5, -RZ, R90.H0_H0 ;  /* 0x2000005aff057230 */ /* 0x000fc80000004100 */
[----:B------:R1:W-:Y:S01]  /*4510*/  F2F.F16.F32 R89, R92 ;  /* 0x0000005c00597304 */ /* 0x0003e20000200800 */
[----:B------:R-:W-:-:S04]  /*4520*/  FFMA.FTZ R82, R82, R95, R5 ;  /* 0x0000005f52527223 */ /* 0x000fc80000010005 */
[-C--:B------:R-:W-:Y:S01]  /*4530*/  FMUL.FTZ R90, R82, R83.reuse ;  /* 0x00000053525a7220 */ /* 0x080fe20000410000 */
[----:B0-----:R-:W-:Y:S02]  /*4540*/  PRMT R101, R9, 0x5410, R84 ;  /* 0x0000541009657816 */ /* 0x001fe40000000054 */
[----:B------:R-:W0:Y:S01]  /*4550*/  F2F.F16.F32 R8, R8 ;  /* 0x0000000800087304 */ /* 0x000e220000200800 */
[----:B-1----:R-:W-:Y:S02]  /*4560*/  FMUL.FTZ R92, R4, R83 ;  /* 0x00000053045c7220 */ /* 0x002fe40000410000 */
[----:B------:R-:W1:Y:S05]  /*4570*/  LDC.64 R4, c[0x0][0x468] ;  /* 0x00011a00ff047b82 */ /* 0x000e6a0000000a00 */
[----:B------:R-:W2:Y:S01]  /*4580*/  F2F.F16.F32 R0, R0 ;  /* 0x0000000000007304 */ /* 0x000ea20000200800 */
[----:B0-----:R-:W-:-:S07]  /*4590*/  IMAD.WIDE.U32 R8, R8, 0x10000, RZ ;  /* 0x0001000008087825 */ /* 0x001fce00078e00ff */
[----:B------:R-:W0:Y:S01]  /*45a0*/  F2F.F16.F32 R11, R11 ;  /* 0x0000000b000b7304 */ /* 0x000e220000200800 */
[----:B--2---:R-:W-:-:S07]  /*45b0*/  PRMT R7, R0, 0x5410, R7 ;  /* 0x0000541000077816 */ /* 0x004fce0000000007 */
[----:B------:R-:W-:Y:S01]  /*45c0*/  F2F.F16.F32 R86, R86 ;  /* 0x0000005600567304 */ /* 0x000fe20000200800 */
[----:B------:R-:W-:Y:S01]  /*45d0*/  LOP3.LUT R7, R7, R9, RZ, 0xfc, !PT ;  /* 0x0000000907077212 */ /* 0x000fe200078efcff */
[----:B0-----:R-:W-:-:S06]  /*45e0*/  IMAD.WIDE.U32 R82, R11, 0x10000, RZ ;  /* 0x000100000b527825 */ /* 0x001fcc00078e00ff */
[----:B------:R-:W0:Y:S01]  /*45f0*/  F2F.F16.F32 R87, R87 ;  /* 0x0000005700577304 */ /* 0x000e220000200800 */
[----:B------:R-:W-:-:S07]  /*4600*/  LOP3.LUT R9, R101, R83, RZ, 0xfc, !PT ;  /* 0x0000005365097212 */ /* 0x000fce00078efcff */
[----:B------:R-:W2:Y:S01]  /*4610*/  F2F.F16.F32 R88, R88 ;  /* 0x0000005800587304 */ /* 0x000ea20000200800 */
[----:B0-----:R-:W-:-:S07]  /*4620*/  PRMT R95, R86, 0x5410, R87 ;  /* 0x00005410565f7816 */ /* 0x001fce0000000057 */
[----:B------:R-:W0:Y:S01]  /*4630*/  F2F.F16.F32 R6, R6 ;  /* 0x0000000600067304 */ /* 0x000e220000200800 */
[----:B--2---:R-:W-:-:S07]  /*4640*/  IMAD.WIDE.U32 R86, R88, 0x10000, RZ ;  /* 0x0001000058567825 */ /* 0x004fce00078e00ff */
[----:B------:R-:W2:Y:S01]  /*4650*/  F2F.F16.F32 R10, R10 ;  /* 0x0000000a000a7304 */ /* 0x000ea20000200800 */
[----:B------:R-:W-:Y:S01]  /*4660*/  IMAD.WIDE.U32 R88, R89, 0x10000, RZ ;  /* 0x0001000059587825 */ /* 0x000fe200078e00ff */
[----:B------:R-:W-:Y:S02]  /*4670*/  LOP3.LUT R11, R95, R87, RZ, 0xfc, !PT ;  /* 0x000000575f0b7212 */ /* 0x000fe400078efcff */
[----:B0-----:R-:W-:-:S04]  /*4680*/  LOP3.LUT R6, R8, R6, RZ, 0xfc, !PT ;  /* 0x0000000608067212 */ /* 0x001fc800078efcff */
[----:B------:R-:W0:Y:S01]  /*4690*/  F2F.F16.F32 R92, R92 ;  /* 0x0000005c005c7304 */ /* 0x000e220000200800 */
[----:B------:R-:W-:Y:S02]  /*46a0*/  LOP3.LUT R84, R88, R93, RZ, 0xfc, !PT ;  /* 0x0000005d58547212 */ /* 0x000fe400078efcff */
[----:B--2---:R-:W-:-:S05]  /*46b0*/  LOP3.LUT R8, R82, R10, RZ, 0xfc, !PT ;  /* 0x0000000a52087212 */ /* 0x004fca00078efcff */
[----:B------:R-:W2:Y:S01]  /*46c0*/  F2F.F16.F32 R85, R85 ;  /* 0x0000005500557304 */ /* 0x000ea20000200800 */
[----:B0-----:R-:W-:-:S07]  /*46d0*/  IMAD.WIDE.U32 R82, R92, 0x10000, RZ ;  /* 0x000100005c527825 */ /* 0x001fce00078e00ff */
[----:B------:R-:W-:Y:S01]  /*46e0*/  F2F.F16.F32 R99, R98 ;  /* 0x0000006200637304 */ /* 0x000fe20000200800 */
[----:B--2---:R-:W-:-:S07]  /*46f0*/  LOP3.LUT R10, R86, R85, RZ, 0xfc, !PT ;  /* 0x00000055560a7212 */ /* 0x004fce00078efcff */
[----:B------:R-:W0:Y:S01]  /*4700*/  F2F.F16.F32 R96, R96 ;  /* 0x0000006000607304 */ /* 0x000e220000200800 */
[----:B------:R-:W-:Y:S01]  /*4710*/  LOP3.LUT R85, R97, R89, RZ, 0xfc, !PT ;  /* 0x0000005961557212 */ /* 0x000fe200078efcff */
[----:B-1----:R-:W-:-:S04]  /*4720*/  IMAD.WIDE.U32 R86, R74, 0x8, R4 ;  /* 0x000000084a567825 */ /* 0x002fc800078e0004 */
[--C-:B------:R-:W-:Y:S01]  /*4730*/  IMAD.WIDE.U32 R88, R73, 0x8, R4.reuse ;  /* 0x0000000849587825 */ /* 0x100fe200078e0004 */
[----:B------:R3:W-:Y:S01]  /*4740*/  STG.E.64 desc[UR8][R86.64], R6 ;  /* 0x0000000656007986 */ /* 0x0007e2000c101b08 */
[----:B------:R-:W1:Y:S02]  /*4750*/  F2F.F16.F32 R91, R90 ;  /* 0x0000005a005b7304 */ /* 0x000e640000200800 */
[----:B------:R-:W-:Y:S01]  /*4760*/  IMAD.WIDE.U32 R72, R72, 0x8, R4 ;  /* 0x0000000848487825 */ /* 0x000fe200078e0004 */
[----:B------:R3:W-:Y:S01]  /*4770*/  STG.E.64 desc[UR8][R88.64], R8 ;  /* 0x0000000858007986 */ /* 0x0007e2000c101b08 */
[----:B0-----:R-:W-:-:S03]  /*4780*/  PRMT R99, R96, 0x5410, R99 ;  /* 0x0000541060637816 */ /* 0x001fc60000000063 */
[----:B------:R3:W-:Y:S01]  /*4790*/  STG.E.64 desc[UR8][R72.64], R10 ;  /* 0x0000000a48007986 */ /* 0x0007e2000c101b08 */
[----:B------:R-:W-:Y:S02]  /*47a0*/  LOP3.LUT R83, R99, R83, RZ, 0xfc, !PT ;  /* 0x0000005363537212 */ /* 0x000fe400078efcff */
[----:B-1----:R-:W-:Y:S01]  /*47b0*/  LOP3.LUT R82, R82, R91, RZ, 0xfc, !PT ;  /* 0x0000005b52527212 */ /* 0x002fe200078efcff */
[----:B------:R-:W-:-:S04]  /*47c0*/  IMAD.WIDE.U32 R90, R71, 0x8, R4 ;  /* 0x00000008475a7825 */ /* 0x000fc800078e0004 */
[----:B------:R-:W-:Y:S01]  /*47d0*/  IMAD.WIDE.U32 R4, R70, 0x8, R4 ;  /* 0x0000000846047825 */ /* 0x000fe200078e0004 */
[----:B------:R3:W-:Y:S04]  /*47e0*/  STG.E.64 desc[UR8][R90.64], R84 ;  /* 0x000000545a007986 */ /* 0x0007e8000c101b08 */
[----:B------:R3:W-:Y:S01]  /*47f0*/  STG.E.64 desc[UR8][R4.64], R82 ;  /* 0x0000005204007986 */ /* 0x0007e2000c101b08 */
[----:B------:R-:W-:Y:S05]  /*4800*/  BRA `(.L_x_1236) ;  /* 0x0000000c00787947 */ /* 0x000fea0003800000 */
.L_x_1237:
[----:B------:R-:W-:Y:S01]  /*4810*/  SHF.R.U32.HI R10, RZ, 0x10, R23 ;  /* 0x00000010ff0a7819 */ /* 0x000fe20000011617 */
[C-C-:B------:R-:W-:Y:S01]  /*4820*/  FFMA.FTZ R93, R5.reuse, R93, R4.reuse ;  /* 0x0000005d055d7223 */ /* 0x140fe20000010004 */
[C-C-:B------:R-:W-:Y:S01]  /*4830*/  FFMA.FTZ R99, R5.reuse, R99, R4.reuse ;  /* 0x0000006305637223 */ /* 0x140fe20000010004 */
[----:B------:R-:W-:Y:S01]  /*4840*/  MOV R88, R25 ;  /* 0x0000001900587202 */ /* 0x000fe20000000f00 */
[----:B------:R-:W-:Y:S01]  /*4850*/  FFMA.FTZ R103, R5, R103, R4 ;  /* 0x0000006705677223 */ /* 0x000fe20000010004 */
[----:B------:R-:W-:Y:S02]  /*4860*/  HADD2.F32 R85, -RZ, R10.H0_H0 ;  /* 0x2000000aff557230 */ /* 0x000fe40000004100 */
[----:B------:R-:W-:Y:S01]  /*4870*/  FADD.FTZ R93, -R93, R100 ;  /* 0x000000645d5d7221 */ /* 0x000fe20000010100 */
[----:B------:R-:W-:Y:S01]  /*4880*/  FADD.FTZ R99, -R99, R102 ;  /* 0x0000006663637221 */ /* 0x000fe20000010100 */
[----:B------:R-:W-:Y:S01]  /*4890*/  FFMA.FTZ R104, R5, R104, R4 ;  /* 0x0000006805687223 */ /* 0x000fe20000010004 */
[----:B------:R-:W-:Y:S01]  /*48a0*/  FADD.FTZ R103, -R103, R116 ;  /* 0x0000007467677221 */ /* 0x000fe20000010100 */
[----:B------:R-:W-:Y:S01]  /*48b0*/  FFMA.FTZ R94, R82, R93, R85 ;  /* 0x0000005d525e7223 */ /* 0x000fe20000010055 */
[----:B------:R-:W-:Y:S01]  /*48c0*/  SHF.R.U64 R85, R22, 0x10, R23 ;  /* 0x0000001016557819 */ /* 0x000fe20000001217 */
[C-C-:B------:R-:W-:Y:S01]  /*48d0*/  FFMA.FTZ R136, R5.reuse, R136, R4.reuse ;  /* 0x0000008805887223 */ /* 0x140fe20000010004 */
[----:B------:R-:W-:Y:S01]  /*48e0*/  SHF.R.U32.HI R96, RZ, 0x10, R25 ;  /* 0x00000010ff607819 */ /* 0x000fe20000011619 */
[----:B------:R-:W-:Y:S01]  /*48f0*/  FADD.FTZ R105, -R104, R105 ;  /* 0x0000006968697221 */ /* 0x000fe20000010100 */
[----:B------:R-:W-:Y:S01]  /*4900*/  FFMA.FTZ R106, R5, R106, R4 ;  /* 0x0000006a056a7223 */ /* 0x000fe20000010004 */
[----:B------:R-:W-:-:S02]  /*4910*/  HADD2.F32 R85, -RZ, R85.H0_H0 ;  /* 0x20000055ff557230 */ /* 0x000fc40000004100 */
[C-C-:B------:R-:W-:Y:S01]  /*4920*/  FFMA.FTZ R134, R5.reuse, R134, R4.reuse ;  /* 0x0000008605867223 */ /* 0x140fe20000010004 */
[C-C-:B------:R-:W-:Y:S01]  /*4930*/  FFMA.FTZ R107, R5.reuse, R107, R4.reuse ;  /* 0x0000006b056b7223 */ /* 0x140fe20000010004 */
[----:B------:R-:W-:Y:S01]  /*4940*/  FADD.FTZ R111, -R106, R111 ;  /* 0x0000006f6a6f7221 */ /* 0x000fe20000010100 */
[C-C-:B------:R-:W-:Y:S01]  /*4950*/  FFMA.FTZ R97, R5.reuse, R97, R4.reuse ;  /* 0x0000006105617223 */ /* 0x140fe20000010004 */
[----:B------:R-:W-:Y:S01]  /*4960*/  FFMA.FTZ R102, R82, R99, R85 ;  /* 0x0000006352667223 */ /* 0x000fe20000010055 */
[----:B------:R-:W-:Y:S02]  /*4970*/  HADD2.F32 R85, -RZ, R88.H0_H0 ;  /* 0x20000058ff557230 */ /* 0x000fe40000004100 */
[----:B------:R-:W-:Y:S01]  /*4980*/  FADD.FTZ R99, -R136, R87 ;  /* 0x0000005788637221 */ /* 0x000fe20000010100 */
[----:B------:R-:W-:Y:S01]  /*4990*/  FADD.FTZ R89, -R134, R89 ;  /* 0x0000005986597221 */ /* 0x000fe20000010100 */
[----:B------:R-:W-:Y:S01]  /*49a0*/  FFMA.FTZ R0, R5, R0, R4 ;  /* 0x0000000005007223 */ /* 0x000fe20000010004 */
[----:B------:R-:W-:Y:S01]  /*49b0*/  FADD.FTZ R107, -R107, R118 ;  /* 0x000000766b6b7221 */ /* 0x000fe20000010100 */
[----:B------:R-:W-:Y:S01]  /*49c0*/  FFMA.FTZ R104, R82, R103, R85 ;  /* 0x0000006752687223 */ /* 0x000fe20000010055 */
[----:B------:R-:W-:Y:S01]  /*49d0*/  HADD2.F32 R103, -RZ, R96.H0_H0 ;  /* 0x20000060ff677230 */ /* 0x000fe20000004100 */
[----:B------:R-:W-:Y:S01]  /*49e0*/  SHF.R.U64 R96, R24, 0x10, R25 ;  /* 0x0000001018607819 */ /* 0x000fe20000001219 */
[----:B------:R-:W-:Y:S01]  /*49f0*/  FFMA.FTZ R109, R5, R109, R4 ;  /* 0x0000006d056d7223 */ /* 0x000fe20000010004 */
[----:B------:R-:W-:Y:S01]  /*4a00*/  FADD.FTZ R97, -R97, R112 ;  /* 0x0000007061617221 */ /* 0x000fe20000010100 */
[----:B------:R-:W-:Y:S01]  /*4a10*/  FADD.FTZ R125, -R0, R125 ;  /* 0x0000007d007d7221 */ /* 0x000fe20000010100 */
[----:B------:R-:W-:Y:S01]  /*4a20*/  FFMA.FTZ R106, R82, R99, R103 ;  /* 0x00000063526a7223 */ /* 0x000fe20000010067 */
[----:B------:R-:W-:Y:S01]  /*4a30*/  HADD2.F32 R99, -RZ, R96.H0_H0 ;  /* 0x20000060ff637230 */ /* 0x000fe20000004100 */
[----:B------:R-:W-:Y:S01]  /*4a40*/  MOV R96, R27 ;  /* 0x0000001b00607202 */ /* 0x000fe20000000f00 */
[----:B------:R-:W-:Y:S01]  /*4a50*/  FFMA.FTZ R138, R5, R138, R4 ;  /* 0x0000008a058a7223 */ /* 0x000fe20000010004 */
[----:B------:R-:W-:Y:S01]  /*4a60*/  SHF.R.U64 R0, R20, 0x10, R21 ;  /* 0x0000001014007819 */ /* 0x000fe20000001215 */
[----:B------:R-:W-:Y:S01]  /*4a70*/  FADD.FTZ R109, -R109, R120 ;  /* 0x000000786d6d7221 */ /* 0x000fe20000010100 */
[----:B------:R-:W-:Y:S01]  /*4a80*/  FFMA.FTZ R118, R82, R89, R99 ;  /* 0x0000005952767223 */ /* 0x000fe20000010063 */
[----:B------:R-:W-:Y:S01]  /*4a90*/  HADD2.F32 R89, -RZ, R96.H0_H0 ;  /* 0x20000060ff597230 */ /* 0x000fe20000004100 */
[----:B------:R-:W-:Y:S01]  /*4aa0*/  SHF.R.U32.HI R99, RZ, 0x10, R27 ;  /* 0x00000010ff637819 */ /* 0x000fe2000001161b */
[----:B------:R-:W-:Y:S01]  /*4ab0*/  FFMA.FTZ R113, R5, R113, R4 ;  /* 0x0000007105717223 */ /* 0x000fe20000010004 */
[----:B------:R-:W-:Y:S01]  /*4ac0*/  MOV R6, R21 ;  /* 0x0000001500067202 */ /* 0x000fe20000000f00 */
[----:B------:R-:W-:Y:S01]  /*4ad0*/  FADD.FTZ R131, -R138, R131 ;  /* 0x000000838a837221 */ /* 0x000fe20000010100 */
[----:B------:R-:W-:Y:S01]  /*4ae0*/  FFMA.FTZ R120, R82, R97, R89 ;  /* 0x0000006152787223 */ /* 0x000fe20000010059 */
[----:B------:R-:W-:Y:S01]  /*4af0*/  HADD2.F32 R99, -RZ, R99.H0_H0 ;  /* 0x20000063ff637230 */ /* 0x000fe20000004100 */
[----:B------:R-:W-:Y:S01]  /*4b00*/  SHF.R.U64 R97, R26, 0x10, R27 ;  /* 0x000000101a617819 */ /* 0x000fe2000000121b */
[----:B------:R-:W-:-:S02]  /*4b10*/  HADD2.F32 R11, -RZ, R0.H0_H0 ;  /* 0x20000000ff0b7230 */ /* 0x000fc40000004100 */
[----:B------:R-:W-:Y:S01]  /*4b20*/  FFMA.FTZ R135, R5, R135, R4 ;  /* 0x0000008705877223 */ /* 0x000fe20000010004 */
[----:B------:R-:W-:Y:S01]  /*4b30*/  MOV R0, R23 ;  /* 0x0000001700007202 */ /* 0x000fe20000000f00 */
[----:B------:R-:W-:Y:S02]  /*4b40*/  HADD2.F32 R7, -RZ, R6.H0_H0 ;  /* 0x20000006ff077230 */ /* 0x000fe40000004100 */
[----:B------:R-:W-:Y:S01]  /*4b50*/  FADD.FTZ R113, -R113, R122 ;  /* 0x0000007a71717221 */ /* 0x000fe20000010100 */
[----:B------:R-:W-:Y:S01]  /*4b60*/  SHF.R.U32.HI R6, RZ, 0x10, R21 ;  /* 0x00000010ff067819 */ /* 0x000fe20000011615 */
[C---:B------:R-:W-:Y:S01]  /*4b70*/  FFMA.FTZ R122, R82.reuse, R131, R99 ;  /* 0x00000083527a7223 */ /* 0x040fe20000010063 */
[----:B------:R-:W-:Y:S02]  /*4b80*/  HADD2.F32 R97, -RZ, R97.H0_H0 ;  /* 0x20000061ff617230 */ /* 0x000fe40000004100 */
[----:B------:R-:W-:Y:S01]  /*4b90*/  FFMA.FTZ R115, R5, R115, R4 ;  /* 0x0000007305737223 */ /* 0x000fe20000010004 */
[----:B------:R-:W-:Y:S01]  /*4ba0*/  FADD.FTZ R135, -R135, R132 ;  /* 0x0000008487877221 */ /* 0x000fe20000010100 */
[----:B------:R-:W-:Y:S01]  /*4bb0*/  SHF.R.U32.HI R99, RZ, 0x10, R29 ;  /* 0x00000010ff637819 */ /* 0x000fe2000001161d */
[----:B------:R-:W-:Y:S01]  /*4bc0*/  FFMA.FTZ R90, R82, R111, R11 ;  /* 0x0000006f525a7223 */ /* 0x000fe2000001000b */
[----:B------:R-:W-:-:S02]  /*4bd0*/  HADD2.F32 R11, -RZ, R0.H0_H0 ;  /* 0x20000000ff0b7230 */ /* 0x000fc40000004100 */
[----:B------:R-:W-:Y:S01]  /*4be0*/  FFMA.FTZ R140, R5, R140, R4 ;  /* 0x0000008c058c7223 */ /* 0x000fe20000010004 */
[----:B------:R-:W-:Y:S01]  /*4bf0*/  FADD.FTZ R115, -R115, R128 ;  /* 0x0000008073737221 */ /* 0x000fe20000010100 */
[----:B------:R-:W-:Y:S02]  /*4c00*/  HADD2.F32 R9, -RZ, R6.H0_H0 ;  /* 0x20000006ff097230 */ /* 0x000fe40000004100 */
[----:B------:R-:W-:Y:S01]  /*4c10*/  FFMA.FTZ R124, R82, R135, R97 ;  /* 0x00000087527c7223 */ /* 0x000fe20000010061 */
[----:B------:R-:W-:Y:S01]  /*4c20*/  HADD2.F32 R99, -RZ, R99.H0_H0 ;  /* 0x20000063ff637230 */ /* 0x000fe20000004100 */
[----:B------:R-:W-:Y:S01]  /*4c30*/  MOV R97, R29 ;  /* 0x0000001d00617202 */ /* 0x000fe20000000f00 */
[----:B------:R-:W-:Y:S01]  /*4c40*/  FADD.FTZ R133, -R140, R133 ;  /* 0x000000858c857221 */ /* 0x000fe20000010100 */
[C---:B------:R-:W-:Y:S01]  /*4c50*/  FFMA.FTZ R92, R82.reuse, R109, R11 ;  /* 0x0000006d525c7223 */ /* 0x040fe2000001000b */
[----:B------:R-:W-:Y:S01]  /*4c60*/  FFMA.FTZ R91, R5, R91, R4 ;  /* 0x0000005b055b7223 */ /* 0x000fe20000010004 */
[C---:B------:R-:W-:Y:S01]  /*4c70*/  FFMA.FTZ R8, R82.reuse, R115, R7 ;  /* 0x0000007352087223 */ /* 0x040fe20000010007 */
[----:B------:R-:W-:Y:S01]  /*4c80*/  MOV R11, R22 ;  /* 0x00000016000b7202 */ /* 0x000fe20000000f00 */
[C---:B------:R-:W-:Y:S01]  /*4c90*/  FFMA.FTZ R84, R82.reuse, R105, R9 ;  /* 0x0000006952547223 */ /* 0x040fe20000010009 */
[----:B------:R-:W-:Y:S01]  /*4ca0*/  MOV R7, R20 ;  /* 0x0000001400077202 */ /* 0x000fe20000000f00 */
[----:B------:R-:W-:Y:S01]  /*4cb0*/  FFMA.FTZ R126, R82, R133, R99 ;  /* 0x00000085527e7223 */ /* 0x000fe20000010063 */
[----:B------:R-:W-:-:S02]  /*4cc0*/  HADD2.F32 R105, -RZ, R97.H0_H0 ;  /* 0x20000061ff697230 */ /* 0x000fc40000004100 */
[----:B------:R-:W-:Y:S01]  /*4cd0*/  FADD.FTZ R99, -R91, R108 ;  /* 0x0000006c5b637221 */ /* 0x000fe20000010100 */
[----:B------:R-:W-:Y:S01]  /*4ce0*/  MOV R89, R26 ;  /* 0x0000001a00597202 */ /* 0x000fe20000000f00 */
[----:B------:R-:W-:Y:S02]  /*4cf0*/  HADD2.F32 R11, -RZ, R11.H0_H0 ;  /* 0x2000000bff0b7230 */ /* 0x000fe40000004100 */
[C-C-:B------:R-:W-:Y:S01]  /*4d00*/  FFMA.FTZ R101, R5.reuse, R101, R4.reuse ;  /* 0x0000006505657223 */ /* 0x140fe20000010004 */
[----:B------:R-:W-:Y:S01]  /*4d10*/  HADD2.F32 R9, -RZ, R7.H0_H0 ;  /* 0x20000007ff097230 */ /* 0x000fe20000004100 */
[----:B------:R-:W-:Y:S01]  /*4d20*/  MOV R85, R24 ;  /* 0x0000001800557202 */ /* 0x000fe20000000f00 */
[----:B------:R-:W-:Y:S01]  /*4d30*/  FFMA.FTZ R132, R82, R99, R105 ;  /* 0x0000006352847223 */ /* 0x000fe20000010069 */
[----:B------:R-:W-:Y:S01]  /*4d40*/  FFMA.FTZ R95, R5, R95, R4 ;  /* 0x0000005f055f7223 */ /* 0x000fe20000010004 */
[----:B------:R-:W-:Y:S01]  /*4d50*/  SHF.R.U64 R99, R28, 0x10, R29 ;  /* 0x000000101c637819 */ /* 0x000fe2000000121d */
[----:B------:R0:W-:Y:S01]  /*4d60*/  F2F.F16.F32 R6, R8 ;  /* 0x0000000800067304 */ /* 0x0001e20000200800 */
[----:B------:R-:W-:Y:S01]  /*4d70*/  FADD.FTZ R101, -R101, R114 ;  /* 0x0000007265657221 */ /* 0x000fe20000010100 */
[----:B------:R-:W-:Y:S01]  /*4d80*/  HADD2.F32 R89, -RZ, R89.H0_H0 ;  /* 0x20000059ff597230 */ /* 0x000fe20000004100 */
[----:B------:R-:W-:Y:S01]  /*4d90*/  MOV R97, R28 ;  /* 0x0000001c00617202 */ /* 0x000fe20000000f00 */
[C---:B------:R-:W-:Y:S01]  /*4da0*/  FFMA.FTZ R98, R82.reuse, R113, R11 ;  /* 0x0000007152627223 */ /* 0x040fe2000001000b */
[----:B------:R-:W-:Y:S01]  /*4db0*/  FFMA.FTZ R5, R5, R137, R4 ;  /* 0x0000008905057223 */ /* 0x000fe20000010004 */
[----:B------:R-:W-:Y:S01]  /*4dc0*/  FFMA.FTZ R86, R82, R125, R9 ;  /* 0x0000007d52567223 */ /* 0x000fe20000010009 */
[----:B------:R-:W-:Y:S01]  /*4dd0*/  HADD2.F32 R85, -RZ, R85.H0_H0 ;  /* 0x20000055ff557230 */ /* 0x000fe20000004100 */
[----:B------:R1:W2:Y:S01]  /*4de0*/  F2F.F16.F32 R7, R84 ;  /* 0x0000005400077304 */ /* 0x0002a20000200800 */
[----:B------:R-:W-:Y:S01]  /*4df0*/  FADD.FTZ R95, -R95, R110 ;  /* 0x0000006e5f5f7221 */ /* 0x000fe20000010100 */
[----:B------:R-:W-:-:S02]  /*4e00*/  HADD2.F32 R99, -RZ, R99.H0_H0 ;  /* 0x20000063ff637230 */ /* 0x000fc40000004100 */
[C---:B------:R-:W-:Y:S01]  /*4e10*/  FFMA.FTZ R114, R82.reuse, R101, R89 ;  /* 0x0000006552727223 */ /* 0x040fe20000010059 */
[----:B------:R-:W-:Y:S02]  /*4e20*/  HADD2.F32 R97, -RZ, R97.H0_H0 ;  /* 0x20000061ff617230 */ /* 0x000fe40000004100 */
[----:B------:R-:W-:Y:S01]  /*4e30*/  FADD.FTZ R5, -R5, R130 ;  /* 0x0000008205057221 */ /* 0x000fe20000010100 */
[----:B------:R-:W-:Y:S01]  /*4e40*/  FFMA.FTZ R116, R82, R107, R85 ;  /* 0x0000006b52747223 */ /* 0x000fe20000010055 */
[----:B------:R-:W-:Y:S01]  /*4e50*/  FMUL.FTZ R113, R106, R83 ;  /* 0x000000536a717220 */ /* 0x000fe20000410000 */
[----:B------:R-:W-:Y:S01]  /*4e60*/  F2F.F16.F32 R88, R102 ;  /* 0x0000006600587304 */ /* 0x000fe20000200800 */
[C---:B------:R-:W-:Y:S01]  /*4e70*/  FFMA.FTZ R128, R82.reuse, R5, R99 ;  /* 0x0000000552807223 */ /* 0x040fe20000010063 */
[----:B------:R-:W-:Y:S01]  /*4e80*/  FFMA.FTZ R4, R82, R95, R97 ;  /* 0x0000005f52047223 */ /* 0x000fe20000010061 */
[-C--:B0-----:R-:W-:Y:S01]  /*4e90*/  FMUL.FTZ R8, R8, R83.reuse ;  /* 0x0000005308087220 */ /* 0x081fe20000410000 */
[-C--:B------:R-:W-:Y:S01]  /*4ea0*/  FMUL.FTZ R107, R84, R83.reuse ;  /* 0x00000053546b7220 */ /* 0x080fe20000410000 */
[-C--:B-1----:R-:W-:Y:S01]  /*4eb0*/  FMUL.FTZ R84, R90, R83.reuse ;  /* 0x000000535a547220 */ /* 0x082fe20000410000 */
[-C--:B------:R-:W-:Y:S01]  /*4ec0*/  FMUL.FTZ R108, R92, R83.reuse ;  /* 0x000000535c6c7220 */ /* 0x080fe20000410000 */
[----:B--2---:R-:W-:Y:S01]  /*4ed0*/  PRMT R117, R6, 0x5410, R7 ;  /* 0x0000541006757816 */ /* 0x004fe20000000007 */
[----:B------:R-:W0:Y:S01]  /*4ee0*/  F2F.F16.F32 R0, R90 ;  /* 0x0000005a00007304 */ /* 0x000e220000200800 */
[-C--:B------:R-:W-:Y:S01]  /*4ef0*/  FMUL.FTZ R105, R98, R83.reuse ;  /* 0x0000005362697220 */ /* 0x080fe20000410000 */
[-C--:B------:R-:W-:Y:S01]  /*4f00*/  FMUL.FTZ R111, R94, R83.reuse ;  /* 0x000000535e6f7220 */ /* 0x080fe20000410000 */
[-C--:B------:R-:W-:Y:S01]  /*4f10*/  FMUL.FTZ R95, R86, R83.reuse ;  /* 0x00000053565f7220 */ /* 0x080fe20000410000 */
[-C--:B------:R-:W-:Y:S01]  /*4f20*/  FMUL.FTZ R99, R116, R83.reuse ;  /* 0x0000005374637220 */ /* 0x080fe20000410000 */
[----:B------:R-:W-:-:S03]  /*4f30*/  FMUL.FTZ R109, R114, R83 ;  /* 0x00000053726d7220 */ /* 0x000fc60000410000 */
        /* <DEDUP_REMOVED lines=9> */
[----:B------:R1:W-:Y:S01]  /*4fd0*/  F2F.F16.F32 R11, R98 ;  /* 0x00000062000b7304 */ /* 0x0003e20000200800 */
[----:B0-----:R-:W-:Y:S01]  /*4fe0*/  FMUL.FTZ R132, R132, R83 ;  /* 0x0000005384847220 */ /* 0x001fe20000410000 */
[----:B--2---:R-:W-:-:S06]  /*4ff0*/  PRMT R93, R110, 0x5410, R91 ;  /* 0x000054106e5d7816 */ /* 0x004fcc000000005b */
[----:B------:R0:W-:Y:S01]  /*5000*/  F2F.F16.F32 R103, R120 ;  /* 0x0000007800677304 */ /* 0x0001e20000200800 */
[----:B-1----:R-:W-:-:S07]  /*5010*/  FMUL.FTZ R98, R104, R83 ;  /* 0x0000005368627220 */ /* 0x002fce0000410000 */
[----:B------:R1:W-:Y:S01]  /*5020*/  F2F.F16.F32 R112, R122 ;  /* 0x0000007a00707304 */ /* 0x0003e20000200800 */
[----:B0-----:R-:W-:-:S07]  /*5030*/  FMUL.FTZ R120, R120, R83 ;  /* 0x0000005378787220 */ /* 0x001fce0000410000 */
[----:B------:R-:W0:Y:S01]  /*5040*/  F2F.F16.F32 R9, R86 ;  /* 0x0000005600097304 */ /* 0x000e220000200800 */
[----:B-1----:R-:W-:-:S07]  /*5050*/  FMUL.FTZ R122, R122, R83 ;  /* 0x000000537a7a7220 */ /* 0x002fce0000410000 */
[----:B------:R1:W-:Y:S01]  /*5060*/  F2F.F16.F32 R87, R104 ;  /* 0x0000006800577304 */ /* 0x0003e20000200800 */
[----:B0-----:R-:W-:-:S07]  /*5070*/  LOP3.LUT R102, R6, R9, RZ, 0xfc, !PT ;  /* 0x0000000906667212 */ /* 0x001fce00078efcff */
[----:B------:R0:W2:Y:S01]  /*5080*/  F2F.F16.F32 R100, R106 ;  /* 0x0000006a00647304 */ /* 0x0000a20000200800 */
[----:B-1----:R-:W-:-:S07]  /*5090*/  FMUL.FTZ R104, R124, R83 ;  /* 0x000000537c687220 */ /* 0x002fce0000410000 */
[----:B------:R-:W-:Y:S01]  /*50a0*/  F2F.F16.F32 R101, R124 ;  /* 0x0000007c00657304 */ /* 0x000fe20000200800 */
[----:B0-----:R-:W-:Y:S01]  /*50b0*/  FMUL.FTZ R106, R4, R83 ;  /* 0x00000053046a7220 */ /* 0x001fe20000410000 */
[----:B--2---:R-:W-:-:S06]  /*50c0*/  PRMT R87, R87, 0x5410, R100 ;  /* 0x0000541057577816 */ /* 0x004fcc0000000064 */
[----:B------:R-:W0:Y:S08]  /*50d0*/  F2F.F16.F32 R96, R118 ;  /* 0x0000007600607304 */ /* 0x000e300000200800 */
[----:B------:R-:W1:Y:S08]  /*50e0*/  F2F.F16.F32 R85, R116 ;  /* 0x0000007400557304 */ /* 0x000e700000200800 */
[----:B------:R2:W3:Y:S08]  /*50f0*/  F2F.F16.F32 R82, R128 ;  /* 0x0000008000527304 */ /* 0x0004f00000200800 */
[----:B------:R4:W5:Y:S01]  /*5100*/  F2F.F16.F32 R97, R4 ;  /* 0x0000000400617304 */ /* 0x0009620000200800 */
[----:B--2---:R-:W-:Y:S01]  /*5110*/  FMUL.FTZ R128, R128, R83 ;  /* 0x0000005380807220 */ /* 0x004fe20000410000 */
[----:B------:R-:W-:-:S02]  /*5120*/  PRMT R83, R103, 0x5410, R112 ;  /* 0x0000541067537816 */ /* 0x000fc40000000070 */
[----:B------:R-:W-:Y:S01]  /*5130*/  LOP3.LUT R103, R117, R7, RZ, 0xfc, !PT ;  /* 0x0000000775677212 */ /* 0x000fe200078efcff */
[----:B0-----:R-:W-:-:S03]  /*5140*/  IMAD.WIDE.U32 R6, R96, 0x10000, RZ ;  /* 0x0001000060067825 */ /* 0x001fc600078e00ff */
[----:B------:R-:W-:Y:S01]  /*5150*/  F2F.F16.F32 R8, R8 ;  /* 0x0000000800087304 */ /* 0x000fe20000200800 */
[----:B----4-:R-:W-:Y:S01]  /*5160*/  IMAD.WIDE.U32 R4, R88, 0x10000, RZ ;  /* 0x0001000058047825 */ /* 0x010fe200078e00ff */
[----:B------:R-:W-:Y:S02]  /*5170*/  LOP3.LUT R87, R87, R7, RZ, 0xfc, !PT ;  /* 0x0000000757577212 */ /* 0x000fe400078efcff */
[----:B-1----:R-:W-:Y:S01]  /*5180*/  LOP3.LUT R86, R6, R85, RZ, 0xfc, !PT ;  /* 0x0000005506567212 */ /* 0x002fe200078efcff */
[----:B---3--:R-:W-:Y:S01]  /*5190*/  IMAD.WIDE.U32 R6, R82, 0x10000, RZ ;  /* 0x0001000052067825 */ /* 0x008fe200078e00ff */
[----:B------:R-:W-:Y:S02]  /*51a0*/  LOP3.LUT R91, R115, R5, RZ, 0xfc, !PT ;  /* 0x00000005735b7212 */ /* 0x000fe400078efcff */
[----:B------:R-:W0:Y:S01]  /*51b0*/  F2F.F16.F32 R107, R107 ;  /* 0x0000006b006b7304 */ /* 0x000e220000200800 */
[----:B------:R-:W-:Y:S01]  /*51c0*/  LOP3.LUT R90, R4, R11, RZ, 0xfc, !PT ;  /* 0x0000000b045a7212 */ /* 0x000fe200078efcff */
[----:B------:R-:W-:Y:S01]  /*51d0*/  IMAD.WIDE.U32 R4, R101, 0x10000, RZ ;  /* 0x0001000065047825 */ /* 0x000fe200078e00ff */
[----:B------:R-:W1:Y:S01]  /*51e0*/  LDC.64 R10, c[0x0][0x468] ;  /* 0x00011a00ff0a7b82 */ /* 0x000e620000000a00 */
[----:B-----5:R-:W-:-:S02]  /*51f0*/  LOP3.LUT R6, R6, R97, RZ, 0xfc, !PT ;  /* 0x0000006106067212 */ /* 0x020fc400078efcff */
[----:B------:R-:W-:Y:S02]  /*5200*/  LOP3.LUT R7, R93, R7, RZ, 0xfc, !PT ;  /* 0x000000075d077212 */ /* 0x000fe400078efcff */
[----:B------:R-:W2:Y:S01]  /*5210*/  F2F.F16.F32 R84, R84 ;  /* 0x0000005400547304 */ /* 0x000ea20000200800 */
[----:B------:R-:W-:Y:S02]  /*5220*/  LOP3.LUT R83, R83, R5, RZ, 0xfc, !PT ;  /* 0x0000000553537212 */ /* 0x000fe400078efcff */
[----:B------:R-:W3:Y:S01]  /*5230*/  LDC.64 R100, c[0x0][0x478] ;  /* 0x00011e00ff647b82 */ /* 0x000ee20000000a00 */
[----:B0-----:R-:W-:-:S04]  /*5240*/  PRMT R107, R8, 0x5410, R107 ;  /* 0x00005410086b7816 */ /* 0x001fc8000000006b */
[----:B------:R-:W0:Y:S01]  /*5250*/  F2F.F16.F32 R89, R114 ;  /* 0x0000007200597304 */ /* 0x000e220000200800 */
[----:B--2---:R-:W-:-:S07]  /*5260*/  IMAD.WIDE.U32 R8, R84, 0x10000, RZ ;  /* 0x0001000054087825 */ /* 0x004fce00078e00ff */
[----:B------:R-:W2:Y:S01]  /*5270*/  F2F.F16.F32 R92, R92 ;  /* 0x0000005c005c7304 */ /* 0x000ea20000200800 */
[----:B------:R-:W-:Y:S02]  /*5280*/  LOP3.LUT R93, R107, R9, RZ, 0xfc, !PT ;  /* 0x000000096b5d7212 */ /* 0x000fe400078efcff */
[----:B0-----:R-:W-:-:S05]  /*5290*/  LOP3.LUT R82, R4, R89, RZ, 0xfc, !PT ;  /* 0x0000005904527212 */ /* 0x001fca00078efcff */
[----:B------:R-:W-:Y:S01]  /*52a0*/  F2F.F16.F32 R108, R108 ;  /* 0x0000006c006c7304 */ /* 0x000fe20000200800 */
[----:B--2---:R-:W-:-:S07]  /*52b0*/  IMAD.WIDE.U32 R4, R92, 0x10000, RZ ;  /* 0x000100005c047825 */ /* 0x004fce00078e00ff */
[----:B------:R-:W0:Y:S08]  /*52c0*/  F2F.F16.F32 R111, R111 ;  /* 0x0000006f006f7304 */ /* 0x000e300000200800 */
[----:B------:R-:W2:Y:S01]  /*52d0*/  F2F.F16.F32 R95, R95 ;  /* 0x0000005f005f7304 */ /* 0x000ea20000200800 */
[----:B0-----:R-:W-:-:S07]  /*52e0*/  PRMT R111, R108, 0x5410, R111 ;  /* 0x000054106c6f7816 */ /* 0x001fce000000006f */
[----:B------:R-:W0:Y:S01]  /*52f0*/  F2F.F16.F32 R94, R94 ;  /* 0x0000005e005e7304 */ /* 0x000e220000200800 */
[----:B------:R-:W-:Y:S01]  /*5300*/  LOP3.LUT R89, R111, R5, RZ, 0xfc, !PT ;  /* 0x000000056f597212 */ /* 0x000fe200078efcff */
[----:B-1----:R-:W-:Y:S01]  /*5310*/  IMAD.WIDE.U32 R110, R71, 0x8, R10 ;  /* 0x00000008476e7825 */ /* 0x002fe200078e000a */
[----:B--2---:R-:W-:-:S05]  /*5320*/  LOP3.LUT R92, R8, R95, RZ, 0xfc, !PT ;  /* 0x0000005f085c7212 */ /* 0x004fca00078efcff */
[----:B------:R-:W1:Y:S01]  /*5330*/  F2F.F16.F32 R105, R105 ;  /* 0x0000006900697304 */ /* 0x000e620000200800 */
[----:B0-----:R-:W-:-:S07]  /*5340*/  IMAD.WIDE.U32 R8, R94, 0x10000, RZ ;  /* 0x000100005e087825 */ /* 0x001fce00078e00ff */
[----:B------:R-:W0:Y:S01]  /*5350*/  F2F.F16.F32 R104, R104 ;  /* 0x0000006800687304 */ /* 0x000e220000200800 */
[----:B-1----:R-:W-:-:S07]  /*5360*/  LOP3.LUT R88, R4, R105, RZ, 0xfc, !PT ;  /* 0x0000006904587212 */ /* 0x002fce00078efcff */
[----:B------:R-:W1:Y:S01]  /*5370*/  F2F.F16.F32 R128, R128 ;  /* 0x0000008000807304 */ /* 0x000e620000200800 */
[----:B0-----:R-:W-:-:S07]  /*5380*/  IMAD.WIDE.U32 R94, R104, 0x10000, RZ ;  /* 0x00010000685e7825 */ /* 0x001fce00078e00ff */
[----:B------:R-:W-:Y:S01]  /*5390*/  F2F.F16.F32 R98, R98 ;  /* 0x0000006200627304 */ /* 0x000fe20000200800 */
[----:B------:R-:W-:-:S04]  /*53a0*/  IMAD.WIDE.U32 R104, R74, 0x8, R10 ;  /* 0x000000084a687825 */ /* 0x000fc800078e000a */
[----:B-1----:R-:W-:-:S03]  /*53b0*/  IMAD.WIDE.U32 R4, R128, 0x10000, RZ ;  /* 0x0001000080047825 */ /* 0x002fc600078e00ff */
[----:B------:R-:W0:Y:S08]  /*53c0*/  F2F.F16.F32 R113, R113 ;  /* 0x0000007100717304 */ /* 0x000e300000200800 */
[----:B------:R-:W1:Y:S01]  /*53d0*/  F2F.F16.F32 R99, R99 ;  /* 0x0000006300637304 */ /* 0x000e620000200800 */
[----:B0-----:R-:W-:-:S07]  /*53e0*/  PRMT R113, R98, 0x5410, R113 ;  /* 0x0000541062717816 */ /* 0x001fce0000000071 */
[----:B------:R-:W-:Y:S01]  /*53f0*/  F2F.F16.F32 R120, R120 ;  /* 0x0000007800787304 */ /* 0x000fe20000200800 */
[----:B------:R-:W-:Y:S02]  /*5400*/  LOP3.LUT R85, R113, R9, RZ, 0xfc, !PT ;  /* 0x0000000971557212 */ /* 0x000fe400078efcff */
[----:B-1----:R-:W-:-:S05]  /*5410*/  LOP3.LUT R84, R8, R99, RZ, 0xfc, !PT ;  /* 0x0000006308547212 */ /* 0x002fca00078efcff */
[----:B------:R-:W0:Y:S01]  /*5420*/  F2F.F16.F32 R119, R122 ;  /* 0x0000007a00777304 */ /* 0x000e220000200800 */
[----:B---3--:R-:W-:-:S07]  /*5430*/  IMAD.WIDE.U32 R98, R73, 0x8, R100 ;  /* 0x0000000849627825 */ /* 0x008fce00078e0064 */
[----:B------:R-:W1:Y:S01]  /*5440*/  F2F.F16.F32 R109, R109 ;  /* 0x0000006d006d7304 */ /* 0x000e620000200800 */
[----:B0-----:R-:W-:-:S07]  /*5450*/  PRMT R119, R120, 0x5410, R119 ;  /* 0x0000541078777816 */ /* 0x001fce0000000077 */
[----:B------:R0:W2:Y:S01]  /*5460*/  F2F.F16.F32 R97, R106 ;  /* 0x0000006a00617304 */ /* 0x0000a20000200800 */
[----:B------:R-:W-:Y:S02]  /*5470*/  LOP3.LUT R9, R119, R95, RZ, 0xfc, !PT ;  /* 0x0000005f77097212 */ /* 0x000fe400078efcff */
[----:B-1----:R-:W-:-:S05]  /*5480*/  LOP3.LUT R8, R94, R109, RZ, 0xfc, !PT ;  /* 0x0000006d5e087212 */ /* 0x002fca00078efcff */
[----:B------:R-:W-:Y:S01]  /*5490*/  F2F.F16.F32 R121, R126 ;  /* 0x0000007e00797304 */ /* 0x000fe20000200800 */
[----:B0-----:R-:W-:-:S04]  /*54a0*/  IMAD.WIDE.U32 R106, R74, 0x8, R100 ;  /* 0x000000084a6a7825 */ /* 0x001fc800078e0064 */
[----:B------:R-:W-:Y:S01]  /*54b0*/  IMAD.WIDE.U32 R108, R73, 0x8, R10 ;  /* 0x00000008496c7825 */ /* 0x000fe200078e000a */
[----:B------:R0:W-:Y:S01]  /*54c0*/  STG.E.64 desc[UR8][R106.64], R102 ;  /* 0x000000666a007986 */ /* 0x0001e2000c101b08 */
[----:B--2---:R-:W-:Y:S01]  /*54d0*/  LOP3.LUT R4, R4, R97, RZ, 0xfc, !PT ;  /* 0x0000006104047212 */ /* 0x004fe200078efcff */
[----:B------:R-:W1:Y:S01]  /*54e0*/  F2F.F16.F32 R132, R132 ;  /* 0x0000008400847304 */ /* 0x000e620000200800 */
[C---:B------:R-:W-:Y:S01]  /*54f0*/  IMAD.WIDE.U32 R96, R72.reuse, 0x8, R100 ;  /* 0x0000000848607825 */ /* 0x040fe200078e0064 */
[----:B------:R0:W-:Y:S03]  /*5500*/  STG.E.64 desc[UR8][R104.64], R92 ;  /* 0x0000005c68007986 */ /* 0x0001e6000c101b08 */
[----:B------:R-:W-:Y:S01]  /*5510*/  IMAD.WIDE.U32 R72, R72, 0x8, R10 ;  /* 0x0000000848487825 */ /* 0x000fe200078e000a */
[----:B------:R0:W-:Y:S03]  /*5520*/  STG.E.64 desc[UR8][R98.64], R90 ;  /* 0x0000005a62007986 */ /* 0x0001e6000c101b08 */
[--C-:B------:R-:W-:Y:S01]  /*5530*/  IMAD.WIDE.U32 R94, R71, 0x8, R100.reuse ;  /* 0x00000008475e7825 */ /* 0x100fe200078e0064 */
[----:B------:R0:W-:Y:S03]  /*5540*/  STG.E.64 desc[UR8][R108.64], R88 ;  /* 0x000000586c007986 */ /* 0x0001e6000c101b08 */
[----:B------:R-:W-:Y:S01]  /*5550*/  IMAD.WIDE.U32 R100, R70, 0x8, R100 ;  /* 0x0000000846647825 */ /* 0x000fe200078e0064 */
[----:B------:R0:W-:Y:S01]  /*5560*/  STG.E.64 desc[UR8][R96.64], R86 ;  /* 0x0000005660007986 */ /* 0x0001e2000c101b08 */
[----:B-1----:R-:W-:-:S02]  /*5570*/  PRMT R121, R132, 0x5410, R121 ;  /* 0x0000541084797816 */ /* 0x002fc40000000079 */
[----:B------:R-:W-:Y:S01]  /*5580*/  IMAD.WIDE.U32 R10, R70, 0x8, R10 ;  /* 0x00000008460a7825 */ /* 0x000fe200078e000a */
[----:B------:R0:W-:Y:S01]  /*5590*/  STG.E.64 desc[UR8][R72.64], R84 ;  /* 0x0000005448007986 */ /* 0x0001e2000c101b08 */
[----:B------:R-:W-:-:S03]  /*55a0*/  LOP3.LUT R5, R121, R5, RZ, 0xfc, !PT ;  /* 0x0000000579057212 */ /* 0x000fc600078efcff */
[----:B------:R0:W-:Y:S04]  /*55b0*/  STG.E.64 desc[UR8][R94.64], R82 ;  /* 0x000000525e007986 */ /* 0x0001e8000c101b08 */
[----:B------:R0:W-:Y:S04]  /*55c0*/  STG.E.64 desc[UR8][R110.64], R8 ;  /* 0x000000086e007986 */ /* 0x0001e8000c101b08 */
[----:B------:R0:W-:Y:S04]  /*55d0*/  STG.E.64 desc[UR8][R100.64], R6 ;  /* 0x0000000664007986 */ /* 0x0001e8000c101b08 */
[----:B------:R0:W-:Y:S02]  /*55e0*/  STG.E.64 desc[UR8][R10.64], R4 ;  /* 0x000000040a007986 */ /* 0x0001e4000c101b08 */
.L_x_1236:
        /* <DEDUP_REMOVED lines=45> */
.L_x_1229:
        /* <DEDUP_REMOVED lines=18> */
.L_x_1239:
        /* <DEDUP_REMOVED lines=10> */
.L_x_10801:


//--------------------- .text._ZN10layer_norm13ln_bwd_kernelINS_13Kernel_traitsI6__halfS2_S2_S2_fjLj2560ELj1ELj1ELj4ELj8ENS_18Kernel_traits_baseILj2560ES2_S2_S2_S2_fjLj128EEEEELb0ELb0ELb1ELb0EEEvNS_9BwdParamsE --------------------------
	.section	.text._ZN10layer_norm13ln_bwd_kernelINS_13Kernel_traitsI6__halfS2_S2_S2_fjLj2560ELj1ELj1ELj4ELj8ENS_18Kernel_traits_baseILj2560ES2_S2_S2_S2_fjLj128EEEEELb0ELb0ELb1ELb0EEEvNS_9BwdParamsE,"ax",@progbits
	.align	128
        .global         _ZN10layer_norm13ln_bwd_kernelINS_13Kernel_traitsI6__halfS2_S2_S2_fjLj2560ELj1ELj1ELj4ELj8ENS_18Kernel_traits_baseILj2560ES2_S2_S2_S2_fjLj128EEEEELb0ELb0ELb1ELb0EEEvNS_9BwdParamsE
        .type           _ZN10layer_norm13ln_bwd_kernelINS_13Kernel_traitsI6__halfS2_S2_S2_fjLj2560ELj1ELj1ELj4ELj8ENS_18Kernel_traits_baseILj2560ES2_S2_S2_S2_fjLj128EEEEELb0ELb0ELb1ELb0EEEvNS_9BwdParamsE,@function
        .size           _ZN10layer_norm13ln_bwd_kernelINS_13Kernel_traitsI6__halfS2_S2_S2_fjLj2560ELj1ELj1ELj4ELj8ENS_18Kernel_traits_baseILj2560ES2_S2_S2_S2_fjLj128EEEEELb0ELb0ELb1ELb0EEEvNS_9BwdParamsE,(.L_x_10802 - _ZN10layer_norm13ln_bwd_kernelINS_13Kernel_traitsI6__halfS2_S2_S2_fjLj2560ELj1ELj1ELj4ELj8ENS_18Kernel_traits_baseILj2560ES2_S2_S2_S2_fjLj128EEEEELb0ELb0ELb1ELb0EEEvNS_9BwdParamsE)
        .other          _ZN10layer_norm13ln_bwd_kernelINS_13Kernel_traitsI6__halfS2_S2_S2_fjLj2560ELj1ELj1ELj4ELj8ENS_18Kernel_traits_baseILj2560ES2_S2_S2_S2_fjLj128EEEEELb0ELb0ELb1ELb0EEEvNS_9BwdParamsE,@"STO_CUDA_ENTRY STV_DEFAULT"
_ZN10layer_norm13ln_bwd_kernelINS_13Kernel_traitsI6__halfS2_S2_S2_fjLj2560ELj1ELj1ELj4ELj8ENS_18Kernel_traits_baseILj2560ES2_S2_S2_S2_fjLj128EEEEELb0ELb0ELb1ELb0EEEvNS_9BwdParamsE:
.text._ZN10layer_norm13ln_bwd_kernelINS_13Kernel_traitsI6__halfS2_S2_S2_fjLj2560ELj1ELj1ELj4ELj8ENS_18Kernel_traits_baseILj2560ES2_S2_S2_S2_fjLj128EEEEELb0ELb0ELb1ELb0EEEvNS_9BwdParamsE:
        /* <DEDUP_REMOVED lines=20> */
[----:B------:R-:W4:Y:S01]  /*0140*/  @P4 LDC.64 R12, c[0x0][0x3d0] ;  /* 0x0000f400ff0c4b82 */ /* 0x000f220000000a00 */
[C---:B-1----:R-:W-:Y:S01]  /*0150*/  @P0 IMAD.WIDE.U32 R4, R3.reuse, 0x8, R4 ;  /* 0x0000000803040825 */ /* 0x042fe200078e0004 */
[----:B------:R-:W-:Y:S01]  /*0160*/  @P0 LOP3.LUT R3, R3, 0x80, RZ, 0xfc, !PT ;  /* 0x0000008003030812 */ /* 0x000fe200078efcff */
[----:B0-----:R-:W-:Y:S01]  /*0170*/  UISETP.GE.AND UP0, UPT, UR26, UR4, UPT ;  /* 0x000000041a00728c */ /* 0x001fe2000bf06270 */
[----:B------:R-:W-:-:S02]  /*0180*/  CS2R R40, SRZ ;  /* 0x0000000000287805 */ /* 0x000fc4000001ff00 */
[----:B------:R-:W-:Y:S01]  /*0190*/  CS2R R42, SRZ ;  /* 0x00000000002a7805 */ /* 0x000fe2000001ff00 */
[----:B--2---:R-:W5:Y:S01]  /*01a0*/  @P0 LDG.E.64 R44, desc[UR16][R4.64] ;  /* 0x00000010042c0981 */ /* 0x004f62000c1e1b00 */
[----:B------:R-:W0:Y:S01]  /*01b0*/  @P5 LDC.64 R14, c[0x0][0x3d0] ;  /* 0x0000f400ff0e5b82 */ /* 0x000e220000000a00 */
[C---:B---3--:R-:W-:Y:S01]  /*01c0*/  @P2 IMAD.WIDE.U32 R8, R3.reuse, 0x8, R6 ;  /* 0x0000000803082825 */ /* 0x048fe200078e0006 */
[----:B------:R-:W-:Y:S02]  /*01d0*/  @P2 IADD3 R3, PT, PT, R3, 0x80, RZ ;  /* 0x0000008003032810 */ /* 0x000fe40007ffe0ff */
[----:B------:R-:W-:Y:S02]  /*01e0*/  CS2R R36, SRZ ;  /* 0x0000000000247805 */ /* 0x000fe4000001ff00 */
[----:B------:R-:W-:Y:S02]  /*01f0*/  CS2R R38, SRZ ;  /* 0x0000000000267805 */ /* 0x000fe4000001ff00 */
[----:B------:R-:W-:Y:S01]  /*0200*/  CS2R R32, SRZ ;  /* 0x0000000000207805 */ /* 0x000fe2000001ff00 */
[----:B------:R1:W5:Y:S01]  /*0210*/  @P2 LDG.E.64 R46, desc[UR16][R8.64] ;  /* 0x00000010082e2981 */ /* 0x000362000c1e1b00 */
[C---:B----4-:R-:W-:Y:S01]  /*0220*/  @P3 IMAD.WIDE.U32 R10, R3.reuse, 0x8, R10 ;  /* 0x00000008030a3825 */ /* 0x050fe200078e000a */
[----:B------:R-:W-:-:S02]  /*0230*/  @P3 IADD3 R3, PT, PT, R3, 0x80, RZ ;  /* 0x0000008003033810 */ /* 0x000fc40007ffe0ff */
[----:B------:R-:W-:Y:S02]  /*0240*/  CS2R R34, SRZ ;  /* 0x0000000000227805 */ /* 0x000fe4000001ff00 */
[----:B------:R-:W-:Y:S02]  /*0250*/  CS2R R28, SRZ ;  /* 0x00000000001c7805 */ /* 0x000fe4000001ff00 */
[----:B------:R-:W-:Y:S01]  /*0260*/  CS2R R30, SRZ ;  /* 0x00000000001e7805 */ /* 0x000fe2000001ff00 */
[----:B------:R-:W5:Y:S01]  /*0270*/  @P3 LDG.E.64 R48, desc[UR16][R10.64] ;  /* 0x000000100a303981 */ /* 0x000f62000c1e1b00 */
[C---:B------:R-:W-:Y:S01]  /*0280*/  @P4 IMAD.WIDE.U32 R12, R3.reuse, 0x8, R12 ;  /* 0x00000008030c4825 */ /* 0x040fe200078e000c */
[----:B------:R-:W-:Y:S02]  /*0290*/  @P4 IADD3 R3, PT, PT, R3, 0x80, RZ ;  /* 0x0000008003034810 */ /* 0x000fe40007ffe0ff */
[----:B------:R-:W-:Y:S02]  /*02a0*/  CS2R R24, SRZ ;  /* 0x0000000000187805 */ /* 0x000fe4000001ff00 */
[----:B------:R-:W-:-:S02]  /*02b0*/  CS2R R26, SRZ ;  /* 0x00000000001a7805 */ /* 0x000fc4000001ff00 */
[----:B------:R-:W-:Y:S01]  /*02c0*/  CS2R R20, SRZ ;  /* 0x0000000000147805 */ /* 0x000fe2000001ff00 */
[----:B------:R2:W5:Y:S01]  /*02d0*/  @P4 LDG.E.64 R50, desc[UR16][R12.64] ;  /* 0x000000100c324981 */ /* 0x000562000c1e1b00 */
[----:B0-----:R-:W-:Y:S01]  /*02e0*/  @P5 IMAD.WIDE.U32 R6, R3, 0x8, R14 ;  /* 0x0000000803065825 */ /* 0x001fe200078e000e */
[----:B------:R-:W-:Y:S02]  /*02f0*/  CS2R R22, SRZ ;  /* 0x0000000000167805 */ /* 0x000fe4000001ff00 */
[----:B------:R-:W-:Y:S02]  /*0300*/  CS2R R16, SRZ ;  /* 0x0000000000107805 */ /* 0x000fe4000001ff00 */
[----:B------:R-:W-:Y:S02]  /*0310*/  CS2R R18, SRZ ;  /* 0x0000000000127805 */ /* 0x000fe4000001ff00 */
[----:B------:R-:W-:Y:S01]  /*0320*/  CS2R R14, SRZ ;  /* 0x00000000000e7805 */ /* 0x000fe2000001ff00 */
[----:B------:R0:W5:Y:S01]  /*0330*/  @P5 LDG.E.64 R52, desc[UR16][R6.64] ;  /* 0x0000001006345981 */ /* 0x000162000c1e1b00 */
[----:B-1----:R-:W-:-:S02]  /*0340*/  CS2R R8, SRZ ;  /* 0x0000000000087805 */ /* 0x002fc4000001ff00 */
[----:B--2---:R-:W-:Y:S02]  /*0350*/  CS2R R12, SRZ ;  /* 0x00000000000c7805 */ /* 0x004fe4000001ff00 */
[----:B------:R-:W-:Y:S02]  /*0360*/  CS2R R10, SRZ ;  /* 0x00000000000a7805 */ /* 0x000fe4000001ff00 */
[----:B------:R-:W-:Y:S02]  /*0370*/  CS2R R4, SRZ ;  /* 0x0000000000047805 */ /* 0x000fe4000001ff00 */
[----:B0-----:R-:W-:Y:S01]  /*0380*/  CS2R R6, SRZ ;  /* 0x0000000000067805 */ /* 0x001fe2000001ff00 */
[----:B------:R-:W-:Y:S06]  /*0390*/  BRA.U UP0, `(.L_x_1240) ;  /* 0x0000005d00147547 */ /* 0x000fec000b800000 */
        /* <DEDUP_REMOVED lines=40> */
[----:B------:R-:W-:Y:S02]  /*0620*/  PRMT R112, R112, 0x5410, R4 ;  /* 0x0000541070707816 */ /* 0x000fe40000000004 */
[----:B------:R-:W-:Y:S02]  /*0630*/  PRMT R113, R113, 0x5410, R5 ;  /* 0x0000541071717816 */ /* 0x000fe40000000005 */
[----:B------:R-:W-:Y:S02]  /*0640*/  CS2R R4, SRZ ;  /* 0x0000000000047805 */ /* 0x000fe4000001ff00 */
[----:B------:R-:W-:Y:S01]  /*0650*/  PRMT R114, R114, 0x5410, R6 ;  /* 0x0000541072727816 */ /* 0x000fe20000000006 */
[----:B------:R-:W1:Y:S01]  /*0660*/  LDCU UR6, c[0x0][0x388] ;  /* 0x00007100ff0677ac */ /* 0x000e620008000800 */
[----:B------:R-:W-:-:S02]  /*0670*/  PRMT R116, R116, 0x5410, R7 ;  /* 0x0000541074747816 */ /* 0x000fc40000000007 */
[----:B------:R-:W-:Y:S02]  /*0680*/  CS2R R6, SRZ ;  /* 0x0000000000067805 */ /* 0x000fe4000001ff00 */
[----:B------:R-:W-:Y:S01]  /*0690*/  PRMT R68, R68, 0x5410, R68 ;  /* 0x0000541044447816 */ /* 0x000fe20000000044 */
[----:B------:R-:W2:Y:S01]  /*06a0*/  LDCU.U8 UR28, c[0x0][0x410] ;  /* 0x00008200ff1c77ac */ /* 0x000ea20008000000 */
[----:B------:R-:W-:Y:S02]  /*06b0*/  PRMT R67, R67, 0x5410, R67 ;  /* 0x0000541043437816 */ /* 0x000fe40000000043 */
[----:B------:R-:W-:Y:S01]  /*06c0*/  PRMT R66, R66, 0x5410, R66 ;  /* 0x0000541042427816 */ /* 0x000fe20000000042 */
[----:B------:R-:W3:Y:S01]  /*06d0*/  LDCU.64 UR18, c[0x0][0x3c8] ;  /* 0x00007900ff1277ac */ /* 0x000ee20008000a00 */
[----:B------:R-:W-:Y:S02]  /*06e0*/  PRMT R65, R65, 0x5410, R65 ;  /* 0x0000541041417816 */ /* 0x000fe40000000041 */
[----:B------:R-:W-:Y:S01]  /*06f0*/  PRMT R64, R64, 0x5410, R64 ;  /* 0x0000541040407816 */ /* 0x000fe20000000040 */
[----:B------:R-:W4:Y:S01]  /*0700*/  LDCU.64 UR20, c[0x0][0x3c0] ;  /* 0x00007800ff1477ac */ /* 0x000f220008000a00 */
[----:B------:R-:W-:-:S02]  /*0710*/  PRMT R63, R63, 0x5410, R63 ;  /* 0x000054103f3f7816 */ /* 0x000fc4000000003f */
[----:B------:R-:W-:Y:S01]  /*0720*/  PRMT R69, R69, 0x5410, R69 ;  /* 0x0000541045457816 */ /* 0x000fe20000000045 */
[----:B------:R-:W0:Y:S01]  /*0730*/  LDCU UR29, c[0x0][0x400] ;  /* 0x00008000ff1d77ac */ /* 0x000e220008000800 */
[----:B------:R-:W-:Y:S02]  /*0740*/  PRMT R70, R70, 0x5410, R70 ;  /* 0x0000541046467816 */ /* 0x000fe40000000046 */
[----:B------:R-:W-:Y:S01]  /*0750*/  PRMT R109, R109, 0x5410, R0 ;  /* 0x000054106d6d7816 */ /* 0x000fe20000000000 */
[----:B------:R-:W0:Y:S01]  /*0760*/  LDCU.64 UR22, c[0x0][0x438] ;  /* 0x00008700ff1677ac */ /* 0x000e220008000a00 */
[----:B------:R-:W-:Y:S01]  /*0770*/  PRMT R111, R111, 0x5410, R3 ;  /* 0x000054106f6f7816 */ /* 0x000fe20000000003 */
[----:B------:R-:W0:Y:S01]  /*0780*/  LDCU.64 UR4, c[0x0][0x478] ;  /* 0x00008f00ff0477ac */ /* 0x000e220008000a00 */
[----:B------:R-:W0:Y:S01]  /*0790*/  LDCU.128 UR12, c[0x0][0x3f0] ;  /* 0x00007e00ff0c77ac */ /* 0x000e220008000c00 */
[----:B-12---:R-:W0:Y:S04]  /*07a0*/  LDCU.64 UR24, c[0x0][0x380] ;  /* 0x00007000ff1877ac */ /* 0x006e280008000a00 */
.L_x_1308:
[----:B0-----:R-:W-:Y:S02]  /*07b0*/  UIMAD.WIDE UR8, UR26, 0x4, UR14 ;  /* 0x000000041a0878a5 */ /* 0x001fe4000f8e020e */
[----:B------:R-:W-:-:S04]  /*07c0*/  UIMAD.WIDE UR10, UR26, 0x4, UR12 ;  /* 0x000000041a0a78a5 */ /* 0x000fc8000f8e020c */
[----:B------:R-:W-:Y:S02]  /*07d0*/  MOV R118, UR8 ;  /* 0x0000000800767c02 */ /* 0x000fe40008000f00 */
[----:B------:R-:W-:Y:S01]  /*07e0*/  MOV R119, UR9 ;  /* 0x0000000900777c02 */ /* 0x000fe20008000f00 */
[----:B---3--:R-:W-:-:S04]  /*07f0*/  UIMAD.WIDE UR8, UR26, 0x4, UR18 ;  /* 0x000000041a0878a5 */ /* 0x008fc8000f8e0212 */
[----:B--2---:R-:W2:Y:S01]  /*0800*/  LDG.E R118, desc[UR16][R118.64] ;  /* 0x0000001076767981 */ /* 0x004ea2000c1e1900 */
[----:B------:R-:W-:Y:S02]  /*0810*/  MOV R44, UR10 ;  /* 0x0000000a002c7c02 */ /* 0x000fe40008000f00 */
[----:B-1--4-:R-:W-:Y:S02]  /*0820*/  MOV R46, UR8 ;  /* 0x00000008002e7c02 */ /* 0x012fe40008000f00 */
[----:B------:R-:W-:Y:S02]  /*0830*/  MOV R47, UR9 ;  /* 0x00000009002f7c02 */ /* 0x000fe40008000f00 */
[----:B------:R-:W-:-:S03]  /*0840*/  MOV R45, UR11 ;  /* 0x0000000b002d7c02 */ /* 0x000fc60008000f00 */
[----:B------:R-:W3:Y:S04]  /*0850*/  LDG.E R46, desc[UR16][R46.64] ;  /* 0x000000102e2e7981 */ /* 0x000ee8000c1e1900 */
[----:B-----5:R-:W5:Y:S01]  /*0860*/  LDG.E R44, desc[UR16][R44.64] ;  /* 0x000000102c2c7981 */ /* 0x020f62000c1e1900 */
[----:B------:R-:W-:Y:S01]  /*0870*/  HFMA2 R48, -RZ, RZ, 0, 0 ;  /* 0x00000000ff307431 */ /* 0x000fe200000001ff */
[----:B------:R-:W-:Y:S01]  /*0880*/  BSSY.RECONVERGENT B0, `(.L_x_1241) ;  /* 0x0000176000007945 */ /* 0x000fe20003800200 */
[----:B------:R-:W-:Y:S02]  /*0890*/  MOV R50, RZ ;  /* 0x000000ff00327202 */ /* 0x000fe40000000f00 */
[----:B--2---:R-:W-:Y:S02]  /*08a0*/  R2UR UR30, R118 ;  /* 0x00000000761e72ca */ /* 0x004fe400000e0000 */
[----:B---3--:R-:W-:-:S11]  /*08b0*/  R2UR UR31, R46 ;  /* 0x000000002e1f72ca */ /* 0x008fd600000e0000 */
[----:B------:R-:W-:Y:S01]  /*08c0*/  UISETP.GE.AND UP2, UPT, UR30, 0x1, UPT ;  /* 0x000000011e00788c */ /* 0x000fe2000bf46270 */
[----:B-----5:R-:W-:-:S08]  /*08d0*/  R2UR UR11, R44 ;  /* 0x000000002c0b72ca */ /* 0x020fd000000e0000 */
[----:B------:R-:W-:Y:S07]  /*08e0*/  BRA.U !UP2, `(.L_x_1242) ;  /* 0x000000150a347547 */ /* 0x000fee000b800000 */
[----:B----4-:R-:W-:-:S06]  /*08f0*/  UIMAD.WIDE UR8, UR26, 0x4, UR20 ;  /* 0x000000041a0878a5 */ /* 0x010fcc000f8e0214 */
[----:B------:R-:W-:Y:S02]  /*0900*/  MOV R44, UR8 ;  /* 0x00000008002c7c02 */ /* 0x000fe40008000f00 */
[----:B------:R-:W-:-:S05]  /*0910*/  MOV R45, UR9 ;  /* 0x00000009002d7c02 */ /* 0x000fca0008000f00 */
[----:B------:R0:W2:Y:S01]  /*0920*/  LDG.E R44, desc[UR16][R44.64] ;  /* 0x000000102c2c7981 */ /* 0x0000a2000c1e1900 */
[----:B------:R-:W-:Y:S01]  /*0930*/  UIADD3 UR8, UPT, UPT, UR30, -0x1, URZ ;  /* 0xffffffff1e087890 */ /* 0x000fe2000fffe0ff */
[C---:B------:R-:W-:Y:S01]  /*0940*/  ISETP.GE.U32.AND P5, PT, R2.reuse, 0x80, PT ;  /* 0x000000800200780c */ /* 0x040fe20003fa6070 */
[----:B------:R-:W-:Y:S01]  /*0950*/  UIMAD UR7, UR26, UR6, URZ ;  /* 0x000000061a0772a4 */ /* 0x000fe2000f8e02ff */
[----:B------:R-:W1:Y:S01]  /*0960*/  S2R R62, SR_TID.X ;  /* 0x00000000003e7919 */ /* 0x000e620000002100 */
        /* <DEDUP_REMOVED lines=10> */
[----:B------:R-:W-:Y:S02]  /*0a10*/  ISETP.GE.U32.AND P2, PT, R2, 0x280, PT ;  /* 0x000002800200780c */ /* 0x000fe40003f46070 */
[----:B0-----:R-:W-:Y:S02]  /*0a20*/  MOV R45, UR8 ;  /* 0x00000008002d7c02 */ /* 0x001fe40008000f00 */
[----:B------:R-:W-:Y:S02]  /*0a30*/  MOV R49, UR10 ;  /* 0x0000000a00317c02 */ /* 0x000fe40008000f00 */
[----:B------:R-:W-:Y:S02]  /*0a40*/  MOV R48, RZ ;  /* 0x000000ff00307202 */ /* 0x000fe40000000f00 */
[----:B------:R-:W-:Y:S02]  /*0a50*/  MOV R50, RZ ;  /* 0x000000ff00327202 */ /* 0x000fe40000000f00 */
[----:B-1----:R-:W-:-:S02]  /*0a60*/  LEA.HI.SX32 R0, R45, R62, 0x1e ;  /* 0x0000003e2d007211 */ /* 0x002fc400078ff2ff */
        /* <DEDUP_REMOVED lines=15> */
[----:B0-----:R-:W-:Y:S01]  /*0b60*/  HADD2.F32 R86, -RZ, R66.H1_H1 ;  /* 0x30000042ff567230 */ /* 0x001fe20000004100 */
[----:B------:R-:W-:Y:S02]  /*0b70*/  IADD3 R49, PT, PT, R49, 0x80, RZ ;  /* 0x0000008031317810 */ /* 0x000fe40007ffe0ff */
[----:B------:R-:W-:Y:S01]  /*0b80*/  IADD3 R47, PT, PT, R47, 0x80, RZ ;  /* 0x000000802f2f7810 */ /* 0x000fe20007ffe0ff */
[----:B--2---:R-:W-:Y:S01]  /*0b90*/  HADD2.F32 R89, -RZ, R44.H0_H0 ;  /* 0x2000002cff597230 */ /* 0x004fe20000004100 */
[----:B------:R-:W-:-:S04]  /*0ba0*/  SHF.R.U64 R82, R44, 0x10, R45 ;  /* 0x000000102c527819 */ /* 0x000fc8000000122d */
[----:B------:R-:W-:Y:S01]  /*0bb0*/  FADD.FTZ R44, -R46, R89 ;  /* 0x000000592e2c7221 */ /* 0x000fe20000010100 */
[----:B---3--:R-:W-:Y:S02]  /*0bc0*/  MOV R3, R84 ;  /* 0x0000005400037202 */ /* 0x008fe40000000f00 */
[--C-:B------:R-:W-:Y:S02]  /*0bd0*/  SHF.R.U64 R50, R84, 0x10, R85.reuse ;  /* 0x0000001054327819 */ /* 0x100fe40000001255 */
[----:B------:R-:W-:Y:S02]  /*0be0*/  MOV R51, R85 ;  /* 0x0000005500337202 */ /* 0x000fe40000000f00 */
[----:B------:R-:W-:Y:S01]  /*0bf0*/  SHF.R.U32.HI R48, RZ, 0x10, R85 ;  /* 0x00000010ff307819 */ /* 0x000fe20000011655 */
[----:B------:R-:W-:Y:S02]  /*0c00*/  HADD2.F32 R85, -RZ, R3.H0_H0 ;  /* 0x20000003ff557230 */ /* 0x000fe40000004100 */
[----:B------:R-:W-:Y:S01]  /*0c10*/  FMUL.FTZ R3, R44, UR31 ;  /* 0x0000001f2c037c20 */ /* 0x000fe20008410000 */
[----:B------:R-:W-:Y:S01]  /*0c20*/  HADD2.F32 R84, -RZ, R68.H1_H1 ;  /* 0x30000044ff547230 */ /* 0x000fe20000004100 */
[----:B------:R-:W-:Y:S01]  /*0c30*/  SHF.R.U32.HI R44, RZ, 0x10, R45 ;  /* 0x00000010ff2c7819 */ /* 0x000fe2000001162d */
[----:B------:R-:W-:-:S02]  /*0c40*/  HADD2.F32 R87, -RZ, R45.H0_H0 ;  /* 0x2000002dff577230 */ /* 0x000fc40000004100 */
[----:B------:R-:W-:Y:S02]  /*0c50*/  HADD2.F32 R89, -RZ, R82.H0_H0 ;  /* 0x20000052ff597230 */ /* 0x000fe40000004100 */
[----:B------:R-:W-:Y:S01]  /*0c60*/  FADD.FTZ R20, R20, R85 ;  /* 0x0000005514147221 */ /* 0x000fe20000010000 */
[----:B------:R-:W-:Y:S02]  /*0c70*/  HADD2.F32 R45, -RZ, R51.H0_H0 ;  /* 0x20000033ff2d7230 */ /* 0x000fe40000004100 */
[-C--:B------:R-:W-:Y:S01]  /*0c80*/  FFMA.FTZ R40, R3, R85.reuse, R40 ;  /* 0x0000005503287223 */ /* 0x080fe20000010028 */
[----:B------:R-:W-:Y:S01]  /*0c90*/  FMUL.FTZ R84, R84, R85 ;  /* 0x0000005554547220 */ /* 0x000fe20000410000 */
[----:B------:R-:W-:Y:S02]  /*0ca0*/  HADD2.F32 R51, -RZ, R44.H0_H0 ;  /* 0x2000002cff337230 */ /* 0x000fe40000004100 */
[----:B------:R-:W-:Y:S01]  /*0cb0*/  FADD.FTZ R87, -R46, R87 ;  /* 0x000000572e577221 */ /* 0x000fe20000010100 */
[----:B------:R-:W-:-:S02]  /*0cc0*/  HADD2.F32 R50, -RZ, R50.H0_H0 ;  /* 0x20000032ff327230 */ /* 0x000fc40000004100 */
[----:B------:R-:W-:Y:S02]  /*0cd0*/  HADD2.F32 R85, -RZ, R67.H1_H1 ;  /* 0x30000043ff557230 */ /* 0x000fe40000004100 */
[C---:B------:R-:W-:Y:S01]  /*0ce0*/  FADD.FTZ R82, -R46.reuse, R89 ;  /* 0x000000592e527221 */ /* 0x040fe20000010100 */
[----:B------:R-:W-:Y:S01]  /*0cf0*/  FMUL.FTZ R87, R87, UR31 ;  /* 0x0000001f57577c20 */ /* 0x000fe20008410000 */
[----:B------:R-:W-:Y:S01]  /*0d00*/  FADD.FTZ R88, -R46, R51 ;  /* 0x000000332e587221 */ /* 0x000fe20000010100 */
[----:B------:R-:W-:Y:S01]  /*0d10*/  FADD.FTZ R44, RZ, R84 ;  /* 0x00000054ff2c7221 */ /* 0x000fe20000010000 */
[----:B------:R-:W-:Y:S01]  /*0d20*/  FMUL.FTZ R85, R85, R50 ;  /* 0x0000003255557220 */ /* 0x000fe20000410000 */
[----:B------:R-:W-:Y:S01]  /*0d30*/  FMUL.FTZ R82, R82, UR31 ;  /* 0x0000001f52527c20 */ /* 0x000fe20008410000 */
[----:B------:R-:W-:Y:S01]  /*0d40*/  FFMA.FTZ R51, R3, R84, RZ ;  /* 0x0000005403337223 */ /* 0x000fe200000100ff */
[----:B------:R-:W-:Y:S02]  /*0d50*/  HADD2.F32 R48, -RZ, R48.H0_H0 ;  /* 0x20000030ff307230 */ /* 0x000fe40000004100 */
[----:B------:R-:W-:Y:S01]  /*0d60*/  FADD.FTZ R22, R22, R45 ;  /* 0x0000002d16167221 */ /* 0x000fe20000010000 */
[----:B------:R-:W-:-:S02]  /*0d70*/  HADD2.F32 R89, -RZ, R65.H1_H1 ;  /* 0x30000041ff597230 */ /* 0x000fc40000004100 */
        /* <DEDUP_REMOVED lines=9> */
[----:B------:R-:W-:Y:S01]  /*0e10*/  FFMA.FTZ R45, R87, R86, R44 ;  /* 0x00000056572d7223 */ /* 0x000fe2000001002c */
[----:B------:R-:W-:Y:S01]  /*0e20*/  FADD.FTZ R21, R21, R50 ;  /* 0x0000003215157221 */ /* 0x000fe20000010000 */
[----:B------:R-:W-:Y:S01]  /*0e30*/  FFMA.FTZ R41, R82, R50, R41 ;  /* 0x0000003252297223 */ /* 0x000fe20000010029 */
[----:B------:R-:W-:Y:S01]  /*0e40*/  FADD.FTZ R48, R48, R89 ;  /* 0x0000005930307221 */ /* 0x000fe20000010000 */
[----:B------:R-:W-:-:S07]  /*0e50*/  FFMA.FTZ R50, R88, R89, R45 ;  /* 0x0000005958327223 */ /* 0x000fce000001002d */
.L_x_1244:
[----:B------:R-:W-:Y:S05]  /*0e60*/  BSYNC.RECONVERGENT B1 ;  /* 0x0000000000017941 */ /* 0x000fea0003800200 */
.L_x_1243:
[----:B------:R-:W-:Y:S04]  /*0e70*/  BSSY.RECONVERGENT B1, `(.L_x_1245) ;  /* 0x000003d000017945 */ /* 0x000fe80003800200 */
[----:B------:R-:W-:Y:S05]  /*0e80*/  @!P4 BRA `(.L_x_1246) ;  /* 0x0000000000ecc947 */ /* 0x000fea0003800000 */
[----:B------:R-:W0:Y:S08]  /*0e90*/  LDC.64 R90, c[0x0][0x428] ;  /* 0x00010a00ff5a7b82 */ /* 0x000e300000000a00 */
[----:B------:R-:W1:Y:S01]  /*0ea0*/  LDC.64 R44, c[0x0][0x3a8] ;  /* 0x0000ea00ff2c7b82 */ /* 0x000e620000000a00 */
[----:B------:R-:W-:Y:S01]  /*0eb0*/  ISETP.NE.U32.AND P0, PT, RZ, UR22, PT ;  /* 0x00000016ff007c0c */ /* 0x000fe2000bf05070 */
[----:B0-----:R-:W-:-:S06]  /*0ec0*/  IMAD.WIDE.U32 R90, R49, 0x8, R90 ;  /* 0x00000008315a7825 */ /* 0x001fcc00078e005a */
[----:B------:R-:W2:Y:S01]  /*0ed0*/  LDG.E.64 R90, desc[UR16][R90.64] ;  /* 0x000000105a5a7981 */ /* 0x000ea2000c1e1b00 */
[----:B-1----:R-:W-:-:S06]  /*0ee0*/  IMAD.WIDE.U32 R44, R47, 0x8, R44 ;  /* 0x000000082f2c7825 */ /* 0x002fcc00078e002c */
[----:B------:R-:W3:Y:S01]  /*0ef0*/  LDG.E.64 R44, desc[UR16][R44.64] ;  /* 0x000000102c2c7981 */ /* 0x000ee2000c1e1b00 */
[----:B------:R-:W-:-:S13]  /*0f00*/  ISETP.NE.AND.EX P0, PT, RZ, UR23, PT, P0 ;  /* 0x00000017ff007c0c */ /* 0x000fda000bf05300 */
[----:B------:R-:W0:Y:S02]  /*0f10*/  @P0 LDC.64 R118, c[0x0][0x438] ;  /* 0x00010e00ff760b82 */ /* 0x000e240000000a00 */
[----:B0-----:R-:W-:-:S05]  /*0f20*/  @P0 IMAD.WIDE.U32 R118, R47, 0x8, R118 ;  /* 0x000000082f760825 */ /* 0x001fca00078e0076 */
[----:B------:R0:W5:Y:S01]  /*0f30*/  @P0 LDG.E.64 R54, desc[UR16][R118.64] ;  /* 0x0000001076360981 */ /* 0x000162000c1e1b00 */
[----:B------:R-:W-:Y:S02]  /*0f40*/  IADD3 R49, PT, PT, R49, 0x80, RZ ;  /* 0x0000008031317810 */ /* 0x000fe40007ffe0ff */
[----:B------:R-:W-:Y:S02]  /*0f50*/  IADD3 R47, PT, PT, R47, 0x80, RZ ;  /* 0x000000802f2f7810 */ /* 0x000fe40007ffe0ff */
[--C-:B--2---:R-:W-:Y:S02]  /*0f60*/  SHF.R.U64 R78, R90, 0x10, R91.reuse ;  /* 0x000000105a4e7819 */ /* 0x104fe4000000125b */
[----:B------:R-:W-:Y:S02]  /*0f70*/  MOV R93, R91 ;  /* 0x0000005b005d7202 */ /* 0x000fe40000000f00 */
[----:B------:R-:W-:Y:S02]  /*0f80*/  SHF.R.U32.HI R51, RZ, 0x10, R91 ;  /* 0x00000010ff337819 */ /* 0x000fe4000001165b */
[----:B---3--:R-:W-:-:S02]  /*0f90*/  SHF.R.U64 R91, R44, 0x10, R45 ;  /* 0x000000102c5b7819 */ /* 0x008fc4000000122d */
[----:B------:R-:W-:-:S03]  /*0fa0*/  MOV R80, R90 ;  /* 0x0000005a00507202 */ /* 0x000fc60000000f00 */
[----:B------:R-:W-:Y:S02]  /*0fb0*/  HADD2.F32 R91, -RZ, R91.H0_H0 ;  /* 0x2000005bff5b7230 */ /* 0x000fe40000004100 */
[----:B------:R-:W-:-:S03]  /*0fc0*/  HADD2.F32 R81, -RZ, R80.H0_H0 ;  /* 0x20000050ff517230 */ /* 0x000fc60000004100 */
[----:B------:R-:W-:Y:S01]  /*0fd0*/  FADD.FTZ R80, -R46, R91 ;  /* 0x0000005b2e507221 */ /* 0x000fe20000010100 */
[----:B------:R-:W-:Y:S02]  /*0fe0*/  HADD2.F32 R78, -RZ, R78.H0_H0 ;  /* 0x2000004eff4e7230 */ /* 0x000fe40000004100 */
[----:B------:R-:W-:Y:S02]  /*0ff0*/  HADD2.F32 R83, -RZ, R44.H0_H0 ;  /* 0x2000002cff537230 */ /* 0x000fe40000004100 */
[----:B------:R-:W-:Y:S01]  /*1000*/  FMUL.FTZ R80, R80, UR31 ;  /* 0x0000001f50507c20 */ /* 0x000fe20008410000 */
[----:B------:R-:W-:Y:S02]  /*1010*/  HADD2.F32 R91, -RZ, R63.H1_H1 ;  /* 0x3000003fff5b7230 */ /* 0x000fe40000004100 */
[----:B------:R-:W-:Y:S01]  /*1020*/  FADD.FTZ R17, R17, R78 ;  /* 0x0000004e11117221 */ /* 0x000fe20000010000 */
[-C--:B------:R-:W-:Y:S01]  /*1030*/  FFMA.FTZ R37, R80, R78.reuse, R37 ;  /* 0x0000004e50257223 */ /* 0x080fe20000010025 */
[----:B------:R-:W-:Y:S01]  /*1040*/  FADD.FTZ R83, -R46, R83 ;  /* 0x000000532e537221 */ /* 0x000fe20000010100 */
[----:B------:R-:W-:Y:S01]  /*1050*/  FMUL.FTZ R78, R91, R78 ;  /* 0x0000004e5b4e7220 */ /* 0x000fe20000410000 */
[----:B------:R-:W-:Y:S01]  /*1060*/  HADD2.F32 R91, -RZ, R45.H0_H0 ;  /* 0x2000002dff5b7230 */ /* 0x000fe20000004100 */
[----:B------:R-:W-:Y:S01]  /*1070*/  SHF.R.U32.HI R45, RZ, 0x10, R45 ;  /* 0x00000010ff2d7819 */ /* 0x000fe2000001162d */
[----:B------:R-:W-:Y:S01]  /*1080*/  FMUL.FTZ R83, R83, UR31 ;  /* 0x0000001f53537c20 */ /* 0x000fe20008410000 */
[----:B------:R-:W-:-:S02]  /*1090*/  HADD2.F32 R44, -RZ, R64.H1_H1 ;  /* 0x30000040ff2c7230 */ /* 0x000fc40000004100 */
[----:B------:R-:W-:Y:S01]  /*10a0*/  FADD.FTZ R91, -R46, R91 ;  /* 0x0000005b2e5b7221 */ /* 0x000fe20000010100 */
[----:B------:R-:W-:Y:S02]  /*10b0*/  HADD2.F32 R45, -RZ, R45.H0_H0 ;  /* 0x2000002dff2d7230 */ /* 0x000fe40000004100 */
[----:B------:R-:W-:Y:S01]  /*10c0*/  FADD.FTZ R16, R16, R81 ;  /* 0x0000005110107221 */ /* 0x000fe20000010000 */
[-C--:B------:R-:W-:Y:S01]  /*10d0*/  FFMA.FTZ R36, R83, R81.reuse, R36 ;  /* 0x0000005153247223 */ /* 0x080fe20000010024 */
[----:B------:R-:W-:Y:S01]  /*10e0*/  FMUL.FTZ R81, R44, R81 ;  /* 0x000000512c517220 */ /* 0x000fe20000410000 */
[----:B------:R-:W-:Y:S02]  /*10f0*/  HADD2.F32 R93, -RZ, R93.H0_H0 ;  /* 0x2000005dff5d7230 */ /* 0x000fe40000004100 */
[----:B------:R-:W-:Y:S01]  /*1100*/  FMUL.FTZ R91, R91, UR31 ;  /* 0x0000001f5b5b7c20 */ /* 0x000fe20008410000 */
[----:B------:R-:W-:Y:S02]  /*1110*/  HADD2.F32 R90, -RZ, R69.H1_H1 ;  /* 0x30000045ff5a7230 */ /* 0x000fe40000004100 */
[----:B------:R-:W-:Y:S01]  /*1120*/  FADD.FTZ R92, -R46, R45 ;  /* 0x0000002d2e5c7221 */ /* 0x000fe20000010100 */
[----:B------:R-:W-:-:S02]  /*1130*/  HADD2.F32 R44, -RZ, R51.H0_H0 ;  /* 0x20000033ff2c7230 */ /* 0x000fc40000004100 */
[----:B------:R-:W-:Y:S01]  /*1140*/  FADD.FTZ R45, R48, R81 ;  /* 0x00000051302d7221 */ /* 0x000fe20000010000 */
[----:B------:R-:W-:Y:S01]  /*1150*/  FADD.FTZ R18, R18, R93 ;  /* 0x0000005d12127221 */ /* 0x000fe20000010000 */
[-C--:B------:R-:W-:Y:S01]  /*1160*/  FFMA.FTZ R38, R91, R93.reuse, R38 ;  /* 0x0000005d5b267223 */ /* 0x080fe20000010026 */
[----:B------:R-:W-:Y:S01]  /*1170*/  FMUL.FTZ R90, R90, R93 ;  /* 0x0000005d5a5a7220 */ /* 0x000fe20000410000 */
[----:B------:R-:W-:Y:S01]  /*1180*/  FFMA.FTZ R51, R83, R81, R50 ;  /* 0x0000005153337223 */ /* 0x000fe20000010032 */
[----:B------:R-:W-:Y:S02]  /*1190*/  HADD2.F32 R93, -RZ, R70.H1_H1 ;  /* 0x30000046ff5d7230 */ /* 0x000fe40000004100 */
        /* <DEDUP_REMOVED lines=9> */
[----:B0-----:R-:W-:-:S07]  /*1230*/  FFMA.FTZ R50, R92, R93, R45 ;  /* 0x0000005d5c327223 */ /* 0x001fce000001002d */
.L_x_1246:
[----:B------:R-:W-:Y:S05]  /*1240*/  BSYNC.RECONVERGENT B1 ;  /* 0x0000000000017941 */ /* 0x000fea0003800200 */
.L_x_1245:
        /* <DEDUP_REMOVED lines=34> */
[----:B------:R-:W-:-:S02]  /*1470*/  HADD2.F32 R44, -RZ, R109.H0_H0 ;  /* 0x2000006dff2c7230 */ /* 0x000fc40000004100 */
[----:B------:R-:W-:Y:S01]  /*1480*/  FADD.FTZ R95, -R46, R95 ;  /* 0x0000005f2e5f7221 */ /* 0x000fe20000010100 */
[----:B------:R-:W-:Y:S02]  /*1490*/  HADD2.F32 R45, -RZ, R45.H0_H0 ;  /* 0x2000002dff2d7230 */ /* 0x000fe40000004100 */
[----:B------:R-:W-:Y:S01]  /*14a0*/  FADD.FTZ R12, R12, R77 ;  /* 0x0000004d0c0c7221 */ /* 0x000fe20000010000 */
[-C--:B------:R-:W-:Y:S01]  /*14b0*/  FFMA.FTZ R32, R79, R77.reuse, R32 ;  /* 0x0000004d4f207223 */ /* 0x080fe20000010020 */
[----:B------:R-:W-:Y:S01]  /*14c0*/  FMUL.FTZ R77, R44, R77 ;  /* 0x0000004d2c4d7220 */ /* 0x000fe20000410000 */
[----:B------:R-:W-:Y:S02]  /*14d0*/  HADD2.F32 R97, -RZ, R97.H0_H0 ;  /* 0x20000061ff617230 */ /* 0x000fe40000004100 */
[----:B------:R-:W-:Y:S01]  /*14e0*/  FMUL.FTZ R95, R95, UR31 ;  /* 0x0000001f5f5f7c20 */ /* 0x000fe20008410000 */
[----:B------:R-:W-:Y:S02]  /*14f0*/  HADD2.F32 R94, -RZ, R111.H0_H0 ;  /* 0x2000006fff5e7230 */ /* 0x000fe40000004100 */
        /* <DEDUP_REMOVED lines=18> */
.L_x_1248:
[----:B------:R-:W-:Y:S05]  /*1620*/  BSYNC.RECONVERGENT B1 ;  /* 0x0000000000017941 */ /* 0x000fea0003800200 */
.L_x_1247:
[----:B------:R-:W-:Y:S04]  /*1630*/  BSSY.RECONVERGENT B1, `(.L_x_1249) ;  /* 0x000003d000017945 */ /* 0x000fe80003800200 */
[----:B------:R-:W-:Y:S05]  /*1640*/  @!P1 BRA `(.L_x_1250) ;  /* 0x0000000000ec9947 */ /* 0x000fea0003800000 */
        /* <DEDUP_REMOVED lines=11> */
[----:B------:R-:W-:Y:S02]  /*1700*/  IADD3 R49, PT, PT, R49, 0x80, RZ ;  /* 0x0000008031317810 */ /* 0x000fe40007ffe0ff */
[----:B------:R-:W-:Y:S02]  /*1710*/  IADD3 R47, PT, PT, R47, 0x80, RZ ;  /* 0x000000802f2f7810 */ /* 0x000fe40007ffe0ff */
[--C-:B--2---:R-:W-:Y:S02]  /*1720*/  SHF.R.U64 R71, R98, 0x10, R99.reuse ;  /* 0x0000001062477819 */ /* 0x104fe40000001263 */
[----:B------:R-:W-:Y:S02]  /*1730*/  MOV R101, R99 ;  /* 0x0000006300657202 */ /* 0x000fe40000000f00 */
[----:B------:R-:W-:Y:S02]  /*1740*/  SHF.R.U32.HI R51, RZ, 0x10, R99 ;  /* 0x00000010ff337819 */ /* 0x000fe40000011663 */
[----:B---3--:R-:W-:Y:S01]  /*1750*/  SHF.R.U64 R99, R44, 0x10, R45 ;  /* 0x000000102c637819 */ /* 0x008fe2000000122d */
[----:B------:R-:W-:Y:S01]  /*1760*/  HADD2.F32 R75, -RZ, R44.H0_H0 ;  /* 0x2000002cff4b7230 */ /* 0x000fe20000004100 */
[----:B------:R-:W-:-:S03]  /*1770*/  MOV R72, R98 ;  /* 0x0000006200487202 */ /* 0x000fc60000000f00 */
[----:B------:R-:W-:Y:S02]  /*1780*/  HADD2.F32 R99, -RZ, R99.H0_H0 ;  /* 0x20000063ff637230 */ /* 0x000fe40000004100 */
[C---:B------:R-:W-:Y:S01]  /*1790*/  FADD.FTZ R75, -R46.reuse, R75 ;  /* 0x0000004b2e4b7221 */ /* 0x040fe20000010100 */
[----:B------:R-:W-:Y:S02]  /*17a0*/  HADD2.F32 R73, -RZ, R72.H0_H0 ;  /* 0x20000048ff497230 */ /* 0x000fe40000004100 */
[----:B------:R-:W-:Y:S02]  /*17b0*/  HADD2.F32 R44, -RZ, R112.H0_H0 ;  /* 0x20000070ff2c7230 */ /* 0x000fe40000004100 */
[----:B------:R-:W-:Y:S01]  /*17c0*/  FMUL.FTZ R75, R75, UR31 ;  /* 0x0000001f4b4b7c20 */ /* 0x000fe20008410000 */
[----:B------:R-:W-:Y:S01]  /*17d0*/  FADD.FTZ R72, -R46, R99 ;  /* 0x000000632e487221 */ /* 0x000fe20000010100 */
[----:B------:R-:W-:Y:S01]  /*17e0*/  HADD2.F32 R99, -RZ, R45.H0_H0 ;  /* 0x2000002dff637230 */ /* 0x000fe20000004100 */
[----:B------:R-:W-:Y:S01]  /*17f0*/  SHF.R.U32.HI R45, RZ, 0x10, R45 ;  /* 0x00000010ff2d7819 */ /* 0x000fe2000001162d */
[----:B------:R-:W-:Y:S01]  /*1800*/  FADD.FTZ R8, R8, R73 ;  /* 0x0000004908087221 */ /* 0x000fe20000010000 */
[-C--:B------:R-:W-:Y:S01]  /*1810*/  FFMA.FTZ R28, R75, R73.reuse, R28 ;  /* 0x000000494b1c7223 */ /* 0x080fe2000001001c */
[----:B------:R-:W-:Y:S01]  /*1820*/  FMUL.FTZ R73, R44, R73 ;  /* 0x000000492c497220 */ /* 0x000fe20000410000 */
[----:B------:R-:W-:-:S02]  /*1830*/  HADD2.F32 R44, -RZ, R71.H0_H0 ;  /* 0x20000047ff2c7230 */ /* 0x000fc40000004100 */
[----:B------:R-:W-:Y:S01]  /*1840*/  FADD.FTZ R99, -R46, R99 ;  /* 0x000000632e637221 */ /* 0x000fe20000010100 */
[----:B------:R-:W-:Y:S02]  /*1850*/  HADD2.F32 R71, -RZ, R112.H1_H1 ;  /* 0x30000070ff477230 */ /* 0x000fe40000004100 */
[----:B------:R-:W-:Y:S02]  /*1860*/  HADD2.F32 R45, -RZ, R45.H0_H0 ;  /* 0x2000002dff2d7230 */ /* 0x000fe40000004100 */
[----:B------:R-:W-:Y:S01]  /*1870*/  FMUL.FTZ R72, R72, UR31 ;  /* 0x0000001f48487c20 */ /* 0x000fe20008410000 */
[----:B------:R-:W-:Y:S02]  /*1880*/  HADD2.F32 R101, -RZ, R101.H0_H0 ;  /* 0x20000065ff657230 */ /* 0x000fe40000004100 */
[----:B------:R-:W-:Y:S01]  /*1890*/  FMUL.FTZ R99, R99, UR31 ;  /* 0x0000001f63637c20 */ /* 0x000fe20008410000 */
[----:B------:R-:W-:Y:S02]  /*18a0*/  HADD2.F32 R98, -RZ, R113.H0_H0 ;  /* 0x20000071ff627230 */ /* 0x000fe40000004100 */
[-C--:B------:R-:W-:Y:S01]  /*18b0*/  FMUL.FTZ R71, R71, R44.reuse ;  /* 0x0000002c47477220 */ /* 0x080fe20000410000 */
[----:B------:R-:W-:Y:S01]  /*18c0*/  FADD.FTZ R100, -R46, R45 ;  /* 0x0000002d2e647221 */ /* 0x000fe20000010100 */
[----:B------:R-:W-:Y:S01]  /*18d0*/  FADD.FTZ R48, R48, R73 ;  /* 0x0000004930307221 */ /* 0x000fe20000010000 */
[----:B------:R-:W-:Y:S01]  /*18e0*/  FFMA.FTZ R45, R75, R73, R50 ;  /* 0x000000494b2d7223 */ /* 0x000fe20000010032 */
[----:B------:R-:W-:Y:S01]  /*18f0*/  FADD.FTZ R9, R9, R44 ;  /* 0x0000002c09097221 */ /* 0x000fe20000010000 */
[----:B------:R-:W-:Y:S01]  /*1900*/  FFMA.FTZ R29, R72, R44, R29 ;  /* 0x0000002c481d7223 */ /* 0x000fe2000001001d */
[----:B------:R-:W-:Y:S01]  /*1910*/  FADD.FTZ R10, R10, R101 ;  /* 0x000000650a0a7221 */ /* 0x000fe20000010000 */
[-C--:B------:R-:W-:Y:S01]  /*1920*/  FFMA.FTZ R30, R99, R101.reuse, R30 ;  /* 0x00000065631e7223 */ /* 0x080fe2000001001e */
[----:B------:R-:W-:Y:S01]  /*1930*/  FMUL.FTZ R98, R98, R101 ;  /* 0x0000006562627220 */ /* 0x000fe20000410000 */
[----:B------:R-:W-:-:S02]  /*1940*/  HADD2.F32 R44, -RZ, R51.H0_H0 ;  /* 0x20000033ff2c7230 */ /* 0x000fc40000004100 */
[----:B------:R-:W-:Y:S01]  /*1950*/  FMUL.FTZ R100, R100, UR31 ;  /* 0x0000001f64647c20 */ /* 0x000fe20008410000 */
[----:B------:R-:W-:Y:S02]  /*1960*/  HADD2.F32 R101, -RZ, R113.H1_H1 ;  /* 0x30000071ff657230 */ /* 0x000fe40000004100 */
        /* <DEDUP_REMOVED lines=9> */
.L_x_1250:
[----:B------:R-:W-:Y:S05]  /*1a00*/  BSYNC.RECONVERGENT B1 ;  /* 0x0000000000017941 */ /* 0x000fea0003800200 */
.L_x_1249:
[----:B------:R-:W-:Y:S05]  /*1a10*/  @!P2 BRA `(.L_x_1251) ;  /* 0x000000040070a947 */ /* 0x000fea0003800000 */
[----:B------:R-:W0:Y:S08]  /*1a20*/  LDC.64 R44, c[0x0][0x3a8] ;  /* 0x0000ea00ff2c7b82 */ /* 0x000e300000000a00 */
[----:B------:R-:W1:Y:S01]  /*1a30*/  LDC.64 R102, c[0x0][0x428] ;  /* 0x00010a00ff667b82 */ /* 0x000e620000000a00 */
[----:B------:R-:W-:-:S04]  /*1a40*/  ISETP.NE.U32.AND P0, PT, RZ, UR22, PT ;  /* 0x00000016ff007c0c */ /* 0x000fc8000bf05070 */
[----:B------:R-:W-:Y:S01]  /*1a50*/  ISETP.NE.AND.EX P0, PT, RZ, UR23, PT, P0 ;  /* 0x00000017ff007c0c */ /* 0x000fe2000bf05300 */
[----:B0-----:R-:W-:-:S06]  /*1a60*/  IMAD.WIDE.U32 R44, R47, 0x8, R44 ;  /* 0x000000082f2c7825 */ /* 0x001fcc00078e002c */
[----:B------:R-:W2:Y:S01]  /*1a70*/  LDG.E.64 R44, desc[UR16][R44.64] ;  /* 0x000000102c2c7981 */ /* 0x000ea2000c1e1b00 */
[----:B-1----:R-:W-:-:S05]  /*1a80*/  IMAD.WIDE.U32 R104, R49, 0x8, R102 ;  /* 0x0000000831687825 */ /* 0x002fca00078e0066 */
[----:B------:R-:W0:Y:S01]  /*1a90*/  @P0 LDC.64 R102, c[0x0][0x438] ;  /* 0x00010e00ff660b82 */ /* 0x000e220000000a00 */
[----:B------:R-:W3:Y:S01]  /*1aa0*/  LDG.E.64 R104, desc[UR16][R104.64] ;  /* 0x0000001068687981 */ /* 0x000ee2000c1e1b00 */
[----:B0-----:R-:W-:-:S05]  /*1ab0*/  @P0 IMAD.WIDE.U32 R118, R47, 0x8, R102 ;  /* 0x000000082f760825 */ /* 0x001fca00078e0066 */
[----:B------:R0:W5:Y:S01]  /*1ac0*/  @P0 LDG.E.64 R60, desc[UR16][R118.64] ;  /* 0x00000010763c0981 */ /* 0x000162000c1e1b00 */
[----:B------:R-:W-:Y:S01]  /*1ad0*/  HADD2.F32 R106, -RZ, R116.H0_H0 ;  /* 0x20000074ff6a7230 */ /* 0x000fe20000004100 */
[----:B--2---:R-:W-:Y:S01]  /*1ae0*/  SHF.R.U32.HI R103, RZ, 0x10, R45 ;  /* 0x00000010ff677819 */ /* 0x004fe2000001162d */
[----:B------:R-:W-:Y:S01]  /*1af0*/  HADD2.F32 R107, -RZ, R45.H0_H0 ;  /* 0x2000002dff6b7230 */ /* 0x000fe20000004100 */
[--C-:B---3--:R-:W-:Y:S02]  /*1b00*/  SHF.R.U64 R51, R104, 0x10, R105.reuse ;  /* 0x0000001068337819 */ /* 0x108fe40000001269 */
[----:B------:R-:W-:Y:S02]  /*1b10*/  MOV R49, R105 ;  /* 0x0000006900317202 */ /* 0x000fe40000000f00 */
[----:B------:R-:W-:Y:S02]  /*1b20*/  SHF.R.U32.HI R47, RZ, 0x10, R105 ;  /* 0x00000010ff2f7819 */ /* 0x000fe40000011669 */
[----:B------:R-:W-:Y:S01]  /*1b30*/  SHF.R.U64 R105, R44, 0x10, R45 ;  /* 0x000000102c697819 */ /* 0x000fe2000000122d */
[----:B------:R-:W-:Y:S01]  /*1b40*/  HADD2.F32 R45, -RZ, R103.H0_H0 ;  /* 0x20000067ff2d7230 */ /* 0x000fe20000004100 */
[----:B------:R-:W-:Y:S01]  /*1b50*/  MOV R102, R104 ;  /* 0x0000006800667202 */ /* 0x000fe20000000f00 */
[----:B------:R-:W-:-:S02]  /*1b60*/  HADD2.F32 R115, -RZ, R44.H0_H0 ;  /* 0x2000002cff737230 */ /* 0x000fc40000004100 */
[----:B------:R-:W-:Y:S02]  /*1b70*/  HADD2.F32 R105, -RZ, R105.H0_H0 ;  /* 0x20000069ff697230 */ /* 0x000fe40000004100 */
[C---:B------:R-:W-:Y:S01]  /*1b80*/  FADD.FTZ R110, -R46.reuse, R45 ;  /* 0x0000002d2e6e7221 */ /* 0x040fe20000010100 */
[----:B------:R-:W-:Y:S02]  /*1b90*/  HADD2.F32 R45, -RZ, R102.H0_H0 ;  /* 0x20000066ff2d7230 */ /* 0x000fe40000004100 */
[C---:B------:R-:W-:Y:S01]  /*1ba0*/  FADD.FTZ R107, -R46.reuse, R107 ;  /* 0x0000006b2e6b7221 */ /* 0x040fe20000010100 */
[----:B------:R-:W-:Y:S02]  /*1bb0*/  HADD2.F32 R102, -RZ, R114.H0_H0 ;  /* 0x20000072ff667230 */ /* 0x000fe40000004100 */
[C---:B------:R-:W-:Y:S01]  /*1bc0*/  FADD.FTZ R103, -R46.reuse, R115 ;  /* 0x000000732e677221 */ /* 0x040fe20000010100 */
[----:B------:R-:W-:Y:S01]  /*1bd0*/  FADD.FTZ R104, -R46, R105 ;  /* 0x000000692e687221 */ /* 0x000fe20000010100 */
[----:B------:R-:W-:-:S02]  /*1be0*/  HADD2.F32 R49, -RZ, R49.H0_H0 ;  /* 0x20000031ff317230 */ /* 0x000fc40000004100 */
[----:B------:R-:W-:Y:S01]  /*1bf0*/  FMUL.FTZ R107, R107, UR31 ;  /* 0x0000001f6b6b7c20 */ /* 0x000fe20008410000 */
[----:B------:R-:W-:Y:S02]  /*1c00*/  HADD2.F32 R44, -RZ, R51.H0_H0 ;  /* 0x20000033ff2c7230 */ /* 0x000fe40000004100 */
[----:B------:R-:W-:Y:S01]  /*1c10*/  FMUL.FTZ R103, R103, UR31 ;  /* 0x0000001f67677c20 */ /* 0x000fe20008410000 */
[----:B------:R-:W-:Y:S02]  /*1c20*/  HADD2.F32 R105, -RZ, R114.H1_H1 ;  /* 0x30000072ff697230 */ /* 0x000fe40000004100 */
[----:B------:R-:W-:Y:S01]  /*1c30*/  FMUL.FTZ R102, R102, R45 ;  /* 0x0000002d66667220 */ /* 0x000fe20000410000 */
[----:B------:R-:W-:Y:S01]  /*1c40*/  FMUL.FTZ R104, R104, UR31 ;  /* 0x0000001f68687c20 */ /* 0x000fe20008410000 */
[----:B------:R-:W-:Y:S01]  /*1c50*/  FADD.FTZ R6, R6, R49 ;  /* 0x0000003106067221 */ /* 0x000fe20000010000 */
[-C--:B------:R-:W-:Y:S01]  /*1c60*/  FFMA.FTZ R26, R107, R49.reuse, R26 ;  /* 0x000000316b1a7223 */ /* 0x080fe2000001001a */
[----:B------:R-:W-:Y:S01]  /*1c70*/  FMUL.FTZ R106, R106, R49 ;  /* 0x000000316a6a7220 */ /* 0x000fe20000410000 */
[----:B------:R-:W-:Y:S01]  /*1c80*/  FADD.FTZ R5, R5, R44 ;  /* 0x0000002c05057221 */ /* 0x000fe20000010000 */
[-C--:B------:R-:W-:Y:S01]  /*1c90*/  FFMA.FTZ R25, R104, R44.reuse, R25 ;  /* 0x0000002c68197223 */ /* 0x080fe20000010019 */
[----:B------:R-:W-:Y:S01]  /*1ca0*/  FMUL.FTZ R105, R105, R44 ;  /* 0x0000002c69697220 */ /* 0x000fe20000410000 */
[----:B------:R-:W-:Y:S01]  /*1cb0*/  FADD.FTZ R48, R48, R102 ;  /* 0x0000006630307221 */ /* 0x000fe20000010000 */
[----:B------:R-:W-:Y:S01]  /*1cc0*/  FFMA.FTZ R49, R103, R102, R50 ;  /* 0x0000006667317223 */ /* 0x000fe20000010032 */
[----:B------:R-:W-:-:S02]  /*1cd0*/  HADD2.F32 R44, -RZ, R47.H0_H0 ;  /* 0x2000002fff2c7230 */ /* 0x000fc40000004100 */
[----:B------:R-:W-:Y:S01]  /*1ce0*/  FADD.FTZ R4, R4, R45 ;  /* 0x0000002d04047221 */ /* 0x000fe20000010000 */
[----:B------:R-:W-:Y:S02]  /*1cf0*/  HADD2.F32 R47, -RZ, R116.H1_H1 ;  /* 0x30000074ff2f7230 */ /* 0x000fe40000004100 */
[----:B------:R-:W-:Y:S01]  /*1d00*/  FFMA.FTZ R24, R103, R45, R24 ;  /* 0x0000002d67187223 */ /* 0x000fe20000010018 */
[----:B------:R-:W-:Y:S01]  /*1d10*/  FADD.FTZ R45, R48, R105 ;  /* 0x00000069302d7221 */ /* 0x000fe20000010000 */
[----:B------:R-:W-:Y:S01]  /*1d20*/  FFMA.FTZ R46, R104, R105, R49 ;  /* 0x00000069682e7223 */ /* 0x000fe20000010031 */
[----:B------:R-:W-:Y:S01]  /*1d30*/  FMUL.FTZ R110, R110, UR31 ;  /* 0x0000001f6e6e7c20 */ /* 0x000fe20008410000 */
[----:B------:R-:W-:Y:S01]  /*1d40*/  FMUL.FTZ R108, R47, R44 ;  /* 0x0000002c2f6c7220 */ /* 0x000fe20000410000 */
[----:B------:R-:W-:Y:S01]  /*1d50*/  FADD.FTZ R45, R45, R106 ;  /* 0x0000006a2d2d7221 */ /* 0x000fe20000010000 */
[----:B------:R-:W-:Y:S01]  /*1d60*/  FFMA.FTZ R47, R107, R106, R46 ;  /* 0x0000006a6b2f7223 */ /* 0x000fe2000001002e */
[----:B------:R-:W-:Y:S01]  /*1d70*/  FADD.FTZ R7, R7, R44 ;  /* 0x0000002c07077221 */ /* 0x000fe20000010000 */
[C---:B------:R-:W-:Y:S01]  /*1d80*/  FFMA.FTZ R27, R110.reuse, R44, R27 ;  /* 0x0000002c6e1b7223 */ /* 0x040fe2000001001b */
[----:B------:R-:W-:Y:S01]  /*1d90*/  FADD.FTZ R48, R45, R108 ;  /* 0x0000006c2d307221 */ /* 0x000fe20000010000 */
[----:B------:R-:W-:Y:S01]  /*1da0*/  FFMA.FTZ R50, R110, R108, R47 ;  /* 0x0000006c6e327223 */ /* 0x000fe2000001002f */
[----:B0-----:R-:W-:Y:S06]  /*1db0*/  BRA `(.L_x_1251) ;  /* 0x0000000000887947 */ /* 0x001fec0003800000 */
.L_x_1242:
[----:B------:R-:W0:Y:S01]  /*1dc0*/  S2R R62, SR_TID.X ;  /* 0x00000000003e7919 */ /* 0x000e220000002100 */
[----:B------:R-:W-:Y:S02]  /*1dd0*/  UIMAD UR7, UR26, UR6, URZ ;  /* 0x000000061a0772a4 */ /* 0x000fe4000f8e02ff */
        /* <DEDUP_REMOVED lines=8> */
[----:B------:R-:W-:Y:S02]  /*1e60*/  ISETP.GE.U32.AND P1, PT, R2, 0x100, PT ;  /* 0x000001000200780c */ /* 0x000fe40003f26070 */
[----:B------:R-:W-:-:S09]  /*1e70*/  MOV R44, R0 ;  /* 0x00000000002c7202 */ /* 0x000fd20000000f00 */
[----:B------:R-:W0:Y:S01]  /*1e80*/  @P0 LDC.64 R118, c[0x0][0x438] ;  /* 0x00010e00ff760b82 */ /* 0x000e220000000a00 */
[----:B------:R-:W-:-:S07]  /*1e90*/  ISETP.GE.U32.AND P2, PT, R2, 0x180, PT ;  /* 0x000001800200780c */ /* 0x000fce0003f46070 */
[----:B------:R-:W1:Y:S01]  /*1ea0*/  @P1 LDC.64 R46, c[0x0][0x438] ;  /* 0x00010e00ff2e1b82 */ /* 0x000e620000000a00 */
[----:B------:R-:W-:-:S07]  /*1eb0*/  ISETP.GE.U32.AND P3, PT, R2, 0x280, PT ;  /* 0x000002800200780c */ /* 0x000fce0003f66070 */
[----:B------:R-:W2:Y:S01]  /*1ec0*/  @P2 LDC.64 R120, c[0x0][0x438] ;  /* 0x00010e00ff782b82 */ /* 0x000ea20000000a00 */
[C---:B0-----:R-:W-:Y:S01]  /*1ed0*/  @P0 IMAD.WIDE.U32 R122, R44.reuse, 0x8, R118 ;  /* 0x000000082c7a0825 */ /* 0x041fe200078e0076 */
[----:B------:R-:W-:-:S04]  /*1ee0*/  @P0 IADD3 R44, PT, PT, R44, 0x80, RZ ;  /* 0x000000802c2c0810 */ /* 0x000fc80007ffe0ff */
[----:B------:R0:W5:Y:S01]  /*1ef0*/  @P0 LDG.E.64 R52, desc[UR16][R122.64] ;  /* 0x000000107a340981 */ /* 0x000162000c1e1b00 */
[----:B------:R-:W-:Y:S01]  /*1f00*/  ISETP.GE.U32.AND P0, PT, R2, 0x200, PT ;  /* 0x000002000200780c */ /* 0x000fe20003f06070 */
[C---:B-1----:R-:W-:Y:S02]  /*1f10*/  @P1 IMAD.WIDE.U32 R124, R44.reuse, 0x8, R46 ;  /* 0x000000082c7c1825 */ /* 0x042fe400078e002e */
[----:B------:R-:W1:Y:S10]  /*1f20*/  @P3 LDC.64 R46, c[0x0][0x438] ;  /* 0x00010e00ff2e3b82 */ /* 0x000e740000000a00 */
[----:B------:R-:W3:Y:S01]  /*1f30*/  @P0 LDC.64 R118, c[0x0][0x438] ;  /* 0x00010e00ff760b82 */ /* 0x000ee20000000a00 */
[----:B------:R-:W-:Y:S01]  /*1f40*/  @P1 IADD3 R44, PT, PT, R44, 0x80, RZ ;  /* 0x000000802c2c1810 */ /* 0x000fe20007ffe0ff */
[----:B------:R0:W5:Y:S04]  /*1f50*/  @P1 LDG.E.64 R54, desc[UR16][R124.64] ;  /* 0x000000107c361981 */ /* 0x000168000c1e1b00 */
[C---:B--2---:R-:W-:Y:S01]  /*1f60*/  @P2 IMAD.WIDE.U32 R120, R44.reuse, 0x8, R120 ;  /* 0x000000082c782825 */ /* 0x044fe200078e0078 */
[----:B------:R-:W-:-:S04]  /*1f70*/  @P2 IADD3 R44, PT, PT, R44, 0x80, RZ ;  /* 0x000000802c2c2810 */ /* 0x000fc80007ffe0ff */
[----:B------:R0:W5:Y:S01]  /*1f80*/  @P2 LDG.E.64 R56, desc[UR16][R120.64] ;  /* 0x0000001078382981 */ /* 0x000162000c1e1b00 */
[C---:B---3--:R-:W-:Y:S01]  /*1f90*/  @P0 IMAD.WIDE.U32 R118, R44.reuse, 0x8, R118 ;  /* 0x000000082c760825 */ /* 0x048fe200078e0076 */
[----:B------:R-:W-:-:S04]  /*1fa0*/  @P0 IADD3 R44, PT, PT, R44, 0x80, RZ ;  /* 0x000000802c2c0810 */ /* 0x000fc80007ffe0ff */
[----:B------:R0:W5:Y:S01]  /*1fb0*/  @P0 LDG.E.64 R58, desc[UR16][R118.64] ;  /* 0x00000010763a0981 */ /* 0x000162000c1e1b00 */
[----:B-1----:R-:W-:-:S05]  /*1fc0*/  @P3 IMAD.WIDE.U32 R46, R44, 0x8, R46 ;  /* 0x000000082c2e3825 */ /* 0x002fca00078e002e */
[----:B------:R0:W5:Y:S02]  /*1fd0*/  @P3 LDG.E.64 R60, desc[UR16][R46.64] ;  /* 0x000000102e3c3981 */ /* 0x000164000c1e1b00 */
.L_x_1251:
[----:B----4-:R-:W-:Y:S05]  /*1fe0*/  BSYNC.RECONVERGENT B0 ;  /* 0x0000000000007941 */ /* 0x010fea0003800200 */
.L_x_1241:
        /* <DEDUP_REMOVED lines=31> */
.L_x_1253:
[----:B------:R-:W-:Y:S05]  /*21e0*/  BSYNC.RECONVERGENT B0 ;  /* 0x0000000000007941 */ /* 0x000fea0003800200 */
.L_x_1252:
        /* <DEDUP_REMOVED lines=20> */
[----:B------:R-:W-:-:S03]  /*2330*/  FADD.FTZ R44, RZ, R45 ;  /* 0x0000002dff2c7221 */ /* 0x000fc60000010000 */
[----:B------:R-:W-:Y:S01]  /*2340*/  FADD.FTZ R115, R46, R115 ;  /* 0x000000732e737221 */ /* 0x000fe20000010000 */
[----:B------:R-:W-:Y:S01]  /*2350*/  FADD.FTZ R44, R47, R44 ;  /* 0x0000002c2f2c7221 */ /* 0x000fe20000010000 */
[----:B------:R-:W-:Y:S02]  /*2360*/  MOV R47, UR8 ;  /* 0x00000008002f7c02 */ /* 0x000fe40008000f00 */
[----:B-1----:R-:W-:Y:S01]  /*2370*/  FADD.FTZ R115, R115, R48 ;  /* 0x0000003073737221 */ /* 0x002fe20000010000 */
[----:B------:R-:W-:-:S03]  /*2380*/  FADD.FTZ R44, R44, R49 ;  /* 0x000000312c2c7221 */ /* 0x000fc60000010000 */
[----:B------:R-:W-:Y:S01]  /*2390*/  FADD.FTZ R45, R50, R115 ;  /* 0x00000073322d7221 */ /* 0x000fe20000010000 */
[----:B------:R-:W-:-:S03]  /*23a0*/  FADD.FTZ R44, R51, R44 ;  /* 0x0000002c332c7221 */ /* 0x000fc60000010000 */
[----:B------:R-:W-:Y:S01]  /*23b0*/  FMUL.FTZ R45, R45, UR29 ;  /* 0x0000001d2d2d7c20 */ /* 0x000fe20008410000 */
[----:B------:R-:W-:-:S04]  /*23c0*/  FMUL.FTZ R44, R44, UR29 ;  /* 0x0000001d2c2c7c20 */ /* 0x000fc80008410000 */
[----:B------:R-:W-:Y:S02]  /*23d0*/  FSEL R45, R45, RZ, !P2 ;  /* 0x000000ff2d2d7208 */ /* 0x000fe40005000000 */
[----:B------:R-:W-:Y:S01]  /*23e0*/  R2UR UR7, R44 ;  /* 0x000000002c0772ca */ /* 0x000fe200000e0000 */
[----:B------:R-:W-:Y:S01]  /*23f0*/  HFMA2 R44, -RZ, RZ, 0, 0 ;  /* 0x00000000ff2c7431 */ /* 0x000fe200000001ff */
[----:B------:R-:W-:Y:S01]  /*2400*/  @P1 LEA.HI.SX32 R44, R47, R62, 0x1e ;  /* 0x0000003e2f2c1211 */ /* 0x000fe200078ff2ff */
[----:B------:R-:W-:-:S12]  /*2410*/  @!P0 BRA `(.L_x_1255) ;  /* 0x0000000800f88947 */ /* 0x000fd80003800000 */
        /* <DEDUP_REMOVED lines=13> */
[----:B------:R-:W-:-:S04]  /*24f0*/  F2FP.F16.F32.PACK_AB R47, RZ, R47 ;  /* 0x0000002fff2f723e */ /* 0x000fc800000000ff */
[----:B------:R-:W-:-:S07]  /*2500*/  PRMT R63, R47, 0x7610, R63 ;  /* 0x000076102f3f7816 */ /* 0x000fce000000003f */
.L_x_1258:
        /* <DEDUP_REMOVED lines=9> */
.L_x_1259:
        /* <DEDUP_REMOVED lines=9> */
.L_x_1260:
        /* <DEDUP_REMOVED lines=8> */
[----:B------:R-:W-:Y:S01]  /*26b0*/  PRMT R66, R46, 0x7610, R66 ;  /* 0x000076102e427816 */ /* 0x000fe20000000042 */
[----:B------:R-:W-:Y:S06]  /*26c0*/  BRA `(.L_x_1261) ;  /* 0x0000000400f47947 */ /* 0x000fec0003800000 */
.L_x_1257:
[----:B------:R-:W0:Y:S01]  /*26d0*/  @UP3 LDCU UR8, c[0x0][0x40c] ;  /* 0x00008180ff0837ac */ /* 0x000e220008000800 */
[--C-:B------:R-:W-:Y:S01]  /*26e0*/  FFMA.FTZ R47, R3, UR7, R45.reuse ;  /* 0x00000007032f7c23 */ /* 0x100fe2000801002d */
[----:B------:R-:W-:Y:S01]  /*26f0*/  ISETP.LT.AND P2, PT, RZ, UR30, PT ;  /* 0x0000001eff007c0c */ /* 0x000fe2000bf41270 */
[----:B------:R-:W-:Y:S01]  /*2700*/  FFMA.FTZ R49, R87, UR7, R45 ;  /* 0x0000000757317c23 */ /* 0x000fe2000801002d */
[----:B------:R-:W1:Y:S01]  /*2710*/  @UP3 LDCU UR10, c[0x0][0x40c] ;  /* 0x00008180ff0a37ac */ /* 0x000e620008000800 */
[----:B------:R-:W-:Y:S01]  /*2720*/  FADD.FTZ R47, R84, -R47 ;  /* 0x8000002f542f7221 */ /* 0x000fe20000010000 */
[----:B------:R-:W-:Y:S01]  /*2730*/  FFMA.FTZ R46, R82, UR7, R45 ;  /* 0x00000007522e7c23 */ /* 0x000fe2000801002d */
[----:B------:R-:W-:Y:S01]  /*2740*/  FADD.FTZ R49, R86, -R49 ;  /* 0x8000003156317221 */ /* 0x000fe20000010000 */
[----:B------:R-:W2:Y:S01]  /*2750*/  @UP3 LDCU UR9, c[0x0][0x40c] ;  /* 0x00008180ff0937ac */ /* 0x000ea20008000800 */
[----:B------:R-:W-:Y:S01]  /*2760*/  FMUL.FTZ R47, R47, UR31 ;  /* 0x0000001f2f2f7c20 */ /* 0x000fe20008410000 */
[----:B------:R-:W-:Y:S01]  /*2770*/  FFMA.FTZ R118, R88, UR7, R45 ;  /* 0x0000000758767c23 */ /* 0x000fe2000801002d */
[----:B------:R-:W-:-:S03]  /*2780*/  FMUL.FTZ R48, R49, UR31 ;  /* 0x0000001f31307c20 */ /* 0x000fc60008410000 */
[----:B------:R-:W-:Y:S01]  /*2790*/  FSEL R50, R47, RZ, P2 ;  /* 0x000000ff2f327208 */ /* 0x000fe20001000000 */
[----:B------:R-:W-:Y:S01]  /*27a0*/  FADD.FTZ R47, R85, -R46 ;  /* 0x8000002e552f7221 */ /* 0x000fe20000010000 */
[----:B------:R-:W-:-:S03]  /*27b0*/  FSEL R48, R48, RZ, P2 ;  /* 0x000000ff30307208 */ /* 0x000fc60001000000 */
[----:B0-----:R-:W-:Y:S01]  /*27c0*/  @P1 FMUL.FTZ R46, R50, UR8 ;  /* 0x00000008322e1c20 */ /* 0x001fe20008410000 */
[----:B------:R-:W-:Y:S01]  /*27d0*/  FMUL.FTZ R47, R47, UR31 ;  /* 0x0000001f2f2f7c20 */ /* 0x000fe20008410000 */
[----:B------:R-:W-:-:S03]  /*27e0*/  F2FP.F16.F32.PACK_AB R50, RZ, R50 ;  /* 0x00000032ff32723e */ /* 0x000fc600000000ff */
[----:B------:R-:W-:Y:S02]  /*27f0*/  @P1 F2FP.F16.F32.PACK_AB R46, RZ, R46 ;  /* 0x0000002eff2e123e */ /* 0x000fe400000000ff */
[----:B------:R-:W-:Y:S01]  /*2800*/  FSEL R49, R47, RZ, P2 ;  /* 0x000000ff2f317208 */ /* 0x000fe20001000000 */
[----:B------:R-:W-:Y:S01]  /*2810*/  FADD.FTZ R47, R89, -R118 ;  /* 0x80000076592f7221 */ /* 0x000fe20000010000 */
[----:B------:R-:W-:Y:S01]  /*2820*/  @P1 PRMT R63, R46, 0x7610, R63 ;  /* 0x000076102e3f1816 */ /* 0x000fe2000000003f */
[----:B-1----:R-:W-:Y:S01]  /*2830*/  @P1 FMUL.FTZ R46, R48, UR10 ;  /* 0x0000000a302e1c20 */ /* 0x002fe20008410000 */
[----:B------:R-:W-:Y:S01]  /*2840*/  F2FP.F16.F32.PACK_AB R48, RZ, R48 ;  /* 0x00000030ff30723e */ /* 0x000fe200000000ff */
[----:B------:R-:W-:Y:S01]  /*2850*/  FMUL.FTZ R47, R47, UR31 ;  /* 0x0000001f2f2f7c20 */ /* 0x000fe20008410000 */
[----:B--2---:R-:W-:Y:S01]  /*2860*/  @P1 FMUL.FTZ R51, R49, UR9 ;  /* 0x0000000931331c20 */ /* 0x004fe20008410000 */
[----:B------:R-:W-:Y:S02]  /*2870*/  F2FP.F16.F32.PACK_AB R49, RZ, R49 ;  /* 0x00000031ff31723e */ /* 0x000fe400000000ff */
[----:B------:R-:W-:-:S02]  /*2880*/  @P1 F2FP.F16.F32.PACK_AB R46, RZ, R46 ;  /* 0x0000002eff2e123e */ /* 0x000fc400000000ff */
[----:B------:R-:W-:Y:S02]  /*2890*/  @P1 F2FP.F16.F32.PACK_AB R51, RZ, R51 ;  /* 0x00000033ff33123e */ /* 0x000fe400000000ff */
[----:B------:R-:W-:Y:S02]  /*28a0*/  @P1 PRMT R65, R46, 0x7610, R65 ;  /* 0x000076102e411816 */ /* 0x000fe40000000041 */
[----:B------:R-:W-:Y:S02]  /*28b0*/  FSEL R46, R47, RZ, P2 ;  /* 0x000000ff2f2e7208 */ /* 0x000fe40001000000 */
[----:B------:R-:W-:Y:S02]  /*28c0*/  @P1 PRMT R64, R51, 0x7610, R64 ;  /* 0x0000761033401816 */ /* 0x000fe40000000040 */
[----:B------:R-:W-:Y:S02]  /*28d0*/  F2FP.F16.F32.PACK_AB R47, RZ, R46 ;  /* 0x0000002eff2f723e */ /* 0x000fe400000000ff */
[----:B------:R-:W-:-:S02]  /*28e0*/  PRMT R67, R50, 0x7610, R67 ;  /* 0x0000761032437816 */ /* 0x000fc40000000043 */
[----:B------:R-:W-:Y:S02]  /*28f0*/  PRMT R68, R49, 0x7610, R68 ;  /* 0x0000761031447816 */ /* 0x000fe40000000044 */
[----:B------:R-:W-:Y:S02]  /*2900*/  PRMT R69, R48, 0x7610, R69 ;  /* 0x0000761030457816 */ /* 0x000fe40000000045 */
[----:B------:R-:W-:Y:S01]  /*2910*/  PRMT R70, R47, 0x7610, R70 ;  /* 0x000076102f467816 */ /* 0x000fe20000000046 */
[----:B------:R-:W-:Y:S06]  /*2920*/  BRA.U !UP3, `(.L_x_1261) ;  /* 0x000000050b5c7547 */ /* 0x000fec000b800000 */
[----:B------:R-:W-:-:S05]  /*2930*/  FMUL.FTZ R46, R46, UR27 ;  /* 0x0000001b2e2e7c20 */ /* 0x000fca0008410000 */
[----:B------:R-:W-:-:S04]  /*2940*/  F2FP.F16.F32.PACK_AB R46, RZ, R46 ;  /* 0x0000002eff2e723e */ /* 0x000fc800000000ff */
[----:B------:R-:W-:Y:S01]  /*2950*/  PRMT R66, R46, 0x7610, R66 ;  /* 0x000076102e427816 */ /* 0x000fe20000000042 */
[----:B------:R-:W-:Y:S06]  /*2960*/  BRA `(.L_x_1261) ;  /* 0x00000004004c7947 */ /* 0x000fec0003800000 */
.L_x_1256:
[----:B------:R-:W-:-:S04]  /*2970*/  UISETP.NE.U32.AND UP0, UPT, UR4, URZ, UPT ;  /* 0x000000ff0400728c */ /* 0x000fc8000bf05070 */
[----:B------:R-:W-:-:S09]  /*2980*/  UISETP.NE.AND.EX UP0, UPT, UR5, URZ, UPT, UP0 ;  /* 0x000000ff0500728c */ /* 0x000fd2000bf05300 */
[----:B------:R-:W-:Y:S05]  /*2990*/  BRA.U UP0, `(.L_x_1262) ;  /* 0x0000000100907547 */ /* 0x000fea000b800000 */
[----:B------:R-:W-:Y:S01]  /*29a0*/  ISETP.LT.AND P2, PT, RZ, UR30, PT ;  /* 0x0000001eff007c0c */ /* 0x000fe2000bf41270 */
[----:B-----5:R-:W-:Y:S01]  /*29b0*/  HADD2.F32 R46, -RZ, R52.H0_H0 ;  /* 0x20000034ff2e7230 */ /* 0x020fe20000004100 */
[----:B------:R-:W0:Y:S01]  /*29c0*/  @UP3 LDCU UR8, c[0x0][0x40c] ;  /* 0x00008180ff0837ac */ /* 0x000e220008000800 */
[----:B------:R-:W1:Y:S01]  /*29d0*/  @UP3 LDCU UR9, c[0x0][0x40c] ;  /* 0x00008180ff0937ac */ /* 0x000e620008000800 */
[----:B------:R-:W2:Y:S09]  /*29e0*/  @UP3 LDCU UR10, c[0x0][0x40c] ;  /* 0x00008180ff0a37ac */ /* 0x000eb20008000800 */
[--C-:B------:R-:W-:Y:S01]  /*29f0*/  @P2 FFMA.FTZ R47, R3, UR7, R45.reuse ;  /* 0x00000007032f2c23 */ /* 0x100fe2000801002d */
[--C-:B------:R-:W-:Y:S01]  /*2a00*/  @P2 FFMA.FTZ R48, R82, UR7, R45.reuse ;  /* 0x0000000752302c23 */ /* 0x100fe2000801002d */
[----:B------:R-:W-:-:S02]  /*2a10*/  @P2 FFMA.FTZ R49, R87, UR7, R45 ;  /* 0x0000000757312c23 */ /* 0x000fc4000801002d */
[----:B------:R-:W-:Y:S01]  /*2a20*/  @P2 FADD.FTZ R47, R84, -R47 ;  /* 0x8000002f542f2221 */ /* 0x000fe20000010000 */
[----:B------:R-:W-:Y:S01]  /*2a30*/  @P2 FADD.FTZ R48, R85, -R48 ;  /* 0x8000003055302221 */ /* 0x000fe20000010000 */
[----:B------:R-:W-:Y:S02]  /*2a40*/  @P2 FADD.FTZ R49, R86, -R49 ;  /* 0x8000003156312221 */ /* 0x000fe40000010000 */
[----:B------:R-:W-:Y:S01]  /*2a50*/  @P2 FFMA.FTZ R46, R47, UR31, R46 ;  /* 0x0000001f2f2e2c23 */ /* 0x000fe2000801002e */
[----:B------:R-:W-:-:S03]  /*2a60*/  SHF.R.U64 R47, R52, 0x10, R53 ;  /* 0x00000010342f7819 */ /* 0x000fc60000001235 */
[----:B0-----:R-:W-:Y:S02]  /*2a70*/  @P1 FMUL.FTZ R46, R46, UR8 ;  /* 0x000000082e2e1c20 */ /* 0x001fe40008410000 */
[----:B------:R-:W-:-:S03]  /*2a80*/  HADD2.F32 R47, -RZ, R47.H0_H0 ;  /* 0x2000002fff2f7230 */ /* 0x000fc60000004100 */
[----:B------:R-:W-:Y:S02]  /*2a90*/  @P1 F2FP.F16.F32.PACK_AB R46, RZ, R46 ;  /* 0x0000002eff2e123e */ /* 0x000fe400000000ff */
[----:B------:R-:W-:Y:S01]  /*2aa0*/  @P2 FFMA.FTZ R47, R48, UR31, R47 ;  /* 0x0000001f302f2c23 */ /* 0x000fe2000801002f */
[----:B------:R-:W-:Y:S01]  /*2ab0*/  HADD2.F32 R48, -RZ, R53.H0_H0 ;  /* 0x20000035ff307230 */ /* 0x000fe20000004100 */
[----:B------:R-:W-:Y:S02]  /*2ac0*/  @P1 PRMT R63, R46, 0x7610, R63 ;  /* 0x000076102e3f1816 */ /* 0x000fe4000000003f */
[----:B-1----:R-:W-:Y:S02]  /*2ad0*/  @P1 FMUL.FTZ R47, R47, UR9 ;  /* 0x000000092f2f1c20 */ /* 0x002fe40008410000 */
[----:B------:R-:W-:-:S03]  /*2ae0*/  @P2 FFMA.FTZ R48, R49, UR31, R48 ;  /* 0x0000001f31302c23 */ /* 0x000fc60008010030 */
[----:B------:R-:W-:Y:S01]  /*2af0*/  @P1 F2FP.F16.F32.PACK_AB R47, RZ, R47 ;  /* 0x0000002fff2f123e */ /* 0x000fe200000000ff */
[----:B--2---:R-:W-:-:S03]  /*2b00*/  @P1 FMUL.FTZ R48, R48, UR10 ;  /* 0x0000000a30301c20 */ /* 0x004fc60008410000 */
[----:B------:R-:W-:Y:S02]  /*2b10*/  @P1 PRMT R64, R47, 0x7610, R64 ;  /* 0x000076102f401816 */ /* 0x000fe40000000040 */
[----:B------:R-:W-:-:S04]  /*2b20*/  @P1 F2FP.F16.F32.PACK_AB R48, RZ, R48 ;  /* 0x00000030ff30123e */ /* 0x000fc800000000ff */
[----:B------:R-:W-:Y:S01]  /*2b30*/  @P1 PRMT R65, R48, 0x7610, R65 ;  /* 0x0000761030411816 */ /* 0x000fe20000000041 */
[----:B------:R-:W-:Y:S06]  /*2b40*/  BRA.U !UP3, `(.L_x_1261) ;  /* 0x000000010bd47547 */ /* 0x000fec000b800000 */
[----:B------:R-:W-:Y:S01]  /*2b50*/  SHF.R.U32.HI R46, RZ, 0x10, R53 ;  /* 0x00000010ff2e7819 */ /* 0x000fe20000011635 */
[----:B------:R-:W-:-:S04]  /*2b60*/  @P2 FFMA.FTZ R48, R88, UR7, R45 ;  /* 0x0000000758302c23 */ /* 0x000fc8000801002d */
[----:B------:R-:W-:Y:S02]  /*2b70*/  HADD2.F32 R46, -RZ, R46.H0_H0 ;  /* 0x2000002eff2e7230 */ /* 0x000fe40000004100 */
[----:B------:R-:W-:-:S04]  /*2b80*/  @P2 FADD.FTZ R47, R89, -R48 ;  /* 0x80000030592f2221 */ /* 0x000fc80000010000 */
[----:B------:R-:W-:-:S04]  /*2b90*/  @P2 FFMA.FTZ R46, R47, UR31, R46 ;  /* 0x0000001f2f2e2c23 */ /* 0x000fc8000801002e */
[----:B------:R-:W-:-:S05]  /*2ba0*/  FMUL.FTZ R46, R46, UR27 ;  /* 0x0000001b2e2e7c20 */ /* 0x000fca0008410000 */
[----:B------:R-:W-:-:S04]  /*2bb0*/  F2FP.F16.F32.PACK_AB R46, RZ, R46 ;  /* 0x0000002eff2e723e */ /* 0x000fc800000000ff */
[----:B------:R-:W-:Y:S01]  /*2bc0*/  PRMT R66, R46, 0x7610, R66 ;  /* 0x000076102e427816 */ /* 0x000fe20000000042 */
[----:B------:R-:W-:Y:S06]  /*2bd0*/  BRA `(.L_x_1261) ;  /* 0x0000000000b07947 */ /* 0x000fec0003800000 */
.L_x_1262:
[----:B------:R-:W-:Y:S01]  /*2be0*/  PLOP3.LUT P3, PT, PT, PT, UP2, 0x80, 0x8 ;  /* 0x000000000008781c */ /* 0x000fe20003f6f028 */
[----:B------:R-:W0:Y:S01]  /*2bf0*/  @UP3 LDCU UR8, c[0x0][0x40c] ;  /* 0x00008180ff0837ac */ /* 0x000e220008000800 */
[----:B------:R-:W-:Y:S01]  /*2c00*/  ISETP.LT.AND P2, PT, RZ, UR30, PT ;  /* 0x0000001eff007c0c */ /* 0x000fe2000bf41270 */
[----:B-----5:R-:W-:Y:S01]  /*2c10*/  HADD2.F32 R117, -RZ, R52.H0_H0 ;  /* 0x20000034ff757230 */ /* 0x020fe20000004100 */
[----:B------:R-:W-:Y:S01]  /*2c20*/  SHF.R.U64 R115, R52, 0x10, R53 ;  /* 0x0000001034737819 */ /* 0x000fe20000001235 */
[----:B------:R-:W1:Y:S04]  /*2c30*/  @UP3 LDCU UR9, c[0x0][0x40c] ;  /* 0x00008180ff0937ac */ /* 0x000e680008000800 */
[----:B------:R-:W-:Y:S01]  /*2c40*/  HADD2.F32 R115, -RZ, R115.H0_H0 ;  /* 0x20000073ff737230 */ /* 0x000fe20000004100 */
[----:B------:R-:W2:Y:S03]  /*2c50*/  @UP3 LDCU UR10, c[0x0][0x40c] ;  /* 0x00008180ff0a37ac */ /* 0x000ea60008000800 */
[--C-:B------:R-:W-:Y:S01]  /*2c60*/  @P3 FFMA.FTZ R47, R3, UR7, R45.reuse ;  /* 0x00000007032f3c23 */ /* 0x100fe2000801002d */
[----:B------:R-:W3:Y:S01]  /*2c70*/  @UP3 LDCU UR11, c[0x0][0x40c] ;  /* 0x00008180ff0b37ac */ /* 0x000ee20008000800 */
[----:B------:R-:W-:-:S02]  /*2c80*/  @P2 FFMA.FTZ R48, R82, UR7, R45 ;  /* 0x0000000752302c23 */ /* 0x000fc4000801002d */
[----:B------:R-:W-:Y:S01]  /*2c90*/  @P3 FADD.FTZ R46, R84, -R47 ;  /* 0x8000002f542e3221 */ /* 0x000fe20000010000 */
[----:B------:R-:W-:Y:S01]  /*2ca0*/  @P2 FFMA.FTZ R47, R87, UR7, R45 ;  /* 0x00000007572f2c23 */ /* 0x000fe2000801002d */
[----:B------:R-:W-:Y:S02]  /*2cb0*/  @P2 FADD.FTZ R48, R85, -R48 ;  /* 0x8000003055302221 */ /* 0x000fe40000010000 */
[----:B------:R-:W-:Y:S01]  /*2cc0*/  @P3 FFMA.FTZ R117, R46, UR31, R117 ;  /* 0x0000001f2e753c23 */ /* 0x000fe20008010075 */
[----:B------:R-:W-:Y:S01]  /*2cd0*/  SHF.R.U32.HI R46, RZ, 0x10, R53 ;  /* 0x00000010ff2e7819 */ /* 0x000fe20000011635 */
[----:B------:R-:W-:Y:S01]  /*2ce0*/  @P2 FFMA.FTZ R115, R48, UR31, R115 ;  /* 0x0000001f30732c23 */ /* 0x000fe20008010073 */
[----:B------:R-:W-:Y:S01]  /*2cf0*/  @P2 FFMA.FTZ R48, R88, UR7, R45 ;  /* 0x0000000758302c23 */ /* 0x000fe2000801002d */
[----:B------:R-:W-:Y:S01]  /*2d00*/  @P2 FADD.FTZ R50, R86, -R47 ;  /* 0x8000002f56322221 */ /* 0x000fe20000010000 */
[----:B------:R-:W-:Y:S02]  /*2d10*/  HADD2.F32 R47, -RZ, R53.H0_H0 ;  /* 0x20000035ff2f7230 */ /* 0x000fe40000004100 */
[----:B------:R-:W-:-:S02]  /*2d20*/  HADD2.F32 R46, -RZ, R46.H0_H0 ;  /* 0x2000002eff2e7230 */ /* 0x000fc40000004100 */
[----:B------:R-:W-:Y:S01]  /*2d30*/  @P2 FADD.FTZ R49, R89, -R48 ;  /* 0x8000003059312221 */ /* 0x000fe20000010000 */
[----:B0-----:R-:W-:Y:S01]  /*2d40*/  @P1 FMUL.FTZ R48, R117, UR8 ;  /* 0x0000000875301c20 */ /* 0x001fe20008410000 */
[----:B------:R-:W-:Y:S02]  /*2d50*/  @P2 FFMA.FTZ R47, R50, UR31, R47 ;  /* 0x0000001f322f2c23 */ /* 0x000fe4000801002f */
[----:B------:R-:W-:Y:S01]  /*2d60*/  @P2 FFMA.FTZ R46, R49, UR31, R46 ;  /* 0x0000001f312e2c23 */ /* 0x000fe2000801002e */
[----:B-1----:R-:W-:Y:S01]  /*2d70*/  @P1 FMUL.FTZ R49, R115, UR9 ;  /* 0x0000000973311c20 */ /* 0x002fe20008410000 */
[----:B------:R-:W-:Y:S01]  /*2d80*/  @P1 F2FP.F16.F32.PACK_AB R48, RZ, R48 ;  /* 0x00000030ff30123e */ /* 0x000fe200000000ff */
[----:B--2---:R-:W-:Y:S01]  /*2d90*/  @P1 FMUL.FTZ R50, R47, UR10 ;  /* 0x0000000a2f321c20 */ /* 0x004fe20008410000 */
[----:B---3--:R-:W-:Y:S01]  /*2da0*/  @P1 FMUL.FTZ R51, R46, UR11 ;  /* 0x0000000b2e331c20 */ /* 0x008fe20008410000 */
[----:B------:R-:W-:Y:S02]  /*2db0*/  F2FP.F16.F32.PACK_AB R47, RZ, R47 ;  /* 0x0000002fff2f723e */ /* 0x000fe400000000ff */
[----:B------:R-:W-:-:S02]  /*2dc0*/  @P1 F2FP.F16.F32.PACK_AB R49, RZ, R49 ;  /* 0x00000031ff31123e */ /* 0x000fc400000000ff */
[----:B------:R-:W-:Y:S02]  /*2dd0*/  @P1 PRMT R63, R48, 0x7610, R63 ;  /* 0x00007610303f1816 */ /* 0x000fe4000000003f */
[----:B------:R-:W-:Y:S02]  /*2de0*/  @P1 PRMT R64, R49, 0x7610, R64 ;  /* 0x0000761031401816 */ /* 0x000fe40000000040 */
[----:B------:R-:W-:Y:S02]  /*2df0*/  @P1 F2FP.F16.F32.PACK_AB R50, RZ, R50 ;  /* 0x00000032ff32123e */ /* 0x000fe400000000ff */
[----:B------:R-:W-:Y:S02]  /*2e00*/  @P1 F2FP.F16.F32.PACK_AB R51, RZ, R51 ;  /* 0x00000033ff33123e */ /* 0x000fe400000000ff */
[----:B------:R-:W-:Y:S02]  /*2e10*/  F2FP.F16.F32.PACK_AB R49, RZ, R117 ;  /* 0x00000075ff31723e */ /* 0x000fe400000000ff */
[----:B------:R-:W-:-:S02]  /*2e20*/  F2FP.F16.F32.PACK_AB R48, RZ, R115 ;  /* 0x00000073ff30723e */ /* 0x000fc400000000ff */
[----:B------:R-:W-:Y:S02]  /*2e30*/  F2FP.F16.F32.PACK_AB R46, RZ, R46 ;  /* 0x0000002eff2e723e */ /* 0x000fe400000000ff */
[----:B------:R-:W-:Y:S02]  /*2e40*/  @P1 PRMT R65, R50, 0x7610, R65 ;  /* 0x0000761032411816 */ /* 0x000fe40000000041 */
[----:B------:R-:W-:Y:S02]  /*2e50*/  @P1 PRMT R66, R51, 0x7610, R66 ;  /* 0x0000761033421816 */ /* 0x000fe40000000042 */
[----:B------:R-:W-:Y:S02]  /*2e60*/  PRMT R67, R49, 0x7610, R67 ;  /* 0x0000761031437816 */ /* 0x000fe40000000043 */
[----:B------:R-:W-:Y:S02]  /*2e70*/  PRMT R68, R48, 0x7610, R68 ;  /* 0x0000761030447816 */ /* 0x000fe40000000044 */
[----:B------:R-:W-:-:S02]  /*2e80*/  PRMT R69, R47, 0x7610, R69 ;  /* 0x000076102f457816 */ /* 0x000fc40000000045 */
[----:B------:R-:W-:-:S07]  /*2e90*/  PRMT R70, R46, 0x7610, R70 ;  /* 0x000076102e467816 */ /* 0x000fce0000000046 */
.L_x_1261:
[----:B------:R-:W-:-:S04]  /*2ea0*/  UISETP.NE.U32.AND UP0, UPT, UR4, URZ, UPT ;  /* 0x000000ff0400728c */ /* 0x000fc8000bf05070 */
[----:B------:R-:W-:-:S09]  /*2eb0*/  UISETP.NE.AND.EX UP0, UPT, UR5, URZ, UPT, UP0 ;  /* 0x000000ff0500728c */ /* 0x000fd2000bf05300 */
[----:B------:R-:W-:Y:S05]  /*2ec0*/  BRA.U !UP0, `(.L_x_1263) ;  /* 0x0000000108207547 */ /* 0x000fea000b800000 */
[----:B------:R-:W0:Y:S01]  /*2ed0*/  LDC.64 R48, c[0x0][0x478] ;  /* 0x00011e00ff307b82 */ /* 0x000e220000000a00 */
[----:B------:R-:W-:-:S05]  /*2ee0*/  LOP3.LUT R46, R68, 0xffff, RZ, 0xc0, !PT ;  /* 0x0000ffff442e7812 */ /* 0x000fca00078ec0ff */
[----:B------:R-:W-:Y:S01]  /*2ef0*/  IMAD.WIDE.U32 R50, R46, 0x10000, RZ ;  /* 0x000100002e327825 */ /* 0x000fe200078e00ff */
[----:B------:R-:W-:-:S04]  /*2f00*/  PRMT R46, R69, 0x5410, R70 ;  /* 0x00005410452e7816 */ /* 0x000fc80000000046 */
[----:B------:R-:W-:Y:S02]  /*2f10*/  LOP3.LUT R47, R46, R51, RZ, 0xfc, !PT ;  /* 0x000000332e2f7212 */ /* 0x000fe400078efcff */
[----:B------:R-:W-:Y:S01]  /*2f20*/  LOP3.LUT R46, R50, 0xffff, R67, 0xf8, !PT ;  /* 0x0000ffff322e7812 */ /* 0x000fe200078ef843 */
[----:B0-----:R-:W-:-:S05]  /*2f30*/  IMAD.WIDE.U32 R48, R0, 0x8, R48 ;  /* 0x0000000800307825 */ /* 0x001fca00078e0030 */
[----:B------:R0:W-:Y:S02]  /*2f40*/  STG.E.64 desc[UR16][R48.64], R46 ;  /* 0x0000002e30007986 */ /* 0x0001e4000c101b10 */
.L_x_1263:
[----:B------:R-:W-:Y:S05]  /*2f50*/  BRA.U !UP3, `(.L_x_1264) ;  /* 0x000000010b207547 */ /* 0x000fea000b800000 */
[----:B0-----:R-:W0:Y:S01]  /*2f60*/  LDC.64 R48, c[0x0][0x468] ;  /* 0x00011a00ff307b82 */ /* 0x001e220000000a00 */
[----:B------:R-:W-:-:S05]  /*2f70*/  LOP3.LUT R46, R64, 0xffff, RZ, 0xc0, !PT ;  /* 0x0000ffff402e7812 */ /* 0x000fca00078ec0ff */
[----:B------:R-:W-:Y:S01]  /*2f80*/  IMAD.WIDE.U32 R50, R46, 0x10000, RZ ;  /* 0x000100002e327825 */ /* 0x000fe200078e00ff */
[----:B------:R-:W-:-:S04]  /*2f90*/  PRMT R46, R65, 0x5410, R66 ;  /* 0x00005410412e7816 */ /* 0x000fc80000000042 */
[----:B------:R-:W-:Y:S02]  /*2fa0*/  LOP3.LUT R47, R46, R51, RZ, 0xfc, !PT ;  /* 0x000000332e2f7212 */ /* 0x000fe400078efcff */
[----:B------:R-:W-:Y:S01]  /*2fb0*/  LOP3.LUT R46, R50, 0xffff, R63, 0xf8, !PT ;  /* 0x0000ffff322e7812 */ /* 0x000fe200078ef83f */
[----:B0-----:R-:W-:-:S05]  /*2fc0*/  IMAD.WIDE.U32 R48, R44, 0x8, R48 ;  /* 0x000000082c307825 */ /* 0x001fca00078e0030 */
[----:B------:R1:W-:Y:S02]  /*2fd0*/  STG.E.64 desc[UR16][R48.64], R46 ;  /* 0x0000002e30007986 */ /* 0x0003e4000c101b10 */
.L_x_1264:
[----:B------:R-:W-:Y:S02]  /*2fe0*/  IADD3 R0, PT, PT, R0, 0x80, RZ ;  /* 0x0000008000007810 */ /* 0x000fe40007ffe0ff */
[----:B------:R-:W-:-:S07]  /*2ff0*/  IADD3 R44, PT, PT, R44, 0x80, RZ ;  /* 0x000000802c2c7810 */ /* 0x000fce0007ffe0ff */
.L_x_1255:
[----:B------:R-:W-:Y:S05]  /*3000*/  BSYNC.RECONVERGENT B0 ;  /* 0x0000000000007941 */ /* 0x000fea0003800200 */
.L_x_1254:
        /* <DEDUP_REMOVED lines=11> */
[----:B-----5:R-:W-:Y:S01]  /*30c0*/  HADD2.F32 R115, -RZ, R54.H0_H0 ;  /* 0x20000036ff737230 */ /* 0x020fe20000004100 */
[--C-:B01----:R-:W-:Y:S01]  /*30d0*/  SHF.R.U64 R49, R54, 0x10, R55.reuse ;  /* 0x0000001036317819 */ /* 0x103fe20000001237 */
[----:B------:R-:W0:Y:S01]  /*30e0*/  @UP3 LDCU UR9, c[0x0][0x40c] ;  /* 0x00008180ff0937ac */ /* 0x000e220008000800 */
[----:B------:R-:W-:-:S03]  /*30f0*/  SHF.R.U32.HI R48, RZ, 0x10, R55 ;  /* 0x00000010ff307819 */ /* 0x000fc60000011637 */
[----:B------:R-:W-:Y:S01]  /*3100*/  HADD2.F32 R49, -RZ, R49.H0_H0 ;  /* 0x20000031ff317230 */ /* 0x000fe20000004100 */
[----:B------:R-:W1:Y:S04]  /*3110*/  @UP3 LDCU UR10, c[0x0][0x40c] ;  /* 0x00008180ff0a37ac */ /* 0x000e680008000800 */
[--C-:B------:R-:W-:Y:S01]  /*3120*/  @P3 FFMA.FTZ R46, R83, UR7, R45.reuse ;  /* 0x00000007532e3c23 */ /* 0x100fe2000801002d */
[--C-:B------:R-:W-:Y:S01]  /*3130*/  @P3 FFMA.FTZ R47, R80, UR7, R45.reuse ;  /* 0x00000007502f3c23 */ /* 0x100fe2000801002d */
[----:B------:R-:W-:Y:S02]  /*3140*/  @P3 FFMA.FTZ R50, R92, UR7, R45 ;  /* 0x000000075c323c23 */ /* 0x000fe4000801002d */
[----:B------:R-:W-:Y:S02]  /*3150*/  @P3 FADD.FTZ R46, R81, -R46 ;  /* 0x8000002e512e3221 */ /* 0x000fe40000010000 */
[----:B------:R-:W-:-:S02]  /*3160*/  @P3 FADD.FTZ R51, R93, -R50 ;  /* 0x800000325d333221 */ /* 0x000fc40000010000 */
[----:B------:R-:W-:Y:S01]  /*3170*/  @P3 FFMA.FTZ R115, R46, UR31, R115 ;  /* 0x0000001f2e733c23 */ /* 0x000fe20008010073 */
[----:B------:R-:W-:Y:S01]  /*3180*/  @P3 FADD.FTZ R46, R78, -R47 ;  /* 0x8000002f4e2e3221 */ /* 0x000fe20000010000 */
[----:B------:R-:W-:-:S03]  /*3190*/  @P3 FFMA.FTZ R47, R91, UR7, R45 ;  /* 0x000000075b2f3c23 */ /* 0x000fc6000801002d */
[----:B------:R-:W-:Y:S01]  /*31a0*/  @P3 FFMA.FTZ R49, R46, UR31, R49 ;  /* 0x0000001f2e313c23 */ /* 0x000fe20008010031 */
[----:B------:R-:W-:Y:S02]  /*31b0*/  HADD2.F32 R46, -RZ, R48.H0_H0 ;  /* 0x20000030ff2e7230 */ /* 0x000fe40000004100 */
[----:B------:R-:W-:Y:S01]  /*31c0*/  @P3 FADD.FTZ R47, R90, -R47 ;  /* 0x8000002f5a2f3221 */ /* 0x000fe20000010000 */
[----:B------:R-:W-:Y:S02]  /*31d0*/  HADD2.F32 R48, -RZ, R55.H0_H0 ;  /* 0x20000037ff307230 */ /* 0x000fe40000004100 */
[----:B0-----:R-:W-:Y:S01]  /*31e0*/  @P1 FMUL.FTZ R50, R49, UR9 ;  /* 0x0000000931321c20 */ /* 0x001fe20008410000 */
[----:B------:R-:W-:Y:S01]  /*31f0*/  F2FP.F16.F32.PACK_AB R49, RZ, R49 ;  /* 0x00000031ff31723e */ /* 0x000fe200000000ff */
[----:B------:R-:W-:Y:S01]  /*3200*/  @P3 FFMA.FTZ R46, R51, UR31, R46 ;  /* 0x0000001f332e3c23 */ /* 0x000fe2000801002e */
[----:B------:R-:W-:Y:S01]  /*3210*/  @P3 FFMA.FTZ R48, R47, UR31, R48 ;  /* 0x0000001f2f303c23 */ /* 0x000fe20008010030 */
[----:B--2---:R-:W-:Y:S01]  /*3220*/  @P1 FMUL.FTZ R47, R115, UR8 ;  /* 0x00000008732f1c20 */ /* 0x004fe20008410000 */
[----:B------:R-:W-:-:S02]  /*3230*/  @P1 F2FP.F16.F32.PACK_AB R50, RZ, R50 ;  /* 0x00000032ff32123e */ /* 0x000fc400000000ff */
[----:B-1----:R-:W-:Y:S01]  /*3240*/  @P1 FMUL.FTZ R51, R48, UR10 ;  /* 0x0000000a30331c20 */ /* 0x002fe20008410000 */
[----:B------:R-:W-:Y:S02]  /*3250*/  F2FP.F16.F32.PACK_AB R48, RZ, R48 ;  /* 0x00000030ff30723e */ /* 0x000fe400000000ff */
[----:B------:R-:W-:Y:S02]  /*3260*/  @P1 F2FP.F16.F32.PACK_AB R47, RZ, R47 ;  /* 0x0000002fff2f123e */ /* 0x000fe400000000ff */
[----:B------:R-:W-:Y:S02]  /*3270*/  @P1 PRMT R64, R50, 0x7610, R64 ;  /* 0x0000761032401816 */ /* 0x000fe40000000040 */
[----:B------:R-:W-:Y:S02]  /*3280*/  @P1 PRMT R63, R47, 0x7610, R63 ;  /* 0x000076102f3f1816 */ /* 0x000fe4000000003f */
[----:B------:R-:W-:Y:S02]  /*3290*/  @P1 F2FP.F16.F32.PACK_AB R51, RZ, R51 ;  /* 0x00000033ff33123e */ /* 0x000fe400000000ff */
[----:B------:R-:W-:-:S02]  /*32a0*/  F2FP.F16.F32.PACK_AB R50, RZ, R115 ;  /* 0x00000073ff32723e */ /* 0x000fc400000000ff */
[----:B------:R-:W-:Y:S02]  /*32b0*/  F2FP.F16.F32.PACK_AB R47, RZ, R46 ;  /* 0x0000002eff2f723e */ /* 0x000fe400000000ff */
[----:B------:R-:W-:Y:S02]  /*32c0*/  @P1 PRMT R65, R51, 0x7610, R65 ;  /* 0x0000761033411816 */ /* 0x000fe40000000041 */
[----:B------:R-:W-:Y:S02]  /*32d0*/  PRMT R67, R50, 0x7610, R67 ;  /* 0x0000761032437816 */ /* 0x000fe40000000043 */
        /* <DEDUP_REMOVED lines=8> */
.L_x_1268:
[----:B------:R-:W-:Y:S01]  /*3360*/  ISETP.LT.AND P3, PT, RZ, UR30, PT ;  /* 0x0000001eff007c0c */ /* 0x000fe2000bf61270 */
[----:B------:R-:W2:Y:S01]  /*3370*/  @UP3 LDCU UR8, c[0x0][0x40c] ;  /* 0x00008180ff0837ac */ /* 0x000ea20008000800 */
[----:B01---5:R-:W-:Y:S01]  /*3380*/  SHF.R.U64 R48, R54, 0x10, R55 ;  /* 0x0000001036307819 */ /* 0x023fe20000001237 */
[----:B------:R-:W-:Y:S01]  /*3390*/  HADD2.F32 R49, -RZ, R54.H0_H0 ;  /* 0x20000036ff317230 */ /* 0x000fe20000004100 */
[----:B------:R-:W0:Y:S03]  /*33a0*/  @UP3 LDCU UR9, c[0x0][0x40c] ;  /* 0x00008180ff0937ac */ /* 0x000e260008000800 */
[----:B------:R-:W-:Y:S01]  /*33b0*/  HADD2.F32 R48, -RZ, R48.H0_H0 ;  /* 0x20000030ff307230 */ /* 0x000fe20000004100 */
[----:B------:R-:W1:Y:S05]  /*33c0*/  @UP3 LDCU UR10, c[0x0][0x40c] ;  /* 0x00008180ff0a37ac */ /* 0x000e6a0008000800 */
[--C-:B------:R-:W-:Y:S01]  /*33d0*/  @P3 FFMA.FTZ R47, R80, UR7, R45.reuse ;  /* 0x00000007502f3c23 */ /* 0x100fe2000801002d */
[----:B------:R-:W-:-:S03]  /*33e0*/  @P3 FFMA.FTZ R46, R83, UR7, R45 ;  /* 0x00000007532e3c23 */ /* 0x000fc6000801002d */
[----:B------:R-:W-:Y:S01]  /*33f0*/  @P3 FADD.FTZ R47, R78, -R47 ;  /* 0x8000002f4e2f3221 */ /* 0x000fe20000010000 */
[----:B------:R-:W-:-:S03]  /*3400*/  @P3 FADD.FTZ R46, R81, -R46 ;  /* 0x8000002e512e3221 */ /* 0x000fc60000010000 */
[----:B------:R-:W-:Y:S01]  /*3410*/  @P3 FFMA.FTZ R48, R47, UR31, R48 ;  /* 0x0000001f2f303c23 */ /* 0x000fe20008010030 */
[----:B------:R-:W-:Y:S01]  /*3420*/  @P3 FFMA.FTZ R47, R91, UR7, R45 ;  /* 0x000000075b2f3c23 */ /* 0x000fe2000801002d */
[----:B------:R-:W-:Y:S02]  /*3430*/  @P3 FFMA.FTZ R49, R46, UR31, R49 ;  /* 0x0000001f2e313c23 */ /* 0x000fe40008010031 */
[----:B0-----:R-:W-:Y:S01]  /*3440*/  @P1 FMUL.FTZ R48, R48, UR9 ;  /* 0x0000000930301c20 */ /* 0x001fe20008410000 */
[----:B------:R-:W-:Y:S01]  /*3450*/  @P3 FADD.FTZ R46, R90, -R47 ;  /* 0x8000002f5a2e3221 */ /* 0x000fe20000010000 */
[----:B------:R-:W-:-:S03]  /*3460*/  HADD2.F32 R47, -RZ, R55.H0_H0 ;  /* 0x20000037ff2f7230 */ /* 0x000fc60000004100 */
[----:B------:R-:W-:Y:S02]  /*3470*/  @P1 F2FP.F16.F32.PACK_AB R48, RZ, R48 ;  /* 0x00000030ff30123e */ /* 0x000fe400000000ff */
[----:B------:R-:W-:Y:S01]  /*3480*/  @P3 FFMA.FTZ R47, R46, UR31, R47 ;  /* 0x0000001f2e2f3c23 */ /* 0x000fe2000801002f */
[----:B--2---:R-:W-:Y:S01]  /*3490*/  @P1 FMUL.FTZ R46, R49, UR8 ;  /* 0x00000008312e1c20 */ /* 0x004fe20008410000 */
[----:B------:R-:W-:Y:S02]  /*34a0*/  @P1 PRMT R64, R48, 0x7610, R64 ;  /* 0x0000761030401816 */ /* 0x000fe40000000040 */
[----:B-1----:R-:W-:Y:S02]  /*34b0*/  @P1 FMUL.FTZ R47, R47, UR10 ;  /* 0x0000000a2f2f1c20 */ /* 0x002fe40008410000 */
[----:B------:R-:W-:-:S03]  /*34c0*/  @P1 F2FP.F16.F32.PACK_AB R46, RZ, R46 ;  /* 0x0000002eff2e123e */ /* 0x000fc600000000ff */
[----:B------:R-:W-:Y:S02]  /*34d0*/  @P1 F2FP.F16.F32.PACK_AB R47, RZ, R47 ;  /* 0x0000002fff2f123e */ /* 0x000fe400000000ff */
[----:B------:R-:W-:Y:S02]  /*34e0*/  @P1 PRMT R63, R46, 0x7610, R63 ;  /* 0x000076102e3f1816 */ /* 0x000fe4000000003f */
        /* <DEDUP_REMOVED lines=11> */
.L_x_1267:
[----:B------:R-:W-:-:S04]  /*35a0*/  UISETP.NE.U32.AND UP0, UPT, UR4, URZ, UPT ;  /* 0x000000ff0400728c */ /* 0x000fc8000bf05070 */
[----:B------:R-:W-:-:S09]  /*35b0*/  UISETP.NE.AND.EX UP0, UPT, UR5, URZ, UPT, UP0 ;  /* 0x000000ff0500728c */ /* 0x000fd2000bf05300 */
[----:B------:R-:W-:Y:S05]  /*35c0*/  BRA.U !UP0, `(.L_x_1270) ;  /* 0x0000000108a87547 */ /* 0x000fea000b800000 */
[----:B------:R-:W2:Y:S01]  /*35d0*/  @UP3 LDCU UR8, c[0x0][0x40c] ;  /* 0x00008180ff0837ac */ /* 0x000ea20008000800 */
[--C-:B01----:R-:W-:Y:S01]  /*35e0*/  FFMA.FTZ R46, R83, UR7, R45.reuse ;  /* 0x00000007532e7c23 */ /* 0x103fe2000801002d */
[----:B------:R-:W-:Y:S01]  /*35f0*/  ISETP.LT.AND P3, PT, RZ, UR30, PT ;  /* 0x0000001eff007c0c */ /* 0x000fe2000bf61270 */
[--C-:B------:R-:W-:Y:S01]  /*3600*/  FFMA.FTZ R47, R80, UR7, R45.reuse ;  /* 0x00000007502f7c23 */ /* 0x100fe2000801002d */
[----:B------:R-:W0:Y:S01]  /*3610*/  @UP3 LDCU UR9, c[0x0][0x40c] ;  /* 0x00008180ff0937ac */ /* 0x000e220008000800 */
[----:B------:R-:W-:Y:S01]  /*3620*/  FADD.FTZ R46, R81, -R46 ;  /* 0x8000002e512e7221 */ /* 0x000fe20000010000 */
[----:B------:R-:W-:Y:S01]  /*3630*/  FFMA.FTZ R49, R91, UR7, R45 ;  /* 0x000000075b317c23 */ /* 0x000fe2000801002d */
[----:B------:R-:W-:Y:S01]  /*3640*/  FADD.FTZ R47, R78, -R47 ;  /* 0x8000002f4e2f7221 */ /* 0x000fe20000010000 */
[----:B------:R-:W1:Y:S01]  /*3650*/  @UP3 LDCU UR10, c[0x0][0x40c] ;  /* 0x00008180ff0a37ac */ /* 0x000e620008000800 */
[----:B------:R-:W-:Y:S01]  /*3660*/  FMUL.FTZ R50, R46, UR31 ;  /* 0x0000001f2e327c20 */ /* 0x000fe20008410000 */
[----:B------:R-:W-:Y:S01]  /*3670*/  FADD.FTZ R48, R90, -R49 ;  /* 0x800000315a307221 */ /* 0x000fe20000010000 */
[----:B------:R-:W-:Y:S01]  /*3680*/  FMUL.FTZ R49, R47, UR31 ;  /* 0x0000001f2f317c20 */ /* 0x000fe20008410000 */
[----:B------:R-:W-:-:S02]  /*3690*/  FFMA.FTZ R118, R92, UR7, R45 ;  /* 0x000000075c767c23 */ /* 0x000fc4000801002d */
[----:B------:R-:W-:Y:S01]  /*36a0*/  FSEL R50, R50, RZ, P3 ;  /* 0x000000ff32327208 */ /* 0x000fe20001800000 */
[----:B------:R-:W-:Y:S01]  /*36b0*/  FMUL.FTZ R48, R48, UR31 ;  /* 0x0000001f30307c20 */ /* 0x000fe20008410000 */
[----:B------:R-:W-:Y:S01]  /*36c0*/  FSEL R49, R49, RZ, P3 ;  /* 0x000000ff31317208 */ /* 0x000fe20001800000 */
[----:B------:R-:W-:Y:S02]  /*36d0*/  FADD.FTZ R47, R93, -R118 ;  /* 0x800000765d2f7221 */ /* 0x000fe40000010000 */
[----:B--2---:R-:W-:Y:S01]  /*36e0*/  @P1 FMUL.FTZ R46, R50, UR8 ;  /* 0x00000008322e1c20 */ /* 0x004fe20008410000 */
[----:B------:R-:W-:Y:S01]  /*36f0*/  FSEL R48, R48, RZ, P3 ;  /* 0x000000ff30307208 */ /* 0x000fe20001800000 */
[----:B------:R-:W-:Y:S01]  /*3700*/  FMUL.FTZ R47, R47, UR31 ;  /* 0x0000001f2f2f7c20 */ /* 0x000fe20008410000 */
[----:B------:R-:W-:Y:S02]  /*3710*/  F2FP.F16.F32.PACK_AB R50, RZ, R50 ;  /* 0x00000032ff32723e */ /* 0x000fe400000000ff */
[----:B------:R-:W-:Y:S01]  /*3720*/  @P1 F2FP.F16.F32.PACK_AB R46, RZ, R46 ;  /* 0x0000002eff2e123e */ /* 0x000fe200000000ff */
[----:B-1----:R-:W-:Y:S01]  /*3730*/  @P1 FMUL.FTZ R51, R48, UR10 ;  /* 0x0000000a30331c20 */ /* 0x002fe20008410000 */
[----:B------:R-:W-:-:S02]  /*3740*/  F2FP.F16.F32.PACK_AB R48, RZ, R48 ;  /* 0x00000030ff30723e */ /* 0x000fc400000000ff */
[----:B------:R-:W-:Y:S01]  /*3750*/  @P1 PRMT R63, R46, 0x7610, R63 ;  /* 0x000076102e3f1816 */ /* 0x000fe2000000003f */
[----:B0-----:R-:W-:Y:S01]  /*3760*/  @P1 FMUL.FTZ R46, R49, UR9 ;  /* 0x00000009312e1c20 */ /* 0x001fe20008410000 */
[----:B------:R-:W-:Y:S02]  /*3770*/  @P1 F2FP.F16.F32.PACK_AB R51, RZ, R51 ;  /* 0x00000033ff33123e */ /* 0x000fe400000000ff */
[----:B------:R-:W-:Y:S02]  /*3780*/  F2FP.F16.F32.PACK_AB R49, RZ, R49 ;  /* 0x00000031ff31723e */ /* 0x000fe400000000ff */
[----:B------:R-:W-:Y:S02]  /*3790*/  @P1 F2FP.F16.F32.PACK_AB R46, RZ, R46 ;  /* 0x0000002eff2e123e */ /* 0x000fe400000000ff */
[----:B------:R-:W-:Y:S02]  /*37a0*/  @P1 PRMT R65, R51, 0x7610, R65 ;  /* 0x0000761033411816 */ /* 0x000fe40000000041 */
[----:B------:R-:W-:-:S02]  /*37b0*/  @P1 PRMT R64, R46, 0x7610, R64 ;  /* 0x000076102e401816 */ /* 0x000fc40000000040 */
[----:B------:R-:W-:Y:S02]  /*37c0*/  FSEL R46, R47, RZ, P3 ;  /* 0x000000ff2f2e7208 */ /* 0x000fe40001800000 */
[----:B------:R-:W-:Y:S02]  /*37d0*/  PRMT R67, R50, 0x7610, R67 ;  /* 0x0000761032437816 */ /* 0x000fe40000000043 */
[----:B------:R-:W-:Y:S02]  /*37e0*/  F2FP.F16.F32.PACK_AB R47, RZ, R46 ;  /* 0x0000002eff2f723e */ /* 0x000fe400000000ff */
        /* <DEDUP_REMOVED lines=8> */
.L_x_1270:
[----:B------:R-:W-:Y:S05]  /*3870*/  BRA.U !UP3, `(.L_x_1271) ;  /* 0x000000010b207547 */ /* 0x000fea000b800000 */
[----:B01----:R-:W-:Y:S01]  /*3880*/  FFMA.FTZ R46, R83, UR7, R45 ;  /* 0x00000007532e7c23 */ /* 0x003fe2000801002d */
[----:B------:R-:W-:-:S03]  /*3890*/  ISETP.LT.AND P3, PT, RZ, UR30, PT ;  /* 0x0000001eff007c0c */ /* 0x000fc6000bf61270 */
[----:B------:R-:W-:-:S04]  /*38a0*/  FADD.FTZ R46, R81, -R46 ;  /* 0x8000002e512e7221 */ /* 0x000fc80000010000 */
[----:B------:R-:W-:-:S05]  /*38b0*/  FMUL.FTZ R46, R46, UR31 ;  /* 0x0000001f2e2e7c20 */ /* 0x000fca0008410000 */
[----:B------:R-:W-:-:S05]  /*38c0*/  FSEL R46, R46, RZ, P3 ;  /* 0x000000ff2e2e7208 */ /* 0x000fca0001800000 */
[----:B------:R-:W-:-:S05]  /*38d0*/  FMUL.FTZ R46, R46, UR27 ;  /* 0x0000001b2e2e7c20 */ /* 0x000fca0008410000 */
[----:B------:R-:W-:-:S04]  /*38e0*/  F2FP.F16.F32.PACK_AB R46, RZ, R46 ;  /* 0x0000002eff2e723e */ /* 0x000fc800000000ff */
[----:B------:R-:W-:-:S07]  /*38f0*/  PRMT R63, R46, 0x7610, R63 ;  /* 0x000076102e3f7816 */ /* 0x000fce000000003f */
.L_x_1271:
        /* <DEDUP_REMOVED lines=9> */
.L_x_1272:
        /* <DEDUP_REMOVED lines=9> */
.L_x_1273:
        /* <DEDUP_REMOVED lines=9> */
.L_x_1269:
[----:B------:R-:W-:Y:S05]  /*3ab0*/  BRA.U !UP0, `(.L_x_1274) ;  /* 0x0000000108207547 */ /* 0x000fea000b800000 */
[----:B01----:R-:W0:Y:S01]  /*3ac0*/  LDC.64 R48, c[0x0][0x478] ;  /* 0x00011e00ff307b82 */ /* 0x003e220000000a00 */
[----:B------:R-:W-:-:S05]  /*3ad0*/  LOP3.LUT R46, R68, 0xffff, RZ, 0xc0, !PT ;  /* 0x0000ffff442e7812 */ /* 0x000fca00078ec0ff */
[----:B------:R-:W-:Y:S01]  /*3ae0*/  IMAD.WIDE.U32 R50, R46, 0x10000, RZ ;  /* 0x000100002e327825 */ /* 0x000fe200078e00ff */
[----:B------:R-:W-:-:S04]  /*3af0*/  PRMT R46, R69, 0x5410, R70 ;  /* 0x00005410452e7816 */ /* 0x000fc80000000046 */
[----:B------:R-:W-:Y:S02]  /*3b00*/  LOP3.LUT R47, R46, R51, RZ, 0xfc, !PT ;  /* 0x000000332e2f7212 */ /* 0x000fe400078efcff */
[----:B------:R-:W-:Y:S01]  /*3b10*/  LOP3.LUT R46, R50, 0xffff, R67, 0xf8, !PT ;  /* 0x0000ffff322e7812 */ /* 0x000fe200078ef843 */
[----:B0-----:R-:W-:-:S05]  /*3b20*/  IMAD.WIDE.U32 R48, R0, 0x8, R48 ;  /* 0x0000000800307825 */ /* 0x001fca00078e0030 */
[----:B------:R2:W-:Y:S02]  /*3b30*/  STG.E.64 desc[UR16][R48.64], R46 ;  /* 0x0000002e30007986 */ /* 0x0005e4000c101b10 */
.L_x_1274:
[----:B------:R-:W-:Y:S05]  /*3b40*/  BRA.U !UP3, `(.L_x_1275) ;  /* 0x000000010b207547 */ /* 0x000fea000b800000 */
[----:B012---:R-:W0:Y:S01]  /*3b50*/  LDC.64 R48, c[0x0][0x468] ;  /* 0x00011a00ff307b82 */ /* 0x007e220000000a00 */
[----:B------:R-:W-:-:S05]  /*3b60*/  LOP3.LUT R46, R64, 0xffff, RZ, 0xc0, !PT ;  /* 0x0000ffff402e7812 */ /* 0x000fca00078ec0ff */
[----:B------:R-:W-:Y:S01]  /*3b70*/  IMAD.WIDE.U32 R50, R46, 0x10000, RZ ;  /* 0x000100002e327825 */ /* 0x000fe200078e00ff */
[----:B------:R-:W-:-:S04]  /*3b80*/  PRMT R46, R65, 0x5410, R66 ;  /* 0x00005410412e7816 */ /* 0x000fc80000000042 */
[----:B------:R-:W-:Y:S02]  /*3b90*/  LOP3.LUT R47, R46, R51, RZ, 0xfc, !PT ;  /* 0x000000332e2f7212 */ /* 0x000fe400078efcff */
[----:B------:R-:W-:Y:S01]  /*3ba0*/  LOP3.LUT R46, R50, 0xffff, R63, 0xf8, !PT ;  /* 0x0000ffff322e7812 */ /* 0x000fe200078ef83f */
[----:B0-----:R-:W-:-:S05]  /*3bb0*/  IMAD.WIDE.U32 R48, R44, 0x8, R48 ;  /* 0x000000082c307825 */ /* 0x001fca00078e0030 */
[----:B------:R3:W-:Y:S02]  /*3bc0*/  STG.E.64 desc[UR16][R48.64], R46 ;  /* 0x0000002e30007986 */ /* 0x0007e4000c101b10 */
.L_x_1275:
[----:B------:R-:W-:Y:S02]  /*3bd0*/  IADD3 R0, PT, PT, R0, 0x80, RZ ;  /* 0x0000008000007810 */ /* 0x000fe40007ffe0ff */
[----:B------:R-:W-:-:S07]  /*3be0*/  IADD3 R44, PT, PT, R44, 0x80, RZ ;  /* 0x000000802c2c7810 */ /* 0x000fce0007ffe0ff */
.L_x_1266:
[----:B------:R-:W-:Y:S05]  /*3bf0*/  BSYNC.RECONVERGENT B0 ;  /* 0x0000000000007941 */ /* 0x000fea0003800200 */
.L_x_1265:
        /* <DEDUP_REMOVED lines=11> */
[----:B-----5:R-:W-:Y:S01]  /*3cb0*/  HADD2.F32 R115, -RZ, R56.H0_H0 ;  /* 0x20000038ff737230 */ /* 0x020fe20000004100 */
[--C-:B0123--:R-:W-:Y:S01]  /*3cc0*/  SHF.R.U64 R49, R56, 0x10, R57.reuse ;  /* 0x0000001038317819 */ /* 0x10ffe20000001239 */
        /* <DEDUP_REMOVED lines=20> */
[----:B----4-:R-:W-:Y:S01]  /*3e10*/  @P1 FMUL.FTZ R47, R115, UR8 ;  /* 0x00000008732f1c20 */ /* 0x010fe20008410000 */
        /* <DEDUP_REMOVED lines=19> */
.L_x_1279:
[----:B------:R-:W-:Y:S01]  /*3f50*/  ISETP.LT.AND P4, PT, RZ, UR30, PT ;  /* 0x0000001eff007c0c */ /* 0x000fe2000bf81270 */
[----:B------:R-:W4:Y:S01]  /*3f60*/  @UP3 LDCU UR8, c[0x0][0x40c] ;  /* 0x00008180ff0837ac */ /* 0x000f220008000800 */
[----:B------:R-:W4:Y:S01]  /*3f70*/  @UP3 LDCU UR9, c[0x0][0x40c] ;  /* 0x00008180ff0937ac */ /* 0x000f220008000800 */
[----:B------:R-:W4:Y:S10]  /*3f80*/  @UP3 LDCU UR10, c[0x0][0x40c] ;  /* 0x00008180ff0a37ac */ /* 0x000f340008000800 */
[--C-:B0123--:R-:W-:Y:S01]  /*3f90*/  @P4 FFMA.FTZ R46, R79, UR7, R45.reuse ;  /* 0x000000074f2e4c23 */ /* 0x10ffe2000801002d */
[----:B------:R-:W-:-:S03]  /*3fa0*/  @P4 FFMA.FTZ R49, R76, UR7, R45 ;  /* 0x000000074c314c23 */ /* 0x000fc6000801002d */
[----:B------:R-:W-:Y:S01]  /*3fb0*/  @P4 FADD.FTZ R47, R77, -R46 ;  /* 0x8000002e4d2f4221 */ /* 0x000fe20000010000 */
[----:B-----5:R-:W-:Y:S02]  /*3fc0*/  HADD2.F32 R46, -RZ, R56.H0_H0 ;  /* 0x20000038ff2e7230 */ /* 0x020fe40000004100 */
[----:B------:R-:W-:Y:S01]  /*3fd0*/  @P4 FADD.FTZ R48, R74, -R49 ;  /* 0x800000314a304221 */ /* 0x000fe20000010000 */
[----:B------:R-:W-:Y:S02]  /*3fe0*/  @P4 FFMA.FTZ R49, R95, UR7, R45 ;  /* 0x000000075f314c23 */ /* 0x000fe4000801002d */
[----:B------:R-:W-:Y:S01]  /*3ff0*/  @P4 FFMA.FTZ R46, R47, UR31, R46 ;  /* 0x0000001f2f2e4c23 */ /* 0x000fe2000801002e */
[----:B------:R-:W-:-:S03]  /*4000*/  SHF.R.U64 R47, R56, 0x10, R57 ;  /* 0x00000010382f7819 */ /* 0x000fc60000001239 */
[----:B----4-:R-:W-:Y:S02]  /*4010*/  @P1 FMUL.FTZ R46, R46, UR8 ;  /* 0x000000082e2e1c20 */ /* 0x010fe40008410000 */
[----:B------:R-:W-:-:S03]  /*4020*/  HADD2.F32 R47, -RZ, R47.H0_H0 ;  /* 0x2000002fff2f7230 */ /* 0x000fc60000004100 */
[----:B------:R-:W-:Y:S02]  /*4030*/  @P1 F2FP.F16.F32.PACK_AB R46, RZ, R46 ;  /* 0x0000002eff2e123e */ /* 0x000fe400000000ff */
[----:B------:R-:W-:Y:S01]  /*4040*/  @P4 FFMA.FTZ R47, R48, UR31, R47 ;  /* 0x0000001f302f4c23 */ /* 0x000fe2000801002f */
[----:B------:R-:W-:Y:S01]  /*4050*/  @P4 FADD.FTZ R48, R94, -R49 ;  /* 0x800000315e304221 */ /* 0x000fe20000010000 */
[----:B------:R-:W-:Y:S01]  /*4060*/  HADD2.F32 R49, -RZ, R57.H0_H0 ;  /* 0x20000039ff317230 */ /* 0x000fe20000004100 */
[----:B------:R-:W-:Y:S01]  /*4070*/  @P1 PRMT R63, R46, 0x7610, R63 ;  /* 0x000076102e3f1816 */ /* 0x000fe2000000003f */
[----:B------:R-:W-:-:S03]  /*4080*/  @P1 FMUL.FTZ R47, R47, UR9 ;  /* 0x000000092f2f1c20 */ /* 0x000fc60008410000 */
[----:B------:R-:W-:Y:S02]  /*4090*/  @P4 FFMA.FTZ R49, R48, UR31, R49 ;  /* 0x0000001f30314c23 */ /* 0x000fe40008010031 */
[----:B------:R-:W-:Y:S02]  /*40a0*/  @P1 F2FP.F16.F32.PACK_AB R47, RZ, R47 ;  /* 0x0000002fff2f123e */ /* 0x000fe400000000ff */
[----:B------:R-:W-:Y:S02]  /*40b0*/  @P1 FMUL.FTZ R49, R49, UR10 ;  /* 0x0000000a31311c20 */ /* 0x000fe40008410000 */
[----:B------:R-:W-:-:S03]  /*40c0*/  @P1 PRMT R64, R47, 0x7610, R64 ;  /* 0x000076102f401816 */ /* 0x000fc60000000040 */
        /* <DEDUP_REMOVED lines=12> */
.L_x_1278:
[----:B------:R-:W-:-:S04]  /*4190*/  UISETP.NE.U32.AND UP0, UPT, UR4, URZ, UPT ;  /* 0x000000ff0400728c */ /* 0x000fc8000bf05070 */
[----:B------:R-:W-:-:S09]  /*41a0*/  UISETP.NE.AND.EX UP0, UPT, UR5, URZ, UPT, UP0 ;  /* 0x000000ff0500728c */ /* 0x000fd2000bf05300 */
[----:B------:R-:W-:Y:S05]  /*41b0*/  BRA.U !UP0, `(.L_x_1281) ;  /* 0x0000000108a87547 */ /* 0x000fea000b800000 */
[----:B------:R-:W4:Y:S01]  /*41c0*/  @UP3 LDCU UR8, c[0x0][0x40c] ;  /* 0x00008180ff0837ac */ /* 0x000f220008000800 */
[--C-:B0123--:R-:W-:Y:S01]  /*41d0*/  FFMA.FTZ R46, R79, UR7, R45.reuse ;  /* 0x000000074f2e7c23 */ /* 0x10ffe2000801002d */
        /* <DEDUP_REMOVED lines=15> */
[----:B----4-:R-:W-:Y:S01]  /*42d0*/  @P1 FMUL.FTZ R46, R50, UR8 ;  /* 0x00000008322e1c20 */ /* 0x010fe20008410000 */
        /* <DEDUP_REMOVED lines=24> */
.L_x_1281:
[----:B------:R-:W-:Y:S05]  /*4460*/  BRA.U !UP3, `(.L_x_1282) ;  /* 0x000000010b207547 */ /* 0x000fea000b800000 */
[----:B0123--:R-:W-:Y:S01]  /*4470*/  FFMA.FTZ R46, R79, UR7, R45 ;  /* 0x000000074f2e7c23 */ /* 0x00ffe2000801002d */
[----:B------:R-:W-:-:S03]  /*4480*/  ISETP.LT.AND P4, PT, RZ, UR30, PT ;  /* 0x0000001eff007c0c */ /* 0x000fc6000bf81270 */
[----:B------:R-:W-:-:S04]  /*4490*/  FADD.FTZ R46, R77, -R46 ;  /* 0x8000002e4d2e7221 */ /* 0x000fc80000010000 */
[----:B------:R-:W-:-:S05]  /*44a0*/  FMUL.FTZ R46, R46, UR31 ;  /* 0x0000001f2e2e7c20 */ /* 0x000fca0008410000 */
[----:B------:R-:W-:-:S05]  /*44b0*/  FSEL R46, R46, RZ, P4 ;  /* 0x000000ff2e2e7208 */ /* 0x000fca0002000000 */
[----:B------:R-:W-:-:S05]  /*44c0*/  FMUL.FTZ R46, R46, UR27 ;  /* 0x0000001b2e2e7c20 */ /* 0x000fca0008410000 */
[----:B------:R-:W-:-:S04]  /*44d0*/  F2FP.F16.F32.PACK_AB R46, RZ, R46 ;  /* 0x0000002eff2e723e */ /* 0x000fc800000000ff */
[----:B------:R-:W-:-:S07]  /*44e0*/  PRMT R63, R46, 0x7610, R63 ;  /* 0x000076102e3f7816 */ /* 0x000fce000000003f */
.L_x_1282:
        /* <DEDUP_REMOVED lines=9> */
.L_x_1283:
        /* <DEDUP_REMOVED lines=9> */
.L_x_1284:
        /* <DEDUP_REMOVED lines=9> */
.L_x_1280:
[----:B------:R-:W-:Y:S05]  /*46a0*/  BRA.U !UP0, `(.L_x_1285) ;  /* 0x0000000108207547 */ /* 0x000fea000b800000 */
[----:B0123--:R-:W0:Y:S01]  /*46b0*/  LDC.64 R48, c[0x0][0x478] ;  /* 0x00011e00ff307b82 */ /* 0x00fe220000000a00 */
[----:B------:R-:W-:-:S05]  /*46c0*/  LOP3.LUT R46, R68, 0xffff, RZ, 0xc0, !PT ;  /* 0x0000ffff442e7812 */ /* 0x000fca00078ec0ff */
[----:B------:R-:W-:Y:S01]  /*46d0*/  IMAD.WIDE.U32 R50, R46, 0x10000, RZ ;  /* 0x000100002e327825 */ /* 0x000fe200078e00ff */
[----:B------:R-:W-:-:S04]  /*46e0*/  PRMT R46, R69, 0x5410, R70 ;  /* 0x00005410452e7816 */ /* 0x000fc80000000046 */
[----:B------:R-:W-:Y:S02]  /*46f0*/  LOP3.LUT R47, R46, R51, RZ, 0xfc, !PT ;  /* 0x000000332e2f7212 */ /* 0x000fe400078efcff */
[----:B------:R-:W-:Y:S01]  /*4700*/  LOP3.LUT R46, R50, 0xffff, R67, 0xf8, !PT ;  /* 0x0000ffff322e7812 */ /* 0x000fe200078ef843 */
[----:B0-----:R-:W-:-:S05]  /*4710*/  IMAD.WIDE.U32 R48, R0, 0x8, R48 ;  /* 0x0000000800307825 */ /* 0x001fca00078e0030 */
[----:B------:R4:W-:Y:S02]  /*4720*/  STG.E.64 desc[UR16][R48.64], R46 ;  /* 0x0000002e30007986 */ /* 0x0009e4000c101b10 */
.L_x_1285:
[----:B------:R-:W-:Y:S05]  /*4730*/  BRA.U !UP3, `(.L_x_1286) ;  /* 0x000000010b207547 */ /* 0x000fea000b800000 */
[----:B01234-:R-:W0:Y:S01]  /*4740*/  LDC.64 R48, c[0x0][0x468] ;  /* 0x00011a00ff307b82 */ /* 0x01fe220000000a00 */
[----:B------:R-:W-:-:S05]  /*4750*/  LOP3.LUT R46, R64, 0xffff, RZ, 0xc0, !PT ;  /* 0x0000ffff402e7812 */ /* 0x000fca00078ec0ff */
[----:B------:R-:W-:Y:S01]  /*4760*/  IMAD.WIDE.U32 R50, R46, 0x10000, RZ ;  /* 0x000100002e327825 */ /* 0x000fe200078e00ff */
[----:B------:R-:W-:-:S04]  /*4770*/  PRMT R46, R65, 0x5410, R66 ;  /* 0x00005410412e7816 */ /* 0x000fc80000000042 */
[----:B------:R-:W-:Y:S02]  /*4780*/  LOP3.LUT R47, R46, R51, RZ, 0xfc, !PT ;  /* 0x000000332e2f7212 */ /* 0x000fe400078efcff */
[----:B------:R-:W-:Y:S01]  /*4790*/  LOP3.LUT R46, R50, 0xffff, R63, 0xf8, !PT ;  /* 0x0000ffff322e7812 */ /* 0x000fe200078ef83f */
[----:B0-----:R-:W-:-:S05]  /*47a0*/  IMAD.WIDE.U32 R48, R44, 0x8, R48 ;  /* 0x000000082c307825 */ /* 0x001fca00078e0030 */
[----:B------:R0:W-:Y:S02]  /*47b0*/  STG.E.64 desc[UR16][R48.64], R46 ;  /* 0x0000002e30007986 */ /* 0x0001e4000c101b10 */
.L_x_1286:
[----:B------:R-:W-:Y:S02]  /*47c0*/  IADD3 R0, PT, PT, R0, 0x80, RZ ;  /* 0x0000008000007810 */ /* 0x000fe40007ffe0ff */
[----:B------:R-:W-:-:S07]  /*47d0*/  IADD3 R44, PT, PT, R44, 0x80, RZ ;  /* 0x000000802c2c7810 */ /* 0x000fce0007ffe0ff */
.L_x_1277:
[----:B------:R-:W-:Y:S05]  /*47e0*/  BSYNC.RECONVERGENT B0 ;  /* 0x0000000000007941 */ /* 0x000fea0003800200 */
.L_x_1276:
        /* <DEDUP_REMOVED lines=10> */
[----:B------:R-:W0:Y:S02]  /*4890*/  @UP3 LDCU UR8, c[0x0][0x40c] ;  /* 0x00008180ff0837ac */ /* 0x000e240008000800 */
[----:B012345:R-:W-:Y:S01]  /*48a0*/  SHF.R.U64 R49, R58, 0x10, R59 ;  /* 0x000000103a317819 */ /* 0x03ffe2000000123b */
[----:B------:R-:W-:Y:S01]  /*48b0*/  HADD2.F32 R115, -RZ, R58.H0_H0 ;  /* 0x2000003aff737230 */ /* 0x000fe20000004100 */
[----:B------:R-:W0:Y:S03]  /*48c0*/  @UP3 LDCU UR9, c[0x0][0x40c] ;  /* 0x00008180ff0937ac */ /* 0x000e260008000800 */
[----:B------:R-:W-:Y:S01]  /*48d0*/  HADD2.F32 R49, -RZ, R49.H0_H0 ;  /* 0x20000031ff317230 */ /* 0x000fe20000004100 */
[----:B------:R-:W1:Y:S04]  /*48e0*/  @UP3 LDCU UR10, c[0x0][0x40c] ;  /* 0x00008180ff0a37ac */ /* 0x000e680008000800 */
[--C-:B------:R-:W-:Y:S01]  /*48f0*/  @P5 FFMA.FTZ R46, R75, UR7, R45.reuse ;  /* 0x000000074b2e5c23 */ /* 0x100fe2000801002d */
[--C-:B------:R-:W-:Y:S01]  /*4900*/  @P5 FFMA.FTZ R48, R72, UR7, R45.reuse ;  /* 0x0000000748305c23 */ /* 0x100fe2000801002d */
[--C-:B------:R-:W-:Y:S01]  /*4910*/  @P5 FFMA.FTZ R47, R99, UR7, R45.reuse ;  /* 0x00000007632f5c23 */ /* 0x100fe2000801002d */
[----:B------:R-:W-:Y:S01]  /*4920*/  @P5 FFMA.FTZ R50, R100, UR7, R45 ;  /* 0x0000000764325c23 */ /* 0x000fe2000801002d */
[----:B------:R-:W-:Y:S01]  /*4930*/  @P5 FADD.FTZ R46, R73, -R46 ;  /* 0x8000002e492e5221 */ /* 0x000fe20000010000 */
[----:B------:R-:W-:Y:S01]  /*4940*/  @P5 FADD.FTZ R48, R71, -R48 ;  /* 0x8000003047305221 */ /* 0x000fe20000010000 */
[----:B------:R-:W-:Y:S01]  /*4950*/  @P5 FADD.FTZ R47, R98, -R47 ;  /* 0x8000002f622f5221 */ /* 0x000fe20000010000 */
[----:B------:R-:W-:Y:S01]  /*4960*/  @P5 FADD.FTZ R51, R101, -R50 ;  /* 0x8000003265335221 */ /* 0x000fe20000010000 */
[----:B------:R-:W-:Y:S01]  /*4970*/  @P5 FFMA.FTZ R115, R46, UR31, R115 ;  /* 0x0000001f2e735c23 */ /* 0x000fe20008010073 */
[----:B------:R-:W-:Y:S01]  /*4980*/  @P5 FFMA.FTZ R49, R48, UR31, R49 ;  /* 0x0000001f30315c23 */ /* 0x000fe20008010031 */
[----:B------:R-:W-:Y:S01]  /*4990*/  SHF.R.U32.HI R46, RZ, 0x10, R59 ;  /* 0x00000010ff2e7819 */ /* 0x000fe2000001163b */
[----:B------:R-:W-:-:S02]  /*49a0*/  HADD2.F32 R48, -RZ, R59.H0_H0 ;  /* 0x2000003bff307230 */ /* 0x000fc40000004100 */
[----:B0-----:R-:W-:Y:S01]  /*49b0*/  @P1 FMUL.FTZ R50, R49, UR9 ;  /* 0x0000000931321c20 */ /* 0x001fe20008410000 */
[----:B------:R-:W-:Y:S01]  /*49c0*/  F2FP.F16.F32.PACK_AB R49, RZ, R49 ;  /* 0x00000031ff31723e */ /* 0x000fe200000000ff */
[----:B------:R-:W-:Y:S02]  /*49d0*/  HADD2.F32 R46, -RZ, R46.H0_H0 ;  /* 0x2000002eff2e7230 */ /* 0x000fe40000004100 */
[----:B------:R-:W-:Y:S01]  /*49e0*/  @P5 FFMA.FTZ R48, R47, UR31, R48 ;  /* 0x0000001f2f305c23 */ /* 0x000fe20008010030 */
[----:B------:R-:W-:Y:S01]  /*49f0*/  @P1 FMUL.FTZ R47, R115, UR8 ;  /* 0x00000008732f1c20 */ /* 0x000fe20008410000 */
[----:B------:R-:W-:Y:S01]  /*4a00*/  @P1 F2FP.F16.F32.PACK_AB R50, RZ, R50 ;  /* 0x00000032ff32123e */ /* 0x000fe200000000ff */
[----:B------:R-:W-:Y:S01]  /*4a10*/  @P5 FFMA.FTZ R46, R51, UR31, R46 ;  /* 0x0000001f332e5c23 */ /* 0x000fe2000801002e */
[----:B-1----:R-:W-:Y:S02]  /*4a20*/  @P1 FMUL.FTZ R51, R48, UR10 ;  /* 0x0000000a30331c20 */ /* 0x002fe40008410000 */
[----:B------:R-:W-:-:S02]  /*4a30*/  @P1 F2FP.F16.F32.PACK_AB R47, RZ, R47 ;  /* 0x0000002fff2f123e */ /* 0x000fc400000000ff */
[----:B------:R-:W-:Y:S02]  /*4a40*/  @P1 PRMT R64, R50, 0x7610, R64 ;  /* 0x0000761032401816 */ /* 0x000fe40000000040 */
[----:B------:R-:W-:Y:S02]  /*4a50*/  @P1 PRMT R63, R47, 0x7610, R63 ;  /* 0x000076102f3f1816 */ /* 0x000fe4000000003f */
[----:B------:R-:W-:Y:S02]  /*4a60*/  @P1 F2FP.F16.F32.PACK_AB R51, RZ, R51 ;  /* 0x00000033ff33123e */ /* 0x000fe400000000ff */
[----:B------:R-:W-:Y:S02]  /*4a70*/  F2FP.F16.F32.PACK_AB R50, RZ, R115 ;  /* 0x00000073ff32723e */ /* 0x000fe400000000ff */
[----:B------:R-:W-:Y:S02]  /*4a80*/  F2FP.F16.F32.PACK_AB R48, RZ, R48 ;  /* 0x00000030ff30723e */ /* 0x000fe400000000ff */
[----:B------:R-:W-:-:S02]  /*4a90*/  F2FP.F16.F32.PACK_AB R47, RZ, R46 ;  /* 0x0000002eff2f723e */ /* 0x000fc400000000ff */
        /* <DEDUP_REMOVED lines=10> */
.L_x_1290:
[----:B------:R-:W-:Y:S01]  /*4b40*/  ISETP.LT.AND P5, PT, RZ, UR30, PT ;  /* 0x0000001eff007c0c */ /* 0x000fe2000bfa1270 */
[----:B------:R-:W0:Y:S01]  /*4b50*/  @UP3 LDCU UR8, c[0x0][0x40c] ;  /* 0x00008180ff0837ac */ /* 0x000e220008000800 */
[----:B------:R-:W0:Y:S01]  /*4b60*/  @UP3 LDCU UR9, c[0x0][0x40c] ;  /* 0x00008180ff0937ac */ /* 0x000e220008000800 */
[----:B------:R-:W0:Y:S10]  /*4b70*/  @UP3 LDCU UR10, c[0x0][0x40c] ;  /* 0x00008180ff0a37ac */ /* 0x000e340008000800 */
[--C-:B01234-:R-:W-:Y:S01]  /*4b80*/  @P5 FFMA.FTZ R46, R75, UR7, R45.reuse ;  /* 0x000000074b2e5c23 */ /* 0x11ffe2000801002d */
[--C-:B------:R-:W-:Y:S01]  /*4b90*/  @P5 FFMA.FTZ R48, R72, UR7, R45.reuse ;  /* 0x0000000748305c23 */ /* 0x100fe2000801002d */
[----:B------:R-:W-:-:S02]  /*4ba0*/  @P5 FFMA.FTZ R49, R99, UR7, R45 ;  /* 0x0000000763315c23 */ /* 0x000fc4000801002d */
[----:B------:R-:W-:Y:S01]  /*4bb0*/  @P5 FADD.FTZ R47, R73, -R46 ;  /* 0x8000002e492f5221 */ /* 0x000fe20000010000 */
[----:B-----5:R-:W-:Y:S02]  /*4bc0*/  HADD2.F32 R46, -RZ, R58.H0_H0 ;  /* 0x2000003aff2e7230 */ /* 0x020fe40000004100 */
[----:B------:R-:W-:-:S03]  /*4bd0*/  @P5 FADD.FTZ R48, R71, -R48 ;  /* 0x8000003047305221 */ /* 0x000fc60000010000 */
[----:B------:R-:W-:Y:S01]  /*4be0*/  @P5 FFMA.FTZ R46, R47, UR31, R46 ;  /* 0x0000001f2f2e5c23 */ /* 0x000fe2000801002e */
[----:B------:R-:W-:-:S03]  /*4bf0*/  SHF.R.U64 R47, R58, 0x10, R59 ;  /* 0x000000103a2f7819 */ /* 0x000fc6000000123b */
[----:B------:R-:W-:Y:S02]  /*4c00*/  @P1 FMUL.FTZ R46, R46, UR8 ;  /* 0x000000082e2e1c20 */ /* 0x000fe40008410000 */
        /* <DEDUP_REMOVED lines=23> */
.L_x_1289:
[----:B------:R-:W-:-:S04]  /*4d80*/  UISETP.NE.U32.AND UP0, UPT, UR4, URZ, UPT ;  /* 0x000000ff0400728c */ /* 0x000fc8000bf05070 */
[----:B------:R-:W-:-:S09]  /*4d90*/  UISETP.NE.AND.EX UP0, UPT, UR5, URZ, UPT, UP0 ;  /* 0x000000ff0500728c */ /* 0x000fd2000bf05300 */
[----:B------:R-:W-:Y:S05]  /*4da0*/  BRA.U !UP0, `(.L_x_1292) ;  /* 0x0000000108a87547 */ /* 0x000fea000b800000 */
[----:B------:R-:W0:Y:S02]  /*4db0*/  @UP3 LDCU UR8, c[0x0][0x40c] ;  /* 0x00008180ff0837ac */ /* 0x000e240008000800 */
[--C-:B01234-:R-:W-:Y:S01]  /*4dc0*/  FFMA.FTZ R46, R75, UR7, R45.reuse ;  /* 0x000000074b2e7c23 */ /* 0x11ffe2000801002d */
        /* <DEDUP_REMOVED lines=8> */
[----:B------:R-:W-:Y:S01]  /*4e50*/  FFMA.FTZ R46, R72, UR7, R45 ;  /* 0x00000007482e7c23 */ /* 0x000fe2000801002d */
[----:B------:R-:W-:Y:S01]  /*4e60*/  FMUL.FTZ R48, R47, UR31 ;  /* 0x0000001f2f307c20 */ /* 0x000fe20008410000 */
[----:B------:R-:W-:-:S02]  /*4e70*/  FADD.FTZ R47, R101, -R118 ;  /* 0x80000076652f7221 */ /* 0x000fc40000010000 */
[----:B------:R-:W-:Y:S01]  /*4e80*/  FSEL R50, R50, RZ, P5 ;  /* 0x000000ff32327208 */ /* 0x000fe20002800000 */
[----:B------:R-:W-:Y:S01]  /*4e90*/  FADD.FTZ R49, R71, -R46 ;  /* 0x8000002e47317221 */ /* 0x000fe20000010000 */
[----:B------:R-:W-:Y:S01]  /*4ea0*/  FSEL R48, R48, RZ, P5 ;  /* 0x000000ff30307208 */ /* 0x000fe20002800000 */
[----:B------:R-:W-:Y:S02]  /*4eb0*/  FMUL.FTZ R47, R47, UR31 ;  /* 0x0000001f2f2f7c20 */ /* 0x000fe40008410000 */
[----:B------:R-:W-:Y:S01]  /*4ec0*/  @P1 FMUL.FTZ R46, R50, UR8 ;  /* 0x00000008322e1c20 */ /* 0x000fe20008410000 */
[----:B------:R-:W-:Y:S01]  /*4ed0*/  FMUL.FTZ R49, R49, UR31 ;  /* 0x0000001f31317c20 */ /* 0x000fe20008410000 */
[----:B------:R-:W-:-:S03]  /*4ee0*/  F2FP.F16.F32.PACK_AB R50, RZ, R50 ;  /* 0x00000032ff32723e */ /* 0x000fc600000000ff */
[----:B------:R-:W-:Y:S02]  /*4ef0*/  @P1 F2FP.F16.F32.PACK_AB R46, RZ, R46 ;  /* 0x0000002eff2e123e */ /* 0x000fe400000000ff */
[----:B------:R-:W-:Y:S01]  /*4f00*/  FSEL R49, R49, RZ, P5 ;  /* 0x000000ff31317208 */ /* 0x000fe20002800000 */
[----:B-1----:R-:W-:Y:S01]  /*4f10*/  @P1 FMUL.FTZ R51, R48, UR10 ;  /* 0x0000000a30331c20 */ /* 0x002fe20008410000 */
[----:B------:R-:W-:Y:S02]  /*4f20*/  @P1 PRMT R63, R46, 0x7610, R63 ;  /* 0x000076102e3f1816 */ /* 0x000fe4000000003f */
[----:B------:R-:W-:Y:S01]  /*4f30*/  F2FP.F16.F32.PACK_AB R48, RZ, R48 ;  /* 0x00000030ff30723e */ /* 0x000fe200000000ff */
[----:B0-----:R-:W-:Y:S01]  /*4f40*/  @P1 FMUL.FTZ R46, R49, UR9 ;  /* 0x00000009312e1c20 */ /* 0x001fe20008410000 */
[----:B------:R-:W-:Y:S02]  /*4f50*/  @P1 F2FP.F16.F32.PACK_AB R51, RZ, R51 ;  /* 0x00000033ff33123e */ /* 0x000fe400000000ff */
[----:B------:R-:W-:-:S02]  /*4f60*/  F2FP.F16.F32.PACK_AB R49, RZ, R49 ;  /* 0x00000031ff31723e */ /* 0x000fc400000000ff */
[----:B------:R-:W-:Y:S02]  /*4f70*/  @P1 F2FP.F16.F32.PACK_AB R46, RZ, R46 ;  /* 0x0000002eff2e123e */ /* 0x000fe400000000ff */
[----:B------:R-:W-:Y:S02]  /*4f80*/  @P1 PRMT R65, R51, 0x7610, R65 ;  /* 0x0000761033411816 */ /* 0x000fe40000000041 */
[----:B------:R-:W-:Y:S02]  /*4f90*/  @P1 PRMT R64, R46, 0x7610, R64 ;  /* 0x000076102e401816 */ /* 0x000fe40000000040 */
[----:B------:R-:W-:Y:S02]  /*4fa0*/  FSEL R46, R47, RZ, P5 ;  /* 0x000000ff2f2e7208 */ /* 0x000fe40002800000 */
[----:B------:R-:W-:Y:S02]  /*4fb0*/  PRMT R67, R50, 0x7610, R67 ;  /* 0x0000761032437816 */ /* 0x000fe40000000043 */
[----:B------:R-:W-:-:S02]  /*4fc0*/  F2FP.F16.F32.PACK_AB R47, RZ, R46 ;  /* 0x0000002eff2f723e */ /* 0x000fc400000000ff */
        /* <DEDUP_REMOVED lines=8> */
.L_x_1292:
[----:B------:R-:W-:Y:S05]  /*5050*/  BRA.U !UP3, `(.L_x_1293) ;  /* 0x000000010b207547 */ /* 0x000fea000b800000 */
[----:B01234-:R-:W-:Y:S01]  /*5060*/  FFMA.FTZ R46, R75, UR7, R45 ;  /* 0x000000074b2e7c23 */ /* 0x01ffe2000801002d */
[----:B------:R-:W-:-:S03]  /*5070*/  ISETP.LT.AND P5, PT, RZ, UR30, PT ;  /* 0x0000001eff007c0c */ /* 0x000fc6000bfa1270 */
[----:B------:R-:W-:-:S04]  /*5080*/  FADD.FTZ R46, R73, -R46 ;  /* 0x8000002e492e7221 */ /* 0x000fc80000010000 */
[----:B------:R-:W-:-:S05]  /*5090*/  FMUL.FTZ R46, R46, UR31 ;  /* 0x0000001f2e2e7c20 */ /* 0x000fca0008410000 */
[----:B------:R-:W-:-:S05]  /*50a0*/  FSEL R46, R46, RZ, P5 ;  /* 0x000000ff2e2e7208 */ /* 0x000fca0002800000 */
[----:B------:R-:W-:-:S05]  /*50b0*/  FMUL.FTZ R46, R46, UR27 ;  /* 0x0000001b2e2e7c20 */ /* 0x000fca0008410000 */
[----:B------:R-:W-:-:S04]  /*50c0*/  F2FP.F16.F32.PACK_AB R46, RZ, R46 ;  /* 0x0000002eff2e723e */ /* 0x000fc800000000ff */
[----:B------:R-:W-:-:S07]  /*50d0*/  PRMT R63, R46, 0x7610, R63 ;  /* 0x000076102e3f7816 */ /* 0x000fce000000003f */
.L_x_1293:
        /* <DEDUP_REMOVED lines=9> */
.L_x_1294:
        /* <DEDUP_REMOVED lines=9> */
.L_x_1295:
        /* <DEDUP_REMOVED lines=9> */
.L_x_1291:
        /* <DEDUP_REMOVED lines=9> */
.L_x_1296:
        /* <DEDUP_REMOVED lines=9> */
.L_x_1297:
[----:B------:R-:W-:Y:S02]  /*53b0*/  IADD3 R0, PT, PT, R0, 0x80, RZ ;  /* 0x0000008000007810 */ /* 0x000fe40007ffe0ff */
[----:B------:R-:W-:-:S07]  /*53c0*/  IADD3 R44, PT, PT, R44, 0x80, RZ ;  /* 0x000000802c2c7810 */ /* 0x000fce0007ffe0ff */
.L_x_1288:
[----:B------:R-:W-:Y:S05]  /*53d0*/  BSYNC.RECONVERGENT B0 ;  /* 0x0000000000007941 */ /* 0x000fea0003800200 */
.L_x_1287:
        /* <DEDUP_REMOVED lines=23> */
[----:B------:R-:W-:Y:S01]  /*5550*/  SHF.R.U32.HI R48, RZ, 0x10, R61 ;  /* 0x00000010ff307819 */ /* 0x000fe2000001163d */
[----:B------:R-:W-:Y:S01]  /*5560*/  @P6 FFMA.FTZ R46, R49, UR31, R46 ;  /* 0x0000001f312e6c23 */ /* 0x000fe2000801002e */
[----:B------:R-:W-:-:S03]  /*5570*/  @P6 FFMA.FTZ R49, R107, UR7, R45 ;  /* 0x000000076b316c23 */ /* 0x000fc6000801002d */
[----:B------:R-:W-:Y:S02]  /*5580*/  HADD2.F32 R45, -RZ, R48.H0_H0 ;  /* 0x20000030ff2d7230 */ /* 0x000fe40000004100 */
[----:B------:R-:W-:Y:S01]  /*5590*/  @P6 FADD.FTZ R49, R106, -R49 ;  /* 0x800000316a316221 */ /* 0x000fe20000010000 */
[----:B------:R-:W-:Y:S02]  /*55a0*/  HADD2.F32 R48, -RZ, R61.H0_H0 ;  /* 0x2000003dff307230 */ /* 0x000fe40000004100 */
[----:B0-----:R-:W-:Y:S01]  /*55b0*/  @P1 FMUL.FTZ R51, R46, UR9 ;  /* 0x000000092e331c20 */ /* 0x001fe20008410000 */
[----:B------:R-:W-:Y:S02]  /*55c0*/  @P6 FFMA.FTZ R45, R50, UR31, R45 ;  /* 0x0000001f322d6c23 */ /* 0x000fe4000801002d */
[----:B------:R-:W-:Y:S01]  /*55d0*/  @P6 FFMA.FTZ R48, R49, UR31, R48 ;  /* 0x0000001f31306c23 */ /* 0x000fe20008010030 */
[----:B------:R-:W-:Y:S01]  /*55e0*/  @P1 FMUL.FTZ R49, R47, UR8 ;  /* 0x000000082f311c20 */ /* 0x000fe20008410000 */
[----:B------:R-:W-:-:S02]  /*55f0*/  @P1 F2FP.F16.F32.PACK_AB R51, RZ, R51 ;  /* 0x00000033ff33123e */ /* 0x000fc400000000ff */
[----:B-1----:R-:W-:Y:S01]  /*5600*/  @P1 FMUL.FTZ R50, R48, UR10 ;  /* 0x0000000a30321c20 */ /* 0x002fe20008410000 */
[----:B------:R-:W-:Y:S02]  /*5610*/  F2FP.F16.F32.PACK_AB R47, RZ, R47 ;  /* 0x0000002fff2f723e */ /* 0x000fe400000000ff */
[----:B------:R-:W-:Y:S02]  /*5620*/  @P1 F2FP.F16.F32.PACK_AB R49, RZ, R49 ;  /* 0x00000031ff31123e */ /* 0x000fe400000000ff */
[----:B------:R-:W-:Y:S02]  /*5630*/  @P1 F2FP.F16.F32.PACK_AB R50, RZ, R50 ;  /* 0x00000032ff32123e */ /* 0x000fe400000000ff */
[----:B------:R-:W-:Y:S02]  /*5640*/  @P1 PRMT R63, R49, 0x7610, R63 ;  /* 0x00007610313f1816 */ /* 0x000fe4000000003f */
        /* <DEDUP_REMOVED lines=8> */
[----:B------:R-:W-:Y:S01]  /*56d0*/  PRMT R70, R46, 0x7610, R70 ;  /* 0x000076102e467816 */ /* 0x000fe20000000046 */
[----:B------:R-:W-:Y:S06]  /*56e0*/  BRA.U !UP3, `(.L_x_1302) ;  /* 0x000000050be47547 */ /* 0x000fec000b800000 */
[----:B------:R-:W-:-:S05]  /*56f0*/  FMUL.FTZ R45, R45, UR27 ;  /* 0x0000001b2d2d7c20 */ /* 0x000fca0008410000 */
[----:B------:R-:W-:-:S04]  /*5700*/  F2FP.F16.F32.PACK_AB R45, RZ, R45 ;  /* 0x0000002dff2d723e */ /* 0x000fc800000000ff */
[----:B------:R-:W-:Y:S01]  /*5710*/  PRMT R66, R45, 0x7610, R66 ;  /* 0x000076102d427816 */ /* 0x000fe20000000042 */
[----:B------:R-:W-:Y:S06]  /*5720*/  BRA `(.L_x_1302) ;  /* 0x0000000400d47947 */ /* 0x000fec0003800000 */
.L_x_1301:
[----:B------:R-:W-:Y:S01]  /*5730*/  ISETP.LT.AND P6, PT, RZ, UR30, PT ;  /* 0x0000001eff007c0c */ /* 0x000fe2000bfc1270 */
[----:B012345:R-:W-:Y:S01]  /*5740*/  HADD2.F32 R46, -RZ, R60.H0_H0 ;  /* 0x2000003cff2e7230 */ /* 0x03ffe20000004100 */
[----:B------:R-:W0:Y:S01]  /*5750*/  @UP3 LDCU UR8, c[0x0][0x40c] ;  /* 0x00008180ff0837ac */ /* 0x000e220008000800 */
[----:B------:R-:W1:Y:S01]  /*5760*/  @UP3 LDCU UR9, c[0x0][0x40c] ;  /* 0x00008180ff0937ac */ /* 0x000e620008000800 */
[----:B------:R-:W2:Y:S09]  /*5770*/  @UP3 LDCU UR10, c[0x0][0x40c] ;  /* 0x00008180ff0a37ac */ /* 0x000eb20008000800 */
[--C-:B------:R-:W-:Y:S01]  /*5780*/  @P6 FFMA.FTZ R47, R103, UR7, R45.reuse ;  /* 0x00000007672f6c23 */ /* 0x100fe2000801002d */
[--C-:B------:R-:W-:Y:S01]  /*5790*/  @P6 FFMA.FTZ R48, R104, UR7, R45.reuse ;  /* 0x0000000768306c23 */ /* 0x100fe2000801002d */
[----:B------:R-:W-:-:S02]  /*57a0*/  @P6 FFMA.FTZ R49, R107, UR7, R45 ;  /* 0x000000076b316c23 */ /* 0x000fc4000801002d */
[----:B------:R-:W-:Y:S01]  /*57b0*/  @P6 FADD.FTZ R47, R102, -R47 ;  /* 0x8000002f662f6221 */ /* 0x000fe20000010000 */
[----:B------:R-:W-:-:S03]  /*57c0*/  @P6 FADD.FTZ R48, R105, -R48 ;  /* 0x8000003069306221 */ /* 0x000fc60000010000 */
[----:B------:R-:W-:Y:S01]  /*57d0*/  @P6 FFMA.FTZ R46, R47, UR31, R46 ;  /* 0x0000001f2f2e6c23 */ /* 0x000fe2000801002e */
[----:B------:R-:W-:-:S03]  /*57e0*/  SHF.R.U64 R47, R60, 0x10, R61 ;  /* 0x000000103c2f7819 */ /* 0x000fc6000000123d */
[----:B0-----:R-:W-:Y:S02]  /*57f0*/  @P1 FMUL.FTZ R46, R46, UR8 ;  /* 0x000000082e2e1c20 */ /* 0x001fe40008410000 */
[----:B------:R-:W-:-:S03]  /*5800*/  HADD2.F32 R47, -RZ, R47.H0_H0 ;  /* 0x2000002fff2f7230 */ /* 0x000fc60000004100 */
[----:B------:R-:W-:Y:S02]  /*5810*/  @P1 F2FP.F16.F32.PACK_AB R46, RZ, R46 ;  /* 0x0000002eff2e123e */ /* 0x000fe400000000ff */
[----:B------:R-:W-:Y:S01]  /*5820*/  @P6 FFMA.FTZ R47, R48, UR31, R47 ;  /* 0x0000001f302f6c23 */ /* 0x000fe2000801002f */
[----:B------:R-:W-:Y:S01]  /*5830*/  @P6 FADD.FTZ R48, R106, -R49 ;  /* 0x800000316a306221 */ /* 0x000fe20000010000 */
[----:B------:R-:W-:Y:S01]  /*5840*/  HADD2.F32 R49, -RZ, R61.H0_H0 ;  /* 0x2000003dff317230 */ /* 0x000fe20000004100 */
[----:B------:R-:W-:Y:S01]  /*5850*/  @P1 PRMT R63, R46, 0x7610, R63 ;  /* 0x000076102e3f1816 */ /* 0x000fe2000000003f */
[----:B-1----:R-:W-:-:S03]  /*5860*/  @P1 FMUL.FTZ R47, R47, UR9 ;  /* 0x000000092f2f1c20 */ /* 0x002fc60008410000 */
[----:B------:R-:W-:Y:S02]  /*5870*/  @P6 FFMA.FTZ R49, R48, UR31, R49 ;  /* 0x0000001f30316c23 */ /* 0x000fe40008010031 */
[----:B------:R-:W-:Y:S02]  /*5880*/  @P1 F2FP.F16.F32.PACK_AB R47, RZ, R47 ;  /* 0x0000002fff2f123e */ /* 0x000fe400000000ff */
[----:B--2---:R-:W-:Y:S02]  /*5890*/  @P1 FMUL.FTZ R49, R49, UR10 ;  /* 0x0000000a31311c20 */ /* 0x004fe40008410000 */
        /* <DEDUP_REMOVED lines=13> */
.L_x_1300:
[----:B------:R-:W-:-:S04]  /*5970*/  UISETP.NE.U32.AND UP0, UPT, UR4, URZ, UPT ;  /* 0x000000ff0400728c */ /* 0x000fc8000bf05070 */
[----:B------:R-:W-:-:S09]  /*5980*/  UISETP.NE.AND.EX UP0, UPT, UR5, URZ, UPT, UP0 ;  /* 0x000000ff0500728c */ /* 0x000fd2000bf05300 */
[----:B------:R-:W-:Y:S05]  /*5990*/  BRA.U !UP0, `(.L_x_1303) ;  /* 0x0000000108a87547 */ /* 0x000fea000b800000 */
[--C-:B01234-:R-:W-:Y:S01]  /*59a0*/  FFMA.FTZ R46, R104, UR7, R45.reuse ;  /* 0x00000007682e7c23 */ /* 0x11ffe2000801002d */
[----:B------:R-:W0:Y:S01]  /*59b0*/  @UP3 LDCU UR10, c[0x0][0x40c] ;  /* 0x00008180ff0a37ac */ /* 0x000e220008000800 */
[--C-:B------:R-:W-:Y:S01]  /*59c0*/  FFMA.FTZ R49, R107, UR7, R45.reuse ;  /* 0x000000076b317c23 */ /* 0x100fe2000801002d */
[----:B------:R-:W-:Y:S01]  /*59d0*/  FFMA.FTZ R47, R103, UR7, R45 ;  /* 0x00000007672f7c23 */ /* 0x000fe2000801002d */
[----:B------:R-:W-:Y:S01]  /*59e0*/  FADD.FTZ R46, R105, -R46 ;  /* 0x8000002e692e7221 */ /* 0x000fe20000010000 */
[----:B------:R-:W1:Y:S01]  /*59f0*/  @UP3 LDCU UR8, c[0x0][0x40c] ;  /* 0x00008180ff0837ac */ /* 0x000e620008000800 */
[----:B------:R-:W-:Y:S01]  /*5a00*/  FADD.FTZ R49, R106, -R49 ;  /* 0x800000316a317221 */ /* 0x000fe20000010000 */
[----:B------:R-:W-:Y:S01]  /*5a10*/  ISETP.LT.AND P6, PT, RZ, UR30, PT ;  /* 0x0000001eff007c0c */ /* 0x000fe2000bfc1270 */
[----:B------:R-:W-:Y:S01]  /*5a20*/  FMUL.FTZ R48, R46, UR31 ;  /* 0x0000001f2e307c20 */ /* 0x000fe20008410000 */
[----:B------:R-:W2:Y:S01]  /*5a30*/  @UP3 LDCU UR9, c[0x0][0x40c] ;  /* 0x00008180ff0937ac */ /* 0x000ea20008000800 */
[----:B------:R-:W-:Y:S01]  /*5a40*/  FMUL.FTZ R46, R49, UR31 ;  /* 0x0000001f312e7c20 */ /* 0x000fe20008410000 */
[----:B------:R-:W-:Y:S01]  /*5a50*/  FADD.FTZ R47, R102, -R47 ;  /* 0x8000002f662f7221 */ /* 0x000fe20000010000 */
[----:B------:R-:W-:Y:S01]  /*5a60*/  FFMA.FTZ R49, R110, UR7, R45 ;  /* 0x000000076e317c23 */ /* 0x000fe2000801002d */
[----:B------:R-:W-:-:S02]  /*5a70*/  FSEL R48, R48, RZ, P6 ;  /* 0x000000ff30307208 */ /* 0x000fc40003000000 */
[----:B------:R-:W-:Y:S01]  /*5a80*/  FSEL R46, R46, RZ, P6 ;  /* 0x000000ff2e2e7208 */ /* 0x000fe20003000000 */
[----:B------:R-:W-:Y:S01]  /*5a90*/  FMUL.FTZ R47, R47, UR31 ;  /* 0x0000001f2f2f7c20 */ /* 0x000fe20008410000 */
[----:B------:R-:W-:-:S03]  /*5aa0*/  FADD.FTZ R49, R108, -R49 ;  /* 0x800000316c317221 */ /* 0x000fc60000010000 */
[----:B0-----:R-:W-:Y:S01]  /*5ab0*/  @P1 FMUL.FTZ R45, R46, UR10 ;  /* 0x0000000a2e2d1c20 */ /* 0x001fe20008410000 */
[----:B------:R-:W-:Y:S01]  /*5ac0*/  FSEL R47, R47, RZ, P6 ;  /* 0x000000ff2f2f7208 */ /* 0x000fe20003000000 */
[----:B------:R-:W-:-:S03]  /*5ad0*/  FMUL.FTZ R49, R49, UR31 ;  /* 0x0000001f31317c20 */ /* 0x000fc60008410000 */
[----:B------:R-:W-:Y:S01]  /*5ae0*/  @P1 F2FP.F16.F32.PACK_AB R45, RZ, R45 ;  /* 0x0000002dff2d123e */ /* 0x000fe200000000ff */
[----:B-1----:R-:W-:Y:S01]  /*5af0*/  @P1 FMUL.FTZ R50, R47, UR8 ;  /* 0x000000082f321c20 */ /* 0x002fe20008410000 */
[----:B--2---:R-:W-:Y:S01]  /*5b00*/  @P1 FMUL.FTZ R51, R48, UR9 ;  /* 0x0000000930331c20 */ /* 0x004fe20008410000 */
[----:B------:R-:W-:Y:S02]  /*5b10*/  F2FP.F16.F32.PACK_AB R47, RZ, R47 ;  /* 0x0000002fff2f723e */ /* 0x000fe400000000ff */
[----:B------:R-:W-:Y:S02]  /*5b20*/  @P1 PRMT R65, R45, 0x7610, R65 ;  /* 0x000076102d411816 */ /* 0x000fe40000000041 */
[----:B------:R-:W-:Y:S02]  /*5b30*/  FSEL R45, R49, RZ, P6 ;  /* 0x000000ff312d7208 */ /* 0x000fe40003000000 */
[----:B------:R-:W-:Y:S02]  /*5b40*/  F2FP.F16.F32.PACK_AB R49, RZ, R46 ;  /* 0x0000002eff31723e */ /* 0x000fe400000000ff */
[----:B------:R-:W-:-:S02]  /*5b50*/  @P1 F2FP.F16.F32.PACK_AB R50, RZ, R50 ;  /* 0x00000032ff32123e */ /* 0x000fc400000000ff */
[----:B------:R-:W-:Y:S02]  /*5b60*/  @P1 F2FP.F16.F32.PACK_AB R51, RZ, R51 ;  /* 0x00000033ff33123e */ /* 0x000fe400000000ff */
[----:B------:R-:W-:Y:S02]  /*5b70*/  F2FP.F16.F32.PACK_AB R48, RZ, R48 ;  /* 0x00000030ff30723e */ /* 0x000fe400000000ff */
[----:B------:R-:W-:Y:S02]  /*5b80*/  F2FP.F16.F32.PACK_AB R46, RZ, R45 ;  /* 0x0000002dff2e723e */ /* 0x000fe400000000ff */
[----:B------:R-:W-:Y:S02]  /*5b90*/  @P1 PRMT R63, R50, 0x7610, R63 ;  /* 0x00007610323f1816 */ /* 0x000fe4000000003f */
[----:B------:R-:W-:Y:S02]  /*5ba0*/  @P1 PRMT R64, R51, 0x7610, R64 ;  /* 0x0000761033401816 */ /* 0x000fe40000000040 */
        /* <DEDUP_REMOVED lines=9> */
.L_x_1303:
[----:B------:R-:W0:Y:S02]  /*5c40*/  @UP3 LDCU UR8, c[0x0][0x40c] ;  /* 0x00008180ff0837ac */ /* 0x000e240008000800 */
[----:B01234-:R-:W-:Y:S01]  /*5c50*/  FFMA.FTZ R47, R110, UR7, R45 ;  /* 0x000000076e2f7c23 */ /* 0x01ffe2000801002d */
[----:B------:R-:W-:-:S03]  /*5c60*/  ISETP.LT.AND P6, PT, RZ, UR30, PT ;  /* 0x0000001eff007c0c */ /* 0x000fc6000bfc1270 */
[----:B------:R-:W-:-:S04]  /*5c70*/  FADD.FTZ R47, R108, -R47 ;  /* 0x8000002f6c2f7221 */ /* 0x000fc80000010000 */
[----:B------:R-:W-:-:S05]  /*5c80*/  FMUL.FTZ R46, R47, UR31 ;  /* 0x0000001f2f2e7c20 */ /* 0x000fca0008410000 */
[----:B------:R-:W-:-:S05]  /*5c90*/  FSEL R46, R46, RZ, P6 ;  /* 0x000000ff2e2e7208 */ /* 0x000fca0003000000 */
[----:B------:R-:W-:-:S05]  /*5ca0*/  @P1 FMUL.FTZ R46, R46, UR8 ;  /* 0x000000082e2e1c20 */ /* 0x000fca0008410000 */
[----:B------:R-:W-:Y:S01]  /*5cb0*/  @P1 F2FP.F16.F32.PACK_AB R46, RZ, R46 ;  /* 0x0000002eff2e123e */ /* 0x000fe200000000ff */
[----:B------:R-:W-:Y:S06]  /*5cc0*/  BRA.U !UP3, `(.L_x_1304) ;  /* 0x000000010b207547 */ /* 0x000fec000b800000 */
        /* <DEDUP_REMOVED lines=8> */
.L_x_1304:
        /* <DEDUP_REMOVED lines=9> */
.L_x_1305:
        /* <DEDUP_REMOVED lines=9> */
.L_x_1306:
[----:B------:R-:W-:-:S07]  /*5e70*/  @P1 PRMT R66, R46, 0x7610, R66 ;  /* 0x000076102e421816 */ /* 0x000fce0000000042 */
.L_x_1302:
        /* <DEDUP_REMOVED lines=9> */
.L_x_1307:
        /* <DEDUP_REMOVED lines=9> */
.L_x_1299:
[----:B------:R-:W-:Y:S05]  /*5fa0*/  BSYNC.RECONVERGENT B0 ;  /* 0x0000000000007941 */ /* 0x000fea0003800200 */
.L_x_1298:
[----:B------:R-:W-:Y:S02]  /*5fb0*/  UIADD3 UR26, UPT, UPT, UR26, UR24, URZ ;  /* 0x000000181a1a7290 */ /* 0x000fe4000fffe0ff */
[----:B------:R-:W-:Y:S02]  /*5fc0*/  UPLOP3.LUT UP1, UPT, UPT, UPT, UP1, 0x40, 0x4 ;  /* 0x000000000004789c */ /* 0x000fe40003f2e810 */
[----:B------:R-:W-:-:S09]  /*5fd0*/  UISETP.GE.AND UP0, UPT, UR26, UR25, UPT ;  /* 0x000000191a00728c */ /* 0x000fd2000bf06270 */
[----:B------:R-:W-:Y:S05]  /*5fe0*/  BRA.U !UP0, `(.L_x_1308) ;  /* 0xffffffa508f07547 */ /* 0x000fea000b83ffff */
.L_x_1240:
[----:B------:R-:W0:Y:S08]  /*5ff0*/  S2UR UR7, SR_CTAID.X ;  /* 0x00000000000779c3 */ /* 0x000e300000002500 */
[----:B------:R-:W0:Y:S08]  /*6000*/  LDC.64 R2, c[0x0][0x440] ;  /* 0x00011000ff027b82 */ /* 0x000e300000000a00 */
[----:B-----5:R-:W0:Y:S08]  /*6010*/  LDC.64 R44, c[0x0][0x448] ;  /* 0x00011200ff2c7b82 */ /* 0x020e300000000a00 */
[----:B01234-:R-:W0:Y:S01]  /*6020*/  LDC.64 R46, c[0x0][0x440] ;  /* 0x00011000ff2e7b82 */ /* 0x01fe220000000a00 */
[----:B------:R-:W-:-:S06]  /*6030*/  UIMAD UR7, UR7, UR6, URZ ;  /* 0x00000006070772a4 */ /* 0x000fcc000f8e02ff */
[----:B------:R-:W-:Y:S01]  /*6040*/  MOV R59, UR7 ;  /* 0x00000007003b7c02 */ /* 0x000fe20008000f00 */
[----:B------:R-:W1:Y:S03]  /*6050*/  LDC.64 R48, c[0x0][0x448] ;  /* 0x00011200ff307b82 */ /* 0x000e660000000a00 */
[----:B------:R-:W-:-:S05]  /*6060*/  LEA.HI R59, R59, R62, RZ, 0x1e ;  /* 0x0000003e3b3b7211 */ /* 0x000fca00078ff0ff */
[----:B------:R-:W2:Y:S01]  /*6070*/  LDC.64 R50, c[0x0][0x440] ;  /* 0x00011000ff327b82 */ /* 0x000ea20000000a00 */
[----:B------:R-:W-:-:S04]  /*6080*/  @P0 IMAD.WIDE.U32 R2, R59, 0x10, R2 ;  /* 0x000000103b020825 */ /* 0x000fc800078e0002 */
[C---:B------:R-:W-:Y:S01]  /*6090*/  @P0 IMAD.WIDE.U32 R44, R59.reuse, 0x10, R44 ;  /* 0x000000103b2c0825 */ /* 0x040fe200078e002c */
[----:B------:R-:W-:Y:S01]  /*60a0*/  @P0 IADD3 R59, PT, PT, R59, 0x80, RZ ;  /* 0x000000803b3b0810 */ /* 0x000fe20007ffe0ff */
[----:B------:R3:W-:Y:S01]  /*60b0*/  @P0 STG.E.128 desc[UR16][R2.64], R20 ;  /* 0x0000001402000986 */ /* 0x0007e2000c101d10 */
[----:B------:R-:W4:Y:S03]  /*60c0*/  LDC.64 R52, c[0x0][0x448] ;  /* 0x00011200ff347b82 */ /* 0x000f260000000a00 */
[C---:B0-----:R-:W-:Y:S01]  /*60d0*/  @P2 IMAD.WIDE.U32 R46, R59.reuse, 0x10, R46 ;  /* 0x000000103b2e2825 */ /* 0x041fe200078e002e */
[----:B------:R3:W-:Y:S04]  /*60e0*/  @P0 STG.E.128 desc[UR16][R44.64], R40 ;  /* 0x000000282c000986 */ /* 0x0007e8000c101d10 */
[----:B------:R-:W0:Y:S01]  /*60f0*/  LDC.64 R54, c[0x0][0x440] ;  /* 0x00011000ff367b82 */ /* 0x000e220000000a00 */
[C---:B-1----:R-:W-:Y:S01]  /*6100*/  @P2 IMAD.WIDE.U32 R48, R59.reuse, 0x10, R48 ;  /* 0x000000103b302825 */ /* 0x042fe200078e0030 */
[----:B------:R-:W-:Y:S01]  /*6110*/  @P2 IADD3 R59, PT, PT, R59, 0x80, RZ ;  /* 0x000000803b3b2810 */ /* 0x000fe20007ffe0ff */
[----:B------:R3:W-:Y:S04]  /*6120*/  @P2 STG.E.128 desc[UR16][R46.64], R16 ;  /* 0x000000102e002986 */ /* 0x0007e8000c101d10 */
[----:B------:R3:W-:Y:S01]  /*6130*/  @P2 STG.E.128 desc[UR16][R48.64], R36 ;  /* 0x0000002430002986 */ /* 0x0007e2000c101d10 */
[----:B------:R-:W1:Y:S01]  /*6140*/  LDC.64 R56, c[0x0][0x448] ;  /* 0x00011200ff387b82 */ /* 0x000e620000000a00 */
[----:B--2---:R-:W-:-:S05]  /*6150*/  @P3 IMAD.WIDE.U32 R50, R59, 0x10, R50 ;  /* 0x000000103b323825 */ /* 0x004fca00078e0032 */
[----:B------:R3:W-:Y:S01]  /*6160*/  @P3 STG.E.128 desc[UR16][R50.64], R12 ;  /* 0x0000000c32003986 */ /* 0x0007e2000c101d10 */
[C---:B----4-:R-:W-:Y:S01]  /*6170*/  @P3 IMAD.WIDE.U32 R52, R59.reuse, 0x10, R52 ;  /* 0x000000103b343825 */ /* 0x050fe200078e0034 */
[----:B------:R-:W-:-:S04]  /*6180*/  @P3 IADD3 R59, PT, PT, R59, 0x80, RZ ;  /* 0x000000803b3b3810 */ /* 0x000fc80007ffe0ff */
[----:B------:R3:W-:Y:S01]  /*6190*/  @P3 STG.E.128 desc[UR16][R52.64], R32 ;  /* 0x0000002034003986 */ /* 0x0007e2000c101d10 */
[----:B0-----:R-:W-:-:S05]  /*61a0*/  @P4 IMAD.WIDE.U32 R54, R59, 0x10, R54 ;  /* 0x000000103b364825 */ /* 0x001fca00078e0036 */
[----:B------:R3:W-:Y:S01]  /*61b0*/  @P4 STG.E.128 desc[UR16][R54.64], R8 ;  /* 0x0000000836004986 */ /* 0x0007e2000c101d10 */
[----:B-1----:R-:W-:-:S05]  /*61c0*/  @P4 IMAD.WIDE.U32 R56, R59, 0x10, R56 ;  /* 0x000000103b384825 */ /* 0x002fca00078e0038 */
[----:B------:R3:W-:Y:S01]  /*61d0*/  @P4 STG.E.128 desc[UR16][R56.64], R28 ;  /* 0x0000001c38004986 */ /* 0x0007e2000c101d10 */
[----:B------:R-:W-:Y:S05]  /*61e0*/  @!P5 EXIT ;  /* 0x000000000000d94d */ /* 0x000fea0003800000 */
[----:B---3--:R-:W0:Y:S01]  /*61f0*/  LDC.64 R2, c[0x0][0x440] ;  /* 0x00011000ff027b82 */ /* 0x008e220000000a00 */
[----:B------:R-:W-:-:S07]  /*6200*/  @P4 IADD3 R59, PT, PT, R59, 0x80, RZ ;  /* 0x000000803b3b4810 */ /* 0x000fce0007ffe0ff */
[----:B------:R-:W1:Y:S01]  /*6210*/  LDC.64 R8, c[0x0][0x448] ;  /* 0x00011200ff087b82 */ /* 0x000e620000000a00 */
[----:B0-----:R-:W-:-:S05]  /*6220*/  IMAD.WIDE.U32 R2, R59, 0x10, R2 ;  /* 0x000000103b027825 */ /* 0x001fca00078e0002 */
[----:B------:R-:W-:Y:S01]  /*6230*/  STG.E.128 desc[UR16][R2.64], R4 ;  /* 0x0000000402007986 */ /* 0x000fe2000c101d10 */
[----:B-1----:R-:W-:-:S05]  /*6240*/  IMAD.WIDE.U32 R8, R59, 0x10, R8 ;  /* 0x000000103b087825 */ /* 0x002fca00078e0008 */
[----:B------:R-:W-:Y:S01]  /*6250*/  STG.E.128 desc[UR16][R8.64], R24 ;  /* 0x0000001808007986 */ /* 0x000fe2000c101d10 */
[----:B------:R-:W-:Y:S05]  /*6260*/  EXIT ;  /* 0x000000000000794d */ /* 0x000fea0003800000 */
.L_x_1309:
        /* <DEDUP_REMOVED lines=9> */
.L_x_10802:


//--------------------- .text._ZN10layer_norm13ln_bwd_kernelINS_13Kernel_traitsI6__halfS2_S2_S2_fjLj2560ELj1ELj1ELj4ELj8ENS_18Kernel_traits_baseILj2560ES2_S2_S2_S2_fjLj128EEEEELb0ELb0ELb1ELb1EEEvNS_9BwdParamsE --------------------------
	.section	.text._ZN10layer_norm13ln_bwd_kernelINS_13Kernel_traitsI6__halfS2_S2_S2_fjLj2560ELj1ELj1ELj4ELj8ENS_18Kernel_traits_baseILj2560ES2_S2_S2_S2_fjLj128EEEEELb0ELb0ELb1ELb1EEEvNS_9BwdParamsE,"ax",@progbits
	.align	128
        .global         _ZN10layer_norm13ln_bwd_kernelINS_13Kernel_traitsI6__halfS2_S2_S2_fjLj2560ELj1ELj1ELj4ELj8ENS_18Kernel_traits_baseILj2560ES2_S2_S2_S2_fjLj128EEEEELb0ELb0ELb1ELb1EEEvNS_9BwdParamsE
        .type           _ZN10layer_norm13ln_bwd_kernelINS_13Kernel_traitsI6__halfS2_S2_S2_fjLj2560ELj1ELj1ELj4ELj8ENS_18Kernel_traits_baseILj2560ES2_S2_S2_S2_fjLj128EEEEELb0ELb0ELb1ELb1EEEvNS_9BwdParamsE,@function
        .size           _ZN10layer_norm13ln_bwd_kernelINS_13Kernel_traitsI6__halfS2_S2_S2_fjLj2560ELj1ELj1ELj4ELj8ENS_18Kernel_traits_baseILj2560ES2_S2_S2_S2_fjLj128EEEEELb0ELb0ELb1ELb1EEEvNS_9BwdParamsE,(.L_x_10803 - _ZN10layer_norm13ln_bwd_kernelINS_13Kernel_traitsI6__halfS2_S2_S2_fjLj2560ELj1ELj1ELj4ELj8ENS_18Kernel_traits_baseILj2560ES2_S2_S2_S2_fjLj128EEEEELb0ELb0ELb1ELb1EEEvNS_9BwdParamsE)
        .other          _ZN10layer_norm13ln_bwd_kernelINS_13Kernel_traitsI6__halfS2_S2_S2_fjLj2560ELj1ELj1ELj4ELj8ENS_18Kernel_traits_baseILj2560ES2_S2_S2_S2_fjLj128EEEEELb0ELb0ELb1ELb1EEEvNS_9BwdParamsE,@"STO_CUDA_ENTRY STV_DEFAULT"
_ZN10layer_norm13ln_bwd_kernelINS_13Kernel_traitsI6__halfS2_S2_S2_fjLj2560ELj1ELj1ELj4ELj8ENS_18Kernel_traits_baseILj2560ES2_S2_S2_S2_fjLj128EEEEELb0ELb0ELb1ELb1EEEvNS_9BwdParamsE:
.text._ZN10layer_norm13ln_bwd_kernelINS_13Kernel_traitsI6__halfS2_S2_S2_fjLj2560ELj1ELj1ELj4ELj8ENS_18Kernel_traits_baseILj2560ES2_S2_S2_S2_fjLj128EEEEELb0ELb0ELb1ELb1EEEvNS_9BwdParamsE:
        /* <DEDUP_REMOVED lines=43> */
.L_x_1360:
        /* <DEDUP_REMOVED lines=27> */
[----:B------:R-:W-:Y:S02]  /*0460*/  IADD3 R17, PT, PT, R15, 0x80, RZ ;  /* 0x000000800f117810 */ /* 0x000fe40007ffe0ff */
[----:B------:R-:W-:Y:S02]  /*0470*/  LEA.HI.SX32 R99, R5, R6, 0x1e ;  /* 0x0000000605637211 */ /* 0x000fe400078ff2ff */
[----:B------:R-:W-:Y:S01]  /*0480*/  IADD3 R61, PT, PT, R15, 0x100, RZ ;  /* 0x000001000f3d7810 */ /* 0x000fe20007ffe0ff */
[--C-:B------:R-:W-:Y:S01]  /*0490*/  IMAD.WIDE.U32 R18, R19, 0x8, R2.reuse ;  /* 0x0000000813127825 */ /* 0x100fe200078e0002 */
[----:B------:R-:W-:Y:S01]  /*04a0*/  IADD3 R15, PT, PT, R15, 0x200, RZ ;  /* 0x000002000f0f7810 */ /* 0x000fe20007ffe0ff */
[----:B------:R-:W4:Y:S01]  /*04b0*/  LDG.E.64 R62, desc[UR10][R62.64] ;  /* 0x0000000a3e3e7981 */ /* 0x000f22000c1e1b00 */
[----:B------:R-:W-:Y:S01]  /*04c0*/  IADD3 R101, PT, PT, R99, 0x80, RZ ;  /* 0x0000008063657810 */ /* 0x000fe20007ffe0ff */
[----:B------:R-:W-:Y:S01]  /*04d0*/  IMAD.WIDE.U32 R16, R17, 0x8, R2 ;  /* 0x0000000811107825 */ /* 0x000fe200078e0002 */
[----:B------:R-:W-:-:S02]  /*04e0*/  IADD3 R75, PT, PT, R99, 0x100, RZ ;  /* 0x00000100634b7810 */ /* 0x000fc40007ffe0ff */
[----:B------:R-:W-:Y:S01]  /*04f0*/  IADD3 R77, PT, PT, R99, 0x180, RZ ;  /* 0x00000180634d7810 */ /* 0x000fe20007ffe0ff */
[----:B------:R-:W-:Y:S01]  /*0500*/  IMAD.WIDE.U32 R60, R61, 0x8, R2 ;  /* 0x000000083d3c7825 */ /* 0x000fe200078e0002 */
[----:B------:R-:W-:Y:S01]  /*0510*/  IADD3 R103, PT, PT, R99, 0x200, RZ ;  /* 0x0000020063677810 */ /* 0x000fe20007ffe0ff */
[----:B------:R-:W4:Y:S01]  /*0520*/  LDG.E.64 R16, desc[UR10][R16.64] ;  /* 0x0000000a10107981 */ /* 0x000f22000c1e1b00 */
[----:B------:R-:W-:Y:S01]  /*0530*/  SHF.R.S32.HI R64, RZ, 0x1f, R0 ;  /* 0x0000001fff407819 */ /* 0x000fe20000011400 */
[----:B------:R-:W-:Y:S01]  /*0540*/  IMAD.WIDE.U32 R14, R15, 0x8, R2 ;  /* 0x000000080f0e7825 */ /* 0x000fe200078e0002 */
[C---:B--2---:R-:W-:Y:S01]  /*0550*/  LEA R66, P0, R0.reuse, R12, 0x2 ;  /* 0x0000000c00427211 */ /* 0x044fe200078010ff */
[----:B------:R0:W2:Y:S02]  /*0560*/  LDG.E.64 R2, desc[UR10][R18.64] ;  /* 0x0000000a12027981 */ /* 0x0000a4000c1e1b00 */
[----:B---3--:R-:W-:Y:S01]  /*0570*/  IMAD.WIDE.U32 R4, R101, 0x8, R8 ;  /* 0x0000000865047825 */ /* 0x008fe200078e0008 */
[----:B------:R-:W-:Y:S01]  /*0580*/  LEA.HI.X R67, R0, R13, R64, 0x2, P0 ;  /* 0x0000000d00437211 */ /* 0x000fe200000f1440 */
[----:B------:R-:W3:Y:S02]  /*0590*/  LDG.E.64 R60, desc[UR10][R60.64] ;  /* 0x0000000a3c3c7981 */ /* 0x000ee4000c1e1b00 */
[----:B------:R-:W-:-:S02]  /*05a0*/  IMAD.WIDE.U32 R10, R99, 0x8, R8 ;  /* 0x00000008630a7825 */ /* 0x000fc400078e0008 */
[----:B------:R-:W2:Y:S02]  /*05b0*/  LDG.E.64 R14, desc[UR10][R14.64] ;  /* 0x0000000a0e0e7981 */ /* 0x000ea4000c1e1b00 */
[--C-:B------:R-:W-:Y:S02]  /*05c0*/  IMAD.WIDE.U32 R6, R75, 0x8, R8.reuse ;  /* 0x000000084b067825 */ /* 0x100fe400078e0008 */
[----:B------:R-:W2:Y:S02]  /*05d0*/  LDG.E.64 R4, desc[UR10][R4.64] ;  /* 0x0000000a04047981 */ /* 0x000ea4000c1e1b00 */
[--C-:B0-----:R-:W-:Y:S02]  /*05e0*/  IMAD.WIDE.U32 R18, R77, 0x8, R8.reuse ;  /* 0x000000084d127825 */ /* 0x101fe400078e0008 */
[----:B------:R-:W2:Y:S02]  /*05f0*/  LDG.E.64 R10, desc[UR10][R10.64] ;  /* 0x0000000a0a0a7981 */ /* 0x000ea4000c1e1b00 */
[----:B------:R-:W-:-:S02]  /*0600*/  IMAD.WIDE.U32 R8, R103, 0x8, R8 ;  /* 0x0000000867087825 */ /* 0x000fc400078e0008 */
[----:B------:R-:W2:Y:S04]  /*0610*/  LDG.E.64 R6, desc[UR10][R6.64] ;  /* 0x0000000a06067981 */ /* 0x000ea8000c1e1b00 */
[----:B------:R0:W2:Y:S04]  /*0620*/  LDG.E.64 R12, desc[UR10][R18.64] ;  /* 0x0000000a120c7981 */ /* 0x0000a8000c1e1b00 */
[----:B------:R1:W2:Y:S04]  /*0630*/  LDG.E R73, desc[UR10][R66.64] ;  /* 0x0000000a42497981 */ /* 0x0002a8000c1e1900 */
[----:B------:R-:W2:Y:S01]  /*0640*/  LDG.E.64 R8, desc[UR10][R8.64] ;  /* 0x0000000a08087981 */ /* 0x000ea2000c1e1b00 */
[----:B------:R-:W-:-:S04]  /*0650*/  UISETP.NE.U32.AND UP0, UPT, UR6, URZ, UPT ;  /* 0x000000ff0600728c */ /* 0x000fc8000bf05070 */
[----:B------:R-:W-:-:S06]  /*0660*/  UISETP.NE.AND.EX UP0, UPT, UR7, URZ, UPT, UP0 ;  /* 0x000000ff0700728c */ /* 0x000fcc000bf05300 */
[----:B------:R-:W-:-:S13]  /*0670*/  PLOP3.LUT P0, PT, PT, PT, UP0, 0x80, 0x8 ;  /* 0x000000000008781c */ /* 0x000fda0003f0f008 */
[----:B------:R-:W1:Y:S08]  /*0680*/  @P0 LDC.64 R68, c[0x0][0x438] ;  /* 0x00010e00ff440b82 */ /* 0x000e700000000a00 */
[----:B------:R-:W1:Y:S08]  /*0690*/  @P0 LDC.64 R70, c[0x0][0x438] ;  /* 0x00010e00ff460b82 */ /* 0x000e700000000a00 */
[----:B0-----:R-:W0:Y:S08]  /*06a0*/  @P0 LDC.64 R18, c[0x0][0x438] ;  /* 0x00010e00ff120b82 */ /* 0x001e300000000a00 */
[----:B------:R-:W0:Y:S08]  /*06b0*/  @P0 LDC.64 R64, c[0x0][0x438] ;  /* 0x00010e00ff400b82 */ /* 0x000e300000000a00 */
[----:B-1----:R-:W1:Y:S01]  /*06c0*/  @P0 LDC.64 R66, c[0x0][0x438] ;  /* 0x00010e00ff420b82 */ /* 0x002e620000000a00 */
[----:B------:R-:W-:Y:S01]  /*06d0*/  @P0 IMAD.WIDE.U32 R68, R101, 0x8, R68 ;  /* 0x0000000865440825 */ /* 0x000fe200078e0044 */
[----:B------:R-:W-:-:S03]  /*06e0*/  ISETP.NE.AND P2, PT, RZ, UR12, PT ;  /* 0x0000000cff007c0c */ /* 0x000fc6000bf45270 */
[----:B------:R-:W-:Y:S01]  /*06f0*/  @P0 IMAD.WIDE.U32 R98, R99, 0x8, R70 ;  /* 0x0000000863620825 */ /* 0x000fe200078e0046 */
[----:B------:R3:W5:Y:S03]  /*0700*/  @P0 LDG.E.64 R84, desc[UR10][R68.64] ;  /* 0x0000000a44540981 */ /* 0x000766000c1e1b00 */
[----:B0-----:R-:W-:Y:S01]  /*0710*/  @P0 IMAD.WIDE.U32 R100, R75, 0x8, R18 ;  /* 0x000000084b640825 */ /* 0x001fe200078e0012 */
[----:B------:R0:W5:Y:S04]  /*0720*/  @P0 LDG.E.64 R86, desc[UR10][R98.64] ;  /* 0x0000000a62560981 */ /* 0x000168000c1e1b00 */
[----:B------:R0:W5:Y:S01]  /*0730*/  @P0 LDG.E.64 R82, desc[UR10][R100.64] ;  /* 0x0000000a64520981 */ /* 0x000162000c1e1b00 */
[----:B------:R-:W-:-:S05]  /*0740*/  @P0 IMAD.WIDE.U32 R104, R77, 0x8, R64 ;  /* 0x000000084d680825 */ /* 0x000fca00078e0040 */
[----:B------:R-:W5:Y:S01]  /*0750*/  @P0 LDG.E.64 R80, desc[UR10][R104.64] ;  /* 0x0000000a68500981 */ /* 0x000f62000c1e1b00 */
[----:B-1----:R-:W-:-:S05]  /*0760*/  @P0 IMAD.WIDE.U32 R102, R103, 0x8, R66 ;  /* 0x0000000867660825 */ /* 0x002fca00078e0042 */
[----:B------:R1:W5:Y:S01]  /*0770*/  @P0 LDG.E.64 R78, desc[UR10][R102.64] ;  /* 0x0000000a664e0981 */ /* 0x000362000c1e1b00 */
[----:B----4-:R-:W-:Y:S02]  /*0780*/  MOV R18, R62 ;  /* 0x0000003e00127202 */ /* 0x010fe40000000f00 */
[----:B------:R-:W-:Y:S02]  /*0790*/  SHF.R.U64 R76, R62, 0x10, R63 ;  /* 0x000000103e4c7819 */ /* 0x000fe4000000123f */
[----:B------:R-:W-:Y:S02]  /*07a0*/  MOV R19, R63 ;  /* 0x0000003f00137202 */ /* 0x000fe40000000f00 */
[--C-:B------:R-:W-:Y:S02]  /*07b0*/  SHF.R.U64 R70, R16, 0x10, R17.reuse ;  /* 0x0000001010467819 */ /* 0x100fe40000001211 */
[----:B------:R-:W-:Y:S02]  /*07c0*/  MOV R67, R17 ;  /* 0x0000001100437202 */ /* 0x000fe40000000f00 */
[----:B------:R-:W-:-:S02]  /*07d0*/  SHF.R.U32.HI R71, RZ, 0x10, R17 ;  /* 0x00000010ff477819 */ /* 0x000fc40000011611 */
[----:B------:R-:W-:Y:S02]  /*07e0*/  SHF.R.U32.HI R74, RZ, 0x10, R63 ;  /* 0x00000010ff4a7819 */ /* 0x000fe4000001163f */
[--C-:B---3--:R-:W-:Y:S02]  /*07f0*/  SHF.R.U64 R17, R60, 0x10, R61.reuse ;  /* 0x000000103c117819 */ /* 0x108fe4000000123d */
[----:B------:R-:W-:Y:S02]  /*0800*/  MOV R65, R61 ;  /* 0x0000003d00417202 */ /* 0x000fe40000000f00 */
[----:B------:R-:W-:Y:S02]  /*0810*/  SHF.R.U32.HI R69, RZ, 0x10, R61 ;  /* 0x00000010ff457819 */ /* 0x000fe4000001163d */
[--C-:B--2---:R-:W-:Y:S02]  /*0820*/  SHF.R.U64 R66, R14, 0x10, R15.reuse ;  /* 0x000000100e427819 */ /* 0x104fe4000000120f */
[----:B------:R-:W-:Y:S01]  /*0830*/  MOV R61, R15 ;  /* 0x0000000f003d7202 */ /* 0x000fe20000000f00 */
[----:B------:R-:W-:Y:S01]  /*0840*/  HADD2.F32 R124, -RZ, R4.H0_H0 ;  /* 0x20000004ff7c7230 */ /* 0x000fe20000004100 */
[----:B------:R-:W-:-:S02]  /*0850*/  SHF.R.U32.HI R62, RZ, 0x10, R15 ;  /* 0x00000010ff3e7819 */ /* 0x000fc4000001160f */
[----:B------:R-:W-:Y:S01]  /*0860*/  MOV R72, R16 ;  /* 0x0000001000487202 */ /* 0x000fe20000000f00 */
[----:B0-----:R-:W-:Y:S01]  /*0870*/  HADD2.F32 R98, -RZ, R10.H0_H0 ;  /* 0x2000000aff627230 */ /* 0x001fe20000004100 */
[----:B------:R-:W-:Y:S02]  /*0880*/  MOV R64, R60 ;  /* 0x0000003c00407202 */ /* 0x000fe40000000f00 */
[----:B------:R-:W-:Y:S01]  /*0890*/  SHF.R.U64 R15, R4, 0x10, R5 ;  /* 0x00000010040f7819 */ /* 0x000fe20000001205 */
[----:B------:R-:W-:Y:S01]  /*08a0*/  HADD2.F32 R100, -RZ, R6.H0_H0 ;  /* 0x20000006ff647230 */ /* 0x000fe20000004100 */
[----:B------:R-:W-:Y:S01]  /*08b0*/  MOV R60, R2 ;  /* 0x00000002003c7202 */ /* 0x000fe20000000f00 */
[----:B------:R-:W-:Y:S01]  /*08c0*/  HADD2.F32 R75, -RZ, R11.H0_H0 ;  /* 0x2000000bff4b7230 */ /* 0x000fe20000004100 */
[--C-:B------:R-:W-:Y:S01]  /*08d0*/  SHF.R.U64 R16, R2, 0x10, R3.reuse ;  /* 0x0000001002107819 */ /* 0x100fe20000001203 */
[----:B-1----:R-:W-:Y:S01]  /*08e0*/  HADD2.F32 R102, -RZ, R7.H0_H0 ;  /* 0x20000007ff667230 */ /* 0x002fe20000004100 */
[----:B------:R-:W-:Y:S01]  /*08f0*/  MOV R63, R3 ;  /* 0x00000003003f7202 */ /* 0x000fe20000000f00 */
[----:B------:R-:W-:Y:S01]  /*0900*/  HADD2.F32 R104, -RZ, R12.H0_H0 ;  /* 0x2000000cff687230 */ /* 0x000fe20000004100 */
[----:B------:R-:W-:-:S02]  /*0910*/  SHF.R.U32.HI R68, RZ, 0x10, R3 ;  /* 0x00000010ff447819 */ /* 0x000fc40000011603 */
[----:B------:R-:W-:Y:S02]  /*0920*/  SHF.R.U64 R77, R10, 0x10, R11 ;  /* 0x000000100a4d7819 */ /* 0x000fe4000000120b */
[----:B------:R-:W-:Y:S01]  /*0930*/  SHF.R.U64 R4, R6, 0x10, R7 ;  /* 0x0000001006047819 */ /* 0x000fe20000001207 */
[----:B------:R-:W-:Y:S01]  /*0940*/  HADD2.F32 R110, -RZ, R8.H0_H0 ;  /* 0x20000008ff6e7230 */ /* 0x000fe20000004100 */
[----:B------:R-:W-:Y:S02]  /*0950*/  MOV R2, R14 ;  /* 0x0000000e00027202 */ /* 0x000fe40000000f00 */
[----:B------:R-:W-:Y:S02]  /*0960*/  SHF.R.U32.HI R3, RZ, 0x10, R11 ;  /* 0x00000010ff037819 */ /* 0x000fe4000001160b */
[----:B------:R-:W-:Y:S02]  /*0970*/  SHF.R.U32.HI R6, RZ, 0x10, R7 ;  /* 0x00000010ff067819 */ /* 0x000fe40000011607 */
[----:B------:R-:W-:-:S02]  /*0980*/  SHF.R.U64 R10, R12, 0x10, R13 ;  /* 0x000000100c0a7819 */ /* 0x000fc4000000120d */
[----:B------:R-:W-:Y:S02]  /*0990*/  FSEL R101, R73, RZ, !P2 ;  /* 0x000000ff49657208 */ /* 0x000fe40005000000 */
[----:B------:R-:W-:Y:S02]  /*09a0*/  SHF.R.U32.HI R14, RZ, 0x10, R5 ;  /* 0x00000010ff0e7819 */ /* 0x000fe40000011605 */
[----:B------:R-:W-:Y:S02]  /*09b0*/  SHF.R.U32.HI R11, RZ, 0x10, R13 ;  /* 0x00000010ff0b7819 */ /* 0x000fe4000001160d */
[--C-:B------:R-:W-:Y:S02]  /*09c0*/  SHF.R.U64 R12, R8, 0x10, R9.reuse ;  /* 0x00000010080c7819 */ /* 0x100fe40000001209 */
[----:B------:R-:W-:Y:S01]  /*09d0*/  SHF.R.U32.HI R8, RZ, 0x10, R9 ;  /* 0x00000010ff087819 */ /* 0x000fe20000011609 */
[----:B------:R-:W-:Y:S02]  /*09e0*/  HADD2.F32 R108, -RZ, R5.H0_H0 ;  /* 0x20000005ff6c7230 */ /* 0x000fe40000004100 */
[C---:B------:R-:W-:Y:S01]  /*09f0*/  FADD.FTZ R123, -R101.reuse, R124 ;  /* 0x0000007c657b7221 */ /* 0x040fe20000010100 */
[----:B------:R-:W-:Y:S01]  /*0a00*/  FADD.FTZ R99, -R101, R102 ;  /* 0x0000006665637221 */ /* 0x000fe20000010100 */
[----:B------:R-:W-:-:S02]  /*0a10*/  HADD2.F32 R6, -RZ, R6.H0_H0 ;  /* 0x20000006ff067230 */ /* 0x000fc40000004100 */
[----:B------:R-:W-:Y:S02]  /*0a20*/  HADD2.F32 R106, -RZ, R13.H0_H0 ;  /* 0x2000000dff6a7230 */ /* 0x000fe40000004100 */
[----:B------:R-:W-:Y:S02]  /*0a30*/  HADD2.F32 R5, -RZ, R77.H0_H0 ;  /* 0x2000004dff057230 */ /* 0x000fe40000004100 */
[----:B------:R-:W-:Y:S02]  /*0a40*/  HADD2.F32 R7, -RZ, R3.H0_H0 ;  /* 0x20000003ff077230 */ /* 0x000fe40000004100 */
[----:B------:R-:W-:Y:S02]  /*0a50*/  HADD2.F32 R122, -RZ, R9.H0_H0 ;  /* 0x20000009ff7a7230 */ /* 0x000fe40000004100 */
[----:B------:R-:W-:Y:S02]  /*0a60*/  HADD2.F32 R124, -RZ, R15.H0_H0 ;  /* 0x2000000fff7c7230 */ /* 0x000fe40000004100 */
[----:B------:R-:W-:-:S02]  /*0a70*/  HADD2.F32 R14, -RZ, R14.H0_H0 ;  /* 0x2000000eff0e7230 */ /* 0x000fc40000004100 */
[----:B------:R-:W-:Y:S02]  /*0a80*/  HADD2.F32 R4, -RZ, R4.H0_H0 ;  /* 0x20000004ff047230 */ /* 0x000fe40000004100 */
[----:B------:R-:W-:Y:S02]  /*0a90*/  HADD2.F32 R10, -RZ, R10.H0_H0 ;  /* 0x2000000aff0a7230 */ /* 0x000fe40000004100 */
[----:B------:R-:W-:Y:S02]  /*0aa0*/  HADD2.F32 R102, -RZ, R11.H0_H0 ;  /* 0x2000000bff667230 */ /* 0x000fe40000004100 */
[----:B------:R-:W-:Y:S02]  /*0ab0*/  HADD2.F32 R12, -RZ, R12.H0_H0 ;  /* 0x2000000cff0c7230 */ /* 0x000fe40000004100 */
[----:B------:R-:W-:Y:S02]  /*0ac0*/  HADD2.F32 R8, -RZ, R8.H0_H0 ;  /* 0x20000008ff087230 */ /* 0x000fe40000004100 */
        /* <DEDUP_REMOVED lines=16> */
[C---:B------:R-:W-:Y:S01]  /*0bd0*/  FADD.FTZ R125, -R101.reuse, R102 ;  /* 0x00000066657d7221 */ /* 0x040fe20000010100 */
[C---:B------:R-:W-:Y:S01]  /*0be0*/  FADD.FTZ R75, -R101.reuse, R12 ;  /* 0x0000000c654b7221 */ /* 0x040fe20000010100 */
[----:B------:R-:W-:Y:S01]  /*0bf0*/  FADD.FTZ R101, -R101, R8 ;  /* 0x0000000865657221 */ /* 0x000fe20000010100 */
[----:B------:R-:W-:Y:S01]  /*0c00*/  SHF.R.U32.HI R8, RZ, 0x10, R89 ;  /* 0x00000010ff087819 */ /* 0x000fe20000011659 */
[----:B------:R-:W-:Y:S01]  /*0c10*/  HADD2.F32 R6, -RZ, R6.H0_H0 ;  /* 0x20000006ff067230 */ /* 0x000fe20000004100 */
[--C-:B------:R-:W-:Y:S01]  /*0c20*/  SHF.R.U64 R10, R90, 0x10, R91.reuse ;  /* 0x000000105a0a7819 */ /* 0x100fe2000000125b */
[----:B------:R-:W-:Y:S01]  /*0c30*/  HADD2.F32 R76, -RZ, R76.H0_H0 ;  /* 0x2000004cff4c7230 */ /* 0x000fe20000004100 */
[----:B------:R-:W-:Y:S01]  /*0c40*/  SHF.R.U32.HI R12, RZ, 0x10, R91 ;  /* 0x00000010ff0c7819 */ /* 0x000fe2000001165b */
[----:B------:R-:W-:-:S02]  /*0c50*/  HADD2.F32 R8, -RZ, R8.H0_H0 ;  /* 0x20000008ff087230 */ /* 0x000fc40000004100 */
[----:B------:R-:W-:Y:S02]  /*0c60*/  HADD2.F32 R74, -RZ, R74.H0_H0 ;  /* 0x2000004aff4a7230 */ /* 0x000fe40000004100 */
[----:B-----5:R-:W-:Y:S01]  /*0c70*/  FMUL.FTZ R4, R120, R5 ;  /* 0x0000000578047220 */ /* 0x020fe20000410000 */
[----:B------:R-:W-:Y:S01]  /*0c80*/  FMUL.FTZ R5, R6, R76 ;  /* 0x0000004c06057220 */ /* 0x000fe20000410000 */
[----:B------:R-:W-:Y:S02]  /*0c90*/  HADD2.F32 R10, -RZ, R10.H0_H0 ;  /* 0x2000000aff0a7230 */ /* 0x000fe40000004100 */
[----:B------:R-:W-:Y:S01]  /*0ca0*/  FMUL.FTZ R6, R120, R7 ;  /* 0x0000000778067220 */ /* 0x000fe20000410000 */
[----:B------:R-:W-:Y:S02]  /*0cb0*/  HADD2.F32 R70, -RZ, R70.H0_H0 ;  /* 0x20000046ff467230 */ /* 0x000fe40000004100 */
[----:B------:R-:W-:Y:S01]  /*0cc0*/  FMUL.FTZ R7, R8, R74 ;  /* 0x0000004a08077220 */ /* 0x000fe20000410000 */
[----:B------:R-:W-:Y:S01]  /*0cd0*/  HADD2.F32 R12, -RZ, R12.H0_H0 ;  /* 0x2000000cff0c7230 */ /* 0x000fe20000004100 */
[----:B------:R-:W-:Y:S01]  /*0ce0*/  SHF.R.U64 R14, R92, 0x10, R93 ;  /* 0x000000105c0e7819 */ /* 0x000fe2000000125d */
[----:B------:R-:W-:-:S02]  /*0cf0*/  HADD2.F32 R71, -RZ, R71.H0_H0 ;  /* 0x20000047ff477230 */ /* 0x000fc40000004100 */
[----:B------:R-:W-:Y:S01]  /*0d00*/  FMUL.FTZ R8, R120, R9 ;  /* 0x0000000978087220 */ /* 0x000fe20000410000 */
[-C--:B------:R-:W-:Y:S01]  /*0d10*/  FMUL.FTZ R9, R10, R70.reuse ;  /* 0x000000460a097220 */ /* 0x080fe20000410000 */
[----:B------:R-:W-:Y:S01]  /*0d20*/  FMUL.FTZ R10, R120, R11 ;  /* 0x0000000b780a7220 */ /* 0x000fe20000410000 */
[----:B------:R-:W-:Y:S01]  /*0d30*/  FADD.FTZ R37, R37, R70 ;  /* 0x0000004625257221 */ /* 0x000fe20000010000 */
[----:B------:R-:W-:Y:S01]  /*0d40*/  FFMA.FTZ R57, R8, R70, R57 ;  /* 0x0000004608397223 */ /* 0x000fe20000010039 */
[----:B------:R-:W-:Y:S01]  /*0d50*/  FMUL.FTZ R11, R12, R71 ;  /* 0x000000470c0b7220 */ /* 0x000fe20000410000 */
[----:B------:R-:W-:Y:S02]  /*0d60*/  HADD2.F32 R14, -RZ, R14.H0_H0 ;  /* 0x2000000eff0e7230 */ /* 0x000fe40000004100 */
[----:B------:R-:W-:Y:S01]  /*0d70*/  FMUL.FTZ R12, R120, R13 ;  /* 0x0000000d780c7220 */ /* 0x000fe20000410000 */
[----:B------:R-:W-:Y:S01]  /*0d80*/  HADD2.F32 R17, -RZ, R17.H0_H0 ;  /* 0x20000011ff117230 */ /* 0x000fe20000004100 */
[----:B------:R-:W-:-:S04]  /*0d90*/  SHF.R.U32.HI R70, RZ, 0x10, R93 ;  /* 0x00000010ff467819 */ /* 0x000fc8000001165d */
[-C--:B------:R-:W-:Y:S01]  /*0da0*/  FMUL.FTZ R13, R14, R17.reuse ;  /* 0x000000110e0d7220 */ /* 0x080fe20000410000 */
[----:B------:R-:W-:Y:S01]  /*0db0*/  FADD.FTZ R33, R33, R17 ;  /* 0x0000001121217221 */ /* 0x000fe20000010000 */
[----:B------:R-:W-:Y:S01]  /*0dc0*/  FFMA.FTZ R53, R12, R17, R53 ;  /* 0x000000110c357223 */ /* 0x000fe20000010035 */
[----:B------:R-:W-:Y:S02]  /*0dd0*/  HADD2.F32 R17, -RZ, R70.H0_H0 ;  /* 0x20000046ff117230 */ /* 0x000fe40000004100 */
[----:B------:R-:W-:Y:S01]  /*0de0*/  HADD2.F32 R70, -RZ, R69.H0_H0 ;  /* 0x20000045ff467230 */ /* 0x000fe20000004100 */
[----:B------:R-:W-:Y:S01]  /*0df0*/  SHF.R.U64 R69, R94, 0x10, R95 ;  /* 0x000000105e457819 */ /* 0x000fe2000000125f */
[----:B------:R-:W-:-:S03]  /*0e00*/  FMUL.FTZ R14, R120, R15 ;  /* 0x0000000f780e7220 */ /* 0x000fc60000410000 */
[----:B------:R-:W-:Y:S01]  /*0e10*/  FMUL.FTZ R15, R17, R70 ;  /* 0x00000046110f7220 */ /* 0x000fe20000410000 */
[----:B------:R-:W-:Y:S02]  /*0e20*/  HADD2.F32 R17, -RZ, R69.H0_H0 ;  /* 0x20000045ff117230 */ /* 0x000fe40000004100 */
[----:B------:R-:W-:Y:S02]  /*0e30*/  HADD2.F32 R69, -RZ, R18.H0_H0 ;  /* 0x20000012ff457230 */ /* 0x000fe40000004100 */
[----:B------:R-:W-:Y:S01]  /*0e40*/  FMUL.FTZ R3, R120, R3 ;  /* 0x0000000378037220 */ /* 0x000fe20000410000 */
[----:B------:R-:W-:Y:S02]  /*0e50*/  HADD2.F32 R18, -RZ, R88.H0_H0 ;  /* 0x20000058ff127230 */ /* 0x000fe40000004100 */
[----:B------:R-:W-:Y:S01]  /*0e60*/  FADD.FTZ R41, R41, R76 ;  /* 0x0000004c29297221 */ /* 0x000fe20000010000 */
[----:B------:R-:W-:Y:S01]  /*0e70*/  FFMA.FTZ R21, R4, R76, R21 ;  /* 0x0000004c04157223 */ /* 0x000fe20000010015 */
[----:B------:R-:W-:Y:S01]  /*0e80*/  FADD.FTZ R35, R35, R70 ;  /* 0x0000004623237221 */ /* 0x000fe20000010000 */
[----:B------:R-:W-:Y:S01]  /*0e90*/  FFMA.FTZ R55, R14, R70, R55 ;  /* 0x000000460e377223 */ /* 0x000fe20000010037 */
[----:B------:R-:W-:-:S02]  /*0ea0*/  HADD2.F32 R67, -RZ, R67.H0_H0 ;  /* 0x20000043ff437230 */ /* 0x000fc40000004100 */
[----:B------:R-:W-:Y:S01]  /*0eb0*/  FMUL.FTZ R73, R120, R73 ;  /* 0x0000004978497220 */ /* 0x000fe20000410000 */
[----:B------:R-:W-:Y:S02]  /*0ec0*/  HADD2.F32 R76, -RZ, R91.H0_H0 ;  /* 0x2000005bff4c7230 */ /* 0x000fe40000004100 */
[----:B------:R-:W-:Y:S01]  /*0ed0*/  FADD.FTZ R39, R39, R71 ;  /* 0x0000004727277221 */ /* 0x000fe20000010000 */
[----:B------:R-:W-:Y:S02]  /*0ee0*/  HADD2.F32 R70, -RZ, R16.H0_H0 ;  /* 0x20000010ff467230 */ /* 0x000fe40000004100 */
[----:B------:R-:W-:Y:S01]  /*0ef0*/  FFMA.FTZ R59, R10, R71, R59 ;  /* 0x000000470a3b7223 */ /* 0x000fe2000001003b */
[----:B------:R-:W-:Y:S01]  /*0f00*/  FMUL.FTZ R16, R120, R100 ;  /* 0x0000006478107220 */ /* 0x000fe20000410000 */
[-C--:B------:R-:W-:Y:S01]  /*0f10*/  FFMA.FTZ R20, R3, R69.reuse, R20 ;  /* 0x0000004503147223 */ /* 0x080fe20000010014 */
[----:B------:R-:W-:Y:S01]  /*0f20*/  FADD.FTZ R40, R40, R69 ;  /* 0x0000004528287221 */ /* 0x000fe20000010000 */
[----:B------:R-:W-:Y:S01]  /*0f30*/  FMUL.FTZ R18, R18, R69 ;  /* 0x0000004512127220 */ /* 0x000fe20000410000 */
[----:B------:R-:W-:Y:S01]  /*0f40*/  SHF.R.U32.HI R71, RZ, 0x10, R95 ;  /* 0x00000010ff477819 */ /* 0x000fe2000001165f */
[----:B------:R-:W-:-:S02]  /*0f50*/  HADD2.F32 R69, -RZ, R19.H0_H0 ;  /* 0x20000013ff457230 */ /* 0x000fc40000004100 */
[----:B------:R-:W-:Y:S01]  /*0f60*/  FMUL.FTZ R19, R120, R98 ;  /* 0x0000006278137220 */ /* 0x000fe20000410000 */
[----:B------:R-:W-:Y:S01]  /*0f70*/  SHF.R.U64 R98, R96, 0x10, R97 ;  /* 0x0000001060627819 */ /* 0x000fe20000001261 */
[-C--:B------:R-:W-:Y:S01]  /*0f80*/  FFMA.FTZ R58, R73, R67.reuse, R58 ;  /* 0x00000043493a7223 */ /* 0x080fe2000001003a */
[----:B------:R-:W-:Y:S01]  /*0f90*/  FADD.FTZ R38, R38, R67 ;  /* 0x0000004326267221 */ /* 0x000fe20000010000 */
[----:B------:R-:W-:Y:S01]  /*0fa0*/  FMUL.FTZ R76, R76, R67 ;  /* 0x000000434c4c7220 */ /* 0x000fe20000410000 */
[-C--:B------:R-:W-:Y:S01]  /*0fb0*/  FMUL.FTZ R17, R17, R70.reuse ;  /* 0x0000004611117220 */ /* 0x080fe20000410000 */
[----:B------:R-:W-:Y:S01]  /*0fc0*/  FADD.FTZ R29, R29, R70 ;  /* 0x000000461d1d7221 */ /* 0x000fe20000010000 */
[----:B------:R-:W-:Y:S01]  /*0fd0*/  FFMA.FTZ R49, R16, R70, R49 ;  /* 0x0000004610317223 */ /* 0x000fe20000010031 */
[----:B------:R-:W-:Y:S02]  /*0fe0*/  HADD2.F32 R67, -RZ, R64.H0_H0 ;  /* 0x20000040ff437230 */ /* 0x000fe40000004100 */
[----:B------:R-:W-:Y:S01]  /*0ff0*/  FADD.FTZ R43, R43, R74 ;  /* 0x0000004a2b2b7221 */ /* 0x000fe20000010000 */
[----:B------:R-:W-:Y:S01]  /*1000*/  FFMA.FTZ R23, R6, R74, R23 ;  /* 0x0000004a06177223 */ /* 0x000fe20000010017 */
[----:B------:R-:W-:Y:S01]  /*1010*/  HADD2.F32 R70, -RZ, R89.H0_H0 ;  /* 0x20000059ff467230 */ /* 0x000fe20000004100 */
[----:B------:R-:W-:Y:S01]  /*1020*/  SHF.R.U32.HI R64, RZ, 0x10, R97 ;  /* 0x00000010ff407819 */ /* 0x000fe20000011661 */
[----:B------:R-:W-:-:S02]  /*1030*/  HADD2.F32 R71, -RZ, R71.H0_H0 ;  /* 0x20000047ff477230 */ /* 0x000fc40000004100 */
[----:B------:R-:W-:Y:S02]  /*1040*/  HADD2.F32 R74, -RZ, R68.H0_H0 ;  /* 0x20000044ff4a7230 */ /* 0x000fe40000004100 */
[----:B------:R-:W-:Y:S01]  /*1050*/  FMUL.FTZ R68, R120, R125 ;  /* 0x0000007d78447220 */ /* 0x000fe20000410000 */
[----:B------:R-:W-:Y:S02]  /*1060*/  HADD2.F32 R98, -RZ, R98.H0_H0 ;  /* 0x20000062ff627230 */ /* 0x000fe40000004100 */
[----:B------:R-:W-:Y:S02]  /*1070*/  HADD2.F32 R66, -RZ, R66.H0_H0 ;  /* 0x20000042ff427230 */ /* 0x000fe40000004100 */
[-C--:B------:R-:W-:Y:S01]  /*1080*/  FFMA.FTZ R22, R19, R69.reuse, R22 ;  /* 0x0000004513167223 */ /* 0x080fe20000010016 */
[----:B------:R-:W-:Y:S01]  /*1090*/  FADD.FTZ R42, R42, R69 ;  /* 0x000000452a2a7221 */ /* 0x000fe20000010000 */
[----:B------:R-:W-:Y:S01]  /*10a0*/  FMUL.FTZ R70, R70, R69 ;  /* 0x0000004546467220 */ /* 0x000fe20000410000 */
[----:B------:R-:W-:-:S02]  /*10b0*/  HADD2.F32 R64, -RZ, R64.H0_H0 ;  /* 0x20000040ff407230 */ /* 0x000fc40000004100 */
[-C--:B------:R-:W-:Y:S01]  /*10c0*/  FMUL.FTZ R69, R71, R74.reuse ;  /* 0x0000004a47457220 */ /* 0x080fe20000410000 */
[----:B------:R-:W-:Y:S02]  /*10d0*/  HADD2.F32 R62, -RZ, R62.H0_H0 ;  /* 0x2000003eff3e7230 */ /* 0x000fe40000004100 */
[----:B------:R-:W-:Y:S01]  /*10e0*/  FADD.FTZ R31, R31, R74 ;  /* 0x0000004a1f1f7221 */ /* 0x000fe20000010000 */
[----:B------:R-:W-:Y:S01]  /*10f0*/  FFMA.FTZ R51, R68, R74, R51 ;  /* 0x0000004a44337223 */ /* 0x000fe20000010033 */
[----:B------:R-:W-:Y:S02]  /*1100*/  HADD2.F32 R65, -RZ, R65.H0_H0 ;  /* 0x20000041ff417230 */ /* 0x000fe40000004100 */
[C---:B------:R-:W-:Y:S01]  /*1110*/  FMUL.FTZ R100, R120.reuse, R101 ;  /* 0x0000006578647220 */ /* 0x040fe20000410000 */
[----:B------:R-:W-:Y:S02]  /*1120*/  HADD2.F32 R102, -RZ, R93.H0_H0 ;  /* 0x2000005dff667230 */ /* 0x000fe40000004100 */
[C---:B------:R-:W-:Y:S01]  /*1130*/  FMUL.FTZ R74, R120.reuse, R75 ;  /* 0x0000004b784a7220 */ /* 0x040fe20000410000 */
[----:B------:R-:W-:Y:S01]  /*1140*/  FMUL.FTZ R99, R120, R99 ;  /* 0x0000006378637220 */ /* 0x000fe20000410000 */
[----:B------:R-:W-:Y:S01]  /*1150*/  FMUL.FTZ R75, R98, R66 ;  /* 0x00000042624b7220 */ /* 0x000fe20000410000 */
[----:B------:R-:W-:-:S02]  /*1160*/  HADD2.F32 R98, -RZ, R92.H0_H0 ;  /* 0x2000005cff627230 */ /* 0x000fc40000004100 */
[----:B------:R-:W-:Y:S01]  /*1170*/  FMUL.FTZ R77, R120, R77 ;  /* 0x0000004d784d7220 */ /* 0x000fe20000410000 */
        /* <DEDUP_REMOVED lines=13> */
[----:B------:R-:W-:-:S02]  /*1250*/  HADD2.F32 R125, -RZ, R72.H0_H0 ;  /* 0x20000048ff7d7230 */ /* 0x000fc40000004100 */
[----:B------:R-:W-:Y:S02]  /*1260*/  HADD2.F32 R72, -RZ, R90.H0_H0 ;  /* 0x2000005aff487230 */ /* 0x000fe40000004100 */
[----:B------:R-:W-:Y:S02]  /*1270*/  HADD2.F32 R65, -RZ, R60.H0_H0 ;  /* 0x2000003cff417230 */ /* 0x000fe40000004100 */
[----:B------:R-:W-:Y:S01]  /*1280*/  FADD.FTZ R60, R70, R67 ;  /* 0x00000043463c7221 */ /* 0x000fe20000010000 */
[----:B------:R-:W-:Y:S01]  /*1290*/  FFMA.FTZ R67, R19, R70, R62 ;  /* 0x0000004613437223 */ /* 0x000fe2000001003e */
[----:B------:R-:W-:Y:S01]  /*12a0*/  FMUL.FTZ R71, R120, R123 ;  /* 0x0000007b78477220 */ /* 0x000fe20000410000 */
[----:B------:R-:W-:Y:S01]  /*12b0*/  FMUL.FTZ R72, R72, R125 ;  /* 0x0000007d48487220 */ /* 0x000fe20000410000 */
[----:B------:R-:W-:Y:S01]  /*12c0*/  FADD.FTZ R123, R7, R60 ;  /* 0x0000003c077b7221 */ /* 0x000fe20000010000 */
[----:B------:R-:W-:Y:S01]  /*12d0*/  FFMA.FTZ R60, R6, R7, R67 ;  /* 0x00000007063c7223 */ /* 0x000fe20000010043 */
[----:B------:R-:W-:-:S02]  /*12e0*/  HADD2.F32 R104, -RZ, R94.H0_H0 ;  /* 0x2000005eff687230 */ /* 0x000fc40000004100 */
        /* <DEDUP_REMOVED lines=8> */
[----:B------:R-:W-:Y:S02]  /*1370*/  HADD2.F32 R65, -RZ, R63.H0_H0 ;  /* 0x2000003fff417230 */ /* 0x000fe40000004100 */
[----:B------:R-:W-:Y:S01]  /*1380*/  FADD.FTZ R62, R76, R123 ;  /* 0x0000007b4c3e7221 */ /* 0x000fe20000010000 */
[----:B------:R-:W-:-:S03]  /*1390*/  FFMA.FTZ R63, R73, R76, R60 ;  /* 0x0000004c493f7223 */ /* 0x000fc6000001003c */
[----:B------:R-:W-:Y:S01]  /*13a0*/  FADD.FTZ R67, R11, R62 ;  /* 0x0000003e0b437221 */ /* 0x000fe20000010000 */
[----:B------:R-:W-:Y:S01]  /*13b0*/  FFMA.FTZ R60, R10, R11, R63 ;  /* 0x0000000b0a3c7223 */ /* 0x000fe2000001003f */
[----:B------:R-:W-:Y:S02]  /*13c0*/  HADD2.F32 R106, -RZ, R95.H0_H0 ;  /* 0x2000005fff6a7230 */ /* 0x000fe40000004100 */
        /* <DEDUP_REMOVED lines=8> */
[----:B------:R-:W-:-:S02]  /*1450*/  HADD2.F32 R65, -RZ, R2.H0_H0 ;  /* 0x20000002ff417230 */ /* 0x000fc40000004100 */
        /* <DEDUP_REMOVED lines=13> */
[----:B------:R-:W-:-:S02]  /*1530*/  HADD2.F32 R67, -RZ, R61.H0_H0 ;  /* 0x2000003dff437230 */ /* 0x000fc40000004100 */
[----:B------:R-:W-:Y:S01]  /*1540*/  FADD.FTZ R60, R106, R65 ;  /* 0x000000416a3c7221 */ /* 0x000fe20000010000 */
[----:B------:R-:W-:-:S03]  /*1550*/  FFMA.FTZ R61, R105, R106, R2 ;  /* 0x0000006a693d7223 */ /* 0x000fc60000010002 */
[----:B------:R-:W-:Y:S01]  /*1560*/  FADD.FTZ R63, R69, R60 ;  /* 0x0000003c453f7221 */ /* 0x000fe20000010000 */
[----:B------:R-:W-:Y:S01]  /*1570*/  FFMA.FTZ R60, R68, R69, R61 ;  /* 0x00000045443c7223 */ /* 0x000fe2000001003d */
[----:B------:R-:W-:Y:S02]  /*1580*/  HADD2.F32 R110, -RZ, R97.H0_H0 ;  /* 0x20000061ff6e7230 */ /* 0x000fe40000004100 */
        /* <DEDUP_REMOVED lines=8> */
[----:B------:R-:W-:Y:S01]  /*1610*/  FFMA.FTZ R56, R71, R125, R56 ;  /* 0x0000007d47387223 */ /* 0x000fe20000010038 */
[----:B------:R-:W-:Y:S01]  /*1620*/  FADD.FTZ R36, R36, R125 ;  /* 0x0000007d24247221 */ /* 0x000fe20000010000 */
[----:B------:R-:W-:Y:S01]  /*1630*/  FADD.FTZ R2, R60, R101 ;  /* 0x000000653c027221 */ /* 0x000fe20000010000 */
[----:B------:R-:W-:Y:S01]  /*1640*/  FADD.FTZ R25, R25, R66 ;  /* 0x0000004219197221 */ /* 0x000fe20000010000 */
[----:B------:R-:W-:Y:S01]  /*1650*/  FFMA.FTZ R45, R74, R66, R45 ;  /* 0x000000424a2d7223 */ /* 0x000fe2000001002d */
[----:B------:R-:W-:Y:S01]  /*1660*/  FADD.FTZ R26, R26, R67 ;  /* 0x000000431a1a7221 */ /* 0x000fe20000010000 */
[----:B------:R-:W-:Y:S01]  /*1670*/  FFMA.FTZ R46, R109, R67, R46 ;  /* 0x000000436d2e7223 */ /* 0x000fe2000001002e */
[----:B------:R-:W-:Y:S01]  /*1680*/  FFMA.FTZ R60, R100, R101, R61 ;  /* 0x00000065643c7223 */ /* 0x000fe2000001003d */
[----:B------:R-:W-:Y:S06]  /*1690*/  BRA `(.L_x_1312) ;  /* 0x00000000005c7947 */ /* 0x000fec0003800000 */
.L_x_1311:
        /* <DEDUP_REMOVED lines=23> */
.L_x_1312:
        /* <DEDUP_REMOVED lines=32> */
.L_x_1314:
[----:B------:R-:W-:Y:S05]  /*1a10*/  BSYNC.RECONVERGENT B0 ;  /* 0x0000000000007941 */ /* 0x000fea0003800200 */
.L_x_1313:
        /* <DEDUP_REMOVED lines=49> */
[----:B------:R-:W-:-:S04]  /*1d30*/  F2FP.F16.F32.PACK_AB R61, RZ, R61 ;  /* 0x0000003dff3d723e */ /* 0x000fc800000000ff */
[----:B------:R-:W-:-:S07]  /*1d40*/  PRMT R111, R61, 0x7610, R111 ;  /* 0x000076103d6f7816 */ /* 0x000fce000000006f */
.L_x_1317:
        /* <DEDUP_REMOVED lines=9> */
.L_x_1318:
        /* <DEDUP_REMOVED lines=9> */
.L_x_1319:
        /* <DEDUP_REMOVED lines=8> */
[----:B------:R-:W-:Y:S01]  /*1ef0*/  PRMT R114, R61, 0x7610, R114 ;  /* 0x000076103d727816 */ /* 0x000fe20000000072 */
[----:B------:R-:W-:Y:S06]  /*1f00*/  BRA `(.L_x_1320) ;  /* 0x0000000400e87947 */ /* 0x000fec0003800000 */
.L_x_1316:
        /* <DEDUP_REMOVED lines=17> */
[----:B------:R-:W-:Y:S01]  /*2020*/  @P2 F2FP.F16.F32.PACK_AB R118, RZ, R60 ;  /* 0x0000003cff76223e */ /* 0x000fe200000000ff */
[----:B------:R-:W-:Y:S01]  /*2030*/  FFMA.FTZ R60, R6, R66, R67 ;  /* 0x00000042063c7223 */ /* 0x000fe20000010043 */
[----:B-1----:R-:W-:Y:S02]  /*2040*/  @P2 FMUL.FTZ R61, R116, R61 ;  /* 0x0000003d743d2220 */ /* 0x002fe40000410000 */
[----:B------:R-:W-:Y:S02]  /*2050*/  @P2 PRMT R113, R118, 0x7610, R113 ;  /* 0x0000761076712816 */ /* 0x000fe40000000071 */
[----:B------:R-:W-:Y:S02]  /*2060*/  F2FP.F16.F32.PACK_AB R116, RZ, R116 ;  /* 0x00000074ff74723e */ /* 0x000fe400000000ff */
[----:B------:R-:W-:Y:S01]  /*2070*/  @P2 F2FP.F16.F32.PACK_AB R117, RZ, R61 ;  /* 0x0000003dff75223e */ /* 0x000fe200000000ff */
[----:B------:R-:W-:Y:S01]  /*2080*/  FADD.FTZ R61, R7, -R60 ;  /* 0x8000003c073d7221 */ /* 0x000fe20000010000 */
[----:B--2---:R-:W-:Y:S01]  /*2090*/  @P2 FMUL.FTZ R62, R63, R62 ;  /* 0x0000003e3f3e2220 */ /* 0x004fe20000410000 */
[----:B------:R-:W-:-:S02]  /*20a0*/  F2FP.F16.F32.PACK_AB R63, RZ, R63 ;  /* 0x0000003fff3f723e */ /* 0x000fc400000000ff */
[----:B------:R-:W-:Y:S01]  /*20b0*/  FMUL.FTZ R60, R120, R61 ;  /* 0x0000003d783c7220 */ /* 0x000fe20000410000 */
[----:B------:R-:W-:Y:S02]  /*20c0*/  @P2 PRMT R112, R117, 0x7610, R112 ;  /* 0x0000761075702816 */ /* 0x000fe40000000070 */
[----:B------:R-:W-:Y:S02]  /*20d0*/  @P2 F2FP.F16.F32.PACK_AB R62, RZ, R62 ;  /* 0x0000003eff3e223e */ /* 0x000fe400000000ff */
[----:B------:R-:W-:Y:S02]  /*20e0*/  FSEL R60, R60, RZ, P1 ;  /* 0x000000ff3c3c7208 */ /* 0x000fe40000800000 */
[----:B------:R-:W-:Y:S02]  /*20f0*/  F2FP.F16.F32.PACK_AB R117, RZ, R115 ;  /* 0x00000073ff75723e */ /* 0x000fe400000000ff */
[----:B------:R-:W-:Y:S02]  /*2100*/  @P2 PRMT R111, R62, 0x7610, R111 ;  /* 0x000076103e6f2816 */ /* 0x000fe4000000006f */
[----:B------:R-:W-:-:S02]  /*2110*/  F2FP.F16.F32.PACK_AB R118, RZ, R60 ;  /* 0x0000003cff76723e */ /* 0x000fc400000000ff */
[----:B------:R-:W-:Y:S01]  /*2120*/  PRMT R115, R63, 0x7610, R115 ;  /* 0x000076103f737816 */ /* 0x000fe20000000073 */
[----:B------:R-:W-:Y:S06]  /*2130*/  @!P2 BRA `(.L_x_1320) ;  /* 0x00000004005ca947 */ /* 0x000fec0003800000 */
[----:B------:R-:W-:-:S05]  /*2140*/  FMUL.FTZ R60, R60, UR15 ;  /* 0x0000000f3c3c7c20 */ /* 0x000fca0008410000 */
[----:B------:R-:W-:-:S04]  /*2150*/  F2FP.F16.F32.PACK_AB R60, RZ, R60 ;  /* 0x0000003cff3c723e */ /* 0x000fc800000000ff */
[----:B------:R-:W-:Y:S01]  /*2160*/  PRMT R114, R60, 0x7610, R114 ;  /* 0x000076103c727816 */ /* 0x000fe20000000072 */
[----:B------:R-:W-:Y:S06]  /*2170*/  BRA `(.L_x_1320) ;  /* 0x00000004004c7947 */ /* 0x000fec0003800000 */
.L_x_1315:
        /* <DEDUP_REMOVED lines=8> */
[----:B------:R-:W-:-:S06]  /*2200*/  HADD2.F32 R61, -RZ, R61.H0_H0 ;  /* 0x2000003dff3d7230 */ /* 0x000fcc0000004100 */
[-CC-:B------:R-:W-:Y:S01]  /*2210*/  @P1 FFMA.FTZ R63, R3, R66.reuse, R67.reuse ;  /* 0x00000042033f1223 */ /* 0x180fe20000010043 */
[-CC-:B------:R-:W-:Y:S01]  /*2220*/  @P1 FFMA.FTZ R121, R19, R66.reuse, R67.reuse ;  /* 0x0000004213791223 */ /* 0x180fe20000010043 */
[----:B------:R-:W-:Y:S02]  /*2230*/  @P1 FFMA.FTZ R122, R4, R66, R67 ;  /* 0x00000042047a1223 */ /* 0x000fe40000010043 */
[----:B------:R-:W-:Y:S01]  /*2240*/  @P1 FADD.FTZ R62, R18, -R63 ;  /* 0x8000003f123e1221 */ /* 0x000fe20000010000 */
[----:B------:R-:W-:Y:S02]  /*2250*/  HADD2.F32 R63, -RZ, R86.H0_H0 ;  /* 0x20000056ff3f7230 */ /* 0x000fe40000004100 */
[----:B------:R-:W-:-:S03]  /*2260*/  @P1 FADD.FTZ R122, R5, -R122 ;  /* 0x8000007a057a1221 */ /* 0x000fc60000010000 */
[----:B------:R-:W-:Y:S01]  /*2270*/  @P1 FFMA.FTZ R63, R120, R62, R63 ;  /* 0x0000003e783f1223 */ /* 0x000fe2000001003f */
[----:B------:R-:W-:Y:S01]  /*2280*/  @P1 FADD.FTZ R62, R70, -R121 ;  /* 0x80000079463e1221 */ /* 0x000fe20000010000 */
[----:B------:R-:W-:Y:S02]  /*2290*/  HADD2.F32 R121, -RZ, R87.H0_H0 ;  /* 0x20000057ff797230 */ /* 0x000fe40000004100 */
[C---:B------:R-:W-:Y:S01]  /*22a0*/  @P1 FFMA.FTZ R61, R120.reuse, R122, R61 ;  /* 0x0000007a783d1223 */ /* 0x040fe2000001003d */
[----:B0-----:R-:W-:Y:S01]  /*22b0*/  @P2 FMUL.FTZ R60, R63, R60 ;  /* 0x0000003c3f3c2220 */ /* 0x001fe20000410000 */
[----:B------:R-:W0:Y:S01]  /*22c0*/  @P2 LDC R122, c[0x0][0x40c] ;  /* 0x00010300ff7a2b82 */ /* 0x000e220000000800 */
[----:B------:R-:W-:-:S03]  /*22d0*/  @P1 FFMA.FTZ R121, R120, R62, R121 ;  /* 0x0000003e78791223 */ /* 0x000fc60000010079 */
[----:B------:R-:W-:-:S04]  /*22e0*/  @P2 F2FP.F16.F32.PACK_AB R60, RZ, R60 ;  /* 0x0000003cff3c223e */ /* 0x000fc800000000ff */
[----:B------:R-:W1:Y:S01]  /*22f0*/  @P2 LDC R62, c[0x0][0x40c] ;  /* 0x00010300ff3e2b82 */ /* 0x000e620000000800 */
[----:B------:R-:W-:Y:S01]  /*2300*/  @P2 PRMT R111, R60, 0x7610, R111 ;  /* 0x000076103c6f2816 */ /* 0x000fe2000000006f */
[----:B0-----:R-:W-:-:S05]  /*2310*/  @P2 FMUL.FTZ R121, R121, R122 ;  /* 0x0000007a79792220 */ /* 0x001fca0000410000 */
[----:B------:R-:W-:Y:S01]  /*2320*/  @P2 F2FP.F16.F32.PACK_AB R121, RZ, R121 ;  /* 0x00000079ff79223e */ /* 0x000fe200000000ff */
[----:B-1----:R-:W-:-:S03]  /*2330*/  @P2 FMUL.FTZ R61, R61, R62 ;  /* 0x0000003e3d3d2220 */ /* 0x002fc60000410000 */
[----:B------:R-:W-:Y:S02]  /*2340*/  @P2 PRMT R113, R121, 0x7610, R113 ;  /* 0x0000761079712816 */ /* 0x000fe40000000071 */
[----:B------:R-:W-:-:S04]  /*2350*/  @P2 F2FP.F16.F32.PACK_AB R61, RZ, R61 ;  /* 0x0000003dff3d223e */ /* 0x000fc800000000ff */
[----:B------:R-:W-:Y:S01]  /*2360*/  @P2 PRMT R112, R61, 0x7610, R112 ;  /* 0x000076103d702816 */ /* 0x000fe20000000070 */
[----:B------:R-:W-:Y:S06]  /*2370*/  @!P2 BRA `(.L_x_1320) ;  /* 0x0000000000cca947 */ /* 0x000fec0003800000 */
[----:B------:R-:W-:Y:S01]  /*2380*/  SHF.R.U32.HI R61, RZ, 0x10, R87 ;  /* 0x00000010ff3d7819 */ /* 0x000fe20000011657 */
[----:B------:R-:W-:-:S04]  /*2390*/  @P1 FFMA.FTZ R60, R6, R66, R67 ;  /* 0x00000042063c1223 */ /* 0x000fc80000010043 */
[----:B------:R-:W-:Y:S02]  /*23a0*/  HADD2.F32 R61, -RZ, R61.H0_H0 ;  /* 0x2000003dff3d7230 */ /* 0x000fe40000004100 */
[----:B------:R-:W-:-:S04]  /*23b0*/  @P1 FADD.FTZ R60, R7, -R60 ;  /* 0x8000003c073c1221 */ /* 0x000fc80000010000 */
[----:B------:R-:W-:-:S04]  /*23c0*/  @P1 FFMA.FTZ R61, R120, R60, R61 ;  /* 0x0000003c783d1223 */ /* 0x000fc8000001003d */
[----:B------:R-:W-:-:S05]  /*23d0*/  FMUL.FTZ R61, R61, UR15 ;  /* 0x0000000f3d3d7c20 */ /* 0x000fca0008410000 */
[----:B------:R-:W-:-:S04]  /*23e0*/  F2FP.F16.F32.PACK_AB R61, RZ, R61 ;  /* 0x0000003dff3d723e */ /* 0x000fc800000000ff */
[----:B------:R-:W-:Y:S01]  /*23f0*/  PRMT R114, R61, 0x7610, R114 ;  /* 0x000076103d727816 */ /* 0x000fe20000000072 */
[----:B------:R-:W-:Y:S06]  /*2400*/  BRA `(.L_x_1320) ;  /* 0x0000000000a87947 */ /* 0x000fec0003800000 */
.L_x_1321:
[----:B------:R-:W-:Y:S01]  /*2410*/  ISETP.GT.AND P3, PT, R119, RZ, PT ;  /* 0x000000ff7700720c */ /* 0x000fe20003f64270 */
[----:B------:R-:W-:Y:S01]  /*2420*/  @P1 FFMA.FTZ R61, R3, R66, R67 ;  /* 0x00000042033d1223 */ /* 0x000fe20000010043 */
[----:B------:R-:W-:Y:S01]  /*2430*/  SHF.R.U64 R62, R86, 0x10, R87 ;  /* 0x00000010563e7819 */ /* 0x000fe20000001257 */
[----:B------:R-:W-:Y:S01]  /*2440*/  HADD2.F32 R63, -RZ, R86.H0_H0 ;  /* 0x20000056ff3f7230 */ /* 0x000fe20000004100 */
[----:B------:R-:W0:Y:S01]  /*2450*/  @P2 LDC R118, c[0x0][0x40c] ;  /* 0x00010300ff762b82 */ /* 0x000e220000000800 */
[----:B------:R-:W-:Y:S02]  /*2460*/  @P1 FADD.FTZ R60, R18, -R61 ;  /* 0x8000003d123c1221 */ /* 0x000fe40000010000 */
[----:B------:R-:W-:Y:S02]  /*2470*/  HADD2.F32 R61, -RZ, R62.H0_H0 ;  /* 0x2000003eff3d7230 */ /* 0x000fe40000004100 */
[----:B------:R-:W-:-:S03]  /*2480*/  @P1 FFMA.FTZ R63, R120, R60, R63 ;  /* 0x0000003c783f1223 */ /* 0x000fc6000001003f */
[----:B------:R-:W1:Y:S01]  /*2490*/  @P2 LDC R60, c[0x0][0x40c] ;  /* 0x00010300ff3c2b82 */ /* 0x000e620000000800 */
[-CC-:B------:R-:W-:Y:S01]  /*24a0*/  @P3 FFMA.FTZ R62, R4, R66.reuse, R67.reuse ;  /* 0x00000042043e3223 */ /* 0x180fe20000010043 */
[-CC-:B------:R-:W-:Y:S01]  /*24b0*/  @P3 FFMA.FTZ R115, R19, R66.reuse, R67.reuse ;  /* 0x0000004213733223 */ /* 0x180fe20000010043 */
[----:B------:R-:W-:Y:S02]  /*24c0*/  @P3 FFMA.FTZ R122, R6, R66, R67 ;  /* 0x00000042067a3223 */ /* 0x000fe40000010043 */
[----:B------:R-:W-:Y:S01]  /*24d0*/  @P3 FADD.FTZ R62, R5, -R62 ;  /* 0x8000003e053e3221 */ /* 0x000fe20000010000 */
[----:B------:R-:W-:Y:S01]  /*24e0*/  @P3 FADD.FTZ R117, R70, -R115 ;  /* 0x8000007346753221 */ /* 0x000fe20000010000 */
[----:B------:R-:W-:Y:S01]  /*24f0*/  HADD2.F32 R115, -RZ, R87.H0_H0 ;  /* 0x20000057ff737230 */ /* 0x000fe20000004100 */
[----:B------:R-:W2:Y:S01]  /*2500*/  @P2 LDC R116, c[0x0][0x40c] ;  /* 0x00010300ff742b82 */ /* 0x000ea20000000800 */
[----:B------:R-:W-:Y:S01]  /*2510*/  @P3 FFMA.FTZ R61, R120, R62, R61 ;  /* 0x0000003e783d3223 */ /* 0x000fe2000001003d */
[----:B------:R-:W-:-:S02]  /*2520*/  @P3 FADD.FTZ R122, R7, -R122 ;  /* 0x8000007a077a3221 */ /* 0x000fc40000010000 */
[----:B------:R-:W-:Y:S01]  /*2530*/  @P3 FFMA.FTZ R115, R120, R117, R115 ;  /* 0x0000007578733223 */ /* 0x000fe20000010073 */
[----:B------:R-:W-:-:S03]  /*2540*/  SHF.R.U32.HI R117, RZ, 0x10, R87 ;  /* 0x00000010ff757819 */ /* 0x000fc60000011657 */
[----:B------:R-:W3:Y:S01]  /*2550*/  @P2 LDC R62, c[0x0][0x40c] ;  /* 0x00010300ff3e2b82 */ /* 0x000ee20000000800 */
[----:B0-----:R-:W-:Y:S01]  /*2560*/  @P2 FMUL.FTZ R118, R63, R118 ;  /* 0x000000763f762220 */ /* 0x001fe20000410000 */
[----:B------:R-:W-:Y:S01]  /*2570*/  HADD2.F32 R117, -RZ, R117.H0_H0 ;  /* 0x20000075ff757230 */ /* 0x000fe20000004100 */
[----:B------:R-:W-:-:S03]  /*2580*/  F2FP.F16.F32.PACK_AB R63, RZ, R63 ;  /* 0x0000003fff3f723e */ /* 0x000fc600000000ff */
[----:B------:R-:W-:Y:S01]  /*2590*/  @P2 F2FP.F16.F32.PACK_AB R118, RZ, R118 ;  /* 0x00000076ff76223e */ /* 0x000fe200000000ff */
[----:B------:R-:W-:-:S03]  /*25a0*/  @P3 FFMA.FTZ R117, R120, R122, R117 ;  /* 0x0000007a78753223 */ /* 0x000fc60000010075 */
[----:B------:R-:W-:Y:S01]  /*25b0*/  @P2 PRMT R111, R118, 0x7610, R111 ;  /* 0x00007610766f2816 */ /* 0x000fe2000000006f */
[----:B-1----:R-:W-:Y:S01]  /*25c0*/  @P2 FMUL.FTZ R60, R117, R60 ;  /* 0x0000003c753c2220 */ /* 0x002fe20000410000 */
[----:B------:R-:W-:Y:S01]  /*25d0*/  F2FP.F16.F32.PACK_AB R118, RZ, R117 ;  /* 0x00000075ff76723e */ /* 0x000fe200000000ff */
[----:B--2---:R-:W-:-:S03]  /*25e0*/  @P2 FMUL.FTZ R116, R61, R116 ;  /* 0x000000743d742220 */ /* 0x004fc60000410000 */
[----:B------:R-:W-:Y:S02]  /*25f0*/  @P2 F2FP.F16.F32.PACK_AB R60, RZ, R60 ;  /* 0x0000003cff3c223e */ /* 0x000fe400000000ff */
[----:B------:R-:W-:Y:S02]  /*2600*/  F2FP.F16.F32.PACK_AB R61, RZ, R61 ;  /* 0x0000003dff3d723e */ /* 0x000fe400000000ff */
[----:B------:R-:W-:Y:S02]  /*2610*/  @P2 F2FP.F16.F32.PACK_AB R116, RZ, R116 ;  /* 0x00000074ff74223e */ /* 0x000fe400000000ff */
[----:B------:R-:W-:Y:S01]  /*2620*/  @P2 PRMT R114, R60, 0x7610, R114 ;  /* 0x000076103c722816 */ /* 0x000fe20000000072 */
[----:B---3--:R-:W-:Y:S01]  /*2630*/  @P2 FMUL.FTZ R62, R115, R62 ;  /* 0x0000003e733e2220 */ /* 0x008fe20000410000 */
[----:B------:R-:W-:Y:S02]  /*2640*/  F2FP.F16.F32.PACK_AB R60, RZ, R115 ;  /* 0x00000073ff3c723e */ /* 0x000fe400000000ff */
[----:B------:R-:W-:-:S02]  /*2650*/  @P2 PRMT R112, R116, 0x7610, R112 ;  /* 0x0000761074702816 */ /* 0x000fc40000000070 */
[----:B------:R-:W-:Y:S02]  /*2660*/  @P2 F2FP.F16.F32.PACK_AB R62, RZ, R62 ;  /* 0x0000003eff3e223e */ /* 0x000fe400000000ff */
[----:B------:R-:W-:Y:S02]  /*2670*/  PRMT R115, R63, 0x7610, R115 ;  /* 0x000076103f737816 */ /* 0x000fe40000000073 */
[----:B------:R-:W-:Y:S02]  /*2680*/  @P2 PRMT R113, R62, 0x7610, R113 ;  /* 0x000076103e712816 */ /* 0x000fe40000000071 */
[----:B------:R-:W-:Y:S02]  /*2690*/  PRMT R116, R61, 0x7610, R116 ;  /* 0x000076103d747816 */ /* 0x000fe40000000074 */
[----:B------:R-:W-:-:S07]  /*26a0*/  PRMT R117, R60, 0x7610, R117 ;  /* 0x000076103c757816 */ /* 0x000fce0000000075 */
.L_x_1320:
        /* <DEDUP_REMOVED lines=11> */
.L_x_1322:
        /* <DEDUP_REMOVED lines=9> */
.L_x_1323:
[----:B------:R-:W-:Y:S05]  /*27f0*/  @!P0 BRA `(.L_x_1324) ;  /* 0x0000000400388947 */ /* 0x000fea0003800000 */
[----:B------:R-:W-:Y:S05]  /*2800*/  BRA.U !UP0, `(.L_x_1325) ;  /* 0x0000000108a47547 */ /* 0x000fea000b800000 */
[----:B------:R-:W-:Y:S01]  /*2810*/  ISETP.GT.AND P1, PT, R119, RZ, PT ;  /* 0x000000ff7700720c */ /* 0x000fe20003f24270 */
[----:B01----:R-:W-:Y:S01]  /*2820*/  HADD2.F32 R63, -RZ, R84.H0_H0 ;  /* 0x20000054ff3f7230 */ /* 0x003fe20000004100 */
[----:B------:R-:W0:Y:S01]  /*2830*/  @P2 LDC R122, c[0x0][0x40c] ;  /* 0x00010300ff7a2b82 */ /* 0x000e220000000800 */
[----:B------:R-:W-:-:S05]  /*2840*/  SHF.R.U64 R115, R84, 0x10, R85 ;  /* 0x0000001054737819 */ /* 0x000fca0000001255 */
[----:B------:R-:W-:Y:S02]  /*2850*/  HADD2.F32 R115, -RZ, R115.H0_H0 ;  /* 0x20000073ff737230 */ /* 0x000fe40000004100 */
[----:B------:R-:W1:Y:S03]  /*2860*/  @P2 LDC R62, c[0x0][0x40c] ;  /* 0x00010300ff3e2b82 */ /* 0x000e660000000800 */
[-CC-:B------:R-:W-:Y:S01]  /*2870*/  @P1 FFMA.FTZ R61, R71, R66.reuse, R67.reuse ;  /* 0x00000042473d1223 */ /* 0x180fe20000010043 */
[-CC-:B------:R-:W-:Y:S01]  /*2880*/  @P1 FFMA.FTZ R60, R8, R66.reuse, R67.reuse ;  /* 0x00000042083c1223 */ /* 0x180fe20000010043 */
[-CC-:B------:R-:W-:Y:S01]  /*2890*/  @P1 FFMA.FTZ R117, R73, R66.reuse, R67.reuse ;  /* 0x0000004249751223 */ /* 0x180fe20000010043 */
[----:B------:R-:W-:Y:S01]  /*28a0*/  @P1 FFMA.FTZ R118, R10, R66, R67 ;  /* 0x000000420a761223 */ /* 0x000fe20000010043 */
[----:B------:R-:W-:Y:S02]  /*28b0*/  @P1 FADD.FTZ R61, R72, -R61 ;  /* 0x8000003d483d1221 */ /* 0x000fe40000010000 */
[----:B------:R-:W-:Y:S01]  /*28c0*/  @P1 FADD.FTZ R116, R76, -R117 ;  /* 0x800000754c741221 */ /* 0x000fe20000010000 */
[----:B------:R-:W-:-:S02]  /*28d0*/  HADD2.F32 R117, -RZ, R85.H0_H0 ;  /* 0x20000055ff757230 */ /* 0x000fc40000004100 */
[C---:B------:R-:W-:Y:S01]  /*28e0*/  @P1 FFMA.FTZ R63, R120.reuse, R61, R63 ;  /* 0x0000003d783f1223 */ /* 0x040fe2000001003f */
[----:B------:R-:W-:Y:S01]  /*28f0*/  @P1 FADD.FTZ R61, R9, -R60 ;  /* 0x8000003c093d1221 */ /* 0x000fe20000010000 */
[----:B------:R-:W-:Y:S01]  /*2900*/  @P1 FADD.FTZ R118, R11, -R118 ;  /* 0x800000760b761221 */ /* 0x000fe20000010000 */
[----:B------:R-:W2:Y:S01]  /*2910*/  @P2 LDC R60, c[0x0][0x40c] ;  /* 0x00010300ff3c2b82 */ /* 0x000ea20000000800 */
[C---:B------:R-:W-:Y:S01]  /*2920*/  @P1 FFMA.FTZ R117, R120.reuse, R116, R117 ;  /* 0x0000007478751223 */ /* 0x040fe20000010075 */
[----:B------:R-:W-:Y:S01]  /*2930*/  @P1 FFMA.FTZ R115, R120, R61, R115 ;  /* 0x0000003d78731223 */ /* 0x000fe20000010073 */
[----:B------:R-:W-:Y:S01]  /*2940*/  SHF.R.U32.HI R61, RZ, 0x10, R85 ;  /* 0x00000010ff3d7819 */ /* 0x000fe20000011655 */
[----:B0-----:R-:W-:Y:S01]  /*2950*/  @P2 FMUL.FTZ R116, R63, R122 ;  /* 0x0000007a3f742220 */ /* 0x001fe20000410000 */
[----:B------:R-:W-:-:S03]  /*2960*/  F2FP.F16.F32.PACK_AB R63, RZ, R63 ;  /* 0x0000003fff3f723e */ /* 0x000fc600000000ff */
[----:B------:R-:W-:Y:S01]  /*2970*/  HADD2.F32 R61, -RZ, R61.H0_H0 ;  /* 0x2000003dff3d7230 */ /* 0x000fe20000004100 */
[----:B------:R-:W-:Y:S01]  /*2980*/  @P2 F2FP.F16.F32.PACK_AB R116, RZ, R116 ;  /* 0x00000074ff74223e */ /* 0x000fe200000000ff */
[----:B-1----:R-:W-:-:S03]  /*2990*/  @P2 FMUL.FTZ R62, R115, R62 ;  /* 0x0000003e733e2220 */ /* 0x002fc60000410000 */
[----:B------:R-:W-:Y:S01]  /*29a0*/  @P1 FFMA.FTZ R61, R120, R118, R61 ;  /* 0x00000076783d1223 */ /* 0x000fe2000001003d */
[----:B------:R-:W-:Y:S02]  /*29b0*/  @P2 PRMT R111, R116, 0x7610, R111 ;  /* 0x00007610746f2816 */ /* 0x000fe4000000006f */
[----:B------:R-:W-:Y:S02]  /*29c0*/  @P2 F2FP.F16.F32.PACK_AB R62, RZ, R62 ;  /* 0x0000003eff3e223e */ /* 0x000fe400000000ff */
[----:B------:R-:W-:Y:S02]  /*29d0*/  F2FP.F16.F32.PACK_AB R116, RZ, R115 ;  /* 0x00000073ff74723e */ /* 0x000fe400000000ff */
[----:B------:R-:W-:Y:S02]  /*29e0*/  @P2 PRMT R112, R62, 0x7610, R112 ;  /* 0x000076103e702816 */ /* 0x000fe40000000070 */
[----:B------:R-:W-:Y:S01]  /*29f0*/  F2FP.F16.F32.PACK_AB R118, RZ, R61 ;  /* 0x0000003dff76723e */ /* 0x000fe200000000ff */
[----:B--2---:R-:W-:Y:S01]  /*2a00*/  @P2 FMUL.FTZ R60, R117, R60 ;  /* 0x0000003c753c2220 */ /* 0x004fe20000410000 */
[----:B------:R-:W-:-:S02]  /*2a10*/  F2FP.F16.F32.PACK_AB R117, RZ, R117 ;  /* 0x00000075ff75723e */ /* 0x000fc400000000ff */
[----:B------:R-:W-:Y:S02]  /*2a20*/  PRMT R115, R63, 0x7610, R115 ;  /* 0x000076103f737816 */ /* 0x000fe40000000073 */
[----:B------:R-:W-:-:S04]  /*2a30*/  @P2 F2FP.F16.F32.PACK_AB R60, RZ, R60 ;  /* 0x0000003cff3c223e */ /* 0x000fc800000000ff */
[----:B------:R-:W-:Y:S01]  /*2a40*/  @P2 PRMT R113, R60, 0x7610, R113 ;  /* 0x000076103c712816 */ /* 0x000fe20000000071 */
[----:B------:R-:W-:Y:S06]  /*2a50*/  @!P2 BRA `(.L_x_1326) ;  /* 0x0000000400d0a947 */ /* 0x000fec0003800000 */
[----:B------:R-:W-:-:S05]  /*2a60*/  FMUL.FTZ R61, R61, UR15 ;  /* 0x0000000f3d3d7c20 */ /* 0x000fca0008410000 */
[----:B------:R-:W-:-:S04]  /*2a70*/  F2FP.F16.F32.PACK_AB R61, RZ, R61 ;  /* 0x0000003dff3d723e */ /* 0x000fc800000000ff */
[----:B------:R-:W-:Y:S01]  /*2a80*/  PRMT R114, R61, 0x7610, R114 ;  /* 0x000076103d727816 */ /* 0x000fe20000000072 */
[----:B------:R-:W-:Y:S06]  /*2a90*/  BRA `(.L_x_1326) ;  /* 0x0000000400c07947 */ /* 0x000fec0003800000 */
.L_x_1325:
[----:B------:R-:W-:Y:S01]  /*2aa0*/  ISETP.GT.AND P1, PT, R119, RZ, PT ;  /* 0x000000ff7700720c */ /* 0x000fe20003f24270 */
[----:B01----:R-:W0:Y:S01]  /*2ab0*/  @P2 LDC R60, c[0x0][0x40c] ;  /* 0x00010300ff3c2b82 */ /* 0x003e220000000800 */
        /* <DEDUP_REMOVED lines=34> */
.L_x_1324:
        /* <DEDUP_REMOVED lines=40> */
.L_x_1327:
[----:B------:R-:W-:Y:S05]  /*2f60*/  @!P2 BRA `(.L_x_1328) ;  /* 0x000000000020a947 */ /* 0x000fea0003800000 */
[----:B01----:R-:W-:Y:S01]  /*2f70*/  FFMA.FTZ R61, R71, R66, R67 ;  /* 0x00000042473d7223 */ /* 0x003fe20000010043 */
[----:B------:R-:W-:-:S03]  /*2f80*/  ISETP.GT.AND P1, PT, R119, RZ, PT ;  /* 0x000000ff7700720c */ /* 0x000fc60003f24270 */
[----:B------:R-:W-:-:S04]  /*2f90*/  FADD.FTZ R61, R72, -R61 ;  /* 0x8000003d483d7221 */ /* 0x000fc80000010000 */
[----:B------:R-:W-:-:S05]  /*2fa0*/  FMUL.FTZ R60, R120, R61 ;  /* 0x0000003d783c7220 */ /* 0x000fca0000410000 */
[----:B------:R-:W-:-:S05]  /*2fb0*/  FSEL R60, R60, RZ, P1 ;  /* 0x000000ff3c3c7208 */ /* 0x000fca0000800000 */
[----:B------:R-:W-:-:S05]  /*2fc0*/  FMUL.FTZ R60, R60, UR15 ;  /* 0x0000000f3c3c7c20 */ /* 0x000fca0008410000 */
[----:B------:R-:W-:-:S04]  /*2fd0*/  F2FP.F16.F32.PACK_AB R60, RZ, R60 ;  /* 0x0000003cff3c723e */ /* 0x000fc800000000ff */
[----:B------:R-:W-:-:S07]  /*2fe0*/  PRMT R111, R60, 0x7610, R111 ;  /* 0x000076103c6f7816 */ /* 0x000fce000000006f */
.L_x_1328:
        /* <DEDUP_REMOVED lines=9> */
.L_x_1329:
        /* <DEDUP_REMOVED lines=9> */
.L_x_1330:
        /* <DEDUP_REMOVED lines=9> */
.L_x_1326:
        /* <DEDUP_REMOVED lines=10> */
.L_x_1331:
        /* <DEDUP_REMOVED lines=10> */
.L_x_1332:
[----:B------:R-:W-:Y:S05]  /*32e0*/  @!P0 BRA `(.L_x_1333) ;  /* 0x0000000400388947 */ /* 0x000fea0003800000 */
[----:B------:R-:W-:Y:S05]  /*32f0*/  BRA.U !UP0, `(.L_x_1334) ;  /* 0x0000000108a47547 */ /* 0x000fea000b800000 */
[----:B------:R-:W-:Y:S01]  /*3300*/  ISETP.GT.AND P1, PT, R119, RZ, PT ;  /* 0x000000ff7700720c */ /* 0x000fe20003f24270 */
[----:B0123--:R-:W-:Y:S01]  /*3310*/  HADD2.F32 R63, -RZ, R82.H0_H0 ;  /* 0x20000052ff3f7230 */ /* 0x00ffe20000004100 */
        /* <DEDUP_REMOVED lines=39> */
.L_x_1334:
[----:B------:R-:W-:Y:S01]  /*3590*/  ISETP.GT.AND P1, PT, R119, RZ, PT ;  /* 0x000000ff7700720c */ /* 0x000fe20003f24270 */
[----:B0123--:R-:W0:Y:S01]  /*35a0*/  @P2 LDC R60, c[0x0][0x40c] ;  /* 0x00010300ff3c2b82 */ /* 0x00fe220000000800 */
        /* <DEDUP_REMOVED lines=34> */
.L_x_1333:
        /* <DEDUP_REMOVED lines=40> */
.L_x_1336:
[----:B------:R-:W-:Y:S05]  /*3a50*/  @!P2 BRA `(.L_x_1337) ;  /* 0x000000000020a947 */ /* 0x000fea0003800000 */
[----:B0123--:R-:W-:Y:S01]  /*3a60*/  FFMA.FTZ R61, R77, R66, R67 ;  /* 0x000000424d3d7223 */ /* 0x00ffe20000010043 */
[----:B------:R-:W-:-:S03]  /*3a70*/  ISETP.GT.AND P1, PT, R119, RZ, PT ;  /* 0x000000ff7700720c */ /* 0x000fc60003f24270 */
[----:B------:R-:W-:-:S04]  /*3a80*/  FADD.FTZ R61, R98, -R61 ;  /* 0x8000003d623d7221 */ /* 0x000fc80000010000 */
[----:B------:R-:W-:-:S05]  /*3a90*/  FMUL.FTZ R60, R120, R61 ;  /* 0x0000003d783c7220 */ /* 0x000fca0000410000 */
[----:B------:R-:W-:-:S05]  /*3aa0*/  FSEL R60, R60, RZ, P1 ;  /* 0x000000ff3c3c7208 */ /* 0x000fca0000800000 */
[----:B------:R-:W-:-:S05]  /*3ab0*/  FMUL.FTZ R60, R60, UR15 ;  /* 0x0000000f3c3c7c20 */ /* 0x000fca0008410000 */
[----:B------:R-:W-:-:S04]  /*3ac0*/  F2FP.F16.F32.PACK_AB R60, RZ, R60 ;  /* 0x0000003cff3c723e */ /* 0x000fc800000000ff */
[----:B------:R-:W-:-:S07]  /*3ad0*/  PRMT R111, R60, 0x7610, R111 ;  /* 0x000076103c6f7816 */ /* 0x000fce000000006f */
.L_x_1337:
        /* <DEDUP_REMOVED lines=9> */
.L_x_1338:
        /* <DEDUP_REMOVED lines=9> */
.L_x_1339:
        /* <DEDUP_REMOVED lines=9> */
.L_x_1335:
        /* <DEDUP_REMOVED lines=10> */
.L_x_1340:
        /* <DEDUP_REMOVED lines=10> */
.L_x_1341:
[----:B------:R-:W-:Y:S05]  /*3dd0*/  @!P0 BRA `(.L_x_1342) ;  /* 0x0000000400388947 */ /* 0x000fea0003800000 */
[----:B------:R-:W-:Y:S05]  /*3de0*/  BRA.U !UP0, `(.L_x_1343) ;  /* 0x0000000108a47547 */ /* 0x000fea000b800000 */
[----:B------:R-:W-:Y:S01]  /*3df0*/  ISETP.GT.AND P1, PT, R119, RZ, PT ;  /* 0x000000ff7700720c */ /* 0x000fe20003f24270 */
[----:B01234-:R-:W-:Y:S01]  /*3e00*/  HADD2.F32 R63, -RZ, R80.H0_H0 ;  /* 0x20000050ff3f7230 */ /* 0x01ffe20000004100 */
        /* <DEDUP_REMOVED lines=39> */
.L_x_1343:
[----:B------:R-:W-:Y:S01]  /*4080*/  ISETP.GT.AND P1, PT, R119, RZ, PT ;  /* 0x000000ff7700720c */ /* 0x000fe20003f24270 */
[----:B01234-:R-:W0:Y:S01]  /*4090*/  @P2 LDC R60, c[0x0][0x40c] ;  /* 0x00010300ff3c2b82 */ /* 0x01fe220000000800 */
        /* <DEDUP_REMOVED lines=34> */
.L_x_1342:
        /* <DEDUP_REMOVED lines=40> */
.L_x_1345:
[----:B------:R-:W-:Y:S05]  /*4540*/  @!P2 BRA `(.L_x_1346) ;  /* 0x000000000020a947 */ /* 0x000fea0003800000 */
[----:B01234-:R-:W-:Y:S01]  /*4550*/  FFMA.FTZ R61, R103, R66, R67 ;  /* 0x00000042673d7223 */ /* 0x01ffe20000010043 */
[----:B------:R-:W-:-:S03]  /*4560*/  ISETP.GT.AND P1, PT, R119, RZ, PT ;  /* 0x000000ff7700720c */ /* 0x000fc60003f24270 */
[----:B------:R-:W-:-:S04]  /*4570*/  FADD.FTZ R61, R104, -R61 ;  /* 0x8000003d683d7221 */ /* 0x000fc80000010000 */
[----:B------:R-:W-:-:S05]  /*4580*/  FMUL.FTZ R60, R120, R61 ;  /* 0x0000003d783c7220 */ /* 0x000fca0000410000 */
[----:B------:R-:W-:-:S05]  /*4590*/  FSEL R60, R60, RZ, P1 ;  /* 0x000000ff3c3c7208 */ /* 0x000fca0000800000 */
[----:B------:R-:W-:-:S05]  /*45a0*/  FMUL.FTZ R60, R60, UR15 ;  /* 0x0000000f3c3c7c20 */ /* 0x000fca0008410000 */
[----:B------:R-:W-:-:S04]  /*45b0*/  F2FP.F16.F32.PACK_AB R60, RZ, R60 ;  /* 0x0000003cff3c723e */ /* 0x000fc800000000ff */
[----:B------:R-:W-:-:S07]  /*45c0*/  PRMT R111, R60, 0x7610, R111 ;  /* 0x000076103c6f7816 */ /* 0x000fce000000006f */
.L_x_1346:
        /* <DEDUP_REMOVED lines=9> */
.L_x_1347:
        /* <DEDUP_REMOVED lines=9> */
.L_x_1348:
        /* <DEDUP_REMOVED lines=9> */
.L_x_1344:
        /* <DEDUP_REMOVED lines=10> */
.L_x_1349:
        /* <DEDUP_REMOVED lines=10> */
.L_x_1350:
[----:B------:R-:W-:Y:S05]  /*48c0*/  @!P0 BRA `(.L_x_1351) ;  /* 0x00000004003c8947 */ /* 0x000fea0003800000 */
[----:B------:R-:W-:Y:S05]  /*48d0*/  BRA.U !UP0, `(.L_x_1352) ;  /* 0x0000000108a87547 */ /* 0x000fea000b800000 */
[----:B------:R-:W-:Y:S01]  /*48e0*/  ISETP.GT.AND P0, PT, R119, RZ, PT ;  /* 0x000000ff7700720c */ /* 0x000fe20003f04270 */
[----:B------:R-:W5:Y:S01]  /*48f0*/  @P2 LDC R118, c[0x0][0x40c] ;  /* 0x00010300ff762b82 */ /* 0x000f620000000800 */
[----:B01234-:R-:W-:-:S05]  /*4900*/  SHF.R.U64 R61, R78, 0x10, R79 ;  /* 0x000000104e3d7819 */ /* 0x01ffca000000124f */
[----:B------:R-:W-:Y:S02]  /*4910*/  HADD2.F32 R61, -RZ, R61.H0_H0 ;  /* 0x2000003dff3d7230 */ /* 0x000fe40000004100 */
[----:B------:R-:W0:Y:S04]  /*4920*/  @P2 LDC R122, c[0x0][0x40c] ;  /* 0x00010300ff7a2b82 */ /* 0x000e280000000800 */
[-CC-:B------:R-:W-:Y:S01]  /*4930*/  @P0 FFMA.FTZ R63, R107, R66.reuse, R67.reuse ;  /* 0x000000426b3f0223 */ /* 0x180fe20000010043 */
[-CC-:B------:R-:W-:Y:S01]  /*4940*/  @P0 FFMA.FTZ R116, R74, R66.reuse, R67.reuse ;  /* 0x000000424a740223 */ /* 0x180fe20000010043 */
[-CC-:B------:R-:W-:Y:S01]  /*4950*/  @P0 FFMA.FTZ R60, R100, R66.reuse, R67.reuse ;  /* 0x00000042643c0223 */ /* 0x180fe20000010043 */
[----:B------:R-:W-:Y:S01]  /*4960*/  @P0 FFMA.FTZ R115, R109, R66, R67 ;  /* 0x000000426d730223 */ /* 0x000fe20000010043 */
[----:B------:R-:W1:Y:S01]  /*4970*/  @P2 LDC R62, c[0x0][0x40c] ;  /* 0x00010300ff3e2b82 */ /* 0x000e620000000800 */
[----:B------:R-:W-:-:S02]  /*4980*/  HADD2.F32 R67, -RZ, R78.H0_H0 ;  /* 0x2000004eff437230 */ /* 0x000fc40000004100 */
[----:B------:R-:W-:Y:S01]  /*4990*/  @P0 FADD.FTZ R63, R108, -R63 ;  /* 0x8000003f6c3f0221 */ /* 0x000fe20000010000 */
[----:B------:R-:W-:Y:S01]  /*49a0*/  @P0 FADD.FTZ R66, R110, -R115 ;  /* 0x800000736e420221 */ /* 0x000fe20000010000 */
[----:B------:R-:W-:Y:S02]  /*49b0*/  HADD2.F32 R115, -RZ, R79.H0_H0 ;  /* 0x2000004fff737230 */ /* 0x000fe40000004100 */
[----:B------:R-:W-:Y:S01]  /*49c0*/  @P0 FADD.FTZ R116, R75, -R116 ;  /* 0x800000744b740221 */ /* 0x000fe20000010000 */
[C---:B------:R-:W-:Y:S01]  /*49d0*/  @P0 FFMA.FTZ R67, R120.reuse, R63, R67 ;  /* 0x0000003f78430223 */ /* 0x040fe20000010043 */
[----:B------:R-:W-:Y:S01]  /*49e0*/  SHF.R.U32.HI R63, RZ, 0x10, R79 ;  /* 0x00000010ff3f7819 */ /* 0x000fe2000001164f */
[----:B------:R-:W-:Y:S01]  /*49f0*/  @P0 FADD.FTZ R60, R101, -R60 ;  /* 0x8000003c653c0221 */ /* 0x000fe20000010000 */
[C---:B------:R-:W-:Y:S01]  /*4a00*/  @P0 FFMA.FTZ R61, R120.reuse, R116, R61 ;  /* 0x00000074783d0223 */ /* 0x040fe2000001003d */
[----:B------:R-:W-:Y:S02]  /*4a10*/  @P0 FFMA.FTZ R115, R120, R66, R115 ;  /* 0x0000004278730223 */ /* 0x000fe40000010073 */
[----:B------:R-:W-:-:S03]  /*4a20*/  HADD2.F32 R63, -RZ, R63.H0_H0 ;  /* 0x2000003fff3f7230 */ /* 0x000fc60000004100 */
[----:B------:R-:W-:Y:S01]  /*4a30*/  F2FP.F16.F32.PACK_AB R117, RZ, R115 ;  /* 0x00000073ff75723e */ /* 0x000fe200000000ff */
[----:B0-----:R-:W-:Y:S01]  /*4a40*/  @P2 FMUL.FTZ R66, R61, R122 ;  /* 0x0000007a3d422220 */ /* 0x001fe20000410000 */
[----:B------:R-:W-:Y:S01]  /*4a50*/  @P0 FFMA.FTZ R63, R120, R60, R63 ;  /* 0x0000003c783f0223 */ /* 0x000fe2000001003f */
[----:B-----5:R-:W-:Y:S01]  /*4a60*/  @P2 FMUL.FTZ R60, R67, R118 ;  /* 0x00000076433c2220 */ /* 0x020fe20000410000 */
[----:B------:R-:W-:Y:S02]  /*4a70*/  F2FP.F16.F32.PACK_AB R67, RZ, R67 ;  /* 0x00000043ff43723e */ /* 0x000fe400000000ff */
[----:B------:R-:W-:Y:S02]  /*4a80*/  @P2 F2FP.F16.F32.PACK_AB R66, RZ, R66 ;  /* 0x00000042ff42223e */ /* 0x000fe400000000ff */
[----:B------:R-:W-:Y:S01]  /*4a90*/  @P2 F2FP.F16.F32.PACK_AB R60, RZ, R60 ;  /* 0x0000003cff3c223e */ /* 0x000fe200000000ff */
[----:B-1----:R-:W-:Y:S01]  /*4aa0*/  @P2 FMUL.FTZ R62, R115, R62 ;  /* 0x0000003e733e2220 */ /* 0x002fe20000410000 */
[----:B------:R-:W-:-:S02]  /*4ab0*/  F2FP.F16.F32.PACK_AB R61, RZ, R61 ;  /* 0x0000003dff3d723e */ /* 0x000fc400000000ff */
[----:B------:R-:W-:Y:S02]  /*4ac0*/  @P2 PRMT R111, R60, 0x7610, R111 ;  /* 0x000076103c6f2816 */ /* 0x000fe4000000006f */
[----:B------:R-:W-:Y:S02]  /*4ad0*/  @P2 F2FP.F16.F32.PACK_AB R62, RZ, R62 ;  /* 0x0000003eff3e223e */ /* 0x000fe400000000ff */
[----:B------:R-:W-:Y:S02]  /*4ae0*/  @P2 PRMT R112, R66, 0x7610, R112 ;  /* 0x0000761042702816 */ /* 0x000fe40000000070 */
[----:B------:R-:W-:Y:S02]  /*4af0*/  @P2 PRMT R113, R62, 0x7610, R113 ;  /* 0x000076103e712816 */ /* 0x000fe40000000071 */
[----:B------:R-:W-:Y:S02]  /*4b00*/  F2FP.F16.F32.PACK_AB R118, RZ, R63 ;  /* 0x0000003fff76723e */ /* 0x000fe400000000ff */
[----:B------:R-:W-:-:S02]  /*4b10*/  PRMT R115, R67, 0x7610, R115 ;  /* 0x0000761043737816 */ /* 0x000fc40000000073 */
[----:B------:R-:W-:Y:S01]  /*4b20*/  PRMT R116, R61, 0x7610, R116 ;  /* 0x000076103d747816 */ /* 0x000fe20000000074 */
[----:B------:R-:W-:Y:S06]  /*4b30*/  @!P2 BRA `(.L_x_1353) ;  /* 0x0000000400d8a947 */ /* 0x000fec0003800000 */
[----:B------:R-:W-:-:S05]  /*4b40*/  FMUL.FTZ R63, R63, UR15 ;  /* 0x0000000f3f3f7c20 */ /* 0x000fca0008410000 */
[----:B------:R-:W-:-:S04]  /*4b50*/  F2FP.F16.F32.PACK_AB R63, RZ, R63 ;  /* 0x0000003fff3f723e */ /* 0x000fc800000000ff */
[----:B------:R-:W-:Y:S01]  /*4b60*/  PRMT R114, R63, 0x7610, R114 ;  /* 0x000076103f727816 */ /* 0x000fe20000000072 */
[----:B------:R-:W-:Y:S06]  /*4b70*/  BRA `(.L_x_1353) ;  /* 0x0000000400c87947 */ /* 0x000fec0003800000 */
.L_x_1352:
[----:B------:R-:W-:Y:S01]  /*4b80*/  ISETP.GT.AND P0, PT, R119, RZ, PT ;  /* 0x000000ff7700720c */ /* 0x000fe20003f04270 */
[----:B------:R-:W5:Y:S01]  /*4b90*/  @P2 LDC R122, c[0x0][0x40c] ;  /* 0x00010300ff7a2b82 */ /* 0x000f620000000800 */
[----:B01234-:R-:W-:-:S05]  /*4ba0*/  SHF.R.U64 R61, R78, 0x10, R79 ;  /* 0x000000104e3d7819 */ /* 0x01ffca000000124f */
        /* <DEDUP_REMOVED lines=10> */
[C---:B------:R-:W-:Y:S02]  /*4c50*/  @P0 FFMA.FTZ R61, R120.reuse, R62, R61 ;  /* 0x0000003e783d0223 */ /* 0x040fe4000001003d */
[----:B------:R-:W0:Y:S01]  /*4c60*/  @P2 LDC R62, c[0x0][0x40c] ;  /* 0x00010300ff3e2b82 */ /* 0x000e220000000800 */
[----:B------:R-:W-:-:S04]  /*4c70*/  @P0 FFMA.FTZ R119, R120, R60, R119 ;  /* 0x0000003c78770223 */ /* 0x000fc80000010077 */
[----:B-----5:R-:W-:-:S03]  /*4c80*/  @P2 FMUL.FTZ R119, R119, R122 ;  /* 0x0000007a77772220 */ /* 0x020fc60000410000 */
[----:B------:R-:W1:Y:S02]  /*4c90*/  @P2 LDC R60, c[0x0][0x40c] ;  /* 0x00010300ff3c2b82 */ /* 0x000e640000000800 */
[----:B------:R-:W-:-:S04]  /*4ca0*/  @P2 F2FP.F16.F32.PACK_AB R119, RZ, R119 ;  /* 0x00000077ff77223e */ /* 0x000fc800000000ff */
        /* <DEDUP_REMOVED lines=17> */
.L_x_1351:
        /* <DEDUP_REMOVED lines=22> */
[----:B------:R-:W-:Y:S02]  /*4f20*/  F2FP.F16.F32.PACK_AB R63, RZ, R63 ;  /* 0x0000003fff3f723e */ /* 0x000fe400000000ff */
[----:B------:R-:W-:-:S02]  /*4f30*/  F2FP.F16.F32.PACK_AB R118, RZ, R120 ;  /* 0x00000078ff76723e */ /* 0x000fc400000000ff */
[----:B------:R-:W-:Y:S02]  /*4f40*/  @P2 F2FP.F16.F32.PACK_AB R62, RZ, R62 ;  /* 0x0000003eff3e223e */ /* 0x000fe400000000ff */
[----:B------:R-:W-:Y:S01]  /*4f50*/  PRMT R115, R63, 0x7610, R115 ;  /* 0x000076103f737816 */ /* 0x000fe20000000073 */
[----:B-1----:R-:W-:Y:S01]  /*4f60*/  @P2 FMUL.FTZ R61, R66, R61 ;  /* 0x0000003d423d2220 */ /* 0x002fe20000410000 */
[----:B------:R-:W-:Y:S02]  /*4f70*/  F2FP.F16.F32.PACK_AB R66, RZ, R66 ;  /* 0x00000042ff42723e */ /* 0x000fe400000000ff */
[----:B------:R-:W-:Y:S02]  /*4f80*/  @P2 PRMT R111, R62, 0x7610, R111 ;  /* 0x000076103e6f2816 */ /* 0x000fe4000000006f */
[----:B------:R-:W-:Y:S02]  /*4f90*/  @P2 F2FP.F16.F32.PACK_AB R61, RZ, R61 ;  /* 0x0000003dff3d223e */ /* 0x000fe400000000ff */
[----:B------:R-:W-:Y:S01]  /*4fa0*/  PRMT R116, R66, 0x7610, R116 ;  /* 0x0000761042747816 */ /* 0x000fe20000000074 */
[----:B--2---:R-:W-:Y:S01]  /*4fb0*/  @P2 FMUL.FTZ R60, R67, R60 ;  /* 0x0000003c433c2220 */ /* 0x004fe20000410000 */
[----:B------:R-:W-:-:S02]  /*4fc0*/  F2FP.F16.F32.PACK_AB R67, RZ, R67 ;  /* 0x00000043ff43723e */ /* 0x000fc400000000ff */
[----:B------:R-:W-:Y:S02]  /*4fd0*/  @P2 PRMT R112, R61, 0x7610, R112 ;  /* 0x000076103d702816 */ /* 0x000fe40000000070 */
[----:B------:R-:W-:Y:S02]  /*4fe0*/  @P2 F2FP.F16.F32.PACK_AB R60, RZ, R60 ;  /* 0x0000003cff3c223e */ /* 0x000fe400000000ff */
[----:B------:R-:W-:Y:S02]  /*4ff0*/  PRMT R117, R67, 0x7610, R117 ;  /* 0x0000761043757816 */ /* 0x000fe40000000075 */
[----:B------:R-:W-:Y:S01]  /*5000*/  @P2 PRMT R113, R60, 0x7610, R113 ;  /* 0x000076103c712816 */ /* 0x000fe20000000071 */
[----:B------:R-:W-:Y:S06]  /*5010*/  @!P2 BRA `(.L_x_1353) ;  /* 0x0000000000a0a947 */ /* 0x000fec0003800000 */
[----:B------:R-:W-:-:S05]  /*5020*/  FMUL.FTZ R60, R120, UR15 ;  /* 0x0000000f783c7c20 */ /* 0x000fca0008410000 */
[----:B------:R-:W-:-:S04]  /*5030*/  F2FP.F16.F32.PACK_AB R60, RZ, R60 ;  /* 0x0000003cff3c723e */ /* 0x000fc800000000ff */
[----:B------:R-:W-:Y:S01]  /*5040*/  PRMT R114, R60, 0x7610, R114 ;  /* 0x000076103c727816 */ /* 0x000fe20000000072 */
[----:B------:R-:W-:Y:S06]  /*5050*/  BRA `(.L_x_1353) ;  /* 0x0000000000907947 */ /* 0x000fec0003800000 */
.L_x_1354:
        /* <DEDUP_REMOVED lines=10> */
.L_x_1355:
        /* <DEDUP_REMOVED lines=9> */
.L_x_1356:
        /* <DEDUP_REMOVED lines=10> */
.L_x_1357:
[----:B------:R-:W-:Y:S01]  /*5230*/  FADD.FTZ R61, R101, -R62 ;  /* 0x8000003e653d7221 */ /* 0x000fe20000010000 */
[----:B------:R-:W-:-:S03]  /*5240*/  ISETP.GT.AND P0, PT, R119, RZ, PT ;  /* 0x000000ff7700720c */ /* 0x000fc60003f04270 */
[----:B------:R-:W-:-:S05]  /*5250*/  FMUL.FTZ R61, R120, R61 ;  /* 0x0000003d783d7220 */ /* 0x000fca0000410000 */
[----:B------:R-:W-:-:S05]  /*5260*/  FSEL R61, R61, RZ, P0 ;  /* 0x000000ff3d3d7208 */ /* 0x000fca0000000000 */
[----:B0-----:R-:W-:-:S05]  /*5270*/  @P2 FMUL.FTZ R60, R61, R60 ;  /* 0x0000003c3d3c2220 */ /* 0x001fca0000410000 */
[----:B------:R-:W-:-:S04]  /*5280*/  @P2 F2FP.F16.F32.PACK_AB R60, RZ, R60 ;  /* 0x0000003cff3c223e */ /* 0x000fc800000000ff */
[----:B------:R-:W-:-:S07]  /*5290*/  @P2 PRMT R114, R60, 0x7610, R114 ;  /* 0x000076103c722816 */ /* 0x000fce0000000072 */
.L_x_1353:
        /* <DEDUP_REMOVED lines=10> */
.L_x_1358:
        /* <DEDUP_REMOVED lines=10> */
.L_x_1359:
[----:B01----:R-:W0:Y:S01]  /*53e0*/  LDC.64 R60, c[0x0][0x380] ;  /* 0x0000e000ff3c7b82 */ /* 0x003e220000000a00 */
[----:B------:R-:W-:Y:S01]  /*53f0*/  UPLOP3.LUT UP1, UPT, UPT, UPT, UP1, 0x40, 0x4 ;  /* 0x000000000004789c */ /* 0x000fe20003f2e810 */
[----:B0-----:R-:W-:-:S04]  /*5400*/  IADD3 R0, PT, PT, R0, R60, RZ ;  /* 0x0000003c00007210 */ /* 0x001fc80007ffe0ff */
[----:B------:R-:W-:-:S13]  /*5410*/  ISETP.GE.AND P0, PT, R0, R61, PT ;  /* 0x0000003d0000720c */ /* 0x000fda0003f06270 */
[----:B------:R-:W-:Y:S05]  /*5420*/  @!P0 BRA `(.L_x_1360) ;  /* 0xffffffac00a08947 */ /* 0x000fea000383ffff */
.L_x_1310:
        /* <DEDUP_REMOVED lines=19> */
.L_x_1361:
        /* <DEDUP_REMOVED lines=10> */
.L_x_10803:


//--------------------- .text._ZN10layer_norm13ln_bwd_kernelINS_13Kernel_traitsI6__halfS2_S2_S2_fjLj2560ELj1ELj1ELj4ELj8ENS_18Kernel_traits_baseILj2560ES2_S2_S2_S2_fjLj128EEEEELb0ELb1ELb0ELb0EEEvNS_9BwdParamsE --------------------------
	.section	.text._ZN10layer_norm13ln_bwd_kernelINS_13Kernel_traitsI6__halfS2_S2_S2_fjLj2560ELj1ELj1ELj4ELj8ENS_18Kernel_traits_baseILj2560ES2_S2_S2_S2_fjLj128EEEEELb0ELb1ELb0ELb0EEEvNS_9BwdParamsE,"ax",@progbits
	.align	128
        .global         _ZN10layer_norm13ln_bwd_kernelINS_13Kernel_traitsI6__halfS2_S2_S2_fjLj2560ELj1ELj1ELj4ELj8ENS_18Kernel_traits_baseILj2560ES2_S2_S2_S2_fjLj128EEEEELb0ELb1ELb0ELb0EEEvNS_9BwdParamsE
        .type           _ZN10layer_norm13ln_bwd_kernelINS_13Kernel_traitsI6__halfS2_S2_S2_fjLj2560ELj1ELj1ELj4ELj8ENS_18Kernel_traits_baseILj2560ES2_S2_S2_S2_fjLj128EEEEELb0ELb1ELb0ELb0EEEvNS_9BwdParamsE,@function
        .size           _ZN10layer_norm13ln_bwd_kernelINS_13Kernel_traitsI6__halfS2_S2_S2_fjLj2560ELj1ELj1ELj4ELj8ENS_18Kernel_traits_baseILj2560ES2_S2_S2_S2_fjLj128EEEEELb0ELb1ELb0ELb0EEEvNS_9BwdParamsE,(.L_x_10804 - _ZN10layer_norm13ln_bwd_kernelINS_13Kernel_traitsI6__halfS2_S2_S2_fjLj2560ELj1ELj1ELj4ELj8ENS_18Kernel_traits_baseILj2560ES2_S2_S2_S2_fjLj128EEEEELb0ELb1ELb0ELb0EEEvNS_9BwdParamsE)
        .other          _ZN10layer_norm13ln_bwd_kernelINS_13Kernel_traitsI6__halfS2_S2_S2_fjLj2560ELj1ELj1ELj4ELj8ENS_18Kernel_traits_baseILj2560ES2_S2_S2_S2_fjLj128EEEEELb0ELb1ELb0ELb0EEEvNS_9BwdParamsE,@"STO_CUDA_ENTRY STV_DEFAULT"
_ZN10layer_norm13ln_bwd_kernelINS_13Kernel_traitsI6__halfS2_S2_S2_fjLj2560ELj1ELj1ELj4ELj8ENS_18Kernel_traits_baseILj2560ES2_S2_S2_S2_fjLj128EEEEELb0ELb1ELb0ELb0EEEvNS_9BwdParamsE:
.text._ZN10layer_norm13ln_bwd_kernelINS_13Kernel_traitsI6__halfS2_S2_S2_fjLj2560ELj1ELj1ELj4ELj8ENS_18Kernel_traits_baseILj2560ES2_S2_S2_S2_fjLj128EEEEELb0ELb1ELb0ELb0EEEvNS_9BwdParamsE:
        /* <DEDUP_REMOVED lines=21> */
[----:B-1----:R-:W-:Y:S01]  /*0150*/  @P1 IMAD.WIDE.U32 R4, R3, 0x8, R4 ;  /* 0x0000000803041825 */ /* 0x002fe200078e0004 */
[----:B0-----:R-:W-:Y:S01]  /*0160*/  UISETP.GE.AND UP0, UPT, UR7, UR4, UPT ;  /* 0x000000040700728c */ /* 0x001fe2000bf06270 */
[----:B------:R-:W-:-:S02]  /*0170*/  CS2R R60, SRZ ;  /* 0x00000000003c7805 */ /* 0x000fc4000001ff00 */
[----:B------:R-:W-:Y:S02]  /*0180*/  CS2R R62, SRZ ;  /* 0x00000000003e7805 */ /* 0x000fe4000001ff00 */
[----:B------:R-:W-:Y:S01]  /*0190*/  CS2R R56, SRZ ;  /* 0x0000000000387805 */ /* 0x000fe2000001ff00 */
[----:B--2---:R-:W5:Y:S01]  /*01a0*/  @P1 LDG.E.64 R76, desc[UR14][R4.64] ;  /* 0x0000000e044c1981 */ /* 0x004f62000c1e1b00 */
[----:B------:R-:W0:Y:S01]  /*01b0*/  @P3 LDC.64 R16, c[0x0][0x3d0] ;  /* 0x0000f400ff103b82 */ /* 0x000e220000000a00 */
[C---:B---3--:R-:W-:Y:S01]  /*01c0*/  @P1 IMAD.WIDE.U32 R6, R3.reuse, 0x8, R6 ;  /* 0x0000000803061825 */ /* 0x048fe200078e0006 */
[----:B------:R-:W-:Y:S02]  /*01d0*/  @P1 LOP3.LUT R3, R3, 0x80, RZ, 0xfc, !PT ;  /* 0x0000008003031812 */ /* 0x000fe400078efcff */
[----:B------:R-:W-:Y:S02]  /*01e0*/  CS2R R58, SRZ ;  /* 0x00000000003a7805 */ /* 0x000fe4000001ff00 */
[----:B------:R-:W-:-:S02]  /*01f0*/  CS2R R52, SRZ ;  /* 0x0000000000347805 */ /* 0x000fc4000001ff00 */
[----:B------:R-:W-:Y:S01]  /*0200*/  CS2R R54, SRZ ;  /* 0x0000000000367805 */ /* 0x000fe2000001ff00 */
[----:B------:R-:W5:Y:S01]  /*0210*/  @P1 LDG.E.64 R64, desc[UR14][R6.64] ;  /* 0x0000000e06401981 */ /* 0x000f62000c1e1b00 */
[----:B------:R-:W1:Y:S01]  /*0220*/  @P3 LDC.64 R18, c[0x0][0x3e8] ;  /* 0x0000fa00ff123b82 */ /* 0x000e620000000a00 */
[----:B----4-:R-:W-:-:S07]  /*0230*/  @P2 IMAD.WIDE.U32 R12, R3, 0x8, R8 ;  /* 0x00000008030c2825 */ /* 0x010fce00078e0008 */
[----:B------:R-:W2:Y:S01]  /*0240*/  @P4 LDC.64 R20, c[0x0][0x3d0] ;  /* 0x0000f400ff144b82 */ /* 0x000ea20000000a00 */
[C---:B------:R-:W-:Y:S01]  /*0250*/  @P2 IMAD.WIDE.U32 R14, R3.reuse, 0x8, R10 ;  /* 0x00000008030e2825 */ /* 0x040fe200078e000a */
[----:B------:R-:W-:Y:S01]  /*0260*/  @P2 IADD3 R3, PT, PT, R3, 0x80, RZ ;  /* 0x0000008003032810 */ /* 0x000fe20007ffe0ff */
[----:B------:R-:W5:Y:S05]  /*0270*/  @P2 LDG.E.64 R78, desc[UR14][R12.64] ;  /* 0x0000000e0c4e2981 */ /* 0x000f6a000c1e1b00 */
[----:B------:R-:W3:Y:S01]  /*0280*/  @P4 LDC.64 R22, c[0x0][0x3e8] ;  /* 0x0000fa00ff164b82 */ /* 0x000ee20000000a00 */
[C---:B0-----:R-:W-:Y:S01]  /*0290*/  @P3 IMAD.WIDE.U32 R16, R3.reuse, 0x8, R16 ;  /* 0x0000000803103825 */ /* 0x041fe200078e0010 */
[----:B------:R-:W5:Y:S06]  /*02a0*/  @P2 LDG.E.64 R66, desc[UR14][R14.64] ;  /* 0x0000000e0e422981 */ /* 0x000f6c000c1e1b00 */
[----:B------:R-:W0:Y:S01]  /*02b0*/  @P5 LDC.64 R24, c[0x0][0x3d0] ;  /* 0x0000f400ff185b82 */ /* 0x000e220000000a00 */
[C---:B-1----:R-:W-:Y:S01]  /*02c0*/  @P3 IMAD.WIDE.U32 R18, R3.reuse, 0x8, R18 ;  /* 0x0000000803123825 */ /* 0x042fe200078e0012 */
[----:B------:R-:W-:Y:S01]  /*02d0*/  @P3 IADD3 R3, PT, PT, R3, 0x80, RZ ;  /* 0x0000008003033810 */ /* 0x000fe20007ffe0ff */
[----:B------:R-:W5:Y:S05]  /*02e0*/  @P3 LDG.E.64 R80, desc[UR14][R16.64] ;  /* 0x0000000e10503981 */ /* 0x000f6a000c1e1b00 */
[----:B------:R-:W1:Y:S01]  /*02f0*/  @P5 LDC.64 R26, c[0x0][0x3e8] ;  /* 0x0000fa00ff1a5b82 */ /* 0x000e620000000a00 */
[C---:B--2---:R-:W-:Y:S01]  /*0300*/  @P4 IMAD.WIDE.U32 R20, R3.reuse, 0x8, R20 ;  /* 0x0000000803144825 */ /* 0x044fe200078e0014 */
[----:B------:R-:W5:Y:S03]  /*0310*/  @P3 LDG.E.64 R68, desc[UR14][R18.64] ;  /* 0x0000000e12443981 */ /* 0x000f66000c1e1b00 */
[C---:B---3--:R-:W-:Y:S01]  /*0320*/  @P4 IMAD.WIDE.U32 R22, R3.reuse, 0x8, R22 ;  /* 0x0000000803164825 */ /* 0x048fe200078e0016 */
[----:B------:R-:W-:Y:S01]  /*0330*/  @P4 IADD3 R3, PT, PT, R3, 0x80, RZ ;  /* 0x0000008003034810 */ /* 0x000fe20007ffe0ff */
[----:B------:R2:W5:Y:S01]  /*0340*/  @P4 LDG.E.64 R82, desc[UR14][R20.64] ;  /* 0x0000000e14524981 */ /* 0x000562000c1e1b00 */
[----:B------:R-:W-:-:S02]  /*0350*/  CS2R R48, SRZ ;  /* 0x0000000000307805 */ /* 0x000fc4000001ff00 */
[----:B------:R-:W-:Y:S02]  /*0360*/  CS2R R50, SRZ ;  /* 0x0000000000327805 */ /* 0x000fe4000001ff00 */
[----:B------:R-:W-:Y:S01]  /*0370*/  CS2R R44, SRZ ;  /* 0x00000000002c7805 */ /* 0x000fe2000001ff00 */
[----:B------:R3:W5:Y:S01]  /*0380*/  @P4 LDG.E.64 R70, desc[UR14][R22.64] ;  /* 0x0000000e16464981 */ /* 0x000762000c1e1b00 */
[C---:B0-----:R-:W-:Y:S01]  /*0390*/  @P5 IMAD.WIDE.U32 R8, R3.reuse, 0x8, R24 ;  /* 0x0000000803085825 */ /* 0x041fe200078e0018 */
[----:B------:R-:W-:Y:S02]  /*03a0*/  CS2R R46, SRZ ;  /* 0x00000000002e7805 */ /* 0x000fe4000001ff00 */
[----:B------:R-:W-:Y:S01]  /*03b0*/  CS2R R40, SRZ ;  /* 0x0000000000287805 */ /* 0x000fe2000001ff00 */
[----:B-1----:R-:W-:Y:S01]  /*03c0*/  @P5 IMAD.WIDE.U32 R10, R3, 0x8, R26 ;  /* 0x00000008030a5825 */ /* 0x002fe200078e001a */
        /* <DEDUP_REMOVED lines=11> */
[----:B--2---:R-:W-:Y:S02]  /*0480*/  CS2R R20, SRZ ;  /* 0x0000000000147805 */ /* 0x004fe4000001ff00 */
[----:B---3--:R-:W-:Y:S02]  /*0490*/  CS2R R22, SRZ ;  /* 0x0000000000167805 */ /* 0x008fe4000001ff00 */
[----:B------:R-:W-:Y:S02]  /*04a0*/  CS2R R16, SRZ ;  /* 0x0000000000107805 */ /* 0x000fe4000001ff00 */
[----:B------:R-:W-:-:S02]  /*04b0*/  CS2R R18, SRZ ;  /* 0x0000000000127805 */ /* 0x000fc4000001ff00 */
[----:B------:R-:W-:Y:S02]  /*04c0*/  CS2R R12, SRZ ;  /* 0x00000000000c7805 */ /* 0x000fe4000001ff00 */
[----:B------:R-:W-:Y:S02]  /*04d0*/  CS2R R14, SRZ ;  /* 0x00000000000e7805 */ /* 0x000fe4000001ff00 */
[----:B0-----:R-:W-:Y:S02]  /*04e0*/  CS2R R8, SRZ ;  /* 0x0000000000087805 */ /* 0x001fe4000001ff00 */
[----:B-1----:R-:W-:Y:S02]  /*04f0*/  CS2R R10, SRZ ;  /* 0x00000000000a7805 */ /* 0x002fe4000001ff00 */
[----:B------:R-:W-:Y:S02]  /*0500*/  CS2R R4, SRZ ;  /* 0x0000000000047805 */ /* 0x000fe4000001ff00 */
[----:B------:R-:W-:Y:S01]  /*0510*/  CS2R R6, SRZ ;  /* 0x0000000000067805 */ /* 0x000fe2000001ff00 */
        /* <DEDUP_REMOVED lines=48> */
[----:B------:R-:W-:Y:S01]  /*0820*/  SHF.R.U32.HI R15, RZ, 0x10, R67 ;  /* 0x00000010ff0f7819 */ /* 0x000fe20000011643 */
[----:B------:R-:W-:Y:S01]  /*0830*/  UPLOP3.LUT UP2, UPT, UPT, UPT, UPT, 0x40, 0x4 ;  /* 0x000000000004789c */ /* 0x000fe20003f4e870 */
[----:B------:R-:W-:Y:S01]  /*0840*/  MOV R136, R68 ;  /* 0x0000004400887202 */ /* 0x000fe20000000f00 */
[----:B------:R-:W0:Y:S01]  /*0850*/  LDCU UR6, c[0x0][0x388] ;  /* 0x00007100ff0677ac */ /* 0x000e220008000800 */
[--C-:B------:R-:W-:Y:S02]  /*0860*/  SHF.R.U64 R16, R68, 0x10, R69.reuse ;  /* 0x0000001044107819 */ /* 0x100fe40000001245 */
[----:B------:R-:W-:Y:S01]  /*0870*/  MOV R137, R69 ;  /* 0x0000004500897202 */ /* 0x000fe20000000f00 */
[----:B------:R-:W1:Y:S01]  /*0880*/  LDCU.U8 UR16, c[0x0][0x410] ;  /* 0x00008200ff1077ac */ /* 0x000e620008000000 */
[----:B------:R-:W-:-:S02]  /*0890*/  SHF.R.U32.HI R17, RZ, 0x10, R69 ;  /* 0x00000010ff117819 */ /* 0x000fc40000011645 */
[----:B------:R-:W-:Y:S01]  /*08a0*/  MOV R139, R70 ;  /* 0x00000046008b7202 */ /* 0x000fe20000000f00 */
[----:B------:R-:W2:Y:S01]  /*08b0*/  LDCU UR17, c[0x0][0x400] ;  /* 0x00008000ff1177ac */ /* 0x000ea20008000800 */
[--C-:B------:R-:W-:Y:S02]  /*08c0*/  SHF.R.U64 R18, R70, 0x10, R71.reuse ;  /* 0x0000001046127819 */ /* 0x100fe40000001247 */
[----:B------:R-:W-:Y:S01]  /*08d0*/  MOV R140, R71 ;  /* 0x00000047008c7202 */ /* 0x000fe20000000f00 */
[----:B------:R-:W3:Y:S01]  /*08e0*/  LDCU.64 UR18, c[0x0][0x438] ;  /* 0x00008700ff1277ac */ /* 0x000ee20008000a00 */
[----:B------:R-:W-:Y:S02]  /*08f0*/  SHF.R.U32.HI R19, RZ, 0x10, R71 ;  /* 0x00000010ff137819 */ /* 0x000fe40000011647 */
[----:B------:R-:W-:Y:S01]  /*0900*/  MOV R141, R74 ;  /* 0x0000004a008d7202 */ /* 0x000fe20000000f00 */
[----:B------:R-:W4:Y:S01]  /*0910*/  LDCU.64 UR20, c[0x0][0x478] ;  /* 0x00008f00ff1477ac */ /* 0x000f220008000a00 */
[----:B------:R-:W-:-:S02]  /*0920*/  SHF.R.U64 R20, R74, 0x10, R75 ;  /* 0x000000104a147819 */ /* 0x000fc4000000124b */
[----:B------:R-:W-:Y:S01]  /*0930*/  MOV R148, R75 ;  /* 0x0000004b00947202 */ /* 0x000fe20000000f00 */
[----:B------:R-:W0:Y:S01]  /*0940*/  LDCU.128 UR8, c[0x0][0x3c0] ;  /* 0x00007800ff0877ac */ /* 0x000e220008000c00 */
[----:B------:R-:W-:Y:S02]  /*0950*/  SHF.R.U32.HI R21, RZ, 0x10, R75 ;  /* 0x00000010ff157819 */ /* 0x000fe4000001164b */
[----:B------:R-:W-:Y:S01]  /*0960*/  MOV R123, R76 ;  /* 0x0000004c007b7202 */ /* 0x000fe20000000f00 */
[----:B------:R-:W0:Y:S01]  /*0970*/  LDCU.64 UR22, c[0x0][0x380] ;  /* 0x00007000ff1677ac */ /* 0x000e220008000a00 */
[--C-:B------:R-:W-:Y:S02]  /*0980*/  SHF.R.U64 R122, R76, 0x10, R77.reuse ;  /* 0x000000104c7a7819 */ /* 0x100fe4000000124d */
[----:B------:R-:W-:Y:S02]  /*0990*/  MOV R0, R77 ;  /* 0x0000004d00007202 */ /* 0x000fe40000000f00 */
[----:B------:R-:W-:-:S02]  /*09a0*/  SHF.R.U32.HI R3, RZ, 0x10, R77 ;  /* 0x00000010ff037819 */ /* 0x000fc4000001164d */
[----:B------:R-:W-:Y:S02]  /*09b0*/  PRMT R124, R124, 0x5410, R4 ;  /* 0x000054107c7c7816 */ /* 0x000fe40000000004 */
[----:B------:R-:W-:Y:S02]  /*09c0*/  PRMT R125, R125, 0x5410, R5 ;  /* 0x000054107d7d7816 */ /* 0x000fe40000000005 */
[----:B------:R-:W-:Y:S02]  /*09d0*/  CS2R R4, SRZ ;  /* 0x0000000000047805 */ /* 0x000fe4000001ff00 */
[----:B------:R-:W-:Y:S02]  /*09e0*/  PRMT R126, R126, 0x5410, R6 ;  /* 0x000054107e7e7816 */ /* 0x000fe40000000006 */
[----:B------:R-:W-:Y:S02]  /*09f0*/  PRMT R127, R127, 0x5410, R7 ;  /* 0x000054107f7f7816 */ /* 0x000fe40000000007 */
[----:B------:R-:W-:-:S02]  /*0a00*/  CS2R R6, SRZ ;  /* 0x0000000000067805 */ /* 0x000fc4000001ff00 */
        /* <DEDUP_REMOVED lines=22> */
[----:B01234-:R-:W-:-:S07]  /*0b70*/  PRMT R123, R123, 0x5410, R3 ;  /* 0x000054107b7b7816 */ /* 0x01ffce0000000003 */
.L_x_1412:
[----:B------:R-:W0:Y:S01]  /*0b80*/  @UP0 LDCU.64 UR4, c[0x0][0x3e0] ;  /* 0x00007c00ff0407ac */ /* 0x000e220008000a00 */
[----:B------:R-:W-:Y:S01]  /*0b90*/  UIMAD.WIDE UR12, UR7, 0x4, UR10 ;  /* 0x00000004070c78a5 */ /* 0x000fe2000f8e020a */
[----:B------:R-:W-:-:S05]  /*0ba0*/  PLOP3.LUT P0, PT, PT, PT, UP0, 0x80, 0x8 ;  /* 0x000000000008781c */ /* 0x000fca0003f0f008 */
[----:B------:R-:W-:Y:S02]  /*0bb0*/  MOV R66, UR12 ;  /* 0x0000000c00427c02 */ /* 0x000fe40008000f00 */
[----:B------:R-:W-:Y:S01]  /*0bc0*/  MOV R67, UR13 ;  /* 0x0000000d00437c02 */ /* 0x000fe20008000f00 */
[----:B------:R-:W-:-:S04]  /*0bd0*/  UIMAD.WIDE UR12, UR7, 0x4, UR8 ;  /* 0x00000004070c78a5 */ /* 0x000fc8000f8e0208 */
[----:B------:R-:W2:Y:S01]  /*0be0*/  LDG.E R66, desc[UR14][R66.64] ;  /* 0x0000000e42427981 */ /* 0x000ea2000c1e1900 */
[----:B0-----:R-:W-:Y:S01]  /*0bf0*/  @UP0 UIMAD.WIDE UR4, UR7, 0x2, UR4 ;  /* 0x00000002070408a5 */ /* 0x001fe2000f8e0204 */
[----:B------:R-:W-:Y:S02]  /*0c00*/  MOV R68, UR12 ;  /* 0x0000000c00447c02 */ /* 0x000fe40008000f00 */
[----:B------:R-:W-:-:S03]  /*0c10*/  MOV R69, UR13 ;  /* 0x0000000d00457c02 */ /* 0x000fc60008000f00 */
[----:B------:R-:W-:Y:S02]  /*0c20*/  MOV R64, UR4 ;  /* 0x0000000400407c02 */ /* 0x000fe40008000f00 */
[----:B------:R-:W-:Y:S01]  /*0c30*/  MOV R65, UR5 ;  /* 0x0000000500417c02 */ /* 0x000fe20008000f00 */
[----:B------:R0:W3:Y:S04]  /*0c40*/  LDG.E R70, desc[UR14][R68.64] ;  /* 0x0000000e44467981 */ /* 0x0000e8000c1e1900 */
[----:B------:R1:W5:Y:S01]  /*0c50*/  @P0 LDG.E.U16 R138, desc[UR14][R64.64] ;  /* 0x0000000e408a0981 */ /* 0x000362000c1e1500 */
[----:B------:R-:W-:Y:S01]  /*0c60*/  UIMAD UR4, UR7, UR6, URZ ;  /* 0x00000006070472a4 */ /* 0x000fe2000f8e02ff */
[----:B------:R-:W-:Y:S01]  /*0c70*/  ISETP.GE.U32.AND P1, PT, R2, 0x80, PT ;  /* 0x000000800200780c */ /* 0x000fe20003f26070 */
[----:B------:R-:W-:Y:S01]  /*0c80*/  BSSY.RECONVERGENT B0, `(.L_x_1363) ;  /* 0x000004a000007945 */ /* 0x000fe20003800200 */
[----:B------:R-:W4:Y:S01]  /*0c90*/  S2R R0, SR_TID.X ;  /* 0x0000000000007919 */ /* 0x000f220000002100 */
[----:B------:R-:W-:Y:S01]  /*0ca0*/  USHF.R.S32.HI UR5, URZ, 0x1f, UR4 ;  /* 0x0000001fff057899 */ /* 0x000fe20008011404 */
[----:B------:R-:W-:-:S02]  /*0cb0*/  ISETP.NE.AND P6, PT, RZ, UR16, PT ;  /* 0x00000010ff007c0c */ /* 0x000fc4000bfc5270 */
[----:B0-----:R-:W-:Y:S02]  /*0cc0*/  CS2R R68, SRZ ;  /* 0x0000000000447805 */ /* 0x001fe4000001ff00 */
[C---:B------:R-:W-:Y:S01]  /*0cd0*/  ISETP.GE.U32.AND P2, PT, R2.reuse, 0x100, PT ;  /* 0x000001000200780c */ /* 0x040fe20003f46070 */
[----:B------:R-:W-:Y:S01]  /*0ce0*/  ULEA.HI UR5, UR5, UR4, URZ, 0x2 ;  /* 0x0000000405057291 */ /* 0x000fe2000f8f10ff */
[C---:B------:R-:W-:Y:S02]  /*0cf0*/  ISETP.GE.U32.AND P3, PT, R2.reuse, 0x180, PT ;  /* 0x000001800200780c */ /* 0x040fe40003f66070 */
[C---:B------:R-:W-:Y:S02]  /*0d00*/  ISETP.GE.U32.AND P4, PT, R2.reuse, 0x200, PT ;  /* 0x000002000200780c */ /* 0x040fe40003f86070 */
[----:B------:R-:W-:Y:S02]  /*0d10*/  ISETP.GE.U32.AND P5, PT, R2, 0x280, PT ;  /* 0x000002800200780c */ /* 0x000fe40003fa6070 */
[----:B------:R-:W-:-:S04]  /*0d20*/  MOV R121, UR5 ;  /* 0x0000000500797c02 */ /* 0x000fc80008000f00 */
[----:B----4-:R-:W-:-:S04]  /*0d30*/  LEA.HI.SX32 R121, R121, R0, 0x1e ;  /* 0x0000000079797211 */ /* 0x010fc800078ff2ff */
[----:B------:R-:W-:Y:S02]  /*0d40*/  MOV R67, R121 ;  /* 0x0000007900437202 */ /* 0x000fe40000000f00 */
[----:B--2---:R-:W-:Y:S02]  /*0d50*/  R2UR UR13, R66 ;  /* 0x00000000420d72ca */ /* 0x004fe400000e0000 */
[----:B---3--:R-:W-:Y:S01]  /*0d60*/  FSEL R66, R70, RZ, !P6 ;  /* 0x000000ff46427208 */ /* 0x008fe20007000000 */
[----:B-1----:R-:W-:-:S12]  /*0d70*/  @!P1 BRA `(.L_x_1364) ;  /* 0x0000000000e89947 */ /* 0x002fd80003800000 */
        /* <DEDUP_REMOVED lines=9> */
[----:B------:R-:W-:Y:S02]  /*0e10*/  HADD2.F32 R84, -RZ, R123.H0_H0 ;  /* 0x2000007bff547230 */ /* 0x000fe40000004100 */
[----:B------:R-:W-:Y:S02]  /*0e20*/  HADD2.F32 R86, -RZ, R122.H0_H0 ;  /* 0x2000007aff567230 */ /* 0x000fe40000004100 */
[----:B0-----:R-:W-:-:S05]  /*0e30*/  @P0 IMAD.WIDE.U32 R70, R121, 0x8, R70 ;  /* 0x0000000879460825 */ /* 0x001fca00078e0046 */
[----:B------:R0:W5:Y:S01]  /*0e40*/  @P0 LDG.E.64 R72, desc[UR14][R70.64] ;  /* 0x0000000e46480981 */ /* 0x000162000c1e1b00 */
[----:B--2---:R-:W-:-:S05]  /*0e50*/  HADD2.F32 R3, -RZ, R64.H0_H0 ;  /* 0x20000040ff037230 */ /* 0x004fca0000004100 */
[----:B------:R-:W-:Y:S01]  /*0e60*/  FADD.FTZ R3, -R66, R3 ;  /* 0x0000000342037221 */ /* 0x000fe20000010100 */
[----:B---3--:R-:W-:Y:S02]  /*0e70*/  MOV R83, R68 ;  /* 0x0000004400537202 */ /* 0x008fe40000000f00 */
[----:B------:R-:W-:Y:S02]  /*0e80*/  SHF.R.U64 R67, R68, 0x10, R69 ;  /* 0x0000001044437819 */ /* 0x000fe40000001245 */
[--C-:B------:R-:W-:Y:S02]  /*0e90*/  SHF.R.U64 R68, R64, 0x10, R65.reuse ;  /* 0x0000001040447819 */ /* 0x100fe40000001241 */
[----:B------:R-:W-:Y:S01]  /*0ea0*/  SHF.R.U32.HI R64, RZ, 0x10, R65 ;  /* 0x00000010ff407819 */ /* 0x000fe20000011641 */
[----:B------:R-:W-:Y:S02]  /*0eb0*/  HADD2.F32 R65, -RZ, R65.H0_H0 ;  /* 0x20000041ff417230 */ /* 0x000fe40000004100 */
[----:B------:R-:W-:Y:S01]  /*0ec0*/  FMUL.FTZ R3, R3, UR13 ;  /* 0x0000000d03037c20 */ /* 0x000fe20008410000 */
[----:B------:R-:W-:-:S02]  /*0ed0*/  HADD2.F32 R83, -RZ, R83.H0_H0 ;  /* 0x20000053ff537230 */ /* 0x000fc40000004100 */
[----:B------:R-:W-:-:S03]  /*0ee0*/  FADD.FTZ R65, -R66, R65 ;  /* 0x0000004142417221 */ /* 0x000fc60000010100 */
[-C--:B------:R-:W-:Y:S01]  /*0ef0*/  FMUL.FTZ R84, R84, R83.reuse ;  /* 0x0000005354547220 */ /* 0x080fe20000410000 */
[----:B------:R-:W-:Y:S01]  /*0f00*/  FADD.FTZ R40, R40, R83 ;  /* 0x0000005328287221 */ /* 0x000fe20000010000 */
[----:B------:R-:W-:Y:S01]  /*0f10*/  FFMA.FTZ R60, R3, R83, R60 ;  /* 0x00000053033c7223 */ /* 0x000fe2000001003c */
[----:B------:R-:W-:Y:S01]  /*0f20*/  FMUL.FTZ R83, R65, UR13 ;  /* 0x0000000d41537c20 */ /* 0x000fe20008410000 */
[----:B------:R-:W-:Y:S01]  /*0f30*/  HADD2.F32 R65, -RZ, R68.H0_H0 ;  /* 0x20000044ff417230 */ /* 0x000fe20000004100 */
[----:B------:R-:W-:Y:S01]  /*0f40*/  MOV R87, R69 ;  /* 0x0000004500577202 */ /* 0x000fe20000000f00 */
[----:B0-----:R-:W-:Y:S01]  /*0f50*/  HADD2.F32 R70, -RZ, R67.H0_H0 ;  /* 0x20000043ff467230 */ /* 0x001fe20000004100 */
[----:B------:R-:W-:Y:S01]  /*0f60*/  SHF.R.U32.HI R85, RZ, 0x10, R69 ;  /* 0x00000010ff557819 */ /* 0x000fe20000011645 */
[----:B------:R-:W-:Y:S02]  /*0f70*/  HADD2.F32 R69, -RZ, R122.H1_H1 ;  /* 0x3000007aff457230 */ /* 0x000fe40000004100 */
[----:B------:R-:W-:Y:S01]  /*0f80*/  FADD.FTZ R65, -R66, R65 ;  /* 0x0000004142417221 */ /* 0x000fe20000010100 */
[----:B------:R-:W-:-:S02]  /*0f90*/  HADD2.F32 R87, -RZ, R87.H0_H0 ;  /* 0x20000057ff577230 */ /* 0x000fc40000004100 */
[----:B------:R-:W-:Y:S02]  /*0fa0*/  HADD2.F32 R67, -RZ, R64.H0_H0 ;  /* 0x20000040ff437230 */ /* 0x000fe40000004100 */
[----:B------:R-:W-:Y:S01]  /*0fb0*/  FMUL.FTZ R88, R65, UR13 ;  /* 0x0000000d41587c20 */ /* 0x000fe20008410000 */
[----:B------:R-:W-:Y:S02]  /*0fc0*/  HADD2.F32 R68, -RZ, R85.H0_H0 ;  /* 0x20000055ff447230 */ /* 0x000fe40000004100 */
[----:B------:R-:W-:Y:S01]  /*0fd0*/  FMUL.FTZ R85, R69, R70 ;  /* 0x0000004645557220 */ /* 0x000fe20000410000 */
[----:B------:R-:W-:Y:S01]  /*0fe0*/  FADD.FTZ R64, RZ, R84 ;  /* 0x00000054ff407221 */ /* 0x000fe20000010000 */
[----:B------:R-:W-:Y:S01]  /*0ff0*/  FFMA.FTZ R65, R3, R84, RZ ;  /* 0x0000005403417223 */ /* 0x000fe200000100ff */
[-C--:B------:R-:W-:Y:S01]  /*1000*/  FMUL.FTZ R86, R86, R87.reuse ;  /* 0x0000005756567220 */ /* 0x080fe20000410000 */
[----:B------:R-:W-:Y:S01]  /*1010*/  FADD.FTZ R42, R42, R87 ;  /* 0x000000572a2a7221 */ /* 0x000fe20000010000 */
[----:B------:R-:W-:Y:S01]  /*1020*/  FFMA.FTZ R62, R83, R87, R62 ;  /* 0x00000057533e7223 */ /* 0x000fe2000001003e */
[----:B------:R-:W-:Y:S01]  /*1030*/  FADD.FTZ R90, -R66, R67 ;  /* 0x00000043425a7221 */ /* 0x000fe20000010100 */
[----:B------:R-:W-:-:S02]  /*1040*/  HADD2.F32 R87, -RZ, R123.H1_H1 ;  /* 0x3000007bff577230 */ /* 0x000fc40000004100 */
[----:B------:R-:W-:Y:S01]  /*1050*/  FADD.FTZ R67, R64, R85 ;  /* 0x0000005540437221 */ /* 0x000fe20000010000 */
[C---:B------:R-:W-:Y:S01]  /*1060*/  FFMA.FTZ R64, R88.reuse, R85, R65 ;  /* 0x0000005558407223 */ /* 0x040fe20000010041 */
        /* <DEDUP_REMOVED lines=8> */
[----:B------:R-:W-:Y:S01]  /*10f0*/  IADD3 R67, PT, PT, R121, 0x80, RZ ;  /* 0x0000008079437810 */ /* 0x000fe20007ffe0ff */
[----:B------:R-:W-:Y:S01]  /*1100*/  FADD.FTZ R69, R70, R87 ;  /* 0x0000005746457221 */ /* 0x000fe20000010000 */
[----:B------:R-:W-:-:S07]  /*1110*/  FFMA.FTZ R68, R90, R87, R64 ;  /* 0x000000575a447223 */ /* 0x000fce0000010040 */
.L_x_1364:
[----:B------:R-:W-:Y:S05]  /*1120*/  BSYNC.RECONVERGENT B0 ;  /* 0x0000000000007941 */ /* 0x000fea0003800200 */
.L_x_1363:
        /* <DEDUP_REMOVED lines=13> */
[----:B------:R-:W-:Y:S01]  /*1200*/  IADD3 R67, PT, PT, R67, 0x80, RZ ;  /* 0x0000008043437810 */ /* 0x000fe20007ffe0ff */
[----:B--2---:R-:W-:Y:S02]  /*1210*/  HADD2.F32 R91, -RZ, R64.H0_H0 ;  /* 0x20000040ff5b7230 */ /* 0x004fe40000004100 */
[----:B------:R-:W-:-:S03]  /*1220*/  HADD2.F32 R143, -RZ, R65.H0_H0 ;  /* 0x20000041ff8f7230 */ /* 0x000fc60000004100 */
[----:B------:R-:W-:Y:S01]  /*1230*/  FADD.FTZ R91, -R66, R91 ;  /* 0x0000005b425b7221 */ /* 0x000fe20000010100 */
[----:B---3--:R-:W-:Y:S02]  /*1240*/  MOV R89, R93 ;  /* 0x0000005d00597202 */ /* 0x008fe40000000f00 */
[--C-:B------:R-:W-:Y:S02]  /*1250*/  SHF.R.U64 R95, R92, 0x10, R93.reuse ;  /* 0x000000105c5f7819 */ /* 0x100fe4000000125d */
[----:B------:R-:W-:Y:S02]  /*1260*/  SHF.R.U32.HI R96, RZ, 0x10, R93 ;  /* 0x00000010ff607819 */ /* 0x000fe4000001165d */
[--C-:B------:R-:W-:Y:S02]  /*1270*/  SHF.R.U64 R93, R64, 0x10, R65.reuse ;  /* 0x00000010405d7819 */ /* 0x100fe40000001241 */
[----:B------:R-:W-:Y:S02]  /*1280*/  MOV R94, R92 ;  /* 0x0000005c005e7202 */ /* 0x000fe40000000f00 */
[----:B------:R-:W-:Y:S01]  /*1290*/  SHF.R.U32.HI R64, RZ, 0x10, R65 ;  /* 0x00000010ff407819 */ /* 0x000fe20000011641 */
[----:B------:R-:W-:-:S02]  /*12a0*/  HADD2.F32 R65, -RZ, R89.H0_H0 ;  /* 0x20000059ff417230 */ /* 0x000fc40000004100 */
[----:B------:R-:W-:Y:S01]  /*12b0*/  FMUL.FTZ R89, R91, UR13 ;  /* 0x0000000d5b597c20 */ /* 0x000fe20008410000 */
[----:B------:R-:W-:Y:S01]  /*12c0*/  FADD.FTZ R91, -R66, R143 ;  /* 0x0000008f425b7221 */ /* 0x000fe20000010100 */
[----:B0-----:R-:W-:Y:S02]  /*12d0*/  HADD2.F32 R71, -RZ, R94.H0_H0 ;  /* 0x2000005eff477230 */ /* 0x001fe40000004100 */
[----:B------:R-:W-:Y:S02]  /*12e0*/  HADD2.F32 R94, -RZ, R125.H0_H0 ;  /* 0x2000007dff5e7230 */ /* 0x000fe40000004100 */
[----:B------:R-:W-:Y:S01]  /*12f0*/  FMUL.FTZ R91, R91, UR13 ;  /* 0x0000000d5b5b7c20 */ /* 0x000fe20008410000 */
[----:B------:R-:W-:Y:S02]  /*1300*/  HADD2.F32 R93, -RZ, R93.H0_H0 ;  /* 0x2000005dff5d7230 */ /* 0x000fe40000004100 */
[--C-:B------:R-:W-:Y:S02]  /*1310*/  HADD2.F32 R92, -RZ, R124.reuse.H0_H0 ;  /* 0x2000007cff5c7230 */ /* 0x100fe40000004100 */
[-C--:B------:R-:W-:Y:S01]  /*1320*/  FMUL.FTZ R94, R94, R65.reuse ;  /* 0x000000415e5e7220 */ /* 0x080fe20000410000 */
[----:B------:R-:W-:Y:S01]  /*1330*/  FADD.FTZ R38, R38, R65 ;  /* 0x0000004126267221 */ /* 0x000fe20000010000 */
[----:B------:R-:W-:Y:S01]  /*1340*/  FFMA.FTZ R58, R91, R65, R58 ;  /* 0x000000415b3a7223 */ /* 0x000fe2000001003a */
[----:B------:R-:W-:-:S02]  /*1350*/  HADD2.F32 R65, -RZ, R124.H1_H1 ;  /* 0x3000007cff417230 */ /* 0x000fc40000004100 */
[----:B------:R-:W-:Y:S01]  /*1360*/  FADD.FTZ R93, -R66, R93 ;  /* 0x0000005d425d7221 */ /* 0x000fe20000010100 */
[----:B------:R-:W-:Y:S02]  /*1370*/  HADD2.F32 R98, -RZ, R95.H0_H0 ;  /* 0x2000005fff627230 */ /* 0x000fe40000004100 */
[-C--:B------:R-:W-:Y:S01]  /*1380*/  FMUL.FTZ R92, R92, R71.reuse ;  /* 0x000000475c5c7220 */ /* 0x080fe20000410000 */
[----:B------:R-:W-:Y:S01]  /*1390*/  FADD.FTZ R36, R36, R71 ;  /* 0x0000004724247221 */ /* 0x000fe20000010000 */
[----:B------:R-:W-:Y:S01]  /*13a0*/  FFMA.FTZ R56, R89, R71, R56 ;  /* 0x0000004759387223 */ /* 0x000fe20000010038 */
[----:B------:R-:W-:Y:S02]  /*13b0*/  HADD2.F32 R70, -RZ, R96.H0_H0 ;  /* 0x20000060ff467230 */ /* 0x000fe40000004100 */
[----:B------:R-:W-:Y:S01]  /*13c0*/  FMUL.FTZ R96, R93, UR13 ;  /* 0x0000000d5d607c20 */ /* 0x000fe20008410000 */
[----:B------:R-:W-:Y:S02]  /*13d0*/  HADD2.F32 R71, -RZ, R64.H0_H0 ;  /* 0x20000040ff477230 */ /* 0x000fe40000004100 */
[----:B------:R-:W-:Y:S01]  /*13e0*/  FMUL.FTZ R93, R65, R98 ;  /* 0x00000062415d7220 */ /* 0x000fe20000410000 */
[----:B------:R-:W-:Y:S01]  /*13f0*/  FADD.FTZ R64, R69, R92 ;  /* 0x0000005c45407221 */ /* 0x000fe20000010000 */
[----:B------:R-:W-:Y:S01]  /*1400*/  FFMA.FTZ R65, R89, R92, R68 ;  /* 0x0000005c59417223 */ /* 0x000fe20000010044 */
[----:B------:R-:W-:-:S02]  /*1410*/  HADD2.F32 R95, -RZ, R125.H1_H1 ;  /* 0x3000007dff5f7230 */ /* 0x000fc40000004100 */
[----:B------:R-:W-:Y:S01]  /*1420*/  FADD.FTZ R71, -R66, R71 ;  /* 0x0000004742477221 */ /* 0x000fe20000010100 */
[----:B------:R-:W-:Y:S01]  /*1430*/  FADD.FTZ R69, R64, R93 ;  /* 0x0000005d40457221 */ /* 0x000fe20000010000 */
        /* <DEDUP_REMOVED lines=11> */
.L_x_1366:
[----:B------:R-:W-:Y:S05]  /*14f0*/  BSYNC.RECONVERGENT B0 ;  /* 0x0000000000007941 */ /* 0x000fea0003800200 */
.L_x_1365:
        /* <DEDUP_REMOVED lines=60> */
.L_x_1368:
[----:B------:R-:W-:Y:S05]  /*18c0*/  BSYNC.RECONVERGENT B0 ;  /* 0x0000000000007941 */ /* 0x000fea0003800200 */
.L_x_1367:
        /* <DEDUP_REMOVED lines=60> */
.L_x_1370:
[----:B------:R-:W-:Y:S05]  /*1c90*/  BSYNC.RECONVERGENT B0 ;  /* 0x0000000000007941 */ /* 0x000fea0003800200 */
.L_x_1369:
        /* <DEDUP_REMOVED lines=13> */
[--C-:B--2---:R-:W-:Y:S02]  /*1d70*/  SHF.R.U64 R67, R116, 0x10, R117.reuse ;  /* 0x0000001074437819 */ /* 0x104fe40000001275 */
[----:B------:R-:W-:Y:S02]  /*1d80*/  MOV R115, R117 ;  /* 0x0000007500737202 */ /* 0x000fe40000000f00 */
[----:B------:R-:W-:Y:S02]  /*1d90*/  SHF.R.U32.HI R119, RZ, 0x10, R117 ;  /* 0x00000010ff777819 */ /* 0x000fe40000011675 */
[----:B------:R-:W-:Y:S02]  /*1da0*/  MOV R82, R116 ;  /* 0x0000007400527202 */ /* 0x000fe40000000f00 */
[--C-:B---3--:R-:W-:Y:S01]  /*1db0*/  SHF.R.U64 R117, R64, 0x10, R65.reuse ;  /* 0x0000001040757819 */ /* 0x108fe20000001241 */
[----:B------:R-:W-:Y:S01]  /*1dc0*/  HADD2.F32 R113, -RZ, R64.H0_H0 ;  /* 0x20000040ff717230 */ /* 0x000fe20000004100 */
[----:B------:R-:W-:Y:S01]  /*1dd0*/  SHF.R.U32.HI R118, RZ, 0x10, R65 ;  /* 0x00000010ff767819 */ /* 0x000fe20000011641 */
[----:B------:R-:W-:-:S02]  /*1de0*/  HADD2.F32 R143, -RZ, R65.H0_H0 ;  /* 0x20000041ff8f7230 */ /* 0x000fc40000004100 */
[----:B------:R-:W-:Y:S02]  /*1df0*/  HADD2.F32 R117, -RZ, R117.H0_H0 ;  /* 0x20000075ff757230 */ /* 0x000fe40000004100 */
[C---:B------:R-:W-:Y:S01]  /*1e00*/  FADD.FTZ R113, -R66.reuse, R113 ;  /* 0x0000007142717221 */ /* 0x040fe20000010100 */
[----:B------:R-:W-:Y:S02]  /*1e10*/  HADD2.F32 R116, -RZ, R130.H0_H0 ;  /* 0x20000082ff747230 */ /* 0x000fe40000004100 */
[----:B------:R-:W-:Y:S02]  /*1e20*/  HADD2.F32 R65, -RZ, R82.H0_H0 ;  /* 0x20000052ff417230 */ /* 0x000fe40000004100 */
[----:B------:R-:W-:Y:S01]  /*1e30*/  FADD.FTZ R120, -R66, R117 ;  /* 0x0000007542787221 */ /* 0x000fe20000010100 */
[----:B0-----:R-:W-:Y:S02]  /*1e40*/  HADD2.F32 R71, -RZ, R118.H0_H0 ;  /* 0x20000076ff477230 */ /* 0x001fe40000004100 */
[----:B------:R-:W-:Y:S01]  /*1e50*/  FMUL.FTZ R113, R113, UR13 ;  /* 0x0000000d71717c20 */ /* 0x000fe20008410000 */
[----:B------:R-:W-:-:S02]  /*1e60*/  HADD2.F32 R117, -RZ, R130.H1_H1 ;  /* 0x30000082ff757230 */ /* 0x000fc40000004100 */
[-C--:B------:R-:W-:Y:S01]  /*1e70*/  FMUL.FTZ R116, R116, R65.reuse ;  /* 0x0000004174747220 */ /* 0x080fe20000410000 */
[----:B------:R-:W-:Y:S02]  /*1e80*/  HADD2.F32 R70, -RZ, R67.H0_H0 ;  /* 0x20000043ff467230 */ /* 0x000fe40000004100 */
[C---:B------:R-:W-:Y:S01]  /*1e90*/  FADD.FTZ R82, -R66.reuse, R71 ;  /* 0x0000004742527221 */ /* 0x040fe20000010100 */
[----:B------:R-:W-:Y:S01]  /*1ea0*/  FADD.FTZ R143, -R66, R143 ;  /* 0x0000008f428f7221 */ /* 0x000fe20000010100 */
[----:B------:R-:W-:Y:S02]  /*1eb0*/  HADD2.F32 R118, -RZ, R131.H0_H0 ;  /* 0x20000083ff767230 */ /* 0x000fe40000004100 */
[----:B------:R-:W-:Y:S01]  /*1ec0*/  FMUL.FTZ R120, R120, UR13 ;  /* 0x0000000d78787c20 */ /* 0x000fe20008410000 */
[----:B------:R-:W-:Y:S02]  /*1ed0*/  HADD2.F32 R71, -RZ, R115.H0_H0 ;  /* 0x20000073ff477230 */ /* 0x000fe40000004100 */
[----:B------:R-:W-:Y:S01]  /*1ee0*/  FMUL.FTZ R117, R117, R70 ;  /* 0x0000004675757220 */ /* 0x000fe20000410000 */
[----:B------:R-:W-:Y:S01]  /*1ef0*/  FADD.FTZ R66, R69, R116 ;  /* 0x0000007445427221 */ /* 0x000fe20000010000 */
[C---:B------:R-:W-:Y:S01]  /*1f00*/  FFMA.FTZ R68, R113.reuse, R116, R68 ;  /* 0x0000007471447223 */ /* 0x040fe20000010044 */
[----:B------:R-:W-:Y:S01]  /*1f10*/  FADD.FTZ R24, R24, R65 ;  /* 0x0000004118187221 */ /* 0x000fe20000010000 */
[----:B------:R-:W-:Y:S01]  /*1f20*/  FFMA.FTZ R44, R113, R65, R44 ;  /* 0x00000041712c7223 */ /* 0x000fe2000001002c */
[----:B------:R-:W-:-:S02]  /*1f30*/  HADD2.F32 R67, -RZ, R131.H1_H1 ;  /* 0x30000083ff437230 */ /* 0x000fc40000004100 */
[----:B------:R-:W-:Y:S01]  /*1f40*/  FMUL.FTZ R115, R143, UR13 ;  /* 0x0000000d8f737c20 */ /* 0x000fe20008410000 */
[----:B------:R-:W-:Y:S02]  /*1f50*/  HADD2.F32 R64, -RZ, R119.H0_H0 ;  /* 0x20000077ff407230 */ /* 0x000fe40000004100 */
[----:B------:R-:W-:Y:S01]  /*1f60*/  FMUL.FTZ R118, R118, R71 ;  /* 0x0000004776767220 */ /* 0x000fe20000410000 */
        /* <DEDUP_REMOVED lines=14> */
.L_x_1372:
[----:B------:R-:W-:Y:S05]  /*2050*/  BSYNC.RECONVERGENT B0 ;  /* 0x0000000000007941 */ /* 0x000fea0003800200 */
.L_x_1371:
        /* <DEDUP_REMOVED lines=31> */
.L_x_1374:
[----:B------:R-:W-:Y:S05]  /*2250*/  BSYNC.RECONVERGENT B0 ;  /* 0x0000000000007941 */ /* 0x000fea0003800200 */
.L_x_1373:
        /* <DEDUP_REMOVED lines=40> */
[--C-:B------:R-:W-:Y:S01]  /*24e0*/  FFMA.FTZ R68, R90, UR5, R66.reuse ;  /* 0x000000055a447c23 */ /* 0x100fe20008010042 */
[--C-:B------:R-:W-:Y:S02]  /*24f0*/  HADD2.F32 R70, -RZ, R133.reuse.H0_H0 ;  /* 0x20000085ff467230 */ /* 0x100fe40000004100 */
[----:B------:R-:W-:Y:S01]  /*2500*/  FFMA.FTZ R143, R3, UR5, R66 ;  /* 0x00000005038f7c23 */ /* 0x000fe20008010042 */
[----:B------:R-:W-:Y:S01]  /*2510*/  FADD.FTZ R67, R86, -R67 ;  /* 0x8000004356437221 */ /* 0x000fe20000010000 */
[----:B------:R-:W-:Y:S01]  /*2520*/  FADD.FTZ R71, R87, -R68 ;  /* 0x8000004457477221 */ /* 0x000fe20000010000 */
[----:B------:R-:W-:Y:S01]  /*2530*/  FFMA.FTZ R68, R88, UR5, R66 ;  /* 0x0000000558447c23 */ /* 0x000fe20008010042 */
[----:B------:R-:W-:Y:S01]  /*2540*/  FADD.FTZ R143, R84, -R143 ;  /* 0x8000008f548f7221 */ /* 0x000fe20000010000 */
[----:B------:R-:W-:Y:S01]  /*2550*/  FMUL.FTZ R67, R67, UR13 ;  /* 0x0000000d43437c20 */ /* 0x000fe20008410000 */
[----:B------:R-:W-:Y:S01]  /*2560*/  FMUL.FTZ R138, R71, UR13 ;  /* 0x0000000d478a7c20 */ /* 0x000fe20008410000 */
[----:B------:R-:W-:Y:S01]  /*2570*/  FADD.FTZ R68, R85, -R68 ;  /* 0x8000004455447221 */ /* 0x000fe20000010000 */
[----:B------:R-:W-:-:S02]  /*2580*/  HADD2.F32 R71, -RZ, R133.H1_H1 ;  /* 0x30000085ff477230 */ /* 0x000fc40000004100 */
[----:B------:R-:W-:Y:S01]  /*2590*/  FMUL.FTZ R69, R67, UR4 ;  /* 0x0000000443457c20 */ /* 0x000fe20008410000 */
[--C-:B------:R-:W-:Y:S02]  /*25a0*/  HADD2.F32 R145, -RZ, R132.reuse.H1_H1 ;  /* 0x30000084ff917230 */ /* 0x100fe40000004100 */
[----:B------:R-:W-:Y:S01]  /*25b0*/  FMUL.FTZ R68, R68, UR13 ;  /* 0x0000000d44447c20 */ /* 0x000fe20008410000 */
[----:B------:R-:W-:Y:S01]  /*25c0*/  FMUL.FTZ R143, R143, UR13 ;  /* 0x0000000d8f8f7c20 */ /* 0x000fe20008410000 */
[----:B------:R-:W-:Y:S01]  /*25d0*/  FMUL.FTZ R67, R69, R70 ;  /* 0x0000004645437220 */ /* 0x000fe20000410000 */
[----:B------:R-:W-:Y:S01]  /*25e0*/  FMUL.FTZ R70, R138, UR4 ;  /* 0x000000048a467c20 */ /* 0x000fe20008410000 */
[----:B------:R-:W-:Y:S01]  /*25f0*/  FMUL.FTZ R68, R68, UR4 ;  /* 0x0000000444447c20 */ /* 0x000fe20008410000 */
[----:B------:R-:W-:Y:S02]  /*2600*/  FMUL.FTZ R143, R143, UR4 ;  /* 0x000000048f8f7c20 */ /* 0x000fe40008410000 */
[----:B------:R-:W-:Y:S01]  /*2610*/  FMUL.FTZ R138, R70, R71 ;  /* 0x00000047468a7220 */ /* 0x000fe20000410000 */
[----:B------:R-:W-:-:S02]  /*2620*/  HADD2.F32 R71, -RZ, R132.H0_H0 ;  /* 0x20000084ff477230 */ /* 0x000fc40000004100 */
[----:B------:R-:W-:Y:S01]  /*2630*/  FMUL.FTZ R142, R68, R145 ;  /* 0x00000091448e7220 */ /* 0x000fe20000410000 */
[----:B------:R-:W-:Y:S01]  /*2640*/  F2F.F16.F32 R67, R67 ;  /* 0x0000004300437304 */ /* 0x000fe20000200800 */
[----:B------:R-:W0:Y:S01]  /*2650*/  LDC.64 R144, c[0x0][0x468] ;  /* 0x00011a00ff907b82 */ /* 0x000e220000000a00 */
[----:B------:R-:W-:-:S06]  /*2660*/  FMUL.FTZ R71, R143, R71 ;  /* 0x000000478f477220 */ /* 0x000fcc0000410000 */
[----:B------:R-:W1:Y:S08]  /*2670*/  F2F.F16.F32 R142, R142 ;  /* 0x0000008e008e7304 */ /* 0x000e700000200800 */
[----:B------:R-:W3:Y:S01]  /*2680*/  F2F.F16.F32 R138, R138 ;  /* 0x0000008a008a7304 */ /* 0x000ee20000200800 */
[----:B-1----:R-:W-:-:S07]  /*2690*/  IMAD.WIDE.U32 R146, R142, 0x10000, RZ ;  /* 0x000100008e927825 */ /* 0x002fce00078e00ff */
[----:B------:R-:W1:Y:S01]  /*26a0*/  F2F.F16.F32 R71, R71 ;  /* 0x0000004700477304 */ /* 0x000e620000200800 */
[C---:B0-----:R-:W-:Y:S01]  /*26b0*/  IMAD.WIDE.U32 R144, R121.reuse, 0x8, R144 ;  /* 0x0000000879907825 */ /* 0x041fe200078e0090 */
[----:B------:R-:W-:Y:S02]  /*26c0*/  IADD3 R121, PT, PT, R121, 0x80, RZ ;  /* 0x0000008079797810 */ /* 0x000fe40007ffe0ff */
[----:B---3--:R-:W-:-:S04]  /*26d0*/  PRMT R67, R67, 0x5410, R138 ;  /* 0x0000541043437816 */ /* 0x008fc8000000008a */
[----:B------:R-:W-:Y:S02]  /*26e0*/  LOP3.LUT R147, R67, R147, RZ, 0xfc, !PT ;  /* 0x0000009343937212 */ /* 0x000fe400078efcff */
[----:B-1----:R-:W-:-:S05]  /*26f0*/  LOP3.LUT R146, R146, R71, RZ, 0xfc, !PT ;  /* 0x0000004792927212 */ /* 0x002fca00078efcff */
[----:B------:R0:W-:Y:S01]  /*2700*/  STG.E.64 desc[UR14][R144.64], R146 ;  /* 0x0000009290007986 */ /* 0x0001e2000c101b0e */
[--C-:B--2---:R-:W-:Y:S01]  /*2710*/  SHF.R.U32.HI R138, RZ, 0x10, R65.reuse ;  /* 0x00000010ff8a7819 */ /* 0x104fe20000011641 */
[----:B------:R-:W-:Y:S01]  /*2720*/  HADD2.F32 R67, -RZ, R65.H0_H0 ;  /* 0x20000041ff437230 */ /* 0x000fe20000004100 */
[----:B------:R-:W-:Y:S01]  /*2730*/  SHF.R.U64 R149, R64, 0x10, R65 ;  /* 0x0000001040957819 */ /* 0x000fe20000001241 */
[----:B------:R-:W-:Y:S02]  /*2740*/  HADD2.F32 R64, -RZ, R64.H0_H0 ;  /* 0x20000040ff407230 */ /* 0x000fe40000004100 */
[----:B------:R-:W-:Y:S02]  /*2750*/  HADD2.F32 R71, -RZ, R138.H0_H0 ;  /* 0x2000008aff477230 */ /* 0x000fe40000004100 */
[----:B------:R-:W-:Y:S01]  /*2760*/  FFMA.FTZ R22, R69, R67, R22 ;  /* 0x0000004345167223 */ /* 0x000fe20000010016 */
[----:B------:R-:W-:Y:S02]  /*2770*/  HADD2.F32 R65, -RZ, R149.H0_H0 ;  /* 0x20000095ff417230 */ /* 0x000fe40000004100 */
[----:B------:R-:W-:Y:S01]  /*2780*/  FFMA.FTZ R20, R143, R64, R20 ;  /* 0x000000408f147223 */ /* 0x000fe20000010014 */
[----:B------:R-:W-:-:S02]  /*2790*/  FFMA.FTZ R23, R70, R71, R23 ;  /* 0x0000004746177223 */ /* 0x000fc40000010017 */
[----:B0-----:R-:W-:-:S07]  /*27a0*/  FFMA.FTZ R21, R68, R65, R21 ;  /* 0x0000004144157223 */ /* 0x001fce0000010015 */
.L_x_1379:
[----:B------:R-:W-:Y:S05]  /*27b0*/  BSYNC.RECONVERGENT B1 ;  /* 0x0000000000017941 */ /* 0x000fea0003800200 */
.L_x_1378:
        /* <DEDUP_REMOVED lines=51> */
.L_x_1381:
[----:B------:R-:W-:Y:S05]  /*2af0*/  BSYNC.RECONVERGENT B1 ;  /* 0x0000000000017941 */ /* 0x000fea0003800200 */
.L_x_1380:
        /* <DEDUP_REMOVED lines=51> */
.L_x_1383:
[----:B------:R-:W-:Y:S05]  /*2e30*/  BSYNC.RECONVERGENT B1 ;  /* 0x0000000000017941 */ /* 0x000fea0003800200 */
.L_x_1382:
        /* <DEDUP_REMOVED lines=51> */
.L_x_1385:
[----:B------:R-:W-:Y:S05]  /*3170*/  BSYNC.RECONVERGENT B1 ;  /* 0x0000000000017941 */ /* 0x000fea0003800200 */
.L_x_1384:
[----:B------:R-:W-:Y:S05]  /*3180*/  @!P5 BRA `(.L_x_1386) ;  /* 0x0000003c00dcd947 */ /* 0x000fea0003800000 */
[----:B------:R-:W0:Y:S02]  /*3190*/  LDC.64 R64, c[0x0][0x390] ;  /* 0x0000e400ff407b82 */ /* 0x000e240000000a00 */
[----:B0-----:R-:W-:-:S06]  /*31a0*/  IMAD.WIDE.U32 R64, R121, 0x8, R64 ;  /* 0x0000000879407825 */ /* 0x001fcc00078e0040 */
[----:B------:R-:W2:Y:S01]  /*31b0*/  LDG.E.64 R64, desc[UR14][R64.64] ;  /* 0x0000000e40407981 */ /* 0x000ea2000c1e1b00 */
[--C-:B------:R-:W-:Y:S01]  /*31c0*/  FFMA.FTZ R67, R115, UR5, R66.reuse ;  /* 0x0000000573437c23 */ /* 0x100fe20008010042 */
[----:B------:R-:W-:Y:S01]  /*31d0*/  FFMA.FTZ R68, R82, UR5, R66 ;  /* 0x0000000552447c23 */ /* 0x000fe20008010042 */
[----:B------:R-:W-:Y:S02]  /*31e0*/  HADD2.F32 R70, -RZ, R148.H0_H0 ;  /* 0x20000094ff467230 */ /* 0x000fe40000004100 */
[----:B------:R-:W-:Y:S01]  /*31f0*/  FADD.FTZ R67, R118, -R67 ;  /* 0x8000004376437221 */ /* 0x000fe20000010000 */
[----:B------:R-:W-:Y:S01]  /*3200*/  FADD.FTZ R71, R119, -R68 ;  /* 0x8000004477477221 */ /* 0x000fe20000010000 */
[----:B------:R-:W-:Y:S01]  /*3210*/  FFMA.FTZ R68, R120, UR5, R66 ;  /* 0x0000000578447c23 */ /* 0x000fe20008010042 */
[----:B------:R-:W-:Y:S02]  /*3220*/  HADD2.F32 R142, -RZ, R141.H0_H0 ;  /* 0x2000008dff8e7230 */ /* 0x000fe40000004100 */
[----:B------:R-:W-:Y:S01]  /*3230*/  FMUL.FTZ R67, R67, UR13 ;  /* 0x0000000d43437c20 */ /* 0x000fe20008410000 */
[----:B------:R-:W-:Y:S01]  /*3240*/  FMUL.FTZ R71, R71, UR13 ;  /* 0x0000000d47477c20 */ /* 0x000fe20008410000 */
[----:B------:R-:W-:-:S02]  /*3250*/  FADD.FTZ R138, R117, -R68 ;  /* 0x80000044758a7221 */ /* 0x000fc40000010000 */
[----:B------:R-:W-:Y:S01]  /*3260*/  FMUL.FTZ R69, R67, UR4 ;  /* 0x0000000443457c20 */ /* 0x000fe20008410000 */
[----:B------:R-:W-:Y:S02]  /*3270*/  HADD2.F32 R67, -RZ, R148.H1_H1 ;  /* 0x30000094ff437230 */ /* 0x000fe40000004100 */
[----:B------:R-:W-:Y:S01]  /*3280*/  FMUL.FTZ R68, R71, UR4 ;  /* 0x0000000447447c20 */ /* 0x000fe20008410000 */
[----:B------:R-:W-:Y:S01]  /*3290*/  FFMA.FTZ R71, R113, UR5, R66 ;  /* 0x0000000571477c23 */ /* 0x000fe20008010042 */
[----:B------:R-:W-:Y:S01]  /*32a0*/  FMUL.FTZ R138, R138, UR13 ;  /* 0x0000000d8a8a7c20 */ /* 0x000fe20008410000 */
[----:B------:R-:W-:Y:S01]  /*32b0*/  FMUL.FTZ R70, R69, R70 ;  /* 0x0000004645467220 */ /* 0x000fe20000410000 */
[----:B------:R-:W-:Y:S01]  /*32c0*/  FMUL.FTZ R143, R68, R67 ;  /* 0x00000043448f7220 */ /* 0x000fe20000410000 */
[----:B------:R-:W-:Y:S01]  /*32d0*/  FADD.FTZ R71, R116, -R71 ;  /* 0x8000004774477221 */ /* 0x000fe20000010000 */
[----:B------:R-:W-:Y:S02]  /*32e0*/  HADD2.F32 R67, -RZ, R141.H1_H1 ;  /* 0x3000008dff437230 */ /* 0x000fe40000004100 */
[----:B------:R-:W-:Y:S01]  /*32f0*/  FMUL.FTZ R138, R138, UR4 ;  /* 0x000000048a8a7c20 */ /* 0x000fe20008410000 */
[----:B------:R-:W-:Y:S01]  /*3300*/  FMUL.FTZ R71, R71, UR13 ;  /* 0x0000000d47477c20 */ /* 0x000fe20008410000 */
[----:B------:R-:W-:Y:S02]  /*3310*/  F2F.F16.F32 R70, R70 ;  /* 0x0000004600467304 */ /* 0x000fe40000200800 */
[----:B------:R-:W-:-:S02]  /*3320*/  FMUL.FTZ R146, R138, R67 ;  /* 0x000000438a927220 */ /* 0x000fc40000410000 */
[----:B------:R-:W0:Y:S01]  /*3330*/  LDC.64 R66, c[0x0][0x468] ;  /* 0x00011a00ff427b82 */ /* 0x000e220000000a00 */
[----:B------:R-:W-:-:S03]  /*3340*/  FMUL.FTZ R71, R71, UR4 ;  /* 0x0000000447477c20 */ /* 0x000fc60008410000 */
[----:B------:R-:W1:Y:S01]  /*3350*/  F2F.F16.F32 R144, R146 ;  /* 0x0000009200907304 */ /* 0x000e620000200800 */
[----:B------:R-:W-:-:S07]  /*3360*/  FMUL.FTZ R147, R71, R142 ;  /* 0x0000008e47937220 */ /* 0x000fce0000410000 */
[----:B------:R-:W3:Y:S01]  /*3370*/  F2F.F16.F32 R143, R143 ;  /* 0x0000008f008f7304 */ /* 0x000ee20000200800 */
[----:B-1----:R-:W-:-:S07]  /*3380*/  IMAD.WIDE.U32 R144, R144, 0x10000, RZ ;  /* 0x0001000090907825 */ /* 0x002fce00078e00ff */
[----:B------:R-:W1:Y:S01]  /*3390*/  F2F.F16.F32 R142, R147 ;  /* 0x00000093008e7304 */ /* 0x000e620000200800 */
[----:B0-----:R-:W-:Y:S01]  /*33a0*/  IMAD.WIDE.U32 R66, R121, 0x8, R66 ;  /* 0x0000000879427825 */ /* 0x001fe200078e0042 */
        /* <DEDUP_REMOVED lines=13> */
[----:B------:R-:W-:Y:S01]  /*3480*/  FFMA.FTZ R5, R138, R65, R5 ;  /* 0x000000418a057223 */ /* 0x000fe20000010005 */
[----:B0-----:R-:W-:Y:S06]  /*3490*/  BRA `(.L_x_1386) ;  /* 0x0000003c00187947 */ /* 0x001fec0003800000 */
.L_x_1377:
[----:B------:R-:W-:Y:S04]  /*34a0*/  BSSY.RECONVERGENT B1, `(.L_x_1387) ;  /* 0x000003e000017945 */ /* 0x000fe80003800200 */
[----:B------:R-:W-:Y:S05]  /*34b0*/  @!P1 BRA `(.L_x_1388) ;  /* 0x0000000000f09947 */ /* 0x000fea0003800000 */
[----:B------:R-:W0:Y:S01]  /*34c0*/  LDC.64 R64, c[0x0][0x390] ;  /* 0x0000e400ff407b82 */ /* 0x000e220000000a00 */
[--C-:B------:R-:W-:Y:S01]  /*34d0*/  FFMA.FTZ R68, R90, UR5, R66.reuse ;  /* 0x000000055a447c23 */ /* 0x100fe20008010042 */
[--C-:B------:R-:W-:Y:S01]  /*34e0*/  FFMA.FTZ R67, R83, UR5, R66.reuse ;  /* 0x0000000553437c23 */ /* 0x100fe20008010042 */
[--C-:B------:R-:W-:Y:S01]  /*34f0*/  FFMA.FTZ R69, R3, UR5, R66.reuse ;  /* 0x0000000503457c23 */ /* 0x100fe20008010042 */
[----:B------:R-:W-:Y:S01]  /*3500*/  FFMA.FTZ R70, R88, UR5, R66 ;  /* 0x0000000558467c23 */ /* 0x000fe20008010042 */
[--C-:B------:R-:W-:Y:S02]  /*3510*/  HADD2.F32 R144, -RZ, R133.reuse.H0_H0 ;  /* 0x20000085ff907230 */ /* 0x100fe40000004100 */
[----:B------:R-:W-:Y:S01]  /*3520*/  HADD2.F32 R145, -RZ, R133.H1_H1 ;  /* 0x30000085ff917230 */ /* 0x000fe20000004100 */
[----:B------:R-:W1:Y:S01]  /*3530*/  LDC.64 R150, c[0x0][0x478] ;  /* 0x00011e00ff967b82 */ /* 0x000e620000000a00 */
[----:B------:R-:W-:-:S07]  /*3540*/  HADD2.F32 R147, -RZ, R132.H1_H1 ;  /* 0x30000084ff937230 */ /* 0x000fce0000004100 */
[----:B------:R-:W2:Y:S01]  /*3550*/  LDC.64 R152, c[0x0][0x468] ;  /* 0x00011a00ff987b82 */ /* 0x000ea20000000a00 */
[----:B0-----:R-:W-:-:S06]  /*3560*/  IMAD.WIDE.U32 R64, R121, 0x8, R64 ;  /* 0x0000000879407825 */ /* 0x001fcc00078e0040 */
[----:B------:R-:W3:Y:S01]  /*3570*/  LDG.E.64 R64, desc[UR14][R64.64] ;  /* 0x0000000e40407981 */ /* 0x000ee2000c1e1b00 */
        /* <DEDUP_REMOVED lines=8> */
[----:B------:R0:W-:Y:S01]  /*3600*/  F2F.F16.F32 R67, R68 ;  /* 0x0000004400437304 */ /* 0x0001e20000200800 */
[----:B------:R-:W-:Y:S01]  /*3610*/  FMUL.FTZ R69, R146, UR4 ;  /* 0x0000000492457c20 */ /* 0x000fe20008410000 */
[----:B-1----:R-:W-:-:S04]  /*3620*/  IMAD.WIDE.U32 R150, R121, 0x8, R150 ;  /* 0x0000000879967825 */ /* 0x002fc800078e0096 */
[----:B------:R-:W-:Y:S01]  /*3630*/  FMUL.FTZ R143, R69, R144 ;  /* 0x00000090458f7220 */ /* 0x000fe20000410000 */
[----:B------:R-:W-:Y:S01]  /*3640*/  FMUL.FTZ R144, R149, UR4 ;  /* 0x0000000495907c20 */ /* 0x000fe20008410000 */
[C---:B--2---:R-:W-:Y:S01]  /*3650*/  IMAD.WIDE.U32 R152, R121.reuse, 0x8, R152 ;  /* 0x0000000879987825 */ /* 0x044fe200078e0098 */
[----:B------:R1:W2:Y:S03]  /*3660*/  F2F.F16.F32 R138, R146 ;  /* 0x00000092008a7304 */ /* 0x0002a60000200800 */
[----:B0-----:R-:W-:Y:S01]  /*3670*/  FMUL.FTZ R68, R68, UR4 ;  /* 0x0000000444447c20 */ /* 0x001fe20008410000 */
[----:B------:R-:W-:Y:S01]  /*3680*/  FMUL.FTZ R147, R144, R147 ;  /* 0x0000009390937220 */ /* 0x000fe20000410000 */
[----:B------:R-:W-:-:S03]  /*3690*/  IADD3 R121, PT, PT, R121, 0x80, RZ ;  /* 0x0000008079797810 */ /* 0x000fc60007ffe0ff */
[----:B------:R0:W4:Y:S01]  /*36a0*/  F2F.F16.F32 R70, R149 ;  /* 0x0000009500467304 */ /* 0x0001220000200800 */
[----:B-1----:R-:W-:Y:S01]  /*36b0*/  FMUL.FTZ R146, R68, R145 ;  /* 0x0000009144927220 */ /* 0x002fe20000410000 */
[----:B------:R-:W-:Y:S01]  /*36c0*/  HADD2.F32 R145, -RZ, R132.H0_H0 ;  /* 0x20000084ff917230 */ /* 0x000fe20000004100 */
[----:B--2---:R-:W-:-:S05]  /*36d0*/  PRMT R67, R138, 0x5410, R67 ;  /* 0x000054108a437816 */ /* 0x004fca0000000043 */
[----:B------:R-:W1:Y:S01]  /*36e0*/  F2F.F16.F32 R71, R142 ;  /* 0x0000008e00477304 */ /* 0x000e620000200800 */
[----:B0-----:R-:W-:-:S04]  /*36f0*/  FMUL.FTZ R149, R142, UR4 ;  /* 0x000000048e957c20 */ /* 0x001fc80008410000 */
[----:B------:R-:W-:Y:S01]  /*3700*/  FMUL.FTZ R138, R149, R145 ;  /* 0x00000091958a7220 */ /* 0x000fe20000410000 */
[----:B----4-:R-:W-:Y:S02]  /*3710*/  IMAD.WIDE.U32 R154, R70, 0x10000, RZ ;  /* 0x00010000469a7825 */ /* 0x010fe400078e00ff */
[----:B------:R-:W0:Y:S03]  /*3720*/  F2F.F16.F32 R147, R147 ;  /* 0x0000009300937304 */ /* 0x000e260000200800 */
[----:B------:R-:W-:Y:S02]  /*3730*/  LOP3.LUT R155, R67, R155, RZ, 0xfc, !PT ;  /* 0x0000009b439b7212 */ /* 0x000fe400078efcff */
[----:B-1----:R-:W-:-:S03]  /*3740*/  LOP3.LUT R154, R154, R71, RZ, 0xfc, !PT ;  /* 0x000000479a9a7212 */ /* 0x002fc600078efcff */
[----:B------:R-:W-:Y:S02]  /*3750*/  F2F.F16.F32 R143, R143 ;  /* 0x0000008f008f7304 */ /* 0x000fe40000200800 */
[----:B------:R1:W-:Y:S01]  /*3760*/  STG.E.64 desc[UR14][R150.64], R154 ;  /* 0x0000009a96007986 */ /* 0x0003e2000c101b0e */
[----:B0-----:R-:W-:-:S05]  /*3770*/  IMAD.WIDE.U32 R70, R147, 0x10000, RZ ;  /* 0x0001000093467825 */ /* 0x001fca00078e00ff */
[----:B------:R-:W0:Y:S08]  /*3780*/  F2F.F16.F32 R146, R146 ;  /* 0x0000009200927304 */ /* 0x000e300000200800 */
[----:B------:R-:W2:Y:S01]  /*3790*/  F2F.F16.F32 R138, R138 ;  /* 0x0000008a008a7304 */ /* 0x000ea20000200800 */
[----:B0-----:R-:W-:-:S04]  /*37a0*/  PRMT R143, R143, 0x5410, R146 ;  /* 0x000054108f8f7816 */ /* 0x001fc80000000092 */
[----:B------:R-:W-:Y:S02]  /*37b0*/  LOP3.LUT R71, R143, R71, RZ, 0xfc, !PT ;  /* 0x000000478f477212 */ /* 0x000fe400078efcff */
[----:B--2---:R-:W-:-:S05]  /*37c0*/  LOP3.LUT R70, R70, R138, RZ, 0xfc, !PT ;  /* 0x0000008a46467212 */ /* 0x004fca00078efcff */
[----:B------:R1:W-:Y:S01]  /*37d0*/  STG.E.64 desc[UR14][R152.64], R70 ;  /* 0x0000004698007986 */ /* 0x0003e2000c101b0e */
[--C-:B---3--:R-:W-:Y:S01]  /*37e0*/  SHF.R.U32.HI R138, RZ, 0x10, R65.reuse ;  /* 0x00000010ff8a7819 */ /* 0x108fe20000011641 */
        /* <DEDUP_REMOVED lines=8> */
[----:B-1----:R-:W-:-:S07]  /*3870*/  FFMA.FTZ R21, R144, R65, R21 ;  /* 0x0000004190157223 */ /* 0x002fce0000010015 */
.L_x_1388:
[----:B------:R-:W-:Y:S05]  /*3880*/  BSYNC.RECONVERGENT B1 ;  /* 0x0000000000017941 */ /* 0x000fea0003800200 */
.L_x_1387:
        /* <DEDUP_REMOVED lines=62> */
.L_x_1390:
[----:B------:R-:W-:Y:S05]  /*3c70*/  BSYNC.RECONVERGENT B1 ;  /* 0x0000000000017941 */ /* 0x000fea0003800200 */
.L_x_1389:
        /* <DEDUP_REMOVED lines=62> */
.L_x_1392:
[----:B------:R-:W-:Y:S05]  /*4060*/  BSYNC.RECONVERGENT B1 ;  /* 0x0000000000017941 */ /* 0x000fea0003800200 */
.L_x_1391:
        /* <DEDUP_REMOVED lines=62> */
.L_x_1394:
[----:B------:R-:W-:Y:S05]  /*4450*/  BSYNC.RECONVERGENT B1 ;  /* 0x0000000000017941 */ /* 0x000fea0003800200 */
.L_x_1393:
[----:B------:R-:W-:Y:S05]  /*4460*/  @!P5 BRA `(.L_x_1386) ;  /* 0x0000002c0024d947 */ /* 0x000fea0003800000 */
[----:B------:R-:W0:Y:S01]  /*4470*/  LDC.64 R64, c[0x0][0x390] ;  /* 0x0000e400ff407b82 */ /* 0x000e220000000a00 */
[--C-:B------:R-:W-:Y:S01]  /*4480*/  FFMA.FTZ R68, R82, UR5, R66.reuse ;  /* 0x0000000552447c23 */ /* 0x100fe20008010042 */
[--C-:B------:R-:W-:Y:S01]  /*4490*/  FFMA.FTZ R67, R115, UR5, R66.reuse ;  /* 0x0000000573437c23 */ /* 0x100fe20008010042 */
[----:B------:R-:W-:Y:S01]  /*44a0*/  FFMA.FTZ R69, R113, UR5, R66 ;  /* 0x0000000571457c23 */ /* 0x000fe20008010042 */
[--C-:B------:R-:W-:Y:S02]  /*44b0*/  HADD2.F32 R147, -RZ, R141.reuse.H1_H1 ;  /* 0x3000008dff937230 */ /* 0x100fe40000004100 */
[--C-:B------:R-:W-:Y:S02]  /*44c0*/  HADD2.F32 R71, -RZ, R148.reuse.H1_H1 ;  /* 0x30000094ff477230 */ /* 0x100fe40000004100 */
[----:B------:R-:W-:Y:S01]  /*44d0*/  HADD2.F32 R150, -RZ, R148.H0_H0 ;  /* 0x20000094ff967230 */ /* 0x000fe20000004100 */
[----:B------:R-:W1:Y:S01]  /*44e0*/  LDC.64 R152, c[0x0][0x478] ;  /* 0x00011e00ff987b82 */ /* 0x000e620000000a00 */
[----:B------:R-:W-:-:S07]  /*44f0*/  HADD2.F32 R142, -RZ, R141.H0_H0 ;  /* 0x2000008dff8e7230 */ /* 0x000fce0000004100 */
[----:B------:R-:W2:Y:S01]  /*4500*/  LDC.64 R154, c[0x0][0x468] ;  /* 0x00011a00ff9a7b82 */ /* 0x000ea20000000a00 */
[----:B0-----:R-:W-:-:S06]  /*4510*/  IMAD.WIDE.U32 R64, R121, 0x8, R64 ;  /* 0x0000000879407825 */ /* 0x001fcc00078e0040 */
[----:B------:R-:W3:Y:S01]  /*4520*/  LDG.E.64 R64, desc[UR14][R64.64] ;  /* 0x0000000e40407981 */ /* 0x000ee2000c1e1b00 */
        /* <DEDUP_REMOVED lines=11> */
[----:B------:R-:W-:Y:S01]  /*45e0*/  FMUL.FTZ R66, R70, UR4 ;  /* 0x0000000446427c20 */ /* 0x000fe20008410000 */
[----:B-1----:R-:W-:-:S04]  /*45f0*/  IMAD.WIDE.U32 R152, R121, 0x8, R152 ;  /* 0x0000000879987825 */ /* 0x002fc800078e0098 */
[----:B------:R-:W-:Y:S01]  /*4600*/  FMUL.FTZ R150, R69, R150 ;  /* 0x0000009645967220 */ /* 0x000fe20000410000 */
[----:B------:R-:W-:Y:S01]  /*4610*/  FMUL.FTZ R71, R66, R71 ;  /* 0x0000004742477220 */ /* 0x000fe20000410000 */
[----:B--2---:R-:W-:Y:S01]  /*4620*/  IMAD.WIDE.U32 R154, R121, 0x8, R154 ;  /* 0x00000008799a7825 */ /* 0x004fe200078e009a */
[----:B------:R-:W-:Y:S03]  /*4630*/  F2F.F16.F32 R145, R149 ;  /* 0x0000009500917304 */ /* 0x000fe60000200800 */
[----:B0-----:R-:W-:-:S04]  /*4640*/  FMUL.FTZ R138, R149, UR4 ;  /* 0x00000004958a7c20 */ /* 0x001fc80008410000 */
[----:B------:R-:W-:Y:S01]  /*4650*/  FMUL.FTZ R144, R138, R147 ;  /* 0x000000938a907220 */ /* 0x000fe20000410000 */
[----:B------:R-:W0:Y:S08]  /*4660*/  F2F.F16.F32 R67, R70 ;  /* 0x0000004600437304 */ /* 0x000e300000200800 */
[----:B------:R1:W2:Y:S01]  /*4670*/  F2F.F16.F32 R146, R143 ;  /* 0x0000008f00927304 */ /* 0x0002a20000200800 */
[----:B0-----:R-:W-:-:S07]  /*4680*/  PRMT R67, R68, 0x5410, R67 ;  /* 0x0000541044437816 */ /* 0x001fce0000000043 */
[----:B------:R-:W0:Y:S01]  /*4690*/  F2F.F16.F32 R144, R144 ;  /* 0x0000009000907304 */ /* 0x000e220000200800 */
[----:B-1----:R-:W-:-:S04]  /*46a0*/  FMUL.FTZ R143, R143, UR4 ;  /* 0x000000048f8f7c20 */ /* 0x002fc80008410000 */
[----:B------:R-:W-:-:S03]  /*46b0*/  FMUL.FTZ R142, R143, R142 ;  /* 0x0000008e8f8e7220 */ /* 0x000fc60000410000 */
[----:B------:R1:W-:Y:S08]  /*46c0*/  F2F.F16.F32 R70, R150 ;  /* 0x0000009600467304 */ /* 0x0003f00000200800 */
[----:B------:R-:W4:Y:S01]  /*46d0*/  F2F.F16.F32 R71, R71 ;  /* 0x0000004700477304 */ /* 0x000f220000200800 */
[----:B-1----:R-:W-:-:S05]  /*46e0*/  IMAD.WIDE.U32 R150, R145, 0x10000, RZ ;  /* 0x0001000091967825 */ /* 0x002fca00078e00ff */
[----:B------:R-:W-:Y:S02]  /*46f0*/  LOP3.LUT R147, R67, R151, RZ, 0xfc, !PT ;  /* 0x0000009743937212 */ /* 0x000fe400078efcff */
[----:B------:R-:W1:Y:S01]  /*4700*/  F2F.F16.F32 R142, R142 ;  /* 0x0000008e008e7304 */ /* 0x000e620000200800 */
[----:B--2---:R-:W-:Y:S01]  /*4710*/  LOP3.LUT R146, R150, R146, RZ, 0xfc, !PT ;  /* 0x0000009296927212 */ /* 0x004fe200078efcff */
[----:B0-----:R-:W-:-:S04]  /*4720*/  IMAD.WIDE.U32 R150, R144, 0x10000, RZ ;  /* 0x0001000090967825 */ /* 0x001fc800078e00ff */
[----:B------:R0:W-:Y:S01]  /*4730*/  STG.E.64 desc[UR14][R152.64], R146 ;  /* 0x0000009298007986 */ /* 0x0001e2000c101b0e */
[----:B----4-:R-:W-:-:S04]  /*4740*/  PRMT R70, R70, 0x5410, R71 ;  /* 0x0000541046467816 */ /* 0x010fc80000000047 */
[----:B------:R-:W-:Y:S02]  /*4750*/  LOP3.LUT R71, R70, R151, RZ, 0xfc, !PT ;  /* 0x0000009746477212 */ /* 0x000fe400078efcff */
[----:B-1----:R-:W-:-:S05]  /*4760*/  LOP3.LUT R70, R150, R142, RZ, 0xfc, !PT ;  /* 0x0000008e96467212 */ /* 0x002fca00078efcff */
        /* <DEDUP_REMOVED lines=12> */
.L_x_1376:
        /* <DEDUP_REMOVED lines=17> */
[----:B------:R-:W-:Y:S01]  /*4940*/  MOV R138, R72 ;  /* 0x00000048008a7202 */ /* 0x000fe20000000f00 */
[----:B------:R-:W-:Y:S01]  /*4950*/  FFMA.FTZ R67, R70, UR13, R67 ;  /* 0x0000000d46437c23 */ /* 0x000fe20008010043 */
[----:B------:R-:W-:Y:S01]  /*4960*/  SHF.R.U64 R70, R72, 0x10, R73 ;  /* 0x0000001048467819 */ /* 0x000fe20000001249 */
[----:B------:R-:W-:Y:S01]  /*4970*/  FFMA.FTZ R68, R69, UR13, R68 ;  /* 0x0000000d45447c23 */ /* 0x000fe20008010044 */
[----:B------:R-:W-:Y:S01]  /*4980*/  FADD.FTZ R143, R85, -R142 ;  /* 0x8000008e558f7221 */ /* 0x000fe20000010000 */
[----:B------:R-:W-:-:S02]  /*4990*/  HADD2.F32 R145, -RZ, R133.H1_H1 ;  /* 0x30000085ff917230 */ /* 0x000fc40000004100 */
[----:B------:R-:W-:Y:S01]  /*49a0*/  FFMA.FTZ R71, R3, UR5, R66 ;  /* 0x0000000503477c23 */ /* 0x000fe20008010042 */
[----:B------:R-:W-:Y:S02]  /*49b0*/  HADD2.F32 R70, -RZ, R70.H0_H0 ;  /* 0x20000046ff467230 */ /* 0x000fe40000004100 */
[----:B------:R-:W-:Y:S01]  /*49c0*/  FMUL.FTZ R68, R68, UR4 ;  /* 0x0000000444447c20 */ /* 0x000fe20008410000 */
[----:B------:R-:W-:Y:S02]  /*49d0*/  HADD2.F32 R144, -RZ, R133.H0_H0 ;  /* 0x20000085ff907230 */ /* 0x000fe40000004100 */
[----:B------:R-:W-:Y:S01]  /*49e0*/  FADD.FTZ R142, R84, -R71 ;  /* 0x80000047548e7221 */ /* 0x000fe20000010000 */
[----:B------:R-:W-:Y:S01]  /*49f0*/  FMUL.FTZ R67, R67, UR4 ;  /* 0x0000000443437c20 */ /* 0x000fe20008410000 */
[----:B------:R-:W-:Y:S01]  /*4a00*/  FFMA.FTZ R70, R143, UR13, R70 ;  /* 0x0000000d8f467c23 */ /* 0x000fe20008010046 */
[----:B------:R-:W-:Y:S02]  /*4a10*/  HADD2.F32 R143, -RZ, R138.H0_H0 ;  /* 0x2000008aff8f7230 */ /* 0x000fe40000004100 */
[----:B------:R-:W-:Y:S01]  /*4a20*/  FMUL.FTZ R138, R145, R68 ;  /* 0x00000044918a7220 */ /* 0x000fe20000410000 */
[----:B------:R-:W-:-:S02]  /*4a30*/  HADD2.F32 R145, -RZ, R132.H1_H1 ;  /* 0x30000084ff917230 */ /* 0x000fc40000004100 */
[----:B------:R-:W-:Y:S01]  /*4a40*/  FMUL.FTZ R70, R70, UR4 ;  /* 0x0000000446467c20 */ /* 0x000fe20008410000 */
[----:B------:R-:W-:Y:S02]  /*4a50*/  HADD2.F32 R71, -RZ, R132.H0_H0 ;  /* 0x20000084ff477230 */ /* 0x000fe40000004100 */
[----:B------:R-:W-:Y:S01]  /*4a60*/  FFMA.FTZ R143, R142, UR13, R143 ;  /* 0x0000000d8e8f7c23 */ /* 0x000fe2000801008f */
[----:B------:R-:W-:Y:S01]  /*4a70*/  FMUL.FTZ R69, R144, R67 ;  /* 0x0000004390457220 */ /* 0x000fe20000410000 */
[----:B------:R-:W-:Y:S01]  /*4a80*/  FMUL.FTZ R142, R145, R70 ;  /* 0x00000046918e7220 */ /* 0x000fe20000410000 */
[----:B------:R-:W-:Y:S01]  /*4a90*/  F2F.F16.F32 R138, R138 ;  /* 0x0000008a008a7304 */ /* 0x000fe20000200800 */
[----:B------:R-:W-:Y:S01]  /*4aa0*/  FMUL.FTZ R143, R143, UR4 ;  /* 0x000000048f8f7c20 */ /* 0x000fe20008410000 */
[----:B------:R-:W0:Y:S03]  /*4ab0*/  LDC.64 R144, c[0x0][0x468] ;  /* 0x00011a00ff907b82 */ /* 0x000e260000000a00 */
[----:B------:R-:W-:-:S03]  /*4ac0*/  FMUL.FTZ R71, R71, R143 ;  /* 0x0000008f47477220 */ /* 0x000fc60000410000 */
        /* <DEDUP_REMOVED lines=10> */
[--C-:B--2---:R-:W-:Y:S01]  /*4b70*/  SHF.R.U64 R149, R64, 0x10, R65.reuse ;  /* 0x0000001040957819 */ /* 0x104fe20000001241 */
[----:B------:R-:W-:Y:S01]  /*4b80*/  HADD2.F32 R69, -RZ, R65.H0_H0 ;  /* 0x20000041ff457230 */ /* 0x000fe20000004100 */
[----:B------:R-:W-:Y:S01]  /*4b90*/  SHF.R.U32.HI R138, RZ, 0x10, R65 ;  /* 0x00000010ff8a7819 */ /* 0x000fe20000011641 */
[----:B------:R-:W-:Y:S02]  /*4ba0*/  HADD2.F32 R64, -RZ, R64.H0_H0 ;  /* 0x20000040ff407230 */ /* 0x000fe40000004100 */
[----:B------:R-:W-:Y:S02]  /*4bb0*/  HADD2.F32 R65, -RZ, R149.H0_H0 ;  /* 0x20000095ff417230 */ /* 0x000fe40000004100 */
[----:B------:R-:W-:Y:S01]  /*4bc0*/  FFMA.FTZ R22, R67, R69, R22 ;  /* 0x0000004543167223 */ /* 0x000fe20000010016 */
[----:B------:R-:W-:Y:S02]  /*4bd0*/  HADD2.F32 R71, -RZ, R138.H0_H0 ;  /* 0x2000008aff477230 */ /* 0x000fe40000004100 */
[----:B------:R-:W-:Y:S01]  /*4be0*/  FFMA.FTZ R20, R143, R64, R20 ;  /* 0x000000408f147223 */ /* 0x000fe20000010014 */
[----:B------:R-:W-:-:S02]  /*4bf0*/  FFMA.FTZ R21, R70, R65, R21 ;  /* 0x0000004146157223 */ /* 0x000fc40000010015 */
[----:B0-----:R-:W-:-:S07]  /*4c00*/  FFMA.FTZ R23, R68, R71, R23 ;  /* 0x0000004744177223 */ /* 0x001fce0000010017 */
.L_x_1397:
[----:B------:R-:W-:Y:S05]  /*4c10*/  BSYNC.RECONVERGENT B1 ;  /* 0x0000000000017941 */ /* 0x000fea0003800200 */
.L_x_1396:
        /* <DEDUP_REMOVED lines=59> */
.L_x_1399:
[----:B------:R-:W-:Y:S05]  /*4fd0*/  BSYNC.RECONVERGENT B1 ;  /* 0x0000000000017941 */ /* 0x000fea0003800200 */
.L_x_1398:
        /* <DEDUP_REMOVED lines=59> */
.L_x_1401:
[----:B------:R-:W-:Y:S05]  /*5390*/  BSYNC.RECONVERGENT B1 ;  /* 0x0000000000017941 */ /* 0x000fea0003800200 */
.L_x_1400:
        /* <DEDUP_REMOVED lines=59> */
.L_x_1403:
[----:B------:R-:W-:Y:S05]  /*5750*/  BSYNC.RECONVERGENT B1 ;  /* 0x0000000000017941 */ /* 0x000fea0003800200 */
.L_x_1402:
        /* <DEDUP_REMOVED lines=13> */
[----:B------:R-:W-:Y:S01]  /*5830*/  SHF.R.U64 R138, R80, 0x10, R81 ;  /* 0x00000010508a7819 */ /* 0x000fe20000001251 */
[----:B------:R-:W-:Y:S01]  /*5840*/  FFMA.FTZ R67, R70, UR13, R67 ;  /* 0x0000000d46437c23 */ /* 0x000fe20008010043 */
[----:B------:R-:W-:Y:S01]  /*5850*/  MOV R71, R80 ;  /* 0x0000005000477202 */ /* 0x000fe20000000f00 */
[----:B------:R-:W-:Y:S01]  /*5860*/  FFMA.FTZ R68, R69, UR13, R68 ;  /* 0x0000000d45447c23 */ /* 0x000fe20008010044 */
[----:B------:R-:W-:Y:S01]  /*5870*/  FADD.FTZ R143, R117, -R142 ;  /* 0x8000008e758f7221 */ /* 0x000fe20000010000 */
[----:B------:R-:W-:-:S02]  /*5880*/  HADD2.F32 R138, -RZ, R138.H0_H0 ;  /* 0x2000008aff8a7230 */ /* 0x000fc40000004100 */
[----:B------:R-:W-:Y:S01]  /*5890*/  FMUL.FTZ R69, R67, UR4 ;  /* 0x0000000443457c20 */ /* 0x000fe20008410000 */
[--C-:B------:R-:W-:Y:S02]  /*58a0*/  HADD2.F32 R67, -RZ, R148.reuse.H1_H1 ;  /* 0x30000094ff437230 */ /* 0x100fe40000004100 */
[----:B------:R-:W-:Y:S01]  /*58b0*/  FMUL.FTZ R68, R68, UR4 ;  /* 0x0000000444447c20 */ /* 0x000fe20008410000 */
[----:B------:R-:W-:Y:S01]  /*58c0*/  FFMA.FTZ R145, R113, UR5, R66 ;  /* 0x0000000571917c23 */ /* 0x000fe20008010042 */
[----:B------:R-:W-:Y:S01]  /*58d0*/  FFMA.FTZ R138, R143, UR13, R138 ;  /* 0x0000000d8f8a7c23 */ /* 0x000fe2000801008a */
[----:B------:R-:W-:Y:S02]  /*58e0*/  HADD2.F32 R71, -RZ, R71.H0_H0 ;  /* 0x20000047ff477230 */ /* 0x000fe40000004100 */
[----:B------:R-:W-:Y:S01]  /*58f0*/  FMUL.FTZ R143, R67, R68 ;  /* 0x00000044438f7220 */ /* 0x000fe20000410000 */
[----:B------:R-:W-:Y:S01]  /*5900*/  FADD.FTZ R66, R116, -R145 ;  /* 0x8000009174427221 */ /* 0x000fe20000010000 */
[----:B------:R-:W-:-:S02]  /*5910*/  HADD2.F32 R70, -RZ, R148.H0_H0 ;  /* 0x20000094ff467230 */ /* 0x000fc40000004100 */
[----:B------:R-:W-:Y:S01]  /*5920*/  FMUL.FTZ R138, R138, UR4 ;  /* 0x000000048a8a7c20 */ /* 0x000fe20008410000 */
[--C-:B------:R-:W-:Y:S02]  /*5930*/  HADD2.F32 R67, -RZ, R141.reuse.H1_H1 ;  /* 0x3000008dff437230 */ /* 0x100fe40000004100 */
[----:B------:R-:W-:Y:S01]  /*5940*/  FFMA.FTZ R71, R66, UR13, R71 ;  /* 0x0000000d42477c23 */ /* 0x000fe20008010047 */
[----:B------:R-:W-:Y:S02]  /*5950*/  HADD2.F32 R142, -RZ, R141.H0_H0 ;  /* 0x2000008dff8e7230 */ /* 0x000fe40000004100 */
[----:B------:R-:W-:Y:S01]  /*5960*/  FMUL.FTZ R70, R70, R69 ;  /* 0x0000004546467220 */ /* 0x000fe20000410000 */
[----:B------:R-:W-:Y:S01]  /*5970*/  F2F.F16.F32 R143, R143 ;  /* 0x0000008f008f7304 */ /* 0x000fe20000200800 */
[----:B------:R-:W-:Y:S01]  /*5980*/  FMUL.FTZ R146, R67, R138 ;  /* 0x0000008a43927220 */ /* 0x000fe20000410000 */
[----:B------:R-:W-:Y:S01]  /*5990*/  FMUL.FTZ R71, R71, UR4 ;  /* 0x0000000447477c20 */ /* 0x000fe20008410000 */
[----:B------:R-:W0:Y:S03]  /*59a0*/  LDC.64 R66, c[0x0][0x468] ;  /* 0x00011a00ff427b82 */ /* 0x000e260000000a00 */
[----:B------:R-:W-:-:S02]  /*59b0*/  FMUL.FTZ R147, R142, R71 ;  /* 0x000000478e937220 */ /* 0x000fc40000410000 */
[----:B------:R-:W1:Y:S08]  /*59c0*/  F2F.F16.F32 R144, R146 ;  /* 0x0000009200907304 */ /* 0x000e700000200800 */
        /* <DEDUP_REMOVED lines=19> */
.L_x_1395:
[----:B------:R-:W-:Y:S04]  /*5b00*/  BSSY.RECONVERGENT B1, `(.L_x_1404) ;  /* 0x0000046000017945 */ /* 0x000fe80003800200 */
[----:B------:R-:W-:Y:S05]  /*5b10*/  @!P1 BRA `(.L_x_1405) ;  /* 0x0000000400109947 */ /* 0x000fea0003800000 */
[----:B------:R-:W0:Y:S01]  /*5b20*/  LDC.64 R64, c[0x0][0x390] ;  /* 0x0000e400ff407b82 */ /* 0x000e220000000a00 */
[----:B------:R-:W-:Y:S01]  /*5b30*/  MOV R68, R73 ;  /* 0x0000004900447202 */ /* 0x000fe20000000f00 */
[--C-:B------:R-:W-:Y:S01]  /*5b40*/  FFMA.FTZ R67, R83, UR5, R66.reuse ;  /* 0x0000000553437c23 */ /* 0x100fe20008010042 */
[--C-:B------:R-:W-:Y:S01]  /*5b50*/  FFMA.FTZ R70, R90, UR5, R66.reuse ;  /* 0x000000055a467c23 */ /* 0x100fe20008010042 */
[----:B------:R-:W-:Y:S01]  /*5b60*/  SHF.R.U32.HI R69, RZ, 0x10, R73 ;  /* 0x00000010ff457819 */ /* 0x000fe20000011649 */
[----:B------:R-:W-:Y:S01]  /*5b70*/  FFMA.FTZ R144, R88, UR5, R66 ;  /* 0x0000000558907c23 */ /* 0x000fe20008010042 */
[----:B------:R-:W-:Y:S01]  /*5b80*/  MOV R71, R72 ;  /* 0x0000004800477202 */ /* 0x000fe20000000f00 */
[----:B------:R-:W-:Y:S01]  /*5b90*/  HADD2.F32 R145, -RZ, R133.H1_H1 ;  /* 0x30000085ff917230 */ /* 0x000fe20000004100 */
[----:B------:R-:W1:Y:S01]  /*5ba0*/  LDC.64 R150, c[0x0][0x478] ;  /* 0x00011e00ff967b82 */ /* 0x000e620000000a00 */
[----:B------:R-:W-:-:S07]  /*5bb0*/  HADD2.F32 R147, -RZ, R132.H1_H1 ;  /* 0x30000084ff937230 */ /* 0x000fce0000004100 */
[----:B------:R-:W2:Y:S01]  /*5bc0*/  LDC.64 R152, c[0x0][0x468] ;  /* 0x00011a00ff987b82 */ /* 0x000ea20000000a00 */
[----:B0-----:R-:W-:-:S06]  /*5bd0*/  IMAD.WIDE.U32 R64, R121, 0x8, R64 ;  /* 0x0000000879407825 */ /* 0x001fcc00078e0040 */
[----:B------:R-:W3:Y:S01]  /*5be0*/  LDG.E.64 R64, desc[UR14][R64.64] ;  /* 0x0000000e40407981 */ /* 0x000ee2000c1e1b00 */
[----:B------:R-:W-:Y:S02]  /*5bf0*/  HADD2.F32 R68, -RZ, R68.H0_H0 ;  /* 0x20000044ff447230 */ /* 0x000fe40000004100 */
[----:B------:R-:W-:Y:S01]  /*5c00*/  FADD.FTZ R67, R86, -R67 ;  /* 0x8000004356437221 */ /* 0x000fe20000010000 */
[----:B------:R-:W-:Y:S02]  /*5c10*/  HADD2.F32 R143, -RZ, R69.H0_H0 ;  /* 0x20000045ff8f7230 */ /* 0x000fe40000004100 */
[----:B------:R-:W-:Y:S01]  /*5c20*/  FFMA.FTZ R69, R3, UR5, R66 ;  /* 0x0000000503457c23 */ /* 0x000fe20008010042 */
[----:B------:R-:W-:Y:S01]  /*5c30*/  FADD.FTZ R144, R85, -R144 ;  /* 0x8000009055907221 */ /* 0x000fe20000010000 */
[----:B------:R-:W-:Y:S01]  /*5c40*/  FFMA.FTZ R67, R67, UR13, R68 ;  /* 0x0000000d43437c23 */ /* 0x000fe20008010044 */
[----:B------:R-:W-:Y:S01]  /*5c50*/  FADD.FTZ R68, R87, -R70 ;  /* 0x8000004657447221 */ /* 0x000fe20000010000 */
[----:B------:R-:W-:Y:S01]  /*5c60*/  SHF.R.U64 R70, R72, 0x10, R73 ;  /* 0x0000001048467819 */ /* 0x000fe20000001249 */
[----:B------:R-:W-:Y:S01]  /*5c70*/  FADD.FTZ R142, R84, -R69 ;  /* 0x80000045548e7221 */ /* 0x000fe20000010000 */
[----:B------:R0:W-:Y:S01]  /*5c80*/  F2F.F16.F32 R138, R67 ;  /* 0x00000043008a7304 */ /* 0x0001e20000200800 */
[----:B------:R-:W-:Y:S01]  /*5c90*/  FFMA.FTZ R68, R68, UR13, R143 ;  /* 0x0000000d44447c23 */ /* 0x000fe2000801008f */
[----:B------:R-:W-:-:S02]  /*5ca0*/  HADD2.F32 R71, -RZ, R71.H0_H0 ;  /* 0x20000047ff477230 */ /* 0x000fc40000004100 */
[----:B------:R-:W-:Y:S02]  /*5cb0*/  HADD2.F32 R149, -RZ, R70.H0_H0 ;  /* 0x20000046ff957230 */ /* 0x000fe40000004100 */
[----:B-1----:R-:W-:-:S04]  /*5cc0*/  IMAD.WIDE.U32 R150, R121, 0x8, R150 ;  /* 0x0000000879967825 */ /* 0x002fc800078e0096 */
[----:B------:R-:W-:Y:S01]  /*5cd0*/  FFMA.FTZ R142, R142, UR13, R71 ;  /* 0x0000000d8e8e7c23 */ /* 0x000fe20008010047 */
[----:B------:R1:W4:Y:S01]  /*5ce0*/  F2F.F16.F32 R69, R68 ;  /* 0x0000004400457304 */ /* 0x0003220000200800 */
[----:B------:R-:W-:Y:S01]  /*5cf0*/  FFMA.FTZ R149, R144, UR13, R149 ;  /* 0x0000000d90957c23 */ /* 0x000fe20008010095 */
[----:B------:R-:W-:Y:S02]  /*5d00*/  HADD2.F32 R144, -RZ, R133.H0_H0 ;  /* 0x20000085ff907230 */ /* 0x000fe40000004100 */
[----:B0-----:R-:W-:Y:S01]  /*5d10*/  FMUL.FTZ R67, R67, UR4 ;  /* 0x0000000443437c20 */ /* 0x001fe20008410000 */
[C---:B--2---:R-:W-:Y:S01]  /*5d20*/  IMAD.WIDE.U32 R152, R121.reuse, 0x8, R152 ;  /* 0x0000000879987825 */ /* 0x044fe200078e0098 */
[----:B------:R-:W-:-:S03]  /*5d30*/  IADD3 R121, PT, PT, R121, 0x80, RZ ;  /* 0x0000008079797810 */ /* 0x000fc60007ffe0ff */
[----:B------:R-:W-:Y:S01]  /*5d40*/  FMUL.FTZ R143, R144, R67 ;  /* 0x00000043908f7220 */ /* 0x000fe20000410000 */
[----:B------:R-:W-:Y:S01]  /*5d50*/  FMUL.FTZ R144, R149, UR4 ;  /* 0x0000000495907c20 */ /* 0x000fe20008410000 */
[----:B-1----:R-:W-:Y:S01]  /*5d60*/  FMUL.FTZ R68, R68, UR4 ;  /* 0x0000000444447c20 */ /* 0x002fe20008410000 */
[----:B------:R0:W1:Y:S02]  /*5d70*/  F2F.F16.F32 R70, R149 ;  /* 0x0000009500467304 */ /* 0x0000640000200800 */
[----:B------:R-:W-:Y:S01]  /*5d80*/  FMUL.FTZ R147, R147, R144 ;  /* 0x0000009093937220 */ /* 0x000fe20000410000 */
[----:B------:R-:W-:Y:S01]  /*5d90*/  FMUL.FTZ R146, R145, R68 ;  /* 0x0000004491927220 */ /* 0x000fe20000410000 */
[----:B------:R-:W-:Y:S01]  /*5da0*/  HADD2.F32 R145, -RZ, R132.H0_H0 ;  /* 0x20000084ff917230 */ /* 0x000fe20000004100 */
[----:B----4-:R-:W-:-:S03]  /*5db0*/  PRMT R69, R138, 0x5410, R69 ;  /* 0x000054108a457816 */ /* 0x010fc60000000045 */
[----:B------:R-:W2:Y:S01]  /*5dc0*/  F2F.F16.F32 R71, R142 ;  /* 0x0000008e00477304 */ /* 0x000ea20000200800 */
[----:B0-----:R-:W-:-:S04]  /*5dd0*/  FMUL.FTZ R149, R142, UR4 ;  /* 0x000000048e957c20 */ /* 0x001fc80008410000 */
[----:B------:R-:W-:Y:S01]  /*5de0*/  FMUL.FTZ R138, R145, R149 ;  /* 0x00000095918a7220 */ /* 0x000fe20000410000 */
[----:B-1----:R-:W-:Y:S02]  /*5df0*/  IMAD.WIDE.U32 R154, R70, 0x10000, RZ ;  /* 0x00010000469a7825 */ /* 0x002fe400078e00ff */
[----:B------:R-:W0:Y:S03]  /*5e00*/  F2F.F16.F32 R147, R147 ;  /* 0x0000009300937304 */ /* 0x000e260000200800 */
[----:B------:R-:W-:Y:S02]  /*5e10*/  LOP3.LUT R155, R69, R155, RZ, 0xfc, !PT ;  /* 0x0000009b459b7212 */ /* 0x000fe400078efcff */
[----:B--2---:R-:W-:-:S03]  /*5e20*/  LOP3.LUT R154, R154, R71, RZ, 0xfc, !PT ;  /* 0x000000479a9a7212 */ /* 0x004fc600078efcff */
        /* <DEDUP_REMOVED lines=9> */
[--C-:B---3--:R-:W-:Y:S01]  /*5ec0*/  SHF.R.U64 R142, R64, 0x10, R65.reuse ;  /* 0x00000010408e7819 */ /* 0x108fe20000001241 */
        /* <DEDUP_REMOVED lines=8> */
[----:B-1----:R-:W-:-:S07]  /*5f50*/  FFMA.FTZ R23, R68, R138, R23 ;  /* 0x0000008a44177223 */ /* 0x002fce0000010017 */
.L_x_1405:
[----:B------:R-:W-:Y:S05]  /*5f60*/  BSYNC.RECONVERGENT B1 ;  /* 0x0000000000017941 */ /* 0x000fea0003800200 */
.L_x_1404:
        /* <DEDUP_REMOVED lines=70> */
.L_x_1407:
[----:B------:R-:W-:Y:S05]  /*63d0*/  BSYNC.RECONVERGENT B1 ;  /* 0x0000000000017941 */ /* 0x000fea0003800200 */
.L_x_1406:
        /* <DEDUP_REMOVED lines=70> */
.L_x_1409:
[----:B------:R-:W-:Y:S05]  /*6840*/  BSYNC.RECONVERGENT B1 ;  /* 0x0000000000017941 */ /* 0x000fea0003800200 */
.L_x_1408:
        /* <DEDUP_REMOVED lines=70> */
.L_x_1411:
[----:B------:R-:W-:Y:S05]  /*6cb0*/  BSYNC.RECONVERGENT B1 ;  /* 0x0000000000017941 */ /* 0x000fea0003800200 */
.L_x_1410:
[----:B------:R-:W-:Y:S05]  /*6cc0*/  @!P5 BRA `(.L_x_1386) ;  /* 0x00000004000cd947 */ /* 0x000fea0003800000 */
[----:B------:R-:W0:Y:S01]  /*6cd0*/  LDC.64 R64, c[0x0][0x390] ;  /* 0x0000e400ff407b82 */ /* 0x000e220000000a00 */
[----:B------:R-:W-:Y:S01]  /*6ce0*/  SHF.R.U32.HI R71, RZ, 0x10, R81 ;  /* 0x00000010ff477819 */ /* 0x000fe20000011651 */
[--C-:B------:R-:W-:Y:S01]  /*6cf0*/  FFMA.FTZ R70, R82, UR5, R66.reuse ;  /* 0x0000000552467c23 */ /* 0x100fe20008010042 */
[----:B------:R-:W-:Y:S01]  /*6d00*/  MOV R68, R81 ;  /* 0x0000005100447202 */ /* 0x000fe20000000f00 */
[----:B------:R-:W-:Y:S01]  /*6d10*/  FFMA.FTZ R67, R115, UR5, R66 ;  /* 0x0000000573437c23 */ /* 0x000fe20008010042 */
[----:B------:R-:W-:Y:S01]  /*6d20*/  MOV R138, R80 ;  /* 0x00000050008a7202 */ /* 0x000fe20000000f00 */
[--C-:B------:R-:W-:Y:S02]  /*6d30*/  HADD2.F32 R147, -RZ, R141.reuse.H1_H1 ;  /* 0x3000008dff937230 */ /* 0x100fe40000004100 */
[----:B------:R-:W-:Y:S01]  /*6d40*/  HADD2.F32 R150, -RZ, R148.H0_H0 ;  /* 0x20000094ff967230 */ /* 0x000fe20000004100 */
[----:B------:R-:W1:Y:S01]  /*6d50*/  LDC.64 R152, c[0x0][0x478] ;  /* 0x00011e00ff987b82 */ /* 0x000e620000000a00 */
[----:B------:R-:W-:-:S07]  /*6d60*/  HADD2.F32 R142, -RZ, R141.H0_H0 ;  /* 0x2000008dff8e7230 */ /* 0x000fce0000004100 */
[----:B------:R-:W2:Y:S01]  /*6d70*/  LDC.64 R154, c[0x0][0x468] ;  /* 0x00011a00ff9a7b82 */ /* 0x000ea20000000a00 */
[----:B0-----:R-:W-:-:S06]  /*6d80*/  IMAD.WIDE.U32 R64, R121, 0x8, R64 ;  /* 0x0000000879407825 */ /* 0x001fcc00078e0040 */
[----:B------:R-:W3:Y:S01]  /*6d90*/  LDG.E.64 R64, desc[UR14][R64.64] ;  /* 0x0000000e40407981 */ /* 0x000ee2000c1e1b00 */
[----:B------:R-:W-:Y:S02]  /*6da0*/  HADD2.F32 R71, -RZ, R71.H0_H0 ;  /* 0x20000047ff477230 */ /* 0x000fe40000004100 */
[----:B------:R-:W-:Y:S01]  /*6db0*/  FADD.FTZ R70, R119, -R70 ;  /* 0x8000004677467221 */ /* 0x000fe20000010000 */
[----:B------:R-:W-:Y:S02]  /*6dc0*/  HADD2.F32 R68, -RZ, R68.H0_H0 ;  /* 0x20000044ff447230 */ /* 0x000fe40000004100 */
[----:B------:R-:W-:Y:S01]  /*6dd0*/  FADD.FTZ R67, R118, -R67 ;  /* 0x8000004376437221 */ /* 0x000fe20000010000 */
[----:B------:R-:W-:Y:S02]  /*6de0*/  HADD2.F32 R138, -RZ, R138.H0_H0 ;  /* 0x2000008aff8a7230 */ /* 0x000fe40000004100 */
[----:B------:R-:W-:Y:S01]  /*6df0*/  FFMA.FTZ R70, R70, UR13, R71 ;  /* 0x0000000d46467c23 */ /* 0x000fe20008010047 */
[----:B------:R-:W-:Y:S01]  /*6e00*/  SHF.R.U64 R71, R80, 0x10, R81 ;  /* 0x0000001050477819 */ /* 0x000fe20000001251 */
[----:B------:R-:W-:Y:S01]  /*6e10*/  FFMA.FTZ R69, R67, UR13, R68 ;  /* 0x0000000d43457c23 */ /* 0x000fe20008010044 */
[--C-:B------:R-:W-:Y:S01]  /*6e20*/  FFMA.FTZ R67, R113, UR5, R66.reuse ;  /* 0x0000000571437c23 */ /* 0x100fe20008010042 */
[----:B------:R-:W-:Y:S01]  /*6e30*/  FFMA.FTZ R66, R120, UR5, R66 ;  /* 0x0000000578427c23 */ /* 0x000fe20008010042 */
[----:B-1----:R-:W-:Y:S01]  /*6e40*/  IMAD.WIDE.U32 R152, R121, 0x8, R152 ;  /* 0x0000000879987825 */ /* 0x002fe200078e0098 */
[----:B------:R0:W-:Y:S03]  /*6e50*/  F2F.F16.F32 R68, R69 ;  /* 0x0000004500447304 */ /* 0x0001e60000200800 */
[----:B------:R-:W-:Y:S01]  /*6e60*/  FADD.FTZ R143, R116, -R67 ;  /* 0x80000043748f7221 */ /* 0x000fe20000010000 */
[----:B------:R-:W-:Y:S01]  /*6e70*/  FADD.FTZ R66, R117, -R66 ;  /* 0x8000004275427221 */ /* 0x000fe20000010000 */
[----:B------:R-:W-:-:S02]  /*6e80*/  HADD2.F32 R71, -RZ, R71.H0_H0 ;  /* 0x20000047ff477230 */ /* 0x000fc40000004100 */
[----:B------:R-:W-:Y:S01]  /*6e90*/  FFMA.FTZ R143, R143, UR13, R138 ;  /* 0x0000000d8f8f7c23 */ /* 0x000fe2000801008a */
[----:B--2---:R-:W-:-:S04]  /*6ea0*/  IMAD.WIDE.U32 R154, R121, 0x8, R154 ;  /* 0x00000008799a7825 */ /* 0x004fc800078e009a */
[----:B------:R-:W-:Y:S01]  /*6eb0*/  FFMA.FTZ R149, R66, UR13, R71 ;  /* 0x0000000d42957c23 */ /* 0x000fe20008010047 */
[----:B------:R-:W-:Y:S01]  /*6ec0*/  FMUL.FTZ R66, R70, UR4 ;  /* 0x0000000446427c20 */ /* 0x000fe20008410000 */
[----:B------:R-:W-:Y:S02]  /*6ed0*/  HADD2.F32 R71, -RZ, R148.H1_H1 ;  /* 0x30000094ff477230 */ /* 0x000fe40000004100 */
[----:B0-----:R-:W-:Y:S01]  /*6ee0*/  FMUL.FTZ R69, R69, UR4 ;  /* 0x0000000445457c20 */ /* 0x001fe20008410000 */
[----:B------:R-:W-:Y:S01]  /*6ef0*/  FMUL.FTZ R138, R149, UR4 ;  /* 0x00000004958a7c20 */ /* 0x000fe20008410000 */
[----:B------:R-:W-:Y:S01]  /*6f00*/  F2F.F16.F32 R145, R149 ;  /* 0x0000009500917304 */ /* 0x000fe20000200800 */
[----:B------:R-:W-:Y:S02]  /*6f10*/  FMUL.FTZ R71, R71, R66 ;  /* 0x0000004247477220 */ /* 0x000fe40000410000 */
[----:B------:R-:W-:Y:S01]  /*6f20*/  FMUL.FTZ R144, R147, R138 ;  /* 0x0000008a93907220 */ /* 0x000fe20000410000 */
[----:B------:R-:W-:-:S04]  /*6f30*/  FMUL.FTZ R150, R150, R69 ;  /* 0x0000004596967220 */ /* 0x000fc80000410000 */
        /* <DEDUP_REMOVED lines=28> */
.L_x_1386:
[----:B------:R-:W-:Y:S05]  /*7100*/  BSYNC.RECONVERGENT B0 ;  /* 0x0000000000007941 */ /* 0x000fea0003800200 */
.L_x_1375:
[----:B------:R-:W-:Y:S02]  /*7110*/  UIADD3 UR7, UPT, UPT, UR7, UR22, URZ ;  /* 0x0000001607077290 */ /* 0x000fe4000fffe0ff */
[----:B------:R-:W-:Y:S02]  /*7120*/  UPLOP3.LUT UP2, UPT, UPT, UPT, UP2, 0x40, 0x4 ;  /* 0x000000000004789c */ /* 0x000fe40003f4e820 */
[----:B------:R-:W-:-:S09]  /*7130*/  UISETP.GE.AND UP1, UPT, UR7, UR23, UPT ;  /* 0x000000170700728c */ /* 0x000fd2000bf26270 */
[----:B------:R-:W-:Y:S05]  /*7140*/  BRA.U !UP1, `(.L_x_1412) ;  /* 0xffffff99098c7547 */ /* 0x000fea000b83ffff */
.L_x_1362:
[----:B------:R-:W0:Y:S01]  /*7150*/  S2UR UR4, SR_CTAID.X ;  /* 0x00000000000479c3 */ /* 0x000e220000002500 */
[----:B------:R-:W-:Y:S01]  /*7160*/  BSSY.RECONVERGENT B0, `(.L_x_1413) ;  /* 0x000000f000007945 */ /* 0x000fe20003800200 */
[----:B0-----:R-:W-:-:S06]  /*7170*/  UIMAD UR4, UR4, UR6, URZ ;  /* 0x00000006040472a4 */ /* 0x001fcc000f8e02ff */
[----:B-----5:R-:W-:-:S04]  /*7180*/  MOV R69, UR4 ;  /* 0x0000000400457c02 */ /* 0x020fc80008000f00 */
[----:B------:R-:W-:Y:S01]  /*7190*/  LEA.HI R69, R69, R0, RZ, 0x1e ;  /* 0x0000000045457211 */ /* 0x000fe200078ff0ff */
        /* <DEDUP_REMOVED lines=11> */
.L_x_1414:
[----:B------:R-:W-:Y:S05]  /*7250*/  BSYNC.RECONVERGENT B0 ;  /* 0x0000000000007941 */ /* 0x000fea0003800200 */
.L_x_1413:
        /* <DEDUP_REMOVED lines=12> */
.L_x_1416:
[----:B------:R-:W-:Y:S05]  /*7320*/  BSYNC.RECONVERGENT B0 ;  /* 0x0000000000007941 */ /* 0x000fea0003800200 */
.L_x_1415:
        /* <DEDUP_REMOVED lines=12> */
.L_x_1418:
[----:B------:R-:W-:Y:S05]  /*73f0*/  BSYNC.RECONVERGENT B0 ;  /* 0x0000000000007941 */ /* 0x000fea0003800200 */
.L_x_1417:
        /* <DEDUP_REMOVED lines=12> */
.L_x_1420:
[----:B------:R-:W-:Y:S05]  /*74c0*/  BSYNC.RECONVERGENT B0 ;  /* 0x0000000000007941 */ /* 0x000fea0003800200 */
.L_x_1419:
        /* <DEDUP_REMOVED lines=11> */
.L_x_1421:
        /* <DEDUP_REMOVED lines=16> */
.L_x_10804:


//--------------------- .text._ZN10layer_norm13ln_bwd_kernelINS_13Kernel_traitsI6__halfS2_S2_S2_fjLj2560ELj1ELj1ELj4ELj8ENS_18Kernel_traits_baseILj2560ES2_S2_S2_S2_fjLj128EEEEELb0ELb1ELb0ELb1EEEvNS_9BwdParamsE --------------------------
	.section	.text._ZN10layer_norm13ln_bwd_kernelINS_13Kernel_traitsI6__halfS2_S2_S2_fjLj2560ELj1ELj1ELj4ELj8ENS_18Kernel_traits_baseILj2560ES2_S2_S2_S2_fjLj128EEEEELb0ELb1ELb0ELb1EEEvNS_9BwdParamsE,"ax",@progbits
	.align	128
        .global         _ZN10layer_norm13ln_bwd_kernelINS_13Kernel_traitsI6__halfS2_S2_S2_fjLj2560ELj1ELj1ELj4ELj8ENS_18Kernel_traits_baseILj2560ES2_S2_S2_S2_fjLj128EEEEELb0ELb1ELb0ELb1EEEvNS_9BwdParamsE
        .type           _ZN10layer_norm13ln_bwd_kernelINS_13Kernel_traitsI6__halfS2_S2_S2_fjLj2560ELj1ELj1ELj4ELj8ENS_18Kernel_traits_baseILj2560ES2_S2_S2_S2_fjLj128EEEEELb0ELb1ELb0ELb1EEEvNS_9BwdParamsE,@function
        .size           _ZN10layer_norm13ln_bwd_kernelINS_13Kernel_traitsI6__halfS2_S2_S2_fjLj2560ELj1ELj1ELj4ELj8ENS_18Kernel_traits_baseILj2560ES2_S2_S2_S2_fjLj128EEEEELb0ELb1ELb0ELb1EEEvNS_9BwdParamsE,(.L_x_10805 - _ZN10layer_norm13ln_bwd_kernelINS_13Kernel_traitsI6__halfS2_S2_S2_fjLj2560ELj1ELj1ELj4ELj8ENS_18Kernel_traits_baseILj2560ES2_S2_S2_S2_fjLj128EEEEELb0ELb1ELb0ELb1EEEvNS_9BwdParamsE)
        .other          _ZN10layer_norm13ln_bwd_kernelINS_13Kernel_traitsI6__halfS2_S2_S2_fjLj2560ELj1ELj1ELj4ELj8ENS_18Kernel_traits_baseILj2560ES2_S2_S2_S2_fjLj128EEEEELb0ELb1ELb0ELb1EEEvNS_9BwdParamsE,@"STO_CUDA_ENTRY STV_DEFAULT"
_ZN10layer_norm13ln_bwd_kernelINS_13Kernel_traitsI6__halfS2_S2_S2_fjLj2560ELj1ELj1ELj4ELj8ENS_18Kernel_traits_baseILj2560ES2_S2_S2_S2_fjLj128EEEEELb0ELb1ELb0ELb1EEEvNS_9BwdParamsE:
.text._ZN10layer_norm13ln_bwd_kernelINS_13Kernel_traitsI6__halfS2_S2_S2_fjLj2560ELj1ELj1ELj4ELj8ENS_18Kernel_traits_baseILj2560ES2_S2_S2_S2_fjLj128EEEEELb0ELb1ELb0ELb1EEEvNS_9BwdParamsE:
        /* <DEDUP_REMOVED lines=57> */
[----:B------:R-:W-:Y:S02]  /*0390*/  CS2R R78, SRZ ;  /* 0x00000000004e7805 */ /* 0x000fe4000001ff00 */
[----:B------:R-:W-:Y:S01]  /*03a0*/  CS2R R106, SRZ ;  /* 0x00000000006a7805 */ /* 0x000fe2000001ff00 */
[----:B0-----:R-:W4:Y:S01]  /*03b0*/  LDG.E.64 R28, desc[UR8][R4.64+0x1000] ;  /* 0x00100008041c7981 */ /* 0x001f22000c1e1b00 */
[----:B------:R-:W-:Y:S02]  /*03c0*/  MOV R108, RZ ;  /* 0x000000ff006c7202 */ /* 0x000fe40000000f00 */
[----:B------:R-:W-:Y:S02]  /*03d0*/  CS2R R80, SRZ ;  /* 0x0000000000507805 */ /* 0x000fe4000001ff00 */
[----:B------:R-:W-:Y:S01]  /*03e0*/  CS2R R82, SRZ ;  /* 0x0000000000527805 */ /* 0x000fe2000001ff00 */
[----:B------:R-:W5:Y:S01]  /*03f0*/  LDG.E.64 R24, desc[UR8][R4.64+0x800] ;  /* 0x0008000804187981 */ /* 0x000f62000c1e1b00 */
[----:B--2---:R-:W-:Y:S01]  /*0400*/  IMAD.WIDE.U32 R6, R109, 0x8, R6 ;  /* 0x000000086d067825 */ /* 0x004fe200078e0006 */
[----:B------:R-:W-:-:S02]  /*0410*/  CS2R R84, SRZ ;  /* 0x0000000000547805 */ /* 0x000fc4000001ff00 */
[----:B------:R-:W-:Y:S01]  /*0420*/  CS2R R86, SRZ ;  /* 0x0000000000567805 */ /* 0x000fe2000001ff00 */
[----:B------:R-:W2:Y:S01]  /*0430*/  LDG.E.64 R26, desc[UR8][R4.64+0xc00] ;  /* 0x000c0008041a7981 */ /* 0x000ea2000c1e1b00 */
[----:B------:R-:W-:Y:S02]  /*0440*/  CS2R R88, SRZ ;  /* 0x0000000000587805 */ /* 0x000fe4000001ff00 */
[----:B------:R-:W-:Y:S02]  /*0450*/  CS2R R90, SRZ ;  /* 0x00000000005a7805 */ /* 0x000fe4000001ff00 */
[----:B------:R-:W-:Y:S01]  /*0460*/  CS2R R92, SRZ ;  /* 0x00000000005c7805 */ /* 0x000fe2000001ff00 */
[----:B------:R-:W2:Y:S01]  /*0470*/  LDG.E.64 R20, desc[UR8][R4.64] ;  /* 0x0000000804147981 */ /* 0x000ea2000c1e1b00 */
[----:B------:R-:W-:Y:S01]  /*0480*/  CS2R R94, SRZ ;  /* 0x00000000005e7805 */ /* 0x000fe2000001ff00 */
[----:B------:R-:W-:Y:S02]  /*0490*/  UPLOP3.LUT UP1, UPT, UPT, UPT, UPT, 0x40, 0x4 ;  /* 0x000000000004789c */ /* 0x000fe40003f2e870 */
[----:B------:R0:W2:Y:S01]  /*04a0*/  LDG.E.64 R22, desc[UR8][R4.64+0x400] ;  /* 0x0004000804167981 */ /* 0x0000a2000c1e1b00 */
[----:B------:R-:W1:Y:S03]  /*04b0*/  LDCU UR12, c[0x0][0x388] ;  /* 0x00007100ff0c77ac */ /* 0x000e660008000800 */
[----:B------:R-:W2:Y:S01]  /*04c0*/  LDG.E.64 R16, desc[UR8][R6.64+0xc00] ;  /* 0x000c000806107981 */ /* 0x000ea2000c1e1b00 */
[----:B------:R-:W0:Y:S03]  /*04d0*/  LDCU.U8 UR7, c[0x0][0x410] ;  /* 0x00008200ff0777ac */ /* 0x000e260008000000 */
[----:B------:R-:W2:Y:S01]  /*04e0*/  LDG.E.64 R18, desc[UR8][R6.64+0x1000] ;  /* 0x0010000806127981 */ /* 0x000ea2000c1e1b00 */
[----:B------:R-:W0:Y:S03]  /*04f0*/  LDCU UR13, c[0x0][0x400] ;  /* 0x00008000ff0d77ac */ /* 0x000e260008000800 */
[----:B------:R-:W2:Y:S01]  /*0500*/  LDG.E.64 R14, desc[UR8][R6.64+0x800] ;  /* 0x00080008060e7981 */ /* 0x000ea2000c1e1b00 */
[----:B------:R-:W0:Y:S03]  /*0510*/  LDCU.64 UR14, c[0x0][0x478] ;  /* 0x00008f00ff0e77ac */ /* 0x000e260008000a00 */
[----:B------:R-:W2:Y:S01]  /*0520*/  LDG.E.64 R12, desc[UR8][R6.64+0x400] ;  /* 0x00040008060c7981 */ /* 0x000ea2000c1e1b00 */
[----:B------:R-:W0:Y:S03]  /*0530*/  LDCU.64 UR10, c[0x0][0x438] ;  /* 0x00008700ff0a77ac */ /* 0x000e260008000a00 */
[----:B------:R-:W2:Y:S01]  /*0540*/  LDG.E.64 R2, desc[UR8][R6.64] ;  /* 0x0000000806027981 */ /* 0x000ea2000c1e1b00 */
[----:B---3--:R-:W-:-:S02]  /*0550*/  ISETP.NE.U32.AND P0, PT, R8, RZ, PT ;  /* 0x000000ff0800720c */ /* 0x008fc40003f05070 */
[----:B------:R-:W-:Y:S02]  /*0560*/  CS2R R96, SRZ ;  /* 0x0000000000607805 */ /* 0x000fe4000001ff00 */
[----:B------:R-:W-:Y:S02]  /*0570*/  CS2R R98, SRZ ;  /* 0x0000000000627805 */ /* 0x000fe4000001ff00 */
[----:B------:R-:W-:Y:S02]  /*0580*/  CS2R R100, SRZ ;  /* 0x0000000000647805 */ /* 0x000fe4000001ff00 */
[----:B------:R-:W-:Y:S02]  /*0590*/  ISETP.NE.AND.EX P0, PT, R9, RZ, PT, P0 ;  /* 0x000000ff0900720c */ /* 0x000fe40003f05300 */
[----:B------:R-:W-:Y:S02]  /*05a0*/  CS2R R102, SRZ ;  /* 0x0000000000667805 */ /* 0x000fe4000001ff00 */
[----:B------:R-:W-:-:S02]  /*05b0*/  CS2R R104, SRZ ;  /* 0x0000000000687805 */ /* 0x000fc4000001ff00 */
[--C-:B----4-:R-:W-:Y:S02]  /*05c0*/  SHF.R.U64 R110, R28, 0x10, R29.reuse ;  /* 0x000000101c6e7819 */ /* 0x110fe4000000121d */
[----:B------:R-:W-:Y:S02]  /*05d0*/  SHF.R.U32.HI R0, RZ, 0x10, R29 ;  /* 0x00000010ff007819 */ /* 0x000fe4000001161d */
[--C-:B-----5:R-:W-:Y:S02]  /*05e0*/  SHF.R.U64 R112, R24, 0x10, R25.reuse ;  /* 0x0000001018707819 */ /* 0x120fe40000001219 */
[----:B------:R-:W-:Y:S02]  /*05f0*/  PRMT R110, R110, 0x5410, R0 ;  /* 0x000054106e6e7816 */ /* 0x000fe40000000000 */
[----:B------:R-:W-:Y:S02]  /*0600*/  SHF.R.U32.HI R0, RZ, 0x10, R25 ;  /* 0x00000010ff007819 */ /* 0x000fe40000011619 */
[----:B--2---:R-:W-:-:S02]  /*0610*/  SHF.R.U64 R111, R26, 0x10, R27 ;  /* 0x000000101a6f7819 */ /* 0x004fc4000000121b */
[----:B------:R-:W-:Y:S02]  /*0620*/  PRMT R112, R112, 0x5410, R0 ;  /* 0x0000541070707816 */ /* 0x000fe40000000000 */
[----:B0-----:R-:W-:Y:S02]  /*0630*/  SHF.R.U32.HI R4, RZ, 0x10, R27 ;  /* 0x00000010ff047819 */ /* 0x001fe4000001161b */
[--C-:B------:R-:W-:Y:S02]  /*0640*/  SHF.R.U64 R114, R20, 0x10, R21.reuse ;  /* 0x0000001014727819 */ /* 0x100fe40000001215 */
[----:B------:R-:W-:Y:S02]  /*0650*/  SHF.R.U32.HI R0, RZ, 0x10, R21 ;  /* 0x00000010ff007819 */ /* 0x000fe40000011615 */
[----:B------:R-:W-:Y:S02]  /*0660*/  PRMT R111, R111, 0x5410, R4 ;  /* 0x000054106f6f7816 */ /* 0x000fe40000000004 */
[----:B------:R-:W-:-:S02]  /*0670*/  PRMT R114, R114, 0x5410, R0 ;  /* 0x0000541072727816 */ /* 0x000fc40000000000 */
[--C-:B------:R-:W-:Y:S02]  /*0680*/  SHF.R.U64 R113, R22, 0x10, R23.reuse ;  /* 0x0000001016717819 */ /* 0x100fe40000001217 */
[----:B------:R-:W-:Y:S02]  /*0690*/  SHF.R.U32.HI R4, RZ, 0x10, R23 ;  /* 0x00000010ff047819 */ /* 0x000fe40000011617 */
        /* <DEDUP_REMOVED lines=15> */
[----:B-1----:R-:W-:-:S07]  /*0790*/  PRMT R119, R119, 0x5410, R0 ;  /* 0x0000541077777816 */ /* 0x002fce0000000000 */
.L_x_1431:
        /* <DEDUP_REMOVED lines=46> */
[--C-:B------:R-:W-:Y:S02]  /*0a80*/  HADD2.F32 R163, -RZ, R114.reuse.H0_H0 ;  /* 0x20000072ffa37230 */ /* 0x100fe40000004100 */
[----:B------:R-:W-:Y:S02]  /*0a90*/  HADD2.F32 R150, -RZ, R21.H0_H0 ;  /* 0x20000015ff967230 */ /* 0x000fe40000004100 */
[----:B------:R-:W-:Y:S02]  /*0aa0*/  HADD2.F32 R169, -RZ, R114.H1_H1 ;  /* 0x30000072ffa97230 */ /* 0x000fe40000004100 */
[----:B------:R-:W-:-:S02]  /*0ab0*/  HADD2.F32 R138, -RZ, R22.H0_H0 ;  /* 0x20000016ff8a7230 */ /* 0x000fc40000004100 */
[----:B------:R-:W-:Y:S02]  /*0ac0*/  HADD2.F32 R142, -RZ, R23.H0_H0 ;  /* 0x20000017ff8e7230 */ /* 0x000fe40000004100 */
[----:B------:R-:W-:Y:S02]  /*0ad0*/  HADD2.F32 R167, -RZ, R113.H1_H1 ;  /* 0x30000071ffa77230 */ /* 0x000fe40000004100 */
[--C-:B------:R-:W-:Y:S02]  /*0ae0*/  HADD2.F32 R189, -RZ, R111.reuse.H0_H0 ;  /* 0x2000006fffbd7230 */ /* 0x100fe40000004100 */
        /* <DEDUP_REMOVED lines=13> */
[----:B------:R-:W-:Y:S01]  /*0bc0*/  FADD.FTZ R161, -R0, R131 ;  /* 0x0000008300a17221 */ /* 0x000fe20000010100 */
        /* <DEDUP_REMOVED lines=40> */
[----:B------:R-:W-:Y:S01]  /*0e50*/  SHF.R.U64 R158, R10, 0x10, R11 ;  /* 0x000000100a9e7819 */ /* 0x000fe2000000120b */
[----:B------:R-:W-:Y:S01]  /*0e60*/  HADD2.F32 R0, -RZ, R20.H0_H0 ;  /* 0x20000014ff007230 */ /* 0x000fe20000004100 */
[--C-:B------:R-:W-:Y:S01]  /*0e70*/  SHF.R.U64 R168, R4, 0x10, R5.reuse ;  /* 0x0000001004a87819 */ /* 0x100fe20000001205 */
[----:B------:R-:W-:Y:S01]  /*0e80*/  HADD2.F32 R151, -RZ, R4.H0_H0 ;  /* 0x20000004ff977230 */ /* 0x000fe20000004100 */
[----:B------:R-:W-:Y:S01]  /*0e90*/  SHF.R.U32.HI R159, RZ, 0x10, R5 ;  /* 0x00000010ff9f7819 */ /* 0x000fe20000011605 */
[----:B------:R-:W-:-:S02]  /*0ea0*/  HADD2.F32 R145, -RZ, R6.H0_H0 ;  /* 0x20000006ff917230 */ /* 0x000fc40000004100 */
[----:B------:R-:W-:Y:S01]  /*0eb0*/  FMUL.FTZ R149, R0, R43 ;  /* 0x0000002b00957220 */ /* 0x000fe20000410000 */
[----:B------:R-:W-:Y:S01]  /*0ec0*/  HADD2.F32 R134, -RZ, R5.H0_H0 ;  /* 0x20000005ff867230 */ /* 0x000fe20000004100 */
[--C-:B------:R-:W-:Y:S01]  /*0ed0*/  SHF.R.U64 R166, R6, 0x10, R7.reuse ;  /* 0x0000001006a67819 */ /* 0x100fe20000001207 */
[----:B------:R-:W-:Y:S01]  /*0ee0*/  HADD2.F32 R4, -RZ, R26.H0_H0 ;  /* 0x2000001aff047230 */ /* 0x000fe20000004100 */
[----:B------:R-:W-:Y:S01]  /*0ef0*/  SHF.R.U32.HI R164, RZ, 0x10, R7 ;  /* 0x00000010ffa47819 */ /* 0x000fe20000011607 */
[----:B------:R-:W-:Y:S02]  /*0f00*/  HADD2.F32 R5, -RZ, R29.H0_H0 ;  /* 0x2000001dff057230 */ /* 0x000fe40000004100 */
[----:B-----5:R-:W-:Y:S01]  /*0f10*/  FMUL.FTZ R0, R124, R125 ;  /* 0x0000007d7c007220 */ /* 0x020fe20000410000 */
[----:B------:R-:W-:Y:S01]  /*0f20*/  HADD2.F32 R146, -RZ, R146.H0_H0 ;  /* 0x20000092ff927230 */ /* 0x000fe20000004100 */
[----:B------:R-:W-:Y:S01]  /*0f30*/  SHF.R.U32.HI R148, RZ, 0x10, R41 ;  /* 0x00000010ff947819 */ /* 0x000fe20000011629 */
[----:B------:R-:W-:-:S02]  /*0f40*/  HADD2.F32 R147, -RZ, R7.H0_H0 ;  /* 0x20000007ff937230 */ /* 0x000fc40000004100 */
[----:B------:R-:W-:Y:S01]  /*0f50*/  FMUL.FTZ R126, R5, R134 ;  /* 0x00000086057e7220 */ /* 0x000fe20000410000 */
[----:B------:R-:W-:Y:S02]  /*0f60*/  HADD2.F32 R45, -RZ, R41.H0_H0 ;  /* 0x20000029ff2d7230 */ /* 0x000fe40000004100 */
[----:B------:R-:W-:Y:S01]  /*0f70*/  FMUL.FTZ R41, R4, R145 ;  /* 0x0000009104297220 */ /* 0x000fe20000410000 */
[----:B------:R-:W-:Y:S02]  /*0f80*/  HADD2.F32 R7, -RZ, R113.H0_H0 ;  /* 0x20000071ff077230 */ /* 0x000fe40000004100 */
[----:B------:R-:W-:Y:S01]  /*0f90*/  FMUL.FTZ R163, R163, R146 ;  /* 0x00000092a3a37220 */ /* 0x000fe20000410000 */
[----:B------:R-:W-:Y:S02]  /*0fa0*/  HADD2.F32 R158, -RZ, R158.H0_H0 ;  /* 0x2000009eff9e7230 */ /* 0x000fe40000004100 */
[----:B------:R-:W-:Y:S01]  /*0fb0*/  FADD.FTZ R4, RZ, R149 ;  /* 0x00000095ff047221 */ /* 0x000fe20000010000 */
[----:B------:R-:W-:Y:S01]  /*0fc0*/  FMUL.FTZ R172, R124, R155 ;  /* 0x0000009b7cac7220 */ /* 0x000fe20000410000 */
[----:B------:R-:W-:Y:S01]  /*0fd0*/  FFMA.FTZ R5, R0, R149, RZ ;  /* 0x0000009500057223 */ /* 0x000fe200000100ff */
[----:B------:R-:W-:-:S02]  /*0fe0*/  HADD2.F32 R148, -RZ, R148.H0_H0 ;  /* 0x20000094ff947230 */ /* 0x000fc40000004100 */
[----:B------:R-:W-:Y:S01]  /*0ff0*/  FMUL.FTZ R155, R7, R158 ;  /* 0x0000009e079b7220 */ /* 0x000fe20000410000 */
[----:B------:R-:W-:Y:S01]  /*1000*/  FMUL.FTZ R150, R150, R45 ;  /* 0x0000002d96967220 */ /* 0x000fe20000410000 */
[----:B------:R-:W-:Y:S01]  /*1010*/  FADD.FTZ R7, R4, R163 ;  /* 0x000000a304077221 */ /* 0x000fe20000010000 */
[----:B------:R-:W-:Y:S01]  /*1020*/  FMUL.FTZ R170, R124, R127 ;  /* 0x0000007f7caa7220 */ /* 0x000fe20000410000 */
[----:B------:R-:W-:Y:S01]  /*1030*/  FFMA.FTZ R5, R172, R163, R5 ;  /* 0x000000a3ac057223 */ /* 0x000fe20000010005 */
[----:B------:R-:W-:Y:S02]  /*1040*/  HADD2.F32 R47, -RZ, R10.H0_H0 ;  /* 0x2000000aff2f7230 */ /* 0x000fe40000004100 */
        /* <DEDUP_REMOVED lines=9> */
[----:B------:R-:W-:-:S02]  /*10e0*/  HADD2.F32 R49, -RZ, R11.H0_H0 ;  /* 0x2000000bff317230 */ /* 0x000fc40000004100 */
        /* <DEDUP_REMOVED lines=8> */
[----:B------:R-:W-:Y:S01]  /*1170*/  SHF.R.U64 R160, R8, 0x10, R9 ;  /* 0x0000001008a07819 */ /* 0x000fe20000001209 */
[----:B------:R-:W-:-:S02]  /*1180*/  HADD2.F32 R135, -RZ, R8.H0_H0 ;  /* 0x20000008ff877230 */ /* 0x000fc40000004100 */
[----:B------:R-:W-:Y:S01]  /*1190*/  FMUL.FTZ R167, R167, R156 ;  /* 0x0000009ca7a77220 */ /* 0x000fe20000410000 */
[----:B------:R-:W-:Y:S02]  /*11a0*/  HADD2.F32 R48, -RZ, R24.H0_H0 ;  /* 0x20000018ff307230 */ /* 0x000fe40000004100 */
[----:B------:R-:W-:Y:S01]  /*11b0*/  FADD.FTZ R4, R7, R142 ;  /* 0x0000008e07047221 */ /* 0x000fe20000010000 */
[----:B------:R-:W-:Y:S01]  /*11c0*/  FMUL.FTZ R182, R124, R181 ;  /* 0x000000b57cb67220 */ /* 0x000fe20000410000 */
[----:B------:R-:W-:Y:S01]  /*11d0*/  FFMA.FTZ R5, R154, R142, R5 ;  /* 0x0000008e9a057223 */ /* 0x000fe20000010005 */
[----:B------:R-:W-:Y:S01]  /*11e0*/  SHF.R.U32.HI R162, RZ, 0x10, R9 ;  /* 0x00000010ffa27819 */ /* 0x000fe20000011609 */
[----:B------:R-:W-:Y:S02]  /*11f0*/  HADD2.F32 R141, -RZ, R9.H0_H0 ;  /* 0x20000009ff8d7230 */ /* 0x000fe40000004100 */
[----:B------:R-:W-:Y:S01]  /*1200*/  FMUL.FTZ R48, R48, R135 ;  /* 0x0000008730307220 */ /* 0x000fe20000410000 */
[----:B------:R-:W-:-:S02]  /*1210*/  HADD2.F32 R9, -RZ, R112.H0_H0 ;  /* 0x20000070ff097230 */ /* 0x000fc40000004100 */
[----:B------:R-:W-:Y:S01]  /*1220*/  FADD.FTZ R7, R4, R167 ;  /* 0x000000a704077221 */ /* 0x000fe20000010000 */
[----:B------:R-:W-:Y:S02]  /*1230*/  HADD2.F32 R160, -RZ, R160.H0_H0 ;  /* 0x200000a0ffa07230 */ /* 0x000fe40000004100 */
[----:B------:R-:W-:Y:S01]  /*1240*/  FMUL.FTZ R144, R124, R183 ;  /* 0x000000b77c907220 */ /* 0x000fe20000410000 */
[----:B------:R-:W-:Y:S01]  /*1250*/  FFMA.FTZ R5, R182, R167, R5 ;  /* 0x000000a7b6057223 */ /* 0x000fe20000010005 */
[----:B------:R-:W-:Y:S02]  /*1260*/  HADD2.F32 R46, -RZ, R25.H0_H0 ;  /* 0x20000019ff2e7230 */ /* 0x000fe40000004100 */
[----:B------:R-:W-:Y:S01]  /*1270*/  FADD.FTZ R4, R7, R48 ;  /* 0x0000003007047221 */ /* 0x000fe20000010000 */
[----:B------:R-:W-:Y:S01]  /*1280*/  FMUL.FTZ R161, R9, R160 ;  /* 0x000000a009a17220 */ /* 0x000fe20000410000 */
[----:B------:R-:W-:Y:S01]  /*1290*/  FMUL.FTZ R178, R124, R177 ;  /* 0x000000b17cb27220 */ /* 0x000fe20000410000 */
[----:B------:R-:W-:Y:S01]  /*12a0*/  FFMA.FTZ R5, R144, R48, R5 ;  /* 0x0000003090057223 */ /* 0x000fe20000010005 */
[----:B------:R-:W-:-:S02]  /*12b0*/  HADD2.F32 R11, -RZ, R112.H1_H1 ;  /* 0x30000070ff0b7230 */ /* 0x000fc40000004100 */
[----:B------:R-:W-:Y:S01]  /*12c0*/  FMUL.FTZ R46, R46, R141 ;  /* 0x0000008d2e2e7220 */ /* 0x000fe20000410000 */
[----:B------:R-:W-:Y:S02]  /*12d0*/  HADD2.F32 R162, -RZ, R162.H0_H0 ;  /* 0x200000a2ffa27230 */ /* 0x000fe40000004100 */
[----:B------:R-:W-:Y:S01]  /*12e0*/  FADD.FTZ R7, R4, R161 ;  /* 0x000000a104077221 */ /* 0x000fe20000010000 */
[----:B------:R-:W-:Y:S01]  /*12f0*/  FMUL.FTZ R140, R124, R185 ;  /* 0x000000b97c8c7220 */ /* 0x000fe20000410000 */
[----:B------:R-:W-:Y:S01]  /*1300*/  FFMA.FTZ R5, R178, R161, R5 ;  /* 0x000000a1b2057223 */ /* 0x000fe20000010005 */
[----:B------:R-:W-:Y:S01]  /*1310*/  FMUL.FTZ R180, R124, R175 ;  /* 0x000000af7cb47220 */ /* 0x000fe20000410000 */
[----:B------:R-:W-:Y:S01]  /*1320*/  FMUL.FTZ R165, R11, R162 ;  /* 0x000000a20ba57220 */ /* 0x000fe20000410000 */
[----:B------:R-:W-:Y:S01]  /*1330*/  FADD.FTZ R4, R7, R46 ;  /* 0x0000002e07047221 */ /* 0x000fe20000010000 */
[----:B------:R-:W-:Y:S01]  /*1340*/  FFMA.FTZ R5, R140, R46, R5 ;  /* 0x0000002e8c057223 */ /* 0x000fe20000010005 */
[----:B------:R-:W-:-:S02]  /*1350*/  HADD2.F32 R166, -RZ, R166.H0_H0 ;  /* 0x200000a6ffa67230 */ /* 0x000fc40000004100 */
[----:B------:R-:W-:Y:S01]  /*1360*/  FMUL.FTZ R44, R124, R187 ;  /* 0x000000bb7c2c7220 */ /* 0x000fe20000410000 */
[----:B------:R-:W-:Y:S01]  /*1370*/  FADD.FTZ R4, R4, R165 ;  /* 0x000000a504047221 */ /* 0x000fe20000010000 */
[----:B------:R-:W-:Y:S01]  /*1380*/  FFMA.FTZ R5, R180, R165, R5 ;  /* 0x000000a5b4057223 */ /* 0x000fe20000010005 */
[----:B------:R-:W-:Y:S02]  /*1390*/  HADD2.F32 R42, -RZ, R27.H0_H0 ;  /* 0x2000001bff2a7230 */ /* 0x000fe40000004100 */
[----:B------:R-:W-:Y:S01]  /*13a0*/  FMUL.FTZ R40, R189, R166 ;  /* 0x000000a6bd287220 */ /* 0x000fe20000410000 */
[----:B------:R-:W-:Y:S01]  /*13b0*/  FADD.FTZ R7, R4, R41 ;  /* 0x0000002904077221 */ /* 0x000fe20000010000 */
[----:B------:R-:W-:Y:S01]  /*13c0*/  FMUL.FTZ R153, R124, R153 ;  /* 0x000000997c997220 */ /* 0x000fe20000410000 */
[----:B------:R-:W-:Y:S01]  /*13d0*/  FFMA.FTZ R4, R44, R41, R5 ;  /* 0x000000292c047223 */ /* 0x000fe20000010005 */
[----:B------:R-:W-:Y:S02]  /*13e0*/  HADD2.F32 R6, -RZ, R28.H0_H0 ;  /* 0x2000001cff067230 */ /* 0x000fe40000004100 */
[----:B------:R-:W-:Y:S01]  /*13f0*/  FMUL.FTZ R42, R42, R147 ;  /* 0x000000932a2a7220 */ /* 0x000fe20000410000 */
[----:B------:R-:W-:-:S02]  /*1400*/  HADD2.F32 R164, -RZ, R164.H0_H0 ;  /* 0x200000a4ffa47230 */ /* 0x000fc40000004100 */
        /* <DEDUP_REMOVED lines=8> */
[----:B------:R-:W-:Y:S02]  /*1490*/  HADD2.F32 R168, -RZ, R168.H0_H0 ;  /* 0x200000a8ffa87230 */ /* 0x000fe40000004100 */
[----:B------:R-:W-:Y:S01]  /*14a0*/  FADD.FTZ R4, R4, R157 ;  /* 0x0000009d04047221 */ /* 0x000fe20000010000 */
[C---:B------:R-:W-:Y:S01]  /*14b0*/  FMUL.FTZ R130, R124.reuse, R195 ;  /* 0x000000c37c827220 */ /* 0x040fe20000410000 */
[----:B------:R-:W-:Y:S01]  /*14c0*/  FFMA.FTZ R5, R171, R157, R6 ;  /* 0x0000009dab057223 */ /* 0x000fe20000010006 */
[----:B------:R-:W-:Y:S01]  /*14d0*/  FMUL.FTZ R131, R124, R131 ;  /* 0x000000837c837220 */ /* 0x000fe20000410000 */
[----:B------:R-:W-:Y:S01]  /*14e0*/  FADD.FTZ R7, R4, R129 ;  /* 0x0000008104077221 */ /* 0x000fe20000010000 */
[----:B------:R-:W-:Y:S01]  /*14f0*/  FMUL.FTZ R128, R197, R168 ;  /* 0x000000a8c5807220 */ /* 0x000fe20000410000 */
[----:B------:R-:W-:Y:S01]  /*1500*/  FFMA.FTZ R4, R130, R129, R5 ;  /* 0x0000008182047223 */ /* 0x000fe20000010005 */
[----:B------:R-:W-:-:S02]  /*1510*/  HADD2.F32 R8, -RZ, R110.H1_H1 ;  /* 0x3000006eff087230 */ /* 0x000fc40000004100 */
[C---:B------:R-:W-:Y:S01]  /*1520*/  FMUL.FTZ R127, R124.reuse, R199 ;  /* 0x000000c77c7f7220 */ /* 0x040fe20000410000 */
[----:B------:R-:W-:Y:S02]  /*1530*/  HADD2.F32 R159, -RZ, R159.H0_H0 ;  /* 0x2000009fff9f7230 */ /* 0x000fe40000004100 */
[----:B------:R-:W-:Y:S01]  /*1540*/  FADD.FTZ R7, R7, R128 ;  /* 0x0000008007077221 */ /* 0x000fe20000010000 */
[----:B------:R-:W-:Y:S01]  /*1550*/  FFMA.FTZ R4, R131, R128, R4 ;  /* 0x0000008083047223 */ /* 0x000fe20000010004 */
[----:B------:R-:W-:Y:S01]  /*1560*/  FMUL.FTZ R132, R124, R173 ;  /* 0x000000ad7c847220 */ /* 0x000fe20000410000 */
[----:B------:R-:W-:Y:S01]  /*1570*/  FMUL.FTZ R179, R0, R43 ;  /* 0x0000002b00b37220 */ /* 0x000fe20000410000 */
[----:B------:R-:W-:Y:S01]  /*1580*/  FMUL.FTZ R125, R8, R159 ;  /* 0x0000009f087d7220 */ /* 0x000fe20000410000 */
[----:B------:R-:W-:Y:S01]  /*1590*/  FADD.FTZ R6, R7, R126 ;  /* 0x0000007e07067221 */ /* 0x000fe20000010000 */
[C---:B------:R-:W-:Y:S01]  /*15a0*/  FFMA.FTZ R5, R127.reuse, R126, R4 ;  /* 0x0000007e7f057223 */ /* 0x040fe20000010004 */
        /* <DEDUP_REMOVED lines=22> */
.L_x_1423:
        /* <DEDUP_REMOVED lines=52> */
[----:B------:R-:W-:-:S02]  /*1a50*/  SHF.R.U32.HI R44, RZ, 0x10, R45 ;  /* 0x00000010ff2c7819 */ /* 0x000fc4000001162d */
[--C-:B----4-:R-:W-:Y:S01]  /*1a60*/  SHF.R.U64 R130, R46, 0x10, R47.reuse ;  /* 0x000000102e827819 */ /* 0x110fe2000000122f */
[----:B------:R-:W-:Y:S01]  /*1a70*/  HADD2.F32 R141, -RZ, R46.H0_H0 ;  /* 0x2000002eff8d7230 */ /* 0x000fe20000004100 */
[----:B------:R-:W-:Y:S02]  /*1a80*/  SHF.R.U32.HI R46, RZ, 0x10, R47 ;  /* 0x00000010ff2e7819 */ /* 0x000fe4000001162f */
[--C-:B------:R-:W-:Y:S01]  /*1a90*/  SHF.R.U64 R132, R48, 0x10, R49.reuse ;  /* 0x0000001030847819 */ /* 0x100fe20000001231 */
[----:B------:R-:W-:Y:S01]  /*1aa0*/  HADD2.F32 R147, -RZ, R48.H0_H0 ;  /* 0x20000030ff937230 */ /* 0x000fe20000004100 */
[----:B------:R-:W-:Y:S02]  /*1ab0*/  SHF.R.U32.HI R48, RZ, 0x10, R49 ;  /* 0x00000010ff307819 */ /* 0x000fe40000011631 */
[--C-:B------:R-:W-:Y:S01]  /*1ac0*/  SHF.R.U64 R134, R126, 0x10, R127.reuse ;  /* 0x000000107e867819 */ /* 0x100fe2000000127f */
[----:B------:R-:W-:Y:S01]  /*1ad0*/  HADD2.F32 R149, -RZ, R126.H0_H0 ;  /* 0x2000007eff957230 */ /* 0x000fe20000004100 */
[----:B------:R-:W-:Y:S01]  /*1ae0*/  SHF.R.U32.HI R126, RZ, 0x10, R127 ;  /* 0x00000010ff7e7819 */ /* 0x000fe2000001167f */
[----:B------:R-:W-:-:S02]  /*1af0*/  HADD2.F32 R135, -RZ, R45.H0_H0 ;  /* 0x2000002dff877230 */ /* 0x000fc40000004100 */
[C---:B------:R-:W-:Y:S01]  /*1b00*/  FADD.FTZ R155, -R0.reuse, R43 ;  /* 0x0000002b009b7221 */ /* 0x040fe20000010100 */
[----:B------:R-:W-:Y:S02]  /*1b10*/  HADD2.F32 R145, -RZ, R47.H0_H0 ;  /* 0x2000002fff917230 */ /* 0x000fe40000004100 */
[----:B------:R-:W-:Y:S01]  /*1b20*/  FADD.FTZ R161, -R0, R131 ;  /* 0x0000008300a17221 */ /* 0x000fe20000010100 */
        /* <DEDUP_REMOVED lines=31> */
[----:B------:R-:W-:-:S02]  /*1d20*/  HADD2.F32 R43, -RZ, R40.H0_H0 ;  /* 0x20000028ff2b7230 */ /* 0x000fc40000004100 */
[----:B------:R-:W-:Y:S01]  /*1d30*/  HADD2.F32 R0, -RZ, R20.H0_H0 ;  /* 0x20000014ff007230 */ /* 0x000fe20000004100 */
[----:B------:R-:W-:Y:S01]  /*1d40*/  SHF.R.U64 R158, R10, 0x10, R11 ;  /* 0x000000100a9e7819 */ /* 0x000fe2000000120b */
[----:B------:R-:W-:Y:S01]  /*1d50*/  HADD2.F32 R151, -RZ, R4.H0_H0 ;  /* 0x20000004ff977230 */ /* 0x000fe20000004100 */
[--C-:B------:R-:W-:Y:S01]  /*1d60*/  SHF.R.U64 R168, R4, 0x10, R5.reuse ;  /* 0x0000001004a87819 */ /* 0x100fe20000001205 */
[----:B------:R-:W-:Y:S01]  /*1d70*/  HADD2.F32 R145, -RZ, R6.H0_H0 ;  /* 0x20000006ff917230 */ /* 0x000fe20000004100 */
[----:B------:R-:W-:Y:S01]  /*1d80*/  SHF.R.U32.HI R159, RZ, 0x10, R5 ;  /* 0x00000010ff9f7819 */ /* 0x000fe20000011605 */
[----:B------:R-:W-:Y:S02]  /*1d90*/  HADD2.F32 R134, -RZ, R5.H0_H0 ;  /* 0x20000005ff867230 */ /* 0x000fe40000004100 */
[----:B------:R-:W-:Y:S02]  /*1da0*/  HADD2.F32 R4, -RZ, R26.H0_H0 ;  /* 0x2000001aff047230 */ /* 0x000fe40000004100 */
[----:B------:R-:W-:Y:S01]  /*1db0*/  FMUL.FTZ R149, R0, R43 ;  /* 0x0000002b00957220 */ /* 0x000fe20000410000 */
[----:B------:R-:W-:-:S02]  /*1dc0*/  HADD2.F32 R5, -RZ, R29.H0_H0 ;  /* 0x2000001dff057230 */ /* 0x000fc40000004100 */
[----:B------:R-:W-:Y:S01]  /*1dd0*/  HADD2.F32 R146, -RZ, R146.H0_H0 ;  /* 0x20000092ff927230 */ /* 0x000fe20000004100 */
[--C-:B------:R-:W-:Y:S01]  /*1de0*/  SHF.R.U64 R166, R6, 0x10, R7.reuse ;  /* 0x0000001006a67819 */ /* 0x100fe20000001207 */
[----:B------:R-:W-:Y:S01]  /*1df0*/  HADD2.F32 R147, -RZ, R7.H0_H0 ;  /* 0x20000007ff937230 */ /* 0x000fe20000004100 */
[----:B------:R-:W-:Y:S01]  /*1e00*/  SHF.R.U32.HI R164, RZ, 0x10, R7 ;  /* 0x00000010ffa47819 */ /* 0x000fe20000011607 */
[----:B-----5:R-:W-:Y:S01]  /*1e10*/  FMUL.FTZ R0, R124, R127 ;  /* 0x0000007f7c007220 */ /* 0x020fe20000410000 */
[----:B------:R-:W-:Y:S01]  /*1e20*/  SHF.R.U32.HI R148, RZ, 0x10, R41 ;  /* 0x00000010ff947819 */ /* 0x000fe20000011629 */
[----:B------:R-:W-:Y:S02]  /*1e30*/  HADD2.F32 R45, -RZ, R41.H0_H0 ;  /* 0x20000029ff2d7230 */ /* 0x000fe40000004100 */
[----:B------:R-:W-:Y:S01]  /*1e40*/  FMUL.FTZ R41, R4, R145 ;  /* 0x0000009104297220 */ /* 0x000fe20000410000 */
[----:B------:R-:W-:Y:S02]  /*1e50*/  HADD2.F32 R7, -RZ, R113.H0_H0 ;  /* 0x20000071ff077230 */ /* 0x000fe40000004100 */
[----:B------:R-:W-:-:S02]  /*1e60*/  HADD2.F32 R158, -RZ, R158.H0_H0 ;  /* 0x2000009eff9e7230 */ /* 0x000fc40000004100 */
[----:B------:R-:W-:Y:S01]  /*1e70*/  FMUL.FTZ R126, R5, R134 ;  /* 0x00000086057e7220 */ /* 0x000fe20000410000 */
[----:B------:R-:W-:Y:S01]  /*1e80*/  FMUL.FTZ R163, R163, R146 ;  /* 0x00000092a3a37220 */ /* 0x000fe20000410000 */
[----:B------:R-:W-:Y:S01]  /*1e90*/  FADD.FTZ R4, RZ, R149 ;  /* 0x00000095ff047221 */ /* 0x000fe20000010000 */
[----:B------:R-:W-:Y:S01]  /*1ea0*/  FMUL.FTZ R172, R124, R125 ;  /* 0x0000007d7cac7220 */ /* 0x000fe20000410000 */
[----:B------:R-:W-:Y:S01]  /*1eb0*/  FFMA.FTZ R5, R0, R149, RZ ;  /* 0x0000009500057223 */ /* 0x000fe200000100ff */
[----:B------:R-:W-:Y:S01]  /*1ec0*/  FMUL.FTZ R170, R124, R155 ;  /* 0x0000009b7caa7220 */ /* 0x000fe20000410000 */
[----:B------:R-:W-:Y:S02]  /*1ed0*/  HADD2.F32 R148, -RZ, R148.H0_H0 ;  /* 0x20000094ff947230 */ /* 0x000fe40000004100 */
[----:B------:R-:W-:Y:S01]  /*1ee0*/  FMUL.FTZ R155, R7, R158 ;  /* 0x0000009e079b7220 */ /* 0x000fe20000410000 */
[----:B------:R-:W-:Y:S01]  /*1ef0*/  FMUL.FTZ R150, R150, R45 ;  /* 0x0000002d96967220 */ /* 0x000fe20000410000 */
[----:B------:R-:W-:Y:S01]  /*1f00*/  FADD.FTZ R7, R4, R163 ;  /* 0x000000a304077221 */ /* 0x000fe20000010000 */
[----:B------:R-:W-:Y:S01]  /*1f10*/  FFMA.FTZ R5, R172, R163, R5 ;  /* 0x000000a3ac057223 */ /* 0x000fe20000010005 */
        /* <DEDUP_REMOVED lines=10> */
[----:B------:R-:W-:Y:S02]  /*1fc0*/  HADD2.F32 R49, -RZ, R11.H0_H0 ;  /* 0x2000000bff317230 */ /* 0x000fe40000004100 */
[----:B------:R-:W-:Y:S01]  /*1fd0*/  FADD.FTZ R4, R7, R138 ;  /* 0x0000008a07047221 */ /* 0x000fe20000010000 */
[----:B------:R-:W-:Y:S01]  /*1fe0*/  FMUL.FTZ R174, R124, R179 ;  /* 0x000000b37cae7220 */ /* 0x000fe20000410000 */
[----:B------:R-:W-:Y:S01]  /*1ff0*/  FFMA.FTZ R5, R152, R138, R5 ;  /* 0x0000008a98057223 */ /* 0x000fe20000010005 */
[----:B------:R-:W-:-:S02]  /*2000*/  HADD2.F32 R156, -RZ, R156.H0_H0 ;  /* 0x2000009cff9c7230 */ /* 0x000fc40000004100 */
[----:B------:R-:W-:Y:S01]  /*2010*/  FMUL.FTZ R142, R142, R49 ;  /* 0x000000318e8e7220 */ /* 0x000fe20000410000 */
[----:B------:R-:W-:Y:S01]  /*2020*/  FADD.FTZ R7, R4, R155 ;  /* 0x0000009b04077221 */ /* 0x000fe20000010000 */
[----:B------:R-:W-:Y:S01]  /*2030*/  FMUL.FTZ R154, R124, R165 ;  /* 0x000000a57c9a7220 */ /* 0x000fe20000410000 */
[----:B------:R-:W-:Y:S01]  /*2040*/  FFMA.FTZ R5, R174, R155, R5 ;  /* 0x0000009bae057223 */ /* 0x000fe20000010005 */
[----:B------:R-:W-:Y:S01]  /*2050*/  SHF.R.U64 R160, R8, 0x10, R9 ;  /* 0x0000001008a07819 */ /* 0x000fe20000001209 */
[----:B------:R-:W-:Y:S02]  /*2060*/  HADD2.F32 R135, -RZ, R8.H0_H0 ;  /* 0x20000008ff877230 */ /* 0x000fe40000004100 */
[----:B------:R-:W-:Y:S01]  /*2070*/  FMUL.FTZ R167, R167, R156 ;  /* 0x0000009ca7a77220 */ /* 0x000fe20000410000 */
[----:B------:R-:W-:Y:S02]  /*2080*/  HADD2.F32 R48, -RZ, R24.H0_H0 ;  /* 0x20000018ff307230 */ /* 0x000fe40000004100 */
[----:B------:R-:W-:Y:S01]  /*2090*/  FADD.FTZ R4, R7, R142 ;  /* 0x0000008e07047221 */ /* 0x000fe20000010000 */
[----:B------:R-:W-:Y:S01]  /*20a0*/  FMUL.FTZ R182, R124, R181 ;  /* 0x000000b57cb67220 */ /* 0x000fe20000410000 */
[----:B------:R-:W-:Y:S01]  /*20b0*/  FFMA.FTZ R5, R154, R142, R5 ;  /* 0x0000008e9a057223 */ /* 0x000fe20000010005 */
[----:B------:R-:W-:Y:S01]  /*20c0*/  SHF.R.U32.HI R162, RZ, 0x10, R9 ;  /* 0x00000010ffa27819 */ /* 0x000fe20000011609 */
[----:B------:R-:W-:-:S02]  /*20d0*/  HADD2.F32 R141, -RZ, R9.H0_H0 ;  /* 0x20000009ff8d7230 */ /* 0x000fc40000004100 */
[----:B------:R-:W-:Y:S01]  /*20e0*/  FMUL.FTZ R48, R48, R135 ;  /* 0x0000008730307220 */ /* 0x000fe20000410000 */
[----:B------:R-:W-:Y:S02]  /*20f0*/  HADD2.F32 R9, -RZ, R112.H0_H0 ;  /* 0x20000070ff097230 */ /* 0x000fe40000004100 */
        /* <DEDUP_REMOVED lines=78> */
.L_x_1424:
        /* <DEDUP_REMOVED lines=32> */
.L_x_1426:
[----:B------:R-:W-:Y:S05]  /*27e0*/  BSYNC.RECONVERGENT B0 ;  /* 0x0000000000007941 */ /* 0x000fea0003800200 */
.L_x_1425:
        /* <DEDUP_REMOVED lines=68> */
[----:B------:R-:W-:Y:S02]  /*2c30*/  HADD2.F32 R7, -RZ, R119.H1_H1 ;  /* 0x30000077ff077230 */ /* 0x000fe40000004100 */
[----:B------:R-:W-:Y:S01]  /*2c40*/  FADD.FTZ R169, -R176, R169 ;  /* 0x000000a9b0a97221 */ /* 0x000fe20000010100 */
[----:B------:R-:W-:Y:S01]  /*2c50*/  FADD.FTZ R5, -R5, R150 ;  /* 0x0000009605057221 */ /* 0x000fe20000010100 */
[----:B------:R-:W-:Y:S01]  /*2c60*/  FADD.FTZ R149, -R4, R149 ;  /* 0x0000009504957221 */ /* 0x000fe20000010100 */
[----:B------:R-:W-:Y:S02]  /*2c70*/  HADD2.F32 R4, -RZ, R3.H0_H0 ;  /* 0x20000003ff047230 */ /* 0x000fe40000004100 */
[C---:B------:R-:W-:Y:S01]  /*2c80*/  FMUL.FTZ R169, R124.reuse, R169 ;  /* 0x000000a97ca97220 */ /* 0x040fe20000410000 */
[----:B------:R-:W-:Y:S01]  /*2c90*/  FMUL.FTZ R5, R124, R5 ;  /* 0x000000057c057220 */ /* 0x000fe20000410000 */
[----:B------:R-:W-:Y:S01]  /*2ca0*/  FFMA.FTZ R182, R134, R182, R135 ;  /* 0x000000b686b67223 */ /* 0x000fe20000010087 */
[----:B------:R-:W-:Y:S01]  /*2cb0*/  FMUL.FTZ R145, R124, R149 ;  /* 0x000000957c917220 */ /* 0x000fe20000410000 */
[-C--:B------:R-:W-:Y:S01]  /*2cc0*/  FMUL.FTZ R0, R169, R122.reuse ;  /* 0x0000007aa9007220 */ /* 0x080fe20000410000 */
[----:B------:R-:W-:Y:S01]  /*2cd0*/  FMUL.FTZ R141, R5, R122 ;  /* 0x0000007a058d7220 */ /* 0x000fe20000410000 */
[----:B------:R-:W-:Y:S01]  /*2ce0*/  FADD.FTZ R167, -R182, R167 ;  /* 0x000000a7b6a77221 */ /* 0x000fe20000010100 */
[----:B------:R-:W-:Y:S01]  /*2cf0*/  FFMA.FTZ R172, R134, R172, R135 ;  /* 0x000000ac86ac7223 */ /* 0x000fe20000010087 */
[----:B------:R-:W-:Y:S01]  /*2d00*/  FMUL.FTZ R7, R0, R7 ;  /* 0x0000000700077220 */ /* 0x000fe20000410000 */
[----:B------:R-:W-:Y:S01]  /*2d10*/  FMUL.FTZ R6, R141, R4 ;  /* 0x000000048d067220 */ /* 0x000fe20000410000 */
[----:B------:R-:W-:-:S02]  /*2d20*/  HADD2.F32 R4, -RZ, R2.H0_H0 ;  /* 0x20000002ff047230 */ /* 0x000fc40000004100 */
[----:B------:R-:W-:Y:S01]  /*2d30*/  FMUL.FTZ R145, R145, R122 ;  /* 0x0000007a91917220 */ /* 0x000fe20000410000 */
[----:B------:R0:W-:Y:S01]  /*2d40*/  F2F.F16.F32 R9, R7 ;  /* 0x0000000700097304 */ /* 0x0001e20000200800 */
[----:B------:R-:W-:Y:S01]  /*2d50*/  FMUL.FTZ R167, R124, R167 ;  /* 0x000000a77ca77220 */ /* 0x000fe20000410000 */
[----:B------:R-:W-:Y:S01]  /*2d60*/  FADD.FTZ R163, -R172, R163 ;  /* 0x000000a3aca37221 */ /* 0x000fe20000010100 */
[--C-:B------:R-:W-:Y:S01]  /*2d70*/  FFMA.FTZ R5, R134, R152, R135.reuse ;  /* 0x0000009886057223 */ /* 0x100fe20000010087 */
[----:B------:R-:W-:Y:S01]  /*2d80*/  FMUL.FTZ R4, R145, R4 ;  /* 0x0000000491047220 */ /* 0x000fe20000410000 */
[----:B------:R-:W-:Y:S02]  /*2d90*/  HADD2.F32 R45, -RZ, R118.H1_H1 ;  /* 0x30000076ff2d7230 */ /* 0x000fe40000004100 */
[----:B------:R-:W-:Y:S01]  /*2da0*/  FMUL.FTZ R163, R124, R163 ;  /* 0x000000a37ca37220 */ /* 0x000fe20000410000 */
[C-C-:B------:R-:W-:Y:S01]  /*2db0*/  FFMA.FTZ R47, R134.reuse, R144, R135.reuse ;  /* 0x00000090862f7223 */ /* 0x140fe20000010087 */
[----:B------:R-:W-:Y:S01]  /*2dc0*/  FADD.FTZ R11, -R5, R138 ;  /* 0x0000008a050b7221 */ /* 0x000fe20000010100 */
[C-C-:B0-----:R-:W-:Y:S01]  /*2dd0*/  FFMA.FTZ R7, R134.reuse, R154, R135.reuse ;  /* 0x0000009a86077223 */ /* 0x141fe20000010087 */
[----:B------:R0:W-:Y:S01]  /*2de0*/  F2F.F16.F32 R43, R4 ;  /* 0x00000004002b7304 */ /* 0x0001e20000200800 */
[----:B------:R-:W-:Y:S01]  /*2df0*/  FFMA.FTZ R174, R134, R174, R135 ;  /* 0x000000ae86ae7223 */ /* 0x000fe20000010087 */
[----:B------:R-:W-:-:S02]  /*2e00*/  HADD2.F32 R5, -RZ, R119.H0_H0 ;  /* 0x20000077ff057230 */ /* 0x000fc40000004100 */
[----:B------:R-:W-:Y:S01]  /*2e10*/  FADD.FTZ R7, -R7, R142 ;  /* 0x0000008e07077221 */ /* 0x000fe20000010100 */
[-C--:B------:R-:W-:Y:S01]  /*2e20*/  FMUL.FTZ R142, R167, R122.reuse ;  /* 0x0000007aa78e7220 */ /* 0x080fe20000410000 */
[-C--:B------:R-:W-:Y:S01]  /*2e30*/  FMUL.FTZ R146, R163, R122.reuse ;  /* 0x0000007aa3927220 */ /* 0x080fe20000410000 */
[----:B------:R-:W-:Y:S01]  /*2e40*/  FADD.FTZ R155, -R174, R155 ;  /* 0x0000009bae9b7221 */ /* 0x000fe20000010100 */
[C---:B------:R-:W-:Y:S01]  /*2e50*/  FMUL.FTZ R7, R124.reuse, R7 ;  /* 0x000000077c077220 */ /* 0x040fe20000410000 */
[----:B------:R-:W-:Y:S01]  /*2e60*/  FMUL.FTZ R11, R124, R11 ;  /* 0x0000000b7c0b7220 */ /* 0x000fe20000410000 */
[----:B0-----:R-:W-:Y:S01]  /*2e70*/  FMUL.FTZ R4, R142, R45 ;  /* 0x0000002d8e047220 */ /* 0x001fe20000410000 */
[----:B------:R-:W-:Y:S02]  /*2e80*/  HADD2.F32 R45, -RZ, R13.H0_H0 ;  /* 0x2000000dff2d7230 */ /* 0x000fe40000004100 */
[----:B------:R-:W-:Y:S01]  /*2e90*/  FMUL.FTZ R144, R7, R122 ;  /* 0x0000007a07907220 */ /* 0x000fe20000410000 */
[--C-:B------:R-:W-:Y:S01]  /*2ea0*/  FFMA.FTZ R7, R134, R140, R135.reuse ;  /* 0x0000008c86077223 */ /* 0x100fe20000010087 */
[----:B------:R0:W1:Y:S01]  /*2eb0*/  F2F.F16.F32 R8, R6 ;  /* 0x0000000600087304 */ /* 0x0000620000200800 */
[----:B------:R-:W-:Y:S01]  /*2ec0*/  FMUL.FTZ R5, R146, R5 ;  /* 0x0000000592057220 */ /* 0x000fe20000410000 */
[--C-:B------:R-:W-:Y:S01]  /*2ed0*/  FFMA.FTZ R153, R134, R153, R135.reuse ;  /* 0x0000009986997223 */ /* 0x100fe20000010087 */
[----:B------:R-:W-:Y:S01]  /*2ee0*/  FADD.FTZ R7, -R7, R46 ;  /* 0x0000002e07077221 */ /* 0x000fe20000010100 */
[----:B------:R-:W-:Y:S01]  /*2ef0*/  FMUL.FTZ R147, R124, R155 ;  /* 0x0000009b7c937220 */ /* 0x000fe20000410000 */
[--C-:B------:R-:W-:Y:S01]  /*2f00*/  FFMA.FTZ R149, R134, R136, R135.reuse ;  /* 0x0000008886957223 */ /* 0x100fe20000010087 */
[----:B------:R-:W-:Y:S01]  /*2f10*/  FADD.FTZ R47, -R47, R48 ;  /* 0x000000302f2f7221 */ /* 0x000fe20000010100 */
[----:B------:R-:W-:Y:S01]  /*2f20*/  FMUL.FTZ R7, R124, R7 ;  /* 0x000000077c077220 */ /* 0x000fe20000410000 */
[----:B------:R2:W-:Y:S01]  /*2f30*/  F2F.F16.F32 R10, R5 ;  /* 0x00000005000a7304 */ /* 0x0005e20000200800 */
[----:B0-----:R-:W-:Y:S01]  /*2f40*/  FMUL.FTZ R6, R144, R45 ;  /* 0x0000002d90067220 */ /* 0x001fe20000410000 */
[-C--:B------:R-:W-:Y:S01]  /*2f50*/  FMUL.FTZ R140, R11, R122.reuse ;  /* 0x0000007a0b8c7220 */ /* 0x080fe20000410000 */
[----:B------:R-:W-:Y:S01]  /*2f60*/  FADD.FTZ R153, -R153, R40 ;  /* 0x0000002899997221 */ /* 0x000fe20000010100 */
[-C--:B------:R-:W-:Y:S01]  /*2f70*/  FMUL.FTZ R147, R147, R122.reuse ;  /* 0x0000007a93937220 */ /* 0x080fe20000410000 */
[----:B------:R-:W-:Y:S01]  /*2f80*/  FADD.FTZ R163, -R149, R42 ;  /* 0x0000002a95a37221 */ /* 0x000fe20000010100 */
[----:B------:R-:W-:Y:S01]  /*2f90*/  FFMA.FTZ R40, R134, R171, R135 ;  /* 0x000000ab86287223 */ /* 0x000fe20000010087 */
[----:B------:R-:W-:Y:S01]  /*2fa0*/  FMUL.FTZ R149, R7, R122 ;  /* 0x0000007a07957220 */ /* 0x000fe20000410000 */
[----:B------:R0:W-:Y:S01]  /*2fb0*/  F2F.F16.F32 R48, R4 ;  /* 0x0000000400307304 */ /* 0x0001e20000200800 */
[----:B--2---:R-:W-:-:S02]  /*2fc0*/  HADD2.F32 R5, -RZ, R12.H0_H0 ;  /* 0x2000000cff057230 */ /* 0x004fc40000004100 */
[C-C-:B------:R-:W-:Y:S01]  /*2fd0*/  FFMA.FTZ R180, R134.reuse, R180, R135.reuse ;  /* 0x000000b486b47223 */ /* 0x140fe20000010087 */
[----:B------:R-:W-:Y:S01]  /*2fe0*/  FFMA.FTZ R44, R134, R44, R135 ;  /* 0x0000002c862c7223 */ /* 0x000fe20000010087 */
[----:B------:R-:W-:Y:S01]  /*2ff0*/  FADD.FTZ R157, -R40, R157 ;  /* 0x0000009d289d7221 */ /* 0x000fe20000010100 */
[----:B------:R-:W-:Y:S01]  /*3000*/  FFMA.FTZ R178, R134, R178, R135 ;  /* 0x000000b286b27223 */ /* 0x000fe20000010087 */
[----:B------:R-:W-:Y:S01]  /*3010*/  FMUL.FTZ R5, R140, R5 ;  /* 0x000000058c057220 */ /* 0x000fe20000410000 */
[----:B------:R-:W-:Y:S01]  /*3020*/  FADD.FTZ R165, -R180, R165 ;  /* 0x000000a5b4a57221 */ /* 0x000fe20000010100 */
[----:B------:R2:W3:Y:S01]  /*3030*/  F2F.F16.F32 R11, R6 ;  /* 0x00000006000b7304 */ /* 0x0004e20000200800 */
[----:B0-----:R-:W-:Y:S02]  /*3040*/  HADD2.F32 R4, -RZ, R118.H0_H0 ;  /* 0x20000076ff047230 */ /* 0x001fe40000004100 */
[----:B------:R-:W-:Y:S01]  /*3050*/  FADD.FTZ R159, -R44, R41 ;  /* 0x000000292c9f7221 */ /* 0x000fe20000010100 */
[----:B------:R-:W-:Y:S01]  /*3060*/  FADD.FTZ R161, -R178, R161 ;  /* 0x000000a1b2a17221 */ /* 0x000fe20000010100 */
[----:B------:R-:W-:Y:S01]  /*3070*/  FMUL.FTZ R165, R124, R165 ;  /* 0x000000a57ca57220 */ /* 0x000fe20000410000 */
[----:B------:R-:W-:-:S02]  /*3080*/  HADD2.F32 R49, -RZ, R117.H1_H1 ;  /* 0x30000075ff317230 */ /* 0x000fc40000004100 */
[----:B------:R-:W-:Y:S01]  /*3090*/  FMUL.FTZ R4, R147, R4 ;  /* 0x0000000493047220 */ /* 0x000fe20000410000 */
[----:B------:R-:W-:Y:S01]  /*30a0*/  FMUL.FTZ R151, R124, R161 ;  /* 0x000000a17c977220 */ /* 0x000fe20000410000 */
[----:B------:R-:W-:Y:S01]  /*30b0*/  F2F.F16.F32 R45, R5 ;  /* 0x00000005002d7304 */ /* 0x000fe20000200800 */
[----:B--2---:R-:W-:Y:S02]  /*30c0*/  HADD2.F32 R6, -RZ, R15.H0_H0 ;  /* 0x2000000fff067230 */ /* 0x004fe40000004100 */
[-C--:B------:R-:W-:Y:S01]  /*30d0*/  FMUL.FTZ R148, R165, R122.reuse ;  /* 0x0000007aa5947220 */ /* 0x080fe20000410000 */
[----:B-1----:R-:W-:Y:S01]  /*30e0*/  PRMT R165, R8, 0x5410, R9 ;  /* 0x0000541008a57816 */ /* 0x002fe20000000009 */
[----:B------:R-:W-:Y:S02]  /*30f0*/  HADD2.F32 R8, -RZ, R117.H0_H0 ;  /* 0x20000075ff087230 */ /* 0x000fe40000004100 */
[----:B------:R-:W-:Y:S01]  /*3100*/  FMUL.FTZ R151, R151, R122 ;  /* 0x0000007a97977220 */ /* 0x000fe20000410000 */
[----:B------:R-:W-:Y:S01]  /*3110*/  FMUL.FTZ R40, R149, R6 ;  /* 0x0000000695287220 */ /* 0x000fe20000410000 */
[----:B---3--:R-:W-:Y:S01]  /*3120*/  PRMT R161, R11, 0x5410, R48 ;  /* 0x000054100ba17816 */ /* 0x008fe20000000030 */
[----:B------:R-:W0:Y:S01]  /*3130*/  LDC.64 R6, c[0x0][0x390] ;  /* 0x0000e400ff067b82 */ /* 0x000e220000000a00 */
[----:B------:R1:W2:Y:S01]  /*3140*/  F2F.F16.F32 R41, R4 ;  /* 0x0000000400297304 */ /* 0x0002a20000200800 */
[----:B------:R-:W-:-:S04]  /*3150*/  IMAD.WIDE.U32 R10, R10, 0x10000, RZ ;  /* 0x000100000a0a7825 */ /* 0x000fc800078e00ff */
[----:B------:R-:W-:Y:S01]  /*3160*/  FMUL.FTZ R46, R151, R8 ;  /* 0x00000008972e7220 */ /* 0x000fe20000410000 */
[----:B------:R-:W-:Y:S01]  /*3170*/  FMUL.FTZ R42, R148, R49 ;  /* 0x00000031942a7220 */ /* 0x000fe20000410000 */
[C---:B------:R-:W-:Y:S01]  /*3180*/  FMUL.FTZ R47, R124.reuse, R47 ;  /* 0x0000002f7c2f7220 */ /* 0x040fe20000410000 */
[----:B------:R-:W-:Y:S02]  /*3190*/  HADD2.F32 R49, -RZ, R14.H0_H0 ;  /* 0x2000000eff317230 */ /* 0x000fe40000004100 */
[C---:B------:R-:W-:Y:S01]  /*31a0*/  FMUL.FTZ R163, R124.reuse, R163 ;  /* 0x000000a37ca37220 */ /* 0x040fe20000410000 */
[C---:B------:R-:W-:Y:S01]  /*31b0*/  FMUL.FTZ R157, R124.reuse, R157 ;  /* 0x0000009d7c9d7220 */ /* 0x040fe20000410000 */
[----:B------:R3:W-:Y:S01]  /*31c0*/  F2F.F16.F32 R136, R40 ;  /* 0x0000002800887304 */ /* 0x0007e20000200800 */
[----:B-1----:R-:W1:Y:S01]  /*31d0*/  LDC.64 R4, c[0x0][0x468] ;  /* 0x00011a00ff047b82 */ /* 0x002e620000000a00 */
[----:B------:R-:W-:Y:S01]  /*31e0*/  FMUL.FTZ R150, R47, R122 ;  /* 0x0000007a2f967220 */ /* 0x000fe20000410000 */
[----:B------:R-:W-:Y:S01]  /*31f0*/  FMUL.FTZ R153, R124, R153 ;  /* 0x000000997c997220 */ /* 0x000fe20000410000 */
[----:B------:R-:W-:-:S02]  /*3200*/  HADD2.F32 R48, -RZ, R116.H0_H0 ;  /* 0x20000074ff307230 */ /* 0x000fc40000004100 */
[----:B------:R-:W-:Y:S01]  /*3210*/  FMUL.FTZ R159, R124, R159 ;  /* 0x0000009f7c9f7220 */ /* 0x000fe20000410000 */
[----:B------:R-:W-:Y:S01]  /*3220*/  FMUL.FTZ R49, R150, R49 ;  /* 0x0000003196317220 */ /* 0x000fe20000410000 */
[----:B--2---:R-:W-:Y:S01]  /*3230*/  IMAD.WIDE.U32 R8, R41, 0x10000, RZ ;  /* 0x0001000029087825 */ /* 0x004fe200078e00ff */
[----:B------:R2:W4:Y:S01]  /*3240*/  F2F.F16.F32 R155, R42 ;  /* 0x0000002a009b7304 */ /* 0x0005220000200800 */
[----:B---3--:R-:W-:Y:S02]  /*3250*/  LOP3.LUT R40, R10, R43, RZ, 0xfc, !PT ;  /* 0x0000002b0a287212 */ /* 0x008fe400078efcff */
[----:B------:R-:W-:Y:S01]  /*3260*/  FMUL.FTZ R152, R157, R122 ;  /* 0x0000007a9d987220 */ /* 0x000fe20000410000 */
[----:B------:R-:W-:Y:S01]  /*3270*/  LOP3.LUT R41, R165, R11, RZ, 0xfc, !PT ;  /* 0x0000000ba5297212 */ /* 0x000fe200078efcff */
[----:B------:R-:W-:Y:S01]  /*3280*/  HADD2.F32 R10, -RZ, R17.H0_H0 ;  /* 0x20000011ff0a7230 */ /* 0x000fe20000004100 */
[----:B------:R-:W-:Y:S01]  /*3290*/  LOP3.LUT R43, R161, R9, RZ, 0xfc, !PT ;  /* 0x00000009a12b7212 */ /* 0x000fe200078efcff */
[----:B------:R-:W-:-:S02]  /*32a0*/  HADD2.F32 R11, -RZ, R116.H1_H1 ;  /* 0x30000074ff0b7230 */ /* 0x000fc40000004100 */
[----:B------:R-:W-:Y:S01]  /*32b0*/  FMUL.FTZ R153, R153, R122 ;  /* 0x0000007a99997220 */ /* 0x000fe20000410000 */
[----:B------:R-:W3:Y:S01]  /*32c0*/  F2F.F16.F32 R46, R46 ;  /* 0x0000002e002e7304 */ /* 0x000ee20000200800 */
[----:B--2---:R-:W-:Y:S01]  /*32d0*/  LOP3.LUT R42, R8, R45, RZ, 0xfc, !PT ;  /* 0x0000002d082a7212 */ /* 0x004fe200078efcff */
[----:B0-----:R-:W-:-:S04]  /*32e0*/  IMAD.WIDE.U32 R8, R143, 0x8, R6 ;  /* 0x000000088f087825 */ /* 0x001fc800078e0006 */
[----:B------:R-:W-:Y:S01]  /*32f0*/  FMUL.FTZ R154, R159, R122 ;  /* 0x0000007a9f9a7220 */ /* 0x000fe20000410000 */
[----:B------:R-:W-:Y:S01]  /*3300*/  FMUL.FTZ R138, R153, R48 ;  /* 0x00000030998a7220 */ /* 0x000fe20000410000 */
[----:B------:R-:W-:Y:S01]  /*3310*/  HADD2.F32 R157, -RZ, R16.H0_H0 ;  /* 0x20000010ff9d7230 */ /* 0x000fe20000004100 */
[----:B------:R-:W2:Y:S01]  /*3320*/  LDG.E.64 R8, desc[UR8][R8.64] ;  /* 0x0000000808087981 */ /* 0x000ea2000c1e1b00 */
[----:B-1----:R-:W-:-:S04]  /*3330*/  IMAD.WIDE.U32 R44, R143, 0x8, R4 ;  /* 0x000000088f2c7825 */ /* 0x002fc800078e0004 */
[----:B------:R-:W-:Y:S01]  /*3340*/  FMUL.FTZ R143, R163, R122 ;  /* 0x0000007aa38f7220 */ /* 0x000fe20000410000 */
[----:B------:R0:W1:Y:S03]  /*3350*/  F2F.F16.F32 R47, R49 ;  /* 0x00000031002f7304 */ /* 0x0000660000200800 */
[----:B------:R-:W-:Y:S01]  /*3360*/  FMUL.FTZ R158, R143, R10 ;  /* 0x0000000a8f9e7220 */ /* 0x000fe20000410000 */
[----:B------:R-:W-:Y:S01]  /*3370*/  FMUL.FTZ R157, R154, R157 ;  /* 0x0000009d9a9d7220 */ /* 0x000fe20000410000 */
[----:B0-----:R-:W-:Y:S01]  /*3380*/  FMUL.FTZ R49, R152, R11 ;  /* 0x0000000b98317220 */ /* 0x001fe20000410000 */
[C---:B------:R-:W-:Y:S02]  /*3390*/  IMAD.WIDE.U32 R10, R139.reuse, 0x8, R6 ;  /* 0x000000088b0a7825 */ /* 0x040fe400078e0006 */
[----:B------:R-:W-:Y:S01]  /*33a0*/  F2F.F16.F32 R156, R138 ;  /* 0x0000008a009c7304 */ /* 0x000fe20000200800 */
[----:B------:R0:W-:Y:S04]  /*33b0*/  STG.E.64 desc[UR8][R44.64], R40 ;  /* 0x000000282c007986 */ /* 0x0001e8000c101b08 */
[----:B------:R-:W5:Y:S03]  /*33c0*/  LDG.E.64 R10, desc[UR8][R10.64] ;  /* 0x000000080a0a7981 */ /* 0x000f66000c1e1b00 */
[----:B------:R4:W-:Y:S08]  /*33d0*/  F2F.F16.F32 R161, R49 ;  /* 0x0000003100a17304 */ /* 0x0009f00000200800 */
[----:B------:R-:W1:Y:S01]  /*33e0*/  F2F.F16.F32 R158, R158 ;  /* 0x0000009e009e7304 */ /* 0x000e620000200800 */
[----:B----4-:R-:W-:Y:S01]  /*33f0*/  IMAD.WIDE.U32 R48, R139, 0x8, R4 ;  /* 0x000000088b307825 */ /* 0x010fe200078e0004 */
[----:B------:R-:W-:-:S03]  /*3400*/  PRMT R155, R136, 0x5410, R155 ;  /* 0x00005410889b7816 */ /* 0x000fc6000000009b */
[----:B0-----:R-:W-:-:S03]  /*3410*/  IMAD.WIDE.U32 R40, R137, 0x8, R6 ;  /* 0x0000000889287825 */ /* 0x001fc600078e0006 */
[----:B------:R-:W0:Y:S01]  /*3420*/  F2F.F16.F32 R157, R157 ;  /* 0x0000009d009d7304 */ /* 0x000e220000200800 */
[----:B---3--:R-:W-:Y:S01]  /*3430*/  IMAD.WIDE.U32 R44, R46, 0x10000, RZ ;  /* 0x000100002e2c7825 */ /* 0x008fe200078e00ff */
[----:B------:R3:W-:Y:S03]  /*3440*/  STG.E.64 desc[UR8][R48.64], R42 ;  /* 0x0000002a30007986 */ /* 0x0007e6000c101b08 */
[----:B------:R-:W-:Y:S01]  /*3450*/  IMAD.WIDE.U32 R136, R137, 0x8, R4 ;  /* 0x0000000889887825 */ /* 0x000fe200078e0004 */
[----:B------:R-:W4:Y:S01]  /*3460*/  LDG.E.64 R40, desc[UR8][R40.64] ;  /* 0x0000000828287981 */ /* 0x000f22000c1e1b00 */
[----:B------:R-:W-:Y:S02]  /*3470*/  LOP3.LUT R45, R155, R45, RZ, 0xfc, !PT ;  /* 0x0000002d9b2d7212 */ /* 0x000fe400078efcff */
[----:B-1----:R-:W-:Y:S01]  /*3480*/  LOP3.LUT R44, R44, R47, RZ, 0xfc, !PT ;  /* 0x0000002f2c2c7212 */ /* 0x002fe200078efcff */
[----:B------:R-:W-:Y:S01]  /*3490*/  IMAD.WIDE.U32 R138, R133, 0x8, R6 ;  /* 0x00000008858a7825 */ /* 0x000fe200078e0006 */
[----:B------:R-:W-:-:S03]  /*34a0*/  PRMT R161, R158, 0x5410, R161 ;  /* 0x000054109ea17816 */ /* 0x000fc600000000a1 */
[----:B------:R-:W-:Y:S01]  /*34b0*/  IMAD.WIDE.U32 R46, R156, 0x10000, RZ ;  /* 0x000100009c2e7825 */ /* 0x000fe200078e00ff */
[----:B------:R1:W-:Y:S03]  /*34c0*/  STG.E.64 desc[UR8][R136.64], R44 ;  /* 0x0000002c88007986 */ /* 0x0003e6000c101b08 */
[----:B---3--:R-:W-:Y:S01]  /*34d0*/  IMAD.WIDE.U32 R48, R133, 0x8, R4 ;  /* 0x0000000885307825 */ /* 0x008fe200078e0004 */
[----:B------:R-:W3:Y:S01]  /*34e0*/  LDG.E.64 R42, desc[UR8][R138.64] ;  /* 0x000000088a2a7981 */ /* 0x000ee2000c1e1b00 */
[----:B------:R-:W-:Y:S02]  /*34f0*/  LOP3.LUT R47, R161, R47, RZ, 0xfc, !PT ;  /* 0x0000002fa12f7212 */ /* 0x000fe400078efcff */
[----:B0-----:R-:W-:Y:S01]  /*3500*/  LOP3.LUT R46, R46, R157, RZ, 0xfc, !PT ;  /* 0x0000009d2e2e7212 */ /* 0x001fe200078efcff */
[----:B------:R-:W-:-:S04]  /*3510*/  IMAD.WIDE.U32 R6, R123, 0x8, R6 ;  /* 0x000000087b067825 */ /* 0x000fc800078e0006 */
[----:B------:R0:W-:Y:S04]  /*3520*/  STG.E.64 desc[UR8][R48.64], R46 ;  /* 0x0000002e30007986 */ /* 0x0001e8000c101b08 */
[----:B------:R-:W3:Y:S01]  /*3530*/  LDG.E.64 R6, desc[UR8][R6.64] ;  /* 0x0000000806067981 */ /* 0x000ee2000c1e1b00 */
        /* <DEDUP_REMOVED lines=10> */
[----:B-1----:R-:W-:-:S02]  /*35e0*/  HADD2.F32 R45, -RZ, R19.H0_H0 ;  /* 0x20000013ff2d7230 */ /* 0x002fc40000004100 */
[-C--:B------:R-:W-:Y:S01]  /*35f0*/  FMUL.FTZ R126, R127, R122.reuse ;  /* 0x0000007a7f7e7220 */ /* 0x080fe20000410000 */
[--C-:B0-----:R-:W-:Y:S02]  /*3600*/  HADD2.F32 R47, -RZ, R115.reuse.H1_H1 ;  /* 0x30000073ff2f7230 */ /* 0x101fe40000004100 */
[-C--:B------:R-:W-:Y:S01]  /*3610*/  FMUL.FTZ R128, R125, R122.reuse ;  /* 0x0000007a7d807220 */ /* 0x080fe20000410000 */
[----:B------:R-:W-:Y:S01]  /*3620*/  FADD.FTZ R129, -R130, R129 ;  /* 0x0000008182817221 */ /* 0x000fe20000010100 */
[----:B------:R-:W-:Y:S02]  /*3630*/  HADD2.F32 R44, -RZ, R115.H0_H0 ;  /* 0x20000073ff2c7230 */ /* 0x000fe40000004100 */
[----:B------:R-:W-:Y:S01]  /*3640*/  FMUL.FTZ R131, R131, R122 ;  /* 0x0000007a83837220 */ /* 0x000fe20000410000 */
[----:B------:R-:W-:Y:S01]  /*3650*/  FMUL.FTZ R45, R126, R45 ;  /* 0x0000002d7e2d7220 */ /* 0x000fe20000410000 */
[----:B------:R-:W-:Y:S01]  /*3660*/  FMUL.FTZ R47, R128, R47 ;  /* 0x0000002f802f7220 */ /* 0x000fe20000410000 */
[----:B------:R-:W-:Y:S01]  /*3670*/  FMUL.FTZ R129, R124, R129 ;  /* 0x000000817c817220 */ /* 0x000fe20000410000 */
[----:B------:R-:W-:Y:S01]  /*3680*/  FMUL.FTZ R124, R131, R44 ;  /* 0x0000002c837c7220 */ /* 0x000fe20000410000 */
[----:B------:R-:W-:Y:S08]  /*3690*/  F2F.F16.F32 R46, R45 ;  /* 0x0000002d002e7304 */ /* 0x000ff00000200800 */
[----:B------:R-:W0:Y:S08]  /*36a0*/  F2F.F16.F32 R47, R47 ;  /* 0x0000002f002f7304 */ /* 0x000e300000200800 */
[----:B------:R-:W1:Y:S01]  /*36b0*/  F2F.F16.F32 R45, R124 ;  /* 0x0000007c002d7304 */ /* 0x000e620000200800 */
[----:B------:R-:W-:-:S02]  /*36c0*/  HADD2.F32 R44, -RZ, R18.H0_H0 ;  /* 0x20000012ff2c7230 */ /* 0x000fc40000004100 */
[----:B------:R-:W-:-:S04]  /*36d0*/  FMUL.FTZ R129, R129, R122 ;  /* 0x0000007a81817220 */ /* 0x000fc80000410000 */
[----:B------:R-:W-:Y:S01]  /*36e0*/  FMUL.FTZ R48, R129, R44 ;  /* 0x0000002c81307220 */ /* 0x000fe20000410000 */
[----:B0-----:R-:W-:Y:S01]  /*36f0*/  PRMT R125, R46, 0x5410, R47 ;  /* 0x000054102e7d7816 */ /* 0x001fe2000000002f */
[----:B-1----:R-:W-:Y:S02]  /*3700*/  IMAD.WIDE.U32 R44, R45, 0x10000, RZ ;  /* 0x000100002d2c7825 */ /* 0x002fe400078e00ff */
[----:B------:R-:W0:Y:S02]  /*3710*/  F2F.F16.F32 R49, R48 ;  /* 0x0000003000317304 */ /* 0x000e240000200800 */
[----:B------:R-:W-:Y:S01]  /*3720*/  IMAD.WIDE.U32 R4, R123, 0x8, R4 ;  /* 0x000000087b047825 */ /* 0x000fe200078e0004 */
[--C-:B--2---:R-:W-:Y:S02]  /*3730*/  SHF.R.U32.HI R127, RZ, 0x10, R9.reuse ;  /* 0x00000010ff7f7819 */ /* 0x104fe40000011609 */
[----:B------:R-:W-:-:S03]  /*3740*/  SHF.R.U64 R130, R8, 0x10, R9 ;  /* 0x0000001008827819 */ /* 0x000fc60000001209 */
[----:B------:R-:W-:Y:S02]  /*3750*/  HADD2.F32 R127, -RZ, R127.H0_H0 ;  /* 0x2000007fff7f7230 */ /* 0x000fe40000004100 */
[----:B------:R-:W-:-:S03]  /*3760*/  HADD2.F32 R47, -RZ, R130.H0_H0 ;  /* 0x20000082ff2f7230 */ /* 0x000fc60000004100 */
[----:B------:R-:W-:Y:S01]  /*3770*/  FMUL.FTZ R127, R0, R127 ;  /* 0x0000007f007f7220 */ /* 0x000fe20000410000 */
[----:B------:R-:W-:Y:S01]  /*3780*/  HADD2.F32 R46, -RZ, R9.H0_H0 ;  /* 0x20000009ff2e7230 */ /* 0x000fe20000004100 */
[----:B------:R-:W-:Y:S01]  /*3790*/  LOP3.LUT R9, R125, R45, RZ, 0xfc, !PT ;  /* 0x0000002d7d097212 */ /* 0x000fe200078efcff */
[----:B------:R-:W-:Y:S01]  /*37a0*/  FMUL.FTZ R146, R146, R47 ;  /* 0x0000002f92927220 */ /* 0x000fe20000410000 */
[--C-:B-----5:R-:W-:Y:S01]  /*37b0*/  SHF.R.U32.HI R0, RZ, 0x10, R11.reuse ;  /* 0x00000010ff007819 */ /* 0x120fe2000001160b */
[----:B------:R-:W-:Y:S01]  /*37c0*/  HADD2.F32 R45, -RZ, R10.H0_H0 ;  /* 0x2000000aff2d7230 */ /* 0x000fe20000004100 */
[----:B------:R-:W-:Y:S01]  /*37d0*/  SHF.R.U64 R10, R10, 0x10, R11 ;  /* 0x000000100a0a7819 */ /* 0x000fe2000000120b */
[----:B------:R-:W-:Y:S02]  /*37e0*/  HADD2.F32 R47, -RZ, R11.H0_H0 ;  /* 0x2000000bff2f7230 */ /* 0x000fe40000004100 */
[----:B------:R-:W-:Y:S02]  /*37f0*/  HADD2.F32 R11, -RZ, R0.H0_H0 ;  /* 0x20000000ff0b7230 */ /* 0x000fe40000004100 */
[----:B------:R-:W-:-:S02]  /*3800*/  HADD2.F32 R0, -RZ, R10.H0_H0 ;  /* 0x2000000aff007230 */ /* 0x000fc40000004100 */
[----:B------:R-:W-:Y:S01]  /*3810*/  FMUL.FTZ R144, R144, R47 ;  /* 0x0000002f90907220 */ /* 0x000fe20000410000 */
[----:B------:R-:W-:Y:S01]  /*3820*/  FMUL.FTZ R47, R142, R11 ;  /* 0x0000000b8e2f7220 */ /* 0x000fe20000410000 */
[----:B------:R-:W-:Y:S01]  /*3830*/  FMUL.FTZ R125, R141, R46 ;  /* 0x0000002e8d7d7220 */ /* 0x000fe20000410000 */
[----:B------:R-:W-:Y:S01]  /*3840*/  FMUL.FTZ R147, R147, R0 ;  /* 0x0000000093937220 */ /* 0x000fe20000410000 */
[----:B------:R-:W-:Y:S01]  /*3850*/  FMUL.FTZ R140, R140, R45 ;  /* 0x0000002d8c8c7220 */ /* 0x000fe20000410000 */
[----:B------:R-:W-:Y:S02]  /*3860*/  HADD2.F32 R122, -RZ, R8.H0_H0 ;  /* 0x20000008ff7a7230 */ /* 0x000fe40000004100 */
[----:B----4-:R-:W-:Y:S02]  /*3870*/  HADD2.F32 R10, -RZ, R41.H0_H0 ;  /* 0x20000029ff0a7230 */ /* 0x010fe40000004100 */
[----:B------:R-:W-:Y:S01]  /*3880*/  HADD2.F32 R11, -RZ, R40.H0_H0 ;  /* 0x20000028ff0b7230 */ /* 0x000fe20000004100 */
[----:B------:R-:W-:-:S02]  /*3890*/  SHF.R.U64 R40, R40, 0x10, R41 ;  /* 0x0000001028287819 */ /* 0x000fc40000001229 */
[----:B------:R-:W-:Y:S02]  /*38a0*/  FMUL.FTZ R0, R149, R10 ;  /* 0x0000000a95007220 */ /* 0x000fe40000410000 */
[----:B------:R-:W-:Y:S01]  /*38b0*/  FMUL.FTZ R46, R150, R11 ;  /* 0x0000000b962e7220 */ /* 0x000fe20000410000 */
[----:B------:R-:W-:Y:S01]  /*38c0*/  HADD2.F32 R10, -RZ, R40.H0_H0 ;  /* 0x20000028ff0a7230 */ /* 0x000fe20000004100 */
[----:B------:R-:W-:Y:S01]  /*38d0*/  SHF.R.U32.HI R45, RZ, 0x10, R41 ;  /* 0x00000010ff2d7819 */ /* 0x000fe20000011629 */
[----:B---3--:R-:W-:Y:S01]  /*38e0*/  HADD2.F32 R11, -RZ, R42.H0_H0 ;  /* 0x2000002aff0b7230 */ /* 0x008fe20000004100 */
[----:B0-----:R-:W-:Y:S01]  /*38f0*/  LOP3.LUT R8, R44, R49, RZ, 0xfc, !PT ;  /* 0x000000312c087212 */ /* 0x001fe200078efcff */
[----:B------:R-:W-:Y:S01]  /*3900*/  HADD2.F32 R40, -RZ, R43.H0_H0 ;  /* 0x2000002bff287230 */ /* 0x000fe20000004100 */
[--C-:B------:R-:W-:Y:S01]  /*3910*/  SHF.R.U32.HI R41, RZ, 0x10, R43.reuse ;  /* 0x00000010ff297819 */ /* 0x100fe2000001162b */
[----:B------:R-:W-:Y:S01]  /*3920*/  FMUL.FTZ R151, R151, R10 ;  /* 0x0000000a97977220 */ /* 0x000fe20000410000 */
[----:B------:R-:W-:Y:S01]  /*3930*/  FMUL.FTZ R156, R154, R11 ;  /* 0x0000000b9a9c7220 */ /* 0x000fe20000410000 */
[----:B------:R-:W-:Y:S01]  /*3940*/  SHF.R.U64 R43, R42, 0x10, R43 ;  /* 0x000000102a2b7819 */ /* 0x000fe2000000122b */
[----:B------:R0:W-:Y:S01]  /*3950*/  STG.E.64 desc[UR8][R4.64], R8 ;  /* 0x0000000804007986 */ /* 0x0001e2000c101b08 */
[----:B------:R-:W-:-:S02]  /*3960*/  SHF.R.U64 R11, R6, 0x10, R7 ;  /* 0x00000010060b7819 */ /* 0x000fc40000001207 */
[----:B------:R-:W-:Y:S01]  /*3970*/  SHF.R.U32.HI R10, RZ, 0x10, R7 ;  /* 0x00000010ff0a7819 */ /* 0x000fe20000011607 */
[----:B------:R-:W-:Y:S02]  /*3980*/  HADD2.F32 R45, -RZ, R45.H0_H0 ;  /* 0x2000002dff2d7230 */ /* 0x000fe40000004100 */
[----:B------:R-:W-:Y:S02]  /*3990*/  HADD2.F32 R41, -RZ, R41.H0_H0 ;  /* 0x20000029ff297230 */ /* 0x000fe40000004100 */
[----:B------:R-:W-:Y:S02]  /*39a0*/  HADD2.F32 R6, -RZ, R6.H0_H0 ;  /* 0x20000006ff067230 */ /* 0x000fe40000004100 */
[----:B0-----:R-:W-:Y:S02]  /*39b0*/  HADD2.F32 R4, -RZ, R43.H0_H0 ;  /* 0x2000002bff047230 */ /* 0x001fe40000004100 */
[----:B------:R-:W-:Y:S02]  /*39c0*/  HADD2.F32 R7, -RZ, R7.H0_H0 ;  /* 0x20000007ff077230 */ /* 0x000fe40000004100 */
[----:B------:R-:W-:-:S02]  /*39d0*/  HADD2.F32 R8, -RZ, R11.H0_H0 ;  /* 0x2000000bff087230 */ /* 0x000fc40000004100 */
[----:B------:R-:W-:Y:S02]  /*39e0*/  HADD2.F32 R5, -RZ, R10.H0_H0 ;  /* 0x2000000aff057230 */ /* 0x000fe40000004100 */
        /* <DEDUP_REMOVED lines=10> */
.L_x_1428:
        /* <DEDUP_REMOVED lines=14> */
[----:B------:R-:W-:Y:S01]  /*3b70*/  FFMA.FTZ R45, R134, R144, R135 ;  /* 0x00000090862d7223 */ /* 0x000fe20000010087 */
[----:B------:R-:W-:-:S02]  /*3b80*/  HADD2.F32 R41, -RZ, R119.H1_H1 ;  /* 0x30000077ff297230 */ /* 0x000fc40000004100 */
[----:B------:R-:W-:Y:S01]  /*3b90*/  FMUL.FTZ R154, R169, R122 ;  /* 0x0000007aa99a7220 */ /* 0x000fe20000410000 */
[----:B------:R-:W-:Y:S01]  /*3ba0*/  FFMA.FTZ R0, R134, R171, R135 ;  /* 0x000000ab86007223 */ /* 0x000fe20000010087 */
[----:B------:R-:W-:Y:S01]  /*3bb0*/  FMUL.FTZ R49, R124, R5 ;  /* 0x000000057c317220 */ /* 0x000fe20000410000 */
[----:B------:R-:W-:Y:S01]  /*3bc0*/  FADD.FTZ R155, -R174, R155 ;  /* 0x0000009bae9b7221 */ /* 0x000fe20000010100 */
[----:B------:R-:W-:Y:S01]  /*3bd0*/  FFMA.FTZ R172, R134, R172, R135 ;  /* 0x000000ac86ac7223 */ /* 0x000fe20000010087 */
[----:B------:R-:W-:Y:S01]  /*3be0*/  FMUL.FTZ R149, R124, R149 ;  /* 0x000000957c957220 */ /* 0x000fe20000410000 */
[----:B------:R-:W-:Y:S01]  /*3bf0*/  FADD.FTZ R45, -R45, R48 ;  /* 0x000000302d2d7221 */ /* 0x000fe20000010100 */
[----:B------:R-:W-:Y:S01]  /*3c00*/  FADD.FTZ R9, -R9, R142 ;  /* 0x0000008e09097221 */ /* 0x000fe20000010100 */
[----:B------:R-:W-:Y:S01]  /*3c10*/  FMUL.FTZ R48, R154, R41 ;  /* 0x000000299a307220 */ /* 0x000fe20000410000 */
[----:B------:R-:W-:Y:S01]  /*3c20*/  FADD.FTZ R157, -R0, R157 ;  /* 0x0000009d009d7221 */ /* 0x000fe20000010100 */
[----:B------:R-:W-:-:S02]  /*3c30*/  HADD2.F32 R41, -RZ, R3.H0_H0 ;  /* 0x20000003ff297230 */ /* 0x000fc40000004100 */
[----:B------:R-:W-:Y:S01]  /*3c40*/  FFMA.FTZ R182, R134, R182, R135 ;  /* 0x000000b686b67223 */ /* 0x000fe20000010087 */
[----:B------:R-:W-:Y:S01]  /*3c50*/  FMUL.FTZ R173, R124, R155 ;  /* 0x0000009b7cad7220 */ /* 0x000fe20000410000 */
[----:B------:R-:W-:Y:S01]  /*3c60*/  FMUL.FTZ R156, R49, R122 ;  /* 0x0000007a319c7220 */ /* 0x000fe20000410000 */
[----:B------:R-:W-:Y:S02]  /*3c70*/  HADD2.F32 R0, -RZ, R2.H0_H0 ;  /* 0x20000002ff007230 */ /* 0x000fe40000004100 */
[----:B------:R-:W-:Y:S01]  /*3c80*/  FADD.FTZ R163, -R172, R163 ;  /* 0x000000a3aca37221 */ /* 0x000fe20000010100 */
[--C-:B------:R-:W-:Y:S01]  /*3c90*/  FFMA.FTZ R43, R134, R140, R135.reuse ;  /* 0x0000008c862b7223 */ /* 0x100fe20000010087 */
[----:B------:R-:W-:Y:S01]  /*3ca0*/  FMUL.FTZ R155, R149, R122 ;  /* 0x0000007a959b7220 */ /* 0x000fe20000410000 */
[----:B------:R0:W-:Y:S01]  /*3cb0*/  F2F.F16.F32 R5, R49 ;  /* 0x0000003100057304 */ /* 0x0001e20000200800 */
[----:B------:R-:W-:Y:S01]  /*3cc0*/  FMUL.FTZ R151, R124, R9 ;  /* 0x000000097c977220 */ /* 0x000fe20000410000 */
[----:B------:R-:W-:Y:S01]  /*3cd0*/  FFMA.FTZ R141, R134, R136, R135 ;  /* 0x00000088868d7223 */ /* 0x000fe20000010087 */
[----:B------:R-:W-:Y:S01]  /*3ce0*/  FADD.FTZ R167, -R182, R167 ;  /* 0x000000a7b6a77221 */ /* 0x000fe20000010100 */
[----:B------:R-:W-:Y:S01]  /*3cf0*/  FMUL.FTZ R136, R156, R41 ;  /* 0x000000299c887220 */ /* 0x000fe20000410000 */
[----:B------:R-:W-:Y:S01]  /*3d00*/  FMUL.FTZ R47, R124, R163 ;  /* 0x000000a37c2f7220 */ /* 0x000fe20000410000 */
[----:B------:R-:W-:Y:S01]  /*3d10*/  FADD.FTZ R43, -R43, R46 ;  /* 0x0000002e2b2b7221 */ /* 0x000fe20000010100 */
[----:B------:R-:W-:Y:S01]  /*3d20*/  FMUL.FTZ R41, R155, R0 ;  /* 0x000000009b297220 */ /* 0x000fe20000410000 */
[----:B------:R-:W1:Y:S01]  /*3d30*/  F2F.F16.F32 R6, R169 ;  /* 0x000000a900067304 */ /* 0x000e620000200800 */
[----:B------:R-:W-:-:S02]  /*3d40*/  HADD2.F32 R0, -RZ, R13.H0_H0 ;  /* 0x2000000dff007230 */ /* 0x000fc40000004100 */
[C-C-:B------:R-:W-:Y:S01]  /*3d50*/  FFMA.FTZ R178, R134.reuse, R178, R135.reuse ;  /* 0x000000b286b27223 */ /* 0x140fe20000010087 */
[----:B------:R-:W-:Y:S01]  /*3d60*/  FFMA.FTZ R11, R134, R152, R135 ;  /* 0x00000098860b7223 */ /* 0x000fe20000010087 */
[C---:B------:R-:W-:Y:S01]  /*3d70*/  FMUL.FTZ R175, R124.reuse, R167 ;  /* 0x000000a77caf7220 */ /* 0x040fe20000410000 */
[----:B------:R-:W-:Y:S01]  /*3d80*/  FMUL.FTZ R181, R124, R43 ;  /* 0x0000002b7cb57220 */ /* 0x000fe20000410000 */
[----:B------:R-:W-:Y:S01]  /*3d90*/  FADD.FTZ R141, -R141, R42 ;  /* 0x0000002a8d8d7221 */ /* 0x000fe20000010100 */
[-C--:B------:R-:W-:Y:S01]  /*3da0*/  FMUL.FTZ R152, R47, R122.reuse ;  /* 0x0000007a2f987220 */ /* 0x080fe20000410000 */
[----:B------:R2:W-:Y:S01]  /*3db0*/  F2F.F16.F32 R9, R151 ;  /* 0x0000009700097304 */ /* 0x0005e20000200800 */
[----:B------:R-:W-:Y:S01]  /*3dc0*/  FADD.FTZ R161, -R178, R161 ;  /* 0x000000a1b2a17221 */ /* 0x000fe20000010100 */
[----:B------:R-:W-:Y:S01]  /*3dd0*/  FADD.FTZ R11, -R11, R138 ;  /* 0x0000008a0b0b7221 */ /* 0x000fe20000010100 */
[C---:B------:R-:W-:Y:S01]  /*3de0*/  FMUL.FTZ R145, R124.reuse, R141 ;  /* 0x0000008d7c917220 */ /* 0x040fe20000410000 */
[C---:B------:R-:W-:Y:S01]  /*3df0*/  FMUL.FTZ R157, R124.reuse, R157 ;  /* 0x0000009d7c9d7220 */ /* 0x040fe20000410000 */
[C---:B------:R-:W-:Y:S01]  /*3e00*/  FMUL.FTZ R179, R124.reuse, R161 ;  /* 0x000000a17cb37220 */ /* 0x040fe20000410000 */
[----:B------:R-:W-:Y:S01]  /*3e10*/  FMUL.FTZ R159, R124, R11 ;  /* 0x0000000b7c9f7220 */ /* 0x000fe20000410000 */
[----:B0-----:R-:W-:Y:S01]  /*3e20*/  HADD2.F32 R49, -RZ, R119.H0_H0 ;  /* 0x20000077ff317230 */ /* 0x001fe20000004100 */
[----:B------:R0:W3:Y:S01]  /*3e30*/  F2F.F16.F32 R4, R47 ;  /* 0x0000002f00047304 */ /* 0x0000e20000200800 */
[-C--:B--2---:R-:W-:Y:S01]  /*3e40*/  FMUL.FTZ R151, R151, R122.reuse ;  /* 0x0000007a97977220 */ /* 0x084fe20000410000 */
[----:B------:R-:W-:Y:S01]  /*3e50*/  FMUL.FTZ R150, R181, R122 ;  /* 0x0000007ab5967220 */ /* 0x000fe20000410000 */
[----:B------:R-:W-:-:S02]  /*3e60*/  HADD2.F32 R138, -RZ, R118.H0_H0 ;  /* 0x20000076ff8a7230 */ /* 0x000fc40000004100 */
[----:B------:R-:W-:Y:S01]  /*3e70*/  FMUL.FTZ R49, R152, R49 ;  /* 0x0000003198317220 */ /* 0x000fe20000410000 */
[----:B------:R-:W-:Y:S01]  /*3e80*/  FMUL.FTZ R140, R151, R0 ;  /* 0x00000000978c7220 */ /* 0x000fe20000410000 */
[-C--:B------:R-:W-:Y:S01]  /*3e90*/  FMUL.FTZ R0, R175, R122.reuse ;  /* 0x0000007aaf007220 */ /* 0x080fe20000410000 */
[----:B------:R-:W-:Y:S01]  /*3ea0*/  FMUL.FTZ R177, R124, R45 ;  /* 0x0000002d7cb17220 */ /* 0x000fe20000410000 */
[----:B------:R-:W-:Y:S01]  /*3eb0*/  F2F.F16.F32 R10, R175 ;  /* 0x000000af000a7304 */ /* 0x000fe20000200800 */
[----:B0-----:R-:W-:Y:S02]  /*3ec0*/  HADD2.F32 R47, -RZ, R118.H1_H1 ;  /* 0x30000076ff2f7230 */ /* 0x001fe40000004100 */
[-C--:B------:R-:W-:Y:S01]  /*3ed0*/  FMUL.FTZ R148, R183, R122.reuse ;  /* 0x0000007ab7947220 */ /* 0x080fe20000410000 */
[----:B------:R-:W-:Y:S01]  /*3ee0*/  FMUL.FTZ R160, R159, R122 ;  /* 0x0000007a9fa07220 */ /* 0x000fe20000410000 */
[----:B------:R-:W-:Y:S01]  /*3ef0*/  FFMA.FTZ R153, R134, R153, R135 ;  /* 0x0000009986997223 */ /* 0x000fe20000010087 */
[----:B------:R-:W-:-:S02]  /*3f00*/  HADD2.F32 R144, -RZ, R17.H0_H0 ;  /* 0x20000011ff907230 */ /* 0x000fc40000004100 */
[----:B------:R-:W-:Y:S01]  /*3f10*/  FMUL.FTZ R142, R0, R47 ;  /* 0x0000002f008e7220 */ /* 0x000fe20000410000 */
[----:B-1----:R-:W-:Y:S01]  /*3f20*/  PRMT R47, R5, 0x5410, R6 ;  /* 0x00005410052f7816 */ /* 0x002fe20000000006 */
[----:B------:R-:W-:Y:S01]  /*3f30*/  F2F.F16.F32 R43, R181 ;  /* 0x000000b5002b7304 */ /* 0x000fe20000200800 */
[----:B------:R-:W-:Y:S02]  /*3f40*/  HADD2.F32 R5, -RZ, R15.H0_H0 ;  /* 0x2000000fff057230 */ /* 0x000fe40000004100 */
[----:B------:R-:W-:Y:S01]  /*3f50*/  FADD.FTZ R171, -R153, R40 ;  /* 0x0000002899ab7221 */ /* 0x000fe20000010100 */
[----:B------:R-:W-:Y:S01]  /*3f60*/  FMUL.FTZ R158, R179, R122 ;  /* 0x0000007ab39e7220 */ /* 0x000fe20000410000 */
[----:B------:R-:W-:Y:S02]  /*3f70*/  HADD2.F32 R162, -RZ, R116.H0_H0 ;  /* 0x20000074ffa27230 */ /* 0x000fe40000004100 */
[----:B------:R-:W-:Y:S01]  /*3f80*/  FMUL.FTZ R165, R124, R165 ;  /* 0x000000a57ca57220 */ /* 0x000fe20000410000 */
[----:B------:R-:W-:Y:S01]  /*3f90*/  FMUL.FTZ R6, R150, R5 ;  /* 0x0000000596067220 */ /* 0x000fe20000410000 */
[----:B---3--:R-:W-:Y:S01]  /*3fa0*/  IMAD.WIDE.U32 R4, R4, 0x10000, RZ ;  /* 0x0001000004047825 */ /* 0x008fe200078e00ff */
[----:B------:R-:W-:Y:S04]  /*3fb0*/  F2F.F16.F32 R46, R183 ;  /* 0x000000b7002e7304 */ /* 0x000fe80000200800 */
[----:B------:R-:W-:-:S04]  /*3fc0*/  LOP3.LUT R47, R47, R5, RZ, 0xfc, !PT ;  /* 0x000000052f2f7212 */ /* 0x000fc800078efcff */
[----:B------:R0:W-:Y:S08]  /*3fd0*/  F2F.F16.F32 R7, R149 ;  /* 0x0000009500077304 */ /* 0x0001f00000200800 */
[----:B------:R1:W-:Y:S01]  /*3fe0*/  F2F.F16.F32 R8, R173 ;  /* 0x000000ad00087304 */ /* 0x0003e20000200800 */
[----:B0-----:R-:W-:-:S04]  /*3ff0*/  FMUL.FTZ R149, R173, R122 ;  /* 0x0000007aad957220 */ /* 0x001fc80000410000 */
[----:B------:R-:W-:-:S03]  /*4000*/  FMUL.FTZ R138, R149, R138 ;  /* 0x0000008a958a7220 */ /* 0x000fc60000410000 */
[----:B------:R-:W-:Y:S01]  /*4010*/  F2F.F16.F32 R167, R145 ;  /* 0x0000009100a77304 */ /* 0x000fe20000200800 */
[----:B-1----:R-:W-:-:S07]  /*4020*/  FMUL.FTZ R173, R124, R171 ;  /* 0x000000ab7cad7220 */ /* 0x002fce0000410000 */
[----:B------:R-:W0:Y:S08]  /*4030*/  F2F.F16.F32 R44, R157 ;  /* 0x0000009d002c7304 */ /* 0x000e300000200800 */
[----:B------:R-:W1:Y:S01]  /*4040*/  F2F.F16.F32 R42, R179 ;  /* 0x000000b3002a7304 */ /* 0x000e620000200800 */
[----:B0-----:R-:W-:-:S07]  /*4050*/  PRMT R167, R167, 0x5410, R44 ;  /* 0x00005410a7a77816 */ /* 0x001fce000000002c */
[----:B------:R0:W2:Y:S08]  /*4060*/  F2F.F16.F32 R11, R159 ;  /* 0x0000009f000b7304 */ /* 0x0000b00000200800 */
[----:B------:R-:W-:Y:S01]  /*4070*/  F2F.F16.F32 R147, R48 ;  /* 0x0000003000937304 */ /* 0x000fe20000200800 */
[----:B0-----:R-:W-:-:S07]  /*4080*/  FMUL.FTZ R159, R177, R122 ;  /* 0x0000007ab19f7220 */ /* 0x001fce0000410000 */
[----:B------:R0:W-:Y:S08]  /*4090*/  F2F.F16.F32 R48, R49 ;  /* 0x0000003100307304 */ /* 0x0001f00000200800 */
[----:B------:R3:W-:Y:S01]  /*40a0*/  F2F.F16.F32 R141, R41 ;  /* 0x00000029008d7304 */ /* 0x0007e20000200800 */
[----:B0-----:R-:W-:Y:S01]  /*40b0*/  PRMT R49, R9, 0x5410, R10 ;  /* 0x0000541009317816 */ /* 0x001fe2000000000a */
[----:B------:R-:W-:-:S05]  /*40c0*/  HADD2.F32 R9, -RZ, R117.H1_H1 ;  /* 0x30000075ff097230 */ /* 0x000fca0000004100 */
[----:B------:R-:W-:Y:S01]  /*40d0*/  FMUL.FTZ R44, R148, R9 ;  /* 0x00000009942c7220 */ /* 0x000fe20000410000 */
[----:B------:R-:W0:Y:S01]  /*40e0*/  F2F.F16.F32 R45, R177 ;  /* 0x000000b1002d7304 */ /* 0x000e220000200800 */
[----:B---3--:R-:W-:Y:S02]  /*40f0*/  PRMT R41, R43, 0x5410, R46 ;  /* 0x000054102b297816 */ /* 0x008fe4000000002e */
[----:B------:R-:W-:Y:S01]  /*4100*/  LOP3.LUT R46, R4, R7, RZ, 0xfc, !PT ;  /* 0x00000007042e7212 */ /* 0x000fe200078efcff */
[----:B------:R-:W-:-:S04]  /*4110*/  IMAD.WIDE.U32 R4, R8, 0x10000, RZ ;  /* 0x0001000008047825 */ /* 0x000fc800078e00ff */
[----:B------:R-:W-:Y:S01]  /*4120*/  HADD2.F32 R7, -RZ, R12.H0_H0 ;  /* 0x2000000cff077230 */ /* 0x000fe20000004100 */
[----:B------:R-:W-:Y:S01]  /*4130*/  F2F.F16.F32 R140, R140 ;  /* 0x0000008c008c7304 */ /* 0x000fe20000200800 */
[----:B-1----:R-:W-:Y:S01]  /*4140*/  IMAD.WIDE.U32 R8, R42, 0x10000, RZ ;  /* 0x000100002a087825 */ /* 0x002fe200078e00ff */
[----:B------:R-:W-:Y:S02]  /*4150*/  LOP3.LUT R43, R49, R5, RZ, 0xfc, !PT ;  /* 0x00000005312b7212 */ /* 0x000fe400078efcff */
[----:B--2---:R-:W-:Y:S01]  /*4160*/  LOP3.LUT R42, R4, R11, RZ, 0xfc, !PT ;  /* 0x0000000b042a7212 */ /* 0x004fe200078efcff */
[----:B------:R-:W-:Y:S01]  /*4170*/  FMUL.FTZ R10, R160, R7 ;  /* 0x00000007a00a7220 */ /* 0x000fe20000410000 */
[----:B------:R-:W1:Y:S01]  /*4180*/  LDC.64 R4, c[0x0][0x390] ;  /* 0x0000e400ff047b82 */ /* 0x000e620000000a00 */
[----:B------:R-:W-:Y:S01]  /*4190*/  LOP3.LUT R41, R41, R9, RZ, 0xfc, !PT ;  /* 0x0000000929297212 */ /* 0x000fe200078efcff */
[----:B------:R-:W2:Y:S01]  /*41a0*/  F2F.F16.F32 R161, R142 ;  /* 0x0000008e00a17304 */ /* 0x000ea20000200800 */
[----:B0-----:R-:W-:-:S05]  /*41b0*/  LOP3.LUT R40, R8, R45, RZ, 0xfc, !PT ;  /* 0x0000002d08287212 */ /* 0x001fca00078efcff */
[----:B------:R-:W0:Y:S02]  /*41c0*/  LDC.64 R8, c[0x0][0x468] ;  /* 0x00011a00ff087b82 */ /* 0x000e240000000a00 */
[----:B------:R-:W-:Y:S01]  /*41d0*/  F2F.F16.F32 R138, R138 ;  /* 0x0000008a008a7304 */ /* 0x000fe20000200800 */
[----:B--2---:R-:W-:-:S07]  /*41e0*/  PRMT R161, R140, 0x5410, R161 ;  /* 0x000054108ca17816 */ /* 0x004fce00000000a1 */
[----:B------:R2:W-:Y:S01]  /*41f0*/  F2F.F16.F32 R142, R6 ;  /* 0x00000006008e7304 */ /* 0x0005e20000200800 */
[----:B------:R-:W-:-:S07]  /*4200*/  HADD2.F32 R140, -RZ, R14.H0_H0 ;  /* 0x2000000eff8c7230 */ /* 0x000fce0000004100 */
[----:B------:R-:W3:Y:S01]  /*4210*/  F2F.F16.F32 R136, R136 ;  /* 0x0000008800887304 */ /* 0x000ee20000200800 */
[----:B--2---:R-:W2:Y:S07]  /*4220*/  LDC.64 R6, c[0x0][0x478] ;  /* 0x00011e00ff067b82 */ /* 0x004eae0000000a00 */
[----:B------:R4:W5:Y:S01]  /*4230*/  F2F.F16.F32 R169, R44 ;  /* 0x0000002c00a97304 */ /* 0x0009620000200800 */
[----:B---3--:R-:W-:-:S07]  /*4240*/  PRMT R147, R136, 0x5410, R147 ;  /* 0x0000541088937816 */ /* 0x008fce0000000093 */
[----:B------:R3:W1:Y:S01]  /*4250*/  F2F.F16.F32 R153, R10 ;  /* 0x0000000a00997304 */ /* 0x0006620000200800 */
[----:B----4-:R-:W-:-:S03]  /*4260*/  IMAD.WIDE.U32 R44, R48, 0x10000, RZ ;  /* 0x00010000302c7825 */ /* 0x010fc600078e00ff */
[----:B------:R-:W-:Y:S01]  /*4270*/  LOP3.LUT R48, R44, R141, RZ, 0xfc, !PT ;  /* 0x0000008d2c307212 */ /* 0x000fe200078efcff */
[----:B------:R-:W-:Y:S01]  /*4280*/  HADD2.F32 R141, -RZ, R117.H0_H0 ;  /* 0x20000075ff8d7230 */ /* 0x000fe20000004100 */
[----:B-----5:R-:W-:Y:S01]  /*4290*/  PRMT R171, R142, 0x5410, R169 ;  /* 0x000054108eab7816 */ /* 0x020fe200000000a9 */
[----:B---3--:R-:W-:-:S04]  /*42a0*/  IMAD.WIDE.U32 R10, R138, 0x10000, RZ ;  /* 0x000100008a0a7825 */ /* 0x008fc800078e00ff */
[----:B------:R-:W-:Y:S01]  /*42b0*/  FMUL.FTZ R142, R159, R140 ;  /* 0x0000008c9f8e7220 */ /* 0x000fe20000410000 */
[----:B------:R-:W-:Y:S01]  /*42c0*/  LOP3.LUT R49, R147, R45, RZ, 0xfc, !PT ;  /* 0x0000002d93317212 */ /* 0x000fe200078efcff */
[----:B------:R-:W-:Y:S01]  /*42d0*/  FMUL.FTZ R138, R158, R141 ;  /* 0x0000008d9e8a7220 */ /* 0x000fe20000410000 */
[----:B--2---:R-:W-:Y:S01]  /*42e0*/  IMAD.WIDE.U32 R140, R143, 0x8, R6 ;  /* 0x000000088f8c7825 */ /* 0x004fe200078e0006 */
[----:B------:R-:W-:Y:S01]  /*42f0*/  LOP3.LUT R45, R161, R11, RZ, 0xfc, !PT ;  /* 0x0000000ba12d7212 */ /* 0x000fe200078efcff */
[----:B------:R2:W-:Y:S01]  /*4300*/  F2F.F16.F32 R169, R142 ;  /* 0x0000008e00a97304 */ /* 0x0005e20000200800 */
[----:B-1----:R-:W-:Y:S01]  /*4310*/  LOP3.LUT R44, R10, R153, RZ, 0xfc, !PT ;  /* 0x000000990a2c7212 */ /* 0x002fe200078efcff */
[----:B------:R-:W-:Y:S01]  /*4320*/  FMUL.FTZ R153, R145, R122 ;  /* 0x0000007a91997220 */ /* 0x000fe20000410000 */
[----:B------:R-:W-:-:S04]  /*4330*/  IMAD.WIDE.U32 R10, R143, 0x8, R4 ;  /* 0x000000088f0a7825 */ /* 0x000fc800078e0004 */
[-C--:B------:R-:W-:Y:S01]  /*4340*/  FMUL.FTZ R157, R157, R122.reuse ;  /* 0x0000007a9d9d7220 */ /* 0x080fe20000410000 */
[----:B------:R-:W-:Y:S01]  /*4350*/  FMUL.FTZ R161, R173, R122 ;  /* 0x0000007aada17220 */ /* 0x000fe20000410000 */
[----:B------:R-:W-:Y:S01]  /*4360*/  FMUL.FTZ R164, R153, R144 ;  /* 0x0000009099a47220 */ /* 0x000fe20000410000 */
[----:B------:R1:W-:Y:S01]  /*4370*/  F2F.F16.F32 R163, R165 ;  /* 0x000000a500a37304 */ /* 0x0003e20000200800 */
[----:B--2---:R-:W-:Y:S01]  /*4380*/  HADD2.F32 R142, -RZ, R116.H1_H1 ;  /* 0x30000074ff8e7230 */ /* 0x004fe20000004100 */
[----:B------:R-:W2:Y:S04]  /*4390*/  LDG.E.64 R10, desc[UR8][R10.64] ;  /* 0x000000080a0a7981 */ /* 0x000ea8000c1e1b00 */
[----:B------:R-:W-:Y:S02]  /*43a0*/  FMUL.FTZ R168, R157, R142 ;  /* 0x0000008e9da87220 */ /* 0x000fe40000410000 */
[----:B------:R3:W-:Y:S01]  /*43b0*/  F2F.F16.F32 R166, R164 ;  /* 0x000000a400a67304 */ /* 0x0007e20000200800 */
[----:B------:R4:W-:Y:S01]  /*43c0*/  STG.E.64 desc[UR8][R140.64], R46 ;  /* 0x0000002e8c007986 */ /* 0x0009e2000c101b08 */
[----:B-1----:R-:W-:Y:S01]  /*43d0*/  FMUL.FTZ R165, R165, R122 ;  /* 0x0000007aa5a57220 */ /* 0x002fe20000410000 */
[----:B0-----:R-:W-:-:S05]  /*43e0*/  IMAD.WIDE.U32 R144, R143, 0x8, R8 ;  /* 0x000000088f907825 */ /* 0x001fca00078e0008 */
[----:B------:R-:W-:Y:S01]  /*43f0*/  F2F.F16.F32 R138, R138 ;  /* 0x0000008a008a7304 */ /* 0x000fe20000200800 */
[----:B---3--:R-:W-:Y:S01]  /*4400*/  FMUL.FTZ R164, R161, R162 ;  /* 0x000000a2a1a47220 */ /* 0x008fe20000410000 */
[----:B------:R-:W-:-:S04]  /*4410*/  IMAD.WIDE.U32 R146, R139, 0x8, R4 ;  /* 0x000000088b927825 */ /* 0x000fc800078e0004 */
[----:B----4-:R-:W-:Y:S02]  /*4420*/  HADD2.F32 R140, -RZ, R16.H0_H0 ;  /* 0x20000010ff8c7230 */ /* 0x010fe40000004100 */
[----:B------:R-:W0:Y:S01]  /*4430*/  F2F.F16.F32 R141, R168 ;  /* 0x000000a8008d7304 */ /* 0x000e220000200800 */
[----:B------:R1:W-:Y:S02]  /*4440*/  STG.E.64 desc[UR8][R144.64], R48 ;  /* 0x0000003090007986 */ /* 0x0003e4000c101b08 */
[----:B------:R-:W-:Y:S02]  /*4450*/  FMUL.FTZ R162, R165, R140 ;  /* 0x0000008ca5a27220 */ /* 0x000fe40000410000 */
[----:B------:R3:W4:Y:S03]  /*4460*/  LDG.E.64 R46, desc[UR8][R146.64] ;  /* 0x00000008922e7981 */ /* 0x000726000c1e1b00 */
[----:B------:R0:W5:Y:S01]  /*4470*/  F2F.F16.F32 R136, R173 ;  /* 0x000000ad00887304 */ /* 0x0001620000200800 */
[----:B------:R-:W-:-:S07]  /*4480*/  IMAD.WIDE.U32 R142, R139, 0x8, R6 ;  /* 0x000000088b8e7825 */ /* 0x000fce00078e0006 */
[----:B------:R-:W5:Y:S01]  /*4490*/  F2F.F16.F32 R164, R164 ;  /* 0x000000a400a47304 */ /* 0x000f620000200800 */
[----:B-1----:R-:W-:-:S07]  /*44a0*/  IMAD.WIDE.U32 R144, R139, 0x8, R8 ;  /* 0x000000088b907825 */ /* 0x002fce00078e0008 */
[----:B---3--:R-:W1:Y:S01]  /*44b0*/  F2F.F16.F32 R147, R162 ;  /* 0x000000a200937304 */ /* 0x008e620000200800 */
[----:B------:R3:W-:Y:S01]  /*44c0*/  STG.E.64 desc[UR8][R142.64], R42 ;  /* 0x0000002a8e007986 */ /* 0x0007e2000c101b08 */
[----:B------:R-:W-:Y:S01]  /*44d0*/  IMAD.WIDE.U32 R48, R137, 0x8, R4 ;  /* 0x0000000889307825 */ /* 0x000fe200078e0004 */
[----:B0-----:R-:W-:Y:S02]  /*44e0*/  PRMT R173, R166, 0x5410, R141 ;  /* 0x00005410a6ad7816 */ /* 0x001fe4000000008d */
[----:B------:R5:W-:Y:S01]  /*44f0*/  STG.E.64 desc[UR8][R144.64], R44 ;  /* 0x0000002c90007986 */ /* 0x000be2000c101b08 */
[----:B------:R-:W-:-:S03]  /*4500*/  IMAD.WIDE.U32 R138, R138, 0x10000, RZ ;  /* 0x000100008a8a7825 */ /* 0x000fc600078e00ff */
[----:B------:R-:W4:Y:S01]  /*4510*/  LDG.E.64 R48, desc[UR8][R48.64] ;  /* 0x0000000830307981 */ /* 0x000f22000c1e1b00 */
[----:B------:R-:W-:Y:S01]  /*4520*/  IMAD.WIDE.U32 R140, R137, 0x8, R6 ;  /* 0x00000008898c7825 */ /* 0x000fe200078e0006 */
[----:B------:R-:W-:Y:S02]  /*4530*/  LOP3.LUT R139, R171, R139, RZ, 0xfc, !PT ;  /* 0x0000008bab8b7212 */ /* 0x000fe400078efcff */
[----:B------:R-:W-:Y:S01]  /*4540*/  LOP3.LUT R138, R138, R169, RZ, 0xfc, !PT ;  /* 0x000000a98a8a7212 */ /* 0x000fe200078efcff */
[----:B---3--:R-:W-:-:S04]  /*4550*/  IMAD.WIDE.U32 R142, R137, 0x8, R8 ;  /* 0x00000008898e7825 */ /* 0x008fc800078e0008 */
[----:B-----5:R-:W-:-:S04]  /*4560*/  IMAD.WIDE.U32 R44, R136, 0x10000, RZ ;  /* 0x00010000882c7825 */ /* 0x020fc800078e00ff */
        /* <DEDUP_REMOVED lines=12> */
[----:B------:R0:W-:Y:S04]  /*4630*/  STG.E.64 desc[UR8][R136.64], R44 ;  /* 0x0000002c88007986 */ /* 0x0001e8000c101b08 */
[----:B------:R1:W-:Y:S04]  /*4640*/  STG.E.64 desc[UR8][R40.64], R144 ;  /* 0x0000009028007986 */ /* 0x0003e8000c101b08 */
[----:B------:R-:W5:Y:S01]  /*4650*/  LDG.E.64 R4, desc[UR8][R4.64] ;  /* 0x0000000804047981 */ /* 0x000f62000c1e1b00 */
[C-C-:B------:R-:W-:Y:S01]  /*4660*/  FFMA.FTZ R127, R134.reuse, R127, R135.reuse ;  /* 0x0000007f867f7223 */ /* 0x140fe20000010087 */
[C-C-:B------:R-:W-:Y:S01]  /*4670*/  FFMA.FTZ R132, R134.reuse, R132, R135.reuse ;  /* 0x0000008486847223 */ /* 0x140fe20000010087 */
[----:B------:R-:W-:-:S02]  /*4680*/  FFMA.FTZ R131, R134, R131, R135 ;  /* 0x0000008386837223 */ /* 0x000fc40000010087 */
[----:B------:R-:W-:Y:S01]  /*4690*/  FADD.FTZ R127, -R127, R126 ;  /* 0x0000007e7f7f7221 */ /* 0x000fe20000010100 */
[----:B------:R-:W-:Y:S01]  /*46a0*/  FADD.FTZ R125, -R132, R125 ;  /* 0x0000007d847d7221 */ /* 0x000fe20000010100 */
[----:B------:R-:W-:Y:S02]  /*46b0*/  FADD.FTZ R131, -R131, R128 ;  /* 0x0000008083837221 */ /* 0x000fe40000010100 */
[C---:B------:R-:W-:Y:S01]  /*46c0*/  FMUL.FTZ R127, R124.reuse, R127 ;  /* 0x0000007f7c7f7220 */ /* 0x040fe20000410000 */
[----:B------:R-:W-:Y:S01]  /*46d0*/  FMUL.FTZ R133, R124, R125 ;  /* 0x0000007d7c857220 */ /* 0x000fe20000410000 */
[----:B------:R-:W-:Y:S02]  /*46e0*/  HADD2.F32 R125, -RZ, R19.H0_H0 ;  /* 0x20000013ff7d7230 */ /* 0x000fe40000004100 */
[----:B------:R-:W-:Y:S01]  /*46f0*/  FFMA.FTZ R130, R134, R130, R135 ;  /* 0x0000008286827223 */ /* 0x000fe20000010087 */
[----:B------:R-:W-:Y:S01]  /*4700*/  FMUL.FTZ R132, R127, R122 ;  /* 0x0000007a7f847220 */ /* 0x000fe20000410000 */
[----:B------:R-:W-:Y:S01]  /*4710*/  FMUL.FTZ R131, R124, R131 ;  /* 0x000000837c837220 */ /* 0x000fe20000410000 */
[----:B------:R-:W-:-:S02]  /*4720*/  HADD2.F32 R135, -RZ, R115.H1_H1 ;  /* 0x30000073ff877230 */ /* 0x000fc40000004100 */
[----:B------:R-:W-:Y:S01]  /*4730*/  FADD.FTZ R129, -R130, R129 ;  /* 0x0000008182817221 */ /* 0x000fe20000010100 */
[----:B------:R-:W-:Y:S01]  /*4740*/  FMUL.FTZ R134, R132, R125 ;  /* 0x0000007d84867220 */ /* 0x000fe20000410000 */
[----:B------:R-:W-:Y:S02]  /*4750*/  HADD2.F32 R125, -RZ, R115.H0_H0 ;  /* 0x20000073ff7d7230 */ /* 0x000fe40000004100 */
[-C--:B------:R-:W-:Y:S01]  /*4760*/  FMUL.FTZ R128, R131, R122.reuse ;  /* 0x0000007a83807220 */ /* 0x080fe20000410000 */
[----:B0-----:R-:W-:Y:S01]  /*4770*/  FMUL.FTZ R136, R133, R122 ;  /* 0x0000007a85887220 */ /* 0x001fe20000410000 */
[----:B------:R0:W-:Y:S01]  /*4780*/  F2F.F16.F32 R126, R133 ;  /* 0x00000085007e7304 */ /* 0x0001e20000200800 */
[----:B------:R-:W-:Y:S01]  /*4790*/  FMUL.FTZ R129, R124, R129 ;  /* 0x000000817c817220 */ /* 0x000fe20000410000 */
[----:B------:R-:W-:Y:S01]  /*47a0*/  FMUL.FTZ R130, R128, R125 ;  /* 0x0000007d80827220 */ /* 0x000fe20000410000 */
[----:B------:R-:W-:Y:S01]  /*47b0*/  FMUL.FTZ R135, R136, R135 ;  /* 0x0000008788877220 */ /* 0x000fe20000410000 */
[----:B------:R-:W-:-:S04]  /*47c0*/  HADD2.F32 R44, -RZ, R18.H0_H0 ;  /* 0x20000012ff2c7230 */ /* 0x000fc80000004100 */
[----:B-1----:R-:W1:Y:S01]  /*47d0*/  F2F.F16.F32 R41, R127 ;  /* 0x0000007f00297304 */ /* 0x002e620000200800 */
[----:B0-----:R-:W-:-:S07]  /*47e0*/  FMUL.FTZ R133, R129, R122 ;  /* 0x0000007a81857220 */ /* 0x001fce0000410000 */
[----:B------:R-:W0:Y:S01]  /*47f0*/  F2F.F16.F32 R40, R131 ;  /* 0x0000008300287304 */ /* 0x000e220000200800 */
[----:B------:R-:W-:-:S07]  /*4800*/  FMUL.FTZ R124, R133, R44 ;  /* 0x0000002c857c7220 */ /* 0x000fce0000410000 */
[----:B------:R-:W0:Y:S08]  /*4810*/  F2F.F16.F32 R45, R129 ;  /* 0x00000081002d7304 */ /* 0x000e300000200800 */
[----:B------:R-:W0:Y:S01]  /*4820*/  F2F.F16.F32 R130, R130 ;  /* 0x0000008200827304 */ /* 0x000e220000200800 */
[----:B-1----:R-:W-:-:S07]  /*4830*/  PRMT R125, R41, 0x5410, R126 ;  /* 0x00005410297d7816 */ /* 0x002fce000000007e */
[----:B------:R-:W-:Y:S08]  /*4840*/  F2F.F16.F32 R134, R134 ;  /* 0x0000008600867304 */ /* 0x000ff00000200800 */
[----:B------:R-:W1:Y:S01]  /*4850*/  F2F.F16.F32 R135, R135 ;  /* 0x0000008700877304 */ /* 0x000e620000200800 */
[----:B0-----:R-:W-:-:S07]  /*4860*/  IMAD.WIDE.U32 R40, R40, 0x10000, RZ ;  /* 0x0001000028287825 */ /* 0x001fce00078e00ff */
[----:B------:R-:W0:Y:S01]  /*4870*/  F2F.F16.F32 R131, R124 ;  /* 0x0000007c00837304 */ /* 0x000e220000200800 */
[----:B------:R-:W-:Y:S01]  /*4880*/  LOP3.LUT R40, R40, R45, RZ, 0xfc, !PT ;  /* 0x0000002d28287212 */ /* 0x000fe200078efcff */
[----:B------:R-:W-:Y:S01]  /*4890*/  IMAD.WIDE.U32 R44, R130, 0x10000, RZ ;  /* 0x00010000822c7825 */ /* 0x000fe200078e00ff */
[----:B------:R-:W-:Y:S02]  /*48a0*/  LOP3.LUT R41, R125, R41, RZ, 0xfc, !PT ;  /* 0x000000297d297212 */ /* 0x000fe400078efcff */
[----:B-1----:R-:W-:Y:S01]  /*48b0*/  PRMT R135, R134, 0x5410, R135 ;  /* 0x0000541086877816 */ /* 0x002fe20000000087 */
[----:B------:R-:W-:-:S04]  /*48c0*/  IMAD.WIDE.U32 R6, R123, 0x8, R6 ;  /* 0x000000087b067825 */ /* 0x000fc800078e0006 */
[----:B------:R-:W-:Y:S01]  /*48d0*/  IMAD.WIDE.U32 R8, R123, 0x8, R8 ;  /* 0x000000087b087825 */ /* 0x000fe200078e0008 */
[----:B------:R1:W-:Y:S01]  /*48e0*/  STG.E.64 desc[UR8][R6.64], R40 ;  /* 0x0000002806007986 */ /* 0x0003e2000c101b08 */
[--C-:B--2---:R-:W-:Y:S02]  /*48f0*/  SHF.R.U32.HI R127, RZ, 0x10, R11.reuse ;  /* 0x00000010ff7f7819 */ /* 0x104fe4000001160b */
[----:B------:R-:W-:Y:S01]  /*4900*/  HADD2.F32 R125, -RZ, R11.H0_H0 ;  /* 0x2000000bff7d7230 */ /* 0x000fe20000004100 */
[----:B------:R-:W-:Y:S01]  /*4910*/  SHF.R.U64 R129, R10, 0x10, R11 ;  /* 0x000000100a817819 */ /* 0x000fe2000000120b */
[----:B------:R-:W-:Y:S01]  /*4920*/  HADD2.F32 R122, -RZ, R10.H0_H0 ;  /* 0x2000000aff7a7230 */ /* 0x000fe20000004100 */
[----:B------:R-:W-:Y:S02]  /*4930*/  LOP3.LUT R11, R135, R45, RZ, 0xfc, !PT ;  /* 0x0000002d870b7212 */ /* 0x000fe400078efcff */
[----:B0-----:R-:W-:-:S05]  /*4940*/  LOP3.LUT R10, R44, R131, RZ, 0xfc, !PT ;  /* 0x000000832c0a7212 */ /* 0x001fca00078efcff */
[----:B------:R0:W-:Y:S01]  /*4950*/  STG.E.64 desc[UR8][R8.64], R10 ;  /* 0x0000000a08007986 */ /* 0x0001e2000c101b08 */
[----:B----4-:R-:W-:Y:S01]  /*4960*/  SHF.R.U64 R44, R46, 0x10, R47 ;  /* 0x000000102e2c7819 */ /* 0x010fe2000000122f */
[----:B------:R-:W-:-:S04]  /*4970*/  HADD2.F32 R144, -RZ, R47.H0_H0 ;  /* 0x2000002fff907230 */ /* 0x000fc80000004100 */
[----:B------:R-:W-:Y:S02]  /*4980*/  HADD2.F32 R44, -RZ, R44.H0_H0 ;  /* 0x2000002cff2c7230 */ /* 0x000fe40000004100 */
[----:B------:R-:W-:Y:S01]  /*4990*/  FMUL.FTZ R144, R151, R144 ;  /* 0x0000009097907220 */ /* 0x000fe20000410000 */
[----:B------:R-:W-:Y:S01]  /*49a0*/  HADD2.F32 R45, -RZ, R46.H0_H0 ;  /* 0x2000002eff2d7230 */ /* 0x000fe20000004100 */
[----:B------:R-:W-:Y:S01]  /*49b0*/  SHF.R.U32.HI R47, RZ, 0x10, R47 ;  /* 0x00000010ff2f7819 */ /* 0x000fe2000001162f */
[----:B------:R-:W-:Y:S01]  /*49c0*/  FMUL.FTZ R147, R149, R44 ;  /* 0x0000002c95937220 */ /* 0x000fe20000410000 */
[----:B------:R-:W-:Y:S02]  /*49d0*/  HADD2.F32 R127, -RZ, R127.H0_H0 ;  /* 0x2000007fff7f7230 */ /* 0x000fe40000004100 */
[----:B------:R-:W-:Y:S01]  /*49e0*/  FMUL.FTZ R140, R160, R45 ;  /* 0x0000002da08c7220 */ /* 0x000fe20000410000 */
[----:B------:R-:W-:Y:S02]  /*49f0*/  HADD2.F32 R47, -RZ, R47.H0_H0 ;  /* 0x2000002fff2f7230 */ /* 0x000fe40000004100 */
[----:B------:R-:W-:-:S02]  /*4a00*/  HADD2.F32 R129, -RZ, R129.H0_H0 ;  /* 0x20000081ff817230 */ /* 0x000fc40000004100 */
[----:B------:R-:W-:Y:S01]  /*4a10*/  FMUL.FTZ R125, R156, R125 ;  /* 0x0000007d9c7d7220 */ /* 0x000fe20000410000 */
[--C-:B------:R-:W-:Y:S01]  /*4a20*/  SHF.R.U64 R151, R48, 0x10, R49.reuse ;  /* 0x0000001030977819 */ /* 0x100fe20000001231 */
[----:B------:R-:W-:Y:S01]  /*4a30*/  HADD2.F32 R46, -RZ, R48.H0_H0 ;  /* 0x20000030ff2e7230 */ /* 0x000fe20000004100 */
[----:B------:R-:W-:Y:S01]  /*4a40*/  SHF.R.U32.HI R149, RZ, 0x10, R49 ;  /* 0x00000010ff957819 */ /* 0x000fe20000011631 */
[----:B------:R-:W-:Y:S02]  /*4a50*/  HADD2.F32 R45, -RZ, R49.H0_H0 ;  /* 0x20000031ff2d7230 */ /* 0x000fe40000004100 */
[----:B------:R-:W-:Y:S02]  /*4a60*/  HADD2.F32 R151, -RZ, R151.H0_H0 ;  /* 0x20000097ff977230 */ /* 0x000fe40000004100 */
        /* <DEDUP_REMOVED lines=9> */
[--C-:B---3--:R-:W-:Y:S01]  /*4b00*/  SHF.R.U64 R44, R42, 0x10, R43.reuse ;  /* 0x000000102a2c7819 */ /* 0x108fe2000000122b */
[----:B------:R-:W-:Y:S01]  /*4b10*/  HADD2.F32 R48, -RZ, R43.H0_H0 ;  /* 0x2000002bff307230 */ /* 0x000fe20000004100 */
[----:B------:R-:W-:Y:S01]  /*4b20*/  SHF.R.U32.HI R43, RZ, 0x10, R43 ;  /* 0x00000010ff2b7819 */ /* 0x000fe2000001162b */
[----:B------:R-:W-:-:S02]  /*4b30*/  HADD2.F32 R42, -RZ, R42.H0_H0 ;  /* 0x2000002aff2a7230 */ /* 0x000fc40000004100 */
[----:B------:R-:W-:Y:S02]  /*4b40*/  HADD2.F32 R44, -RZ, R44.H0_H0 ;  /* 0x2000002cff2c7230 */ /* 0x000fe40000004100 */
[----:B-1----:R-:W-:Y:S01]  /*4b50*/  HADD2.F32 R6, -RZ, R43.H0_H0 ;  /* 0x2000002bff067230 */ /* 0x002fe20000004100 */
[--C-:B-----5:R-:W-:Y:S02]  /*4b60*/  SHF.R.U64 R131, R4, 0x10, R5.reuse ;  /* 0x0000001004837819 */ /* 0x120fe40000001205 */
[----:B------:R-:W-:Y:S01]  /*4b70*/  SHF.R.U32.HI R7, RZ, 0x10, R5 ;  /* 0x00000010ff077819 */ /* 0x000fe20000011605 */
[----:B------:R-:W-:Y:S02]  /*4b80*/  HADD2.F32 R5, -RZ, R5.H0_H0 ;  /* 0x20000005ff057230 */ /* 0x000fe40000004100 */
        /* <DEDUP_REMOVED lines=11> */
[----:B0-----:R-:W-:Y:S06]  /*4c40*/  BRA `(.L_x_1429) ;  /* 0x00000024005c7947 */ /* 0x001fec0003800000 */
.L_x_1427:
        /* <DEDUP_REMOVED lines=8> */
[C-C-:B------:R-:W-:Y:S01]  /*4cd0*/  FFMA.FTZ R7, R134.reuse, R140, R135.reuse ;  /* 0x0000008c86077223 */ /* 0x140fe20000010087 */
[----:B------:R-:W-:Y:S01]  /*4ce0*/  FADD.FTZ R150, -R5, R150 ;  /* 0x0000009605967221 */ /* 0x000fe20000010100 */
[----:B------:R-:W-:Y:S01]  /*4cf0*/  FFMA.FTZ R5, R134, R152, R135 ;  /* 0x0000009886057223 */ /* 0x000fe20000010087 */
[----:B------:R-:W-:Y:S01]  /*4d00*/  FADD.FTZ R149, -R0, R149 ;  /* 0x0000009500957221 */ /* 0x000fe20000010100 */
[----:B------:R-:W-:Y:S01]  /*4d10*/  FADD.FTZ R46, -R7, R46 ;  /* 0x0000002e072e7221 */ /* 0x000fe20000010100 */
[----:B------:R-:W-:Y:S01]  /*4d20*/  SHF.R.U32.HI R7, RZ, 0x10, R31 ;  /* 0x00000010ff077819 */ /* 0x000fe2000001161f */
[----:B------:R-:W-:Y:S01]  /*4d30*/  FADD.FTZ R138, -R5, R138 ;  /* 0x0000008a058a7221 */ /* 0x000fe20000010100 */
[----:B------:R-:W-:Y:S01]  /*4d40*/  FFMA.FTZ R5, R134, R144, R135 ;  /* 0x0000009086057223 */ /* 0x000fe20000010087 */
[----:B------:R-:W-:Y:S01]  /*4d50*/  MOV R0, R31 ;  /* 0x0000001f00007202 */ /* 0x000fe20000000f00 */
[----:B------:R-:W-:Y:S01]  /*4d60*/  FADD.FTZ R9, -R176, R169 ;  /* 0x000000a9b0097221 */ /* 0x000fe20000010100 */
[----:B------:R-:W-:-:S02]  /*4d70*/  HADD2.F32 R7, -RZ, R7.H0_H0 ;  /* 0x20000007ff077230 */ /* 0x000fc40000004100 */
[----:B------:R-:W-:Y:S01]  /*4d80*/  FADD.FTZ R48, -R5, R48 ;  /* 0x0000003005307221 */ /* 0x000fe20000010100 */
[----:B------:R-:W-:Y:S01]  /*4d90*/  MOV R4, R30 ;  /* 0x0000001e00047202 */ /* 0x000fe20000000f00 */
[----:B------:R-:W-:Y:S01]  /*4da0*/  HADD2.F32 R5, -RZ, R0.H0_H0 ;  /* 0x20000000ff057230 */ /* 0x000fe20000004100 */
[----:B------:R-:W-:Y:S01]  /*4db0*/  SHF.R.U64 R6, R30, 0x10, R31 ;  /* 0x000000101e067819 */ /* 0x000fe2000000121f */
[----:B------:R-:W-:Y:S01]  /*4dc0*/  FFMA.FTZ R9, R124, R9, R7 ;  /* 0x000000097c097223 */ /* 0x000fe20000010007 */
[C-C-:B------:R-:W-:Y:S01]  /*4dd0*/  FFMA.FTZ R172, R134.reuse, R172, R135.reuse ;  /* 0x000000ac86ac7223 */ /* 0x140fe20000010087 */
[----:B------:R-:W-:Y:S01]  /*4de0*/  FFMA.FTZ R44, R134, R44, R135 ;  /* 0x0000002c862c7223 */ /* 0x000fe20000010087 */
[----:B------:R-:W-:Y:S01]  /*4df0*/  FFMA.FTZ R7, R124, R150, R5 ;  /* 0x000000967c077223 */ /* 0x000fe20000010005 */
[----:B------:R-:W-:Y:S02]  /*4e00*/  HADD2.F32 R5, -RZ, R119.H1_H1 ;  /* 0x30000077ff057230 */ /* 0x000fe40000004100 */
[-C--:B------:R-:W-:Y:S01]  /*4e10*/  FMUL.FTZ R0, R9, R122.reuse ;  /* 0x0000007a09007220 */ /* 0x080fe20000410000 */
[----:B------:R-:W-:Y:S01]  /*4e20*/  SHF.R.U32.HI R9, RZ, 0x10, R33 ;  /* 0x00000010ff097819 */ /* 0x000fe20000011621 */
[----:B------:R-:W-:Y:S01]  /*4e30*/  FMUL.FTZ R144, R7, R122 ;  /* 0x0000007a07907220 */ /* 0x000fe20000410000 */
[----:B------:R-:W-:Y:S01]  /*4e40*/  FFMA.FTZ R182, R134, R182, R135 ;  /* 0x000000b686b67223 */ /* 0x000fe20000010087 */
[----:B------:R-:W-:Y:S01]  /*4e50*/  FMUL.FTZ R8, R5, R0 ;  /* 0x0000000005087220 */ /* 0x000fe20000410000 */
[----:B------:R-:W-:-:S02]  /*4e60*/  HADD2.F32 R5, -RZ, R4.H0_H0 ;  /* 0x20000004ff057230 */ /* 0x000fc40000004100 */
[----:B------:R-:W-:Y:S01]  /*4e70*/  FADD.FTZ R172, -R172, R163 ;  /* 0x000000a3acac7221 */ /* 0x000fe20000010100 */
[----:B------:R-:W-:Y:S02]  /*4e80*/  HADD2.F32 R7, -RZ, R6.H0_H0 ;  /* 0x20000006ff077230 */ /* 0x000fe40000004100 */
[----:B------:R-:W-:Y:S01]  /*4e90*/  FADD.FTZ R140, -R44, R41 ;  /* 0x000000292c8c7221 */ /* 0x000fe20000010100 */
[----:B------:R-:W-:Y:S02]  /*4ea0*/  HADD2.F32 R9, -RZ, R9.H0_H0 ;  /* 0x20000009ff097230 */ /* 0x000fe40000004100 */
[----:B------:R-:W-:Y:S01]  /*4eb0*/  FFMA.FTZ R5, R124, R149, R5 ;  /* 0x000000957c057223 */ /* 0x000fe20000010005 */
[----:B------:R-:W-:Y:S01]  /*4ec0*/  FADD.FTZ R182, -R182, R167 ;  /* 0x000000a7b6b67221 */ /* 0x000fe20000010100 */
[----:B------:R0:W-:Y:S01]  /*4ed0*/  F2F.F16.F32 R41, R8 ;  /* 0x0000000800297304 */ /* 0x0001e20000200800 */
[----:B------:R-:W-:Y:S01]  /*4ee0*/  FFMA.FTZ R11, R134, R136, R135 ;  /* 0x00000088860b7223 */ /* 0x000fe20000010087 */
[----:B------:R-:W-:Y:S01]  /*4ef0*/  FMUL.FTZ R145, R5, R122 ;  /* 0x0000007a05917220 */ /* 0x000fe20000410000 */
[----:B------:R-:W-:Y:S01]  /*4f00*/  MOV R5, R33 ;  /* 0x0000002100057202 */ /* 0x000fe20000000f00 */
[C---:B------:R-:W-:Y:S01]  /*4f10*/  FFMA.FTZ R7, R124.reuse, R172, R7 ;  /* 0x000000ac7c077223 */ /* 0x040fe20000010007 */
[----:B------:R-:W-:Y:S01]  /*4f20*/  FFMA.FTZ R43, R124, R182, R9 ;  /* 0x000000b67c2b7223 */ /* 0x000fe20000010009 */
[----:B------:R-:W-:Y:S01]  /*4f30*/  FADD.FTZ R44, -R11, R42 ;  /* 0x0000002a0b2c7221 */ /* 0x000fe20000010100 */
[----:B------:R-:W-:Y:S01]  /*4f40*/  FFMA.FTZ R153, R134, R153, R135 ;  /* 0x0000009986997223 */ /* 0x000fe20000010087 */
[----:B------:R-:W-:Y:S01]  /*4f50*/  FMUL.FTZ R146, R7, R122 ;  /* 0x0000007a07927220 */ /* 0x000fe20000410000 */
[----:B0-----:R-:W-:Y:S01]  /*4f60*/  MOV R8, R32 ;  /* 0x0000002000087202 */ /* 0x001fe20000000f00 */
[----:B------:R-:W-:-:S02]  /*4f70*/  HADD2.F32 R9, -RZ, R5.H0_H0 ;  /* 0x20000005ff097230 */ /* 0x000fc40000004100 */
[----:B------:R-:W-:Y:S01]  /*4f80*/  FADD.FTZ R154, -R153, R40 ;  /* 0x00000028999a7221 */ /* 0x000fe20000010100 */
[----:B------:R-:W-:Y:S02]  /*4f90*/  HADD2.F32 R11, -RZ, R3.H0_H0 ;  /* 0x20000003ff0b7230 */ /* 0x000fe40000004100 */
[----:B------:R-:W-:Y:S01]  /*4fa0*/  FFMA.FTZ R10, R134, R171, R135 ;  /* 0x000000ab860a7223 */ /* 0x000fe20000010087 */
[----:B------:R-:W-:Y:S02]  /*4fb0*/  HADD2.F32 R45, -RZ, R119.H0_H0 ;  /* 0x20000077ff2d7230 */ /* 0x000fe40000004100 */
[----:B------:R-:W-:Y:S01]  /*4fc0*/  FFMA.FTZ R147, R124, R147, R9 ;  /* 0x000000937c937223 */ /* 0x000fe20000010009 */
[----:B------:R-:W-:Y:S01]  /*4fd0*/  HADD2.F32 R7, -RZ, R8.H0_H0 ;  /* 0x20000008ff077230 */ /* 0x000fe20000004100 */
[----:B------:R-:W-:Y:S01]  /*4fe0*/  MOV R8, R35 ;  /* 0x0000002300087202 */ /* 0x000fe20000000f00 */
[----:B------:R-:W-:Y:S01]  /*4ff0*/  FMUL.FTZ R6, R11, R144 ;  /* 0x000000900b067220 */ /* 0x000fe20000410000 */
[----:B------:R-:W-:Y:S01]  /*5000*/  SHF.R.U64 R40, R32, 0x10, R33 ;  /* 0x0000001020287819 */ /* 0x000fe20000001221 */
[----:B------:R-:W-:Y:S01]  /*5010*/  FMUL.FTZ R5, R45, R146 ;  /* 0x000000922d057220 */ /* 0x000fe20000410000 */
[----:B------:R-:W-:Y:S01]  /*5020*/  FFMA.FTZ R174, R134, R174, R135 ;  /* 0x000000ae86ae7223 */ /* 0x000fe20000010087 */
[----:B------:R-:W-:-:S02]  /*5030*/  HADD2.F32 R45, -RZ, R8.H0_H0 ;  /* 0x20000008ff2d7230 */ /* 0x000fc40000004100 */
[----:B------:R-:W-:Y:S01]  /*5040*/  FMUL.FTZ R147, R147, R122 ;  /* 0x0000007a93937220 */ /* 0x000fe20000410000 */
[----:B------:R-:W-:Y:S02]  /*5050*/  HADD2.F32 R8, -RZ, R13.H0_H0 ;  /* 0x2000000dff087230 */ /* 0x000fe40000004100 */
[----:B------:R-:W-:Y:S01]  /*5060*/  FADD.FTZ R159, -R10, R157 ;  /* 0x0000009d0a9f7221 */ /* 0x000fe20000010100 */
[----:B------:R-:W-:Y:S01]  /*5070*/  HADD2.F32 R4, -RZ, R2.H0_H0 ;  /* 0x20000002ff047230 */ /* 0x000fe20000004100 */
[----:B------:R-:W0:Y:S01]  /*5080*/  F2F.F16.F32 R10, R6 ;  /* 0x00000006000a7304 */ /* 0x000e220000200800 */
[----:B------:R-:W-:Y:S02]  /*5090*/  HADD2.F32 R9, -RZ, R40.H0_H0 ;  /* 0x20000028ff097230 */ /* 0x000fe40000004100 */
[----:B------:R-:W-:Y:S01]  /*50a0*/  FADD.FTZ R174, -R174, R155 ;  /* 0x0000009baeae7221 */ /* 0x000fe20000010100 */
[----:B------:R-:W-:Y:S01]  /*50b0*/  SHF.R.U32.HI R49, RZ, 0x10, R35 ;  /* 0x00000010ff317819 */ /* 0x000fe20000011623 */
[----:B------:R-:W-:Y:S01]  /*50c0*/  FMUL.FTZ R4, R4, R145 ;  /* 0x0000009104047220 */ /* 0x000fe20000410000 */
[----:B------:R-:W-:-:S02]  /*50d0*/  HADD2.F32 R47, -RZ, R118.H1_H1 ;  /* 0x30000076ff2f7230 */ /* 0x000fc40000004100 */
[----:B------:R-:W-:Y:S01]  /*50e0*/  FFMA.FTZ R7, R124, R138, R7 ;  /* 0x0000008a7c077223 */ /* 0x000fe20000010007 */
[----:B------:R-:W-:Y:S01]  /*50f0*/  FFMA.FTZ R180, R134, R180, R135 ;  /* 0x000000b486b47223 */ /* 0x000fe20000010087 */
[----:B------:R1:W-:Y:S01]  /*5100*/  F2F.F16.F32 R6, R5 ;  /* 0x0000000500067304 */ /* 0x0003e20000200800 */
[----:B------:R-:W-:Y:S01]  /*5110*/  FMUL.FTZ R142, R43, R122 ;  /* 0x0000007a2b8e7220 */ /* 0x000fe20000410000 */
[----:B------:R-:W-:Y:S01]  /*5120*/  FFMA.FTZ R9, R124, R174, R9 ;  /* 0x000000ae7c097223 */ /* 0x000fe20000010009 */
[-C--:B------:R-:W-:Y:S01]  /*5130*/  FMUL.FTZ R150, R7, R122.reuse ;  /* 0x0000007a07967220 */ /* 0x080fe20000410000 */
[----:B------:R-:W-:Y:S02]  /*5140*/  HADD2.F32 R49, -RZ, R49.H0_H0 ;  /* 0x20000031ff317230 */ /* 0x000fe40000004100 */
[----:B------:R-:W-:Y:S01]  /*5150*/  FADD.FTZ R180, -R180, R165 ;  /* 0x000000a5b4b47221 */ /* 0x000fe20000010100 */
[----:B------:R-:W-:Y:S02]  /*5160*/  HADD2.F32 R141, -RZ, R118.H0_H0 ;  /* 0x20000076ff8d7230 */ /* 0x000fe40000004100 */
[----:B------:R-:W-:Y:S01]  /*5170*/  FMUL.FTZ R148, R9, R122 ;  /* 0x0000007a09947220 */ /* 0x000fe20000410000 */
[----:B------:R2:W-:Y:S01]  /*5180*/  F2F.F16.F32 R11, R4 ;  /* 0x00000004000b7304 */ /* 0x0005e20000200800 */
[----:B-1----:R-:W-:Y:S01]  /*5190*/  FMUL.FTZ R5, R8, R147 ;  /* 0x0000009308057220 */ /* 0x002fe20000410000 */
[----:B------:R-:W-:Y:S01]  /*51a0*/  MOV R8, R34 ;  /* 0x0000002200087202 */ /* 0x000fe20000000f00 */
[----:B------:R-:W-:Y:S01]  /*51b0*/  FFMA.FTZ R49, R124, R180, R49 ;  /* 0x000000b47c317223 */ /* 0x000fe20000010031 */
[----:B------:R-:W-:Y:S01]  /*51c0*/  SHF.R.U64 R42, R34, 0x10, R35 ;  /* 0x00000010222a7819 */ /* 0x000fe20000001223 */
[----:B------:R-:W-:Y:S01]  /*51d0*/  FFMA.FTZ R178, R134, R178, R135 ;  /* 0x000000b286b27223 */ /* 0x000fe20000010087 */
[----:B0-----:R-:W-:Y:S01]  /*51e0*/  PRMT R41, R10, 0x5410, R41 ;  /* 0x000054100a297816 */ /* 0x001fe20000000029 */
[----:B------:R-:W-:Y:S01]  /*51f0*/  HADD2.F32 R7, -RZ, R8.H0_H0 ;  /* 0x20000008ff077230 */ /* 0x000fe20000004100 */
[----:B------:R-:W-:Y:S01]  /*5200*/  MOV R8, R37 ;  /* 0x0000002500087202 */ /* 0x000fe20000000f00 */
[----:B--2---:R-:W-:Y:S01]  /*5210*/  FMUL.FTZ R4, R47, R142 ;  /* 0x0000008e2f047220 */ /* 0x004fe20000410000 */
[----:B------:R-:W-:Y:S01]  /*5220*/  FFMA.FTZ R47, R124, R46, R45 ;  /* 0x0000002e7c2f7223 */ /* 0x000fe2000001002d */
[----:B------:R-:W-:Y:S01]  /*5230*/  HADD2.F32 R45, -RZ, R12.H0_H0 ;  /* 0x2000000cff2d7230 */ /* 0x000fe20000004100 */
[----:B------:R0:W-:Y:S01]  /*5240*/  F2F.F16.F32 R40, R5 ;  /* 0x0000000500287304 */ /* 0x0001e20000200800 */
[----:B------:R-:W-:Y:S01]  /*5250*/  FMUL.FTZ R149, R49, R122 ;  /* 0x0000007a31957220 */ /* 0x000fe20000410000 */
[----:B------:R-:W-:-:S02]  /*5260*/  HADD2.F32 R9, -RZ, R42.H0_H0 ;  /* 0x2000002aff097230 */ /* 0x000fc40000004100 */
[----:B------:R-:W-:Y:S01]  /*5270*/  FADD.FTZ R151, -R178, R161 ;  /* 0x000000a1b2977221 */ /* 0x000fe20000010100 */
[----:B------:R-:W-:Y:S01]  /*5280*/  FMUL.FTZ R152, R47, R122 ;  /* 0x0000007a2f987220 */ /* 0x000fe20000410000 */
[C---:B------:R-:W-:Y:S01]  /*5290*/  FFMA.FTZ R7, R124.reuse, R48, R7 ;  /* 0x000000307c077223 */ /* 0x040fe20000010007 */
[----:B------:R-:W-:Y:S02]  /*52a0*/  HADD2.F32 R49, -RZ, R15.H0_H0 ;  /* 0x2000000fff317230 */ /* 0x000fe40000004100 */
[----:B------:R-:W-:Y:S01]  /*52b0*/  FFMA.FTZ R151, R124, R151, R9 ;  /* 0x000000977c977223 */ /* 0x000fe20000010009 */
[----:B------:R1:W2:Y:S01]  /*52c0*/  F2F.F16.F32 R43, R4 ;  /* 0x00000004002b7304 */ /* 0x0002a20000200800 */
[----:B0-----:R-:W-:Y:S01]  /*52d0*/  FMUL.FTZ R5, R141, R148 ;  /* 0x000000948d057220 */ /* 0x001fe20000410000 */
[----:B------:R-:W-:Y:S01]  /*52e0*/  HADD2.F32 R141, -RZ, R8.H0_H0 ;  /* 0x20000008ff8d7230 */ /* 0x000fe20000004100 */
[----:B------:R-:W-:Y:S01]  /*52f0*/  SHF.R.U32.HI R9, RZ, 0x10, R37 ;  /* 0x00000010ff097819 */ /* 0x000fe20000011625 */
[----:B------:R-:W-:-:S02]  /*5300*/  HADD2.F32 R8, -RZ, R117.H1_H1 ;  /* 0x30000075ff087230 */ /* 0x000fc40000004100 */
[----:B------:R-:W-:Y:S01]  /*5310*/  FMUL.FTZ R153, R7, R122 ;  /* 0x0000007a07997220 */ /* 0x000fe20000410000 */
[----:B------:R-:W-:Y:S02]  /*5320*/  HADD2.F32 R48, -RZ, R14.H0_H0 ;  /* 0x2000000eff307230 */ /* 0x000fe40000004100 */
[----:B------:R-:W-:Y:S01]  /*5330*/  FFMA.FTZ R155, R124, R44, R141 ;  /* 0x0000002c7c9b7223 */ /* 0x000fe2000001008d */
[----:B------:R-:W0:Y:S01]  /*5340*/  F2F.F16.F32 R42, R5 ;  /* 0x00000005002a7304 */ /* 0x000e220000200800 */
[----:B-1----:R-:W-:Y:S01]  /*5350*/  FMUL.FTZ R4, R45, R150 ;  /* 0x000000962d047220 */ /* 0x002fe20000410000 */
[----:B------:R-:W-:Y:S01]  /*5360*/  HADD2.F32 R47, -RZ, R9.H0_H0 ;  /* 0x20000009ff2f7230 */ /* 0x000fe20000004100 */
[----:B------:R-:W-:Y:S01]  /*5370*/  SHF.R.U64 R44, R36, 0x10, R37 ;  /* 0x00000010242c7819 */ /* 0x000fe20000001225 */
[----:B------:R-:W-:Y:S01]  /*5380*/  FMUL.FTZ R46, R49, R152 ;  /* 0x00000098312e7220 */ /* 0x000fe20000410000 */
[-C--:B------:R-:W-:Y:S01]  /*5390*/  FMUL.FTZ R151, R151, R122.reuse ;  /* 0x0000007a97977220 */ /* 0x080fe20000410000 */
[----:B------:R-:W-:Y:S01]  /*53a0*/  FMUL.FTZ R155, R155, R122 ;  /* 0x0000007a9b9b7220 */ /* 0x000fe20000410000 */
[----:B------:R-:W-:Y:S01]  /*53b0*/  FFMA.FTZ R159, R124, R159, R47 ;  /* 0x0000009f7c9f7223 */ /* 0x000fe2000001002f */
[----:B------:R1:W3:Y:S01]  /*53c0*/  F2F.F16.F32 R45, R4 ;  /* 0x00000004002d7304 */ /* 0x0002e20000200800 */
[----:B------:R-:W-:-:S02]  /*53d0*/  HADD2.F32 R7, -RZ, R44.H0_H0 ;  /* 0x2000002cff077230 */ /* 0x000fc40000004100 */
[----:B------:R-:W-:Y:S01]  /*53e0*/  FMUL.FTZ R44, R48, R153 ;  /* 0x00000099302c7220 */ /* 0x000fe20000410000 */
[----:B------:R-:W-:Y:S01]  /*53f0*/  HADD2.F32 R48, -RZ, R117.H0_H0 ;  /* 0x20000075ff307230 */ /* 0x000fe20000004100 */
[----:B--2---:R-:W-:Y:S01]  /*5400*/  PRMT R43, R40, 0x5410, R43 ;  /* 0x00005410282b7816 */ /* 0x004fe2000000002b */
[----:B------:R-:W-:Y:S02]  /*5410*/  HADD2.F32 R161, -RZ, R116.H1_H1 ;  /* 0x30000074ffa17230 */ /* 0x000fe40000004100 */
[----:B------:R-:W-:Y:S01]  /*5420*/  FFMA.FTZ R49, R124, R154, R7 ;  /* 0x0000009a7c317223 */ /* 0x000fe20000010007 */
[----:B------:R-:W-:Y:S01]  /*5430*/  IMAD.WIDE.U32 R6, R6, 0x10000, RZ ;  /* 0x0001000006067825 */ /* 0x000fe200078e00ff */
[----:B------:R2:W-:Y:S03]  /*5440*/  F2F.F16.F32 R47, R44 ;  /* 0x0000002c002f7304 */ /* 0x0005e60000200800 */
[----:B-1----:R-:W-:Y:S01]  /*5450*/  FMUL.FTZ R4, R8, R149 ;  /* 0x0000009508047220 */ /* 0x002fe20000410000 */
[----:B------:R-:W-:Y:S01]  /*5460*/  MOV R8, R36 ;  /* 0x0000002400087202 */ /* 0x000fe20000000f00 */
[----:B------:R-:W-:Y:S01]  /*5470*/  FMUL.FTZ R154, R159, R122 ;  /* 0x0000007a9f9a7220 */ /* 0x000fe20000410000 */
[----:B------:R-:W-:Y:S01]  /*5480*/  LOP3.LUT R40, R6, R11, RZ, 0xfc, !PT ;  /* 0x0000000b06287212 */ /* 0x000fe200078efcff */
[----:B0-----:R-:W-:Y:S01]  /*5490*/  IMAD.WIDE.U32 R10, R42, 0x10000, RZ ;  /* 0x000100002a0a7825 */ /* 0x001fe200078e00ff */
[----:B------:R-:W-:Y:S01]  /*54a0*/  LOP3.LUT R41, R41, R7, RZ, 0xfc, !PT ;  /* 0x0000000729297212 */ /* 0x000fe200078efcff */
[----:B------:R0:W-:Y:S02]  /*54b0*/  F2F.F16.F32 R141, R4 ;  /* 0x00000004008d7304 */ /* 0x0001e40000200800 */
[----:B------:R-:W-:Y:S01]  /*54c0*/  HADD2.F32 R5, -RZ, R8.H0_H0 ;  /* 0x20000008ff057230 */ /* 0x000fe20000004100 */
[----:B---3--:R-:W-:Y:S01]  /*54d0*/  LOP3.LUT R42, R10, R45, RZ, 0xfc, !PT ;  /* 0x0000002d0a2a7212 */ /* 0x008fe200078efcff */
[----:B------:R-:W1:Y:S01]  /*54e0*/  LDC.64 R8, c[0x0][0x390] ;  /* 0x0000e400ff087b82 */ /* 0x000e620000000a00 */
[----:B--2---:R-:W-:Y:S01]  /*54f0*/  HADD2.F32 R44, -RZ, R17.H0_H0 ;  /* 0x20000011ff2c7230 */ /* 0x004fe20000004100 */
[----:B------:R-:W-:Y:S01]  /*5500*/  LOP3.LUT R43, R43, R11, RZ, 0xfc, !PT ;  /* 0x0000000b2b2b7212 */ /* 0x000fe200078efcff */
[----:B------:R-:W-:Y:S01]  /*5510*/  FFMA.FTZ R157, R124, R140, R5 ;  /* 0x0000008c7c9d7223 */ /* 0x000fe20000010005 */
[----:B------:R2:W3:Y:S04]  /*5520*/  F2F.F16.F32 R136, R46 ;  /* 0x0000002e00887304 */ /* 0x0004e80000200800 */
[----:B0-----:R-:W0:Y:S01]  /*5530*/  LDC.64 R4, c[0x0][0x468] ;  /* 0x00011a00ff047b82 */ /* 0x001e220000000a00 */
[----:B------:R-:W-:Y:S01]  /*5540*/  FMUL.FTZ R159, R44, R155 ;  /* 0x0000009b2c9f7220 */ /* 0x000fe20000410000 */
[----:B------:R-:W-:-:S02]  /*5550*/  HADD2.F32 R140, -RZ, R116.H0_H0 ;  /* 0x20000074ff8c7230 */ /* 0x000fc40000004100 */
[----:B--2---:R-:W-:Y:S01]  /*5560*/  FMUL.FTZ R46, R48, R151 ;  /* 0x00000097302e7220 */ /* 0x004fe20000410000 */
[----:B------:R-:W-:Y:S01]  /*5570*/  FMUL.FTZ R48, R161, R154 ;  /* 0x0000009aa1307220 */ /* 0x000fe20000410000 */
[----:B------:R-:W-:Y:S02]  /*5580*/  HADD2.F32 R161, -RZ, R16.H0_H0 ;  /* 0x20000010ffa17230 */ /* 0x000fe40000004100 */
[----:B------:R-:W-:Y:S01]  /*5590*/  FMUL.FTZ R156, R157, R122 ;  /* 0x0000007a9d9c7220 */ /* 0x000fe20000410000 */
[C---:B-1----:R-:W-:Y:S01]  /*55a0*/  IMAD.WIDE.U32 R6, R143.reuse, 0x8, R8 ;  /* 0x000000088f067825 */ /* 0x042fe200078e0008 */
[----:B------:R-:W1:Y:S03]  /*55b0*/  F2F.F16.F32 R46, R46 ;  /* 0x0000002e002e7304 */ /* 0x000e660000200800 */
[----:B0-----:R-:W-:-:S04]  /*55c0*/  IMAD.WIDE.U32 R44, R143, 0x8, R4 ;  /* 0x000000088f2c7825 */ /* 0x001fc800078e0004 */
[----:B------:R-:W-:Y:S01]  /*55d0*/  FMUL.FTZ R143, R49, R122 ;  /* 0x0000007a318f7220 */ /* 0x000fe20000410000 */
[----:B------:R-:W2:Y:S01]  /*55e0*/  LDG.E.64 R6, desc[UR8][R6.64] ;  /* 0x0000000806067981 */ /* 0x000ea2000c1e1b00 */
[----:B------:R0:W-:Y:S02]  /*55f0*/  F2F.F16.F32 R160, R48 ;  /* 0x0000003000a07304 */ /* 0x0001e40000200800 */
[----:B------:R-:W-:Y:S01]  /*5600*/  FMUL.FTZ R140, R140, R143 ;  /* 0x0000008f8c8c7220 */ /* 0x000fe20000410000 */
[----:B------:R-:W-:Y:S01]  /*5610*/  FMUL.FTZ R157, R161, R156 ;  /* 0x0000009ca19d7220 */ /* 0x000fe20000410000 */
[----:B------:R-:W-:-:S04]  /*5620*/  IMAD.WIDE.U32 R10, R139, 0x8, R8 ;  /* 0x000000088b0a7825 */ /* 0x000fc800078e0008 */
[----:B------:R4:W-:Y:S01]  /*5630*/  F2F.F16.F32 R158, R140 ;  /* 0x0000008c009e7304 */ /* 0x0009e20000200800 */
[----:B0-----:R-:W-:Y:S01]  /*5640*/  IMAD.WIDE.U32 R48, R139, 0x8, R4 ;  /* 0x000000088b307825 */ /* 0x001fe200078e0004 */
[----:B------:R1:W-:Y:S03]  /*5650*/  STG.E.64 desc[UR8][R44.64], R40 ;  /* 0x000000282c007986 */ /* 0x0003e6000c101b08 */
[----:B------:R-:W-:Y:S01]  /*5660*/  IMAD.WIDE.U32 R138, R137, 0x8, R8 ;  /* 0x00000008898a7825 */ /* 0x000fe200078e0008 */
[----:B------:R-:W5:Y:S02]  /*5670*/  LDG.E.64 R10, desc[UR8][R10.64] ;  /* 0x000000080a0a7981 */ /* 0x000f64000c1e1b00 */
[----:B------:R-:W0:Y:S02]  /*5680*/  F2F.F16.F32 R159, R159 ;  /* 0x0000009f009f7304 */ /* 0x000e240000200800 */
[----:B------:R0:W-:Y:S01]  /*5690*/  STG.E.64 desc[UR8][R48.64], R42 ;  /* 0x0000002a30007986 */ /* 0x0001e2000c101b08 */
[----:B---3--:R-:W-:-:S05]  /*56a0*/  PRMT R141, R136, 0x5410, R141 ;  /* 0x00005410888d7816 */ /* 0x008fca000000008d */
[----:B------:R-:W3:Y:S01]  /*56b0*/  F2F.F16.F32 R157, R157 ;  /* 0x0000009d009d7304 */ /* 0x000ee20000200800 */
[----:B-1----:R-:W-:Y:S01]  /*56c0*/  IMAD.WIDE.U32 R44, R46, 0x10000, RZ ;  /* 0x000100002e2c7825 */ /* 0x002fe200078e00ff */
[----:B------:R-:W5:Y:S03]  /*56d0*/  LDG.E.64 R40, desc[UR8][R138.64] ;  /* 0x000000088a287981 */ /* 0x000f66000c1e1b00 */
[----:B------:R-:W-:Y:S01]  /*56e0*/  IMAD.WIDE.U32 R136, R137, 0x8, R4 ;  /* 0x0000000889887825 */ /* 0x000fe200078e0004 */
[----:B------:R-:W-:Y:S02]  /*56f0*/  LOP3.LUT R45, R141, R45, RZ, 0xfc, !PT ;  /* 0x0000002d8d2d7212 */ /* 0x000fe400078efcff */
[----:B------:R-:W-:Y:S01]  /*5700*/  LOP3.LUT R44, R44, R47, RZ, 0xfc, !PT ;  /* 0x0000002f2c2c7212 */ /* 0x000fe200078efcff */
[----:B----4-:R-:W-:Y:S01]  /*5710*/  IMAD.WIDE.U32 R140, R133, 0x8, R8 ;  /* 0x00000008858c7825 */ /* 0x010fe200078e0008 */
[----:B0-----:R-:W-:-:S03]  /*5720*/  PRMT R159, R159, 0x5410, R160 ;  /* 0x000054109f9f7816 */ /* 0x001fc600000000a0 */
[----:B------:R-:W-:Y:S01]  /*5730*/  IMAD.WIDE.U32 R46, R158, 0x10000, RZ ;  /* 0x000100009e2e7825 */ /* 0x000fe200078e00ff */
[----:B------:R0:W-:Y:S03]  /*5740*/  STG.E.64 desc[UR8][R136.64], R44 ;  /* 0x0000002c88007986 */ /* 0x0001e6000c101b08 */
[----:B------:R-:W-:Y:S01]  /*5750*/  IMAD.WIDE.U32 R48, R133, 0x8, R4 ;  /* 0x0000000885307825 */ /* 0x000fe200078e0004 */
[----:B------:R-:W4:Y:S01]  /*5760*/  LDG.E.64 R42, desc[UR8][R140.64] ;  /* 0x000000088c2a7981 */ /* 0x000f22000c1e1b00 */
[----:B------:R-:W-:Y:S02]  /*5770*/  LOP3.LUT R47, R159, R47, RZ, 0xfc, !PT ;  /* 0x0000002f9f2f7212 */ /* 0x000fe400078efcff */
[----:B---3--:R-:W-:Y:S01]  /*5780*/  LOP3.LUT R46, R46, R157, RZ, 0xfc, !PT ;  /* 0x0000009d2e2e7212 */ /* 0x008fe200078efcff */
[----:B------:R-:W-:-:S04]  /*5790*/  IMAD.WIDE.U32 R8, R123, 0x8, R8 ;  /* 0x000000087b087825 */ /* 0x000fc800078e0008 */
[----:B------:R1:W-:Y:S04]  /*57a0*/  STG.E.64 desc[UR8][R48.64], R46 ;  /* 0x0000002e30007986 */ /* 0x0003e8000c101b08 */
[----:B------:R-:W3:Y:S01]  /*57b0*/  LDG.E.64 R8, desc[UR8][R8.64] ;  /* 0x0000000808087981 */ /* 0x000ee2000c1e1b00 */
[----:B------:R-:W-:Y:S01]  /*57c0*/  MOV R133, R39 ;  /* 0x0000002700857202 */ /* 0x000fe20000000f00 */
[C---:B------:R-:W-:Y:S01]  /*57d0*/  FFMA.FTZ R127, R134.reuse, R127, R135 ;  /* 0x0000007f867f7223 */ /* 0x040fe20000010087 */
[----:B0-----:R-:W-:Y:S01]  /*57e0*/  SHF.R.U32.HI R44, RZ, 0x10, R39 ;  /* 0x00000010ff2c7819 */ /* 0x001fe20000011627 */
[----:B------:R-:W-:Y:S02]  /*57f0*/  FFMA.FTZ R132, R134, R132, R135 ;  /* 0x0000008486847223 */ /* 0x000fe40000010087 */
[----:B------:R-:W-:-:S02]  /*5800*/  HADD2.F32 R45, -RZ, R133.H0_H0 ;  /* 0x20000085ff2d7230 */ /* 0x000fc40000004100 */
[----:B------:R-:W-:Y:S01]  /*5810*/  FADD.FTZ R127, -R127, R126 ;  /* 0x0000007e7f7f7221 */ /* 0x000fe20000010100 */
[----:B------:R-:W-:Y:S01]  /*5820*/  FADD.FTZ R132, -R132, R125 ;  /* 0x0000007d84847221 */ /* 0x000fe20000010100 */
[----:B-1----:R-:W-:Y:S02]  /*5830*/  HADD2.F32 R47, -RZ, R44.H0_H0 ;  /* 0x2000002cff2f7230 */ /* 0x002fe40000004100 */
[----:B------:R-:W-:Y:S01]  /*5840*/  FFMA.FTZ R45, R124, R127, R45 ;  /* 0x0000007f7c2d7223 */ /* 0x000fe2000001002d */
[----:B------:R-:W-:Y:S01]  /*5850*/  SHF.R.U64 R44, R38, 0x10, R39 ;  /* 0x00000010262c7819 */ /* 0x000fe20000001227 */
[----:B------:R-:W-:Y:S01]  /*5860*/  FFMA.FTZ R131, R134, R131, R135 ;  /* 0x0000008386837223 */ /* 0x000fe20000010087 */
[----:B------:R-:W-:Y:S01]  /*5870*/  FFMA.FTZ R47, R124, R132, R47 ;  /* 0x000000847c2f7223 */ /* 0x000fe2000001002f */
[----:B------:R-:W-:Y:S02]  /*5880*/  FMUL.FTZ R126, R45, R122 ;  /* 0x0000007a2d7e7220 */ /* 0x000fe40000410000 */
[----:B------:R-:W-:-:S02]  /*5890*/  HADD2.F32 R45, -RZ, R44.H0_H0 ;  /* 0x2000002cff2d7230 */ /* 0x000fc40000004100 */
[----:B------:R-:W-:Y:S01]  /*58a0*/  FADD.FTZ R131, -R131, R128 ;  /* 0x0000008083837221 */ /* 0x000fe20000010100 */
[----:B------:R-:W-:Y:S01]  /*58b0*/  HADD2.F32 R49, -RZ, R19.H0_H0 ;  /* 0x20000013ff317230 */ /* 0x000fe20000004100 */
[----:B------:R-:W-:Y:S01]  /*58c0*/  MOV R44, R38 ;  /* 0x00000026002c7202 */ /* 0x000fe20000000f00 */
[----:B------:R-:W-:Y:S02]  /*58d0*/  HADD2.F32 R127, -RZ, R115.H1_H1 ;  /* 0x30000073ff7f7230 */ /* 0x000fe40000004100 */
[----:B------:R-:W-:Y:S01]  /*58e0*/  FMUL.FTZ R128, R47, R122 ;  /* 0x0000007a2f807220 */ /* 0x000fe20000410000 */
[----:B------:R-:W-:Y:S01]  /*58f0*/  FFMA.FTZ R130, R134, R130, R135 ;  /* 0x0000008286827223 */ /* 0x000fe20000010087 */
[----:B------:R-:W-:Y:S01]  /*5900*/  FFMA.FTZ R47, R124, R131, R45 ;  /* 0x000000837c2f7223 */ /* 0x000fe2000001002d */
[----:B------:R-:W-:Y:S01]  /*5910*/  FMUL.FTZ R46, R49, R126 ;  /* 0x0000007e312e7220 */ /* 0x000fe20000410000 */
[----:B------:R-:W-:Y:S01]  /*5920*/  FMUL.FTZ R127, R127, R128 ;  /* 0x000000807f7f7220 */ /* 0x000fe20000410000 */
[----:B------:R-:W-:-:S02]  /*5930*/  HADD2.F32 R45, -RZ, R44.H0_H0 ;  /* 0x2000002cff2d7230 */ /* 0x000fc40000004100 */
[----:B------:R-:W-:Y:S01]  /*5940*/  FADD.FTZ R129, -R130, R129 ;  /* 0x0000008182817221 */ /* 0x000fe20000010100 */
[----:B------:R-:W-:Y:S02]  /*5950*/  HADD2.F32 R44, -RZ, R115.H0_H0 ;  /* 0x20000073ff2c7230 */ /* 0x000fe40000004100 */
[----:B------:R-:W-:Y:S01]  /*5960*/  FMUL.FTZ R131, R47, R122 ;  /* 0x0000007a2f837220 */ /* 0x000fe20000410000 */
[----:B------:R0:W-:Y:S01]  /*5970*/  F2F.F16.F32 R125, R46 ;  /* 0x0000002e007d7304 */ /* 0x0001e20000200800 */
[----:B------:R-:W-:Y:S02]  /*5980*/  FFMA.FTZ R45, R124, R129, R45 ;  /* 0x000000817c2d7223 */ /* 0x000fe4000001002d */
[----:B------:R-:W-:-:S05]  /*5990*/  FMUL.FTZ R124, R44, R131 ;  /* 0x000000832c7c7220 */ /* 0x000fca0000410000 */
[----:B------:R-:W1:Y:S01]  /*59a0*/  F2F.F16.F32 R130, R127 ;  /* 0x0000007f00827304 */ /* 0x000e620000200800 */
[----:B------:R-:W-:Y:S02]  /*59b0*/  HADD2.F32 R47, -RZ, R18.H0_H0 ;  /* 0x20000012ff2f7230 */ /* 0x000fe40000004100 */
[----:B------:R-:W-:-:S05]  /*59c0*/  FMUL.FTZ R48, R45, R122 ;  /* 0x0000007a2d307220 */ /* 0x000fca0000410000 */
[----:B------:R-:W1:Y:S01]  /*59d0*/  F2F.F16.F32 R44, R124 ;  /* 0x0000007c002c7304 */ /* 0x000e620000200800 */
[----:B0-----:R-:W-:Y:S01]  /*59e0*/  FMUL.FTZ R46, R47, R48 ;  /* 0x000000302f2e7220 */ /* 0x001fe20000410000 */
[----:B-1----:R-:W-:-:S06]  /*59f0*/  PRMT R129, R125, 0x5410, R130 ;  /* 0x000054107d817816 */ /* 0x002fcc0000000082 */
[----:B------:R0:W1:Y:S01]  /*5a00*/  F2F.F16.F32 R49, R46 ;  /* 0x0000002e00317304 */ /* 0x0000620000200800 */
[----:B------:R-:W-:-:S04]  /*5a10*/  IMAD.WIDE.U32 R44, R44, 0x10000, RZ ;  /* 0x000100002c2c7825 */ /* 0x000fc800078e00ff */
[----:B------:R-:W-:Y:S01]  /*5a20*/  IMAD.WIDE.U32 R4, R123, 0x8, R4 ;  /* 0x000000087b047825 */ /* 0x000fe200078e0004 */
[--C-:B--2---:R-:W-:Y:S02]  /*5a30*/  SHF.R.U32.HI R47, RZ, 0x10, R7.reuse ;  /* 0x00000010ff2f7819 */ /* 0x104fe40000011607 */
[----:B------:R-:W-:Y:S01]  /*5a40*/  SHF.R.U64 R130, R6, 0x10, R7 ;  /* 0x0000001006827819 */ /* 0x000fe20000001207 */
[----:B------:R-:W-:Y:S02]  /*5a50*/  HADD2.F32 R125, -RZ, R7.H0_H0 ;  /* 0x20000007ff7d7230 */ /* 0x000fe40000004100 */
[----:B------:R-:W-:Y:S02]  /*5a60*/  HADD2.F32 R127, -RZ, R47.H0_H0 ;  /* 0x2000002fff7f7230 */ /* 0x000fe40000004100 */
[----:B------:R-:W-:Y:S02]  /*5a70*/  HADD2.F32 R47, -RZ, R130.H0_H0 ;  /* 0x20000082ff2f7230 */ /* 0x000fe40000004100 */
[----:B------:R-:W-:Y:S01]  /*5a80*/  FMUL.FTZ R125, R144, R125 ;  /* 0x0000007d907d7220 */ /* 0x000fe20000410000 */
[----:B------:R-:W-:-:S02]  /*5a90*/  LOP3.LUT R7, R129, R45, RZ, 0xfc, !PT ;  /* 0x0000002d81077212 */ /* 0x000fc400078efcff */
[----:B------:R-:W-:Y:S01]  /*5aa0*/  FMUL.FTZ R146, R146, R47 ;  /* 0x0000002f92927220 */ /* 0x000fe20000410000 */
[--C-:B-----5:R-:W-:Y:S01]  /*5ab0*/  SHF.R.U32.HI R47, RZ, 0x10, R11.reuse ;  /* 0x00000010ff2f7819 */ /* 0x120fe2000001160b */
[----:B------:R-:W-:Y:S01]  /*5ac0*/  HADD2.F32 R144, -RZ, R11.H0_H0 ;  /* 0x2000000bff907230 */ /* 0x000fe20000004100 */
[----:B------:R-:W-:Y:S01]  /*5ad0*/  SHF.R.U64 R11, R10, 0x10, R11 ;  /* 0x000000100a0b7819 */ /* 0x000fe2000000120b */
[----:B------:R-:W-:-:S03]  /*5ae0*/  HADD2.F32 R45, -RZ, R10.H0_H0 ;  /* 0x2000000aff2d7230 */ /* 0x000fc60000004100 */
[----:B------:R-:W-:Y:S01]  /*5af0*/  FMUL.FTZ R144, R147, R144 ;  /* 0x0000009093907220 */ /* 0x000fe20000410000 */
[----:B------:R-:W-:Y:S01]  /*5b00*/  HADD2.F32 R147, -RZ, R11.H0_H0 ;  /* 0x2000000bff937230 */ /* 0x000fe20000004100 */
[--C-:B------:R-:W-:Y:S01]  /*5b10*/  SHF.R.U32.HI R10, RZ, 0x10, R41.reuse ;  /* 0x00000010ff0a7819 */ /* 0x100fe20000011629 */
[----:B------:R-:W-:Y:S02]  /*5b20*/  HADD2.F32 R11, -RZ, R41.H0_H0 ;  /* 0x20000029ff0b7230 */ /* 0x000fe40000004100 */
[----:B0-----:R-:W-:Y:S01]  /*5b30*/  HADD2.F32 R46, -RZ, R40.H0_H0 ;  /* 0x20000028ff2e7230 */ /* 0x001fe20000004100 */
[----:B------:R-:W-:Y:S01]  /*5b40*/  SHF.R.U64 R40, R40, 0x10, R41 ;  /* 0x0000001028287819 */ /* 0x000fe20000001229 */
[----:B------:R-:W-:Y:S02]  /*5b50*/  HADD2.F32 R10, -RZ, R10.H0_H0 ;  /* 0x2000000aff0a7230 */ /* 0x000fe40000004100 */
[----:B------:R-:W-:Y:S01]  /*5b60*/  FMUL.FTZ R127, R0, R127 ;  /* 0x0000007f007f7220 */ /* 0x000fe20000410000 */
[----:B------:R-:W-:-:S02]  /*5b70*/  FMUL.FTZ R0, R152, R11 ;  /* 0x0000000b98007220 */ /* 0x000fc40000410000 */
[----:B------:R-:W-:Y:S01]  /*5b80*/  FMUL.FTZ R149, R149, R10 ;  /* 0x0000000a95957220 */ /* 0x000fe20000410000 */
[----:B------:R-:W-:Y:S02]  /*5b90*/  HADD2.F32 R10, -RZ, R40.H0_H0 ;  /* 0x20000028ff0a7230 */ /* 0x000fe40000004100 */
[----:B------:R-:W-:Y:S02]  /*5ba0*/  HADD2.F32 R122, -RZ, R6.H0_H0 ;  /* 0x20000006ff7a7230 */ /* 0x000fe40000004100 */
[----:B----4-:R-:W-:Y:S01]  /*5bb0*/  HADD2.F32 R11, -RZ, R42.H0_H0 ;  /* 0x2000002aff0b7230 */ /* 0x010fe20000004100 */
[----:B-1----:R-:W-:Y:S01]  /*5bc0*/  LOP3.LUT R6, R44, R49, RZ, 0xfc, !PT ;  /* 0x000000312c067212 */ /* 0x002fe200078efcff */
[----:B------:R-:W-:Y:S01]  /*5bd0*/  HADD2.F32 R40, -RZ, R43.H0_H0 ;  /* 0x2000002bff287230 */ /* 0x000fe20000004100 */
[--C-:B------:R-:W-:Y:S01]  /*5be0*/  SHF.R.U32.HI R41, RZ, 0x10, R43.reuse ;  /* 0x00000010ff297819 */ /* 0x100fe2000001162b */
[----:B------:R-:W-:Y:S01]  /*5bf0*/  FMUL.FTZ R151, R151, R10 ;  /* 0x0000000a97977220 */ /* 0x000fe20000410000 */
[----:B------:R-:W-:Y:S01]  /*5c00*/  FMUL.FTZ R156, R156, R11 ;  /* 0x0000000b9c9c7220 */ /* 0x000fe20000410000 */
[----:B------:R-:W-:Y:S01]  /*5c10*/  SHF.R.U64 R43, R42, 0x10, R43 ;  /* 0x000000102a2b7819 */ /* 0x000fe2000000122b */
[----:B------:R0:W-:Y:S01]  /*5c20*/  STG.E.64 desc[UR8][R4.64], R6 ;  /* 0x0000000604007986 */ /* 0x0001e2000c101b08 */
[----:B---3--:R-:W-:-:S02]  /*5c30*/  SHF.R.U32.HI R10, RZ, 0x10, R9 ;  /* 0x00000010ff0a7819 */ /* 0x008fc40000011609 */
[----:B------:R-:W-:Y:S01]  /*5c40*/  SHF.R.U64 R11, R8, 0x10, R9 ;  /* 0x00000010080b7819 */ /* 0x000fe20000001209 */
        /* <DEDUP_REMOVED lines=20> */
.L_x_1430:
[----:B------:R-:W-:Y:S01]  /*5d90*/  MOV R4, R31 ;  /* 0x0000001f00047202 */ /* 0x000fe20000000f00 */
[C-C-:B------:R-:W-:Y:S01]  /*5da0*/  FFMA.FTZ R5, R134.reuse, R170, R135.reuse ;  /* 0x000000aa86057223 */ /* 0x140fe20000010087 */
[C-C-:B------:R-:W-:Y:S01]  /*5db0*/  FFMA.FTZ R176, R134.reuse, R176, R135.reuse ;  /* 0x000000b086b07223 */ /* 0x140fe20000010087 */
[C-C-:B------:R-:W-:Y:S01]  /*5dc0*/  FFMA.FTZ R0, R134.reuse, R0, R135.reuse ;  /* 0x0000000086007223 */ /* 0x140fe20000010087 */
[----:B------:R-:W-:Y:S01]  /*5dd0*/  FFMA.FTZ R172, R134, R172, R135 ;  /* 0x000000ac86ac7223 */ /* 0x000fe20000010087 */
[----:B------:R-:W-:Y:S02]  /*5de0*/  HADD2.F32 R7, -RZ, R4.H0_H0 ;  /* 0x20000004ff077230 */ /* 0x000fe40000004100 */
[----:B------:R-:W-:Y:S01]  /*5df0*/  FADD.FTZ R5, -R5, R150 ;  /* 0x0000009605057221 */ /* 0x000fe20000010100 */
[----:B------:R-:W-:Y:S01]  /*5e00*/  SHF.R.U32.HI R4, RZ, 0x10, R31 ;  /* 0x00000010ff047819 */ /* 0x000fe2000001161f */
[----:B------:R-:W-:Y:S01]  /*5e10*/  FADD.FTZ R169, -R176, R169 ;  /* 0x000000a9b0a97221 */ /* 0x000fe20000010100 */
[----:B------:R-:W-:Y:S01]  /*5e20*/  FADD.FTZ R149, -R0, R149 ;  /* 0x0000009500957221 */ /* 0x000fe20000010100 */
[----:B------:R-:W-:Y:S01]  /*5e30*/  FFMA.FTZ R173, R124, R5, R7 ;  /* 0x000000057cad7223 */ /* 0x000fe20000010007 */
[----:B------:R-:W-:Y:S01]  /*5e40*/  MOV R5, R30 ;  /* 0x0000001e00057202 */ /* 0x000fe20000000f00 */
[----:B------:R-:W-:Y:S01]  /*5e50*/  HADD2.F32 R7, -RZ, R4.H0_H0 ;  /* 0x20000004ff077230 */ /* 0x000fe20000004100 */
[----:B------:R-:W-:Y:S01]  /*5e60*/  SHF.R.U64 R0, R30, 0x10, R31 ;  /* 0x000000101e007819 */ /* 0x000fe2000000121f */
[----:B------:R-:W-:Y:S01]  /*5e70*/  FADD.FTZ R163, -R172, R163 ;  /* 0x000000a3aca37221 */ /* 0x000fe20000010100 */
[C-C-:B------:R-:W-:Y:S01]  /*5e80*/  FFMA.FTZ R182, R134.reuse, R182, R135.reuse ;  /* 0x000000b686b67223 */ /* 0x140fe20000010087 */
[----:B------:R-:W-:Y:S01]  /*5e90*/  FFMA.FTZ R174, R134, R174, R135 ;  /* 0x000000ae86ae7223 */ /* 0x000fe20000010087 */
[----:B------:R-:W-:Y:S01]  /*5ea0*/  FFMA.FTZ R169, R124, R169, R7 ;  /* 0x000000a97ca97223 */ /* 0x000fe20000010007 */
[----:B------:R-:W-:-:S02]  /*5eb0*/  HADD2.F32 R7, -RZ, R5.H0_H0 ;  /* 0x20000005ff077230 */ /* 0x000fc40000004100 */
[----:B------:R-:W-:Y:S01]  /*5ec0*/  FADD.FTZ R167, -R182, R167 ;  /* 0x000000a7b6a77221 */ /* 0x000fe20000010100 */
[----:B------:R-:W-:Y:S01]  /*5ed0*/  FADD.FTZ R155, -R174, R155 ;  /* 0x0000009bae9b7221 */ /* 0x000fe20000010100 */
[C-C-:B------:R-:W-:Y:S01]  /*5ee0*/  FFMA.FTZ R47, R134.reuse, R140, R135.reuse ;  /* 0x0000008c862f7223 */ /* 0x140fe20000010087 */
[----:B------:R-:W-:Y:S01]  /*5ef0*/  FFMA.FTZ R180, R134, R180, R135 ;  /* 0x000000b486b47223 */ /* 0x000fe20000010087 */
[----:B------:R-:W-:Y:S01]  /*5f00*/  FFMA.FTZ R149, R124, R149, R7 ;  /* 0x000000957c957223 */ /* 0x000fe20000010007 */
[----:B------:R-:W-:Y:S01]  /*5f10*/  HADD2.F32 R7, -RZ, R0.H0_H0 ;  /* 0x20000000ff077230 */ /* 0x000fe20000004100 */
[----:B------:R-:W-:Y:S01]  /*5f20*/  MOV R0, R33 ;  /* 0x0000002100007202 */ /* 0x000fe20000000f00 */
[----:B------:R-:W-:Y:S01]  /*5f30*/  FADD.FTZ R47, -R47, R46 ;  /* 0x0000002e2f2f7221 */ /* 0x000fe20000010100 */
[----:B------:R-:W-:Y:S01]  /*5f40*/  FADD.FTZ R165, -R180, R165 ;  /* 0x000000a5b4a57221 */ /* 0x000fe20000010100 */
[----:B------:R-:W-:Y:S01]  /*5f50*/  FFMA.FTZ R145, R134, R136, R135 ;  /* 0x0000008886917223 */ /* 0x000fe20000010087 */
[----:B------:R-:W-:Y:S01]  /*5f60*/  FFMA.FTZ R151, R124, R163, R7 ;  /* 0x000000a37c977223 */ /* 0x000fe20000010007 */
[----:B------:R-:W-:Y:S01]  /*5f70*/  HADD2.F32 R7, -RZ, R0.H0_H0 ;  /* 0x20000000ff077230 */ /* 0x000fe20000004100 */
[----:B------:R-:W-:Y:S01]  /*5f80*/  SHF.R.U32.HI R0, RZ, 0x10, R33 ;  /* 0x00000010ff007819 */ /* 0x000fe20000011621 */
[----:B------:R-:W-:Y:S01]  /*5f90*/  FADD.FTZ R145, -R145, R42 ;  /* 0x0000002a91917221 */ /* 0x000fe20000010100 */
[C-C-:B------:R-:W-:Y:S01]  /*5fa0*/  FFMA.FTZ R42, R134.reuse, R171, R135.reuse ;  /* 0x000000ab862a7223 */ /* 0x140fe20000010087 */
[C-C-:B------:R-:W-:Y:S01]  /*5fb0*/  FFMA.FTZ R44, R134.reuse, R44, R135.reuse ;  /* 0x0000002c862c7223 */ /* 0x140fe20000010087 */
[----:B------:R-:W-:Y:S01]  /*5fc0*/  FFMA.FTZ R11, R134, R154, R135 ;  /* 0x0000009a860b7223 */ /* 0x000fe20000010087 */
[----:B------:R-:W-:Y:S01]  /*5fd0*/  HADD2.F32 R43, -RZ, R0.H0_H0 ;  /* 0x20000000ff2b7230 */ /* 0x000fe20000004100 */
[----:B------:R-:W-:Y:S01]  /*5fe0*/  MOV R0, R32 ;  /* 0x0000002000007202 */ /* 0x000fe20000000f00 */
[----:B------:R-:W-:Y:S01]  /*5ff0*/  FADD.FTZ R159, -R42, R157 ;  /* 0x0000009d2a9f7221 */ /* 0x000fe20000010100 */
[-C--:B------:R-:W-:Y:S01]  /*6000*/  FMUL.FTZ R154, R169, R122.reuse ;  /* 0x0000007aa99a7220 */ /* 0x080fe20000410000 */
[----:B------:R-:W-:Y:S01]  /*6010*/  FADD.FTZ R11, -R11, R142 ;  /* 0x0000008e0b0b7221 */ /* 0x000fe20000010100 */
[----:B------:R-:W-:Y:S01]  /*6020*/  FFMA.FTZ R179, R124, R167, R43 ;  /* 0x000000a77cb37223 */ /* 0x000fe2000001002b */
[----:B------:R-:W-:Y:S01]  /*6030*/  HADD2.F32 R43, -RZ, R0.H0_H0 ;  /* 0x20000000ff2b7230 */ /* 0x000fe20000004100 */
[----:B------:R-:W-:Y:S01]  /*6040*/  SHF.R.U64 R0, R32, 0x10, R33 ;  /* 0x0000001020007819 */ /* 0x000fe20000001221 */
[----:B------:R-:W-:Y:S01]  /*6050*/  FMUL.FTZ R156, R173, R122 ;  /* 0x0000007aad9c7220 */ /* 0x000fe20000410000 */
[----:B------:R-:W-:Y:S01]  /*6060*/  FFMA.FTZ R177, R124, R11, R7 ;  /* 0x0000000b7cb17223 */ /* 0x000fe20000010007 */
[C-C-:B------:R-:W-:Y:S01]  /*6070*/  FFMA.FTZ R11, R134.reuse, R152, R135.reuse ;  /* 0x00000098860b7223 */ /* 0x140fe20000010087 */
[----:B------:R0:W-:Y:S01]  /*6080*/  F2F.F16.F32 R6, R151 ;  /* 0x0000009700067304 */ /* 0x0001e20000200800 */
[----:B------:R-:W-:Y:S01]  /*6090*/  HADD2.F32 R45, -RZ, R0.H0_H0 ;  /* 0x20000000ff2d7230 */ /* 0x000fe20000004100 */
[----:B------:R-:W-:Y:S01]  /*60a0*/  MOV R0, R35 ;  /* 0x0000002300007202 */ /* 0x000fe20000000f00 */
[----:B------:R-:W-:Y:S01]  /*60b0*/  FMUL.FTZ R152, R151, R122 ;  /* 0x0000007a97987220 */ /* 0x000fe20000410000 */
[----:B------:R-:W-:Y:S01]  /*60c0*/  FFMA.FTZ R178, R134, R178, R135 ;  /* 0x000000b286b27223 */ /* 0x000fe20000010087 */
[----:B------:R-:W-:Y:S01]  /*60d0*/  FADD.FTZ R11, -R11, R138 ;  /* 0x0000008a0b0b7221 */ /* 0x000fe20000010100 */
[----:B------:R-:W-:Y:S01]  /*60e0*/  FFMA.FTZ R175, R124, R155, R45 ;  /* 0x0000009b7caf7223 */ /* 0x000fe2000001002d */
[----:B------:R-:W-:Y:S01]  /*60f0*/  HADD2.F32 R45, -RZ, R0.H0_H0 ;  /* 0x20000000ff2d7230 */ /* 0x000fe20000004100 */
[----:B------:R-:W-:Y:S01]  /*6100*/  SHF.R.U32.HI R0, RZ, 0x10, R35 ;  /* 0x00000010ff007819 */ /* 0x000fe20000011623 */
[----:B0-----:R-:W-:Y:S01]  /*6110*/  FMUL.FTZ R151, R177, R122 ;  /* 0x0000007ab1977220 */ /* 0x001fe20000410000 */
[----:B------:R-:W-:Y:S01]  /*6120*/  F2F.F16.F32 R4, R173 ;  /* 0x000000ad00047304 */ /* 0x000fe20000200800 */
[----:B------:R-:W-:-:S02]  /*6130*/  HADD2.F32 R157, -RZ, R118.H1_H1 ;  /* 0x30000076ff9d7230 */ /* 0x000fc40000004100 */
[----:B------:R-:W-:Y:S01]  /*6140*/  FFMA.FTZ R181, R124, R47, R45 ;  /* 0x0000002f7cb57223 */ /* 0x000fe2000001002d */
[----:B------:R-:W-:Y:S01]  /*6150*/  HADD2.F32 R47, -RZ, R0.H0_H0 ;  /* 0x20000000ff2f7230 */ /* 0x000fe20000004100 */
[----:B------:R-:W-:Y:S01]  /*6160*/  MOV R0, R34 ;  /* 0x0000002200007202 */ /* 0x000fe20000000f00 */
[----:B------:R-:W-:Y:S01]  /*6170*/  FFMA.FTZ R45, R134, R144, R135 ;  /* 0x00000090862d7223 */ /* 0x000fe20000010087 */
[----:B------:R-:W-:Y:S01]  /*6180*/  FADD.FTZ R141, -R178, R161 ;  /* 0x000000a1b28d7221 */ /* 0x000fe20000010100 */
[C---:B------:R-:W-:Y:S01]  /*6190*/  FFMA.FTZ R43, R124.reuse, R11, R43 ;  /* 0x0000000b7c2b7223 */ /* 0x040fe2000001002b */
[----:B------:R-:W-:Y:S01]  /*61a0*/  FFMA.FTZ R183, R124, R165, R47 ;  /* 0x000000a57cb77223 */ /* 0x000fe2000001002f */
[----:B------:R-:W-:Y:S02]  /*61b0*/  HADD2.F32 R47, -RZ, R0.H0_H0 ;  /* 0x20000000ff2f7230 */ /* 0x000fe40000004100 */
[----:B------:R-:W-:Y:S01]  /*61c0*/  FADD.FTZ R45, -R45, R48 ;  /* 0x000000302d2d7221 */ /* 0x000fe20000010100 */
[----:B------:R-:W-:Y:S01]  /*61d0*/  SHF.R.U64 R0, R34, 0x10, R35 ;  /* 0x0000001022007819 */ /* 0x000fe20000001223 */
[----:B------:R-:W-:Y:S01]  /*61e0*/  FADD.FTZ R165, -R44, R41 ;  /* 0x000000292ca57221 */ /* 0x000fe20000010100 */
[----:B------:R-:W-:-:S02]  /*61f0*/  HADD2.F32 R41, -RZ, R3.H0_H0 ;  /* 0x20000003ff297230 */ /* 0x000fc40000004100 */
[----:B------:R-:W-:Y:S01]  /*6200*/  FFMA.FTZ R47, R124, R45, R47 ;  /* 0x0000002d7c2f7223 */ /* 0x000fe2000001002f */
[----:B------:R-:W-:Y:S01]  /*6210*/  F2F.F16.F32 R5, R169 ;  /* 0x000000a900057304 */ /* 0x000fe20000200800 */
[----:B------:R-:W-:Y:S01]  /*6220*/  HADD2.F32 R45, -RZ, R0.H0_H0 ;  /* 0x20000000ff2d7230 */ /* 0x000fe20000004100 */
[----:B------:R-:W-:Y:S01]  /*6230*/  MOV R0, R37 ;  /* 0x0000002500007202 */ /* 0x000fe20000000f00 */
[----:B------:R-:W-:Y:S01]  /*6240*/  FMUL.FTZ R44, R41, R156 ;  /* 0x0000009c292c7220 */ /* 0x000fe20000410000 */
[----:B------:R-:W-:Y:S01]  /*6250*/  FMUL.FTZ R148, R175, R122 ;  /* 0x0000007aaf947220 */ /* 0x000fe20000410000 */
[----:B------:R-:W-:Y:S01]  /*6260*/  FFMA.FTZ R153, R134, R153, R135 ;  /* 0x0000009986997223 */ /* 0x000fe20000010087 */
[----:B------:R-:W-:Y:S01]  /*6270*/  FFMA.FTZ R141, R124, R141, R45 ;  /* 0x0000008d7c8d7223 */ /* 0x000fe2000001002d */
[----:B------:R-:W-:Y:S01]  /*6280*/  HADD2.F32 R155, -RZ, R0.H0_H0 ;  /* 0x20000000ff9b7230 */ /* 0x000fe20000004100 */
[----:B------:R-:W-:Y:S01]  /*6290*/  SHF.R.U32.HI R0, RZ, 0x10, R37 ;  /* 0x00000010ff007819 */ /* 0x000fe20000011625 */
[----:B------:R-:W-:Y:S01]  /*62a0*/  F2F.F16.F32 R7, R177 ;  /* 0x000000b100077304 */ /* 0x000fe20000200800 */
[----:B------:R-:W-:Y:S01]  /*62b0*/  FADD.FTZ R153, -R153, R40 ;  /* 0x0000002899997221 */ /* 0x000fe20000010100 */
[----:B------:R-:W-:-:S02]  /*62c0*/  HADD2.F32 R40, -RZ, R15.H0_H0 ;  /* 0x2000000fff287230 */ /* 0x000fc40000004100 */
[C---:B------:R-:W-:Y:S01]  /*62d0*/  FFMA.FTZ R145, R124.reuse, R145, R155 ;  /* 0x000000917c917223 */ /* 0x040fe2000001009b */
[----:B------:R-:W-:Y:S01]  /*62e0*/  HADD2.F32 R155, -RZ, R0.H0_H0 ;  /* 0x20000000ff9b7230 */ /* 0x000fe20000004100 */
[----:B------:R-:W-:Y:S01]  /*62f0*/  MOV R0, R36 ;  /* 0x0000002400007202 */ /* 0x000fe20000000f00 */
[-C--:B------:R-:W-:Y:S01]  /*6300*/  FMUL.FTZ R150, R183, R122.reuse ;  /* 0x0000007ab7967220 */ /* 0x080fe20000410000 */
[-C--:B------:R-:W-:Y:S01]  /*6310*/  FMUL.FTZ R158, R47, R122.reuse ;  /* 0x0000007a2f9e7220 */ /* 0x080fe20000410000 */
[----:B------:R-:W-:Y:S01]  /*6320*/  F2F.F16.F32 R10, R179 ;  /* 0x000000b3000a7304 */ /* 0x000fe20000200800 */
[----:B------:R-:W-:Y:S01]  /*6330*/  FFMA.FTZ R159, R124, R159, R155 ;  /* 0x0000009f7c9f7223 */ /* 0x000fe2000001009b */
[----:B------:R-:W-:Y:S02]  /*6340*/  HADD2.F32 R155, -RZ, R0.H0_H0 ;  /* 0x20000000ff9b7230 */ /* 0x000fe40000004100 */
[----:B------:R-:W-:Y:S01]  /*6350*/  FMUL.FTZ R160, R141, R122 ;  /* 0x0000007a8da07220 */ /* 0x000fe20000410000 */
[----:B------:R-:W-:-:S02]  /*6360*/  HADD2.F32 R0, -RZ, R2.H0_H0 ;  /* 0x20000002ff007230 */ /* 0x000fc40000004100 */
[----:B------:R-:W-:Y:S02]  /*6370*/  HADD2.F32 R144, -RZ, R17.H0_H0 ;  /* 0x20000011ff907230 */ /* 0x000fe40000004100 */
[----:B------:R-:W-:Y:S01]  /*6380*/  FFMA.FTZ R165, R124, R165, R155 ;  /* 0x000000a57ca57223 */ /* 0x000fe2000001009b */
[----:B------:R-:W-:Y:S01]  /*6390*/  HADD2.F32 R155, -RZ, R119.H1_H1 ;  /* 0x30000077ff9b7230 */ /* 0x000fe20000004100 */
[----:B------:R-:W-:Y:S04]  /*63a0*/  F2F.F16.F32 R46, R181 ;  /* 0x000000b5002e7304 */ /* 0x000fe80000200800 */
[----:B------:R-:W-:Y:S01]  /*63b0*/  FMUL.FTZ R48, R155, R154 ;  /* 0x0000009a9b307220 */ /* 0x000fe20000410000 */
[----:B------:R-:W-:-:S03]  /*63c0*/  FMUL.FTZ R155, R149, R122 ;  /* 0x0000007a959b7220 */ /* 0x000fc60000410000 */
[----:B------:R-:W0:Y:S01]  /*63d0*/  F2F.F16.F32 R147, R183 ;  /* 0x000000b700937304 */ /* 0x000e220000200800 */
[----:B------:R-:W-:Y:S01]  /*63e0*/  FMUL.FTZ R41, R0, R155 ;  /* 0x0000009b00297220 */ /* 0x000fe20000410000 */
[----:B------:R-:W-:-:S05]  /*63f0*/  HADD2.F32 R0, -RZ, R13.H0_H0 ;  /* 0x2000000dff007230 */ /* 0x000fca0000004100 */
[----:B------:R-:W-:Y:S01]  /*6400*/  FMUL.FTZ R138, R0, R151 ;  /* 0x00000097008a7220 */ /* 0x000fe20000410000 */
[----:B------:R-:W-:Y:S01]  /*6410*/  FMUL.FTZ R0, R179, R122 ;  /* 0x0000007ab3007220 */ /* 0x000fe20000410000 */
[----:B------:R1:W-:Y:S03]  /*6420*/  F2F.F16.F32 R9, R149 ;  /* 0x0000009500097304 */ /* 0x0003e60000200800 */
[----:B------:R-:W-:Y:S01]  /*6430*/  FMUL.FTZ R142, R157, R0 ;  /* 0x000000009d8e7220 */ /* 0x000fe20000410000 */
[----:B------:R-:W-:Y:S01]  /*6440*/  HADD2.F32 R157, -RZ, R118.H0_H0 ;  /* 0x20000076ff9d7230 */ /* 0x000fe20000004100 */
[----:B0-----:R-:W-:-:S03]  /*6450*/  PRMT R147, R46, 0x5410, R147 ;  /* 0x000054102e937816 */ /* 0x001fc60000000093 */
[----:B------:R-:W-:Y:S01]  /*6460*/  F2F.F16.F32 R8, R175 ;  /* 0x000000af00087304 */ /* 0x000fe20000200800 */
[----:B-1----:R-:W-:-:S05]  /*6470*/  HADD2.F32 R149, -RZ, R119.H0_H0 ;  /* 0x20000077ff957230 */ /* 0x002fca0000004100 */
[----:B------:R-:W-:Y:S02]  /*6480*/  FMUL.FTZ R149, R149, R152 ;  /* 0x0000009895957220 */ /* 0x000fe40000410000 */
[----:B------:R0:W-:Y:S08]  /*6490*/  F2F.F16.F32 R161, R41 ;  /* 0x0000002900a17304 */ /* 0x0001f00000200800 */
[----:B------:R-:W-:Y:S01]  /*64a0*/  F2F.F16.F32 R167, R145 ;  /* 0x0000009100a77304 */ /* 0x000fe20000200800 */
[----:B0-----:R-:W-:-:S05]  /*64b0*/  SHF.R.U64 R41, R36, 0x10, R37 ;  /* 0x0000001024297819 */ /* 0x001fca0000001225 */
[----:B------:R-:W-:Y:S02]  /*64c0*/  HADD2.F32 R41, -RZ, R41.H0_H0 ;  /* 0x20000029ff297230 */ /* 0x000fe40000004100 */
[----:B------:R-:W0:Y:S03]  /*64d0*/  F2F.F16.F32 R42, R159 ;  /* 0x0000009f002a7304 */ /* 0x000e260000200800 */
[----:B------:R-:W-:Y:S01]  /*64e0*/  FFMA.FTZ R175, R124, R153, R41 ;  /* 0x000000997caf7223 */ /* 0x000fe20000010029 */
[----:B------:R-:W-:Y:S01]  /*64f0*/  PRMT R41, R7, 0x5410, R10 ;  /* 0x0000541007297816 */ /* 0x000fe2000000000a */
[----:B------:R-:W-:-:S04]  /*6500*/  IMAD.WIDE.U32 R6, R6, 0x10000, RZ ;  /* 0x0001000006067825 */ /* 0x000fc800078e00ff */
[----:B------:R-:W-:Y:S01]  /*6510*/  FMUL.FTZ R153, R43, R122 ;  /* 0x0000007a2b997220 */ /* 0x000fe20000410000 */
[----:B------:R-:W1:Y:S01]  /*6520*/  F2F.F16.F32 R45, R141 ;  /* 0x0000008d002d7304 */ /* 0x000e620000200800 */
[----:B------:R-:W-:-:S05]  /*6530*/  HADD2.F32 R10, -RZ, R12.H0_H0 ;  /* 0x2000000cff0a7230 */ /* 0x000fca0000004100 */
[----:B------:R-:W-:Y:S01]  /*6540*/  FMUL.FTZ R10, R10, R153 ;  /* 0x000000990a0a7220 */ /* 0x000fe20000410000 */
[----:B0-----:R-:W-:Y:S01]  /*6550*/  PRMT R167, R167, 0x5410, R42 ;  /* 0x00005410a7a77816 */ /* 0x001fe2000000002a */
[----:B------:R-:W-:Y:S01]  /*6560*/  F2F.F16.F32 R11, R43 ;  /* 0x0000002b000b7304 */ /* 0x000fe20000200800 */
[----:B------:R-:W-:-:S07]  /*6570*/  LOP3.LUT R42, R6, R9, RZ, 0xfc, !PT ;  /* 0x00000009062a7212 */ /* 0x000fce00078efcff */
[----:B------:R0:W-:Y:S08]  /*6580*/  F2F.F16.F32 R136, R44 ;  /* 0x0000002c00887304 */ /* 0x0001f00000200800 */
[----:B------:R-:W2:Y:S01]  /*6590*/  F2F.F16.F32 R169, R48 ;  /* 0x0000003000a97304 */ /* 0x000ea20000200800 */
[----:B0-----:R-:W-:Y:S01]  /*65a0*/  FMUL.FTZ R44, R157, R148 ;  /* 0x000000949d2c7220 */ /* 0x001fe20000410000 */
[----:B------:R-:W-:Y:S01]  /*65b0*/  PRMT R157, R4, 0x5410, R5 ;  /* 0x00005410049d7816 */ /* 0x000fe20000000005 */
[----:B------:R-:W-:-:S03]  /*65c0*/  HADD2.F32 R5, -RZ, R117.H1_H1 ;  /* 0x30000075ff057230 */ /* 0x000fc60000004100 */
[----:B------:R-:W-:Y:S01]  /*65d0*/  LOP3.LUT R43, R157, R7, RZ, 0xfc, !PT ;  /* 0x000000079d2b7212 */ /* 0x000fe200078efcff */
[----:B-1----:R-:W-:Y:S01]  /*65e0*/  IMAD.WIDE.U32 R6, R45, 0x10000, RZ ;  /* 0x000100002d067825 */ /* 0x002fe200078e00ff */
[----:B------:R0:W-:Y:S03]  /*65f0*/  F2F.F16.F32 R48, R149 ;  /* 0x0000009500307304 */ /* 0x0001e60000200800 */
[----:B------:R-:W-:Y:S01]  /*6600*/  FMUL.FTZ R46, R5, R150 ;  /* 0x00000096052e7220 */ /* 0x000fe20000410000 */
[----:B------:R-:W-:Y:S02]  /*6610*/  IMAD.WIDE.U32 R4, R8, 0x10000, RZ ;  /* 0x0001000008047825 */ /* 0x000fe400078e00ff */
[----:B------:R-:W1:Y:S01]  /*6620*/  LDC.64 R8, c[0x0][0x390] ;  /* 0x0000e400ff087b82 */ /* 0x000e620000000a00 */
[----:B--2---:R-:W-:Y:S01]  /*6630*/  PRMT R169, R136, 0x5410, R169 ;  /* 0x0000541088a97816 */ /* 0x004fe200000000a9 */
[----:B------:R-:W-:Y:S01]  /*6640*/  F2F.F16.F32 R49, R47 ;  /* 0x0000002f00317304 */ /* 0x000fe20000200800 */
[----:B0-----:R-:W-:Y:S01]  /*6650*/  FMUL.FTZ R149, R181, R122 ;  /* 0x0000007ab5957220 */ /* 0x001fe20000410000 */
[----:B------:R-:W-:-:S02]  /*6660*/  LOP3.LUT R45, R41, R5, RZ, 0xfc, !PT ;  /* 0x00000005292d7212 */ /* 0x000fc400078efcff */
[----:B------:R-:W-:Y:S01]  /*6670*/  LOP3.LUT R41, R147, R7, RZ, 0xfc, !PT ;  /* 0x0000000793297212 */ /* 0x000fe200078efcff */
[----:B------:R-:W-:Y:S01]  /*6680*/  FMUL.FTZ R40, R40, R149 ;  /* 0x0000009528287220 */ /* 0x000fe20000410000 */
[----:B------:R-:W-:Y:S02]  /*6690*/  HADD2.F32 R147, -RZ, R117.H0_H0 ;  /* 0x20000075ff937230 */ /* 0x000fe40000004100 */
[----:B------:R-:W-:Y:S08]  /*66a0*/  F2F.F16.F32 R171, R142 ;  /* 0x0000008e00ab7304 */ /* 0x000ff00000200800 */
[----:B------:R-:W0:Y:S01]  /*66b0*/  F2F.F16.F32 R140, R138 ;  /* 0x0000008a008c7304 */ /* 0x000e220000200800 */
[----:B------:R-:W-:-:S02]  /*66c0*/  HADD2.F32 R162, -RZ, R116.H0_H0 ;  /* 0x20000074ffa27230 */ /* 0x000fc40000004100 */
[----:B------:R-:W-:Y:S01]  /*66d0*/  FMUL.FTZ R159, R159, R122 ;  /* 0x0000007a9f9f7220 */ /* 0x000fe20000410000 */
[----:B------:R-:W-:-:S04]  /*66e0*/  FMUL.FTZ R147, R147, R160 ;  /* 0x000000a093937220 */ /* 0x000fc80000410000 */
[----:B------:R2:W-:Y:S01]  /*66f0*/  F2F.F16.F32 R142, R40 ;  /* 0x00000028008e7304 */ /* 0x0005e20000200800 */
[----:B0-----:R-:W-:-:S07]  /*6700*/  PRMT R171, R140, 0x5410, R171 ;  /* 0x000054108cab7816 */ /* 0x001fce00000000ab */
[----:B------:R0:W3:Y:S01]  /*6710*/  F2F.F16.F32 R173, R46 ;  /* 0x0000002e00ad7304 */ /* 0x0000e20000200800 */
[----:B--2---:R-:W-:Y:S02]  /*6720*/  LOP3.LUT R40, R6, R49, RZ, 0xfc, !PT ;  /* 0x0000003106287212 */ /* 0x004fe400078efcff */
[----:B------:R-:W2:Y:S05]  /*6730*/  LDC.64 R6, c[0x0][0x468] ;  /* 0x00011a00ff067b82 */ /* 0x000eaa0000000a00 */
[----:B------:R4:W5:Y:S01]  /*6740*/  F2F.F16.F32 R138, R44 ;  /* 0x0000002c008a7304 */ /* 0x0009620000200800 */
[----:B0-----:R-:W-:-:S03]  /*6750*/  IMAD.WIDE.U32 R46, R48, 0x10000, RZ ;  /* 0x00010000302e7825 */ /* 0x001fc600078e00ff */
[----:B------:R-:W-:-:S04]  /*6760*/  LOP3.LUT R48, R46, R161, RZ, 0xfc, !PT ;  /* 0x000000a12e307212 */ /* 0x000fc800078efcff */
[----:B------:R5:W0:Y:S01]  /*6770*/  F2F.F16.F32 R157, R10 ;  /* 0x0000000a009d7304 */ /* 0x000a220000200800 */
[----:B----4-:R-:W-:Y:S01]  /*6780*/  LOP3.LUT R44, R4, R11, RZ, 0xfc, !PT ;  /* 0x0000000b042c7212 */ /* 0x010fe200078efcff */
[----:B------:R-:W-:Y:S01]  /*6790*/  HADD2.F32 R11, -RZ, R14.H0_H0 ;  /* 0x2000000eff0b7230 */ /* 0x000fe20000004100 */
[----:B------:R-:W4:Y:S01]  /*67a0*/  LDC.64 R4, c[0x0][0x478] ;  /* 0x00011e00ff047b82 */ /* 0x000f220000000a00 */
[----:B---3--:R-:W-:Y:S02]  /*67b0*/  PRMT R173, R142, 0x5410, R173 ;  /* 0x000054108ead7816 */ /* 0x008fe400000000ad */
[----:B------:R-:W-:Y:S01]  /*67c0*/  LOP3.LUT R49, R169, R47, RZ, 0xfc, !PT ;  /* 0x0000002fa9317212 */ /* 0x000fe200078efcff */
[----:B------:R-:W-:Y:S01]  /*67d0*/  FMUL.FTZ R142, R11, R158 ;  /* 0x0000009e0b8e7220 */ /* 0x000fe20000410000 */
[----:B------:R-:W-:Y:S01]  /*67e0*/  F2F.F16.F32 R163, R165 ;  /* 0x000000a500a37304 */ /* 0x000fe20000200800 */
[----:B-----5:R-:W-:-:S04]  /*67f0*/  IMAD.WIDE.U32 R10, R138, 0x10000, RZ ;  /* 0x000100008a0a7825 */ /* 0x020fc800078e00ff */
[-C--:B------:R-:W-:Y:S01]  /*6800*/  FMUL.FTZ R161, R175, R122.reuse ;  /* 0x0000007aafa17220 */ /* 0x080fe20000410000 */
[----:B------:R-:W-:Y:S02]  /*6810*/  LOP3.LUT R47, R171, R11, RZ, 0xfc, !PT ;  /* 0x0000000bab2f7212 */ /* 0x000fe400078efcff */
[----:B0-----:R-:W-:Y:S01]  /*6820*/  LOP3.LUT R46, R10, R157, RZ, 0xfc, !PT ;  /* 0x0000009d0a2e7212 */ /* 0x001fe200078efcff */
[----:B------:R-:W-:Y:S01]  /*6830*/  FMUL.FTZ R157, R145, R122 ;  /* 0x0000007a919d7220 */ /* 0x000fe20000410000 */
[----:B------:R0:W-:Y:S01]  /*6840*/  F2F.F16.F32 R169, R142 ;  /* 0x0000008e00a97304 */ /* 0x0001e20000200800 */
[----:B-1----:R-:W-:-:S04]  /*6850*/  IMAD.WIDE.U32 R10, R143, 0x8, R8 ;  /* 0x000000088f0a7825 */ /* 0x002fc800078e0008 */
[----:B------:R-:W-:-:S03]  /*6860*/  FMUL.FTZ R164, R144, R157 ;  /* 0x0000009d90a47220 */ /* 0x000fc60000410000 */
[----:B------:R-:W-:Y:S01]  /*6870*/  F2F.F16.F32 R136, R175 ;  /* 0x000000af00887304 */ /* 0x000fe20000200800 */
[----:B0-----:R-:W-:Y:S01]  /*6880*/  HADD2.F32 R142, -RZ, R116.H1_H1 ;  /* 0x30000074ff8e7230 */ /* 0x001fe20000004100 */
[----:B------:R-:W3:Y:S01]  /*6890*/  LDG.E.64 R10, desc[UR8][R10.64] ;  /* 0x000000080a0a7981 */ /* 0x000ee2000c1e1b00 */
[----:B----4-:R-:W-:-:S04]  /*68a0*/  IMAD.WIDE.U32 R140, R143, 0x8, R4 ;  /* 0x000000088f8c7825 */ /* 0x010fc800078e0004 */
[----:B------:R-:W-:Y:S01]  /*68b0*/  FMUL.FTZ R168, R142, R159 ;  /* 0x0000009f8ea87220 */ /* 0x000fe20000410000 */
[----:B------:R0:W-:Y:S01]  /*68c0*/  F2F.F16.F32 R166, R164 ;  /* 0x000000a400a67304 */ /* 0x0001e20000200800 */
[----:B------:R1:W-:Y:S01]  /*68d0*/  STG.E.64 desc[UR8][R140.64], R42 ;  /* 0x0000002a8c007986 */ /* 0x0003e2000c101b08 */
[----:B------:R-:W-:Y:S01]  /*68e0*/  FMUL.FTZ R165, R165, R122 ;  /* 0x0000007aa5a57220 */ /* 0x000fe20000410000 */
[----:B--2---:R-:W-:-:S05]  /*68f0*/  IMAD.WIDE.U32 R144, R143, 0x8, R6 ;  /* 0x000000088f907825 */ /* 0x004fca00078e0006 */
[----:B------:R2:W-:Y:S01]  /*6900*/  F2F.F16.F32 R138, R147 ;  /* 0x00000093008a7304 */ /* 0x0005e20000200800 */
[----:B0-----:R-:W-:Y:S01]  /*6910*/  FMUL.FTZ R164, R162, R161 ;  /* 0x000000a1a2a47220 */ /* 0x001fe20000410000 */
[----:B-1----:R-:W-:-:S06]  /*6920*/  HADD2.F32 R140, -RZ, R16.H0_H0 ;  /* 0x20000010ff8c7230 */ /* 0x002fcc0000004100 */
[----:B------:R-:W0:Y:S01]  /*6930*/  F2F.F16.F32 R141, R168 ;  /* 0x000000a8008d7304 */ /* 0x000e220000200800 */
[C---:B--2---:R-:W-:Y:S01]  /*6940*/  IMAD.WIDE.U32 R146, R139.reuse, 0x8, R8 ;  /* 0x000000088b927825 */ /* 0x044fe200078e0008 */
[----:B------:R1:W-:Y:S03]  /*6950*/  STG.E.64 desc[UR8][R144.64], R48 ;  /* 0x0000003090007986 */ /* 0x0003e6000c101b08 */
[----:B------:R-:W-:Y:S01]  /*6960*/  FMUL.FTZ R162, R140, R165 ;  /* 0x000000a58ca27220 */ /* 0x000fe20000410000 */
[----:B------:R2:W4:Y:S02]  /*6970*/  LDG.E.64 R42, desc[UR8][R146.64] ;  /* 0x00000008922a7981 */ /* 0x000524000c1e1b00 */
[----:B------:R-:W5:Y:S01]  /*6980*/  F2F.F16.F32 R164, R164 ;  /* 0x000000a400a47304 */ /* 0x000f620000200800 */
[----:B------:R-:W-:-:S07]  /*6990*/  IMAD.WIDE.U32 R142, R139, 0x8, R4 ;  /* 0x000000088b8e7825 */ /* 0x000fce00078e0004 */
[----:B--2---:R-:W2:Y:S01]  /*69a0*/  F2F.F16.F32 R147, R162 ;  /* 0x000000a200937304 */ /* 0x004ea20000200800 */
        /* <DEDUP_REMOVED lines=19> */
[----:B--2---:R-:W-:Y:S01]  /*6ae0*/  LOP3.LUT R144, R144, R147, RZ, 0xfc, !PT ;  /* 0x0000009390907212 */ /* 0x004fe200078efcff */
[----:B------:R1:W-:Y:S02]  /*6af0*/  STG.E.64 desc[UR8][R142.64], R138 ;  /* 0x0000008a8e007986 */ /* 0x0003e4000c101b08 */
[----:B------:R-:W-:-:S02]  /*6b00*/  IMAD.WIDE.U32 R8, R123, 0x8, R8 ;  /* 0x000000087b087825 */ /* 0x000fc400078e0008 */
[----:B------:R-:W2:Y:S02]  /*6b10*/  LDG.E.64 R44, desc[UR8][R44.64] ;  /* 0x000000082c2c7981 */ /* 0x000ea4000c1e1b00 */
[----:B0-----:R-:W-:Y:S02]  /*6b20*/  IMAD.WIDE.U32 R40, R133, 0x8, R6 ;  /* 0x0000000885287825 */ /* 0x001fe400078e0006 */
[----:B------:R-:W-:Y:S04]  /*6b30*/  STG.E.64 desc[UR8][R136.64], R46 ;  /* 0x0000002e88007986 */ /* 0x000fe8000c101b08 */
[----:B------:R0:W-:Y:S04]  /*6b40*/  STG.E.64 desc[UR8][R40.64], R144 ;  /* 0x0000009028007986 */ /* 0x0001e8000c101b08 */
[----:B------:R-:W5:Y:S01]  /*6b50*/  LDG.E.64 R8, desc[UR8][R8.64] ;  /* 0x0000000808087981 */ /* 0x000f62000c1e1b00 */
[----:B------:R-:W-:Y:S01]  /*6b60*/  SHF.R.U32.HI R133, RZ, 0x10, R39 ;  /* 0x00000010ff857819 */ /* 0x000fe20000011627 */
[----:B------:R-:W-:-:S04]  /*6b70*/  FFMA.FTZ R132, R134, R132, R135 ;  /* 0x0000008486847223 */ /* 0x000fc80000010087 */
[----:B-1----:R-:W-:Y:S02]  /*6b80*/  HADD2.F32 R139, -RZ, R133.H0_H0 ;  /* 0x20000085ff8b7230 */ /* 0x002fe40000004100 */
[----:B------:R-:W-:Y:S01]  /*6b90*/  FADD.FTZ R133, -R132, R125 ;  /* 0x0000007d84857221 */ /* 0x000fe20000010100 */
[----:B0-----:R-:W-:Y:S02]  /*6ba0*/  MOV R40, R38 ;  /* 0x0000002600287202 */ /* 0x001fe40000000f00 */
[----:B------:R-:W-:Y:S01]  /*6bb0*/  MOV R125, R39 ;  /* 0x00000027007d7202 */ /* 0x000fe20000000f00 */
[----:B------:R-:W-:Y:S02]  /*6bc0*/  FFMA.FTZ R127, R134, R127, R135 ;  /* 0x0000007f867f7223 */ /* 0x000fe40000010087 */
[----:B------:R-:W-:Y:S01]  /*6bd0*/  HADD2.F32 R47, -RZ, R40.H0_H0 ;  /* 0x20000028ff2f7230 */ /* 0x000fe20000004100 */
[----:B------:R-:W-:Y:S01]  /*6be0*/  SHF.R.U64 R40, R38, 0x10, R39 ;  /* 0x0000001026287819 */ /* 0x000fe20000001227 */
[----:B------:R-:W-:Y:S01]  /*6bf0*/  FFMA.FTZ R131, R134, R131, R135 ;  /* 0x0000008386837223 */ /* 0x000fe20000010087 */
[----:B------:R-:W-:-:S02]  /*6c00*/  HADD2.F32 R41, -RZ, R125.H0_H0 ;  /* 0x2000007dff297230 */ /* 0x000fc40000004100 */
[----:B------:R-:W-:Y:S01]  /*6c10*/  FADD.FTZ R127, -R127, R126 ;  /* 0x0000007e7f7f7221 */ /* 0x000fe20000010100 */
[----:B------:R-:W-:Y:S02]  /*6c20*/  HADD2.F32 R125, -RZ, R40.H0_H0 ;  /* 0x20000028ff7d7230 */ /* 0x000fe40000004100 */
[----:B------:R-:W-:Y:S01]  /*6c30*/  FADD.FTZ R131, -R131, R128 ;  /* 0x0000008083837221 */ /* 0x000fe20000010100 */
[----:B------:R-:W-:Y:S01]  /*6c40*/  FFMA.FTZ R130, R134, R130, R135 ;  /* 0x0000008286827223 */ /* 0x000fe20000010087 */
[C---:B------:R-:W-:Y:S01]  /*6c50*/  FFMA.FTZ R127, R124.reuse, R127, R41 ;  /* 0x0000007f7c7f7223 */ /* 0x040fe20000010029 */
[C---:B------:R-:W-:Y:S01]  /*6c60*/  FFMA.FTZ R133, R124.reuse, R133, R139 ;  /* 0x000000857c857223 */ /* 0x040fe2000001008b */
[----:B------:R-:W-:Y:S01]  /*6c70*/  FFMA.FTZ R125, R124, R131, R125 ;  /* 0x000000837c7d7223 */ /* 0x000fe2000001007d */
[----:B------:R-:W-:Y:S01]  /*6c80*/  FADD.FTZ R129, -R130, R129 ;  /* 0x0000008182817221 */ /* 0x000fe20000010100 */
[----:B------:R0:W-:Y:S01]  /*6c90*/  F2F.F16.F32 R41, R127 ;  /* 0x0000007f00297304 */ /* 0x0001e20000200800 */
[----:B------:R-:W-:Y:S01]  /*6ca0*/  FMUL.FTZ R130, R127, R122 ;  /* 0x0000007a7f827220 */ /* 0x000fe20000410000 */
[----:B------:R-:W-:-:S02]  /*6cb0*/  HADD2.F32 R135, -RZ, R115.H1_H1 ;  /* 0x30000073ff877230 */ /* 0x000fc40000004100 */
[-C--:B------:R-:W-:Y:S01]  /*6cc0*/  FMUL.FTZ R128, R125, R122.reuse ;  /* 0x0000007a7d807220 */ /* 0x080fe20000410000 */
[----:B------:R-:W-:Y:S01]  /*6cd0*/  FMUL.FTZ R134, R133, R122 ;  /* 0x0000007a85867220 */ /* 0x000fe20000410000 */
[----:B------:R-:W-:Y:S02]  /*6ce0*/  HADD2.F32 R131, -RZ, R19.H0_H0 ;  /* 0x20000013ff837230 */ /* 0x000fe40000004100 */
[----:B0-----:R-:W-:Y:S01]  /*6cf0*/  HADD2.F32 R127, -RZ, R115.H0_H0 ;  /* 0x20000073ff7f7230 */ /* 0x001fe20000004100 */
[----:B------:R-:W0:Y:S01]  /*6d00*/  F2F.F16.F32 R46, R133 ;  /* 0x00000085002e7304 */ /* 0x000e220000200800 */
[----:B------:R-:W-:Y:S01]  /*6d10*/  FFMA.FTZ R129, R124, R129, R47 ;  /* 0x000000817c817223 */ /* 0x000fe2000001002f */
[----:B------:R-:W-:Y:S02]  /*6d20*/  FMUL.FTZ R135, R135, R134 ;  /* 0x0000008687877220 */ /* 0x000fe40000410000 */
[----:B------:R-:W-:Y:S01]  /*6d30*/  FMUL.FTZ R126, R127, R128 ;  /* 0x000000807f7e7220 */ /* 0x000fe20000410000 */
[----:B------:R-:W-:-:S03]  /*6d40*/  FMUL.FTZ R131, R131, R130 ;  /* 0x0000008283837220 */ /* 0x000fc60000410000 */
[----:B------:R0:W1:Y:S08]  /*6d50*/  F2F.F16.F32 R40, R125 ;  /* 0x0000007d00287304 */ /* 0x0000700000200800 */
[----:B------:R-:W1:Y:S08]  /*6d60*/  F2F.F16.F32 R47, R129 ;  /* 0x00000081002f7304 */ /* 0x000e700000200800 */
[----:B------:R-:W1:Y:S01]  /*6d70*/  F2F.F16.F32 R126, R126 ;  /* 0x0000007e007e7304 */ /* 0x000e620000200800 */
[----:B0-----:R-:W-:-:S07]  /*6d80*/  PRMT R125, R41, 0x5410, R46 ;  /* 0x00005410297d7816 */ /* 0x001fce000000002e */
[----:B------:R-:W-:Y:S08]  /*6d90*/  F2F.F16.F32 R132, R131 ;  /* 0x0000008300847304 */ /* 0x000ff00000200800 */
[----:B------:R-:W0:Y:S01]  /*6da0*/  F2F.F16.F32 R135, R135 ;  /* 0x0000008700877304 */ /* 0x000e220000200800 */
[----:B------:R-:W-:Y:S02]  /*6db0*/  HADD2.F32 R124, -RZ, R18.H0_H0 ;  /* 0x20000012ff7c7230 */ /* 0x000fe40000004100 */
[----:B------:R-:W-:Y:S01]  /*6dc0*/  FMUL.FTZ R133, R129, R122 ;  /* 0x0000007a81857220 */ /* 0x000fe20000410000 */
[----:B-1----:R-:W-:-:S04]  /*6dd0*/  IMAD.WIDE.U32 R40, R40, 0x10000, RZ ;  /* 0x0001000028287825 */ /* 0x002fc800078e00ff */
[----:B------:R-:W-:Y:S01]  /*6de0*/  FMUL.FTZ R124, R124, R133 ;  /* 0x000000857c7c7220 */ /* 0x000fe20000410000 */
[----:B------:R-:W-:Y:S01]  /*6df0*/  LOP3.LUT R40, R40, R47, RZ, 0xfc, !PT ;  /* 0x0000002f28287212 */ /* 0x000fe200078efcff */
[----:B------:R-:W-:Y:S02]  /*6e00*/  IMAD.WIDE.U32 R46, R126, 0x10000, RZ ;  /* 0x000100007e2e7825 */ /* 0x000fe400078e00ff */
[----:B------:R-:W1:Y:S01]  /*6e10*/  F2F.F16.F32 R131, R124 ;  /* 0x0000007c00837304 */ /* 0x000e620000200800 */
[----:B------:R-:W-:Y:S02]  /*6e20*/  LOP3.LUT R41, R125, R41, RZ, 0xfc, !PT ;  /* 0x000000297d297212 */ /* 0x000fe400078efcff */
[----:B0-----:R-:W-:Y:S01]  /*6e30*/  PRMT R135, R132, 0x5410, R135 ;  /* 0x0000541084877816 */ /* 0x001fe20000000087 */
[----:B------:R-:W-:-:S04]  /*6e40*/  IMAD.WIDE.U32 R4, R123, 0x8, R4 ;  /* 0x000000087b047825 */ /* 0x000fc800078e0004 */
[----:B------:R-:W-:Y:S01]  /*6e50*/  IMAD.WIDE.U32 R6, R123, 0x8, R6 ;  /* 0x000000087b067825 */ /* 0x000fe200078e0006 */
[----:B------:R0:W-:Y:S01]  /*6e60*/  STG.E.64 desc[UR8][R4.64], R40 ;  /* 0x0000002804007986 */ /* 0x0001e2000c101b08 */
[--C-:B---3--:R-:W-:Y:S02]  /*6e70*/  SHF.R.U32.HI R127, RZ, 0x10, R11.reuse ;  /* 0x00000010ff7f7819 */ /* 0x108fe4000001160b */
[----:B------:R-:W-:Y:S01]  /*6e80*/  HADD2.F32 R125, -RZ, R11.H0_H0 ;  /* 0x2000000bff7d7230 */ /* 0x000fe20000004100 */
[----:B------:R-:W-:Y:S02]  /*6e90*/  SHF.R.U64 R129, R10, 0x10, R11 ;  /* 0x000000100a817819 */ /* 0x000fe4000000120b */
[----:B------:R-:W-:Y:S01]  /*6ea0*/  LOP3.LUT R11, R135, R47, RZ, 0xfc, !PT ;  /* 0x0000002f870b7212 */ /* 0x000fe200078efcff */
[----:B------:R-:W-:Y:S01]  /*6eb0*/  HADD2.F32 R122, -RZ, R10.H0_H0 ;  /* 0x2000000aff7a7230 */ /* 0x000fe20000004100 */
[----:B-1----:R-:W-:Y:S01]  /*6ec0*/  LOP3.LUT R10, R46, R131, RZ, 0xfc, !PT ;  /* 0x000000832e0a7212 */ /* 0x002fe200078efcff */
[----:B------:R-:W-:-:S02]  /*6ed0*/  HADD2.F32 R127, -RZ, R127.H0_H0 ;  /* 0x2000007fff7f7230 */ /* 0x000fc40000004100 */
[----:B------:R-:W-:Y:S02]  /*6ee0*/  HADD2.F32 R129, -RZ, R129.H0_H0 ;  /* 0x20000081ff817230 */ /* 0x000fe40000004100 */
[----:B------:R1:W-:Y:S01]  /*6ef0*/  STG.E.64 desc[UR8][R6.64], R10 ;  /* 0x0000000a06007986 */ /* 0x0003e2000c101b08 */
[--C-:B----4-:R-:W-:Y:S01]  /*6f00*/  SHF.R.U32.HI R47, RZ, 0x10, R43.reuse ;  /* 0x00000010ff2f7819 */ /* 0x110fe2000001162b */
[----:B------:R-:W-:Y:S01]  /*6f10*/  HADD2.F32 R140, -RZ, R42.H0_H0 ;  /* 0x2000002aff8c7230 */ /* 0x000fe20000004100 */
[----:B------:R-:W-:Y:S01]  /*6f20*/  SHF.R.U64 R147, R42, 0x10, R43 ;  /* 0x000000102a937819 */ /* 0x000fe2000000122b */
[----:B------:R-:W-:Y:S02]  /*6f30*/  HADD2.F32 R144, -RZ, R43.H0_H0 ;  /* 0x2000002bff907230 */ /* 0x000fe40000004100 */
[----:B------:R-:W-:-:S03]  /*6f40*/  HADD2.F32 R47, -RZ, R47.H0_H0 ;  /* 0x2000002fff2f7230 */ /* 0x000fc60000004100 */
[----:B------:R-:W-:Y:S02]  /*6f50*/  FMUL.FTZ R144, R151, R144 ;  /* 0x0000009097907220 */ /* 0x000fe40000410000 */
[----:B------:R-:W-:Y:S01]  /*6f60*/  FMUL.FTZ R47, R0, R47 ;  /* 0x0000002f002f7220 */ /* 0x000fe20000410000 */
[----:B------:R-:W-:Y:S01]  /*6f70*/  HADD2.F32 R42, -RZ, R49.H0_H0 ;  /* 0x20000031ff2a7230 */ /* 0x000fe20000004100 */
[----:B------:R-:W-:Y:S01]  /*6f80*/  SHF.R.U64 R151, R48, 0x10, R49 ;  /* 0x0000001030977819 */ /* 0x000fe20000001231 */
[----:B------:R-:W-:-:S03]  /*6f90*/  HADD2.F32 R43, -RZ, R48.H0_H0 ;  /* 0x20000030ff2b7230 */ /* 0x000fc60000004100 */
[----:B------:R-:W-:Y:S01]  /*6fa0*/  FMUL.FTZ R0, R149, R42 ;  /* 0x0000002a95007220 */ /* 0x000fe20000410000 */
        /* <DEDUP_REMOVED lines=10> */
[--C-:B--2---:R-:W-:Y:S01]  /*7050*/  SHF.R.U64 R48, R44, 0x10, R45.reuse ;  /* 0x000000102c307819 */ /* 0x104fe2000000122d */
[----:B------:R-:W-:Y:S01]  /*7060*/  HADD2.F32 R42, -RZ, R45.H0_H0 ;  /* 0x2000002dff2a7230 */ /* 0x000fe20000004100 */
[----:B------:R-:W-:Y:S01]  /*7070*/  SHF.R.U32.HI R45, RZ, 0x10, R45 ;  /* 0x00000010ff2d7819 */ /* 0x000fe2000001162d */
[----:B------:R-:W-:-:S02]  /*7080*/  HADD2.F32 R44, -RZ, R44.H0_H0 ;  /* 0x2000002cff2c7230 */ /* 0x000fc40000004100 */
[----:B------:R-:W-:Y:S02]  /*7090*/  HADD2.F32 R48, -RZ, R48.H0_H0 ;  /* 0x20000030ff307230 */ /* 0x000fe40000004100 */
[----:B0-----:R-:W-:Y:S01]  /*70a0*/  HADD2.F32 R4, -RZ, R45.H0_H0 ;  /* 0x2000002dff047230 */ /* 0x001fe20000004100 */
[--C-:B-----5:R-:W-:Y:S02]  /*70b0*/  SHF.R.U64 R131, R8, 0x10, R9.reuse ;  /* 0x0000001008837819 */ /* 0x120fe40000001209 */
[----:B------:R-:W-:Y:S01]  /*70c0*/  SHF.R.U32.HI R5, RZ, 0x10, R9 ;  /* 0x00000010ff057819 */ /* 0x000fe20000011609 */
[----:B-1----:R-:W-:Y:S02]  /*70d0*/  HADD2.F32 R6, -RZ, R8.H0_H0 ;  /* 0x20000008ff067230 */ /* 0x002fe40000004100 */
        /* <DEDUP_REMOVED lines=14> */
.L_x_1429:
        /* <DEDUP_REMOVED lines=53> */
.L_x_1422:
        /* <DEDUP_REMOVED lines=27> */
.L_x_1432:
        /* <DEDUP_REMOVED lines=12> */
.L_x_10805:


//--------------------- .text._ZN10layer_norm13ln_bwd_kernelINS_13Kernel_traitsI6__halfS2_S2_S2_fjLj2560ELj1ELj1ELj4ELj8ENS_18Kernel_traits_baseILj2560ES2_S2_S2_S2_fjLj128EEEEELb0ELb1ELb1ELb0EEEvNS_9BwdParamsE --------------------------
	.section	.text._ZN10layer_norm13ln_bwd_kernelINS_13Kernel_traitsI6__halfS2_S2_S2_fjLj2560ELj1ELj1ELj4ELj8ENS_18Kernel_traits_baseILj2560ES2_S2_S2_S2_fjLj128EEEEELb0ELb1ELb1ELb0EEEvNS_9BwdParamsE,"ax",@progbits
	.align	128
        .global         _ZN10layer_norm13ln_bwd_kernelINS_13Kernel_traitsI6__halfS2_S2_S2_fjLj2560ELj1ELj1ELj4ELj8ENS_18Kernel_traits_baseILj2560ES2_S2_S2_S2_fjLj128EEEEELb0ELb1ELb1ELb0EEEvNS_9BwdParamsE
        .type           _ZN10layer_norm13ln_bwd_kernelINS_13Kernel_traitsI6__halfS2_S2_S2_fjLj2560ELj1ELj1ELj4ELj8ENS_18Kernel_traits_baseILj2560ES2_S2_S2_S2_fjLj128EEEEELb0ELb1ELb1ELb0EEEvNS_9BwdParamsE,@function
        .size           _ZN10layer_norm13ln_bwd_kernelINS_13Kernel_traitsI6__halfS2_S2_S2_fjLj2560ELj1ELj1ELj4ELj8ENS_18Kernel_traits_baseILj2560ES2_S2_S2_S2_fjLj128EEEEELb0ELb1ELb1ELb0EEEvNS_9BwdParamsE,(.L_x_10806 - _ZN10layer_norm13ln_bwd_kernelINS_13Kernel_traitsI6__halfS2_S2_S2_fjLj2560ELj1ELj1ELj4ELj8ENS_18Kernel_traits_baseILj2560ES2_S2_S2_S2_fjLj128EEEEELb0ELb1ELb1ELb0EEEvNS_9BwdParamsE)
        .other          _ZN10layer_norm13ln_bwd_kernelINS_13Kernel_traitsI6__halfS2_S2_S2_fjLj2560ELj1ELj1ELj4ELj8ENS_18Kernel_traits_baseILj2560ES2_S2_S2_S2_fjLj128EEEEELb0ELb1ELb1ELb0EEEvNS_9BwdParamsE,@"STO_CUDA_ENTRY STV_DEFAULT"
_ZN10layer_norm13ln_bwd_kernelINS_13Kernel_traitsI6__halfS2_S2_S2_fjLj2560ELj1ELj1ELj4ELj8ENS_18Kernel_traits_baseILj2560ES2_S2_S2_S2_fjLj128EEEEELb0ELb1ELb1ELb0EEEvNS_9BwdParamsE:
.text._ZN10layer_norm13ln_bwd_kernelINS_13Kernel_traitsI6__halfS2_S2_S2_fjLj2560ELj1ELj1ELj4ELj8ENS_18Kernel_traits_baseILj2560ES2_S2_S2_S2_fjLj128EEEEELb0ELb1ELb1ELb0EEEvNS_9BwdParamsE:
[----:B------:R-:W-:Y:S01]  /*0000*/  LDC R1, c[0x0][0x37c] ;  /* 0x0000df00ff017b82 */ /* 0x000fe20000000800 */
[----:B------:R-:W0:Y:S01]  /*0010*/  S2R R82, SR_TID.X ;  /* 0x0000000000527919 */ /* 0x000e220000002100 */
[----:B------:R-:W1:Y:S01]  /*0020*/  LDCU UR4, c[0x0][0x388] ;  /* 0x00007100ff0477ac */ /* 0x000e620008000800 */
[----:B------:R-:W2:Y:S01]  /*0030*/  LDCU UR5, c[0x0][0x384] ;  /* 0x00007080ff0577ac */ /* 0x000ea20008000800 */
[----:B------:R-:W3:Y:S01]  /*0040*/  LDCU.64 UR10, c[0x0][0x358] ;  /* 0x00006b00ff0a77ac */ /* 0x000ee20008000a00 */
[----:B-1----:R-:W-:-:S04]  /*0050*/  MOV R83, UR4 ;  /* 0x0000000400537c02 */ /* 0x002fc80008000f00 */
[----:B------:R-:W-:-:S04]  /*0060*/  SHF.R.S32.HI R0, RZ, 0x1f, R83 ;  /* 0x0000001fff007819 */ /* 0x000fc80000011453 */
[----:B------:R-:W-:Y:S02]  /*0070*/  LEA.HI R0, R0, R83, RZ, 0x2 ;  /* 0x0000005300007211 */ /* 0x000fe400078f10ff */
[----:B0-----:R-:W-:-:S04]  /*0080*/  LOP3.LUT R3, R82, 0x7f, RZ, 0x3c, !PT ;  /* 0x0000007f52037812 */ /* 0x001fc800078e3cff */
[----:B------:R-:W-:Y:S01]  /*0090*/  LEA.HI.SX32 R2, R0, R3, 0x1e ;  /* 0x0000000300027211 */ /* 0x000fe200078ff2ff */
[----:B------:R-:W0:Y:S01]  /*00a0*/  S2UR UR4, SR_CTAID.X ;  /* 0x00000000000479c3 */ /* 0x000e220000002500 */
[----:B------:R-:W-:Y:S02]  /*00b0*/  MOV R3, R82 ;  /* 0x0000005200037202 */ /* 0x000fe40000000f00 */
[C---:B------:R-:W-:Y:S02]  /*00c0*/  ISETP.GE.U32.AND P0, PT, R2.reuse, 0x80, PT ;  /* 0x000000800200780c */ /* 0x040fe40003f06070 */
[C---:B------:R-:W-:Y:S02]  /*00d0*/  ISETP.GE.U32.AND P1, PT, R2.reuse, 0x100, PT ;  /* 0x000001000200780c */ /* 0x040fe40003f26070 */
[C---:B------:R-:W-:Y:S02]  /*00e0*/  ISETP.GE.U32.AND P3, PT, R2.reuse, 0x180, PT ;  /* 0x000001800200780c */ /* 0x040fe40003f66070 */
[----:B------:R-:W-:-:S02]  /*00f0*/  ISETP.GE.U32.AND P4, PT, R2, 0x200, PT ;  /* 0x000002000200780c */ /* 0x000fc40003f86070 */
[----:B------:R-:W-:-:S05]  /*0100*/  ISETP.GE.U32.AND P5, PT, R2, 0x280, PT ;  /* 0x000002800200780c */ /* 0x000fca0003fa6070 */
[----:B------:R-:W1:Y:S08]  /*0110*/  @P0 LDC.64 R4, c[0x0][0x3d0] ;  /* 0x0000f400ff040b82 */ /* 0x000e700000000a00 */
[----:B------:R-:W4:Y:S08]  /*0120*/  @P0 LDC.64 R6, c[0x0][0x3e8] ;  /* 0x0000fa00ff060b82 */ /* 0x000f300000000a00 */
[----:B------:R-:W2:Y:S08]  /*0130*/  @P1 LDC.64 R8, c[0x0][0x3d0] ;  /* 0x0000f400ff081b82 */ /* 0x000eb00000000a00 */
[----:B------:R-:W2:Y:S01]  /*0140*/  @P1 LDC.64 R10, c[0x0][0x3e8] ;  /* 0x0000fa00ff0a1b82 */ /* 0x000ea20000000a00 */
[----:B-1----:R-:W-:Y:S01]  /*0150*/  @P0 IMAD.WIDE.U32 R4, R3, 0x8, R4 ;  /* 0x0000000803040825 */ /* 0x002fe200078e0004 */
[----:B0-----:R-:W-:-:S06]  /*0160*/  MOV R0, UR4 ;  /* 0x0000000400007c02 */ /* 0x001fcc0008000f00 */
[----:B------:R-:W0:Y:S01]  /*0170*/  @P3 LDC.64 R16, c[0x0][0x3d0] ;  /* 0x0000f400ff103b82 */ /* 0x000e220000000a00 */
[C---:B----4-:R-:W-:Y:S01]  /*0180*/  @P0 IMAD.WIDE.U32 R6, R3.reuse, 0x8, R6 ;  /* 0x0000000803060825 */ /* 0x050fe200078e0006 */
[----:B------:R-:W-:Y:S01]  /*0190*/  @P0 LOP3.LUT R3, R3, 0x80, RZ, 0xfc, !PT ;  /* 0x0000008003030812 */ /* 0x000fe200078efcff */
[----:B---3--:R-:W5:Y:S05]  /*01a0*/  @P0 LDG.E.64 R78, desc[UR10][R4.64] ;  /* 0x0000000a044e0981 */ /* 0x008f6a000c1e1b00 */
[----:B------:R-:W1:Y:S01]  /*01b0*/  @P3 LDC.64 R18, c[0x0][0x3e8] ;  /* 0x0000fa00ff123b82 */ /* 0x000e620000000a00 */
[----:B--2---:R-:W-:-:S07]  /*01c0*/  @P1 IMAD.WIDE.U32 R12, R3, 0x8, R8 ;  /* 0x00000008030c1825 */ /* 0x004fce00078e0008 */
[----:B------:R-:W2:Y:S01]  /*01d0*/  @P4 LDC.64 R20, c[0x0][0x3d0] ;  /* 0x0000f400ff144b82 */ /* 0x000ea20000000a00 */
[C---:B------:R-:W-:Y:S01]  /*01e0*/  @P1 IMAD.WIDE.U32 R14, R3.reuse, 0x8, R10 ;  /* 0x00000008030e1825 */ /* 0x040fe200078e000a */
[----:B------:R-:W-:Y:S01]  /*01f0*/  @P1 IADD3 R3, PT, PT, R3, 0x80, RZ ;  /* 0x0000008003031810 */ /* 0x000fe20007ffe0ff */
[----:B------:R-:W5:Y:S05]  /*0200*/  @P0 LDG.E.64 R64, desc[UR10][R6.64] ;  /* 0x0000000a06400981 */ /* 0x000f6a000c1e1b00 */
[----:B------:R-:W3:Y:S01]  /*0210*/  @P4 LDC.64 R22, c[0x0][0x3e8] ;  /* 0x0000fa00ff164b82 */ /* 0x000ee20000000a00 */
[----:B0-----:R-:W-:-:S07]  /*0220*/  @P3 IMAD.WIDE.U32 R16, R3, 0x8, R16 ;  /* 0x0000000803103825 */ /* 0x001fce00078e0010 */
[----:B------:R-:W0:Y:S01]  /*0230*/  @P5 LDC.64 R24, c[0x0][0x3d0] ;  /* 0x0000f400ff185b82 */ /* 0x000e220000000a00 */
[C---:B-1----:R-:W-:Y:S01]  /*0240*/  @P3 IMAD.WIDE.U32 R18, R3.reuse, 0x8, R18 ;  /* 0x0000000803123825 */ /* 0x042fe200078e0012 */
[----:B------:R-:W-:Y:S01]  /*0250*/  @P3 IADD3 R3, PT, PT, R3, 0x80, RZ ;  /* 0x0000008003033810 */ /* 0x000fe20007ffe0ff */
[----:B------:R-:W5:Y:S05]  /*0260*/  @P1 LDG.E.64 R80, desc[UR10][R12.64] ;  /* 0x0000000a0c501981 */ /* 0x000f6a000c1e1b00 */
[----:B------:R-:W1:Y:S01]  /*0270*/  @P5 LDC.64 R26, c[0x0][0x3e8] ;  /* 0x0000fa00ff1a5b82 */ /* 0x000e620000000a00 */
[----:B------:R-:W-:Y:S01]  /*0280*/  ISETP.GE.AND P2, PT, R0, UR5, PT ;  /* 0x0000000500007c0c */ /* 0x000fe2000bf46270 */
[----:B--2---:R-:W-:Y:S01]  /*0290*/  @P4 IMAD.WIDE.U32 R20, R3, 0x8, R20 ;  /* 0x0000000803144825 */ /* 0x004fe200078e0014 */
[----:B------:R-:W5:Y:S01]  /*02a0*/  @P1 LDG.E.64 R66, desc[UR10][R14.64] ;  /* 0x0000000a0e421981 */ /* 0x000f62000c1e1b00 */
[----:B------:R-:W-:-:S02]  /*02b0*/  CS2R R60, SRZ ;  /* 0x00000000003c7805 */ /* 0x000fc4000001ff00 */
[----:B------:R-:W-:Y:S02]  /*02c0*/  CS2R R62, SRZ ;  /* 0x00000000003e7805 */ /* 0x000fe4000001ff00 */
[----:B------:R-:W-:Y:S01]  /*02d0*/  CS2R R56, SRZ ;  /* 0x0000000000387805 */ /* 0x000fe2000001ff00 */
[----:B------:R-:W5:Y:S01]  /*02e0*/  @P3 LDG.E.64 R84, desc[UR10][R16.64] ;  /* 0x0000000a10543981 */ /* 0x000f62000c1e1b00 */
[C---:B---3--:R-:W-:Y:S01]  /*02f0*/  @P4 IMAD.WIDE.U32 R22, R3.reuse, 0x8, R22 ;  /* 0x0000000803164825 */ /* 0x048fe200078e0016 */
[----:B------:R-:W-:Y:S02]  /*0300*/  @P4 IADD3 R3, PT, PT, R3, 0x80, RZ ;  /* 0x0000008003034810 */ /* 0x000fe40007ffe0ff */
[----:B------:R-:W-:Y:S01]  /*0310*/  CS2R R58, SRZ ;  /* 0x00000000003a7805 */ /* 0x000fe2000001ff00 */
[----:B------:R-:W5:Y:S01]  /*0320*/  @P3 LDG.E.64 R68, desc[UR10][R18.64] ;  /* 0x0000000a12443981 */ /* 0x000f62000c1e1b00 */
[----:B------:R-:W-:Y:S02]  /*0330*/  CS2R R52, SRZ ;  /* 0x0000000000347805 */ /* 0x000fe4000001ff00 */
[----:B------:R-:W-:-:S02]  /*0340*/  CS2R R54, SRZ ;  /* 0x0000000000367805 */ /* 0x000fc4000001ff00 */
[----:B------:R-:W-:Y:S01]  /*0350*/  CS2R R48, SRZ ;  /* 0x0000000000307805 */ /* 0x000fe2000001ff00 */
[----:B------:R2:W5:Y:S01]  /*0360*/  @P4 LDG.E.64 R76, desc[UR10][R20.64] ;  /* 0x0000000a144c4981 */ /* 0x000562000c1e1b00 */
[C---:B0-----:R-:W-:Y:S01]  /*0370*/  @P5 IMAD.WIDE.U32 R8, R3.reuse, 0x8, R24 ;  /* 0x0000000803085825 */ /* 0x041fe200078e0018 */
[----:B------:R-:W-:Y:S02]  /*0380*/  CS2R R50, SRZ ;  /* 0x0000000000327805 */ /* 0x000fe4000001ff00 */
[----:B------:R-:W-:Y:S01]  /*0390*/  CS2R R44, SRZ ;  /* 0x00000000002c7805 */ /* 0x000fe2000001ff00 */
[----:B------:R0:W5:Y:S01]  /*03a0*/  @P4 LDG.E.64 R70, desc[UR10][R22.64] ;  /* 0x0000000a16464981 */ /* 0x000162000c1e1b00 */
[----:B-1----:R-:W-:-:S03]  /*03b0*/  @P5 IMAD.WIDE.U32 R10, R3, 0x8, R26 ;  /* 0x00000008030a5825 */ /* 0x002fc600078e001a */
[----:B------:R1:W5:Y:S01]  /*03c0*/  @P5 LDG.E.64 R72, desc[UR10][R8.64] ;  /* 0x0000000a08485981 */ /* 0x000362000c1e1b00 */
[----:B------:R-:W-:Y:S02]  /*03d0*/  CS2R R46, SRZ ;  /* 0x00000000002e7805 */ /* 0x000fe4000001ff00 */
[----:B------:R-:W-:Y:S02]  /*03e0*/  CS2R R40, SRZ ;  /* 0x0000000000287805 */ /* 0x000fe4000001ff00 */
[----:B------:R-:W-:Y:S01]  /*03f0*/  CS2R R42, SRZ ;  /* 0x00000000002a7805 */ /* 0x000fe2000001ff00 */
[----:B------:R3:W5:Y:S01]  /*0400*/  @P5 LDG.E.64 R74, desc[UR10][R10.64] ;  /* 0x0000000a0a4a5981 */ /* 0x000762000c1e1b00 */
        /* <DEDUP_REMOVED lines=8> */
[----:B--2---:R-:W-:-:S02]  /*0490*/  CS2R R20, SRZ ;  /* 0x0000000000147805 */ /* 0x004fc4000001ff00 */
[----:B0-----:R-:W-:Y:S02]  /*04a0*/  CS2R R22, SRZ ;  /* 0x0000000000167805 */ /* 0x001fe4000001ff00 */
[----:B------:R-:W-:Y:S02]  /*04b0*/  CS2R R16, SRZ ;  /* 0x0000000000107805 */ /* 0x000fe4000001ff00 */
[----:B------:R-:W-:Y:S02]  /*04c0*/  CS2R R18, SRZ ;  /* 0x0000000000127805 */ /* 0x000fe4000001ff00 */
[----:B------:R-:W-:Y:S02]  /*04d0*/  CS2R R12, SRZ ;  /* 0x00000000000c7805 */ /* 0x000fe4000001ff00 */
[----:B------:R-:W-:Y:S02]  /*04e0*/  CS2R R14, SRZ ;  /* 0x00000000000e7805 */ /* 0x000fe4000001ff00 */
[----:B-1----:R-:W-:-:S02]  /*04f0*/  CS2R R8, SRZ ;  /* 0x0000000000087805 */ /* 0x002fc4000001ff00 */
[----:B---3--:R-:W-:Y:S02]  /*0500*/  CS2R R10, SRZ ;  /* 0x00000000000a7805 */ /* 0x008fe4000001ff00 */
[----:B------:R-:W-:Y:S02]  /*0510*/  CS2R R4, SRZ ;  /* 0x0000000000047805 */ /* 0x000fe4000001ff00 */
[----:B------:R-:W-:Y:S01]  /*0520*/  CS2R R6, SRZ ;  /* 0x0000000000067805 */ /* 0x000fe2000001ff00 */
[----:B------:R-:W-:Y:S06]  /*0530*/  @P2 BRA `(.L_x_1433) ;  /* 0x0000007400202947 */ /* 0x000fec0003800000 */
[----:B-----5:R-:W-:Y:S02]  /*0540*/  MOV R107, R78 ;  /* 0x0000004e006b7202 */ /* 0x020fe40000000f00 */
        /* <DEDUP_REMOVED lines=46> */
[--C-:B------:R-:W-:Y:S01]  /*0830*/  SHF.R.U64 R15, R68, 0x10, R69.reuse ;  /* 0x00000010440f7819 */ /* 0x100fe20000001245 */
[----:B------:R-:W1:Y:S01]  /*0840*/  LDCU.U8 UR9, c[0x0][0x410] ;  /* 0x00008200ff0977ac */ /* 0x000e620008000000 */
[----:B------:R-:W-:Y:S02]  /*0850*/  MOV R142, R69 ;  /* 0x00000045008e7202 */ /* 0x000fe40000000f00 */
[----:B------:R-:W-:Y:S01]  /*0860*/  SHF.R.U32.HI R16, RZ, 0x10, R69 ;  /* 0x00000010ff107819 */ /* 0x000fe20000011645 */
[----:B------:R-:W2:Y:S01]  /*0870*/  LDCU UR14, c[0x0][0x400] ;  /* 0x00008000ff0e77ac */ /* 0x000ea20008000800 */
[----:B------:R-:W-:-:S02]  /*0880*/  MOV R143, R70 ;  /* 0x00000046008f7202 */ /* 0x000fc40000000f00 */
[--C-:B------:R-:W-:Y:S01]  /*0890*/  SHF.R.U64 R17, R70, 0x10, R71.reuse ;  /* 0x0000001046117819 */ /* 0x100fe20000001247 */
[----:B------:R-:W3:Y:S01]  /*08a0*/  LDCU.64 UR12, c[0x0][0x438] ;  /* 0x00008700ff0c77ac */ /* 0x000ee20008000a00 */
[----:B------:R-:W-:Y:S02]  /*08b0*/  MOV R144, R71 ;  /* 0x0000004700907202 */ /* 0x000fe40000000f00 */
[----:B------:R-:W-:Y:S01]  /*08c0*/  SHF.R.U32.HI R18, RZ, 0x10, R71 ;  /* 0x00000010ff127819 */ /* 0x000fe20000011647 */
[----:B------:R-:W4:Y:S01]  /*08d0*/  LDCU.64 UR6, c[0x0][0x478] ;  /* 0x00008f00ff0677ac */ /* 0x000f220008000a00 */
[----:B------:R-:W-:Y:S02]  /*08e0*/  MOV R145, R74 ;  /* 0x0000004a00917202 */ /* 0x000fe40000000f00 */
[----:B------:R-:W-:Y:S02]  /*08f0*/  SHF.R.U64 R19, R74, 0x10, R75 ;  /* 0x000000104a137819 */ /* 0x000fe4000000124b */
[----:B------:R-:W-:-:S02]  /*0900*/  MOV R146, R75 ;  /* 0x0000004b00927202 */ /* 0x000fc40000000f00 */
[----:B------:R-:W-:Y:S02]  /*0910*/  SHF.R.U32.HI R20, RZ, 0x10, R75 ;  /* 0x00000010ff147819 */ /* 0x000fe4000001164b */
[----:B------:R-:W-:Y:S02]  /*0920*/  SHF.R.U64 R106, R78, 0x10, R79 ;  /* 0x000000104e6a7819 */ /* 0x000fe4000000124f */
[----:B------:R-:W-:Y:S02]  /*0930*/  MOV R3, R79 ;  /* 0x0000004f00037202 */ /* 0x000fe40000000f00 */
[----:B------:R-:W-:Y:S02]  /*0940*/  MOV R86, R76 ;  /* 0x0000004c00567202 */ /* 0x000fe40000000f00 */
[----:B------:R-:W-:Y:S02]  /*0950*/  SHF.R.U64 R85, R76, 0x10, R77 ;  /* 0x000000104c557819 */ /* 0x000fe4000000124d */
[----:B------:R-:W-:-:S02]  /*0960*/  MOV R84, R77 ;  /* 0x0000004d00547202 */ /* 0x000fc40000000f00 */
        /* <DEDUP_REMOVED lines=25> */
[----:B------:R-:W-:Y:S02]  /*0b00*/  CS2R R20, SRZ ;  /* 0x0000000000147805 */ /* 0x000fe4000001ff00 */
[----:B------:R-:W-:Y:S02]  /*0b10*/  PRMT R106, R3, 0x5410, R106 ;  /* 0x00005410036a7816 */ /* 0x000fe4000000006a */
[----:B------:R-:W-:Y:S02]  /*0b20*/  PRMT R87, R87, 0x5410, R87 ;  /* 0x0000541057577816 */ /* 0x000fe40000000057 */
[----:B------:R-:W-:Y:S02]  /*0b30*/  PRMT R86, R86, 0x5410, R86 ;  /* 0x0000541056567816 */ /* 0x000fe40000000056 */
[----:B------:R-:W-:-:S02]  /*0b40*/  PRMT R85, R85, 0x5410, R85 ;  /* 0x0000541055557816 */ /* 0x000fc40000000055 */
[----:B01234-:R-:W-:-:S07]  /*0b50*/  PRMT R84, R84, 0x5410, R84 ;  /* 0x0000541054547816 */ /* 0x01ffce0000000054 */
.L_x_1551:
        /* <DEDUP_REMOVED lines=9> */
[----:B------:R-:W-:Y:S01]  /*0bf0*/  BSSY.RECONVERGENT B0, `(.L_x_1434) ;  /* 0x0000172000007945 */ /* 0x000fe20003800200 */
[----:B------:R-:W-:Y:S01]  /*0c00*/  HFMA2 R156, -RZ, RZ, 0, 0 ;  /* 0x00000000ff9c7431 */ /* 0x000fe200000001ff */
[----:B------:R-:W-:Y:S02]  /*0c10*/  MOV R70, RZ ;  /* 0x000000ff00467202 */ /* 0x000fe40000000f00 */
[----:B---3--:R-:W-:-:S13]  /*0c20*/  ISETP.GE.AND P1, PT, R108, 0x1, PT ;  /* 0x000000016c00780c */ /* 0x008fda0003f26270 */
[----:B0-----:R-:W-:Y:S05]  /*0c30*/  @!P1 BRA `(.L_x_1435) ;  /* 0x00000014002c9947 */ /* 0x001fea0003800000 */
[----:B------:R-:W0:Y:S08]  /*0c40*/  LDC.64 R64, c[0x0][0x3c0] ;  /* 0x0000f000ff407b82 */ /* 0x000e300000000a00 */
[----:B------:R-:W1:Y:S01]  /*0c50*/  LDC R83, c[0x0][0x388] ;  /* 0x0000e200ff537b82 */ /* 0x000e620000000800 */
[----:B0-----:R-:W-:-:S06]  /*0c60*/  IMAD.WIDE R66, R0, 0x4, R64 ;  /* 0x0000000400427825 */ /* 0x001fcc00078e0240 */
[----:B------:R0:W2:Y:S01]  /*0c70*/  LDG.E R66, desc[UR10][R66.64] ;  /* 0x0000000a42427981 */ /* 0x0000a2000c1e1900 */
[----:B------:R-:W-:Y:S01]  /*0c80*/  IADD3 R64, PT, PT, R108, -0x1, RZ ;  /* 0xffffffff6c407810 */ /* 0x000fe20007ffe0ff */
[-C--:B-1----:R-:W-:Y:S01]  /*0c90*/  IMAD R68, R0, R83.reuse, RZ ;  /* 0x0000005300447224 */ /* 0x082fe200078e02ff */
[----:B------:R-:W-:Y:S01]  /*0ca0*/  ISETP.GE.U32.AND P6, PT, R2, 0x80, PT ;  /* 0x000000800200780c */ /* 0x000fe20003fc6070 */
[----:B------:R-:W1:Y:S01]  /*0cb0*/  S2R R82, SR_TID.X ;  /* 0x0000000000527919 */ /* 0x000e620000002100 */
[----:B------:R-:W-:Y:S01]  /*0cc0*/  ISETP.NE.AND P0, PT, RZ, UR9, PT ;  /* 0x00000009ff007c0c */ /* 0x000fe2000bf05270 */
[----:B------:R-:W-:Y:S01]  /*0cd0*/  IMAD R64, R64, R83, RZ ;  /* 0x0000005340407224 */ /* 0x000fe200078e02ff */
[----:B------:R-:W-:Y:S01]  /*0ce0*/  SHF.R.S32.HI R153, RZ, 0x1f, R68 ;  /* 0x0000001fff997819 */ /* 0x000fe20000011444 */
[----:B------:R-:W-:Y:S01]  /*0cf0*/  BSSY.RECONVERGENT B1, `(.L_x_1436) ;  /* 0x000004a000017945 */ /* 0x000fe20003800200 */
[----:B------:R-:W-:Y:S02]  /*0d00*/  ISETP.GE.U32.AND P5, PT, R2, 0x100, PT ;  /* 0x000001000200780c */ /* 0x000fe40003fa6070 */
[----:B------:R-:W-:-:S02]  /*0d10*/  LEA.HI R153, R153, R68, RZ, 0x2 ;  /* 0x0000004499997211 */ /* 0x000fc400078f10ff */
[----:B------:R-:W-:Y:S02]  /*0d20*/  SHF.R.S32.HI R65, RZ, 0x1f, R64 ;  /* 0x0000001fff417819 */ /* 0x000fe40000011440 */
[C---:B------:R-:W-:Y:S02]  /*0d30*/  ISETP.GE.U32.AND P2, PT, R2.reuse, 0x180, PT ;  /* 0x000001800200780c */ /* 0x040fe40003f46070 */
[----:B------:R-:W-:Y:S02]  /*0d40*/  LEA.HI R65, R65, R64, RZ, 0x2 ;  /* 0x0000004041417211 */ /* 0x000fe400078f10ff */
[C---:B------:R-:W-:Y:S02]  /*0d50*/  ISETP.GE.U32.AND P3, PT, R2.reuse, 0x200, PT ;  /* 0x000002000200780c */ /* 0x040fe40003f66070 */
[----:B------:R-:W-:Y:S02]  /*0d60*/  ISETP.GE.U32.AND P4, PT, R2, 0x280, PT ;  /* 0x000002800200780c */ /* 0x000fe40003f86070 */
[----:B------:R-:W-:-:S02]  /*0d70*/  MOV R156, RZ ;  /* 0x000000ff009c7202 */ /* 0x000fc40000000f00 */
[----:B------:R-:W-:Y:S02]  /*0d80*/  MOV R70, RZ ;  /* 0x000000ff00467202 */ /* 0x000fe40000000f00 */
[-C--:B-1----:R-:W-:Y:S02]  /*0d90*/  LEA.HI.SX32 R153, R153, R82.reuse, 0x1e ;  /* 0x0000005299997211 */ /* 0x082fe400078ff2ff */
[----:B------:R-:W-:Y:S02]  /*0da0*/  LEA.HI.SX32 R68, R65, R82, 0x1e ;  /* 0x0000005241447211 */ /* 0x000fe400078ff2ff */
[----:B0-----:R-:W-:Y:S02]  /*0db0*/  MOV R67, R153 ;  /* 0x0000009900437202 */ /* 0x001fe40000000f00 */
        /* <DEDUP_REMOVED lines=12> */
[----:B0-----:R-:W-:-:S04]  /*0e80*/  @P0 IMAD.WIDE.U32 R156, R67, 0x8, R70 ;  /* 0x00000008439c0825 */ /* 0x001fc800078e0046 */
[----:B------:R-:W-:Y:S01]  /*0e90*/  HADD2.F32 R115, -RZ, R105.H1_H1 ;  /* 0x30000069ff737230 */ /* 0x000fe20000004100 */
[----:B------:R0:W5:Y:S01]  /*0ea0*/  @P0 LDG.E.64 R72, desc[UR10][R156.64] ;  /* 0x0000000a9c480981 */ /* 0x000162000c1e1b00 */
[----:B------:R-:W-:Y:S02]  /*0eb0*/  IADD3 R68, PT, PT, R68, 0x80, RZ ;  /* 0x0000008044447810 */ /* 0x000fe40007ffe0ff */
[----:B------:R-:W-:Y:S01]  /*0ec0*/  IADD3 R67, PT, PT, R67, 0x80, RZ ;  /* 0x0000008043437810 */ /* 0x000fe20007ffe0ff */
[----:B--2---:R-:W-:Y:S01]  /*0ed0*/  HADD2.F32 R3, -RZ, R64.H0_H0 ;  /* 0x20000040ff037230 */ /* 0x004fe20000004100 */
[----:B------:R-:W-:-:S04]  /*0ee0*/  SHF.R.U64 R113, R64, 0x10, R65 ;  /* 0x0000001040717819 */ /* 0x000fc80000001241 */
[----:B------:R-:W-:Y:S01]  /*0ef0*/  FADD.FTZ R64, -R66, R3 ;  /* 0x0000000342407221 */ /* 0x000fe20000010100 */
[----:B---3--:R-:W-:Y:S01]  /*0f00*/  MOV R100, R110 ;  /* 0x0000006e00647202 */ /* 0x008fe20000000f00 */
[----:B------:R-:W-:Y:S01]  /*0f10*/  HADD2.F32 R113, -RZ, R113.H0_H0 ;  /* 0x20000071ff717230 */ /* 0x000fe20000004100 */
[--C-:B------:R-:W-:Y:S02]  /*0f20*/  SHF.R.U64 R71, R110, 0x10, R111.reuse ;  /* 0x000000106e477819 */ /* 0x100fe4000000126f */
[----:B------:R-:W-:Y:S02]  /*0f30*/  MOV R69, R111 ;  /* 0x0000006f00457202 */ /* 0x000fe40000000f00 */
[----:B------:R-:W-:Y:S01]  /*0f40*/  SHF.R.U32.HI R70, RZ, 0x10, R111 ;  /* 0x00000010ff467819 */ /* 0x000fe2000001166f */
[----:B------:R-:W-:Y:S02]  /*0f50*/  HADD2.F32 R111, -RZ, R100.H0_H0 ;  /* 0x20000064ff6f7230 */ /* 0x000fe40000004100 */
[----:B-----5:R-:W-:Y:S01]  /*0f60*/  FMUL.FTZ R3, R109, R64 ;  /* 0x000000406d037220 */ /* 0x020fe20000410000 */
[----:B------:R-:W-:Y:S01]  /*0f70*/  FADD.FTZ R100, -R66, R113 ;  /* 0x0000007142647221 */ /* 0x000fe20000010100 */
[----:B------:R-:W-:-:S02]  /*0f80*/  HADD2.F32 R64, -RZ, R71.H0_H0 ;  /* 0x20000047ff407230 */ /* 0x000fc40000004100 */
[----:B------:R-:W-:Y:S01]  /*0f90*/  FADD.FTZ R40, R40, R111 ;  /* 0x0000006f28287221 */ /* 0x000fe20000010000 */
[-C--:B------:R-:W-:Y:S01]  /*0fa0*/  FFMA.FTZ R60, R3, R111.reuse, R60 ;  /* 0x0000006f033c7223 */ /* 0x080fe2000001003c */
[----:B------:R-:W-:Y:S01]  /*0fb0*/  FMUL.FTZ R102, R102, R111 ;  /* 0x0000006f66667220 */ /* 0x000fe20000410000 */
[----:B------:R-:W-:Y:S02]  /*0fc0*/  HADD2.F32 R111, -RZ, R106.H1_H1 ;  /* 0x3000006aff6f7230 */ /* 0x000fe40000004100 */
[----:B------:R-:W-:Y:S01]  /*0fd0*/  FMUL.FTZ R100, R109, R100 ;  /* 0x000000646d647220 */ /* 0x000fe20000410000 */
[----:B------:R-:W-:Y:S01]  /*0fe0*/  HADD2.F32 R113, -RZ, R65.H0_H0 ;  /* 0x20000041ff717230 */ /* 0x000fe20000004100 */
[----:B------:R-:W-:Y:S01]  /*0ff0*/  SHF.R.U32.HI R71, RZ, 0x10, R65 ;  /* 0x00000010ff477819 */ /* 0x000fe20000011641 */
[----:B------:R-:W-:Y:S01]  /*1000*/  FADD.FTZ R41, R41, R64 ;  /* 0x0000004029297221 */ /* 0x000fe20000010000 */
[-C--:B------:R-:W-:Y:S01]  /*1010*/  FFMA.FTZ R61, R100, R64.reuse, R61 ;  /* 0x00000040643d7223 */ /* 0x080fe2000001003d */
[----:B------:R-:W-:Y:S01]  /*1020*/  FMUL.FTZ R111, R111, R64 ;  /* 0x000000406f6f7220 */ /* 0x000fe20000410000 */
[----:B------:R-:W-:-:S02]  /*1030*/  HADD2.F32 R65, -RZ, R69.H0_H0 ;  /* 0x20000045ff417230 */ /* 0x000fc40000004100 */
[C---:B------:R-:W-:Y:S01]  /*1040*/  FADD.FTZ R64, -R66.reuse, R113 ;  /* 0x0000007142407221 */ /* 0x040fe20000010100 */
[----:B------:R-:W-:Y:S02]  /*1050*/  HADD2.F32 R69, -RZ, R71.H0_H0 ;  /* 0x20000047ff457230 */ /* 0x000fe40000004100 */
[----:B------:R-:W-:Y:S02]  /*1060*/  HADD2.F32 R110, -RZ, R106.H0_H0 ;  /* 0x2000006aff6e7230 */ /* 0x000fe40000004100 */
[----:B------:R-:W-:Y:S01]  /*1070*/  FMUL.FTZ R113, R109, R64 ;  /* 0x000000406d717220 */ /* 0x000fe20000410000 */
[----:B------:R-:W-:Y:S01]  /*1080*/  FADD.FTZ R64, RZ, R102 ;  /* 0x00000066ff407221 */ /* 0x000fe20000010000 */
[----:B------:R-:W-:Y:S01]  /*1090*/  FADD.FTZ R112, -R66, R69 ;  /* 0x0000004542707221 */ /* 0x000fe20000010100 */
[----:B------:R-:W-:Y:S01]  /*10a0*/  FFMA.FTZ R69, R3, R102, RZ ;  /* 0x0000006603457223 */ /* 0x000fe200000100ff */
[----:B------:R-:W-:Y:S01]  /*10b0*/  FADD.FTZ R42, R42, R65 ;  /* 0x000000412a2a7221 */ /* 0x000fe20000010000 */
[-C--:B------:R-:W-:Y:S01]  /*10c0*/  FFMA.FTZ R62, R113, R65.reuse, R62 ;  /* 0x00000041713e7223 */ /* 0x080fe2000001003e */
[----:B------:R-:W-:Y:S01]  /*10d0*/  FMUL.FTZ R110, R110, R65 ;  /* 0x000000416e6e7220 */ /* 0x000fe20000410000 */
[----:B------:R-:W-:-:S02]  /*10e0*/  HADD2.F32 R70, -RZ, R70.H0_H0 ;  /* 0x20000046ff467230 */ /* 0x000fc40000004100 */
[----:B------:R-:W-:Y:S01]  /*10f0*/  FADD.FTZ R65, R64, R111 ;  /* 0x0000006f40417221 */ /* 0x000fe20000010000 */
[----:B------:R-:W-:Y:S01]  /*1100*/  FFMA.FTZ R64, R100, R111, R69 ;  /* 0x0000006f64407223 */ /* 0x000fe20000010045 */
[----:B------:R-:W-:Y:S02]  /*1110*/  FMUL.FTZ R112, R109, R112 ;  /* 0x000000706d707220 */ /* 0x000fe40000410000 */
[----:B0-----:R-:W-:Y:S01]  /*1120*/  FADD.FTZ R156, R65, R110 ;  /* 0x0000006e419c7221 */ /* 0x001fe20000010000 */
[----:B------:R-:W-:Y:S01]  /*1130*/  FMUL.FTZ R115, R115, R70 ;  /* 0x0000004673737220 */ /* 0x000fe20000410000 */
[----:B------:R-:W-:Y:S01]  /*1140*/  FFMA.FTZ R65, R113, R110, R64 ;  /* 0x0000006e71417223 */ /* 0x000fe20000010040 */
[----:B------:R-:W-:Y:S01]  /*1150*/  FADD.FTZ R43, R43, R70 ;  /* 0x000000462b2b7221 */ /* 0x000fe20000010000 */
[----:B------:R-:W-:Y:S01]  /*1160*/  FFMA.FTZ R63, R112, R70, R63 ;  /* 0x00000046703f7223 */ /* 0x000fe2000001003f */
[----:B------:R-:W-:Y:S01]  /*1170*/  FADD.FTZ R156, R156, R115 ;  /* 0x000000739c9c7221 */ /* 0x000fe20000010000 */
[----:B------:R-:W-:-:S07]  /*1180*/  FFMA.FTZ R70, R112, R115, R65 ;  /* 0x0000007370467223 */ /* 0x000fce0000010041 */
.L_x_1437:
[----:B------:R-:W-:Y:S05]  /*1190*/  BSYNC.RECONVERGENT B1 ;  /* 0x0000000000017941 */ /* 0x000fea0003800200 */
.L_x_1436:
[----:B------:R-:W-:Y:S04]  /*11a0*/  BSSY.RECONVERGENT B1, `(.L_x_1438) ;  /* 0x000003d000017945 */ /* 0x000fe80003800200 */
[----:B------:R-:W-:Y:S05]  /*11b0*/  @!P5 BRA `(.L_x_1439) ;  /* 0x0000000000ecd947 */ /* 0x000fea0003800000 */
[----:B------:R-:W0:Y:S08]  /*11c0*/  LDC.64 R64, c[0x0][0x3a8] ;  /* 0x0000ea00ff407b82 */ /* 0x000e300000000a00 */
[----:B------:R-:W1:Y:S01]  /*11d0*/  LDC.64 R116, c[0x0][0x428] ;  /* 0x00010a00ff747b82 */ /* 0x000e620000000a00 */
[----:B------:R-:W-:Y:S01]  /*11e0*/  ISETP.NE.U32.AND P0, PT, RZ, UR12, PT ;  /* 0x0000000cff007c0c */ /* 0x000fe2000bf05070 */
[----:B0-----:R-:W-:-:S06]  /*11f0*/  IMAD.WIDE.U32 R64, R67, 0x8, R64 ;  /* 0x0000000843407825 */ /* 0x001fcc00078e0040 */
[----:B------:R-:W2:Y:S01]  /*1200*/  LDG.E.64 R64, desc[UR10][R64.64] ;  /* 0x0000000a40407981 */ /* 0x000ea2000c1e1b00 */
[----:B-1----:R-:W-:-:S05]  /*1210*/  IMAD.WIDE.U32 R116, R68, 0x8, R116 ;  /* 0x0000000844747825 */ /* 0x002fca00078e0074 */
[----:B------:R2:W3:Y:S01]  /*1220*/  LDG.E.64 R96, desc[UR10][R116.64] ;  /* 0x0000000a74607981 */ /* 0x0004e2000c1e1b00 */
[----:B------:R-:W-:-:S13]  /*1230*/  ISETP.NE.AND.EX P0, PT, RZ, UR13, PT, P0 ;  /* 0x0000000dff007c0c */ /* 0x000fda000bf05300 */
[----:B------:R-:W0:Y:S02]  /*1240*/  @P0 LDC.64 R158, c[0x0][0x438] ;  /* 0x00010e00ff9e0b82 */ /* 0x000e240000000a00 */
[----:B0-----:R-:W-:-:S05]  /*1250*/  @P0 IMAD.WIDE.U32 R158, R67, 0x8, R158 ;  /* 0x00000008439e0825 */ /* 0x001fca00078e009e */
[----:B------:R0:W5:Y:S01]  /*1260*/  @P0 LDG.E.64 R74, desc[UR10][R158.64] ;  /* 0x0000000a9e4a0981 */ /* 0x000162000c1e1b00 */
[----:B------:R-:W-:Y:S02]  /*1270*/  HADD2.F32 R114, -RZ, R104.H0_H0 ;  /* 0x20000068ff727230 */ /* 0x000fe40000004100 */
[----:B------:R-:W-:Y:S01]  /*1280*/  HADD2.F32 R119, -RZ, R103.H1_H1 ;  /* 0x30000067ff777230 */ /* 0x000fe20000004100 */
[----:B------:R-:W-:Y:S02]  /*1290*/  IADD3 R68, PT, PT, R68, 0x80, RZ ;  /* 0x0000008044447810 */ /* 0x000fe40007ffe0ff */
[----:B------:R-:W-:Y:S02]  /*12a0*/  IADD3 R67, PT, PT, R67, 0x80, RZ ;  /* 0x0000008043437810 */ /* 0x000fe40007ffe0ff */
[----:B--2---:R-:W-:Y:S02]  /*12b0*/  SHF.R.U64 R117, R64, 0x10, R65 ;  /* 0x0000001040757819 */ /* 0x004fe40000001241 */
[----:B---3--:R-:W-:-:S02]  /*12c0*/  MOV R98, R96 ;  /* 0x0000006000627202 */ /* 0x008fc40000000f00 */
[--C-:B------:R-:W-:Y:S02]  /*12d0*/  SHF.R.U64 R96, R96, 0x10, R97.reuse ;  /* 0x0000001060607819 */ /* 0x100fe40000001261 */
[----:B------:R-:W-:Y:S02]  /*12e0*/  MOV R71, R97 ;  /* 0x0000006100477202 */ /* 0x000fe40000000f00 */
[----:B------:R-:W-:Y:S01]  /*12f0*/  SHF.R.U32.HI R69, RZ, 0x10, R97 ;  /* 0x00000010ff457819 */ /* 0x000fe20000011661 */
[----:B------:R-:W-:Y:S02]  /*1300*/  HADD2.F32 R97, -RZ, R64.H0_H0 ;  /* 0x20000040ff617230 */ /* 0x000fe40000004100 */
[----:B------:R-:W-:-:S03]  /*1310*/  HADD2.F32 R117, -RZ, R117.H0_H0 ;  /* 0x20000075ff757230 */ /* 0x000fc60000004100 */
[C---:B------:R-:W-:Y:S01]  /*1320*/  FADD.FTZ R64, -R66.reuse, R97 ;  /* 0x0000006142407221 */ /* 0x040fe20000010100 */
[----:B------:R-:W-:Y:S02]  /*1330*/  HADD2.F32 R97, -RZ, R98.H0_H0 ;  /* 0x20000062ff617230 */ /* 0x000fe40000004100 */
[----:B------:R-:W-:Y:S01]  /*1340*/  FADD.FTZ R98, -R66, R117 ;  /* 0x0000007542627221 */ /* 0x000fe20000010100 */
[----:B------:R-:W-:Y:S02]  /*1350*/  HADD2.F32 R96, -RZ, R96.H0_H0 ;  /* 0x20000060ff607230 */ /* 0x000fe40000004100 */
[----:B------:R-:W-:Y:S02]  /*1360*/  HADD2.F32 R117, -RZ, R104.H1_H1 ;  /* 0x30000068ff757230 */ /* 0x000fe40000004100 */
[----:B-----5:R-:W-:Y:S01]  /*1370*/  FMUL.FTZ R98, R109, R98 ;  /* 0x000000626d627220 */ /* 0x020fe20000410000 */
[----:B------:R-:W-:-:S03]  /*1380*/  FADD.FTZ R37, R37, R96 ;  /* 0x0000006025257221 */ /* 0x000fc60000010000 */
[-C--:B------:R-:W-:Y:S01]  /*1390*/  FFMA.FTZ R57, R98, R96.reuse, R57 ;  /* 0x0000006062397223 */ /* 0x080fe20000010039 */
[----:B------:R-:W-:Y:S01]  /*13a0*/  FMUL.FTZ R96, R117, R96 ;  /* 0x0000006075607220 */ /* 0x000fe20000410000 */
[----:B------:R-:W-:Y:S01]  /*13b0*/  FMUL.FTZ R99, R109, R64 ;  /* 0x000000406d637220 */ /* 0x000fe20000410000 */
[----:B------:R-:W-:Y:S01]  /*13c0*/  HADD2.F32 R117, -RZ, R65.H0_H0 ;  /* 0x20000041ff757230 */ /* 0x000fe20000004100 */
[----:B------:R-:W-:Y:S01]  /*13d0*/  SHF.R.U32.HI R65, RZ, 0x10, R65 ;  /* 0x00000010ff417819 */ /* 0x000fe20000011641 */
[----:B------:R-:W-:Y:S02]  /*13e0*/  HADD2.F32 R64, -RZ, R105.H0_H0 ;  /* 0x20000069ff407230 */ /* 0x000fe40000004100 */
[----:B------:R-:W-:Y:S01]  /*13f0*/  FADD.FTZ R36, R36, R97 ;  /* 0x0000006124247221 */ /* 0x000fe20000010000 */
[-C--:B------:R-:W-:Y:S01]  /*1400*/  FFMA.FTZ R56, R99, R97.reuse, R56 ;  /* 0x0000006163387223 */ /* 0x080fe20000010038 */
[----:B------:R-:W-:Y:S02]  /*1410*/  HADD2.F32 R65, -RZ, R65.H0_H0 ;  /* 0x20000041ff417230 */ /* 0x000fe40000004100 */
[----:B------:R-:W-:Y:S01]  /*1420*/  FMUL.FTZ R97, R64, R97 ;  /* 0x0000006140617220 */ /* 0x000fe20000410000 */
[----:B------:R-:W-:Y:S01]  /*1430*/  FADD.FTZ R64, -R66, R117 ;  /* 0x0000007542407221 */ /* 0x000fe20000010100 */
[----:B------:R-:W-:-:S02]  /*1440*/  HADD2.F32 R71, -RZ, R71.H0_H0 ;  /* 0x20000047ff477230 */ /* 0x000fc40000004100 */
[----:B------:R-:W-:Y:S01]  /*1450*/  FADD.FTZ R116, -R66, R65 ;  /* 0x0000004142747221 */ /* 0x000fe20000010100 */
[----:B------:R-:W-:Y:S01]  /*1460*/  FMUL.FTZ R117, R109, R64 ;  /* 0x000000406d757220 */ /* 0x000fe20000410000 */
[----:B------:R-:W-:Y:S02]  /*1470*/  HADD2.F32 R64, -RZ, R69.H0_H0 ;  /* 0x20000045ff407230 */ /* 0x000fe40000004100 */
[----:B------:R-:W-:Y:S01]  /*1480*/  FADD.FTZ R65, R156, R97 ;  /* 0x000000619c417221 */ /* 0x000fe20000010000 */
[----:B------:R-:W-:Y:S01]  /*1490*/  FFMA.FTZ R69, R99, R97, R70 ;  /* 0x0000006163457223 */ /* 0x000fe20000010046 */
[-C--:B------:R-:W-:Y:S02]  /*14a0*/  FMUL.FTZ R114, R114, R71.reuse ;  /* 0x0000004772727220 */ /* 0x080fe40000410000 */
        /* <DEDUP_REMOVED lines=11> */
[----:B0-----:R-:W-:-:S07]  /*1560*/  FFMA.FTZ R70, R116, R119, R65 ;  /* 0x0000007774467223 */ /* 0x001fce0000010041 */
.L_x_1439:
[----:B------:R-:W-:Y:S05]  /*1570*/  BSYNC.RECONVERGENT B1 ;  /* 0x0000000000017941 */ /* 0x000fea0003800200 */
.L_x_1438:
        /* <DEDUP_REMOVED lines=61> */
.L_x_1441:
[----:B------:R-:W-:Y:S05]  /*1950*/  BSYNC.RECONVERGENT B1 ;  /* 0x0000000000017941 */ /* 0x000fea0003800200 */
.L_x_1440:
        /* <DEDUP_REMOVED lines=13> */
[----:B------:R-:W-:Y:S02]  /*1a30*/  HADD2.F32 R122, -RZ, R84.H1_H1 ;  /* 0x30000054ff7a7230 */ /* 0x000fe40000004100 */
        /* <DEDUP_REMOVED lines=22> */
[----:B------:R-:W-:Y:S02]  /*1ba0*/  HADD2.F32 R64, -RZ, R86.H1_H1 ;  /* 0x30000056ff407230 */ /* 0x000fe40000004100 */
        /* <DEDUP_REMOVED lines=24> */
.L_x_1443:
[----:B------:R-:W-:Y:S05]  /*1d30*/  BSYNC.RECONVERGENT B1 ;  /* 0x0000000000017941 */ /* 0x000fea0003800200 */
.L_x_1442:
        /* <DEDUP_REMOVED lines=12> */
[----:B------:R-:W-:Y:S01]  /*1e00*/  HADD2.F32 R135, -RZ, R136.H1_H1 ;  /* 0x30000088ff877230 */ /* 0x000fe20000004100 */
[----:B--2---:R-:W-:Y:S02]  /*1e10*/  MOV R126, R128 ;  /* 0x00000080007e7202 */ /* 0x004fe40000000f00 */
[----:B------:R-:W-:Y:S02]  /*1e20*/  SHF.R.U64 R68, R128, 0x10, R129 ;  /* 0x0000001080447819 */ /* 0x000fe40000001281 */
[----:B------:R-:W-:Y:S02]  /*1e30*/  MOV R69, R129 ;  /* 0x0000008100457202 */ /* 0x000fe40000000f00 */
[----:B---3--:R-:W-:Y:S02]  /*1e40*/  SHF.R.U32.HI R128, RZ, 0x10, R65 ;  /* 0x00000010ff807819 */ /* 0x008fe40000011641 */
[----:B------:R-:W-:Y:S01]  /*1e50*/  SHF.R.U32.HI R67, RZ, 0x10, R129 ;  /* 0x00000010ff437819 */ /* 0x000fe20000011681 */
[----:B------:R-:W-:Y:S01]  /*1e60*/  HADD2.F32 R129, -RZ, R65.H0_H0 ;  /* 0x20000041ff817230 */ /* 0x000fe20000004100 */
[----:B------:R-:W-:Y:S01]  /*1e70*/  SHF.R.U64 R71, R64, 0x10, R65 ;  /* 0x0000001040477819 */ /* 0x000fe20000001241 */
[----:B------:R-:W-:-:S02]  /*1e80*/  HADD2.F32 R65, -RZ, R128.H0_H0 ;  /* 0x20000080ff417230 */ /* 0x000fc40000004100 */
[----:B------:R-:W-:-:S03]  /*1e90*/  HADD2.F32 R131, -RZ, R64.H0_H0 ;  /* 0x20000040ff837230 */ /* 0x000fc60000004100 */
[C---:B0-----:R-:W-:Y:S01]  /*1ea0*/  FADD.FTZ R132, -R66.reuse, R65 ;  /* 0x0000004142847221 */ /* 0x041fe20000010100 */
[----:B------:R-:W-:Y:S02]  /*1eb0*/  HADD2.F32 R65, -RZ, R126.H0_H0 ;  /* 0x2000007eff417230 */ /* 0x000fe40000004100 */
[----:B------:R-:W-:Y:S02]  /*1ec0*/  HADD2.F32 R126, -RZ, R134.H0_H0 ;  /* 0x20000086ff7e7230 */ /* 0x000fe40000004100 */
[C---:B------:R-:W-:Y:S01]  /*1ed0*/  FADD.FTZ R130, -R66.reuse, R131 ;  /* 0x0000008342827221 */ /* 0x040fe20000010100 */
[----:B------:R-:W-:Y:S02]  /*1ee0*/  HADD2.F32 R71, -RZ, R71.H0_H0 ;  /* 0x20000047ff477230 */ /* 0x000fe40000004100 */
[----:B------:R-:W-:Y:S01]  /*1ef0*/  FADD.FTZ R64, -R66, R129 ;  /* 0x0000008142407221 */ /* 0x000fe20000010100 */
[----:B------:R-:W-:Y:S02]  /*1f00*/  HADD2.F32 R68, -RZ, R68.H0_H0 ;  /* 0x20000044ff447230 */ /* 0x000fe40000004100 */
[----:B------:R-:W-:Y:S01]  /*1f10*/  FMUL.FTZ R126, R126, R65 ;  /* 0x000000417e7e7220 */ /* 0x000fe20000410000 */
[----:B------:R-:W-:-:S02]  /*1f20*/  HADD2.F32 R131, -RZ, R134.H1_H1 ;  /* 0x30000086ff837230 */ /* 0x000fc40000004100 */
[----:B------:R-:W-:Y:S01]  /*1f30*/  FADD.FTZ R128, -R66, R71 ;  /* 0x0000004742807221 */ /* 0x000fe20000010100 */
[----:B-----5:R-:W-:Y:S01]  /*1f40*/  FMUL.FTZ R129, R109, R130 ;  /* 0x000000826d817220 */ /* 0x020fe20000410000 */
[----:B------:R-:W-:Y:S02]  /*1f50*/  HADD2.F32 R69, -RZ, R69.H0_H0 ;  /* 0x20000045ff457230 */ /* 0x000fe40000004100 */
[----:B------:R-:W-:Y:S01]  /*1f60*/  FADD.FTZ R156, R156, R126 ;  /* 0x0000007e9c9c7221 */ /* 0x000fe20000010000 */
[----:B------:R-:W-:Y:S02]  /*1f70*/  HADD2.F32 R130, -RZ, R136.H0_H0 ;  /* 0x20000088ff827230 */ /* 0x000fe40000004100 */
[----:B------:R-:W-:Y:S01]  /*1f80*/  FMUL.FTZ R131, R131, R68 ;  /* 0x0000004483837220 */ /* 0x000fe20000410000 */
[----:B------:R-:W-:Y:S02]  /*1f90*/  HADD2.F32 R66, -RZ, R67.H0_H0 ;  /* 0x20000043ff427230 */ /* 0x000fe40000004100 */
[----:B------:R-:W-:Y:S01]  /*1fa0*/  FMUL.FTZ R128, R109, R128 ;  /* 0x000000806d807220 */ /* 0x000fe20000410000 */
[C---:B------:R-:W-:Y:S01]  /*1fb0*/  FFMA.FTZ R67, R129.reuse, R126, R70 ;  /* 0x0000007e81437223 */ /* 0x040fe20000010046 */
[----:B------:R-:W-:Y:S01]  /*1fc0*/  FADD.FTZ R24, R24, R65 ;  /* 0x0000004118187221 */ /* 0x000fe20000010000 */
[----:B------:R-:W-:Y:S01]  /*1fd0*/  FFMA.FTZ R44, R129, R65, R44 ;  /* 0x00000041812c7223 */ /* 0x000fe2000001002c */
[C---:B------:R-:W-:Y:S01]  /*1fe0*/  FMUL.FTZ R133, R109.reuse, R64 ;  /* 0x000000406d857220 */ /* 0x040fe20000410000 */
[----:B------:R-:W-:Y:S01]  /*1ff0*/  FMUL.FTZ R130, R130, R69 ;  /* 0x0000004582827220 */ /* 0x000fe20000410000 */
[----:B------:R-:W-:Y:S01]  /*2000*/  FADD.FTZ R65, R156, R131 ;  /* 0x000000839c417221 */ /* 0x000fe20000010000 */
[C---:B------:R-:W-:Y:S01]  /*2010*/  FFMA.FTZ R64, R128.reuse, R131, R67 ;  /* 0x0000008380407223 */ /* 0x040fe20000010043 */
        /* <DEDUP_REMOVED lines=13> */
.L_x_1435:
        /* <DEDUP_REMOVED lines=34> */
.L_x_1444:
[----:B------:R-:W-:Y:S05]  /*2310*/  BSYNC.RECONVERGENT B0 ;  /* 0x0000000000007941 */ /* 0x000fea0003800200 */
.L_x_1434:
        /* <DEDUP_REMOVED lines=31> */
.L_x_1446:
[----:B------:R-:W-:Y:S05]  /*2510*/  BSYNC.RECONVERGENT B0 ;  /* 0x0000000000007941 */ /* 0x000fea0003800200 */
.L_x_1445:
[----:B------:R-:W1:Y:S08]  /*2520*/  S2UR UR5, SR_CgaCtaId ;  /* 0x00000000000579c3 */ /* 0x000e700000008800 */
[----:B------:R-:W-:Y:S01]  /*2530*/  BAR.SYNC.DEFER_BLOCKING 0x0 ;  /* 0x0000000000007b1d */ /* 0x000fe20000010000 */
[----:B-----5:R-:W-:Y:S02]  /*2540*/  ISETP.GE.AND P2, PT, R154, 0x1, PT ;  /* 0x000000019a00780c */ /* 0x020fe40003f46270 */
[----:B------:R-:W-:-:S02]  /*2550*/  ISETP.GE.U32.AND P0, PT, R2, 0x80, PT ;  /* 0x000000800200780c */ /* 0x000fc40003f06070 */
[----:B------:R-:W-:Y:S01]  /*2560*/  ISETP.NE.AND P3, PT, RZ, UR9, PT ;  /* 0x00000009ff007c0c */ /* 0x000fe2000bf65270 */
[----:B------:R-:W-:Y:S01]  /*2570*/  UMOV UR4, 0x400 ;  /* 0x0000040000047882 */ /* 0x000fe20000000000 */
[----:B------:R-:W-:Y:S07]  /*2580*/  BSSY.RECONVERGENT B0, `(.L_x_1447) ;  /* 0x0000124000007945 */ /* 0x000fee0003800200 */
[----:B------:R-:W-:-:S05]  /*2590*/  @P2 IADD3 R154, PT, PT, R154, -0x1, RZ ;  /* 0xffffffff9a9a2810 */ /* 0x000fca0007ffe0ff */
        /* <DEDUP_REMOVED lines=10> */
[----:B------:R-:W-:Y:S02]  /*2640*/  @P2 SHF.R.S32.HI R65, RZ, 0x1f, R154 ;  /* 0x0000001fff412819 */ /* 0x000fe4000001149a */
[----:B------:R-:W-:Y:S01]  /*2650*/  FADD.FTZ R155, R66, R155 ;  /* 0x0000009b429b7221 */ /* 0x000fe20000010000 */
[----:B------:R-:W-:Y:S01]  /*2660*/  FADD.FTZ R64, R67, R64 ;  /* 0x0000004043407221 */ /* 0x000fe20000010000 */
[----:B------:R-:W-:Y:S01]  /*2670*/  HFMA2 R66, -RZ, RZ, 0, 0 ;  /* 0x00000000ff427431 */ /* 0x000fe200000001ff */
[----:B------:R-:W-:Y:S01]  /*2680*/  @P2 LEA.HI R65, R65, R154, RZ, 0x2 ;  /* 0x0000009a41412211 */ /* 0x000fe200078f10ff */
[----:B-1----:R-:W-:Y:S01]  /*2690*/  FADD.FTZ R155, R155, R68 ;  /* 0x000000449b9b7221 */ /* 0x002fe20000010000 */
[----:B------:R-:W-:Y:S01]  /*26a0*/  FADD.FTZ R64, R64, R69 ;  /* 0x0000004540407221 */ /* 0x000fe20000010000 */
[----:B------:R-:W-:-:S02]  /*26b0*/  MOV R69, R153 ;  /* 0x0000009900457202 */ /* 0x000fc40000000f00 */
[----:B------:R-:W-:Y:S01]  /*26c0*/  FADD.FTZ R70, R70, R155 ;  /* 0x0000009b46467221 */ /* 0x000fe20000010000 */
[----:B------:R-:W-:Y:S01]  /*26d0*/  FADD.FTZ R71, R71, R64 ;  /* 0x0000004047477221 */ /* 0x000fe20000010000 */
[----:B------:R-:W-:Y:S02]  /*26e0*/  @P2 LEA.HI.SX32 R66, R65, R82, 0x1e ;  /* 0x0000005241422211 */ /* 0x000fe400078ff2ff */
[----:B------:R-:W-:Y:S01]  /*26f0*/  FMUL.FTZ R70, R70, UR14 ;  /* 0x0000000e46467c20 */ /* 0x000fe20008410000 */
[----:B------:R-:W-:-:S04]  /*2700*/  FMUL.FTZ R71, R71, UR14 ;  /* 0x0000000e47477c20 */ /* 0x000fc80008410000 */
[----:B------:R-:W-:Y:S01]  /*2710*/  FSEL R70, R70, RZ, !P3 ;  /* 0x000000ff46467208 */ /* 0x000fe20005800000 */
[----:B------:R-:W-:Y:S06]  /*2720*/  @!P0 BRA `(.L_x_1448) ;  /* 0x0000001000248947 */ /* 0x000fec0003800000 */
[----:B------:R-:W-:-:S04]  /*2730*/  UISETP.NE.U32.AND UP0, UPT, UR12, URZ, UPT ;  /* 0x000000ff0c00728c */ /* 0x000fc8000bf05070 */
[----:B------:R-:W-:Y:S01]  /*2740*/  UISETP.NE.AND.EX UP0, UPT, UR13, URZ, UPT, UP0 ;  /* 0x000000ff0d00728c */ /* 0x000fe2000bf05300 */
[----:B------:R-:W-:Y:S10]  /*2750*/  @!P2 BRA `(.L_x_1449) ;  /* 0x00000000001ca947 */ /* 0x000ff40003800000 */
[----:B------:R-:W0:Y:S02]  /*2760*/  LDC.64 R64, c[0x0][0x390] ;  /* 0x0000e400ff407b82 */ /* 0x000e240000000a00 */
[----:B0-----:R-:W-:-:S05]  /*2770*/  IMAD.WIDE.U32 R154, R66, 0x8, R64 ;  /* 0x00000008429a7825 */ /* 0x001fca00078e0040 */
[----:B------:R-:W2:Y:S02]  /*2780*/  LDG.E.64 R64, desc[UR10][R154.64] ;  /* 0x0000000a9a407981 */ /* 0x000ea4000c1e1b00 */
[C-C-:B--2---:R-:W-:Y:S02]  /*2790*/  PRMT R147, R64.reuse, 0x5410, R65.reuse ;  /* 0x0000541040937816 */ /* 0x144fe40000000041 */
[--C-:B------:R-:W-:Y:S02]  /*27a0*/  SHF.R.U64 R64, R64, 0x10, R65.reuse ;  /* 0x0000001040407819 */ /* 0x100fe40000001241 */
[----:B------:R-:W-:-:S04]  /*27b0*/  SHF.R.U32.HI R65, RZ, 0x10, R65 ;  /* 0x00000010ff417819 */ /* 0x000fc80000011641 */
[----:B------:R-:W-:-:S07]  /*27c0*/  PRMT R148, R64, 0x5410, R65 ;  /* 0x0000541040947816 */ /* 0x000fce0000000041 */
.L_x_1449:
        /* <DEDUP_REMOVED lines=9> */
[----:B------:R-:W-:Y:S01]  /*2860*/  FADD.FTZ R64, R102, -R65 ;  /* 0x8000004166407221 */ /* 0x000fe20000010000 */
[----:B------:R-:W-:-:S03]  /*2870*/  HADD2.F32 R65, -RZ, R147.H0_H0 ;  /* 0x20000093ff417230 */ /* 0x000fc60000004100 */
[----:B------:R-:W-:Y:S01]  /*2880*/  FMUL.FTZ R67, R109, R64 ;  /* 0x000000406d437220 */ /* 0x000fe20000410000 */
[----:B------:R-:W-:-:S04]  /*2890*/  HADD2.F32 R64, -RZ, R137.H0_H0 ;  /* 0x20000089ff407230 */ /* 0x000fc80000004100 */
[----:B------:R-:W-:-:S05]  /*28a0*/  FSEL R67, R67, RZ, P1 ;  /* 0x000000ff43437208 */ /* 0x000fca0000800000 */
[----:B------:R-:W-:-:S04]  /*28b0*/  FMUL.FTZ R67, R67, UR15 ;  /* 0x0000000f43437c20 */ /* 0x000fc80008410000 */
[C---:B------:R-:W-:Y:S01]  /*28c0*/  FMUL.FTZ R64, R67.reuse, R64 ;  /* 0x0000004043407220 */ /* 0x040fe20000410000 */
[----:B------:R-:W-:-:S04]  /*28d0*/  FFMA.FTZ R20, R67, R65, R20 ;  /* 0x0000004143147223 */ /* 0x000fc80000010014 */
[----:B------:R-:W-:-:S04]  /*28e0*/  F2FP.F16.F32.PACK_AB R64, RZ, R64 ;  /* 0x00000040ff40723e */ /* 0x000fc800000000ff */
[----:B------:R-:W-:-:S07]  /*28f0*/  PRMT R84, R64, 0x7610, R84 ;  /* 0x0000761040547816 */ /* 0x000fce0000000054 */
.L_x_1452:
[----:B------:R-:W-:Y:S05]  /*2900*/  @!P2 BRA `(.L_x_1453) ;  /* 0x000000000030a947 */ /* 0x000fea0003800000 */
[----:B------:R-:W-:Y:S01]  /*2910*/  FFMA.FTZ R154, R100, R71, R70 ;  /* 0x00000047649a7223 */ /* 0x000fe20000010046 */
[----:B------:R-:W-:Y:S01]  /*2920*/  ISETP.GT.AND P1, PT, R108, RZ, PT ;  /* 0x000000ff6c00720c */ /* 0x000fe20003f24270 */
[----:B------:R-:W-:Y:S02]  /*2930*/  HADD2.F32 R65, -RZ, R137.H1_H1 ;  /* 0x30000089ff417230 */ /* 0x000fe40000004100 */
[----:B------:R-:W-:Y:S01]  /*2940*/  FADD.FTZ R154, R111, -R154 ;  /* 0x8000009a6f9a7221 */ /* 0x000fe20000010000 */
[----:B------:R-:W-:-:S03]  /*2950*/  HADD2.F32 R68, -RZ, R148.H0_H0 ;  /* 0x20000094ff447230 */ /* 0x000fc60000004100 */
[----:B------:R-:W-:-:S05]  /*2960*/  FMUL.FTZ R154, R109, R154 ;  /* 0x0000009a6d9a7220 */ /* 0x000fca0000410000 */
[----:B------:R-:W-:-:S05]  /*2970*/  FSEL R154, R154, RZ, P1 ;  /* 0x000000ff9a9a7208 */ /* 0x000fca0000800000 */
[----:B------:R-:W-:-:S04]  /*2980*/  FMUL.FTZ R154, R154, UR15 ;  /* 0x0000000f9a9a7c20 */ /* 0x000fc80008410000 */
[C---:B------:R-:W-:Y:S01]  /*2990*/  FMUL.FTZ R64, R154.reuse, R65 ;  /* 0x000000419a407220 */ /* 0x040fe20000410000 */
[----:B------:R-:W-:-:S04]  /*29a0*/  FFMA.FTZ R21, R154, R68, R21 ;  /* 0x000000449a157223 */ /* 0x000fc80000010015 */
[----:B------:R-:W-:-:S04]  /*29b0*/  F2FP.F16.F32.PACK_AB R64, RZ, R64 ;  /* 0x00000040ff40723e */ /* 0x000fc800000000ff */
[----:B------:R-:W-:-:S07]  /*29c0*/  PRMT R85, R64, 0x7610, R85 ;  /* 0x0000761040557816 */ /* 0x000fce0000000055 */
.L_x_1453:
[----:B------:R-:W-:Y:S05]  /*29d0*/  @!P2 BRA `(.L_x_1454) ;  /* 0x000000000030a947 */ /* 0x000fea0003800000 */
[----:B------:R-:W-:Y:S01]  /*29e0*/  FFMA.FTZ R65, R113, R71, R70 ;  /* 0x0000004771417223 */ /* 0x000fe20000010046 */
[----:B------:R-:W-:-:S03]  /*29f0*/  ISETP.GT.AND P1, PT, R108, RZ, PT ;  /* 0x000000ff6c00720c */ /* 0x000fc60003f24270 */
[----:B------:R-:W-:Y:S01]  /*2a00*/  FADD.FTZ R64, R110, -R65 ;  /* 0x800000416e407221 */ /* 0x000fe20000010000 */
[----:B------:R-:W-:-:S03]  /*2a10*/  HADD2.F32 R65, -RZ, R147.H1_H1 ;  /* 0x30000093ff417230 */ /* 0x000fc60000004100 */
        /* <DEDUP_REMOVED lines=8> */
.L_x_1454:
[----:B------:R-:W-:Y:S05]  /*2aa0*/  @!P2 BRA `(.L_x_1455) ;  /* 0x0000000800eca947 */ /* 0x000fea0003800000 */
[----:B------:R-:W-:Y:S01]  /*2ab0*/  FFMA.FTZ R154, R112, R71, R70 ;  /* 0x00000047709a7223 */ /* 0x000fe20000010046 */
[----:B------:R-:W-:Y:S01]  /*2ac0*/  ISETP.GT.AND P1, PT, R108, RZ, PT ;  /* 0x000000ff6c00720c */ /* 0x000fe20003f24270 */
[----:B------:R-:W-:Y:S02]  /*2ad0*/  HADD2.F32 R65, -RZ, R138.H1_H1 ;  /* 0x3000008aff417230 */ /* 0x000fe40000004100 */
[----:B------:R-:W-:Y:S01]  /*2ae0*/  FADD.FTZ R154, R115, -R154 ;  /* 0x8000009a739a7221 */ /* 0x000fe20000010000 */
[----:B------:R-:W-:-:S03]  /*2af0*/  HADD2.F32 R68, -RZ, R148.H1_H1 ;  /* 0x30000094ff447230 */ /* 0x000fc60000004100 */
[----:B------:R-:W-:-:S05]  /*2b00*/  FMUL.FTZ R154, R109, R154 ;  /* 0x0000009a6d9a7220 */ /* 0x000fca0000410000 */
[----:B------:R-:W-:-:S05]  /*2b10*/  FSEL R154, R154, RZ, P1 ;  /* 0x000000ff9a9a7208 */ /* 0x000fca0000800000 */
[----:B------:R-:W-:-:S04]  /*2b20*/  FMUL.FTZ R154, R154, UR15 ;  /* 0x0000000f9a9a7c20 */ /* 0x000fc80008410000 */
[C---:B------:R-:W-:Y:S01]  /*2b30*/  FMUL.FTZ R64, R154.reuse, R65 ;  /* 0x000000419a407220 */ /* 0x040fe20000410000 */
[----:B------:R-:W-:-:S04]  /*2b40*/  FFMA.FTZ R23, R154, R68, R23 ;  /* 0x000000449a177223 */ /* 0x000fc80000010017 */
[----:B------:R-:W-:-:S04]  /*2b50*/  F2FP.F16.F32.PACK_AB R64, RZ, R64 ;  /* 0x00000040ff40723e */ /* 0x000fc800000000ff */
[----:B------:R-:W-:Y:S01]  /*2b60*/  PRMT R87, R64, 0x7610, R87 ;  /* 0x0000761040577816 */ /* 0x000fe20000000057 */
[----:B------:R-:W-:Y:S06]  /*2b70*/  BRA `(.L_x_1455) ;  /* 0x0000000800b87947 */ /* 0x000fec0003800000 */
.L_x_1451:
        /* <DEDUP_REMOVED lines=13> */
[----:B------:R-:W-:Y:S02]  /*2c50*/  HADD2.F32 R64, -RZ, R137.H0_H0 ;  /* 0x20000089ff407230 */ /* 0x000fe40000004100 */
[----:B------:R-:W-:Y:S01]  /*2c60*/  FMUL.FTZ R151, R65, UR15 ;  /* 0x0000000f41977c20 */ /* 0x000fe20008410000 */
[----:B------:R-:W-:-:S03]  /*2c70*/  HADD2.F32 R149, -RZ, R147.H0_H0 ;  /* 0x20000093ff957230 */ /* 0x000fc60000004100 */
[-C--:B------:R-:W-:Y:S02]  /*2c80*/  FMUL.FTZ R64, R64, R151.reuse ;  /* 0x0000009740407220 */ /* 0x080fe40000410000 */
[----:B------:R-:W-:-:S03]  /*2c90*/  FFMA.FTZ R20, R149, R151, R20 ;  /* 0x0000009795147223 */ /* 0x000fc60000010014 */
[----:B------:R-:W-:-:S04]  /*2ca0*/  F2FP.F16.F32.PACK_AB R64, RZ, R64 ;  /* 0x00000040ff40723e */ /* 0x000fc800000000ff */
[----:B------:R-:W-:-:S07]  /*2cb0*/  PRMT R84, R64, 0x7610, R84 ;  /* 0x0000761040547816 */ /* 0x000fce0000000054 */
.L_x_1456:
[----:B------:R-:W-:Y:S01]  /*2cc0*/  F2FP.F16.F32.PACK_AB R64, RZ, R65 ;  /* 0x00000041ff40723e */ /* 0x000fe200000000ff */
[C---:B------:R-:W-:Y:S01]  /*2cd0*/  FMUL.FTZ R68, R109.reuse, R68 ;  /* 0x000000446d447220 */ /* 0x040fe20000410000 */
[----:B------:R-:W-:Y:S01]  /*2ce0*/  FMUL.FTZ R153, R109, R150 ;  /* 0x000000966d997220 */ /* 0x000fe20000410000 */
[----:B------:R-:W-:Y:S01]  /*2cf0*/  FSEL R67, R67, RZ, P1 ;  /* 0x000000ff43437208 */ /* 0x000fe20000800000 */
[----:B------:R-:W-:Y:S06]  /*2d00*/  @!P2 BRA `(.L_x_1457) ;  /* 0x00000000001ca947 */ /* 0x000fec0003800000 */
[----:B------:R-:W-:Y:S02]  /*2d10*/  HADD2.F32 R150, -RZ, R137.H1_H1 ;  /* 0x30000089ff967230 */ /* 0x000fe40000004100 */
[----:B------:R-:W-:-:S04]  /*2d20*/  FMUL.FTZ R149, R67, UR15 ;  /* 0x0000000f43957c20 */ /* 0x000fc80008410000 */
[----:B------:R-:W-:Y:S01]  /*2d30*/  FMUL.FTZ R65, R150, R149 ;  /* 0x0000009596417220 */ /* 0x000fe20000410000 */
[----:B------:R-:W-:-:S04]  /*2d40*/  HADD2.F32 R150, -RZ, R148.H0_H0 ;  /* 0x20000094ff967230 */ /* 0x000fc80000004100 */
[----:B------:R-:W-:Y:S01]  /*2d50*/  F2FP.F16.F32.PACK_AB R65, RZ, R65 ;  /* 0x00000041ff41723e */ /* 0x000fe200000000ff */
[----:B------:R-:W-:-:S03]  /*2d60*/  FFMA.FTZ R21, R150, R149, R21 ;  /* 0x0000009596157223 */ /* 0x000fc60000010015 */
[----:B------:R-:W-:-:S07]  /*2d70*/  PRMT R85, R65, 0x7610, R85 ;  /* 0x0000761041557816 */ /* 0x000fce0000000055 */
.L_x_1457:
[----:B------:R-:W-:Y:S02]  /*2d80*/  F2FP.F16.F32.PACK_AB R65, RZ, R67 ;  /* 0x00000043ff41723e */ /* 0x000fe400000000ff */
[----:B------:R-:W-:Y:S02]  /*2d90*/  FSEL R153, R153, RZ, P1 ;  /* 0x000000ff99997208 */ /* 0x000fe40000800000 */
[----:B------:R-:W-:Y:S01]  /*2da0*/  FSEL R68, R68, RZ, P1 ;  /* 0x000000ff44447208 */ /* 0x000fe20000800000 */
[----:B------:R-:W-:Y:S06]  /*2db0*/  @!P2 BRA `(.L_x_1458) ;  /* 0x00000000001ca947 */ /* 0x000fec0003800000 */
[----:B------:R-:W-:Y:S02]  /*2dc0*/  HADD2.F32 R149, -RZ, R138.H0_H0 ;  /* 0x2000008aff957230 */ /* 0x000fe40000004100 */
[----:B------:R-:W-:Y:S01]  /*2dd0*/  FMUL.FTZ R150, R68, UR15 ;  /* 0x0000000f44967c20 */ /* 0x000fe20008410000 */
[----:B------:R-:W-:-:S03]  /*2de0*/  HADD2.F32 R67, -RZ, R147.H1_H1 ;  /* 0x30000093ff437230 */ /* 0x000fc60000004100 */
[-C--:B------:R-:W-:Y:S02]  /*2df0*/  FMUL.FTZ R149, R149, R150.reuse ;  /* 0x0000009695957220 */ /* 0x080fe40000410000 */
[----:B------:R-:W-:-:S03]  /*2e00*/  FFMA.FTZ R22, R67, R150, R22 ;  /* 0x0000009643167223 */ /* 0x000fc60000010016 */
[----:B------:R-:W-:-:S04]  /*2e10*/  F2FP.F16.F32.PACK_AB R67, RZ, R149 ;  /* 0x00000095ff43723e */ /* 0x000fc800000000ff */
[----:B------:R-:W-:-:S07]  /*2e20*/  PRMT R86, R67, 0x7610, R86 ;  /* 0x0000761043567816 */ /* 0x000fce0000000056 */
.L_x_1458:
[----:B------:R-:W-:Y:S02]  /*2e30*/  F2FP.F16.F32.PACK_AB R67, RZ, R68 ;  /* 0x00000044ff43723e */ /* 0x000fe400000000ff */
[----:B------:R-:W-:Y:S02]  /*2e40*/  F2FP.F16.F32.PACK_AB R68, RZ, R153 ;  /* 0x00000099ff44723e */ /* 0x000fe400000000ff */
[----:B------:R-:W-:Y:S02]  /*2e50*/  PRMT R149, R64, 0x7610, R149 ;  /* 0x0000761040957816 */ /* 0x000fe40000000095 */
[----:B------:R-:W-:Y:S02]  /*2e60*/  PRMT R150, R65, 0x7610, R150 ;  /* 0x0000761041967816 */ /* 0x000fe40000000096 */
[----:B------:R-:W-:Y:S02]  /*2e70*/  PRMT R151, R67, 0x7610, R151 ;  /* 0x0000761043977816 */ /* 0x000fe40000000097 */
[----:B------:R-:W-:Y:S01]  /*2e80*/  PRMT R152, R68, 0x7610, R152 ;  /* 0x0000761044987816 */ /* 0x000fe20000000098 */
[----:B------:R-:W-:Y:S06]  /*2e90*/  @!P2 BRA `(.L_x_1455) ;  /* 0x0000000400f0a947 */ /* 0x000fec0003800000 */
[----:B------:R-:W-:Y:S02]  /*2ea0*/  HADD2.F32 R64, -RZ, R138.H1_H1 ;  /* 0x3000008aff407230 */ /* 0x000fe40000004100 */
[----:B------:R-:W-:-:S04]  /*2eb0*/  FMUL.FTZ R153, R153, UR15 ;  /* 0x0000000f99997c20 */ /* 0x000fc80008410000 */
[----:B------:R-:W-:Y:S01]  /*2ec0*/  FMUL.FTZ R65, R64, R153 ;  /* 0x0000009940417220 */ /* 0x000fe20000410000 */
[----:B------:R-:W-:-:S05]  /*2ed0*/  HADD2.F32 R64, -RZ, R148.H1_H1 ;  /* 0x30000094ff407230 */ /* 0x000fca0000004100 */
[----:B------:R-:W-:Y:S01]  /*2ee0*/  FFMA.FTZ R23, R64, R153, R23 ;  /* 0x0000009940177223 */ /* 0x000fe20000010017 */
[----:B------:R-:W-:-:S04]  /*2ef0*/  F2FP.F16.F32.PACK_AB R64, RZ, R65 ;  /* 0x00000041ff40723e */ /* 0x000fc800000000ff */
[----:B------:R-:W-:Y:S01]  /*2f00*/  PRMT R87, R64, 0x7610, R87 ;  /* 0x0000761040577816 */ /* 0x000fe20000000057 */
[----:B------:R-:W-:Y:S06]  /*2f10*/  BRA `(.L_x_1455) ;  /* 0x0000000400d07947 */ /* 0x000fec0003800000 */
.L_x_1450:
        /* <DEDUP_REMOVED lines=8> */
[----:B------:R-:W-:-:S03]  /*2fa0*/  HADD2.F32 R68, -RZ, R72.H0_H0 ;  /* 0x20000048ff447230 */ /* 0x000fc60000004100 */
[----:B------:R-:W-:Y:S01]  /*2fb0*/  @P1 FADD.FTZ R64, R102, -R65 ;  /* 0x8000004166401221 */ /* 0x000fe20000010000 */
[----:B------:R-:W-:-:S03]  /*2fc0*/  HADD2.F32 R65, -RZ, R147.H0_H0 ;  /* 0x20000093ff417230 */ /* 0x000fc60000004100 */
[----:B------:R-:W-:Y:S01]  /*2fd0*/  @P1 FFMA.FTZ R68, R109, R64, R68 ;  /* 0x000000406d441223 */ /* 0x000fe20000010044 */
[----:B------:R-:W-:-:S03]  /*2fe0*/  HADD2.F32 R64, -RZ, R137.H0_H0 ;  /* 0x20000089ff407230 */ /* 0x000fc60000004100 */
[----:B------:R-:W-:-:S04]  /*2ff0*/  FMUL.FTZ R67, R68, UR15 ;  /* 0x0000000f44437c20 */ /* 0x000fc80008410000 */
[-C--:B------:R-:W-:Y:S01]  /*3000*/  FMUL.FTZ R64, R64, R67.reuse ;  /* 0x0000004340407220 */ /* 0x080fe20000410000 */
[----:B------:R-:W-:-:S04]  /*3010*/  FFMA.FTZ R20, R65, R67, R20 ;  /* 0x0000004341147223 */ /* 0x000fc80000010014 */
[----:B------:R-:W-:-:S04]  /*3020*/  F2FP.F16.F32.PACK_AB R64, RZ, R64 ;  /* 0x00000040ff40723e */ /* 0x000fc800000000ff */
[----:B------:R-:W-:-:S07]  /*3030*/  PRMT R84, R64, 0x7610, R84 ;  /* 0x0000761040547816 */ /* 0x000fce0000000054 */
.L_x_1460:
[----:B------:R-:W-:Y:S05]  /*3040*/  @!P2 BRA `(.L_x_1461) ;  /* 0x000000000030a947 */ /* 0x000fea0003800000 */
[----:B------:R-:W-:Y:S01]  /*3050*/  SHF.R.U64 R68, R72, 0x10, R73 ;  /* 0x0000001048447819 */ /* 0x000fe20000001249 */
[----:B------:R-:W-:-:S04]  /*3060*/  @P1 FFMA.FTZ R64, R100, R71, R70 ;  /* 0x0000004764401223 */ /* 0x000fc80000010046 */
[----:B------:R-:W-:Y:S02]  /*3070*/  HADD2.F32 R68, -RZ, R68.H0_H0 ;  /* 0x20000044ff447230 */ /* 0x000fe40000004100 */
[----:B------:R-:W-:-:S04]  /*3080*/  @P1 FADD.FTZ R64, R111, -R64 ;  /* 0x800000406f401221 */ /* 0x000fc80000010000 */
[----:B------:R-:W-:Y:S01]  /*3090*/  @P1 FFMA.FTZ R68, R109, R64, R68 ;  /* 0x000000406d441223 */ /* 0x000fe20000010044 */
[----:B------:R-:W-:-:S03]  /*30a0*/  HADD2.F32 R64, -RZ, R137.H1_H1 ;  /* 0x30000089ff407230 */ /* 0x000fc60000004100 */
[----:B------:R-:W-:-:S04]  /*30b0*/  FMUL.FTZ R67, R68, UR15 ;  /* 0x0000000f44437c20 */ /* 0x000fc80008410000 */
[----:B------:R-:W-:Y:S01]  /*30c0*/  FMUL.FTZ R65, R64, R67 ;  /* 0x0000004340417220 */ /* 0x000fe20000410000 */
[----:B------:R-:W-:-:S05]  /*30d0*/  HADD2.F32 R64, -RZ, R148.H0_H0 ;  /* 0x20000094ff407230 */ /* 0x000fca0000004100 */
[----:B------:R-:W-:Y:S01]  /*30e0*/  FFMA.FTZ R21, R64, R67, R21 ;  /* 0x0000004340157223 */ /* 0x000fe20000010015 */
[----:B------:R-:W-:-:S04]  /*30f0*/  F2FP.F16.F32.PACK_AB R64, RZ, R65 ;  /* 0x00000041ff40723e */ /* 0x000fc800000000ff */
[----:B------:R-:W-:-:S07]  /*3100*/  PRMT R85, R64, 0x7610, R85 ;  /* 0x0000761040557816 */ /* 0x000fce0000000055 */
.L_x_1461:
[----:B------:R-:W-:Y:S05]  /*3110*/  @!P2 BRA `(.L_x_1462) ;  /* 0x00000000002ca947 */ /* 0x000fea0003800000 */
[----:B------:R-:W-:Y:S01]  /*3120*/  @P1 FFMA.FTZ R65, R113, R71, R70 ;  /* 0x0000004771411223 */ /* 0x000fe20000010046 */
[----:B------:R-:W-:-:S03]  /*3130*/  HADD2.F32 R68, -RZ, R73.H0_H0 ;  /* 0x20000049ff447230 */ /* 0x000fc60000004100 */
[----:B------:R-:W-:Y:S01]  /*3140*/  @P1 FADD.FTZ R64, R110, -R65 ;  /* 0x800000416e401221 */ /* 0x000fe20000010000 */
[----:B------:R-:W-:-:S03]  /*3150*/  HADD2.F32 R65, -RZ, R147.H1_H1 ;  /* 0x30000093ff417230 */ /* 0x000fc60000004100 */
[----:B------:R-:W-:Y:S01]  /*3160*/  @P1 FFMA.FTZ R68, R109, R64, R68 ;  /* 0x000000406d441223 */ /* 0x000fe20000010044 */
[----:B------:R-:W-:-:S03]  /*3170*/  HADD2.F32 R64, -RZ, R138.H0_H0 ;  /* 0x2000008aff407230 */ /* 0x000fc60000004100 */
[----:B------:R-:W-:-:S04]  /*3180*/  FMUL.FTZ R67, R68, UR15 ;  /* 0x0000000f44437c20 */ /* 0x000fc80008410000 */
[-C--:B------:R-:W-:Y:S01]  /*3190*/  FMUL.FTZ R64, R64, R67.reuse ;  /* 0x0000004340407220 */ /* 0x080fe20000410000 */
[----:B------:R-:W-:-:S04]  /*31a0*/  FFMA.FTZ R22, R65, R67, R22 ;  /* 0x0000004341167223 */ /* 0x000fc80000010016 */
[----:B------:R-:W-:-:S04]  /*31b0*/  F2FP.F16.F32.PACK_AB R64, RZ, R64 ;  /* 0x00000040ff40723e */ /* 0x000fc800000000ff */
[----:B------:R-:W-:-:S07]  /*31c0*/  PRMT R86, R64, 0x7610, R86 ;  /* 0x0000761040567816 */ /* 0x000fce0000000056 */
.L_x_1462:
[----:B------:R-:W-:Y:S05]  /*31d0*/  @!P2 BRA `(.L_x_1455) ;  /* 0x000000040020a947 */ /* 0x000fea0003800000 */
[----:B------:R-:W-:Y:S01]  /*31e0*/  SHF.R.U32.HI R68, RZ, 0x10, R73 ;  /* 0x00000010ff447819 */ /* 0x000fe20000011649 */
[----:B------:R-:W-:-:S04]  /*31f0*/  @P1 FFMA.FTZ R64, R112, R71, R70 ;  /* 0x0000004770401223 */ /* 0x000fc80000010046 */
[----:B------:R-:W-:Y:S02]  /*3200*/  HADD2.F32 R68, -RZ, R68.H0_H0 ;  /* 0x20000044ff447230 */ /* 0x000fe40000004100 */
[----:B------:R-:W-:-:S04]  /*3210*/  @P1 FADD.FTZ R64, R115, -R64 ;  /* 0x8000004073401221 */ /* 0x000fc80000010000 */
[----:B------:R-:W-:Y:S01]  /*3220*/  @P1 FFMA.FTZ R68, R109, R64, R68 ;  /* 0x000000406d441223 */ /* 0x000fe20000010044 */
[----:B------:R-:W-:-:S03]  /*3230*/  HADD2.F32 R64, -RZ, R138.H1_H1 ;  /* 0x3000008aff407230 */ /* 0x000fc60000004100 */
[----:B------:R-:W-:-:S04]  /*3240*/  FMUL.FTZ R67, R68, UR15 ;  /* 0x0000000f44437c20 */ /* 0x000fc80008410000 */
[----:B------:R-:W-:Y:S01]  /*3250*/  FMUL.FTZ R65, R64, R67 ;  /* 0x0000004340417220 */ /* 0x000fe20000410000 */
[----:B------:R-:W-:-:S05]  /*3260*/  HADD2.F32 R64, -RZ, R148.H1_H1 ;  /* 0x30000094ff407230 */ /* 0x000fca0000004100 */
[----:B------:R-:W-:Y:S01]  /*3270*/  FFMA.FTZ R23, R64, R67, R23 ;  /* 0x0000004340177223 */ /* 0x000fe20000010017 */
[----:B------:R-:W-:-:S04]  /*3280*/  F2FP.F16.F32.PACK_AB R64, RZ, R65 ;  /* 0x00000041ff40723e */ /* 0x000fc800000000ff */
[----:B------:R-:W-:Y:S01]  /*3290*/  PRMT R87, R64, 0x7610, R87 ;  /* 0x0000761040577816 */ /* 0x000fe20000000057 */
[----:B------:R-:W-:Y:S06]  /*32a0*/  BRA `(.L_x_1455) ;  /* 0x0000000000ec7947 */ /* 0x000fec0003800000 */
.L_x_1459:
[----:B------:R-:W-:Y:S01]  /*32b0*/  ISETP.GT.AND P3, PT, R108, RZ, PT ;  /* 0x000000ff6c00720c */ /* 0x000fe20003f64270 */
[----:B------:R-:W-:Y:S01]  /*32c0*/  @P1 FFMA.FTZ R65, R3, R71, R70 ;  /* 0x0000004703411223 */ /* 0x000fe20000010046 */
[--C-:B------:R-:W-:Y:S01]  /*32d0*/  SHF.R.U64 R150, R72, 0x10, R73.reuse ;  /* 0x0000001048967819 */ /* 0x100fe20000001249 */
[----:B------:R-:W-:Y:S01]  /*32e0*/  HADD2.F32 R152, -RZ, R72.H0_H0 ;  /* 0x20000048ff987230 */ /* 0x000fe20000004100 */
[----:B------:R-:W-:Y:S01]  /*32f0*/  SHF.R.U32.HI R154, RZ, 0x10, R73 ;  /* 0x00000010ff9a7819 */ /* 0x000fe20000011649 */
[----:B------:R-:W-:Y:S02]  /*3300*/  @P1 FADD.FTZ R64, R102, -R65 ;  /* 0x8000004166401221 */ /* 0x000fe40000010000 */
[----:B------:R-:W-:Y:S02]  /*3310*/  HADD2.F32 R150, -RZ, R150.H0_H0 ;  /* 0x20000096ff967230 */ /* 0x000fe40000004100 */
[----:B------:R-:W-:Y:S01]  /*3320*/  @P1 FFMA.FTZ R152, R109, R64, R152 ;  /* 0x000000406d981223 */ /* 0x000fe20000010098 */
[----:B------:R-:W-:-:S03]  /*3330*/  HADD2.F32 R154, -RZ, R154.H0_H0 ;  /* 0x2000009aff9a7230 */ /* 0x000fc60000004100 */
[-CC-:B------:R-:W-:Y:S01]  /*3340*/  @P3 FFMA.FTZ R68, R100, R71.reuse, R70.reuse ;  /* 0x0000004764443223 */ /* 0x180fe20000010046 */
[----:B------:R-:W-:-:S03]  /*3350*/  @P3 FFMA.FTZ R156, R112, R71, R70 ;  /* 0x00000047709c3223 */ /* 0x000fc60000010046 */
[----:B------:R-:W-:Y:S01]  /*3360*/  @P3 FADD.FTZ R65, R111, -R68 ;  /* 0x800000446f413221 */ /* 0x000fe20000010000 */
[----:B------:R-:W-:-:S03]  /*3370*/  HADD2.F32 R68, -RZ, R73.H0_H0 ;  /* 0x20000049ff447230 */ /* 0x000fc60000004100 */
[----:B------:R-:W-:Y:S01]  /*3380*/  @P3 FFMA.FTZ R150, R109, R65, R150 ;  /* 0x000000416d963223 */ /* 0x000fe20000010096 */
[----:B------:R-:W-:-:S04]  /*3390*/  @P3 FFMA.FTZ R65, R113, R71, R70 ;  /* 0x0000004771413223 */ /* 0x000fc80000010046 */
[----:B------:R-:W-:Y:S01]  /*33a0*/  @P3 FADD.FTZ R64, R110, -R65 ;  /* 0x800000416e403221 */ /* 0x000fe20000010000 */
[----:B------:R-:W-:-:S03]  /*33b0*/  @P3 FADD.FTZ R65, R115, -R156 ;  /* 0x8000009c73413221 */ /* 0x000fc60000010000 */
[C---:B------:R-:W-:Y:S01]  /*33c0*/  @P3 FFMA.FTZ R68, R109.reuse, R64, R68 ;  /* 0x000000406d443223 */ /* 0x040fe20000010044 */
[----:B------:R-:W-:Y:S01]  /*33d0*/  @P3 FFMA.FTZ R154, R109, R65, R154 ;  /* 0x000000416d9a3223 */ /* 0x000fe2000001009a */
[----:B------:R-:W-:Y:S02]  /*33e0*/  F2FP.F16.F32.PACK_AB R64, RZ, R152 ;  /* 0x00000098ff40723e */ /* 0x000fe400000000ff */
[----:B------:R-:W-:Y:S01]  /*33f0*/  F2FP.F16.F32.PACK_AB R65, RZ, R150 ;  /* 0x00000096ff41723e */ /* 0x000fe200000000ff */
[----:B------:R-:W-:Y:S06]  /*3400*/  @!P2 BRA `(.L_x_1463) ;  /* 0x00000000001ca947 */ /* 0x000fec0003800000 */
[----:B------:R-:W-:Y:S01]  /*3410*/  FMUL.FTZ R151, R152, UR15 ;  /* 0x0000000f98977c20 */ /* 0x000fe20008410000 */
[----:B------:R-:W-:Y:S02]  /*3420*/  HADD2.F32 R152, -RZ, R137.H0_H0 ;  /* 0x20000089ff987230 */ /* 0x000fe40000004100 */
[----:B------:R-:W-:-:S03]  /*3430*/  HADD2.F32 R67, -RZ, R147.H0_H0 ;  /* 0x20000093ff437230 */ /* 0x000fc60000004100 */
[-C--:B------:R-:W-:Y:S02]  /*3440*/  FMUL.FTZ R149, R152, R151.reuse ;  /* 0x0000009798957220 */ /* 0x080fe40000410000 */
[----:B------:R-:W-:-:S03]  /*3450*/  FFMA.FTZ R20, R67, R151, R20 ;  /* 0x0000009743147223 */ /* 0x000fc60000010014 */
[----:B------:R-:W-:-:S04]  /*3460*/  F2FP.F16.F32.PACK_AB R67, RZ, R149 ;  /* 0x00000095ff43723e */ /* 0x000fc800000000ff */
[----:B------:R-:W-:-:S07]  /*3470*/  PRMT R84, R67, 0x7610, R84 ;  /* 0x0000761043547816 */ /* 0x000fce0000000054 */
.L_x_1463:
[----:B------:R-:W-:Y:S05]  /*3480*/  @!P2 BRA `(.L_x_1464) ;  /* 0x00000000001ca947 */ /* 0x000fea0003800000 */
[----:B------:R-:W-:Y:S02]  /*3490*/  HADD2.F32 R67, -RZ, R137.H1_H1 ;  /* 0x30000089ff437230 */ /* 0x000fe40000004100 */
[----:B------:R-:W-:Y:S01]  /*34a0*/  FMUL.FTZ R150, R150, UR15 ;  /* 0x0000000f96967c20 */ /* 0x000fe20008410000 */
[----:B------:R-:W-:-:S03]  /*34b0*/  HADD2.F32 R152, -RZ, R148.H0_H0 ;  /* 0x20000094ff987230 */ /* 0x000fc60000004100 */
[-C--:B------:R-:W-:Y:S02]  /*34c0*/  FMUL.FTZ R67, R67, R150.reuse ;  /* 0x0000009643437220 */ /* 0x080fe40000410000 */
[----:B------:R-:W-:-:S03]  /*34d0*/  FFMA.FTZ R21, R152, R150, R21 ;  /* 0x0000009698157223 */ /* 0x000fc60000010015 */
[----:B------:R-:W-:-:S04]  /*34e0*/  F2FP.F16.F32.PACK_AB R67, RZ, R67 ;  /* 0x00000043ff43723e */ /* 0x000fc800000000ff */
[----:B------:R-:W-:-:S07]  /*34f0*/  PRMT R85, R67, 0x7610, R85 ;  /* 0x0000761043557816 */ /* 0x000fce0000000055 */
.L_x_1464:
[----:B------:R-:W-:Y:S05]  /*3500*/  @!P2 BRA `(.L_x_1465) ;  /* 0x00000000001ca947 */ /* 0x000fea0003800000 */
[----:B------:R-:W-:Y:S02]  /*3510*/  HADD2.F32 R149, -RZ, R138.H0_H0 ;  /* 0x2000008aff957230 */ /* 0x000fe40000004100 */
[----:B------:R-:W-:Y:S01]  /*3520*/  FMUL.FTZ R150, R68, UR15 ;  /* 0x0000000f44967c20 */ /* 0x000fe20008410000 */
[----:B------:R-:W-:-:S03]  /*3530*/  HADD2.F32 R67, -RZ, R147.H1_H1 ;  /* 0x30000093ff437230 */ /* 0x000fc60000004100 */
[-C--:B------:R-:W-:Y:S02]  /*3540*/  FMUL.FTZ R149, R149, R150.reuse ;  /* 0x0000009695957220 */ /* 0x080fe40000410000 */
[----:B------:R-:W-:-:S03]  /*3550*/  FFMA.FTZ R22, R67, R150, R22 ;  /* 0x0000009643167223 */ /* 0x000fc60000010016 */
[----:B------:R-:W-:-:S04]  /*3560*/  F2FP.F16.F32.PACK_AB R67, RZ, R149 ;  /* 0x00000095ff43723e */ /* 0x000fc800000000ff */
[----:B------:R-:W-:-:S07]  /*3570*/  PRMT R86, R67, 0x7610, R86 ;  /* 0x0000761043567816 */ /* 0x000fce0000000056 */
.L_x_1465:
        /* <DEDUP_REMOVED lines=8> */
[----:B------:R-:W-:Y:S01]  /*3600*/  FMUL.FTZ R154, R154, UR15 ;  /* 0x0000000f9a9a7c20 */ /* 0x000fe20008410000 */
[----:B------:R-:W-:-:S03]  /*3610*/  HADD2.F32 R64, -RZ, R148.H1_H1 ;  /* 0x30000094ff407230 */ /* 0x000fc60000004100 */
[-C--:B------:R-:W-:Y:S02]  /*3620*/  FMUL.FTZ R65, R65, R154.reuse ;  /* 0x0000009a41417220 */ /* 0x080fe40000410000 */
[----:B------:R-:W-:-:S03]  /*3630*/  FFMA.FTZ R23, R64, R154, R23 ;  /* 0x0000009a40177223 */ /* 0x000fc60000010017 */
[----:B------:R-:W-:-:S04]  /*3640*/  F2FP.F16.F32.PACK_AB R64, RZ, R65 ;  /* 0x00000041ff40723e */ /* 0x000fc800000000ff */
[----:B------:R-:W-:-:S07]  /*3650*/  PRMT R87, R64, 0x7610, R87 ;  /* 0x0000761040577816 */ /* 0x000fce0000000057 */
.L_x_1455:
        /* <DEDUP_REMOVED lines=11> */
.L_x_1466:
[----:B------:R-:W-:Y:S05]  /*3710*/  @!P2 BRA `(.L_x_1467) ;  /* 0x000000000020a947 */ /* 0x000fea0003800000 */
        /* <DEDUP_REMOVED lines=8> */
.L_x_1467:
[----:B------:R-:W-:Y:S02]  /*37a0*/  IADD3 R69, PT, PT, R69, 0x80, RZ ;  /* 0x0000008045457810 */ /* 0x000fe40007ffe0ff */
[----:B------:R-:W-:-:S07]  /*37b0*/  IADD3 R66, PT, PT, R66, 0x80, RZ ;  /* 0x0000008042427810 */ /* 0x000fce0007ffe0ff */
.L_x_1448:
[----:B------:R-:W-:Y:S05]  /*37c0*/  BSYNC.RECONVERGENT B0 ;  /* 0x0000000000007941 */ /* 0x000fea0003800200 */
.L_x_1447:
[----:B------:R-:W-:Y:S01]  /*37d0*/  ISETP.GE.U32.AND P1, PT, R2, 0x100, PT ;  /* 0x000001000200780c */ /* 0x000fe20003f26070 */
[----:B------:R-:W-:-:S12]  /*37e0*/  BSSY.RECONVERGENT B0, `(.L_x_1468) ;  /* 0x0000105000007945 */ /* 0x000fd80003800200 */
[----:B------:R-:W-:Y:S05]  /*37f0*/  @!P1 BRA `(.L_x_1469) ;  /* 0x00000010000c9947 */ /* 0x000fea0003800000 */
[----:B------:R-:W-:-:S04]  /*3800*/  UISETP.NE.U32.AND UP0, UPT, UR12, URZ, UPT ;  /* 0x000000ff0c00728c */ /* 0x000fc8000bf05070 */
[----:B------:R-:W-:Y:S01]  /*3810*/  UISETP.NE.AND.EX UP0, UPT, UR13, URZ, UPT, UP0 ;  /* 0x000000ff0d00728c */ /* 0x000fe2000bf05300 */
[----:B------:R-:W-:Y:S10]  /*3820*/  @!P2 BRA `(.L_x_1470) ;  /* 0x00000000001ca947 */ /* 0x000ff40003800000 */
[----:B01----:R-:W0:Y:S02]  /*3830*/  LDC.64 R154, c[0x0][0x390] ;  /* 0x0000e400ff9a7b82 */ /* 0x003e240000000a00 */
[----:B0-----:R-:W-:-:S05]  /*3840*/  IMAD.WIDE.U32 R154, R66, 0x8, R154 ;  /* 0x00000008429a7825 */ /* 0x001fca00078e009a */
[----:B------:R-:W2:Y:S02]  /*3850*/  LDG.E.64 R64, desc[UR10][R154.64] ;  /* 0x0000000a9a407981 */ /* 0x000ea4000c1e1b00 */
[C-C-:B--2---:R-:W-:Y:S02]  /*3860*/  PRMT R147, R64.reuse, 0x5410, R65.reuse ;  /* 0x0000541040937816 */ /* 0x144fe40000000041 */
[--C-:B------:R-:W-:Y:S02]  /*3870*/  SHF.R.U64 R64, R64, 0x10, R65.reuse ;  /* 0x0000001040407819 */ /* 0x100fe40000001241 */
[----:B------:R-:W-:-:S04]  /*3880*/  SHF.R.U32.HI R65, RZ, 0x10, R65 ;  /* 0x00000010ff417819 */ /* 0x000fc80000011641 */
[----:B------:R-:W-:-:S07]  /*3890*/  PRMT R148, R64, 0x5410, R65 ;  /* 0x0000541040947816 */ /* 0x000fce0000000041 */
.L_x_1470:
[----:B------:R-:W-:Y:S05]  /*38a0*/  BRA.U !UP0, `(.L_x_1471) ;  /* 0x0000000508cc7547 */ /* 0x000fea000b800000 */
[----:B------:R-:W-:-:S04]  /*38b0*/  UISETP.NE.U32.AND UP0, UPT, UR6, URZ, UPT ;  /* 0x000000ff0600728c */ /* 0x000fc8000bf05070 */
[----:B------:R-:W-:-:S09]  /*38c0*/  UISETP.NE.AND.EX UP0, UPT, UR7, URZ, UPT, UP0 ;  /* 0x000000ff0700728c */ /* 0x000fd2000bf05300 */
[----:B------:R-:W-:Y:S05]  /*38d0*/  BRA.U !UP0, `(.L_x_1472) ;  /* 0x0000000108f07547 */ /* 0x000fea000b800000 */
[----:B------:R-:W-:Y:S01]  /*38e0*/  ISETP.GT.AND P3, PT, R108, RZ, PT ;  /* 0x000000ff6c00720c */ /* 0x000fe20003f64270 */
[----:B------:R-:W-:Y:S01]  /*38f0*/  HADD2.F32 R152, -RZ, R74.H0_H0 ;  /* 0x2000004aff987230 */ /* 0x000fe20000004100 */
[--C-:B------:R-:W-:Y:S01]  /*3900*/  SHF.R.U64 R150, R74, 0x10, R75.reuse ;  /* 0x000000104a967819 */ /* 0x100fe2000000124b */
[----:B------:R-:W-:Y:S01]  /*3910*/  HADD2.F32 R68, -RZ, R75.H0_H0 ;  /* 0x2000004bff447230 */ /* 0x000fe20000004100 */
[----:B01----:R-:W-:-:S03]  /*3920*/  SHF.R.U32.HI R154, RZ, 0x10, R75 ;  /* 0x00000010ff9a7819 */ /* 0x003fc6000001164b */
[----:B------:R-:W-:Y:S02]  /*3930*/  HADD2.F32 R150, -RZ, R150.H0_H0 ;  /* 0x20000096ff967230 */ /* 0x000fe40000004100 */
[----:B------:R-:W-:-:S04]  /*3940*/  HADD2.F32 R154, -RZ, R154.H0_H0 ;  /* 0x2000009aff9a7230 */ /* 0x000fc80000004100 */
[-CC-:B------:R-:W-:Y:S01]  /*3950*/  @P3 FFMA.FTZ R65, R98, R71.reuse, R70.reuse ;  /* 0x0000004762413223 */ /* 0x180fe20000010046 */
[-CC-:B------:R-:W-:Y:S01]  /*3960*/  @P3 FFMA.FTZ R64, R99, R71.reuse, R70.reuse ;  /* 0x0000004763403223 */ /* 0x180fe20000010046 */
[----:B------:R-:W-:Y:S02]  /*3970*/  @P3 FFMA.FTZ R156, R116, R71, R70 ;  /* 0x00000047749c3223 */ /* 0x000fe40000010046 */
[----:B------:R-:W-:Y:S01]  /*3980*/  @P3 FADD.FTZ R65, R96, -R65 ;  /* 0x8000004160413221 */ /* 0x000fe20000010000 */
[----:B------:R-:W-:-:S03]  /*3990*/  @P3 FADD.FTZ R64, R97, -R64 ;  /* 0x8000004061403221 */ /* 0x000fc60000010000 */
[----:B------:R-:W-:Y:S01]  /*39a0*/  @P3 FFMA.FTZ R150, R109, R65, R150 ;  /* 0x000000416d963223 */ /* 0x000fe20000010096 */
[----:B------:R-:W-:Y:S01]  /*39b0*/  @P3 FFMA.FTZ R65, R117, R71, R70 ;  /* 0x0000004775413223 */ /* 0x000fe20000010046 */
[----:B------:R-:W-:-:S03]  /*39c0*/  @P3 FFMA.FTZ R152, R109, R64, R152 ;  /* 0x000000406d983223 */ /* 0x000fc60000010098 */
        /* <DEDUP_REMOVED lines=10> */
[----:B------:R-:W-:Y:S02]  /*3a70*/  FMUL.FTZ R149, R151, R152 ;  /* 0x0000009897957220 */ /* 0x000fe40000410000 */
[----:B------:R-:W-:-:S03]  /*3a80*/  FFMA.FTZ R16, R67, R151, R16 ;  /* 0x0000009743107223 */ /* 0x000fc60000010010 */
[----:B------:R-:W-:-:S04]  /*3a90*/  F2FP.F16.F32.PACK_AB R67, RZ, R149 ;  /* 0x00000095ff43723e */ /* 0x000fc800000000ff */
[----:B------:R-:W-:-:S07]  /*3aa0*/  PRMT R84, R67, 0x7610, R84 ;  /* 0x0000761043547816 */ /* 0x000fce0000000054 */
.L_x_1473:
[----:B------:R-:W-:Y:S05]  /*3ab0*/  @!P2 BRA `(.L_x_1474) ;  /* 0x00000000001ca947 */ /* 0x000fea0003800000 */
[----:B------:R-:W-:Y:S02]  /*3ac0*/  HADD2.F32 R152, -RZ, R139.H1_H1 ;  /* 0x3000008bff987230 */ /* 0x000fe40000004100 */
[----:B------:R-:W-:Y:S01]  /*3ad0*/  FMUL.FTZ R149, R150, UR15 ;  /* 0x0000000f96957c20 */ /* 0x000fe20008410000 */
[----:B------:R-:W-:-:S03]  /*3ae0*/  HADD2.F32 R150, -RZ, R148.H0_H0 ;  /* 0x20000094ff967230 */ /* 0x000fc60000004100 */
[----:B------:R-:W-:Y:S02]  /*3af0*/  FMUL.FTZ R67, R149, R152 ;  /* 0x0000009895437220 */ /* 0x000fe40000410000 */
[----:B------:R-:W-:-:S03]  /*3b00*/  FFMA.FTZ R17, R150, R149, R17 ;  /* 0x0000009596117223 */ /* 0x000fc60000010011 */
[----:B------:R-:W-:-:S04]  /*3b10*/  F2FP.F16.F32.PACK_AB R67, RZ, R67 ;  /* 0x00000043ff43723e */ /* 0x000fc800000000ff */
[----:B------:R-:W-:-:S07]  /*3b20*/  PRMT R85, R67, 0x7610, R85 ;  /* 0x0000761043557816 */ /* 0x000fce0000000055 */
.L_x_1474:
[----:B------:R-:W-:Y:S05]  /*3b30*/  @!P2 BRA `(.L_x_1475) ;  /* 0x00000000001ca947 */ /* 0x000fea0003800000 */
[----:B------:R-:W-:Y:S02]  /*3b40*/  HADD2.F32 R149, -RZ, R140.H0_H0 ;  /* 0x2000008cff957230 */ /* 0x000fe40000004100 */
[----:B------:R-:W-:Y:S01]  /*3b50*/  FMUL.FTZ R150, R68, UR15 ;  /* 0x0000000f44967c20 */ /* 0x000fe20008410000 */
[----:B------:R-:W-:-:S03]  /*3b60*/  HADD2.F32 R67, -RZ, R147.H1_H1 ;  /* 0x30000093ff437230 */ /* 0x000fc60000004100 */
[----:B------:R-:W-:Y:S02]  /*3b70*/  FMUL.FTZ R149, R150, R149 ;  /* 0x0000009596957220 */ /* 0x000fe40000410000 */
[----:B------:R-:W-:-:S03]  /*3b80*/  FFMA.FTZ R18, R67, R150, R18 ;  /* 0x0000009643127223 */ /* 0x000fc60000010012 */
[----:B------:R-:W-:-:S04]  /*3b90*/  F2FP.F16.F32.PACK_AB R67, RZ, R149 ;  /* 0x00000095ff43723e */ /* 0x000fc800000000ff */
[----:B------:R-:W-:-:S07]  /*3ba0*/  PRMT R86, R67, 0x7610, R86 ;  /* 0x0000761043567816 */ /* 0x000fce0000000056 */
.L_x_1475:
        /* <DEDUP_REMOVED lines=10> */
[----:B------:R-:W-:Y:S02]  /*3c50*/  FMUL.FTZ R65, R154, R65 ;  /* 0x000000419a417220 */ /* 0x000fe40000410000 */
[----:B------:R-:W-:-:S03]  /*3c60*/  FFMA.FTZ R19, R64, R154, R19 ;  /* 0x0000009a40137223 */ /* 0x000fc60000010013 */
[----:B------:R-:W-:-:S04]  /*3c70*/  F2FP.F16.F32.PACK_AB R64, RZ, R65 ;  /* 0x00000041ff40723e */ /* 0x000fc800000000ff */
[----:B------:R-:W-:Y:S01]  /*3c80*/  PRMT R87, R64, 0x7610, R87 ;  /* 0x0000761040577816 */ /* 0x000fe20000000057 */
[----:B------:R-:W-:Y:S06]  /*3c90*/  BRA `(.L_x_1476) ;  /* 0x0000000800947947 */ /* 0x000fec0003800000 */
.L_x_1472:
[----:B------:R-:W-:Y:S01]  /*3ca0*/  ISETP.GT.AND P3, PT, R108, RZ, PT ;  /* 0x000000ff6c00720c */ /* 0x000fe20003f64270 */
[----:B------:R-:W-:-:S12]  /*3cb0*/  @!P2 BRA `(.L_x_1477) ;  /* 0x00000000002ca947 */ /* 0x000fd80003800000 */
[----:B01----:R-:W-:Y:S01]  /*3cc0*/  @P3 FFMA.FTZ R64, R99, R71, R70 ;  /* 0x0000004763403223 */ /* 0x003fe20000010046 */
[----:B------:R-:W-:Y:S02]  /*3cd0*/  HADD2.F32 R68, -RZ, R74.H0_H0 ;  /* 0x2000004aff447230 */ /* 0x000fe40000004100 */
[----:B------:R-:W-:Y:S02]  /*3ce0*/  HADD2.F32 R65, -RZ, R147.H0_H0 ;  /* 0x20000093ff417230 */ /* 0x000fe40000004100 */
[----:B------:R-:W-:-:S04]  /*3cf0*/  @P3 FADD.FTZ R64, R97, -R64 ;  /* 0x8000004061403221 */ /* 0x000fc80000010000 */
[----:B------:R-:W-:Y:S01]  /*3d00*/  @P3 FFMA.FTZ R68, R109, R64, R68 ;  /* 0x000000406d443223 */ /* 0x000fe20000010044 */
[----:B------:R-:W-:-:S03]  /*3d10*/  HADD2.F32 R64, -RZ, R139.H0_H0 ;  /* 0x2000008bff407230 */ /* 0x000fc60000004100 */
[----:B------:R-:W-:-:S04]  /*3d20*/  FMUL.FTZ R67, R68, UR15 ;  /* 0x0000000f44437c20 */ /* 0x000fc80008410000 */
[-C--:B------:R-:W-:Y:S01]  /*3d30*/  FMUL.FTZ R64, R64, R67.reuse ;  /* 0x0000004340407220 */ /* 0x080fe20000410000 */
[----:B------:R-:W-:-:S04]  /*3d40*/  FFMA.FTZ R16, R65, R67, R16 ;  /* 0x0000004341107223 */ /* 0x000fc80000010010 */
[----:B------:R-:W-:-:S04]  /*3d50*/  F2FP.F16.F32.PACK_AB R64, RZ, R64 ;  /* 0x00000040ff40723e */ /* 0x000fc800000000ff */
[----:B------:R-:W-:-:S07]  /*3d60*/  PRMT R84, R64, 0x7610, R84 ;  /* 0x0000761040547816 */ /* 0x000fce0000000054 */
.L_x_1477:
[----:B------:R-:W-:Y:S05]  /*3d70*/  @!P2 BRA `(.L_x_1478) ;  /* 0x000000000030a947 */ /* 0x000fea0003800000 */
[----:B------:R-:W-:Y:S01]  /*3d80*/  SHF.R.U64 R68, R74, 0x10, R75 ;  /* 0x000000104a447819 */ /* 0x000fe2000000124b */
[----:B01----:R-:W-:-:S04]  /*3d90*/  @P3 FFMA.FTZ R65, R98, R71, R70 ;  /* 0x0000004762413223 */ /* 0x003fc80000010046 */
        /* <DEDUP_REMOVED lines=10> */
.L_x_1478:
[----:B------:R-:W-:Y:S05]  /*3e40*/  @!P2 BRA `(.L_x_1479) ;  /* 0x00000000002ca947 */ /* 0x000fea0003800000 */
[----:B01----:R-:W-:Y:S01]  /*3e50*/  @P3 FFMA.FTZ R65, R117, R71, R70 ;  /* 0x0000004775413223 */ /* 0x003fe20000010046 */
        /* <DEDUP_REMOVED lines=10> */
.L_x_1479:
[----:B------:R-:W-:Y:S05]  /*3f00*/  @!P2 BRA `(.L_x_1476) ;  /* 0x0000000400f8a947 */ /* 0x000fea0003800000 */
[----:B------:R-:W-:Y:S01]  /*3f10*/  SHF.R.U32.HI R68, RZ, 0x10, R75 ;  /* 0x00000010ff447819 */ /* 0x000fe2000001164b */
[----:B01----:R-:W-:-:S04]  /*3f20*/  @P3 FFMA.FTZ R64, R116, R71, R70 ;  /* 0x0000004774403223 */ /* 0x003fc80000010046 */
        /* <DEDUP_REMOVED lines=11> */
.L_x_1471:
[----:B------:R-:W-:-:S04]  /*3fe0*/  UISETP.NE.U32.AND UP0, UPT, UR6, URZ, UPT ;  /* 0x000000ff0600728c */ /* 0x000fc8000bf05070 */
[----:B------:R-:W-:-:S09]  /*3ff0*/  UISETP.NE.AND.EX UP0, UPT, UR7, URZ, UPT, UP0 ;  /* 0x000000ff0700728c */ /* 0x000fd2000bf05300 */
[----:B------:R-:W-:Y:S05]  /*4000*/  BRA.U !UP0, `(.L_x_1480) ;  /* 0x0000000108e87547 */ /* 0x000fea000b800000 */
[-CC-:B------:R-:W-:Y:S01]  /*4010*/  FFMA.FTZ R68, R99, R71.reuse, R70.reuse ;  /* 0x0000004763447223 */ /* 0x180fe20000010046 */
[-CC-:B01----:R-:W-:Y:S01]  /*4020*/  FFMA.FTZ R65, R98, R71.reuse, R70.reuse ;  /* 0x0000004762417223 */ /* 0x183fe20000010046 */
        /* <DEDUP_REMOVED lines=18> */
.L_x_1481:
        /* <DEDUP_REMOVED lines=12> */
.L_x_1482:
        /* <DEDUP_REMOVED lines=11> */
.L_x_1483:
        /* <DEDUP_REMOVED lines=15> */
.L_x_1480:
[----:B------:R-:W-:Y:S05]  /*43b0*/  @!P2 BRA `(.L_x_1484) ;  /* 0x000000000030a947 */ /* 0x000fea0003800000 */
[----:B01----:R-:W-:Y:S01]  /*43c0*/  FFMA.FTZ R64, R99, R71, R70 ;  /* 0x0000004763407223 */ /* 0x003fe20000010046 */
[----:B------:R-:W-:Y:S01]  /*43d0*/  ISETP.GT.AND P3, PT, R108, RZ, PT ;  /* 0x000000ff6c00720c */ /* 0x000fe20003f64270 */
[----:B------:R-:W-:Y:S02]  /*43e0*/  HADD2.F32 R65, -RZ, R147.H0_H0 ;  /* 0x20000093ff417230 */ /* 0x000fe40000004100 */
[----:B------:R-:W-:-:S04]  /*43f0*/  FADD.FTZ R64, R97, -R64 ;  /* 0x8000004061407221 */ /* 0x000fc80000010000 */
[----:B------:R-:W-:-:S05]  /*4400*/  FMUL.FTZ R64, R109, R64 ;  /* 0x000000406d407220 */ /* 0x000fca0000410000 */
[----:B------:R-:W-:-:S05]  /*4410*/  FSEL R64, R64, RZ, P3 ;  /* 0x000000ff40407208 */ /* 0x000fca0001800000 */
[----:B------:R-:W-:Y:S01]  /*4420*/  FMUL.FTZ R67, R64, UR15 ;  /* 0x0000000f40437c20 */ /* 0x000fe20008410000 */
[----:B------:R-:W-:-:S03]  /*4430*/  HADD2.F32 R64, -RZ, R139.H0_H0 ;  /* 0x2000008bff407230 */ /* 0x000fc60000004100 */
[-C--:B------:R-:W-:Y:S02]  /*4440*/  FFMA.FTZ R16, R65, R67.reuse, R16 ;  /* 0x0000004341107223 */ /* 0x080fe40000010010 */
[----:B------:R-:W-:-:S05]  /*4450*/  FMUL.FTZ R64, R64, R67 ;  /* 0x0000004340407220 */ /* 0x000fca0000410000 */
[----:B------:R-:W-:-:S04]  /*4460*/  F2FP.F16.F32.PACK_AB R64, RZ, R64 ;  /* 0x00000040ff40723e */ /* 0x000fc800000000ff */
[----:B------:R-:W-:-:S07]  /*4470*/  PRMT R84, R64, 0x7610, R84 ;  /* 0x0000761040547816 */ /* 0x000fce0000000054 */
.L_x_1484:
[----:B------:R-:W-:Y:S05]  /*4480*/  @!P2 BRA `(.L_x_1485) ;  /* 0x000000000030a947 */ /* 0x000fea0003800000 */
[----:B01----:R-:W-:Y:S01]  /*4490*/  FFMA.FTZ R65, R98, R71, R70 ;  /* 0x0000004762417223 */ /* 0x003fe20000010046 */
[----:B------:R-:W-:-:S03]  /*44a0*/  ISETP.GT.AND P3, PT, R108, RZ, PT ;  /* 0x000000ff6c00720c */ /* 0x000fc60003f64270 */
[----:B------:R-:W-:-:S04]  /*44b0*/  FADD.FTZ R64, R96, -R65 ;  /* 0x8000004160407221 */ /* 0x000fc80000010000 */
[----:B------:R-:W-:-:S05]  /*44c0*/  FMUL.FTZ R64, R109, R64 ;  /* 0x000000406d407220 */ /* 0x000fca0000410000 */
[----:B------:R-:W-:-:S05]  /*44d0*/  FSEL R64, R64, RZ, P3 ;  /* 0x000000ff40407208 */ /* 0x000fca0001800000 */
[----:B------:R-:W-:Y:S01]  /*44e0*/  FMUL.FTZ R67, R64, UR15 ;  /* 0x0000000f40437c20 */ /* 0x000fe20008410000 */
[----:B------:R-:W-:-:S05]  /*44f0*/  HADD2.F32 R64, -RZ, R139.H1_H1 ;  /* 0x3000008bff407230 */ /* 0x000fca0000004100 */
[----:B------:R-:W-:Y:S01]  /*4500*/  FMUL.FTZ R65, R64, R67 ;  /* 0x0000004340417220 */ /* 0x000fe20000410000 */
[----:B------:R-:W-:-:S05]  /*4510*/  HADD2.F32 R64, -RZ, R148.H0_H0 ;  /* 0x20000094ff407230 */ /* 0x000fca0000004100 */
[----:B------:R-:W-:Y:S01]  /*4520*/  FFMA.FTZ R17, R64, R67, R17 ;  /* 0x0000004340117223 */ /* 0x000fe20000010011 */
[----:B------:R-:W-:-:S04]  /*4530*/  F2FP.F16.F32.PACK_AB R64, RZ, R65 ;  /* 0x00000041ff40723e */ /* 0x000fc800000000ff */
[----:B------:R-:W-:-:S07]  /*4540*/  PRMT R85, R64, 0x7610, R85 ;  /* 0x0000761040557816 */ /* 0x000fce0000000055 */
.L_x_1485:
[----:B------:R-:W-:Y:S05]  /*4550*/  @!P2 BRA `(.L_x_1486) ;  /* 0x000000000030a947 */ /* 0x000fea0003800000 */
[----:B01----:R-:W-:Y:S01]  /*4560*/  FFMA.FTZ R65, R117, R71, R70 ;  /* 0x0000004775417223 */ /* 0x003fe20000010046 */
[----:B------:R-:W-:-:S03]  /*4570*/  ISETP.GT.AND P3, PT, R108, RZ, PT ;  /* 0x000000ff6c00720c */ /* 0x000fc60003f64270 */
[----:B------:R-:W-:Y:S01]  /*4580*/  FADD.FTZ R64, R114, -R65 ;  /* 0x8000004172407221 */ /* 0x000fe20000010000 */
[----:B------:R-:W-:-:S03]  /*4590*/  HADD2.F32 R65, -RZ, R147.H1_H1 ;  /* 0x30000093ff417230 */ /* 0x000fc60000004100 */
        /* <DEDUP_REMOVED lines=8> */
.L_x_1486:
        /* <DEDUP_REMOVED lines=9> */
[----:B------:R-:W-:-:S05]  /*46b0*/  HADD2.F32 R64, -RZ, R148.H1_H1 ;  /* 0x30000094ff407230 */ /* 0x000fca0000004100 */
[----:B------:R-:W-:Y:S01]  /*46c0*/  FFMA.FTZ R19, R64, R67, R19 ;  /* 0x0000004340137223 */ /* 0x000fe20000010013 */
[----:B------:R-:W-:-:S04]  /*46d0*/  F2FP.F16.F32.PACK_AB R64, RZ, R65 ;  /* 0x00000041ff40723e */ /* 0x000fc800000000ff */
[----:B------:R-:W-:-:S07]  /*46e0*/  PRMT R87, R64, 0x7610, R87 ;  /* 0x0000761040577816 */ /* 0x000fce0000000057 */
.L_x_1476:
        /* <DEDUP_REMOVED lines=9> */
.L_x_1487:
[----:B------:R-:W-:Y:S05]  /*4780*/  @!P2 BRA `(.L_x_1488) ;  /* 0x000000000020a947 */ /* 0x000fea0003800000 */
        /* <DEDUP_REMOVED lines=8> */
.L_x_1488:
[----:B------:R-:W-:Y:S02]  /*4810*/  IADD3 R69, PT, PT, R69, 0x80, RZ ;  /* 0x0000008045457810 */ /* 0x000fe40007ffe0ff */
[----:B------:R-:W-:-:S07]  /*4820*/  IADD3 R66, PT, PT, R66, 0x80, RZ ;  /* 0x0000008042427810 */ /* 0x000fce0007ffe0ff */
.L_x_1469:
[----:B------:R-:W-:Y:S05]  /*4830*/  BSYNC.RECONVERGENT B0 ;  /* 0x0000000000007941 */ /* 0x000fea0003800200 */
.L_x_1468:
[----:B------:R-:W-:Y:S01]  /*4840*/  ISETP.GE.U32.AND P3, PT, R2, 0x180, PT ;  /* 0x000001800200780c */ /* 0x000fe20003f66070 */
[----:B------:R-:W-:-:S12]  /*4850*/  BSSY.RECONVERGENT B0, `(.L_x_1489) ;  /* 0x0000105000007945 */ /* 0x000fd80003800200 */
[----:B------:R-:W-:Y:S05]  /*4860*/  @!P3 BRA `(.L_x_1490) ;  /* 0x00000010000cb947 */ /* 0x000fea0003800000 */
[----:B------:R-:W-:-:S04]  /*4870*/  UISETP.NE.U32.AND UP0, UPT, UR12, URZ, UPT ;  /* 0x000000ff0c00728c */ /* 0x000fc8000bf05070 */
[----:B------:R-:W-:Y:S01]  /*4880*/  UISETP.NE.AND.EX UP0, UPT, UR13, URZ, UPT, UP0 ;  /* 0x000000ff0d00728c */ /* 0x000fe2000bf05300 */
[----:B------:R-:W-:Y:S10]  /*4890*/  @!P2 BRA `(.L_x_1491) ;  /* 0x00000000001ca947 */ /* 0x000ff40003800000 */
[----:B0123--:R-:W0:Y:S02]  /*48a0*/  LDC.64 R154, c[0x0][0x390] ;  /* 0x0000e400ff9a7b82 */ /* 0x00fe240000000a00 */
[----:B0-----:R-:W-:-:S05]  /*48b0*/  IMAD.WIDE.U32 R154, R66, 0x8, R154 ;  /* 0x00000008429a7825 */ /* 0x001fca00078e009a */
[----:B------:R-:W2:Y:S02]  /*48c0*/  LDG.E.64 R64, desc[UR10][R154.64] ;  /* 0x0000000a9a407981 */ /* 0x000ea4000c1e1b00 */
[C-C-:B--2---:R-:W-:Y:S02]  /*48d0*/  PRMT R147, R64.reuse, 0x5410, R65.reuse ;  /* 0x0000541040937816 */ /* 0x144fe40000000041 */
[--C-:B------:R-:W-:Y:S02]  /*48e0*/  SHF.R.U64 R64, R64, 0x10, R65.reuse ;  /* 0x0000001040407819 */ /* 0x100fe40000001241 */
[----:B------:R-:W-:-:S04]  /*48f0*/  SHF.R.U32.HI R65, RZ, 0x10, R65 ;  /* 0x00000010ff417819 */ /* 0x000fc80000011641 */
[----:B------:R-:W-:-:S07]  /*4900*/  PRMT R148, R64, 0x5410, R65 ;  /* 0x0000541040947816 */ /* 0x000fce0000000041 */
.L_x_1491:
        /* <DEDUP_REMOVED lines=8> */
[----:B0123--:R-:W-:-:S03]  /*4990*/  SHF.R.U32.HI R154, RZ, 0x10, R77 ;  /* 0x00000010ff9a7819 */ /* 0x00ffc6000001164d */
        /* <DEDUP_REMOVED lines=24> */
.L_x_1494:
        /* <DEDUP_REMOVED lines=8> */
.L_x_1495:
        /* <DEDUP_REMOVED lines=8> */
.L_x_1496:
        /* <DEDUP_REMOVED lines=15> */
.L_x_1493:
[----:B------:R-:W-:Y:S01]  /*4d10*/  ISETP.GT.AND P4, PT, R108, RZ, PT ;  /* 0x000000ff6c00720c */ /* 0x000fe20003f84270 */
[----:B------:R-:W-:-:S12]  /*4d20*/  @!P2 BRA `(.L_x_1498) ;  /* 0x00000000002ca947 */ /* 0x000fd80003800000 */
[----:B0123--:R-:W-:Y:S01]  /*4d30*/  @P4 FFMA.FTZ R64, R95, R71, R70 ;  /* 0x000000475f404223 */ /* 0x00ffe20000010046 */
        /* <DEDUP_REMOVED lines=10> */
.L_x_1498:
[----:B------:R-:W-:Y:S05]  /*4de0*/  @!P2 BRA `(.L_x_1499) ;  /* 0x000000000030a947 */ /* 0x000fea0003800000 */
[----:B------:R-:W-:Y:S01]  /*4df0*/  SHF.R.U64 R68, R76, 0x10, R77 ;  /* 0x000000104c447819 */ /* 0x000fe2000000124d */
[----:B0123--:R-:W-:-:S04]  /*4e00*/  @P4 FFMA.FTZ R65, R94, R71, R70 ;  /* 0x000000475e414223 */ /* 0x00ffc80000010046 */
        /* <DEDUP_REMOVED lines=10> */
.L_x_1499:
[----:B------:R-:W-:Y:S05]  /*4eb0*/  @!P2 BRA `(.L_x_1500) ;  /* 0x00000000002ca947 */ /* 0x000fea0003800000 */
[----:B0123--:R-:W-:Y:S01]  /*4ec0*/  @P4 FFMA.FTZ R65, R121, R71, R70 ;  /* 0x0000004779414223 */ /* 0x00ffe20000010046 */
        /* <DEDUP_REMOVED lines=10> */
.L_x_1500:
[----:B------:R-:W-:Y:S05]  /*4f70*/  @!P2 BRA `(.L_x_1497) ;  /* 0x0000000400f8a947 */ /* 0x000fea0003800000 */
[----:B------:R-:W-:Y:S01]  /*4f80*/  SHF.R.U32.HI R68, RZ, 0x10, R77 ;  /* 0x00000010ff447819 */ /* 0x000fe2000001164d */
[----:B0123--:R-:W-:-:S04]  /*4f90*/  @P4 FFMA.FTZ R64, R120, R71, R70 ;  /* 0x0000004778404223 */ /* 0x00ffc80000010046 */
        /* <DEDUP_REMOVED lines=11> */
.L_x_1492:
[----:B------:R-:W-:-:S04]  /*5050*/  UISETP.NE.U32.AND UP0, UPT, UR6, URZ, UPT ;  /* 0x000000ff0600728c */ /* 0x000fc8000bf05070 */
[----:B------:R-:W-:-:S09]  /*5060*/  UISETP.NE.AND.EX UP0, UPT, UR7, URZ, UPT, UP0 ;  /* 0x000000ff0700728c */ /* 0x000fd2000bf05300 */
[----:B------:R-:W-:Y:S05]  /*5070*/  BRA.U !UP0, `(.L_x_1501) ;  /* 0x0000000108e87547 */ /* 0x000fea000b800000 */
[-CC-:B------:R-:W-:Y:S01]  /*5080*/  FFMA.FTZ R68, R95, R71.reuse, R70.reuse ;  /* 0x000000475f447223 */ /* 0x180fe20000010046 */
[-CC-:B0123--:R-:W-:Y:S01]  /*5090*/  FFMA.FTZ R65, R94, R71.reuse, R70.reuse ;  /* 0x000000475e417223 */ /* 0x18ffe20000010046 */
        /* <DEDUP_REMOVED lines=18> */
.L_x_1502:
        /* <DEDUP_REMOVED lines=12> */
.L_x_1503:
        /* <DEDUP_REMOVED lines=11> */
.L_x_1504:
        /* <DEDUP_REMOVED lines=15> */
.L_x_1501:
[----:B------:R-:W-:Y:S05]  /*5420*/  @!P2 BRA `(.L_x_1505) ;  /* 0x000000000030a947 */ /* 0x000fea0003800000 */
[----:B0123--:R-:W-:Y:S01]  /*5430*/  FFMA.FTZ R64, R95, R71, R70 ;  /* 0x000000475f407223 */ /* 0x00ffe20000010046 */
        /* <DEDUP_REMOVED lines=11> */
.L_x_1505:
[----:B------:R-:W-:Y:S05]  /*54f0*/  @!P2 BRA `(.L_x_1506) ;  /* 0x000000000030a947 */ /* 0x000fea0003800000 */
[----:B0123--:R-:W-:Y:S01]  /*5500*/  FFMA.FTZ R65, R94, R71, R70 ;  /* 0x000000475e417223 */ /* 0x00ffe20000010046 */
        /* <DEDUP_REMOVED lines=11> */
.L_x_1506:
[----:B------:R-:W-:Y:S05]  /*55c0*/  @!P2 BRA `(.L_x_1507) ;  /* 0x000000000030a947 */ /* 0x000fea0003800000 */
[----:B0123--:R-:W-:Y:S01]  /*55d0*/  FFMA.FTZ R65, R121, R71, R70 ;  /* 0x0000004779417223 */ /* 0x00ffe20000010046 */
        /* <DEDUP_REMOVED lines=11> */
.L_x_1507:
        /* <DEDUP_REMOVED lines=13> */
.L_x_1497:
        /* <DEDUP_REMOVED lines=9> */
.L_x_1508:
[----:B------:R-:W-:Y:S05]  /*57f0*/  @!P2 BRA `(.L_x_1509) ;  /* 0x000000000020a947 */ /* 0x000fea0003800000 */
        /* <DEDUP_REMOVED lines=8> */
.L_x_1509:
[----:B------:R-:W-:Y:S02]  /*5880*/  IADD3 R69, PT, PT, R69, 0x80, RZ ;  /* 0x0000008045457810 */ /* 0x000fe40007ffe0ff */
[----:B------:R-:W-:-:S07]  /*5890*/  IADD3 R66, PT, PT, R66, 0x80, RZ ;  /* 0x0000008042427810 */ /* 0x000fce0007ffe0ff */
.L_x_1490:
[----:B------:R-:W-:Y:S05]  /*58a0*/  BSYNC.RECONVERGENT B0 ;  /* 0x0000000000007941 */ /* 0x000fea0003800200 */
.L_x_1489:
[----:B------:R-:W-:Y:S01]  /*58b0*/  ISETP.GE.U32.AND P4, PT, R2, 0x200, PT ;  /* 0x000002000200780c */ /* 0x000fe20003f86070 */
[----:B------:R-:W-:-:S12]  /*58c0*/  BSSY.RECONVERGENT B0, `(.L_x_1510) ;  /* 0x0000105000007945 */ /* 0x000fd80003800200 */
[----:B------:R-:W-:Y:S05]  /*58d0*/  @!P4 BRA `(.L_x_1511) ;  /* 0x00000010000cc947 */ /* 0x000fea0003800000 */
[----:B------:R-:W-:-:S04]  /*58e0*/  UISETP.NE.U32.AND UP0, UPT, UR12, URZ, UPT ;  /* 0x000000ff0c00728c */ /* 0x000fc8000bf05070 */
[----:B------:R-:W-:Y:S01]  /*58f0*/  UISETP.NE.AND.EX UP0, UPT, UR13, URZ, UPT, UP0 ;  /* 0x000000ff0d00728c */ /* 0x000fe2000bf05300 */
[----:B------:R-:W-:Y:S10]  /*5900*/  @!P2 BRA `(.L_x_1512) ;  /* 0x00000000001ca947 */ /* 0x000ff40003800000 */
[----:B01234-:R-:W0:Y:S02]  /*5910*/  LDC.64 R154, c[0x0][0x390] ;  /* 0x0000e400ff9a7b82 */ /* 0x01fe240000000a00 */
[----:B0-----:R-:W-:-:S05]  /*5920*/  IMAD.WIDE.U32 R154, R66, 0x8, R154 ;  /* 0x00000008429a7825 */ /* 0x001fca00078e009a */
[----:B------:R-:W2:Y:S02]  /*5930*/  LDG.E.64 R64, desc[UR10][R154.64] ;  /* 0x0000000a9a407981 */ /* 0x000ea4000c1e1b00 */
[C-C-:B--2---:R-:W-:Y:S02]  /*5940*/  PRMT R147, R64.reuse, 0x5410, R65.reuse ;  /* 0x0000541040937816 */ /* 0x144fe40000000041 */
[--C-:B------:R-:W-:Y:S02]  /*5950*/  SHF.R.U64 R64, R64, 0x10, R65.reuse ;  /* 0x0000001040407819 */ /* 0x100fe40000001241 */
[----:B------:R-:W-:-:S04]  /*5960*/  SHF.R.U32.HI R65, RZ, 0x10, R65 ;  /* 0x00000010ff417819 */ /* 0x000fc80000011641 */
[----:B------:R-:W-:-:S07]  /*5970*/  PRMT R148, R64, 0x5410, R65 ;  /* 0x0000541040947816 */ /* 0x000fce0000000041 */
.L_x_1512:
        /* <DEDUP_REMOVED lines=8> */
[----:B01234-:R-:W-:-:S03]  /*5a00*/  SHF.R.U32.HI R154, RZ, 0x10, R79 ;  /* 0x00000010ff9a7819 */ /* 0x01ffc6000001164f */
        /* <DEDUP_REMOVED lines=24> */
.L_x_1515:
        /* <DEDUP_REMOVED lines=8> */
.L_x_1516:
        /* <DEDUP_REMOVED lines=8> */
.L_x_1517:
        /* <DEDUP_REMOVED lines=15> */
.L_x_1514:
[----:B------:R-:W-:Y:S01]  /*5d80*/  ISETP.GT.AND P5, PT, R108, RZ, PT ;  /* 0x000000ff6c00720c */ /* 0x000fe20003fa4270 */
[----:B------:R-:W-:-:S12]  /*5d90*/  @!P2 BRA `(.L_x_1519) ;  /* 0x00000000002ca947 */ /* 0x000fd80003800000 */
[----:B01234-:R-:W-:Y:S01]  /*5da0*/  @P5 FFMA.FTZ R64, R91, R71, R70 ;  /* 0x000000475b405223 */ /* 0x01ffe20000010046 */
        /* <DEDUP_REMOVED lines=10> */
.L_x_1519:
[----:B------:R-:W-:Y:S05]  /*5e50*/  @!P2 BRA `(.L_x_1520) ;  /* 0x000000000030a947 */ /* 0x000fea0003800000 */
[----:B------:R-:W-:Y:S01]  /*5e60*/  SHF.R.U64 R68, R78, 0x10, R79 ;  /* 0x000000104e447819 */ /* 0x000fe2000000124f */
[----:B01234-:R-:W-:-:S04]  /*5e70*/  @P5 FFMA.FTZ R65, R90, R71, R70 ;  /* 0x000000475a415223 */ /* 0x01ffc80000010046 */
        /* <DEDUP_REMOVED lines=10> */
.L_x_1520:
[----:B------:R-:W-:Y:S05]  /*5f20*/  @!P2 BRA `(.L_x_1521) ;  /* 0x00000000002ca947 */ /* 0x000fea0003800000 */
[----:B01234-:R-:W-:Y:S01]  /*5f30*/  @P5 FFMA.FTZ R65, R125, R71, R70 ;  /* 0x000000477d415223 */ /* 0x01ffe20000010046 */
        /* <DEDUP_REMOVED lines=10> */
.L_x_1521:
[----:B------:R-:W-:Y:S05]  /*5fe0*/  @!P2 BRA `(.L_x_1518) ;  /* 0x0000000400f8a947 */ /* 0x000fea0003800000 */
[----:B------:R-:W-:Y:S01]  /*5ff0*/  SHF.R.U32.HI R68, RZ, 0x10, R79 ;  /* 0x00000010ff447819 */ /* 0x000fe2000001164f */
[----:B01234-:R-:W-:-:S04]  /*6000*/  @P5 FFMA.FTZ R64, R124, R71, R70 ;  /* 0x000000477c405223 */ /* 0x01ffc80000010046 */
        /* <DEDUP_REMOVED lines=11> */
.L_x_1513:
        /* <DEDUP_REMOVED lines=23> */
.L_x_1523:
        /* <DEDUP_REMOVED lines=12> */
.L_x_1524:
        /* <DEDUP_REMOVED lines=11> */
.L_x_1525:
        /* <DEDUP_REMOVED lines=15> */
.L_x_1522:
[----:B------:R-:W-:Y:S05]  /*6490*/  @!P2 BRA `(.L_x_1526) ;  /* 0x000000000030a947 */ /* 0x000fea0003800000 */
[----:B01234-:R-:W-:Y:S01]  /*64a0*/  FFMA.FTZ R64, R91, R71, R70 ;  /* 0x000000475b407223 */ /* 0x01ffe20000010046 */
        /* <DEDUP_REMOVED lines=11> */
.L_x_1526:
[----:B------:R-:W-:Y:S05]  /*6560*/  @!P2 BRA `(.L_x_1527) ;  /* 0x000000000030a947 */ /* 0x000fea0003800000 */
[----:B01234-:R-:W-:Y:S01]  /*6570*/  FFMA.FTZ R65, R90, R71, R70 ;  /* 0x000000475a417223 */ /* 0x01ffe20000010046 */
        /* <DEDUP_REMOVED lines=11> */
.L_x_1527:
[----:B------:R-:W-:Y:S05]  /*6630*/  @!P2 BRA `(.L_x_1528) ;  /* 0x000000000030a947 */ /* 0x000fea0003800000 */
[----:B01234-:R-:W-:Y:S01]  /*6640*/  FFMA.FTZ R65, R125, R71, R70 ;  /* 0x000000477d417223 */ /* 0x01ffe20000010046 */
        /* <DEDUP_REMOVED lines=11> */
.L_x_1528:
        /* <DEDUP_REMOVED lines=13> */
.L_x_1518:
        /* <DEDUP_REMOVED lines=9> */
.L_x_1529:
        /* <DEDUP_REMOVED lines=9> */
.L_x_1530:
[----:B------:R-:W-:Y:S02]  /*68f0*/  IADD3 R69, PT, PT, R69, 0x80, RZ ;  /* 0x0000008045457810 */ /* 0x000fe40007ffe0ff */
[----:B------:R-:W-:-:S07]  /*6900*/  IADD3 R66, PT, PT, R66, 0x80, RZ ;  /* 0x0000008042427810 */ /* 0x000fce0007ffe0ff */
.L_x_1511:
[----:B------:R-:W-:Y:S05]  /*6910*/  BSYNC.RECONVERGENT B0 ;  /* 0x0000000000007941 */ /* 0x000fea0003800200 */
.L_x_1510:
        /* <DEDUP_REMOVED lines=13> */
.L_x_1533:
[----:B------:R-:W-:Y:S05]  /*69f0*/  BRA.U !UP0, `(.L_x_1534) ;  /* 0x0000000508cc7547 */ /* 0x000fea000b800000 */
[----:B------:R-:W-:-:S04]  /*6a00*/  UISETP.NE.U32.AND UP0, UPT, UR6, URZ, UPT ;  /* 0x000000ff0600728c */ /* 0x000fc8000bf05070 */
[----:B------:R-:W-:-:S09]  /*6a10*/  UISETP.NE.AND.EX UP0, UPT, UR7, URZ, UPT, UP0 ;  /* 0x000000ff0700728c */ /* 0x000fd2000bf05300 */
[----:B------:R-:W-:Y:S05]  /*6a20*/  BRA.U !UP0, `(.L_x_1535) ;  /* 0x0000000108f07547 */ /* 0x000fea000b800000 */
[----:B------:R-:W-:Y:S01]  /*6a30*/  ISETP.GT.AND P6, PT, R108, RZ, PT ;  /* 0x000000ff6c00720c */ /* 0x000fe20003fc4270 */
[----:B------:R-:W-:Y:S01]  /*6a40*/  HADD2.F32 R150, -RZ, R80.H0_H0 ;  /* 0x20000050ff967230 */ /* 0x000fe20000004100 */
[----:B------:R-:W-:-:S05]  /*6a50*/  SHF.R.U64 R108, R80, 0x10, R81 ;  /* 0x00000010506c7819 */ /* 0x000fca0000001251 */
[----:B------:R-:W-:-:S06]  /*6a60*/  HADD2.F32 R108, -RZ, R108.H0_H0 ;  /* 0x2000006cff6c7230 */ /* 0x000fcc0000004100 */
[-CC-:B------:R-:W-:Y:S01]  /*6a70*/  @P6 FFMA.FTZ R67, R129, R71.reuse, R70.reuse ;  /* 0x0000004781436223 */ /* 0x180fe20000010046 */
[-CC-:B------:R-:W-:Y:S01]  /*6a80*/  @P6 FFMA.FTZ R68, R128, R71.reuse, R70.reuse ;  /* 0x0000004780446223 */ /* 0x180fe20000010046 */
[-CC-:B01234-:R-:W-:Y:S01]  /*6a90*/  @P6 FFMA.FTZ R65, R133, R71.reuse, R70.reuse ;  /* 0x0000004785416223 */ /* 0x19ffe20000010046 */
[----:B------:R-:W-:Y:S01]  /*6aa0*/  @P6 FFMA.FTZ R64, R132, R71, R70 ;  /* 0x0000004784406223 */ /* 0x000fe20000010046 */
[----:B------:R-:W-:Y:S01]  /*6ab0*/  SHF.R.U32.HI R70, RZ, 0x10, R81 ;  /* 0x00000010ff467819 */ /* 0x000fe20000011651 */
[----:B------:R-:W-:Y:S01]  /*6ac0*/  @P6 FADD.FTZ R67, R126, -R67 ;  /* 0x800000437e436221 */ /* 0x000fe20000010000 */
[----:B------:R-:W-:Y:S01]  /*6ad0*/  @P6 FADD.FTZ R71, R131, -R68 ;  /* 0x8000004483476221 */ /* 0x000fe20000010000 */
[----:B------:R-:W-:Y:S02]  /*6ae0*/  HADD2.F32 R68, -RZ, R81.H0_H0 ;  /* 0x20000051ff447230 */ /* 0x000fe40000004100 */
[----:B------:R-:W-:Y:S01]  /*6af0*/  @P6 FADD.FTZ R65, R130, -R65 ;  /* 0x8000004182416221 */ /* 0x000fe20000010000 */
[C---:B------:R-:W-:Y:S01]  /*6b00*/  @P6 FFMA.FTZ R150, R109.reuse, R67, R150 ;  /* 0x000000436d966223 */ /* 0x040fe20000010096 */
[----:B------:R-:W-:Y:S01]  /*6b10*/  @P6 FFMA.FTZ R108, R109, R71, R108 ;  /* 0x000000476d6c6223 */ /* 0x000fe2000001006c */
[----:B------:R-:W-:-:S02]  /*6b20*/  HADD2.F32 R70, -RZ, R70.H0_H0 ;  /* 0x20000046ff467230 */ /* 0x000fc40000004100 */
[----:B------:R-:W-:Y:S01]  /*6b30*/  @P6 FADD.FTZ R67, R135, -R64 ;  /* 0x8000004087436221 */ /* 0x000fe20000010000 */
[C---:B------:R-:W-:Y:S01]  /*6b40*/  @P6 FFMA.FTZ R68, R109.reuse, R65, R68 ;  /* 0x000000416d446223 */ /* 0x040fe20000010044 */
[----:B------:R-:W-:Y:S02]  /*6b50*/  F2FP.F16.F32.PACK_AB R64, RZ, R150 ;  /* 0x00000096ff40723e */ /* 0x000fe400000000ff */
[----:B------:R-:W-:Y:S01]  /*6b60*/  @P6 FFMA.FTZ R70, R109, R67, R70 ;  /* 0x000000436d466223 */ /* 0x000fe20000010046 */
[----:B------:R-:W-:Y:S01]  /*6b70*/  F2FP.F16.F32.PACK_AB R65, RZ, R108 ;  /* 0x0000006cff41723e */ /* 0x000fe200000000ff */
[----:B------:R-:W-:Y:S06]  /*6b80*/  @!P2 BRA `(.L_x_1536) ;  /* 0x00000000001ca947 */ /* 0x000fec0003800000 */
[----:B------:R-:W-:Y:S02]  /*6b90*/  HADD2.F32 R67, -RZ, R145.H0_H0 ;  /* 0x20000091ff437230 */ /* 0x000fe40000004100 */
[----:B------:R-:W-:Y:S01]  /*6ba0*/  FMUL.FTZ R150, R150, UR15 ;  /* 0x0000000f96967c20 */ /* 0x000fe20008410000 */
[----:B------:R-:W-:-:S03]  /*6bb0*/  HADD2.F32 R71, -RZ, R147.H0_H0 ;  /* 0x20000093ff477230 */ /* 0x000fc60000004100 */
[----:B------:R-:W-:Y:S02]  /*6bc0*/  FMUL.FTZ R67, R150, R67 ;  /* 0x0000004396437220 */ /* 0x000fe40000410000 */
[----:B------:R-:W-:-:S03]  /*6bd0*/  FFMA.FTZ R4, R71, R150, R4 ;  /* 0x0000009647047223 */ /* 0x000fc60000010004 */
[----:B------:R-:W-:-:S04]  /*6be0*/  F2FP.F16.F32.PACK_AB R67, RZ, R67 ;  /* 0x00000043ff43723e */ /* 0x000fc800000000ff */
[----:B------:R-:W-:-:S07]  /*6bf0*/  PRMT R84, R67, 0x7610, R84 ;  /* 0x0000761043547816 */ /* 0x000fce0000000054 */
.L_x_1536:
        /* <DEDUP_REMOVED lines=8> */
.L_x_1537:
        /* <DEDUP_REMOVED lines=8> */
.L_x_1538:
        /* <DEDUP_REMOVED lines=15> */
.L_x_1535:
[----:B------:R-:W-:Y:S01]  /*6df0*/  ISETP.GT.AND P6, PT, R108, RZ, PT ;  /* 0x000000ff6c00720c */ /* 0x000fe20003fc4270 */
[----:B------:R-:W-:-:S12]  /*6e00*/  @!P2 BRA `(.L_x_1540) ;  /* 0x00000000002ca947 */ /* 0x000fd80003800000 */
[----:B01234-:R-:W-:Y:S01]  /*6e10*/  @P6 FFMA.FTZ R65, R129, R71, R70 ;  /* 0x0000004781416223 */ /* 0x01ffe20000010046 */
        /* <DEDUP_REMOVED lines=10> */
.L_x_1540:
        /* <DEDUP_REMOVED lines=13> */
.L_x_1541:
        /* <DEDUP_REMOVED lines=12> */
.L_x_1542:
[----:B------:R-:W-:Y:S05]  /*7050*/  @!P2 BRA `(.L_x_1539) ;  /* 0x0000000400f8a947 */ /* 0x000fea0003800000 */
[----:B01234-:R-:W-:Y:S01]  /*7060*/  SHF.R.U32.HI R64, RZ, 0x10, R81 ;  /* 0x00000010ff407819 */ /* 0x01ffe20000011651 */
[----:B------:R-:W-:Y:S01]  /*7070*/  @P6 FFMA.FTZ R70, R132, R71, R70 ;  /* 0x0000004784466223 */ /* 0x000fe20000010046 */
[----:B------:R-:W-:-:S03]  /*7080*/  HADD2.F32 R65, -RZ, R146.H1_H1 ;  /* 0x30000092ff417230 */ /* 0x000fc60000004100 */
[----:B------:R-:W-:Y:S02]  /*7090*/  HADD2.F32 R64, -RZ, R64.H0_H0 ;  /* 0x20000040ff407230 */ /* 0x000fe40000004100 */
[----:B------:R-:W-:-:S04]  /*70a0*/  @P6 FADD.FTZ R70, R135, -R70 ;  /* 0x8000004687466221 */ /* 0x000fc80000010000 */
[----:B------:R-:W-:Y:S01]  /*70b0*/  @P6 FFMA.FTZ R64, R109, R70, R64 ;  /* 0x000000466d406223 */ /* 0x000fe20000010040 */
[----:B------:R-:W-:-:S03]  /*70c0*/  HADD2.F32 R70, -RZ, R148.H1_H1 ;  /* 0x30000094ff467230 */ /* 0x000fc60000004100 */
[----:B------:R-:W-:-:S04]  /*70d0*/  FMUL.FTZ R68, R64, UR15 ;  /* 0x0000000f40447c20 */ /* 0x000fc80008410000 */
[-C--:B------:R-:W-:Y:S01]  /*70e0*/  FMUL.FTZ R64, R65, R68.reuse ;  /* 0x0000004441407220 */ /* 0x080fe20000410000 */
[----:B------:R-:W-:-:S04]  /*70f0*/  FFMA.FTZ R7, R70, R68, R7 ;  /* 0x0000004446077223 */ /* 0x000fc80000010007 */
[----:B------:R-:W-:-:S04]  /*7100*/  F2FP.F16.F32.PACK_AB R64, RZ, R64 ;  /* 0x00000040ff40723e */ /* 0x000fc800000000ff */
[----:B------:R-:W-:Y:S01]  /*7110*/  PRMT R87, R64, 0x7610, R87 ;  /* 0x0000761040577816 */ /* 0x000fe20000000057 */
[----:B------:R-:W-:Y:S06]  /*7120*/  BRA `(.L_x_1539) ;  /* 0x0000000400c47947 */ /* 0x000fec0003800000 */
.L_x_1534:
[----:B------:R-:W-:-:S04]  /*7130*/  UISETP.NE.U32.AND UP0, UPT, UR6, URZ, UPT ;  /* 0x000000ff0600728c */ /* 0x000fc8000bf05070 */
[----:B------:R-:W-:-:S09]  /*7140*/  UISETP.NE.AND.EX UP0, UPT, UR7, URZ, UPT, UP0 ;  /* 0x000000ff0700728c */ /* 0x000fd2000bf05300 */
[----:B------:R-:W-:Y:S05]  /*7150*/  BRA.U !UP0, `(.L_x_1543) ;  /* 0x0000000108e87547 */ /* 0x000fea000b800000 */
[-CC-:B01234-:R-:W-:Y:S01]  /*7160*/  FFMA.FTZ R64, R128, R71.reuse, R70.reuse ;  /* 0x0000004780407223 */ /* 0x19ffe20000010046 */
[-CC-:B------:R-:W-:Y:S01]  /*7170*/  FFMA.FTZ R67, R129, R71.reuse, R70.reuse ;  /* 0x0000004781437223 */ /* 0x180fe20000010046 */
[----:B------:R-:W-:Y:S01]  /*7180*/  ISETP.GT.AND P6, PT, R108, RZ, PT ;  /* 0x000000ff6c00720c */ /* 0x000fe20003fc4270 */
[-C--:B------:R-:W-:Y:S01]  /*7190*/  FFMA.FTZ R65, R133, R71.reuse, R70 ;  /* 0x0000004785417223 */ /* 0x080fe20000010046 */
[----:B------:R-:W-:Y:S01]  /*71a0*/  FADD.FTZ R64, R131, -R64 ;  /* 0x8000004083407221 */ /* 0x000fe20000010000 */
[----:B------:R-:W-:Y:S01]  /*71b0*/  FADD.FTZ R108, R126, -R67 ;  /* 0x800000437e6c7221 */ /* 0x000fe20000010000 */
[----:B------:R-:W-:Y:S01]  /*71c0*/  FFMA.FTZ R70, R132, R71, R70 ;  /* 0x0000004784467223 */ /* 0x000fe20000010046 */
[----:B------:R-:W-:Y:S01]  /*71d0*/  FADD.FTZ R68, R130, -R65 ;  /* 0x8000004182447221 */ /* 0x000fe20000010000 */
[C---:B------:R-:W-:Y:S01]  /*71e0*/  FMUL.FTZ R71, R109.reuse, R64 ;  /* 0x000000406d477220 */ /* 0x040fe20000410000 */
[----:B------:R-:W-:Y:S01]  /*71f0*/  FMUL.FTZ R67, R109, R108 ;  /* 0x0000006c6d437220 */ /* 0x000fe20000410000 */
[----:B------:R-:W-:Y:S01]  /*7200*/  FADD.FTZ R64, R135, -R70 ;  /* 0x8000004687407221 */ /* 0x000fe20000010000 */
[----:B------:R-:W-:-:S02]  /*7210*/  FMUL.FTZ R68, R109, R68 ;  /* 0x000000446d447220 */ /* 0x000fc40000410000 */
[----:B------:R-:W-:Y:S01]  /*7220*/  FSEL R71, R71, RZ, P6 ;  /* 0x000000ff47477208 */ /* 0x000fe20003000000 */
[----:B------:R-:W-:Y:S01]  /*7230*/  FMUL.FTZ R70, R109, R64 ;  /* 0x000000406d467220 */ /* 0x000fe20000410000 */
[----:B------:R-:W-:Y:S02]  /*7240*/  FSEL R67, R67, RZ, P6 ;  /* 0x000000ff43437208 */ /* 0x000fe40003000000 */
[----:B------:R-:W-:Y:S02]  /*7250*/  F2FP.F16.F32.PACK_AB R65, RZ, R71 ;  /* 0x00000047ff41723e */ /* 0x000fe400000000ff */
[----:B------:R-:W-:Y:S02]  /*7260*/  F2FP.F16.F32.PACK_AB R64, RZ, R67 ;  /* 0x00000043ff40723e */ /* 0x000fe400000000ff */
[----:B------:R-:W-:Y:S02]  /*7270*/  FSEL R68, R68, RZ, P6 ;  /* 0x000000ff44447208 */ /* 0x000fe40003000000 */
        /* <DEDUP_REMOVED lines=9> */
.L_x_1544:
        /* <DEDUP_REMOVED lines=8> */
.L_x_1545:
        /* <DEDUP_REMOVED lines=8> */
.L_x_1546:
        /* <DEDUP_REMOVED lines=13> */
[----:B------:R-:W-:Y:S01]  /*74e0*/  PRMT R87, R64, 0x7610, R87 ;  /* 0x0000761040577816 */ /* 0x000fe20000000057 */
[----:B------:R-:W-:Y:S06]  /*74f0*/  BRA `(.L_x_1539) ;  /* 0x0000000000d07947 */ /* 0x000fec0003800000 */
.L_x_1543:
[----:B------:R-:W-:Y:S05]  /*7500*/  @!P2 BRA `(.L_x_1547) ;  /* 0x000000000030a947 */ /* 0x000fea0003800000 */
[----:B01234-:R-:W-:Y:S01]  /*7510*/  FFMA.FTZ R65, R129, R71, R70 ;  /* 0x0000004781417223 */ /* 0x01ffe20000010046 */
[----:B------:R-:W-:-:S03]  /*7520*/  ISETP.GT.AND P6, PT, R108, RZ, PT ;  /* 0x000000ff6c00720c */ /* 0x000fc60003fc4270 */
[----:B------:R-:W-:Y:S01]  /*7530*/  FADD.FTZ R64, R126, -R65 ;  /* 0x800000417e407221 */ /* 0x000fe20000010000 */
[----:B------:R-:W-:-:S03]  /*7540*/  HADD2.F32 R65, -RZ, R147.H0_H0 ;  /* 0x20000093ff417230 */ /* 0x000fc60000004100 */
        /* <DEDUP_REMOVED lines=8> */
.L_x_1547:
        /* <DEDUP_REMOVED lines=13> */
.L_x_1548:
        /* <DEDUP_REMOVED lines=13> */
.L_x_1549:
[----:B------:R-:W-:Y:S05]  /*7770*/  @!P2 BRA `(.L_x_1539) ;  /* 0x000000000030a947 */ /* 0x000fea0003800000 */
[----:B01234-:R-:W-:Y:S01]  /*7780*/  FFMA.FTZ R64, R132, R71, R70 ;  /* 0x0000004784407223 */ /* 0x01ffe20000010046 */
[----:B------:R-:W-:Y:S01]  /*7790*/  ISETP.GT.AND P6, PT, R108, RZ, PT ;  /* 0x000000ff6c00720c */ /* 0x000fe20003fc4270 */
[----:B------:R-:W-:Y:S02]  /*77a0*/  HADD2.F32 R68, -RZ, R148.H1_H1 ;  /* 0x30000094ff447230 */ /* 0x000fe40000004100 */
[----:B------:R-:W-:-:S04]  /*77b0*/  FADD.FTZ R64, R135, -R64 ;  /* 0x8000004087407221 */ /* 0x000fc80000010000 */
[----:B------:R-:W-:-:S05]  /*77c0*/  FMUL.FTZ R64, R109, R64 ;  /* 0x000000406d407220 */ /* 0x000fca0000410000 */
[----:B------:R-:W-:Y:S01]  /*77d0*/  FSEL R65, R64, RZ, P6 ;  /* 0x000000ff40417208 */ /* 0x000fe20003000000 */
[----:B------:R-:W-:-:S04]  /*77e0*/  HADD2.F32 R64, -RZ, R146.H1_H1 ;  /* 0x30000092ff407230 */ /* 0x000fc80000004100 */
[----:B------:R-:W-:-:S04]  /*77f0*/  FMUL.FTZ R65, R65, UR15 ;  /* 0x0000000f41417c20 */ /* 0x000fc80008410000 */
[-C--:B------:R-:W-:Y:S01]  /*7800*/  FMUL.FTZ R64, R64, R65.reuse ;  /* 0x0000004140407220 */ /* 0x080fe20000410000 */
[----:B------:R-:W-:-:S04]  /*7810*/  FFMA.FTZ R7, R68, R65, R7 ;  /* 0x0000004144077223 */ /* 0x000fc80000010007 */
[----:B------:R-:W-:-:S04]  /*7820*/  F2FP.F16.F32.PACK_AB R64, RZ, R64 ;  /* 0x00000040ff40723e */ /* 0x000fc800000000ff */
[----:B------:R-:W-:-:S07]  /*7830*/  PRMT R87, R64, 0x7610, R87 ;  /* 0x0000761040577816 */ /* 0x000fce0000000057 */
.L_x_1539:
[----:B------:R-:W-:Y:S05]  /*7840*/  BRA.U !UP0, `(.L_x_1550) ;  /* 0x0000000108207547 */ /* 0x000fea000b800000 */
[----:B------:R-:W5:Y:S01]  /*7850*/  LDC.64 R70, c[0x0][0x478] ;  /* 0x00011e00ff467b82 */ /* 0x000f620000000a00 */
[----:B01234-:R-:W-:-:S05]  /*7860*/  LOP3.LUT R64, R150, 0xffff, RZ, 0xc0, !PT ;  /* 0x0000ffff96407812 */ /* 0x01ffca00078ec0ff */
[----:B------:R-:W-:Y:S01]  /*7870*/  IMAD.WIDE.U32 R108, R64, 0x10000, RZ ;  /* 0x00010000406c7825 */ /* 0x000fe200078e00ff */
[----:B------:R-:W-:-:S04]  /*7880*/  PRMT R64, R151, 0x5410, R152 ;  /* 0x0000541097407816 */ /* 0x000fc80000000098 */
[----:B------:R-:W-:Y:S02]  /*7890*/  LOP3.LUT R65, R64, R109, RZ, 0xfc, !PT ;  /* 0x0000006d40417212 */ /* 0x000fe400078efcff */
[----:B------:R-:W-:Y:S01]  /*78a0*/  LOP3.LUT R64, R108, 0xffff, R149, 0xf8, !PT ;  /* 0x0000ffff6c407812 */ /* 0x000fe200078ef895 */
[----:B-----5:R-:W-:-:S05]  /*78b0*/  IMAD.WIDE.U32 R70, R69, 0x8, R70 ;  /* 0x0000000845467825 */ /* 0x020fca00078e0046 */
[----:B------:R0:W-:Y:S02]  /*78c0*/  STG.E.64 desc[UR10][R70.64], R64 ;  /* 0x0000004046007986 */ /* 0x0001e4000c101b0a */
.L_x_1550:
[----:B------:R-:W-:Y:S05]  /*78d0*/  @!P2 BRA `(.L_x_1532) ;  /* 0x000000000020a947 */ /* 0x000fea0003800000 */
        /* <DEDUP_REMOVED lines=8> */
.L_x_1532:
[----:B------:R-:W-:Y:S05]  /*7960*/  BSYNC.RECONVERGENT B0 ;  /* 0x0000000000007941 */ /* 0x000fea0003800200 */
.L_x_1531:
[----:B01234-:R-:W0:Y:S01]  /*7970*/  LDC.64 R64, c[0x0][0x380] ;  /* 0x0000e000ff407b82 */ /* 0x01fe220000000a00 */
[----:B------:R-:W-:Y:S01]  /*7980*/  UPLOP3.LUT UP1, UPT, UPT, UPT, UP1, 0x40, 0x4 ;  /* 0x000000000004789c */ /* 0x000fe20003f2e810 */
[----:B0-----:R-:W-:-:S04]  /*7990*/  IADD3 R0, PT, PT, R0, R64, RZ ;  /* 0x0000004000007210 */ /* 0x001fc80007ffe0ff */
[----:B------:R-:W-:-:S13]  /*79a0*/  ISETP.GE.AND P2, PT, R0, R65, PT ;  /* 0x000000410000720c */ /* 0x000fda0003f46270 */
[----:B------:R-:W-:Y:S05]  /*79b0*/  @!P2 BRA `(.L_x_1551) ;  /* 0xffffff900068a947 */ /* 0x000fea000383ffff */
.L_x_1433:
        /* <DEDUP_REMOVED lines=15> */
.L_x_1553:
[----:B------:R-:W-:Y:S05]  /*7ab0*/  BSYNC.RECONVERGENT B0 ;  /* 0x0000000000007941 */ /* 0x000fea0003800200 */
.L_x_1552:
        /* <DEDUP_REMOVED lines=12> */
.L_x_1555:
[----:B------:R-:W-:Y:S05]  /*7b80*/  BSYNC.RECONVERGENT B0 ;  /* 0x0000000000007941 */ /* 0x000fea0003800200 */
.L_x_1554:
        /* <DEDUP_REMOVED lines=12> */
.L_x_1557:
[----:B------:R-:W-:Y:S05]  /*7c50*/  BSYNC.RECONVERGENT B0 ;  /* 0x0000000000007941 */ /* 0x000fea0003800200 */
.L_x_1556:
        /* <DEDUP_REMOVED lines=12> */
.L_x_1559:
[----:B------:R-:W-:Y:S05]  /*7d20*/  BSYNC.RECONVERGENT B0 ;  /* 0x0000000000007941 */ /* 0x000fea0003800200 */
.L_x_1558:
        /* <DEDUP_REMOVED lines=11> */
.L_x_1560:
        /* <DEDUP_REMOVED lines=10> */
.L_x_10806:


//--------------------- .text._ZN10layer_norm13ln_bwd_kernelINS_13Kernel_traitsI6__halfS2_S2_S2_fjLj2560ELj1ELj1ELj4ELj8ENS_18Kernel_traits_baseILj2560ES2_S2_S2_S2_fjLj128EEEEELb0ELb1ELb1ELb1EEEvNS_9BwdParamsE --------------------------
	.section	.text._ZN10layer_norm13ln_bwd_kernelINS_13Kernel_traitsI6__halfS2_S2_S2_fjLj2560ELj1ELj1ELj4ELj8ENS_18Kernel_traits_baseILj2560ES2_S2_S2_S2_fjLj128EEEEELb0ELb1ELb1ELb1EEEvNS_9BwdParamsE,"ax",@progbits
	.align	128
        .global         _ZN10layer_norm13ln_bwd_kernelINS_13Kernel_traitsI6__halfS2_S2_S2_fjLj2560ELj1ELj1ELj4ELj8ENS_18Kernel_traits_baseILj2560ES2_S2_S2_S2_fjLj128EEEEELb0ELb1ELb1ELb1EEEvNS_9BwdParamsE
        .type           _ZN10layer_norm13ln_bwd_kernelINS_13Kernel_traitsI6__halfS2_S2_S2_fjLj2560ELj1ELj1ELj4ELj8ENS_18Kernel_traits_baseILj2560ES2_S2_S2_S2_fjLj128EEEEELb0ELb1ELb1ELb1EEEvNS_9BwdParamsE,@function
        .size           _ZN10layer_norm13ln_bwd_kernelINS_13Kernel_traitsI6__halfS2_S2_S2_fjLj2560ELj1ELj1ELj4ELj8ENS_18Kernel_traits_baseILj2560ES2_S2_S2_S2_fjLj128EEEEELb0ELb1ELb1ELb1EEEvNS_9BwdParamsE,(.L_x_10807 - _ZN10layer_norm13ln_bwd_kernelINS_13Kernel_traitsI6__halfS2_S2_S2_fjLj2560ELj1ELj1ELj4ELj8ENS_18Kernel_traits_baseILj2560ES2_S2_S2_S2_fjLj128EEEEELb0ELb1ELb1ELb1EEEvNS_9BwdParamsE)
        .other          _ZN10layer_norm13ln_bwd_kernelINS_13Kernel_traitsI6__halfS2_S2_S2_fjLj2560ELj1ELj1ELj4ELj8ENS_18Kernel_traits_baseILj2560ES2_S2_S2_S2_fjLj128EEEEELb0ELb1ELb1ELb1EEEvNS_9BwdParamsE,@"STO_CUDA_ENTRY STV_DEFAULT"
_ZN10layer_norm13ln_bwd_kernelINS_13Kernel_traitsI6__halfS2_S2_S2_fjLj2560ELj1ELj1ELj4ELj8ENS_18Kernel_traits_baseILj2560ES2_S2_S2_S2_fjLj128EEEEELb0ELb1ELb1ELb1EEEvNS_9BwdParamsE:
.text._ZN10layer_norm13ln_bwd_kernelINS_13Kernel_traitsI6__halfS2_S2_S2_fjLj2560ELj1ELj1ELj4ELj8ENS_18Kernel_traits_baseILj2560ES2_S2_S2_S2_fjLj128EEEEELb0ELb1ELb1ELb1EEEvNS_9BwdParamsE:
        /* <DEDUP_REMOVED lines=38> */
[----:B------:R-:W2:Y:S01]  /*0260*/  LDCU UR15, c[0x0][0x40c] ;  /* 0x00008180ff0f77ac */ /* 0x000ea20008000800 */
[----:B------:R-:W3:Y:S06]  /*0270*/  LDCU UR13, c[0x0][0x388] ;  /* 0x00007100ff0d77ac */ /* 0x000eec0008000800 */
[----:B------:R-:W4:Y:S01]  /*0280*/  LDC.64 R66, c[0x0][0x3e8] ;  /* 0x0000fa00ff427b82 */ /* 0x000f220000000a00 */
[----:B------:R-:W0:Y:S01]  /*0290*/  LDCU.U8 UR12, c[0x0][0x410] ;  /* 0x00008200ff0c77ac */ /* 0x000e220008000000 */
[----:B------:R-:W0:Y:S01]  /*02a0*/  LDCU UR14, c[0x0][0x400] ;  /* 0x00008000ff0e77ac */ /* 0x000e220008000800 */
[----:B------:R-:W0:Y:S01]  /*02b0*/  LDCU.64 UR6, c[0x0][0x438] ;  /* 0x00008700ff0677ac */ /* 0x000e220008000a00 */
[----:B------:R-:W0:Y:S01]  /*02c0*/  LDCU.64 UR8, c[0x0][0x478] ;  /* 0x00008f00ff0877ac */ /* 0x000e220008000a00 */
[----:B-1----:R-:W-:-:S05]  /*02d0*/  IMAD.WIDE.U32 R64, R2, 0x8, R64 ;  /* 0x0000000802407825 */ /* 0x002fca00078e0040 */
[----:B0-----:R-:W5:Y:S04]  /*02e0*/  LDG.E.64 R94, desc[UR10][R64.64+0xc00] ;  /* 0x000c000a405e7981 */ /* 0x001f68000c1e1b00 */
[----:B------:R-:W2:Y:S01]  /*02f0*/  LDG.E.64 R92, desc[UR10][R64.64+0x800] ;  /* 0x0008000a405c7981 */ /* 0x000ea2000c1e1b00 */
[----:B----4-:R-:W-:-:S03]  /*0300*/  IMAD.WIDE.U32 R2, R2, 0x8, R66 ;  /* 0x0000000802027825 */ /* 0x010fc600078e0042 */
[----:B------:R-:W4:Y:S04]  /*0310*/  LDG.E.64 R96, desc[UR10][R64.64+0x1000] ;  /* 0x0010000a40607981 */ /* 0x000f28000c1e1b00 */
[----:B------:R-:W3:Y:S04]  /*0320*/  LDG.E.64 R88, desc[UR10][R64.64] ;  /* 0x0000000a40587981 */ /* 0x000ee8000c1e1b00 */
[----:B------:R-:W3:Y:S04]  /*0330*/  LDG.E.64 R86, desc[UR10][R2.64+0x1000] ;  /* 0x0010000a02567981 */ /* 0x000ee8000c1e1b00 */
[----:B------:R-:W3:Y:S04]  /*0340*/  LDG.E.64 R84, desc[UR10][R2.64+0xc00] ;  /* 0x000c000a02547981 */ /* 0x000ee8000c1e1b00 */
[----:B------:R-:W3:Y:S04]  /*0350*/  LDG.E.64 R82, desc[UR10][R2.64+0x800] ;  /* 0x0008000a02527981 */ /* 0x000ee8000c1e1b00 */
[----:B------:R-:W3:Y:S04]  /*0360*/  LDG.E.64 R80, desc[UR10][R2.64+0x400] ;  /* 0x0004000a02507981 */ /* 0x000ee8000c1e1b00 */
[----:B------:R-:W3:Y:S04]  /*0370*/  LDG.E.64 R78, desc[UR10][R2.64] ;  /* 0x0000000a024e7981 */ /* 0x000ee8000c1e1b00 */
[----:B------:R-:W3:Y:S01]  /*0380*/  LDG.E.64 R90, desc[UR10][R64.64+0x400] ;  /* 0x0004000a405a7981 */ /* 0x000ee2000c1e1b00 */
[----:B------:R-:W-:Y:S01]  /*0390*/  UPLOP3.LUT UP1, UPT, UPT, UPT, UPT, 0x40, 0x4 ;  /* 0x000000000004789c */ /* 0x000fe20003f2e870 */
[----:B-----5:R-:W-:-:S02]  /*03a0*/  SHF.R.U32.HI R0, RZ, 0x10, R95 ;  /* 0x00000010ff007819 */ /* 0x020fc4000001165f */
[----:B--2---:R-:W-:-:S04]  /*03b0*/  SHF.R.U64 R140, R92, 0x10, R93 ;  /* 0x000000105c8c7819 */ /* 0x004fc8000000125d */
[----:B------:R-:W-:Y:S02]  /*03c0*/  PRMT R140, R140, 0x5410, R0 ;  /* 0x000054108c8c7816 */ /* 0x000fe40000000000 */
[----:B----4-:R-:W-:Y:S02]  /*03d0*/  SHF.R.U64 R142, R96, 0x10, R97 ;  /* 0x00000010608e7819 */ /* 0x010fe40000001261 */
[--C-:B---3--:R-:W-:Y:S02]  /*03e0*/  SHF.R.U64 R0, R88, 0x10, R89.reuse ;  /* 0x0000001058007819 */ /* 0x108fe40000001259 */
[----:B------:R-:W-:Y:S02]  /*03f0*/  SHF.R.U32.HI R145, RZ, 0x10, R89 ;  /* 0x00000010ff917819 */ /* 0x000fe40000011659 */
[----:B------:R-:W-:Y:S02]  /*0400*/  PRMT R142, R142, 0x5410, R0 ;  /* 0x000054108e8e7816 */ /* 0x000fe40000000000 */
[----:B------:R-:W-:-:S02]  /*0410*/  SHF.R.U64 R0, R86, 0x10, R87 ;  /* 0x0000001056007819 */ /* 0x000fc40000001257 */
[----:B------:R-:W-:Y:S02]  /*0420*/  SHF.R.U32.HI R146, RZ, 0x10, R87 ;  /* 0x00000010ff927819 */ /* 0x000fe40000011657 */
[----:B------:R-:W-:Y:S02]  /*0430*/  PRMT R145, R145, 0x5410, R0 ;  /* 0x0000541091917816 */ /* 0x000fe40000000000 */
[--C-:B------:R-:W-:Y:S02]  /*0440*/  SHF.R.U64 R0, R84, 0x10, R85.reuse ;  /* 0x0000001054007819 */ /* 0x100fe40000001255 */
[----:B------:R-:W-:Y:S02]  /*0450*/  SHF.R.U32.HI R147, RZ, 0x10, R85 ;  /* 0x00000010ff937819 */ /* 0x000fe40000011655 */
[----:B------:R-:W-:Y:S02]  /*0460*/  PRMT R146, R146, 0x5410, R0 ;  /* 0x0000541092927816 */ /* 0x000fe40000000000 */
[----:B------:R-:W-:-:S02]  /*0470*/  SHF.R.U64 R0, R82, 0x10, R83 ;  /* 0x0000001052007819 */ /* 0x000fc40000001253 */
[----:B------:R-:W-:Y:S02]  /*0480*/  SHF.R.U32.HI R148, RZ, 0x10, R83 ;  /* 0x00000010ff947819 */ /* 0x000fe40000011653 */
[----:B------:R-:W-:Y:S02]  /*0490*/  PRMT R147, R147, 0x5410, R0 ;  /* 0x0000541093937816 */ /* 0x000fe40000000000 */
[----:B------:R-:W-:Y:S02]  /*04a0*/  SHF.R.U64 R0, R80, 0x10, R81 ;  /* 0x0000001050007819 */ /* 0x000fe40000001251 */
[----:B------:R-:W-:Y:S02]  /*04b0*/  SHF.R.U32.HI R62, RZ, 0x10, R97 ;  /* 0x00000010ff3e7819 */ /* 0x000fe40000011661 */
[----:B------:R-:W-:Y:S02]  /*04c0*/  SHF.R.U64 R141, R94, 0x10, R95 ;  /* 0x000000105e8d7819 */ /* 0x000fe4000000125f */
[----:B------:R-:W-:-:S02]  /*04d0*/  PRMT R148, R148, 0x5410, R0 ;  /* 0x0000541094947816 */ /* 0x000fc40000000000 */
[----:B------:R-:W-:Y:S02]  /*04e0*/  SHF.R.U32.HI R151, RZ, 0x10, R81 ;  /* 0x00000010ff977819 */ /* 0x000fe40000011651 */
[----:B------:R-:W-:Y:S02]  /*04f0*/  SHF.R.U64 R0, R78, 0x10, R79 ;  /* 0x000000104e007819 */ /* 0x000fe4000000124f */
[----:B------:R-:W-:Y:S02]  /*0500*/  SHF.R.U32.HI R139, RZ, 0x10, R93 ;  /* 0x00000010ff8b7819 */ /* 0x000fe4000001165d */
[--C-:B------:R-:W-:Y:S02]  /*0510*/  SHF.R.U64 R138, R90, 0x10, R91.reuse ;  /* 0x000000105a8a7819 */ /* 0x100fe4000000125b */
[----:B------:R-:W-:Y:S02]  /*0520*/  SHF.R.U32.HI R137, RZ, 0x10, R91 ;  /* 0x00000010ff897819 */ /* 0x000fe4000001165b */
[----:B------:R-:W-:Y:S01]  /*0530*/  PRMT R141, R141, 0x5410, R62 ;  /* 0x000054108d8d7816 */ /* 0x000fe2000000003e */
[----:B------:R-:W-:Y:S01]  /*0540*/  HFMA2 R62, -RZ, RZ, 0, 0 ;  /* 0x00000000ff3e7431 */ /* 0x000fe200000001ff */
[----:B------:R-:W-:-:S02]  /*0550*/  PRMT R151, R151, 0x5410, R0 ;  /* 0x0000541097977816 */ /* 0x000fc40000000000 */
[----:B------:R-:W-:Y:S02]  /*0560*/  PRMT R139, R139, 0x5410, R139 ;  /* 0x000054108b8b7816 */ /* 0x000fe4000000008b */
[----:B------:R-:W-:Y:S02]  /*0570*/  PRMT R138, R138, 0x5410, R138 ;  /* 0x000054108a8a7816 */ /* 0x000fe4000000008a */
[----:B------:R-:W-:Y:S02]  /*0580*/  PRMT R137, R137, 0x5410, R137 ;  /* 0x0000541089897816 */ /* 0x000fe40000000089 */
[----:B------:R-:W-:Y:S02]  /*0590*/  SHF.R.U32.HI R152, RZ, 0x10, R79 ;  /* 0x00000010ff987819 */ /* 0x000fe4000001164f */
[----:B------:R-:W-:-:S07]  /*05a0*/  MOV R0, UR4 ;  /* 0x0000000400007c02 */ /* 0x000fce0008000f00 */
.L_x_1660:
        /* <DEDUP_REMOVED lines=9> */
[----:B------:R-:W-:Y:S02]  /*0640*/  MOV R67, RZ ;  /* 0x000000ff00437202 */ /* 0x000fe40000000f00 */
[----:B------:R-:W-:Y:S02]  /*0650*/  MOV R2, RZ ;  /* 0x000000ff00027202 */ /* 0x000fe40000000f00 */
        /* <DEDUP_REMOVED lines=21> */
[--C-:B------:R-:W-:Y:S01]  /*07b0*/  IMAD.WIDE.U32 R118, R119, 0x8, R112.reuse ;  /* 0x0000000877767825 */ /* 0x100fe200078e0070 */
[----:B------:R-:W-:Y:S01]  /*07c0*/  IADD3 R65, PT, PT, R65, 0x200, RZ ;  /* 0x0000020041417810 */ /* 0x000fe20007ffe0ff */
[----:B------:R-:W4:Y:S01]  /*07d0*/  LDG.E.64 R110, desc[UR10][R110.64] ;  /* 0x0000000a6e6e7981 */ /* 0x000f22000c1e1b00 */
[----:B------:R-:W-:Y:S01]  /*07e0*/  IADD3 R131, PT, PT, R133, 0x80, RZ ;  /* 0x0000008085837810 */ /* 0x000fe20007ffe0ff */
[--C-:B------:R-:W-:Y:S01]  /*07f0*/  IMAD.WIDE.U32 R120, R121, 0x8, R112.reuse ;  /* 0x0000000879787825 */ /* 0x100fe200078e0070 */
[C---:B------:R-:W-:Y:S01]  /*0800*/  IADD3 R123, PT, PT, R133.reuse, 0x100, RZ ;  /* 0x00000100857b7810 */ /* 0x040fe20007ffe0ff */
[----:B------:R-:W4:Y:S01]  /*0810*/  LDG.E.64 R118, desc[UR10][R118.64] ;  /* 0x0000000a76767981 */ /* 0x000f22000c1e1b00 */
[----:B------:R-:W-:Y:S01]  /*0820*/  IADD3 R125, PT, PT, R133, 0x180, RZ ;  /* 0x00000180857d7810 */ /* 0x000fe20007ffe0ff */
[----:B------:R-:W-:Y:S01]  /*0830*/  IMAD.WIDE.U32 R112, R65, 0x8, R112 ;  /* 0x0000000841707825 */ /* 0x000fe200078e0070 */
[C---:B------:R-:W-:Y:S01]  /*0840*/  IADD3 R129, PT, PT, R133.reuse, 0x200, RZ ;  /* 0x0000020085817810 */ /* 0x040fe20007ffe0ff */
[----:B------:R-:W4:Y:S01]  /*0850*/  LDG.E.64 R120, desc[UR10][R120.64] ;  /* 0x0000000a78787981 */ /* 0x000f22000c1e1b00 */
[----:B------:R-:W-:Y:S01]  /*0860*/  SHF.R.S32.HI R105, RZ, 0x1f, R0 ;  /* 0x0000001fff697819 */ /* 0x000fe20000011400 */
[--C-:B--2---:R-:W-:Y:S01]  /*0870*/  IMAD.WIDE.U32 R2, R133, 0x8, R100.reuse ;  /* 0x0000000885027825 */ /* 0x104fe200078e0064 */
[C---:B---3--:R-:W-:Y:S01]  /*0880*/  LEA R104, P0, R0.reuse, R98, 0x2 ;  /* 0x0000006200687211 */ /* 0x048fe200078010ff */
[----:B------:R-:W2:Y:S02]  /*0890*/  LDG.E.64 R112, desc[UR10][R112.64] ;  /* 0x0000000a70707981 */ /* 0x000ea4000c1e1b00 */
[----:B------:R-:W-:Y:S01]  /*08a0*/  IMAD.WIDE.U32 R64, R131, 0x8, R100 ;  /* 0x0000000883407825 */ /* 0x000fe200078e0064 */
[----:B------:R-:W-:Y:S01]  /*08b0*/  LEA.HI.X R105, R0, R99, R105, 0x2, P0 ;  /* 0x0000006300697211 */ /* 0x000fe200000f1469 */
[----:B------:R-:W3:Y:S02]  /*08c0*/  LDG.E.64 R2, desc[UR10][R2.64] ;  /* 0x0000000a02027981 */ /* 0x000ee4000c1e1b00 */
[----:B------:R-:W-:-:S02]  /*08d0*/  IMAD.WIDE.U32 R66, R123, 0x8, R100 ;  /* 0x000000087b427825 */ /* 0x000fc400078e0064 */
[----:B------:R-:W3:Y:S02]  /*08e0*/  LDG.E.64 R64, desc[UR10][R64.64] ;  /* 0x0000000a40407981 */ /* 0x000ee4000c1e1b00 */
[--C-:B------:R-:W-:Y:S02]  /*08f0*/  IMAD.WIDE.U32 R106, R125, 0x8, R100.reuse ;  /* 0x000000087d6a7825 */ /* 0x100fe400078e0064 */
[----:B------:R-:W3:Y:S02]  /*0900*/  LDG.E.64 R66, desc[UR10][R66.64] ;  /* 0x0000000a42427981 */ /* 0x000ee4000c1e1b00 */
[----:B------:R-:W-:Y:S02]  /*0910*/  IMAD.WIDE.U32 R100, R129, 0x8, R100 ;  /* 0x0000000881647825 */ /* 0x000fe400078e0064 */
[----:B------:R-:W3:Y:S04]  /*0920*/  LDG.E R127, desc[UR10][R104.64] ;  /* 0x0000000a687f7981 */ /* 0x000ee8000c1e1900 */
[----:B------:R-:W3:Y:S04]  /*0930*/  LDG.E.64 R100, desc[UR10][R100.64] ;  /* 0x0000000a64647981 */ /* 0x000ee8000c1e1b00 */
[----:B------:R0:W3:Y:S01]  /*0940*/  LDG.E.64 R98, desc[UR10][R106.64] ;  /* 0x0000000a6a627981 */ /* 0x0000e2000c1e1b00 */
        /* <DEDUP_REMOVED lines=8> */
[----:B-1----:R-:W-:-:S04]  /*09d0*/  @P0 IMAD.WIDE.U32 R122, R123, 0x8, R108 ;  /* 0x000000087b7a0825 */ /* 0x002fc800078e006c */
[----:B------:R-:W-:Y:S01]  /*09e0*/  @P0 IMAD.WIDE.U32 R116, R133, 0x8, R116 ;  /* 0x0000000885740825 */ /* 0x000fe200078e0074 */
[----:B------:R-:W5:Y:S03]  /*09f0*/  @P0 LDG.E.64 R72, desc[UR10][R122.64] ;  /* 0x0000000a7a480981 */ /* 0x000f66000c1e1b00 */
[----:B0-----:R-:W-:Y:S01]  /*0a00*/  @P0 IMAD.WIDE.U32 R124, R125, 0x8, R106 ;  /* 0x000000087d7c0825 */ /* 0x001fe200078e006a */
[----:B------:R-:W-:Y:S01]  /*0a10*/  ISETP.NE.AND P2, PT, RZ, UR12, PT ;  /* 0x0000000cff007c0c */ /* 0x000fe2000bf45270 */
[----:B------:R-:W5:Y:S04]  /*0a20*/  @P0 LDG.E.64 R76, desc[UR10][R116.64] ;  /* 0x0000000a744c0981 */ /* 0x000f68000c1e1b00 */
[----:B------:R-:W5:Y:S01]  /*0a30*/  @P0 LDG.E.64 R70, desc[UR10][R124.64] ;  /* 0x0000000a7c460981 */ /* 0x000f62000c1e1b00 */
[----:B------:R-:W-:-:S05]  /*0a40*/  @P0 IMAD.WIDE.U32 R114, R131, 0x8, R114 ;  /* 0x0000000883720825 */ /* 0x000fca00078e0072 */
[----:B------:R0:W5:Y:S01]  /*0a50*/  @P0 LDG.E.64 R74, desc[UR10][R114.64] ;  /* 0x0000000a724a0981 */ /* 0x000162000c1e1b00 */
[----:B------:R-:W-:-:S05]  /*0a60*/  @P0 IMAD.WIDE.U32 R128, R129, 0x8, R104 ;  /* 0x0000000881800825 */ /* 0x000fca00078e0068 */
[----:B------:R1:W5:Y:S01]  /*0a70*/  @P0 LDG.E.64 R68, desc[UR10][R128.64] ;  /* 0x0000000a80440981 */ /* 0x000362000c1e1b00 */
[----:B----4-:R-:W-:Y:S02]  /*0a80*/  MOV R106, R110 ;  /* 0x0000006e006a7202 */ /* 0x010fe40000000f00 */
[----:B0-----:R-:W-:Y:S02]  /*0a90*/  MOV R114, R118 ;  /* 0x0000007600727202 */ /* 0x001fe40000000f00 */
[----:B------:R-:W-:Y:S02]  /*0aa0*/  MOV R122, R120 ;  /* 0x00000078007a7202 */ /* 0x000fe40000000f00 */
[----:B------:R-:W-:Y:S02]  /*0ab0*/  SHF.R.U64 R123, R120, 0x10, R121 ;  /* 0x00000010787b7819 */ /* 0x000fe40000001279 */
[----:B--2---:R-:W-:Y:S02]  /*0ac0*/  SHF.R.U64 R131, R112, 0x10, R113 ;  /* 0x0000001070837819 */ /* 0x004fe40000001271 */
[----:B------:R-:W-:-:S02]  /*0ad0*/  MOV R133, R113 ;  /* 0x0000007100857202 */ /* 0x000fc40000000f00 */
[----:B------:R-:W-:Y:S01]  /*0ae0*/  SHF.R.U32.HI R135, RZ, 0x10, R113 ;  /* 0x00000010ff877819 */ /* 0x000fe20000011671 */
[----:B---3--:R-:W-:Y:S01]  /*0af0*/  HADD2.F32 R160, -RZ, R2.H0_H0 ;  /* 0x20000002ffa07230 */ /* 0x008fe20000004100 */
[----:B------:R-:W-:Y:S02]  /*0b00*/  SHF.R.U64 R113, R2, 0x10, R3 ;  /* 0x0000001002717819 */ /* 0x000fe40000001203 */
[----:B------:R-:W-:Y:S01]  /*0b10*/  MOV R130, R112 ;  /* 0x0000007000827202 */ /* 0x000fe20000000f00 */
[----:B------:R-:W-:Y:S01]  /*0b20*/  HADD2.F32 R150, -RZ, R64.H0_H0 ;  /* 0x20000040ff967230 */ /* 0x000fe20000004100 */
[----:B------:R-:W-:Y:S01]  /*0b30*/  SHF.R.U64 R108, R64, 0x10, R65 ;  /* 0x00000010406c7819 */ /* 0x000fe20000001241 */
[----:B------:R-:W-:Y:S01]  /*0b40*/  HADD2.F32 R64, -RZ, R65.H0_H0 ;  /* 0x20000041ff407230 */ /* 0x000fe20000004100 */
[--C-:B------:R-:W-:Y:S01]  /*0b50*/  SHF.R.U64 R116, R66, 0x10, R67.reuse ;  /* 0x0000001042747819 */ /* 0x100fe20000001243 */
[----:B------:R-:W-:Y:S01]  /*0b60*/  HADD2.F32 R2, -RZ, R67.H0_H0 ;  /* 0x20000043ff027230 */ /* 0x000fe20000004100 */
[----:B------:R-:W-:-:S02]  /*0b70*/  SHF.R.U32.HI R120, RZ, 0x10, R67 ;  /* 0x00000010ff787819 */ /* 0x000fc40000011643 */
[----:B------:R-:W-:Y:S02]  /*0b80*/  MOV R125, R121 ;  /* 0x00000079007d7202 */ /* 0x000fe40000000f00 */
[----:B------:R-:W-:Y:S02]  /*0b90*/  SHF.R.U32.HI R126, RZ, 0x10, R121 ;  /* 0x00000010ff7e7819 */ /* 0x000fe40000011679 */
[----:B------:R-:W-:Y:S02]  /*0ba0*/  SHF.R.U32.HI R112, RZ, 0x10, R65 ;  /* 0x00000010ff707819 */ /* 0x000fe40000011641 */
[----:B------:R-:W-:Y:S01]  /*0bb0*/  SHF.R.U64 R67, R100, 0x10, R101 ;  /* 0x0000001064437819 */ /* 0x000fe20000001265 */
[----:B------:R-:W-:Y:S01]  /*0bc0*/  HADD2.F32 R100, -RZ, R100.H0_H0 ;  /* 0x20000064ff647230 */ /* 0x000fe20000004100 */
[----:B------:R-:W-:Y:S01]  /*0bd0*/  SHF.R.U64 R115, R118, 0x10, R119 ;  /* 0x0000001076737819 */ /* 0x000fe20000001277 */
[----:B------:R-:W-:Y:S01]  /*0be0*/  HADD2.F32 R134, -RZ, R98.H0_H0 ;  /* 0x20000062ff867230 */ /* 0x000fe20000004100 */
[----:B------:R-:W-:-:S02]  /*0bf0*/  SHF.R.U32.HI R121, RZ, 0x10, R3 ;  /* 0x00000010ff797819 */ /* 0x000fc40000011603 */
[----:B------:R-:W-:Y:S02]  /*0c00*/  FSEL R65, R127, RZ, !P2 ;  /* 0x000000ff7f417208 */ /* 0x000fe40005000000 */
[--C-:B------:R-:W-:Y:S02]  /*0c10*/  SHF.R.U64 R124, R98, 0x10, R99.reuse ;  /* 0x00000010627c7819 */ /* 0x100fe40000001263 */
[----:B------:R-:W-:Y:S02]  /*0c20*/  SHF.R.U32.HI R118, RZ, 0x10, R99 ;  /* 0x00000010ff767819 */ /* 0x000fe40000011663 */
[----:B------:R-:W-:Y:S01]  /*0c30*/  SHF.R.U32.HI R98, RZ, 0x10, R101 ;  /* 0x00000010ff627819 */ /* 0x000fe20000011665 */
[----:B------:R-:W-:Y:S01]  /*0c40*/  HADD2.F32 R136, -RZ, R66.H0_H0 ;  /* 0x20000042ff887230 */ /* 0x000fe20000004100 */
[----:B------:R-:W-:Y:S01]  /*0c50*/  SHF.R.U64 R107, R110, 0x10, R111 ;  /* 0x000000106e6b7819 */ /* 0x000fe2000000126f */
[----:B------:R-:W-:Y:S02]  /*0c60*/  HADD2.F32 R110, -RZ, R3.H0_H0 ;  /* 0x20000003ff6e7230 */ /* 0x000fe40000004100 */
[----:B-1----:R-:W-:Y:S01]  /*0c70*/  FADD.FTZ R129, -R65, R100 ;  /* 0x0000006441817221 */ /* 0x002fe20000010100 */
        /* <DEDUP_REMOVED lines=10> */
[----:B------:R-:W-:Y:S01]  /*0d20*/  HADD2.F32 R100, -RZ, R67.H0_H0 ;  /* 0x20000043ff647230 */ /* 0x000fe20000004100 */
[----:B------:R-:W-:Y:S01]  /*0d30*/  MOV R104, R102 ;  /* 0x0000006600687202 */ /* 0x000fe20000000f00 */
[----:B------:R-:W-:Y:S02]  /*0d40*/  HADD2.F32 R98, -RZ, R98.H0_H0 ;  /* 0x20000062ff627230 */ /* 0x000fe40000004100 */
[C---:B------:R-:W-:Y:S01]  /*0d50*/  FADD.FTZ R101, -R65.reuse, R110 ;  /* 0x0000006e41657221 */ /* 0x040fe20000010100 */
[C---:B------:R-:W-:Y:S01]  /*0d60*/  FADD.FTZ R3, -R65.reuse, R160 ;  /* 0x000000a041037221 */ /* 0x040fe20000010100 */
[C---:B------:R-:W-:Y:S01]  /*0d70*/  FADD.FTZ R110, -R65.reuse, R66 ;  /* 0x00000042416e7221 */ /* 0x040fe20000010100 */
[--C-:B------:R-:W-:Y:S01]  /*0d80*/  SHF.R.U64 R102, R102, 0x10, R103.reuse ;  /* 0x0000001066667819 */ /* 0x100fe20000001267 */
[C---:B------:R-:W-:Y:S01]  /*0d90*/  FADD.FTZ R99, -R65.reuse, R162 ;  /* 0x000000a241637221 */ /* 0x040fe20000010100 */
        /* <DEDUP_REMOVED lines=15> */
[----:B------:R-:W-:Y:S01]  /*0e90*/  SHF.R.U32.HI R103, RZ, 0x10, R103 ;  /* 0x00000010ff677819 */ /* 0x000fe20000011667 */
[----:B------:R-:W-:Y:S01]  /*0ea0*/  FADD.FTZ R65, -R65, R98 ;  /* 0x0000006241417221 */ /* 0x000fe20000010100 */
[----:B------:R-:W-:-:S02]  /*0eb0*/  HADD2.F32 R104, -RZ, R104.H0_H0 ;  /* 0x20000068ff687230 */ /* 0x000fc40000004100 */
[----:B-----5:R-:W-:Y:S01]  /*0ec0*/  FMUL.FTZ R3, R144, R3 ;  /* 0x0000000390037220 */ /* 0x020fe20000410000 */
[----:B------:R-:W-:Y:S02]  /*0ed0*/  HADD2.F32 R98, -RZ, R88.H0_H0 ;  /* 0x20000058ff627230 */ /* 0x000fe40000004100 */
[----:B------:R-:W-:Y:S02]  /*0ee0*/  HADD2.F32 R118, -RZ, R103.H0_H0 ;  /* 0x20000067ff767230 */ /* 0x000fe40000004100 */
[-C--:B------:R-:W-:Y:S01]  /*0ef0*/  FFMA.FTZ R4, R3, R104.reuse, R4 ;  /* 0x0000006803047223 */ /* 0x080fe20000010004 */
[----:B------:R-:W-:Y:S01]  /*0f00*/  FADD.FTZ R48, R48, R104 ;  /* 0x0000006830307221 */ /* 0x000fe20000010000 */
[----:B------:R-:W-:Y:S01]  /*0f10*/  FMUL.FTZ R98, R98, R104 ;  /* 0x0000006862627220 */ /* 0x000fe20000410000 */
[----:B------:R-:W-:Y:S01]  /*0f20*/  HADD2.F32 R103, -RZ, R145.H0_H0 ;  /* 0x20000091ff677230 */ /* 0x000fe20000004100 */
[----:B------:R-:W-:Y:S01]  /*0f30*/  MOV R117, R119 ;  /* 0x0000007700757202 */ /* 0x000fe20000000f00 */
[----:B------:R-:W-:Y:S01]  /*0f40*/  FMUL.FTZ R104, R144, R110 ;  /* 0x0000006e90687220 */ /* 0x000fe20000410000 */
[----:B------:R-:W-:Y:S01]  /*0f50*/  MOV R109, R111 ;  /* 0x0000006f006d7202 */ /* 0x000fe20000000f00 */
[----:B------:R-:W-:Y:S01]  /*0f60*/  FADD.FTZ R51, R51, R118 ;  /* 0x0000007633337221 */ /* 0x000fe20000010000 */
[-C--:B------:R-:W-:Y:S01]  /*0f70*/  FMUL.FTZ R103, R103, R118.reuse ;  /* 0x0000007667677220 */ /* 0x080fe20000410000 */
[----:B------:R-:W-:Y:S01]  /*0f80*/  FFMA.FTZ R7, R104, R118, R7 ;  /* 0x0000007668077223 */ /* 0x000fe20000010007 */
[----:B------:R-:W-:-:S02]  /*0f90*/  HADD2.F32 R118, -RZ, R117.H0_H0 ;  /* 0x20000075ff767230 */ /* 0x000fc40000004100 */
[C---:B------:R-:W-:Y:S01]  /*0fa0*/  FMUL.FTZ R117, R144.reuse, R2 ;  /* 0x0000000290757220 */ /* 0x040fe20000410000 */
[----:B------:R-:W-:Y:S01]  /*0fb0*/  HADD2.F32 R2, -RZ, R93.H0_H0 ;  /* 0x2000005dff027230 */ /* 0x000fe20000004100 */
[----:B------:R-:W-:Y:S01]  /*0fc0*/  SHF.R.U32.HI R119, RZ, 0x10, R119 ;  /* 0x00000010ff777819 */ /* 0x000fe20000011677 */
[----:B------:R-:W-:Y:S02]  /*0fd0*/  HADD2.F32 R110, -RZ, R109.H0_H0 ;  /* 0x2000006dff6e7230 */ /* 0x000fe40000004100 */
[----:B------:R-:W-:Y:S01]  /*0fe0*/  FMUL.FTZ R109, R144, R64 ;  /* 0x00000040906d7220 */ /* 0x000fe20000410000 */
[----:B------:R-:W-:Y:S02]  /*0ff0*/  HADD2.F32 R64, -RZ, R91.H0_H0 ;  /* 0x2000005bff407230 */ /* 0x000fe40000004100 */
[-C--:B------:R-:W-:Y:S01]  /*1000*/  FFMA.FTZ R62, R117, R118.reuse, R62 ;  /* 0x00000076753e7223 */ /* 0x080fe2000001003e */
[----:B------:R-:W-:Y:S01]  /*1010*/  FADD.FTZ R42, R42, R118 ;  /* 0x000000762a2a7221 */ /* 0x000fe20000010000 */
[----:B------:R-:W-:Y:S01]  /*1020*/  SHF.R.U32.HI R111, RZ, 0x10, R111 ;  /* 0x00000010ff6f7819 */ /* 0x000fe2000001166f */
[----:B------:R-:W-:Y:S01]  /*1030*/  FMUL.FTZ R118, R2, R118 ;  /* 0x0000007602767220 */ /* 0x000fe20000410000 */
[----:B------:R-:W-:-:S02]  /*1040*/  HADD2.F32 R2, -RZ, R119.H0_H0 ;  /* 0x20000077ff027230 */ /* 0x000fc40000004100 */
[----:B------:R-:W-:Y:S01]  /*1050*/  FFMA.FTZ R10, R109, R110, R10 ;  /* 0x0000006e6d0a7223 */ /* 0x000fe2000001000a */
[----:B------:R-:W-:Y:S02]  /*1060*/  HADD2.F32 R119, -RZ, R139.H1_H1 ;  /* 0x3000008bff777230 */ /* 0x000fe40000004100 */
[----:B------:R-:W-:Y:S01]  /*1070*/  FADD.FTZ R46, R46, R110 ;  /* 0x0000006e2e2e7221 */ /* 0x000fe20000010000 */
[----:B------:R-:W-:Y:S01]  /*1080*/  FMUL.FTZ R120, R144, R120 ;  /* 0x0000007890787220 */ /* 0x000fe20000410000 */
[----:B------:R-:W-:Y:S01]  /*1090*/  FMUL.FTZ R110, R64, R110 ;  /* 0x0000006e406e7220 */ /* 0x000fe20000410000 */
[----:B------:R-:W-:Y:S02]  /*10a0*/  HADD2.F32 R64, -RZ, R111.H0_H0 ;  /* 0x2000006fff407230 */ /* 0x000fe40000004100 */
[----:B------:R-:W-:Y:S01]  /*10b0*/  FMUL.FTZ R112, R144, R112 ;  /* 0x0000007090707220 */ /* 0x000fe20000410000 */
[----:B------:R-:W-:Y:S02]  /*10c0*/  HADD2.F32 R111, -RZ, R137.H1_H1 ;  /* 0x30000089ff6f7230 */ /* 0x000fe40000004100 */
[----:B------:R-:W-:Y:S01]  /*10d0*/  FADD.FTZ R43, R43, R2 ;  /* 0x000000022b2b7221 */ /* 0x000fe20000010000 */
[-C--:B------:R-:W-:Y:S01]  /*10e0*/  FFMA.FTZ R63, R120, R2.reuse, R63 ;  /* 0x00000002783f7223 */ /* 0x080fe2000001003f */
[----:B------:R-:W-:Y:S01]  /*10f0*/  FMUL.FTZ R119, R119, R2 ;  /* 0x0000000277777220 */ /* 0x000fe20000410000 */
[----:B------:R-:W-:-:S02]  /*1100*/  HADD2.F32 R122, -RZ, R122.H0_H0 ;  /* 0x2000007aff7a7230 */ /* 0x000fc40000004100 */
[----:B------:R-:W-:Y:S01]  /*1110*/  FMUL.FTZ R121, R144, R121 ;  /* 0x0000007990797220 */ /* 0x000fe20000410000 */
[----:B------:R-:W-:Y:S02]  /*1120*/  HADD2.F32 R2, -RZ, R94.H0_H0 ;  /* 0x2000005eff027230 */ /* 0x000fe40000004100 */
[----:B------:R-:W-:Y:S01]  /*1130*/  FADD.FTZ R47, R47, R64 ;  /* 0x000000402f2f7221 */ /* 0x000fe20000010000 */
[-C--:B------:R-:W-:Y:S01]  /*1140*/  FFMA.FTZ R11, R112, R64.reuse, R11 ;  /* 0x00000040700b7223 */ /* 0x080fe2000001000b */
[----:B------:R-:W-:Y:S01]  /*1150*/  FMUL.FTZ R111, R111, R64 ;  /* 0x000000406f6f7220 */ /* 0x000fe20000410000 */
[----:B------:R-:W-:Y:S02]  /*1160*/  HADD2.F32 R114, -RZ, R114.H0_H0 ;  /* 0x20000072ff727230 */ /* 0x000fe40000004100 */
[----:B------:R-:W-:Y:S01]  /*1170*/  FMUL.FTZ R113, R144, R113 ;  /* 0x0000007190717220 */ /* 0x000fe20000410000 */
[----:B------:R-:W-:Y:S02]  /*1180*/  HADD2.F32 R64, -RZ, R92.H0_H0 ;  /* 0x2000005cff407230 */ /* 0x000fe40000004100 */
[----:B------:R-:W-:Y:S01]  /*1190*/  FADD.FTZ R36, R36, R122 ;  /* 0x0000007a24247221 */ /* 0x000fe20000010000 */
[-C--:B------:R-:W-:Y:S01]  /*11a0*/  FFMA.FTZ R56, R121, R122.reuse, R56 ;  /* 0x0000007a79387223 */ /* 0x080fe20000010038 */
[----:B------:R-:W-:Y:S01]  /*11b0*/  FMUL.FTZ R122, R2, R122 ;  /* 0x0000007a027a7220 */ /* 0x000fe20000410000 */
[----:B------:R-:W-:-:S02]  /*11c0*/  HADD2.F32 R2, -RZ, R123.H0_H0 ;  /* 0x2000007bff027230 */ /* 0x000fc40000004100 */
[-C--:B------:R-:W-:Y:S01]  /*11d0*/  FFMA.FTZ R60, R113, R114.reuse, R60 ;  /* 0x00000072713c7223 */ /* 0x080fe2000001003c */
[----:B------:R-:W-:Y:S02]  /*11e0*/  HADD2.F32 R123, -RZ, R141.H0_H0 ;  /* 0x2000008dff7b7230 */ /* 0x000fe40000004100 */
[----:B------:R-:W-:Y:S01]  /*11f0*/  FADD.FTZ R40, R40, R114 ;  /* 0x0000007228287221 */ /* 0x000fe20000010000 */
[C---:B------:R-:W-:Y:S01]  /*1200*/  FMUL.FTZ R124, R144.reuse, R165 ;  /* 0x000000a5907c7220 */ /* 0x040fe20000410000 */
[----:B------:R-:W-:Y:S01]  /*1210*/  FMUL.FTZ R100, R144, R99 ;  /* 0x0000006390647220 */ /* 0x000fe20000410000 */
[----:B------:R-:W-:Y:S01]  /*1220*/  FMUL.FTZ R114, R64, R114 ;  /* 0x0000007240727220 */ /* 0x000fe20000410000 */
[----:B------:R-:W-:Y:S02]  /*1230*/  HADD2.F32 R102, -RZ, R102.H0_H0 ;  /* 0x20000066ff667230 */ /* 0x000fe40000004100 */
[----:B------:R-:W-:Y:S02]  /*1240*/  HADD2.F32 R99, -RZ, R142.H1_H1 ;  /* 0x3000008eff637230 */ /* 0x000fe40000004100 */
[----:B------:R-:W-:-:S02]  /*1250*/  HADD2.F32 R64, -RZ, R115.H0_H0 ;  /* 0x20000073ff407230 */ /* 0x000fc40000004100 */
[----:B------:R-:W-:Y:S01]  /*1260*/  FMUL.FTZ R116, R144, R116 ;  /* 0x0000007490747220 */ /* 0x000fe20000410000 */
[----:B------:R-:W-:Y:S02]  /*1270*/  HADD2.F32 R115, -RZ, R140.H0_H0 ;  /* 0x2000008cff737230 */ /* 0x000fe40000004100 */
[----:B------:R-:W-:Y:S01]  /*1280*/  FADD.FTZ R37, R37, R2 ;  /* 0x0000000225257221 */ /* 0x000fe20000010000 */
[-C--:B------:R-:W-:Y:S01]  /*1290*/  FFMA.FTZ R57, R124, R2.reuse, R57 ;  /* 0x000000027c397223 */ /* 0x080fe20000010039 */
[----:B------:R-:W-:Y:S01]  /*12a0*/  FMUL.FTZ R123, R123, R2 ;  /* 0x000000027b7b7220 */ /* 0x000fe20000410000 */
[----:B------:R-:W-:Y:S02]  /*12b0*/  HADD2.F32 R165, -RZ, R125.H0_H0 ;  /* 0x2000007dffa57230 */ /* 0x000fe40000004100 */
[----:B------:R-:W-:Y:S02]  /*12c0*/  HADD2.F32 R2, -RZ, R95.H0_H0 ;  /* 0x2000005fff027230 */ /* 0x000fe40000004100 */
[----:B------:R-:W-:Y:S01]  /*12d0*/  FADD.FTZ R49, R49, R102 ;  /* 0x0000006631317221 */ /* 0x000fe20000010000 */
[-C--:B------:R-:W-:Y:S01]  /*12e0*/  FFMA.FTZ R5, R100, R102.reuse, R5 ;  /* 0x0000006664057223 */ /* 0x080fe20000010005 */
[----:B------:R-:W-:Y:S01]  /*12f0*/  FMUL.FTZ R99, R99, R102 ;  /* 0x0000006663637220 */ /* 0x000fe20000410000 */
[----:B------:R-:W-:Y:S01]  /*1300*/  FMUL.FTZ R125, R144, R163 ;  /* 0x000000a3907d7220 */ /* 0x000fe20000410000 */
[----:B------:R-:W-:-:S02]  /*1310*/  HADD2.F32 R105, -RZ, R105.H0_H0 ;  /* 0x20000069ff697230 */ /* 0x000fc40000004100 */
[----:B------:R-:W-:Y:S01]  /*1320*/  FADD.FTZ R41, R41, R64 ;  /* 0x0000004029297221 */ /* 0x000fe20000010000 */
[----:B------:R-:W-:Y:S02]  /*1330*/  HADD2.F32 R102, -RZ, R89.H0_H0 ;  /* 0x20000059ff667230 */ /* 0x000fe40000004100 */
[-C--:B------:R-:W-:Y:S01]  /*1340*/  FFMA.FTZ R61, R116, R64.reuse, R61 ;  /* 0x00000040743d7223 */ /* 0x080fe2000001003d */
[----:B------:R-:W-:Y:S01]  /*1350*/  FMUL.FTZ R115, R115, R64 ;  /* 0x0000004073737220 */ /* 0x000fe20000410000 */
[----:B------:R-:W-:Y:S01]  /*1360*/  FMUL.FTZ R101, R144, R101 ;  /* 0x0000006590657220 */ /* 0x000fe20000410000 */
[----:B------:R-:W-:Y:S02]  /*1370*/  HADD2.F32 R64, -RZ, R126.H0_H0 ;  /* 0x2000007eff407230 */ /* 0x000fe40000004100 */
[-C--:B------:R-:W-:Y:S01]  /*1380*/  FMUL.FTZ R126, R2, R165.reuse ;  /* 0x000000a5027e7220 */ /* 0x080fe20000410000 */
[----:B------:R-:W-:Y:S01]  /*1390*/  FADD.FTZ R38, R38, R165 ;  /* 0x000000a526267221 */ /* 0x000fe20000010000 */
[----:B------:R-:W-:Y:S01]  /*13a0*/  FFMA.FTZ R58, R125, R165, R58 ;  /* 0x000000a57d3a7223 */ /* 0x000fe2000001003a */
[----:B------:R-:W-:Y:S01]  /*13b0*/  FADD.FTZ R2, RZ, R98 ;  /* 0x00000062ff027221 */ /* 0x000fe20000010000 */
[----:B------:R-:W-:Y:S01]  /*13c0*/  FMUL.FTZ R128, R144, R127 ;  /* 0x0000007f90807220 */ /* 0x000fe20000410000 */
[----:B------:R-:W-:Y:S01]  /*13d0*/  FFMA.FTZ R165, R3, R98, RZ ;  /* 0x0000006203a57223 */ /* 0x000fe200000100ff */
[-C--:B------:R-:W-:Y:S01]  /*13e0*/  FFMA.FTZ R6, R101, R105.reuse, R6 ;  /* 0x0000006965067223 */ /* 0x080fe20000010006 */
[----:B------:R-:W-:Y:S01]  /*13f0*/  FADD.FTZ R50, R50, R105 ;  /* 0x0000006932327221 */ /* 0x000fe20000010000 */
[----:B------:R-:W-:Y:S01]  /*1400*/  FMUL.FTZ R102, R102, R105 ;  /* 0x0000006966667220 */ /* 0x000fe20000410000 */
[----:B------:R-:W-:-:S02]  /*1410*/  HADD2.F32 R127, -RZ, R140.H1_H1 ;  /* 0x3000008cff7f7230 */ /* 0x000fc40000004100 */
[----:B------:R-:W-:Y:S01]  /*1420*/  FMUL.FTZ R105, R144, R66 ;  /* 0x0000004290697220 */ /* 0x000fe20000410000 */
[----:B------:R-:W-:Y:S02]  /*1430*/  HADD2.F32 R106, -RZ, R106.H0_H0 ;  /* 0x2000006aff6a7230 */ /* 0x000fe40000004100 */
[----:B------:R-:W-:Y:S01]  /*1440*/  FADD.FTZ R163, R99, R2 ;  /* 0x0000000263a37221 */ /* 0x000fe20000010000 */
[----:B------:R-:W-:Y:S02]  /*1450*/  HADD2.F32 R66, -RZ, R90.H0_H0 ;  /* 0x2000005aff427230 */ /* 0x000fe40000004100 */
[----:B------:R-:W-:Y:S01]  /*1460*/  FFMA.FTZ R2, R100, R99, R165 ;  /* 0x0000006364027223 */ /* 0x000fe200000100a5 */
[----:B------:R-:W-:Y:S01]  /*1470*/  FADD.FTZ R39, R39, R64 ;  /* 0x0000004027277221 */ /* 0x000fe20000010000 */
[-C--:B------:R-:W-:Y:S01]  /*1480*/  FFMA.FTZ R59, R128, R64.reuse, R59 ;  /* 0x00000040803b7223 */ /* 0x080fe2000001003b */
[----:B------:R-:W-:Y:S01]  /*1490*/  FMUL.FTZ R127, R127, R64 ;  /* 0x000000407f7f7220 */ /* 0x000fe20000410000 */
[-C--:B------:R-:W-:Y:S01]  /*14a0*/  FFMA.FTZ R8, R105, R106.reuse, R8 ;  /* 0x0000006a69087223 */ /* 0x080fe20000010008 */
[----:B------:R-:W-:Y:S01]  /*14b0*/  FADD.FTZ R44, R44, R106 ;  /* 0x0000006a2c2c7221 */ /* 0x000fe20000010000 */
[----:B------:R-:W-:Y:S01]  /*14c0*/  FADD.FTZ R64, R102, R163 ;  /* 0x000000a366407221 */ /* 0x000fe20000010000 */
[----:B------:R-:W-:Y:S01]  /*14d0*/  FMUL.FTZ R106, R66, R106 ;  /* 0x0000006a426a7220 */ /* 0x000fe20000410000 */
[----:B------:R-:W-:Y:S01]  /*14e0*/  FFMA.FTZ R2, R101, R102, R2 ;  /* 0x0000006665027223 */ /* 0x000fe20000010002 */
[----:B------:R-:W-:-:S02]  /*14f0*/  HADD2.F32 R66, -RZ, R107.H0_H0 ;  /* 0x2000006bff427230 */ /* 0x000fc40000004100 */
[----:B------:R-:W-:Y:S01]  /*1500*/  FADD.FTZ R163, R103, R64 ;  /* 0x0000004067a37221 */ /* 0x000fe20000010000 */
[----:B------:R-:W-:Y:S02]  /*1510*/  HADD2.F32 R107, -RZ, R138.H1_H1 ;  /* 0x3000008aff6b7230 */ /* 0x000fe40000004100 */
[----:B------:R-:W-:Y:S01]  /*1520*/  FFMA.FTZ R2, R104, R103, R2 ;  /* 0x0000006768027223 */ /* 0x000fe20000010002 */
[----:B------:R-:W-:Y:S01]  /*1530*/  FMUL.FTZ R108, R144, R108 ;  /* 0x0000006c906c7220 */ /* 0x000fe20000410000 */
[----:B------:R-:W-:Y:S01]  /*1540*/  FADD.FTZ R64, R106, R163 ;  /* 0x000000a36a407221 */ /* 0x000fe20000010000 */
[----:B------:R-:W-:Y:S01]  /*1550*/  FMUL.FTZ R107, R107, R66 ;  /* 0x000000426b6b7220 */ /* 0x000fe20000410000 */
[----:B------:R-:W-:-:S03]  /*1560*/  FFMA.FTZ R2, R105, R106, R2 ;  /* 0x0000006a69027223 */ /* 0x000fc60000010002 */
[----:B------:R-:W-:Y:S01]  /*1570*/  FADD.FTZ R163, R107, R64 ;  /* 0x000000406ba37221 */ /* 0x000fe20000010000 */
[----:B------:R-:W-:-:S03]  /*1580*/  FFMA.FTZ R2, R108, R107, R2 ;  /* 0x0000006b6c027223 */ /* 0x000fc60000010002 */
[----:B------:R-:W-:Y:S01]  /*1590*/  FADD.FTZ R64, R110, R163 ;  /* 0x000000a36e407221 */ /* 0x000fe20000010000 */
[----:B------:R-:W-:Y:S01]  /*15a0*/  FFMA.FTZ R163, R109, R110, R2 ;  /* 0x0000006e6da37223 */ /* 0x000fe20000010002 */
[----:B------:R-:W-:Y:S02]  /*15b0*/  HADD2.F32 R2, -RZ, R131.H0_H0 ;  /* 0x20000083ff027230 */ /* 0x000fe40000004100 */
[----:B------:R-:W-:Y:S01]  /*15c0*/  FADD.FTZ R45, R45, R66 ;  /* 0x000000422d2d7221 */ /* 0x000fe20000010000 */
[----:B------:R-:W-:Y:S01]  /*15d0*/  FFMA.FTZ R9, R108, R66, R9 ;  /* 0x000000426c097223 */ /* 0x000fe20000010009 */
[----:B------:R-:W-:Y:S01]  /*15e0*/  FADD.FTZ R131, R111, R64 ;  /* 0x000000406f837221 */ /* 0x000fe20000010000 */
[----:B------:R-:W-:Y:S01]  /*15f0*/  FFMA.FTZ R66, R112, R111, R163 ;  /* 0x0000006f70427223 */ /* 0x000fe200000100a3 */
[----:B------:R-:W-:Y:S02]  /*1600*/  HADD2.F32 R165, -RZ, R130.H0_H0 ;  /* 0x20000082ffa57230 */ /* 0x000fe40000004100 */
[----:B------:R-:W-:Y:S01]  /*1610*/  FADD.FTZ R64, R114, R131 ;  /* 0x0000008372407221 */ /* 0x000fe20000010000 */
[----:B------:R-:W-:Y:S01]  /*1620*/  FFMA.FTZ R163, R113, R114, R66 ;  /* 0x0000007271a37223 */ /* 0x000fe20000010042 */
[----:B------:R-:W-:-:S02]  /*1630*/  HADD2.F32 R131, -RZ, R142.H0_H0 ;  /* 0x2000008eff837230 */ /* 0x000fc40000004100 */
[C---:B------:R-:W-:Y:S01]  /*1640*/  FMUL.FTZ R132, R144.reuse, R161 ;  /* 0x000000a190847220 */ /* 0x040fe20000410000 */
[----:B------:R-:W-:Y:S02]  /*1650*/  HADD2.F32 R130, -RZ, R96.H0_H0 ;  /* 0x20000060ff827230 */ /* 0x000fe40000004100 */
[----:B------:R-:W-:Y:S01]  /*1660*/  FMUL.FTZ R129, R144, R129 ;  /* 0x0000008190817220 */ /* 0x000fe20000410000 */
[----:B------:R-:W-:Y:S01]  /*1670*/  FADD.FTZ R161, R115, R64 ;  /* 0x0000004073a17221 */ /* 0x000fe20000010000 */
[----:B------:R-:W-:Y:S01]  /*1680*/  FFMA.FTZ R64, R116, R115, R163 ;  /* 0x0000007374407223 */ /* 0x000fe200000100a3 */
[----:B------:R-:W-:Y:S01]  /*1690*/  FADD.FTZ R33, R33, R2 ;  /* 0x0000000221217221 */ /* 0x000fe20000010000 */
[-C--:B------:R-:W-:Y:S01]  /*16a0*/  FFMA.FTZ R53, R132, R2.reuse, R53 ;  /* 0x0000000284357223 */ /* 0x080fe20000010035 */
[----:B------:R-:W-:Y:S01]  /*16b0*/  FMUL.FTZ R131, R131, R2 ;  /* 0x0000000283837220 */ /* 0x000fe20000410000 */
[----:B------:R-:W-:Y:S01]  /*16c0*/  FADD.FTZ R32, R32, R165 ;  /* 0x000000a520207221 */ /* 0x000fe20000010000 */
[-C--:B------:R-:W-:Y:S01]  /*16d0*/  FFMA.FTZ R52, R129, R165.reuse, R52 ;  /* 0x000000a581347223 */ /* 0x080fe20000010034 */
[----:B------:R-:W-:Y:S01]  /*16e0*/  FMUL.FTZ R130, R130, R165 ;  /* 0x000000a582827220 */ /* 0x000fe20000410000 */
        /* <DEDUP_REMOVED lines=8> */
[----:B------:R-:W-:Y:S02]  /*1770*/  HADD2.F32 R134, -RZ, R97.H0_H0 ;  /* 0x20000061ff867230 */ /* 0x000fe40000004100 */
        /* <DEDUP_REMOVED lines=12> */
[----:B------:R-:W-:Y:S02]  /*1840*/  HADD2.F32 R135, -RZ, R141.H1_H1 ;  /* 0x3000008dff877230 */ /* 0x000fe40000004100 */
[----:B------:R-:W-:Y:S01]  /*1850*/  FMUL.FTZ R136, R144, R65 ;  /* 0x0000004190887220 */ /* 0x000fe20000410000 */
        /* <DEDUP_REMOVED lines=9> */
[----:B------:R-:W-:Y:S06]  /*18f0*/  BRA `(.L_x_1563) ;  /* 0x00000000005c7947 */ /* 0x000fec0003800000 */
.L_x_1562:
        /* <DEDUP_REMOVED lines=22> */
[----:B------:R0:W5:Y:S02]  /*1a60*/  LDG.E.64 R68, desc[UR10][R64.64] ;  /* 0x0000000a40447981 */ /* 0x000164000c1e1b00 */
.L_x_1563:
[----:B0-----:R-:W0:Y:S01]  /*1a70*/  SHFL.DOWN PT, R64, R67, 0x10, 0x1f ;  /* 0x0a001f0043407f89 */ /* 0x001e2200000e0000 */
[----:B------:R-:W-:Y:S03]  /*1a80*/  BSSY.RECONVERGENT B0, `(.L_x_1564) ;  /* 0x000001f000007945 */ /* 0x000fe60003800200 */
        /* <DEDUP_REMOVED lines=30> */
.L_x_1565:
[----:B------:R-:W-:Y:S05]  /*1c70*/  BSYNC.RECONVERGENT B0 ;  /* 0x0000000000007941 */ /* 0x000fea0003800200 */
.L_x_1564:
[----:B------:R-:W1:Y:S08]  /*1c80*/  S2UR UR5, SR_CgaCtaId ;  /* 0x00000000000579c3 */ /* 0x000e700000008800 */
[----:B------:R-:W-:Y:S01]  /*1c90*/  BAR.SYNC.DEFER_BLOCKING 0x0 ;  /* 0x0000000000007b1d */ /* 0x000fe20000010000 */
[----:B-----5:R-:W-:-:S05]  /*1ca0*/  ISETP.GE.AND P2, PT, R149, 0x1, PT ;  /* 0x000000019500780c */ /* 0x020fca0003f46270 */
        /* <DEDUP_REMOVED lines=13> */
[----:B------:R-:W-:Y:S01]  /*1d80*/  @P2 IADD3 R64, PT, PT, R149, -0x1, RZ ;  /* 0xffffffff95402810 */ /* 0x000fe20007ffe0ff */
[----:B------:R-:W0:Y:S01]  /*1d90*/  LDC R161, c[0x0][0x388] ;  /* 0x0000e200ffa17b82 */ /* 0x000e220000000800 */
[----:B------:R-:W-:Y:S01]  /*1da0*/  FADD.FTZ R150, R150, R65 ;  /* 0x0000004196967221 */ /* 0x000fe20000010000 */
[----:B------:R-:W-:Y:S01]  /*1db0*/  FADD.FTZ R163, R66, R163 ;  /* 0x000000a342a37221 */ /* 0x000fe20000010000 */
[----:B------:R-:W-:Y:S01]  /*1dc0*/  HFMA2 R66, -RZ, RZ, 0, 0 ;  /* 0x00000000ff427431 */ /* 0x000fe200000001ff */
[----:B------:R-:W-:Y:S01]  /*1dd0*/  UISETP.NE.U32.AND UP0, UPT, UR6, URZ, UPT ;  /* 0x000000ff0600728c */ /* 0x000fe2000bf05070 */
[----:B------:R-:W-:Y:S01]  /*1de0*/  FADD.FTZ R149, R67, R150 ;  /* 0x0000009643957221 */ /* 0x000fe20000010000 */
[----:B0-----:R-:W-:-:S05]  /*1df0*/  @P2 IMAD R64, R64, R161, RZ ;  /* 0x000000a140402224 */ /* 0x001fca00078e02ff */
[----:B------:R-:W-:-:S04]  /*1e00*/  @P2 SHF.R.S32.HI R65, RZ, 0x1f, R64 ;  /* 0x0000001fff412819 */ /* 0x000fc80000011440 */
[----:B------:R-:W-:-:S04]  /*1e10*/  @P2 LEA.HI R65, R65, R64, RZ, 0x2 ;  /* 0x0000004041412211 */ /* 0x000fc800078f10ff */
[----:B------:R-:W-:Y:S02]  /*1e20*/  @P2 LEA.HI.SX32 R66, R65, R2, 0x1e ;  /* 0x0000000241422211 */ /* 0x000fe400078ff2ff */
[----:B------:R-:W0:Y:S03]  /*1e30*/  @P2 LDC.64 R64, c[0x0][0x390] ;  /* 0x0000e400ff402b82 */ /* 0x000e260000000a00 */
[----:B0-----:R-:W-:-:S05]  /*1e40*/  @P2 IMAD.WIDE.U32 R164, R66, 0x8, R64 ;  /* 0x0000000842a42825 */ /* 0x001fca00078e0040 */
[----:B------:R-:W2:Y:S01]  /*1e50*/  @P2 LDG.E.64 R64, desc[UR10][R164.64] ;  /* 0x0000000aa4402981 */ /* 0x000ea2000c1e1b00 */
[----:B------:R-:W-:Y:S01]  /*1e60*/  IMAD R161, R0, R161, RZ ;  /* 0x000000a100a17224 */ /* 0x000fe200078e02ff */
[----:B------:R-:W-:Y:S01]  /*1e70*/  UISETP.NE.AND.EX UP0, UPT, UR7, URZ, UPT, UP0 ;  /* 0x000000ff0700728c */ /* 0x000fe2000bf05300 */
[----:B------:R-:W-:Y:S01]  /*1e80*/  FMUL.FTZ R150, R163, UR14 ;  /* 0x0000000ea3967c20 */ /* 0x000fe20008410000 */
[----:B------:R-:W-:Y:S01]  /*1e90*/  ISETP.NE.AND P3, PT, RZ, UR12, PT ;  /* 0x0000000cff007c0c */ /* 0x000fe2000bf65270 */
[----:B------:R-:W-:-:S03]  /*1ea0*/  FMUL.FTZ R149, R149, UR14 ;  /* 0x0000000e95957c20 */ /* 0x000fc60008410000 */
[----:B------:R-:W-:Y:S02]  /*1eb0*/  FSEL R150, R150, RZ, !P3 ;  /* 0x000000ff96967208 */ /* 0x000fe40005800000 */
[--C-:B--2---:R-:W-:Y:S02]  /*1ec0*/  @P2 SHF.R.U64 R67, R64, 0x10, R65.reuse ;  /* 0x0000001040432819 */ /* 0x104fe40000001241 */
[----:B------:R-:W-:Y:S02]  /*1ed0*/  @P2 PRMT R152, R152, 0x5410, R64 ;  /* 0x0000541098982816 */ /* 0x000fe40000000040 */
[----:B------:R-:W-:Y:S02]  /*1ee0*/  @P2 SHF.R.U32.HI R64, RZ, 0x10, R65 ;  /* 0x00000010ff402819 */ /* 0x000fe40000011641 */
[----:B------:R-:W-:Y:S02]  /*1ef0*/  @P2 PRMT R155, R155, 0x5410, R67 ;  /* 0x000054109b9b2816 */ /* 0x000fe40000000043 */
[----:B------:R-:W-:-:S02]  /*1f00*/  @P2 PRMT R156, R64, 0x7610, R156 ;  /* 0x00007610409c2816 */ /* 0x000fc4000000009c */
[----:B------:R-:W-:Y:S02]  /*1f10*/  SHF.R.S32.HI R64, RZ, 0x1f, R161 ;  /* 0x0000001fff407819 */ /* 0x000fe400000114a1 */
[----:B------:R-:W-:Y:S02]  /*1f20*/  @P2 PRMT R155, R65, 0x7610, R155 ;  /* 0x00007610419b2816 */ /* 0x000fe4000000009b */
        /* <DEDUP_REMOVED lines=10> */
[----:B------:R-:W-:Y:S01]  /*1fd0*/  ISETP.GT.AND P1, PT, R143, RZ, PT ;  /* 0x000000ff8f00720c */ /* 0x000fe20003f24270 */
[----:B------:R-:W-:Y:S02]  /*1fe0*/  HADD2.F32 R64, -RZ, R78.H0_H0 ;  /* 0x2000004eff407230 */ /* 0x000fe40000004100 */
        /* <DEDUP_REMOVED lines=8> */
[----:B------:R-:W-:-:S07]  /*2070*/  PRMT R157, R64, 0x7610, R157 ;  /* 0x00007610409d7816 */ /* 0x000fce000000009d */
.L_x_1568:
[----:B------:R-:W-:Y:S05]  /*2080*/  @!P2 BRA `(.L_x_1569) ;  /* 0x000000000030a947 */ /* 0x000fea0003800000 */
[----:B------:R-:W-:Y:S01]  /*2090*/  FFMA.FTZ R64, R100, R149, R150 ;  /* 0x0000009564407223 */ /* 0x000fe20000010096 */
[----:B------:R-:W-:Y:S01]  /*20a0*/  ISETP.GT.AND P1, PT, R143, RZ, PT ;  /* 0x000000ff8f00720c */ /* 0x000fe20003f24270 */
[----:B------:R-:W-:Y:S02]  /*20b0*/  HADD2.F32 R160, -RZ, R155.H1_H1 ;  /* 0x3000009bffa07230 */ /* 0x000fe40000004100 */
[----:B------:R-:W-:-:S04]  /*20c0*/  FADD.FTZ R65, R99, -R64 ;  /* 0x8000004063417221 */ /* 0x000fc80000010000 */
[----:B------:R-:W-:Y:S01]  /*20d0*/  FMUL.FTZ R162, R144, R65 ;  /* 0x0000004190a27220 */ /* 0x000fe20000410000 */
[----:B------:R-:W-:-:S04]  /*20e0*/  HADD2.F32 R65, -RZ, R151.H1_H1 ;  /* 0x30000097ff417230 */ /* 0x000fc80000004100 */
[----:B------:R-:W-:-:S05]  /*20f0*/  FSEL R162, R162, RZ, P1 ;  /* 0x000000ffa2a27208 */ /* 0x000fca0000800000 */
[----:B------:R-:W-:-:S04]  /*2100*/  FMUL.FTZ R162, R162, UR15 ;  /* 0x0000000fa2a27c20 */ /* 0x000fc80008410000 */
[C---:B------:R-:W-:Y:S01]  /*2110*/  FMUL.FTZ R64, R162.reuse, R65 ;  /* 0x00000041a2407220 */ /* 0x040fe20000410000 */
[----:B------:R-:W-:-:S04]  /*2120*/  FFMA.FTZ R29, R162, R160, R29 ;  /* 0x000000a0a21d7223 */ /* 0x000fc8000001001d */
[----:B------:R-:W-:-:S04]  /*2130*/  F2FP.F16.F32.PACK_AB R64, RZ, R64 ;  /* 0x00000040ff40723e */ /* 0x000fc800000000ff */
[----:B------:R-:W-:-:S07]  /*2140*/  PRMT R137, R64, 0x7610, R137 ;  /* 0x0000761040897816 */ /* 0x000fce0000000089 */
.L_x_1569:
[----:B------:R-:W-:Y:S05]  /*2150*/  @!P2 BRA `(.L_x_1570) ;  /* 0x000000000030a947 */ /* 0x000fea0003800000 */
[----:B------:R-:W-:Y:S01]  /*2160*/  FFMA.FTZ R161, R101, R149, R150 ;  /* 0x0000009565a17223 */ /* 0x000fe20000010096 */
[----:B------:R-:W-:Y:S01]  /*2170*/  ISETP.GT.AND P1, PT, R143, RZ, PT ;  /* 0x000000ff8f00720c */ /* 0x000fe20003f24270 */
[----:B------:R-:W-:Y:S02]  /*2180*/  HADD2.F32 R64, -RZ, R79.H0_H0 ;  /* 0x2000004fff407230 */ /* 0x000fe40000004100 */
        /* <DEDUP_REMOVED lines=9> */
.L_x_1570:
[----:B------:R-:W-:Y:S05]  /*2220*/  @!P2 BRA `(.L_x_1571) ;  /* 0x0000000800dca947 */ /* 0x000fea0003800000 */
[----:B------:R-:W-:Y:S01]  /*2230*/  FFMA.FTZ R64, R104, R149, R150 ;  /* 0x0000009568407223 */ /* 0x000fe20000010096 */
[----:B------:R-:W-:Y:S01]  /*2240*/  ISETP.GT.AND P1, PT, R143, RZ, PT ;  /* 0x000000ff8f00720c */ /* 0x000fe20003f24270 */
[----:B------:R-:W-:Y:S02]  /*2250*/  HADD2.F32 R160, -RZ, R156.H0_H0 ;  /* 0x2000009cffa07230 */ /* 0x000fe40000004100 */
[----:B------:R-:W-:-:S04]  /*2260*/  FADD.FTZ R65, R103, -R64 ;  /* 0x8000004067417221 */ /* 0x000fc80000010000 */
[----:B------:R-:W-:Y:S01]  /*2270*/  FMUL.FTZ R162, R144, R65 ;  /* 0x0000004190a27220 */ /* 0x000fe20000410000 */
[----:B------:R-:W-:-:S04]  /*2280*/  HADD2.F32 R65, -RZ, R152.H0_H0 ;  /* 0x20000098ff417230 */ /* 0x000fc80000004100 */
[----:B------:R-:W-:-:S05]  /*2290*/  FSEL R162, R162, RZ, P1 ;  /* 0x000000ffa2a27208 */ /* 0x000fca0000800000 */
[----:B------:R-:W-:-:S04]  /*22a0*/  FMUL.FTZ R162, R162, UR15 ;  /* 0x0000000fa2a27c20 */ /* 0x000fc80008410000 */
[C---:B------:R-:W-:Y:S01]  /*22b0*/  FMUL.FTZ R64, R162.reuse, R65 ;  /* 0x00000041a2407220 */ /* 0x040fe20000410000 */
[----:B------:R-:W-:-:S04]  /*22c0*/  FFMA.FTZ R31, R162, R160, R31 ;  /* 0x000000a0a21f7223 */ /* 0x000fc8000001001f */
[----:B------:R-:W-:-:S04]  /*22d0*/  F2FP.F16.F32.PACK_AB R64, RZ, R64 ;  /* 0x00000040ff40723e */ /* 0x000fc800000000ff */
[----:B------:R-:W-:Y:S01]  /*22e0*/  PRMT R139, R64, 0x7610, R139 ;  /* 0x00007610408b7816 */ /* 0x000fe2000000008b */
[----:B------:R-:W-:Y:S06]  /*22f0*/  BRA `(.L_x_1571) ;  /* 0x0000000800a87947 */ /* 0x000fec0003800000 */
.L_x_1567:
        /* <DEDUP_REMOVED lines=9> */
[----:B------:R-:W-:Y:S01]  /*2390*/  FMUL.FTZ R153, R144, R153 ;  /* 0x0000009990997220 */ /* 0x000fe20000410000 */
[----:B------:R-:W-:-:S03]  /*23a0*/  FADD.FTZ R65, R103, -R64 ;  /* 0x8000004067417221 */ /* 0x000fc60000010000 */
[----:B------:R-:W-:Y:S01]  /*23b0*/  FSEL R154, R154, RZ, P1 ;  /* 0x000000ff9a9a7208 */ /* 0x000fe20000800000 */
[----:B------:R-:W-:Y:S06]  /*23c0*/  @!P2 BRA `(.L_x_1572) ;  /* 0x00000000001ca947 */ /* 0x000fec0003800000 */
[----:B------:R-:W-:Y:S02]  /*23d0*/  HADD2.F32 R157, -RZ, R78.H0_H0 ;  /* 0x2000004eff9d7230 */ /* 0x000fe40000004100 */
[----:B------:R-:W-:-:S04]  /*23e0*/  FMUL.FTZ R158, R154, UR15 ;  /* 0x0000000f9a9e7c20 */ /* 0x000fc80008410000 */
[----:B------:R-:W-:Y:S01]  /*23f0*/  FMUL.FTZ R64, R157, R158 ;  /* 0x0000009e9d407220 */ /* 0x000fe20000410000 */
[----:B------:R-:W-:-:S04]  /*2400*/  HADD2.F32 R157, -RZ, R152.H1_H1 ;  /* 0x30000098ff9d7230 */ /* 0x000fc80000004100 */
[----:B------:R-:W-:Y:S01]  /*2410*/  F2FP.F16.F32.PACK_AB R64, RZ, R64 ;  /* 0x00000040ff40723e */ /* 0x000fe200000000ff */
[----:B------:R-:W-:-:S03]  /*2420*/  FFMA.FTZ R28, R157, R158, R28 ;  /* 0x0000009e9d1c7223 */ /* 0x000fc6000001001c */
[----:B------:R-:W-:-:S07]  /*2430*/  PRMT R157, R64, 0x7610, R157 ;  /* 0x00007610409d7816 */ /* 0x000fce000000009d */
.L_x_1572:
        /* <DEDUP_REMOVED lines=8> */
[----:B------:R-:W-:-:S04]  /*24c0*/  HADD2.F32 R158, -RZ, R155.H1_H1 ;  /* 0x3000009bff9e7230 */ /* 0x000fc80000004100 */
[----:B------:R-:W-:Y:S01]  /*24d0*/  F2FP.F16.F32.PACK_AB R65, RZ, R65 ;  /* 0x00000041ff41723e */ /* 0x000fe200000000ff */
[----:B------:R-:W-:-:S03]  /*24e0*/  FFMA.FTZ R29, R158, R159, R29 ;  /* 0x0000009f9e1d7223 */ /* 0x000fc6000001001d */
[----:B------:R-:W-:-:S07]  /*24f0*/  PRMT R137, R65, 0x7610, R137 ;  /* 0x0000761041897816 */ /* 0x000fce0000000089 */
.L_x_1573:
        /* <DEDUP_REMOVED lines=11> */
.L_x_1574:
[----:B------:R-:W-:Y:S02]  /*25b0*/  F2FP.F16.F32.PACK_AB R153, RZ, R154 ;  /* 0x0000009aff99723e */ /* 0x000fe400000000ff */
[----:B------:R-:W-:Y:S02]  /*25c0*/  F2FP.F16.F32.PACK_AB R154, RZ, R160 ;  /* 0x000000a0ff9a723e */ /* 0x000fe400000000ff */
[----:B------:R-:W-:Y:S02]  /*25d0*/  PRMT R158, R64, 0x7610, R158 ;  /* 0x00007610409e7816 */ /* 0x000fe4000000009e */
[----:B------:R-:W-:Y:S01]  /*25e0*/  PRMT R159, R65, 0x7610, R159 ;  /* 0x00007610419f7816 */ /* 0x000fe2000000009f */
[----:B------:R-:W-:Y:S06]  /*25f0*/  @!P2 BRA `(.L_x_1571) ;  /* 0x0000000400e8a947 */ /* 0x000fec0003800000 */
[----:B------:R-:W-:Y:S02]  /*2600*/  HADD2.F32 R65, -RZ, R152.H0_H0 ;  /* 0x20000098ff417230 */ /* 0x000fe40000004100 */
[----:B------:R-:W-:Y:S01]  /*2610*/  FMUL.FTZ R160, R160, UR15 ;  /* 0x0000000fa0a07c20 */ /* 0x000fe20008410000 */
[----:B------:R-:W-:-:S03]  /*2620*/  HADD2.F32 R64, -RZ, R156.H0_H0 ;  /* 0x2000009cff407230 */ /* 0x000fc60000004100 */
[-C--:B------:R-:W-:Y:S02]  /*2630*/  FMUL.FTZ R65, R65, R160.reuse ;  /* 0x000000a041417220 */ /* 0x080fe40000410000 */
[----:B------:R-:W-:-:S03]  /*2640*/  FFMA.FTZ R31, R64, R160, R31 ;  /* 0x000000a0401f7223 */ /* 0x000fc6000001001f */
[----:B------:R-:W-:-:S04]  /*2650*/  F2FP.F16.F32.PACK_AB R64, RZ, R65 ;  /* 0x00000041ff40723e */ /* 0x000fc800000000ff */
[----:B------:R-:W-:Y:S01]  /*2660*/  PRMT R139, R64, 0x7610, R139 ;  /* 0x00007610408b7816 */ /* 0x000fe2000000008b */
[----:B------:R-:W-:Y:S06]  /*2670*/  BRA `(.L_x_1571) ;  /* 0x0000000400c87947 */ /* 0x000fec0003800000 */
.L_x_1566:
        /* <DEDUP_REMOVED lines=8> */
[----:B------:R-:W-:Y:S02]  /*2700*/  HADD2.F32 R157, -RZ, R76.H0_H0 ;  /* 0x2000004cff9d7230 */ /* 0x000fe40000004100 */
        /* <DEDUP_REMOVED lines=8> */
[----:B------:R-:W-:-:S07]  /*2790*/  PRMT R157, R64, 0x7610, R157 ;  /* 0x00007610409d7816 */ /* 0x000fce000000009d */
.L_x_1576:
[----:B------:R-:W-:Y:S05]  /*27a0*/  @!P2 BRA `(.L_x_1577) ;  /* 0x000000000030a947 */ /* 0x000fea0003800000 */
[----:B------:R-:W-:Y:S01]  /*27b0*/  SHF.R.U64 R161, R76, 0x10, R77 ;  /* 0x000000104ca17819 */ /* 0x000fe2000000124d */
[----:B------:R-:W-:-:S04]  /*27c0*/  @P1 FFMA.FTZ R64, R100, R149, R150 ;  /* 0x0000009564401223 */ /* 0x000fc80000010096 */
[----:B------:R-:W-:Y:S02]  /*27d0*/  HADD2.F32 R161, -RZ, R161.H0_H0 ;  /* 0x200000a1ffa17230 */ /* 0x000fe40000004100 */
[----:B------:R-:W-:Y:S01]  /*27e0*/  @P1 FADD.FTZ R65, R99, -R64 ;  /* 0x8000004063411221 */ /* 0x000fe20000010000 */
[----:B------:R-:W-:-:S03]  /*27f0*/  HADD2.F32 R64, -RZ, R155.H1_H1 ;  /* 0x3000009bff407230 */ /* 0x000fc60000004100 */
[----:B------:R-:W-:Y:S01]  /*2800*/  @P1 FFMA.FTZ R161, R144, R65, R161 ;  /* 0x0000004190a11223 */ /* 0x000fe200000100a1 */
[----:B------:R-:W-:-:S03]  /*2810*/  HADD2.F32 R65, -RZ, R151.H1_H1 ;  /* 0x30000097ff417230 */ /* 0x000fc60000004100 */
[----:B------:R-:W-:-:S04]  /*2820*/  FMUL.FTZ R160, R161, UR15 ;  /* 0x0000000fa1a07c20 */ /* 0x000fc80008410000 */
[-C--:B------:R-:W-:Y:S01]  /*2830*/  FMUL.FTZ R65, R65, R160.reuse ;  /* 0x000000a041417220 */ /* 0x080fe20000410000 */
[----:B------:R-:W-:-:S04]  /*2840*/  FFMA.FTZ R29, R64, R160, R29 ;  /* 0x000000a0401d7223 */ /* 0x000fc8000001001d */
[----:B------:R-:W-:-:S04]  /*2850*/  F2FP.F16.F32.PACK_AB R64, RZ, R65 ;  /* 0x00000041ff40723e */ /* 0x000fc800000000ff */
[----:B------:R-:W-:-:S07]  /*2860*/  PRMT R137, R64, 0x7610, R137 ;  /* 0x0000761040897816 */ /* 0x000fce0000000089 */
.L_x_1577:
[----:B------:R-:W-:Y:S05]  /*2870*/  @!P2 BRA `(.L_x_1578) ;  /* 0x00000000002ca947 */ /* 0x000fea0003800000 */
[----:B------:R-:W-:Y:S01]  /*2880*/  @P1 FFMA.FTZ R65, R101, R149, R150 ;  /* 0x0000009565411223 */ /* 0x000fe20000010096 */
[----:B------:R-:W-:-:S03]  /*2890*/  HADD2.F32 R161, -RZ, R77.H0_H0 ;  /* 0x2000004dffa17230 */ /* 0x000fc60000004100 */
[----:B------:R-:W-:-:S04]  /*28a0*/  @P1 FADD.FTZ R65, R102, -R65 ;  /* 0x8000004166411221 */ /* 0x000fc80000010000 */
[----:B------:R-:W-:Y:S01]  /*28b0*/  @P1 FFMA.FTZ R161, R144, R65, R161 ;  /* 0x0000004190a11223 */ /* 0x000fe200000100a1 */
[----:B------:R-:W-:-:S03]  /*28c0*/  HADD2.F32 R65, -RZ, R79.H0_H0 ;  /* 0x2000004fff417230 */ /* 0x000fc60000004100 */
[----:B------:R-:W-:-:S04]  /*28d0*/  FMUL.FTZ R160, R161, UR15 ;  /* 0x0000000fa1a07c20 */ /* 0x000fc80008410000 */
[----:B------:R-:W-:Y:S01]  /*28e0*/  FMUL.FTZ R64, R65, R160 ;  /* 0x000000a041407220 */ /* 0x000fe20000410000 */
[----:B------:R-:W-:-:S04]  /*28f0*/  HADD2.F32 R65, -RZ, R155.H0_H0 ;  /* 0x2000009bff417230 */ /* 0x000fc80000004100 */
[----:B------:R-:W-:Y:S01]  /*2900*/  F2FP.F16.F32.PACK_AB R64, RZ, R64 ;  /* 0x00000040ff40723e */ /* 0x000fe200000000ff */
[----:B------:R-:W-:-:S03]  /*2910*/  FFMA.FTZ R30, R65, R160, R30 ;  /* 0x000000a0411e7223 */ /* 0x000fc6000001001e */
[----:B------:R-:W-:-:S07]  /*2920*/  PRMT R138, R64, 0x7610, R138 ;  /* 0x00007610408a7816 */ /* 0x000fce000000008a */
.L_x_1578:
[----:B------:R-:W-:Y:S05]  /*2930*/  @!P2 BRA `(.L_x_1571) ;  /* 0x000000040018a947 */ /* 0x000fea0003800000 */
[----:B------:R-:W-:Y:S01]  /*2940*/  SHF.R.U32.HI R161, RZ, 0x10, R77 ;  /* 0x00000010ffa17819 */ /* 0x000fe2000001164d */
[----:B------:R-:W-:-:S04]  /*2950*/  @P1 FFMA.FTZ R64, R104, R149, R150 ;  /* 0x0000009568401223 */ /* 0x000fc80000010096 */
[----:B------:R-:W-:Y:S02]  /*2960*/  HADD2.F32 R161, -RZ, R161.H0_H0 ;  /* 0x200000a1ffa17230 */ /* 0x000fe40000004100 */
        /* <DEDUP_REMOVED lines=8> */
[----:B------:R-:W-:Y:S01]  /*29f0*/  PRMT R139, R64, 0x7610, R139 ;  /* 0x00007610408b7816 */ /* 0x000fe2000000008b */
[----:B------:R-:W-:Y:S06]  /*2a00*/  BRA `(.L_x_1571) ;  /* 0x0000000000e47947 */ /* 0x000fec0003800000 */
.L_x_1575:
[----:B------:R-:W-:Y:S01]  /*2a10*/  ISETP.GT.AND P3, PT, R143, RZ, PT ;  /* 0x000000ff8f00720c */ /* 0x000fe20003f64270 */
[----:B------:R-:W-:Y:S01]  /*2a20*/  @P1 FFMA.FTZ R65, R3, R149, R150 ;  /* 0x0000009503411223 */ /* 0x000fe20000010096 */
[--C-:B------:R-:W-:Y:S01]  /*2a30*/  SHF.R.U64 R163, R76, 0x10, R77.reuse ;  /* 0x000000104ca37819 */ /* 0x100fe2000000124d */
[----:B------:R-:W-:Y:S01]  /*2a40*/  HADD2.F32 R153, -RZ, R76.H0_H0 ;  /* 0x2000004cff997230 */ /* 0x000fe20000004100 */
[----:B------:R-:W-:Y:S01]  /*2a50*/  SHF.R.U32.HI R161, RZ, 0x10, R77 ;  /* 0x00000010ffa17819 */ /* 0x000fe2000001164d */
[----:B------:R-:W-:Y:S01]  /*2a60*/  @P1 FADD.FTZ R65, R98, -R65 ;  /* 0x8000004162411221 */ /* 0x000fe20000010000 */
[----:B------:R-:W-:Y:S02]  /*2a70*/  HADD2.F32 R159, -RZ, R77.H0_H0 ;  /* 0x2000004dff9f7230 */ /* 0x000fe40000004100 */
[----:B------:R-:W-:Y:S02]  /*2a80*/  HADD2.F32 R163, -RZ, R163.H0_H0 ;  /* 0x200000a3ffa37230 */ /* 0x000fe40000004100 */
[----:B------:R-:W-:Y:S01]  /*2a90*/  @P1 FFMA.FTZ R153, R144, R65, R153 ;  /* 0x0000004190991223 */ /* 0x000fe20000010099 */
[----:B------:R-:W-:-:S02]  /*2aa0*/  HADD2.F32 R161, -RZ, R161.H0_H0 ;  /* 0x200000a1ffa17230 */ /* 0x000fc40000004100 */
[-CC-:B------:R-:W-:Y:S01]  /*2ab0*/  @P3 FFMA.FTZ R64, R100, R149.reuse, R150.reuse ;  /* 0x0000009564403223 */ /* 0x180fe20000010096 */
[----:B------:R-:W-:-:S03]  /*2ac0*/  @P3 FFMA.FTZ R65, R101, R149, R150 ;  /* 0x0000009565413223 */ /* 0x000fc60000010096 */
[----:B------:R-:W-:Y:S01]  /*2ad0*/  @P3 FADD.FTZ R64, R99, -R64 ;  /* 0x8000004063403221 */ /* 0x000fe20000010000 */
[----:B------:R-:W-:-:S03]  /*2ae0*/  @P3 FADD.FTZ R65, R102, -R65 ;  /* 0x8000004166413221 */ /* 0x000fc60000010000 */
[----:B------:R-:W-:Y:S01]  /*2af0*/  @P3 FFMA.FTZ R163, R144, R64, R163 ;  /* 0x0000004090a33223 */ /* 0x000fe200000100a3 */
[----:B------:R-:W-:Y:S01]  /*2b00*/  @P3 FFMA.FTZ R64, R104, R149, R150 ;  /* 0x0000009568403223 */ /* 0x000fe20000010096 */
[----:B------:R-:W-:-:S03]  /*2b10*/  @P3 FFMA.FTZ R159, R144, R65, R159 ;  /* 0x00000041909f3223 */ /* 0x000fc6000001009f */
[----:B------:R-:W-:Y:S01]  /*2b20*/  @P3 FADD.FTZ R64, R103, -R64 ;  /* 0x8000004067403221 */ /* 0x000fe20000010000 */
[----:B------:R-:W-:-:S03]  /*2b30*/  F2FP.F16.F32.PACK_AB R65, RZ, R163 ;  /* 0x000000a3ff41723e */ /* 0x000fc600000000ff */
[----:B------:R-:W-:Y:S01]  /*2b40*/  @P3 FFMA.FTZ R161, R144, R64, R161 ;  /* 0x0000004090a13223 */ /* 0x000fe200000100a1 */
[----:B------:R-:W-:Y:S01]  /*2b50*/  F2FP.F16.F32.PACK_AB R64, RZ, R153 ;  /* 0x00000099ff40723e */ /* 0x000fe200000000ff */
        /* <DEDUP_REMOVED lines=8> */
.L_x_1579:
[----:B------:R-:W-:Y:S05]  /*2be0*/  @!P2 BRA `(.L_x_1580) ;  /* 0x00000000001ca947 */ /* 0x000fea0003800000 */
[----:B------:R-:W-:Y:S02]  /*2bf0*/  HADD2.F32 R154, -RZ, R151.H1_H1 ;  /* 0x30000097ff9a7230 */ /* 0x000fe40000004100 */
[----:B------:R-:W-:-:S04]  /*2c00*/  FMUL.FTZ R163, R163, UR15 ;  /* 0x0000000fa3a37c20 */ /* 0x000fc80008410000 */
[----:B------:R-:W-:Y:S01]  /*2c10*/  FMUL.FTZ R153, R154, R163 ;  /* 0x000000a39a997220 */ /* 0x000fe20000410000 */
[----:B------:R-:W-:-:S04]  /*2c20*/  HADD2.F32 R154, -RZ, R155.H1_H1 ;  /* 0x3000009bff9a7230 */ /* 0x000fc80000004100 */
[----:B------:R-:W-:Y:S01]  /*2c30*/  F2FP.F16.F32.PACK_AB R153, RZ, R153 ;  /* 0x00000099ff99723e */ /* 0x000fe200000000ff */
[----:B------:R-:W-:-:S03]  /*2c40*/  FFMA.FTZ R29, R154, R163, R29 ;  /* 0x000000a39a1d7223 */ /* 0x000fc6000001001d */
[----:B------:R-:W-:-:S07]  /*2c50*/  PRMT R137, R153, 0x7610, R137 ;  /* 0x0000761099897816 */ /* 0x000fce0000000089 */
.L_x_1580:
[----:B------:R-:W-:Y:S05]  /*2c60*/  @!P2 BRA `(.L_x_1581) ;  /* 0x00000000001ca947 */ /* 0x000fea0003800000 */
[----:B------:R-:W-:Y:S02]  /*2c70*/  HADD2.F32 R153, -RZ, R79.H0_H0 ;  /* 0x2000004fff997230 */ /* 0x000fe40000004100 */
[----:B------:R-:W-:-:S04]  /*2c80*/  FMUL.FTZ R158, R159, UR15 ;  /* 0x0000000f9f9e7c20 */ /* 0x000fc80008410000 */
[----:B------:R-:W-:Y:S01]  /*2c90*/  FMUL.FTZ R154, R153, R158 ;  /* 0x0000009e999a7220 */ /* 0x000fe20000410000 */
[----:B------:R-:W-:-:S05]  /*2ca0*/  HADD2.F32 R153, -RZ, R155.H0_H0 ;  /* 0x2000009bff997230 */ /* 0x000fca0000004100 */
[----:B------:R-:W-:Y:S01]  /*2cb0*/  FFMA.FTZ R30, R153, R158, R30 ;  /* 0x0000009e991e7223 */ /* 0x000fe2000001001e */
[----:B------:R-:W-:-:S04]  /*2cc0*/  F2FP.F16.F32.PACK_AB R153, RZ, R154 ;  /* 0x0000009aff99723e */ /* 0x000fc800000000ff */
[----:B------:R-:W-:-:S07]  /*2cd0*/  PRMT R138, R153, 0x7610, R138 ;  /* 0x00007610998a7816 */ /* 0x000fce000000008a */
.L_x_1581:
[----:B------:R-:W-:Y:S02]  /*2ce0*/  F2FP.F16.F32.PACK_AB R153, RZ, R159 ;  /* 0x0000009fff99723e */ /* 0x000fe400000000ff */
[----:B------:R-:W-:Y:S02]  /*2cf0*/  F2FP.F16.F32.PACK_AB R154, RZ, R161 ;  /* 0x000000a1ff9a723e */ /* 0x000fe400000000ff */
[----:B------:R-:W-:Y:S02]  /*2d00*/  PRMT R158, R64, 0x7610, R158 ;  /* 0x00007610409e7816 */ /* 0x000fe4000000009e */
[----:B------:R-:W-:Y:S01]  /*2d10*/  PRMT R159, R65, 0x7610, R159 ;  /* 0x00007610419f7816 */ /* 0x000fe2000000009f */
[----:B------:R-:W-:Y:S06]  /*2d20*/  @!P2 BRA `(.L_x_1571) ;  /* 0x00000000001ca947 */ /* 0x000fec0003800000 */
[----:B------:R-:W-:Y:S02]  /*2d30*/  HADD2.F32 R64, -RZ, R152.H0_H0 ;  /* 0x20000098ff407230 */ /* 0x000fe40000004100 */
[----:B------:R-:W-:-:S04]  /*2d40*/  FMUL.FTZ R161, R161, UR15 ;  /* 0x0000000fa1a17c20 */ /* 0x000fc80008410000 */
[----:B------:R-:W-:Y:S01]  /*2d50*/  FMUL.FTZ R65, R64, R161 ;  /* 0x000000a140417220 */ /* 0x000fe20000410000 */
[----:B------:R-:W-:-:S05]  /*2d60*/  HADD2.F32 R64, -RZ, R156.H0_H0 ;  /* 0x2000009cff407230 */ /* 0x000fca0000004100 */
[----:B------:R-:W-:Y:S01]  /*2d70*/  FFMA.FTZ R31, R64, R161, R31 ;  /* 0x000000a1401f7223 */ /* 0x000fe2000001001f */
[----:B------:R-:W-:-:S04]  /*2d80*/  F2FP.F16.F32.PACK_AB R64, RZ, R65 ;  /* 0x00000041ff40723e */ /* 0x000fc800000000ff */
[----:B------:R-:W-:-:S07]  /*2d90*/  PRMT R139, R64, 0x7610, R139 ;  /* 0x00007610408b7816 */ /* 0x000fce000000008b */
.L_x_1571:
[----:B------:R-:W-:-:S04]  /*2da0*/  UISETP.NE.U32.AND UP0, UPT, UR4, URZ, UPT ;  /* 0x000000ff0400728c */ /* 0x000fc8000bf05070 */
[----:B------:R-:W-:-:S09]  /*2db0*/  UISETP.NE.AND.EX UP0, UPT, UR5, URZ, UPT, UP0 ;  /* 0x000000ff0500728c */ /* 0x000fd2000bf05300 */
[----:B------:R-:W-:Y:S05]  /*2dc0*/  BRA.U !UP0, `(.L_x_1582) ;  /* 0x0000000108207547 */ /* 0x000fea000b800000 */
[----:B------:R-:W-:-:S05]  /*2dd0*/  LOP3.LUT R64, R159, 0xffff, RZ, 0xc0, !PT ;  /* 0x0000ffff9f407812 */ /* 0x000fca00078ec0ff */
[----:B------:R-:W-:Y:S01]  /*2de0*/  IMAD.WIDE.U32 R160, R64, 0x10000, RZ ;  /* 0x0001000040a07825 */ /* 0x000fe200078e00ff */
[----:B------:R-:W-:-:S04]  /*2df0*/  PRMT R64, R153, 0x5410, R154 ;  /* 0x0000541099407816 */ /* 0x000fc8000000009a */
[----:B------:R-:W-:Y:S02]  /*2e00*/  LOP3.LUT R161, R64, R161, RZ, 0xfc, !PT ;  /* 0x000000a140a17212 */ /* 0x000fe400078efcff */
[----:B------:R-:W0:Y:S01]  /*2e10*/  LDC.64 R64, c[0x0][0x478] ;  /* 0x00011e00ff407b82 */ /* 0x000e220000000a00 */
[----:B------:R-:W-:Y:S01]  /*2e20*/  LOP3.LUT R160, R160, 0xffff, R158, 0xf8, !PT ;  /* 0x0000ffffa0a07812 */ /* 0x000fe200078ef89e */
[----:B0-----:R-:W-:-:S05]  /*2e30*/  IMAD.WIDE.U32 R64, R67, 0x8, R64 ;  /* 0x0000000843407825 */ /* 0x001fca00078e0040 */
[----:B------:R0:W-:Y:S02]  /*2e40*/  STG.E.64 desc[UR10][R64.64], R160 ;  /* 0x000000a040007986 */ /* 0x0001e4000c101b0a */
.L_x_1582:
[----:B------:R-:W-:Y:S05]  /*2e50*/  @!P2 BRA `(.L_x_1583) ;  /* 0x000000000020a947 */ /* 0x000fea0003800000 */
[----:B0-----:R-:W-:-:S05]  /*2e60*/  LOP3.LUT R64, R137, 0xffff, RZ, 0xc0, !PT ;  /* 0x0000ffff89407812 */ /* 0x001fca00078ec0ff */
[----:B------:R-:W-:Y:S01]  /*2e70*/  IMAD.WIDE.U32 R160, R64, 0x10000, RZ ;  /* 0x0001000040a07825 */ /* 0x000fe200078e00ff */
[----:B------:R-:W-:-:S04]  /*2e80*/  PRMT R64, R138, 0x5410, R139 ;  /* 0x000054108a407816 */ /* 0x000fc8000000008b */
[----:B------:R-:W-:Y:S02]  /*2e90*/  LOP3.LUT R161, R64, R161, RZ, 0xfc, !PT ;  /* 0x000000a140a17212 */ /* 0x000fe400078efcff */
[----:B------:R-:W0:Y:S01]  /*2ea0*/  LDC.64 R64, c[0x0][0x468] ;  /* 0x00011a00ff407b82 */ /* 0x000e220000000a00 */
[----:B------:R-:W-:Y:S01]  /*2eb0*/  LOP3.LUT R160, R160, 0xffff, R157, 0xf8, !PT ;  /* 0x0000ffffa0a07812 */ /* 0x000fe200078ef89d */
[----:B0-----:R-:W-:-:S05]  /*2ec0*/  IMAD.WIDE.U32 R64, R66, 0x8, R64 ;  /* 0x0000000842407825 */ /* 0x001fca00078e0040 */
[----:B------:R1:W-:Y:S02]  /*2ed0*/  STG.E.64 desc[UR10][R64.64], R160 ;  /* 0x000000a040007986 */ /* 0x0003e4000c101b0a */
.L_x_1583:
[----:B------:R-:W-:Y:S05]  /*2ee0*/  @!P2 BRA `(.L_x_1584) ;  /* 0x000000000024a947 */ /* 0x000fea0003800000 */
[----:B01----:R-:W0:Y:S01]  /*2ef0*/  LDC.64 R160, c[0x0][0x390] ;  /* 0x0000e400ffa07b82 */ /* 0x003e220000000a00 */
[----:B------:R-:W-:-:S05]  /*2f00*/  IADD3 R64, PT, PT, R66, 0x80, RZ ;  /* 0x0000008042407810 */ /* 0x000fca0007ffe0ff */
[----:B0-----:R-:W-:-:S05]  /*2f10*/  IMAD.WIDE.U32 R160, R64, 0x8, R160 ;  /* 0x0000000840a07825 */ /* 0x001fca00078e00a0 */
[----:B------:R-:W2:Y:S02]  /*2f20*/  LDG.E.64 R64, desc[UR10][R160.64] ;  /* 0x0000000aa0407981 */ /* 0x000ea4000c1e1b00 */
[----:B--2---:R-:W-:Y:S02]  /*2f30*/  PRMT R152, R152, 0x5410, R64 ;  /* 0x0000541098987816 */ /* 0x004fe40000000040 */
[----:B------:R-:W-:-:S04]  /*2f40*/  SHF.R.U64 R64, R64, 0x10, R65 ;  /* 0x0000001040407819 */ /* 0x000fc80000001241 */
[----:B------:R-:W-:Y:S02]  /*2f50*/  PRMT R155, R65, 0x5410, R64 ;  /* 0x00005410419b7816 */ /* 0x000fe40000000040 */
[----:B------:R-:W-:-:S04]  /*2f60*/  SHF.R.U32.HI R65, RZ, 0x10, R65 ;  /* 0x00000010ff417819 */ /* 0x000fc80000011641 */
[----:B------:R-:W-:-:S07]  /*2f70*/  PRMT R156, R65, 0x7610, R156 ;  /* 0x00007610419c7816 */ /* 0x000fce000000009c */
.L_x_1584:
[----:B------:R-:W-:Y:S05]  /*2f80*/  @!P0 BRA `(.L_x_1585) ;  /* 0x0000000400bc8947 */ /* 0x000fea0003800000 */
        /* <DEDUP_REMOVED lines=9> */
[----:B------:R-:W-:-:S03]  /*3020*/  @P1 FFMA.FTZ R64, R108, R149, R150 ;  /* 0x000000956c401223 */ /* 0x000fc60000010096 */
[----:B------:R-:W-:Y:S01]  /*3030*/  @P1 FADD.FTZ R65, R106, -R65 ;  /* 0x800000416a411221 */ /* 0x000fe20000010000 */
[----:B------:R-:W-:-:S03]  /*3040*/  @P1 FADD.FTZ R64, R107, -R64 ;  /* 0x800000406b401221 */ /* 0x000fc60000010000 */
[C---:B------:R-:W-:Y:S01]  /*3050*/  @P1 FFMA.FTZ R153, R144.reuse, R65, R153 ;  /* 0x0000004190991223 */ /* 0x040fe20000010099 */
[----:B------:R-:W-:Y:S01]  /*3060*/  @P1 FFMA.FTZ R163, R144, R64, R163 ;  /* 0x0000004090a31223 */ /* 0x000fe200000100a3 */
[-CC-:B------:R-:W-:Y:S01]  /*3070*/  @P1 FFMA.FTZ R65, R109, R149.reuse, R150.reuse ;  /* 0x000000956d411223 */ /* 0x180fe20000010096 */
        /* <DEDUP_REMOVED lines=8> */
[----:B------:R-:W-:Y:S02]  /*3100*/  HADD2.F32 R154, -RZ, R80.H0_H0 ;  /* 0x20000050ff9a7230 */ /* 0x000fe40000004100 */
[----:B------:R-:W-:Y:S01]  /*3110*/  FMUL.FTZ R157, R153, UR15 ;  /* 0x0000000f999d7c20 */ /* 0x000fe20008410000 */
[----:B------:R-:W-:-:S03]  /*3120*/  HADD2.F32 R153, -RZ, R152.H1_H1 ;  /* 0x30000098ff997230 */ /* 0x000fc60000004100 */
[----:B------:R-:W-:Y:S02]  /*3130*/  FMUL.FTZ R154, R157, R154 ;  /* 0x0000009a9d9a7220 */ /* 0x000fe40000410000 */
[----:B------:R-:W-:-:S03]  /*3140*/  FFMA.FTZ R24, R153, R157, R24 ;  /* 0x0000009d99187223 */ /* 0x000fc60000010018 */
[----:B------:R-:W-:-:S04]  /*3150*/  F2FP.F16.F32.PACK_AB R153, RZ, R154 ;  /* 0x0000009aff99723e */ /* 0x000fc800000000ff */
[----:B------:R-:W-:-:S07]  /*3160*/  PRMT R157, R153, 0x7610, R157 ;  /* 0x00007610999d7816 */ /* 0x000fce000000009d */
.L_x_1587:
        /* <DEDUP_REMOVED lines=8> */
.L_x_1588:
        /* <DEDUP_REMOVED lines=8> */
.L_x_1589:
        /* <DEDUP_REMOVED lines=11> */
[----:B------:R-:W-:Y:S01]  /*3320*/  PRMT R139, R64, 0x7610, R139 ;  /* 0x00007610408b7816 */ /* 0x000fe2000000008b */
[----:B------:R-:W-:Y:S06]  /*3330*/  BRA `(.L_x_1590) ;  /* 0x0000000800847947 */ /* 0x000fec0003800000 */
.L_x_1586:
[----:B------:R-:W-:Y:S01]  /*3340*/  ISETP.GT.AND P1, PT, R143, RZ, PT ;  /* 0x000000ff8f00720c */ /* 0x000fe20003f24270 */
[----:B------:R-:W-:-:S12]  /*3350*/  @!P2 BRA `(.L_x_1591) ;  /* 0x00000000002ca947 */ /* 0x000fd80003800000 */
[----:B01----:R-:W-:Y:S01]  /*3360*/  @P1 FFMA.FTZ R65, R105, R149, R150 ;  /* 0x0000009569411223 */ /* 0x003fe20000010096 */
        /* <DEDUP_REMOVED lines=10> */
.L_x_1591:
[----:B------:R-:W-:Y:S05]  /*3410*/  @!P2 BRA `(.L_x_1592) ;  /* 0x000000000030a947 */ /* 0x000fea0003800000 */
[----:B01----:R-:W-:Y:S01]  /*3420*/  SHF.R.U64 R161, R74, 0x10, R75 ;  /* 0x000000104aa17819 */ /* 0x003fe2000000124b */
        /* <DEDUP_REMOVED lines=11> */
.L_x_1592:
[----:B------:R-:W-:Y:S05]  /*34e0*/  @!P2 BRA `(.L_x_1593) ;  /* 0x00000000002ca947 */ /* 0x000fea0003800000 */
[----:B01----:R-:W-:Y:S01]  /*34f0*/  @P1 FFMA.FTZ R65, R109, R149, R150 ;  /* 0x000000956d411223 */ /* 0x003fe20000010096 */
        /* <DEDUP_REMOVED lines=10> */
.L_x_1593:
[----:B------:R-:W-:Y:S05]  /*35a0*/  @!P2 BRA `(.L_x_1590) ;  /* 0x0000000400e8a947 */ /* 0x000fea0003800000 */
[----:B01----:R-:W-:Y:S01]  /*35b0*/  SHF.R.U32.HI R161, RZ, 0x10, R75 ;  /* 0x00000010ffa17819 */ /* 0x003fe2000001164b */
        /* <DEDUP_REMOVED lines=12> */
.L_x_1585:
[----:B------:R-:W-:Y:S05]  /*3680*/  BRA.U !UP0, `(.L_x_1594) ;  /* 0x0000000108e07547 */ /* 0x000fea000b800000 */
[-CC-:B01----:R-:W-:Y:S01]  /*3690*/  FFMA.FTZ R65, R105, R149.reuse, R150.reuse ;  /* 0x0000009569417223 */ /* 0x183fe20000010096 */
        /* <DEDUP_REMOVED lines=19> */
.L_x_1595:
        /* <DEDUP_REMOVED lines=12> */
.L_x_1596:
        /* <DEDUP_REMOVED lines=11> */
.L_x_1597:
        /* <DEDUP_REMOVED lines=13> */
.L_x_1594:
[----:B------:R-:W-:Y:S05]  /*3a10*/  @!P2 BRA `(.L_x_1598) ;  /* 0x000000000030a947 */ /* 0x000fea0003800000 */
[----:B01----:R-:W-:Y:S01]  /*3a20*/  FFMA.FTZ R65, R105, R149, R150 ;  /* 0x0000009569417223 */ /* 0x003fe20000010096 */
[----:B------:R-:W-:-:S03]  /*3a30*/  ISETP.GT.AND P1, PT, R143, RZ, PT ;  /* 0x000000ff8f00720c */ /* 0x000fc60003f24270 */
[----:B------:R-:W-:-:S04]  /*3a40*/  FADD.FTZ R65, R106, -R65 ;  /* 0x800000416a417221 */ /* 0x000fc80000010000 */
[----:B------:R-:W-:Y:S01]  /*3a50*/  FMUL.FTZ R64, R144, R65 ;  /* 0x0000004190407220 */ /* 0x000fe20000410000 */
[----:B------:R-:W-:-:S04]  /*3a60*/  HADD2.F32 R65, -RZ, R152.H1_H1 ;  /* 0x30000098ff417230 */ /* 0x000fc80000004100 */
[----:B------:R-:W-:-:S05]  /*3a70*/  FSEL R64, R64, RZ, P1 ;  /* 0x000000ff40407208 */ /* 0x000fca0000800000 */
[----:B------:R-:W-:Y:S01]  /*3a80*/  FMUL.FTZ R157, R64, UR15 ;  /* 0x0000000f409d7c20 */ /* 0x000fe20008410000 */
[----:B------:R-:W-:-:S03]  /*3a90*/  HADD2.F32 R64, -RZ, R80.H0_H0 ;  /* 0x20000050ff407230 */ /* 0x000fc60000004100 */
[-C--:B------:R-:W-:Y:S02]  /*3aa0*/  FFMA.FTZ R24, R65, R157.reuse, R24 ;  /* 0x0000009d41187223 */ /* 0x080fe40000010018 */
[----:B------:R-:W-:-:S05]  /*3ab0*/  FMUL.FTZ R64, R64, R157 ;  /* 0x0000009d40407220 */ /* 0x000fca0000410000 */
[----:B------:R-:W-:-:S04]  /*3ac0*/  F2FP.F16.F32.PACK_AB R64, RZ, R64 ;  /* 0x00000040ff40723e */ /* 0x000fc800000000ff */
[----:B------:R-:W-:-:S07]  /*3ad0*/  PRMT R157, R64, 0x7610, R157 ;  /* 0x00007610409d7816 */ /* 0x000fce000000009d */
.L_x_1598:
        /* <DEDUP_REMOVED lines=8> */
[----:B------:R-:W-:-:S03]  /*3b60*/  HADD2.F32 R64, -RZ, R155.H1_H1 ;  /* 0x3000009bff407230 */ /* 0x000fc60000004100 */
[-C--:B------:R-:W-:Y:S02]  /*3b70*/  FMUL.FTZ R65, R65, R160.reuse ;  /* 0x000000a041417220 */ /* 0x080fe40000410000 */
[----:B------:R-:W-:-:S03]  /*3b80*/  FFMA.FTZ R25, R64, R160, R25 ;  /* 0x000000a040197223 */ /* 0x000fc60000010019 */
[----:B------:R-:W-:-:S04]  /*3b90*/  F2FP.F16.F32.PACK_AB R64, RZ, R65 ;  /* 0x00000041ff40723e */ /* 0x000fc800000000ff */
[----:B------:R-:W-:-:S07]  /*3ba0*/  PRMT R137, R64, 0x7610, R137 ;  /* 0x0000761040897816 */ /* 0x000fce0000000089 */
.L_x_1599:
[----:B------:R-:W-:Y:S05]  /*3bb0*/  @!P2 BRA `(.L_x_1600) ;  /* 0x000000000030a947 */ /* 0x000fea0003800000 */
[----:B01----:R-:W-:Y:S01]  /*3bc0*/  FFMA.FTZ R65, R109, R149, R150 ;  /* 0x000000956d417223 */ /* 0x003fe20000010096 */
[----:B------:R-:W-:-:S03]  /*3bd0*/  ISETP.GT.AND P1, PT, R143, RZ, PT ;  /* 0x000000ff8f00720c */ /* 0x000fc60003f24270 */
[----:B------:R-:W-:-:S04]  /*3be0*/  FADD.FTZ R65, R110, -R65 ;  /* 0x800000416e417221 */ /* 0x000fc80000010000 */
[----:B------:R-:W-:Y:S01]  /*3bf0*/  FMUL.FTZ R64, R144, R65 ;  /* 0x0000004190407220 */ /* 0x000fe20000410000 */
[----:B------:R-:W-:-:S04]  /*3c00*/  HADD2.F32 R65, -RZ, R81.H0_H0 ;  /* 0x20000051ff417230 */ /* 0x000fc80000004100 */
[----:B------:R-:W-:-:S05]  /*3c10*/  FSEL R64, R64, RZ, P1 ;  /* 0x000000ff40407208 */ /* 0x000fca0000800000 */
[----:B------:R-:W-:-:S04]  /*3c20*/  FMUL.FTZ R160, R64, UR15 ;  /* 0x0000000f40a07c20 */ /* 0x000fc80008410000 */
[----:B------:R-:W-:Y:S01]  /*3c30*/  FMUL.FTZ R64, R65, R160 ;  /* 0x000000a041407220 */ /* 0x000fe20000410000 */
[----:B------:R-:W-:-:S04]  /*3c40*/  HADD2.F32 R65, -RZ, R155.H0_H0 ;  /* 0x2000009bff417230 */ /* 0x000fc80000004100 */
[----:B------:R-:W-:Y:S01]  /*3c50*/  F2FP.F16.F32.PACK_AB R64, RZ, R64 ;  /* 0x00000040ff40723e */ /* 0x000fe200000000ff */
[----:B------:R-:W-:-:S03]  /*3c60*/  FFMA.FTZ R26, R65, R160, R26 ;  /* 0x000000a0411a7223 */ /* 0x000fc6000001001a */
[----:B------:R-:W-:-:S07]  /*3c70*/  PRMT R138, R64, 0x7610, R138 ;  /* 0x00007610408a7816 */ /* 0x000fce000000008a */
.L_x_1600:
[----:B------:R-:W-:Y:S05]  /*3c80*/  @!P2 BRA `(.L_x_1590) ;  /* 0x000000000030a947 */ /* 0x000fea0003800000 */
[----:B01----:R-:W-:Y:S01]  /*3c90*/  FFMA.FTZ R64, R112, R149, R150 ;  /* 0x0000009570407223 */ /* 0x003fe20000010096 */
[----:B------:R-:W-:-:S03]  /*3ca0*/  ISETP.GT.AND P1, PT, R143, RZ, PT ;  /* 0x000000ff8f00720c */ /* 0x000fc60003f24270 */
[----:B------:R-:W-:-:S04]  /*3cb0*/  FADD.FTZ R65, R111, -R64 ;  /* 0x800000406f417221 */ /* 0x000fc80000010000 */
[----:B------:R-:W-:Y:S01]  /*3cc0*/  FMUL.FTZ R64, R144, R65 ;  /* 0x0000004190407220 */ /* 0x000fe20000410000 */
[----:B------:R-:W-:-:S04]  /*3cd0*/  HADD2.F32 R65, -RZ, R151.H0_H0 ;  /* 0x20000097ff417230 */ /* 0x000fc80000004100 */
[----:B------:R-:W-:-:S05]  /*3ce0*/  FSEL R64, R64, RZ, P1 ;  /* 0x000000ff40407208 */ /* 0x000fca0000800000 */
[----:B------:R-:W-:Y:S01]  /*3cf0*/  FMUL.FTZ R160, R64, UR15 ;  /* 0x0000000f40a07c20 */ /* 0x000fe20008410000 */
[----:B------:R-:W-:-:S03]  /*3d00*/  HADD2.F32 R64, -RZ, R156.H0_H0 ;  /* 0x2000009cff407230 */ /* 0x000fc60000004100 */
[-C--:B------:R-:W-:Y:S02]  /*3d10*/  FMUL.FTZ R65, R65, R160.reuse ;  /* 0x000000a041417220 */ /* 0x080fe40000410000 */
[----:B------:R-:W-:-:S03]  /*3d20*/  FFMA.FTZ R27, R64, R160, R27 ;  /* 0x000000a0401b7223 */ /* 0x000fc6000001001b */
[----:B------:R-:W-:-:S04]  /*3d30*/  F2FP.F16.F32.PACK_AB R64, RZ, R65 ;  /* 0x00000041ff40723e */ /* 0x000fc800000000ff */
[----:B------:R-:W-:-:S07]  /*3d40*/  PRMT R139, R64, 0x7610, R139 ;  /* 0x00007610408b7816 */ /* 0x000fce000000008b */
.L_x_1590:
[----:B------:R-:W-:Y:S05]  /*3d50*/  BRA.U !UP0, `(.L_x_1601) ;  /* 0x0000000108247547 */ /* 0x000fea000b800000 */
[----:B------:R-:W2:Y:S01]  /*3d60*/  LDC.64 R162, c[0x0][0x478] ;  /* 0x00011e00ffa27b82 */ /* 0x000ea20000000a00 */
[----:B01----:R-:W-:-:S05]  /*3d70*/  LOP3.LUT R64, R159, 0xffff, RZ, 0xc0, !PT ;  /* 0x0000ffff9f407812 */ /* 0x003fca00078ec0ff */
[----:B------:R-:W-:Y:S01]  /*3d80*/  IMAD.WIDE.U32 R160, R64, 0x10000, RZ ;  /* 0x0001000040a07825 */ /* 0x000fe200078e00ff */
[----:B------:R-:W-:-:S04]  /*3d90*/  PRMT R64, R153, 0x5410, R154 ;  /* 0x0000541099407816 */ /* 0x000fc8000000009a */
[----:B------:R-:W-:Y:S02]  /*3da0*/  LOP3.LUT R161, R64, R161, RZ, 0xfc, !PT ;  /* 0x000000a140a17212 */ /* 0x000fe400078efcff */
[----:B------:R-:W-:Y:S02]  /*3db0*/  IADD3 R64, PT, PT, R67, 0x80, RZ ;  /* 0x0000008043407810 */ /* 0x000fe40007ffe0ff */
[----:B------:R-:W-:-:S03]  /*3dc0*/  LOP3.LUT R160, R160, 0xffff, R158, 0xf8, !PT ;  /* 0x0000ffffa0a07812 */ /* 0x000fc600078ef89e */
[----:B--2---:R-:W-:-:S05]  /*3dd0*/  IMAD.WIDE.U32 R64, R64, 0x8, R162 ;  /* 0x0000000840407825 */ /* 0x004fca00078e00a2 */
[----:B------:R2:W-:Y:S02]  /*3de0*/  STG.E.64 desc[UR10][R64.64], R160 ;  /* 0x000000a040007986 */ /* 0x0005e4000c101b0a */
.L_x_1601:
[----:B------:R-:W-:Y:S05]  /*3df0*/  @!P2 BRA `(.L_x_1602) ;  /* 0x000000000024a947 */ /* 0x000fea0003800000 */
[----:B------:R-:W3:Y:S01]  /*3e00*/  LDC.64 R162, c[0x0][0x468] ;  /* 0x00011a00ffa27b82 */ /* 0x000ee20000000a00 */
[----:B012---:R-:W-:-:S05]  /*3e10*/  LOP3.LUT R64, R137, 0xffff, RZ, 0xc0, !PT ;  /* 0x0000ffff89407812 */ /* 0x007fca00078ec0ff */
[----:B------:R-:W-:Y:S01]  /*3e20*/  IMAD.WIDE.U32 R160, R64, 0x10000, RZ ;  /* 0x0001000040a07825 */ /* 0x000fe200078e00ff */
[----:B------:R-:W-:-:S04]  /*3e30*/  PRMT R64, R138, 0x5410, R139 ;  /* 0x000054108a407816 */ /* 0x000fc8000000008b */
[----:B------:R-:W-:Y:S02]  /*3e40*/  LOP3.LUT R161, R64, R161, RZ, 0xfc, !PT ;  /* 0x000000a140a17212 */ /* 0x000fe400078efcff */
[----:B------:R-:W-:Y:S02]  /*3e50*/  IADD3 R64, PT, PT, R66, 0x80, RZ ;  /* 0x0000008042407810 */ /* 0x000fe40007ffe0ff */
[----:B------:R-:W-:-:S03]  /*3e60*/  LOP3.LUT R160, R160, 0xffff, R157, 0xf8, !PT ;  /* 0x0000ffffa0a07812 */ /* 0x000fc600078ef89d */
[----:B---3--:R-:W-:-:S05]  /*3e70*/  IMAD.WIDE.U32 R64, R64, 0x8, R162 ;  /* 0x0000000840407825 */ /* 0x008fca00078e00a2 */
[----:B------:R3:W-:Y:S02]  /*3e80*/  STG.E.64 desc[UR10][R64.64], R160 ;  /* 0x000000a040007986 */ /* 0x0007e4000c101b0a */
.L_x_1602:
[----:B------:R-:W-:Y:S05]  /*3e90*/  @!P2 BRA `(.L_x_1603) ;  /* 0x000000000024a947 */ /* 0x000fea0003800000 */
[----:B0123--:R-:W0:Y:S01]  /*3ea0*/  LDC.64 R160, c[0x0][0x390] ;  /* 0x0000e400ffa07b82 */ /* 0x00fe220000000a00 */
        /* <DEDUP_REMOVED lines=8> */
.L_x_1603:
[----:B------:R-:W-:Y:S05]  /*3f30*/  @!P0 BRA `(.L_x_1604) ;  /* 0x0000000400bc8947 */ /* 0x000fea0003800000 */
        /* <DEDUP_REMOVED lines=30> */
.L_x_1606:
        /* <DEDUP_REMOVED lines=8> */
.L_x_1607:
        /* <DEDUP_REMOVED lines=8> */
.L_x_1608:
        /* <DEDUP_REMOVED lines=13> */
.L_x_1605:
[----:B------:R-:W-:Y:S01]  /*42f0*/  ISETP.GT.AND P1, PT, R143, RZ, PT ;  /* 0x000000ff8f00720c */ /* 0x000fe20003f24270 */
[----:B------:R-:W-:-:S12]  /*4300*/  @!P2 BRA `(.L_x_1610) ;  /* 0x00000000002ca947 */ /* 0x000fd80003800000 */
[----:B0123--:R-:W-:Y:S01]  /*4310*/  @P1 FFMA.FTZ R65, R113, R149, R150 ;  /* 0x0000009571411223 */ /* 0x00ffe20000010096 */
        /* <DEDUP_REMOVED lines=10> */
.L_x_1610:
[----:B------:R-:W-:Y:S05]  /*43c0*/  @!P2 BRA `(.L_x_1611) ;  /* 0x000000000030a947 */ /* 0x000fea0003800000 */
[----:B0123--:R-:W-:Y:S01]  /*43d0*/  SHF.R.U64 R161, R72, 0x10, R73 ;  /* 0x0000001048a17819 */ /* 0x00ffe20000001249 */
        /* <DEDUP_REMOVED lines=11> */
.L_x_1611:
[----:B------:R-:W-:Y:S05]  /*4490*/  @!P2 BRA `(.L_x_1612) ;  /* 0x00000000002ca947 */ /* 0x000fea0003800000 */
[----:B0123--:R-:W-:Y:S01]  /*44a0*/  @P1 FFMA.FTZ R65, R117, R149, R150 ;  /* 0x0000009575411223 */ /* 0x00ffe20000010096 */
        /* <DEDUP_REMOVED lines=10> */
.L_x_1612:
[----:B------:R-:W-:Y:S05]  /*4550*/  @!P2 BRA `(.L_x_1609) ;  /* 0x0000000400e8a947 */ /* 0x000fea0003800000 */
[----:B0123--:R-:W-:Y:S01]  /*4560*/  SHF.R.U32.HI R161, RZ, 0x10, R73 ;  /* 0x00000010ffa17819 */ /* 0x00ffe20000011649 */
        /* <DEDUP_REMOVED lines=12> */
.L_x_1604:
[----:B------:R-:W-:Y:S05]  /*4630*/  BRA.U !UP0, `(.L_x_1613) ;  /* 0x0000000108e07547 */ /* 0x000fea000b800000 */
[-CC-:B0123--:R-:W-:Y:S01]  /*4640*/  FFMA.FTZ R65, R113, R149.reuse, R150.reuse ;  /* 0x0000009571417223 */ /* 0x18ffe20000010096 */
        /* <DEDUP_REMOVED lines=19> */
.L_x_1614:
        /* <DEDUP_REMOVED lines=12> */
.L_x_1615:
        /* <DEDUP_REMOVED lines=11> */
.L_x_1616:
        /* <DEDUP_REMOVED lines=13> */
.L_x_1613:
[----:B------:R-:W-:Y:S05]  /*49c0*/  @!P2 BRA `(.L_x_1617) ;  /* 0x000000000030a947 */ /* 0x000fea0003800000 */
[----:B0123--:R-:W-:Y:S01]  /*49d0*/  FFMA.FTZ R65, R113, R149, R150 ;  /* 0x0000009571417223 */ /* 0x00ffe20000010096 */
        /* <DEDUP_REMOVED lines=11> */
.L_x_1617:
        /* <DEDUP_REMOVED lines=13> */
.L_x_1618:
[----:B------:R-:W-:Y:S05]  /*4b60*/  @!P2 BRA `(.L_x_1619) ;  /* 0x000000000030a947 */ /* 0x000fea0003800000 */
[----:B0123--:R-:W-:Y:S01]  /*4b70*/  FFMA.FTZ R65, R117, R149, R150 ;  /* 0x0000009575417223 */ /* 0x00ffe20000010096 */
        /* <DEDUP_REMOVED lines=11> */
.L_x_1619:
[----:B------:R-:W-:Y:S05]  /*4c30*/  @!P2 BRA `(.L_x_1609) ;  /* 0x000000000030a947 */ /* 0x000fea0003800000 */
[----:B0123--:R-:W-:Y:S01]  /*4c40*/  FFMA.FTZ R64, R120, R149, R150 ;  /* 0x0000009578407223 */ /* 0x00ffe20000010096 */
        /* <DEDUP_REMOVED lines=11> */
.L_x_1609:
[----:B------:R-:W-:Y:S05]  /*4d00*/  BRA.U !UP0, `(.L_x_1620) ;  /* 0x0000000108247547 */ /* 0x000fea000b800000 */
[----:B------:R-:W4:Y:S01]  /*4d10*/  LDC.64 R162, c[0x0][0x478] ;  /* 0x00011e00ffa27b82 */ /* 0x000f220000000a00 */
[----:B0123--:R-:W-:-:S05]  /*4d20*/  LOP3.LUT R64, R159, 0xffff, RZ, 0xc0, !PT ;  /* 0x0000ffff9f407812 */ /* 0x00ffca00078ec0ff */
[----:B------:R-:W-:Y:S01]  /*4d30*/  IMAD.WIDE.U32 R160, R64, 0x10000, RZ ;  /* 0x0001000040a07825 */ /* 0x000fe200078e00ff */
[----:B------:R-:W-:-:S04]  /*4d40*/  PRMT R64, R153, 0x5410, R154 ;  /* 0x0000541099407816 */ /* 0x000fc8000000009a */
[----:B------:R-:W-:Y:S02]  /*4d50*/  LOP3.LUT R161, R64, R161, RZ, 0xfc, !PT ;  /* 0x000000a140a17212 */ /* 0x000fe400078efcff */
[----:B------:R-:W-:Y:S02]  /*4d60*/  IADD3 R64, PT, PT, R67, 0x100, RZ ;  /* 0x0000010043407810 */ /* 0x000fe40007ffe0ff */
[----:B------:R-:W-:-:S03]  /*4d70*/  LOP3.LUT R160, R160, 0xffff, R158, 0xf8, !PT ;  /* 0x0000ffffa0a07812 */ /* 0x000fc600078ef89e */
[----:B----4-:R-:W-:-:S05]  /*4d80*/  IMAD.WIDE.U32 R64, R64, 0x8, R162 ;  /* 0x0000000840407825 */ /* 0x010fca00078e00a2 */
[----:B------:R4:W-:Y:S02]  /*4d90*/  STG.E.64 desc[UR10][R64.64], R160 ;  /* 0x000000a040007986 */ /* 0x0009e4000c101b0a */
.L_x_1620:
[----:B------:R-:W-:Y:S05]  /*4da0*/  @!P2 BRA `(.L_x_1621) ;  /* 0x000000000024a947 */ /* 0x000fea0003800000 */
[----:B------:R-:W5:Y:S01]  /*4db0*/  LDC.64 R162, c[0x0][0x468] ;  /* 0x00011a00ffa27b82 */ /* 0x000f620000000a00 */
[----:B01234-:R-:W-:-:S05]  /*4dc0*/  LOP3.LUT R64, R137, 0xffff, RZ, 0xc0, !PT ;  /* 0x0000ffff89407812 */ /* 0x01ffca00078ec0ff */
[----:B------:R-:W-:Y:S01]  /*4dd0*/  IMAD.WIDE.U32 R160, R64, 0x10000, RZ ;  /* 0x0001000040a07825 */ /* 0x000fe200078e00ff */
[----:B------:R-:W-:-:S04]  /*4de0*/  PRMT R64, R138, 0x5410, R139 ;  /* 0x000054108a407816 */ /* 0x000fc8000000008b */
[----:B------:R-:W-:Y:S02]  /*4df0*/  LOP3.LUT R161, R64, R161, RZ, 0xfc, !PT ;  /* 0x000000a140a17212 */ /* 0x000fe400078efcff */
[----:B------:R-:W-:Y:S02]  /*4e00*/  IADD3 R64, PT, PT, R66, 0x100, RZ ;  /* 0x0000010042407810 */ /* 0x000fe40007ffe0ff */
[----:B------:R-:W-:-:S03]  /*4e10*/  LOP3.LUT R160, R160, 0xffff, R157, 0xf8, !PT ;  /* 0x0000ffffa0a07812 */ /* 0x000fc600078ef89d */
[----:B-----5:R-:W-:-:S05]  /*4e20*/  IMAD.WIDE.U32 R64, R64, 0x8, R162 ;  /* 0x0000000840407825 */ /* 0x020fca00078e00a2 */
[----:B------:R0:W-:Y:S02]  /*4e30*/  STG.E.64 desc[UR10][R64.64], R160 ;  /* 0x000000a040007986 */ /* 0x0001e4000c101b0a */
.L_x_1621:
[----:B------:R-:W-:Y:S05]  /*4e40*/  @!P2 BRA `(.L_x_1622) ;  /* 0x000000000024a947 */ /* 0x000fea0003800000 */
[----:B01234-:R-:W0:Y:S01]  /*4e50*/  LDC.64 R160, c[0x0][0x390] ;  /* 0x0000e400ffa07b82 */ /* 0x01fe220000000a00 */
        /* <DEDUP_REMOVED lines=8> */
.L_x_1622:
[----:B------:R-:W-:Y:S05]  /*4ee0*/  @!P0 BRA `(.L_x_1623) ;  /* 0x0000000400bc8947 */ /* 0x000fea0003800000 */
        /* <DEDUP_REMOVED lines=30> */
.L_x_1625:
        /* <DEDUP_REMOVED lines=8> */
.L_x_1626:
        /* <DEDUP_REMOVED lines=8> */
.L_x_1627:
        /* <DEDUP_REMOVED lines=13> */
.L_x_1624:
[----:B------:R-:W-:Y:S01]  /*52a0*/  ISETP.GT.AND P1, PT, R143, RZ, PT ;  /* 0x000000ff8f00720c */ /* 0x000fe20003f24270 */
[----:B------:R-:W-:-:S12]  /*52b0*/  @!P2 BRA `(.L_x_1629) ;  /* 0x00000000002ca947 */ /* 0x000fd80003800000 */
[----:B01234-:R-:W-:Y:S01]  /*52c0*/  @P1 FFMA.FTZ R65, R121, R149, R150 ;  /* 0x0000009579411223 */ /* 0x01ffe20000010096 */
        /* <DEDUP_REMOVED lines=10> */
.L_x_1629:
[----:B------:R-:W-:Y:S05]  /*5370*/  @!P2 BRA `(.L_x_1630) ;  /* 0x000000000030a947 */ /* 0x000fea0003800000 */
[----:B01234-:R-:W-:Y:S01]  /*5380*/  SHF.R.U64 R161, R70, 0x10, R71 ;  /* 0x0000001046a17819 */ /* 0x01ffe20000001247 */
        /* <DEDUP_REMOVED lines=11> */
.L_x_1630:
[----:B------:R-:W-:Y:S05]  /*5440*/  @!P2 BRA `(.L_x_1631) ;  /* 0x00000000002ca947 */ /* 0x000fea0003800000 */
[----:B01234-:R-:W-:Y:S01]  /*5450*/  @P1 FFMA.FTZ R65, R125, R149, R150 ;  /* 0x000000957d411223 */ /* 0x01ffe20000010096 */
        /* <DEDUP_REMOVED lines=10> */
.L_x_1631:
[----:B------:R-:W-:Y:S05]  /*5500*/  @!P2 BRA `(.L_x_1628) ;  /* 0x0000000400e8a947 */ /* 0x000fea0003800000 */
[----:B01234-:R-:W-:Y:S01]  /*5510*/  SHF.R.U32.HI R161, RZ, 0x10, R71 ;  /* 0x00000010ffa17819 */ /* 0x01ffe20000011647 */
        /* <DEDUP_REMOVED lines=12> */
.L_x_1623:
[----:B------:R-:W-:Y:S05]  /*55e0*/  BRA.U !UP0, `(.L_x_1632) ;  /* 0x0000000108e07547 */ /* 0x000fea000b800000 */
[-CC-:B01234-:R-:W-:Y:S01]  /*55f0*/  FFMA.FTZ R65, R121, R149.reuse, R150.reuse ;  /* 0x0000009579417223 */ /* 0x19ffe20000010096 */
        /* <DEDUP_REMOVED lines=19> */
.L_x_1633:
        /* <DEDUP_REMOVED lines=12> */
.L_x_1634:
        /* <DEDUP_REMOVED lines=11> */
.L_x_1635:
        /* <DEDUP_REMOVED lines=13> */
.L_x_1632:
[----:B------:R-:W-:Y:S05]  /*5970*/  @!P2 BRA `(.L_x_1636) ;  /* 0x000000000030a947 */ /* 0x000fea0003800000 */
[----:B01234-:R-:W-:Y:S01]  /*5980*/  FFMA.FTZ R65, R121, R149, R150 ;  /* 0x0000009579417223 */ /* 0x01ffe20000010096 */
        /* <DEDUP_REMOVED lines=11> */
.L_x_1636:
        /* <DEDUP_REMOVED lines=13> */
.L_x_1637:
[----:B------:R-:W-:Y:S05]  /*5b10*/  @!P2 BRA `(.L_x_1638) ;  /* 0x000000000030a947 */ /* 0x000fea0003800000 */
[----:B01234-:R-:W-:Y:S01]  /*5b20*/  FFMA.FTZ R65, R125, R149, R150 ;  /* 0x000000957d417223 */ /* 0x01ffe20000010096 */
        /* <DEDUP_REMOVED lines=11> */
.L_x_1638:
[----:B------:R-:W-:Y:S05]  /*5be0*/  @!P2 BRA `(.L_x_1628) ;  /* 0x000000000030a947 */ /* 0x000fea0003800000 */
[----:B01234-:R-:W-:Y:S01]  /*5bf0*/  FFMA.FTZ R64, R128, R149, R150 ;  /* 0x0000009580407223 */ /* 0x01ffe20000010096 */
        /* <DEDUP_REMOVED lines=11> */
.L_x_1628:
[----:B------:R-:W-:Y:S05]  /*5cb0*/  BRA.U !UP0, `(.L_x_1639) ;  /* 0x0000000108247547 */ /* 0x000fea000b800000 */
        /* <DEDUP_REMOVED lines=9> */
.L_x_1639:
        /* <DEDUP_REMOVED lines=10> */
.L_x_1640:
[----:B------:R-:W-:Y:S01]  /*5df0*/  IADD3 R66, PT, PT, R66, 0x200, RZ ;  /* 0x0000020042427810 */ /* 0x000fe20007ffe0ff */
[----:B------:R-:W-:Y:S06]  /*5e00*/  @!P2 BRA `(.L_x_1641) ;  /* 0x000000000020a947 */ /* 0x000fec0003800000 */
[----:B01234-:R-:W0:Y:S02]  /*5e10*/  LDC.64 R64, c[0x0][0x390] ;  /* 0x0000e400ff407b82 */ /* 0x01fe240000000a00 */
[----:B0-----:R-:W-:-:S05]  /*5e20*/  IMAD.WIDE.U32 R160, R66, 0x8, R64 ;  /* 0x0000000842a07825 */ /* 0x001fca00078e0040 */
[----:B------:R-:W2:Y:S02]  /*5e30*/  LDG.E.64 R64, desc[UR10][R160.64] ;  /* 0x0000000aa0407981 */ /* 0x000ea4000c1e1b00 */
[----:B--2---:R-:W-:Y:S02]  /*5e40*/  PRMT R152, R152, 0x5410, R64 ;  /* 0x0000541098987816 */ /* 0x004fe40000000040 */
[----:B------:R-:W-:-:S04]  /*5e50*/  SHF.R.U64 R64, R64, 0x10, R65 ;  /* 0x0000001040407819 */ /* 0x000fc80000001241 */
[----:B------:R-:W-:Y:S02]  /*5e60*/  PRMT R155, R65, 0x5410, R64 ;  /* 0x00005410419b7816 */ /* 0x000fe40000000040 */
[----:B------:R-:W-:-:S04]  /*5e70*/  SHF.R.U32.HI R65, RZ, 0x10, R65 ;  /* 0x00000010ff417819 */ /* 0x000fc80000011641 */
[----:B------:R-:W-:-:S07]  /*5e80*/  PRMT R156, R65, 0x7610, R156 ;  /* 0x00007610419c7816 */ /* 0x000fce000000009c */
.L_x_1641:
[----:B------:R-:W-:Y:S05]  /*5e90*/  @!P0 BRA `(.L_x_1642) ;  /* 0x0000000400ac8947 */ /* 0x000fea0003800000 */
[----:B------:R-:W-:Y:S05]  /*5ea0*/  BRA.U !UP0, `(.L_x_1643) ;  /* 0x0000000108dc7547 */ /* 0x000fea000b800000 */
[----:B------:R-:W-:Y:S02]  /*5eb0*/  ISETP.GT.AND P0, PT, R143, RZ, PT ;  /* 0x000000ff8f00720c */ /* 0x000fe40003f04270 */
[----:B------:R-:W-:-:S05]  /*5ec0*/  SHF.R.U64 R143, R68, 0x10, R69 ;  /* 0x00000010448f7819 */ /* 0x000fca0000001245 */
[----:B------:R-:W-:-:S06]  /*5ed0*/  HADD2.F32 R143, -RZ, R143.H0_H0 ;  /* 0x2000008fff8f7230 */ /* 0x000fcc0000004100 */
[-CC-:B01234-:R-:W-:Y:S01]  /*5ee0*/  @P0 FFMA.FTZ R65, R129, R149.reuse, R150.reuse ;  /* 0x0000009581410223 */ /* 0x19ffe20000010096 */
[-CC-:B------:R-:W-:Y:S01]  /*5ef0*/  @P0 FFMA.FTZ R64, R132, R149.reuse, R150.reuse ;  /* 0x0000009584400223 */ /* 0x180fe20000010096 */
[-CC-:B------:R-:W-:Y:S01]  /*5f00*/  @P0 FFMA.FTZ R153, R133, R149.reuse, R150.reuse ;  /* 0x0000009585990223 */ /* 0x180fe20000010096 */
[----:B------:R-:W-:Y:S01]  /*5f10*/  @P0 FFMA.FTZ R150, R136, R149, R150 ;  /* 0x0000009588960223 */ /* 0x000fe20000010096 */
[----:B------:R-:W-:Y:S02]  /*5f20*/  HADD2.F32 R149, -RZ, R68.H0_H0 ;  /* 0x20000044ff957230 */ /* 0x000fe40000004100 */
[----:B------:R-:W-:Y:S01]  /*5f30*/  @P0 FADD.FTZ R65, R130, -R65 ;  /* 0x8000004182410221 */ /* 0x000fe20000010000 */
[----:B------:R-:W-:Y:S01]  /*5f40*/  @P0 FADD.FTZ R64, R131, -R64 ;  /* 0x8000004083400221 */ /* 0x000fe20000010000 */
[----:B------:R-:W-:Y:S02]  /*5f50*/  @P0 FADD.FTZ R150, R135, -R150 ;  /* 0x8000009687960221 */ /* 0x000fe40000010000 */
[C---:B------:R-:W-:Y:S01]  /*5f60*/  @P0 FFMA.FTZ R149, R144.reuse, R65, R149 ;  /* 0x0000004190950223 */ /* 0x040fe20000010095 */
[----:B------:R-:W-:Y:S01]  /*5f70*/  SHF.R.U32.HI R65, RZ, 0x10, R69 ;  /* 0x00000010ff417819 */ /* 0x000fe20000011645 */
[----:B------:R-:W-:Y:S01]  /*5f80*/  @P0 FFMA.FTZ R143, R144, R64, R143 ;  /* 0x00000040908f0223 */ /* 0x000fe2000001008f */
[----:B------:R-:W-:Y:S01]  /*5f90*/  @P0 FADD.FTZ R64, R134, -R153 ;  /* 0x8000009986400221 */ /* 0x000fe20000010000 */
[----:B------:R-:W-:Y:S01]  /*5fa0*/  HADD2.F32 R153, -RZ, R69.H0_H0 ;  /* 0x20000045ff997230 */ /* 0x000fe20000004100 */
[----:B------:R-:W-:Y:S01]  /*5fb0*/  F2FP.F16.F32.PACK_AB R158, RZ, R149 ;  /* 0x00000095ff9e723e */ /* 0x000fe200000000ff */
[----:B------:R-:W-:Y:S01]  /*5fc0*/  HADD2.F32 R65, -RZ, R65.H0_H0 ;  /* 0x20000041ff417230 */ /* 0x000fe20000004100 */
[----:B------:R-:W-:-:S02]  /*5fd0*/  F2FP.F16.F32.PACK_AB R159, RZ, R143 ;  /* 0x0000008fff9f723e */ /* 0x000fc400000000ff */
[C---:B------:R-:W-:Y:S02]  /*5fe0*/  @P0 FFMA.FTZ R153, R144.reuse, R64, R153 ;  /* 0x0000004090990223 */ /* 0x040fe40000010099 */
[----:B------:R-:W-:Y:S01]  /*5ff0*/  @P0 FFMA.FTZ R65, R144, R150, R65 ;  /* 0x0000009690410223 */ /* 0x000fe20000010041 */
[----:B------:R-:W-:Y:S06]  /*6000*/  @!P2 BRA `(.L_x_1644) ;  /* 0x000000000018a947 */ /* 0x000fec0003800000 */
[----:B------:R-:W-:Y:S02]  /*6010*/  HADD2.F32 R157, -RZ, R86.H0_H0 ;  /* 0x20000056ff9d7230 */ /* 0x000fe40000004100 */
[----:B------:R-:W-:Y:S01]  /*6020*/  FMUL.FTZ R64, R149, UR15 ;  /* 0x0000000f95407c20 */ /* 0x000fe20008410000 */
[----:B------:R-:W-:-:S03]  /*6030*/  HADD2.F32 R149, -RZ, R152.H1_H1 ;  /* 0x30000098ff957230 */ /* 0x000fc60000004100 */
[----:B------:R-:W-:Y:S02]  /*6040*/  FMUL.FTZ R157, R64, R157 ;  /* 0x0000009d409d7220 */ /* 0x000fe40000410000 */
[----:B------:R-:W-:-:S03]  /*6050*/  FFMA.FTZ R12, R149, R64, R12 ;  /* 0x00000040950c7223 */ /* 0x000fc6000001000c */
[----:B------:R-:W-:-:S07]  /*6060*/  F2FP.F16.F32.PACK_AB R157, RZ, R157 ;  /* 0x0000009dff9d723e */ /* 0x000fce00000000ff */
.L_x_1644:
[----:B------:R-:W-:Y:S05]  /*6070*/  @!P2 BRA `(.L_x_1645) ;  /* 0x00000000001ca947 */ /* 0x000fea0003800000 */
[----:B------:R-:W-:Y:S01]  /*6080*/  FMUL.FTZ R144, R143, UR15 ;  /* 0x0000000f8f907c20 */ /* 0x000fe20008410000 */
[----:B------:R-:W-:Y:S02]  /*6090*/  HADD2.F32 R143, -RZ, R145.H1_H1 ;  /* 0x30000091ff8f7230 */ /* 0x000fe40000004100 */
[----:B------:R-:W-:-:S03]  /*60a0*/  HADD2.F32 R64, -RZ, R155.H1_H1 ;  /* 0x3000009bff407230 */ /* 0x000fc60000004100 */
[----:B------:R-:W-:Y:S02]  /*60b0*/  FMUL.FTZ R143, R144, R143 ;  /* 0x0000008f908f7220 */ /* 0x000fe40000410000 */
[----:B------:R-:W-:-:S03]  /*60c0*/  FFMA.FTZ R13, R64, R144, R13 ;  /* 0x00000090400d7223 */ /* 0x000fc6000001000d */
[----:B------:R-:W-:-:S04]  /*60d0*/  F2FP.F16.F32.PACK_AB R64, RZ, R143 ;  /* 0x0000008fff40723e */ /* 0x000fc800000000ff */
[----:B------:R-:W-:-:S07]  /*60e0*/  PRMT R137, R64, 0x7610, R137 ;  /* 0x0000761040897816 */ /* 0x000fce0000000089 */
.L_x_1645:
[----:B------:R-:W-:Y:S05]  /*60f0*/  @!P2 BRA `(.L_x_1646) ;  /* 0x00000000001ca947 */ /* 0x000fea0003800000 */
[----:B------:R-:W-:Y:S02]  /*6100*/  HADD2.F32 R143, -RZ, R87.H0_H0 ;  /* 0x20000057ff8f7230 */ /* 0x000fe40000004100 */
[----:B------:R-:W-:-:S04]  /*6110*/  FMUL.FTZ R144, R153, UR15 ;  /* 0x0000000f99907c20 */ /* 0x000fc80008410000 */
[----:B------:R-:W-:Y:S01]  /*6120*/  FMUL.FTZ R64, R144, R143 ;  /* 0x0000008f90407220 */ /* 0x000fe20000410000 */
[----:B------:R-:W-:-:S04]  /*6130*/  HADD2.F32 R143, -RZ, R155.H0_H0 ;  /* 0x2000009bff8f7230 */ /* 0x000fc80000004100 */
[----:B------:R-:W-:Y:S01]  /*6140*/  F2FP.F16.F32.PACK_AB R64, RZ, R64 ;  /* 0x00000040ff40723e */ /* 0x000fe200000000ff */
[----:B------:R-:W-:-:S03]  /*6150*/  FFMA.FTZ R14, R143, R144, R14 ;  /* 0x000000908f0e7223 */ /* 0x000fc6000001000e */
[----:B------:R-:W-:-:S07]  /*6160*/  PRMT R138, R64, 0x7610, R138 ;  /* 0x00007610408a7816 */ /* 0x000fce000000008a */
.L_x_1646:
[----:B------:R-:W-:Y:S02]  /*6170*/  F2FP.F16.F32.PACK_AB R153, RZ, R153 ;  /* 0x00000099ff99723e */ /* 0x000fe400000000ff */
[----:B------:R-:W-:Y:S01]  /*6180*/  F2FP.F16.F32.PACK_AB R154, RZ, R65 ;  /* 0x00000041ff9a723e */ /* 0x000fe200000000ff */
        /* <DEDUP_REMOVED lines=9> */
.L_x_1643:
        /* <DEDUP_REMOVED lines=11> */
[----:B------:R-:W-:-:S07]  /*62d0*/  F2FP.F16.F32.PACK_AB R157, RZ, R157 ;  /* 0x0000009dff9d723e */ /* 0x000fce00000000ff */
.L_x_1648:
[----:B------:R-:W-:Y:S05]  /*62e0*/  @!P2 BRA `(.L_x_1649) ;  /* 0x000000000030a947 */ /* 0x000fea0003800000 */
[----:B------:R-:W-:Y:S01]  /*62f0*/  SHF.R.U64 R143, R68, 0x10, R69 ;  /* 0x00000010448f7819 */ /* 0x000fe20000001245 */
[----:B01234-:R-:W-:-:S04]  /*6300*/  @P0 FFMA.FTZ R64, R132, R149, R150 ;  /* 0x0000009584400223 */ /* 0x01ffc80000010096 */
[----:B------:R-:W-:Y:S02]  /*6310*/  HADD2.F32 R143, -RZ, R143.H0_H0 ;  /* 0x2000008fff8f7230 */ /* 0x000fe40000004100 */
[----:B------:R-:W-:Y:S01]  /*6320*/  @P0 FADD.FTZ R65, R131, -R64 ;  /* 0x8000004083410221 */ /* 0x000fe20000010000 */
[----:B------:R-:W-:-:S03]  /*6330*/  HADD2.F32 R64, -RZ, R145.H1_H1 ;  /* 0x30000091ff407230 */ /* 0x000fc60000004100 */
[----:B------:R-:W-:-:S04]  /*6340*/  @P0 FFMA.FTZ R143, R144, R65, R143 ;  /* 0x00000041908f0223 */ /* 0x000fc8000001008f */
[----:B------:R-:W-:-:S04]  /*6350*/  FMUL.FTZ R143, R143, UR15 ;  /* 0x0000000f8f8f7c20 */ /* 0x000fc80008410000 */
[----:B------:R-:W-:Y:S01]  /*6360*/  FMUL.FTZ R65, R64, R143 ;  /* 0x0000008f40417220 */ /* 0x000fe20000410000 */
[----:B------:R-:W-:-:S05]  /*6370*/  HADD2.F32 R64, -RZ, R155.H1_H1 ;  /* 0x3000009bff407230 */ /* 0x000fca0000004100 */
[----:B------:R-:W-:Y:S01]  /*6380*/  FFMA.FTZ R13, R64, R143, R13 ;  /* 0x0000008f400d7223 */ /* 0x000fe2000001000d */
[----:B------:R-:W-:-:S04]  /*6390*/  F2FP.F16.F32.PACK_AB R64, RZ, R65 ;  /* 0x00000041ff40723e */ /* 0x000fc800000000ff */
[----:B------:R-:W-:-:S07]  /*63a0*/  PRMT R137, R64, 0x7610, R137 ;  /* 0x0000761040897816 */ /* 0x000fce0000000089 */
.L_x_1649:
[----:B------:R-:W-:Y:S05]  /*63b0*/  @!P2 BRA `(.L_x_1650) ;  /* 0x00000000002ca947 */ /* 0x000fea0003800000 */
        /* <DEDUP_REMOVED lines=11> */
.L_x_1650:
[----:B------:R-:W-:Y:S05]  /*6470*/  @!P2 BRA `(.L_x_1647) ;  /* 0x0000000400d8a947 */ /* 0x000fea0003800000 */
[----:B------:R-:W-:Y:S01]  /*6480*/  SHF.R.U32.HI R143, RZ, 0x10, R69 ;  /* 0x00000010ff8f7819 */ /* 0x000fe20000011645 */
[----:B------:R-:W-:Y:S01]  /*6490*/  @P0 FFMA.FTZ R150, R136, R149, R150 ;  /* 0x0000009588960223 */ /* 0x000fe20000010096 */
[----:B01234-:R-:W-:-:S03]  /*64a0*/  HADD2.F32 R64, -RZ, R146.H0_H0 ;  /* 0x20000092ff407230 */ /* 0x01ffc60000004100 */
[----:B------:R-:W-:Y:S02]  /*64b0*/  HADD2.F32 R143, -RZ, R143.H0_H0 ;  /* 0x2000008fff8f7230 */ /* 0x000fe40000004100 */
[----:B------:R-:W-:-:S04]  /*64c0*/  @P0 FADD.FTZ R65, R135, -R150 ;  /* 0x8000009687410221 */ /* 0x000fc80000010000 */
[----:B------:R-:W-:-:S04]  /*64d0*/  @P0 FFMA.FTZ R143, R144, R65, R143 ;  /* 0x00000041908f0223 */ /* 0x000fc8000001008f */
[----:B------:R-:W-:-:S04]  /*64e0*/  FMUL.FTZ R143, R143, UR15 ;  /* 0x0000000f8f8f7c20 */ /* 0x000fc80008410000 */
[----:B------:R-:W-:Y:S01]  /*64f0*/  FMUL.FTZ R65, R64, R143 ;  /* 0x0000008f40417220 */ /* 0x000fe20000410000 */
[----:B------:R-:W-:-:S05]  /*6500*/  HADD2.F32 R64, -RZ, R156.H0_H0 ;  /* 0x2000009cff407230 */ /* 0x000fca0000004100 */
[----:B------:R-:W-:Y:S01]  /*6510*/  FFMA.FTZ R15, R64, R143, R15 ;  /* 0x0000008f400f7223 */ /* 0x000fe2000001000f */
[----:B------:R-:W-:-:S04]  /*6520*/  F2FP.F16.F32.PACK_AB R64, RZ, R65 ;  /* 0x00000041ff40723e */ /* 0x000fc800000000ff */
[----:B------:R-:W-:Y:S01]  /*6530*/  PRMT R139, R64, 0x7610, R139 ;  /* 0x00007610408b7816 */ /* 0x000fe2000000008b */
[----:B------:R-:W-:Y:S06]  /*6540*/  BRA `(.L_x_1647) ;  /* 0x0000000400a47947 */ /* 0x000fec0003800000 */
.L_x_1642:
[----:B------:R-:W-:Y:S05]  /*6550*/  BRA.U !UP0, `(.L_x_1651) ;  /* 0x0000000108d47547 */ /* 0x000fea000b800000 */
[----:B------:R-:W-:Y:S01]  /*6560*/  ISETP.GT.AND P0, PT, R143, RZ, PT ;  /* 0x000000ff8f00720c */ /* 0x000fe20003f04270 */
[-CC-:B------:R-:W-:Y:S01]  /*6570*/  FFMA.FTZ R143, R129, R149.reuse, R150.reuse ;  /* 0x00000095818f7223 */ /* 0x180fe20000010096 */
[-CC-:B01234-:R-:W-:Y:S01]  /*6580*/  FFMA.FTZ R64, R132, R149.reuse, R150.reuse ;  /* 0x0000009584407223 */ /* 0x19ffe20000010096 */
        /* <DEDUP_REMOVED lines=8> */
[C---:B------:R-:W-:Y:S01]  /*6610*/  FMUL.FTZ R65, R144.reuse, R65 ;  /* 0x0000004190417220 */ /* 0x040fe20000410000 */
[----:B------:R-:W-:-:S02]  /*6620*/  FMUL.FTZ R64, R144, R153 ;  /* 0x0000009990407220 */ /* 0x000fc40000410000 */
[----:B------:R-:W-:Y:S01]  /*6630*/  FSEL R143, R143, RZ, P0 ;  /* 0x000000ff8f8f7208 */ /* 0x000fe20000000000 */
[----:B------:R-:W-:Y:S06]  /*6640*/  @!P2 BRA `(.L_x_1652) ;  /* 0x000000000018a947 */ /* 0x000fec0003800000 */
[----:B------:R-:W-:Y:S02]  /*6650*/  HADD2.F32 R157, -RZ, R86.H0_H0 ;  /* 0x20000056ff9d7230 */ /* 0x000fe40000004100 */
[----:B------:R-:W-:Y:S01]  /*6660*/  FMUL.FTZ R144, R143, UR15 ;  /* 0x0000000f8f907c20 */ /* 0x000fe20008410000 */
[----:B------:R-:W-:-:S03]  /*6670*/  HADD2.F32 R153, -RZ, R152.H1_H1 ;  /* 0x30000098ff997230 */ /* 0x000fc60000004100 */
[-C--:B------:R-:W-:Y:S02]  /*6680*/  FMUL.FTZ R157, R157, R144.reuse ;  /* 0x000000909d9d7220 */ /* 0x080fe40000410000 */
[----:B------:R-:W-:-:S03]  /*6690*/  FFMA.FTZ R12, R153, R144, R12 ;  /* 0x00000090990c7223 */ /* 0x000fc6000001000c */
[----:B------:R-:W-:-:S07]  /*66a0*/  F2FP.F16.F32.PACK_AB R157, RZ, R157 ;  /* 0x0000009dff9d723e */ /* 0x000fce00000000ff */
.L_x_1652:
[----:B------:R-:W-:Y:S02]  /*66b0*/  F2FP.F16.F32.PACK_AB R158, RZ, R143 ;  /* 0x0000008fff9e723e */ /* 0x000fe400000000ff */
[----:B------:R-:W-:Y:S01]  /*66c0*/  FSEL R149, R149, RZ, P0 ;  /* 0x000000ff95957208 */ /* 0x000fe20000000000 */
        /* <DEDUP_REMOVED lines=8> */
.L_x_1653:
        /* <DEDUP_REMOVED lines=11> */
.L_x_1654:
[----:B------:R-:W-:Y:S02]  /*6800*/  F2FP.F16.F32.PACK_AB R153, RZ, R153 ;  /* 0x00000099ff99723e */ /* 0x000fe400000000ff */
[----:B------:R-:W-:Y:S01]  /*6810*/  F2FP.F16.F32.PACK_AB R154, RZ, R64 ;  /* 0x00000040ff9a723e */ /* 0x000fe200000000ff */
[----:B------:R-:W-:Y:S06]  /*6820*/  @!P2 BRA `(.L_x_1647) ;  /* 0x0000000000eca947 */ /* 0x000fec0003800000 */
[----:B------:R-:W-:Y:S01]  /*6830*/  FMUL.FTZ R143, R64, UR15 ;  /* 0x0000000f408f7c20 */ /* 0x000fe20008410000 */
[----:B------:R-:W-:-:S05]  /*6840*/  HADD2.F32 R64, -RZ, R146.H0_H0 ;  /* 0x20000092ff407230 */ /* 0x000fca0000004100 */
[----:B------:R-:W-:Y:S01]  /*6850*/  FMUL.FTZ R65, R64, R143 ;  /* 0x0000008f40417220 */ /* 0x000fe20000410000 */
[----:B------:R-:W-:-:S05]  /*6860*/  HADD2.F32 R64, -RZ, R156.H0_H0 ;  /* 0x2000009cff407230 */ /* 0x000fca0000004100 */
[----:B------:R-:W-:Y:S01]  /*6870*/  FFMA.FTZ R15, R64, R143, R15 ;  /* 0x0000008f400f7223 */ /* 0x000fe2000001000f */
[----:B------:R-:W-:-:S04]  /*6880*/  F2FP.F16.F32.PACK_AB R64, RZ, R65 ;  /* 0x00000041ff40723e */ /* 0x000fc800000000ff */
[----:B------:R-:W-:Y:S01]  /*6890*/  PRMT R139, R64, 0x7610, R139 ;  /* 0x00007610408b7816 */ /* 0x000fe2000000008b */
[----:B------:R-:W-:Y:S06]  /*68a0*/  BRA `(.L_x_1647) ;  /* 0x0000000000cc7947 */ /* 0x000fec0003800000 */
.L_x_1651:
[----:B------:R-:W-:Y:S05]  /*68b0*/  @!P2 BRA `(.L_x_1655) ;  /* 0x00000000002ca947 */ /* 0x000fea0003800000 */
[----:B01234-:R-:W-:Y:S01]  /*68c0*/  FFMA.FTZ R65, R129, R149, R150 ;  /* 0x0000009581417223 */ /* 0x01ffe20000010096 */
[----:B------:R-:W-:Y:S01]  /*68d0*/  ISETP.GT.AND P0, PT, R143, RZ, PT ;  /* 0x000000ff8f00720c */ /* 0x000fe20003f04270 */
[----:B------:R-:W-:Y:S02]  /*68e0*/  HADD2.F32 R157, -RZ, R86.H0_H0 ;  /* 0x20000056ff9d7230 */ /* 0x000fe40000004100 */
[----:B------:R-:W-:-:S04]  /*68f0*/  FADD.FTZ R65, R130, -R65 ;  /* 0x8000004182417221 */ /* 0x000fc80000010000 */
[----:B------:R-:W-:Y:S01]  /*6900*/  FMUL.FTZ R64, R144, R65 ;  /* 0x0000004190407220 */ /* 0x000fe20000410000 */
[----:B------:R-:W-:-:S04]  /*6910*/  HADD2.F32 R65, -RZ, R152.H1_H1 ;  /* 0x30000098ff417230 */ /* 0x000fc80000004100 */
[----:B------:R-:W-:-:S05]  /*6920*/  FSEL R64, R64, RZ, P0 ;  /* 0x000000ff40407208 */ /* 0x000fca0000000000 */
[----:B------:R-:W-:-:S04]  /*6930*/  FMUL.FTZ R64, R64, UR15 ;  /* 0x0000000f40407c20 */ /* 0x000fc80008410000 */
[-C--:B------:R-:W-:Y:S01]  /*6940*/  FMUL.FTZ R157, R157, R64.reuse ;  /* 0x000000409d9d7220 */ /* 0x080fe20000410000 */
[----:B------:R-:W-:-:S04]  /*6950*/  FFMA.FTZ R12, R65, R64, R12 ;  /* 0x00000040410c7223 */ /* 0x000fc8000001000c */
[----:B------:R-:W-:-:S07]  /*6960*/  F2FP.F16.F32.PACK_AB R157, RZ, R157 ;  /* 0x0000009dff9d723e */ /* 0x000fce00000000ff */
.L_x_1655:
        /* <DEDUP_REMOVED lines=13> */
.L_x_1656:
        /* <DEDUP_REMOVED lines=13> */
.L_x_1657:
[----:B------:R-:W-:Y:S05]  /*6b10*/  @!P2 BRA `(.L_x_1647) ;  /* 0x000000000030a947 */ /* 0x000fea0003800000 */
[----:B------:R-:W-:Y:S01]  /*6b20*/  FFMA.FTZ R150, R136, R149, R150 ;  /* 0x0000009588967223 */ /* 0x000fe20000010096 */
[----:B------:R-:W-:Y:S01]  /*6b30*/  ISETP.GT.AND P0, PT, R143, RZ, PT ;  /* 0x000000ff8f00720c */ /* 0x000fe20003f04270 */
[----:B01234-:R-:W-:Y:S02]  /*6b40*/  HADD2.F32 R64, -RZ, R146.H0_H0 ;  /* 0x20000092ff407230 */ /* 0x01ffe40000004100 */
[----:B------:R-:W-:-:S04]  /*6b50*/  FADD.FTZ R65, R135, -R150 ;  /* 0x8000009687417221 */ /* 0x000fc80000010000 */
[----:B------:R-:W-:-:S05]  /*6b60*/  FMUL.FTZ R65, R144, R65 ;  /* 0x0000004190417220 */ /* 0x000fca0000410000 */
[----:B------:R-:W-:-:S05]  /*6b70*/  FSEL R65, R65, RZ, P0 ;  /* 0x000000ff41417208 */ /* 0x000fca0000000000 */
[----:B------:R-:W-:-:S04]  /*6b80*/  FMUL.FTZ R143, R65, UR15 ;  /* 0x0000000f418f7c20 */ /* 0x000fc80008410000 */
[----:B------:R-:W-:Y:S01]  /*6b90*/  FMUL.FTZ R65, R64, R143 ;  /* 0x0000008f40417220 */ /* 0x000fe20000410000 */
[----:B------:R-:W-:-:S05]  /*6ba0*/  HADD2.F32 R64, -RZ, R156.H0_H0 ;  /* 0x2000009cff407230 */ /* 0x000fca0000004100 */
[----:B------:R-:W-:Y:S01]  /*6bb0*/  FFMA.FTZ R15, R64, R143, R15 ;  /* 0x0000008f400f7223 */ /* 0x000fe2000001000f */
[----:B------:R-:W-:-:S04]  /*6bc0*/  F2FP.F16.F32.PACK_AB R64, RZ, R65 ;  /* 0x00000041ff40723e */ /* 0x000fc800000000ff */
[----:B------:R-:W-:-:S07]  /*6bd0*/  PRMT R139, R64, 0x7610, R139 ;  /* 0x00007610408b7816 */ /* 0x000fce000000008b */
.L_x_1647:
[----:B------:R-:W-:Y:S05]  /*6be0*/  BRA.U !UP0, `(.L_x_1658) ;  /* 0x0000000108247547 */ /* 0x000fea000b800000 */
[----:B01234-:R-:W0:Y:S01]  /*6bf0*/  LDC.64 R160, c[0x0][0x478] ;  /* 0x00011e00ffa07b82 */ /* 0x01fe220000000a00 */
[----:B------:R-:W-:Y:S02]  /*6c00*/  LOP3.LUT R64, R159, 0xffff, RZ, 0xc0, !PT ;  /* 0x0000ffff9f407812 */ /* 0x000fe400078ec0ff */
[----:B------:R-:W-:-:S03]  /*6c10*/  IADD3 R67, PT, PT, R67, 0x200, RZ ;  /* 0x0000020043437810 */ /* 0x000fc60007ffe0ff */
[----:B------:R-:W-:Y:S01]  /*6c20*/  IMAD.WIDE.U32 R162, R64, 0x10000, RZ ;  /* 0x0001000040a27825 */ /* 0x000fe200078e00ff */
[----:B------:R-:W-:-:S04]  /*6c30*/  PRMT R64, R153, 0x5410, R154 ;  /* 0x0000541099407816 */ /* 0x000fc8000000009a */
[----:B------:R-:W-:Y:S02]  /*6c40*/  LOP3.LUT R65, R64, R163, RZ, 0xfc, !PT ;  /* 0x000000a340417212 */ /* 0x000fe400078efcff */
[----:B------:R-:W-:Y:S01]  /*6c50*/  LOP3.LUT R64, R162, 0xffff, R158, 0xf8, !PT ;  /* 0x0000ffffa2407812 */ /* 0x000fe200078ef89e */
[----:B0-----:R-:W-:-:S05]  /*6c60*/  IMAD.WIDE.U32 R160, R67, 0x8, R160 ;  /* 0x0000000843a07825 */ /* 0x001fca00078e00a0 */
[----:B------:R0:W-:Y:S02]  /*6c70*/  STG.E.64 desc[UR10][R160.64], R64 ;  /* 0x00000040a0007986 */ /* 0x0001e4000c101b0a */
.L_x_1658:
        /* <DEDUP_REMOVED lines=9> */
.L_x_1659:
[----:B01234-:R-:W0:Y:S01]  /*6d10*/  LDC.64 R64, c[0x0][0x380] ;  /* 0x0000e000ff407b82 */ /* 0x01fe220000000a00 */
[----:B------:R-:W-:Y:S01]  /*6d20*/  UPLOP3.LUT UP1, UPT, UPT, UPT, UP1, 0x40, 0x4 ;  /* 0x000000000004789c */ /* 0x000fe20003f2e810 */
[----:B0-----:R-:W-:-:S04]  /*6d30*/  IADD3 R0, PT, PT, R0, R64, RZ ;  /* 0x0000004000007210 */ /* 0x001fc80007ffe0ff */
[----:B------:R-:W-:-:S13]  /*6d40*/  ISETP.GE.AND P0, PT, R0, R65, PT ;  /* 0x000000410000720c */ /* 0x000fda0003f06270 */
[----:B------:R-:W-:Y:S05]  /*6d50*/  @!P0 BRA `(.L_x_1660) ;  /* 0xffffff9800148947 */ /* 0x000fea000383ffff */
.L_x_1561:
        /* <DEDUP_REMOVED lines=26> */
.L_x_1661:
        /* <DEDUP_REMOVED lines=16> */
.L_x_10807:


//--------------------- .text._ZN10layer_norm13ln_bwd_kernelINS_13Kernel_traitsI6__halfS2_S2_S2_fjLj2560ELj1ELj1ELj4ELj8ENS_18Kernel_traits_baseILj2560ES2_S2_S2_S2_fjLj128EEEEELb1ELb0ELb0ELb0EEEvNS_9BwdParamsE --------------------------
	.section	.text._ZN10layer_norm13ln_bwd_kernelINS_13Kernel_traitsI6__halfS2_S2_S2_fjLj2560ELj1ELj1ELj4ELj8ENS_18Kernel_traits_baseILj2560ES2_S2_S2_S2_fjLj128EEEEELb1ELb0ELb0ELb0EEEvNS_9BwdParamsE,"ax",@progbits
	.align	128
        .global         _ZN10layer_norm13ln_bwd_kernelINS_13Kernel_traitsI6__halfS2_S2_S2_fjLj2560ELj1ELj1ELj4ELj8ENS_18Kernel_traits_baseILj2560ES2_S2_S2_S2_fjLj128EEEEELb1ELb0ELb0ELb0EEEvNS_9BwdParamsE
        .type           _ZN10layer_norm13ln_bwd_kernelINS_13Kernel_traitsI6__halfS2_S2_S2_fjLj2560ELj1ELj1ELj4ELj8ENS_18Kernel_traits_baseILj2560ES2_S2_S2_S2_fjLj128EEEEELb1ELb0ELb0ELb0EEEvNS_9BwdParamsE,@function
        .size           _ZN10layer_norm13ln_bwd_kernelINS_13Kernel_traitsI6__halfS2_S2_S2_fjLj2560ELj1ELj1ELj4ELj8ENS_18Kernel_traits_baseILj2560ES2_S2_S2_S2_fjLj128EEEEELb1ELb0ELb0ELb0EEEvNS_9BwdParamsE,(.L_x_10808 - _ZN10layer_norm13ln_bwd_kernelINS_13Kernel_traitsI6__halfS2_S2_S2_fjLj2560ELj1ELj1ELj4ELj8ENS_18Kernel_traits_baseILj2560ES2_S2_S2_S2_fjLj128EEEEELb1ELb0ELb0ELb0EEEvNS_9BwdParamsE)
        .other          _ZN10layer_norm13ln_bwd_kernelINS_13Kernel_traitsI6__halfS2_S2_S2_fjLj2560ELj1ELj1ELj4ELj8ENS_18Kernel_traits_baseILj2560ES2_S2_S2_S2_fjLj128EEEEELb1ELb0ELb0ELb0EEEvNS_9BwdParamsE,@"STO_CUDA_ENTRY STV_DEFAULT"
_ZN10layer_norm13ln_bwd_kernelINS_13Kernel_traitsI6__halfS2_S2_S2_fjLj2560ELj1ELj1ELj4ELj8ENS_18Kernel_traits_baseILj2560ES2_S2_S2_S2_fjLj128EEEEELb1ELb0ELb0ELb0EEEvNS_9BwdParamsE:
.text._ZN10layer_norm13ln_bwd_kernelINS_13Kernel_traitsI6__halfS2_S2_S2_fjLj2560ELj1ELj1ELj4ELj8ENS_18Kernel_traits_baseILj2560ES2_S2_S2_S2_fjLj128EEEEELb1ELb0ELb0ELb0EEEvNS_9BwdParamsE:
        /* <DEDUP_REMOVED lines=8> */
[----:B------:R-:W0:Y:S01]  /*0080*/  S2UR UR7, SR_CTAID.X ;  /* 0x00000000000779c3 */ /* 0x000e220000002500 */
[----:B------:R-:W-:Y:S01]  /*0090*/  MOV R15, R72 ;  /* 0x00000048000f7202 */ /* 0x000fe20000000f00 */
[----:B------:R-:W0:Y:S01]  /*00a0*/  LDCU UR4, c[0x0][0x384] ;  /* 0x00007080ff0477ac */ /* 0x000e220008000800 */
[----:B------:R-:W-:-:S04]  /*00b0*/  LEA.HI.SX32 R71, R0, R71, 0x1e ;  /* 0x0000004700477211 */ /* 0x000fc800078ff2ff */
[C---:B------:R-:W-:Y:S02]  /*00c0*/  ISETP.GE.U32.AND P4, PT, R71.reuse, 0x80, PT ;  /* 0x000000804700780c */ /* 0x040fe40003f86070 */
[C---:B------:R-:W-:Y:S02]  /*00d0*/  ISETP.GE.U32.AND P1, PT, R71.reuse, 0x100, PT ;  /* 0x000001004700780c */ /* 0x040fe40003f26070 */
[C---:B------:R-:W-:Y:S02]  /*00e0*/  ISETP.GE.U32.AND P2, PT, R71.reuse, 0x180, PT ;  /* 0x000001804700780c */ /* 0x040fe40003f46070 */
[C---:B------:R-:W-:Y:S02]  /*00f0*/  ISETP.GE.U32.AND P3, PT, R71.reuse, 0x200, PT ;  /* 0x000002004700780c */ /* 0x040fe40003f66070 */
[----:B------:R-:W-:-:S05]  /*0100*/  ISETP.GE.U32.AND P5, PT, R71, 0x280, PT ;  /* 0x000002804700780c */ /* 0x000fca0003fa6070 */
[----:B------:R-:W1:Y:S01]  /*0110*/  @P4 LDC.64 R2, c[0x0][0x3d0] ;  /* 0x0000f400ff024b82 */ /* 0x000e620000000a00 */
[----:B------:R-:W-:-:S07]  /*0120*/  @P4 LOP3.LUT R15, R72, 0x80, RZ, 0xfc, !PT ;  /* 0x00000080480f4812 */ /* 0x000fce00078efcff */
[----:B------:R-:W3:Y:S08]  /*0130*/  @P1 LDC.64 R4, c[0x0][0x3d0] ;  /* 0x0000f400ff041b82 */ /* 0x000ef00000000a00 */
[----:B------:R-:W4:Y:S01]  /*0140*/  @P2 LDC.64 R6, c[0x0][0x3d0] ;  /* 0x0000f400ff062b82 */ /* 0x000f220000000a00 */
[----:B-1----:R-:W-:-:S07]  /*0150*/  @P4 IMAD.WIDE.U32 R2, R72, 0x8, R2 ;  /* 0x0000000848024825 */ /* 0x002fce00078e0002 */
[----:B------:R-:W1:Y:S01]  /*0160*/  @P3 LDC.64 R10, c[0x0][0x3d0] ;  /* 0x0000f400ff0a3b82 */ /* 0x000e620000000a00 */
[----:B--2---:R-:W5:Y:S01]  /*0170*/  @P4 LDG.E.64 R52, desc[UR16][R2.64] ;  /* 0x0000001002344981 */ /* 0x004f62000c1e1b00 */
[----:B---3--:R-:W-:-:S06]  /*0180*/  @P1 IMAD.WIDE.U32 R4, R15, 0x8, R4 ;  /* 0x000000080f041825 */ /* 0x008fcc00078e0004 */
[----:B------:R-:W2:Y:S01]  /*0190*/  @P5 LDC.64 R12, c[0x0][0x3d0] ;  /* 0x0000f400ff0c5b82 */ /* 0x000ea20000000a00 */
[----:B------:R-:W-:Y:S01]  /*01a0*/  @P1 IADD3 R15, PT, PT, R15, 0x80, RZ ;  /* 0x000000800f0f1810 */ /* 0x000fe20007ffe0ff */
[----:B0-----:R-:W-:Y:S01]  /*01b0*/  UISETP.GE.AND UP0, UPT, UR7, UR4, UPT ;  /* 0x000000040700728c */ /* 0x001fe2000bf06270 */
[----:B------:R-:W-:Y:S01]  /*01c0*/  CS2R R40, SRZ ;  /* 0x0000000000287805 */ /* 0x000fe2000001ff00 */
[----:B------:R-:W5:Y:S02]  /*01d0*/  @P1 LDG.E.64 R44, desc[UR16][R4.64] ;  /* 0x00000010042c1981 */ /* 0x000f64000c1e1b00 */
[C---:B----4-:R-:W-:Y:S01]  /*01e0*/  @P2 IMAD.WIDE.U32 R8, R15.reuse, 0x8, R6 ;  /* 0x000000080f082825 */ /* 0x050fe200078e0006 */
[----:B------:R-:W-:Y:S02]  /*01f0*/  @P2 IADD3 R15, PT, PT, R15, 0x80, RZ ;  /* 0x000000800f0f2810 */ /* 0x000fe40007ffe0ff */
[----:B------:R-:W-:Y:S02]  /*0200*/  CS2R R42, SRZ ;  /* 0x00000000002a7805 */ /* 0x000fe4000001ff00 */
[----:B------:R-:W-:-:S02]  /*0210*/  CS2R R36, SRZ ;  /* 0x0000000000247805 */ /* 0x000fc4000001ff00 */
[----:B------:R-:W-:Y:S01]  /*0220*/  CS2R R38, SRZ ;  /* 0x0000000000267805 */ /* 0x000fe2000001ff00 */
[----:B------:R0:W5:Y:S01]  /*0230*/  @P2 LDG.E.64 R46, desc[UR16][R8.64] ;  /* 0x00000010082e2981 */ /* 0x000162000c1e1b00 */
[C---:B-1----:R-:W-:Y:S01]  /*0240*/  @P3 IMAD.WIDE.U32 R10, R15.reuse, 0x8, R10 ;  /* 0x000000080f0a3825 */ /* 0x042fe200078e000a */
[----:B------:R-:W-:Y:S02]  /*0250*/  @P3 IADD3 R15, PT, PT, R15, 0x80, RZ ;  /* 0x000000800f0f3810 */ /* 0x000fe40007ffe0ff */
[----:B------:R-:W-:Y:S02]  /*0260*/  CS2R R32, SRZ ;  /* 0x0000000000207805 */ /* 0x000fe4000001ff00 */
[----:B------:R-:W-:Y:S02]  /*0270*/  CS2R R34, SRZ ;  /* 0x0000000000227805 */ /* 0x000fe4000001ff00 */
[----:B------:R-:W-:Y:S01]  /*0280*/  CS2R R28, SRZ ;  /* 0x00000000001c7805 */ /* 0x000fe2000001ff00 */
[----:B------:R1:W5:Y:S01]  /*0290*/  @P3 LDG.E.64 R48, desc[UR16][R10.64] ;  /* 0x000000100a303981 */ /* 0x000362000c1e1b00 */
[----:B--2---:R-:W-:Y:S01]  /*02a0*/  @P5 IMAD.WIDE.U32 R6, R15, 0x8, R12 ;  /* 0x000000080f065825 */ /* 0x004fe200078e000c */
[----:B------:R-:W-:-:S02]  /*02b0*/  CS2R R30, SRZ ;  /* 0x00000000001e7805 */ /* 0x000fc4000001ff00 */
        /* <DEDUP_REMOVED lines=9> */
[----:B0-----:R-:W-:Y:S02]  /*0350*/  CS2R R8, SRZ ;  /* 0x0000000000087805 */ /* 0x001fe4000001ff00 */
[----:B-1----:R-:W-:Y:S02]  /*0360*/  CS2R R10, SRZ ;  /* 0x00000000000a7805 */ /* 0x002fe4000001ff00 */
[----:B------:R-:W-:Y:S02]  /*0370*/  CS2R R4, SRZ ;  /* 0x0000000000047805 */ /* 0x000fe4000001ff00 */
[----:B--2---:R-:W-:Y:S01]  /*0380*/  CS2R R6, SRZ ;  /* 0x0000000000067805 */ /* 0x004fe2000001ff00 */
        /* <DEDUP_REMOVED lines=30> */
[----:B------:R-:W-:Y:S02]  /*0570*/  SHF.R.U32.HI R2, RZ, 0x10, R45 ;  /* 0x00000010ff027819 */ /* 0x000fe4000001162d */
[----:B------:R-:W-:Y:S02]  /*0580*/  CS2R R18, SRZ ;  /* 0x0000000000127805 */ /* 0x000fe4000001ff00 */
[----:B------:R-:W-:-:S02]  /*0590*/  MOV R84, R46 ;  /* 0x0000002e00547202 */ /* 0x000fc40000000f00 */
[----:B------:R-:W-:Y:S02]  /*05a0*/  CS2R R12, SRZ ;  /* 0x00000000000c7805 */ /* 0x000fe4000001ff00 */
[----:B------:R-:W-:Y:S02]  /*05b0*/  SHF.R.U64 R3, R46, 0x10, R47 ;  /* 0x000000102e037819 */ /* 0x000fe4000000122f */
[----:B------:R-:W-:Y:S02]  /*05c0*/  CS2R R14, SRZ ;  /* 0x00000000000e7805 */ /* 0x000fe4000001ff00 */
[--C-:B------:R-:W-:Y:S02]  /*05d0*/  SHF.R.U64 R120, R52, 0x10, R53.reuse ;  /* 0x0000001034787819 */ /* 0x100fe40000001235 */
[----:B------:R-:W-:Y:S02]  /*05e0*/  CS2R R10, SRZ ;  /* 0x00000000000a7805 */ /* 0x000fe4000001ff00 */
[----:B------:R-:W-:Y:S01]  /*05f0*/  SHF.R.U32.HI R0, RZ, 0x10, R53 ;  /* 0x00000010ff007819 */ /* 0x000fe20000011635 */
[----:B------:R-:W-:Y:S01]  /*0600*/  UISETP.NE.AND.EX UP0, UPT, UR5, URZ, UPT, UP0 ;  /* 0x000000ff0500728c */ /* 0x000fe2000bf05300 */
[----:B------:R-:W-:Y:S01]  /*0610*/  PRMT R115, R115, 0x5410, R4 ;  /* 0x0000541073737816 */ /* 0x000fe20000000004 */
[----:B------:R-:W0:Y:S01]  /*0620*/  LDCU.U8 UR18, c[0x0][0x410] ;  /* 0x00008200ff1277ac */ /* 0x000e220008000000 */
[----:B------:R-:W-:-:S02]  /*0630*/  PRMT R116, R116, 0x5410, R5 ;  /* 0x0000541074747816 */ /* 0x000fc40000000005 */
[----:B------:R-:W-:Y:S02]  /*0640*/  CS2R R4, SRZ ;  /* 0x0000000000047805 */ /* 0x000fe4000001ff00 */
[----:B------:R-:W-:Y:S01]  /*0650*/  PRMT R117, R117, 0x5410, R6 ;  /* 0x0000541075757816 */ /* 0x000fe20000000006 */
[----:B------:R-:W-:Y:S01]  /*0660*/  UPLOP3.LUT UP2, UPT, UPT, UPT, UPT, 0x40, 0x4 ;  /* 0x000000000004789c */ /* 0x000fe20003f4e870 */
[----:B------:R-:W-:Y:S02]  /*0670*/  PRMT R118, R118, 0x5410, R7 ;  /* 0x0000541076767816 */ /* 0x000fe40000000007 */
[----:B------:R-:W-:Y:S02]  /*0680*/  CS2R R6, SRZ ;  /* 0x0000000000067805 */ /* 0x000fe4000001ff00 */
[----:B------:R-:W-:Y:S02]  /*0690*/  PRMT R119, R119, 0x5410, R8 ;  /* 0x0000541077777816 */ /* 0x000fe40000000008 */
[----:B------:R-:W-:-:S02]  /*06a0*/  CS2R R8, SRZ ;  /* 0x0000000000087805 */ /* 0x000fc4000001ff00 */
[----:B------:R-:W-:Y:S01]  /*06b0*/  PRMT R86, R2, 0x5410, R86 ;  /* 0x0000541002567816 */ /* 0x000fe20000000056 */
[----:B------:R-:W1:Y:S01]  /*06c0*/  LDCU UR24, c[0x0][0x408] ;  /* 0x00008100ff1877ac */ /* 0x000e620008000800 */
[----:B------:R-:W-:Y:S02]  /*06d0*/  PRMT R84, R3, 0x5410, R84 ;  /* 0x0000541003547816 */ /* 0x000fe40000000054 */
[----:B------:R-:W-:Y:S01]  /*06e0*/  PRMT R120, R120, 0x5410, R0 ;  /* 0x0000541078787816 */ /* 0x000fe20000000000 */
[----:B------:R-:W2:Y:S01]  /*06f0*/  LDCU UR8, c[0x0][0x388] ;  /* 0x00007100ff0877ac */ /* 0x000ea20008000800 */
[----:B------:R-:W-:Y:S01]  /*0700*/  SHF.R.U32.HI R70, RZ, 0x5, R72 ;  /* 0x00000005ff467819 */ /* 0x000fe20000011648 */
[----:B------:R-:W3:Y:S01]  /*0710*/  LDCU UR19, c[0x0][0x400] ;  /* 0x00008000ff1377ac */ /* 0x000ee20008000800 */
[----:B------:R-:W4:Y:S01]  /*0720*/  LDCU.64 UR20, c[0x0][0x438] ;  /* 0x00008700ff1477ac */ /* 0x000f220008000a00 */
[----:B------:R-:W0:Y:S01]  /*0730*/  LDCU.64 UR22, c[0x0][0x478] ;  /* 0x00008f00ff1677ac */ /* 0x000e220008000a00 */
[----:B------:R-:W0:Y:S01]  /*0740*/  LDCU.128 UR12, c[0x0][0x3c0] ;  /* 0x00007800ff0c77ac */ /* 0x000e220008000c00 */
[----:B------:R-:W0:Y:S01]  /*0750*/  LDCU.64 UR26, c[0x0][0x380] ;  /* 0x00007000ff1a77ac */ /* 0x000e220008000a00 */
[----:B------:R-:W-:-:S05]  /*0760*/  UMOV UR6, UR7 ;  /* 0x0000000700067c82 */ /* 0x000fca0008000000 */
.L_x_1710:
[----:B-----5:R-:W5:Y:S01]  /*0770*/  @UP0 LDCU.64 UR4, c[0x0][0x3e0] ;  /* 0x00007c00ff0407ac */ /* 0x020f620008000a00 */
[----:B------:R-:W-:Y:S01]  /*0780*/  PLOP3.LUT P0, PT, PT, PT, UP0, 0x80, 0x8 ;  /* 0x000000000008781c */ /* 0x000fe20003f0f008 */
[----:B0-----:R-:W-:Y:S02]  /*0790*/  UIMAD.WIDE UR10, UR6, 0x4, UR14 ;  /* 0x00000004060a78a5 */ /* 0x001fe4000f8e020e */
[----:B-----5:R-:W-:-:S04]  /*07a0*/  @UP0 UIMAD.WIDE UR4, UR6, 0x2, UR4 ;  /* 0x00000002060408a5 */ /* 0x020fc8000f8e0204 */
[----:B-1234-:R-:W-:Y:S02]  /*07b0*/  MOV R46, UR10 ;  /* 0x0000000a002e7c02 */ /* 0x01efe40008000f00 */
[----:B------:R-:W-:Y:S02]  /*07c0*/  MOV R44, UR4 ;  /* 0x00000004002c7c02 */ /* 0x000fe40008000f00 */
[----:B------:R-:W-:Y:S01]  /*07d0*/  MOV R45, UR5 ;  /* 0x00000005002d7c02 */ /* 0x000fe20008000f00 */
[----:B------:R-:W-:Y:S01]  /*07e0*/  UIMAD.WIDE UR4, UR6, 0x4, UR12 ;  /* 0x00000004060478a5 */ /* 0x000fe2000f8e020c */
[----:B------:R-:W-:-:S03]  /*07f0*/  MOV R47, UR11 ;  /* 0x0000000b002f7c02 */ /* 0x000fc60008000f00 */
[----:B------:R-:W5:Y:S02]  /*0800*/  @P0 LDG.E.U16 R44, desc[UR16][R44.64] ;  /* 0x000000102c2c0981 */ /* 0x000f64000c1e1500 */
[----:B------:R-:W-:Y:S02]  /*0810*/  MOV R49, UR5 ;  /* 0x0000000500317c02 */ /* 0x000fe40008000f00 */
[----:B------:R-:W-:Y:S01]  /*0820*/  MOV R48, UR4 ;  /* 0x0000000400307c02 */ /* 0x000fe20008000f00 */
[----:B------:R-:W3:Y:S04]  /*0830*/  LDG.E R46, desc[UR16][R46.64] ;  /* 0x000000102e2e7981 */ /* 0x000ee8000c1e1900 */
[----:B------:R0:W4:Y:S01]  /*0840*/  LDG.E R49, desc[UR16][R48.64] ;  /* 0x0000001030317981 */ /* 0x000122000c1e1900 */
[----:B--2---:R-:W-:Y:S01]  /*0850*/  UIMAD UR4, UR6, UR8, URZ ;  /* 0x00000008060472a4 */ /* 0x004fe2000f8e02ff */
[----:B------:R-:W-:Y:S01]  /*0860*/  PLOP3.LUT P0, PT, PT, PT, UP0, 0x80, 0x8 ;  /* 0x000000000008781c */ /* 0x000fe20003f0f008 */
[----:B------:R-:W-:Y:S01]  /*0870*/  UMOV UR9, 0x3f800000 ;  /* 0x3f80000000097882 */ /* 0x000fe20000000000 */
[----:B------:R-:W-:Y:S01]  /*0880*/  PLOP3.LUT P1, PT, PT, PT, UP0, 0x80, 0x8 ;  /* 0x000000000008781c */ /* 0x000fe20003f2f008 */
[----:B------:R-:W-:Y:S01]  /*0890*/  USHF.R.S32.HI UR5, URZ, 0x1f, UR4 ;  /* 0x0000001fff057899 */ /* 0x000fe20008011404 */
[C---:B------:R-:W-:Y:S01]  /*08a0*/  ISETP.GE.U32.AND P4, PT, R71.reuse, 0x80, PT ;  /* 0x000000804700780c */ /* 0x040fe20003f86070 */
[----:B------:R-:W-:Y:S01]  /*08b0*/  BSSY.RECONVERGENT B0, `(.L_x_1663) ;  /* 0x000004f000007945 */ /* 0x000fe20003800200 */
[----:B------:R-:W-:Y:S01]  /*08c0*/  ISETP.NE.AND P6, PT, RZ, UR18, PT ;  /* 0x00000012ff007c0c */ /* 0x000fe2000bfc5270 */
[----:B------:R-:W-:Y:S01]  /*08d0*/  ULEA.HI UR5, UR5, UR4, URZ, 0x2 ;  /* 0x0000000405057291 */ /* 0x000fe2000f8f10ff */
[----:B0-----:R-:W-:Y:S01]  /*08e0*/  HFMA2 R48, -RZ, RZ, 0, 0 ;  /* 0x00000000ff307431 */ /* 0x001fe200000001ff */
[----:B------:R-:W-:-:S02]  /*08f0*/  ISETP.GE.U32.AND P2, PT, R71, 0x180, PT ;  /* 0x000001804700780c */ /* 0x000fc40003f46070 */
[C---:B------:R-:W-:Y:S02]  /*0900*/  ISETP.GE.U32.AND P3, PT, R71.reuse, 0x200, PT ;  /* 0x000002004700780c */ /* 0x040fe40003f66070 */
[----:B------:R-:W-:Y:S02]  /*0910*/  MOV R69, UR5 ;  /* 0x0000000500457c02 */ /* 0x000fe40008000f00 */
[----:B------:R-:W-:Y:S02]  /*0920*/  ISETP.GE.U32.AND P5, PT, R71, 0x280, PT ;  /* 0x000002804700780c */ /* 0x000fe40003fa6070 */
[----:B------:R-:W-:Y:S02]  /*0930*/  LEA.HI.SX32 R69, R69, R72, 0x1e ;  /* 0x0000004845457211 */ /* 0x000fe400078ff2ff */
[----:B------:R-:W-:Y:S02]  /*0940*/  MOV R50, RZ ;  /* 0x000000ff00327202 */ /* 0x000fe40000000f00 */
[----:B------:R-:W-:Y:S01]  /*0950*/  MOV R47, R69 ;  /* 0x00000045002f7202 */ /* 0x000fe20000000f00 */
[----:B-----5:R-:W-:-:S05]  /*0960*/  @P0 HADD2.F32 R44, -RZ, R44.H0_H0 ;  /* 0x2000002cff2c0230 */ /* 0x020fca0000004100 */
[----:B------:R-:W-:Y:S02]  /*0970*/  @P1 R2UR UR9, R44 ;  /* 0x000000002c0912ca */ /* 0x000fe400000e0000 */
[----:B---3--:R-:W-:Y:S02]  /*0980*/  R2UR UR11, R46 ;  /* 0x000000002e0b72ca */ /* 0x008fe400000e0000 */
[----:B------:R-:W-:Y:S02]  /*0990*/  ISETP.GE.U32.AND P1, PT, R71, 0x100, PT ;  /* 0x000001004700780c */ /* 0x000fe40003f26070 */
[----:B------:R-:W-:Y:S02]  /*09a0*/  P2R R44, PR, RZ, 0x40 ;  /* 0x00000040ff2c7803 */ /* 0x000fe40000000000 */
[----:B----4-:R-:W-:Y:S01]  /*09b0*/  FSEL R46, R49, RZ, !P6 ;  /* 0x000000ff312e7208 */ /* 0x010fe20007000000 */
[----:B------:R-:W-:Y:S08]  /*09c0*/  @!P4 BRA `(.L_x_1664) ;  /* 0x0000000000f4c947 */ /* 0x000ff00003800000 */
[----:B------:R-:W0:Y:S08]  /*09d0*/  LDC.64 R44, c[0x0][0x3a8] ;  /* 0x0000ea00ff2c7b82 */ /* 0x000e300000000a00 */
[----:B------:R-:W2:Y:S08]  /*09e0*/  LDC.64 R48, c[0x0][0x428] ;  /* 0x00010a00ff307b82 */ /* 0x000eb00000000a00 */
[----:B------:R-:W3:Y:S01]  /*09f0*/  LDC.64 R50, c[0x0][0x3b0] ;  /* 0x0000ec00ff327b82 */ /* 0x000ee20000000a00 */
[----:B0-----:R-:W-:-:S06]  /*0a00*/  IMAD.WIDE.U32 R44, R69, 0x8, R44 ;  /* 0x00000008452c7825 */ /* 0x001fcc00078e002c */
[----:B------:R-:W4:Y:S01]  /*0a10*/  LDG.E.64 R44, desc[UR16][R44.64] ;  /* 0x000000102c2c7981 */ /* 0x000f22000c1e1b00 */
[----:B--2---:R-:W-:-:S06]  /*0a20*/  IMAD.WIDE.U32 R48, R69, 0x8, R48 ;  /* 0x0000000845307825 */ /* 0x004fcc00078e0030 */
[----:B------:R-:W2:Y:S01]  /*0a30*/  LDG.E.64 R48, desc[UR16][R48.64] ;  /* 0x0000001030307981 */ /* 0x000ea2000c1e1b00 */
[----:B------:R-:W-:-:S04]  /*0a40*/  ISETP.NE.U32.AND P0, PT, RZ, UR20, PT ;  /* 0x00000014ff007c0c */ /* 0x000fc8000bf05070 */
[----:B------:R-:W-:Y:S01]  /*0a50*/  ISETP.NE.AND.EX P0, PT, RZ, UR21, PT, P0 ;  /* 0x00000015ff007c0c */ /* 0x000fe2000bf05300 */
[----:B---3--:R-:W-:-:S04]  /*0a60*/  IMAD.WIDE.U32 R50, R69, 0x4, R50 ;  /* 0x0000000445327825 */ /* 0x008fc800078e0032 */
[----:B------:R-:W-:Y:S01]  /*0a70*/  HADD2.F32 R88, -RZ, R52.H0_H0 ;  /* 0x20000034ff587230 */ /* 0x000fe20000004100 */
[----:B------:R0:W5:Y:S07]  /*0a80*/  LDG.E R68, desc[UR16][R50.64] ;  /* 0x0000001032447981 */ /* 0x00016e000c1e1900 */
[----:B------:R-:W3:Y:S01]  /*0a90*/  @P0 LDC.64 R64, c[0x0][0x438] ;  /* 0x00010e00ff400b82 */ /* 0x000ee20000000a00 */
[----:B------:R-:W-:Y:S02]  /*0aa0*/  HADD2.F32 R93, -RZ, R120.H1_H1 ;  /* 0x30000078ff5d7230 */ /* 0x000fe40000004100 */
[----:B---3--:R-:W-:-:S05]  /*0ab0*/  @P0 IMAD.WIDE.U32 R64, R69, 0x8, R64 ;  /* 0x0000000845400825 */ /* 0x008fca00078e0040 */
[----:B------:R3:W5:Y:S01]  /*0ac0*/  @P0 LDG.E.64 R54, desc[UR16][R64.64] ;  /* 0x0000001040360981 */ /* 0x000762000c1e1b00 */
[----:B----4-:R-:W-:Y:S01]  /*0ad0*/  HADD2.F32 R3, -RZ, R44.H0_H0 ;  /* 0x2000002cff037230 */ /* 0x010fe20000004100 */
[----:B------:R-:W-:-:S04]  /*0ae0*/  SHF.R.U64 R91, R44, 0x10, R45 ;  /* 0x000000102c5b7819 */ /* 0x000fc8000000122d */
[----:B------:R-:W-:Y:S01]  /*0af0*/  FADD.FTZ R3, -R46, R3 ;  /* 0x000000032e037221 */ /* 0x000fe20000010100 */
[----:B--2---:R-:W-:Y:S02]  /*0b00*/  MOV R90, R48 ;  /* 0x00000030005a7202 */ /* 0x004fe40000000f00 */
[--C-:B------:R-:W-:Y:S02]  /*0b10*/  SHF.R.U64 R48, R48, 0x10, R49.reuse ;  /* 0x0000001030307819 */ /* 0x100fe40000001231 */
[----:B------:R-:W-:Y:S02]  /*0b20*/  MOV R89, R49 ;  /* 0x0000003100597202 */ /* 0x000fe40000000f00 */
[----:B------:R-:W-:Y:S01]  /*0b30*/  SHF.R.U32.HI R47, RZ, 0x10, R49 ;  /* 0x00000010ff2f7819 */ /* 0x000fe20000011631 */
[----:B------:R-:W-:Y:S02]  /*0b40*/  HADD2.F32 R49, -RZ, R90.H0_H0 ;  /* 0x2000005aff317230 */ /* 0x000fe40000004100 */
[----:B------:R-:W-:Y:S01]  /*0b50*/  FMUL.FTZ R3, R3, UR11 ;  /* 0x0000000b03037c20 */ /* 0x000fe20008410000 */
[----:B0-----:R-:W-:-:S02]  /*0b60*/  HADD2.F32 R51, -RZ, R45.H0_H0 ;  /* 0x2000002dff337230 */ /* 0x001fc40000004100 */
[-C--:B------:R-:W-:Y:S01]  /*0b70*/  FMUL.FTZ R88, R88, R49.reuse ;  /* 0x0000003158587220 */ /* 0x080fe20000410000 */
[----:B------:R-:W-:Y:S01]  /*0b80*/  FADD.FTZ R20, R20, R49 ;  /* 0x0000003114147221 */ /* 0x000fe20000010000 */
[----:B------:R-:W-:Y:S01]  /*0b90*/  FFMA.FTZ R40, R3, R49, R40 ;  /* 0x0000003103287223 */ /* 0x000fe20000010028 */
[----:B------:R-:W-:Y:S02]  /*0ba0*/  HADD2.F32 R49, -RZ, R91.H0_H0 ;  /* 0x2000005bff317230 */ /* 0x000fe40000004100 */
[C---:B------:R-:W-:Y:S01]  /*0bb0*/  FADD.FTZ R51, -R46.reuse, R51 ;  /* 0x000000332e337221 */ /* 0x040fe20000010100 */
[----:B------:R-:W-:Y:S01]  /*0bc0*/  SHF.R.U32.HI R44, RZ, 0x10, R45 ;  /* 0x00000010ff2c7819 */ /* 0x000fe2000001162d */
[----:B------:R-:W-:Y:S02]  /*0bd0*/  HADD2.F32 R90, -RZ, R53.H0_H0 ;  /* 0x20000035ff5a7230 */ /* 0x000fe40000004100 */
[----:B------:R-:W-:Y:S01]  /*0be0*/  FADD.FTZ R49, -R46, R49 ;  /* 0x000000312e317221 */ /* 0x000fe20000010100 */
[----:B------:R-:W-:-:S02]  /*0bf0*/  HADD2.F32 R45, -RZ, R89.H0_H0 ;  /* 0x20000059ff2d7230 */ /* 0x000fc40000004100 */
[----:B------:R-:W-:Y:S01]  /*0c00*/  FMUL.FTZ R89, R51, UR11 ;  /* 0x0000000b33597c20 */ /* 0x000fe20008410000 */
[----:B------:R-:W-:Y:S02]  /*0c10*/  HADD2.F32 R91, -RZ, R120.H0_H0 ;  /* 0x20000078ff5b7230 */ /* 0x000fe40000004100 */
[----:B------:R-:W-:Y:S01]  /*0c20*/  FMUL.FTZ R92, R49, UR11 ;  /* 0x0000000b315c7c20 */ /* 0x000fe20008410000 */
[----:B------:R-:W-:Y:S02]  /*0c30*/  HADD2.F32 R48, -RZ, R48.H0_H0 ;  /* 0x20000030ff307230 */ /* 0x000fe40000004100 */
[-C--:B------:R-:W-:Y:S01]  /*0c40*/  FMUL.FTZ R90, R90, R45.reuse ;  /* 0x0000002d5a5a7220 */ /* 0x080fe20000410000 */
[----:B------:R-:W-:Y:S01]  /*0c50*/  FADD.FTZ R22, R22, R45 ;  /* 0x0000002d16167221 */ /* 0x000fe20000010000 */
[----:B------:R-:W-:Y:S01]  /*0c60*/  FFMA.FTZ R42, R89, R45, R42 ;  /* 0x0000002d592a7223 */ /* 0x000fe2000001002a */
[----:B------:R-:W-:Y:S02]  /*0c70*/  HADD2.F32 R45, -RZ, R44.H0_H0 ;  /* 0x2000002cff2d7230 */ /* 0x000fe40000004100 */
[-C--:B------:R-:W-:Y:S01]  /*0c80*/  FMUL.FTZ R91, R91, R48.reuse ;  /* 0x000000305b5b7220 */ /* 0x080fe20000410000 */
[----:B------:R-:W-:Y:S01]  /*0c90*/  FADD.FTZ R21, R21, R48 ;  /* 0x0000003015157221 */ /* 0x000fe20000010000 */
[----:B------:R-:W-:Y:S01]  /*0ca0*/  FFMA.FTZ R41, R92, R48, R41 ;  /* 0x000000305c297223 */ /* 0x000fe20000010029 */
[----:B------:R-:W-:-:S02]  /*0cb0*/  HADD2.F32 R44, -RZ, R47.H0_H0 ;  /* 0x2000002fff2c7230 */ /* 0x000fc40000004100 */
[----:B------:R-:W-:Y:S01]  /*0cc0*/  FADD.FTZ R48, RZ, R88 ;  /* 0x00000058ff307221 */ /* 0x000fe20000010000 */
[----:B------:R-:W-:Y:S01]  /*0cd0*/  FFMA.FTZ R47, R3, R88, RZ ;  /* 0x00000058032f7223 */ /* 0x000fe200000100ff */
[----:B------:R-:W-:Y:S02]  /*0ce0*/  FADD.FTZ R94, -R46, R45 ;  /* 0x0000002d2e5e7221 */ /* 0x000fe40000010100 */
[----:B------:R-:W-:Y:S01]  /*0cf0*/  FADD.FTZ R45, R48, R91 ;  /* 0x0000005b302d7221 */ /* 0x000fe20000010000 */
[----:B------:R-:W-:Y:S01]  /*0d00*/  FFMA.FTZ R48, R92, R91, R47 ;  /* 0x0000005b5c307223 */ /* 0x000fe2000001002f */
[----:B------:R-:W-:Y:S01]  /*0d10*/  FMUL.FTZ R93, R93, R44 ;  /* 0x0000002c5d5d7220 */ /* 0x000fe20000410000 */
[----:B------:R-:W-:Y:S01]  /*0d20*/  FMUL.FTZ R94, R94, UR11 ;  /* 0x0000000b5e5e7c20 */ /* 0x000fe20008410000 */
[----:B------:R-:W-:Y:S01]  /*0d30*/  FADD.FTZ R50, R45, R90 ;  /* 0x0000005a2d327221 */ /* 0x000fe20000010000 */
[----:B---3--:R-:W-:Y:S01]  /*0d40*/  FFMA.FTZ R64, R89, R90, R48 ;  /* 0x0000005a59407223 */ /* 0x008fe20000010030 */
[----:B------:R-:W-:Y:S01]  /*0d50*/  FADD.FTZ R23, R23, R44 ;  /* 0x0000002c17177221 */ /* 0x000fe20000010000 */
[----:B------:R-:W-:Y:S01]  /*0d60*/  FFMA.FTZ R43, R94, R44, R43 ;  /* 0x0000002c5e2b7223 */ /* 0x000fe2000001002b */
[----:B------:R-:W-:Y:S01]  /*0d70*/  FADD.FTZ R48, R50, R93 ;  /* 0x0000005d32307221 */ /* 0x000fe20000010000 */
[----:B------:R-:W-:Y:S01]  /*0d80*/  FFMA.FTZ R50, R94, R93, R64 ;  /* 0x0000005d5e327223 */ /* 0x000fe20000010040 */
[----:B------:R-:W-:-:S07]  /*0d90*/  IADD3 R47, PT, PT, R69, 0x80, RZ ;  /* 0x00000080452f7810 */ /* 0x000fce0007ffe0ff */
.L_x_1664:
[----:B-1----:R-:W-:Y:S05]  /*0da0*/  BSYNC.RECONVERGENT B0 ;  /* 0x0000000000007941 */ /* 0x002fea0003800200 */
.L_x_1663:
        /* <DEDUP_REMOVED lines=10> */
[----:B------:R-:W-:Y:S01]  /*0e50*/  ISETP.NE.AND.EX P0, PT, RZ, UR21, PT, P0 ;  /* 0x00000015ff007c0c */ /* 0x000fe2000bf05300 */
[----:B--2---:R-:W-:-:S05]  /*0e60*/  IMAD.WIDE.U32 R82, R47, 0x4, R82 ;  /* 0x000000042f527825 */ /* 0x004fca00078e0052 */
[----:B------:R0:W5:Y:S07]  /*0e70*/  LDG.E R67, desc[UR16][R82.64] ;  /* 0x0000001052437981 */ /* 0x00016e000c1e1900 */
[----:B------:R-:W1:Y:S01]  /*0e80*/  @P0 LDC.64 R96, c[0x0][0x438] ;  /* 0x00010e00ff600b82 */ /* 0x000e620000000a00 */
[----:B0-----:R-:W-:Y:S02]  /*0e90*/  HADD2.F32 R83, -RZ, R87.H1_H1 ;  /* 0x30000057ff537230 */ /* 0x001fe40000004100 */
[----:B-1----:R-:W-:-:S05]  /*0ea0*/  @P0 IMAD.WIDE.U32 R96, R47, 0x8, R96 ;  /* 0x000000082f600825 */ /* 0x002fca00078e0060 */
[----:B------:R0:W5:Y:S02]  /*0eb0*/  @P0 LDG.E.64 R56, desc[UR16][R96.64] ;  /* 0x0000001060380981 */ /* 0x000164000c1e1b00 */
[--C-:B0-----:R-:W-:Y:S02]  /*0ec0*/  HADD2.F32 R96, -RZ, R86.reuse.H1_H1 ;  /* 0x30000056ff607230 */ /* 0x101fe40000004100 */
[----:B------:R-:W-:Y:S01]  /*0ed0*/  HADD2.F32 R97, -RZ, R86.H0_H0 ;  /* 0x20000056ff617230 */ /* 0x000fe20000004100 */
[----:B------:R-:W-:Y:S02]  /*0ee0*/  IADD3 R47, PT, PT, R47, 0x80, RZ ;  /* 0x000000802f2f7810 */ /* 0x000fe40007ffe0ff */
[----:B---3--:R-:W-:Y:S02]  /*0ef0*/  MOV R80, R64 ;  /* 0x0000004000507202 */ /* 0x008fe40000000f00 */
[----:B------:R-:W-:Y:S01]  /*0f00*/  SHF.R.U64 R51, R64, 0x10, R65 ;  /* 0x0000001040337819 */ /* 0x000fe20000001241 */
[----:B----4-:R-:W-:Y:S01]  /*0f10*/  HADD2.F32 R85, -RZ, R44.H0_H0 ;  /* 0x2000002cff557230 */ /* 0x010fe20000004100 */
[----:B------:R-:W-:-:S02]  /*0f20*/  SHF.R.U64 R64, R44, 0x10, R45 ;  /* 0x000000102c407819 */ /* 0x000fc4000000122d */
[----:B------:R-:W-:Y:S02]  /*0f30*/  MOV R44, R65 ;  /* 0x00000041002c7202 */ /* 0x000fe40000000f00 */
[----:B------:R-:W-:Y:S01]  /*0f40*/  SHF.R.U32.HI R49, RZ, 0x10, R65 ;  /* 0x00000010ff317819 */ /* 0x000fe20000011641 */
[C---:B------:R-:W-:Y:S01]  /*0f50*/  FADD.FTZ R85, -R46.reuse, R85 ;  /* 0x000000552e557221 */ /* 0x040fe20000010100 */
[----:B------:R-:W-:Y:S02]  /*0f60*/  HADD2.F32 R65, -RZ, R64.H0_H0 ;  /* 0x20000040ff417230 */ /* 0x000fe40000004100 */
[----:B------:R-:W-:Y:S02]  /*0f70*/  HADD2.F32 R80, -RZ, R80.H0_H0 ;  /* 0x20000050ff507230 */ /* 0x000fe40000004100 */
[----:B------:R-:W-:Y:S01]  /*0f80*/  FMUL.FTZ R85, R85, UR11 ;  /* 0x0000000b55557c20 */ /* 0x000fe20008410000 */
[----:B------:R-:W-:Y:S01]  /*0f90*/  FADD.FTZ R65, -R46, R65 ;  /* 0x000000412e417221 */ /* 0x000fe20000010100 */
[----:B------:R-:W-:-:S02]  /*0fa0*/  HADD2.F32 R51, -RZ, R51.H0_H0 ;  /* 0x20000033ff337230 */ /* 0x000fc40000004100 */
[----:B------:R-:W-:Y:S01]  /*0fb0*/  FADD.FTZ R16, R16, R80 ;  /* 0x0000005010107221 */ /* 0x000fe20000010000 */
[-C--:B------:R-:W-:Y:S01]  /*0fc0*/  FFMA.FTZ R36, R85, R80.reuse, R36 ;  /* 0x0000005055247223 */ /* 0x080fe20000010024 */
[----:B------:R-:W-:Y:S01]  /*0fd0*/  FMUL.FTZ R83, R83, R80 ;  /* 0x0000005053537220 */ /* 0x000fe20000410000 */
[----:B------:R-:W-:Y:S02]  /*0fe0*/  HADD2.F32 R80, -RZ, R87.H0_H0 ;  /* 0x20000057ff507230 */ /* 0x000fe40000004100 */
[----:B------:R-:W-:Y:S01]  /*0ff0*/  FMUL.FTZ R82, R65, UR11 ;  /* 0x0000000b41527c20 */ /* 0x000fe20008410000 */
[----:B------:R-:W-:-:S03]  /*1000*/  FADD.FTZ R17, R17, R51 ;  /* 0x0000003311117221 */ /* 0x000fc60000010000 */
[-C--:B------:R-:W-:Y:S01]  /*1010*/  FFMA.FTZ R37, R82, R51.reuse, R37 ;  /* 0x0000003352257223 */ /* 0x080fe20000010025 */
[----:B------:R-:W-:Y:S01]  /*1020*/  FMUL.FTZ R80, R80, R51 ;  /* 0x0000003350507220 */ /* 0x000fe20000410000 */
[----:B------:R-:W-:Y:S01]  /*1030*/  HADD2.F32 R51, -RZ, R45.H0_H0 ;  /* 0x2000002dff337230 */ /* 0x000fe20000004100 */
[----:B------:R-:W-:-:S05]  /*1040*/  SHF.R.U32.HI R45, RZ, 0x10, R45 ;  /* 0x00000010ff2d7819 */ /* 0x000fca000001162d */
[----:B------:R-:W-:Y:S02]  /*1050*/  HADD2.F32 R45, -RZ, R45.H0_H0 ;  /* 0x2000002dff2d7230 */ /* 0x000fe40000004100 */
[C---:B------:R-:W-:Y:S01]  /*1060*/  FADD.FTZ R95, -R46.reuse, R51 ;  /* 0x000000332e5f7221 */ /* 0x040fe20000010100 */
[----:B------:R-:W-:Y:S02]  /*1070*/  HADD2.F32 R51, -RZ, R44.H0_H0 ;  /* 0x2000002cff337230 */ /* 0x000fe40000004100 */
[----:B------:R-:W-:Y:S02]  /*1080*/  HADD2.F32 R44, -RZ, R49.H0_H0 ;  /* 0x20000031ff2c7230 */ /* 0x000fe40000004100 */
[----:B------:R-:W-:Y:S01]  /*1090*/  FADD.FTZ R98, -R46, R45 ;  /* 0x0000002d2e627221 */ /* 0x000fe20000010100 */
[----:B------:R-:W-:Y:S01]  /*10a0*/  FADD.FTZ R45, R48, R83 ;  /* 0x00000053302d7221 */ /* 0x000fe20000010000 */
[----:B------:R-:W-:Y:S01]  /*10b0*/  FFMA.FTZ R49, R85, R83, R50 ;  /* 0x0000005355317223 */ /* 0x000fe20000010032 */
[-C--:B------:R-:W-:Y:S01]  /*10c0*/  FMUL.FTZ R96, R96, R51.reuse ;  /* 0x0000003360607220 */ /* 0x080fe20000410000 */
[----:B------:R-:W-:Y:S01]  /*10d0*/  FMUL.FTZ R98, R98, UR11 ;  /* 0x0000000b62627c20 */ /* 0x000fe20008410000 */
[----:B------:R-:W-:Y:S01]  /*10e0*/  FADD.FTZ R45, R45, R80 ;  /* 0x000000502d2d7221 */ /* 0x000fe20000010000 */
[----:B------:R-:W-:Y:S01]  /*10f0*/  FMUL.FTZ R95, R95, UR11 ;  /* 0x0000000b5f5f7c20 */ /* 0x000fe20008410000 */
        /* <DEDUP_REMOVED lines=10> */
.L_x_1666:
[----:B------:R-:W-:Y:S05]  /*11a0*/  BSYNC.RECONVERGENT B0 ;  /* 0x0000000000007941 */ /* 0x000fea0003800200 */
.L_x_1665:
        /* <DEDUP_REMOVED lines=17> */
[--C-:B0-----:R-:W-:Y:S02]  /*12c0*/  HADD2.F32 R100, -RZ, R115.reuse.H0_H0 ;  /* 0x20000073ff647230 */ /* 0x101fe40000004100 */
[----:B------:R-:W-:Y:S01]  /*12d0*/  HADD2.F32 R101, -RZ, R115.H1_H1 ;  /* 0x30000073ff657230 */ /* 0x000fe20000004100 */
        /* <DEDUP_REMOVED lines=22> */
[----:B------:R-:W-:Y:S01]  /*1440*/  SHF.R.U32.HI R45, RZ, 0x10, R45 ;  /* 0x00000010ff2d7819 */ /* 0x000fe2000001162d */
[----:B------:R-:W-:-:S03]  /*1450*/  HADD2.F32 R49, -RZ, R49.H0_H0 ;  /* 0x20000031ff317230 */ /* 0x000fc60000004100 */
[----:B------:R-:W-:Y:S01]  /*1460*/  FADD.FTZ R51, -R46, R51 ;  /* 0x000000332e337221 */ /* 0x000fe20000010100 */
[----:B------:R-:W-:-:S03]  /*1470*/  HADD2.F32 R45, -RZ, R45.H0_H0 ;  /* 0x2000002dff2d7230 */ /* 0x000fc60000004100 */
[----:B------:R-:W-:Y:S01]  /*1480*/  FMUL.FTZ R99, R51, UR11 ;  /* 0x0000000b33637c20 */ /* 0x000fe20008410000 */
[----:B------:R-:W-:Y:S01]  /*1490*/  FADD.FTZ R14, R14, R49 ;  /* 0x000000310e0e7221 */ /* 0x000fe20000010000 */
[----:B------:R-:W-:Y:S01]  /*14a0*/  FADD.FTZ R102, -R46, R45 ;  /* 0x0000002d2e667221 */ /* 0x000fe20000010100 */
[-C--:B------:R-:W-:Y:S01]  /*14b0*/  FMUL.FTZ R100, R100, R49.reuse ;  /* 0x0000003164647220 */ /* 0x080fe20000410000 */
[----:B------:R-:W-:Y:S01]  /*14c0*/  FFMA.FTZ R34, R99, R49, R34 ;  /* 0x0000003163227223 */ /* 0x000fe20000010022 */
[----:B------:R-:W-:Y:S01]  /*14d0*/  FADD.FTZ R45, R48, R79 ;  /* 0x0000004f302d7221 */ /* 0x000fe20000010000 */
[----:B------:R-:W-:Y:S01]  /*14e0*/  FFMA.FTZ R49, R81, R79, R50 ;  /* 0x0000004f51317223 */ /* 0x000fe20000010032 */
[----:B------:R-:W-:Y:S02]  /*14f0*/  HADD2.F32 R44, -RZ, R44.H0_H0 ;  /* 0x2000002cff2c7230 */ /* 0x000fe40000004100 */
        /* <DEDUP_REMOVED lines=10> */
.L_x_1668:
[----:B------:R-:W-:Y:S05]  /*15a0*/  BSYNC.RECONVERGENT B0 ;  /* 0x0000000000007941 */ /* 0x000fea0003800200 */
.L_x_1667:
        /* <DEDUP_REMOVED lines=13> */
[----:B------:R1:W5:Y:S02]  /*1680*/  LDG.E R2, desc[UR16][R74.64] ;  /* 0x000000104a027981 */ /* 0x000364000c1e1900 */
[----:B-1----:R-:W-:Y:S02]  /*1690*/  HADD2.F32 R75, -RZ, R116.H0_H0 ;  /* 0x20000074ff4b7230 */ /* 0x002fe40000004100 */
[----:B0-----:R-:W-:-:S05]  /*16a0*/  @P0 IMAD.WIDE.U32 R104, R47, 0x8, R104 ;  /* 0x000000082f680825 */ /* 0x001fca00078e0068 */
[----:B------:R0:W5:Y:S02]  /*16b0*/  @P0 LDG.E.64 R60, desc[UR16][R104.64] ;  /* 0x00000010683c0981 */ /* 0x000164000c1e1b00 */
[--C-:B0-----:R-:W-:Y:S02]  /*16c0*/  HADD2.F32 R104, -RZ, R117.reuse.H0_H0 ;  /* 0x20000075ff687230 */ /* 0x101fe40000004100 */
[----:B------:R-:W-:Y:S01]  /*16d0*/  HADD2.F32 R105, -RZ, R117.H1_H1 ;  /* 0x30000075ff697230 */ /* 0x000fe20000004100 */
[----:B------:R-:W-:Y:S02]  /*16e0*/  IADD3 R47, PT, PT, R47, 0x80, RZ ;  /* 0x000000802f2f7810 */ /* 0x000fe40007ffe0ff */
[----:B---3--:R-:W-:Y:S02]  /*16f0*/  MOV R73, R64 ;  /* 0x0000004000497202 */ /* 0x008fe40000000f00 */
[----:B------:R-:W-:Y:S02]  /*1700*/  SHF.R.U64 R51, R64, 0x10, R65 ;  /* 0x0000001040337819 */ /* 0x000fe40000001241 */
[----:B------:R-:W-:-:S02]  /*1710*/  MOV R49, R65 ;  /* 0x0000004100317202 */ /* 0x000fc40000000f00 */
[----:B----4-:R-:W-:Y:S01]  /*1720*/  SHF.R.U64 R64, R44, 0x10, R45 ;  /* 0x000000102c407819 */ /* 0x010fe2000000122d */
[----:B------:R-:W-:Y:S01]  /*1730*/  HADD2.F32 R77, -RZ, R44.H0_H0 ;  /* 0x2000002cff4d7230 */ /* 0x000fe20000004100 */
[----:B------:R-:W-:-:S03]  /*1740*/  SHF.R.U32.HI R44, RZ, 0x10, R65 ;  /* 0x00000010ff2c7819 */ /* 0x000fc60000011641 */
[----:B------:R-:W-:Y:S02]  /*1750*/  HADD2.F32 R65, -RZ, R64.H0_H0 ;  /* 0x20000040ff417230 */ /* 0x000fe40000004100 */
[C---:B------:R-:W-:Y:S01]  /*1760*/  FADD.FTZ R77, -R46.reuse, R77 ;  /* 0x0000004d2e4d7221 */ /* 0x040fe20000010100 */
[----:B------:R-:W-:Y:S02]  /*1770*/  HADD2.F32 R64, -RZ, R51.H0_H0 ;  /* 0x20000033ff407230 */ /* 0x000fe40000004100 */
[----:B------:R-:W-:Y:S01]  /*1780*/  HADD2.F32 R51, -RZ, R45.H0_H0 ;  /* 0x2000002dff337230 */ /* 0x000fe20000004100 */
[----:B------:R-:W-:Y:S01]  /*1790*/  SHF.R.U32.HI R45, RZ, 0x10, R45 ;  /* 0x00000010ff2d7819 */ /* 0x000fe2000001162d */
[----:B------:R-:W-:Y:S02]  /*17a0*/  HADD2.F32 R73, -RZ, R73.H0_H0 ;  /* 0x20000049ff497230 */ /* 0x000fe40000004100 */
[----:B------:R-:W-:Y:S01]  /*17b0*/  FMUL.FTZ R77, R77, UR11 ;  /* 0x0000000b4d4d7c20 */ /* 0x000fe20008410000 */
[----:B------:R-:W-:Y:S01]  /*17c0*/  FADD.FTZ R51, -R46, R51 ;  /* 0x000000332e337221 */ /* 0x000fe20000010100 */
[----:B------:R-:W-:-:S02]  /*17d0*/  HADD2.F32 R45, -RZ, R45.H0_H0 ;  /* 0x2000002dff2d7230 */ /* 0x000fc40000004100 */
[----:B------:R-:W-:Y:S01]  /*17e0*/  FADD.FTZ R8, R8, R73 ;  /* 0x0000004908087221 */ /* 0x000fe20000010000 */
[-C--:B------:R-:W-:Y:S01]  /*17f0*/  FFMA.FTZ R28, R77, R73.reuse, R28 ;  /* 0x000000494d1c7223 */ /* 0x080fe2000001001c */
[----:B------:R-:W-:Y:S01]  /*1800*/  FMUL.FTZ R75, R75, R73 ;  /* 0x000000494b4b7220 */ /* 0x000fe20000410000 */
[----:B------:R-:W-:Y:S02]  /*1810*/  HADD2.F32 R73, -RZ, R116.H1_H1 ;  /* 0x30000074ff497230 */ /* 0x000fe40000004100 */
[----:B------:R-:W-:Y:S01]  /*1820*/  FMUL.FTZ R103, R51, UR11 ;  /* 0x0000000b33677c20 */ /* 0x000fe20008410000 */
[----:B------:R-:W-:Y:S02]  /*1830*/  HADD2.F32 R49, -RZ, R49.H0_H0 ;  /* 0x20000031ff317230 */ /* 0x000fe40000004100 */
[C---:B------:R-:W-:Y:S01]  /*1840*/  FADD.FTZ R65, -R46.reuse, R65 ;  /* 0x000000412e417221 */ /* 0x040fe20000010100 */
[----:B------:R-:W-:Y:S01]  /*1850*/  FADD.FTZ R45, -R46, R45 ;  /* 0x0000002d2e2d7221 */ /* 0x000fe20000010100 */
[----:B------:R-:W-:Y:S01]  /*1860*/  FMUL.FTZ R73, R73, R64 ;  /* 0x0000004049497220 */ /* 0x000fe20000410000 */
[----:B------:R-:W-:Y:S01]  /*1870*/  FADD.FTZ R48, R48, R75 ;  /* 0x0000004b30307221 */ /* 0x000fe20000010000 */
[----:B------:R-:W-:Y:S01]  /*1880*/  FADD.FTZ R10, R10, R49 ;  /* 0x000000310a0a7221 */ /* 0x000fe20000010000 */
[-C--:B------:R-:W-:Y:S01]  /*1890*/  FFMA.FTZ R30, R103, R49.reuse, R30 ;  /* 0x00000031671e7223 */ /* 0x080fe2000001001e */
[----:B------:R-:W-:Y:S01]  /*18a0*/  FMUL.FTZ R104, R104, R49 ;  /* 0x0000003168687220 */ /* 0x000fe20000410000 */
[----:B------:R-:W-:Y:S01]  /*18b0*/  FMUL.FTZ R74, R65, UR11 ;  /* 0x0000000b414a7c20 */ /* 0x000fe20008410000 */
[----:B------:R-:W-:Y:S01]  /*18c0*/  FFMA.FTZ R49, R77, R75, R50 ;  /* 0x0000004b4d317223 */ /* 0x000fe20000010032 */
[----:B------:R-:W-:-:S02]  /*18d0*/  HADD2.F32 R44, -RZ, R44.H0_H0 ;  /* 0x2000002cff2c7230 */ /* 0x000fc40000004100 */
        /* <DEDUP_REMOVED lines=12> */
.L_x_1670:
[----:B------:R-:W-:Y:S05]  /*19a0*/  BSYNC.RECONVERGENT B0 ;  /* 0x0000000000007941 */ /* 0x000fea0003800200 */
.L_x_1669:
        /* <DEDUP_REMOVED lines=13> */
[----:B------:R1:W5:Y:S01]  /*1a80*/  LDG.E R0, desc[UR16][R108.64] ;  /* 0x000000106c007981 */ /* 0x000362000c1e1900 */
[----:B------:R-:W-:Y:S02]  /*1a90*/  HADD2.F32 R112, -RZ, R119.H0_H0 ;  /* 0x20000077ff707230 */ /* 0x000fe40000004100 */
[----:B-1----:R-:W-:Y:S02]  /*1aa0*/  HADD2.F32 R108, -RZ, R118.H0_H0 ;  /* 0x20000076ff6c7230 */ /* 0x002fe40000004100 */
[----:B0-----:R-:W-:-:S05]  /*1ab0*/  @P0 IMAD.WIDE.U32 R110, R47, 0x8, R110 ;  /* 0x000000082f6e0825 */ /* 0x001fca00078e006e */
[----:B------:R0:W5:Y:S01]  /*1ac0*/  @P0 LDG.E.64 R62, desc[UR16][R110.64] ;  /* 0x000000106e3e0981 */ /* 0x000162000c1e1b00 */
[----:B------:R-:W-:Y:S01]  /*1ad0*/  HADD2.F32 R109, -RZ, R118.H1_H1 ;  /* 0x30000076ff6d7230 */ /* 0x000fe20000004100 */
[----:B---3--:R-:W-:Y:S01]  /*1ae0*/  SHF.R.U64 R113, R44, 0x10, R45 ;  /* 0x000000102c717819 */ /* 0x008fe2000000122d */
[----:B------:R-:W-:Y:S02]  /*1af0*/  HADD2.F32 R121, -RZ, R44.H0_H0 ;  /* 0x2000002cff797230 */ /* 0x000fe40000004100 */
[----:B------:R-:W-:Y:S01]  /*1b00*/  HADD2.F32 R123, -RZ, R45.H0_H0 ;  /* 0x2000002dff7b7230 */ /* 0x000fe20000004100 */
[----:B----4-:R-:W-:Y:S01]  /*1b10*/  MOV R107, R64 ;  /* 0x00000040006b7202 */ /* 0x010fe20000000f00 */
[----:B------:R-:W-:Y:S01]  /*1b20*/  HADD2.F32 R113, -RZ, R113.H0_H0 ;  /* 0x20000071ff717230 */ /* 0x000fe20000004100 */
[----:B------:R-:W-:Y:S02]  /*1b30*/  SHF.R.U64 R51, R64, 0x10, R65 ;  /* 0x0000001040337819 */ /* 0x000fe40000001241 */
[----:B------:R-:W-:-:S02]  /*1b40*/  MOV R47, R65 ;  /* 0x00000041002f7202 */ /* 0x000fc40000000f00 */
[----:B------:R-:W-:Y:S02]  /*1b50*/  SHF.R.U32.HI R49, RZ, 0x10, R65 ;  /* 0x00000010ff317819 */ /* 0x000fe40000011641 */
[----:B------:R-:W-:Y:S01]  /*1b60*/  SHF.R.U32.HI R65, RZ, 0x10, R45 ;  /* 0x00000010ff417819 */ /* 0x000fe2000001162d */
[----:B------:R-:W-:Y:S02]  /*1b70*/  HADD2.F32 R45, -RZ, R107.H0_H0 ;  /* 0x2000006bff2d7230 */ /* 0x000fe40000004100 */
[C---:B------:R-:W-:Y:S01]  /*1b80*/  FADD.FTZ R107, -R46.reuse, R121 ;  /* 0x000000792e6b7221 */ /* 0x040fe20000010100 */
[C---:B0-----:R-:W-:Y:S01]  /*1b90*/  FADD.FTZ R110, -R46.reuse, R113 ;  /* 0x000000712e6e7221 */ /* 0x041fe20000010100 */
[----:B------:R-:W-:Y:S01]  /*1ba0*/  FADD.FTZ R111, -R46, R123 ;  /* 0x0000007b2e6f7221 */ /* 0x000fe20000010100 */
[----:B------:R-:W-:Y:S02]  /*1bb0*/  HADD2.F32 R44, -RZ, R51.H0_H0 ;  /* 0x20000033ff2c7230 */ /* 0x000fe40000004100 */
[----:B------:R-:W-:Y:S01]  /*1bc0*/  FMUL.FTZ R107, R107, UR11 ;  /* 0x0000000b6b6b7c20 */ /* 0x000fe20008410000 */
[----:B------:R-:W-:Y:S01]  /*1bd0*/  FMUL.FTZ R108, R108, R45 ;  /* 0x0000002d6c6c7220 */ /* 0x000fe20000410000 */
[----:B------:R-:W-:-:S02]  /*1be0*/  HADD2.F32 R65, -RZ, R65.H0_H0 ;  /* 0x20000041ff417230 */ /* 0x000fc40000004100 */
[----:B------:R-:W-:Y:S01]  /*1bf0*/  FMUL.FTZ R110, R110, UR11 ;  /* 0x0000000b6e6e7c20 */ /* 0x000fe20008410000 */
[----:B------:R-:W-:Y:S02]  /*1c00*/  HADD2.F32 R47, -RZ, R47.H0_H0 ;  /* 0x2000002fff2f7230 */ /* 0x000fe40000004100 */
        /* <DEDUP_REMOVED lines=8> */
[----:B------:R-:W-:Y:S01]  /*1c90*/  FADD.FTZ R114, -R46, R65 ;  /* 0x000000412e727221 */ /* 0x000fe20000010100 */
[----:B------:R-:W-:-:S02]  /*1ca0*/  HADD2.F32 R44, -RZ, R49.H0_H0 ;  /* 0x20000031ff2c7230 */ /* 0x000fc40000004100 */
[----:B------:R-:W-:Y:S01]  /*1cb0*/  FADD.FTZ R6, R6, R47 ;  /* 0x0000002f06067221 */ /* 0x000fe20000010000 */
[----:B------:R-:W-:Y:S02]  /*1cc0*/  HADD2.F32 R113, -RZ, R119.H1_H1 ;  /* 0x30000077ff717230 */ /* 0x000fe40000004100 */
[-C--:B------:R-:W-:Y:S01]  /*1cd0*/  FFMA.FTZ R26, R111, R47.reuse, R26 ;  /* 0x0000002f6f1a7223 */ /* 0x080fe2000001001a */
        /* <DEDUP_REMOVED lines=10> */
[----:B------:R-:W-:-:S07]  /*1d80*/  FFMA.FTZ R50, R114, R113, R46 ;  /* 0x0000007172327223 */ /* 0x000fce000001002e */
.L_x_1672:
[----:B------:R-:W-:Y:S05]  /*1d90*/  BSYNC.RECONVERGENT B0 ;  /* 0x0000000000007941 */ /* 0x000fea0003800200 */
.L_x_1671:
        /* <DEDUP_REMOVED lines=71> */
[----:B------:R-:W-:Y:S01]  /*2210*/  ISETP.GE.U32.AND P6, PT, R68, 0x1000000, PT ;  /* 0x010000004400780c */ /* 0x000fe20003fc6070 */
[----:B------:R-:W0:Y:S01]  /*2220*/  LDC.64 R50, c[0x0][0x468] ;  /* 0x00011a00ff327b82 */ /* 0x000e220000000a00 */
[----:B------:R-:W-:Y:S01]  /*2230*/  FMUL.FTZ R45, R45, UR11 ;  /* 0x0000000b2d2d7c20 */ /* 0x000fe20008410000 */
[----:B------:R-:W-:-:S03]  /*2240*/  FMUL.FTZ R47, R46, UR11 ;  /* 0x0000000b2e2f7c20 */ /* 0x000fc60008410000 */
[----:B------:R-:W-:-:S04]  /*2250*/  FMUL.FTZ R45, R45, UR9 ;  /* 0x000000092d2d7c20 */ /* 0x000fc80008410000 */
[----:B------:R-:W-:Y:S01]  /*2260*/  FMUL.FTZ R46, R45, UR24 ;  /* 0x000000182d2e7c20 */ /* 0x000fe20008410000 */
[----:B------:R-:W-:Y:S01]  /*2270*/  FADD.FTZ R45, R91, -R48 ;  /* 0x800000305b2d7221 */ /* 0x000fe20000010000 */
[----:B------:R-:W-:Y:S01]  /*2280*/  FMUL.FTZ R48, R47, UR9 ;  /* 0x000000092f307c20 */ /* 0x000fe20008410000 */
[----:B------:R-:W-:Y:S02]  /*2290*/  FFMA.FTZ R47, R3, UR4, R44 ;  /* 0x00000004032f7c23 */ /* 0x000fe4000801002c */
[----:B------:R-:W-:Y:S01]  /*22a0*/  FMUL.FTZ R45, R45, UR11 ;  /* 0x0000000b2d2d7c20 */ /* 0x000fe20008410000 */
[----:B------:R-:W-:Y:S01]  /*22b0*/  FMUL.FTZ R48, R48, UR24 ;  /* 0x0000001830307c20 */ /* 0x000fe20008410000 */
[----:B------:R-:W-:Y:S01]  /*22c0*/  FADD.FTZ R47, R88, -R47 ;  /* 0x8000002f582f7221 */ /* 0x000fe20000010000 */
[----:B------:R-:W-:Y:S01]  /*22d0*/  FSEL R46, R46, RZ, P0 ;  /* 0x000000ff2e2e7208 */ /* 0x000fe20000000000 */
[----:B------:R-:W-:Y:S01]  /*22e0*/  FMUL.FTZ R49, R45, UR9 ;  /* 0x000000092d317c20 */ /* 0x000fe20008410000 */
[----:B------:R-:W-:Y:S01]  /*22f0*/  LOP3.LUT P0, RZ, R68, 0xff00, RZ, 0xc0, !PT ;  /* 0x0000ff0044ff7812 */ /* 0x000fe2000780c0ff */
[----:B------:R-:W-:Y:S01]  /*2300*/  FMUL.FTZ R45, R47, UR11 ;  /* 0x0000000b2f2d7c20 */ /* 0x000fe20008410000 */
[----:B------:R-:W-:Y:S01]  /*2310*/  FSEL R47, R48, RZ, P6 ;  /* 0x000000ff302f7208 */ /* 0x000fe20003000000 */
[----:B------:R-:W-:Y:S01]  /*2320*/  FMUL.FTZ R49, R49, UR24 ;  /* 0x0000001831317c20 */ /* 0x000fe20008410000 */
[----:B------:R-:W-:Y:S01]  /*2330*/  F2F.F16.F32 R46, R46 ;  /* 0x0000002e002e7304 */ /* 0x000fe20000200800 */
[----:B------:R-:W-:Y:S01]  /*2340*/  FMUL.FTZ R45, R45, UR9 ;  /* 0x000000092d2d7c20 */ /* 0x000fe20008410000 */
[C---:B0-----:R-:W-:Y:S01]  /*2350*/  IMAD.WIDE.U32 R50, R69.reuse, 0x8, R50 ;  /* 0x0000000845327825 */ /* 0x041fe200078e0032 */
[----:B------:R-:W-:-:S02]  /*2360*/  IADD3 R69, PT, PT, R69, 0x80, RZ ;  /* 0x0000008045457810 */ /* 0x000fc40007ffe0ff */
[----:B------:R-:W-:Y:S01]  /*2370*/  FSEL R49, R49, RZ, P0 ;  /* 0x000000ff31317208 */ /* 0x000fe20000000000 */
[----:B------:R-:W-:Y:S01]  /*2380*/  FMUL.FTZ R48, R45, UR24 ;  /* 0x000000182d307c20 */ /* 0x000fe20008410000 */
[----:B------:R-:W-:Y:S01]  /*2390*/  LOP3.LUT P0, RZ, R68, 0xff, RZ, 0xc0, !PT ;  /* 0x000000ff44ff7812 */ /* 0x000fe2000780c0ff */
[----:B------:R-:W0:Y:S03]  /*23a0*/  F2F.F16.F32 R47, R47 ;  /* 0x0000002f002f7304 */ /* 0x000e260000200800 */
[----:B------:R-:W-:-:S05]  /*23b0*/  FSEL R48, R48, RZ, P0 ;  /* 0x000000ff30307208 */ /* 0x000fca0000000000 */
[----:B------:R-:W1:Y:S01]  /*23c0*/  F2F.F16.F32 R45, R49 ;  /* 0x00000031002d7304 */ /* 0x000e620000200800 */
[----:B0-----:R-:W-:-:S07]  /*23d0*/  PRMT R46, R46, 0x5410, R47 ;  /* 0x000054102e2e7816 */ /* 0x001fce000000002f */
[----:B------:R-:W0:Y:S01]  /*23e0*/  F2F.F16.F32 R48, R48 ;  /* 0x0000003000307304 */ /* 0x000e220000200800 */
[----:B-1----:R-:W-:-:S05]  /*23f0*/  IMAD.WIDE.U32 R64, R45, 0x10000, RZ ;  /* 0x000100002d407825 */ /* 0x002fca00078e00ff */
[----:B------:R-:W-:Y:S02]  /*2400*/  LOP3.LUT R47, R46, R65, RZ, 0xfc, !PT ;  /* 0x000000412e2f7212 */ /* 0x000fe400078efcff */
[----:B0-----:R-:W-:-:S05]  /*2410*/  LOP3.LUT R46, R64, R48, RZ, 0xfc, !PT ;  /* 0x00000030402e7212 */ /* 0x001fca00078efcff */
[----:B------:R0:W-:Y:S02]  /*2420*/  STG.E.64 desc[UR16][R50.64], R46 ;  /* 0x0000002e32007986 */ /* 0x0001e4000c101b10 */
.L_x_1677:
[----:B------:R-:W-:Y:S05]  /*2430*/  BSYNC.RECONVERGENT B1 ;  /* 0x0000000000017941 */ /* 0x000fea0003800200 */
.L_x_1676:
[----:B------:R-:W-:Y:S04]  /*2440*/  BSSY.RECONVERGENT B1, `(.L_x_1678) ;  /* 0x000002a000017945 */ /* 0x000fe80003800200 */
[----:B------:R-:W-:Y:S05]  /*2450*/  @!P1 BRA `(.L_x_1679) ;  /* 0x0000000000a09947 */ /* 0x000fea0003800000 */
[--C-:B------:R-:W-:Y:S01]  /*2460*/  FFMA.FTZ R45, R95, UR4, R44.reuse ;  /* 0x000000045f2d7c23 */ /* 0x100fe2000801002c */
[--C-:B0-----:R-:W-:Y:S01]  /*2470*/  FFMA.FTZ R46, R98, UR4, R44.reuse ;  /* 0x00000004622e7c23 */ /* 0x101fe2000801002c */
[----:B------:R-:W-:Y:S01]  /*2480*/  FFMA.FTZ R50, R85, UR4, R44 ;  /* 0x0000000455327c23 */ /* 0x000fe2000801002c */
[----:B-----5:R-:W-:Y:S01]  /*2490*/  LOP3.LUT P0, RZ, R67, 0xff0000, RZ, 0xc0, !PT ;  /* 0x00ff000043ff7812 */ /* 0x020fe2000780c0ff */
[----:B------:R-:W-:Y:S01]  /*24a0*/  FADD.FTZ R45, R96, -R45 ;  /* 0x8000002d602d7221 */ /* 0x000fe20000010000 */
[----:B------:R-:W-:Y:S01]  /*24b0*/  FADD.FTZ R47, R97, -R46 ;  /* 0x8000002e612f7221 */ /* 0x000fe20000010000 */
[----:B------:R-:W-:Y:S02]  /*24c0*/  ISETP.GE.U32.AND P6, PT, R67, 0x1000000, PT ;  /* 0x010000004300780c */ /* 0x000fe40003fc6070 */
[----:B------:R-:W-:Y:S01]  /*24d0*/  FMUL.FTZ R45, R45, UR11 ;  /* 0x0000000b2d2d7c20 */ /* 0x000fe20008410000 */
[----:B------:R-:W-:-:S03]  /*24e0*/  FMUL.FTZ R47, R47, UR11 ;  /* 0x0000000b2f2f7c20 */ /* 0x000fc60008410000 */
[----:B------:R-:W-:Y:S01]  /*24f0*/  FMUL.FTZ R46, R45, UR9 ;  /* 0x000000092d2e7c20 */ /* 0x000fe20008410000 */
[----:B------:R-:W-:Y:S01]  /*2500*/  FFMA.FTZ R45, R82, UR4, R44 ;  /* 0x00000004522d7c23 */ /* 0x000fe2000801002c */
[----:B------:R-:W-:Y:S01]  /*2510*/  FMUL.FTZ R48, R47, UR9 ;  /* 0x000000092f307c20 */ /* 0x000fe20008410000 */
[----:B------:R-:W-:Y:S01]  /*2520*/  FADD.FTZ R47, R83, -R50 ;  /* 0x80000032532f7221 */ /* 0x000fe20000010000 */
[----:B------:R-:W-:Y:S01]  /*2530*/  FMUL.FTZ R46, R46, UR24 ;  /* 0x000000182e2e7c20 */ /* 0x000fe20008410000 */
[----:B------:R-:W-:Y:S01]  /*2540*/  FADD.FTZ R45, R80, -R45 ;  /* 0x8000002d502d7221 */ /* 0x000fe20000010000 */
[----:B------:R-:W-:Y:S01]  /*2550*/  FMUL.FTZ R48, R48, UR24 ;  /* 0x0000001830307c20 */ /* 0x000fe20008410000 */
[----:B------:R-:W0:Y:S02]  /*2560*/  LDC.64 R50, c[0x0][0x468] ;  /* 0x00011a00ff327b82 */ /* 0x000e240000000a00 */
[----:B------:R-:W-:Y:S01]  /*2570*/  FMUL.FTZ R45, R45, UR11 ;  /* 0x0000000b2d2d7c20 */ /* 0x000fe20008410000 */
[----:B------:R-:W-:-:S02]  /*2580*/  FSEL R46, R46, RZ, P0 ;  /* 0x000000ff2e2e7208 */ /* 0x000fc40000000000 */
[----:B------:R-:W-:Y:S01]  /*2590*/  LOP3.LUT P0, RZ, R67, 0xff00, RZ, 0xc0, !PT ;  /* 0x0000ff0043ff7812 */ /* 0x000fe2000780c0ff */
[----:B------:R-:W-:Y:S01]  /*25a0*/  FMUL.FTZ R49, R45, UR9 ;  /* 0x000000092d317c20 */ /* 0x000fe20008410000 */
[----:B------:R-:W-:Y:S01]  /*25b0*/  FMUL.FTZ R45, R47, UR11 ;  /* 0x0000000b2f2d7c20 */ /* 0x000fe20008410000 */
[----:B------:R-:W-:Y:S01]  /*25c0*/  FSEL R47, R48, RZ, P6 ;  /* 0x000000ff302f7208 */ /* 0x000fe20003000000 */
[----:B------:R-:W-:Y:S01]  /*25d0*/  F2F.F16.F32 R46, R46 ;  /* 0x0000002e002e7304 */ /* 0x000fe20000200800 */
[----:B------:R-:W-:Y:S01]  /*25e0*/  FMUL.FTZ R49, R49, UR24 ;  /* 0x0000001831317c20 */ /* 0x000fe20008410000 */
[----:B------:R-:W-:-:S04]  /*25f0*/  FMUL.FTZ R45, R45, UR9 ;  /* 0x000000092d2d7c20 */ /* 0x000fc80008410000 */
[----:B------:R-:W-:Y:S01]  /*2600*/  FSEL R49, R49, RZ, P0 ;  /* 0x000000ff31317208 */ /* 0x000fe20000000000 */
[----:B------:R-:W-:Y:S01]  /*2610*/  FMUL.FTZ R48, R45, UR24 ;  /* 0x000000182d307c20 */ /* 0x000fe20008410000 */
[----:B------:R-:W-:Y:S01]  /*2620*/  LOP3.LUT P0, RZ, R67, 0xff, RZ, 0xc0, !PT ;  /* 0x000000ff43ff7812 */ /* 0x000fe2000780c0ff */
[----:B------:R-:W1:Y:S03]  /*2630*/  F2F.F16.F32 R47, R47 ;  /* 0x0000002f002f7304 */ /* 0x000e660000200800 */
[----:B------:R-:W-:Y:S01]  /*2640*/  FSEL R48, R48, RZ, P0 ;  /* 0x000000ff30307208 */ /* 0x000fe20000000000 */
[C---:B0-----:R-:W-:Y:S01]  /*2650*/  IMAD.WIDE.U32 R50, R69.reuse, 0x8, R50 ;  /* 0x0000000845327825 */ /* 0x041fe200078e0032 */
[----:B------:R-:W-:-:S03]  /*2660*/  IADD3 R69, PT, PT, R69, 0x80, RZ ;  /* 0x0000008045457810 */ /* 0x000fc60007ffe0ff */
[----:B------:R-:W0:Y:S01]  /*2670*/  F2F.F16.F32 R45, R49 ;  /* 0x00000031002d7304 */ /* 0x000e220000200800 */
[----:B-1----:R-:W-:-:S07]  /*2680*/  PRMT R46, R46, 0x5410, R47 ;  /* 0x000054102e2e7816 */ /* 0x002fce000000002f */
[----:B------:R-:W1:Y:S01]  /*2690*/  F2F.F16.F32 R48, R48 ;  /* 0x0000003000307304 */ /* 0x000e620000200800 */
[----:B0-----:R-:W-:-:S05]  /*26a0*/  IMAD.WIDE.U32 R64, R45, 0x10000, RZ ;  /* 0x000100002d407825 */ /* 0x001fca00078e00ff */
[----:B------:R-:W-:Y:S02]  /*26b0*/  LOP3.LUT R47, R46, R65, RZ, 0xfc, !PT ;  /* 0x000000412e2f7212 */ /* 0x000fe400078efcff */
[----:B-1----:R-:W-:-:S05]  /*26c0*/  LOP3.LUT R46, R64, R48, RZ, 0xfc, !PT ;  /* 0x00000030402e7212 */ /* 0x002fca00078efcff */
[----:B------:R1:W-:Y:S02]  /*26d0*/  STG.E.64 desc[UR16][R50.64], R46 ;  /* 0x0000002e32007986 */ /* 0x0003e4000c101b10 */
.L_x_1679:
[----:B------:R-:W-:Y:S05]  /*26e0*/  BSYNC.RECONVERGENT B1 ;  /* 0x0000000000017941 */ /* 0x000fea0003800200 */
.L_x_1678:
[----:B------:R-:W-:Y:S04]  /*26f0*/  BSSY.RECONVERGENT B1, `(.L_x_1680) ;  /* 0x000002a000017945 */ /* 0x000fe80003800200 */
[----:B------:R-:W-:Y:S05]  /*2700*/  @!P2 BRA `(.L_x_1681) ;  /* 0x0000000000a0a947 */ /* 0x000fea0003800000 */
[--C-:B------:R-:W-:Y:S01]  /*2710*/  FFMA.FTZ R45, R99, UR4, R44.reuse ;  /* 0x00000004632d7c23 */ /* 0x100fe2000801002c */
[--C-:B01----:R-:W-:Y:S01]  /*2720*/  FFMA.FTZ R46, R102, UR4, R44.reuse ;  /* 0x00000004662e7c23 */ /* 0x103fe2000801002c */
        /* <DEDUP_REMOVED lines=38> */
.L_x_1681:
[----:B------:R-:W-:Y:S05]  /*2990*/  BSYNC.RECONVERGENT B1 ;  /* 0x0000000000017941 */ /* 0x000fea0003800200 */
.L_x_1680:
[----:B------:R-:W-:Y:S04]  /*29a0*/  BSSY.RECONVERGENT B1, `(.L_x_1682) ;  /* 0x000002a000017945 */ /* 0x000fe80003800200 */
[----:B------:R-:W-:Y:S05]  /*29b0*/  @!P3 BRA `(.L_x_1683) ;  /* 0x0000000000a0b947 */ /* 0x000fea0003800000 */
[--C-:B------:R-:W-:Y:S01]  /*29c0*/  FFMA.FTZ R45, R103, UR4, R44.reuse ;  /* 0x00000004672d7c23 */ /* 0x100fe2000801002c */
[--C-:B012---:R-:W-:Y:S01]  /*29d0*/  FFMA.FTZ R46, R106, UR4, R44.reuse ;  /* 0x000000046a2e7c23 */ /* 0x107fe2000801002c */
[--C-:B------:R-:W-:Y:S01]  /*29e0*/  FFMA.FTZ R48, R74, UR4, R44.reuse ;  /* 0x000000044a307c23 */ /* 0x100fe2000801002c */
[----:B------:R-:W-:Y:S01]  /*29f0*/  FFMA.FTZ R50, R77, UR4, R44 ;  /* 0x000000044d327c23 */ /* 0x000fe2000801002c */
[----:B------:R-:W-:Y:S01]  /*2a00*/  FADD.FTZ R45, R104, -R45 ;  /* 0x8000002d682d7221 */ /* 0x000fe20000010000 */
[----:B------:R-:W-:Y:S01]  /*2a10*/  FADD.FTZ R46, R105, -R46 ;  /* 0x8000002e692e7221 */ /* 0x000fe20000010000 */
[----:B-----5:R-:W-:Y:S02]  /*2a20*/  LOP3.LUT P0, RZ, R2, 0xff0000, RZ, 0xc0, !PT ;  /* 0x00ff000002ff7812 */ /* 0x020fe4000780c0ff */
[----:B------:R-:W-:Y:S01]  /*2a30*/  FMUL.FTZ R45, R45, UR11 ;  /* 0x0000000b2d2d7c20 */ /* 0x000fe20008410000 */
[----:B------:R-:W-:Y:S01]  /*2a40*/  FMUL.FTZ R47, R46, UR11 ;  /* 0x0000000b2e2f7c20 */ /* 0x000fe20008410000 */
[----:B------:R-:W-:-:S02]  /*2a50*/  ISETP.GE.U32.AND P6, PT, R2, 0x1000000, PT ;  /* 0x010000000200780c */ /* 0x000fc40003fc6070 */
[----:B------:R-:W-:-:S04]  /*2a60*/  FMUL.FTZ R45, R45, UR9 ;  /* 0x000000092d2d7c20 */ /* 0x000fc80008410000 */
[----:B------:R-:W-:Y:S01]  /*2a70*/  FMUL.FTZ R46, R45, UR24 ;  /* 0x000000182d2e7c20 */ /* 0x000fe20008410000 */
[----:B------:R-:W-:Y:S01]  /*2a80*/  FADD.FTZ R45, R73, -R48 ;  /* 0x80000030492d7221 */ /* 0x000fe20000010000 */
[----:B------:R-:W-:Y:S01]  /*2a90*/  FMUL.FTZ R48, R47, UR9 ;  /* 0x000000092f307c20 */ /* 0x000fe20008410000 */
[----:B------:R-:W-:Y:S02]  /*2aa0*/  FADD.FTZ R47, R75, -R50 ;  /* 0x800000324b2f7221 */ /* 0x000fe40000010000 */
[----:B------:R-:W-:Y:S01]  /*2ab0*/  FMUL.FTZ R45, R45, UR11 ;  /* 0x0000000b2d2d7c20 */ /* 0x000fe20008410000 */
[----:B------:R-:W-:Y:S01]  /*2ac0*/  FMUL.FTZ R48, R48, UR24 ;  /* 0x0000001830307c20 */ /* 0x000fe20008410000 */
[----:B------:R-:W-:Y:S01]  /*2ad0*/  FSEL R46, R46, RZ, P0 ;  /* 0x000000ff2e2e7208 */ /* 0x000fe20000000000 */
[----:B------:R-:W0:Y:S01]  /*2ae0*/  LDC.64 R50, c[0x0][0x468] ;  /* 0x00011a00ff327b82 */ /* 0x000e220000000a00 */
[----:B------:R-:W-:Y:S01]  /*2af0*/  FMUL.FTZ R49, R45, UR9 ;  /* 0x000000092d317c20 */ /* 0x000fe20008410000 */
[----:B------:R-:W-:Y:S01]  /*2b00*/  FMUL.FTZ R45, R47, UR11 ;  /* 0x0000000b2f2d7c20 */ /* 0x000fe20008410000 */
[----:B------:R-:W-:-:S02]  /*2b10*/  LOP3.LUT P0, RZ, R2, 0xff00, RZ, 0xc0, !PT ;  /* 0x0000ff0002ff7812 */ /* 0x000fc4000780c0ff */
[----:B------:R-:W-:Y:S01]  /*2b20*/  FMUL.FTZ R49, R49, UR24 ;  /* 0x0000001831317c20 */ /* 0x000fe20008410000 */
[----:B------:R-:W-:Y:S01]  /*2b30*/  FMUL.FTZ R45, R45, UR9 ;  /* 0x000000092d2d7c20 */ /* 0x000fe20008410000 */
[----:B------:R-:W-:Y:S01]  /*2b40*/  FSEL R47, R48, RZ, P6 ;  /* 0x000000ff302f7208 */ /* 0x000fe20003000000 */
[----:B------:R-:W-:Y:S02]  /*2b50*/  F2F.F16.F32 R46, R46 ;  /* 0x0000002e002e7304 */ /* 0x000fe40000200800 */
[----:B------:R-:W-:Y:S01]  /*2b60*/  FSEL R49, R49, RZ, P0 ;  /* 0x000000ff31317208 */ /* 0x000fe20000000000 */
[----:B------:R-:W-:Y:S01]  /*2b70*/  FMUL.FTZ R48, R45, UR24 ;  /* 0x000000182d307c20 */ /* 0x000fe20008410000 */
[----:B------:R-:W-:-:S04]  /*2b80*/  LOP3.LUT P0, RZ, R2, 0xff, RZ, 0xc0, !PT ;  /* 0x000000ff02ff7812 */ /* 0x000fc8000780c0ff */
[----:B------:R-:W1:Y:S01]  /*2b90*/  F2F.F16.F32 R45, R49 ;  /* 0x00000031002d7304 */ /* 0x000e620000200800 */
[----:B------:R-:W-:-:S07]  /*2ba0*/  FSEL R48, R48, RZ, P0 ;  /* 0x000000ff30307208 */ /* 0x000fce0000000000 */
[----:B------:R-:W2:Y:S01]  /*2bb0*/  F2F.F16.F32 R47, R47 ;  /* 0x0000002f002f7304 */ /* 0x000ea20000200800 */
[C---:B0-----:R-:W-:Y:S01]  /*2bc0*/  IMAD.WIDE.U32 R50, R69.reuse, 0x8, R50 ;  /* 0x0000000845327825 */ /* 0x041fe200078e0032 */
[----:B------:R-:W-:-:S03]  /*2bd0*/  IADD3 R69, PT, PT, R69, 0x80, RZ ;  /* 0x0000008045457810 */ /* 0x000fc60007ffe0ff */
[----:B-1----:R-:W-:-:S03]  /*2be0*/  IMAD.WIDE.U32 R64, R45, 0x10000, RZ ;  /* 0x000100002d407825 */ /* 0x002fc600078e00ff */
[----:B------:R-:W0:Y:S01]  /*2bf0*/  F2F.F16.F32 R48, R48 ;  /* 0x0000003000307304 */ /* 0x000e220000200800 */
[----:B--2---:R-:W-:-:S04]  /*2c00*/  PRMT R46, R46, 0x5410, R47 ;  /* 0x000054102e2e7816 */ /* 0x004fc8000000002f */
[----:B------:R-:W-:Y:S02]  /*2c10*/  LOP3.LUT R47, R46, R65, RZ, 0xfc, !PT ;  /* 0x000000412e2f7212 */ /* 0x000fe400078efcff */
[----:B0-----:R-:W-:-:S05]  /*2c20*/  LOP3.LUT R46, R64, R48, RZ, 0xfc, !PT ;  /* 0x00000030402e7212 */ /* 0x001fca00078efcff */
[----:B------:R3:W-:Y:S02]  /*2c30*/  STG.E.64 desc[UR16][R50.64], R46 ;  /* 0x0000002e32007986 */ /* 0x0007e4000c101b10 */
.L_x_1683:
[----:B------:R-:W-:Y:S05]  /*2c40*/  BSYNC.RECONVERGENT B1 ;  /* 0x0000000000017941 */ /* 0x000fea0003800200 */
.L_x_1682:
[----:B------:R-:W-:Y:S05]  /*2c50*/  @!P5 BRA `(.L_x_1684) ;  /* 0x0000003400a4d947 */ /* 0x000fea0003800000 */
[--C-:B0123--:R-:W-:Y:S01]  /*2c60*/  FFMA.FTZ R46, R114, UR4, R44.reuse ;  /* 0x00000004722e7c23 */ /* 0x10ffe2000801002c */
[--C-:B------:R-:W-:Y:S01]  /*2c70*/  FFMA.FTZ R45, R111, UR4, R44.reuse ;  /* 0x000000046f2d7c23 */ /* 0x100fe2000801002c */
[----:B------:R-:W-:Y:S01]  /*2c80*/  FFMA.FTZ R49, R107, UR4, R44 ;  /* 0x000000046b317c23 */ /* 0x000fe2000801002c */
[----:B-----5:R-:W-:Y:S01]  /*2c90*/  LOP3.LUT P0, RZ, R0, 0xff0000, RZ, 0xc0, !PT ;  /* 0x00ff000000ff7812 */ /* 0x020fe2000780c0ff */
[----:B------:R-:W-:Y:S01]  /*2ca0*/  FADD.FTZ R46, R113, -R46 ;  /* 0x8000002e712e7221 */ /* 0x000fe20000010000 */
[----:B------:R-:W-:Y:S01]  /*2cb0*/  FADD.FTZ R45, R112, -R45 ;  /* 0x8000002d702d7221 */ /* 0x000fe20000010000 */
[----:B------:R-:W-:Y:S01]  /*2cc0*/  FADD.FTZ R49, R108, -R49 ;  /* 0x800000316c317221 */ /* 0x000fe20000010000 */
[----:B------:R-:W-:Y:S01]  /*2cd0*/  ISETP.GE.U32.AND P6, PT, R0, 0x1000000, PT ;  /* 0x010000000000780c */ /* 0x000fe20003fc6070 */
[----:B------:R-:W-:Y:S01]  /*2ce0*/  FMUL.FTZ R46, R46, UR11 ;  /* 0x0000000b2e2e7c20 */ /* 0x000fe20008410000 */
[----:B------:R-:W-:Y:S01]  /*2cf0*/  FMUL.FTZ R45, R45, UR11 ;  /* 0x0000000b2d2d7c20 */ /* 0x000fe20008410000 */
[----:B------:R-:W-:-:S02]  /*2d00*/  FMUL.FTZ R49, R49, UR11 ;  /* 0x0000000b31317c20 */ /* 0x000fc40008410000 */
[----:B------:R-:W-:Y:S01]  /*2d10*/  FMUL.FTZ R47, R46, UR9 ;  /* 0x000000092e2f7c20 */ /* 0x000fe20008410000 */
[----:B------:R-:W-:Y:S01]  /*2d20*/  FFMA.FTZ R46, R110, UR4, R44 ;  /* 0x000000046e2e7c23 */ /* 0x000fe2000801002c */
[----:B------:R-:W-:Y:S02]  /*2d30*/  FMUL.FTZ R45, R45, UR9 ;  /* 0x000000092d2d7c20 */ /* 0x000fe40008410000 */
[----:B------:R-:W-:Y:S01]  /*2d40*/  FMUL.FTZ R47, R47, UR24 ;  /* 0x000000182f2f7c20 */ /* 0x000fe20008410000 */
[----:B------:R-:W-:Y:S01]  /*2d50*/  FADD.FTZ R46, R109, -R46 ;  /* 0x8000002e6d2e7221 */ /* 0x000fe20000010000 */
[----:B------:R-:W-:-:S03]  /*2d60*/  FMUL.FTZ R45, R45, UR24 ;  /* 0x000000182d2d7c20 */ /* 0x000fc60008410000 */
[----:B------:R-:W-:Y:S01]  /*2d70*/  FMUL.FTZ R44, R46, UR11 ;  /* 0x0000000b2e2c7c20 */ /* 0x000fe20008410000 */
[----:B------:R-:W-:Y:S01]  /*2d80*/  FMUL.FTZ R46, R49, UR9 ;  /* 0x00000009312e7c20 */ /* 0x000fe20008410000 */
[----:B------:R-:W-:Y:S02]  /*2d90*/  FSEL R50, R45, RZ, P0 ;  /* 0x000000ff2d327208 */ /* 0x000fe40000000000 */
[----:B------:R-:W-:Y:S01]  /*2da0*/  FMUL.FTZ R44, R44, UR9 ;  /* 0x000000092c2c7c20 */ /* 0x000fe20008410000 */
[----:B------:R-:W-:Y:S01]  /*2db0*/  LOP3.LUT P0, RZ, R0, 0xff00, RZ, 0xc0, !PT ;  /* 0x0000ff0000ff7812 */ /* 0x000fe2000780c0ff */
[----:B------:R-:W-:Y:S01]  /*2dc0*/  FMUL.FTZ R46, R46, UR24 ;  /* 0x000000182e2e7c20 */ /* 0x000fe20008410000 */
[----:B------:R-:W-:Y:S01]  /*2dd0*/  FSEL R47, R47, RZ, P6 ;  /* 0x000000ff2f2f7208 */ /* 0x000fe20003000000 */
[----:B------:R-:W-:Y:S01]  /*2de0*/  FMUL.FTZ R44, R44, UR24 ;  /* 0x000000182c2c7c20 */ /* 0x000fe20008410000 */
[----:B------:R-:W-:Y:S04]  /*2df0*/  F2F.F16.F32 R50, R50 ;  /* 0x0000003200327304 */ /* 0x000fe80000200800 */
[----:B------:R-:W-:-:S02]  /*2e00*/  FSEL R64, R44, RZ, P0 ;  /* 0x000000ff2c407208 */ /* 0x000fc40000000000 */
[----:B------:R-:W0:Y:S01]  /*2e10*/  LDC.64 R44, c[0x0][0x468] ;  /* 0x00011a00ff2c7b82 */ /* 0x000e220000000a00 */
[----:B------:R-:W-:Y:S01]  /*2e20*/  LOP3.LUT P0, RZ, R0, 0xff, RZ, 0xc0, !PT ;  /* 0x000000ff00ff7812 */ /* 0x000fe2000780c0ff */
[----:B------:R-:W1:Y:S03]  /*2e30*/  F2F.F16.F32 R48, R64 ;  /* 0x0000004000307304 */ /* 0x000e660000200800 */
[----:B------:R-:W-:-:S05]  /*2e40*/  FSEL R51, R46, RZ, P0 ;  /* 0x000000ff2e337208 */ /* 0x000fca0000000000 */
        /* <DEDUP_REMOVED lines=9> */
.L_x_1675:
        /* <DEDUP_REMOVED lines=15> */
[----:B------:R-:W0:Y:S01]  /*2fd0*/  F2F.F16.F32 R50, R48 ;  /* 0x0000003000327304 */ /* 0x000e220000200800 */
[----:B------:R-:W1:Y:S02]  /*2fe0*/  LDC.64 R122, c[0x0][0x478] ;  /* 0x00011e00ff7a7b82 */ /* 0x000e640000000a00 */
[----:B------:R-:W-:-:S05]  /*2ff0*/  FMUL.FTZ R51, R51, UR11 ;  /* 0x0000000b33337c20 */ /* 0x000fca0008410000 */
[----:B------:R2:W-:Y:S01]  /*3000*/  F2F.F16.F32 R46, R45 ;  /* 0x0000002d002e7304 */ /* 0x0005e20000200800 */
[----:B0-----:R-:W-:-:S07]  /*3010*/  IMAD.WIDE.U32 R124, R50, 0x10000, RZ ;  /* 0x00010000327c7825 */ /* 0x001fce00078e00ff */
[----:B------:R-:W0:Y:S01]  /*3020*/  F2F.F16.F32 R49, R47 ;  /* 0x0000002f00317304 */ /* 0x000e220000200800 */
[----:B--2---:R-:W-:-:S04]  /*3030*/  FMUL.FTZ R45, R45, UR9 ;  /* 0x000000092d2d7c20 */ /* 0x004fc80008410000 */
[----:B------:R-:W-:-:S03]  /*3040*/  FMUL.FTZ R45, R45, UR24 ;  /* 0x000000182d2d7c20 */ /* 0x000fc60008410000 */
[----:B------:R-:W2:Y:S01]  /*3050*/  F2F.F16.F32 R64, R51 ;  /* 0x0000003300407304 */ /* 0x000ea20000200800 */
[----:B-1----:R-:W-:Y:S01]  /*3060*/  IMAD.WIDE.U32 R122, R69, 0x8, R122 ;  /* 0x00000008457a7825 */ /* 0x002fe200078e007a */
[----:B------:R-:W-:Y:S02]  /*3070*/  FSEL R45, R45, RZ, P0 ;  /* 0x000000ff2d2d7208 */ /* 0x000fe40000000000 */
[----:B------:R-:W-:Y:S02]  /*3080*/  ISETP.GE.U32.AND P0, PT, R68, 0x1000000, PT ;  /* 0x010000004400780c */ /* 0x000fe40003f06070 */
[----:B0-----:R-:W-:Y:S02]  /*3090*/  PRMT R46, R46, 0x5410, R49 ;  /* 0x000054102e2e7816 */ /* 0x001fe40000000031 */
[----:B------:R-:W-:Y:S02]  /*30a0*/  F2F.F16.F32 R45, R45 ;  /* 0x0000002d002d7304 */ /* 0x000fe40000200800 */
[----:B------:R-:W-:Y:S01]  /*30b0*/  LOP3.LUT R65, R46, R125, RZ, 0xfc, !PT ;  /* 0x0000007d2e417212 */ /* 0x000fe200078efcff */
[----:B------:R-:W-:Y:S01]  /*30c0*/  FMUL.FTZ R46, R47, UR9 ;  /* 0x000000092f2e7c20 */ /* 0x000fe20008410000 */
[----:B------:R-:W-:Y:S01]  /*30d0*/  FMUL.FTZ R47, R48, UR9 ;  /* 0x00000009302f7c20 */ /* 0x000fe20008410000 */
[----:B------:R-:W-:Y:S01]  /*30e0*/  FMUL.FTZ R48, R51, UR9 ;  /* 0x0000000933307c20 */ /* 0x000fe20008410000 */
[----:B--2---:R-:W-:Y:S01]  /*30f0*/  LOP3.LUT R64, R124, R64, RZ, 0xfc, !PT ;  /* 0x000000407c407212 */ /* 0x004fe200078efcff */
[----:B------:R-:W-:Y:S01]  /*3100*/  FMUL.FTZ R46, R46, UR24 ;  /* 0x000000182e2e7c20 */ /* 0x000fe20008410000 */
[----:B------:R-:W-:Y:S01]  /*3110*/  FMUL.FTZ R47, R47, UR24 ;  /* 0x000000182f2f7c20 */ /* 0x000fe20008410000 */
[----:B------:R-:W-:Y:S01]  /*3120*/  FMUL.FTZ R48, R48, UR24 ;  /* 0x0000001830307c20 */ /* 0x000fe20008410000 */
[----:B------:R-:W0:Y:S01]  /*3130*/  LDC.64 R50, c[0x0][0x468] ;  /* 0x00011a00ff327b82 */ /* 0x000e220000000a00 */
[----:B------:R1:W-:Y:S01]  /*3140*/  STG.E.64 desc[UR16][R122.64], R64 ;  /* 0x000000407a007986 */ /* 0x0003e2000c101b10 */
[----:B------:R-:W-:-:S02]  /*3150*/  FSEL R121, R46, RZ, P0 ;  /* 0x000000ff2e797208 */ /* 0x000fc40000000000 */
[C---:B------:R-:W-:Y:S02]  /*3160*/  LOP3.LUT P0, RZ, R68.reuse, 0xff00, RZ, 0xc0, !PT ;  /* 0x0000ff0044ff7812 */ /* 0x040fe4000780c0ff */
[----:B------:R-:W2:Y:S02]  /*3170*/  F2F.F16.F32 R46, R121 ;  /* 0x00000079002e7304 */ /* 0x000ea40000200800 */
[----:B------:R-:W-:Y:S02]  /*3180*/  FSEL R49, R47, RZ, P0 ;  /* 0x000000ff2f317208 */ /* 0x000fe40000000000 */
[----:B------:R-:W-:-:S04]  /*3190*/  LOP3.LUT P0, RZ, R68, 0xff, RZ, 0xc0, !PT ;  /* 0x000000ff44ff7812 */ /* 0x000fc8000780c0ff */
[----:B------:R-:W-:Y:S01]  /*31a0*/  FSEL R48, R48, RZ, P0 ;  /* 0x000000ff30307208 */ /* 0x000fe20000000000 */
[----:B------:R-:W3:Y:S01]  /*31b0*/  F2F.F16.F32 R47, R49 ;  /* 0x00000031002f7304 */ /* 0x000ee20000200800 */
[----:B--2---:R-:W-:-:S07]  /*31c0*/  PRMT R45, R45, 0x5410, R46 ;  /* 0x000054102d2d7816 */ /* 0x004fce000000002e */
[----:B------:R-:W2:Y:S01]  /*31d0*/  F2F.F16.F32 R48, R48 ;  /* 0x0000003000307304 */ /* 0x000ea20000200800 */
[C---:B0-----:R-:W-:Y:S01]  /*31e0*/  IMAD.WIDE.U32 R50, R69.reuse, 0x8, R50 ;  /* 0x0000000845327825 */ /* 0x041fe200078e0032 */
[----:B------:R-:W-:-:S03]  /*31f0*/  IADD3 R69, PT, PT, R69, 0x80, RZ ;  /* 0x0000008045457810 */ /* 0x000fc60007ffe0ff */
[----:B---3--:R-:W-:-:S05]  /*3200*/  IMAD.WIDE.U32 R46, R47, 0x10000, RZ ;  /* 0x000100002f2e7825 */ /* 0x008fca00078e00ff */
[----:B------:R-:W-:Y:S02]  /*3210*/  LOP3.LUT R47, R45, R47, RZ, 0xfc, !PT ;  /* 0x0000002f2d2f7212 */ /* 0x000fe400078efcff */
[----:B--2---:R-:W-:-:S05]  /*3220*/  LOP3.LUT R46, R46, R48, RZ, 0xfc, !PT ;  /* 0x000000302e2e7212 */ /* 0x004fca00078efcff */
[----:B------:R1:W-:Y:S02]  /*3230*/  STG.E.64 desc[UR16][R50.64], R46 ;  /* 0x0000002e32007986 */ /* 0x0003e4000c101b10 */
.L_x_1686:
[----:B------:R-:W-:Y:S05]  /*3240*/  BSYNC.RECONVERGENT B1 ;  /* 0x0000000000017941 */ /* 0x000fea0003800200 */
.L_x_1685:
[----:B------:R-:W-:Y:S04]  /*3250*/  BSSY.RECONVERGENT B1, `(.L_x_1687) ;  /* 0x0000035000017945 */ /* 0x000fe80003800200 */
[----:B------:R-:W-:Y:S05]  /*3260*/  @!P1 BRA `(.L_x_1688) ;  /* 0x0000000000cc9947 */ /* 0x000fea0003800000 */
[--C-:B------:R-:W-:Y:S01]  /*3270*/  FFMA.FTZ R49, R82, UR4, R44.reuse ;  /* 0x0000000452317c23 */ /* 0x100fe2000801002c */
[--C-:B------:R-:W-:Y:S01]  /*3280*/  FFMA.FTZ R45, R95, UR4, R44.reuse ;  /* 0x000000045f2d7c23 */ /* 0x100fe2000801002c */
[--C-:B-1----:R-:W-:Y:S01]  /*3290*/  FFMA.FTZ R46, R98, UR4, R44.reuse ;  /* 0x00000004622e7c23 */ /* 0x102fe2000801002c */
        /* <DEDUP_REMOVED lines=8> */
[----:B-----5:R-:W-:Y:S01]  /*3320*/  LOP3.LUT P0, RZ, R67, 0xff0000, RZ, 0xc0, !PT ;  /* 0x00ff000043ff7812 */ /* 0x020fe2000780c0ff */
[----:B------:R-:W0:Y:S01]  /*3330*/  F2F.F16.F32 R50, R48 ;  /* 0x0000003000327304 */ /* 0x000e220000200800 */
[----:B------:R-:W-:Y:S01]  /*3340*/  FMUL.FTZ R51, R51, UR11 ;  /* 0x0000000b33337c20 */ /* 0x000fe20008410000 */
[----:B------:R-:W1:Y:S06]  /*3350*/  LDC.64 R122, c[0x0][0x478] ;  /* 0x00011e00ff7a7b82 */ /* 0x000e6c0000000a00 */
[----:B------:R2:W-:Y:S01]  /*3360*/  F2F.F16.F32 R46, R45 ;  /* 0x0000002d002e7304 */ /* 0x0005e20000200800 */
[----:B0-----:R-:W-:-:S07]  /*3370*/  IMAD.WIDE.U32 R124, R50, 0x10000, RZ ;  /* 0x00010000327c7825 */ /* 0x001fce00078e00ff */
[----:B------:R-:W0:Y:S01]  /*3380*/  F2F.F16.F32 R49, R47 ;  /* 0x0000002f00317304 */ /* 0x000e220000200800 */
[----:B--2---:R-:W-:-:S04]  /*3390*/  FMUL.FTZ R45, R45, UR9 ;  /* 0x000000092d2d7c20 */ /* 0x004fc80008410000 */
[----:B------:R-:W-:-:S03]  /*33a0*/  FMUL.FTZ R45, R45, UR24 ;  /* 0x000000182d2d7c20 */ /* 0x000fc60008410000 */
[----:B------:R-:W2:Y:S02]  /*33b0*/  F2F.F16.F32 R64, R51 ;  /* 0x0000003300407304 */ /* 0x000ea40000200800 */
[----:B------:R-:W-:Y:S01]  /*33c0*/  FSEL R45, R45, RZ, P0 ;  /* 0x000000ff2d2d7208 */ /* 0x000fe20000000000 */
[----:B-1----:R-:W-:Y:S01]  /*33d0*/  IMAD.WIDE.U32 R122, R69, 0x8, R122 ;  /* 0x00000008457a7825 */ /* 0x002fe200078e007a */
        /* <DEDUP_REMOVED lines=14> */
[----:B------:R-:W-:Y:S02]  /*34c0*/  LOP3.LUT P0, RZ, R67, 0xff00, RZ, 0xc0, !PT ;  /* 0x0000ff0043ff7812 */ /* 0x000fe4000780c0ff */
[----:B------:R-:W1:Y:S02]  /*34d0*/  F2F.F16.F32 R46, R121 ;  /* 0x00000079002e7304 */ /* 0x000e640000200800 */
[----:B------:R-:W-:Y:S02]  /*34e0*/  FSEL R49, R47, RZ, P0 ;  /* 0x000000ff2f317208 */ /* 0x000fe40000000000 */
[----:B------:R-:W-:-:S04]  /*34f0*/  LOP3.LUT P0, RZ, R67, 0xff, RZ, 0xc0, !PT ;  /* 0x000000ff43ff7812 */ /* 0x000fc8000780c0ff */
[----:B------:R-:W-:Y:S01]  /*3500*/  FSEL R48, R48, RZ, P0 ;  /* 0x000000ff30307208 */ /* 0x000fe20000000000 */
[----:B------:R-:W3:Y:S01]  /*3510*/  F2F.F16.F32 R47, R49 ;  /* 0x00000031002f7304 */ /* 0x000ee20000200800 */
[----:B-1----:R-:W-:-:S07]  /*3520*/  PRMT R45, R45, 0x5410, R46 ;  /* 0x000054102d2d7816 */ /* 0x002fce000000002e */
[----:B------:R-:W1:Y:S01]  /*3530*/  F2F.F16.F32 R48, R48 ;  /* 0x0000003000307304 */ /* 0x000e620000200800 */
[C---:B0-----:R-:W-:Y:S01]  /*3540*/  IMAD.WIDE.U32 R50, R69.reuse, 0x8, R50 ;  /* 0x0000000845327825 */ /* 0x041fe200078e0032 */
[----:B------:R-:W-:-:S03]  /*3550*/  IADD3 R69, PT, PT, R69, 0x80, RZ ;  /* 0x0000008045457810 */ /* 0x000fc60007ffe0ff */
[----:B---3--:R-:W-:-:S05]  /*3560*/  IMAD.WIDE.U32 R46, R47, 0x10000, RZ ;  /* 0x000100002f2e7825 */ /* 0x008fca00078e00ff */
[----:B------:R-:W-:Y:S02]  /*3570*/  LOP3.LUT R47, R45, R47, RZ, 0xfc, !PT ;  /* 0x0000002f2d2f7212 */ /* 0x000fe400078efcff */
[----:B-1----:R-:W-:-:S05]  /*3580*/  LOP3.LUT R46, R46, R48, RZ, 0xfc, !PT ;  /* 0x000000302e2e7212 */ /* 0x002fca00078efcff */
[----:B------:R2:W-:Y:S02]  /*3590*/  STG.E.64 desc[UR16][R50.64], R46 ;  /* 0x0000002e32007986 */ /* 0x0005e4000c101b10 */
.L_x_1688:
[----:B------:R-:W-:Y:S05]  /*35a0*/  BSYNC.RECONVERGENT B1 ;  /* 0x0000000000017941 */ /* 0x000fea0003800200 */
.L_x_1687:
[----:B------:R-:W-:Y:S04]  /*35b0*/  BSSY.RECONVERGENT B1, `(.L_x_1689) ;  /* 0x0000035000017945 */ /* 0x000fe80003800200 */
[----:B------:R-:W-:Y:S05]  /*35c0*/  @!P2 BRA `(.L_x_1690) ;  /* 0x0000000000cca947 */ /* 0x000fea0003800000 */
[--C-:B------:R-:W-:Y:S01]  /*35d0*/  FFMA.FTZ R49, R78, UR4, R44.reuse ;  /* 0x000000044e317c23 */ /* 0x100fe2000801002c */
[--C-:B------:R-:W-:Y:S01]  /*35e0*/  FFMA.FTZ R45, R99, UR4, R44.reuse ;  /* 0x00000004632d7c23 */ /* 0x100fe2000801002c */
[--C-:B-12---:R-:W-:Y:S01]  /*35f0*/  FFMA.FTZ R46, R102, UR4, R44.reuse ;  /* 0x00000004662e7c23 */ /* 0x106fe2000801002c */
        /* <DEDUP_REMOVED lines=35> */
[----:B------:R-:W1:Y:S02]  /*3830*/  F2F.F16.F32 R46, R121 ;  /* 0x00000079002e7304 */ /* 0x000e640000200800 */
[----:B------:R-:W-:Y:S02]  /*3840*/  FSEL R49, R47, RZ, P0 ;  /* 0x000000ff2f317208 */ /* 0x000fe40000000000 */
[----:B------:R-:W-:-:S04]  /*3850*/  LOP3.LUT P0, RZ, R66, 0xff, RZ, 0xc0, !PT ;  /* 0x000000ff42ff7812 */ /* 0x000fc8000780c0ff */
[----:B------:R-:W-:Y:S01]  /*3860*/  FSEL R48, R48, RZ, P0 ;  /* 0x000000ff30307208 */ /* 0x000fe20000000000 */
[----:B------:R-:W2:Y:S01]  /*3870*/  F2F.F16.F32 R47, R49 ;  /* 0x00000031002f7304 */ /* 0x000ea20000200800 */
[----:B-1----:R-:W-:-:S07]  /*3880*/  PRMT R45, R45, 0x5410, R46 ;  /* 0x000054102d2d7816 */ /* 0x002fce000000002e */
[----:B------:R-:W1:Y:S01]  /*3890*/  F2F.F16.F32 R48, R48 ;  /* 0x0000003000307304 */ /* 0x000e620000200800 */
[C---:B0-----:R-:W-:Y:S01]  /*38a0*/  IMAD.WIDE.U32 R50, R69.reuse, 0x8, R50 ;  /* 0x0000000845327825 */ /* 0x041fe200078e0032 */
[----:B------:R-:W-:-:S03]  /*38b0*/  IADD3 R69, PT, PT, R69, 0x80, RZ ;  /* 0x0000008045457810 */ /* 0x000fc60007ffe0ff */
[----:B--2---:R-:W-:-:S05]  /*38c0*/  IMAD.WIDE.U32 R46, R47, 0x10000, RZ ;  /* 0x000100002f2e7825 */ /* 0x004fca00078e00ff */
[----:B------:R-:W-:Y:S02]  /*38d0*/  LOP3.LUT R47, R45, R47, RZ, 0xfc, !PT ;  /* 0x0000002f2d2f7212 */ /* 0x000fe400078efcff */
[----:B-1----:R-:W-:-:S05]  /*38e0*/  LOP3.LUT R46, R46, R48, RZ, 0xfc, !PT ;  /* 0x000000302e2e7212 */ /* 0x002fca00078efcff */
[----:B------:R3:W-:Y:S02]  /*38f0*/  STG.E.64 desc[UR16][R50.64], R46 ;  /* 0x0000002e32007986 */ /* 0x0007e4000c101b10 */
.L_x_1690:
[----:B------:R-:W-:Y:S05]  /*3900*/  BSYNC.RECONVERGENT B1 ;  /* 0x0000000000017941 */ /* 0x000fea0003800200 */
.L_x_1689:
[----:B------:R-:W-:Y:S04]  /*3910*/  BSSY.RECONVERGENT B1, `(.L_x_1691) ;  /* 0x0000035000017945 */ /* 0x000fe80003800200 */
[----:B------:R-:W-:Y:S05]  /*3920*/  @!P3 BRA `(.L_x_1692) ;  /* 0x0000000000ccb947 */ /* 0x000fea0003800000 */
[--C-:B------:R-:W-:Y:S01]  /*3930*/  FFMA.FTZ R48, R74, UR4, R44.reuse ;  /* 0x000000044a307c23 */ /* 0x100fe2000801002c */
[--C-:B------:R-:W-:Y:S01]  /*3940*/  FFMA.FTZ R45, R103, UR4, R44.reuse ;  /* 0x00000004672d7c23 */ /* 0x100fe2000801002c */
[--C-:B-123--:R-:W-:Y:S01]  /*3950*/  FFMA.FTZ R46, R106, UR4, R44.reuse ;  /* 0x000000046a2e7c23 */ /* 0x10efe2000801002c */
        /* <DEDUP_REMOVED lines=48> */
.L_x_1692:
[----:B------:R-:W-:Y:S05]  /*3c60*/  BSYNC.RECONVERGENT B1 ;  /* 0x0000000000017941 */ /* 0x000fea0003800200 */
.L_x_1691:
[----:B------:R-:W-:Y:S05]  /*3c70*/  @!P5 BRA `(.L_x_1684) ;  /* 0x00000024009cd947 */ /* 0x000fea0003800000 */
[--C-:B------:R-:W-:Y:S01]  /*3c80*/  FFMA.FTZ R45, R111, UR4, R44.reuse ;  /* 0x000000046f2d7c23 */ /* 0x100fe2000801002c */
[--C-:B------:R-:W-:Y:S01]  /*3c90*/  FFMA.FTZ R48, R114, UR4, R44.reuse ;  /* 0x0000000472307c23 */ /* 0x100fe2000801002c */
[--C-:B-1234-:R-:W-:Y:S01]  /*3ca0*/  FFMA.FTZ R50, R110, UR4, R44.reuse ;  /* 0x000000046e327c23 */ /* 0x11efe2000801002c */
[----:B------:R-:W-:Y:S01]  /*3cb0*/  FFMA.FTZ R51, R107, UR4, R44 ;  /* 0x000000046b337c23 */ /* 0x000fe2000801002c */
[----:B------:R-:W-:Y:S01]  /*3cc0*/  FADD.FTZ R45, R112, -R45 ;  /* 0x8000002d702d7221 */ /* 0x000fe20000010000 */
[----:B------:R-:W0:Y:S01]  /*3cd0*/  LDC.64 R64, c[0x0][0x478] ;  /* 0x00011e00ff407b82 */ /* 0x000e220000000a00 */
[----:B------:R-:W-:Y:S01]  /*3ce0*/  FADD.FTZ R49, R109, -R50 ;  /* 0x800000326d317221 */ /* 0x000fe20000010000 */
[----:B------:R-:W-:Y:S01]  /*3cf0*/  FADD.FTZ R50, R108, -R51 ;  /* 0x800000336c327221 */ /* 0x000fe20000010000 */
[----:B------:R-:W-:Y:S01]  /*3d00*/  FMUL.FTZ R46, R45, UR11 ;  /* 0x0000000b2d2e7c20 */ /* 0x000fe20008410000 */
[----:B------:R-:W-:Y:S01]  /*3d10*/  FADD.FTZ R45, R113, -R48 ;  /* 0x80000030712d7221 */ /* 0x000fe20000010000 */
[----:B------:R-:W-:Y:S01]  /*3d20*/  FMUL.FTZ R44, R49, UR11 ;  /* 0x0000000b312c7c20 */ /* 0x000fe20008410000 */
[----:B------:R-:W-:Y:S01]  /*3d30*/  FMUL.FTZ R50, R50, UR11 ;  /* 0x0000000b32327c20 */ /* 0x000fe20008410000 */
[----:B------:R1:W-:Y:S01]  /*3d40*/  F2F.F16.F32 R48, R46 ;  /* 0x0000002e00307304 */ /* 0x0003e20000200800 */
[----:B------:R-:W-:Y:S01]  /*3d50*/  FMUL.FTZ R45, R45, UR11 ;  /* 0x0000000b2d2d7c20 */ /* 0x000fe20008410000 */
[----:B-----5:R-:W-:-:S06]  /*3d60*/  LOP3.LUT P0, RZ, R0, 0xff0000, RZ, 0xc0, !PT ;  /* 0x00ff000000ff7812 */ /* 0x020fcc000780c0ff */
[----:B------:R2:W3:Y:S01]  /*3d70*/  F2F.F16.F32 R47, R45 ;  /* 0x0000002d002f7304 */ /* 0x0004e20000200800 */
[----:B-1----:R-:W-:-:S04]  /*3d80*/  FMUL.FTZ R46, R46, UR9 ;  /* 0x000000092e2e7c20 */ /* 0x002fc80008410000 */
[----:B------:R-:W-:-:S03]  /*3d90*/  FMUL.FTZ R46, R46, UR24 ;  /* 0x000000182e2e7c20 */ /* 0x000fc60008410000 */
[----:B------:R1:W4:Y:S01]  /*3da0*/  F2F.F16.F32 R49, R44 ;  /* 0x0000002c00317304 */ /* 0x0003220000200800 */
[----:B--2---:R-:W-:Y:S01]  /*3db0*/  FMUL.FTZ R45, R45, UR9 ;  /* 0x000000092d2d7c20 */ /* 0x004fe20008410000 */
[----:B------:R-:W-:Y:S01]  /*3dc0*/  FSEL R46, R46, RZ, P0 ;  /* 0x000000ff2e2e7208 */ /* 0x000fe20000000000 */
[----:B0-----:R-:W-:Y:S01]  /*3dd0*/  IMAD.WIDE.U32 R64, R69, 0x8, R64 ;  /* 0x0000000845407825 */ /* 0x001fe200078e0040 */
[----:B------:R-:W-:-:S03]  /*3de0*/  ISETP.GE.U32.AND P0, PT, R0, 0x1000000, PT ;  /* 0x010000000000780c */ /* 0x000fc60003f06070 */
[----:B------:R-:W-:Y:S01]  /*3df0*/  FMUL.FTZ R45, R45, UR24 ;  /* 0x000000182d2d7c20 */ /* 0x000fe20008410000 */
[----:B---3--:R-:W-:Y:S01]  /*3e00*/  PRMT R47, R48, 0x5410, R47 ;  /* 0x00005410302f7816 */ /* 0x008fe2000000002f */
[----:B------:R-:W0:Y:S01]  /*3e10*/  F2F.F16.F32 R51, R50 ;  /* 0x0000003200337304 */ /* 0x000e220000200800 */
[----:B-1----:R-:W-:-:S04]  /*3e20*/  FMUL.FTZ R44, R44, UR9 ;  /* 0x000000092c2c7c20 */ /* 0x002fc80008410000 */
[----:B------:R-:W-:Y:S01]  /*3e30*/  FMUL.FTZ R44, R44, UR24 ;  /* 0x000000182c2c7c20 */ /* 0x000fe20008410000 */
[----:B----4-:R-:W-:Y:S02]  /*3e40*/  IMAD.WIDE.U32 R48, R49, 0x10000, RZ ;  /* 0x0001000031307825 */ /* 0x010fe400078e00ff */
[----:B------:R-:W-:Y:S03]  /*3e50*/  F2F.F16.F32 R46, R46 ;  /* 0x0000002e002e7304 */ /* 0x000fe60000200800 */
[----:B------:R-:W-:Y:S02]  /*3e60*/  LOP3.LUT R49, R47, R49, RZ, 0xfc, !PT ;  /* 0x000000312f317212 */ /* 0x000fe400078efcff */
[----:B------:R-:W-:Y:S02]  /*3e70*/  FSEL R47, R45, RZ, P0 ;  /* 0x000000ff2d2f7208 */ /* 0x000fe40000000000 */
[----:B0-----:R-:W-:-:S02]  /*3e80*/  LOP3.LUT R48, R48, R51, RZ, 0xfc, !PT ;  /* 0x0000003330307212 */ /* 0x001fc400078efcff */
[----:B------:R-:W-:Y:S02]  /*3e90*/  LOP3.LUT P0, RZ, R0, 0xff00, RZ, 0xc0, !PT ;  /* 0x0000ff0000ff7812 */ /* 0x000fe4000780c0ff */
[----:B------:R-:W0:Y:S01]  /*3ea0*/  F2F.F16.F32 R47, R47 ;  /* 0x0000002f002f7304 */ /* 0x000e220000200800 */
[----:B------:R1:W-:Y:S02]  /*3eb0*/  STG.E.64 desc[UR16][R64.64], R48 ;  /* 0x0000003040007986 */ /* 0x0003e4000c101b10 */
[----:B-1----:R-:W-:Y:S01]  /*3ec0*/  FMUL.FTZ R48, R50, UR9 ;  /* 0x0000000932307c20 */ /* 0x002fe20008410000 */
[----:B------:R-:W-:Y:S02]  /*3ed0*/  FSEL R49, R44, RZ, P0 ;  /* 0x000000ff2c317208 */ /* 0x000fe40000000000 */
[----:B------:R-:W-:Y:S01]  /*3ee0*/  LOP3.LUT P0, RZ, R0, 0xff, RZ, 0xc0, !PT ;  /* 0x000000ff00ff7812 */ /* 0x000fe2000780c0ff */
[----:B------:R-:W-:Y:S01]  /*3ef0*/  FMUL.FTZ R48, R48, UR24 ;  /* 0x0000001830307c20 */ /* 0x000fe20008410000 */
[----:B------:R-:W1:Y:S01]  /*3f00*/  LDC.64 R44, c[0x0][0x468] ;  /* 0x00011a00ff2c7b82 */ /* 0x000e620000000a00 */
[----:B0-----:R-:W-:Y:S01]  /*3f10*/  PRMT R46, R46, 0x5410, R47 ;  /* 0x000054102e2e7816 */ /* 0x001fe2000000002f */
[----:B------:R-:W0:Y:S02]  /*3f20*/  F2F.F16.F32 R49, R49 ;  /* 0x0000003100317304 */ /* 0x000e240000200800 */
[----:B------:R-:W-:-:S06]  /*3f30*/  FSEL R48, R48, RZ, P0 ;  /* 0x000000ff30307208 */ /* 0x000fcc0000000000 */
[----:B------:R-:W2:Y:S01]  /*3f40*/  F2F.F16.F32 R48, R48 ;  /* 0x0000003000307304 */ /* 0x000ea20000200800 */
[----:B0-----:R-:W-:-:S05]  /*3f50*/  IMAD.WIDE.U32 R50, R49, 0x10000, RZ ;  /* 0x0001000031327825 */ /* 0x001fca00078e00ff */
[----:B------:R-:W-:Y:S01]  /*3f60*/  LOP3.LUT R47, R46, R51, RZ, 0xfc, !PT ;  /* 0x000000332e2f7212 */ /* 0x000fe200078efcff */
[----:B-1----:R-:W-:Y:S01]  /*3f70*/  IMAD.WIDE.U32 R44, R69, 0x8, R44 ;  /* 0x00000008452c7825 */ /* 0x002fe200078e002c */
[----:B--2---:R-:W-:-:S05]  /*3f80*/  LOP3.LUT R46, R50, R48, RZ, 0xfc, !PT ;  /* 0x00000030322e7212 */ /* 0x004fca00078efcff */
[----:B------:R0:W-:Y:S01]  /*3f90*/  STG.E.64 desc[UR16][R44.64], R46 ;  /* 0x0000002e2c007986 */ /* 0x0001e2000c101b10 */
[----:B------:R-:W-:Y:S05]  /*3fa0*/  BRA `(.L_x_1684) ;  /* 0x0000002000d07947 */ /* 0x000fea0003800000 */
.L_x_1674:
        /* <DEDUP_REMOVED lines=8> */
[--C-:B------:R-:W-:Y:S01]  /*4030*/  FFMA.FTZ R48, R94, UR4, R44.reuse ;  /* 0x000000045e307c23 */ /* 0x100fe2000801002c */
[----:B------:R-:W-:Y:S01]  /*4040*/  FFMA.FTZ R49, R3, UR4, R44 ;  /* 0x0000000403317c23 */ /* 0x000fe2000801002c */
[----:B------:R-:W-:Y:S01]  /*4050*/  SHF.R.U32.HI R50, RZ, 0x10, R55 ;  /* 0x00000010ff327819 */ /* 0x000fe20000011637 */
[----:B------:R-:W-:Y:S02]  /*4060*/  HADD2.F32 R46, -RZ, R45.H0_H0 ;  /* 0x2000002dff2e7230 */ /* 0x000fe40000004100 */
[----:B------:R-:W-:Y:S01]  /*4070*/  FADD.FTZ R47, R90, -R47 ;  /* 0x8000002f5a2f7221 */ /* 0x000fe20000010000 */
[----:B------:R-:W-:Y:S01]  /*4080*/  MOV R45, R54 ;  /* 0x00000036002d7202 */ /* 0x000fe20000000f00 */
[----:B------:R-:W-:Y:S02]  /*4090*/  HADD2.F32 R50, -RZ, R50.H0_H0 ;  /* 0x20000032ff327230 */ /* 0x000fe40000004100 */
[----:B------:R-:W-:Y:S01]  /*40a0*/  FFMA.FTZ R46, R47, UR11, R46 ;  /* 0x0000000b2f2e7c23 */ /* 0x000fe2000801002e */
[----:B------:R-:W-:Y:S01]  /*40b0*/  FADD.FTZ R47, R93, -R48 ;  /* 0x800000305d2f7221 */ /* 0x000fe20000010000 */
[----:B------:R-:W-:-:S02]  /*40c0*/  HADD2.F32 R45, -RZ, R45.H0_H0 ;  /* 0x2000002dff2d7230 */ /* 0x000fc40000004100 */
[----:B------:R-:W-:Y:S01]  /*40d0*/  FADD.FTZ R48, R88, -R49 ;  /* 0x8000003158307221 */ /* 0x000fe20000010000 */
[----:B------:R-:W-:Y:S01]  /*40e0*/  SHF.R.U64 R49, R54, 0x10, R55 ;  /* 0x0000001036317819 */ /* 0x000fe20000001237 */
[----:B------:R-:W-:Y:S01]  /*40f0*/  FMUL.FTZ R46, R46, UR9 ;  /* 0x000000092e2e7c20 */ /* 0x000fe20008410000 */
[----:B------:R-:W-:Y:S01]  /*4100*/  FFMA.FTZ R47, R47, UR11, R50 ;  /* 0x0000000b2f2f7c23 */ /* 0x000fe20008010032 */
[----:B------:R-:W-:Y:S01]  /*4110*/  FFMA.FTZ R45, R48, UR11, R45 ;  /* 0x0000000b302d7c23 */ /* 0x000fe2000801002d */
[----:B------:R-:W-:Y:S01]  /*4120*/  FFMA.FTZ R48, R92, UR4, R44 ;  /* 0x000000045c307c23 */ /* 0x000fe2000801002c */
[----:B------:R-:W-:Y:S02]  /*4130*/  HADD2.F32 R49, -RZ, R49.H0_H0 ;  /* 0x20000031ff317230 */ /* 0x000fe40000004100 */
[----:B------:R-:W-:Y:S01]  /*4140*/  FMUL.FTZ R46, R46, UR24 ;  /* 0x000000182e2e7c20 */ /* 0x000fe20008410000 */
[----:B------:R-:W-:Y:S01]  /*4150*/  LOP3.LUT P0, RZ, R68, 0xff0000, RZ, 0xc0, !PT ;  /* 0x00ff000044ff7812 */ /* 0x000fe2000780c0ff */
[----:B------:R-:W-:Y:S01]  /*4160*/  FADD.FTZ R48, R91, -R48 ;  /* 0x800000305b307221 */ /* 0x000fe20000010000 */
[----:B------:R-:W-:Y:S01]  /*4170*/  FMUL.FTZ R47, R47, UR9 ;  /* 0x000000092f2f7c20 */ /* 0x000fe20008410000 */
[----:B------:R-:W-:Y:S01]  /*4180*/  FMUL.FTZ R45, R45, UR9 ;  /* 0x000000092d2d7c20 */ /* 0x000fe20008410000 */
[----:B------:R-:W-:Y:S01]  /*4190*/  FSEL R46, R46, RZ, P0 ;  /* 0x000000ff2e2e7208 */ /* 0x000fe20000000000 */
[----:B------:R-:W-:Y:S01]  /*41a0*/  FFMA.FTZ R48, R48, UR11, R49 ;  /* 0x0000000b30307c23 */ /* 0x000fe20008010031 */
[----:B------:R-:W-:Y:S01]  /*41b0*/  FMUL.FTZ R47, R47, UR24 ;  /* 0x000000182f2f7c20 */ /* 0x000fe20008410000 */
[----:B------:R-:W-:Y:S01]  /*41c0*/  ISETP.GE.U32.AND P0, PT, R68, 0x1000000, PT ;  /* 0x010000004400780c */ /* 0x000fe20003f06070 */
[----:B------:R-:W0:Y:S01]  /*41d0*/  LDC.64 R50, c[0x0][0x468] ;  /* 0x00011a00ff327b82 */ /* 0x000e220000000a00 */
[----:B------:R-:W-:Y:S01]  /*41e0*/  FMUL.FTZ R48, R48, UR9 ;  /* 0x0000000930307c20 */ /* 0x000fe20008410000 */
[----:B------:R-:W-:Y:S01]  /*41f0*/  F2F.F16.F32 R46, R46 ;  /* 0x0000002e002e7304 */ /* 0x000fe20000200800 */
[----:B------:R-:W-:-:S02]  /*4200*/  FSEL R47, R47, RZ, P0 ;  /* 0x000000ff2f2f7208 */ /* 0x000fc40000000000 */
[----:B------:R-:W-:Y:S01]  /*4210*/  FMUL.FTZ R48, R48, UR24 ;  /* 0x0000001830307c20 */ /* 0x000fe20008410000 */
[----:B------:R-:W-:-:S04]  /*4220*/  LOP3.LUT P0, RZ, R68, 0xff00, RZ, 0xc0, !PT ;  /* 0x0000ff0044ff7812 */ /* 0x000fc8000780c0ff */
[----:B------:R-:W-:Y:S01]  /*4230*/  FSEL R49, R48, RZ, P0 ;  /* 0x000000ff30317208 */ /* 0x000fe20000000000 */
[----:B------:R-:W-:Y:S01]  /*4240*/  FMUL.FTZ R48, R45, UR24 ;  /* 0x000000182d307c20 */ /* 0x000fe20008410000 */
[----:B------:R-:W-:Y:S01]  /*4250*/  LOP3.LUT P0, RZ, R68, 0xff, RZ, 0xc0, !PT ;  /* 0x000000ff44ff7812 */ /* 0x000fe2000780c0ff */
[----:B------:R-:W1:Y:S03]  /*4260*/  F2F.F16.F32 R47, R47 ;  /* 0x0000002f002f7304 */ /* 0x000e660000200800 */
[----:B------:R-:W-:-:S05]  /*4270*/  FSEL R48, R48, RZ, P0 ;  /* 0x000000ff30307208 */ /* 0x000fca0000000000 */
[----:B------:R-:W2:Y:S01]  /*4280*/  F2F.F16.F32 R45, R49 ;  /* 0x00000031002d7304 */ /* 0x000ea20000200800 */
[C---:B0-----:R-:W-:Y:S01]  /*4290*/  IMAD.WIDE.U32 R50, R69.reuse, 0x8, R50 ;  /* 0x0000000845327825 */ /* 0x041fe200078e0032 */
[----:B------:R-:W-:Y:S02]  /*42a0*/  IADD3 R69, PT, PT, R69, 0x80, RZ ;  /* 0x0000008045457810 */ /* 0x000fe40007ffe0ff */
[----:B-1----:R-:W-:-:S04]  /*42b0*/  PRMT R46, R46, 0x5410, R47 ;  /* 0x000054102e2e7816 */ /* 0x002fc8000000002f */
[----:B------:R-:W0:Y:S01]  /*42c0*/  F2F.F16.F32 R48, R48 ;  /* 0x0000003000307304 */ /* 0x000e220000200800 */
[----:B--2---:R-:W-:-:S05]  /*42d0*/  IMAD.WIDE.U32 R64, R45, 0x10000, RZ ;  /* 0x000100002d407825 */ /* 0x004fca00078e00ff */
[----:B------:R-:W-:Y:S02]  /*42e0*/  LOP3.LUT R47, R46, R65, RZ, 0xfc, !PT ;  /* 0x000000412e2f7212 */ /* 0x000fe400078efcff */
[----:B0-----:R-:W-:-:S05]  /*42f0*/  LOP3.LUT R46, R64, R48, RZ, 0xfc, !PT ;  /* 0x00000030402e7212 */ /* 0x001fca00078efcff */
[----:B------:R0:W-:Y:S02]  /*4300*/  STG.E.64 desc[UR16][R50.64], R46 ;  /* 0x0000002e32007986 */ /* 0x0001e4000c101b10 */
.L_x_1695:
[----:B------:R-:W-:Y:S05]  /*4310*/  BSYNC.RECONVERGENT B1 ;  /* 0x0000000000017941 */ /* 0x000fea0003800200 */
.L_x_1694:
[----:B------:R-:W-:Y:S04]  /*4320*/  BSSY.RECONVERGENT B1, `(.L_x_1696) ;  /* 0x0000032000017945 */ /* 0x000fe80003800200 */
[----:B------:R-:W-:Y:S05]  /*4330*/  @!P1 BRA `(.L_x_1697) ;  /* 0x0000000000c09947 */ /* 0x000fea0003800000 */
[----:B-----5:R-:W-:Y:S01]  /*4340*/  MOV R45, R57 ;  /* 0x00000039002d7202 */ /* 0x020fe20000000f00 */
[--C-:B0-----:R-:W-:Y:S01]  /*4350*/  FFMA.FTZ R47, R95, UR4, R44.reuse ;  /* 0x000000045f2f7c23 */ /* 0x101fe2000801002c */
[--C-:B------:R-:W-:Y:S01]  /*4360*/  FFMA.FTZ R48, R98, UR4, R44.reuse ;  /* 0x0000000462307c23 */ /* 0x100fe2000801002c */
[----:B------:R-:W-:Y:S01]  /*4370*/  SHF.R.U32.HI R50, RZ, 0x10, R57 ;  /* 0x00000010ff327819 */ /* 0x000fe20000011639 */
[----:B------:R-:W-:Y:S01]  /*4380*/  FFMA.FTZ R51, R82, UR4, R44 ;  /* 0x0000000452337c23 */ /* 0x000fe2000801002c */
[----:B------:R-:W-:Y:S02]  /*4390*/  HADD2.F32 R46, -RZ, R45.H0_H0 ;  /* 0x2000002dff2e7230 */ /* 0x000fe40000004100 */
[----:B------:R-:W-:Y:S01]  /*43a0*/  FADD.FTZ R47, R96, -R47 ;  /* 0x8000002f602f7221 */ /* 0x000fe20000010000 */
[----:B------:R-:W-:Y:S01]  /*43b0*/  MOV R45, R56 ;  /* 0x00000038002d7202 */ /* 0x000fe20000000f00 */
[----:B------:R-:W-:Y:S01]  /*43c0*/  HADD2.F32 R50, -RZ, R50.H0_H0 ;  /* 0x20000032ff327230 */ /* 0x000fe20000004100 */
[----:B------:R-:W-:Y:S01]  /*43d0*/  SHF.R.U64 R49, R56, 0x10, R57 ;  /* 0x0000001038317819 */ /* 0x000fe20000001239 */
[----:B------:R-:W-:Y:S01]  /*43e0*/  FFMA.FTZ R46, R47, UR11, R46 ;  /* 0x0000000b2f2e7c23 */ /* 0x000fe2000801002e */
[----:B------:R-:W-:Y:S01]  /*43f0*/  FADD.FTZ R47, R97, -R48 ;  /* 0x80000030612f7221 */ /* 0x000fe20000010000 */
[----:B------:R-:W-:Y:S01]  /*4400*/  FFMA.FTZ R48, R85, UR4, R44 ;  /* 0x0000000455307c23 */ /* 0x000fe2000801002c */
[----:B------:R-:W-:-:S02]  /*4410*/  HADD2.F32 R45, -RZ, R45.H0_H0 ;  /* 0x2000002dff2d7230 */ /* 0x000fc40000004100 */
[----:B------:R-:W-:Y:S01]  /*4420*/  FMUL.FTZ R46, R46, UR9 ;  /* 0x000000092e2e7c20 */ /* 0x000fe20008410000 */
[----:B------:R-:W-:Y:S01]  /*4430*/  FFMA.FTZ R47, R47, UR11, R50 ;  /* 0x0000000b2f2f7c23 */ /* 0x000fe20008010032 */
[----:B------:R-:W-:Y:S01]  /*4440*/  FADD.FTZ R48, R83, -R48 ;  /* 0x8000003053307221 */ /* 0x000fe20000010000 */
[----:B------:R-:W-:Y:S02]  /*4450*/  HADD2.F32 R49, -RZ, R49.H0_H0 ;  /* 0x20000031ff317230 */ /* 0x000fe40000004100 */
[----:B------:R-:W-:Y:S01]  /*4460*/  FMUL.FTZ R46, R46, UR24 ;  /* 0x000000182e2e7c20 */ /* 0x000fe20008410000 */
[----:B------:R-:W-:Y:S01]  /*4470*/  LOP3.LUT P0, RZ, R67, 0xff0000, RZ, 0xc0, !PT ;  /* 0x00ff000043ff7812 */ /* 0x000fe2000780c0ff */
[----:B------:R-:W-:Y:S01]  /*4480*/  FFMA.FTZ R45, R48, UR11, R45 ;  /* 0x0000000b302d7c23 */ /* 0x000fe2000801002d */
[----:B------:R-:W-:Y:S01]  /*4490*/  FADD.FTZ R48, R80, -R51 ;  /* 0x8000003350307221 */ /* 0x000fe20000010000 */
[----:B------:R-:W-:Y:S01]  /*44a0*/  FMUL.FTZ R47, R47, UR9 ;  /* 0x000000092f2f7c20 */ /* 0x000fe20008410000 */
[----:B------:R-:W-:Y:S01]  /*44b0*/  FSEL R46, R46, RZ, P0 ;  /* 0x000000ff2e2e7208 */ /* 0x000fe20000000000 */
[----:B------:R-:W-:Y:S01]  /*44c0*/  FMUL.FTZ R45, R45, UR9 ;  /* 0x000000092d2d7c20 */ /* 0x000fe20008410000 */
        /* <DEDUP_REMOVED lines=23> */
.L_x_1697:
[----:B------:R-:W-:Y:S05]  /*4640*/  BSYNC.RECONVERGENT B1 ;  /* 0x0000000000017941 */ /* 0x000fea0003800200 */
.L_x_1696:
[----:B------:R-:W-:Y:S04]  /*4650*/  BSSY.RECONVERGENT B1, `(.L_x_1698) ;  /* 0x0000032000017945 */ /* 0x000fe80003800200 */
[----:B------:R-:W-:Y:S05]  /*4660*/  @!P2 BRA `(.L_x_1699) ;  /* 0x0000000000c0a947 */ /* 0x000fea0003800000 */
[----:B-----5:R-:W-:Y:S01]  /*4670*/  MOV R45, R59 ;  /* 0x0000003b002d7202 */ /* 0x020fe20000000f00 */
[--C-:B01----:R-:W-:Y:S01]  /*4680*/  FFMA.FTZ R47, R99, UR4, R44.reuse ;  /* 0x00000004632f7c23 */ /* 0x103fe2000801002c */
        /* <DEDUP_REMOVED lines=46> */
.L_x_1699:
[----:B------:R-:W-:Y:S05]  /*4970*/  BSYNC.RECONVERGENT B1 ;  /* 0x0000000000017941 */ /* 0x000fea0003800200 */
.L_x_1698:
[----:B------:R-:W-:Y:S04]  /*4980*/  BSSY.RECONVERGENT B1, `(.L_x_1700) ;  /* 0x0000032000017945 */ /* 0x000fe80003800200 */
[----:B------:R-:W-:Y:S05]  /*4990*/  @!P3 BRA `(.L_x_1701) ;  /* 0x0000000000c0b947 */ /* 0x000fea0003800000 */
[----:B-----5:R-:W-:Y:S01]  /*49a0*/  MOV R45, R61 ;  /* 0x0000003d002d7202 */ /* 0x020fe20000000f00 */
[--C-:B012---:R-:W-:Y:S01]  /*49b0*/  FFMA.FTZ R47, R103, UR4, R44.reuse ;  /* 0x00000004672f7c23 */ /* 0x107fe2000801002c */
[----:B------:R-:W-:Y:S01]  /*49c0*/  FFMA.FTZ R48, R106, UR4, R44 ;  /* 0x000000046a307c23 */ /* 0x000fe2000801002c */
[----:B------:R-:W-:Y:S02]  /*49d0*/  SHF.R.U32.HI R50, RZ, 0x10, R61 ;  /* 0x00000010ff327819 */ /* 0x000fe4000001163d */
        /* <DEDUP_REMOVED lines=16> */
[----:B------:R-:W-:Y:S01]  /*4ae0*/  FFMA.FTZ R48, R74, UR4, R44 ;  /* 0x000000044a307c23 */ /* 0x000fe2000801002c */
[----:B------:R-:W-:Y:S01]  /*4af0*/  FMUL.FTZ R47, R47, UR9 ;  /* 0x000000092f2f7c20 */ /* 0x000fe20008410000 */
[----:B------:R-:W-:Y:S01]  /*4b00*/  FSEL R46, R46, RZ, P0 ;  /* 0x000000ff2e2e7208 */ /* 0x000fe20000000000 */
[----:B------:R-:W-:Y:S01]  /*4b10*/  FMUL.FTZ R45, R45, UR9 ;  /* 0x000000092d2d7c20 */ /* 0x000fe20008410000 */
[----:B------:R-:W-:Y:S01]  /*4b20*/  FADD.FTZ R48, R73, -R48 ;  /* 0x8000003049307221 */ /* 0x000fe20000010000 */
[----:B------:R-:W-:Y:S01]  /*4b30*/  FMUL.FTZ R47, R47, UR24 ;  /* 0x000000182f2f7c20 */ /* 0x000fe20008410000 */
[----:B------:R-:W-:Y:S01]  /*4b40*/  ISETP.GE.U32.AND P0, PT, R2, 0x1000000, PT ;  /* 0x010000000200780c */ /* 0x000fe20003f06070 */
[----:B------:R-:W0:Y:S01]  /*4b50*/  LDC.64 R50, c[0x0][0x468] ;  /* 0x00011a00ff327b82 */ /* 0x000e220000000a00 */
[----:B------:R-:W-:Y:S01]  /*4b60*/  FFMA.FTZ R48, R48, UR11, R49 ;  /* 0x0000000b30307c23 */ /* 0x000fe20008010031 */
[----:B------:R-:W-:Y:S01]  /*4b70*/  F2F.F16.F32 R46, R46 ;  /* 0x0000002e002e7304 */ /* 0x000fe20000200800 */
[----:B------:R-:W-:-:S02]  /*4b80*/  FSEL R47, R47, RZ, P0 ;  /* 0x000000ff2f2f7208 */ /* 0x000fc40000000000 */
[----:B------:R-:W-:Y:S01]  /*4b90*/  FMUL.FTZ R48, R48, UR9 ;  /* 0x0000000930307c20 */ /* 0x000fe20008410000 */
[----:B------:R-:W-:-:S03]  /*4ba0*/  LOP3.LUT P0, RZ, R2, 0xff00, RZ, 0xc0, !PT ;  /* 0x0000ff0002ff7812 */ /* 0x000fc6000780c0ff */
[----:B------:R-:W-:Y:S01]  /*4bb0*/  FMUL.FTZ R48, R48, UR24 ;  /* 0x0000001830307c20 */ /* 0x000fe20008410000 */
[----:B------:R-:W1:Y:S04]  /*4bc0*/  F2F.F16.F32 R47, R47 ;  /* 0x0000002f002f7304 */ /* 0x000e680000200800 */
[----:B------:R-:W-:Y:S01]  /*4bd0*/  FSEL R49, R48, RZ, P0 ;  /* 0x000000ff30317208 */ /* 0x000fe20000000000 */
[----:B------:R-:W-:Y:S01]  /*4be0*/  FMUL.FTZ R48, R45, UR24 ;  /* 0x000000182d307c20 */ /* 0x000fe20008410000 */
[----:B------:R-:W-:Y:S02]  /*4bf0*/  LOP3.LUT P0, RZ, R2, 0xff, RZ, 0xc0, !PT ;  /* 0x000000ff02ff7812 */ /* 0x000fe4000780c0ff */
[----:B------:R-:W2:Y:S02]  /*4c00*/  F2F.F16.F32 R45, R49 ;  /* 0x00000031002d7304 */ /* 0x000ea40000200800 */
[----:B------:R-:W-:Y:S01]  /*4c10*/  FSEL R48, R48, RZ, P0 ;  /* 0x000000ff30307208 */ /* 0x000fe20000000000 */
[----:B0-----:R-:W-:Y:S01]  /*4c20*/  IMAD.WIDE.U32 R50, R69, 0x8, R50 ;  /* 0x0000000845327825 */ /* 0x001fe200078e0032 */
[----:B-1----:R-:W-:-:S04]  /*4c30*/  PRMT R46, R46, 0x5410, R47 ;  /* 0x000054102e2e7816 */ /* 0x002fc8000000002f */
[----:B------:R-:W0:Y:S01]  /*4c40*/  F2F.F16.F32 R48, R48 ;  /* 0x0000003000307304 */ /* 0x000e220000200800 */
[----:B------:R-:W-:Y:S01]  /*4c50*/  IADD3 R69, PT, PT, R69, 0x80, RZ ;  /* 0x0000008045457810 */ /* 0x000fe20007ffe0ff */
[----:B--2---:R-:W-:-:S05]  /*4c60*/  IMAD.WIDE.U32 R64, R45, 0x10000, RZ ;  /* 0x000100002d407825 */ /* 0x004fca00078e00ff */
[----:B------:R-:W-:Y:S02]  /*4c70*/  LOP3.LUT R47, R46, R65, RZ, 0xfc, !PT ;  /* 0x000000412e2f7212 */ /* 0x000fe400078efcff */
[----:B0-----:R-:W-:-:S05]  /*4c80*/  LOP3.LUT R46, R64, R48, RZ, 0xfc, !PT ;  /* 0x00000030402e7212 */ /* 0x001fca00078efcff */
[----:B------:R3:W-:Y:S02]  /*4c90*/  STG.E.64 desc[UR16][R50.64], R46 ;  /* 0x0000002e32007986 */ /* 0x0007e4000c101b10 */
.L_x_1701:
[----:B------:R-:W-:Y:S05]  /*4ca0*/  BSYNC.RECONVERGENT B1 ;  /* 0x0000000000017941 */ /* 0x000fea0003800200 */
.L_x_1700:
[----:B------:R-:W-:Y:S05]  /*4cb0*/  @!P5 BRA `(.L_x_1684) ;  /* 0x00000014008cd947 */ /* 0x000fea0003800000 */
[----:B-----5:R-:W-:Y:S01]  /*4cc0*/  MOV R45, R63 ;  /* 0x0000003f002d7202 */ /* 0x020fe20000000f00 */
[--C-:B0123--:R-:W-:Y:S01]  /*4cd0*/  FFMA.FTZ R47, R111, UR4, R44.reuse ;  /* 0x000000046f2f7c23 */ /* 0x10ffe2000801002c */
[--C-:B------:R-:W-:Y:S01]  /*4ce0*/  FFMA.FTZ R51, R107, UR4, R44.reuse ;  /* 0x000000046b337c23 */ /* 0x100fe2000801002c */
[----:B------:R-:W-:Y:S01]  /*4cf0*/  SHF.R.U32.HI R49, RZ, 0x10, R63 ;  /* 0x00000010ff317819 */ /* 0x000fe2000001163f */
[--C-:B------:R-:W-:Y:S01]  /*4d00*/  FFMA.FTZ R48, R114, UR4, R44.reuse ;  /* 0x0000000472307c23 */ /* 0x100fe2000801002c */
[----:B------:R-:W-:Y:S02]  /*4d10*/  HADD2.F32 R45, -RZ, R45.H0_H0 ;  /* 0x2000002dff2d7230 */ /* 0x000fe40000004100 */
[----:B------:R-:W-:Y:S01]  /*4d20*/  FADD.FTZ R46, R112, -R47 ;  /* 0x8000002f702e7221 */ /* 0x000fe20000010000 */
[----:B------:R-:W-:Y:S01]  /*4d30*/  FFMA.FTZ R50, R110, UR4, R44 ;  /* 0x000000046e327c23 */ /* 0x000fe2000801002c */
[----:B------:R-:W-:Y:S02]  /*4d40*/  HADD2.F32 R49, -RZ, R49.H0_H0 ;  /* 0x20000031ff317230 */ /* 0x000fe40000004100 */
[----:B------:R-:W-:Y:S01]  /*4d50*/  FADD.FTZ R48, R113, -R48 ;  /* 0x8000003071307221 */ /* 0x000fe20000010000 */
[----:B------:R-:W-:Y:S01]  /*4d60*/  FFMA.FTZ R45, R46, UR11, R45 ;  /* 0x0000000b2e2d7c23 */ /* 0x000fe2000801002d */
[----:B------:R-:W-:-:S02]  /*4d70*/  MOV R46, R62 ;  /* 0x0000003e002e7202 */ /* 0x000fc40000000f00 */
[----:B------:R-:W-:Y:S01]  /*4d80*/  FFMA.FTZ R48, R48, UR11, R49 ;  /* 0x0000000b30307c23 */ /* 0x000fe20008010031 */
[----:B------:R-:W-:Y:S01]  /*4d90*/  FMUL.FTZ R45, R45, UR9 ;  /* 0x000000092d2d7c20 */ /* 0x000fe20008410000 */
[----:B------:R-:W-:Y:S01]  /*4da0*/  LOP3.LUT P0, RZ, R0, 0xff0000, RZ, 0xc0, !PT ;  /* 0x00ff000000ff7812 */ /* 0x000fe2000780c0ff */
[----:B------:R-:W-:Y:S02]  /*4db0*/  HADD2.F32 R47, -RZ, R46.H0_H0 ;  /* 0x2000002eff2f7230 */ /* 0x000fe40000004100 */
[----:B------:R-:W-:Y:S01]  /*4dc0*/  FADD.FTZ R46, R108, -R51 ;  /* 0x800000336c2e7221 */ /* 0x000fe20000010000 */
[----:B------:R-:W-:Y:S01]  /*4dd0*/  FMUL.FTZ R45, R45, UR24 ;  /* 0x000000182d2d7c20 */ /* 0x000fe20008410000 */
[----:B------:R-:W-:Y:S02]  /*4de0*/  FMUL.FTZ R48, R48, UR9 ;  /* 0x0000000930307c20 */ /* 0x000fe40008410000 */
[----:B------:R-:W-:Y:S01]  /*4df0*/  FFMA.FTZ R46, R46, UR11, R47 ;  /* 0x0000000b2e2e7c23 */ /* 0x000fe2000801002f */
[----:B------:R-:W-:Y:S01]  /*4e00*/  SHF.R.U64 R47, R62, 0x10, R63 ;  /* 0x000000103e2f7819 */ /* 0x000fe2000000123f */
[----:B------:R-:W-:Y:S01]  /*4e10*/  FMUL.FTZ R48, R48, UR24 ;  /* 0x0000001830307c20 */ /* 0x000fe20008410000 */
[----:B------:R-:W-:Y:S01]  /*4e20*/  FSEL R45, R45, RZ, P0 ;  /* 0x000000ff2d2d7208 */ /* 0x000fe20000000000 */
[----:B------:R-:W-:Y:S01]  /*4e30*/  FMUL.FTZ R46, R46, UR9 ;  /* 0x000000092e2e7c20 */ /* 0x000fe20008410000 */
[----:B------:R-:W-:Y:S01]  /*4e40*/  ISETP.GE.U32.AND P0, PT, R0, 0x1000000, PT ;  /* 0x010000000000780c */ /* 0x000fe20003f06070 */
[----:B------:R-:W-:-:S02]  /*4e50*/  HADD2.F32 R44, -RZ, R47.H0_H0 ;  /* 0x2000002fff2c7230 */ /* 0x000fc40000004100 */
[----:B------:R-:W-:Y:S01]  /*4e60*/  FADD.FTZ R47, R109, -R50 ;  /* 0x800000326d2f7221 */ /* 0x000fe20000010000 */
[----:B------:R-:W-:Y:S01]  /*4e70*/  FMUL.FTZ R46, R46, UR24 ;  /* 0x000000182e2e7c20 */ /* 0x000fe20008410000 */
[----:B------:R-:W-:Y:S02]  /*4e80*/  FSEL R50, R48, RZ, P0 ;  /* 0x000000ff30327208 */ /* 0x000fe40000000000 */
[----:B------:R-:W-:Y:S01]  /*4e90*/  FFMA.FTZ R44, R47, UR11, R44 ;  /* 0x0000000b2f2c7c23 */ /* 0x000fe2000801002c */
[----:B------:R-:W-:Y:S01]  /*4ea0*/  LOP3.LUT P0, RZ, R0, 0xff00, RZ, 0xc0, !PT ;  /* 0x0000ff0000ff7812 */ /* 0x000fe2000780c0ff */
[----:B------:R0:W-:Y:S02]  /*4eb0*/  F2F.F16.F32 R47, R45 ;  /* 0x0000002d002f7304 */ /* 0x0001e40000200800 */
[----:B------:R-:W-:-:S04]  /*4ec0*/  FMUL.FTZ R44, R44, UR9 ;  /* 0x000000092c2c7c20 */ /* 0x000fc80008410000 */
[----:B------:R-:W-:Y:S02]  /*4ed0*/  FMUL.FTZ R44, R44, UR24 ;  /* 0x000000182c2c7c20 */ /* 0x000fe40008410000 */
[----:B------:R-:W1:Y:S03]  /*4ee0*/  F2F.F16.F32 R50, R50 ;  /* 0x0000003200327304 */ /* 0x000e660000200800 */
[----:B------:R-:W-:Y:S02]  /*4ef0*/  FSEL R64, R44, RZ, P0 ;  /* 0x000000ff2c407208 */ /* 0x000fe40000000000 */
[----:B0-----:R-:W0:Y:S01]  /*4f00*/  LDC.64 R44, c[0x0][0x468] ;  /* 0x00011a00ff2c7b82 */ /* 0x001e220000000a00 */
[----:B------:R-:W-:Y:S02]  /*4f10*/  LOP3.LUT P0, RZ, R0, 0xff, RZ, 0xc0, !PT ;  /* 0x000000ff00ff7812 */ /* 0x000fe4000780c0ff */
[----:B------:R-:W2:Y:S02]  /*4f20*/  F2F.F16.F32 R48, R64 ;  /* 0x0000004000307304 */ /* 0x000ea40000200800 */
[----:B------:R-:W-:-:S02]  /*4f30*/  FSEL R51, R46, RZ, P0 ;  /* 0x000000ff2e337208 */ /* 0x000fc40000000000 */
[----:B-1----:R-:W-:-:S04]  /*4f40*/  PRMT R47, R47, 0x5410, R50 ;  /* 0x000054102f2f7816 */ /* 0x002fc80000000032 */
[----:B------:R-:W1:Y:S01]  /*4f50*/  F2F.F16.F32 R46, R51 ;  /* 0x00000033002e7304 */ /* 0x000e620000200800 */
[----:B--2---:R-:W-:-:S05]  /*4f60*/  IMAD.WIDE.U32 R48, R48, 0x10000, RZ ;  /* 0x0001000030307825 */ /* 0x004fca00078e00ff */
[----:B------:R-:W-:Y:S01]  /*4f70*/  LOP3.LUT R47, R47, R49, RZ, 0xfc, !PT ;  /* 0x000000312f2f7212 */ /* 0x000fe200078efcff */
[----:B0-----:R-:W-:Y:S01]  /*4f80*/  IMAD.WIDE.U32 R44, R69, 0x8, R44 ;  /* 0x00000008452c7825 */ /* 0x001fe200078e002c */
[----:B-1----:R-:W-:-:S05]  /*4f90*/  LOP3.LUT R46, R48, R46, RZ, 0xfc, !PT ;  /* 0x0000002e302e7212 */ /* 0x002fca00078efcff */
[----:B------:R0:W-:Y:S01]  /*4fa0*/  STG.E.64 desc[UR16][R44.64], R46 ;  /* 0x0000002e2c007986 */ /* 0x0001e2000c101b10 */
[----:B------:R-:W-:Y:S05]  /*4fb0*/  BRA `(.L_x_1684) ;  /* 0x0000001000cc7947 */ /* 0x000fea0003800000 */
.L_x_1693:
[----:B------:R-:W-:Y:S04]  /*4fc0*/  BSSY.RECONVERGENT B1, `(.L_x_1702) ;  /* 0x000003d000017945 */ /* 0x000fe80003800200 */
[----:B------:R-:W-:Y:S05]  /*4fd0*/  @!P4 BRA `(.L_x_1703) ;  /* 0x0000000000ecc947 */ /* 0x000fea0003800000 */
[----:B-----5:R-:W-:Y:S01]  /*4fe0*/  MOV R46, R55 ;  /* 0x00000037002e7202 */ /* 0x020fe20000000f00 */
[--C-:B------:R-:W-:Y:S01]  /*4ff0*/  FFMA.FTZ R45, R89, UR4, R44.reuse ;  /* 0x00000004592d7c23 */ /* 0x100fe2000801002c */
[--C-:B------:R-:W-:Y:S01]  /*5000*/  SHF.R.U64 R49, R54, 0x10, R55.reuse ;  /* 0x0000001036317819 */ /* 0x100fe20000001237 */
[--C-:B------:R-:W-:Y:S01]  /*5010*/  FFMA.FTZ R51, R3, UR4, R44.reuse ;  /* 0x0000000403337c23 */ /* 0x100fe2000801002c */
[----:B------:R-:W-:Y:S01]  /*5020*/  SHF.R.U32.HI R47, RZ, 0x10, R55 ;  /* 0x00000010ff2f7819 */ /* 0x000fe20000011637 */
[----:B------:R-:W-:Y:S02]  /*5030*/  HADD2.F32 R48, -RZ, R46.H0_H0 ;  /* 0x2000002eff307230 */ /* 0x000fe40000004100 */
[----:B------:R-:W-:Y:S01]  /*5040*/  FADD.FTZ R45, R90, -R45 ;  /* 0x8000002d5a2d7221 */ /* 0x000fe20000010000 */
[----:B------:R-:W-:Y:S01]  /*5050*/  FFMA.FTZ R46, R92, UR4, R44 ;  /* 0x000000045c2e7c23 */ /* 0x000fe2000801002c */
[----:B------:R-:W-:Y:S01]  /*5060*/  MOV R50, R54 ;  /* 0x0000003600327202 */ /* 0x000fe20000000f00 */
[----:B------:R-:W-:-:S02]  /*5070*/  HADD2.F32 R49, -RZ, R49.H0_H0 ;  /* 0x20000031ff317230 */ /* 0x000fc40000004100 */
[----:B------:R-:W-:Y:S01]  /*5080*/  FFMA.FTZ R45, R45, UR11, R48 ;  /* 0x0000000b2d2d7c23 */ /* 0x000fe20008010030 */
[----:B------:R-:W-:Y:S01]  /*5090*/  FFMA.FTZ R48, R94, UR4, R44 ;  /* 0x000000045e307c23 */ /* 0x000fe2000801002c */
[----:B------:R-:W-:Y:S01]  /*50a0*/  FADD.FTZ R46, R91, -R46 ;  /* 0x8000002e5b2e7221 */ /* 0x000fe20000010000 */
[----:B------:R-:W-:Y:S02]  /*50b0*/  HADD2.F32 R47, -RZ, R47.H0_H0 ;  /* 0x2000002fff2f7230 */ /* 0x000fe40000004100 */
[----:B------:R-:W-:Y:S01]  /*50c0*/  FADD.FTZ R51, R88, -R51 ;  /* 0x8000003358337221 */ /* 0x000fe20000010000 */
[----:B------:R-:W-:Y:S01]  /*50d0*/  FADD.FTZ R48, R93, -R48 ;  /* 0x800000305d307221 */ /* 0x000fe20000010000 */
[----:B------:R-:W-:Y:S02]  /*50e0*/  HADD2.F32 R50, -RZ, R50.H0_H0 ;  /* 0x20000032ff327230 */ /* 0x000fe40000004100 */
[----:B------:R-:W-:Y:S01]  /*50f0*/  FFMA.FTZ R46, R46, UR11, R49 ;  /* 0x0000000b2e2e7c23 */ /* 0x000fe20008010031 */
[----:B------:R-:W0:Y:S01]  /*5100*/  LDC.64 R122, c[0x0][0x478] ;  /* 0x00011e00ff7a7b82 */ /* 0x000e220000000a00 */
[----:B------:R-:W-:Y:S01]  /*5110*/  FFMA.FTZ R47, R48, UR11, R47 ;  /* 0x0000000b302f7c23 */ /* 0x000fe2000801002f */
[----:B------:R-:W-:Y:S01]  /*5120*/  LOP3.LUT P0, RZ, R68, 0xff0000, RZ, 0xc0, !PT ;  /* 0x00ff000044ff7812 */ /* 0x000fe2000780c0ff */
[----:B------:R-:W-:Y:S01]  /*5130*/  FFMA.FTZ R50, R51, UR11, R50 ;  /* 0x0000000b33327c23 */ /* 0x000fe20008010032 */
[----:B------:R1:W-:Y:S08]  /*5140*/  F2F.F16.F32 R48, R45 ;  /* 0x0000002d00307304 */ /* 0x0003f00000200800 */
[----:B------:R2:W3:Y:S01]  /*5150*/  F2F.F16.F32 R51, R46 ;  /* 0x0000002e00337304 */ /* 0x0004e20000200800 */
[----:B-1----:R-:W-:-:S04]  /*5160*/  FMUL.FTZ R45, R45, UR9 ;  /* 0x000000092d2d7c20 */ /* 0x002fc80008410000 */
[----:B------:R-:W-:-:S03]  /*5170*/  FMUL.FTZ R45, R45, UR24 ;  /* 0x000000182d2d7c20 */ /* 0x000fc60008410000 */
[----:B------:R1:W4:Y:S01]  /*5180*/  F2F.F16.F32 R49, R47 ;  /* 0x0000002f00317304 */ /* 0x0003220000200800 */
[----:B--2---:R-:W-:Y:S01]  /*5190*/  FMUL.FTZ R46, R46, UR9 ;  /* 0x000000092e2e7c20 */ /* 0x004fe20008410000 */
[----:B------:R-:W-:Y:S01]  /*51a0*/  FSEL R45, R45, RZ, P0 ;  /* 0x000000ff2d2d7208 */ /* 0x000fe20000000000 */
[----:B0-----:R-:W-:Y:S01]  /*51b0*/  IMAD.WIDE.U32 R122, R69, 0x8, R122 ;  /* 0x00000008457a7825 */ /* 0x001fe200078e007a */
[----:B------:R-:W-:-:S04]  /*51c0*/  ISETP.GE.U32.AND P0, PT, R68, 0x1000000, PT ;  /* 0x010000004400780c */ /* 0x000fc80003f06070 */
[----:B------:R-:W0:Y:S01]  /*51d0*/  F2F.F16.F32 R64, R50 ;  /* 0x0000003200407304 */ /* 0x000e220000200800 */
[----:B---3--:R-:W-:-:S04]  /*51e0*/  IMAD.WIDE.U32 R124, R51, 0x10000, RZ ;  /* 0x00010000337c7825 */ /* 0x008fc800078e00ff */
[----:B-1----:R-:W-:-:S04]  /*51f0*/  FMUL.FTZ R47, R47, UR9 ;  /* 0x000000092f2f7c20 */ /* 0x002fc80008410000 */
[----:B------:R-:W-:Y:S01]  /*5200*/  FMUL.FTZ R47, R47, UR24 ;  /* 0x000000182f2f7c20 */ /* 0x000fe20008410000 */
[----:B----4-:R-:W-:Y:S01]  /*5210*/  PRMT R48, R48, 0x5410, R49 ;  /* 0x0000541030307816 */ /* 0x010fe20000000031 */
[----:B------:R-:W-:Y:S03]  /*5220*/  F2F.F16.F32 R45, R45 ;  /* 0x0000002d002d7304 */ /* 0x000fe60000200800 */
[----:B------:R-:W-:Y:S02]  /*5230*/  LOP3.LUT R49, R48, R125, RZ, 0xfc, !PT ;  /* 0x0000007d30317212 */ /* 0x000fe400078efcff */
[----:B0-----:R-:W-:Y:S02]  /*5240*/  LOP3.LUT R48, R124, R64, RZ, 0xfc, !PT ;  /* 0x000000407c307212 */ /* 0x001fe400078efcff */
[----:B------:R-:W-:Y:S01]  /*5250*/  FSEL R64, R47, RZ, P0 ;  /* 0x000000ff2f407208 */ /* 0x000fe20000000000 */
[----:B------:R-:W-:Y:S01]  /*5260*/  FMUL.FTZ R47, R46, UR24 ;  /* 0x000000182e2f7c20 */ /* 0x000fe20008410000 */
[----:B------:R-:W-:Y:S01]  /*5270*/  LOP3.LUT P0, RZ, R68, 0xff00, RZ, 0xc0, !PT ;  /* 0x0000ff0044ff7812 */ /* 0x000fe2000780c0ff */
[----:B------:R0:W-:Y:S01]  /*5280*/  STG.E.64 desc[UR16][R122.64], R48 ;  /* 0x000000307a007986 */ /* 0x0001e2000c101b10 */
[----:B------:R-:W1:Y:S01]  /*5290*/  F2F.F16.F32 R46, R64 ;  /* 0x00000040002e7304 */ /* 0x000e620000200800 */
[----:B0-----:R-:W-:Y:S01]  /*52a0*/  FMUL.FTZ R48, R50, UR9 ;  /* 0x0000000932307c20 */ /* 0x001fe20008410000 */
[----:B------:R-:W-:Y:S01]  /*52b0*/  FSEL R49, R47, RZ, P0 ;  /* 0x000000ff2f317208 */ /* 0x000fe20000000000 */
[----:B------:R-:W0:Y:S01]  /*52c0*/  LDC.64 R50, c[0x0][0x468] ;  /* 0x00011a00ff327b82 */ /* 0x000e220000000a00 */
[----:B------:R-:W-:Y:S01]  /*52d0*/  LOP3.LUT P0, RZ, R68, 0xff, RZ, 0xc0, !PT ;  /* 0x000000ff44ff7812 */ /* 0x000fe2000780c0ff */
[----:B------:R-:W-:-:S03]  /*52e0*/  FMUL.FTZ R48, R48, UR24 ;  /* 0x0000001830307c20 */ /* 0x000fc60008410000 */
[----:B------:R-:W2:Y:S01]  /*52f0*/  F2F.F16.F32 R47, R49 ;  /* 0x00000031002f7304 */ /* 0x000ea20000200800 */
[----:B-1----:R-:W-:Y:S02]  /*5300*/  PRMT R45, R45, 0x5410, R46 ;  /* 0x000054102d2d7816 */ /* 0x002fe4000000002e */
[----:B------:R-:W-:-:S06]  /*5310*/  FSEL R48, R48, RZ, P0 ;  /* 0x000000ff30307208 */ /* 0x000fcc0000000000 */
[----:B------:R-:W1:Y:S01]  /*5320*/  F2F.F16.F32 R48, R48 ;  /* 0x0000003000307304 */ /* 0x000e620000200800 */
[----:B--2---:R-:W-:-:S05]  /*5330*/  IMAD.WIDE.U32 R46, R47, 0x10000, RZ ;  /* 0x000100002f2e7825 */ /* 0x004fca00078e00ff */
[----:B------:R-:W-:Y:S01]  /*5340*/  LOP3.LUT R47, R45, R47, RZ, 0xfc, !PT ;  /* 0x0000002f2d2f7212 */ /* 0x000fe200078efcff */
[C---:B0-----:R-:W-:Y:S01]  /*5350*/  IMAD.WIDE.U32 R50, R69.reuse, 0x8, R50 ;  /* 0x0000000845327825 */ /* 0x041fe200078e0032 */
[----:B------:R-:W-:Y:S02]  /*5360*/  IADD3 R69, PT, PT, R69, 0x80, RZ ;  /* 0x0000008045457810 */ /* 0x000fe40007ffe0ff */
[----:B-1----:R-:W-:-:S05]  /*5370*/  LOP3.LUT R46, R46, R48, RZ, 0xfc, !PT ;  /* 0x000000302e2e7212 */ /* 0x002fca00078efcff */
[----:B------:R0:W-:Y:S02]  /*5380*/  STG.E.64 desc[UR16][R50.64], R46 ;  /* 0x0000002e32007986 */ /* 0x0001e4000c101b10 */
.L_x_1703:
[----:B------:R-:W-:Y:S05]  /*5390*/  BSYNC.RECONVERGENT B1 ;  /* 0x0000000000017941 */ /* 0x000fea0003800200 */
.L_x_1702:
[----:B------:R-:W-:Y:S04]  /*53a0*/  BSSY.RECONVERGENT B1, `(.L_x_1704) ;  /* 0x000003d000017945 */ /* 0x000fe80003800200 */
[----:B------:R-:W-:Y:S05]  /*53b0*/  @!P1 BRA `(.L_x_1705) ;  /* 0x0000000000ec9947 */ /* 0x000fea0003800000 */
[----:B0----5:R-:W-:Y:S01]  /*53c0*/  MOV R46, R57 ;  /* 0x00000039002e7202 */ /* 0x021fe20000000f00 */
[--C-:B------:R-:W-:Y:S01]  /*53d0*/  FFMA.FTZ R45, R95, UR4, R44.reuse ;  /* 0x000000045f2d7c23 */ /* 0x100fe2000801002c */
[--C-:B------:R-:W-:Y:S01]  /*53e0*/  FFMA.FTZ R47, R82, UR4, R44.reuse ;  /* 0x00000004522f7c23 */ /* 0x100fe2000801002c */
[----:B------:R-:W-:Y:S01]  /*53f0*/  SHF.R.U64 R49, R56, 0x10, R57 ;  /* 0x0000001038317819 */ /* 0x000fe20000001239 */
[--C-:B------:R-:W-:Y:S01]  /*5400*/  FFMA.FTZ R48, R98, UR4, R44.reuse ;  /* 0x0000000462307c23 */ /* 0x100fe2000801002c */
[----:B------:R-:W-:Y:S02]  /*5410*/  HADD2.F32 R46, -RZ, R46.H0_H0 ;  /* 0x2000002eff2e7230 */ /* 0x000fe40000004100 */
[----:B------:R-:W-:Y:S01]  /*5420*/  FADD.FTZ R45, R96, -R45 ;  /* 0x8000002d602d7221 */ /* 0x000fe20000010000 */
[----:B------:R-:W-:Y:S01]  /*5430*/  MOV R51, R56 ;  /* 0x0000003800337202 */ /* 0x000fe20000000f00 */
[----:B------:R-:W-:Y:S02]  /*5440*/  HADD2.F32 R49, -RZ, R49.H0_H0 ;  /* 0x20000031ff317230 */ /* 0x000fe40000004100 */
[----:B------:R-:W-:Y:S01]  /*5450*/  FFMA.FTZ R50, R85, UR4, R44 ;  /* 0x0000000455327c23 */ /* 0x000fe2000801002c */
[----:B------:R-:W-:Y:S01]  /*5460*/  FFMA.FTZ R45, R45, UR11, R46 ;  /* 0x0000000b2d2d7c23 */ /* 0x000fe2000801002e */
[----:B------:R-:W-:Y:S01]  /*5470*/  FADD.FTZ R46, R80, -R47 ;  /* 0x8000002f502e7221 */ /* 0x000fe20000010000 */
[----:B------:R-:W-:Y:S01]  /*5480*/  SHF.R.U32.HI R47, RZ, 0x10, R57 ;  /* 0x00000010ff2f7819 */ /* 0x000fe20000011639 */
[----:B------:R-:W-:Y:S01]  /*5490*/  FADD.FTZ R48, R97, -R48 ;  /* 0x8000003061307221 */ /* 0x000fe20000010000 */
[----:B------:R-:W-:-:S02]  /*54a0*/  HADD2.F32 R51, -RZ, R51.H0_H0 ;  /* 0x20000033ff337230 */ /* 0x000fc40000004100 */
[----:B------:R-:W-:Y:S01]  /*54b0*/  FADD.FTZ R50, R83, -R50 ;  /* 0x8000003253327221 */ /* 0x000fe20000010000 */
[----:B------:R-:W-:Y:S01]  /*54c0*/  FFMA.FTZ R46, R46, UR11, R49 ;  /* 0x0000000b2e2e7c23 */ /* 0x000fe20008010031 */
[----:B------:R-:W-:Y:S01]  /*54d0*/  HADD2.F32 R47, -RZ, R47.H0_H0 ;  /* 0x2000002fff2f7230 */ /* 0x000fe20000004100 */
[----:B------:R-:W0:Y:S01]  /*54e0*/  LDC.64 R122, c[0x0][0x478] ;  /* 0x00011e00ff7a7b82 */ /* 0x000e220000000a00 */
[----:B------:R-:W-:Y:S01]  /*54f0*/  FFMA.FTZ R50, R50, UR11, R51 ;  /* 0x0000000b32327c23 */ /* 0x000fe20008010033 */
[----:B------:R-:W-:Y:S01]  /*5500*/  LOP3.LUT P0, RZ, R67, 0xff0000, RZ, 0xc0, !PT ;  /* 0x00ff000043ff7812 */ /* 0x000fe2000780c0ff */
[----:B------:R1:W2:Y:S01]  /*5510*/  F2F.F16.F32 R51, R46 ;  /* 0x0000002e00337304 */ /* 0x0002a20000200800 */
[----:B------:R-:W-:-:S07]  /*5520*/  FFMA.FTZ R47, R48, UR11, R47 ;  /* 0x0000000b302f7c23 */ /* 0x000fce000801002f */
[----:B------:R3:W-:Y:S01]  /*5530*/  F2F.F16.F32 R48, R45 ;  /* 0x0000002d00307304 */ /* 0x0007e20000200800 */
[----:B-1----:R-:W-:Y:S01]  /*5540*/  FMUL.FTZ R46, R46, UR9 ;  /* 0x000000092e2e7c20 */ /* 0x002fe20008410000 */
[----:B--2---:R-:W-:-:S06]  /*5550*/  IMAD.WIDE.U32 R124, R51, 0x10000, RZ ;  /* 0x00010000337c7825 */ /* 0x004fcc00078e00ff */
[----:B------:R1:W2:Y:S01]  /*5560*/  F2F.F16.F32 R49, R47 ;  /* 0x0000002f00317304 */ /* 0x0002a20000200800 */
[----:B---3--:R-:W-:-:S04]  /*5570*/  FMUL.FTZ R45, R45, UR9 ;  /* 0x000000092d2d7c20 */ /* 0x008fc80008410000 */
[----:B------:R-:W-:Y:S01]  /*5580*/  FMUL.FTZ R45, R45, UR24 ;  /* 0x000000182d2d7c20 */ /* 0x000fe20008410000 */
[----:B0-----:R-:W-:Y:S02]  /*5590*/  IMAD.WIDE.U32 R122, R69, 0x8, R122 ;  /* 0x00000008457a7825 */ /* 0x001fe400078e007a */
[----:B------:R-:W0:Y:S02]  /*55a0*/  F2F.F16.F32 R64, R50 ;  /* 0x0000003200407304 */ /* 0x000e240000200800 */
[----:B-1----:R-:W-:Y:S01]  /*55b0*/  FMUL.FTZ R47, R47, UR9 ;  /* 0x000000092f2f7c20 */ /* 0x002fe20008410000 */
[----:B------:R-:W-:Y:S02]  /*55c0*/  FSEL R45, R45, RZ, P0 ;  /* 0x000000ff2d2d7208 */ /* 0x000fe40000000000 */
[----:B------:R-:W-:Y:S01]  /*55d0*/  ISETP.GE.U32.AND P0, PT, R67, 0x1000000, PT ;  /* 0x010000004300780c */ /* 0x000fe20003f06070 */
[----:B------:R-:W-:Y:S01]  /*55e0*/  FMUL.FTZ R47, R47, UR24 ;  /* 0x000000182f2f7c20 */ /* 0x000fe20008410000 */
[----:B--2---:R-:W-:-:S02]  /*55f0*/  PRMT R48, R48, 0x5410, R49 ;  /* 0x0000541030307816 */ /* 0x004fc40000000031 */
[----:B------:R-:W-:Y:S02]  /*5600*/  F2F.F16.F32 R45, R45 ;  /* 0x0000002d002d7304 */ /* 0x000fe40000200800 */
        /* <DEDUP_REMOVED lines=22> */
.L_x_1705:
[----:B------:R-:W-:Y:S05]  /*5770*/  BSYNC.RECONVERGENT B1 ;  /* 0x0000000000017941 */ /* 0x000fea0003800200 */
.L_x_1704:
[----:B------:R-:W-:Y:S04]  /*5780*/  BSSY.RECONVERGENT B1, `(.L_x_1706) ;  /* 0x000003d000017945 */ /* 0x000fe80003800200 */
[----:B------:R-:W-:Y:S05]  /*5790*/  @!P2 BRA `(.L_x_1707) ;  /* 0x0000000000eca947 */ /* 0x000fea0003800000 */
[----:B01---5:R-:W-:Y:S01]  /*57a0*/  MOV R46, R59 ;  /* 0x0000003b002e7202 */ /* 0x023fe20000000f00 */
        /* <DEDUP_REMOVED lines=58> */
.L_x_1707:
[----:B------:R-:W-:Y:S05]  /*5b50*/  BSYNC.RECONVERGENT B1 ;  /* 0x0000000000017941 */ /* 0x000fea0003800200 */
.L_x_1706:
[----:B------:R-:W-:Y:S04]  /*5b60*/  BSSY.RECONVERGENT B1, `(.L_x_1708) ;  /* 0x000003d000017945 */ /* 0x000fe80003800200 */
[----:B------:R-:W-:Y:S05]  /*5b70*/  @!P3 BRA `(.L_x_1709) ;  /* 0x0000000000ecb947 */ /* 0x000fea0003800000 */
[----:B012--5:R-:W-:Y:S01]  /*5b80*/  MOV R46, R61 ;  /* 0x0000003d002e7202 */ /* 0x027fe20000000f00 */
        /* <DEDUP_REMOVED lines=58> */
.L_x_1709:
[----:B------:R-:W-:Y:S05]  /*5f30*/  BSYNC.RECONVERGENT B1 ;  /* 0x0000000000017941 */ /* 0x000fea0003800200 */
.L_x_1708:
[----:B------:R-:W-:Y:S05]  /*5f40*/  @!P5 BRA `(.L_x_1684) ;  /* 0x0000000000e8d947 */ /* 0x000fea0003800000 */
[----:B0123-5:R-:W-:Y:S01]  /*5f50*/  MOV R46, R63 ;  /* 0x0000003f002e7202 */ /* 0x02ffe20000000f00 */
[--C-:B------:R-:W-:Y:S01]  /*5f60*/  FFMA.FTZ R45, R111, UR4, R44.reuse ;  /* 0x000000046f2d7c23 */ /* 0x100fe2000801002c */
[----:B------:R-:W-:Y:S01]  /*5f70*/  SHF.R.U64 R49, R62, 0x10, R63 ;  /* 0x000000103e317819 */ /* 0x000fe2000000123f */
[--C-:B------:R-:W-:Y:S01]  /*5f80*/  FFMA.FTZ R51, R107, UR4, R44.reuse ;  /* 0x000000046b337c23 */ /* 0x100fe2000801002c */
[----:B------:R-:W-:Y:S01]  /*5f90*/  MOV R50, R62 ;  /* 0x0000003e00327202 */ /* 0x000fe20000000f00 */
[----:B------:R-:W-:Y:S02]  /*5fa0*/  HADD2.F32 R48, -RZ, R46.H0_H0 ;  /* 0x2000002eff307230 */ /* 0x000fe40000004100 */
[----:B------:R-:W-:Y:S01]  /*5fb0*/  FADD.FTZ R45, R112, -R45 ;  /* 0x8000002d702d7221 */ /* 0x000fe20000010000 */
[----:B------:R-:W-:Y:S01]  /*5fc0*/  FFMA.FTZ R46, R110, UR4, R44 ;  /* 0x000000046e2e7c23 */ /* 0x000fe2000801002c */
[----:B------:R-:W-:Y:S01]  /*5fd0*/  HADD2.F32 R49, -RZ, R49.H0_H0 ;  /* 0x20000031ff317230 */ /* 0x000fe20000004100 */
[----:B------:R-:W0:Y:S01]  /*5fe0*/  LDC.64 R64, c[0x0][0x478] ;  /* 0x00011e00ff407b82 */ /* 0x000e220000000a00 */
[----:B------:R-:W-:Y:S01]  /*5ff0*/  FFMA.FTZ R47, R45, UR11, R48 ;  /* 0x0000000b2d2f7c23 */ /* 0x000fe20008010030 */
[----:B------:R-:W-:Y:S01]  /*6000*/  SHF.R.U32.HI R45, RZ, 0x10, R63 ;  /* 0x00000010ff2d7819 */ /* 0x000fe2000001163f */
[----:B------:R-:W-:Y:S01]  /*6010*/  FFMA.FTZ R48, R114, UR4, R44 ;  /* 0x0000000472307c23 */ /* 0x000fe2000801002c */
[----:B------:R-:W-:Y:S01]  /*6020*/  FADD.FTZ R46, R109, -R46 ;  /* 0x8000002e6d2e7221 */ /* 0x000fe20000010000 */
[----:B------:R-:W-:-:S02]  /*6030*/  HADD2.F32 R44, -RZ, R50.H0_H0 ;  /* 0x20000032ff2c7230 */ /* 0x000fc40000004100 */
[----:B------:R-:W-:Y:S01]  /*6040*/  FADD.FTZ R51, R108, -R51 ;  /* 0x800000336c337221 */ /* 0x000fe20000010000 */
[----:B------:R-:W-:Y:S02]  /*6050*/  HADD2.F32 R45, -RZ, R45.H0_H0 ;  /* 0x2000002dff2d7230 */ /* 0x000fe40000004100 */
[----:B------:R-:W-:Y:S01]  /*6060*/  FADD.FTZ R48, R113, -R48 ;  /* 0x8000003071307221 */ /* 0x000fe20000010000 */
[----:B------:R-:W-:Y:S01]  /*6070*/  FFMA.FTZ R46, R46, UR11, R49 ;  /* 0x0000000b2e2e7c23 */ /* 0x000fe20008010031 */
[----:B------:R-:W-:Y:S01]  /*6080*/  FFMA.FTZ R44, R51, UR11, R44 ;  /* 0x0000000b332c7c23 */ /* 0x000fe2000801002c */
[----:B------:R-:W-:Y:S01]  /*6090*/  LOP3.LUT P0, RZ, R0, 0xff0000, RZ, 0xc0, !PT ;  /* 0x00ff000000ff7812 */ /* 0x000fe2000780c0ff */
[----:B------:R-:W-:Y:S01]  /*60a0*/  FFMA.FTZ R45, R48, UR11, R45 ;  /* 0x0000000b302d7c23 */ /* 0x000fe2000801002d */
[----:B------:R1:W2:Y:S08]  /*60b0*/  F2F.F16.F32 R50, R46 ;  /* 0x0000002e00327304 */ /* 0x0002b00000200800 */
[----:B------:R3:W-:Y:S01]  /*60c0*/  F2F.F16.F32 R48, R47 ;  /* 0x0000002f00307304 */ /* 0x0007e20000200800 */
[----:B-1----:R-:W-:Y:S01]  /*60d0*/  FMUL.FTZ R46, R46, UR9 ;  /* 0x000000092e2e7c20 */ /* 0x002fe20008410000 */
[----:B0-----:R-:W-:-:S04]  /*60e0*/  IMAD.WIDE.U32 R64, R69, 0x8, R64 ;  /* 0x0000000845407825 */ /* 0x001fc800078e0040 */
[----:B--2---:R-:W-:Y:S02]  /*60f0*/  IMAD.WIDE.U32 R122, R50, 0x10000, RZ ;  /* 0x00010000327a7825 */ /* 0x004fe400078e00ff */
[----:B------:R0:W1:Y:S02]  /*6100*/  F2F.F16.F32 R49, R45 ;  /* 0x0000002d00317304 */ /* 0x0000640000200800 */
[----:B---3--:R-:W-:-:S04]  /*6110*/  FMUL.FTZ R47, R47, UR9 ;  /* 0x000000092f2f7c20 */ /* 0x008fc80008410000 */
[----:B------:R-:W-:Y:S02]  /*6120*/  FMUL.FTZ R47, R47, UR24 ;  /* 0x000000182f2f7c20 */ /* 0x000fe40008410000 */
[----:B------:R-:W2:Y:S01]  /*6130*/  F2F.F16.F32 R51, R44 ;  /* 0x0000002c00337304 */ /* 0x000ea20000200800 */
[----:B0-----:R-:W-:Y:S02]  /*6140*/  FMUL.FTZ R45, R45, UR9 ;  /* 0x000000092d2d7c20 */ /* 0x001fe40008410000 */
[----:B------:R-:W-:Y:S02]  /*6150*/  FSEL R47, R47, RZ, P0 ;  /* 0x000000ff2f2f7208 */ /* 0x000fe40000000000 */
[----:B------:R-:W-:Y:S01]  /*6160*/  ISETP.GE.U32.AND P0, PT, R0, 0x1000000, PT ;  /* 0x010000000000780c */ /* 0x000fe20003f06070 */
[----:B------:R-:W-:Y:S01]  /*6170*/  FMUL.FTZ R45, R45, UR24 ;  /* 0x000000182d2d7c20 */ /* 0x000fe20008410000 */
[----:B-1----:R-:W-:Y:S02]  /*6180*/  PRMT R48, R48, 0x5410, R49 ;  /* 0x0000541030307816 */ /* 0x002fe40000000031 */
[----:B------:R-:W-:Y:S02]  /*6190*/  F2F.F16.F32 R47, R47 ;  /* 0x0000002f002f7304 */ /* 0x000fe40000200800 */
[----:B------:R-:W-:Y:S01]  /*61a0*/  FSEL R121, R45, RZ, P0 ;  /* 0x000000ff2d797208 */ /* 0x000fe20000000000 */
[----:B------:R-:W-:Y:S01]  /*61b0*/  FMUL.FTZ R45, R46, UR24 ;  /* 0x000000182e2d7c20 */ /* 0x000fe20008410000 */
[----:B------:R-:W-:-:S02]  /*61c0*/  LOP3.LUT R49, R48, R123, RZ, 0xfc, !PT ;  /* 0x0000007b30317212 */ /* 0x000fc400078efcff */
[----:B------:R-:W-:Y:S02]  /*61d0*/  LOP3.LUT P0, RZ, R0, 0xff00, RZ, 0xc0, !PT ;  /* 0x0000ff0000ff7812 */ /* 0x000fe4000780c0ff */
[----:B--2---:R-:W-:Y:S01]  /*61e0*/  LOP3.LUT R48, R122, R51, RZ, 0xfc, !PT ;  /* 0x000000337a307212 */ /* 0x004fe200078efcff */
[----:B------:R-:W0:Y:S04]  /*61f0*/  F2F.F16.F32 R46, R121 ;  /* 0x00000079002e7304 */ /* 0x000e280000200800 */
[----:B------:R1:W-:Y:S01]  /*6200*/  STG.E.64 desc[UR16][R64.64], R48 ;  /* 0x0000003040007986 */ /* 0x0003e2000c101b10 */
[----:B0-----:R-:W-:Y:S01]  /*6210*/  PRMT R46, R47, 0x5410, R46 ;  /* 0x000054102f2e7816 */ /* 0x001fe2000000002e */
[----:B-1----:R-:W-:Y:S01]  /*6220*/  FMUL.FTZ R48, R44, UR9 ;  /* 0x000000092c307c20 */ /* 0x002fe20008410000 */
[----:B------:R-:W-:-:S02]  /*6230*/  FSEL R49, R45, RZ, P0 ;  /* 0x000000ff2d317208 */ /* 0x000fc40000000000 */
[----:B------:R-:W-:Y:S01]  /*6240*/  LOP3.LUT P0, RZ, R0, 0xff, RZ, 0xc0, !PT ;  /* 0x000000ff00ff7812 */ /* 0x000fe2000780c0ff */
[----:B------:R-:W-:Y:S01]  /*6250*/  FMUL.FTZ R48, R48, UR24 ;  /* 0x0000001830307c20 */ /* 0x000fe20008410000 */
[----:B------:R-:W0:Y:S02]  /*6260*/  LDC.64 R44, c[0x0][0x468] ;  /* 0x00011a00ff2c7b82 */ /* 0x000e240000000a00 */
[----:B------:R-:W1:Y:S02]  /*6270*/  F2F.F16.F32 R49, R49 ;  /* 0x0000003100317304 */ /* 0x000e640000200800 */
[----:B------:R-:W-:-:S06]  /*6280*/  FSEL R48, R48, RZ, P0 ;  /* 0x000000ff30307208 */ /* 0x000fcc0000000000 */
[----:B------:R-:W2:Y:S01]  /*6290*/  F2F.F16.F32 R48, R48 ;  /* 0x0000003000307304 */ /* 0x000ea20000200800 */
[----:B-1----:R-:W-:-:S05]  /*62a0*/  IMAD.WIDE.U32 R50, R49, 0x10000, RZ ;  /* 0x0001000031327825 */ /* 0x002fca00078e00ff */
[----:B------:R-:W-:Y:S01]  /*62b0*/  LOP3.LUT R47, R46, R51, RZ, 0xfc, !PT ;  /* 0x000000332e2f7212 */ /* 0x000fe200078efcff */
[----:B0-----:R-:W-:Y:S01]  /*62c0*/  IMAD.WIDE.U32 R44, R69, 0x8, R44 ;  /* 0x00000008452c7825 */ /* 0x001fe200078e002c */
[----:B--2---:R-:W-:-:S05]  /*62d0*/  LOP3.LUT R46, R50, R48, RZ, 0xfc, !PT ;  /* 0x00000030322e7212 */ /* 0x004fca00078efcff */
[----:B------:R0:W-:Y:S02]  /*62e0*/  STG.E.64 desc[UR16][R44.64], R46 ;  /* 0x0000002e2c007986 */ /* 0x0001e4000c101b10 */
.L_x_1684:
[----:B------:R-:W-:Y:S05]  /*62f0*/  BSYNC.RECONVERGENT B0 ;  /* 0x0000000000007941 */ /* 0x000fea0003800200 */
.L_x_1673:
[----:B------:R-:W-:Y:S02]  /*6300*/  UIADD3 UR6, UPT, UPT, UR6, UR26, URZ ;  /* 0x0000001a06067290 */ /* 0x000fe4000fffe0ff */
[----:B------:R-:W-:Y:S02]  /*6310*/  UPLOP3.LUT UP2, UPT, UPT, UPT, UP2, 0x40, 0x4 ;  /* 0x000000000004789c */ /* 0x000fe40003f4e820 */
[----:B------:R-:W-:-:S09]  /*6320*/  UISETP.GE.AND UP1, UPT, UR6, UR27, UPT ;  /* 0x0000001b0600728c */ /* 0x000fd2000bf26270 */
[----:B------:R-:W-:Y:S05]  /*6330*/  BRA.U !UP1, `(.L_x_1710) ;  /* 0xffffffa5090c7547 */ /* 0x000fea000b83ffff */
.L_x_1662:
[----:B-----5:R-:W1:Y:S01]  /*6340*/  LDC.64 R2, c[0x0][0x440] ;  /* 0x00011000ff027b82 */ /* 0x020e620000000a00 */
[----:B------:R-:W-:-:S06]  /*6350*/  UIMAD UR4, UR7, UR8, URZ ;  /* 0x00000008070472a4 */ /* 0x000fcc000f8e02ff */
[----:B------:R-:W-:Y:S01]  /*6360*/  MOV R59, UR4 ;  /* 0x00000004003b7c02 */ /* 0x000fe20008000f00 */
[----:B0---4-:R-:W0:Y:S03]  /*6370*/  LDC.64 R44, c[0x0][0x448] ;  /* 0x00011200ff2c7b82 */ /* 0x011e260000000a00 */
[----:B------:R-:W-:-:S05]  /*6380*/  LEA.HI R59, R59, R72, RZ, 0x1e ;  /* 0x000000483b3b7211 */ /* 0x000fca00078ff0ff */
[----:B-123--:R-:W1:Y:S08]  /*6390*/  LDC.64 R46, c[0x0][0x440] ;  /* 0x00011000ff2e7b82 */ /* 0x00ee700000000a00 */
[----:B------:R-:W2:Y:S01]  /*63a0*/  LDC.64 R48, c[0x0][0x448] ;  /* 0x00011200ff307b82 */ /* 0x000ea20000000a00 */
[----:B------:R-:W-:-:S05]  /*63b0*/  @P4 IMAD.WIDE.U32 R2, R59, 0x10, R2 ;  /* 0x000000103b024825 */ /* 0x000fca00078e0002 */
[----:B------:R3:W-:Y:S02]  /*63c0*/  @P4 STG.E.128 desc[UR16][R2.64], R20 ;  /* 0x0000001402004986 */ /* 0x0007e4000c101d10 */
[----:B------:R-:W4:Y:S01]  /*63d0*/  LDC.64 R50, c[0x0][0x440] ;  /* 0x00011000ff327b82 */ /* 0x000f220000000a00 */
[C---:B0-----:R-:W-:Y:S01]  /*63e0*/  @P4 IMAD.WIDE.U32 R44, R59.reuse, 0x10, R44 ;  /* 0x000000103b2c4825 */ /* 0x041fe200078e002c */
[----:B------:R-:W-:-:S04]  /*63f0*/  @P4 IADD3 R59, PT, PT, R59, 0x80, RZ ;  /* 0x000000803b3b4810 */ /* 0x000fc80007ffe0ff */
[----:B------:R3:W-:Y:S02]  /*6400*/  @P4 STG.E.128 desc[UR16][R44.64], R40 ;  /* 0x000000282c004986 */ /* 0x0007e4000c101d10 */
[----:B------:R-:W0:Y:S01]  /*6410*/  LDC.64 R52, c[0x0][0x448] ;  /* 0x00011200ff347b82 */ /* 0x000e220000000a00 */
[----:B-1----:R-:W-:-:S05]  /*6420*/  @P1 IMAD.WIDE.U32 R46, R59, 0x10, R46 ;  /* 0x000000103b2e1825 */ /* 0x002fca00078e002e */
[----:B------:R3:W-:Y:S02]  /*6430*/  @P1 STG.E.128 desc[UR16][R46.64], R16 ;  /* 0x000000102e001986 */ /* 0x0007e4000c101d10 */
[----:B------:R-:W1:Y:S01]  /*6440*/  LDC.64 R54, c[0x0][0x440] ;  /* 0x00011000ff367b82 */ /* 0x000e620000000a00 */
[C---:B--2---:R-:W-:Y:S01]  /*6450*/  @P1 IMAD.WIDE.U32 R48, R59.reuse, 0x10, R48 ;  /* 0x000000103b301825 */ /* 0x044fe200078e0030 */
[----:B------:R-:W-:-:S04]  /*6460*/  @P1 IADD3 R59, PT, PT, R59, 0x80, RZ ;  /* 0x000000803b3b1810 */ /* 0x000fc80007ffe0ff */
[----:B------:R3:W-:Y:S02]  /*6470*/  @P1 STG.E.128 desc[UR16][R48.64], R36 ;  /* 0x0000002430001986 */ /* 0x0007e4000c101d10 */
[----:B------:R-:W2:Y:S01]  /*6480*/  LDC.64 R56, c[0x0][0x448] ;  /* 0x00011200ff387b82 */ /* 0x000ea20000000a00 */
[----:B----4-:R-:W-:-:S05]  /*6490*/  @P2 IMAD.WIDE.U32 R50, R59, 0x10, R50 ;  /* 0x000000103b322825 */ /* 0x010fca00078e0032 */
[----:B------:R3:W-:Y:S01]  /*64a0*/  @P2 STG.E.128 desc[UR16][R50.64], R12 ;  /* 0x0000000c32002986 */ /* 0x0007e2000c101d10 */
[C---:B0-----:R-:W-:Y:S01]  /*64b0*/  @P2 IMAD.WIDE.U32 R52, R59.reuse, 0x10, R52 ;  /* 0x000000103b342825 */ /* 0x041fe200078e0034 */
[----:B------:R-:W-:-:S04]  /*64c0*/  @P2 IADD3 R59, PT, PT, R59, 0x80, RZ ;  /* 0x000000803b3b2810 */ /* 0x000fc80007ffe0ff */
[----:B------:R3:W-:Y:S01]  /*64d0*/  @P2 STG.E.128 desc[UR16][R52.64], R32 ;  /* 0x0000002034002986 */ /* 0x0007e2000c101d10 */
[----:B-1----:R-:W-:-:S05]  /*64e0*/  @P3 IMAD.WIDE.U32 R54, R59, 0x10, R54 ;  /* 0x000000103b363825 */ /* 0x002fca00078e0036 */
[----:B------:R3:W-:Y:S01]  /*64f0*/  @P3 STG.E.128 desc[UR16][R54.64], R8 ;  /* 0x0000000836003986 */ /* 0x0007e2000c101d10 */
[----:B--2---:R-:W-:-:S05]  /*6500*/  @P3 IMAD.WIDE.U32 R56, R59, 0x10, R56 ;  /* 0x000000103b383825 */ /* 0x004fca00078e0038 */
        /* <DEDUP_REMOVED lines=10> */
.L_x_1711:
        /* <DEDUP_REMOVED lines=13> */
.L_x_10808:


//--------------------- .text._ZN10layer_norm13ln_bwd_kernelINS_13Kernel_traitsI6__halfS2_S2_S2_fjLj2560ELj1ELj1ELj4ELj8ENS_18Kernel_traits_baseILj2560ES2_S2_S2_S2_fjLj128EEEEELb1ELb0ELb0ELb1EEEvNS_9BwdParamsE --------------------------
	.section	.text._ZN10layer_norm13ln_bwd_kernelINS_13Kernel_traitsI6__halfS2_S2_S2_fjLj2560ELj1ELj1ELj4ELj8ENS_18Kernel_traits_baseILj2560ES2_S2_S2_S2_fjLj128EEEEELb1ELb0ELb0ELb1EEEvNS_9BwdParamsE,"ax",@progbits
	.align	128
        .global         _ZN10layer_norm13ln_bwd_kernelINS_13Kernel_traitsI6__halfS2_S2_S2_fjLj2560ELj1ELj1ELj4ELj8ENS_18Kernel_traits_baseILj2560ES2_S2_S2_S2_fjLj128EEEEELb1ELb0ELb0ELb1EEEvNS_9BwdParamsE
        .type           _ZN10layer_norm13ln_bwd_kernelINS_13Kernel_traitsI6__halfS2_S2_S2_fjLj2560ELj1ELj1ELj4ELj8ENS_18Kernel_traits_baseILj2560ES2_S2_S2_S2_fjLj128EEEEELb1ELb0ELb0ELb1EEEvNS_9BwdParamsE,@function
        .size           _ZN10layer_norm13ln_bwd_kernelINS_13Kernel_traitsI6__halfS2_S2_S2_fjLj2560ELj1ELj1ELj4ELj8ENS_18Kernel_traits_baseILj2560ES2_S2_S2_S2_fjLj128EEEEELb1ELb0ELb0ELb1EEEvNS_9BwdParamsE,(.L_x_10809 - _ZN10layer_norm13ln_bwd_kernelINS_13Kernel_traitsI6__halfS2_S2_S2_fjLj2560ELj1ELj1ELj4ELj8ENS_18Kernel_traits_baseILj2560ES2_S2_S2_S2_fjLj128EEEEELb1ELb0ELb0ELb1EEEvNS_9BwdParamsE)
        .other          _ZN10layer_norm13ln_bwd_kernelINS_13Kernel_traitsI6__halfS2_S2_S2_fjLj2560ELj1ELj1ELj4ELj8ENS_18Kernel_traits_baseILj2560ES2_S2_S2_S2_fjLj128EEEEELb1ELb0ELb0ELb1EEEvNS_9BwdParamsE,@"STO_CUDA_ENTRY STV_DEFAULT"
_ZN10layer_norm13ln_bwd_kernelINS_13Kernel_traitsI6__halfS2_S2_S2_fjLj2560ELj1ELj1ELj4ELj8ENS_18Kernel_traits_baseILj2560ES2_S2_S2_S2_fjLj128EEEEELb1ELb0ELb0ELb1EEEvNS_9BwdParamsE:
.text._ZN10layer_norm13ln_bwd_kernelINS_13Kernel_traitsI6__halfS2_S2_S2_fjLj2560ELj1ELj1ELj4ELj8ENS_18Kernel_traits_baseILj2560ES2_S2_S2_S2_fjLj128EEEEELb1ELb0ELb0ELb1EEEvNS_9BwdParamsE:
        /* <DEDUP_REMOVED lines=67> */
[--C-:B--2---:R-:W-:Y:S01]  /*0430*/  SHF.R.U64 R97, R4, 0x10, R5.reuse ;  /* 0x0000001004617819 */ /* 0x104fe20000001205 */
[----:B------:R-:W-:Y:S01]  /*0440*/  HADD2.F32 R108, -RZ, R4.H0_H0 ;  /* 0x20000004ff6c7230 */ /* 0x000fe20000004100 */
[----:B------:R-:W-:Y:S01]  /*0450*/  SHF.R.U32.HI R96, RZ, 0x10, R5 ;  /* 0x00000010ff607819 */ /* 0x000fe20000011605 */
[----:B------:R-:W-:Y:S01]  /*0460*/  HADD2.F32 R107, -RZ, R5.H0_H0 ;  /* 0x20000005ff6b7230 */ /* 0x000fe20000004100 */
[--C-:B-----5:R-:W-:Y:S01]  /*0470*/  SHF.R.U64 R95, R6, 0x10, R7.reuse ;  /* 0x00000010065f7819 */ /* 0x120fe20000001207 */
        /* <DEDUP_REMOVED lines=24> */
[----:B01----:R-:W-:-:S07]  /*0600*/  HADD2.F32 R88, -RZ, R88.H0_H0 ;  /* 0x20000058ff587230 */ /* 0x003fce0000004100 */
.L_x_1717:
        /* <DEDUP_REMOVED lines=9> */
[----:B------:R2:W3:Y:S01]  /*06a0*/  LDG.E R0, desc[UR14][R20.64] ;  /* 0x0000000e14007981 */ /* 0x0004e2000c1e1900 */
[----:B------:R-:W-:-:S04]  /*06b0*/  LEA.HI.SX32 R41, R41, R48, 0x1e ;  /* 0x0000003029297211 */ /* 0x000fc800078ff2ff */
[C---:B------:R-:W-:Y:S01]  /*06c0*/  IADD3 R43, PT, PT, R41.reuse, 0x80, RZ ;  /* 0x00000080292b7810 */ /* 0x040fe20007ffe0ff */
[C---:B0-----:R-:W-:Y:S01]  /*06d0*/  IMAD.WIDE.U32 R6, R41.reuse, 0x8, R8 ;  /* 0x0000000829067825 */ /* 0x041fe200078e0008 */
[----:B------:R-:W-:-:S03]  /*06e0*/  IADD3 R109, PT, PT, R41, 0x200, RZ ;  /* 0x00000200296d7810 */ /* 0x000fc60007ffe0ff */
[--C-:B------:R-:W-:Y:S02]  /*06f0*/  IMAD.WIDE.U32 R4, R43, 0x8, R8.reuse ;  /* 0x000000082b047825 */ /* 0x100fe400078e0008 */
[----:B------:R-:W4:Y:S01]  /*0700*/  LDG.E.64 R6, desc[UR14][R6.64] ;  /* 0x0000000e06067981 */ /* 0x000f22000c1e1b00 */
[----:B------:R-:W-:Y:S01]  /*0710*/  IADD3 R45, PT, PT, R41, 0x100, RZ ;  /* 0x00000100292d7810 */ /* 0x000fe20007ffe0ff */
[--C-:B------:R-:W-:Y:S02]  /*0720*/  IMAD.WIDE.U32 R22, R109, 0x8, R8.reuse ;  /* 0x000000086d167825 */ /* 0x100fe400078e0008 */
[----:B------:R-:W4:Y:S01]  /*0730*/  LDG.E.64 R4, desc[UR14][R4.64] ;  /* 0x0000000e04047981 */ /* 0x000f22000c1e1b00 */
[----:B------:R-:W-:Y:S01]  /*0740*/  IADD3 R115, PT, PT, R41, 0x180, RZ ;  /* 0x0000018029737810 */ /* 0x000fe20007ffe0ff */
[----:B------:R-:W-:Y:S01]  /*0750*/  UIMAD.WIDE UR4, UR6, 0x4, UR8 ;  /* 0x00000004060478a5 */ /* 0x000fe2000f8e0208 */
[--C-:B------:R-:W-:Y:S01]  /*0760*/  IMAD.WIDE.U32 R28, R45, 0x8, R8.reuse ;  /* 0x000000082d1c7825 */ /* 0x100fe200078e0008 */
[----:B------:R-:W4:Y:S03]  /*0770*/  LDG.E.64 R22, desc[UR14][R22.64] ;  /* 0x0000000e16167981 */ /* 0x000f26000c1e1b00 */
[----:B------:R-:W-:-:S04]  /*0780*/  IMAD.WIDE.U32 R26, R115, 0x8, R8 ;  /* 0x00000008731a7825 */ /* 0x000fc800078e0008 */
[----:B-1----:R-:W-:-:S04]  /*0790*/  IMAD.WIDE.U32 R30, R43, 0x8, R10 ;  /* 0x000000082b1e7825 */ /* 0x002fc800078e000a */
[----:B--2---:R-:W-:-:S04]  /*07a0*/  IMAD.WIDE.U32 R20, R45, 0x8, R10 ;  /* 0x000000082d147825 */ /* 0x004fc800078e000a */
[--C-:B------:R-:W-:Y:S01]  /*07b0*/  IMAD.WIDE.U32 R24, R115, 0x8, R10.reuse ;  /* 0x0000000873187825 */ /* 0x100fe200078e000a */
[----:B------:R-:W-:Y:S01]  /*07c0*/  MOV R36, UR4 ;  /* 0x0000000400247c02 */ /* 0x000fe20008000f00 */
[----:B------:R-:W2:Y:S02]  /*07d0*/  LDG.E.64 R30, desc[UR14][R30.64] ;  /* 0x0000000e1e1e7981 */ /* 0x000ea4000c1e1b00 */
[--C-:B------:R-:W-:Y:S01]  /*07e0*/  IMAD.WIDE.U32 R8, R41, 0x8, R10.reuse ;  /* 0x0000000829087825 */ /* 0x100fe200078e000a */
[----:B------:R-:W-:Y:S01]  /*07f0*/  MOV R37, UR5 ;  /* 0x0000000500257c02 */ /* 0x000fe20008000f00 */
[----:B------:R-:W2:Y:S01]  /*0800*/  LDG.E.64 R20, desc[UR14][R20.64] ;  /* 0x0000000e14147981 */ /* 0x000ea2000c1e1b00 */
[----:B------:R-:W-:Y:S01]  /*0810*/  ISETP.NE.U32.AND P0, PT, RZ, UR16, PT ;  /* 0x00000010ff007c0c */ /* 0x000fe2000bf05070 */
[----:B------:R-:W-:Y:S01]  /*0820*/  IMAD.WIDE.U32 R10, R109, 0x8, R10 ;  /* 0x000000086d0a7825 */ /* 0x000fe200078e000a */
[----:B------:R-:W0:Y:S01]  /*0830*/  @UP0 LDCU.64 UR4, c[0x0][0x3e0] ;  /* 0x00007c00ff0407ac */ /* 0x000e220008000a00 */
[----:B------:R-:W2:Y:S04]  /*0840*/  LDG.E.64 R8, desc[UR14][R8.64] ;  /* 0x0000000e08087981 */ /* 0x000ea8000c1e1b00 */
[----:B------:R-:W2:Y:S04]  /*0850*/  LDG.E.64 R24, desc[UR14][R24.64] ;  /* 0x0000000e18187981 */ /* 0x000ea8000c1e1b00 */
[----:B------:R-:W2:Y:S04]  /*0860*/  LDG.E.64 R10, desc[UR14][R10.64] ;  /* 0x0000000e0a0a7981 */ /* 0x000ea8000c1e1b00 */
[----:B------:R1:W2:Y:S04]  /*0870*/  LDG.E R136, desc[UR14][R36.64] ;  /* 0x0000000e24887981 */ /* 0x0002a8000c1e1900 */
[----:B------:R-:W2:Y:S04]  /*0880*/  LDG.E.64 R26, desc[UR14][R26.64] ;  /* 0x0000000e1a1a7981 */ /* 0x000ea8000c1e1b00 */
[----:B------:R-:W2:Y:S01]  /*0890*/  LDG.E.64 R28, desc[UR14][R28.64] ;  /* 0x0000000e1c1c7981 */ /* 0x000ea2000c1e1b00 */
[----:B------:R-:W-:-:S02]  /*08a0*/  ISETP.NE.AND.EX P0, PT, RZ, UR17, PT, P0 ;  /* 0x00000011ff007c0c */ /* 0x000fc4000bf05300 */
[----:B------:R-:W-:Y:S01]  /*08b0*/  PLOP3.LUT P4, PT, PT, PT, UP0, 0x80, 0x8 ;  /* 0x000000000008781c */ /* 0x000fe20003f8f008 */
[----:B0-----:R-:W-:Y:S01]  /*08c0*/  @UP0 UIMAD.WIDE UR4, UR6, 0x2, UR4 ;  /* 0x00000002060408a5 */ /* 0x001fe2000f8e0204 */
[----:B------:R-:W-:-:S05]  /*08d0*/  ISETP.NE.AND P3, PT, RZ, UR7, PT ;  /* 0x00000007ff007c0c */ /* 0x000fca000bf65270 */
[----:B------:R-:W-:Y:S02]  /*08e0*/  MOV R46, UR4 ;  /* 0x00000004002e7c02 */ /* 0x000fe40008000f00 */
[----:B------:R-:W-:-:S05]  /*08f0*/  MOV R47, UR5 ;  /* 0x00000005002f7c02 */ /* 0x000fca0008000f00 */
[----:B------:R0:W2:Y:S01]  /*0900*/  @P4 LDG.E.U16 R32, desc[UR14][R46.64] ;  /* 0x0000000e2e204981 */ /* 0x0000a2000c1e1500 */
[----:B---3--:R-:W-:Y:S02]  /*0910*/  R2UR UR12, R0 ;  /* 0x00000000000c72ca */ /* 0x008fe400000e0000 */
[----:B----4-:R-:W-:Y:S02]  /*0920*/  MOV R33, R6 ;  /* 0x0000000600217202 */ /* 0x010fe40000000f00 */
[--C-:B------:R-:W-:Y:S02]  /*0930*/  SHF.R.U64 R0, R6, 0x10, R7.reuse ;  /* 0x0000001006007819 */ /* 0x100fe40000001207 */
[----:B------:R-:W-:Y:S02]  /*0940*/  MOV R34, R7 ;  /* 0x0000000700227202 */ /* 0x000fe40000000f00 */
[----:B------:R-:W-:Y:S02]  /*0950*/  SHF.R.U32.HI R38, RZ, 0x10, R7 ;  /* 0x00000010ff267819 */ /* 0x000fe40000011607 */
[----:B------:R-:W-:Y:S01]  /*0960*/  MOV R35, R4 ;  /* 0x0000000400237202 */ /* 0x000fe20000000f00 */
[----:B------:R-:W3:Y:S01]  /*0970*/  LDC.64 R6, c[0x0][0x3b0] ;  /* 0x0000ec00ff067b82 */ /* 0x000ee20000000a00 */
[----:B-1----:R-:W-:-:S02]  /*0980*/  SHF.R.U64 R36, R4, 0x10, R5 ;  /* 0x0000001004247819 */ /* 0x002fc40000001205 */
[----:B------:R-:W-:Y:S02]  /*0990*/  MOV R37, R5 ;  /* 0x0000000500257202 */ /* 0x000fe40000000f00 */
[----:B------:R-:W-:-:S03]  /*09a0*/  SHF.R.U32.HI R39, RZ, 0x10, R5 ;  /* 0x00000010ff277819 */ /* 0x000fc60000011605 */
[----:B------:R-:W1:Y:S01]  /*09b0*/  @P0 LDC.64 R4, c[0x0][0x438] ;  /* 0x00010e00ff040b82 */ /* 0x000e620000000a00 */
[----:B------:R-:W-:Y:S02]  /*09c0*/  MOV R113, R22 ;  /* 0x0000001600717202 */ /* 0x000fe40000000f00 */
[--C-:B------:R-:W-:Y:S02]  /*09d0*/  SHF.R.U64 R112, R22, 0x10, R23.reuse ;  /* 0x0000001016707819 */ /* 0x100fe40000001217 */
[----:B------:R-:W-:Y:S02]  /*09e0*/  MOV R111, R23 ;  /* 0x00000017006f7202 */ /* 0x000fe40000000f00 */
[----:B------:R-:W-:Y:S02]  /*09f0*/  SHF.R.U32.HI R116, RZ, 0x10, R23 ;  /* 0x00000010ff747819 */ /* 0x000fe40000011617 */
[----:B------:R-:W4:Y:S01]  /*0a00*/  @P0 LDC.64 R22, c[0x0][0x438] ;  /* 0x00010e00ff160b82 */ /* 0x000f220000000a00 */
[----:B--2---:R-:W-:-:S02]  /*0a10*/  SHF.R.U64 R117, R30, 0x10, R31 ;  /* 0x000000101e757819 */ /* 0x004fc4000000121f */
[----:B------:R-:W-:Y:S02]  /*0a20*/  SHF.R.U32.HI R120, RZ, 0x10, R31 ;  /* 0x00000010ff787819 */ /* 0x000fe4000001161f */
[----:B------:R-:W-:Y:S02]  /*0a30*/  SHF.R.U64 R122, R20, 0x10, R21 ;  /* 0x00000010147a7819 */ /* 0x000fe40000001215 */
[--C-:B------:R-:W-:Y:S02]  /*0a40*/  SHF.R.U64 R119, R8, 0x10, R9.reuse ;  /* 0x0000001008777819 */ /* 0x100fe40000001209 */
[----:B------:R-:W-:Y:S02]  /*0a50*/  SHF.R.U32.HI R134, RZ, 0x10, R9 ;  /* 0x00000010ff867819 */ /* 0x000fe40000011609 */
[----:B------:R-:W-:Y:S02]  /*0a60*/  SHF.R.U32.HI R124, RZ, 0x10, R21 ;  /* 0x00000010ff7c7819 */ /* 0x000fe40000011615 */
[----:B------:R-:W-:-:S02]  /*0a70*/  SHF.R.U64 R126, R24, 0x10, R25 ;  /* 0x00000010187e7819 */ /* 0x000fc40000001219 */
[----:B------:R-:W-:Y:S02]  /*0a80*/  SHF.R.U32.HI R128, RZ, 0x10, R25 ;  /* 0x00000010ff807819 */ /* 0x000fe40000011619 */
[--C-:B------:R-:W-:Y:S02]  /*0a90*/  SHF.R.U64 R131, R10, 0x10, R11.reuse ;  /* 0x000000100a837819 */ /* 0x100fe4000000120b */
[----:B------:R-:W-:Y:S01]  /*0aa0*/  SHF.R.U32.HI R133, RZ, 0x10, R11 ;  /* 0x00000010ff857819 */ /* 0x000fe2000001160b */
[----:B------:R-:W-:Y:S01]  /*0ab0*/  HADD2.F32 R135, -RZ, R9.H0_H0 ;  /* 0x20000009ff877230 */ /* 0x000fe20000004100 */
[----:B------:R-:W-:Y:S01]  /*0ac0*/  FSEL R136, R136, RZ, !P3 ;  /* 0x000000ff88887208 */ /* 0x000fe20005800000 */
        /* <DEDUP_REMOVED lines=19> */
[C---:B------:R-:W-:Y:S01]  /*0c00*/  FADD.FTZ R135, -R136.reuse, R135 ;  /* 0x0000008788877221 */ /* 0x040fe20000010100 */
[----:B------:R-:W-:Y:S01]  /*0c10*/  HADD2.F32 R33, -RZ, R33.H0_H0 ;  /* 0x20000021ff217230 */ /* 0x000fe20000004100 */
[----:B0-----:R-:W-:Y:S01]  /*0c20*/  MOV R47, R26 ;  /* 0x0000001a002f7202 */ /* 0x001fe20000000f00 */
[----:B------:R-:W-:Y:S01]  /*0c30*/  FADD.FTZ R138, -R136, R138 ;  /* 0x0000008a888a7221 */ /* 0x000fe20000010100 */
[----:B------:R-:W-:Y:S01]  /*0c40*/  SHF.R.U64 R48, R26, 0x10, R27 ;  /* 0x000000101a307819 */ /* 0x000fe2000000121b */
[----:B---3--:R-:W-:Y:S01]  /*0c50*/  IMAD.WIDE.U32 R30, R115, 0x4, R6 ;  /* 0x00000004731e7825 */ /* 0x008fe200078e0006 */
[----:B------:R-:W-:-:S02]  /*0c60*/  MOV R110, R27 ;  /* 0x0000001b006e7202 */ /* 0x000fc40000000f00 */
[----:B------:R-:W-:Y:S01]  /*0c70*/  SHF.R.U32.HI R114, RZ, 0x10, R27 ;  /* 0x00000010ff727819 */ /* 0x000fe2000001161b */
        /* <DEDUP_REMOVED lines=20> */
[----:B------:R-:W-:Y:S01]  /*0dc0*/  MOV R44, R29 ;  /* 0x0000001d002c7202 */ /* 0x000fe20000000f00 */
[----:B------:R0:W5:Y:S01]  /*0dd0*/  LDG.E R26, desc[UR14][R26.64] ;  /* 0x0000000e1a1a7981 */ /* 0x000162000c1e1900 */
[----:B------:R-:W-:Y:S01]  /*0de0*/  MOV R40, R28 ;  /* 0x0000001c00287202 */ /* 0x000fe20000000f00 */
[----:B------:R-:W-:-:S02]  /*0df0*/  HADD2.F32 R137, -RZ, R38.H0_H0 ;  /* 0x20000026ff897230 */ /* 0x000fc40000004100 */
[----:B------:R-:W-:Y:S01]  /*0e00*/  FMUL.FTZ R38, R135, UR12 ;  /* 0x0000000c87267c20 */ /* 0x000fe20008410000 */
[----:B------:R-:W-:Y:S02]  /*0e10*/  HADD2.F32 R136, -RZ, R0.H0_H0 ;  /* 0x20000000ff887230 */ /* 0x000fe40000004100 */
[----:B------:R-:W-:Y:S01]  /*0e20*/  FMUL.FTZ R135, R100, R33 ;  /* 0x0000002164877220 */ /* 0x000fe20000410000 */
[----:B------:R-:W-:-:S04]  /*0e30*/  IMAD.WIDE.U32 R24, R41, 0x4, R6 ;  /* 0x0000000429187825 */ /* 0x000fc800078e0006 */
[----:B------:R-:W-:Y:S01]  /*0e40*/  FMUL.FTZ R0, R138, UR12 ;  /* 0x0000000c8a007c20 */ /* 0x000fe20008410000 */
[----:B------:R1:W5:Y:S01]  /*0e50*/  LDG.E R30, desc[UR14][R30.64] ;  /* 0x0000000e1e1e7981 */ /* 0x000362000c1e1900 */
[--C-:B------:R-:W-:Y:S01]  /*0e60*/  SHF.R.U64 R42, R28, 0x10, R29.reuse ;  /* 0x000000101c2a7819 */ /* 0x100fe2000000121d */
[----:B------:R-:W-:Y:S01]  /*0e70*/  HADD2.F32 R34, -RZ, R34.H0_H0 ;  /* 0x20000022ff227230 */ /* 0x000fe20000004100 */
[----:B------:R-:W-:Y:S01]  /*0e80*/  SHF.R.U32.HI R46, RZ, 0x10, R29 ;  /* 0x00000010ff2e7819 */ /* 0x000fe2000001161d */
[----:B------:R2:W5:Y:S01]  /*0e90*/  @P0 LDG.E.64 R18, desc[UR14][R4.64] ;  /* 0x0000000e04120981 */ /* 0x000562000c1e1b00 */
[----:B0-----:R-:W-:Y:S01]  /*0ea0*/  FMUL.FTZ R27, R89, R136 ;  /* 0x00000088591b7220 */ /* 0x001fe20000410000 */
[----:B----4-:R-:W-:Y:S01]  /*0eb0*/  @P0 IMAD.WIDE.U32 R22, R45, 0x8, R22 ;  /* 0x000000082d160825 */ /* 0x010fe200078e0016 */
[----:B------:R-:W0:Y:S01]  /*0ec0*/  @P0 LDC.64 R8, c[0x0][0x438] ;  /* 0x00010e00ff080b82 */ /* 0x000e220000000a00 */
[----:B------:R3:W5:Y:S02]  /*0ed0*/  LDG.E R24, desc[UR14][R24.64] ;  /* 0x0000000e18187981 */ /* 0x000764000c1e1900 */
[----:B-1----:R-:W-:-:S02]  /*0ee0*/  HADD2.F32 R31, -RZ, R44.H0_H0 ;  /* 0x2000002cff1f7230 */ /* 0x002fc40000004100 */
[----:B------:R-:W-:Y:S01]  /*0ef0*/  FMUL.FTZ R44, R119, UR12 ;  /* 0x0000000c772c7c20 */ /* 0x000fe20008410000 */
[----:B------:R-:W-:Y:S01]  /*0f00*/  IMAD.WIDE.U32 R28, R45, 0x4, R6 ;  /* 0x000000042d1c7825 */ /* 0x000fe200078e0006 */
[----:B------:R1:W5:Y:S03]  /*0f10*/  @P0 LDG.E.64 R14, desc[UR14][R22.64] ;  /* 0x0000000e160e0981 */ /* 0x000366000c1e1b00 */
[----:B--2---:R-:W-:Y:S01]  /*0f20*/  FADD.FTZ R4, RZ, R135 ;  /* 0x00000087ff047221 */ /* 0x004fe20000010000 */
[----:B------:R-:W-:Y:S01]  /*0f30*/  FFMA.FTZ R5, R0, R135, RZ ;  /* 0x0000008700057223 */ /* 0x000fe200000100ff */
[----:B------:R-:W-:Y:S01]  /*0f40*/  IMAD.WIDE.U32 R6, R109, 0x4, R6 ;  /* 0x000000046d067825 */ /* 0x000fe200078e0006 */
[----:B------:R-:W2:Y:S03]  /*0f50*/  @P0 LDC.64 R10, c[0x0][0x438] ;  /* 0x00010e00ff0a0b82 */ /* 0x000ea60000000a00 */
[----:B---3--:R-:W-:Y:S01]  /*0f60*/  FMUL.FTZ R25, R98, R34 ;  /* 0x0000002262197220 */ /* 0x008fe20000410000 */
[----:B------:R-:W-:Y:S01]  /*0f70*/  FADD.FTZ R4, R27, R4 ;  /* 0x000000041b047221 */ /* 0x000fe20000010000 */
[----:B------:R-:W-:Y:S01]  /*0f80*/  FFMA.FTZ R5, R44, R27, R5 ;  /* 0x0000001b2c057223 */ /* 0x000fe20000010005 */
[----:B------:R-:W-:-:S02]  /*0f90*/  HADD2.F32 R35, -RZ, R35.H0_H0 ;  /* 0x20000023ff237230 */ /* 0x000fc40000004100 */
[----:B------:R-:W-:Y:S01]  /*0fa0*/  FMUL.FTZ R119, R134, UR12 ;  /* 0x0000000c86777c20 */ /* 0x000fe20008410000 */
[----:B------:R3:W5:Y:S01]  /*0fb0*/  LDG.E R22, desc[UR14][R6.64] ;  /* 0x0000000e06167981 */ /* 0x000762000c1e1900 */
[----:B-1----:R-:W-:Y:S01]  /*0fc0*/  FMUL.FTZ R23, R88, R137 ;  /* 0x0000008958177220 */ /* 0x002fe20000410000 */
[----:B------:R-:W-:Y:S01]  /*0fd0*/  FMUL.FTZ R139, R118, UR12 ;  /* 0x0000000c768b7c20 */ /* 0x000fe20008410000 */
[----:B------:R-:W-:Y:S02]  /*0fe0*/  HADD2.F32 R36, -RZ, R36.H0_H0 ;  /* 0x20000024ff247230 */ /* 0x000fe40000004100 */
[----:B------:R-:W-:Y:S01]  /*0ff0*/  FMUL.FTZ R118, R102, R35 ;  /* 0x0000002366767220 */ /* 0x000fe20000410000 */
[----:B------:R-:W-:Y:S02]  /*1000*/  HADD2.F32 R138, -RZ, R39.H0_H0 ;  /* 0x20000027ff8a7230 */ /* 0x000fe40000004100 */
[----:B------:R-:W-:Y:S02]  /*1010*/  HADD2.F32 R37, -RZ, R37.H0_H0 ;  /* 0x20000025ff257230 */ /* 0x000fe40000004100 */
[----:B------:R-:W-:Y:S01]  /*1020*/  FMUL.FTZ R141, R121, UR12 ;  /* 0x0000000c798d7c20 */ /* 0x000fe20008410000 */
[----:B------:R1:W5:Y:S01]  /*1030*/  LDG.E R28, desc[UR14][R28.64] ;  /* 0x0000000e1c1c7981 */ /* 0x000362000c1e1900 */
[----:B---3--:R-:W-:Y:S01]  /*1040*/  FADD.FTZ R6, R25, R4 ;  /* 0x0000000419067221 */ /* 0x008fe20000010000 */
[----:B------:R-:W-:Y:S01]  /*1050*/  FFMA.FTZ R4, R38, R25, R5 ;  /* 0x0000001926047223 */ /* 0x000fe20000010005 */
[----:B------:R-:W-:Y:S01]  /*1060*/  HADD2.F32 R113, -RZ, R113.H0_H0 ;  /* 0x20000071ff717230 */ /* 0x000fe20000004100 */
[----:B------:R-:W3:Y:S01]  /*1070*/  @P0 LDC.64 R20, c[0x0][0x438] ;  /* 0x00010e00ff140b82 */ /* 0x000ee20000000a00 */
[----:B------:R-:W-:Y:S01]  /*1080*/  FADD.FTZ R5, R23, R6 ;  /* 0x0000000617057221 */ /* 0x000fe20000010000 */
[----:B------:R-:W-:Y:S01]  /*1090*/  FFMA.FTZ R4, R119, R23, R4 ;  /* 0x0000001777047223 */ /* 0x000fe20000010004 */
[----:B------:R-:W-:-:S02]  /*10a0*/  HADD2.F32 R39, -RZ, R110.H0_H0 ;  /* 0x2000006eff277230 */ /* 0x000fc40000004100 */
[----:B------:R-:W-:Y:S01]  /*10b0*/  FMUL.FTZ R110, R91, R36 ;  /* 0x000000245b6e7220 */ /* 0x000fe20000410000 */
[----:B------:R-:W-:Y:S01]  /*10c0*/  FADD.FTZ R7, R118, R5 ;  /* 0x0000000576077221 */ /* 0x000fe20000010000 */
[----:B------:R-:W-:Y:S01]  /*10d0*/  FMUL.FTZ R134, R117, UR12 ;  /* 0x0000000c75867c20 */ /* 0x000fe20008410000 */
[----:B------:R-:W-:Y:S01]  /*10e0*/  FFMA.FTZ R5, R139, R118, R4 ;  /* 0x000000768b057223 */ /* 0x000fe20000010004 */
[----:B------:R-:W-:Y:S01]  /*10f0*/  FMUL.FTZ R121, R101, R37 ;  /* 0x0000002565797220 */ /* 0x000fe20000410000 */
[----:B------:R-:W-:Y:S02]  /*1100*/  FADD.FTZ R6, R110, R7 ;  /* 0x000000076e067221 */ /* 0x000fe40000010000 */
[----:B------:R-:W-:Y:S01]  /*1110*/  FFMA.FTZ R4, R134, R110, R5 ;  /* 0x0000006e86047223 */ /* 0x000fe20000010005 */
[----:B-1----:R-:W-:Y:S02]  /*1120*/  HADD2.F32 R29, -RZ, R40.H0_H0 ;  /* 0x20000028ff1d7230 */ /* 0x002fe40000004100 */
[----:B------:R-:W-:Y:S01]  /*1130*/  FMUL.FTZ R117, R90, R138 ;  /* 0x0000008a5a757220 */ /* 0x000fe20000410000 */
[----:B------:R-:W-:Y:S01]  /*1140*/  FMUL.FTZ R120, R120, UR12 ;  /* 0x0000000c78787c20 */ /* 0x000fe20008410000 */
[----:B------:R-:W-:Y:S01]  /*1150*/  FADD.FTZ R6, R121, R6 ;  /* 0x0000000679067221 */ /* 0x000fe20000010000 */
[----:B------:R-:W-:Y:S01]  /*1160*/  FFMA.FTZ R5, R141, R121, R4 ;  /* 0x000000798d057223 */ /* 0x000fe20000010004 */
[----:B------:R-:W-:-:S02]  /*1170*/  HADD2.F32 R42, -RZ, R42.H0_H0 ;  /* 0x2000002aff2a7230 */ /* 0x000fc40000004100 */
        /* <DEDUP_REMOVED lines=8> */
[----:B------:R-:W-:Y:S02]  /*1200*/  HADD2.F32 R46, -RZ, R46.H0_H0 ;  /* 0x2000002eff2e7230 */ /* 0x000fe40000004100 */
[----:B------:R-:W-:Y:S01]  /*1210*/  FMUL.FTZ R145, R125, UR12 ;  /* 0x0000000c7d917c20 */ /* 0x000fe20008410000 */
[----:B------:R-:W-:Y:S01]  /*1220*/  FMUL.FTZ R142, R103, R31 ;  /* 0x0000001f678e7220 */ /* 0x000fe20000410000 */
[----:B------:R-:W-:Y:S01]  /*1230*/  FADD.FTZ R7, R123, R6 ;  /* 0x000000067b077221 */ /* 0x000fe20000010000 */
[----:B------:R-:W-:Y:S01]  /*1240*/  FFMA.FTZ R4, R122, R123, R5 ;  /* 0x0000007b7a047223 */ /* 0x000fe20000010005 */
[----:B------:R-:W-:-:S02]  /*1250*/  HADD2.F32 R47, -RZ, R47.H0_H0 ;  /* 0x2000002fff2f7230 */ /* 0x000fc40000004100 */
        /* <DEDUP_REMOVED lines=23> */
[----:B------:R-:W-:Y:S01]  /*13d0*/  FMUL.FTZ R128, R108, R113 ;  /* 0x000000716c807220 */ /* 0x000fe20000410000 */
[----:B------:R-:W-:Y:S01]  /*13e0*/  FMUL.FTZ R151, R130, UR12 ;  /* 0x0000000c82977c20 */ /* 0x000fe20008410000 */
        /* <DEDUP_REMOVED lines=12> */
[----:B------:R-:W-:Y:S01]  /*14b0*/  FMUL.FTZ R132, R96, R116 ;  /* 0x0000007460847220 */ /* 0x000fe20000410000 */
[----:B------:R-:W-:Y:S01]  /*14c0*/  FMUL.FTZ R152, R133, UR12 ;  /* 0x0000000c85987c20 */ /* 0x000fe20008410000 */
[----:B------:R-:W-:Y:S01]  /*14d0*/  FADD.FTZ R5, R4, R131 ;  /* 0x0000008304057221 */ /* 0x000fe20000010000 */
[----:B------:R-:W-:-:S03]  /*14e0*/  FFMA.FTZ R7, R153, R131, R6 ;  /* 0x0000008399077223 */ /* 0x000fc60000010006 */
[----:B------:R-:W-:Y:S01]  /*14f0*/  FADD.FTZ R5, R5, R132 ;  /* 0x0000008405057221 */ /* 0x000fe20000010000 */
[----:B------:R-:W-:-:S04]  /*1500*/  FFMA.FTZ R7, R152, R132, R7 ;  /* 0x0000008498077223 */ /* 0x000fc80000010007 */
[----:B------:R-:W1:Y:S04]  /*1510*/  SHFL.DOWN PT, R4, R5, 0x10, 0x1f ;  /* 0x0a001f0005047f89 */ /* 0x000e6800000e0000 */
[----:B------:R-:W4:Y:S01]  /*1520*/  SHFL.DOWN PT, R6, R7, 0x10, 0x1f ;  /* 0x0a001f0007067f89 */ /* 0x000f2200000e0000 */
[----:B0-----:R-:W-:-:S04]  /*1530*/  @P0 IMAD.WIDE.U32 R8, R41, 0x8, R8 ;  /* 0x0000000829080825 */ /* 0x001fc800078e0008 */
[----:B--2---:R-:W-:Y:S01]  /*1540*/  @P0 IMAD.WIDE.U32 R10, R115, 0x8, R10 ;  /* 0x00000008730a0825 */ /* 0x004fe200078e000a */
[----:B------:R0:W5:Y:S04]  /*1550*/  @P0 LDG.E.64 R2, desc[UR14][R8.64] ;  /* 0x0000000e08020981 */ /* 0x000168000c1e1b00 */
[----:B------:R2:W5:Y:S01]  /*1560*/  @P0 LDG.E.64 R16, desc[UR14][R10.64] ;  /* 0x0000000e0a100981 */ /* 0x000562000c1e1b00 */
[----:B-1----:R-:W-:Y:S01]  /*1570*/  FADD.FTZ R4, R5, R4 ;  /* 0x0000000405047221 */ /* 0x002fe20000010000 */
[----:B----4-:R-:W-:-:S04]  /*1580*/  FADD.FTZ R6, R7, R6 ;  /* 0x0000000607067221 */ /* 0x010fc80000010000 */
[----:B0-----:R-:W0:Y:S04]  /*1590*/  SHFL.DOWN PT, R9, R4, 0x8, 0x1f ;  /* 0x09001f0004097f89 */ /* 0x001e2800000e0000 */
[----:B--2---:R-:W1:Y:S01]  /*15a0*/  SHFL.DOWN PT, R11, R6, 0x8, 0x1f ;  /* 0x09001f00060b7f89 */ /* 0x004e6200000e0000 */
[----:B0-----:R-:W-:Y:S01]  /*15b0*/  FADD.FTZ R9, R4, R9 ;  /* 0x0000000904097221 */ /* 0x001fe20000010000 */
[----:B-1----:R-:W-:-:S04]  /*15c0*/  FADD.FTZ R11, R6, R11 ;  /* 0x0000000b060b7221 */ /* 0x002fc80000010000 */
[----:B------:R-:W0:Y:S04]  /*15d0*/  SHFL.DOWN PT, R8, R9, 0x4, 0x1f ;  /* 0x08801f0009087f89 */ /* 0x000e2800000e0000 */
[----:B------:R-:W1:Y:S01]  /*15e0*/  SHFL.DOWN PT, R10, R11, 0x4, 0x1f ;  /* 0x08801f000b0a7f89 */ /* 0x000e6200000e0000 */
[----:B------:R-:W2:Y:S01]  /*15f0*/  S2R R48, SR_TID.X ;  /* 0x0000000000307919 */ /* 0x000ea20000002100 */
[----:B---3--:R-:W-:-:S05]  /*1600*/  @P0 IMAD.WIDE.U32 R20, R43, 0x8, R20 ;  /* 0x000000082b140825 */ /* 0x008fca00078e0014 */
[----:B------:R3:W5:Y:S01]  /*1610*/  @P0 LDG.E.64 R12, desc[UR14][R20.64] ;  /* 0x0000000e140c0981 */ /* 0x000762000c1e1b00 */
[----:B0-----:R-:W-:Y:S01]  /*1620*/  FADD.FTZ R8, R9, R8 ;  /* 0x0000000809087221 */ /* 0x001fe20000010000 */
[----:B-1----:R-:W-:-:S04]  /*1630*/  FADD.FTZ R10, R11, R10 ;  /* 0x0000000a0b0a7221 */ /* 0x002fc80000010000 */
[----:B------:R-:W0:Y:S04]  /*1640*/  SHFL.DOWN PT, R5, R8, 0x2, 0x1f ;  /* 0x08401f0008057f89 */ /* 0x000e2800000e0000 */
[----:B------:R-:W1:Y:S01]  /*1650*/  SHFL.DOWN PT, R7, R10, 0x2, 0x1f ;  /* 0x08401f000a077f89 */ /* 0x000e6200000e0000 */
[----:B---3--:R-:W3:Y:S01]  /*1660*/  S2R R21, SR_CgaCtaId ;  /* 0x0000000000157919 */ /* 0x008ee20000008800 */
        /* <DEDUP_REMOVED lines=8> */
[----:B---3--:R-:W-:Y:S02]  /*16f0*/  LEA R9, R21, R6, 0x18 ;  /* 0x0000000615097211 */ /* 0x008fe400078ec0ff */
        /* <DEDUP_REMOVED lines=15> */
[----:B------:R-:W-:Y:S01]  /*17f0*/  @P4 HADD2.F32 R32, -RZ, R32.H0_H0 ;  /* 0x20000020ff204230 */ /* 0x000fe20000004100 */
[----:B------:R-:W-:-:S04]  /*1800*/  UISETP.NE.U32.AND UP1, UPT, UR16, URZ, UPT ;  /* 0x000000ff1000728c */ /* 0x000fc8000bf25070 */
[----:B------:R-:W-:Y:S01]  /*1810*/  UISETP.NE.AND.EX UP1, UPT, UR17, URZ, UPT, UP1 ;  /* 0x000000ff1100728c */ /* 0x000fe2000bf25310 */
[----:B------:R-:W-:Y:S01]  /*1820*/  @P4 R2UR UR5, R32 ;  /* 0x00000000200542ca */ /* 0x000fe200000e0000 */
        /* <DEDUP_REMOVED lines=53> */
[----:B------:R-:W-:Y:S01]  /*1b80*/  @UP0 UMOV UR4, UR5 ;  /* 0x0000000500040c82 */ /* 0x000fe20008000000 */
[----:B------:R-:W-:Y:S05]  /*1b90*/  BRA.U UP1, `(.L_x_1713) ;  /* 0x0000001901d87547 */ /* 0x000fea000b800000 */
[----:B------:R-:W-:-:S04]  /*1ba0*/  UISETP.NE.U32.AND UP1, UPT, UR20, URZ, UPT ;  /* 0x000000ff1400728c */ /* 0x000fc8000bf25070 */
[----:B------:R-:W-:-:S09]  /*1bb0*/  UISETP.NE.AND.EX UP1, UPT, UR21, URZ, UPT, UP1 ;  /* 0x000000ff1500728c */ /* 0x000fd2000bf25310 */
[----:B------:R-:W-:Y:S05]  /*1bc0*/  BRA.U UP1, `(.L_x_1714) ;  /* 0x0000000d01007547 */ /* 0x000fea000b800000 */
        /* <DEDUP_REMOVED lines=28> */
[--C-:B------:R-:W-:Y:S01]  /*1d90*/  FFMA.FTZ R143, R143, UR13, R5.reuse ;  /* 0x0000000d8f8f7c23 */ /* 0x100fe20008010005 */
[----:B------:R-:W-:Y:S01]  /*1da0*/  ISETP.GE.U32.AND P0, PT, R24, 0x1000000, PT ;  /* 0x010000001800780c */ /* 0x000fe20003f06070 */
[----:B------:R-:W-:Y:S01]  /*1db0*/  FFMA.FTZ R8, R141, UR13, R5 ;  /* 0x0000000d8d087c23 */ /* 0x000fe20008010005 */
[----:B------:R-:W-:Y:S01]  /*1dc0*/  FMUL.FTZ R139, R139, UR22 ;  /* 0x000000168b8b7c20 */ /* 0x000fe20008410000 */
[----:B------:R-:W-:Y:S01]  /*1dd0*/  FMUL.FTZ R9, R9, UR4 ;  /* 0x0000000409097c20 */ /* 0x000fe20008410000 */
[----:B------:R-:W-:Y:S01]  /*1de0*/  FSEL R4, R4, RZ, P0 ;  /* 0x000000ff04047208 */ /* 0x000fe20000000000 */
[----:B------:R-:W-:Y:S01]  /*1df0*/  FMUL.FTZ R120, R120, UR12 ;  /* 0x0000000c78787c20 */ /* 0x000fe20008410000 */
[----:B------:R-:W-:Y:S01]  /*1e00*/  LOP3.LUT P0, RZ, R26, 0xff, RZ, 0xc0, !PT ;  /* 0x000000ff1aff7812 */ /* 0x000fe2000780c0ff */
[----:B------:R-:W-:Y:S01]  /*1e10*/  FADD.FTZ R143, R140, -R143 ;  /* 0x8000008f8c8f7221 */ /* 0x000fe20000010000 */
[----:B------:R-:W-:Y:S01]  /*1e20*/  FADD.FTZ R121, R121, -R8 ;  /* 0x8000000879797221 */ /* 0x000fe20000010000 */
[--C-:B------:R-:W-:Y:S01]  /*1e30*/  FFMA.FTZ R122, R122, UR13, R5.reuse ;  /* 0x0000000d7a7a7c23 */ /* 0x100fe20008010005 */
[----:B------:R-:W-:Y:S01]  /*1e40*/  FSEL R8, R139, RZ, P0 ;  /* 0x000000ff8b087208 */ /* 0x000fe20000000000 */
[----:B------:R-:W-:Y:S01]  /*1e50*/  FMUL.FTZ R9, R9, UR22 ;  /* 0x0000001609097c20 */ /* 0x000fe20008410000 */
[--C-:B------:R-:W-:Y:S01]  /*1e60*/  FFMA.FTZ R38, R38, UR13, R5.reuse ;  /* 0x0000000d26267c23 */ /* 0x100fe20008010005 */
        /* <DEDUP_REMOVED lines=10> */
[----:B------:R-:W-:Y:S01]  /*1f10*/  FMUL.FTZ R122, R122, UR12 ;  /* 0x0000000c7a7a7c20 */ /* 0x000fe20008410000 */
[----:B------:R0:W-:Y:S01]  /*1f20*/  F2F.F16.F32 R10, R4 ;  /* 0x00000004000a7304 */ /* 0x0001e20000200800 */
[----:B------:R-:W-:Y:S01]  /*1f30*/  FADD.FTZ R124, R125, -R124 ;  /* 0x8000007c7d7c7221 */ /* 0x000fe20000010000 */
[----:B------:R-:W-:Y:S01]  /*1f40*/  FMUL.FTZ R38, R38, UR12 ;  /* 0x0000000c26267c20 */ /* 0x000fe20008410000 */
[----:B------:R-:W-:Y:S01]  /*1f50*/  LOP3.LUT P2, RZ, R24, 0xff0000, RZ, 0xc0, !PT ;  /* 0x00ff000018ff7812 */ /* 0x000fe2000784c0ff */
[----:B------:R-:W-:Y:S01]  /*1f60*/  FMUL.FTZ R143, R143, UR22 ;  /* 0x000000168f8f7c20 */ /* 0x000fe20008410000 */
[----:B------:R-:W-:Y:S01]  /*1f70*/  FSEL R24, R120, RZ, P0 ;  /* 0x000000ff78187208 */ /* 0x000fe20000000000 */
[----:B------:R-:W-:Y:S01]  /*1f80*/  FMUL.FTZ R122, R122, UR4 ;  /* 0x000000047a7a7c20 */ /* 0x000fe20008410000 */
[----:B------:R-:W-:Y:S01]  /*1f90*/  LOP3.LUT P0, RZ, R28, 0xff, RZ, 0xc0, !PT ;  /* 0x000000ff1cff7812 */ /* 0x000fe2000780c0ff */
[----:B------:R-:W-:Y:S01]  /*1fa0*/  FMUL.FTZ R124, R124, UR12 ;  /* 0x0000000c7c7c7c20 */ /* 0x000fe20008410000 */
[--C-:B0-----:R-:W-:Y:S01]  /*1fb0*/  FFMA.FTZ R4, R147, UR13, R5.reuse ;  /* 0x0000000d93047c23 */ /* 0x101fe20008010005 */
[----:B------:R-:W-:Y:S01]  /*1fc0*/  FMUL.FTZ R38, R38, UR4 ;  /* 0x0000000426267c20 */ /* 0x000fe20008410000 */
[----:B------:R-:W-:Y:S01]  /*1fd0*/  FFMA.FTZ R21, R126, UR13, R5 ;  /* 0x0000000d7e157c23 */ /* 0x000fe20008010005 */
[----:B------:R-:W-:Y:S01]  /*1fe0*/  FSEL R20, R143, RZ, P0 ;  /* 0x000000ff8f147208 */ /* 0x000fe20000000000 */
[----:B------:R-:W-:Y:S01]  /*1ff0*/  FADD.FTZ R4, R127, -R4 ;  /* 0x800000047f047221 */ /* 0x000fe20000010000 */
[----:B------:R-:W-:Y:S01]  /*2000*/  FMUL.FTZ R122, R122, UR22 ;  /* 0x000000167a7a7c20 */ /* 0x000fe20008410000 */
[----:B------:R-:W-:Y:S01]  /*2010*/  LOP3.LUT P0, RZ, R28, 0xff00, RZ, 0xc0, !PT ;  /* 0x0000ff001cff7812 */ /* 0x000fe2000780c0ff */
[----:B------:R-:W-:Y:S01]  /*2020*/  FMUL.FTZ R124, R124, UR4 ;  /* 0x000000047c7c7c20 */ /* 0x000fe20008410000 */
[----:B------:R-:W-:Y:S01]  /*2030*/  FMUL.FTZ R38, R38, UR22 ;  /* 0x0000001626267c20 */ /* 0x000fe20008410000 */
[----:B------:R-:W-:Y:S01]  /*2040*/  FMUL.FTZ R4, R4, UR12 ;  /* 0x0000000c04047c20 */ /* 0x000fe20008410000 */
[----:B------:R-:W-:Y:S01]  /*2050*/  FADD.FTZ R21, R144, -R21 ;  /* 0x8000001590157221 */ /* 0x000fe20000010000 */
[--C-:B------:R-:W-:Y:S01]  /*2060*/  FFMA.FTZ R148, R148, UR13, R5.reuse ;  /* 0x0000000d94947c23 */ /* 0x100fe20008010005 */
[----:B------:R-:W-:Y:S01]  /*2070*/  FSEL R23, R122, RZ, P0 ;  /* 0x000000ff7a177208 */ /* 0x000fe20000000000 */
[----:B------:R-:W-:Y:S01]  /*2080*/  FMUL.FTZ R124, R124, UR22 ;  /* 0x000000167c7c7c20 */ /* 0x000fe20008410000 */
[----:B------:R-:W-:Y:S01]  /*2090*/  ISETP.GE.U32.AND P0, PT, R28, 0x1000000, PT ;  /* 0x010000001c00780c */ /* 0x000fe20003f06070 */
[----:B------:R-:W-:Y:S01]  /*20a0*/  FMUL.FTZ R4, R4, UR4 ;  /* 0x0000000404047c20 */ /* 0x000fe20008410000 */
[----:B------:R-:W-:Y:S01]  /*20b0*/  FSEL R7, R38, RZ, P2 ;  /* 0x000000ff26077208 */ /* 0x000fe20001000000 */
[----:B------:R-:W-:Y:S01]  /*20c0*/  FMUL.FTZ R21, R21, UR12 ;  /* 0x0000000c15157c20 */ /* 0x000fe20008410000 */
[----:B------:R-:W-:Y:S01]  /*20d0*/  LOP3.LUT P2, RZ, R26, 0xff0000, RZ, 0xc0, !PT ;  /* 0x00ff00001aff7812 */ /* 0x000fe2000784c0ff */
        /* <DEDUP_REMOVED lines=22> */
[----:B------:R-:W-:Y:S01]  /*2240*/  ISETP.GE.U32.AND P0, PT, R30, 0x1000000, PT ;  /* 0x010000001e00780c */ /* 0x000fe20003f06070 */
[----:B------:R-:W-:Y:S01]  /*2250*/  FMUL.FTZ R26, R26, UR4 ;  /* 0x000000041a1a7c20 */ /* 0x000fe20008410000 */
[----:B------:R-:W-:Y:S01]  /*2260*/  FMUL.FTZ R121, R121, UR4 ;  /* 0x0000000479797c20 */ /* 0x000fe20008410000 */
[----:B------:R-:W-:Y:S01]  /*2270*/  FMUL.FTZ R132, R132, UR12 ;  /* 0x0000000c84847c20 */ /* 0x000fe20008410000 */
[----:B------:R-:W-:Y:S01]  /*2280*/  FMUL.FTZ R145, R145, UR12 ;  /* 0x0000000c91917c20 */ /* 0x000fe20008410000 */
[----:B------:R-:W-:Y:S01]  /*2290*/  FADD.FTZ R25, R130, -R25 ;  /* 0x8000001982197221 */ /* 0x000fe20000010000 */
[----:B------:R-:W-:Y:S01]  /*22a0*/  FADD.FTZ R149, R146, -R149 ;  /* 0x8000009592957221 */ /* 0x000fe20000010000 */
[----:B------:R-:W-:Y:S01]  /*22b0*/  FSEL R148, R148, RZ, P0 ;  /* 0x000000ff94947208 */ /* 0x000fe20000000000 */
[----:B------:R-:W-:Y:S01]  /*22c0*/  FMUL.FTZ R26, R26, UR22 ;  /* 0x000000161a1a7c20 */ /* 0x000fe20008410000 */
        /* <DEDUP_REMOVED lines=24> */
[----:B------:R0:W-:Y:S01]  /*2450*/  F2F.F16.F32 R29, R4 ;  /* 0x00000004001d7304 */ /* 0x0001e20000200800 */
[----:B------:R-:W-:-:S02]  /*2460*/  FSEL R25, R25, RZ, P0 ;  /* 0x000000ff19197208 */ /* 0x000fc40000000000 */
[----:B------:R-:W-:Y:S02]  /*2470*/  FSEL R149, R149, RZ, P2 ;  /* 0x000000ff95957208 */ /* 0x000fe40001000000 */
[----:B------:R-:W-:Y:S01]  /*2480*/  LOP3.LUT P0, RZ, R22, 0xff, RZ, 0xc0, !PT ;  /* 0x000000ff16ff7812 */ /* 0x000fe2000780c0ff */
[----:B------:R-:W-:Y:S02]  /*2490*/  FMUL.FTZ R22, R5, UR22 ;  /* 0x0000001605167c20 */ /* 0x000fe40008410000 */
[----:B------:R-:W1:Y:S01]  /*24a0*/  F2F.F16.F32 R7, R7 ;  /* 0x0000000700077304 */ /* 0x000e620000200800 */
[----:B0-----:R-:W0:Y:S02]  /*24b0*/  LDC.64 R4, c[0x0][0x468] ;  /* 0x00011a00ff047b82 */ /* 0x001e240000000a00 */
[----:B------:R-:W-:-:S05]  /*24c0*/  FSEL R28, R22, RZ, P0 ;  /* 0x000000ff161c7208 */ /* 0x000fca0000000000 */
[----:B------:R-:W2:Y:S01]  /*24d0*/  F2F.F16.F32 R11, R11 ;  /* 0x0000000b000b7304 */ /* 0x000ea20000200800 */
[----:B-1----:R-:W-:-:S07]  /*24e0*/  PRMT R35, R7, 0x5410, R10 ;  /* 0x0000541007237816 */ /* 0x002fce000000000a */
[----:B------:R-:W-:Y:S01]  /*24f0*/  F2F.F16.F32 R9, R9 ;  /* 0x0000000900097304 */ /* 0x000fe20000200800 */
[----:B--2---:R-:W-:-:S07]  /*2500*/  IMAD.WIDE.U32 R10, R11, 0x10000, RZ ;  /* 0x000100000b0a7825 */ /* 0x004fce00078e00ff */
[----:B------:R-:W1:Y:S08]  /*2510*/  F2F.F16.F32 R24, R24 ;  /* 0x0000001800187304 */ /* 0x000e700000200800 */
[----:B------:R-:W2:Y:S01]  /*2520*/  F2F.F16.F32 R23, R23 ;  /* 0x0000001700177304 */ /* 0x000ea20000200800 */
[----:B-1----:R-:W-:-:S07]  /*2530*/  PRMT R9, R9, 0x5410, R24 ;  /* 0x0000541009097816 */ /* 0x002fce0000000018 */
[----:B------:R-:W-:Y:S01]  /*2540*/  F2F.F16.F32 R21, R21 ;  /* 0x0000001500157304 */ /* 0x000fe20000200800 */
[----:B------:R-:W-:Y:S01]  /*2550*/  LOP3.LUT R9, R9, R11, RZ, 0xfc, !PT ;  /* 0x0000000b09097212 */ /* 0x000fe200078efcff */
[----:B--2---:R-:W-:-:S06]  /*2560*/  IMAD.WIDE.U32 R22, R23, 0x10000, RZ ;  /* 0x0001000017167825 */ /* 0x004fcc00078e00ff */
[----:B------:R-:W-:Y:S08]  /*2570*/  F2F.F16.F32 R27, R26 ;  /* 0x0000001a001b7304 */ /* 0x000ff00000200800 */
[----:B------:R-:W1:Y:S08]  /*2580*/  F2F.F16.F32 R132, R132 ;  /* 0x0000008400847304 */ /* 0x000e700000200800 */
[----:B------:R-:W2:Y:S01]  /*2590*/  F2F.F16.F32 R6, R6 ;  /* 0x0000000600067304 */ /* 0x000ea20000200800 */
[----:B-1----:R-:W-:-:S07]  /*25a0*/  PRMT R33, R27, 0x5410, R132 ;  /* 0x000054101b217816 */ /* 0x002fce0000000084 */
[----:B------:R-:W-:Y:S01]  /*25b0*/  F2F.F16.F32 R145, R145 ;  /* 0x0000009100917304 */ /* 0x000fe20000200800 */
[----:B--2---:R-:W-:-:S07]  /*25c0*/  IMAD.WIDE.U32 R6, R6, 0x10000, RZ ;  /* 0x0001000006067825 */ /* 0x004fce00078e00ff */
[----:B------:R-:W1:Y:S01]  /*25d0*/  F2F.F16.F32 R124, R124 ;  /* 0x0000007c007c7304 */ /* 0x000e620000200800 */
[----:B------:R-:W-:-:S07]  /*25e0*/  LOP3.LUT R7, R35, R7, RZ, 0xfc, !PT ;  /* 0x0000000723077212 */ /* 0x000fce00078efcff */
[----:B------:R-:W-:Y:S01]  /*25f0*/  F2F.F16.F32 R149, R149 ;  /* 0x0000009500957304 */ /* 0x000fe20000200800 */
[----:B-1----:R-:W-:-:S07]  /*2600*/  PRMT R145, R145, 0x5410, R124 ;  /* 0x0000541091917816 */ /* 0x002fce000000007c */
[----:B------:R-:W1:Y:S01]  /*2610*/  F2F.F16.F32 R148, R148 ;  /* 0x0000009400947304 */ /* 0x000e620000200800 */
[----:B------:R-:W-:-:S07]  /*2620*/  LOP3.LUT R11, R145, R23, RZ, 0xfc, !PT ;  /* 0x00000017910b7212 */ /* 0x000fce00078efcff */
[----:B------:R2:W3:Y:S01]  /*2630*/  F2F.F16.F32 R26, R25 ;  /* 0x00000019001a7304 */ /* 0x0004e20000200800 */
[----:B-1----:R-:W-:-:S07]  /*2640*/  PRMT R149, R149, 0x5410, R148 ;  /* 0x0000541095957816 */ /* 0x002fce0000000094 */
[----:B------:R-:W1:Y:S01]  /*2650*/  F2F.F16.F32 R8, R8 ;  /* 0x0000000800087304 */ /* 0x000e620000200800 */
[----:B--2---:R-:W-:-:S05]  /*2660*/  IMAD.WIDE.U32 R24, R21, 0x10000, RZ ;  /* 0x0001000015187825 */ /* 0x004fca00078e00ff */
[----:B------:R-:W-:Y:S01]  /*2670*/  LOP3.LUT R21, R149, R25, RZ, 0xfc, !PT ;  /* 0x0000001995157212 */ /* 0x000fe200078efcff */
[----:B---3--:R-:W-:Y:S01]  /*2680*/  IMAD.WIDE.U32 R26, R26, 0x10000, RZ ;  /* 0x000100001a1a7825 */ /* 0x008fe200078e00ff */
[----:B------:R-:W2:Y:S04]  /*2690*/  F2F.F16.F32 R20, R20 ;  /* 0x0000001400147304 */ /* 0x000ea80000200800 */
[----:B------:R-:W-:Y:S02]  /*26a0*/  LOP3.LUT R23, R33, R27, RZ, 0xfc, !PT ;  /* 0x0000001b21177212 */ /* 0x000fe400078efcff */
[----:B-1----:R-:W-:Y:S02]  /*26b0*/  LOP3.LUT R8, R10, R8, RZ, 0xfc, !PT ;  /* 0x000000080a087212 */ /* 0x002fe400078efcff */
[----:B------:R-:W1:Y:S01]  /*26c0*/  F2F.F16.F32 R0, R0 ;  /* 0x0000000000007304 */ /* 0x000e620000200800 */
[----:B--2---:R-:W-:-:S07]  /*26d0*/  LOP3.LUT R10, R22, R20, RZ, 0xfc, !PT ;  /* 0x00000014160a7212 */ /* 0x004fce00078efcff */
[----:B------:R2:W3:Y:S01]  /*26e0*/  F2F.F16.F32 R31, R28 ;  /* 0x0000001c001f7304 */ /* 0x0004e20000200800 */
[----:B------:R-:W-:Y:S01]  /*26f0*/  LOP3.LUT R20, R24, R29, RZ, 0xfc, !PT ;  /* 0x0000001d18147212 */ /* 0x000fe200078efcff */
[----:B0-----:R-:W-:Y:S01]  /*2700*/  IMAD.WIDE.U32 R24, R41, 0x8, R4 ;  /* 0x0000000829187825 */ /* 0x001fe200078e0004 */
[----:B-1----:R-:W-:-:S03]  /*2710*/  LOP3.LUT R6, R6, R0, RZ, 0xfc, !PT ;  /* 0x0000000006067212 */ /* 0x002fc600078efcff */
[--C-:B--2---:R-:W-:Y:S02]  /*2720*/  IMAD.WIDE.U32 R28, R45, 0x8, R4.reuse ;  /* 0x000000082d1c7825 */ /* 0x104fe400078e0004 */
        /* <DEDUP_REMOVED lines=10> */
.L_x_1714:
        /* <DEDUP_REMOVED lines=9> */
[--C-:B------:R-:W-:Y:S01]  /*2860*/  FFMA.FTZ R0, R119, UR13, R5.reuse ;  /* 0x0000000d77007c23 */ /* 0x100fe20008010005 */
[----:B------:R-:W-:Y:S01]  /*2870*/  FMUL.FTZ R25, R25, UR12 ;  /* 0x0000000c19197c20 */ /* 0x000fe20008410000 */
[----:B------:R-:W-:Y:S01]  /*2880*/  FADD.FTZ R42, R27, -R44 ;  /* 0x8000002c1b2a7221 */ /* 0x000fe20000010000 */
[----:B------:R0:W-:Y:S01]  /*2890*/  F2F.F16.F32 R9, R36 ;  /* 0x0000002400097304 */ /* 0x0001e20000200800 */
[----:B------:R-:W-:Y:S01]  /*28a0*/  FADD.FTZ R39, R23, -R0 ;  /* 0x8000000017277221 */ /* 0x000fe20000010000 */
[----:B------:R-:W-:Y:S01]  /*28b0*/  FMUL.FTZ R117, R25, UR4 ;  /* 0x0000000419757c20 */ /* 0x000fe20008410000 */
[----:B------:R-:W-:Y:S01]  /*28c0*/  FFMA.FTZ R139, R139, UR13, R5 ;  /* 0x0000000d8b8b7c23 */ /* 0x000fe20008010005 */
[----:B------:R-:W-:Y:S01]  /*28d0*/  FMUL.FTZ R42, R42, UR12 ;  /* 0x0000000c2a2a7c20 */ /* 0x000fe20008410000 */
[----:B------:R-:W-:Y:S01]  /*28e0*/  FMUL.FTZ R39, R39, UR12 ;  /* 0x0000000c27277c20 */ /* 0x000fe20008410000 */
[----:B------:R-:W-:Y:S01]  /*28f0*/  FMUL.FTZ R117, R117, UR22 ;  /* 0x0000001675757c20 */ /* 0x000fe20008410000 */
[----:B------:R-:W-:Y:S01]  /*2900*/  FADD.FTZ R40, R118, -R139 ;  /* 0x8000008b76287221 */ /* 0x000fe20000010000 */
[----:B------:R1:W-:Y:S01]  /*2910*/  F2F.F16.F32 R0, R25 ;  /* 0x0000001900007304 */ /* 0x0003e20000200800 */
[----:B0-----:R-:W-:Y:S01]  /*2920*/  FMUL.FTZ R36, R36, UR4 ;  /* 0x0000000424247c20 */ /* 0x001fe20008410000 */
[--C-:B------:R-:W-:Y:S01]  /*2930*/  FFMA.FTZ R4, R141, UR13, R5.reuse ;  /* 0x0000000d8d047c23 */ /* 0x100fe20008010005 */
[----:B------:R-:W-:Y:S01]  /*2940*/  FMUL.FTZ R40, R40, UR12 ;  /* 0x0000000c28287c20 */ /* 0x000fe20008410000 */
[----:B------:R-:W-:Y:S01]  /*2950*/  FFMA.FTZ R21, R134, UR13, R5 ;  /* 0x0000000d86157c23 */ /* 0x000fe20008010005 */
[----:B------:R-:W-:Y:S01]  /*2960*/  FMUL.FTZ R36, R36, UR22 ;  /* 0x0000001624247c20 */ /* 0x000fe20008410000 */
[----:B------:R-:W-:Y:S01]  /*2970*/  FADD.FTZ R4, R121, -R4 ;  /* 0x8000000479047221 */ /* 0x000fe20000010000 */
[----:B------:R-:W-:Y:S01]  /*2980*/  FMUL.FTZ R31, R31, UR12 ;  /* 0x0000000c1f1f7c20 */ /* 0x000fe20008410000 */
[----:B------:R0:W-:Y:S01]  /*2990*/  F2F.F16.F32 R7, R39 ;  /* 0x0000002700077304 */ /* 0x0001e20000200800 */
[----:B------:R-:W-:Y:S01]  /*29a0*/  FADD.FTZ R21, R110, -R21 ;  /* 0x800000156e157221 */ /* 0x000fe20000010000 */
[----:B-1----:R-:W-:Y:S01]  /*29b0*/  FSEL R25, R36, RZ, P0 ;  /* 0x000000ff24197208 */ /* 0x002fe20000000000 */
[----:B------:R-:W-:Y:S01]  /*29c0*/  FMUL.FTZ R29, R4, UR12 ;  /* 0x0000000c041d7c20 */ /* 0x000fe20008410000 */
[----:B------:R-:W-:Y:S01]  /*29d0*/  LOP3.LUT P0, RZ, R24, 0xff0000, RZ, 0xc0, !PT ;  /* 0x00ff000018ff7812 */ /* 0x000fe2000780c0ff */
[--C-:B------:R-:W-:Y:S01]  /*29e0*/  FFMA.FTZ R143, R143, UR13, R5.reuse ;  /* 0x0000000d8f8f7c23 */ /* 0x100fe20008010005 */
[----:B------:R-:W-:Y:S01]  /*29f0*/  FMUL.FTZ R35, R21, UR12 ;  /* 0x0000000c15237c20 */ /* 0x000fe20008410000 */
[----:B------:R-:W-:Y:S01]  /*2a00*/  FFMA.FTZ R145, R145, UR13, R5 ;  /* 0x0000000d91917c23 */ /* 0x000fe20008010005 */
[----:B------:R1:W-:Y:S01]  /*2a10*/  F2F.F16.F32 R6, R42 ;  /* 0x0000002a00067304 */ /* 0x0003e20000200800 */
[----:B0-----:R-:W-:Y:S01]  /*2a20*/  FMUL.FTZ R39, R39, UR4 ;  /* 0x0000000427277c20 */ /* 0x001fe20008410000 */
[----:B------:R-:W-:Y:S01]  /*2a30*/  FSEL R36, R117, RZ, P0 ;  /* 0x000000ff75247208 */ /* 0x000fe20000000000 */
[----:B------:R-:W-:Y:S01]  /*2a40*/  FADD.FTZ R44, R140, -R143 ;  /* 0x8000008f8c2c7221 */ /* 0x000fe20000010000 */
[----:B------:R-:W-:Y:S01]  /*2a50*/  ISETP.GE.U32.AND P0, PT, R24, 0x1000000, PT ;  /* 0x010000001800780c */ /* 0x000fe20003f06070 */
[----:B------:R-:W-:Y:S01]  /*2a60*/  FMUL.FTZ R39, R39, UR22 ;  /* 0x0000001627277c20 */ /* 0x000fe20008410000 */
[----:B------:R-:W-:Y:S01]  /*2a70*/  FFMA.FTZ R122, R122, UR13, R5 ;  /* 0x0000000d7a7a7c23 */ /* 0x000fe20008010005 */
[----:B------:R-:W-:Y:S01]  /*2a80*/  FMUL.FTZ R44, R44, UR12 ;  /* 0x0000000c2c2c7c20 */ /* 0x000fe20008410000 */
[----:B------:R0:W-:Y:S01]  /*2a90*/  F2F.F16.F32 R11, R40 ;  /* 0x00000028000b7304 */ /* 0x0001e20000200800 */
[----:B-1----:R-:W-:Y:S01]  /*2aa0*/  FMUL.FTZ R42, R42, UR4 ;  /* 0x000000042a2a7c20 */ /* 0x002fe20008410000 */
[----:B------:R-:W-:Y:S01]  /*2ab0*/  FSEL R39, R39, RZ, P0 ;  /* 0x000000ff27277208 */ /* 0x000fe20000000000 */
[----:B------:R-:W-:Y:S01]  /*2ac0*/  FADD.FTZ R46, R142, -R145 ;  /* 0x800000918e2e7221 */ /* 0x000fe20000010000 */
[----:B------:R-:W-:Y:S01]  /*2ad0*/  LOP3.LUT P0, RZ, R24, 0xff00, RZ, 0xc0, !PT ;  /* 0x0000ff0018ff7812 */ /* 0x000fe2000780c0ff */
[----:B------:R-:W-:Y:S01]  /*2ae0*/  FMUL.FTZ R42, R42, UR22 ;  /* 0x000000162a2a7c20 */ /* 0x000fe20008410000 */
[--C-:B------:R-:W-:Y:S01]  /*2af0*/  FFMA.FTZ R124, R124, UR13, R5.reuse ;  /* 0x0000000d7c7c7c23 */ /* 0x100fe20008010005 */
[----:B------:R-:W-:Y:S01]  /*2b00*/  FADD.FTZ R111, R123, -R122 ;  /* 0x8000007a7b6f7221 */ /* 0x000fe20000010000 */
[----:B------:R1:W-:Y:S01]  /*2b10*/  F2F.F16.F32 R10, R29 ;  /* 0x0000001d000a7304 */ /* 0x0003e20000200800 */
[----:B0-----:R-:W-:Y:S01]  /*2b20*/  FMUL.FTZ R40, R40, UR4 ;  /* 0x0000000428287c20 */ /* 0x001fe20008410000 */
[----:B------:R-:W-:Y:S01]  /*2b30*/  FSEL R24, R42, RZ, P0 ;  /* 0x000000ff2a187208 */ /* 0x000fe20000000000 */
[----:B------:R-:W-:Y:S01]  /*2b40*/  FMUL.FTZ R42, R29, UR4 ;  /* 0x000000041d2a7c20 */ /* 0x000fe20008410000 */
[----:B------:R-:W-:Y:S01]  /*2b50*/  LOP3.LUT P0, RZ, R26, 0xff, RZ, 0xc0, !PT ;  /* 0x000000ff1aff7812 */ /* 0x000fe2000780c0ff */
[----:B------:R-:W-:Y:S01]  /*2b60*/  FMUL.FTZ R40, R40, UR22 ;  /* 0x0000001628287c20 */ /* 0x000fe20008410000 */
[----:B------:R-:W-:Y:S01]  /*2b70*/  FMUL.FTZ R46, R46, UR12 ;  /* 0x0000000c2e2e7c20 */ /* 0x000fe20008410000 */
[----:B------:R-:W-:Y:S01]  /*2b80*/  FMUL.FTZ R42, R42, UR22 ;  /* 0x000000162a2a7c20 */ /* 0x000fe20008410000 */
[----:B------:R0:W-:Y:S01]  /*2b90*/  F2F.F16.F32 R33, R31 ;  /* 0x0000001f00217304 */ /* 0x0001e20000200800 */
[----:B------:R-:W-:Y:S01]  /*2ba0*/  FADD.FTZ R47, R125, -R124 ;  /* 0x8000007c7d2f7221 */ /* 0x000fe20000010000 */
[----:B-1----:R-:W-:Y:S01]  /*2bb0*/  FSEL R29, R40, RZ, P0 ;  /* 0x000000ff281d7208 */ /* 0x002fe20000000000 */
[--C-:B------:R-:W-:Y:S01]  /*2bc0*/  FFMA.FTZ R38, R153, UR13, R5.reuse ;  /* 0x0000000d99267c23 */ /* 0x100fe20008010005 */
[----:B------:R-:W-:Y:S01]  /*2bd0*/  LOP3.LUT P0, RZ, R26, 0xff0000, RZ, 0xc0, !PT ;  /* 0x00ff00001aff7812 */ /* 0x000fe2000780c0ff */
[--C-:B------:R-:W-:Y:S01]  /*2be0*/  FFMA.FTZ R113, R152, UR13, R5.reuse ;  /* 0x0000000d98717c23 */ /* 0x100fe20008010005 */
[--C-:B------:R-:W-:Y:S01]  /*2bf0*/  FFMA.FTZ R149, R149, UR13, R5.reuse ;  /* 0x0000000d95957c23 */ /* 0x100fe20008010005 */
[----:B------:R-:W-:Y:S01]  /*2c00*/  FFMA.FTZ R148, R148, UR13, R5 ;  /* 0x0000000d94947c23 */ /* 0x000fe20008010005 */
[----:B------:R1:W-:Y:S01]  /*2c10*/  F2F.F16.F32 R4, R35 ;  /* 0x0000002300047304 */ /* 0x0003e20000200800 */
[----:B0-----:R-:W-:Y:S01]  /*2c20*/  FMUL.FTZ R31, R31, UR4 ;  /* 0x000000041f1f7c20 */ /* 0x001fe20008410000 */
[----:B------:R-:W-:Y:S01]  /*2c30*/  FSEL R40, R42, RZ, P0 ;  /* 0x000000ff2a287208 */ /* 0x000fe20000000000 */
[----:B------:R-:W-:Y:S01]  /*2c40*/  FMUL.FTZ R47, R47, UR12 ;  /* 0x0000000c2f2f7c20 */ /* 0x000fe20008410000 */
[----:B------:R-:W-:Y:S01]  /*2c50*/  ISETP.GE.U32.AND P0, PT, R26, 0x1000000, PT ;  /* 0x010000001a00780c */ /* 0x000fe20003f06070 */
[----:B------:R-:W-:Y:S01]  /*2c60*/  FMUL.FTZ R31, R31, UR22 ;  /* 0x000000161f1f7c20 */ /* 0x000fe20008410000 */
[----:B------:R-:W-:Y:S01]  /*2c70*/  FADD.FTZ R38, R131, -R38 ;  /* 0x8000002683267221 */ /* 0x000fe20000010000 */
[----:B------:R-:W-:Y:S01]  /*2c80*/  FADD.FTZ R113, R132, -R113 ;  /* 0x8000007184717221 */ /* 0x000fe20000010000 */
[----:B------:R0:W-:Y:S01]  /*2c90*/  F2F.F16.F32 R21, R44 ;  /* 0x0000002c00157304 */ /* 0x0001e20000200800 */
[----:B-1----:R-:W-:Y:S01]  /*2ca0*/  FMUL.FTZ R35, R35, UR4 ;  /* 0x0000000423237c20 */ /* 0x002fe20008410000 */
[----:B------:R-:W-:Y:S01]  /*2cb0*/  FSEL R123, R31, RZ, P0 ;  /* 0x000000ff1f7b7208 */ /* 0x000fe20000000000 */
[----:B------:R-:W-:Y:S01]  /*2cc0*/  FFMA.FTZ R8, R147, UR13, R5 ;  /* 0x0000000d93087c23 */ /* 0x000fe20008010005 */
[----:B------:R-:W-:Y:S01]  /*2cd0*/  LOP3.LUT P0, RZ, R26, 0xff00, RZ, 0xc0, !PT ;  /* 0x0000ff001aff7812 */ /* 0x000fe2000780c0ff */
[----:B------:R-:W-:Y:S01]  /*2ce0*/  FMUL.FTZ R35, R35, UR22 ;  /* 0x0000001623237c20 */ /* 0x000fe20008410000 */
[----:B------:R-:W-:Y:S01]  /*2cf0*/  FADD.FTZ R118, R146, -R149 ;  /* 0x8000009592767221 */ /* 0x000fe20000010000 */
[----:B------:R-:W-:Y:S01]  /*2d00*/  FADD.FTZ R120, R129, -R148 ;  /* 0x8000009481787221 */ /* 0x000fe20000010000 */
[----:B------:R1:W-:Y:S01]  /*2d10*/  F2F.F16.F32 R34, R46 ;  /* 0x0000002e00227304 */ /* 0x0003e20000200800 */
[----:B0-----:R-:W-:Y:S01]  /*2d20*/  FMUL.FTZ R44, R44, UR4 ;  /* 0x000000042c2c7c20 */ /* 0x001fe20008410000 */
[----:B------:R-:W-:Y:S01]  /*2d30*/  FSEL R26, R35, RZ, P0 ;  /* 0x000000ff231a7208 */ /* 0x000fe20000000000 */
[--C-:B------:R-:W-:Y:S01]  /*2d40*/  FFMA.FTZ R27, R126, UR13, R5.reuse ;  /* 0x0000000d7e1b7c23 */ /* 0x100fe20008010005 */
[----:B------:R-:W-:Y:S01]  /*2d50*/  LOP3.LUT P0, RZ, R28, 0xff, RZ, 0xc0, !PT ;  /* 0x000000ff1cff7812 */ /* 0x000fe2000780c0ff */
[----:B------:R-:W-:Y:S01]  /*2d60*/  FMUL.FTZ R44, R44, UR22 ;  /* 0x000000162c2c7c20 */ /* 0x000fe20008410000 */
[--C-:B------:R-:W-:Y:S01]  /*2d70*/  FFMA.FTZ R151, R151, UR13, R5.reuse ;  /* 0x0000000d97977c23 */ /* 0x100fe20008010005 */
[----:B------:R-:W-:Y:S01]  /*2d80*/  FFMA.FTZ R5, R150, UR13, R5 ;  /* 0x0000000d96057c23 */ /* 0x000fe20008010005 */
[----:B------:R0:W2:Y:S01]  /*2d90*/  F2F.F16.F32 R37, R47 ;  /* 0x0000002f00257304 */ /* 0x0000a20000200800 */
        /* <DEDUP_REMOVED lines=11> */
[----:B------:R-:W-:Y:S01]  /*2e50*/  FADD.FTZ R112, R130, -R5 ;  /* 0x8000000582707221 */ /* 0x000fe20000010000 */
[----:B------:R0:W-:Y:S01]  /*2e60*/  F2F.F16.F32 R8, R111 ;  /* 0x0000006f00087304 */ /* 0x0001e20000200800 */
[----:B------:R-:W-:Y:S01]  /*2e70*/  FSEL R42, R46, RZ, P0 ;  /* 0x000000ff2e2a7208 */ /* 0x000fe20000000000 */
[----:B------:R-:W-:Y:S01]  /*2e80*/  FMUL.FTZ R47, R47, UR22 ;  /* 0x000000162f2f7c20 */ /* 0x000fe20008410000 */
[----:B------:R-:W-:Y:S01]  /*2e90*/  ISETP.GE.U32.AND P0, PT, R28, 0x1000000, PT ;  /* 0x010000001c00780c */ /* 0x000fe20003f06070 */
[----:B------:R-:W-:Y:S01]  /*2ea0*/  FMUL.FTZ R112, R112, UR12 ;  /* 0x0000000c70707c20 */ /* 0x000fe20008410000 */
[----:B------:R-:W-:Y:S01]  /*2eb0*/  FADD.FTZ R27, R144, -R27 ;  /* 0x8000001b901b7221 */ /* 0x000fe20000010000 */
[----:B------:R-:W-:Y:S01]  /*2ec0*/  FMUL.FTZ R114, R114, UR12 ;  /* 0x0000000c72727c20 */ /* 0x000fe20008410000 */
[----:B------:R-:W-:Y:S01]  /*2ed0*/  FSEL R47, R47, RZ, P0 ;  /* 0x000000ff2f2f7208 */ /* 0x000fe20000000000 */
[----:B------:R1:W-:Y:S01]  /*2ee0*/  F2F.F16.F32 R122, R116 ;  /* 0x00000074007a7304 */ /* 0x0003e20000200800 */
[----:B0-----:R-:W-:Y:S01]  /*2ef0*/  FMUL.FTZ R111, R111, UR4 ;  /* 0x000000046f6f7c20 */ /* 0x001fe20008410000 */
[----:B------:R-:W-:Y:S01]  /*2f00*/  LOP3.LUT P0, RZ, R28, 0xff00, RZ, 0xc0, !PT ;  /* 0x0000ff001cff7812 */ /* 0x000fe2000780c0ff */
[----:B------:R-:W-:Y:S01]  /*2f10*/  FMUL.FTZ R121, R27, UR12 ;  /* 0x0000000c1b797c20 */ /* 0x000fe20008410000 */
[----:B------:R-:W-:Y:S01]  /*2f20*/  FADD.FTZ R20, R128, -R151 ;  /* 0x8000009780147221 */ /* 0x000fe20000010000 */
[----:B------:R-:W-:Y:S01]  /*2f30*/  FMUL.FTZ R111, R111, UR22 ;  /* 0x000000166f6f7c20 */ /* 0x000fe20008410000 */
[----:B--2---:R-:W-:-:S02]  /*2f40*/  PRMT R37, R34, 0x5410, R37 ;  /* 0x0000541022257816 */ /* 0x004fc40000000025 */
[----:B------:R0:W-:Y:S01]  /*2f50*/  F2F.F16.F32 R5, R113 ;  /* 0x0000007100057304 */ /* 0x0001e20000200800 */
[----:B-1----:R-:W-:Y:S01]  /*2f60*/  FMUL.FTZ R116, R116, UR4 ;  /* 0x0000000474747c20 */ /* 0x002fe20008410000 */
[----:B------:R-:W-:Y:S01]  /*2f70*/  FSEL R28, R111, RZ, P0 ;  /* 0x000000ff6f1c7208 */ /* 0x000fe20000000000 */
[----:B------:R-:W-:Y:S01]  /*2f80*/  FMUL.FTZ R20, R20, UR12 ;  /* 0x0000000c14147c20 */ /* 0x000fe20008410000 */
[----:B------:R-:W-:Y:S01]  /*2f90*/  PRMT R111, R0, 0x5410, R7 ;  /* 0x00005410006f7816 */ /* 0x000fe20000000007 */
[----:B------:R-:W-:Y:S01]  /*2fa0*/  IMAD.WIDE.U32 R6, R6, 0x10000, RZ ;  /* 0x0001000006067825 */ /* 0x000fe200078e00ff */
[----:B------:R-:W-:-:S03]  /*2fb0*/  LOP3.LUT P0, RZ, R30, 0xff0000, RZ, 0xc0, !PT ;  /* 0x00ff00001eff7812 */ /* 0x000fc6000780c0ff */
[----:B------:R-:W-:Y:S01]  /*2fc0*/  FMUL.FTZ R116, R116, UR22 ;  /* 0x0000001674747c20 */ /* 0x000fe20008410000 */
[----:B------:R1:W-:Y:S01]  /*2fd0*/  F2F.F16.F32 R110, R118 ;  /* 0x00000076006e7304 */ /* 0x0003e20000200800 */
[----:B0-----:R-:W-:Y:S01]  /*2fe0*/  FMUL.FTZ R113, R113, UR4 ;  /* 0x0000000471717c20 */ /* 0x001fe20008410000 */
[----:B------:R-:W-:Y:S02]  /*2ff0*/  LOP3.LUT R111, R111, R7, RZ, 0xfc, !PT ;  /* 0x000000076f6f7212 */ /* 0x000fe400078efcff */
[C---:B------:R-:W-:Y:S01]  /*3000*/  LOP3.LUT P4, RZ, R22.reuse, 0xff00, RZ, 0xc0, !PT ;  /* 0x0000ff0016ff7812 */ /* 0x040fe2000788c0ff */
[----:B------:R-:W-:Y:S01]  /*3010*/  FMUL.FTZ R113, R113, UR22 ;  /* 0x0000001671717c20 */ /* 0x000fe20008410000 */
[----:B------:R-:W-:Y:S02]  /*3020*/  LOP3.LUT P5, RZ, R22, 0xff0000, RZ, 0xc0, !PT ;  /* 0x00ff000016ff7812 */ /* 0x000fe400078ac0ff */
[----:B------:R0:W2:Y:S01]  /*3030*/  F2F.F16.F32 R119, R120 ;  /* 0x0000007800777304 */ /* 0x0000a20000200800 */
[----:B-1----:R-:W-:Y:S01]  /*3040*/  FMUL.FTZ R118, R118, UR4 ;  /* 0x0000000476767c20 */ /* 0x002fe20008410000 */
[----:B------:R-:W-:-:S02]  /*3050*/  LOP3.LUT P3, RZ, R30, 0xff, RZ, 0xc0, !PT ;  /* 0x000000ff1eff7812 */ /* 0x000fc4000786c0ff */
[----:B------:R-:W-:Y:S01]  /*3060*/  LOP3.LUT P2, RZ, R30, 0xff00, RZ, 0xc0, !PT ;  /* 0x0000ff001eff7812 */ /* 0x000fe2000784c0ff */
[----:B------:R-:W-:Y:S01]  /*3070*/  FMUL.FTZ R118, R118, UR22 ;  /* 0x0000001676767c20 */ /* 0x000fe20008410000 */
[----:B------:R-:W-:Y:S02]  /*3080*/  FSEL R116, R116, RZ, P5 ;  /* 0x000000ff74747208 */ /* 0x000fe40002800000 */
[----:B------:R1:W-:Y:S01]  /*3090*/  F2F.F16.F32 R38, R112 ;  /* 0x0000007000267304 */ /* 0x0003e20000200800 */
[----:B0-----:R-:W-:Y:S01]  /*30a0*/  FMUL.FTZ R120, R120, UR4 ;  /* 0x0000000478787c20 */ /* 0x001fe20008410000 */
[----:B------:R-:W-:Y:S02]  /*30b0*/  FSEL R118, R118, RZ, P0 ;  /* 0x000000ff76767208 */ /* 0x000fe40000000000 */
[----:B------:R-:W-:Y:S01]  /*30c0*/  ISETP.GE.U32.AND P0, PT, R22, 0x1000000, PT ;  /* 0x010000001600780c */ /* 0x000fe20003f06070 */
[----:B------:R-:W-:Y:S01]  /*30d0*/  FMUL.FTZ R120, R120, UR22 ;  /* 0x0000001678787c20 */ /* 0x000fe20008410000 */
[----:B------:R-:W-:-:S02]  /*30e0*/  ISETP.GE.U32.AND P6, PT, R30, 0x1000000, PT ;  /* 0x010000001e00780c */ /* 0x000fc40003fc6070 */
[----:B------:R-:W-:Y:S01]  /*30f0*/  F2F.F16.F32 R36, R36 ;  /* 0x0000002400247304 */ /* 0x000fe20000200800 */
[----:B-1----:R-:W-:Y:S01]  /*3100*/  FMUL.FTZ R112, R112, UR4 ;  /* 0x0000000470707c20 */ /* 0x002fe20008410000 */
[----:B--2---:R-:W-:Y:S02]  /*3110*/  PRMT R119, R110, 0x5410, R119 ;  /* 0x000054106e777816 */ /* 0x004fe40000000077 */
[----:B------:R-:W-:Y:S01]  /*3120*/  LOP3.LUT R110, R6, R9, RZ, 0xfc, !PT ;  /* 0x00000009066e7212 */ /* 0x000fe200078efcff */
[----:B------:R-:W-:-:S04]  /*3130*/  IMAD.WIDE.U32 R6, R8, 0x10000, RZ ;  /* 0x0001000008067825 */ /* 0x000fc800078e00ff */
[----:B------:R-:W-:Y:S01]  /*3140*/  FMUL.FTZ R112, R112, UR22 ;  /* 0x0000001670707c20 */ /* 0x000fe20008410000 */
[----:B------:R-:W-:Y:S01]  /*3150*/  FSEL R113, R113, RZ, P0 ;  /* 0x000000ff71717208 */ /* 0x000fe20000000000 */
[----:B------:R0:W1:Y:S01]  /*3160*/  F2F.F16.F32 R117, R39 ;  /* 0x0000002700757304 */ /* 0x0000620000200800 */
[----:B------:R-:W-:Y:S02]  /*3170*/  FSEL R120, R120, RZ, P6 ;  /* 0x000000ff78787208 */ /* 0x000fe40003000000 */
[----:B------:R-:W-:Y:S02]  /*3180*/  LOP3.LUT R7, R37, R7, RZ, 0xfc, !PT ;  /* 0x0000000725077212 */ /* 0x000fe400078efcff */
[----:B------:R-:W-:Y:S02]  /*3190*/  FSEL R112, R112, RZ, P4 ;  /* 0x000000ff70707208 */ /* 0x000fe40002000000 */
[----:B------:R-:W-:Y:S01]  /*31a0*/  LOP3.LUT R6, R6, R21, RZ, 0xfc, !PT ;  /* 0x0000001506067212 */ /* 0x000fe200078efcff */
[----:B------:R2:W-:Y:S01]  /*31b0*/  F2F.F16.F32 R23, R114 ;  /* 0x0000007200177304 */ /* 0x0005e20000200800 */
[----:B0-----:R-:W-:-:S02]  /*31c0*/  PRMT R39, R10, 0x5410, R33 ;  /* 0x000054100a277816 */ /* 0x001fc40000000021 */
[----:B------:R-:W-:Y:S01]  /*31d0*/  PRMT R33, R122, 0x5410, R5 ;  /* 0x000054107a217816 */ /* 0x000fe20000000005 */
[----:B------:R-:W-:Y:S01]  /*31e0*/  IMAD.WIDE.U32 R4, R4, 0x10000, RZ ;  /* 0x0001000004047825 */ /* 0x000fe200078e00ff */
[----:B-1----:R-:W-:-:S03]  /*31f0*/  PRMT R117, R36, 0x5410, R117 ;  /* 0x0000541024757816 */ /* 0x002fc60000000075 */
[----:B------:R0:W1:Y:S01]  /*3200*/  F2F.F16.F32 R32, R121 ;  /* 0x0000007900207304 */ /* 0x0000620000200800 */
[----:B--2---:R-:W-:Y:S01]  /*3210*/  FMUL.FTZ R114, R114, UR4 ;  /* 0x0000000472727c20 */ /* 0x004fe20008410000 */
[----:B------:R-:W-:Y:S01]  /*3220*/  LOP3.LUT R4, R4, R11, RZ, 0xfc, !PT ;  /* 0x0000000b04047212 */ /* 0x000fe200078efcff */
[----:B------:R-:W-:Y:S01]  /*3230*/  IMAD.WIDE.U32 R10, R38, 0x10000, RZ ;  /* 0x00010000260a7825 */ /* 0x000fe200078e00ff */
[----:B------:R-:W-:-:S03]  /*3240*/  LOP3.LUT R5, R39, R5, RZ, 0xfc, !PT ;  /* 0x0000000527057212 */ /* 0x000fc600078efcff */
[----:B------:R-:W-:Y:S01]  /*3250*/  FMUL.FTZ R114, R114, UR22 ;  /* 0x0000001672727c20 */ /* 0x000fe20008410000 */
[----:B------:R-:W2:Y:S01]  /*3260*/  LDC.64 R38, c[0x0][0x478] ;  /* 0x00011e00ff267b82 */ /* 0x000ea20000000a00 */
[----:B------:R3:W4:Y:S01]  /*3270*/  F2F.F16.F32 R27, R20 ;  /* 0x00000014001b7304 */ /* 0x0007220000200800 */
[----:B0-----:R-:W-:Y:S02]  /*3280*/  FMUL.FTZ R121, R121, UR4 ;  /* 0x0000000479797c20 */ /* 0x001fe40008410000 */
[----:B------:R-:W-:Y:S02]  /*3290*/  FSEL R35, R114, RZ, P3 ;  /* 0x000000ff72237208 */ /* 0x000fe40001800000 */
[----:B------:R-:W-:Y:S01]  /*32a0*/  LOP3.LUT P3, RZ, R22, 0xff, RZ, 0xc0, !PT ;  /* 0x000000ff16ff7812 */ /* 0x000fe2000786c0ff */
[----:B------:R-:W-:Y:S01]  /*32b0*/  FMUL.FTZ R121, R121, UR22 ;  /* 0x0000001679797c20 */ /* 0x000fe20008410000 */
[----:B------:R-:W0:Y:S01]  /*32c0*/  LDC.64 R36, c[0x0][0x468] ;  /* 0x00011a00ff247b82 */ /* 0x000e220000000a00 */
[----:B-1----:R-:W-:Y:S01]  /*32d0*/  IMAD.WIDE.U32 R8, R32, 0x10000, RZ ;  /* 0x0001000020087825 */ /* 0x002fe200078e00ff */
[----:B------:R-:W1:Y:S03]  /*32e0*/  F2F.F16.F32 R24, R24 ;  /* 0x0000001800187304 */ /* 0x000e660000200800 */
[----:B---3--:R-:W-:Y:S01]  /*32f0*/  FMUL.FTZ R20, R20, UR4 ;  /* 0x0000000414147c20 */ /* 0x008fe20008410000 */
[----:B------:R-:W-:-:S02]  /*3300*/  FSEL R121, R121, RZ, P2 ;  /* 0x000000ff79797208 */ /* 0x000fc40001000000 */
[----:B------:R-:W-:Y:S01]  /*3310*/  LOP3.LUT R11, R33, R11, RZ, 0xfc, !PT ;  /* 0x0000000b210b7212 */ /* 0x000fe200078efcff */
[----:B------:R-:W-:Y:S01]  /*3320*/  FMUL.FTZ R20, R20, UR22 ;  /* 0x0000001614147c20 */ /* 0x000fe20008410000 */
[----:B------:R-:W-:Y:S01]  /*3330*/  LOP3.LUT R8, R8, R23, RZ, 0xfc, !PT ;  /* 0x0000001708087212 */ /* 0x000fe200078efcff */
[----:B------:R-:W3:Y:S01]  /*3340*/  F2F.F16.F32 R26, R26 ;  /* 0x0000001a001a7304 */ /* 0x000ee20000200800 */
[----:B------:R-:W-:Y:S02]  /*3350*/  LOP3.LUT R9, R119, R9, RZ, 0xfc, !PT ;  /* 0x0000000977097212 */ /* 0x000fe400078efcff */
[----:B------:R-:W-:Y:S02]  /*3360*/  FSEL R0, R20, RZ, P3 ;  /* 0x000000ff14007208 */ /* 0x000fe40001800000 */
[----:B----4-:R-:W-:Y:S01]  /*3370*/  LOP3.LUT R10, R10, R27, RZ, 0xfc, !PT ;  /* 0x0000001b0a0a7212 */ /* 0x010fe200078efcff */
[----:B-1----:R-:W-:Y:S02]  /*3380*/  IMAD.WIDE.U32 R20, R24, 0x10000, RZ ;  /* 0x0001000018147825 */ /* 0x002fe400078e00ff */
[----:B------:R-:W1:Y:S03]  /*3390*/  F2F.F16.F32 R25, R25 ;  /* 0x0000001900197304 */ /* 0x000e660000200800 */
[----:B------:R-:W-:Y:S01]  /*33a0*/  LOP3.LUT R21, R117, R21, RZ, 0xfc, !PT ;  /* 0x0000001575157212 */ /* 0x000fe200078efcff */
[----:B---3--:R-:W-:-:S04]  /*33b0*/  IMAD.WIDE.U32 R22, R26, 0x10000, RZ ;  /* 0x000100001a167825 */ /* 0x008fc800078e00ff */
[----:B------:R-:W3:Y:S01]  /*33c0*/  F2F.F16.F32 R28, R28 ;  /* 0x0000001c001c7304 */ /* 0x000ee20000200800 */
[----:B-1----:R-:W-:-:S07]  /*33d0*/  LOP3.LUT R20, R20, R25, RZ, 0xfc, !PT ;  /* 0x0000001914147212 */ /* 0x002fce00078efcff */
[----:B------:R-:W1:Y:S01]  /*33e0*/  F2F.F16.F32 R29, R29 ;  /* 0x0000001d001d7304 */ /* 0x000e620000200800 */
[----:B---3--:R-:W-:-:S07]  /*33f0*/  IMAD.WIDE.U32 R24, R28, 0x10000, RZ ;  /* 0x000100001c187825 */ /* 0x008fce00078e00ff */
[----:B------:R-:W3:Y:S01]  /*3400*/  F2F.F16.F32 R112, R112 ;  /* 0x0000007000707304 */ /* 0x000ee20000200800 */
[----:B-1----:R-:W-:-:S07]  /*3410*/  LOP3.LUT R22, R22, R29, RZ, 0xfc, !PT ;  /* 0x0000001d16167212 */ /* 0x002fce00078efcff */
[----:B------:R-:W-:Y:S01]  /*3420*/  F2F.F16.F32 R40, R40 ;  /* 0x0000002800287304 */ /* 0x000fe20000200800 */
[----:B---3--:R-:W-:-:S07]  /*3430*/  IMAD.WIDE.U32 R28, R112, 0x10000, RZ ;  /* 0x00010000701c7825 */ /* 0x008fce00078e00ff */
[----:B------:R-:W1:Y:S08]  /*3440*/  F2F.F16.F32 R123, R123 ;  /* 0x0000007b007b7304 */ /* 0x000e700000200800 */
[----:B------:R-:W-:Y:S01]  /*3450*/  F2F.F16.F32 R116, R116 ;  /* 0x0000007400747304 */ /* 0x000fe20000200800 */
[----:B-1----:R-:W-:-:S07]  /*3460*/  PRMT R123, R40, 0x5410, R123 ;  /* 0x00005410287b7816 */ /* 0x002fce000000007b */
[----:B------:R-:W1:Y:S01]  /*3470*/  F2F.F16.F32 R113, R113 ;  /* 0x0000007100717304 */ /* 0x000e620000200800 */
[----:B------:R-:W-:-:S07]  /*3480*/  LOP3.LUT R23, R123, R23, RZ, 0xfc, !PT ;  /* 0x000000177b177212 */ /* 0x000fce00078efcff */
[----:B------:R-:W3:Y:S01]  /*3490*/  F2F.F16.F32 R121, R121 ;  /* 0x0000007900797304 */ /* 0x000ee20000200800 */
[----:B-1----:R-:W-:-:S07]  /*34a0*/  PRMT R119, R116, 0x5410, R113 ;  /* 0x0000541074777816 */ /* 0x002fce0000000071 */
[----:B------:R-:W1:Y:S01]  /*34b0*/  F2F.F16.F32 R31, R31 ;  /* 0x0000001f001f7304 */ /* 0x000e620000200800 */
[----:B--2---:R-:W-:Y:S01]  /*34c0*/  IMAD.WIDE.U32 R112, R41, 0x8, R38 ;  /* 0x0000000829707825 */ /* 0x004fe200078e0026 */
[----:B------:R-:W-:-:S03]  /*34d0*/  LOP3.LUT R29, R119, R29, RZ, 0xfc, !PT ;  /* 0x0000001d771d7212 */ /* 0x000fc600078efcff */
[----:B0-----:R-:W-:Y:S01]  /*34e0*/  IMAD.WIDE.U32 R40, R41, 0x8, R36 ;  /* 0x0000000829287825 */ /* 0x001fe200078e0024 */
[----:B------:R2:W-:Y:S02]  /*34f0*/  STG.E.64 desc[UR14][R112.64], R110 ;  /* 0x0000006e70007986 */ /* 0x0005e4000c101b0e */
[----:B------:R-:W-:Y:S01]  /*3500*/  F2F.F16.F32 R42, R42 ;  /* 0x0000002a002a7304 */ /* 0x000fe20000200800 */
[----:B---3--:R-:W-:Y:S01]  /*3510*/  IMAD.WIDE.U32 R26, R121, 0x10000, RZ ;  /* 0x00010000791a7825 */ /* 0x008fe200078e00ff */
[----:B------:R2:W-:Y:S01]  /*3520*/  STG.E.64 desc[UR14][R40.64], R20 ;  /* 0x0000001428007986 */ /* 0x0005e2000c101b0e */
[----:B-1----:R-:W-:-:S05]  /*3530*/  LOP3.LUT R24, R24, R31, RZ, 0xfc, !PT ;  /* 0x0000001f18187212 */ /* 0x002fca00078efcff */
[----:B------:R-:W0:Y:S01]  /*3540*/  F2F.F16.F32 R47, R47 ;  /* 0x0000002f002f7304 */ /* 0x000e220000200800 */
[----:B------:R-:W-:-:S05]  /*3550*/  IMAD.WIDE.U32 R30, R43, 0x8, R38 ;  /* 0x000000082b1e7825 */ /* 0x000fca00078e0026 */
[----:B------:R2:W-:Y:S02]  /*3560*/  STG.E.64 desc[UR14][R30.64], R4 ;  /* 0x000000041e007986 */ /* 0x0005e4000c101b0e */
[----:B------:R-:W-:Y:S01]  /*3570*/  F2F.F16.F32 R118, R118 ;  /* 0x0000007600767304 */ /* 0x000fe20000200800 */
[----:B0-----:R-:W-:-:S07]  /*3580*/  PRMT R47, R42, 0x5410, R47 ;  /* 0x000054102a2f7816 */ /* 0x001fce000000002f */
[----:B------:R-:W0:Y:S01]  /*3590*/  F2F.F16.F32 R125, R120 ;  /* 0x00000078007d7304 */ /* 0x000e220000200800 */
[----:B------:R-:W-:Y:S01]  /*35a0*/  IMAD.WIDE.U32 R42, R43, 0x8, R36 ;  /* 0x000000082b2a7825 */ /* 0x000fe200078e0024 */
[----:B------:R-:W-:-:S03]  /*35b0*/  LOP3.LUT R25, R47, R25, RZ, 0xfc, !PT ;  /* 0x000000192f197212 */ /* 0x000fc600078efcff */
[----:B------:R-:W-:Y:S01]  /*35c0*/  IMAD.WIDE.U32 R46, R115, 0x8, R36 ;  /* 0x00000008732e7825 */ /* 0x000fe200078e0024 */
[----:B------:R2:W-:Y:S02]  /*35d0*/  STG.E.64 desc[UR14][R42.64], R22 ;  /* 0x000000162a007986 */ /* 0x0005e4000c101b0e */
[----:B------:R-:W1:Y:S01]  /*35e0*/  F2F.F16.F32 R33, R0 ;  /* 0x0000000000217304 */ /* 0x000e620000200800 */
[----:B0-----:R-:W-:-:S07]  /*35f0*/  PRMT R125, R118, 0x5410, R125 ;  /* 0x00005410767d7816 */ /* 0x001fce000000007d */
[----:B------:R-:W0:Y:S01]  /*3600*/  F2F.F16.F32 R35, R35 ;  /* 0x0000002300237304 */ /* 0x000e220000200800 */
        /* <DEDUP_REMOVED lines=15> */
.L_x_1713:
[----:B------:R-:W-:-:S04]  /*3700*/  UISETP.NE.U32.AND UP1, UPT, UR20, URZ, UPT ;  /* 0x000000ff1400728c */ /* 0x000fc8000bf25070 */
[----:B------:R-:W-:-:S09]  /*3710*/  UISETP.NE.AND.EX UP1, UPT, UR21, URZ, UPT, UP1 ;  /* 0x000000ff1500728c */ /* 0x000fd2000bf25310 */
[----:B------:R-:W-:Y:S05]  /*3720*/  BRA.U UP1, `(.L_x_1716) ;  /* 0x0000000d01a07547 */ /* 0x000fea000b800000 */
[--C-:B------:R-:W-:Y:S01]  /*3730*/  FFMA.FTZ R6, R119, UR13, R5.reuse ;  /* 0x0000000d77067c23 */ /* 0x100fe20008010005 */
[----:B-----5:R-:W-:Y:S01]  /*3740*/  MOV R4, R2 ;  /* 0x0000000200047202 */ /* 0x020fe20000000f00 */
[--C-:B------:R-:W-:Y:S01]  /*3750*/  FFMA.FTZ R44, R44, UR13, R5.reuse ;  /* 0x0000000d2c2c7c23 */ /* 0x100fe20008010005 */
[--C-:B------:R-:W-:Y:S01]  /*3760*/  FFMA.FTZ R7, R134, UR13, R5.reuse ;  /* 0x0000000d86077c23 */ /* 0x100fe20008010005 */
[----:B------:R-:W-:Y:S01]  /*3770*/  FADD.FTZ R10, R23, -R6 ;  /* 0x80000006170a7221 */ /* 0x000fe20000010000 */
[----:B------:R-:W-:Y:S01]  /*3780*/  FFMA.FTZ R6, R0, UR13, R5 ;  /* 0x0000000d00067c23 */ /* 0x000fe20008010005 */
[----:B------:R-:W-:Y:S01]  /*3790*/  HADD2.F32 R0, -RZ, R4.H0_H0 ;  /* 0x20000004ff007230 */ /* 0x000fe20000004100 */
[----:B------:R-:W-:Y:S01]  /*37a0*/  SHF.R.U64 R4, R2, 0x10, R3 ;  /* 0x0000001002047819 */ /* 0x000fe20000001203 */
[----:B------:R-:W-:Y:S01]  /*37b0*/  FFMA.FTZ R38, R38, UR13, R5 ;  /* 0x0000000d26267c23 */ /* 0x000fe20008010005 */
[----:B------:R-:W-:Y:S01]  /*37c0*/  FADD.FTZ R135, R135, -R6 ;  /* 0x8000000687877221 */ /* 0x000fe20000010000 */
[----:B------:R-:W-:Y:S01]  /*37d0*/  MOV R6, R3 ;  /* 0x0000000300067202 */ /* 0x000fe20000000f00 */
[----:B------:R-:W-:Y:S01]  /*37e0*/  FADD.FTZ R27, R27, -R44 ;  /* 0x8000002c1b1b7221 */ /* 0x000fe20000010000 */
[----:B------:R-:W-:-:S02]  /*37f0*/  HADD2.F32 R4, -RZ, R4.H0_H0 ;  /* 0x20000004ff047230 */ /* 0x000fc40000004100 */
[----:B------:R-:W-:Y:S01]  /*3800*/  FADD.FTZ R110, R110, -R7 ;  /* 0x800000076e6e7221 */ /* 0x000fe20000010000 */
[----:B------:R-:W-:Y:S01]  /*3810*/  SHF.R.U32.HI R7, RZ, 0x10, R3 ;  /* 0x00000010ff077819 */ /* 0x000fe20000011603 */
[----:B------:R-:W-:Y:S02]  /*3820*/  HADD2.F32 R6, -RZ, R6.H0_H0 ;  /* 0x20000006ff067230 */ /* 0x000fe40000004100 */
[----:B------:R-:W-:Y:S01]  /*3830*/  FADD.FTZ R25, R25, -R38 ;  /* 0x8000002619197221 */ /* 0x000fe20000010000 */
[----:B------:R-:W-:Y:S01]  /*3840*/  MOV R8, R12 ;  /* 0x0000000c00087202 */ /* 0x000fe20000000f00 */
[----:B------:R-:W-:Y:S01]  /*3850*/  FFMA.FTZ R4, R27, UR12, R4 ;  /* 0x0000000c1b047c23 */ /* 0x000fe20008010004 */
[----:B------:R-:W-:Y:S01]  /*3860*/  FFMA.FTZ R139, R139, UR13, R5 ;  /* 0x0000000d8b8b7c23 */ /* 0x000fe20008010005 */
[----:B------:R-:W-:Y:S01]  /*3870*/  HADD2.F32 R7, -RZ, R7.H0_H0 ;  /* 0x20000007ff077230 */ /* 0x000fe20000004100 */
[----:B------:R-:W-:Y:S01]  /*3880*/  SHF.R.U64 R9, R12, 0x10, R13 ;  /* 0x000000100c097819 */ /* 0x000fe2000000120d */
[----:B------:R-:W-:Y:S01]  /*3890*/  FFMA.FTZ R6, R25, UR12, R6 ;  /* 0x0000000c19067c23 */ /* 0x000fe20008010006 */
[----:B------:R-:W-:Y:S01]  /*38a0*/  FMUL.FTZ R4, R4, UR4 ;  /* 0x0000000404047c20 */ /* 0x000fe20008410000 */
[----:B------:R-:W-:-:S02]  /*38b0*/  HADD2.F32 R8, -RZ, R8.H0_H0 ;  /* 0x20000008ff087230 */ /* 0x000fc40000004100 */
[----:B------:R-:W-:Y:S01]  /*38c0*/  FADD.FTZ R139, R118, -R139 ;  /* 0x8000008b768b7221 */ /* 0x000fe20000010000 */
[----:B------:R-:W-:Y:S01]  /*38d0*/  FFMA.FTZ R7, R10, UR12, R7 ;  /* 0x0000000c0a077c23 */ /* 0x000fe20008010007 */
[----:B------:R-:W-:Y:S01]  /*38e0*/  FMUL.FTZ R6, R6, UR4 ;  /* 0x0000000406067c20 */ /* 0x000fe20008410000 */
[----:B------:R-:W-:Y:S02]  /*38f0*/  HADD2.F32 R9, -RZ, R9.H0_H0 ;  /* 0x20000009ff097230 */ /* 0x000fe40000004100 */
[----:B------:R-:W-:Y:S01]  /*3900*/  FMUL.FTZ R4, R4, UR22 ;  /* 0x0000001604047c20 */ /* 0x000fe20008410000 */
[----:B------:R-:W-:Y:S01]  /*3910*/  LOP3.LUT P3, RZ, R24, 0xff00, RZ, 0xc0, !PT ;  /* 0x0000ff0018ff7812 */ /* 0x000fe2000786c0ff */
[----:B------:R-:W-:Y:S01]  /*3920*/  FFMA.FTZ R8, R139, UR12, R8 ;  /* 0x0000000c8b087c23 */ /* 0x000fe20008010008 */
[----:B------:R-:W-:Y:S01]  /*3930*/  FFMA.FTZ R20, R141, UR13, R5 ;  /* 0x0000000d8d147c23 */ /* 0x000fe20008010005 */
[----:B------:R-:W-:Y:S01]  /*3940*/  FMUL.FTZ R7, R7, UR4 ;  /* 0x0000000407077c20 */ /* 0x000fe20008410000 */
[----:B------:R-:W-:Y:S01]  /*3950*/  FMUL.FTZ R6, R6, UR22 ;  /* 0x0000001606067c20 */ /* 0x000fe20008410000 */
[----:B------:R-:W-:Y:S01]  /*3960*/  LOP3.LUT P4, RZ, R24, 0xff0000, RZ, 0xc0, !PT ;  /* 0x00ff000018ff7812 */ /* 0x000fe2000788c0ff */
[----:B------:R-:W-:Y:S01]  /*3970*/  FFMA.FTZ R10, R110, UR12, R9 ;  /* 0x0000000c6e0a7c23 */ /* 0x000fe20008010009 */
[----:B------:R-:W-:Y:S01]  /*3980*/  FSEL R4, R4, RZ, P3 ;  /* 0x000000ff04047208 */ /* 0x000fe20001800000 */
[----:B------:R-:W-:Y:S01]  /*3990*/  FMUL.FTZ R9, R8, UR4 ;  /* 0x0000000408097c20 */ /* 0x000fe20008410000 */
[----:B------:R-:W-:Y:S01]  /*39a0*/  SHF.R.U32.HI R23, RZ, 0x10, R13 ;  /* 0x00000010ff177819 */ /* 0x000fe2000001160d */
[----:B------:R-:W-:Y:S01]  /*39b0*/  FADD.FTZ R121, R121, -R20 ;  /* 0x8000001479797221 */ /* 0x000fe20000010000 */
[----:B------:R-:W-:Y:S01]  /*39c0*/  FMUL.FTZ R8, R7, UR22 ;  /* 0x0000001607087c20 */ /* 0x000fe20008410000 */
[--C-:B------:R-:W-:Y:S01]  /*39d0*/  FFMA.FTZ R120, R120, UR13, R5.reuse ;  /* 0x0000000d78787c23 */ /* 0x100fe20008010005 */
[----:B------:R-:W-:Y:S01]  /*39e0*/  MOV R20, R14 ;  /* 0x0000000e00147202 */ /* 0x000fe20000000f00 */
[--C-:B------:R-:W-:Y:S01]  /*39f0*/  FFMA.FTZ R143, R143, UR13, R5.reuse ;  /* 0x0000000d8f8f7c23 */ /* 0x100fe20008010005 */
[----:B------:R-:W-:Y:S01]  /*3a00*/  FSEL R7, R6, RZ, P4 ;  /* 0x000000ff06077208 */ /* 0x000fe20002000000 */
[----:B------:R-:W-:Y:S01]  /*3a10*/  FFMA.FTZ R122, R122, UR13, R5 ;  /* 0x0000000d7a7a7c23 */ /* 0x000fe20008010005 */
[----:B------:R-:W-:Y:S01]  /*3a20*/  SHF.R.U64 R21, R14, 0x10, R15 ;  /* 0x000000100e157819 */ /* 0x000fe2000000120f */
[----:B------:R0:W-:Y:S01]  /*3a30*/  F2F.F16.F32 R6, R4 ;  /* 0x0000000400067304 */ /* 0x0001e20000200800 */
[----:B------:R-:W-:Y:S01]  /*3a40*/  FMUL.FTZ R10, R10, UR4 ;  /* 0x000000040a0a7c20 */ /* 0x000fe20008410000 */
[----:B------:R-:W-:Y:S01]  /*3a50*/  FADD.FTZ R117, R117, -R120 ;  /* 0x8000007875757221 */ /* 0x000fe20000010000 */
[----:B------:R-:W-:-:S02]  /*3a60*/  HADD2.F32 R20, -RZ, R20.H0_H0 ;  /* 0x20000014ff147230 */ /* 0x000fc40000004100 */
[----:B------:R-:W-:Y:S01]  /*3a70*/  FFMA.FTZ R0, R135, UR12, R0 ;  /* 0x0000000c87007c23 */ /* 0x000fe20008010000 */
[----:B------:R-:W-:Y:S01]  /*3a80*/  FADD.FTZ R143, R140, -R143 ;  /* 0x8000008f8c8f7221 */ /* 0x000fe20000010000 */
[----:B------:R-:W-:Y:S02]  /*3a90*/  HADD2.F32 R21, -RZ, R21.H0_H0 ;  /* 0x20000015ff157230 */ /* 0x000fe40000004100 */
[----:B------:R-:W-:Y:S01]  /*3aa0*/  FMUL.FTZ R9, R9, UR22 ;  /* 0x0000001609097c20 */ /* 0x000fe20008410000 */
[----:B------:R-:W-:Y:S01]  /*3ab0*/  FADD.FTZ R122, R123, -R122 ;  /* 0x8000007a7b7a7221 */ /* 0x000fe20000010000 */
[----:B0-----:R-:W-:Y:S01]  /*3ac0*/  HADD2.F32 R4, -RZ, R23.H0_H0 ;  /* 0x20000017ff047230 */ /* 0x001fe20000004100 */
[----:B------:R-:W-:Y:S01]  /*3ad0*/  LOP3.LUT P6, RZ, R26, 0xff, RZ, 0xc0, !PT ;  /* 0x000000ff1aff7812 */ /* 0x000fe200078cc0ff */
[----:B------:R-:W-:Y:S01]  /*3ae0*/  FMUL.FTZ R10, R10, UR22 ;  /* 0x000000160a0a7c20 */ /* 0x000fe20008410000 */
[----:B------:R-:W-:Y:S01]  /*3af0*/  LOP3.LUT P0, RZ, R26, 0xff00, RZ, 0xc0, !PT ;  /* 0x0000ff001aff7812 */ /* 0x000fe2000780c0ff */
[----:B------:R-:W-:Y:S01]  /*3b00*/  FMUL.FTZ R0, R0, UR4 ;  /* 0x0000000400007c20 */ /* 0x000fe20008410000 */
[----:B------:R-:W-:Y:S01]  /*3b10*/  FFMA.FTZ R4, R117, UR12, R4 ;  /* 0x0000000c75047c23 */ /* 0x000fe20008010004 */
[----:B------:R-:W-:Y:S01]  /*3b20*/  FFMA.FTZ R20, R143, UR12, R20 ;  /* 0x0000000c8f147c23 */ /* 0x000fe20008010014 */
[----:B------:R-:W-:Y:S01]  /*3b30*/  FFMA.FTZ R21, R122, UR12, R21 ;  /* 0x0000000c7a157c23 */ /* 0x000fe20008010015 */
[----:B------:R-:W-:Y:S01]  /*3b40*/  FSEL R11, R9, RZ, P6 ;  /* 0x000000ff090b7208 */ /* 0x000fe20003000000 */
[----:B------:R-:W-:Y:S01]  /*3b50*/  FMUL.FTZ R4, R4, UR4 ;  /* 0x0000000404047c20 */ /* 0x000fe20008410000 */
[----:B------:R-:W-:Y:S01]  /*3b60*/  FSEL R9, R10, RZ, P0 ;  /* 0x000000ff0a097208 */ /* 0x000fe20000000000 */
[----:B------:R-:W-:Y:S01]  /*3b70*/  FMUL.FTZ R0, R0, UR22 ;  /* 0x0000001600007c20 */ /* 0x000fe20008410000 */
[----:B------:R-:W-:Y:S01]  /*3b80*/  MOV R10, R13 ;  /* 0x0000000d000a7202 */ /* 0x000fe20000000f00 */
[----:B------:R-:W-:Y:S01]  /*3b90*/  FMUL.FTZ R20, R20, UR4 ;  /* 0x0000000414147c20 */ /* 0x000fe20008410000 */
[C---:B------:R-:W-:Y:S01]  /*3ba0*/  LOP3.LUT P2, RZ, R24.reuse, 0xff, RZ, 0xc0, !PT ;  /* 0x000000ff18ff7812 */ /* 0x040fe2000784c0ff */
[----:B------:R-:W-:Y:S01]  /*3bb0*/  FMUL.FTZ R21, R21, UR4 ;  /* 0x0000000415157c20 */ /* 0x000fe20008410000 */
[----:B------:R-:W-:Y:S01]  /*3bc0*/  ISETP.GE.U32.AND P5, PT, R24, 0x1000000, PT ;  /* 0x010000001800780c */ /* 0x000fe20003fa6070 */
[----:B------:R-:W-:Y:S01]  /*3bd0*/  FMUL.FTZ R4, R4, UR22 ;  /* 0x0000001604047c20 */ /* 0x000fe20008410000 */
[----:B------:R-:W-:Y:S01]  /*3be0*/  ISETP.GE.U32.AND P3, PT, R26, 0x1000000, PT ;  /* 0x010000001a00780c */ /* 0x000fe20003f66070 */
[----:B------:R-:W-:Y:S01]  /*3bf0*/  FMUL.FTZ R20, R20, UR22 ;  /* 0x0000001614147c20 */ /* 0x000fe20008410000 */
[----:B------:R-:W-:Y:S01]  /*3c00*/  FSEL R0, R0, RZ, P2 ;  /* 0x000000ff00007208 */ /* 0x000fe20001000000 */
[----:B------:R-:W-:Y:S01]  /*3c10*/  HADD2.F32 R10, -RZ, R10.H0_H0 ;  /* 0x2000000aff0a7230 */ /* 0x000fe20000004100 */
[----:B------:R-:W-:Y:S01]  /*3c20*/  LOP3.LUT P4, RZ, R28, 0xff, RZ, 0xc0, !PT ;  /* 0x000000ff1cff7812 */ /* 0x000fe2000788c0ff */
[----:B------:R-:W-:Y:S01]  /*3c30*/  FMUL.FTZ R21, R21, UR22 ;  /* 0x0000001615157c20 */ /* 0x000fe20008410000 */
[----:B------:R-:W-:Y:S01]  /*3c40*/  FSEL R8, R8, RZ, P5 ;  /* 0x000000ff08087208 */ /* 0x000fe20002800000 */
[--C-:B------:R-:W-:Y:S01]  /*3c50*/  FFMA.FTZ R145, R145, UR13, R5.reuse ;  /* 0x0000000d91917c23 */ /* 0x100fe20008010005 */
[----:B------:R-:W-:Y:S01]  /*3c60*/  LOP3.LUT P2, RZ, R26, 0xff0000, RZ, 0xc0, !PT ;  /* 0x00ff00001aff7812 */ /* 0x000fe2000784c0ff */
[----:B------:R-:W-:Y:S01]  /*3c70*/  FFMA.FTZ R10, R121, UR12, R10 ;  /* 0x0000000c790a7c23 */ /* 0x000fe2000801000a */
[----:B------:R-:W-:Y:S01]  /*3c80*/  LOP3.LUT P5, RZ, R28, 0xff00, RZ, 0xc0, !PT ;  /* 0x0000ff001cff7812 */ /* 0x000fe200078ac0ff */
[--C-:B------:R-:W-:Y:S01]  /*3c90*/  FFMA.FTZ R124, R124, UR13, R5.reuse ;  /* 0x0000000d7c7c7c23 */ /* 0x100fe20008010005 */
[----:B------:R-:W-:Y:S01]  /*3ca0*/  FSEL R4, R4, RZ, P3 ;  /* 0x000000ff04047208 */ /* 0x000fe20001800000 */
[--C-:B------:R-:W-:Y:S01]  /*3cb0*/  FFMA.FTZ R27, R126, UR13, R5.reuse ;  /* 0x0000000d7e1b7c23 */ /* 0x100fe20008010005 */
[----:B------:R-:W-:Y:S01]  /*3cc0*/  MOV R26, R16 ;  /* 0x00000010001a7202 */ /* 0x000fe20000000f00 */
[--C-:B------:R-:W-:Y:S01]  /*3cd0*/  FFMA.FTZ R149, R149, UR13, R5.reuse ;  /* 0x0000000d95957c23 */ /* 0x100fe20008010005 */
[----:B------:R-:W-:Y:S01]  /*3ce0*/  LOP3.LUT P6, RZ, R28, 0xff0000, RZ, 0xc0, !PT ;  /* 0x00ff00001cff7812 */ /* 0x000fe200078cc0ff */
[--C-:B------:R-:W-:Y:S01]  /*3cf0*/  FFMA.FTZ R148, R148, UR13, R5.reuse ;  /* 0x0000000d94947c23 */ /* 0x100fe20008010005 */
[----:B------:R-:W-:Y:S01]  /*3d00*/  ISETP.GE.U32.AND P0, PT, R28, 0x1000000, PT ;  /* 0x010000001c00780c */ /* 0x000fe20003f06070 */
[--C-:B------:R-:W-:Y:S01]  /*3d10*/  FFMA.FTZ R28, R147, UR13, R5.reuse ;  /* 0x0000000d931c7c23 */ /* 0x100fe20008010005 */
[----:B------:R-:W-:Y:S01]  /*3d20*/  FSEL R25, R20, RZ, P4 ;  /* 0x000000ff14197208 */ /* 0x000fe20002000000 */
[--C-:B------:R-:W-:Y:S01]  /*3d30*/  FFMA.FTZ R151, R151, UR13, R5.reuse ;  /* 0x0000000d97977c23 */ /* 0x100fe20008010005 */
[----:B------:R-:W-:Y:S01]  /*3d40*/  FSEL R20, R21, RZ, P5 ;  /* 0x000000ff15147208 */ /* 0x000fe20002800000 */
[--C-:B------:R-:W-:Y:S01]  /*3d50*/  FFMA.FTZ R33, R150, UR13, R5.reuse ;  /* 0x0000000d96217c23 */ /* 0x100fe20008010005 */
[----:B------:R0:W-:Y:S01]  /*3d60*/  F2F.F16.F32 R21, R4 ;  /* 0x0000000400157304 */ /* 0x0001e20000200800 */
[--C-:B------:R-:W-:Y:S01]  /*3d70*/  FFMA.FTZ R32, R153, UR13, R5.reuse ;  /* 0x0000000d99207c23 */ /* 0x100fe20008010005 */
[----:B------:R-:W-:Y:S01]  /*3d80*/  FFMA.FTZ R35, R152, UR13, R5 ;  /* 0x0000000d98237c23 */ /* 0x000fe20008010005 */
[----:B------:R-:W-:Y:S01]  /*3d90*/  SHF.R.U64 R5, R16, 0x10, R17 ;  /* 0x0000001010057819 */ /* 0x000fe20000001211 */
[----:B------:R-:W-:Y:S01]  /*3da0*/  FADD.FTZ R127, R127, -R28 ;  /* 0x8000001c7f7f7221 */ /* 0x000fe20000010000 */
[----:B------:R-:W-:Y:S01]  /*3db0*/  FMUL.FTZ R10, R10, UR4 ;  /* 0x000000040a0a7c20 */ /* 0x000fe20008410000 */
[----:B------:R-:W-:Y:S01]  /*3dc0*/  FADD.FTZ R144, R144, -R27 ;  /* 0x8000001b90907221 */ /* 0x000fe20000010000 */
[----:B------:R-:W-:Y:S01]  /*3dd0*/  SHF.R.U32.HI R24, RZ, 0x10, R15 ;  /* 0x00000010ff187819 */ /* 0x000fe2000001160f */
[----:B------:R-:W-:-:S02]  /*3de0*/  HADD2.F32 R5, -RZ, R5.H0_H0 ;  /* 0x20000005ff057230 */ /* 0x000fc40000004100 */
[----:B------:R-:W-:Y:S01]  /*3df0*/  FMUL.FTZ R10, R10, UR22 ;  /* 0x000000160a0a7c20 */ /* 0x000fe20008410000 */
[----:B0-----:R-:W-:Y:S01]  /*3e00*/  HADD2.F32 R4, -RZ, R26.H0_H0 ;  /* 0x2000001aff047230 */ /* 0x001fe20000004100 */
[----:B------:R-:W-:Y:S01]  /*3e10*/  MOV R26, R17 ;  /* 0x00000011001a7202 */ /* 0x000fe20000000f00 */
[----:B------:R-:W-:Y:S02]  /*3e20*/  HADD2.F32 R24, -RZ, R24.H0_H0 ;  /* 0x20000018ff187230 */ /* 0x000fe40000004100 */
[----:B------:R-:W-:Y:S01]  /*3e30*/  FFMA.FTZ R5, R144, UR12, R5 ;  /* 0x0000000c90057c23 */ /* 0x000fe20008010005 */
[----:B------:R-:W-:Y:S01]  /*3e40*/  FSEL R10, R10, RZ, P2 ;  /* 0x000000ff0a0a7208 */ /* 0x000fe20001000000 */
[----:B------:R-:W-:Y:S01]  /*3e50*/  FFMA.FTZ R4, R127, UR12, R4 ;  /* 0x0000000c7f047c23 */ /* 0x000fe20008010004 */
[C---:B------:R-:W-:Y:S01]  /*3e60*/  LOP3.LUT P2, RZ, R30.reuse, 0xff, RZ, 0xc0, !PT ;  /* 0x000000ff1eff7812 */ /* 0x040fe2000784c0ff */
[----:B------:R-:W-:Y:S01]  /*3e70*/  HADD2.F32 R26, -RZ, R26.H0_H0 ;  /* 0x2000001aff1a7230 */ /* 0x000fe20000004100 */
[----:B------:R-:W-:Y:S01]  /*3e80*/  LOP3.LUT P3, RZ, R30, 0xff00, RZ, 0xc0, !PT ;  /* 0x0000ff001eff7812 */ /* 0x000fe2000786c0ff */
[----:B------:R-:W-:Y:S01]  /*3e90*/  FMUL.FTZ R4, R4, UR4 ;  /* 0x0000000404047c20 */ /* 0x000fe20008410000 */
[----:B------:R-:W-:Y:S01]  /*3ea0*/  LOP3.LUT P4, RZ, R30, 0xff0000, RZ, 0xc0, !PT ;  /* 0x00ff00001eff7812 */ /* 0x000fe2000788c0ff */
[----:B------:R-:W-:Y:S01]  /*3eb0*/  FADD.FTZ R149, R146, -R149 ;  /* 0x8000009592957221 */ /* 0x000fe20000010000 */
[----:B------:R-:W-:Y:S01]  /*3ec0*/  ISETP.GE.U32.AND P5, PT, R30, 0x1000000, PT ;  /* 0x010000001e00780c */ /* 0x000fe20003fa6070 */
[----:B------:R-:W-:Y:S01]  /*3ed0*/  FMUL.FTZ R4, R4, UR22 ;  /* 0x0000001604047c20 */ /* 0x000fe20008410000 */
[----:B------:R-:W-:Y:S01]  /*3ee0*/  MOV R30, R19 ;  /* 0x00000013001e7202 */ /* 0x000fe20000000f00 */
[----:B------:R-:W-:Y:S01]  /*3ef0*/  FADD.FTZ R125, R125, -R124 ;  /* 0x8000007c7d7d7221 */ /* 0x000fe20000010000 */
[----:B------:R-:W-:Y:S01]  /*3f00*/  FMUL.FTZ R5, R5, UR4 ;  /* 0x0000000405057c20 */ /* 0x000fe20008410000 */
[----:B------:R-:W-:Y:S01]  /*3f10*/  SHF.R.U32.HI R27, RZ, 0x10, R17 ;  /* 0x00000010ff1b7819 */ /* 0x000fe20000011611 */
[----:B------:R-:W-:Y:S01]  /*3f20*/  FFMA.FTZ R26, R149, UR12, R26 ;  /* 0x0000000c951a7c23 */ /* 0x000fe2000801001a */
[----:B------:R-:W-:Y:S01]  /*3f30*/  FFMA.FTZ R24, R125, UR12, R24 ;  /* 0x0000000c7d187c23 */ /* 0x000fe20008010018 */
[----:B------:R-:W-:Y:S01]  /*3f40*/  FSEL R4, R4, RZ, P2 ;  /* 0x000000ff04047208 */ /* 0x000fe20001000000 */
[----:B------:R-:W-:Y:S01]  /*3f50*/  FMUL.FTZ R5, R5, UR22 ;  /* 0x0000001605057c20 */ /* 0x000fe20008410000 */
[----:B------:R-:W-:Y:S01]  /*3f60*/  HADD2.F32 R30, -RZ, R30.H0_H0 ;  /* 0x2000001eff1e7230 */ /* 0x000fe20000004100 */
[----:B------:R-:W-:Y:S01]  /*3f70*/  SHF.R.U32.HI R31, RZ, 0x10, R19 ;  /* 0x00000010ff1f7819 */ /* 0x000fe20000011613 */
[----:B------:R-:W-:Y:S01]  /*3f80*/  FADD.FTZ R131, R131, -R32 ;  /* 0x8000002083837221 */ /* 0x000fe20000010000 */
[----:B------:R-:W-:-:S02]  /*3f90*/  HADD2.F32 R27, -RZ, R27.H0_H0 ;  /* 0x2000001bff1b7230 */ /* 0x000fc40000004100 */
[----:B------:R-:W-:Y:S01]  /*3fa0*/  FADD.FTZ R28, R129, -R148 ;  /* 0x80000094811c7221 */ /* 0x000fe20000010000 */
[----:B------:R-:W-:Y:S01]  /*3fb0*/  FMUL.FTZ R26, R26, UR4 ;  /* 0x000000041a1a7c20 */ /* 0x000fe20008410000 */
[----:B------:R-:W-:Y:S01]  /*3fc0*/  MOV R23, R15 ;  /* 0x0000000f00177202 */ /* 0x000fe20000000f00 */
[----:B------:R-:W-:Y:S01]  /*3fd0*/  FMUL.FTZ R24, R24, UR4 ;  /* 0x0000000418187c20 */ /* 0x000fe20008410000 */
[----:B------:R0:W-:Y:S01]  /*3fe0*/  F2F.F16.F32 R29, R4 ;  /* 0x00000004001d7304 */ /* 0x0001e20000200800 */
[----:B------:R-:W-:Y:S01]  /*3ff0*/  FSEL R5, R5, RZ, P3 ;  /* 0x000000ff05057208 */ /* 0x000fe20001800000 */
[----:B------:R-:W-:Y:S01]  /*4000*/  FFMA.FTZ R30, R131, UR12, R30 ;  /* 0x0000000c831e7c23 */ /* 0x000fe2000801001e */
[----:B------:R-:W-:Y:S01]  /*4010*/  SHF.R.U64 R32, R18, 0x10, R19 ;  /* 0x0000001012207819 */ /* 0x000fe20000001213 */
[----:B------:R-:W-:Y:S01]  /*4020*/  FADD.FTZ R35, R132, -R35 ;  /* 0x8000002384237221 */ /* 0x000fe20000010000 */
[----:B------:R-:W-:Y:S01]  /*4030*/  FFMA.FTZ R28, R28, UR12, R27 ;  /* 0x0000000c1c1c7c23 */ /* 0x000fe2000801001b */
[----:B------:R-:W-:Y:S01]  /*4040*/  FMUL.FTZ R24, R24, UR22 ;  /* 0x0000001618187c20 */ /* 0x000fe20008410000 */
[----:B------:R-:W-:Y:S01]  /*4050*/  FMUL.FTZ R27, R26, UR22 ;  /* 0x000000161a1b7c20 */ /* 0x000fe20008410000 */
[----:B------:R-:W-:Y:S01]  /*4060*/  HADD2.F32 R23, -RZ, R23.H0_H0 ;  /* 0x20000017ff177230 */ /* 0x000fe20000004100 */
[----:B------:R1:W-:Y:S01]  /*4070*/  F2F.F16.F32 R26, R5 ;  /* 0x00000005001a7304 */ /* 0x0003e20000200800 */
[----:B0-----:R-:W-:-:S02]  /*4080*/  HADD2.F32 R4, -RZ, R31.H0_H0 ;  /* 0x2000001fff047230 */ /* 0x001fc40000004100 */
[----:B------:R-:W-:Y:S01]  /*4090*/  FMUL.FTZ R30, R30, UR4 ;  /* 0x000000041e1e7c20 */ /* 0x000fe20008410000 */
[----:B------:R-:W-:Y:S01]  /*40a0*/  FADD.FTZ R142, R142, -R145 ;  /* 0x800000918e8e7221 */ /* 0x000fe20000010000 */
[----:B------:R-:W-:Y:S01]  /*40b0*/  FADD.FTZ R130, R130, -R33 ;  /* 0x8000002182827221 */ /* 0x000fe20000010000 */
[----:B------:R-:W-:Y:S01]  /*40c0*/  FSEL R24, R24, RZ, P0 ;  /* 0x000000ff18187208 */ /* 0x000fe20000000000 */
[----:B------:R-:W-:Y:S01]  /*40d0*/  FFMA.FTZ R31, R35, UR12, R4 ;  /* 0x0000000c231f7c23 */ /* 0x000fe20008010004 */
[----:B------:R-:W-:Y:S01]  /*40e0*/  MOV R4, R18 ;  /* 0x0000001200047202 */ /* 0x000fe20000000f00 */
[----:B------:R-:W-:Y:S01]  /*40f0*/  FMUL.FTZ R30, R30, UR22 ;  /* 0x000000161e1e7c20 */ /* 0x000fe20008410000 */
[----:B-1----:R-:W-:Y:S02]  /*4100*/  HADD2.F32 R5, -RZ, R32.H0_H0 ;  /* 0x20000020ff057230 */ /* 0x002fe40000004100 */
[----:B------:R-:W-:Y:S01]  /*4110*/  FFMA.FTZ R23, R142, UR12, R23 ;  /* 0x0000000c8e177c23 */ /* 0x000fe20008010017 */
[----:B------:R-:W-:Y:S01]  /*4120*/  LOP3.LUT P0, RZ, R22, 0xff0000, RZ, 0xc0, !PT ;  /* 0x00ff000016ff7812 */ /* 0x000fe2000780c0ff */
[----:B------:R-:W-:Y:S01]  /*4130*/  FMUL.FTZ R31, R31, UR4 ;  /* 0x000000041f1f7c20 */ /* 0x000fe20008410000 */
[----:B------:R-:W-:-:S02]  /*4140*/  HADD2.F32 R4, -RZ, R4.H0_H0 ;  /* 0x20000004ff047230 */ /* 0x000fc40000004100 */
[----:B------:R-:W-:Y:S01]  /*4150*/  FFMA.FTZ R5, R130, UR12, R5 ;  /* 0x0000000c82057c23 */ /* 0x000fe20008010005 */
[----:B------:R-:W-:Y:S01]  /*4160*/  FADD.FTZ R151, R128, -R151 ;  /* 0x8000009780977221 */ /* 0x000fe20000010000 */
[----:B------:R-:W-:Y:S01]  /*4170*/  FMUL.FTZ R23, R23, UR4 ;  /* 0x0000000417177c20 */ /* 0x000fe20008410000 */
[----:B------:R-:W-:Y:S01]  /*4180*/  FSEL R30, R30, RZ, P0 ;  /* 0x000000ff1e1e7208 */ /* 0x000fe20000000000 */
[----:B------:R-:W-:Y:S01]  /*4190*/  FMUL.FTZ R31, R31, UR22 ;  /* 0x000000161f1f7c20 */ /* 0x000fe20008410000 */
[----:B------:R-:W-:Y:S01]  /*41a0*/  FMUL.FTZ R28, R28, UR4 ;  /* 0x000000041c1c7c20 */ /* 0x000fe20008410000 */
[----:B------:R-:W-:Y:S01]  /*41b0*/  ISETP.GE.U32.AND P0, PT, R22, 0x1000000, PT ;  /* 0x010000001600780c */ /* 0x000fe20003f06070 */
        /* <DEDUP_REMOVED lines=8> */
[----:B------:R-:W-:Y:S01]  /*4240*/  FSEL R23, R23, RZ, P6 ;  /* 0x000000ff17177208 */ /* 0x000fe20003000000 */
[----:B------:R-:W-:Y:S01]  /*4250*/  F2F.F16.F32 R7, R7 ;  /* 0x0000000700077304 */ /* 0x000fe20000200800 */
[----:B------:R-:W-:-:S02]  /*4260*/  FSEL R27, R27, RZ, P4 ;  /* 0x000000ff1b1b7208 */ /* 0x000fc40002000000 */
[----:B------:R-:W-:Y:S02]  /*4270*/  FSEL R28, R28, RZ, P5 ;  /* 0x000000ff1c1c7208 */ /* 0x000fe40002800000 */
[----:B------:R-:W-:Y:S02]  /*4280*/  FSEL R32, R5, RZ, P0 ;  /* 0x000000ff05207208 */ /* 0x000fe40000000000 */
[----:B------:R-:W-:Y:S01]  /*4290*/  LOP3.LUT P0, RZ, R22, 0xff, RZ, 0xc0, !PT ;  /* 0x000000ff16ff7812 */ /* 0x000fe2000780c0ff */
[----:B------:R-:W-:Y:S01]  /*42a0*/  FMUL.FTZ R22, R4, UR22 ;  /* 0x0000001604167c20 */ /* 0x000fe20008410000 */
[----:B------:R-:W0:Y:S01]  /*42b0*/  F2F.F16.F32 R8, R8 ;  /* 0x0000000800087304 */ /* 0x000e220000200800 */
[----:B------:R-:W1:Y:S07]  /*42c0*/  LDC.64 R4, c[0x0][0x468] ;  /* 0x00011a00ff047b82 */ /* 0x000e6e0000000a00 */
[----:B------:R-:W2:Y:S01]  /*42d0*/  F2F.F16.F32 R9, R9 ;  /* 0x0000000900097304 */ /* 0x000ea20000200800 */
[----:B0-----:R-:W-:-:S07]  /*42e0*/  PRMT R47, R7, 0x5410, R8 ;  /* 0x00005410072f7816 */ /* 0x001fce0000000008 */
[----:B------:R-:W0:Y:S01]  /*42f0*/  F2F.F16.F32 R10, R10 ;  /* 0x0000000a000a7304 */ /* 0x000e220000200800 */
[----:B------:R-:W-:-:S05]  /*4300*/  IMAD.WIDE.U32 R6, R6, 0x10000, RZ ;  /* 0x0001000006067825 */ /* 0x000fca00078e00ff */
[----:B------:R-:W-:Y:S01]  /*4310*/  LOP3.LUT R7, R47, R7, RZ, 0xfc, !PT ;  /* 0x000000072f077212 */ /* 0x000fe200078efcff */
[----:B--2---:R-:W-:Y:S01]  /*4320*/  IMAD.WIDE.U32 R8, R9, 0x10000, RZ ;  /* 0x0001000009087825 */ /* 0x004fe200078e00ff */
[----:B------:R-:W2:Y:S01]  /*4330*/  F2F.F16.F32 R20, R20 ;  /* 0x0000001400147304 */ /* 0x000ea20000200800 */
[----:B0-----:R-:W-:-:S07]  /*4340*/  PRMT R39, R10, 0x5410, R21 ;  /* 0x000054100a277816 */ /* 0x001fce0000000015 */
[----:B------:R-:W-:Y:S01]  /*4350*/  F2F.F16.F32 R23, R23 ;  /* 0x0000001700177304 */ /* 0x000fe20000200800 */
[----:B------:R-:W-:Y:S01]  /*4360*/  LOP3.LUT R9, R39, R9, RZ, 0xfc, !PT ;  /* 0x0000000927097212 */ /* 0x000fe200078efcff */
[----:B--2---:R-:W-:-:S06]  /*4370*/  IMAD.WIDE.U32 R20, R20, 0x10000, RZ ;  /* 0x0001000014147825 */ /* 0x004fcc00078e00ff */
[----:B------:R-:W0:Y:S08]  /*4380*/  F2F.F16.F32 R24, R24 ;  /* 0x0000001800187304 */ /* 0x000e300000200800 */
[----:B------:R-:W-:Y:S01]  /*4390*/  F2F.F16.F32 R27, R27 ;  /* 0x0000001b001b7304 */ /* 0x000fe20000200800 */
[----:B0-----:R-:W-:-:S07]  /*43a0*/  PRMT R37, R23, 0x5410, R24 ;  /* 0x0000541017257816 */ /* 0x001fce0000000018 */
[----:B------:R-:W0:Y:S08]  /*43b0*/  F2F.F16.F32 R28, R28 ;  /* 0x0000001c001c7304 */ /* 0x000e300000200800 */
[----:B------:R2:W-:Y:S01]  /*43c0*/  F2F.F16.F32 R33, R30 ;  /* 0x0000001e00217304 */ /* 0x0005e20000200800 */
[----:B0-----:R-:W-:-:S07]  /*43d0*/  PRMT R35, R27, 0x5410, R28 ;  /* 0x000054101b237816 */ /* 0x001fce000000001c */
[----:B------:R-:W0:Y:S01]  /*43e0*/  F2F.F16.F32 R32, R32 ;  /* 0x0000002000207304 */ /* 0x000e220000200800 */
[----:B--2---:R-:W-:Y:S01]  /*43f0*/  FSEL R30, R22, RZ, P0 ;  /* 0x000000ff161e7208 */ /* 0x004fe20000000000 */
[----:B------:R-:W-:-:S06]  /*4400*/  IMAD.WIDE.U32 R22, R26, 0x10000, RZ ;  /* 0x000100001a167825 */ /* 0x000fcc00078e00ff */
[----:B------:R-:W2:Y:S01]  /*4410*/  F2F.F16.F32 R34, R31 ;  /* 0x0000001f00227304 */ /* 0x000ea20000200800 */
[----:B0-----:R-:W-:-:S07]  /*4420*/  IMAD.WIDE.U32 R26, R32, 0x10000, RZ ;  /* 0x00010000201a7825 */ /* 0x001fce00078e00ff */
[----:B------:R-:W0:Y:S01]  /*4430*/  F2F.F16.F32 R11, R11 ;  /* 0x0000000b000b7304 */ /* 0x000e220000200800 */
[----:B--2---:R-:W-:-:S07]  /*4440*/  PRMT R33, R33, 0x5410, R34 ;  /* 0x0000541021217816 */ /* 0x004fce0000000022 */
[----:B------:R-:W2:Y:S01]  /*4450*/  F2F.F16.F32 R25, R25 ;  /* 0x0000001900197304 */ /* 0x000ea20000200800 */
[----:B0-----:R-:W-:-:S07]  /*4460*/  LOP3.LUT R8, R8, R11, RZ, 0xfc, !PT ;  /* 0x0000000b08087212 */ /* 0x001fce00078efcff */
[----:B------:R-:W0:Y:S01]  /*4470*/  F2F.F16.F32 R0, R0 ;  /* 0x0000000000007304 */ /* 0x000e220000200800 */
[----:B------:R-:W-:Y:S02]  /*4480*/  LOP3.LUT R11, R37, R21, RZ, 0xfc, !PT ;  /* 0x00000015250b7212 */ /* 0x000fe400078efcff */
[----:B------:R-:W-:Y:S02]  /*4490*/  LOP3.LUT R21, R35, R23, RZ, 0xfc, !PT ;  /* 0x0000001723157212 */ /* 0x000fe400078efcff */
[----:B------:R-:W-:Y:S02]  /*44a0*/  LOP3.LUT R23, R33, R27, RZ, 0xfc, !PT ;  /* 0x0000001b21177212 */ /* 0x000fe400078efcff */
[----:B--2---:R-:W-:Y:S01]  /*44b0*/  LOP3.LUT R10, R20, R25, RZ, 0xfc, !PT ;  /* 0x00000019140a7212 */ /* 0x004fe200078efcff */
[----:B------:R-:W2:Y:S01]  /*44c0*/  F2F.F16.F32 R31, R30 ;  /* 0x0000001e001f7304 */ /* 0x000ea20000200800 */
[----:B------:R-:W-:Y:S01]  /*44d0*/  LOP3.LUT R20, R22, R29, RZ, 0xfc, !PT ;  /* 0x0000001d16147212 */ /* 0x000fe200078efcff */
[----:B-1----:R-:W-:-:S04]  /*44e0*/  IMAD.WIDE.U32 R24, R41, 0x8, R4 ;  /* 0x0000000829187825 */ /* 0x002fc800078e0004 */
[----:B------:R-:W-:Y:S01]  /*44f0*/  IMAD.WIDE.U32 R28, R45, 0x8, R4 ;  /* 0x000000082d1c7825 */ /* 0x000fe200078e0004 */
[----:B0-----:R-:W-:-:S05]  /*4500*/  LOP3.LUT R6, R6, R0, RZ, 0xfc, !PT ;  /* 0x0000000006067212 */ /* 0x001fca00078efcff */
[----:B------:R1:W-:Y:S01]  /*4510*/  STG.E.64 desc[UR14][R24.64], R6 ;  /* 0x0000000618007986 */ /* 0x0003e2000c101b0e */
[----:B--2---:R-:W-:Y:S01]  /*4520*/  LOP3.LUT R22, R26, R31, RZ, 0xfc, !PT ;  /* 0x0000001f1a167212 */ /* 0x004fe200078efcff */
        /* <DEDUP_REMOVED lines=8> */
.L_x_1716:
[----:B-----5:R-:W-:Y:S01]  /*45b0*/  MOV R4, R2 ;  /* 0x0000000200047202 */ /* 0x020fe20000000f00 */
[--C-:B------:R-:W-:Y:S01]  /*45c0*/  FFMA.FTZ R0, R0, UR13, R5.reuse ;  /* 0x0000000d00007c23 */ /* 0x100fe20008010005 */
[--C-:B------:R-:W-:Y:S01]  /*45d0*/  FFMA.FTZ R44, R44, UR13, R5.reuse ;  /* 0x0000000d2c2c7c23 */ /* 0x100fe20008010005 */
[----:B------:R-:W-:Y:S01]  /*45e0*/  MOV R8, R13 ;  /* 0x0000000d00087202 */ /* 0x000fe20000000f00 */
[----:B------:R-:W-:Y:S01]  /*45f0*/  FFMA.FTZ R38, R38, UR13, R5 ;  /* 0x0000000d26267c23 */ /* 0x000fe20008010005 */
[----:B------:R-:W-:Y:S02]  /*4600*/  HADD2.F32 R31, -RZ, R4.H0_H0 ;  /* 0x20000004ff1f7230 */ /* 0x000fe40000004100 */
[----:B------:R-:W-:Y:S01]  /*4610*/  FADD.FTZ R0, R135, -R0 ;  /* 0x8000000087007221 */ /* 0x000fe20000010000 */
[----:B------:R-:W-:Y:S01]  /*4620*/  MOV R4, R3 ;  /* 0x0000000300047202 */ /* 0x000fe20000000f00 */
[----:B------:R-:W-:Y:S01]  /*4630*/  FADD.FTZ R27, R27, -R44 ;  /* 0x8000002c1b1b7221 */ /* 0x000fe20000010000 */
[----:B------:R-:W-:-:S02]  /*4640*/  HADD2.F32 R21, -RZ, R8.H0_H0 ;  /* 0x20000008ff157230 */ /* 0x000fc40000004100 */
[----:B------:R-:W-:Y:S01]  /*4650*/  FFMA.FTZ R31, R0, UR12, R31 ;  /* 0x0000000c001f7c23 */ /* 0x000fe2000801001f */
[----:B------:R-:W-:Y:S01]  /*4660*/  SHF.R.U32.HI R8, RZ, 0x10, R13 ;  /* 0x00000010ff087819 */ /* 0x000fe2000001160d */
[----:B------:R-:W-:Y:S02]  /*4670*/  HADD2.F32 R0, -RZ, R4.H0_H0 ;  /* 0x20000004ff007230 */ /* 0x000fe40000004100 */
[--C-:B------:R-:W-:Y:S01]  /*4680*/  FFMA.FTZ R4, R119, UR13, R5.reuse ;  /* 0x0000000d77047c23 */ /* 0x100fe20008010005 */
[--C-:B------:R-:W-:Y:S01]  /*4690*/  FFMA.FTZ R120, R120, UR13, R5.reuse ;  /* 0x0000000d78787c23 */ /* 0x100fe20008010005 */
[----:B------:R-:W-:Y:S01]  /*46a0*/  FFMA.FTZ R145, R145, UR13, R5 ;  /* 0x0000000d91917c23 */ /* 0x000fe20008010005 */
[----:B------:R-:W-:Y:S01]  /*46b0*/  FADD.FTZ R25, R25, -R38 ;  /* 0x8000002619197221 */ /* 0x000fe20000010000 */
[----:B------:R-:W-:Y:S01]  /*46c0*/  FADD.FTZ R35, R23, -R4 ;  /* 0x8000000417237221 */ /* 0x000fe20000010000 */
[----:B------:R-:W-:Y:S01]  /*46d0*/  SHF.R.U64 R4, R2, 0x10, R3 ;  /* 0x0000001002047819 */ /* 0x000fe20000001203 */
[----:B------:R-:W-:Y:S01]  /*46e0*/  HADD2.F32 R23, -RZ, R8.H0_H0 ;  /* 0x20000008ff177230 */ /* 0x000fe20000004100 */
[----:B------:R-:W-:Y:S01]  /*46f0*/  MOV R8, R14 ;  /* 0x0000000e00087202 */ /* 0x000fe20000000f00 */
[----:B------:R-:W-:Y:S01]  /*4700*/  FADD.FTZ R38, R117, -R120 ;  /* 0x8000007875267221 */ /* 0x000fe20000010000 */
[----:B------:R-:W-:Y:S01]  /*4710*/  SHF.R.U32.HI R20, RZ, 0x10, R15 ;  /* 0x00000010ff147819 */ /* 0x000fe2000001160f */
[----:B------:R-:W-:-:S02]  /*4720*/  HADD2.F32 R4, -RZ, R4.H0_H0 ;  /* 0x20000004ff047230 */ /* 0x000fc40000004100 */
[----:B------:R-:W-:Y:S01]  /*4730*/  FADD.FTZ R47, R142, -R145 ;  /* 0x800000918e2f7221 */ /* 0x000fe20000010000 */
[----:B------:R-:W-:Y:S01]  /*4740*/  FFMA.FTZ R124, R124, UR13, R5 ;  /* 0x0000000d7c7c7c23 */ /* 0x000fe20008010005 */
[----:B------:R-:W-:Y:S01]  /*4750*/  FFMA.FTZ R38, R38, UR12, R23 ;  /* 0x0000000c26267c23 */ /* 0x000fe20008010017 */
[----:B------:R-:W-:Y:S02]  /*4760*/  HADD2.F32 R23, -RZ, R20.H0_H0 ;  /* 0x20000014ff177230 */ /* 0x000fe40000004100 */
[----:B------:R-:W-:Y:S01]  /*4770*/  FFMA.FTZ R27, R27, UR12, R4 ;  /* 0x0000000c1b1b7c23 */ /* 0x000fe20008010004 */
[--C-:B------:R-:W-:Y:S01]  /*4780*/  FFMA.FTZ R4, R141, UR13, R5.reuse ;  /* 0x0000000d8d047c23 */ /* 0x100fe20008010005 */
[--C-:B------:R-:W-:Y:S01]  /*4790*/  FFMA.FTZ R122, R122, UR13, R5.reuse ;  /* 0x0000000d7a7a7c23 */ /* 0x100fe20008010005 */
[----:B------:R-:W-:Y:S01]  /*47a0*/  MOV R20, R16 ;  /* 0x0000001000147202 */ /* 0x000fe20000000f00 */
[--C-:B------:R-:W-:Y:S01]  /*47b0*/  FFMA.FTZ R40, R153, UR13, R5.reuse ;  /* 0x0000000d99287c23 */ /* 0x100fe20008010005 */
[----:B------:R-:W-:Y:S01]  /*47c0*/  FADD.FTZ R4, R121, -R4 ;  /* 0x8000000479047221 */ /* 0x000fe20000010000 */
[----:B------:R-:W-:Y:S01]  /*47d0*/  FADD.FTZ R114, R123, -R122 ;  /* 0x8000007a7b727221 */ /* 0x000fe20000010000 */
[----:B------:R-:W-:Y:S01]  /*47e0*/  MOV R42, R19 ;  /* 0x00000013002a7202 */ /* 0x000fe20000000f00 */
[----:B------:R-:W-:Y:S01]  /*47f0*/  FFMA.FTZ R149, R149, UR13, R5 ;  /* 0x0000000d95957c23 */ /* 0x000fe20008010005 */
[----:B------:R-:W-:Y:S01]  /*4800*/  FFMA.FTZ R36, R4, UR12, R21 ;  /* 0x0000000c04247c23 */ /* 0x000fe20008010015 */
[----:B------:R-:W-:Y:S01]  /*4810*/  SHF.R.U64 R4, R12, 0x10, R13 ;  /* 0x000000100c047819 */ /* 0x000fe2000000120d */
[----:B------:R-:W-:Y:S01]  /*4820*/  FFMA.FTZ R21, R134, UR13, R5 ;  /* 0x0000000d86157c23 */ /* 0x000fe20008010005 */
[----:B------:R-:W-:-:S02]  /*4830*/  HADD2.F32 R119, -RZ, R42.H0_H0 ;  /* 0x2000002aff777230 */ /* 0x000fc40000004100 */
[----:B------:R-:W-:Y:S01]  /*4840*/  FADD.FTZ R40, R131, -R40 ;  /* 0x8000002883287221 */ /* 0x000fe20000010000 */
[----:B------:R-:W-:Y:S01]  /*4850*/  FADD.FTZ R120, R146, -R149 ;  /* 0x8000009592787221 */ /* 0x000fe20000010000 */
[----:B------:R-:W-:Y:S02]  /*4860*/  HADD2.F32 R4, -RZ, R4.H0_H0 ;  /* 0x20000004ff047230 */ /* 0x000fe40000004100 */
[----:B------:R-:W-:Y:S01]  /*4870*/  FADD.FTZ R21, R110, -R21 ;  /* 0x800000156e157221 */ /* 0x000fe20000010000 */
[----:B------:R-:W-:Y:S01]  /*4880*/  FADD.FTZ R110, R125, -R124 ;  /* 0x8000007c7d6e7221 */ /* 0x000fe20000010000 */
[----:B------:R-:W-:Y:S01]  /*4890*/  FFMA.FTZ R119, R40, UR12, R119 ;  /* 0x0000000c28777c23 */ /* 0x000fe20008010077 */
[----:B------:R-:W-:Y:S01]  /*48a0*/  SHF.R.U32.HI R6, RZ, 0x10, R3 ;  /* 0x00000010ff067819 */ /* 0x000fe20000011603 */
[----:B------:R-:W-:Y:S01]  /*48b0*/  FFMA.FTZ R39, R21, UR12, R4 ;  /* 0x0000000c15277c23 */ /* 0x000fe20008010004 */
[----:B------:R-:W-:Y:S01]  /*48c0*/  HADD2.F32 R21, -RZ, R8.H0_H0 ;  /* 0x20000008ff157230 */ /* 0x000fe20000004100 */
[----:B------:R-:W-:Y:S01]  /*48d0*/  MOV R8, R15 ;  /* 0x0000000f00087202 */ /* 0x000fe20000000f00 */
[----:B------:R-:W-:Y:S01]  /*48e0*/  FFMA.FTZ R110, R110, UR12, R23 ;  /* 0x0000000c6e6e7c23 */ /* 0x000fe20008010017 */
[----:B------:R-:W-:Y:S01]  /*48f0*/  SHF.R.U64 R40, R18, 0x10, R19 ;  /* 0x0000001012287819 */ /* 0x000fe20000001213 */
[--C-:B------:R-:W-:Y:S01]  /*4900*/  FFMA.FTZ R139, R139, UR13, R5.reuse ;  /* 0x0000000d8b8b7c23 */ /* 0x100fe20008010005 */
[----:B------:R-:W-:Y:S01]  /*4910*/  FFMA.FTZ R143, R143, UR13, R5 ;  /* 0x0000000d8f8f7c23 */ /* 0x000fe20008010005 */
[----:B------:R-:W-:-:S02]  /*4920*/  HADD2.F32 R8, -RZ, R8.H0_H0 ;  /* 0x20000008ff087230 */ /* 0x000fc40000004100 */
[--C-:B------:R-:W-:Y:S01]  /*4930*/  FFMA.FTZ R148, R148, UR13, R5.reuse ;  /* 0x0000000d94947c23 */ /* 0x100fe20008010005 */
[--C-:B------:R-:W-:Y:S01]  /*4940*/  FFMA.FTZ R151, R151, UR13, R5.reuse ;  /* 0x0000000d97977c23 */ /* 0x100fe20008010005 */
[----:B------:R-:W-:Y:S01]  /*4950*/  FFMA.FTZ R113, R152, UR13, R5 ;  /* 0x0000000d98717c23 */ /* 0x000fe20008010005 */
[----:B------:R0:W-:Y:S01]  /*4960*/  F2F.F16.F32 R9, R31 ;  /* 0x0000001f00097304 */ /* 0x0001e20000200800 */
[----:B------:R-:W-:Y:S01]  /*4970*/  FFMA.FTZ R47, R47, UR12, R8 ;  /* 0x0000000c2f2f7c23 */ /* 0x000fe20008010008 */
[----:B------:R-:W-:Y:S01]  /*4980*/  SHF.R.U64 R8, R14, 0x10, R15 ;  /* 0x000000100e087819 */ /* 0x000fe2000000120f */
[----:B------:R-:W-:Y:S02]  /*4990*/  HADD2.F32 R6, -RZ, R6.H0_H0 ;  /* 0x20000006ff067230 */ /* 0x000fe40000004100 */
[----:B------:R-:W-:Y:S01]  /*49a0*/  FFMA.FTZ R25, R25, UR12, R0 ;  /* 0x0000000c19197c23 */ /* 0x000fe20008010000 */
[----:B------:R-:W-:Y:S01]  /*49b0*/  HADD2.F32 R40, -RZ, R40.H0_H0 ;  /* 0x20000028ff287230 */ /* 0x000fe20000004100 */
[----:B------:R-:W-:Y:S01]  /*49c0*/  LOP3.LUT P0, RZ, R24, 0xff, RZ, 0xc0, !PT ;  /* 0x000000ff18ff7812 */ /* 0x000fe2000780c0ff */
[----:B------:R-:W-:-:S02]  /*49d0*/  HADD2.F32 R23, -RZ, R8.H0_H0 ;  /* 0x20000008ff177230 */ /* 0x000fc40000004100 */
[----:B------:R-:W-:Y:S01]  /*49e0*/  FFMA.FTZ R8, R147, UR13, R5 ;  /* 0x0000000d93087c23 */ /* 0x000fe20008010005 */
[----:B0-----:R-:W-:Y:S01]  /*49f0*/  FMUL.FTZ R31, R31, UR4 ;  /* 0x000000041f1f7c20 */ /* 0x001fe20008410000 */
[----:B------:R-:W-:Y:S01]  /*4a00*/  FFMA.FTZ R35, R35, UR12, R6 ;  /* 0x0000000c23237c23 */ /* 0x000fe20008010006 */
[----:B------:R-:W-:Y:S01]  /*4a10*/  MOV R6, R12 ;  /* 0x0000000c00067202 */ /* 0x000fe20000000f00 */
[----:B------:R-:W-:Y:S01]  /*4a20*/  FFMA.FTZ R114, R114, UR12, R23 ;  /* 0x0000000c72727c23 */ /* 0x000fe20008010017 */
[----:B------:R-:W-:Y:S01]  /*4a30*/  HADD2.F32 R23, -RZ, R20.H0_H0 ;  /* 0x20000014ff177230 */ /* 0x000fe20000004100 */
[----:B------:R-:W-:Y:S01]  /*4a40*/  MOV R20, R17 ;  /* 0x0000001100147202 */ /* 0x000fe20000000f00 */
[----:B------:R-:W-:Y:S01]  /*4a50*/  FMUL.FTZ R31, R31, UR22 ;  /* 0x000000161f1f7c20 */ /* 0x000fe20008410000 */
[----:B------:R0:W-:Y:S01]  /*4a60*/  F2F.F16.F32 R0, R25 ;  /* 0x0000001900007304 */ /* 0x0001e20000200800 */
[----:B------:R-:W-:Y:S02]  /*4a70*/  HADD2.F32 R11, -RZ, R6.H0_H0 ;  /* 0x20000006ff0b7230 */ /* 0x000fe40000004100 */
[----:B------:R-:W-:Y:S01]  /*4a80*/  FADD.FTZ R44, R118, -R139 ;  /* 0x8000008b762c7221 */ /* 0x000fe20000010000 */
[----:B------:R-:W-:-:S02]  /*4a90*/  HADD2.F32 R29, -RZ, R20.H0_H0 ;  /* 0x20000014ff1d7230 */ /* 0x000fc40000004100 */
[----:B------:R-:W-:Y:S01]  /*4aa0*/  FADD.FTZ R46, R140, -R143 ;  /* 0x8000008f8c2e7221 */ /* 0x000fe20000010000 */
[----:B------:R-:W-:Y:S01]  /*4ab0*/  SHF.R.U32.HI R20, RZ, 0x10, R17 ;  /* 0x00000010ff147819 */ /* 0x000fe20000011611 */
[----:B------:R-:W-:Y:S01]  /*4ac0*/  FFMA.FTZ R44, R44, UR12, R11 ;  /* 0x0000000c2c2c7c23 */ /* 0x000fe2000801000b */
[----:B------:R-:W-:Y:S01]  /*4ad0*/  FADD.FTZ R121, R129, -R148 ;  /* 0x8000009481797221 */ /* 0x000fe20000010000 */
[----:B------:R-:W-:Y:S01]  /*4ae0*/  FFMA.FTZ R120, R120, UR12, R29 ;  /* 0x0000000c78787c23 */ /* 0x000fe2000801001d */
[--C-:B------:R-:W-:Y:S01]  /*4af0*/  FFMA.FTZ R29, R126, UR13, R5.reuse ;  /* 0x0000000d7e1d7c23 */ /* 0x100fe20008010005 */
[----:B------:R-:W-:Y:S01]  /*4b00*/  FFMA.FTZ R5, R150, UR13, R5 ;  /* 0x0000000d96057c23 */ /* 0x000fe20008010005 */
[----:B------:R1:W2:Y:S01]  /*4b10*/  F2F.F16.F32 R7, R35 ;  /* 0x0000002300077304 */ /* 0x0002a20000200800 */
[----:B------:R-:W-:Y:S01]  /*4b20*/  FFMA.FTZ R46, R46, UR12, R21 ;  /* 0x0000000c2e2e7c23 */ /* 0x000fe20008010015 */
[----:B------:R-:W-:Y:S02]  /*4b30*/  HADD2.F32 R32, -RZ, R20.H0_H0 ;  /* 0x20000014ff207230 */ /* 0x000fe40000004100 */
[----:B------:R-:W-:Y:S01]  /*4b40*/  FADD.FTZ R5, R130, -R5 ;  /* 0x8000000582057221 */ /* 0x000fe20000010000 */
[----:B------:R-:W-:Y:S01]  /*4b50*/  SHF.R.U64 R20, R16, 0x10, R17 ;  /* 0x0000001010147819 */ /* 0x000fe20000001211 */
[----:B------:R-:W-:Y:S01]  /*4b60*/  FADD.FTZ R29, R144, -R29 ;  /* 0x8000001d901d7221 */ /* 0x000fe20000010000 */
[----:B------:R-:W-:Y:S01]  /*4b70*/  FADD.FTZ R116, R127, -R8 ;  /* 0x800000087f747221 */ /* 0x000fe20000010000 */
[----:B------:R-:W-:Y:S01]  /*4b80*/  FFMA.FTZ R112, R5, UR12, R40 ;  /* 0x0000000c05707c23 */ /* 0x000fe20008010028 */
[----:B------:R-:W-:Y:S01]  /*4b90*/  FMUL.FTZ R5, R25, UR4 ;  /* 0x0000000419057c20 */ /* 0x000fe20008410000 */
[----:B0-----:R-:W-:Y:S01]  /*4ba0*/  FSEL R25, R31, RZ, P0 ;  /* 0x000000ff1f197208 */ /* 0x001fe20000000000 */
[----:B-1----:R-:W-:Y:S01]  /*4bb0*/  FMUL.FTZ R35, R35, UR4 ;  /* 0x0000000423237c20 */ /* 0x002fe20008410000 */
[----:B------:R-:W-:Y:S01]  /*4bc0*/  LOP3.LUT P0, RZ, R24, 0xff0000, RZ, 0xc0, !PT ;  /* 0x00ff000018ff7812 */ /* 0x000fe2000780c0ff */
[----:B------:R-:W-:Y:S01]  /*4bd0*/  FMUL.FTZ R5, R5, UR22 ;  /* 0x0000001605057c20 */ /* 0x000fe20008410000 */
[----:B------:R0:W1:Y:S01]  /*4be0*/  F2F.F16.F32 R6, R27 ;  /* 0x0000001b00067304 */ /* 0x0000620000200800 */
[----:B------:R-:W-:Y:S01]  /*4bf0*/  FMUL.FTZ R35, R35, UR22 ;  /* 0x0000001623237c20 */ /* 0x000fe20008410000 */
[----:B------:R-:W-:-:S02]  /*4c00*/  HADD2.F32 R20, -RZ, R20.H0_H0 ;  /* 0x20000014ff147230 */ /* 0x000fc40000004100 */
[----:B------:R-:W-:Y:S01]  /*4c10*/  FFMA.FTZ R121, R121, UR12, R32 ;  /* 0x0000000c79797c23 */ /* 0x000fe20008010020 */
[----:B------:R-:W-:Y:S01]  /*4c20*/  FSEL R5, R5, RZ, P0 ;  /* 0x000000ff05057208 */ /* 0x000fe20000000000 */
[----:B------:R-:W-:Y:S01]  /*4c30*/  FADD.FTZ R113, R132, -R113 ;  /* 0x8000007184717221 */ /* 0x000fe20000010000 */
[----:B------:R-:W-:Y:S01]  /*4c40*/  ISETP.GE.U32.AND P0, PT, R24, 0x1000000, PT ;  /* 0x010000001800780c */ /* 0x000fe20003f06070 */
[----:B------:R-:W-:Y:S01]  /*4c50*/  FFMA.FTZ R122, R29, UR12, R20 ;  /* 0x0000000c1d7a7c23 */ /* 0x000fe20008010014 */
[----:B------:R3:W-:Y:S01]  /*4c60*/  F2F.F16.F32 R11, R44 ;  /* 0x0000002c000b7304 */ /* 0x0007e20000200800 */
[----:B0-----:R-:W-:Y:S01]  /*4c70*/  FMUL.FTZ R27, R27, UR4 ;  /* 0x000000041b1b7c20 */ /* 0x001fe20008410000 */
[----:B------:R-:W-:Y:S01]  /*4c80*/  FSEL R35, R35, RZ, P0 ;  /* 0x000000ff23237208 */ /* 0x000fe20000000000 */
[----:B------:R-:W-:Y:S01]  /*4c90*/  FADD.FTZ R20, R128, -R151 ;  /* 0x8000009780147221 */ /* 0x000fe20000010000 */
[----:B------:R-:W-:Y:S01]  /*4ca0*/  LOP3.LUT P0, RZ, R24, 0xff00, RZ, 0xc0, !PT ;  /* 0x0000ff0018ff7812 */ /* 0x000fe2000780c0ff */
[----:B------:R-:W-:Y:S01]  /*4cb0*/  FMUL.FTZ R27, R27, UR22 ;  /* 0x000000161b1b7c20 */ /* 0x000fe20008410000 */
[----:B------:R-:W-:Y:S01]  /*4cc0*/  MOV R32, R18 ;  /* 0x0000001200207202 */ /* 0x000fe20000000f00 */
[----:B------:R-:W-:Y:S01]  /*4cd0*/  FFMA.FTZ R116, R116, UR12, R23 ;  /* 0x0000000c74747c23 */ /* 0x000fe20008010017 */
[----:B------:R0:W-:Y:S01]  /*4ce0*/  F2F.F16.F32 R10, R36 ;  /* 0x00000024000a7304 */ /* 0x0001e20000200800 */
[----:B---3--:R-:W-:Y:S01]  /*4cf0*/  FMUL.FTZ R44, R44, UR4 ;  /* 0x000000042c2c7c20 */ /* 0x008fe20008410000 */
[----:B------:R-:W-:Y:S01]  /*4d00*/  FSEL R24, R27, RZ, P0 ;  /* 0x000000ff1b187208 */ /* 0x000fe20000000000 */
[----:B------:R-:W-:Y:S01]  /*4d10*/  HADD2.F32 R29, -RZ, R32.H0_H0 ;  /* 0x20000020ff1d7230 */ /* 0x000fe20000004100 */
[----:B------:R-:W-:Y:S01]  /*4d20*/  LOP3.LUT P0, RZ, R26, 0xff, RZ, 0xc0, !PT ;  /* 0x000000ff1aff7812 */ /* 0x000fe2000780c0ff */
[----:B------:R-:W-:Y:S01]  /*4d30*/  FMUL.FTZ R44, R44, UR22 ;  /* 0x000000162c2c7c20 */ /* 0x000fe20008410000 */
[----:B------:R-:W-:-:S02]  /*4d40*/  SHF.R.U32.HI R42, RZ, 0x10, R19 ;  /* 0x00000010ff2a7819 */ /* 0x000fc40000011613 */
[----:B------:R3:W-:Y:S01]  /*4d50*/  F2F.F16.F32 R33, R38 ;  /* 0x0000002600217304 */ /* 0x0007e20000200800 */
[----:B0-----:R-:W-:Y:S01]  /*4d60*/  FMUL.FTZ R36, R36, UR4 ;  /* 0x0000000424247c20 */ /* 0x001fe20008410000 */
[----:B------:R-:W-:Y:S01]  /*4d70*/  FSEL R27, R44, RZ, P0 ;  /* 0x000000ff2c1b7208 */ /* 0x000fe20000000000 */
[----:B------:R-:W-:Y:S01]  /*4d80*/  HADD2.F32 R42, -RZ, R42.H0_H0 ;  /* 0x2000002aff2a7230 */ /* 0x000fe20000004100 */
[----:B------:R-:W-:Y:S01]  /*4d90*/  LOP3.LUT P0, RZ, R26, 0xff0000, RZ, 0xc0, !PT ;  /* 0x00ff00001aff7812 */ /* 0x000fe2000780c0ff */
[----:B------:R-:W-:Y:S01]  /*4da0*/  FMUL.FTZ R36, R36, UR22 ;  /* 0x0000001624247c20 */ /* 0x000fe20008410000 */
[----:B--2---:R-:W-:Y:S01]  /*4db0*/  PRMT R125, R0, 0x5410, R7 ;  /* 0x00005410007d7816 */ /* 0x004fe20000000007 */
[----:B-1----:R-:W-:Y:S01]  /*4dc0*/  IMAD.WIDE.U32 R6, R6, 0x10000, RZ ;  /* 0x0001000006067825 */ /* 0x002fe200078e00ff */
[----:B------:R0:W-:Y:S03]  /*4dd0*/  F2F.F16.F32 R40, R5 ;  /* 0x0000000500287304 */ /* 0x0001e60000200800 */
[----:B---3--:R-:W-:Y:S01]  /*4de0*/  FMUL.FTZ R38, R38, UR4 ;  /* 0x0000000426267c20 */ /* 0x008fe20008410000 */
[----:B------:R-:W-:Y:S01]  /*4df0*/  FSEL R36, R36, RZ, P0 ;  /* 0x000000ff24247208 */ /* 0x000fe20000000000 */
[----:B------:R-:W-:Y:S01]  /*4e00*/  FFMA.FTZ R113, R113, UR12, R42 ;  /* 0x0000000c71717c23 */ /* 0x000fe2000801002a */
[----:B------:R-:W-:Y:S01]  /*4e10*/  ISETP.GE.U32.AND P0, PT, R26, 0x1000000, PT ;  /* 0x010000001a00780c */ /* 0x000fe20003f06070 */
[----:B------:R-:W-:Y:S01]  /*4e20*/  FFMA.FTZ R20, R20, UR12, R29 ;  /* 0x0000000c14147c23 */ /* 0x000fe2000801001d */
[----:B------:R-:W-:Y:S01]  /*4e30*/  LOP3.LUT P2, RZ, R30, 0xff00, RZ, 0xc0, !PT ;  /* 0x0000ff001eff7812 */ /* 0x000fe2000784c0ff */
[----:B------:R1:W-:Y:S01]  /*4e40*/  F2F.F16.F32 R4, R39 ;  /* 0x0000002700047304 */ /* 0x0003e20000200800 */
[----:B0-----:R-:W-:Y:S01]  /*4e50*/  FMUL.FTZ R5, R38, UR22 ;  /* 0x0000001626057c20 */ /* 0x001fe20008410000 */
[----:B------:R-:W-:-:S02]  /*4e60*/  LOP3.LUT P5, RZ, R22, 0xff0000, RZ, 0xc0, !PT ;  /* 0x00ff000016ff7812 */ /* 0x000fc400078ac0ff */
[C---:B------:R-:W-:Y:S02]  /*4e70*/  LOP3.LUT P3, RZ, R30.reuse, 0xff, RZ, 0xc0, !PT ;  /* 0x000000ff1eff7812 */ /* 0x040fe4000786c0ff */
[----:B------:R-:W-:Y:S02]  /*4e80*/  ISETP.GE.U32.AND P6, PT, R30, 0x1000000, PT ;  /* 0x010000001e00780c */ /* 0x000fe40003fc6070 */
[----:B------:R0:W2:Y:S01]  /*4e90*/  F2F.F16.F32 R117, R35 ;  /* 0x0000002300757304 */ /* 0x0000a20000200800 */
[----:B-1----:R-:W-:Y:S01]  /*4ea0*/  FMUL.FTZ R39, R39, UR4 ;  /* 0x0000000427277c20 */ /* 0x002fe20008410000 */
[----:B------:R-:W-:-:S06]  /*4eb0*/  LOP3.LUT P4, RZ, R22, 0xff00, RZ, 0xc0, !PT ;  /* 0x0000ff0016ff7812 */ /* 0x000fcc000788c0ff */
[----:B------:R1:W-:Y:S01]  /*4ec0*/  F2F.F16.F32 R21, R46 ;  /* 0x0000002e00157304 */ /* 0x0003e20000200800 */
[----:B0-----:R-:W-:Y:S01]  /*4ed0*/  FSEL R35, R5, RZ, P0 ;  /* 0x000000ff05237208 */ /* 0x001fe20000000000 */
[----:B------:R-:W-:Y:S01]  /*4ee0*/  FMUL.FTZ R5, R39, UR22 ;  /* 0x0000001627057c20 */ /* 0x000fe20008410000 */
[----:B------:R-:W-:-:S04]  /*4ef0*/  LOP3.LUT P0, RZ, R26, 0xff00, RZ, 0xc0, !PT ;  /* 0x0000ff001aff7812 */ /* 0x000fc8000780c0ff */
[----:B------:R-:W-:Y:S01]  /*4f00*/  FSEL R5, R5, RZ, P0 ;  /* 0x000000ff05057208 */ /* 0x000fe20000000000 */
[----:B------:R0:W-:Y:S01]  /*4f10*/  F2F.F16.F32 R34, R47 ;  /* 0x0000002f00227304 */ /* 0x0001e20000200800 */
[----:B-1----:R-:W-:Y:S01]  /*4f20*/  FMUL.FTZ R46, R46, UR4 ;  /* 0x000000042e2e7c20 */ /* 0x002fe20008410000 */
[----:B------:R-:W-:Y:S02]  /*4f30*/  LOP3.LUT P0, RZ, R28, 0xff, RZ, 0xc0, !PT ;  /* 0x000000ff1cff7812 */ /* 0x000fe4000780c0ff */
[----:B--2---:R-:W-:Y:S01]  /*4f40*/  PRMT R117, R40, 0x5410, R117 ;  /* 0x0000541028757816 */ /* 0x004fe20000000075 */
[----:B------:R-:W-:-:S03]  /*4f50*/  FMUL.FTZ R46, R46, UR22 ;  /* 0x000000162e2e7c20 */ /* 0x000fc60008410000 */
[----:B------:R1:W2:Y:S01]  /*4f60*/  F2F.F16.F32 R37, R110 ;  /* 0x0000006e00257304 */ /* 0x0002a20000200800 */
[----:B0-----:R-:W-:Y:S01]  /*4f70*/  FMUL.FTZ R47, R47, UR4 ;  /* 0x000000042f2f7c20 */ /* 0x001fe20008410000 */
[----:B------:R-:W-:Y:S02]  /*4f80*/  FSEL R31, R46, RZ, P0 ;  /* 0x000000ff2e1f7208 */ /* 0x000fe40000000000 */
[----:B------:R-:W-:Y:S01]  /*4f90*/  LOP3.LUT P0, RZ, R28, 0xff0000, RZ, 0xc0, !PT ;  /* 0x00ff00001cff7812 */ /* 0x000fe2000780c0ff */
[----:B------:R-:W-:-:S03]  /*4fa0*/  FMUL.FTZ R47, R47, UR22 ;  /* 0x000000162f2f7c20 */ /* 0x000fc60008410000 */
[----:B------:R0:W-:Y:S01]  /*4fb0*/  F2F.F16.F32 R111, R120 ;  /* 0x00000078006f7304 */ /* 0x0001e20000200800 */
[----:B-1----:R-:W-:Y:S01]  /*4fc0*/  FMUL.FTZ R110, R110, UR4 ;  /* 0x000000046e6e7c20 */ /* 0x002fe20008410000 */
[----:B------:R-:W-:Y:S02]  /*4fd0*/  FSEL R44, R47, RZ, P0 ;  /* 0x000000ff2f2c7208 */ /* 0x000fe40000000000 */
[----:B------:R-:W-:Y:S01]  /*4fe0*/  ISETP.GE.U32.AND P0, PT, R28, 0x1000000, PT ;  /* 0x010000001c00780c */ /* 0x000fe20003f06070 */
[----:B------:R-:W-:Y:S01]  /*4ff0*/  FMUL.FTZ R110, R110, UR22 ;  /* 0x000000166e6e7c20 */ /* 0x000fe20008410000 */
[----:B--2---:R-:W-:Y:S02]  /*5000*/  PRMT R37, R34, 0x5410, R37 ;  /* 0x0000541022257816 */ /* 0x004fe40000000025 */
[----:B------:R1:W2:Y:S01]  /*5010*/  F2F.F16.F32 R118, R121 ;  /* 0x0000007900767304 */ /* 0x0002a20000200800 */
[----:B0-----:R-:W-:Y:S01]  /*5020*/  FMUL.FTZ R120, R120, UR4 ;  /* 0x0000000478787c20 */ /* 0x001fe20008410000 */
[----:B------:R-:W-:-:S02]  /*5030*/  FSEL R47, R110, RZ, P0 ;  /* 0x000000ff6e2f7208 */ /* 0x000fc40000000000 */
[----:B------:R-:W-:Y:S01]  /*5040*/  LOP3.LUT P0, RZ, R28, 0xff00, RZ, 0xc0, !PT ;  /* 0x0000ff001cff7812 */ /* 0x000fe2000780c0ff */
[----:B------:R-:W-:Y:S01]  /*5050*/  FMUL.FTZ R120, R120, UR22 ;  /* 0x0000001678787c20 */ /* 0x000fe20008410000 */
[----:B------:R-:W-:Y:S02]  /*5060*/  LOP3.LUT R110, R6, R9, RZ, 0xfc, !PT ;  /* 0x00000009066e7212 */ /* 0x000fe400078efcff */
[----:B------:R0:W3:Y:S01]  /*5070*/  F2F.F16.F32 R8, R114 ;  /* 0x0000007200087304 */ /* 0x0000e20000200800 */
[----:B-1----:R-:W-:-:S04]  /*5080*/  FMUL.FTZ R121, R121, UR4 ;  /* 0x0000000479797c20 */ /* 0x002fc80008410000 */
[----:B------:R-:W-:Y:S01]  /*5090*/  FMUL.FTZ R0, R121, UR22 ;  /* 0x0000001679007c20 */ /* 0x000fe20008410000 */
[----:B------:R-:W-:Y:S02]  /*50a0*/  PRMT R121, R10, 0x5410, R33 ;  /* 0x000054100a797816 */ /* 0x000fe40000000021 */
[----:B------:R1:W4:Y:S01]  /*50b0*/  F2F.F16.F32 R32, R122 ;  /* 0x0000007a00207304 */ /* 0x0003220000200800 */
[----:B0-----:R-:W-:Y:S01]  /*50c0*/  FMUL.FTZ R114, R114, UR4 ;  /* 0x0000000472727c20 */ /* 0x001fe20008410000 */
[----:B--2---:R-:W-:Y:S02]  /*50d0*/  PRMT R33, R111, 0x5410, R118 ;  /* 0x000054106f217816 */ /* 0x004fe40000000076 */
[----:B------:R-:W-:Y:S01]  /*50e0*/  LOP3.LUT R111, R125, R7, RZ, 0xfc, !PT ;  /* 0x000000077d6f7212 */ /* 0x000fe200078efcff */
[----:B------:R-:W-:Y:S01]  /*50f0*/  FMUL.FTZ R114, R114, UR22 ;  /* 0x0000001672727c20 */ /* 0x000fe20008410000 */
[----:B------:R-:W-:Y:S01]  /*5100*/  FSEL R0, R0, RZ, P6 ;  /* 0x000000ff00007208 */ /* 0x000fe20003000000 */
[----:B---3--:R-:W-:Y:S01]  /*5110*/  IMAD.WIDE.U32 R6, R8, 0x10000, RZ ;  /* 0x0001000008067825 */ /* 0x008fe200078e00ff */
[----:B------:R-:W-:Y:S03]  /*5120*/  F2F.F16.F32 R44, R44 ;  /* 0x0000002c002c7304 */ /* 0x000fe60000200800 */
[----:B-1----:R-:W-:Y:S01]  /*5130*/  FMUL.FTZ R122, R122, UR4 ;  /* 0x000000047a7a7c20 */ /* 0x002fe20008410000 */
[----:B------:R-:W-:-:S02]  /*5140*/  FSEL R28, R114, RZ, P0 ;  /* 0x000000ff721c7208 */ /* 0x000fc40000000000 */
[----:B------:R-:W-:Y:S01]  /*5150*/  LOP3.LUT P0, RZ, R30, 0xff0000, RZ, 0xc0, !PT ;  /* 0x00ff00001eff7812 */ /* 0x000fe2000780c0ff */
[----:B------:R-:W-:Y:S01]  /*5160*/  FMUL.FTZ R122, R122, UR22 ;  /* 0x000000167a7a7c20 */ /* 0x000fe20008410000 */
[----:B------:R-:W-:Y:S01]  /*5170*/  LOP3.LUT R7, R37, R7, RZ, 0xfc, !PT ;  /* 0x0000000725077212 */ /* 0x000fe200078efcff */
[----:B----4-:R-:W-:Y:S01]  /*5180*/  IMAD.WIDE.U32 R8, R32, 0x10000, RZ ;  /* 0x0001000020087825 */ /* 0x010fe200078e00ff */
[----:B------:R-:W0:Y:S01]  /*5190*/  F2F.F16.F32 R47, R47 ;  /* 0x0000002f002f7304 */ /* 0x000e220000200800 */
[----:B------:R-:W-:Y:S02]  /*51a0*/  FSEL R120, R120, RZ, P0 ;  /* 0x000000ff78787208 */ /* 0x000fe40000000000 */
[----:B------:R-:W-:Y:S02]  /*51b0*/  ISETP.GE.U32.AND P0, PT, R22, 0x1000000, PT ;  /* 0x010000001600780c */ /* 0x000fe40003f06070 */
[----:B------:R-:W-:Y:S02]  /*51c0*/  LOP3.LUT R9, R33, R9, RZ, 0xfc, !PT ;  /* 0x0000000921097212 */ /* 0x000fe400078efcff */
[----:B------:R-:W-:Y:S01]  /*51d0*/  FSEL R122, R122, RZ, P2 ;  /* 0x000000ff7a7a7208 */ /* 0x000fe20001000000 */
[----:B------:R1:W-:Y:S01]  /*51e0*/  F2F.F16.F32 R124, R113 ;  /* 0x00000071007c7304 */ /* 0x0003e20000200800 */
[----:B------:R-:W-:-:S02]  /*51f0*/  LOP3.LUT R6, R6, R21, RZ, 0xfc, !PT ;  /* 0x0000001506067212 */ /* 0x000fc400078efcff */
[----:B0-----:R-:W-:-:S05]  /*5200*/  PRMT R33, R44, 0x5410, R47 ;  /* 0x000054102c217816 */ /* 0x001fca000000002f */
[----:B------:R0:W-:Y:S01]  /*5210*/  F2F.F16.F32 R42, R112 ;  /* 0x00000070002a7304 */ /* 0x0001e20000200800 */
[----:B-1----:R-:W-:Y:S01]  /*5220*/  FMUL.FTZ R113, R113, UR4 ;  /* 0x0000000471717c20 */ /* 0x002fe20008410000 */
[----:B------:R-:W1:Y:S03]  /*5230*/  LDC.64 R46, c[0x0][0x468] ;  /* 0x00011a00ff2e7b82 */ /* 0x000e660000000a00 */
[----:B------:R-:W-:-:S03]  /*5240*/  FMUL.FTZ R113, R113, UR22 ;  /* 0x0000001671717c20 */ /* 0x000fc60008410000 */
[----:B------:R2:W3:Y:S01]  /*5250*/  F2F.F16.F32 R123, R119 ;  /* 0x00000077007b7304 */ /* 0x0004e20000200800 */
[----:B0-----:R-:W-:Y:S01]  /*5260*/  FMUL.FTZ R112, R112, UR4 ;  /* 0x0000000470707c20 */ /* 0x001fe20008410000 */
[----:B------:R-:W-:-:S03]  /*5270*/  FSEL R113, R113, RZ, P0 ;  /* 0x000000ff71717208 */ /* 0x000fc60000000000 */
[----:B------:R-:W-:-:S03]  /*5280*/  FMUL.FTZ R112, R112, UR22 ;  /* 0x0000001670707c20 */ /* 0x000fc60008410000 */
[----:B------:R0:W-:Y:S01]  /*5290*/  F2F.F16.F32 R29, R20 ;  /* 0x00000014001d7304 */ /* 0x0001e20000200800 */
[----:B--2---:R-:W-:Y:S01]  /*52a0*/  FMUL.FTZ R119, R119, UR4 ;  /* 0x0000000477777c20 */ /* 0x004fe20008410000 */
[----:B------:R-:W-:-:S03]  /*52b0*/  FSEL R112, R112, RZ, P4 ;  /* 0x000000ff70707208 */ /* 0x000fc60002000000 */
[----:B------:R-:W-:Y:S01]  /*52c0*/  FMUL.FTZ R119, R119, UR22 ;  /* 0x0000001677777c20 */ /* 0x000fe20008410000 */
[----:B---3--:R-:W-:Y:S02]  /*52d0*/  PRMT R123, R123, 0x5410, R124 ;  /* 0x000054107b7b7816 */ /* 0x008fe4000000007c */
[----:B------:R2:W3:Y:S01]  /*52e0*/  F2F.F16.F32 R23, R116 ;  /* 0x0000007400177304 */ /* 0x0004e20000200800 */
[----:B0-----:R-:W-:Y:S01]  /*52f0*/  FMUL.FTZ R20, R20, UR4 ;  /* 0x0000000414147c20 */ /* 0x001fe20008410000 */
[----:B------:R-:W-:-:S03]  /*5300*/  FSEL R119, R119, RZ, P5 ;  /* 0x000000ff77777208 */ /* 0x000fc60002800000 */
[----:B------:R-:W-:-:S03]  /*5310*/  FMUL.FTZ R20, R20, UR22 ;  /* 0x0000001614147c20 */ /* 0x000fc60008410000 */
[----:B------:R-:W-:Y:S01]  /*5320*/  F2F.F16.F32 R24, R24 ;  /* 0x0000001800187304 */ /* 0x000fe20000200800 */
[----:B--2---:R-:W-:-:S04]  /*5330*/  FMUL.FTZ R116, R116, UR4 ;  /* 0x0000000474747c20 */ /* 0x004fc80008410000 */
[----:B------:R-:W-:Y:S01]  /*5340*/  FMUL.FTZ R116, R116, UR22 ;  /* 0x0000001674747c20 */ /* 0x000fe20008410000 */
[----:B---3--:R-:W-:Y:S02]  /*5350*/  LOP3.LUT R8, R8, R23, RZ, 0xfc, !PT ;  /* 0x0000001708087212 */ /* 0x008fe400078efcff */
[----:B------:R0:W-:Y:S08]  /*5360*/  F2F.F16.F32 R38, R36 ;  /* 0x0000002400267304 */ /* 0x0001f00000200800 */
[----:B------:R2:W3:Y:S01]  /*5370*/  F2F.F16.F32 R26, R5 ;  /* 0x00000005001a7304 */ /* 0x0004e20000200800 */
[----:B0-----:R-:W0:Y:S07]  /*5380*/  LDC.64 R36, c[0x0][0x478] ;  /* 0x00011e00ff247b82 */ /* 0x001e2e0000000a00 */
[----:B------:R-:W-:Y:S01]  /*5390*/  F2F.F16.F32 R25, R25 ;  /* 0x0000001900197304 */ /* 0x000fe20000200800 */
[----:B--2---:R-:W-:-:S03]  /*53a0*/  IMAD.WIDE.U32 R4, R4, 0x10000, RZ ;  /* 0x0001000004047825 */ /* 0x004fc600078e00ff */
[----:B------:R-:W-:Y:S01]  /*53b0*/  LOP3.LUT R4, R4, R11, RZ, 0xfc, !PT ;  /* 0x0000000b04047212 */ /* 0x000fe200078efcff */
[----:B------:R-:W-:-:S03]  /*53c0*/  IMAD.WIDE.U32 R10, R42, 0x10000, RZ ;  /* 0x000100002a0a7825 */ /* 0x000fc600078e00ff */
[----:B------:R2:W4:Y:S01]  /*53d0*/  F2F.F16.F32 R39, R35 ;  /* 0x0000002300277304 */ /* 0x0005220000200800 */
[----:B------:R-:W-:Y:S02]  /*53e0*/  LOP3.LUT R5, R121, R5, RZ, 0xfc, !PT ;  /* 0x0000000579057212 */ /* 0x000fe400078efcff */
[----:B------:R-:W-:Y:S02]  /*53f0*/  LOP3.LUT R10, R10, R29, RZ, 0xfc, !PT ;  /* 0x0000001d0a0a7212 */ /* 0x000fe400078efcff */
[----:B------:R-:W-:-:S03]  /*5400*/  LOP3.LUT R11, R123, R11, RZ, 0xfc, !PT ;  /* 0x0000000b7b0b7212 */ /* 0x000fc600078efcff */
[----:B------:R-:W-:Y:S01]  /*5410*/  F2F.F16.F32 R28, R28 ;  /* 0x0000001c001c7304 */ /* 0x000fe20000200800 */
[----:B--2---:R-:W-:Y:S02]  /*5420*/  FSEL R35, R116, RZ, P3 ;  /* 0x000000ff74237208 */ /* 0x004fe40001800000 */
[----:B------:R-:W-:Y:S01]  /*5430*/  LOP3.LUT P3, RZ, R22, 0xff, RZ, 0xc0, !PT ;  /* 0x000000ff16ff7812 */ /* 0x000fe2000786c0ff */
[----:B---3--:R-:W-:Y:S01]  /*5440*/  IMAD.WIDE.U32 R22, R26, 0x10000, RZ ;  /* 0x000100001a167825 */ /* 0x008fe200078e00ff */
[----:B----4-:R-:W-:-:S03]  /*5450*/  PRMT R39, R38, 0x5410, R39 ;  /* 0x0000541026277816 */ /* 0x010fc60000000027 */
[----:B------:R-:W2:Y:S01]  /*5460*/  F2F.F16.F32 R27, R27 ;  /* 0x0000001b001b7304 */ /* 0x000ea20000200800 */
[----:B------:R-:W-:Y:S01]  /*5470*/  LOP3.LUT R23, R39, R23, RZ, 0xfc, !PT ;  /* 0x0000001727177212 */ /* 0x000fe200078efcff */
[----:B-1----:R-:W-:-:S06]  /*5480*/  IMAD.WIDE.U32 R38, R41, 0x8, R46 ;  /* 0x0000000829267825 */ /* 0x002fcc00078e002e */
[----:B------:R-:W-:Y:S01]  /*5490*/  F2F.F16.F32 R30, R119 ;  /* 0x00000077001e7304 */ /* 0x000fe20000200800 */
[----:B--2---:R-:W-:-:S07]  /*54a0*/  LOP3.LUT R22, R22, R27, RZ, 0xfc, !PT ;  /* 0x0000001b16167212 */ /* 0x004fce00078efcff */
[----:B------:R-:W1:Y:S08]  /*54b0*/  F2F.F16.F32 R113, R113 ;  /* 0x0000007100717304 */ /* 0x000e700000200800 */
[----:B------:R-:W2:Y:S01]  /*54c0*/  F2F.F16.F32 R122, R122 ;  /* 0x0000007a007a7304 */ /* 0x000ea20000200800 */
[----:B-1----:R-:W-:-:S07]  /*54d0*/  PRMT R121, R30, 0x5410, R113 ;  /* 0x000054101e797816 */ /* 0x002fce0000000071 */
[----:B------:R-:W-:Y:S01]  /*54e0*/  F2F.F16.F32 R31, R31 ;  /* 0x0000001f001f7304 */ /* 0x000fe20000200800 */
[----:B--2---:R-:W-:-:S07]  /*54f0*/  IMAD.WIDE.U32 R26, R122, 0x10000, RZ ;  /* 0x000100007a1a7825 */ /* 0x004fce00078e00ff */
[----:B------:R-:W-:Y:S08]  /*5500*/  F2F.F16.F32 R120, R120 ;  /* 0x0000007800787304 */ /* 0x000ff00000200800 */
[----:B------:R1:W2:Y:S08]  /*5510*/  F2F.F16.F32 R127, R0 ;  /* 0x00000000007f7304 */ /* 0x0002b00000200800 */
[----:B------:R0:W-:Y:S01]  /*5520*/  F2F.F16.F32 R29, R112 ;  /* 0x00000070001d7304 */ /* 0x0001e20000200800 */
[----:B-1----:R-:W-:Y:S01]  /*5530*/  FSEL R0, R20, RZ, P3 ;  /* 0x000000ff14007208 */ /* 0x002fe20001800000 */
[----:B------:R-:W-:-:S03]  /*5540*/  IMAD.WIDE.U32 R20, R24, 0x10000, RZ ;  /* 0x0001000018147825 */ /* 0x000fc600078e00ff */
[----:B------:R-:W-:-:S03]  /*5550*/  LOP3.LUT R20, R20, R25, RZ, 0xfc, !PT ;  /* 0x0000001914147212 */ /* 0x000fc600078efcff */
[----:B------:R-:W1:Y:S01]  /*5560*/  F2F.F16.F32 R35, R35 ;  /* 0x0000002300237304 */ /* 0x000e620000200800 */
[----:B------:R-:W-:Y:S01]  /*5570*/  IMAD.WIDE.U32 R24, R28, 0x10000, RZ ;  /* 0x000100001c187825 */ /* 0x000fe200078e00ff */
[----:B------:R-:W-:Y:S02]  /*5580*/  LOP3.LUT R21, R117, R21, RZ, 0xfc, !PT ;  /* 0x0000001575157212 */ /* 0x000fe400078efcff */
[----:B--2---:R-:W-:Y:S01]  /*5590*/  PRMT R127, R120, 0x5410, R127 ;  /* 0x00005410787f7816 */ /* 0x004fe2000000007f */
[--C-:B0-----:R-:W-:Y:S01]  /*55a0*/  IMAD.WIDE.U32 R112, R41, 0x8, R36.reuse ;  /* 0x0000000829707825 */ /* 0x101fe200078e0024 */
[----:B------:R-:W-:Y:S02]  /*55b0*/  LOP3.LUT R24, R24, R31, RZ, 0xfc, !PT ;  /* 0x0000001f18187212 */ /* 0x000fe400078efcff */
[----:B------:R-:W0:Y:S01]  /*55c0*/  F2F.F16.F32 R119, R0 ;  /* 0x0000000000777304 */ /* 0x000e220000200800 */
[----:B------:R-:W-:Y:S01]  /*55d0*/  IMAD.WIDE.U32 R30, R43, 0x8, R36 ;  /* 0x000000082b1e7825 */ /* 0x000fe200078e0024 */
[----:B------:R-:W-:Y:S01]  /*55e0*/  LOP3.LUT R25, R33, R25, RZ, 0xfc, !PT ;  /* 0x0000001921197212 */ /* 0x000fe200078efcff */
[----:B------:R3:W-:Y:S01]  /*55f0*/  STG.E.64 desc[UR14][R112.64], R110 ;  /* 0x0000006e70007986 */ /* 0x0007e2000c101b0e */
[----:B------:R-:W-:Y:S01]  /*5600*/  LOP3.LUT R27, R127, R27, RZ, 0xfc, !PT ;  /* 0x0000001b7f1b7212 */ /* 0x000fe200078efcff */
[----:B------:R-:W-:Y:S01]  /*5610*/  IMAD.WIDE.U32 R40, R43, 0x8, R46 ;  /* 0x000000082b287825 */ /* 0x000fe200078e002e */
[----:B-1----:R-:W-:Y:S01]  /*5620*/  LOP3.LUT R26, R26, R35, RZ, 0xfc, !PT ;  /* 0x000000231a1a7212 */ /* 0x002fe200078efcff */
[----:B------:R3:W-:Y:S02]  /*5630*/  STG.E.64 desc[UR14][R38.64], R20 ;  /* 0x0000001426007986 */ /* 0x0007e4000c101b0e */
[----:B------:R-:W-:-:S02]  /*5640*/  IMAD.WIDE.U32 R28, R29, 0x10000, RZ ;  /* 0x000100001d1c7825 */ /* 0x000fc400078e00ff */
[----:B------:R3:W-:Y:S02]  /*5650*/  STG.E.64 desc[UR14][R30.64], R4 ;  /* 0x000000041e007986 */ /* 0x0007e4000c101b0e */
[----:B------:R-:W-:Y:S01]  /*5660*/  IMAD.WIDE.U32 R32, R45, 0x8, R36 ;  /* 0x000000082d207825 */ /* 0x000fe200078e0024 */
[----:B------:R-:W-:Y:S01]  /*5670*/  LOP3.LUT R29, R121, R29, RZ, 0xfc, !PT ;  /* 0x0000001d791d7212 */ /* 0x000fe200078efcff */
[----:B------:R3:W-:Y:S02]  /*5680*/  STG.E.64 desc[UR14][R40.64], R22 ;  /* 0x0000001628007986 */ /* 0x0007e4000c101b0e */
[----:B------:R-:W-:Y:S01]  /*5690*/  IMAD.WIDE.U32 R42, R45, 0x8, R46 ;  /* 0x000000082d2a7825 */ /* 0x000fe200078e002e */
[----:B0-----:R-:W-:Y:S01]  /*56a0*/  LOP3.LUT R28, R28, R119, RZ, 0xfc, !PT ;  /* 0x000000771c1c7212 */ /* 0x001fe200078efcff */
[----:B------:R3:W-:Y:S02]  /*56b0*/  STG.E.64 desc[UR14][R32.64], R6 ;  /* 0x0000000620007986 */ /* 0x0007e4000c101b0e */
[----:B------:R-:W-:-:S02]  /*56c0*/  IMAD.WIDE.U32 R34, R115, 0x8, R36 ;  /* 0x0000000873227825 */ /* 0x000fc400078e0024 */
[----:B------:R3:W-:Y:S02]  /*56d0*/  STG.E.64 desc[UR14][R42.64], R24 ;  /* 0x000000182a007986 */ /* 0x0007e4000c101b0e */
[----:B------:R-:W-:Y:S02]  /*56e0*/  IMAD.WIDE.U32 R44, R115, 0x8, R46 ;  /* 0x00000008732c7825 */ /* 0x000fe400078e002e */
[----:B------:R3:W-:Y:S02]  /*56f0*/  STG.E.64 desc[UR14][R34.64], R8 ;  /* 0x0000000822007986 */ /* 0x0007e4000c101b0e */
[C---:B------:R-:W-:Y:S02]  /*5700*/  IMAD.WIDE.U32 R36, R109.reuse, 0x8, R36 ;  /* 0x000000086d247825 */ /* 0x040fe400078e0024 */
[----:B------:R3:W-:Y:S02]  /*5710*/  STG.E.64 desc[UR14][R44.64], R26 ;  /* 0x0000001a2c007986 */ /* 0x0007e4000c101b0e */
[----:B------:R-:W-:-:S02]  /*5720*/  IMAD.WIDE.U32 R46, R109, 0x8, R46 ;  /* 0x000000086d2e7825 */ /* 0x000fc400078e002e */
[----:B------:R3:W-:Y:S04]  /*5730*/  STG.E.64 desc[UR14][R36.64], R10 ;  /* 0x0000000a24007986 */ /* 0x0007e8000c101b0e */
[----:B------:R3:W-:Y:S02]  /*5740*/  STG.E.64 desc[UR14][R46.64], R28 ;  /* 0x0000001c2e007986 */ /* 0x0007e4000c101b0e */
.L_x_1715:
        /* <DEDUP_REMOVED lines=37> */
.L_x_1712:
        /* <DEDUP_REMOVED lines=19> */
.L_x_1718:
        /* <DEDUP_REMOVED lines=11> */
.L_x_10809:


//--------------------- .text._ZN10layer_norm22ln_bwd_finalize_kernelINS_22Kernel_traits_finalizeILj2560E6__halfS2_S2_S2_fjLb0ELj1024ELj4ENS_18Kernel_traits_baseILj2560ES2_S2_S2_S2_fjLj1024EEEEELb0ELb0EEEvNS_9BwdParamsE --------------------------
	.section	.text._ZN10layer_norm22ln_bwd_finalize_kernelINS_22Kernel_traits_finalizeILj2560E6__halfS2_S2_S2_fjLb0ELj1024ELj4ENS_18Kernel_traits_baseILj2560ES2_S2_S2_S2_fjLj1024EEEEELb0ELb0EEEvNS_9BwdParamsE,"ax",@progbits
	.align	128
        .global         _ZN10layer_norm22ln_bwd_finalize_kernelINS_22Kernel_traits_finalizeILj2560E6__halfS2_S2_S2_fjLb0ELj1024ELj4ENS_18Kernel_traits_baseILj2560ES2_S2_S2_S2_fjLj1024EEEEELb0ELb0EEEvNS_9BwdParamsE
        .type           _ZN10layer_norm22ln_bwd_finalize_kernelINS_22Kernel_traits_finalizeILj2560E6__halfS2_S2_S2_fjLb0ELj1024ELj4ENS_18Kernel_traits_baseILj2560ES2_S2_S2_S2_fjLj1024EEEEELb0ELb0EEEvNS_9BwdParamsE,@function
        .size           _ZN10layer_norm22ln_bwd_finalize_kernelINS_22Kernel_traits_finalizeILj2560E6__halfS2_S2_S2_fjLb0ELj1024ELj4ENS_18Kernel_traits_baseILj2560ES2_S2_S2_S2_fjLj1024EEEEELb0ELb0EEEvNS_9BwdParamsE,(.L_x_10810 - _ZN10layer_norm22ln_bwd_finalize_kernelINS_22Kernel_traits_finalizeILj2560E6__halfS2_S2_S2_fjLb0ELj1024ELj4ENS_18Kernel_traits_baseILj2560ES2_S2_S2_S2_fjLj1024EEEEELb0ELb0EEEvNS_9BwdParamsE)
        .other          _ZN10layer_norm22ln_bwd_finalize_kernelINS_22Kernel_traits_finalizeILj2560E6__halfS2_S2_S2_fjLb0ELj1024ELj4ENS_18Kernel_traits_baseILj2560ES2_S2_S2_S2_fjLj1024EEEEELb0ELb0EEEvNS_9BwdParamsE,@"STO_CUDA_ENTRY STV_DEFAULT"
_ZN10layer_norm22ln_bwd_finalize_kernelINS_22Kernel_traits_finalizeILj2560E6__halfS2_S2_S2_fjLb0ELj1024ELj4ENS_18Kernel_traits_baseILj2560ES2_S2_S2_S2_fjLj1024EEEEELb0ELb0EEEvNS_9BwdParamsE:
.text._ZN10layer_norm22ln_bwd_finalize_kernelINS_22Kernel_traits_finalizeILj2560E6__halfS2_S2_S2_fjLb0ELj1024ELj4ENS_18Kernel_traits_baseILj2560ES2_S2_S2_S2_fjLj1024EEEEELb0ELb0EEEvNS_9BwdParamsE:
        /* <DEDUP_REMOVED lines=78> */
.L_x_1723:
        /* <DEDUP_REMOVED lines=118> */
.L_x_1722:
[----:B------:R-:W-:Y:S05]  /*0c40*/  BSYNC.RECONVERGENT B1 ;  /* 0x0000000000017941 */ /* 0x000fea0003800200 */
.L_x_1721:
        /* <DEDUP_REMOVED lines=68> */
.L_x_1725:
[----:B------:R-:W-:Y:S05]  /*1090*/  BSYNC.RECONVERGENT B1 ;  /* 0x0000000000017941 */ /* 0x000fea0003800200 */
.L_x_1724:
        /* <DEDUP_REMOVED lines=37> */
.L_x_1727:
[----:B------:R-:W-:Y:S05]  /*12f0*/  BSYNC.RECONVERGENT B1 ;  /* 0x0000000000017941 */ /* 0x000fea0003800200 */
.L_x_1726:
[----:B------:R-:W-:Y:S05]  /*1300*/  @!P1 BRA `(.L_x_1720) ;  /* 0x00000000003c9947 */ /* 0x000fea0003800000 */
[----:B------:R-:W0:Y:S01]  /*1310*/  LDC.64 R8, c[0x0][0x440] ;  /* 0x00011000ff087b82 */ /* 0x000e220000000a00 */
[----:B------:R-:W-:Y:S01]  /*1320*/  IMAD R2, R2, R54, R7 ;  /* 0x0000003602027224 */ /* 0x000fe200078e0207 */
[----:B------:R-:W-:-:S04]  /*1330*/  IADD3 R0, PT, PT, -R0, RZ, RZ ;  /* 0x000000ff00007210 */ /* 0x000fc80007ffe1ff */
[----:B------:R-:W-:Y:S02]  /*1340*/  IADD3 R13, PT, PT, R57, R2, RZ ;  /* 0x00000002390d7210 */ /* 0x000fe40007ffe0ff */
[----:B------:R-:W1:Y:S05]  /*1350*/  LDC.64 R10, c[0x0][0x448] ;  /* 0x00011200ff0a7b82 */ /* 0x000e6a0000000a00 */
.L_x_1728:
        /* <DEDUP_REMOVED lines=10> */
.L_x_1720:
[----:B------:R-:W-:Y:S05]  /*1400*/  BSYNC.RECONVERGENT B0 ;  /* 0x0000000000007941 */ /* 0x000fea0003800200 */
.L_x_1719:
        /* <DEDUP_REMOVED lines=57> */
[----:B0-----:R-:W-:Y:S02]  /*17a0*/  F2FP.F16.F32.PACK_AB R7, R7, R6 ;  /* 0x000000060707723e */ /* 0x001fe400000000ff */
[----:B--2---:R-:W-:-:S03]  /*17b0*/  F2FP.F16.F32.PACK_AB R11, R11, R10 ;  /* 0x0000000a0b0b723e */ /* 0x004fc600000000ff */
[----:B------:R-:W-:Y:S04]  /*17c0*/  STG.E desc[UR6][R2.64], R7 ;  /* 0x0000000702007986 */ /* 0x000fe8000c101906 */
[----:B------:R-:W-:Y:S01]  /*17d0*/  STG.E desc[UR6][R4.64], R11 ;  /* 0x0000000b04007986 */ /* 0x000fe2000c101906 */
[----:B------:R-:W-:Y:S05]  /*17e0*/  EXIT ;  /* 0x000000000000794d */ /* 0x000fea0003800000 */
.L_x_1729:
        /* <DEDUP_REMOVED lines=9> */
.L_x_10810:


//--------------------- .text._ZN10layer_norm13ln_bwd_kernelINS_13Kernel_traitsI6__halfS2_S2_S2_fjLj2560ELj1ELj1ELj4ELj8ENS_18Kernel_traits_baseILj2560ES2_S2_S2_S2_fjLj128EEEEELb1ELb0ELb1ELb0EEEvNS_9BwdParamsE --------------------------
	.section	.text._ZN10layer_norm13ln_bwd_kernelINS_13Kernel_traitsI6__halfS2_S2_S2_fjLj2560ELj1ELj1ELj4ELj8ENS_18Kernel_traits_baseILj2560ES2_S2_S2_S2_fjLj128EEEEELb1ELb0ELb1ELb0EEEvNS_9BwdParamsE,"ax",@progbits
	.align	128
        .global         _ZN10layer_norm13ln_bwd_kernelINS_13Kernel_traitsI6__halfS2_S2_S2_fjLj2560ELj1ELj1ELj4ELj8ENS_18Kernel_traits_baseILj2560ES2_S2_S2_S2_fjLj128EEEEELb1ELb0ELb1ELb0EEEvNS_9BwdParamsE
        .type           _ZN10layer_norm13ln_bwd_kernelINS_13Kernel_traitsI6__halfS2_S2_S2_fjLj2560ELj1ELj1ELj4ELj8ENS_18Kernel_traits_baseILj2560ES2_S2_S2_S2_fjLj128EEEEELb1ELb0ELb1ELb0EEEvNS_9BwdParamsE,@function
        .size           _ZN10layer_norm13ln_bwd_kernelINS_13Kernel_traitsI6__halfS2_S2_S2_fjLj2560ELj1ELj1ELj4ELj8ENS_18Kernel_traits_baseILj2560ES2_S2_S2_S2_fjLj128EEEEELb1ELb0ELb1ELb0EEEvNS_9BwdParamsE,(.L_x_10811 - _ZN10layer_norm13ln_bwd_kernelINS_13Kernel_traitsI6__halfS2_S2_S2_fjLj2560ELj1ELj1ELj4ELj8ENS_18Kernel_traits_baseILj2560ES2_S2_S2_S2_fjLj128EEEEELb1ELb0ELb1ELb0EEEvNS_9BwdParamsE)
        .other          _ZN10layer_norm13ln_bwd_kernelINS_13Kernel_traitsI6__halfS2_S2_S2_fjLj2560ELj1ELj1ELj4ELj8ENS_18Kernel_traits_baseILj2560ES2_S2_S2_S2_fjLj128EEEEELb1ELb0ELb1ELb0EEEvNS_9BwdParamsE,@"STO_CUDA_ENTRY STV_DEFAULT"
_ZN10layer_norm13ln_bwd_kernelINS_13Kernel_traitsI6__halfS2_S2_S2_fjLj2560ELj1ELj1ELj4ELj8ENS_18Kernel_traits_baseILj2560ES2_S2_S2_S2_fjLj128EEEEELb1ELb0ELb1ELb0EEEvNS_9BwdParamsE:
.text._ZN10layer_norm13ln_bwd_kernelINS_13Kernel_traitsI6__halfS2_S2_S2_fjLj2560ELj1ELj1ELj4ELj8ENS_18Kernel_traits_baseILj2560ES2_S2_S2_S2_fjLj128EEEEELb1ELb0ELb1ELb0EEEvNS_9BwdParamsE:
[----:B------:R-:W-:Y:S01]  /*0000*/  LDC R1, c[0x0][0x37c] ;  /* 0x0000df00ff017b82 */ /* 0x000fe20000000800 */
[----:B------:R-:W0:Y:S01]  /*0010*/  S2R R0, SR_TID.X ;  /* 0x0000000000007919 */ /* 0x000e220000002100 */
[----:B------:R-:W1:Y:S01]  /*0020*/  LDCU UR4, c[0x0][0x388] ;  /* 0x00007100ff0477ac */ /* 0x000e620008000800 */
[----:B------:R-:W2:Y:S01]  /*0030*/  LDCU.64 UR10, c[0x0][0x358] ;  /* 0x00006b00ff0a77ac */ /* 0x000ea20008000a00 */
[----:B-1----:R-:W-:-:S04]  /*0040*/  MOV R2, UR4 ;  /* 0x0000000400027c02 */ /* 0x002fc80008000f00 */
[----:B------:R-:W1:Y:S01]  /*0050*/  S2UR UR9, SR_CTAID.X ;  /* 0x00000000000979c3 */ /* 0x000e620000002500 */
[----:B------:R-:W1:Y:S01]  /*0060*/  LDCU UR4, c[0x0][0x384] ;  /* 0x00007080ff0477ac */ /* 0x000e620008000800 */
        /* <DEDUP_REMOVED lines=10> */
[----:B-1----:R-:W-:Y:S01]  /*0110*/  UISETP.GE.AND UP0, UPT, UR9, UR4, UPT ;  /* 0x000000040900728c */ /* 0x002fe2000bf06270 */
[----:B------:R-:W-:Y:S02]  /*0120*/  CS2R R68, SRZ ;  /* 0x0000000000447805 */ /* 0x000fe4000001ff00 */
        /* <DEDUP_REMOVED lines=11> */
[C---:B-1----:R-:W-:Y:S01]  /*01e0*/  @P1 IMAD.WIDE.U32 R20, R3.reuse, 0x8, R16 ;  /* 0x0000000803141825 */ /* 0x042fe200078e0010 */
[----:B------:R-:W-:-:S04]  /*01f0*/  @P1 IADD3 R3, PT, PT, R3, 0x80, RZ ;  /* 0x0000008003031810 */ /* 0x000fc80007ffe0ff */
[----:B------:R0:W5:Y:S01]  /*0200*/  @P1 LDG.E.64 R12, desc[UR10][R20.64] ;  /* 0x0000000a140c1981 */ /* 0x000162000c1e1b00 */
[C---:B---3--:R-:W-:Y:S01]  /*0210*/  @P2 IMAD.WIDE.U32 R22, R3.reuse, 0x8, R22 ;  /* 0x0000000803162825 */ /* 0x048fe200078e0016 */
[----:B------:R-:W-:-:S04]  /*0220*/  @P2 IADD3 R3, PT, PT, R3, 0x80, RZ ;  /* 0x0000008003032810 */ /* 0x000fc80007ffe0ff */
[----:B------:R0:W5:Y:S01]  /*0230*/  @P2 LDG.E.64 R14, desc[UR10][R22.64] ;  /* 0x0000000a160e2981 */ /* 0x000162000c1e1b00 */
        /* <DEDUP_REMOVED lines=23> */
[----:B-----5:R-:W-:Y:S01]  /*03b0*/  MOV R135, R14 ;  /* 0x0000000e00877202 */ /* 0x020fe20000000f00 */
[----:B------:R-:W-:Y:S01]  /*03c0*/  IMAD.MOV.U32 R138, RZ, RZ, R18 ;  /* 0x000000ffff8a7224 */ /* 0x000fe200078e0012 */
[----:B------:R-:W-:Y:S01]  /*03d0*/  SHF.R.U64 R2, R14, 0x10, R15 ;  /* 0x000000100e027819 */ /* 0x000fe2000000120f */
[----:B------:R-:W-:Y:S01]  /*03e0*/  IMAD.MOV.U32 R99, RZ, RZ, R10 ;  /* 0x000000ffff637224 */ /* 0x000fe200078e000a */
[----:B------:R-:W-:Y:S02]  /*03f0*/  SHF.R.U64 R5, R18, 0x10, R19 ;  /* 0x0000001012057819 */ /* 0x000fe40000001213 */
[----:B------:R-:W-:Y:S02]  /*0400*/  CS2R R68, SRZ ;  /* 0x0000000000447805 */ /* 0x000fe4000001ff00 */
[----:B------:R-:W-:Y:S02]  /*0410*/  PRMT R135, R135, 0x5410, R2 ;  /* 0x0000541087877816 */ /* 0x000fe40000000002 */
        /* <DEDUP_REMOVED lines=17> */
[----:B------:R-:W-:Y:S02]  /*0530*/  SHF.R.U32.HI R3, RZ, 0x10, R15 ;  /* 0x00000010ff037819 */ /* 0x000fe4000001160f */
[----:B------:R-:W-:-:S02]  /*0540*/  CS2R R48, SRZ ;  /* 0x0000000000307805 */ /* 0x000fc4000001ff00 */
[----:B------:R-:W-:Y:S02]  /*0550*/  MOV R140, R19 ;  /* 0x00000013008c7202 */ /* 0x000fe40000000f00 */
[----:B------:R-:W-:Y:S02]  /*0560*/  CS2R R50, SRZ ;  /* 0x0000000000327805 */ /* 0x000fe4000001ff00 */
[----:B------:R-:W-:Y:S02]  /*0570*/  SHF.R.U32.HI R6, RZ, 0x10, R19 ;  /* 0x00000010ff067819 */ /* 0x000fe40000011613 */
[----:B------:R-:W-:Y:S02]  /*0580*/  CS2R R44, SRZ ;  /* 0x00000000002c7805 */ /* 0x000fe4000001ff00 */
[----:B------:R-:W-:Y:S02]  /*0590*/  SHF.R.U64 R141, R102, 0x10, R103 ;  /* 0x00000010668d7819 */ /* 0x000fe40000001267 */
[----:B------:R-:W-:-:S02]  /*05a0*/  CS2R R46, SRZ ;  /* 0x00000000002e7805 */ /* 0x000fc4000001ff00 */
[----:B------:R-:W-:Y:S02]  /*05b0*/  SHF.R.U32.HI R2, RZ, 0x10, R103 ;  /* 0x00000010ff027819 */ /* 0x000fe40000011667 */
[----:B------:R-:W-:Y:S02]  /*05c0*/  CS2R R40, SRZ ;  /* 0x0000000000287805 */ /* 0x000fe4000001ff00 */
[----:B------:R-:W-:Y:S02]  /*05d0*/  PRMT R138, R138, 0x5410, R5 ;  /* 0x000054108a8a7816 */ /* 0x000fe40000000005 */
[----:B------:R-:W-:Y:S02]  /*05e0*/  CS2R R42, SRZ ;  /* 0x00000000002a7805 */ /* 0x000fe4000001ff00 */
[----:B------:R-:W-:Y:S02]  /*05f0*/  PRMT R99, R99, 0x5410, R99 ;  /* 0x0000541063637816 */ /* 0x000fe40000000063 */
[----:B------:R-:W-:-:S02]  /*0600*/  CS2R R36, SRZ ;  /* 0x0000000000247805 */ /* 0x000fc4000001ff00 */
[----:B------:R-:W-:Y:S02]  /*0610*/  PRMT R100, R100, 0x5410, R100 ;  /* 0x0000541064647816 */ /* 0x000fe40000000064 */
[----:B------:R-:W-:Y:S02]  /*0620*/  CS2R R38, SRZ ;  /* 0x0000000000267805 */ /* 0x000fe4000001ff00 */
[----:B------:R-:W-:Y:S02]  /*0630*/  PRMT R101, R101, 0x5410, R101 ;  /* 0x0000541065657816 */ /* 0x000fe40000000065 */
[----:B------:R-:W-:Y:S02]  /*0640*/  CS2R R32, SRZ ;  /* 0x0000000000207805 */ /* 0x000fe4000001ff00 */
[----:B------:R-:W-:Y:S02]  /*0650*/  PRMT R114, R114, 0x5410, R114 ;  /* 0x0000541072727816 */ /* 0x000fe40000000072 */
[----:B------:R-:W-:-:S02]  /*0660*/  CS2R R34, SRZ ;  /* 0x0000000000227805 */ /* 0x000fc4000001ff00 */
[----:B------:R-:W-:Y:S01]  /*0670*/  PRMT R119, R119, 0x5410, R119 ;  /* 0x0000541077777816 */ /* 0x000fe20000000077 */
[----:B------:R-:W0:Y:S01]  /*0680*/  LDCU.U8 UR12, c[0x0][0x410] ;  /* 0x00008200ff0c77ac */ /* 0x000e220008000000 */
[----:B------:R-:W-:Y:S02]  /*0690*/  PRMT R120, R120, 0x5410, R120 ;  /* 0x0000541078787816 */ /* 0x000fe40000000078 */
[----:B------:R-:W-:Y:S01]  /*06a0*/  PRMT R121, R121, 0x5410, R121 ;  /* 0x0000541079797816 */ /* 0x000fe20000000079 */
[----:B------:R-:W-:Y:S01]  /*06b0*/  UPLOP3.LUT UP1, UPT, UPT, UPT, UPT, 0x40, 0x4 ;  /* 0x000000000004789c */ /* 0x000fe20003f2e870 */
[----:B------:R-:W-:Y:S01]  /*06c0*/  PRMT R122, R122, 0x5410, R122 ;  /* 0x000054107a7a7816 */ /* 0x000fe2000000007a */
[----:B------:R-:W1:Y:S01]  /*06d0*/  LDCU UR13, c[0x0][0x400] ;  /* 0x00008000ff0d77ac */ /* 0x000e620008000800 */
[----:B------:R-:W-:Y:S02]  /*06e0*/  PRMT R136, R136, 0x5410, R3 ;  /* 0x0000541088887816 */ /* 0x000fe40000000003 */
[----:B------:R-:W-:Y:S01]  /*06f0*/  PRMT R140, R140, 0x5410, R6 ;  /* 0x000054108c8c7816 */ /* 0x000fe20000000006 */
[----:B------:R-:W2:Y:S01]  /*0700*/  LDCU.64 UR16, c[0x0][0x408] ;  /* 0x00008100ff1077ac */ /* 0x000ea20008000a00 */
[----:B------:R-:W-:-:S02]  /*0710*/  PRMT R141, R141, 0x5410, R2 ;  /* 0x000054108d8d7816 */ /* 0x000fc40000000002 */
[----:B------:R-:W-:Y:S01]  /*0720*/  MOV R5, UR9 ;  /* 0x0000000900057c02 */ /* 0x000fe20008000f00 */
[----:B------:R-:W3:Y:S01]  /*0730*/  LDCU.64 UR14, c[0x0][0x438] ;  /* 0x00008700ff0e77ac */ /* 0x000ee20008000a00 */
[----:B------:R-:W4:Y:S05]  /*0740*/  LDCU.64 UR6, c[0x0][0x478] ;  /* 0x00008f00ff0677ac */ /* 0x000f2a0008000a00 */
.L_x_1799:
[----:B------:R-:W0:Y:S08]  /*0750*/  LDC.64 R72, c[0x0][0x3f8] ;  /* 0x0000fe00ff487b82 */ /* 0x000e300000000a00 */
[----:B------:R-:W1:Y:S08]  /*0760*/  LDC.64 R76, c[0x0][0x3c8] ;  /* 0x0000f200ff4c7b82 */ /* 0x000e700000000a00 */
[----:B------:R-:W2:Y:S01]  /*0770*/  LDC.64 R74, c[0x0][0x3f0] ;  /* 0x0000fc00ff4a7b82 */ /* 0x000ea20000000a00 */
[----:B0-----:R-:W-:-:S07]  /*0780*/  IMAD.WIDE R78, R5, 0x4, R72 ;  /* 0x00000004054e7825 */ /* 0x001fce00078e0248 */
[----:B------:R-:W0:Y:S01]  /*0790*/  LDC.64 R72, c[0x0][0x3c0] ;  /* 0x0000f000ff487b82 */ /* 0x000e220000000a00 */
[----:B------:R-:W3:Y:S01]  /*07a0*/  LDG.E R118, desc[UR10][R78.64] ;  /* 0x0000000a4e767981 */ /* 0x000ee2000c1e1900 */
[----:B-1----:R-:W-:-:S05]  /*07b0*/  IMAD.WIDE R76, R5, 0x4, R76 ;  /* 0x00000004054c7825 */ /* 0x002fca00078e024c */
        /* <DEDUP_REMOVED lines=10> */
[----:B------:R-:W-:Y:S01]  /*0860*/  HFMA2 R117, -RZ, RZ, 0, 0 ;  /* 0x00000000ff757431 */ /* 0x000fe200000001ff */
[----:B------:R-:W-:Y:S01]  /*0870*/  ISETP.GE.U32.AND P3, PT, R4, 0x80, PT ;  /* 0x000000800400780c */ /* 0x000fe20003f66070 */
[----:B------:R-:W-:Y:S01]  /*0880*/  BSSY.RECONVERGENT B1, `(.L_x_1733) ;  /* 0x0000056000017945 */ /* 0x000fe20003800200 */
[----:B------:R-:W-:-:S02]  /*0890*/  ISETP.NE.AND P6, PT, RZ, UR12, PT ;  /* 0x0000000cff007c0c */ /* 0x000fc4000bfc5270 */
[----:B------:R-:W-:Y:S02]  /*08a0*/  CS2R R130, SRZ ;  /* 0x0000000000827805 */ /* 0x000fe4000001ff00 */
[C---:B------:R-:W-:Y:S02]  /*08b0*/  ISETP.GE.U32.AND P0, PT, R4.reuse, 0x100, PT ;  /* 0x000001000400780c */ /* 0x040fe40003f06070 */
        /* <DEDUP_REMOVED lines=8> */
[----:B------:R-:W-:Y:S02]  /*0940*/  SHF.R.S32.HI R75, RZ, 0x1f, R74 ;  /* 0x0000001fff4b7819 */ /* 0x000fe4000001144a */
[----:B------:R-:W-:Y:S02]  /*0950*/  @P4 LEA.HI R77, R78, R77, RZ, 0x2 ;  /* 0x0000004d4e4d4211 */ /* 0x000fe400078f10ff */
[----:B------:R-:W-:Y:S02]  /*0960*/  LEA.HI R75, R75, R74, RZ, 0x2 ;  /* 0x0000004a4b4b7211 */ /* 0x000fe400078f10ff */
[----:B-1----:R-:W-:Y:S02]  /*0970*/  SHF.R.S32.HI R73, RZ, 0x1f, R76 ;  /* 0x0000001fff497819 */ /* 0x002fe4000001144c */
[----:B------:R-:W-:-:S02]  /*0980*/  LEA.HI.SX32 R123, R75, R0, 0x1e ;  /* 0x000000004b7b7211 */ /* 0x000fc400078ff2ff */
        /* <DEDUP_REMOVED lines=18> */
[----:B0-----:R-:W-:-:S05]  /*0ab0*/  @P6 IMAD.WIDE.U32 R12, R125, 0x8, R12 ;  /* 0x000000087d0c6825 */ /* 0x001fca00078e000c */
[----:B------:R0:W5:Y:S01]  /*0ac0*/  @P6 LDG.E.64 R112, desc[UR10][R12.64] ;  /* 0x0000000a0c706981 */ /* 0x000162000c1e1b00 */
[----:B-1----:R-:W-:Y:S01]  /*0ad0*/  HADD2.F32 R72, -RZ, R141.H1_H1 ;  /* 0x3000008dff487230 */ /* 0x002fe20000004100 */
[----:B------:R-:W-:Y:S02]  /*0ae0*/  IADD3 R117, PT, PT, R117, 0x80, RZ ;  /* 0x0000008075757810 */ /* 0x000fe40007ffe0ff */
[----:B------:R-:W-:Y:S02]  /*0af0*/  IADD3 R124, PT, PT, R124, 0x80, RZ ;  /* 0x000000807c7c7810 */ /* 0x000fe40007ffe0ff */
[----:B------:R-:W-:Y:S01]  /*0b00*/  IADD3 R125, PT, PT, R125, 0x80, RZ ;  /* 0x000000807d7d7810 */ /* 0x000fe20007ffe0ff */
[----:B---3--:R-:W-:Y:S01]  /*0b10*/  HADD2.F32 R3, -RZ, R8.H0_H0 ;  /* 0x20000008ff037230 */ /* 0x008fe20000004100 */
[--C-:B------:R-:W-:Y:S01]  /*0b20*/  SHF.R.U64 R78, R8, 0x10, R9.reuse ;  /* 0x00000010084e7819 */ /* 0x100fe20000001209 */
[----:B------:R-:W-:Y:S01]  /*0b30*/  HADD2.F32 R8, -RZ, R102.H0_H0 ;  /* 0x20000066ff087230 */ /* 0x000fe20000004100 */
[----:B------:R-:W-:-:S02]  /*0b40*/  SHF.R.U32.HI R77, RZ, 0x10, R9 ;  /* 0x00000010ff4d7819 */ /* 0x000fc40000011609 */
[----:B------:R-:W-:Y:S01]  /*0b50*/  FADD.FTZ R3, -R116, R3 ;  /* 0x0000000374037221 */ /* 0x000fe20000010100 */
[----:B----4-:R-:W-:Y:S02]  /*0b60*/  MOV R14, R10 ;  /* 0x0000000a000e7202 */ /* 0x010fe40000000f00 */
[--C-:B------:R-:W-:Y:S02]  /*0b70*/  SHF.R.U64 R76, R10, 0x10, R11.reuse ;  /* 0x000000100a4c7819 */ /* 0x100fe4000000120b */
[----:B------:R-:W-:Y:S02]  /*0b80*/  MOV R74, R11 ;  /* 0x0000000b004a7202 */ /* 0x000fe40000000f00 */
[----:B------:R-:W-:Y:S01]  /*0b90*/  SHF.R.U32.HI R75, RZ, 0x10, R11 ;  /* 0x00000010ff4b7819 */ /* 0x000fe2000001160b */
[----:B------:R-:W-:Y:S02]  /*0ba0*/  HADD2.F32 R11, -RZ, R9.H0_H0 ;  /* 0x20000009ff0b7230 */ /* 0x000fe40000004100 */
[----:B------:R-:W-:Y:S01]  /*0bb0*/  FMUL.FTZ R3, R6, R3 ;  /* 0x0000000306037220 */ /* 0x000fe20000410000 */
[----:B------:R-:W-:-:S02]  /*0bc0*/  HADD2.F32 R9, -RZ, R14.H0_H0 ;  /* 0x2000000eff097230 */ /* 0x000fc40000004100 */
[----:B------:R-:W-:Y:S01]  /*0bd0*/  FADD.FTZ R11, -R116, R11 ;  /* 0x0000000b740b7221 */ /* 0x000fe20000010100 */
[----:B------:R-:W-:Y:S02]  /*0be0*/  HADD2.F32 R10, -RZ, R103.H0_H0 ;  /* 0x20000067ff0a7230 */ /* 0x000fe40000004100 */
[-C--:B------:R-:W-:Y:S01]  /*0bf0*/  FMUL.FTZ R8, R8, R9.reuse ;  /* 0x0000000908087220 */ /* 0x080fe20000410000 */
[----:B------:R-:W-:Y:S01]  /*0c00*/  FADD.FTZ R48, R48, R9 ;  /* 0x0000000930307221 */ /* 0x000fe20000010000 */
[----:B------:R-:W-:Y:S01]  /*0c10*/  FFMA.FTZ R68, R3, R9, R68 ;  /* 0x0000000903447223 */ /* 0x000fe20000010044 */
[----:B0-----:R-:W-:Y:S02]  /*0c20*/  HADD2.F32 R13, -RZ, R74.H0_H0 ;  /* 0x2000004aff0d7230 */ /* 0x001fe40000004100 */
[----:B------:R-:W-:Y:S01]  /*0c30*/  FMUL.FTZ R9, R6, R11 ;  /* 0x0000000b06097220 */ /* 0x000fe20000410000 */
[----:B------:R-:W-:Y:S02]  /*0c40*/  HADD2.F32 R11, -RZ, R78.H0_H0 ;  /* 0x2000004eff0b7230 */ /* 0x000fe40000004100 */
[----:B------:R-:W-:-:S02]  /*0c50*/  HADD2.F32 R14, -RZ, R76.H0_H0 ;  /* 0x2000004cff0e7230 */ /* 0x000fc40000004100 */
[-C--:B------:R-:W-:Y:S01]  /*0c60*/  FMUL.FTZ R10, R10, R13.reuse ;  /* 0x0000000d0a0a7220 */ /* 0x080fe20000410000 */
[----:B------:R-:W-:Y:S01]  /*0c70*/  FADD.FTZ R50, R50, R13 ;  /* 0x0000000d32327221 */ /* 0x000fe20000010000 */
[----:B------:R-:W-:Y:S01]  /*0c80*/  FFMA.FTZ R70, R9, R13, R70 ;  /* 0x0000000d09467223 */ /* 0x000fe20000010046 */
[----:B------:R-:W-:Y:S02]  /*0c90*/  HADD2.F32 R13, -RZ, R141.H0_H0 ;  /* 0x2000008dff0d7230 */ /* 0x000fe40000004100 */
[----:B------:R-:W-:Y:S01]  /*0ca0*/  FADD.FTZ R11, -R116, R11 ;  /* 0x0000000b740b7221 */ /* 0x000fe20000010100 */
[----:B------:R-:W-:Y:S02]  /*0cb0*/  HADD2.F32 R73, -RZ, R77.H0_H0 ;  /* 0x2000004dff497230 */ /* 0x000fe40000004100 */
[----:B------:R-:W-:Y:S02]  /*0cc0*/  HADD2.F32 R74, -RZ, R75.H0_H0 ;  /* 0x2000004bff4a7230 */ /* 0x000fe40000004100 */
[----:B------:R-:W-:Y:S01]  /*0cd0*/  FMUL.FTZ R12, R6, R11 ;  /* 0x0000000b060c7220 */ /* 0x000fe20000410000 */
[----:B------:R-:W-:Y:S01]  /*0ce0*/  FMUL.FTZ R11, R13, R14 ;  /* 0x0000000e0d0b7220 */ /* 0x000fe20000410000 */
[----:B------:R-:W-:Y:S01]  /*0cf0*/  FADD.FTZ R75, -R116, R73 ;  /* 0x00000049744b7221 */ /* 0x000fe20000010100 */
[----:B------:R-:W-:Y:S01]  /*0d00*/  FMUL.FTZ R13, R72, R74 ;  /* 0x0000004a480d7220 */ /* 0x000fe20000410000 */
[----:B------:R-:W-:Y:S01]  /*0d10*/  FADD.FTZ R72, RZ, R8 ;  /* 0x00000008ff487221 */ /* 0x000fe20000010000 */
[----:B------:R-:W-:Y:S01]  /*0d20*/  FFMA.FTZ R73, R3, R8, RZ ;  /* 0x0000000803497223 */ /* 0x000fe200000100ff */
[----:B------:R-:W-:Y:S01]  /*0d30*/  FADD.FTZ R49, R49, R14 ;  /* 0x0000000e31317221 */ /* 0x000fe20000010000 */
[----:B------:R-:W-:Y:S01]  /*0d40*/  FFMA.FTZ R69, R12, R14, R69 ;  /* 0x0000000e0c457223 */ /* 0x000fe20000010045 */
[----:B------:R-:W-:Y:S01]  /*0d50*/  FMUL.FTZ R14, R6, R75 ;  /* 0x0000004b060e7220 */ /* 0x000fe20000410000 */
[----:B------:R-:W-:Y:S01]  /*0d60*/  FADD.FTZ R75, R72, R11 ;  /* 0x0000000b484b7221 */ /* 0x000fe20000010000 */
[----:B------:R-:W-:Y:S01]  /*0d70*/  FFMA.FTZ R72, R12, R11, R73 ;  /* 0x0000000b0c487223 */ /* 0x000fe20000010049 */
[----:B------:R-:W-:Y:S01]  /*0d80*/  FADD.FTZ R51, R51, R74 ;  /* 0x0000004a33337221 */ /* 0x000fe20000010000 */
[----:B------:R-:W-:Y:S01]  /*0d90*/  FFMA.FTZ R71, R14, R74, R71 ;  /* 0x0000004a0e477223 */ /* 0x000fe20000010047 */
[----:B------:R-:W-:Y:S01]  /*0da0*/  FADD.FTZ R74, R75, R10 ;  /* 0x0000000a4b4a7221 */ /* 0x000fe20000010000 */
[----:B------:R-:W-:-:S03]  /*0db0*/  FFMA.FTZ R73, R9, R10, R72 ;  /* 0x0000000a09497223 */ /* 0x000fc60000010048 */
[----:B------:R-:W-:Y:S01]  /*0dc0*/  FADD.FTZ R131, R74, R13 ;  /* 0x0000000d4a837221 */ /* 0x000fe20000010000 */
[----:B------:R-:W-:-:S07]  /*0dd0*/  FFMA.FTZ R130, R14, R13, R73 ;  /* 0x0000000d0e827223 */ /* 0x000fce0000010049 */
.L_x_1734:
[----:B----4-:R-:W-:Y:S05]  /*0de0*/  BSYNC.RECONVERGENT B1 ;  /* 0x0000000000017941 */ /* 0x010fea0003800200 */
.L_x_1733:
        /* <DEDUP_REMOVED lines=16> */
[----:B0-----:R-:W-:Y:S01]  /*0ef0*/  HADD2.F32 R18, -RZ, R101.H1_H1 ;  /* 0x30000065ff127230 */ /* 0x001fe20000004100 */
[----:B------:R-:W-:Y:S02]  /*0f00*/  IADD3 R117, PT, PT, R117, 0x80, RZ ;  /* 0x0000008075757810 */ /* 0x000fe40007ffe0ff */
[----:B------:R-:W-:Y:S02]  /*0f10*/  IADD3 R124, PT, PT, R124, 0x80, RZ ;  /* 0x000000807c7c7810 */ /* 0x000fe40007ffe0ff */
[----:B------:R-:W-:Y:S01]  /*0f20*/  IADD3 R125, PT, PT, R125, 0x80, RZ ;  /* 0x000000807d7d7810 */ /* 0x000fe20007ffe0ff */
[----:B---3--:R-:W-:Y:S01]  /*0f30*/  IMAD.MOV.U32 R22, RZ, RZ, R20 ;  /* 0x000000ffff167224 */ /* 0x008fe200078e0014 */
[----:B------:R-:W-:Y:S02]  /*0f40*/  SHF.R.U64 R20, R20, 0x10, R21 ;  /* 0x0000001014147819 */ /* 0x000fe40000001215 */
[----:B------:R-:W-:-:S02]  /*0f50*/  MOV R24, R21 ;  /* 0x0000001500187202 */ /* 0x000fc40000000f00 */
[----:B------:R-:W-:Y:S01]  /*0f60*/  SHF.R.U32.HI R74, RZ, 0x10, R21 ;  /* 0x00000010ff4a7819 */ /* 0x000fe20000011615 */
[----:B----4-:R-:W-:Y:S01]  /*0f70*/  HADD2.F32 R21, -RZ, R16.H0_H0 ;  /* 0x20000010ff157230 */ /* 0x010fe20000004100 */
[--C-:B------:R-:W-:Y:S01]  /*0f80*/  SHF.R.U64 R75, R16, 0x10, R17.reuse ;  /* 0x00000010104b7819 */ /* 0x100fe20000001211 */
[----:B------:R-:W-:Y:S01]  /*0f90*/  HADD2.F32 R77, -RZ, R17.H0_H0 ;  /* 0x20000011ff4d7230 */ /* 0x000fe20000004100 */
[----:B------:R-:W-:Y:S02]  /*0fa0*/  SHF.R.U32.HI R76, RZ, 0x10, R17 ;  /* 0x00000010ff4c7819 */ /* 0x000fe40000011611 */
[----:B------:R-:W-:Y:S01]  /*0fb0*/  FADD.FTZ R17, -R116, R21 ;  /* 0x0000001574117221 */ /* 0x000fe20000010100 */
[----:B------:R-:W-:Y:S02]  /*0fc0*/  HADD2.F32 R16, -RZ, R99.H1_H1 ;  /* 0x30000063ff107230 */ /* 0x000fe40000004100 */
[----:B------:R-:W-:Y:S02]  /*0fd0*/  HADD2.F32 R19, -RZ, R22.H0_H0 ;  /* 0x20000016ff137230 */ /* 0x000fe40000004100 */
[----:B------:R-:W-:Y:S01]  /*0fe0*/  FMUL.FTZ R17, R6, R17 ;  /* 0x0000001106117220 */ /* 0x000fe20000410000 */
[----:B------:R-:W-:Y:S01]  /*0ff0*/  FADD.FTZ R77, -R116, R77 ;  /* 0x0000004d744d7221 */ /* 0x000fe20000010100 */
[----:B------:R-:W-:-:S02]  /*1000*/  HADD2.F32 R75, -RZ, R75.H0_H0 ;  /* 0x2000004bff4b7230 */ /* 0x000fc40000004100 */
[----:B------:R-:W-:Y:S02]  /*1010*/  HADD2.F32 R21, -RZ, R24.H0_H0 ;  /* 0x20000018ff157230 */ /* 0x000fe40000004100 */
        /* <DEDUP_REMOVED lines=8> */
[----:B------:R-:W-:-:S02]  /*10a0*/  HADD2.F32 R73, -RZ, R76.H0_H0 ;  /* 0x2000004cff497230 */ /* 0x000fc40000004100 */
[----:B------:R-:W-:Y:S02]  /*10b0*/  HADD2.F32 R21, -RZ, R100.H1_H1 ;  /* 0x30000064ff157230 */ /* 0x000fe40000004100 */
[----:B------:R-:W-:Y:S02]  /*10c0*/  HADD2.F32 R22, -RZ, R20.H0_H0 ;  /* 0x20000014ff167230 */ /* 0x000fe40000004100 */
[----:B------:R-:W-:Y:S01]  /*10d0*/  FMUL.FTZ R20, R6, R75 ;  /* 0x0000004b06147220 */ /* 0x000fe20000410000 */
[----:B------:R-:W-:Y:S02]  /*10e0*/  HADD2.F32 R24, -RZ, R114.H1_H1 ;  /* 0x30000072ff187230 */ /* 0x000fe40000004100 */
[----:B------:R-:W-:Y:S02]  /*10f0*/  HADD2.F32 R74, -RZ, R74.H0_H0 ;  /* 0x2000004aff4a7230 */ /* 0x000fe40000004100 */
[----:B------:R-:W-:Y:S01]  /*1100*/  FADD.FTZ R75, -R116, R73 ;  /* 0x00000049744b7221 */ /* 0x000fe20000010100 */
[-C--:B------:R-:W-:Y:S01]  /*1110*/  FMUL.FTZ R21, R21, R22.reuse ;  /* 0x0000001615157220 */ /* 0x080fe20000410000 */
[----:B------:R-:W-:Y:S01]  /*1120*/  FADD.FTZ R72, R131, R16 ;  /* 0x0000001083487221 */ /* 0x000fe20000010000 */
[----:B------:R-:W-:Y:S01]  /*1130*/  FADD.FTZ R45, R45, R22 ;  /* 0x000000162d2d7221 */ /* 0x000fe20000010000 */
[----:B------:R-:W-:Y:S01]  /*1140*/  FFMA.FTZ R65, R20, R22, R65 ;  /* 0x0000001614417223 */ /* 0x000fe20000010041 */
        /* <DEDUP_REMOVED lines=8> */
[C---:B------:R-:W-:Y:S01]  /*11d0*/  FFMA.FTZ R67, R24.reuse, R74, R67 ;  /* 0x0000004a18437223 */ /* 0x040fe20000010043 */
[----:B------:R-:W-:Y:S01]  /*11e0*/  FADD.FTZ R131, R75, R22 ;  /* 0x000000164b837221 */ /* 0x000fe20000010000 */
[----:B------:R-:W-:-:S07]  /*11f0*/  FFMA.FTZ R130, R24, R22, R73 ;  /* 0x0000001618827223 */ /* 0x000fce0000010049 */
.L_x_1736:
[----:B------:R-:W-:Y:S05]  /*1200*/  BSYNC.RECONVERGENT B1 ;  /* 0x0000000000017941 */ /* 0x000fea0003800200 */
.L_x_1735:
        /* <DEDUP_REMOVED lines=20> */
[----:B---3--:R-:W-:Y:S02]  /*1350*/  HADD2.F32 R77, -RZ, R26.H0_H0 ;  /* 0x2000001aff4d7230 */ /* 0x008fe40000004100 */
[----:B------:R-:W-:Y:S01]  /*1360*/  HADD2.F32 R79, -RZ, R27.H0_H0 ;  /* 0x2000001bff4f7230 */ /* 0x000fe20000004100 */
[----:B------:R-:W-:-:S02]  /*1370*/  SHF.R.U32.HI R76, RZ, 0x10, R27 ;  /* 0x00000010ff4c7819 */ /* 0x000fc4000001161b */
[----:B------:R-:W-:Y:S01]  /*1380*/  FADD.FTZ R77, -R116, R77 ;  /* 0x0000004d744d7221 */ /* 0x000fe20000010100 */
[----:B----4-:R-:W-:Y:S01]  /*1390*/  MOV R25, R30 ;  /* 0x0000001e00197202 */ /* 0x010fe20000000f00 */
[--C-:B------:R-:W-:Y:S01]  /*13a0*/  IMAD.MOV.U32 R74, RZ, RZ, R31.reuse ;  /* 0x000000ffff4a7224 */ /* 0x100fe200078e001f */
[--C-:B------:R-:W-:Y:S02]  /*13b0*/  SHF.R.U64 R30, R30, 0x10, R31.reuse ;  /* 0x000000101e1e7819 */ /* 0x100fe4000000121f */
[----:B------:R-:W-:Y:S02]  /*13c0*/  SHF.R.U32.HI R75, RZ, 0x10, R31 ;  /* 0x00000010ff4b7819 */ /* 0x000fe4000001161f */
[----:B------:R-:W-:Y:S01]  /*13d0*/  SHF.R.U64 R31, R26, 0x10, R27 ;  /* 0x000000101a1f7819 */ /* 0x000fe2000000121b */
[----:B------:R-:W-:Y:S02]  /*13e0*/  HADD2.F32 R26, -RZ, R119.H1_H1 ;  /* 0x30000077ff1a7230 */ /* 0x000fe40000004100 */
[----:B------:R-:W-:-:S02]  /*13f0*/  HADD2.F32 R27, -RZ, R25.H0_H0 ;  /* 0x20000019ff1b7230 */ /* 0x000fc40000004100 */
[----:B------:R-:W-:Y:S01]  /*1400*/  FMUL.FTZ R25, R6, R77 ;  /* 0x0000004d06197220 */ /* 0x000fe20000410000 */
[----:B------:R-:W-:Y:S01]  /*1410*/  FADD.FTZ R79, -R116, R79 ;  /* 0x0000004f744f7221 */ /* 0x000fe20000010100 */
[----:B------:R-:W-:Y:S02]  /*1420*/  HADD2.F32 R31, -RZ, R31.H0_H0 ;  /* 0x2000001fff1f7230 */ /* 0x000fe40000004100 */
        /* <DEDUP_REMOVED lines=9> */
[----:B------:R-:W-:-:S02]  /*14c0*/  HADD2.F32 R29, -RZ, R120.H1_H1 ;  /* 0x30000078ff1d7230 */ /* 0x000fc40000004100 */
[----:B------:R-:W-:Y:S02]  /*14d0*/  HADD2.F32 R72, -RZ, R30.H0_H0 ;  /* 0x2000001eff487230 */ /* 0x000fe40000004100 */
[----:B------:R-:W-:Y:S01]  /*14e0*/  FMUL.FTZ R30, R6, R73 ;  /* 0x00000049061e7220 */ /* 0x000fe20000410000 */
[----:B------:R-:W-:Y:S02]  /*14f0*/  HADD2.F32 R77, -RZ, R76.H0_H0 ;  /* 0x2000004cff4d7230 */ /* 0x000fe40000004100 */
[----:B------:R-:W-:Y:S01]  /*1500*/  FFMA.FTZ R73, R25, R26, R130 ;  /* 0x0000001a19497223 */ /* 0x000fe20000010082 */
[-C--:B------:R-:W-:Y:S01]  /*1510*/  FMUL.FTZ R29, R29, R72.reuse ;  /* 0x000000481d1d7220 */ /* 0x080fe20000410000 */
[----:B------:R-:W-:Y:S01]  /*1520*/  FADD.FTZ R41, R41, R72 ;  /* 0x0000004829297221 */ /* 0x000fe20000010000 */
[----:B------:R-:W-:Y:S01]  /*1530*/  FFMA.FTZ R61, R30, R72, R61 ;  /* 0x000000481e3d7223 */ /* 0x000fe2000001003d */
[----:B------:R-:W-:Y:S01]  /*1540*/  FADD.FTZ R77, -R116, R77 ;  /* 0x0000004d744d7221 */ /* 0x000fe20000010100 */
[----:B------:R-:W-:Y:S01]  /*1550*/  FADD.FTZ R72, R131, R26 ;  /* 0x0000001a83487221 */ /* 0x000fe20000010000 */
[----:B------:R-:W-:-:S02]  /*1560*/  HADD2.F32 R31, -RZ, R122.H1_H1 ;  /* 0x3000007aff1f7230 */ /* 0x000fc40000004100 */
[----:B------:R-:W-:Y:S02]  /*1570*/  HADD2.F32 R74, -RZ, R75.H0_H0 ;  /* 0x2000004bff4a7230 */ /* 0x000fe40000004100 */
        /* <DEDUP_REMOVED lines=10> */
.L_x_1738:
[----:B------:R-:W-:Y:S05]  /*1620*/  BSYNC.RECONVERGENT B1 ;  /* 0x0000000000017941 */ /* 0x000fea0003800200 */
.L_x_1737:
        /* <DEDUP_REMOVED lines=14> */
[----:B------:R-:W-:Y:S02]  /*1710*/  HADD2.F32 R82, -RZ, R135.H0_H0 ;  /* 0x20000087ff527230 */ /* 0x000fe40000004100 */
[--C-:B------:R-:W-:Y:S02]  /*1720*/  HADD2.F32 R84, -RZ, R136.reuse.H0_H0 ;  /* 0x20000088ff547230 */ /* 0x100fe40000004100 */
[----:B------:R-:W-:Y:S02]  /*1730*/  HADD2.F32 R88, -RZ, R136.H1_H1 ;  /* 0x30000088ff587230 */ /* 0x000fe40000004100 */
[----:B0-----:R-:W-:-:S05]  /*1740*/  @P6 IMAD.WIDE.U32 R74, R125, 0x8, R74 ;  /* 0x000000087d4a6825 */ /* 0x001fca00078e004a */
[----:B------:R0:W5:Y:S01]  /*1750*/  @P6 LDG.E.64 R106, desc[UR10][R74.64] ;  /* 0x0000000a4a6a6981 */ /* 0x000162000c1e1b00 */
[----:B------:R-:W-:Y:S01]  /*1760*/  VIADD R117, R117, 0x80 ;  /* 0x0000008075757836 */ /* 0x000fe20000000000 */
[----:B------:R-:W-:Y:S02]  /*1770*/  IADD3 R124, PT, PT, R124, 0x80, RZ ;  /* 0x000000807c7c7810 */ /* 0x000fe40007ffe0ff */
[----:B------:R-:W-:Y:S01]  /*1780*/  IADD3 R125, PT, PT, R125, 0x80, RZ ;  /* 0x000000807d7d7810 */ /* 0x000fe20007ffe0ff */
[----:B---3--:R-:W-:Y:S01]  /*1790*/  HADD2.F32 R87, -RZ, R72.H0_H0 ;  /* 0x20000048ff577230 */ /* 0x008fe20000004100 */
[----:B------:R-:W-:Y:S01]  /*17a0*/  SHF.R.U64 R72, R72, 0x10, R73 ;  /* 0x0000001048487819 */ /* 0x000fe20000001249 */
[----:B------:R-:W-:-:S03]  /*17b0*/  HADD2.F32 R115, -RZ, R73.H0_H0 ;  /* 0x20000049ff737230 */ /* 0x000fc60000004100 */
[----:B------:R-:W-:Y:S01]  /*17c0*/  FADD.FTZ R87, -R116, R87 ;  /* 0x0000005774577221 */ /* 0x000fe20000010100 */
[----:B----4-:R-:W-:Y:S02]  /*17d0*/  MOV R83, R76 ;  /* 0x0000004c00537202 */ /* 0x010fe40000000f00 */
[--C-:B------:R-:W-:Y:S02]  /*17e0*/  SHF.R.U64 R86, R76, 0x10, R77.reuse ;  /* 0x000000104c567819 */ /* 0x100fe4000000124d */
[----:B------:R-:W-:Y:S02]  /*17f0*/  MOV R85, R77 ;  /* 0x0000004d00557202 */ /* 0x000fe40000000f00 */
[----:B------:R-:W-:Y:S02]  /*1800*/  SHF.R.U32.HI R76, RZ, 0x10, R77 ;  /* 0x00000010ff4c7819 */ /* 0x000fe4000001164d */
[----:B------:R-:W-:Y:S01]  /*1810*/  SHF.R.U32.HI R77, RZ, 0x10, R73 ;  /* 0x00000010ff4d7819 */ /* 0x000fe20000011649 */
[----:B------:R-:W-:-:S02]  /*1820*/  HADD2.F32 R73, -RZ, R83.H0_H0 ;  /* 0x20000053ff497230 */ /* 0x000fc40000004100 */
[----:B------:R-:W-:-:S03]  /*1830*/  FMUL.FTZ R83, R6, R87 ;  /* 0x0000005706537220 */ /* 0x000fc60000410000 */
[-C--:B------:R-:W-:Y:S01]  /*1840*/  FMUL.FTZ R82, R82, R73.reuse ;  /* 0x0000004952527220 */ /* 0x080fe20000410000 */
[----:B------:R-:W-:Y:S01]  /*1850*/  FADD.FTZ R36, R36, R73 ;  /* 0x0000004924247221 */ /* 0x000fe20000010000 */
[----:B------:R-:W-:Y:S01]  /*1860*/  FFMA.FTZ R56, R83, R73, R56 ;  /* 0x0000004953387223 */ /* 0x000fe20000010038 */
[----:B------:R-:W-:Y:S02]  /*1870*/  HADD2.F32 R73, -RZ, R72.H0_H0 ;  /* 0x20000048ff497230 */ /* 0x000fe40000004100 */
[----:B0-----:R-:W-:-:S03]  /*1880*/  HADD2.F32 R75, -RZ, R85.H0_H0 ;  /* 0x20000055ff4b7230 */ /* 0x001fc60000004100 */
[C---:B------:R-:W-:Y:S01]  /*1890*/  FADD.FTZ R73, -R116.reuse, R73 ;  /* 0x0000004974497221 */ /* 0x040fe20000010100 */
[----:B------:R-:W-:Y:S02]  /*18a0*/  HADD2.F32 R87, -RZ, R135.H1_H1 ;  /* 0x30000087ff577230 */ /* 0x000fe40000004100 */
[----:B------:R-:W-:Y:S01]  /*18b0*/  FADD.FTZ R85, -R116, R115 ;  /* 0x0000007374557221 */ /* 0x000fe20000010100 */
[----:B------:R-:W-:Y:S02]  /*18c0*/  HADD2.F32 R72, -RZ, R86.H0_H0 ;  /* 0x20000056ff487230 */ /* 0x000fe40000004100 */
[C---:B------:R-:W-:Y:S01]  /*18d0*/  FMUL.FTZ R86, R6.reuse, R73 ;  /* 0x0000004906567220 */ /* 0x040fe20000410000 */
[----:B------:R-:W-:Y:S02]  /*18e0*/  HADD2.F32 R77, -RZ, R77.H0_H0 ;  /* 0x2000004dff4d7230 */ /* 0x000fe40000004100 */
[----:B------:R-:W-:Y:S01]  /*18f0*/  FMUL.FTZ R85, R6, R85 ;  /* 0x0000005506557220 */ /* 0x000fe20000410000 */
[-C--:B------:R-:W-:Y:S01]  /*1900*/  FMUL.FTZ R87, R87, R72.reuse ;  /* 0x0000004857577220 */ /* 0x080fe20000410000 */
[----:B------:R-:W-:Y:S01]  /*1910*/  FADD.FTZ R37, R37, R72 ;  /* 0x0000004825257221 */ /* 0x000fe20000010000 */
[----:B------:R-:W-:Y:S01]  /*1920*/  FFMA.FTZ R57, R86, R72, R57 ;  /* 0x0000004856397223 */ /* 0x000fe20000010039 */
[----:B------:R-:W-:Y:S01]  /*1930*/  FADD.FTZ R72, R131, R82 ;  /* 0x0000005283487221 */ /* 0x000fe20000010000 */
[----:B------:R-:W-:Y:S01]  /*1940*/  FFMA.FTZ R73, R83, R82, R130 ;  /* 0x0000005253497223 */ /* 0x000fe20000010082 */
[-C--:B------:R-:W-:Y:S01]  /*1950*/  FMUL.FTZ R84, R84, R75.reuse ;  /* 0x0000004b54547220 */ /* 0x080fe20000410000 */
[----:B------:R-:W-:Y:S01]  /*1960*/  FADD.FTZ R38, R38, R75 ;  /* 0x0000004b26267221 */ /* 0x000fe20000010000 */
[----:B------:R-:W-:Y:S01]  /*1970*/  FFMA.FTZ R58, R85, R75, R58 ;  /* 0x0000004b553a7223 */ /* 0x000fe2000001003a */
[----:B------:R-:W-:-:S02]  /*1980*/  HADD2.F32 R74, -RZ, R76.H0_H0 ;  /* 0x2000004cff4a7230 */ /* 0x000fc40000004100 */
[----:B------:R-:W-:Y:S01]  /*1990*/  FADD.FTZ R75, R72, R87 ;  /* 0x00000057484b7221 */ /* 0x000fe20000010000 */
[----:B------:R-:W-:Y:S01]  /*19a0*/  FADD.FTZ R77, -R116, R77 ;  /* 0x0000004d744d7221 */ /* 0x000fe20000010100 */
[----:B------:R-:W-:Y:S01]  /*19b0*/  FFMA.FTZ R72, R86, R87, R73 ;  /* 0x0000005756487223 */ /* 0x000fe20000010049 */
[----:B------:R-:W-:Y:S02]  /*19c0*/  FMUL.FTZ R88, R88, R74 ;  /* 0x0000004a58587220 */ /* 0x000fe40000410000 */
[----:B------:R-:W-:Y:S01]  /*19d0*/  FMUL.FTZ R90, R6, R77 ;  /* 0x0000004d065a7220 */ /* 0x000fe20000410000 */
[----:B------:R-:W-:Y:S01]  /*19e0*/  FADD.FTZ R75, R75, R84 ;  /* 0x000000544b4b7221 */ /* 0x000fe20000010000 */
[----:B------:R-:W-:Y:S01]  /*19f0*/  FFMA.FTZ R73, R85, R84, R72 ;  /* 0x0000005455497223 */ /* 0x000fe20000010048 */
[----:B------:R-:W-:Y:S01]  /*1a00*/  FADD.FTZ R39, R39, R74 ;  /* 0x0000004a27277221 */ /* 0x000fe20000010000 */
[C---:B------:R-:W-:Y:S01]  /*1a10*/  FFMA.FTZ R59, R90.reuse, R74, R59 ;  /* 0x0000004a5a3b7223 */ /* 0x040fe2000001003b */
[----:B------:R-:W-:Y:S01]  /*1a20*/  FADD.FTZ R131, R75, R88 ;  /* 0x000000584b837221 */ /* 0x000fe20000010000 */
[----:B------:R-:W-:-:S07]  /*1a30*/  FFMA.FTZ R130, R90, R88, R73 ;  /* 0x000000585a827223 */ /* 0x000fce0000010049 */
.L_x_1740:
[----:B------:R-:W-:Y:S05]  /*1a40*/  BSYNC.RECONVERGENT B1 ;  /* 0x0000000000017941 */ /* 0x000fea0003800200 */
.L_x_1739:
        /* <DEDUP_REMOVED lines=15> */
[----:B------:R-:W-:Y:S02]  /*1b40*/  HADD2.F32 R92, -RZ, R138.H0_H0 ;  /* 0x2000008aff5c7230 */ /* 0x000fe40000004100 */
[----:B-1----:R-:W-:-:S04]  /*1b50*/  IMAD.WIDE.U32 R76, R117, 0x4, R76 ;  /* 0x00000004754c7825 */ /* 0x002fc800078e004c */
[----:B------:R-:W-:Y:S01]  /*1b60*/  HADD2.F32 R95, -RZ, R138.H1_H1 ;  /* 0x3000008aff5f7230 */ /* 0x000fe20000004100 */
[----:B------:R1:W5:Y:S01]  /*1b70*/  LDG.E R89, desc[UR10][R76.64] ;  /* 0x0000000a4c597981 */ /* 0x000362000c1e1900 */
[----:B---3--:R-:W-:Y:S02]  /*1b80*/  MOV R91, R74 ;  /* 0x0000004a005b7202 */ /* 0x008fe40000000f00 */
[--C-:B------:R-:W-:Y:S02]  /*1b90*/  SHF.R.U64 R97, R74, 0x10, R75.reuse ;  /* 0x000000104a617819 */ /* 0x100fe4000000124b */
[----:B0-----:R-:W-:Y:S02]  /*1ba0*/  MOV R78, R75 ;  /* 0x0000004b004e7202 */ /* 0x001fe40000000f00 */
[----:B------:R-:W-:Y:S01]  /*1bb0*/  SHF.R.U32.HI R96, RZ, 0x10, R75 ;  /* 0x00000010ff607819 */ /* 0x000fe2000001164b */
[----:B------:R-:W-:Y:S01]  /*1bc0*/  HADD2.F32 R74, -RZ, R97.H0_H0 ;  /* 0x20000061ff4a7230 */ /* 0x000fe20000004100 */
[--C-:B--2---:R-:W-:Y:S01]  /*1bd0*/  SHF.R.U64 R79, R72, 0x10, R73.reuse ;  /* 0x00000010484f7819 */ /* 0x104fe20000001249 */
[----:B------:R-:W-:Y:S01]  /*1be0*/  HADD2.F32 R75, -RZ, R72.H0_H0 ;  /* 0x20000048ff4b7230 */ /* 0x000fe20000004100 */
[----:B------:R-:W-:Y:S01]  /*1bf0*/  SHF.R.U32.HI R94, RZ, 0x10, R73 ;  /* 0x00000010ff5e7819 */ /* 0x000fe20000011649 */
[----:B------:R-:W-:-:S02]  /*1c00*/  HADD2.F32 R93, -RZ, R73.H0_H0 ;  /* 0x20000049ff5d7230 */ /* 0x000fc40000004100 */
[----:B------:R-:W-:Y:S02]  /*1c10*/  HADD2.F32 R79, -RZ, R79.H0_H0 ;  /* 0x2000004fff4f7230 */ /* 0x000fe40000004100 */
[C---:B------:R-:W-:Y:S01]  /*1c20*/  FADD.FTZ R75, -R116.reuse, R75 ;  /* 0x0000004b744b7221 */ /* 0x040fe20000010100 */
[----:B------:R-:W-:Y:S02]  /*1c30*/  HADD2.F32 R73, -RZ, R91.H0_H0 ;  /* 0x2000005bff497230 */ /* 0x000fe40000004100 */
[----:B------:R-:W-:Y:S01]  /*1c40*/  FADD.FTZ R79, -R116, R79 ;  /* 0x0000004f744f7221 */ /* 0x000fe20000010100 */
[----:B------:R-:W-:Y:S02]  /*1c50*/  FMUL.FTZ R91, R6, R75 ;  /* 0x0000004b065b7220 */ /* 0x000fe40000410000 */
[----:B------:R-:W-:Y:S01]  /*1c60*/  FMUL.FTZ R92, R92, R73 ;  /* 0x000000495c5c7220 */ /* 0x000fe20000410000 */
[----:B-1----:R-:W-:Y:S02]  /*1c70*/  HADD2.F32 R77, -RZ, R94.H0_H0 ;  /* 0x2000005eff4d7230 */ /* 0x002fe40000004100 */
[----:B------:R-:W-:Y:S01]  /*1c80*/  FADD.FTZ R93, -R116, R93 ;  /* 0x0000005d745d7221 */ /* 0x000fe20000010100 */
[----:B------:R-:W-:-:S02]  /*1c90*/  HADD2.F32 R94, -RZ, R140.H0_H0 ;  /* 0x2000008cff5e7230 */ /* 0x000fc40000004100 */
[----:B------:R-:W-:Y:S01]  /*1ca0*/  FMUL.FTZ R95, R95, R74 ;  /* 0x0000004a5f5f7220 */ /* 0x000fe20000410000 */
[----:B------:R-:W-:Y:S02]  /*1cb0*/  HADD2.F32 R75, -RZ, R78.H0_H0 ;  /* 0x2000004eff4b7230 */ /* 0x000fe40000004100 */
[----:B------:R-:W-:Y:S01]  /*1cc0*/  FADD.FTZ R72, R131, R92 ;  /* 0x0000005c83487221 */ /* 0x000fe20000010000 */
[----:B------:R-:W-:Y:S02]  /*1cd0*/  HADD2.F32 R76, -RZ, R96.H0_H0 ;  /* 0x20000060ff4c7230 */ /* 0x000fe40000004100 */
[----:B------:R-:W-:Y:S01]  /*1ce0*/  FMUL.FTZ R96, R6, R79 ;  /* 0x0000004f06607220 */ /* 0x000fe20000410000 */
[C---:B------:R-:W-:Y:S01]  /*1cf0*/  FFMA.FTZ R130, R91.reuse, R92, R130 ;  /* 0x0000005c5b827223 */ /* 0x040fe20000010082 */
[----:B------:R-:W-:Y:S01]  /*1d00*/  FADD.FTZ R32, R32, R73 ;  /* 0x0000004920207221 */ /* 0x000fe20000010000 */
[----:B------:R-:W-:Y:S01]  /*1d10*/  FFMA.FTZ R52, R91, R73, R52 ;  /* 0x000000495b347223 */ /* 0x000fe20000010034 */
[----:B------:R-:W-:-:S02]  /*1d20*/  HADD2.F32 R97, -RZ, R140.H1_H1 ;  /* 0x3000008cff617230 */ /* 0x000fc40000004100 */
[----:B------:R-:W-:Y:S01]  /*1d30*/  FADD.FTZ R77, -R116, R77 ;  /* 0x0000004d744d7221 */ /* 0x000fe20000010100 */
        /* <DEDUP_REMOVED lines=17> */
.L_x_1732:
[----:B------:R-:W0:Y:S01]  /*1e50*/  LDC R2, c[0x0][0x388] ;  /* 0x0000e200ff027b82 */ /* 0x000e220000000800 */
[----:B-----5:R-:W-:Y:S01]  /*1e60*/  ISETP.GE.AND P4, PT, R134, 0x1, PT ;  /* 0x000000018600780c */ /* 0x020fe20003f86270 */
[----:B------:R-:W-:Y:S01]  /*1e70*/  UISETP.NE.U32.AND UP0, UPT, UR14, URZ, UPT ;  /* 0x000000ff0e00728c */ /* 0x000fe2000bf05070 */
[----:B------:R-:W-:-:S03]  /*1e80*/  IMAD.MOV.U32 R139, RZ, RZ, RZ ;  /* 0x000000ffff8b7224 */ /* 0x000fc600078e00ff */
[----:B------:R-:W-:-:S08]  /*1e90*/  UISETP.NE.AND.EX UP0, UPT, UR15, URZ, UPT, UP0 ;  /* 0x000000ff0f00728c */ /* 0x000fd0000bf05300 */
[----:B------:R-:W-:Y:S01]  /*1ea0*/  @P4 IADD3 R73, PT, PT, R134, -0x1, RZ ;  /* 0xffffffff86494810 */ /* 0x000fe20007ffe0ff */
[----:B0-----:R-:W-:-:S04]  /*1eb0*/  IMAD R72, R5, R2, RZ ;  /* 0x0000000205487224 */ /* 0x001fc800078e02ff */
[----:B------:R-:W-:Y:S01]  /*1ec0*/  @P4 IMAD R74, R73, R2, RZ ;  /* 0x00000002494a4224 */ /* 0x000fe200078e02ff */
[----:B------:R-:W-:-:S04]  /*1ed0*/  SHF.R.S32.HI R73, RZ, 0x1f, R72 ;  /* 0x0000001fff497819 */ /* 0x000fc80000011448 */
[----:B------:R-:W-:Y:S02]  /*1ee0*/  @P4 SHF.R.S32.HI R75, RZ, 0x1f, R74 ;  /* 0x0000001fff4b4819 */ /* 0x000fe4000001144a */
[----:B------:R-:W-:Y:S02]  /*1ef0*/  LEA.HI R73, R73, R72, RZ, 0x2 ;  /* 0x0000004849497211 */ /* 0x000fe400078f10ff */
[----:B------:R-:W-:Y:S02]  /*1f00*/  @P4 LEA.HI R75, R75, R74, RZ, 0x2 ;  /* 0x0000004a4b4b4211 */ /* 0x000fe400078f10ff */
[-C--:B------:R-:W-:Y:S02]  /*1f10*/  LEA.HI.SX32 R123, R73, R0.reuse, 0x1e ;  /* 0x00000000497b7211 */ /* 0x080fe400078ff2ff */
[----:B------:R-:W-:Y:S02]  /*1f20*/  @P4 LEA.HI.SX32 R139, R75, R0, 0x1e ;  /* 0x000000004b8b4211 */ /* 0x000fe400078ff2ff */
        /* <DEDUP_REMOVED lines=22> */
[----:B------:R-:W-:Y:S02]  /*2090*/  CS2R R130, SRZ ;  /* 0x0000000000827805 */ /* 0x000fe4000001ff00 */
[----:B------:R-:W-:Y:S02]  /*20a0*/  @P2 IADD3 R139, PT, PT, R139, 0x80, RZ ;  /* 0x000000808b8b2810 */ /* 0x000fe40007ffe0ff */
[----:B------:R-:W-:-:S07]  /*20b0*/  P2R R115, PR, RZ, 0x40 ;  /* 0x00000040ff737803 */ /* 0x000fce0000000000 */
[----:B0-----:R-:W-:Y:S05]  /*20c0*/  @!P6 BRA `(.L_x_1741) ;  /* 0x0000000000c4e947 */ /* 0x001fea0003800000 */
[----:B------:R-:W0:Y:S02]  /*20d0*/  LDC.64 R72, c[0x0][0x3b0] ;  /* 0x0000ec00ff487b82 */ /* 0x000e240000000a00 */
[----:B0-----:R-:W-:-:S05]  /*20e0*/  IMAD.WIDE.U32 R72, R139, 0x4, R72 ;  /* 0x000000048b487825 */ /* 0x001fca00078e0048 */
[----:B------:R0:W5:Y:S01]  /*20f0*/  LDG.E R89, desc[UR10][R72.64] ;  /* 0x0000000a48597981 */ /* 0x000162000c1e1900 */
[----:B------:R-:W-:Y:S05]  /*2100*/  BRA `(.L_x_1741) ;  /* 0x0000000000b47947 */ /* 0x000fea0003800000 */
.L_x_1742:
        /* <DEDUP_REMOVED lines=10> */
[----:B0-----:R-:W-:-:S04]  /*21b0*/  @P3 IMAD.WIDE.U32 R132, R137, 0x8, R132 ;  /* 0x0000000889843825 */ /* 0x001fc800078e0084 */
[----:B------:R-:W-:Y:S01]  /*21c0*/  @P3 VIADD R137, R137, 0x80 ;  /* 0x0000008089893836 */ /* 0x000fe20000000000 */
        /* <DEDUP_REMOVED lines=18> */
[C---:B----4-:R-:W-:Y:S01]  /*22f0*/  @P1 IMAD.WIDE.U32 R116, R139.reuse, 0x4, R116 ;  /* 0x000000048b741825 */ /* 0x050fe200078e0074 */
[----:B------:R-:W-:-:S04]  /*2300*/  @P1 IADD3 R139, PT, PT, R139, 0x80, RZ ;  /* 0x000000808b8b1810 */ /* 0x000fc80007ffe0ff */
[----:B------:R2:W5:Y:S02]  /*2310*/  @P1 LDG.E R23, desc[UR10][R116.64] ;  /* 0x0000000a74171981 */ /* 0x000564000c1e1900 */
[----:B------:R-:W4:Y:S01]  /*2320*/  @P6 LDC.64 R74, c[0x0][0x438] ;  /* 0x00010e00ff4a6b82 */ /* 0x000f220000000a00 */
[C---:B-1----:R-:W-:Y:S01]  /*2330*/  @P2 IMAD.WIDE.U32 R78, R137.reuse, 0x8, R78 ;  /* 0x00000008894e2825 */ /* 0x042fe200078e004e */
[----:B------:R-:W-:-:S04]  /*2340*/  @P2 IADD3 R137, PT, PT, R137, 0x80, RZ ;  /* 0x0000008089892810 */ /* 0x000fc80007ffe0ff */
[----:B------:R2:W5:Y:S01]  /*2350*/  @P2 LDG.E.64 R106, desc[UR10][R78.64] ;  /* 0x0000000a4e6a2981 */ /* 0x000562000c1e1b00 */
[----:B---3--:R-:W-:-:S04]  /*2360*/  @P2 IMAD.WIDE.U32 R76, R139, 0x4, R76 ;  /* 0x000000048b4c2825 */ /* 0x008fc800078e004c */
[----:B------:R-:W-:Y:S01]  /*2370*/  @P2 VIADD R139, R139, 0x80 ;  /* 0x000000808b8b2836 */ /* 0x000fe20000000000 */
[----:B------:R2:W5:Y:S03]  /*2380*/  @P2 LDG.E R81, desc[UR10][R76.64] ;  /* 0x0000000a4c512981 */ /* 0x000566000c1e1900 */
[----:B0-----:R-:W-:-:S05]  /*2390*/  @P6 IMAD.WIDE.U32 R72, R139, 0x4, R72 ;  /* 0x000000048b486825 */ /* 0x001fca00078e0048 */
[----:B------:R2:W5:Y:S01]  /*23a0*/  @P6 LDG.E R89, desc[UR10][R72.64] ;  /* 0x0000000a48596981 */ /* 0x000562000c1e1900 */
[----:B----4-:R-:W-:-:S05]  /*23b0*/  @P6 IMAD.WIDE.U32 R74, R137, 0x8, R74 ;  /* 0x00000008894a6825 */ /* 0x010fca00078e004a */
[----:B------:R2:W5:Y:S01]  /*23c0*/  @P6 LDG.E.64 R104, desc[UR10][R74.64] ;  /* 0x0000000a4a686981 */ /* 0x000562000c1e1b00 */
[----:B------:R-:W-:-:S07]  /*23d0*/  CS2R R130, SRZ ;  /* 0x0000000000827805 */ /* 0x000fce000001ff00 */
.L_x_1741:
[----:B----4-:R-:W-:Y:S05]  /*23e0*/  BSYNC.RECONVERGENT B0 ;  /* 0x0000000000007941 */ /* 0x010fea0003800200 */
.L_x_1731:
        /* <DEDUP_REMOVED lines=32> */
.L_x_1744:
[----:B------:R-:W-:Y:S05]  /*25f0*/  BSYNC.RECONVERGENT B0 ;  /* 0x0000000000007941 */ /* 0x000fea0003800200 */
.L_x_1743:
[----:B------:R-:W1:Y:S08]  /*2600*/  S2UR UR5, SR_CgaCtaId ;  /* 0x00000000000579c3 */ /* 0x000e700000008800 */
[----:B------:R-:W-:Y:S01]  /*2610*/  BAR.SYNC.DEFER_BLOCKING 0x0 ;  /* 0x0000000000007b1d */ /* 0x000fe20000010000 */
[----:B------:R-:W-:Y:S01]  /*2620*/  HFMA2 R116, -RZ, RZ, 0, 0 ;  /* 0x00000000ff747431 */ /* 0x000fe200000001ff */
[----:B------:R-:W-:-:S04]  /*2630*/  ISETP.NE.AND P6, PT, RZ, UR12, PT ;  /* 0x0000000cff007c0c */ /* 0x000fc8000bfc5270 */
        /* <DEDUP_REMOVED lines=16> */
[----:B------:R-:W-:Y:S01]  /*2740*/  @P4 IADD3 R117, PT, PT, R134, -0x1, RZ ;  /* 0xffffffff86754810 */ /* 0x000fe20007ffe0ff */
[----:B------:R-:W-:Y:S02]  /*2750*/  FADD.FTZ R79, R79, R72 ;  /* 0x000000484f4f7221 */ /* 0x000fe40000010000 */
[----:B------:R-:W-:Y:S02]  /*2760*/  FMUL.FTZ R78, R78, UR13 ;  /* 0x0000000d4e4e7c20 */ /* 0x000fe40008410000 */
[----:B------:R-:W-:Y:S02]  /*2770*/  @P4 IMAD R117, R117, R2, RZ ;  /* 0x0000000275754224 */ /* 0x000fe400078e02ff */
[----:B------:R-:W-:Y:S01]  /*2780*/  FMUL.FTZ R79, R79, UR13 ;  /* 0x0000000d4f4f7c20 */ /* 0x000fe20008410000 */
[----:B------:R-:W-:Y:S02]  /*2790*/  FSEL R78, R78, RZ, !P6 ;  /* 0x000000ff4e4e7208 */ /* 0x000fe40007000000 */
[----:B------:R-:W-:-:S04]  /*27a0*/  @P4 SHF.R.S32.HI R74, RZ, 0x1f, R117 ;  /* 0x0000001fff4a4819 */ /* 0x000fc80000011475 */
[----:B------:R-:W-:-:S04]  /*27b0*/  @P4 LEA.HI R117, R74, R117, RZ, 0x2 ;  /* 0x000000754a754211 */ /* 0x000fc800078f10ff */
[----:B------:R-:W-:Y:S02]  /*27c0*/  @P4 LEA.HI.SX32 R116, R117, R0, 0x1e ;  /* 0x0000000075744211 */ /* 0x000fe400078ff2ff */
[----:B------:R-:W-:Y:S01]  /*27d0*/  MOV R117, R123 ;  /* 0x0000007b00757202 */ /* 0x000fe20000000f00 */
        /* <DEDUP_REMOVED lines=19> */
[----:B------:R-:W-:-:S04]  /*2910*/  F2FP.F16.F32.PACK_AB R73, RZ, R73 ;  /* 0x00000049ff49723e */ /* 0x000fc800000000ff */
[----:B------:R-:W-:-:S07]  /*2920*/  PRMT R99, R73, 0x7610, R99 ;  /* 0x0000761049637816 */ /* 0x000fce0000000063 */
.L_x_1749:
        /* <DEDUP_REMOVED lines=12> */
.L_x_1750:
        /* <DEDUP_REMOVED lines=12> */
.L_x_1751:
        /* <DEDUP_REMOVED lines=10> */
[----:B------:R-:W-:-:S04]  /*2b50*/  F2FP.F16.F32.PACK_AB R73, RZ, R73 ;  /* 0x00000049ff49723e */ /* 0x000fc800000000ff */
[----:B------:R-:W-:Y:S01]  /*2b60*/  PRMT R114, R73, 0x7610, R114 ;  /* 0x0000761049727816 */ /* 0x000fe20000000072 */
[----:B------:R-:W-:Y:S06]  /*2b70*/  BRA `(.L_x_1752) ;  /* 0x0000000800887947 */ /* 0x000fec0003800000 */
.L_x_1748:
[----:B------:R-:W0:Y:S01]  /*2b80*/  @P4 LDC.64 R72, c[0x0][0x408] ;  /* 0x00010200ff484b82 */ /* 0x000e220000000a00 */
        /* <DEDUP_REMOVED lines=8> */
[----:B------:R-:W-:-:S04]  /*2c10*/  FADD.FTZ R77, R10, -R77 ;  /* 0x8000004d0a4d7221 */ /* 0x000fc80000010000 */
[----:B------:R-:W-:Y:S01]  /*2c20*/  FSEL R76, R75, RZ, P5 ;  /* 0x000000ff4b4c7208 */ /* 0x000fe20002800000 */
[----:B------:R-:W-:Y:S01]  /*2c30*/  FADD.FTZ R75, R11, -R124 ;  /* 0x8000007c0b4b7221 */ /* 0x000fe20000010000 */
[----:B------:R-:W-:-:S03]  /*2c40*/  FMUL.FTZ R77, R6, R77 ;  /* 0x0000004d064d7220 */ /* 0x000fc60000410000 */
[----:B------:R-:W-:Y:S02]  /*2c50*/  FMUL.FTZ R75, R6, R75 ;  /* 0x0000004b064b7220 */ /* 0x000fe40000410000 */
[----:B------:R-:W-:Y:S01]  /*2c60*/  FSEL R126, R77, RZ, P5 ;  /* 0x000000ff4d7e7208 */ /* 0x000fe20002800000 */
[----:B0-----:R-:W-:Y:S02]  /*2c70*/  @P4 FMUL.FTZ R73, R76, R73 ;  /* 0x000000494c494220 */ /* 0x001fe40000410000 */
[----:B------:R-:W-:Y:S02]  /*2c80*/  FSEL R124, R75, RZ, P5 ;  /* 0x000000ff4b7c7208 */ /* 0x000fe40002800000 */
[----:B------:R-:W-:Y:S01]  /*2c90*/  F2FP.F16.F32.PACK_AB R76, RZ, R76 ;  /* 0x0000004cff4c723e */ /* 0x000fe200000000ff */
[----:B------:R-:W-:-:S03]  /*2ca0*/  @P4 FMUL.FTZ R72, R73, R72 ;  /* 0x0000004849484220 */ /* 0x000fc60000410000 */
[----:B------:R-:W-:Y:S02]  /*2cb0*/  PRMT R120, R76, 0x7610, R120 ;  /* 0x000076104c787816 */ /* 0x000fe40000000078 */
[----:B------:R-:W-:Y:S02]  /*2cc0*/  @P4 FSEL R74, R72, RZ, P6 ;  /* 0x000000ff484a4208 */ /* 0x000fe40003000000 */
[----:B------:R-:W0:Y:S01]  /*2cd0*/  @P4 LDC.64 R72, c[0x0][0x408] ;  /* 0x00010200ff484b82 */ /* 0x000e220000000a00 */
[----:B------:R-:W-:Y:S02]  /*2ce0*/  @P4 LOP3.LUT P6, RZ, R7, 0xff00, RZ, 0xc0, !PT ;  /* 0x0000ff0007ff4812 */ /* 0x000fe400078cc0ff */
[----:B------:R-:W-:-:S04]  /*2cf0*/  @P4 F2FP.F16.F32.PACK_AB R74, RZ, R74 ;  /* 0x0000004aff4a423e */ /* 0x000fc800000000ff */
[----:B------:R-:W-:Y:S01]  /*2d00*/  @P4 PRMT R99, R74, 0x7610, R99 ;  /* 0x000076104a634816 */ /* 0x000fe20000000063 */
[----:B0-----:R-:W-:Y:S01]  /*2d10*/  @P4 FMUL.FTZ R73, R124, R73 ;  /* 0x000000497c494220 */ /* 0x001fe20000410000 */
[----:B------:R-:W-:-:S03]  /*2d20*/  F2FP.F16.F32.PACK_AB R124, RZ, R124 ;  /* 0x0000007cff7c723e */ /* 0x000fc600000000ff */
[----:B------:R-:W-:Y:S01]  /*2d30*/  @P4 FMUL.FTZ R72, R73, R72 ;  /* 0x0000004849484220 */ /* 0x000fe20000410000 */
[----:B------:R-:W-:-:S04]  /*2d40*/  PRMT R121, R124, 0x7610, R121 ;  /* 0x000076107c797816 */ /* 0x000fc80000000079 */
        /* <DEDUP_REMOVED lines=8> */
[----:B------:R-:W-:Y:S01]  /*2dd0*/  FADD.FTZ R73, R13, -R128 ;  /* 0x800000800d497221 */ /* 0x000fe20000010000 */
[----:B------:R-:W-:-:S03]  /*2de0*/  PRMT R122, R126, 0x7610, R122 ;  /* 0x000076107e7a7816 */ /* 0x000fc6000000007a */
[----:B------:R-:W-:Y:S01]  /*2df0*/  @P4 FSEL R72, R72, RZ, P6 ;  /* 0x000000ff48484208 */ /* 0x000fe20003000000 */
[----:B------:R-:W-:-:S03]  /*2e00*/  FMUL.FTZ R73, R6, R73 ;  /* 0x0000004906497220 */ /* 0x000fc60000410000 */
[----:B------:R-:W-:Y:S02]  /*2e10*/  @P4 F2FP.F16.F32.PACK_AB R72, RZ, R72 ;  /* 0x00000048ff48423e */ /* 0x000fe400000000ff */
[----:B------:R-:W-:Y:S02]  /*2e20*/  FSEL R73, R73, RZ, P5 ;  /* 0x000000ff49497208 */ /* 0x000fe40002800000 */
[----:B------:R-:W-:Y:S02]  /*2e30*/  @P4 PRMT R101, R72, 0x7610, R101 ;  /* 0x0000761048654816 */ /* 0x000fe40000000065 */
[----:B------:R-:W-:-:S04]  /*2e40*/  F2FP.F16.F32.PACK_AB R72, RZ, R73 ;  /* 0x00000049ff48723e */ /* 0x000fc800000000ff */
[----:B------:R-:W-:Y:S01]  /*2e50*/  PRMT R119, R72, 0x7610, R119 ;  /* 0x0000761048777816 */ /* 0x000fe20000000077 */
[----:B------:R-:W-:Y:S06]  /*2e60*/  @!P4 BRA `(.L_x_1752) ;  /* 0x0000000400ccc947 */ /* 0x000fec0003800000 */
[----:B------:R-:W-:Y:S01]  /*2e70*/  FMUL.FTZ R72, R73, UR17 ;  /* 0x0000001149487c20 */ /* 0x000fe20008410000 */
[----:B------:R-:W-:-:S03]  /*2e80*/  ISETP.GE.U32.AND P5, PT, R7, 0x1000000, PT ;  /* 0x010000000700780c */ /* 0x000fc60003fa6070 */
[----:B------:R-:W-:-:S05]  /*2e90*/  FMUL.FTZ R72, R72, UR16 ;  /* 0x0000001048487c20 */ /* 0x000fca0008410000 */
[----:B------:R-:W-:-:S04]  /*2ea0*/  FSEL R72, R72, RZ, P5 ;  /* 0x000000ff48487208 */ /* 0x000fc80002800000 */
[----:B------:R-:W-:-:S04]  /*2eb0*/  F2FP.F16.F32.PACK_AB R72, RZ, R72 ;  /* 0x00000048ff48723e */ /* 0x000fc800000000ff */
[----:B------:R-:W-:Y:S01]  /*2ec0*/  PRMT R114, R72, 0x7610, R114 ;  /* 0x0000761048727816 */ /* 0x000fe20000000072 */
[----:B------:R-:W-:Y:S06]  /*2ed0*/  BRA `(.L_x_1752) ;  /* 0x0000000400b07947 */ /* 0x000fec0003800000 */
.L_x_1747:
[----:B------:R-:W-:Y:S01]  /*2ee0*/  UMOV UR4, UR6 ;  /* 0x0000000600047c82 */ /* 0x000fe20008000000 */
[----:B------:R-:W-:Y:S01]  /*2ef0*/  UMOV UR5, UR7 ;  /* 0x0000000700057c82 */ /* 0x000fe20008000000 */
[----:B------:R-:W-:-:S04]  /*2f00*/  UISETP.NE.U32.AND UP0, UPT, UR4, URZ, UPT ;  /* 0x000000ff0400728c */ /* 0x000fc8000bf05070 */
[----:B------:R-:W-:-:S09]  /*2f10*/  UISETP.NE.AND.EX UP0, UPT, UR5, URZ, UPT, UP0 ;  /* 0x000000ff0500728c */ /* 0x000fd2000bf05300 */
[----:B------:R-:W-:Y:S05]  /*2f20*/  BRA.U UP0, `(.L_x_1753) ;  /* 0x0000000100c07547 */ /* 0x000fea000b800000 */
[----:B------:R-:W-:Y:S01]  /*2f30*/  ISETP.GT.AND P5, PT, R118, RZ, PT ;  /* 0x000000ff7600720c */ /* 0x000fe20003fa4270 */
[----:B------:R-:W0:Y:S01]  /*2f40*/  @P4 LDC.64 R72, c[0x0][0x408] ;  /* 0x00010200ff484b82 */ /* 0x000e220000000a00 */
[----:B-----5:R-:W-:Y:S01]  /*2f50*/  HADD2.F32 R75, -RZ, R112.H0_H0 ;  /* 0x20000070ff4b7230 */ /* 0x020fe20000004100 */
[----:B------:R-:W-:-:S10]  /*2f60*/  @P4 LOP3.LUT P6, RZ, R7, 0xff, RZ, 0xc0, !PT ;  /* 0x000000ff07ff4812 */ /* 0x000fd400078cc0ff */
[-CC-:B------:R-:W-:Y:S01]  /*2f70*/  @P5 FFMA.FTZ R77, R3, R79.reuse, R78.reuse ;  /* 0x0000004f034d5223 */ /* 0x180fe2000001004e */
[-CC-:B------:R-:W-:Y:S01]  /*2f80*/  @P5 FFMA.FTZ R76, R12, R79.reuse, R78.reuse ;  /* 0x0000004f0c4c5223 */ /* 0x180fe2000001004e */
[----:B------:R-:W-:Y:S02]  /*2f90*/  @P5 FFMA.FTZ R123, R9, R79, R78 ;  /* 0x0000004f097b5223 */ /* 0x000fe4000001004e */
[----:B------:R-:W-:Y:S01]  /*2fa0*/  @P5 FADD.FTZ R77, R8, -R77 ;  /* 0x8000004d084d5221 */ /* 0x000fe20000010000 */
[----:B------:R-:W-:Y:S01]  /*2fb0*/  @P5 FADD.FTZ R76, R11, -R76 ;  /* 0x8000004c0b4c5221 */ /* 0x000fe20000010000 */
[----:B------:R-:W-:Y:S02]  /*2fc0*/  @P5 FADD.FTZ R123, R10, -R123 ;  /* 0x8000007b0a7b5221 */ /* 0x000fe40000010000 */
[----:B------:R-:W-:Y:S01]  /*2fd0*/  @P5 FFMA.FTZ R75, R6, R77, R75 ;  /* 0x0000004d064b5223 */ /* 0x000fe2000001004b */
[----:B------:R-:W-:-:S03]  /*2fe0*/  HADD2.F32 R77, -RZ, R113.H0_H0 ;  /* 0x20000071ff4d7230 */ /* 0x000fc60000004100 */
[----:B0-----:R-:W-:Y:S01]  /*2ff0*/  @P4 FMUL.FTZ R73, R75, R73 ;  /* 0x000000494b494220 */ /* 0x001fe20000410000 */
[----:B------:R-:W-:Y:S01]  /*3000*/  SHF.R.U64 R75, R112, 0x10, R113 ;  /* 0x00000010704b7819 */ /* 0x000fe20000001271 */
[----:B------:R-:W-:Y:S02]  /*3010*/  @P5 FFMA.FTZ R77, R6, R123, R77 ;  /* 0x0000007b064d5223 */ /* 0x000fe4000001004d */
[----:B------:R-:W-:Y:S02]  /*3020*/  @P4 FMUL.FTZ R72, R73, R72 ;  /* 0x0000004849484220 */ /* 0x000fe40000410000 */
[----:B------:R-:W-:-:S03]  /*3030*/  HADD2.F32 R75, -RZ, R75.H0_H0 ;  /* 0x2000004bff4b7230 */ /* 0x000fc60000004100 */
[----:B------:R-:W-:Y:S02]  /*3040*/  @P4 FSEL R74, R72, RZ, P6 ;  /* 0x000000ff484a4208 */ /* 0x000fe40003000000 */
[----:B------:R-:W0:Y:S01]  /*3050*/  @P4 LDC.64 R72, c[0x0][0x408] ;  /* 0x00010200ff484b82 */ /* 0x000e220000000a00 */
[----:B------:R-:W-:Y:S01]  /*3060*/  @P5 FFMA.FTZ R75, R6, R76, R75 ;  /* 0x0000004c064b5223 */ /* 0x000fe2000001004b */
[----:B------:R-:W-:Y:S02]  /*3070*/  @P4 LOP3.LUT P6, RZ, R7, 0xff00, RZ, 0xc0, !PT ;  /* 0x0000ff0007ff4812 */ /* 0x000fe400078cc0ff */
[----:B------:R-:W-:-:S04]  /*3080*/  @P4 F2FP.F16.F32.PACK_AB R74, RZ, R74 ;  /* 0x0000004aff4a423e */ /* 0x000fc800000000ff */
[----:B------:R-:W-:Y:S01]  /*3090*/  @P4 PRMT R99, R74, 0x7610, R99 ;  /* 0x000076104a634816 */ /* 0x000fe20000000063 */
[----:B0-----:R-:W-:-:S04]  /*30a0*/  @P4 FMUL.FTZ R73, R75, R73 ;  /* 0x000000494b494220 */ /* 0x001fc80000410000 */
[----:B------:R-:W-:-:S05]  /*30b0*/  @P4 FMUL.FTZ R72, R73, R72 ;  /* 0x0000004849484220 */ /* 0x000fca0000410000 */
[----:B------:R-:W-:Y:S02]  /*30c0*/  @P4 FSEL R75, R72, RZ, P6 ;  /* 0x000000ff484b4208 */ /* 0x000fe40003000000 */
[----:B------:R-:W0:Y:S01]  /*30d0*/  @P4 LDC.64 R72, c[0x0][0x408] ;  /* 0x00010200ff484b82 */ /* 0x000e220000000a00 */
[----:B------:R-:W-:Y:S02]  /*30e0*/  @P4 LOP3.LUT P6, RZ, R7, 0xff0000, RZ, 0xc0, !PT ;  /* 0x00ff000007ff4812 */ /* 0x000fe400078cc0ff */
[----:B------:R-:W-:-:S04]  /*30f0*/  @P4 F2FP.F16.F32.PACK_AB R75, RZ, R75 ;  /* 0x0000004bff4b423e */ /* 0x000fc800000000ff */
[----:B------:R-:W-:Y:S01]  /*3100*/  @P4 PRMT R100, R75, 0x7610, R100 ;  /* 0x000076104b644816 */ /* 0x000fe20000000064 */
[----:B0-----:R-:W-:-:S04]  /*3110*/  @P4 FMUL.FTZ R73, R77, R73 ;  /* 0x000000494d494220 */ /* 0x001fc80000410000 */
[----:B------:R-:W-:-:S05]  /*3120*/  @P4 FMUL.FTZ R72, R73, R72 ;  /* 0x0000004849484220 */ /* 0x000fca0000410000 */
[----:B------:R-:W-:-:S04]  /*3130*/  @P4 FSEL R72, R72, RZ, P6 ;  /* 0x000000ff48484208 */ /* 0x000fc80003000000 */
[----:B------:R-:W-:-:S04]  /*3140*/  @P4 F2FP.F16.F32.PACK_AB R72, RZ, R72 ;  /* 0x00000048ff48423e */ /* 0x000fc800000000ff */
[----:B------:R-:W-:Y:S01]  /*3150*/  @P4 PRMT R101, R72, 0x7610, R101 ;  /* 0x0000761048654816 */ /* 0x000fe20000000065 */
[----:B------:R-:W-:Y:S06]  /*3160*/  @!P4 BRA `(.L_x_1752) ;  /* 0x00000004000cc947 */ /* 0x000fec0003800000 */
[----:B------:R-:W-:Y:S01]  /*3170*/  SHF.R.U32.HI R73, RZ, 0x10, R113 ;  /* 0x00000010ff497819 */ /* 0x000fe20000011671 */
[----:B------:R-:W-:-:S04]  /*3180*/  @P5 FFMA.FTZ R72, R14, R79, R78 ;  /* 0x0000004f0e485223 */ /* 0x000fc8000001004e */
[----:B------:R-:W-:Y:S02]  /*3190*/  HADD2.F32 R73, -RZ, R73.H0_H0 ;  /* 0x20000049ff497230 */ /* 0x000fe40000004100 */
[----:B------:R-:W-:-:S04]  /*31a0*/  @P5 FADD.FTZ R72, R13, -R72 ;  /* 0x800000480d485221 */ /* 0x000fc80000010000 */
[----:B------:R-:W-:Y:S01]  /*31b0*/  @P5 FFMA.FTZ R73, R6, R72, R73 ;  /* 0x0000004806495223 */ /* 0x000fe20000010049 */
[----:B------:R-:W-:-:S03]  /*31c0*/  ISETP.GE.U32.AND P5, PT, R7, 0x1000000, PT ;  /* 0x010000000700780c */ /* 0x000fc60003fa6070 */
[----:B------:R-:W-:-:S04]  /*31d0*/  FMUL.FTZ R73, R73, UR17 ;  /* 0x0000001149497c20 */ /* 0x000fc80008410000 */
[----:B------:R-:W-:-:S05]  /*31e0*/  FMUL.FTZ R73, R73, UR16 ;  /* 0x0000001049497c20 */ /* 0x000fca0008410000 */
[----:B------:R-:W-:-:S04]  /*31f0*/  FSEL R73, R73, RZ, P5 ;  /* 0x000000ff49497208 */ /* 0x000fc80002800000 */
[----:B------:R-:W-:-:S04]  /*3200*/  F2FP.F16.F32.PACK_AB R73, RZ, R73 ;  /* 0x00000049ff49723e */ /* 0x000fc800000000ff */
[----:B------:R-:W-:Y:S01]  /*3210*/  PRMT R114, R73, 0x7610, R114 ;  /* 0x0000761049727816 */ /* 0x000fe20000000072 */
[----:B------:R-:W-:Y:S06]  /*3220*/  BRA `(.L_x_1752) ;  /* 0x0000000000dc7947 */ /* 0x000fec0003800000 */
.L_x_1753:
[----:B------:R-:W0:Y:S01]  /*3230*/  @P4 LDC.64 R72, c[0x0][0x408] ;  /* 0x00010200ff484b82 */ /* 0x000e220000000a00 */
[----:B------:R-:W-:Y:S01]  /*3240*/  @P5 FFMA.FTZ R75, R3, R79, R78 ;  /* 0x0000004f034b5223 */ /* 0x000fe2000001004e */
[----:B-----5:R-:W-:Y:S01]  /*3250*/  HADD2.F32 R123, -RZ, R112.H0_H0 ;  /* 0x20000070ff7b7230 */ /* 0x020fe20000004100 */
[----:B------:R-:W-:Y:S02]  /*3260*/  SHF.R.U64 R125, R112, 0x10, R113 ;  /* 0x00000010707d7819 */ /* 0x000fe40000001271 */
[----:B------:R-:W-:Y:S01]  /*3270*/  @P5 FADD.FTZ R75, R8, -R75 ;  /* 0x8000004b084b5221 */ /* 0x000fe20000010000 */
[----:B------:R-:W-:Y:S02]  /*3280*/  SHF.R.U32.HI R128, RZ, 0x10, R113 ;  /* 0x00000010ff807819 */ /* 0x000fe40000011671 */
[----:B------:R-:W1:Y:S01]  /*3290*/  @P4 LDC.64 R76, c[0x0][0x408] ;  /* 0x00010200ff4c4b82 */ /* 0x000e620000000a00 */
[----:B------:R-:W-:Y:S01]  /*32a0*/  @P5 FFMA.FTZ R123, R6, R75, R123 ;  /* 0x0000004b067b5223 */ /* 0x000fe2000001007b */
[----:B------:R-:W-:Y:S01]  /*32b0*/  @P4 LOP3.LUT P5, RZ, R7, 0xff, RZ, 0xc0, !PT ;  /* 0x000000ff07ff4812 */ /* 0x000fe200078ac0ff */
[----:B------:R-:W-:-:S05]  /*32c0*/  HADD2.F32 R125, -RZ, R125.H0_H0 ;  /* 0x2000007dff7d7230 */ /* 0x000fca0000004100 */
[----:B------:R-:W2:Y:S01]  /*32d0*/  @P4 LDC.64 R74, c[0x0][0x408] ;  /* 0x00010200ff4a4b82 */ /* 0x000ea20000000a00 */
[----:B0-----:R-:W-:Y:S01]  /*32e0*/  @P4 FMUL.FTZ R73, R123, R73 ;  /* 0x000000497b494220 */ /* 0x001fe20000410000 */
[----:B------:R-:W-:-:S03]  /*32f0*/  F2FP.F16.F32.PACK_AB R123, RZ, R123 ;  /* 0x0000007bff7b723e */ /* 0x000fc600000000ff */
[----:B------:R-:W-:Y:S01]  /*3300*/  @P4 FMUL.FTZ R72, R73, R72 ;  /* 0x0000004849484220 */ /* 0x000fe20000410000 */
[----:B------:R-:W-:-:S04]  /*3310*/  PRMT R120, R123, 0x7610, R120 ;  /* 0x000076107b787816 */ /* 0x000fc80000000078 */
[----:B------:R-:W-:Y:S02]  /*3320*/  @P4 FSEL R124, R72, RZ, P5 ;  /* 0x000000ff487c4208 */ /* 0x000fe40002800000 */
[----:B------:R-:W-:Y:S01]  /*3330*/  ISETP.GT.AND P5, PT, R118, RZ, PT ;  /* 0x000000ff7600720c */ /* 0x000fe20003fa4270 */
[----:B------:R-:W0:Y:S01]  /*3340*/  @P4 LDC.64 R72, c[0x0][0x408] ;  /* 0x00010200ff484b82 */ /* 0x000e220000000a00 */
[----:B------:R-:W-:-:S04]  /*3350*/  @P4 F2FP.F16.F32.PACK_AB R124, RZ, R124 ;  /* 0x0000007cff7c423e */ /* 0x000fc800000000ff */
[----:B------:R-:W-:-:S07]  /*3360*/  @P4 PRMT R99, R124, 0x7610, R99 ;  /* 0x000076107c634816 */ /* 0x000fce0000000063 */
[-CC-:B------:R-:W-:Y:S01]  /*3370*/  @P5 FFMA.FTZ R126, R12, R79.reuse, R78.reuse ;  /* 0x0000004f0c7e5223 */ /* 0x180fe2000001004e */
[-CC-:B------:R-:W-:Y:S01]  /*3380*/  @P5 FFMA.FTZ R129, R9, R79.reuse, R78.reuse ;  /* 0x0000004f09815223 */ /* 0x180fe2000001004e */
[----:B------:R-:W-:Y:S02]  /*3390*/  @P5 FFMA.FTZ R130, R14, R79, R78 ;  /* 0x0000004f0e825223 */ /* 0x000fe4000001004e */
[----:B------:R-:W-:Y:S01]  /*33a0*/  @P5 FADD.FTZ R127, R11, -R126 ;  /* 0x8000007e0b7f5221 */ /* 0x000fe20000010000 */
[----:B------:R-:W-:Y:S02]  /*33b0*/  HADD2.F32 R126, -RZ, R113.H0_H0 ;  /* 0x20000071ff7e7230 */ /* 0x000fe40000004100 */
[----:B------:R-:W-:Y:S01]  /*33c0*/  @P5 FADD.FTZ R129, R10, -R129 ;  /* 0x800000810a815221 */ /* 0x000fe20000010000 */
[----:B------:R-:W-:Y:S01]  /*33d0*/  @P5 FADD.FTZ R130, R13, -R130 ;  /* 0x800000820d825221 */ /* 0x000fe20000010000 */
[----:B------:R-:W-:Y:S01]  /*33e0*/  @P5 FFMA.FTZ R125, R6, R127, R125 ;  /* 0x0000007f067d5223 */ /* 0x000fe2000001007d */
[----:B------:R-:W-:-:S02]  /*33f0*/  HADD2.F32 R127, -RZ, R128.H0_H0 ;  /* 0x20000080ff7f7230 */ /* 0x000fc40000004100 */
[C---:B------:R-:W-:Y:S01]  /*3400*/  @P5 FFMA.FTZ R126, R6.reuse, R129, R126 ;  /* 0x00000081067e5223 */ /* 0x040fe2000001007e */
[----:B0-----:R-:W-:Y:S01]  /*3410*/  @P4 FMUL.FTZ R73, R125, R73 ;  /* 0x000000497d494220 */ /* 0x001fe20000410000 */
[----:B------:R-:W-:Y:S01]  /*3420*/  F2FP.F16.F32.PACK_AB R125, RZ, R125 ;  /* 0x0000007dff7d723e */ /* 0x000fe200000000ff */
[----:B------:R-:W-:Y:S01]  /*3430*/  @P5 FFMA.FTZ R127, R6, R130, R127 ;  /* 0x00000082067f5223 */ /* 0x000fe2000001007f */
[----:B--2---:R-:W-:Y:S01]  /*3440*/  @P4 FMUL.FTZ R75, R126, R75 ;  /* 0x0000004b7e4b4220 */ /* 0x004fe20000410000 */
[----:B------:R-:W-:Y:S01]  /*3450*/  @P4 FMUL.FTZ R72, R73, R72 ;  /* 0x0000004849484220 */ /* 0x000fe20000410000 */
[----:B------:R-:W-:Y:S01]  /*3460*/  @P4 LOP3.LUT P5, RZ, R7, 0xff00, RZ, 0xc0, !PT ;  /* 0x0000ff0007ff4812 */ /* 0x000fe200078ac0ff */
[----:B-1----:R-:W-:Y:S01]  /*3470*/  @P4 FMUL.FTZ R77, R127, R77 ;  /* 0x0000004d7f4d4220 */ /* 0x002fe20000410000 */
[----:B------:R-:W-:Y:S01]  /*3480*/  @P4 FMUL.FTZ R74, R75, R74 ;  /* 0x0000004a4b4a4220 */ /* 0x000fe20000410000 */
[----:B------:R-:W-:Y:S02]  /*3490*/  F2FP.F16.F32.PACK_AB R126, RZ, R126 ;  /* 0x0000007eff7e723e */ /* 0x000fe400000000ff */
[----:B------:R-:W-:Y:S01]  /*34a0*/  @P4 FSEL R72, R72, RZ, P5 ;  /* 0x000000ff48484208 */ /* 0x000fe20002800000 */
[----:B------:R-:W-:Y:S01]  /*34b0*/  @P4 FMUL.FTZ R76, R77, R76 ;  /* 0x0000004c4d4c4220 */ /* 0x000fe20000410000 */
[----:B------:R-:W-:-:S02]  /*34c0*/  @P4 LOP3.LUT P5, RZ, R7, 0xff0000, RZ, 0xc0, !PT ;  /* 0x00ff000007ff4812 */ /* 0x000fc400078ac0ff */
[----:B------:R-:W-:Y:S02]  /*34d0*/  @P4 F2FP.F16.F32.PACK_AB R72, RZ, R72 ;  /* 0x00000048ff48423e */ /* 0x000fe400000000ff */
[----:B------:R-:W-:Y:S02]  /*34e0*/  @P4 FSEL R74, R74, RZ, P5 ;  /* 0x000000ff4a4a4208 */ /* 0x000fe40002800000 */
[----:B------:R-:W-:Y:S02]  /*34f0*/  @P4 ISETP.GE.U32.AND P5, PT, R7, 0x1000000, PT ;  /* 0x010000000700480c */ /* 0x000fe40003fa6070 */
[----:B------:R-:W-:Y:S02]  /*3500*/  @P4 F2FP.F16.F32.PACK_AB R74, RZ, R74 ;  /* 0x0000004aff4a423e */ /* 0x000fe400000000ff */
[----:B------:R-:W-:Y:S02]  /*3510*/  @P4 FSEL R76, R76, RZ, P5 ;  /* 0x000000ff4c4c4208 */ /* 0x000fe40002800000 */
[----:B------:R-:W-:-:S02]  /*3520*/  F2FP.F16.F32.PACK_AB R127, RZ, R127 ;  /* 0x0000007fff7f723e */ /* 0x000fc400000000ff */
[----:B------:R-:W-:Y:S02]  /*3530*/  @P4 F2FP.F16.F32.PACK_AB R76, RZ, R76 ;  /* 0x0000004cff4c423e */ /* 0x000fe400000000ff */
[----:B------:R-:W-:Y:S02]  /*3540*/  @P4 PRMT R100, R72, 0x7610, R100 ;  /* 0x0000761048644816 */ /* 0x000fe40000000064 */
[----:B------:R-:W-:Y:S02]  /*3550*/  @P4 PRMT R101, R74, 0x7610, R101 ;  /* 0x000076104a654816 */ /* 0x000fe40000000065 */
[----:B------:R-:W-:Y:S02]  /*3560*/  @P4 PRMT R114, R76, 0x7610, R114 ;  /* 0x000076104c724816 */ /* 0x000fe40000000072 */
[----:B------:R-:W-:Y:S02]  /*3570*/  PRMT R121, R125, 0x7610, R121 ;  /* 0x000076107d797816 */ /* 0x000fe40000000079 */
[----:B------:R-:W-:-:S02]  /*3580*/  PRMT R122, R126, 0x7610, R122 ;  /* 0x000076107e7a7816 */ /* 0x000fc4000000007a */
[----:B------:R-:W-:-:S07]  /*3590*/  PRMT R119, R127, 0x7610, R119 ;  /* 0x000076107f777816 */ /* 0x000fce0000000077 */
.L_x_1752:
        /* <DEDUP_REMOVED lines=11> */
.L_x_1754:
        /* <DEDUP_REMOVED lines=9> */
.L_x_1755:
[----:B------:R-:W-:Y:S01]  /*36e0*/  IADD3 R117, PT, PT, R117, 0x80, RZ ;  /* 0x0000008075757810 */ /* 0x000fe20007ffe0ff */
[----:B------:R-:W-:-:S07]  /*36f0*/  VIADD R116, R116, 0x80 ;  /* 0x0000008074747836 */ /* 0x000fce0000000000 */
.L_x_1746:
[----:B------:R-:W-:Y:S05]  /*3700*/  BSYNC.RECONVERGENT B0 ;  /* 0x0000000000007941 */ /* 0x000fea0003800200 */
.L_x_1745:
        /* <DEDUP_REMOVED lines=10> */
[----:B-----5:R-:W-:Y:S01]  /*37b0*/  HADD2.F32 R75, -RZ, R110.H0_H0 ;  /* 0x2000006eff4b7230 */ /* 0x020fe20000004100 */
[----:B------:R-:W-:Y:S01]  /*37c0*/  @P4 LOP3.LUT P6, RZ, R15, 0xff, RZ, 0xc0, !PT ;  /* 0x000000ff0fff4812 */ /* 0x000fe200078cc0ff */
[----:B------:R-:W-:-:S09]  /*37d0*/  HADD2.F32 R123, -RZ, R111.H0_H0 ;  /* 0x2000006fff7b7230 */ /* 0x000fd20000004100 */
[-CC-:B------:R-:W-:Y:S01]  /*37e0*/  @P5 FFMA.FTZ R77, R17, R79.reuse, R78.reuse ;  /* 0x0000004f114d5223 */ /* 0x180fe2000001004e */
[-CC-:B------:R-:W-:Y:S01]  /*37f0*/  @P5 FFMA.FTZ R76, R20, R79.reuse, R78.reuse ;  /* 0x0000004f144c5223 */ /* 0x180fe2000001004e */
[----:B------:R-:W-:Y:S02]  /*3800*/  @P5 FFMA.FTZ R125, R19, R79, R78 ;  /* 0x0000004f137d5223 */ /* 0x000fe4000001004e */
[----:B------:R-:W-:Y:S01]  /*3810*/  @P5 FADD.FTZ R77, R16, -R77 ;  /* 0x8000004d104d5221 */ /* 0x000fe20000010000 */
[----:B------:R-:W-:Y:S01]  /*3820*/  @P5 FADD.FTZ R76, R21, -R76 ;  /* 0x8000004c154c5221 */ /* 0x000fe20000010000 */
[----:B------:R-:W-:Y:S02]  /*3830*/  @P5 FADD.FTZ R125, R18, -R125 ;  /* 0x8000007d127d5221 */ /* 0x000fe40000010000 */
[----:B------:R-:W-:Y:S01]  /*3840*/  @P5 FFMA.FTZ R75, R6, R77, R75 ;  /* 0x0000004d064b5223 */ /* 0x000fe2000001004b */
[----:B------:R-:W-:Y:S01]  /*3850*/  SHF.R.U64 R77, R110, 0x10, R111 ;  /* 0x000000106e4d7819 */ /* 0x000fe2000000126f */
[----:B------:R-:W-:Y:S01]  /*3860*/  @P5 FFMA.FTZ R123, R6, R125, R123 ;  /* 0x0000007d067b5223 */ /* 0x000fe2000001007b */
[----:B------:R-:W-:Y:S01]  /*3870*/  @P5 FFMA.FTZ R125, R24, R79, R78 ;  /* 0x0000004f187d5223 */ /* 0x000fe2000001004e */
[----:B0-----:R-:W-:Y:S01]  /*3880*/  @P4 FMUL.FTZ R73, R75, R73 ;  /* 0x000000494b494220 */ /* 0x001fe20000410000 */
[----:B------:R-:W-:Y:S01]  /*3890*/  F2FP.F16.F32.PACK_AB R75, RZ, R75 ;  /* 0x0000004bff4b723e */ /* 0x000fe200000000ff */
[----:B------:R-:W-:-:S02]  /*38a0*/  HADD2.F32 R77, -RZ, R77.H0_H0 ;  /* 0x2000004dff4d7230 */ /* 0x000fc40000004100 */
[----:B------:R-:W-:Y:S01]  /*38b0*/  @P5 FADD.FTZ R125, R22, -R125 ;  /* 0x8000007d167d5221 */ /* 0x000fe20000010000 */
[----:B------:R-:W-:Y:S01]  /*38c0*/  @P4 FMUL.FTZ R72, R73, R72 ;  /* 0x0000004849484220 */ /* 0x000fe20000410000 */
[----:B------:R-:W-:Y:S01]  /*38d0*/  PRMT R120, R75, 0x7610, R120 ;  /* 0x000076104b787816 */ /* 0x000fe20000000078 */
[----:B------:R-:W-:-:S03]  /*38e0*/  @P5 FFMA.FTZ R77, R6, R76, R77 ;  /* 0x0000004c064d5223 */ /* 0x000fc6000001004d */
        /* <DEDUP_REMOVED lines=17> */
[----:B------:R-:W-:Y:S02]  /*3a00*/  SHF.R.U32.HI R73, RZ, 0x10, R111 ;  /* 0x00000010ff497819 */ /* 0x000fe4000001166f */
[----:B------:R-:W-:Y:S02]  /*3a10*/  PRMT R122, R123, 0x7610, R122 ;  /* 0x000076107b7a7816 */ /* 0x000fe4000000007a */
[----:B------:R-:W-:Y:S01]  /*3a20*/  @P4 FSEL R72, R72, RZ, P6 ;  /* 0x000000ff48484208 */ /* 0x000fe20003000000 */
[----:B------:R-:W-:-:S03]  /*3a30*/  HADD2.F32 R73, -RZ, R73.H0_H0 ;  /* 0x20000049ff497230 */ /* 0x000fc60000004100 */
[----:B------:R-:W-:Y:S02]  /*3a40*/  @P4 F2FP.F16.F32.PACK_AB R72, RZ, R72 ;  /* 0x00000048ff48423e */ /* 0x000fe400000000ff */
[----:B------:R-:W-:Y:S02]  /*3a50*/  @P5 FFMA.FTZ R73, R6, R125, R73 ;  /* 0x0000007d06495223 */ /* 0x000fe40000010049 */
[----:B------:R-:W-:-:S03]  /*3a60*/  @P4 PRMT R101, R72, 0x7610, R101 ;  /* 0x0000761048654816 */ /* 0x000fc60000000065 */
        /* <DEDUP_REMOVED lines=10> */
.L_x_1759:
[----:B------:R-:W-:Y:S01]  /*3b10*/  ISETP.GT.AND P5, PT, R118, RZ, PT ;  /* 0x000000ff7600720c */ /* 0x000fe20003fa4270 */
[----:B01----:R-:W0:Y:S01]  /*3b20*/  @P4 LDC.64 R72, c[0x0][0x408] ;  /* 0x00010200ff484b82 */ /* 0x003e220000000a00 */
        /* <DEDUP_REMOVED lines=46> */
.L_x_1758:
        /* <DEDUP_REMOVED lines=9> */
[----:B------:R-:W-:-:S03]  /*3ea0*/  FFMA.FTZ R77, R19, R79, R78 ;  /* 0x0000004f134d7223 */ /* 0x000fc6000001004e */
        /* <DEDUP_REMOVED lines=29> */
[----:B------:R-:W-:Y:S01]  /*4080*/  FFMA.FTZ R73, R24, R79, R78 ;  /* 0x0000004f18497223 */ /* 0x000fe2000001004e */
[----:B------:R-:W-:-:S03]  /*4090*/  PRMT R122, R76, 0x7610, R122 ;  /* 0x000076104c7a7816 */ /* 0x000fc6000000007a */
[----:B------:R-:W-:Y:S01]  /*40a0*/  @P4 FSEL R72, R72, RZ, P6 ;  /* 0x000000ff48484208 */ /* 0x000fe20003000000 */
[----:B------:R-:W-:-:S03]  /*40b0*/  FADD.FTZ R73, R22, -R73 ;  /* 0x8000004916497221 */ /* 0x000fc60000010000 */
[----:B------:R-:W-:Y:S01]  /*40c0*/  @P4 F2FP.F16.F32.PACK_AB R77, RZ, R72 ;  /* 0x00000048ff4d423e */ /* 0x000fe200000000ff */
[----:B------:R-:W-:-:S03]  /*40d0*/  FMUL.FTZ R72, R6, R73 ;  /* 0x0000004906487220 */ /* 0x000fc60000410000 */
[----:B------:R-:W-:Y:S02]  /*40e0*/  @P4 PRMT R101, R77, 0x7610, R101 ;  /* 0x000076104d654816 */ /* 0x000fe40000000065 */
[----:B------:R-:W-:-:S04]  /*40f0*/  FSEL R72, R72, RZ, P5 ;  /* 0x000000ff48487208 */ /* 0x000fc80002800000 */
        /* <DEDUP_REMOVED lines=10> */
.L_x_1761:
        /* <DEDUP_REMOVED lines=12> */
.L_x_1762:
        /* <DEDUP_REMOVED lines=12> */
.L_x_1763:
        /* <DEDUP_REMOVED lines=12> */
.L_x_1764:
        /* <DEDUP_REMOVED lines=11> */
[----:B------:R-:W-:-:S07]  /*4490*/  PRMT R114, R73, 0x7610, R114 ;  /* 0x0000761049727816 */ /* 0x000fce0000000072 */
.L_x_1760:
        /* <DEDUP_REMOVED lines=9> */
.L_x_1765:
        /* <DEDUP_REMOVED lines=9> */
.L_x_1766:
[----:B------:R-:W-:Y:S02]  /*45c0*/  IADD3 R117, PT, PT, R117, 0x80, RZ ;  /* 0x0000008075757810 */ /* 0x000fe40007ffe0ff */
[----:B------:R-:W-:-:S07]  /*45d0*/  IADD3 R116, PT, PT, R116, 0x80, RZ ;  /* 0x0000008074747810 */ /* 0x000fce0007ffe0ff */
.L_x_1757:
[----:B------:R-:W-:Y:S05]  /*45e0*/  BSYNC.RECONVERGENT B0 ;  /* 0x0000000000007941 */ /* 0x000fea0003800200 */
.L_x_1756:
        /* <DEDUP_REMOVED lines=10> */
[----:B-----5:R-:W-:Y:S01]  /*4690*/  HADD2.F32 R75, -RZ, R108.H0_H0 ;  /* 0x2000006cff4b7230 */ /* 0x020fe20000004100 */
[----:B------:R-:W-:Y:S01]  /*46a0*/  @P4 LOP3.LUT P6, RZ, R23, 0xff, RZ, 0xc0, !PT ;  /* 0x000000ff17ff4812 */ /* 0x000fe200078cc0ff */
[----:B------:R-:W-:-:S09]  /*46b0*/  HADD2.F32 R123, -RZ, R109.H0_H0 ;  /* 0x2000006dff7b7230 */ /* 0x000fd20000004100 */
        /* <DEDUP_REMOVED lines=12> */
[----:B------:R-:W-:Y:S01]  /*4780*/  F2FP.F16.F32.PACK_AB R75, RZ, R75 ;  /* 0x0000004bff4b723e */ /* 0x000fe200000000ff */
[----:B------:R-:W-:Y:S02]  /*4790*/  HADD2.F32 R77, -RZ, R77.H0_H0 ;  /* 0x2000004dff4d7230 */ /* 0x000fe40000004100 */
[----:B------:R-:W-:Y:S01]  /*47a0*/  @P4 FMUL.FTZ R72, R73, R72 ;  /* 0x0000004849484220 */ /* 0x000fe20000410000 */
[----:B------:R-:W-:Y:S02]  /*47b0*/  PRMT R120, R75, 0x7610, R120 ;  /* 0x000076104b787816 */ /* 0x000fe40000000078 */
[----:B------:R-:W-:Y:S02]  /*47c0*/  @P5 FFMA.FTZ R77, R6, R76, R77 ;  /* 0x0000004c064d5223 */ /* 0x000fe4000001004d */
[----:B------:R-:W-:Y:S02]  /*47d0*/  @P4 FSEL R74, R72, RZ, P6 ;  /* 0x000000ff484a4208 */ /* 0x000fe40003000000 */
[----:B------:R-:W0:Y:S01]  /*47e0*/  @P4 LDC.64 R72, c[0x0][0x408] ;  /* 0x00010200ff484b82 */ /* 0x000e220000000a00 */
[----:B------:R-:W-:-:S02]  /*47f0*/  @P4 LOP3.LUT P6, RZ, R23, 0xff00, RZ, 0xc0, !PT ;  /* 0x0000ff0017ff4812 */ /* 0x000fc400078cc0ff */
        /* <DEDUP_REMOVED lines=31> */
.L_x_1770:
[----:B------:R-:W-:Y:S01]  /*49f0*/  ISETP.GT.AND P5, PT, R118, RZ, PT ;  /* 0x000000ff7600720c */ /* 0x000fe20003fa4270 */
[----:B0123--:R-:W0:Y:S01]  /*4a00*/  @P4 LDC.64 R72, c[0x0][0x408] ;  /* 0x00010200ff484b82 */ /* 0x00fe220000000a00 */
        /* <DEDUP_REMOVED lines=46> */
.L_x_1769:
        /* <DEDUP_REMOVED lines=42> */
[----:B------:R-:W-:-:S04]  /*4f90*/  @P4 FSEL R72, R72, RZ, P6 ;  /* 0x000000ff48484208 */ /* 0x000fc80003000000 */
        /* <DEDUP_REMOVED lines=14> */
.L_x_1772:
        /* <DEDUP_REMOVED lines=12> */
.L_x_1773:
        /* <DEDUP_REMOVED lines=12> */
.L_x_1774:
        /* <DEDUP_REMOVED lines=12> */
.L_x_1775:
        /* <DEDUP_REMOVED lines=12> */
.L_x_1771:
        /* <DEDUP_REMOVED lines=9> */
.L_x_1776:
        /* <DEDUP_REMOVED lines=9> */
.L_x_1777:
[----:B------:R-:W-:Y:S02]  /*54a0*/  IADD3 R117, PT, PT, R117, 0x80, RZ ;  /* 0x0000008075757810 */ /* 0x000fe40007ffe0ff */
[----:B------:R-:W-:-:S07]  /*54b0*/  IADD3 R116, PT, PT, R116, 0x80, RZ ;  /* 0x0000008074747810 */ /* 0x000fce0007ffe0ff */
.L_x_1768:
[----:B------:R-:W-:Y:S05]  /*54c0*/  BSYNC.RECONVERGENT B0 ;  /* 0x0000000000007941 */ /* 0x000fea0003800200 */
.L_x_1767:
        /* <DEDUP_REMOVED lines=64> */
.L_x_1781:
[----:B------:R-:W-:Y:S01]  /*58d0*/  ISETP.GT.AND P5, PT, R118, RZ, PT ;  /* 0x000000ff7600720c */ /* 0x000fe20003fa4270 */
[----:B01234-:R-:W0:Y:S01]  /*58e0*/  @P4 LDC.64 R72, c[0x0][0x408] ;  /* 0x00010200ff484b82 */ /* 0x01fe220000000a00 */
        /* <DEDUP_REMOVED lines=46> */
.L_x_1780:
        /* <DEDUP_REMOVED lines=57> */
.L_x_1783:
        /* <DEDUP_REMOVED lines=12> */
.L_x_1784:
        /* <DEDUP_REMOVED lines=12> */
.L_x_1785:
        /* <DEDUP_REMOVED lines=12> */
.L_x_1786:
        /* <DEDUP_REMOVED lines=12> */
.L_x_1782:
        /* <DEDUP_REMOVED lines=9> */
.L_x_1787:
        /* <DEDUP_REMOVED lines=9> */
.L_x_1788:
[----:B------:R-:W-:Y:S01]  /*6380*/  IADD3 R117, PT, PT, R117, 0x80, RZ ;  /* 0x0000008075757810 */ /* 0x000fe20007ffe0ff */
[----:B------:R-:W-:-:S07]  /*6390*/  VIADD R116, R116, 0x80 ;  /* 0x0000008074747836 */ /* 0x000fce0000000000 */
.L_x_1779:
[----:B------:R-:W-:Y:S05]  /*63a0*/  BSYNC.RECONVERGENT B0 ;  /* 0x0000000000007941 */ /* 0x000fea0003800200 */
.L_x_1778:
        /* <DEDUP_REMOVED lines=65> */
.L_x_1792:
        /* <DEDUP_REMOVED lines=48> */
.L_x_1791:
        /* <DEDUP_REMOVED lines=57> */
.L_x_1794:
        /* <DEDUP_REMOVED lines=10> */
[----:B------:R-:W-:Y:S01]  /*6ef0*/  @P4 F2FP.F16.F32.PACK_AB R74, RZ, R72 ;  /* 0x00000048ff4a423e */ /* 0x000fe200000000ff */
        /* <DEDUP_REMOVED lines=10> */
[----:B------:R-:W-:-:S04]  /*6fa0*/  F2FP.F16.F32.PACK_AB R73, RZ, R73 ;  /* 0x00000049ff49723e */ /* 0x000fc800000000ff */
[----:B------:R-:W-:-:S07]  /*6fb0*/  PRMT R99, R73, 0x7610, R99 ;  /* 0x0000761049637816 */ /* 0x000fce0000000063 */
.L_x_1795:
        /* <DEDUP_REMOVED lines=12> */
.L_x_1796:
        /* <DEDUP_REMOVED lines=12> */
.L_x_1797:
[----:B------:R-:W-:-:S07]  /*7140*/  @P4 PRMT R114, R74, 0x7610, R114 ;  /* 0x000076104a724816 */ /* 0x000fce0000000072 */
.L_x_1793:
        /* <DEDUP_REMOVED lines=9> */
.L_x_1798:
        /* <DEDUP_REMOVED lines=9> */
.L_x_1790:
[----:B------:R-:W-:Y:S05]  /*7270*/  BSYNC.RECONVERGENT B0 ;  /* 0x0000000000007941 */ /* 0x000fea0003800200 */
.L_x_1789:
[----:B01234-:R-:W0:Y:S01]  /*7280*/  LDC.64 R72, c[0x0][0x380] ;  /* 0x0000e000ff487b82 */ /* 0x01fe220000000a00 */
[----:B------:R-:W-:Y:S01]  /*7290*/  UPLOP3.LUT UP1, UPT, UPT, UPT, UP1, 0x40, 0x4 ;  /* 0x000000000004789c */ /* 0x000fe20003f2e810 */
[----:B0-----:R-:W-:-:S04]  /*72a0*/  IADD3 R5, PT, PT, R5, R72, RZ ;  /* 0x0000004805057210 */ /* 0x001fc80007ffe0ff */
[----:B------:R-:W-:-:S13]  /*72b0*/  ISETP.GE.AND P4, PT, R5, R73, PT ;  /* 0x000000490500720c */ /* 0x000fda0003f86270 */
[----:B------:R-:W-:Y:S05]  /*72c0*/  @!P4 BRA `(.L_x_1799) ;  /* 0xffffff940020c947 */ /* 0x000fea000383ffff */
.L_x_1730:
[----:B------:R-:W0:Y:S01]  /*72d0*/  LDC.64 R4, c[0x0][0x440] ;  /* 0x00011000ff047b82 */ /* 0x000e220000000a00 */
[----:B------:R-:W-:Y:S01]  /*72e0*/  IMAD R3, R2, UR9, RZ ;  /* 0x0000000902037c24 */ /* 0x000fe2000f8e02ff */
[----:B------:R-:W-:-:S04]  /*72f0*/  ISETP.NE.AND P4, PT, R115, RZ, PT ;  /* 0x000000ff7300720c */ /* 0x000fc80003f85270 */
[----:B------:R-:W-:Y:S02]  /*7300*/  LEA.HI R21, R3, R0, RZ, 0x1e ;  /* 0x0000000003157211 */ /* 0x000fe400078ff0ff */
[----:B-----5:R-:W1:Y:S08]  /*7310*/  LDC.64 R6, c[0x0][0x448] ;  /* 0x00011200ff067b82 */ /* 0x020e700000000a00 */
        /* <DEDUP_REMOVED lines=34> */
.L_x_1800:
        /* <DEDUP_REMOVED lines=12> */
.L_x_10811:


//--------------------- .text._ZN10layer_norm22ln_bwd_finalize_kernelINS_22Kernel_traits_finalizeILj2560E6__halfS2_S2_S2_fjLb0ELj1024ELj4ENS_18Kernel_traits_baseILj2560ES2_S2_S2_S2_fjLj1024EEEEELb0ELb1EEEvNS_9BwdParamsE --------------------------
	.section	.text._ZN10layer_norm22ln_bwd_finalize_kernelINS_22Kernel_traits_finalizeILj2560E6__halfS2_S2_S2_fjLb0ELj1024ELj4ENS_18Kernel_traits_baseILj2560ES2_S2_S2_S2_fjLj1024EEEEELb0ELb1EEEvNS_9BwdParamsE,"ax",@progbits
	.align	128
        .global         _ZN10layer_norm22ln_bwd_finalize_kernelINS_22Kernel_traits_finalizeILj2560E6__halfS2_S2_S2_fjLb0ELj1024ELj4ENS_18Kernel_traits_baseILj2560ES2_S2_S2_S2_fjLj1024EEEEELb0ELb1EEEvNS_9BwdParamsE
        .type           _ZN10layer_norm22ln_bwd_finalize_kernelINS_22Kernel_traits_finalizeILj2560E6__halfS2_S2_S2_fjLb0ELj1024ELj4ENS_18Kernel_traits_baseILj2560ES2_S2_S2_S2_fjLj1024EEEEELb0ELb1EEEvNS_9BwdParamsE,@function
        .size           _ZN10layer_norm22ln_bwd_finalize_kernelINS_22Kernel_traits_finalizeILj2560E6__halfS2_S2_S2_fjLb0ELj1024ELj4ENS_18Kernel_traits_baseILj2560ES2_S2_S2_S2_fjLj1024EEEEELb0ELb1EEEvNS_9BwdParamsE,(.L_x_10812 - _ZN10layer_norm22ln_bwd_finalize_kernelINS_22Kernel_traits_finalizeILj2560E6__halfS2_S2_S2_fjLb0ELj1024ELj4ENS_18Kernel_traits_baseILj2560ES2_S2_S2_S2_fjLj1024EEEEELb0ELb1EEEvNS_9BwdParamsE)
        .other          _ZN10layer_norm22ln_bwd_finalize_kernelINS_22Kernel_traits_finalizeILj2560E6__halfS2_S2_S2_fjLb0ELj1024ELj4ENS_18Kernel_traits_baseILj2560ES2_S2_S2_S2_fjLj1024EEEEELb0ELb1EEEvNS_9BwdParamsE,@"STO_CUDA_ENTRY STV_DEFAULT"
_ZN10layer_norm22ln_bwd_finalize_kernelINS_22Kernel_traits_finalizeILj2560E6__halfS2_S2_S2_fjLb0ELj1024ELj4ENS_18Kernel_traits_baseILj2560ES2_S2_S2_S2_fjLj1024EEEEELb0ELb1EEEvNS_9BwdParamsE:
.text._ZN10layer_norm22ln_bwd_finalize_kernelINS_22Kernel_traits_finalizeILj2560E6__halfS2_S2_S2_fjLb0ELj1024ELj4ENS_18Kernel_traits_baseILj2560ES2_S2_S2_S2_fjLj1024EEEEELb0ELb1EEEvNS_9BwdParamsE:
        /* <DEDUP_REMOVED lines=77> */
.L_x_1805:
        /* <DEDUP_REMOVED lines=118> */
.L_x_1804:
[----:B------:R-:W-:Y:S05]  /*0c30*/  BSYNC.RECONVERGENT B1 ;  /* 0x0000000000017941 */ /* 0x000fea0003800200 */
.L_x_1803:
        /* <DEDUP_REMOVED lines=69> */
.L_x_1807:
[----:B------:R-:W-:Y:S05]  /*1090*/  BSYNC.RECONVERGENT B1 ;  /* 0x0000000000017941 */ /* 0x000fea0003800200 */
.L_x_1806:
        /* <DEDUP_REMOVED lines=38> */
.L_x_1809:
[----:B------:R-:W-:Y:S05]  /*1300*/  BSYNC.RECONVERGENT B1 ;  /* 0x0000000000017941 */ /* 0x000fea0003800200 */
.L_x_1808:
[----:B------:R-:W-:Y:S05]  /*1310*/  @!P1 BRA `(.L_x_1802) ;  /* 0x0000000000409947 */ /* 0x000fea0003800000 */
[----:B------:R-:W0:Y:S01]  /*1320*/  LDC R12, c[0x0][0x388] ;  /* 0x0000e200ff0c7b82 */ /* 0x000e220000000800 */
[----:B------:R-:W-:-:S07]  /*1330*/  IADD3 R0, PT, PT, -R0, RZ, RZ ;  /* 0x000000ff00007210 */ /* 0x000fce0007ffe1ff */
[----:B------:R-:W1:Y:S08]  /*1340*/  LDC.64 R8, c[0x0][0x440] ;  /* 0x00011000ff087b82 */ /* 0x000e700000000a00 */
[----:B------:R-:W2:Y:S01]  /*1350*/  LDC.64 R10, c[0x0][0x448] ;  /* 0x00011200ff0a7b82 */ /* 0x000ea20000000a00 */
[----:B0-----:R-:W-:-:S05]  /*1360*/  IMAD R2, R2, R12, R5 ;  /* 0x0000000c02027224 */ /* 0x001fca00078e0205 */
[----:B------:R-:W-:-:S07]  /*1370*/  IADD3 R13, PT, PT, R57, R2, RZ ;  /* 0x00000002390d7210 */ /* 0x000fce0007ffe0ff */
.L_x_1810:
        /* <DEDUP_REMOVED lines=10> */
.L_x_1802:
[----:B------:R-:W-:Y:S05]  /*1420*/  BSYNC.RECONVERGENT B0 ;  /* 0x0000000000007941 */ /* 0x000fea0003800200 */
.L_x_1801:
        /* <DEDUP_REMOVED lines=54> */
[----:B-1----:R-:W-:Y:S02]  /*1790*/  F2FP.F16.F32.PACK_AB R7, R7, R6 ;  /* 0x000000060707723e */ /* 0x002fe400000000ff */
[----:B--2---:R-:W-:-:S03]  /*17a0*/  F2FP.F16.F32.PACK_AB R9, R9, R8 ;  /* 0x000000080909723e */ /* 0x004fc600000000ff */
[----:B------:R-:W-:Y:S04]  /*17b0*/  STG.E desc[UR6][R2.64], R7 ;  /* 0x0000000702007986 */ /* 0x000fe8000c101906 */
[----:B------:R-:W-:Y:S01]  /*17c0*/  STG.E desc[UR6][R4.64], R9 ;  /* 0x0000000904007986 */ /* 0x000fe2000c101906 */
[----:B------:R-:W-:Y:S05]  /*17d0*/  EXIT ;  /* 0x000000000000794d */ /* 0x000fea0003800000 */
.L_x_1811:
        /* <DEDUP_REMOVED lines=10> */
.L_x_10812:


//--------------------- .text._ZN10layer_norm13ln_bwd_kernelINS_13Kernel_traitsI6__halfS2_S2_S2_fjLj2560ELj1ELj1ELj4ELj8ENS_18Kernel_traits_baseILj2560ES2_S2_S2_S2_fjLj128EEEEELb1ELb0ELb1ELb1EEEvNS_9BwdParamsE --------------------------
	.section	.text._ZN10layer_norm13ln_bwd_kernelINS_13Kernel_traitsI6__halfS2_S2_S2_fjLj2560ELj1ELj1ELj4ELj8ENS_18Kernel_traits_baseILj2560ES2_S2_S2_S2_fjLj128EEEEELb1ELb0ELb1ELb1EEEvNS_9BwdParamsE,"ax",@progbits
	.align	128
        .global         _ZN10layer_norm13ln_bwd_kernelINS_13Kernel_traitsI6__halfS2_S2_S2_fjLj2560ELj1ELj1ELj4ELj8ENS_18Kernel_traits_baseILj2560ES2_S2_S2_S2_fjLj128EEEEELb1ELb0ELb1ELb1EEEvNS_9BwdParamsE
        .type           _ZN10layer_norm13ln_bwd_kernelINS_13Kernel_traitsI6__halfS2_S2_S2_fjLj2560ELj1ELj1ELj4ELj8ENS_18Kernel_traits_baseILj2560ES2_S2_S2_S2_fjLj128EEEEELb1ELb0ELb1ELb1EEEvNS_9BwdParamsE,@function
        .size           _ZN10layer_norm13ln_bwd_kernelINS_13Kernel_traitsI6__halfS2_S2_S2_fjLj2560ELj1ELj1ELj4ELj8ENS_18Kernel_traits_baseILj2560ES2_S2_S2_S2_fjLj128EEEEELb1ELb0ELb1ELb1EEEvNS_9BwdParamsE,(.L_x_10813 - _ZN10layer_norm13ln_bwd_kernelINS_13Kernel_traitsI6__halfS2_S2_S2_fjLj2560ELj1ELj1ELj4ELj8ENS_18Kernel_traits_baseILj2560ES2_S2_S2_S2_fjLj128EEEEELb1ELb0ELb1ELb1EEEvNS_9BwdParamsE)
        .other          _ZN10layer_norm13ln_bwd_kernelINS_13Kernel_traitsI6__halfS2_S2_S2_fjLj2560ELj1ELj1ELj4ELj8ENS_18Kernel_traits_baseILj2560ES2_S2_S2_S2_fjLj128EEEEELb1ELb0ELb1ELb1EEEvNS_9BwdParamsE,@"STO_CUDA_ENTRY STV_DEFAULT"
_ZN10layer_norm13ln_bwd_kernelINS_13Kernel_traitsI6__halfS2_S2_S2_fjLj2560ELj1ELj1ELj4ELj8ENS_18Kernel_traits_baseILj2560ES2_S2_S2_S2_fjLj128EEEEELb1ELb0ELb1ELb1EEEvNS_9BwdParamsE:
.text._ZN10layer_norm13ln_bwd_kernelINS_13Kernel_traitsI6__halfS2_S2_S2_fjLj2560ELj1ELj1ELj4ELj8ENS_18Kernel_traits_baseILj2560ES2_S2_S2_S2_fjLj128EEEEELb1ELb0ELb1ELb1EEEvNS_9BwdParamsE:
        /* <DEDUP_REMOVED lines=28> */
[----:B------:R-:W1:Y:S01]  /*01c0*/  LDCU.U8 UR14, c[0x0][0x410] ;  /* 0x00008200ff0e77ac */ /* 0x000e620008000000 */
[----:B------:R-:W3:Y:S01]  /*01d0*/  LDCU UR18, c[0x0][0x388] ;  /* 0x00007100ff1277ac */ /* 0x000ee20008000800 */
[----:B------:R-:W4:Y:S01]  /*01e0*/  LDCU UR15, c[0x0][0x400] ;  /* 0x00008000ff0f77ac */ /* 0x000f220008000800 */
[----:B------:R-:W0:Y:S01]  /*01f0*/  LDCU.64 UR16, c[0x0][0x408] ;  /* 0x00008100ff1077ac */ /* 0x000e220008000a00 */
[----:B------:R-:W0:Y:S01]  /*0200*/  LDCU.64 UR6, c[0x0][0x438] ;  /* 0x00008700ff0677ac */ /* 0x000e220008000a00 */
[----:B------:R-:W0:Y:S02]  /*0210*/  LDCU.64 UR8, c[0x0][0x478] ;  /* 0x00008f00ff0877ac */ /* 0x000e240008000a00 */
[----:B0-----:R-:W-:-:S05]  /*0220*/  IMAD.WIDE.U32 R2, R0, 0x8, R2 ;  /* 0x0000000800027825 */ /* 0x001fca00078e0002 */
[----:B--2---:R-:W2:Y:S04]  /*0230*/  LDG.E.64 R106, desc[UR12][R2.64] ;  /* 0x0000000c026a7981 */ /* 0x004ea8000c1e1b00 */
[----:B------:R-:W5:Y:S04]  /*0240*/  LDG.E.64 R98, desc[UR12][R2.64+0x1000] ;  /* 0x0010000c02627981 */ /* 0x000f68000c1e1b00 */
[----:B------:R-:W3:Y:S04]  /*0250*/  LDG.E.64 R100, desc[UR12][R2.64+0xc00] ;  /* 0x000c000c02647981 */ /* 0x000ee8000c1e1b00 */
[----:B------:R-:W4:Y:S04]  /*0260*/  LDG.E.64 R102, desc[UR12][R2.64+0x800] ;  /* 0x0008000c02667981 */ /* 0x000f28000c1e1b00 */
[----:B------:R0:W4:Y:S01]  /*0270*/  LDG.E.64 R104, desc[UR12][R2.64+0x400] ;  /* 0x0004000c02687981 */ /* 0x000122000c1e1b00 */
[----:B------:R-:W-:Y:S01]  /*0280*/  HFMA2 R69, -RZ, RZ, 0, 0 ;  /* 0x00000000ff457431 */ /* 0x000fe200000001ff */
[----:B------:R-:W-:Y:S01]  /*0290*/  UPLOP3.LUT UP1, UPT, UPT, UPT, UPT, 0x40, 0x4 ;  /* 0x000000000004789c */ /* 0x000fe20003f2e870 */
[----:B--2---:R-:W-:-:S02]  /*02a0*/  SHF.R.U64 R131, R106, 0x10, R107 ;  /* 0x000000106a837819 */ /* 0x004fc4000000126b */
[----:B0-----:R-:W-:Y:S02]  /*02b0*/  SHF.R.U32.HI R2, RZ, 0x10, R107 ;  /* 0x00000010ff027819 */ /* 0x001fe4000001166b */
        /* <DEDUP_REMOVED lines=17> */
[----:B-1----:R-:W-:-:S07]  /*03d0*/  MOV R2, UR11 ;  /* 0x0000000b00027c02 */ /* 0x002fce0008000f00 */
.L_x_1863:
        /* <DEDUP_REMOVED lines=21> */
[----:B------:R-:W-:-:S04]  /*0530*/  LEA.HI R3, R6, R3, RZ, 0x2 ;  /* 0x0000000306037211 */ /* 0x000fc800078f10ff */
[----:B------:R-:W-:Y:S01]  /*0540*/  LEA.HI.SX32 R5, R3, R0, 0x1e ;  /* 0x0000000003057211 */ /* 0x000fe200078ff2ff */
[----:B------:R-:W-:-:S03]  /*0550*/  IMAD R3, R2, R28, RZ ;  /* 0x0000001c02037224 */ /* 0x000fc600078e02ff */
[C---:B------:R-:W-:Y:S01]  /*0560*/  IADD3 R23, PT, PT, R5.reuse, 0x80, RZ ;  /* 0x0000008005177810 */ /* 0x040fe20007ffe0ff */
[C---:B-1----:R-:W-:Y:S01]  /*0570*/  IMAD.WIDE.U32 R24, R5.reuse, 0x8, R12 ;  /* 0x0000000805187825 */ /* 0x042fe200078e000c */
[----:B------:R-:W-:Y:S02]  /*0580*/  SHF.R.S32.HI R6, RZ, 0x1f, R3 ;  /* 0x0000001fff067819 */ /* 0x000fe40000011403 */
[----:B------:R-:W-:Y:S01]  /*0590*/  IADD3 R21, PT, PT, R5, 0x100, RZ ;  /* 0x0000010005157810 */ /* 0x000fe20007ffe0ff */
[--C-:B------:R-:W-:Y:S01]  /*05a0*/  IMAD.WIDE.U32 R22, R23, 0x8, R12.reuse ;  /* 0x0000000817167825 */ /* 0x100fe200078e000c */
[----:B------:R-:W-:Y:S01]  /*05b0*/  LEA.HI R83, R6, R3, RZ, 0x2 ;  /* 0x0000000306537211 */ /* 0x000fe200078f10ff */
[----:B------:R-:W3:Y:S01]  /*05c0*/  LDG.E.64 R24, desc[UR12][R24.64] ;  /* 0x0000000c18187981 */ /* 0x000ee2000c1e1b00 */
[----:B------:R-:W-:Y:S01]  /*05d0*/  IADD3 R19, PT, PT, R5, 0x180, RZ ;  /* 0x0000018005137810 */ /* 0x000fe20007ffe0ff */
[--C-:B------:R-:W-:Y:S01]  /*05e0*/  IMAD.WIDE.U32 R20, R21, 0x8, R12.reuse ;  /* 0x0000000815147825 */ /* 0x100fe200078e000c */
[----:B------:R-:W-:Y:S01]  /*05f0*/  IADD3 R3, PT, PT, R5, 0x200, RZ ;  /* 0x0000020005037810 */ /* 0x000fe20007ffe0ff */
[----:B------:R-:W4:Y:S01]  /*0600*/  LDG.E.64 R22, desc[UR12][R22.64] ;  /* 0x0000000c16167981 */ /* 0x000f22000c1e1b00 */
[----:B------:R-:W-:Y:S01]  /*0610*/  LEA.HI.SX32 R83, R83, R0, 0x1e ;  /* 0x0000000053537211 */ /* 0x000fe200078ff2ff */
[----:B------:R-:W-:-:S02]  /*0620*/  IMAD.WIDE.U32 R18, R19, 0x8, R12 ;  /* 0x0000000813127825 */ /* 0x000fc400078e000c */
[----:B------:R-:W4:Y:S01]  /*0630*/  LDG.E.64 R20, desc[UR12][R20.64] ;  /* 0x0000000c14147981 */ /* 0x000f22000c1e1b00 */
[----:B------:R-:W-:Y:S01]  /*0640*/  IADD3 R119, PT, PT, R83, 0x100, RZ ;  /* 0x0000010053777810 */ /* 0x000fe20007ffe0ff */
[----:B------:R-:W-:Y:S01]  /*0650*/  IMAD.WIDE.U32 R12, R3, 0x8, R12 ;  /* 0x00000008030c7825 */ /* 0x000fe200078e000c */
[C---:B------:R-:W-:Y:S01]  /*0660*/  IADD3 R133, PT, PT, R83.reuse, 0x80, RZ ;  /* 0x0000008053857810 */ /* 0x040fe20007ffe0ff */
[----:B------:R-:W4:Y:S02]  /*0670*/  LDG.E R3, desc[UR12][R72.64] ;  /* 0x0000000c48037981 */ /* 0x000f24000c1e1900 */
[C-C-:B--2---:R-:W-:Y:S01]  /*0680*/  IMAD.WIDE.U32 R10, R83.reuse, 0x8, R14.reuse ;  /* 0x00000008530a7825 */ /* 0x144fe200078e000e */
[C---:B------:R-:W-:Y:S01]  /*0690*/  IADD3 R91, PT, PT, R83.reuse, 0x180, RZ ;  /* 0x00000180535b7810 */ /* 0x040fe20007ffe0ff */
[----:B------:R-:W2:Y:S01]  /*06a0*/  LDG.E.64 R12, desc[UR12][R12.64] ;  /* 0x0000000c0c0c7981 */ /* 0x000ea2000c1e1b00 */
[----:B------:R-:W-:Y:S01]  /*06b0*/  IADD3 R89, PT, PT, R83, 0x200, RZ ;  /* 0x0000020053597810 */ /* 0x000fe20007ffe0ff */
[----:B------:R-:W-:-:S02]  /*06c0*/  IMAD.WIDE.U32 R8, R119, 0x8, R14 ;  /* 0x0000000877087825 */ /* 0x000fc400078e000e */
[----:B------:R-:W2:Y:S02]  /*06d0*/  LDG.E.64 R10, desc[UR12][R10.64] ;  /* 0x0000000c0a0a7981 */ /* 0x000ea4000c1e1b00 */
[--C-:B------:R-:W-:Y:S02]  /*06e0*/  IMAD.WIDE.U32 R6, R133, 0x8, R14.reuse ;  /* 0x0000000885067825 */ /* 0x100fe400078e000e */
[----:B------:R-:W2:Y:S02]  /*06f0*/  LDG.E.64 R8, desc[UR12][R8.64] ;  /* 0x0000000c08087981 */ /* 0x000ea4000c1e1b00 */
[--C-:B------:R-:W-:Y:S02]  /*0700*/  IMAD.WIDE.U32 R26, R91, 0x8, R14.reuse ;  /* 0x000000085b1a7825 */ /* 0x100fe400078e000e */
[----:B------:R-:W2:Y:S02]  /*0710*/  LDG.E.64 R6, desc[UR12][R6.64] ;  /* 0x0000000c06067981 */ /* 0x000ea4000c1e1b00 */
[----:B------:R-:W-:-:S02]  /*0720*/  IMAD.WIDE.U32 R16, R89, 0x8, R14 ;  /* 0x0000000859107825 */ /* 0x000fc400078e000e */
[----:B------:R1:W2:Y:S04]  /*0730*/  LDG.E.64 R14, desc[UR12][R26.64] ;  /* 0x0000000c1a0e7981 */ /* 0x0002a8000c1e1b00 */
[----:B------:R-:W2:Y:S04]  /*0740*/  LDG.E.64 R16, desc[UR12][R16.64] ;  /* 0x0000000c10107981 */ /* 0x000ea8000c1e1b00 */
[----:B------:R-:W2:Y:S01]  /*0750*/  LDG.E.64 R18, desc[UR12][R18.64] ;  /* 0x0000000c12127981 */ /* 0x000ea2000c1e1b00 */
[----:B------:R-:W-:Y:S02]  /*0760*/  MOV R130, UR7 ;  /* 0x0000000700827c02 */ /* 0x000fe40008000f00 */
[----:B------:R-:W-:-:S02]  /*0770*/  ISETP.NE.U32.AND P0, PT, RZ, UR6, PT ;  /* 0x00000006ff007c0c */ /* 0x000fc4000bf05070 */
[----:B------:R-:W-:Y:S02]  /*0780*/  @P1 IADD3 R5, PT, PT, R97, -0x1, RZ ;  /* 0xffffffff61051810 */ /* 0x000fe40007ffe0ff */
[----:B------:R-:W-:-:S03]  /*0790*/  ISETP.NE.AND.EX P0, PT, R130, RZ, PT, P0 ;  /* 0x000000ff8200720c */ /* 0x000fc60003f05300 */
[----:B------:R-:W-:-:S05]  /*07a0*/  @P1 IMAD R5, R5, R28, RZ ;  /* 0x0000001c05051224 */ /* 0x000fca00078e02ff */
[----:B-1----:R-:W-:-:S04]  /*07b0*/  @P1 SHF.R.S32.HI R26, RZ, 0x1f, R5 ;  /* 0x0000001fff1a1819 */ /* 0x002fc80000011405 */
[----:B------:R-:W-:Y:S01]  /*07c0*/  @P1 LEA.HI R5, R26, R5, RZ, 0x2 ;  /* 0x000000051a051211 */ /* 0x000fe200078f10ff */
[----:B------:R-:W1:Y:S08]  /*07d0*/  @P0 LDC.64 R74, c[0x0][0x438] ;  /* 0x00010e00ff4a0b82 */ /* 0x000e700000000a00 */
[----:B------:R-:W0:Y:S08]  /*07e0*/  @P0 LDC.64 R72, c[0x0][0x438] ;  /* 0x00010e00ff480b82 */ /* 0x000e300000000a00 */
[----:B------:R-:W0:Y:S08]  /*07f0*/  @P0 LDC.64 R26, c[0x0][0x438] ;  /* 0x00010e00ff1a0b82 */ /* 0x000e300000000a00 */
[----:B------:R-:W0:Y:S08]  /*0800*/  @P0 LDC.64 R30, c[0x0][0x438] ;  /* 0x00010e00ff1e0b82 */ /* 0x000e300000000a00 */
[----:B------:R-:W0:Y:S01]  /*0810*/  @P0 LDC.64 R28, c[0x0][0x438] ;  /* 0x00010e00ff1c0b82 */ /* 0x000e220000000a00 */
[----:B------:R-:W-:-:S02]  /*0820*/  MOV R85, RZ ;  /* 0x000000ff00557202 */ /* 0x000fc40000000f00 */
[----:B------:R-:W-:Y:S01]  /*0830*/  @P1 LEA.HI.SX32 R85, R5, R0, 0x1e ;  /* 0x0000000005551211 */ /* 0x000fe200078ff2ff */
[----:B-1----:R-:W-:-:S03]  /*0840*/  @P0 IMAD.WIDE.U32 R74, R83, 0x8, R74 ;  /* 0x00000008534a0825 */ /* 0x002fc600078e004a */
[C---:B------:R-:W-:Y:S02]  /*0850*/  IADD3 R87, PT, PT, R85.reuse, 0x80, RZ ;  /* 0x0000008055577810 */ /* 0x040fe40007ffe0ff */
[----:B------:R-:W-:Y:S01]  /*0860*/  IADD3 R81, PT, PT, R85, 0x100, RZ ;  /* 0x0000010055517810 */ /* 0x000fe20007ffe0ff */
[----:B0-----:R-:W-:Y:S01]  /*0870*/  @P0 IMAD.WIDE.U32 R72, R119, 0x8, R72 ;  /* 0x0000000877480825 */ /* 0x001fe200078e0048 */
[C---:B------:R-:W-:Y:S01]  /*0880*/  IADD3 R77, PT, PT, R85.reuse, 0x180, RZ ;  /* 0x00000180554d7810 */ /* 0x040fe20007ffe0ff */
[----:B------:R-:W5:Y:S01]  /*0890*/  @P0 LDG.E.64 R108, desc[UR12][R74.64] ;  /* 0x0000000c4a6c0981 */ /* 0x000f62000c1e1b00 */
[----:B------:R-:W-:Y:S01]  /*08a0*/  IADD3 R5, PT, PT, R85, 0x200, RZ ;  /* 0x0000020055057810 */ /* 0x000fe20007ffe0ff */
[----:B------:R-:W-:Y:S02]  /*08b0*/  @P0 IMAD.WIDE.U32 R132, R133, 0x8, R26 ;  /* 0x0000000885840825 */ /* 0x000fe400078e001a */
[----:B------:R-:W5:Y:S02]  /*08c0*/  @P0 LDG.E.64 R112, desc[UR12][R72.64] ;  /* 0x0000000c48700981 */ /* 0x000f64000c1e1b00 */
[----:B------:R-:W-:-:S02]  /*08d0*/  @P0 IMAD.WIDE.U32 R90, R91, 0x8, R30 ;  /* 0x000000085b5a0825 */ /* 0x000fc400078e001e */
[----:B------:R-:W5:Y:S02]  /*08e0*/  @P0 LDG.E.64 R110, desc[UR12][R132.64] ;  /* 0x0000000c846e0981 */ /* 0x000f64000c1e1b00 */
[----:B------:R-:W-:Y:S02]  /*08f0*/  IMAD.WIDE.U32 R84, R85, 0x4, R78 ;  /* 0x0000000455547825 */ /* 0x000fe400078e004e */
[----:B------:R-:W5:Y:S02]  /*0900*/  @P0 LDG.E.64 R114, desc[UR12][R90.64] ;  /* 0x0000000c5a720981 */ /* 0x000f64000c1e1b00 */
[----:B------:R-:W-:Y:S02]  /*0910*/  @P0 IMAD.WIDE.U32 R88, R89, 0x8, R28 ;  /* 0x0000000859580825 */ /* 0x000fe400078e001c */
[----:B------:R-:W5:Y:S02]  /*0920*/  LDG.E R129, desc[UR12][R84.64] ;  /* 0x0000000c54817981 */ /* 0x000f64000c1e1900 */
[----:B------:R-:W-:-:S02]  /*0930*/  IMAD.WIDE.U32 R86, R87, 0x4, R78 ;  /* 0x0000000457567825 */ /* 0x000fc400078e004e */
[----:B------:R-:W5:Y:S02]  /*0940*/  @P0 LDG.E.64 R116, desc[UR12][R88.64] ;  /* 0x0000000c58740981 */ /* 0x000f64000c1e1b00 */
[----:B------:R-:W-:-:S04]  /*0950*/  IMAD.WIDE.U32 R80, R81, 0x4, R78 ;  /* 0x0000000451507825 */ /* 0x000fc800078e004e */
[--C-:B------:R-:W-:Y:S01]  /*0960*/  IMAD.WIDE.U32 R76, R77, 0x4, R78.reuse ;  /* 0x000000044d4c7825 */ /* 0x100fe200078e004e */
[----:B------:R-:W-:Y:S01]  /*0970*/  ISETP.NE.AND P0, PT, RZ, UR14, PT ;  /* 0x0000000eff007c0c */ /* 0x000fe2000bf05270 */
[----:B------:R-:W5:Y:S02]  /*0980*/  LDG.E R123, desc[UR12][R80.64] ;  /* 0x0000000c507b7981 */ /* 0x000f64000c1e1900 */
[----:B------:R-:W-:Y:S02]  /*0990*/  IMAD.WIDE.U32 R78, R5, 0x4, R78 ;  /* 0x00000004054e7825 */ /* 0x000fe400078e004e */
[----:B------:R-:W5:Y:S04]  /*09a0*/  LDG.E R124, desc[UR12][R86.64] ;  /* 0x0000000c567c7981 */ /* 0x000f68000c1e1900 */
[----:B------:R3:W5:Y:S04]  /*09b0*/  LDG.E R5, desc[UR12][R78.64] ;  /* 0x0000000c4e057981 */ /* 0x000768000c1e1900 */
[----:B------:R0:W5:Y:S01]  /*09c0*/  LDG.E R122, desc[UR12][R76.64] ;  /* 0x0000000c4c7a7981 */ /* 0x000162000c1e1900 */
[----:B---3--:R-:W-:-:S02]  /*09d0*/  MOV R79, R24 ;  /* 0x00000018004f7202 */ /* 0x008fc40000000f00 */
[--C-:B------:R-:W-:Y:S02]  /*09e0*/  SHF.R.U64 R80, R24, 0x10, R25.reuse ;  /* 0x0000001018507819 */ /* 0x100fe40000001219 */
[----:B------:R-:W-:Y:S02]  /*09f0*/  MOV R82, R25 ;  /* 0x0000001900527202 */ /* 0x000fe40000000f00 */
[----:B------:R-:W-:Y:S02]  /*0a00*/  SHF.R.U32.HI R78, RZ, 0x10, R25 ;  /* 0x00000010ff4e7819 */ /* 0x000fe40000011619 */
[----:B----4-:R-:W-:Y:S02]  /*0a10*/  MOV R31, R22 ;  /* 0x00000016001f7202 */ /* 0x010fe40000000f00 */
[----:B------:R-:W-:Y:S02]  /*0a20*/  SHF.R.U64 R26, R22, 0x10, R23 ;  /* 0x00000010161a7819 */ /* 0x000fe40000001217 */
[----:B--2---:R-:W-:-:S02]  /*0a30*/  MOV R74, R12 ;  /* 0x0000000c004a7202 */ /* 0x004fc40000000f00 */
[----:B------:R-:W-:Y:S02]  /*0a40*/  SHF.R.U64 R72, R12, 0x10, R13 ;  /* 0x000000100c487819 */ /* 0x000fe4000000120d */
[--C-:B------:R-:W-:Y:S02]  /*0a50*/  SHF.R.U32.HI R12, RZ, 0x10, R11.reuse ;  /* 0x00000010ff0c7819 */ /* 0x100fe4000001160b */
[----:B------:R-:W-:Y:S01]  /*0a60*/  SHF.R.U64 R84, R10, 0x10, R11 ;  /* 0x000000100a547819 */ /* 0x000fe2000000120b */
[----:B------:R-:W-:Y:S01]  /*0a70*/  HADD2.F32 R11, -RZ, R11.H0_H0 ;  /* 0x2000000bff0b7230 */ /* 0x000fe20000004100 */
[--C-:B------:R-:W-:Y:S01]  /*0a80*/  SHF.R.U64 R24, R20, 0x10, R21.reuse ;  /* 0x0000001014187819 */ /* 0x100fe20000001215 */
[----:B------:R-:W-:Y:S01]  /*0a90*/  HADD2.F32 R10, -RZ, R10.H0_H0 ;  /* 0x2000000aff0a7230 */ /* 0x000fe20000004100 */
[----:B------:R-:W-:Y:S01]  /*0aa0*/  MOV R22, R21 ;  /* 0x0000001500167202 */ /* 0x000fe20000000f00 */
[----:B------:R-:W-:Y:S01]  /*0ab0*/  HADD2.F32 R12, -RZ, R12.H0_H0 ;  /* 0x2000000cff0c7230 */ /* 0x000fe20000004100 */
[----:B------:R-:W-:Y:S01]  /*0ac0*/  SHF.R.U32.HI R25, RZ, 0x10, R21 ;  /* 0x00000010ff197819 */ /* 0x000fe20000011615 */
[----:B------:R-:W-:Y:S01]  /*0ad0*/  HADD2.F32 R21, -RZ, R8.H0_H0 ;  /* 0x20000008ff157230 */ /* 0x000fe20000004100 */
[----:B------:R-:W-:-:S02]  /*0ae0*/  FSEL R86, R3, RZ, !P0 ;  /* 0x000000ff03567208 */ /* 0x000fc40004000000 */
[----:B------:R-:W-:Y:S01]  /*0af0*/  MOV R29, R23 ;  /* 0x00000017001d7202 */ /* 0x000fe20000000f00 */
[----:B------:R-:W-:Y:S01]  /*0b00*/  HADD2.F32 R119, -RZ, R14.H0_H0 ;  /* 0x2000000eff777230 */ /* 0x000fe20000004100 */
[----:B------:R-:W-:Y:S02]  /*0b10*/  SHF.R.U32.HI R28, RZ, 0x10, R23 ;  /* 0x00000010ff1c7819 */ /* 0x000fe40000011617 */
[----:B------:R-:W-:Y:S01]  /*0b20*/  SHF.R.U64 R137, R8, 0x10, R9 ;  /* 0x0000001008897819 */ /* 0x000fe20000001209 */
[----:B------:R-:W-:Y:S01]  /*0b30*/  HADD2.F32 R8, -RZ, R84.H0_H0 ;  /* 0x20000054ff087230 */ /* 0x000fe20000004100 */
[----:B------:R-:W-:Y:S02]  /*0b40*/  MOV R23, R20 ;  /* 0x0000001400177202 */ /* 0x000fe40000000f00 */
[----:B------:R-:W-:Y:S01]  /*0b50*/  SHF.R.U64 R83, R14, 0x10, R15 ;  /* 0x000000100e537819 */ /* 0x000fe2000000120f */
[----:B------:R-:W-:Y:S01]  /*0b60*/  HADD2.F32 R89, -RZ, R17.H0_H0 ;  /* 0x20000011ff597230 */ /* 0x000fe20000004100 */
[----:B------:R-:W-:-:S02]  /*0b70*/  SHF.R.U64 R20, R6, 0x10, R7 ;  /* 0x0000001006147819 */ /* 0x000fc40000001207 */
[----:B------:R-:W-:Y:S02]  /*0b80*/  SHF.R.U32.HI R14, RZ, 0x10, R17 ;  /* 0x00000010ff0e7819 */ /* 0x000fe40000011611 */
[----:B------:R-:W-:Y:S02]  /*0b90*/  MOV R27, R18 ;  /* 0x00000012001b7202 */ /* 0x000fe40000000f00 */
[----:B0-----:R-:W-:Y:S01]  /*0ba0*/  SHF.R.U64 R76, R18, 0x10, R19 ;  /* 0x00000010124c7819 */ /* 0x001fe20000001213 */
[----:B------:R-:W-:Y:S01]  /*0bb0*/  HADD2.F32 R18, -RZ, R7.H0_H0 ;  /* 0x20000007ff127230 */ /* 0x000fe20000004100 */
[----:B------:R-:W-:Y:S01]  /*0bc0*/  SHF.R.U64 R91, R16, 0x10, R17 ;  /* 0x00000010105b7819 */ /* 0x000fe20000001211 */
[C---:B------:R-:W-:Y:S01]  /*0bd0*/  FADD.FTZ R17, -R86.reuse, R11 ;  /* 0x0000000b56117221 */ /* 0x040fe20000010100 */
[----:B------:R-:W-:Y:S01]  /*0be0*/  MOV R30, R19 ;  /* 0x00000013001e7202 */ /* 0x000fe20000000f00 */
[----:B------:R-:W-:Y:S01]  /*0bf0*/  HADD2.F32 R135, -RZ, R9.H0_H0 ;  /* 0x20000009ff877230 */ /* 0x000fe20000004100 */
[----:B------:R-:W-:Y:S01]  /*0c00*/  SHF.R.U32.HI R77, RZ, 0x10, R19 ;  /* 0x00000010ff4d7819 */ /* 0x000fe20000011613 */
[C---:B------:R-:W-:Y:S01]  /*0c10*/  FADD.FTZ R3, -R86.reuse, R10 ;  /* 0x0000000a56037221 */ /* 0x040fe20000010100 */
[----:B------:R-:W-:Y:S01]  /*0c20*/  SHF.R.U32.HI R19, RZ, 0x10, R7 ;  /* 0x00000010ff137819 */ /* 0x000fe20000011607 */
[C---:B------:R-:W-:Y:S01]  /*0c30*/  FADD.FTZ R11, -R86.reuse, R12 ;  /* 0x0000000c560b7221 */ /* 0x040fe20000010100 */
[----:B------:R-:W-:Y:S01]  /*0c40*/  SHF.R.U32.HI R133, RZ, 0x10, R9 ;  /* 0x00000010ff857819 */ /* 0x000fe20000011609 */
[----:B------:R-:W-:Y:S01]  /*0c50*/  HADD2.F32 R7, -RZ, R79.H0_H0 ;  /* 0x2000004fff077230 */ /* 0x000fe20000004100 */
[----:B------:R-:W-:Y:S01]  /*0c60*/  MOV R75, R13 ;  /* 0x0000000d004b7202 */ /* 0x000fe20000000f00 */
[----:B------:R-:W-:Y:S01]  /*0c70*/  FADD.FTZ R9, -R86, R8 ;  /* 0x0000000856097221 */ /* 0x000fe20000010100 */
[----:B------:R-:W-:Y:S01]  /*0c80*/  SHF.R.U32.HI R73, RZ, 0x10, R13 ;  /* 0x00000010ff497819 */ /* 0x000fe2000001160d */
[----:B------:R-:W-:-:S02]  /*0c90*/  HADD2.F32 R12, -RZ, R131.H0_H0 ;  /* 0x20000083ff0c7230 */ /* 0x000fc40000004100 */
[----:B------:R-:W-:Y:S01]  /*0ca0*/  HADD2.F32 R80, -RZ, R80.H0_H0 ;  /* 0x20000050ff507230 */ /* 0x000fe20000004100 */
[----:B------:R-:W-:Y:S01]  /*0cb0*/  SHF.R.U32.HI R85, RZ, 0x10, R15 ;  /* 0x00000010ff557819 */ /* 0x000fe2000001160f */
[----:B------:R-:W-:Y:S02]  /*0cc0*/  HADD2.F32 R13, -RZ, R6.H0_H0 ;  /* 0x20000006ff0d7230 */ /* 0x000fe40000004100 */
[----:B------:R-:W-:Y:S02]  /*0cd0*/  HADD2.F32 R8, -RZ, R20.H0_H0 ;  /* 0x20000014ff087230 */ /* 0x000fe40000004100 */
[----:B------:R-:W-:Y:S02]  /*0ce0*/  HADD2.F32 R79, -RZ, R14.H0_H0 ;  /* 0x2000000eff4f7230 */ /* 0x000fe40000004100 */
[----:B------:R-:W-:Y:S01]  /*0cf0*/  FMUL.FTZ R3, R4, R3 ;  /* 0x0000000304037220 */ /* 0x000fe20000410000 */
[----:B------:R-:W-:Y:S02]  /*0d00*/  HADD2.F32 R81, -RZ, R15.H0_H0 ;  /* 0x2000000fff517230 */ /* 0x000fe40000004100 */
[----:B------:R-:W-:Y:S01]  /*0d10*/  FADD.FTZ R15, -R86, R18 ;  /* 0x00000012560f7221 */ /* 0x000fe20000010100 */
[----:B------:R-:W-:-:S02]  /*0d20*/  HADD2.F32 R87, -RZ, R16.H0_H0 ;  /* 0x20000010ff577230 */ /* 0x000fc40000004100 */
[----:B------:R-:W-:Y:S02]  /*0d30*/  HADD2.F32 R6, -RZ, R106.H0_H0 ;  /* 0x2000006aff067230 */ /* 0x000fe40000004100 */
[----:B------:R-:W-:Y:S02]  /*0d40*/  HADD2.F32 R14, -RZ, R131.H1_H1 ;  /* 0x30000083ff0e7230 */ /* 0x000fe40000004100 */
[----:B------:R-:W-:Y:S02]  /*0d50*/  HADD2.F32 R78, -RZ, R78.H0_H0 ;  /* 0x2000004eff4e7230 */ /* 0x000fe40000004100 */
[----:B------:R-:W-:Y:S01]  /*0d60*/  FMUL.FTZ R10, R4, R9 ;  /* 0x00000009040a7220 */ /* 0x000fe20000410000 */
[----:B------:R-:W-:Y:S02]  /*0d70*/  HADD2.F32 R16, -RZ, R104.H0_H0 ;  /* 0x20000068ff107230 */ /* 0x000fe40000004100 */
[----:B------:R-:W-:Y:S02]  /*0d80*/  HADD2.F32 R31, -RZ, R31.H0_H0 ;  /* 0x2000001fff1f7230 */ /* 0x000fe40000004100 */
[----:B------:R-:W-:Y:S01]  /*0d90*/  FMUL.FTZ R9, R12, R80 ;  /* 0x000000500c097220 */ /* 0x000fe20000410000 */
[----:B------:R-:W-:-:S02]  /*0da0*/  HADD2.F32 R18, -RZ, R105.H0_H0 ;  /* 0x20000069ff127230 */ /* 0x000fc40000004100 */
[----:B------:R-:W-:Y:S02]  /*0db0*/  HADD2.F32 R29, -RZ, R29.H0_H0 ;  /* 0x2000001dff1d7230 */ /* 0x000fe40000004100 */
[----:B------:R-:W-:Y:S01]  /*0dc0*/  FADD.FTZ R141, -R86, R8 ;  /* 0x00000008568d7221 */ /* 0x000fe20000010100 */
[----:B------:R-:W-:Y:S01]  /*0dd0*/  FMUL.FTZ R12, R4, R11 ;  /* 0x0000000b040c7220 */ /* 0x000fe20000410000 */
[-C--:B------:R-:W-:Y:S01]  /*0de0*/  FMUL.FTZ R6, R6, R7.reuse ;  /* 0x0000000706067220 */ /* 0x080fe20000410000 */
[----:B------:R-:W-:Y:S01]  /*0df0*/  FADD.FTZ R52, R52, R7 ;  /* 0x0000000734347221 */ /* 0x000fe20000010000 */
[----:B------:R-:W-:Y:S01]  /*0e00*/  FFMA.FTZ R32, R3, R7, R32 ;  /* 0x0000000703207223 */ /* 0x000fe20000010020 */
[----:B------:R-:W-:Y:S01]  /*0e10*/  FMUL.FTZ R11, R14, R78 ;  /* 0x0000004e0e0b7220 */ /* 0x000fe20000410000 */
[----:B------:R-:W-:Y:S02]  /*0e20*/  HADD2.F32 R19, -RZ, R19.H0_H0 ;  /* 0x20000013ff137230 */ /* 0x000fe40000004100 */
[----:B------:R-:W-:Y:S01]  /*0e30*/  FMUL.FTZ R7, R4, R17 ;  /* 0x0000001104077220 */ /* 0x000fe20000410000 */
[----:B------:R-:W-:Y:S01]  /*0e40*/  FMUL.FTZ R14, R16, R31 ;  /* 0x0000001f100e7220 */ /* 0x000fe20000410000 */
[----:B------:R-:W-:-:S02]  /*0e50*/  HADD2.F32 R17, -RZ, R127.H1_H1 ;  /* 0x3000007fff117230 */ /* 0x000fc40000004100 */
[----:B------:R-:W-:Y:S01]  /*0e60*/  FMUL.FTZ R16, R18, R29 ;  /* 0x0000001d12107220 */ /* 0x000fe20000410000 */
[----:B------:R-:W-:Y:S02]  /*0e70*/  HADD2.F32 R26, -RZ, R26.H0_H0 ;  /* 0x2000001aff1a7230 */ /* 0x000fe40000004100 */
[----:B------:R-:W-:Y:S01]  /*0e80*/  FMUL.FTZ R18, R4, R141 ;  /* 0x0000008d04127220 */ /* 0x000fe20000410000 */
[----:B------:R-:W-:Y:S01]  /*0e90*/  FADD.FTZ R13, -R86, R13 ;  /* 0x0000000d560d7221 */ /* 0x000fe20000010100 */
[----:B------:R-:W-:Y:S01]  /*0ea0*/  FMUL.FTZ R15, R4, R15 ;  /* 0x0000000f040f7220 */ /* 0x000fe20000410000 */
[C---:B------:R-:W-:Y:S01]  /*0eb0*/  FADD.FTZ R21, -R86.reuse, R21 ;  /* 0x0000001556157221 */ /* 0x040fe20000010100 */
[----:B------:R-:W-:Y:S01]  /*0ec0*/  FADD.FTZ R19, -R86, R19 ;  /* 0x0000001356137221 */ /* 0x000fe20000010100 */
[-C--:B------:R-:W-:Y:S01]  /*0ed0*/  FMUL.FTZ R17, R17, R26.reuse ;  /* 0x0000001a11117220 */ /* 0x080fe20000410000 */
[----:B------:R-:W-:Y:S01]  /*0ee0*/  FADD.FTZ R49, R49, R26 ;  /* 0x0000001a31317221 */ /* 0x000fe20000010000 */
[----:B------:R-:W-:Y:S01]  /*0ef0*/  FFMA.FTZ R69, R18, R26, R69 ;  /* 0x0000001a12457223 */ /* 0x000fe20000010045 */
[----:B------:R-:W-:Y:S01]  /*0f00*/  FMUL.FTZ R13, R4, R13 ;  /* 0x0000000d040d7220 */ /* 0x000fe20000410000 */
[----:B------:R-:W-:Y:S01]  /*0f10*/  FADD.FTZ R50, R50, R29 ;  /* 0x0000001d32327221 */ /* 0x000fe20000010000 */
[----:B------:R-:W-:Y:S01]  /*0f20*/  FFMA.FTZ R70, R15, R29, R70 ;  /* 0x0000001d0f467223 */ /* 0x000fe20000010046 */
[----:B------:R-:W-:-:S02]  /*0f30*/  HADD2.F32 R26, -RZ, R102.H0_H0 ;  /* 0x20000066ff1a7230 */ /* 0x000fc40000004100 */
[----:B------:R-:W-:Y:S01]  /*0f40*/  FMUL.FTZ R21, R4, R21 ;  /* 0x0000001504157220 */ /* 0x000fe20000410000 */
[----:B------:R-:W-:Y:S02]  /*0f50*/  HADD2.F32 R23, -RZ, R23.H0_H0 ;  /* 0x20000017ff177230 */ /* 0x000fe40000004100 */
[----:B------:R-:W-:Y:S01]  /*0f60*/  FADD.FTZ R135, -R86, R135 ;  /* 0x0000008756877221 */ /* 0x000fe20000010100 */
[----:B------:R-:W-:Y:S02]  /*0f70*/  HADD2.F32 R137, -RZ, R137.H0_H0 ;  /* 0x20000089ff897230 */ /* 0x000fe40000004100 */
[----:B------:R-:W-:Y:S01]  /*0f80*/  FMUL.FTZ R20, R4, R19 ;  /* 0x0000001304147220 */ /* 0x000fe20000410000 */
[----:B------:R-:W-:Y:S02]  /*0f90*/  HADD2.F32 R29, -RZ, R128.H1_H1 ;  /* 0x30000080ff1d7230 */ /* 0x000fe40000004100 */
[----:B------:R-:W-:Y:S02]  /*0fa0*/  HADD2.F32 R28, -RZ, R28.H0_H0 ;  /* 0x2000001cff1c7230 */ /* 0x000fe40000004100 */
[----:B------:R-:W-:Y:S01]  /*0fb0*/  FADD.FTZ R55, R55, R78 ;  /* 0x0000004e37377221 */ /* 0x000fe20000010000 */
[----:B------:R-:W-:Y:S01]  /*0fc0*/  FFMA.FTZ R35, R12, R78, R35 ;  /* 0x0000004e0c237223 */ /* 0x000fe20000010023 */
[----:B------:R-:W-:-:S02]  /*0fd0*/  HADD2.F32 R133, -RZ, R133.H0_H0 ;  /* 0x20000085ff857230 */ /* 0x000fc40000004100 */
[----:B------:R-:W-:Y:S01]  /*0fe0*/  FADD.FTZ R48, R48, R31 ;  /* 0x0000001f30307221 */ /* 0x000fe20000010000 */
[----:B------:R-:W-:Y:S01]  /*0ff0*/  FFMA.FTZ R68, R13, R31, R68 ;  /* 0x0000001f0d447223 */ /* 0x000fe20000010044 */
[----:B------:R-:W-:Y:S02]  /*1000*/  HADD2.F32 R78, -RZ, R22.H0_H0 ;  /* 0x20000016ff4e7230 */ /* 0x000fe40000004100 */
[-C--:B------:R-:W-:Y:S01]  /*1010*/  FMUL.FTZ R22, R26, R23.reuse ;  /* 0x000000171a167220 */ /* 0x080fe20000410000 */
[----:B------:R-:W-:Y:S02]  /*1020*/  HADD2.F32 R31, -RZ, R103.H0_H0 ;  /* 0x20000067ff1f7230 */ /* 0x000fe40000004100 */
[----:B------:R-:W-:Y:S01]  /*1030*/  FADD.FTZ R44, R44, R23 ;  /* 0x000000172c2c7221 */ /* 0x000fe20000010000 */
[----:B------:R-:W-:Y:S01]  /*1040*/  FFMA.FTZ R64, R21, R23, R64 ;  /* 0x0000001715407223 */ /* 0x000fe20000010040 */
[----:B------:R-:W-:Y:S01]  /*1050*/  FADD.FTZ R137, -R86, R137 ;  /* 0x0000008956897221 */ /* 0x000fe20000010100 */
[-C--:B------:R-:W-:Y:S01]  /*1060*/  FMUL.FTZ R19, R29, R28.reuse ;  /* 0x0000001c1d137220 */ /* 0x080fe20000410000 */
[----:B------:R-:W-:Y:S01]  /*1070*/  FADD.FTZ R51, R51, R28 ;  /* 0x0000001c33337221 */ /* 0x000fe20000010000 */
[----:B------:R-:W-:Y:S01]  /*1080*/  FFMA.FTZ R71, R20, R28, R71 ;  /* 0x0000001c14477223 */ /* 0x000fe20000010047 */
[----:B------:R-:W-:Y:S01]  /*1090*/  FMUL.FTZ R23, R4, R135 ;  /* 0x0000008704177220 */ /* 0x000fe20000410000 */
[----:B------:R-:W-:-:S02]  /*10a0*/  HADD2.F32 R28, -RZ, R125.H1_H1 ;  /* 0x3000007dff1c7230 */ /* 0x000fc40000004100 */
[----:B------:R-:W-:Y:S02]  /*10b0*/  HADD2.F32 R29, -RZ, R24.H0_H0 ;  /* 0x20000018ff1d7230 */ /* 0x000fe40000004100 */
[----:B------:R-:W-:Y:S01]  /*10c0*/  FADD.FTZ R133, -R86, R133 ;  /* 0x0000008556857221 */ /* 0x000fe20000010100 */
[-C--:B------:R-:W-:Y:S01]  /*10d0*/  FMUL.FTZ R24, R31, R78.reuse ;  /* 0x0000004e1f187220 */ /* 0x080fe20000410000 */
[----:B------:R-:W-:Y:S01]  /*10e0*/  FADD.FTZ R46, R46, R78 ;  /* 0x0000004e2e2e7221 */ /* 0x000fe20000010000 */
[----:B------:R-:W-:Y:S01]  /*10f0*/  FFMA.FTZ R66, R23, R78, R66 ;  /* 0x0000004e17427223 */ /* 0x000fe20000010042 */
[----:B------:R-:W-:Y:S01]  /*1100*/  FMUL.FTZ R26, R4, R137 ;  /* 0x00000089041a7220 */ /* 0x000fe20000410000 */
[----:B------:R-:W-:Y:S01]  /*1110*/  FADD.FTZ R119, -R86, R119 ;  /* 0x0000007756777221 */ /* 0x000fe20000010100 */
[----:B------:R-:W-:Y:S02]  /*1120*/  HADD2.F32 R31, -RZ, R126.H1_H1 ;  /* 0x3000007eff1f7230 */ /* 0x000fe40000004100 */
[----:B------:R-:W-:-:S02]  /*1130*/  HADD2.F32 R78, -RZ, R25.H0_H0 ;  /* 0x20000019ff4e7230 */ /* 0x000fc40000004100 */
[----:B------:R-:W-:Y:S01]  /*1140*/  FMUL.FTZ R25, R28, R29 ;  /* 0x0000001d1c197220 */ /* 0x000fe20000410000 */
[----:B------:R-:W-:Y:S01]  /*1150*/  FADD.FTZ R81, -R86, R81 ;  /* 0x0000005156517221 */ /* 0x000fe20000010100 */
[----:B------:R-:W-:Y:S01]  /*1160*/  FMUL.FTZ R28, R4, R133 ;  /* 0x00000085041c7220 */ /* 0x000fe20000410000 */
[----:B------:R-:W-:Y:S01]  /*1170*/  FADD.FTZ R53, R53, R80 ;  /* 0x0000005035357221 */ /* 0x000fe20000010000 */
[----:B------:R-:W-:Y:S01]  /*1180*/  FFMA.FTZ R33, R10, R80, R33 ;  /* 0x000000500a217223 */ /* 0x000fe20000010021 */
[----:B------:R-:W-:Y:S01]  /*1190*/  FADD.FTZ R45, R45, R29 ;  /* 0x0000001d2d2d7221 */ /* 0x000fe20000010000 */
[----:B------:R-:W-:Y:S01]  /*11a0*/  FFMA.FTZ R65, R26, R29, R65 ;  /* 0x0000001d1a417223 */ /* 0x000fe20000010041 */
[----:B------:R-:W-:Y:S02]  /*11b0*/  HADD2.F32 R139, -RZ, R82.H0_H0 ;  /* 0x20000052ff8b7230 */ /* 0x000fe40000004100 */
[----:B------:R-:W-:Y:S01]  /*11c0*/  FMUL.FTZ R29, R4, R119 ;  /* 0x00000077041d7220 */ /* 0x000fe20000410000 */
[----:B------:R-:W-:-:S02]  /*11d0*/  HADD2.F32 R80, -RZ, R100.H0_H0 ;  /* 0x20000064ff507230 */ /* 0x000fc40000004100 */
[----:B------:R-:W-:Y:S02]  /*11e0*/  HADD2.F32 R133, -RZ, R27.H0_H0 ;  /* 0x2000001bff857230 */ /* 0x000fe40000004100 */
[-C--:B------:R-:W-:Y:S01]  /*11f0*/  FMUL.FTZ R27, R31, R78.reuse ;  /* 0x0000004e1f1b7220 */ /* 0x080fe20000410000 */
[----:B------:R-:W-:Y:S02]  /*1200*/  HADD2.F32 R82, -RZ, R101.H0_H0 ;  /* 0x20000065ff527230 */ /* 0x000fe40000004100 */
[----:B------:R-:W-:Y:S01]  /*1210*/  FADD.FTZ R47, R47, R78 ;  /* 0x0000004e2f2f7221 */ /* 0x000fe20000010000 */
[----:B------:R-:W-:Y:S02]  /*1220*/  HADD2.F32 R119, -RZ, R30.H0_H0 ;  /* 0x2000001eff777230 */ /* 0x000fe40000004100 */
[----:B------:R-:W-:Y:S01]  /*1230*/  FFMA.FTZ R67, R28, R78, R67 ;  /* 0x0000004e1c437223 */ /* 0x000fe20000010043 */
[----:B------:R-:W-:Y:S02]  /*1240*/  HADD2.F32 R8, -RZ, R107.H0_H0 ;  /* 0x2000006bff087230 */ /* 0x000fe40000004100 */
[----:B------:R-:W-:Y:S01]  /*1250*/  FMUL.FTZ R31, R4, R81 ;  /* 0x00000051041f7220 */ /* 0x000fe20000410000 */
[----:B------:R-:W-:Y:S01]  /*1260*/  FADD.FTZ R78, RZ, R6 ;  /* 0x00000006ff4e7221 */ /* 0x000fe20000010000 */
[----:B------:R-:W-:Y:S01]  /*1270*/  FFMA.FTZ R81, R3, R6, RZ ;  /* 0x0000000603517223 */ /* 0x000fe200000100ff */
[----:B------:R-:W-:Y:S01]  /*1280*/  FMUL.FTZ R30, R80, R133 ;  /* 0x00000085501e7220 */ /* 0x000fe20000410000 */
[-C--:B------:R-:W-:Y:S01]  /*1290*/  FMUL.FTZ R80, R82, R119.reuse ;  /* 0x0000007752507220 */ /* 0x080fe20000410000 */
[----:B------:R-:W-:Y:S01]  /*12a0*/  FADD.FTZ R42, R42, R119 ;  /* 0x000000772a2a7221 */ /* 0x000fe20000010000 */
[----:B------:R-:W-:Y:S01]  /*12b0*/  FFMA.FTZ R62, R31, R119, R62 ;  /* 0x000000771f3e7223 */ /* 0x000fe2000001003e */
[----:B------:R-:W-:Y:S01]  /*12c0*/  FMUL.FTZ R8, R8, R139 ;  /* 0x0000008b08087220 */ /* 0x000fe20000410000 */
[----:B------:R-:W-:Y:S01]  /*12d0*/  FADD.FTZ R119, R78, R9 ;  /* 0x000000094e777221 */ /* 0x000fe20000010000 */
[----:B------:R-:W-:-:S02]  /*12e0*/  HADD2.F32 R83, -RZ, R83.H0_H0 ;  /* 0x20000053ff537230 */ /* 0x000fc40000004100 */
[----:B------:R-:W-:Y:S01]  /*12f0*/  FFMA.FTZ R78, R10, R9, R81 ;  /* 0x000000090a4e7223 */ /* 0x000fe20000010051 */
[----:B------:R-:W-:Y:S02]  /*1300*/  HADD2.F32 R85, -RZ, R85.H0_H0 ;  /* 0x20000055ff557230 */ /* 0x000fe40000004100 */
[----:B------:R-:W-:Y:S02]  /*1310*/  HADD2.F32 R91, -RZ, R91.H0_H0 ;  /* 0x2000005bff5b7230 */ /* 0x000fe40000004100 */
[----:B------:R-:W-:Y:S02]  /*1320*/  HADD2.F32 R84, -RZ, R76.H0_H0 ;  /* 0x2000004cff547230 */ /* 0x000fe40000004100 */
[----:B------:R-:W-:Y:S01]  /*1330*/  FADD.FTZ R76, R119, R8 ;  /* 0x00000008774c7221 */ /* 0x000fe20000010000 */
[----:B------:R-:W-:Y:S01]  /*1340*/  FFMA.FTZ R81, R7, R8, R78 ;  /* 0x0000000807517223 */ /* 0x000fe2000001004e */
[C---:B------:R-:W-:Y:S01]  /*1350*/  FADD.FTZ R87, -R86.reuse, R87 ;  /* 0x0000005756577221 */ /* 0x040fe20000010100 */
[C---:B------:R-:W-:Y:S01]  /*1360*/  FADD.FTZ R89, -R86.reuse, R89 ;  /* 0x0000005956597221 */ /* 0x040fe20000010100 */
[C---:B------:R-:W-:Y:S01]  /*1370*/  FADD.FTZ R83, -R86.reuse, R83 ;  /* 0x0000005356537221 */ /* 0x040fe20000010100 */
[C---:B------:R-:W-:Y:S01]  /*1380*/  FADD.FTZ R85, -R86.reuse, R85 ;  /* 0x0000005556557221 */ /* 0x040fe20000010100 */
[C---:B------:R-:W-:Y:S01]  /*1390*/  FADD.FTZ R91, -R86.reuse, R91 ;  /* 0x0000005b565b7221 */ /* 0x040fe20000010100 */
[----:B------:R-:W-:Y:S01]  /*13a0*/  FADD.FTZ R79, -R86, R79 ;  /* 0x0000004f564f7221 */ /* 0x000fe20000010100 */
[----:B------:R-:W-:-:S02]  /*13b0*/  HADD2.F32 R86, -RZ, R77.H0_H0 ;  /* 0x2000004dff567230 */ /* 0x000fc40000004100 */
[----:B------:R-:W-:Y:S01]  /*13c0*/  FADD.FTZ R77, R76, R11 ;  /* 0x0000000b4c4d7221 */ /* 0x000fe20000010000 */
[----:B------:R-:W-:Y:S01]  /*13d0*/  FFMA.FTZ R88, R12, R11, R81 ;  /* 0x0000000b0c587223 */ /* 0x000fe20000010051 */
[----:B------:R-:W-:Y:S02]  /*13e0*/  HADD2.F32 R82, -RZ, R95.H1_H1 ;  /* 0x3000005fff527230 */ /* 0x000fe40000004100 */
[----:B------:R-:W-:Y:S01]  /*13f0*/  FADD.FTZ R76, R77, R14 ;  /* 0x0000000e4d4c7221 */ /* 0x000fe20000010000 */
[----:B------:R-:W-:Y:S01]  /*1400*/  FFMA.FTZ R77, R13, R14, R88 ;  /* 0x0000000e0d4d7223 */ /* 0x000fe20000010058 */
[----:B------:R-:W-:Y:S02]  /*1410*/  HADD2.F32 R78, -RZ, R96.H1_H1 ;  /* 0x30000060ff4e7230 */ /* 0x000fe40000004100 */
[----:B------:R-:W-:Y:S01]  /*1420*/  FMUL.FTZ R81, R82, R84 ;  /* 0x0000005452517220 */ /* 0x000fe20000410000 */
        /* <DEDUP_REMOVED lines=11> */
[----:B------:R-:W-:Y:S02]  /*14e0*/  HADD2.F32 R119, -RZ, R75.H0_H0 ;  /* 0x2000004bff777230 */ /* 0x000fe40000004100 */
        /* <DEDUP_REMOVED lines=8> */
[----:B------:R-:W-:Y:S01]  /*1570*/  FADD.FTZ R41, R41, R84 ;  /* 0x0000005429297221 */ /* 0x000fe20000010000 */
[----:B------:R-:W-:Y:S01]  /*1580*/  FFMA.FTZ R61, R82, R84, R61 ;  /* 0x00000054523d7223 */ /* 0x000fe2000001003d */
[----:B------:R-:W-:Y:S01]  /*1590*/  FADD.FTZ R77, R74, R81 ;  /* 0x000000514a4d7221 */ /* 0x000fe20000010000 */
[----:B------:R-:W-:Y:S01]  /*15a0*/  FFMA.FTZ R74, R82, R81, R75 ;  /* 0x00000051524a7223 */ /* 0x000fe2000001004b */
[C---:B------:R-:W-:Y:S01]  /*15b0*/  FMUL.FTZ R84, R4.reuse, R85 ;  /* 0x0000005504547220 */ /* 0x040fe20000410000 */
[----:B------:R-:W-:Y:S02]  /*15c0*/  HADD2.F32 R85, -RZ, R98.H0_H0 ;  /* 0x20000062ff557230 */ /* 0x000fe40000004100 */
[----:B------:R-:W-:Y:S01]  /*15d0*/  FMUL.FTZ R87, R4, R87 ;  /* 0x0000005704577220 */ /* 0x000fe20000410000 */
[----:B------:R-:W-:-:S02]  /*15e0*/  HADD2.F32 R76, -RZ, R72.H0_H0 ;  /* 0x20000048ff4c7230 */ /* 0x000fc40000004100 */
[----:B------:R-:W-:Y:S01]  /*15f0*/  FADD.FTZ R72, R77, R80 ;  /* 0x000000504d487221 */ /* 0x000fe20000010000 */
[----:B------:R-:W-:Y:S01]  /*1600*/  FFMA.FTZ R75, R31, R80, R74 ;  /* 0x000000501f4b7223 */ /* 0x000fe2000001004a */
[-C--:B------:R-:W-:Y:S01]  /*1610*/  FMUL.FTZ R85, R85, R78.reuse ;  /* 0x0000004e55557220 */ /* 0x080fe20000410000 */
[----:B------:R-:W-:Y:S01]  /*1620*/  FADD.FTZ R36, R36, R78 ;  /* 0x0000004e24247221 */ /* 0x000fe20000010000 */
[----:B------:R-:W-:Y:S01]  /*1630*/  FFMA.FTZ R56, R87, R78, R56 ;  /* 0x0000004e57387223 */ /* 0x000fe20000010038 */
[----:B------:R-:W-:Y:S02]  /*1640*/  HADD2.F32 R88, -RZ, R93.H1_H1 ;  /* 0x3000005dff587230 */ /* 0x000fe40000004100 */
[----:B------:R-:W-:Y:S01]  /*1650*/  FADD.FTZ R72, R72, R83 ;  /* 0x0000005348487221 */ /* 0x000fe20000010000 */
[C---:B------:R-:W-:Y:S01]  /*1660*/  FFMA.FTZ R78, R84.reuse, R83, R75 ;  /* 0x00000053544e7223 */ /* 0x040fe2000001004b */
[----:B------:R-:W-:Y:S01]  /*1670*/  FADD.FTZ R43, R43, R86 ;  /* 0x000000562b2b7221 */ /* 0x000fe20000010000 */
[----:B------:R-:W-:Y:S01]  /*1680*/  FFMA.FTZ R63, R84, R86, R63 ;  /* 0x00000056543f7223 */ /* 0x000fe2000001003f */
[----:B------:R-:W-:-:S02]  /*1690*/  HADD2.F32 R86, -RZ, R99.H0_H0 ;  /* 0x20000063ff567230 */ /* 0x000fc40000004100 */
[----:B------:R-:W-:Y:S01]  /*16a0*/  FMUL.FTZ R88, R88, R76 ;  /* 0x0000004c58587220 */ /* 0x000fe20000410000 */
[----:B------:R-:W-:Y:S02]  /*16b0*/  HADD2.F32 R77, -RZ, R73.H0_H0 ;  /* 0x20000049ff4d7230 */ /* 0x000fe40000004100 */
[----:B------:R-:W-:Y:S01]  /*16c0*/  FMUL.FTZ R90, R4, R91 ;  /* 0x0000005b045a7220 */ /* 0x000fe20000410000 */
[----:B------:R-:W-:Y:S01]  /*16d0*/  FADD.FTZ R73, R72, R85 ;  /* 0x0000005548497221 */ /* 0x000fe20000010000 */
[----:B------:R-:W-:Y:S01]  /*16e0*/  FFMA.FTZ R75, R87, R85, R78 ;  /* 0x00000055574b7223 */ /* 0x000fe2000001004e */
[----:B------:R-:W-:Y:S02]  /*16f0*/  HADD2.F32 R74, -RZ, R94.H1_H1 ;  /* 0x3000005eff4a7230 */ /* 0x000fe40000004100 */
        /* <DEDUP_REMOVED lines=21> */
.L_x_1813:
[----:B-----5:R-:W-:Y:S01]  /*1850*/  ISETP.GE.AND P1, PT, R97, 0x1, PT ;  /* 0x000000016100780c */ /* 0x020fe20003f26270 */
[----:B------:R-:W-:Y:S01]  /*1860*/  HFMA2 R75, -RZ, RZ, 0, 0 ;  /* 0x00000000ff4b7431 */ /* 0x000fe200000001ff */
[----:B------:R-:W-:Y:S01]  /*1870*/  MOV R130, UR7 ;  /* 0x0000000700827c02 */ /* 0x000fe20008000f00 */
[----:B------:R-:W-:Y:S01]  /*1880*/  HFMA2 R132, -RZ, RZ, 0, 0 ;  /* 0x00000000ff847431 */ /* 0x000fe200000001ff */
[----:B------:R-:W-:Y:S02]  /*1890*/  ISETP.NE.U32.AND P0, PT, RZ, UR6, PT ;  /* 0x00000006ff007c0c */ /* 0x000fe4000bf05070 */
[----:B------:R-:W-:Y:S02]  /*18a0*/  MOV R120, RZ ;  /* 0x000000ff00787202 */ /* 0x000fe40000000f00 */
[----:B------:R-:W-:-:S05]  /*18b0*/  ISETP.NE.AND.EX P0, PT, R130, RZ, PT, P0 ;  /* 0x000000ff8200720c */ /* 0x000fca0003f05300 */
        /* <DEDUP_REMOVED lines=19> */
[----:B------:R-:W-:Y:S01]  /*19f0*/  IMAD.WIDE.U32 R72, R5, 0x4, R72 ;  /* 0x0000000405487825 */ /* 0x000fe200078e0048 */
[----:B------:R0:W5:Y:S04]  /*1a00*/  LDG.E R129, desc[UR12][R74.64] ;  /* 0x0000000c4a817981 */ /* 0x000168000c1e1900 */
[----:B------:R0:W5:Y:S01]  /*1a10*/  LDG.E R5, desc[UR12][R72.64] ;  /* 0x0000000c48057981 */ /* 0x000162000c1e1900 */
[----:B------:R-:W-:Y:S05]  /*1a20*/  BRA `(.L_x_1814) ;  /* 0x0000000000887947 */ /* 0x000fea0003800000 */
.L_x_1815:
[----:B------:R-:W0:Y:S01]  /*1a30*/  LDC.64 R72, c[0x0][0x3b0] ;  /* 0x0000ec00ff487b82 */ /* 0x000e220000000a00 */
[----:B------:R-:W-:Y:S01]  /*1a40*/  IMAD R5, R2, UR18, RZ ;  /* 0x0000001202057c24 */ /* 0x000fe2000f8e02ff */
[C---:B------:R-:W-:Y:S02]  /*1a50*/  IADD3 R111, PT, PT, R75.reuse, 0x80, RZ ;  /* 0x000000804b6f7810 */ /* 0x040fe40007ffe0ff */
[C---:B------:R-:W-:Y:S02]  /*1a60*/  IADD3 R79, PT, PT, R75.reuse, 0x100, RZ ;  /* 0x000001004b4f7810 */ /* 0x040fe40007ffe0ff */
[----:B------:R-:W-:Y:S02]  /*1a70*/  SHF.R.S32.HI R74, RZ, 0x1f, R5 ;  /* 0x0000001fff4a7819 */ /* 0x000fe40000011405 */
[----:B------:R-:W1:Y:S01]  /*1a80*/  LDC.64 R116, c[0x0][0x438] ;  /* 0x00010e00ff747b82 */ /* 0x000e620000000a00 */
[C---:B------:R-:W-:Y:S02]  /*1a90*/  IADD3 R77, PT, PT, R75.reuse, 0x180, RZ ;  /* 0x000001804b4d7810 */ /* 0x040fe40007ffe0ff */
[----:B------:R-:W-:-:S02]  /*1aa0*/  IADD3 R109, PT, PT, R75, 0x200, RZ ;  /* 0x000002004b6d7810 */ /* 0x000fc40007ffe0ff */
[----:B------:R-:W-:Y:S01]  /*1ab0*/  LEA.HI R5, R74, R5, RZ, 0x2 ;  /* 0x000000054a057211 */ /* 0x000fe200078f10ff */
        /* <DEDUP_REMOVED lines=8> */
[----:B------:R-:W-:Y:S01]  /*1b40*/  LEA.HI.SX32 R109, R5, R0, 0x1e ;  /* 0x00000000056d7211 */ /* 0x000fe200078ff2ff */
[----:B------:R0:W5:Y:S03]  /*1b50*/  LDG.E R129, desc[UR12][R74.64] ;  /* 0x0000000c4a817981 */ /* 0x000166000c1e1900 */
[C---:B------:R-:W-:Y:S01]  /*1b60*/  IADD3 R113, PT, PT, R109.reuse, 0x80, RZ ;  /* 0x000000806d717810 */ /* 0x040fe20007ffe0ff */
[----:B------:R0:W5:Y:S01]  /*1b70*/  LDG.E R5, desc[UR12][R72.64] ;  /* 0x0000000c48057981 */ /* 0x000162000c1e1900 */
[----:B------:R-:W-:-:S02]  /*1b80*/  IADD3 R115, PT, PT, R109, 0x100, RZ ;  /* 0x000001006d737810 */ /* 0x000fc40007ffe0ff */
[C---:B------:R-:W-:Y:S02]  /*1b90*/  IADD3 R119, PT, PT, R109.reuse, 0x180, RZ ;  /* 0x000001806d777810 */ /* 0x040fe40007ffe0ff */
[----:B------:R-:W-:Y:S01]  /*1ba0*/  IADD3 R133, PT, PT, R109, 0x200, RZ ;  /* 0x000002006d857810 */ /* 0x000fe20007ffe0ff */
        /* <DEDUP_REMOVED lines=10> */
.L_x_1814:
        /* <DEDUP_REMOVED lines=32> */
.L_x_1817:
[----:B------:R-:W-:Y:S05]  /*1e50*/  BSYNC.RECONVERGENT B0 ;  /* 0x0000000000007941 */ /* 0x000fea0003800200 */
.L_x_1816:
[----:B------:R-:W1:Y:S08]  /*1e60*/  S2UR UR5, SR_CgaCtaId ;  /* 0x00000000000579c3 */ /* 0x000e700000008800 */
[----:B------:R-:W-:Y:S01]  /*1e70*/  BAR.SYNC.DEFER_BLOCKING 0x0 ;  /* 0x0000000000007b1d */ /* 0x000fe20000010000 */
[----:B------:R-:W-:Y:S02]  /*1e80*/  ISETP.NE.U32.AND P0, PT, RZ, UR6, PT ;  /* 0x00000006ff007c0c */ /* 0x000fe4000bf05070 */
[----:B------:R-:W-:-:S02]  /*1e90*/  ISETP.NE.AND P3, PT, RZ, UR14, PT ;  /* 0x0000000eff007c0c */ /* 0x000fc4000bf65270 */
[----:B------:R-:W-:Y:S01]  /*1ea0*/  ISETP.NE.AND.EX P0, PT, R130, RZ, PT, P0 ;  /* 0x000000ff8200720c */ /* 0x000fe20003f05300 */
[----:B------:R-:W-:Y:S02]  /*1eb0*/  UMOV UR4, 0x400 ;  /* 0x0000040000047882 */ /* 0x000fe40000000000 */
[----:B------:R-:W2:Y:S01]  /*1ec0*/  LDC R133, c[0x0][0x388] ;  /* 0x0000e200ff857b82 */ /* 0x000ea20000000800 */
[----:B------:R-:W-:Y:S01]  /*1ed0*/  MOV R120, RZ ;  /* 0x000000ff00787202 */ /* 0x000fe20000000f00 */
        /* <DEDUP_REMOVED lines=9> */
[----:B--2---:R-:W-:Y:S02]  /*1f70*/  IMAD R73, R2, R133, RZ ;  /* 0x0000008502497224 */ /* 0x004fe400078e02ff */
[----:B------:R-:W-:Y:S01]  /*1f80*/  FADD.FTZ R119, R74, R119 ;  /* 0x000000774a777221 */ /* 0x000fe20000010000 */
[----:B------:R-:W-:Y:S01]  /*1f90*/  @P1 IADD3 R74, PT, PT, R97, -0x1, RZ ;  /* 0xffffffff614a1810 */ /* 0x000fe20007ffe0ff */
[----:B------:R-:W-:-:S02]  /*1fa0*/  FADD.FTZ R72, R75, R72 ;  /* 0x000000484b487221 */ /* 0x000fc40000010000 */
[----:B-1----:R-:W-:Y:S02]  /*1fb0*/  FADD.FTZ R119, R119, R76 ;  /* 0x0000004c77777221 */ /* 0x002fe40000010000 */
[----:B------:R-:W-:Y:S02]  /*1fc0*/  @P1 IMAD R133, R74, R133, RZ ;  /* 0x000000854a851224 */ /* 0x000fe400078e02ff */
[----:B------:R-:W-:Y:S01]  /*1fd0*/  FADD.FTZ R72, R72, R77 ;  /* 0x0000004d48487221 */ /* 0x000fe20000010000 */
[----:B------:R-:W-:Y:S01]  /*1fe0*/  FADD.FTZ R78, R78, R119 ;  /* 0x000000774e4e7221 */ /* 0x000fe20000010000 */
[----:B------:R-:W-:Y:S02]  /*1ff0*/  SHF.R.S32.HI R74, RZ, 0x1f, R73 ;  /* 0x0000001fff4a7819 */ /* 0x000fe40000011449 */
[----:B------:R-:W-:Y:S01]  /*2000*/  @P1 SHF.R.S32.HI R76, RZ, 0x1f, R133 ;  /* 0x0000001fff4c1819 */ /* 0x000fe20000011485 */
[----:B------:R-:W-:Y:S01]  /*2010*/  FMUL.FTZ R118, R78, UR15 ;  /* 0x0000000f4e767c20 */ /* 0x000fe20008410000 */
[----:B------:R-:W-:Y:S01]  /*2020*/  FADD.FTZ R72, R79, R72 ;  /* 0x000000484f487221 */ /* 0x000fe20000010000 */
[----:B------:R-:W-:-:S02]  /*2030*/  LEA.HI R97, R74, R73, RZ, 0x2 ;  /* 0x000000494a617211 */ /* 0x000fc400078f10ff */
[----:B------:R-:W-:Y:S01]  /*2040*/  @P1 LEA.HI R133, R76, R133, RZ, 0x2 ;  /* 0x000000854c851211 */ /* 0x000fe200078f10ff */
[----:B------:R-:W-:Y:S01]  /*2050*/  FMUL.FTZ R119, R72, UR15 ;  /* 0x0000000f48777c20 */ /* 0x000fe20008410000 */
[-C--:B------:R-:W-:Y:S02]  /*2060*/  LEA.HI.SX32 R97, R97, R0.reuse, 0x1e ;  /* 0x0000000061617211 */ /* 0x080fe400078ff2ff */
[----:B------:R-:W-:Y:S02]  /*2070*/  @P1 LEA.HI.SX32 R120, R133, R0, 0x1e ;  /* 0x0000000085781211 */ /* 0x000fe400078ff2ff */
        /* <DEDUP_REMOVED lines=19> */
.L_x_1820:
        /* <DEDUP_REMOVED lines=12> */
.L_x_1821:
        /* <DEDUP_REMOVED lines=12> */
.L_x_1822:
        /* <DEDUP_REMOVED lines=13> */
.L_x_1819:
[----:B------:R-:W0:Y:S01]  /*2400*/  @P1 LDC.64 R72, c[0x0][0x408] ;  /* 0x00010200ff481b82 */ /* 0x000e220000000a00 */
[-CC-:B------:R-:W-:Y:S01]  /*2410*/  FFMA.FTZ R79, R3, R119.reuse, R118.reuse ;  /* 0x00000077034f7223 */ /* 0x180fe20000010076 */
[-CC-:B------:R-:W-:Y:S01]  /*2420*/  FFMA.FTZ R78, R10, R119.reuse, R118.reuse ;  /* 0x000000770a4e7223 */ /* 0x180fe20000010076 */
[----:B------:R-:W-:Y:S01]  /*2430*/  ISETP.GT.AND P0, PT, R121, RZ, PT ;  /* 0x000000ff7900720c */ /* 0x000fe20003f04270 */
[----:B------:R-:W-:Y:S01]  /*2440*/  FFMA.FTZ R135, R7, R119, R118 ;  /* 0x0000007707877223 */ /* 0x000fe20000010076 */
[----:B------:R-:W-:Y:S01]  /*2450*/  FADD.FTZ R79, R6, -R79 ;  /* 0x8000004f064f7221 */ /* 0x000fe20000010000 */
[----:B------:R-:W-:Y:S01]  /*2460*/  FADD.FTZ R133, R9, -R78 ;  /* 0x8000004e09857221 */ /* 0x000fe20000010000 */
[C---:B-----5:R-:W-:Y:S01]  /*2470*/  @P1 LOP3.LUT P2, RZ, R129.reuse, 0xff, RZ, 0xc0, !PT ;  /* 0x000000ff81ff1812 */ /* 0x060fe2000784c0ff */
[----:B------:R-:W1:Y:S01]  /*2480*/  @P1 LDC.64 R74, c[0x0][0x408] ;  /* 0x00010200ff4a1b82 */ /* 0x000e620000000a00 */
[----:B------:R-:W-:Y:S01]  /*2490*/  FMUL.FTZ R78, R4, R79 ;  /* 0x0000004f044e7220 */ /* 0x000fe20000410000 */
[----:B------:R-:W-:Y:S01]  /*24a0*/  FADD.FTZ R135, R8, -R135 ;  /* 0x8000008708877221 */ /* 0x000fe20000010000 */
[----:B------:R-:W-:Y:S01]  /*24b0*/  FMUL.FTZ R132, R4, R133 ;  /* 0x0000008504847220 */ /* 0x000fe20000410000 */
[----:B------:R-:W-:Y:S01]  /*24c0*/  FFMA.FTZ R136, R12, R119, R118 ;  /* 0x000000770c887223 */ /* 0x000fe20000010076 */
[----:B------:R-:W-:Y:S01]  /*24d0*/  @P1 LOP3.LUT P3, RZ, R129, 0xff00, RZ, 0xc0, !PT ;  /* 0x0000ff0081ff1812 */ /* 0x000fe2000786c0ff */
[----:B------:R-:W-:Y:S01]  /*24e0*/  FMUL.FTZ R134, R4, R135 ;  /* 0x0000008704867220 */ /* 0x000fe20000410000 */
[----:B------:R-:W-:Y:S01]  /*24f0*/  FSEL R78, R78, RZ, P0 ;  /* 0x000000ff4e4e7208 */ /* 0x000fe20000000000 */
[----:B------:R-:W2:Y:S01]  /*2500*/  @P1 LDC.64 R76, c[0x0][0x408] ;  /* 0x00010200ff4c1b82 */ /* 0x000ea20000000a00 */
[----:B------:R-:W-:-:S02]  /*2510*/  FSEL R132, R132, RZ, P0 ;  /* 0x000000ff84847208 */ /* 0x000fc40000000000 */
[----:B------:R-:W-:Y:S02]  /*2520*/  FSEL R134, R134, RZ, P0 ;  /* 0x000000ff86867208 */ /* 0x000fe40000000000 */
[----:B------:R-:W-:Y:S01]  /*2530*/  @P1 LOP3.LUT P4, RZ, R129, 0xff0000, RZ, 0xc0, !PT ;  /* 0x00ff000081ff1812 */ /* 0x000fe2000788c0ff */
[----:B0-----:R-:W-:Y:S01]  /*2540*/  @P1 FMUL.FTZ R73, R78, R73 ;  /* 0x000000494e491220 */ /* 0x001fe20000410000 */
[----:B------:R-:W-:-:S03]  /*2550*/  F2FP.F16.F32.PACK_AB R78, RZ, R78 ;  /* 0x0000004eff4e723e */ /* 0x000fc600000000ff */
[----:B------:R-:W-:Y:S01]  /*2560*/  @P1 FMUL.FTZ R72, R73, R72 ;  /* 0x0000004849481220 */ /* 0x000fe20000410000 */
[----:B------:R-:W-:Y:S01]  /*2570*/  FADD.FTZ R73, R11, -R136 ;  /* 0x800000880b497221 */ /* 0x000fe20000010000 */
[----:B------:R-:W-:Y:S01]  /*2580*/  PRMT R125, R78, 0x7610, R125 ;  /* 0x000076104e7d7816 */ /* 0x000fe2000000007d */
[----:B-1----:R-:W-:Y:S02]  /*2590*/  @P1 FMUL.FTZ R75, R132, R75 ;  /* 0x0000004b844b1220 */ /* 0x002fe40000410000 */
[----:B------:R-:W-:Y:S02]  /*25a0*/  @P1 FSEL R72, R72, RZ, P2 ;  /* 0x000000ff48481208 */ /* 0x000fe40001000000 */
[----:B------:R-:W-:Y:S01]  /*25b0*/  F2FP.F16.F32.PACK_AB R132, RZ, R132 ;  /* 0x00000084ff84723e */ /* 0x000fe200000000ff */
[----:B------:R-:W-:Y:S01]  /*25c0*/  @P1 FMUL.FTZ R74, R75, R74 ;  /* 0x0000004a4b4a1220 */ /* 0x000fe20000410000 */
[----:B------:R-:W-:Y:S01]  /*25d0*/  @P1 F2FP.F16.F32.PACK_AB R75, RZ, R72 ;  /* 0x00000048ff4b123e */ /* 0x000fe200000000ff */
[----:B------:R-:W-:Y:S01]  /*25e0*/  FMUL.FTZ R72, R4, R73 ;  /* 0x0000004904487220 */ /* 0x000fe20000410000 */
[----:B------:R-:W-:Y:S01]  /*25f0*/  PRMT R126, R132, 0x7610, R126 ;  /* 0x00007610847e7816 */ /* 0x000fe2000000007e */
[----:B--2---:R-:W-:Y:S01]  /*2600*/  @P1 FMUL.FTZ R77, R134, R77 ;  /* 0x0000004d864d1220 */ /* 0x004fe20000410000 */
[----:B------:R-:W-:-:S02]  /*2610*/  @P1 FSEL R74, R74, RZ, P3 ;  /* 0x000000ff4a4a1208 */ /* 0x000fc40001800000 */
[----:B------:R-:W-:Y:S01]  /*2620*/  FSEL R72, R72, RZ, P0 ;  /* 0x000000ff48487208 */ /* 0x000fe20000000000 */
[----:B------:R-:W-:Y:S01]  /*2630*/  @P1 FMUL.FTZ R76, R77, R76 ;  /* 0x0000004c4d4c1220 */ /* 0x000fe20000410000 */
[----:B------:R-:W-:Y:S02]  /*2640*/  @P1 F2FP.F16.F32.PACK_AB R74, RZ, R74 ;  /* 0x0000004aff4a123e */ /* 0x000fe400000000ff */
[----:B------:R-:W-:Y:S02]  /*2650*/  F2FP.F16.F32.PACK_AB R134, RZ, R134 ;  /* 0x00000086ff86723e */ /* 0x000fe400000000ff */
[----:B------:R-:W-:Y:S02]  /*2660*/  @P1 FSEL R76, R76, RZ, P4 ;  /* 0x000000ff4c4c1208 */ /* 0x000fe40002000000 */
[----:B------:R-:W-:Y:S02]  /*2670*/  F2FP.F16.F32.PACK_AB R73, RZ, R72 ;  /* 0x00000048ff49723e */ /* 0x000fe400000000ff */
[----:B------:R-:W-:-:S02]  /*2680*/  @P1 F2FP.F16.F32.PACK_AB R76, RZ, R76 ;  /* 0x0000004cff4c123e */ /* 0x000fc400000000ff */
[----:B------:R-:W-:Y:S02]  /*2690*/  @P1 PRMT R93, R75, 0x7610, R93 ;  /* 0x000076104b5d1816 */ /* 0x000fe4000000005d */
[----:B------:R-:W-:Y:S02]  /*26a0*/  @P1 PRMT R94, R74, 0x7610, R94 ;  /* 0x000076104a5e1816 */ /* 0x000fe4000000005e */
[----:B------:R-:W-:Y:S02]  /*26b0*/  @P1 PRMT R95, R76, 0x7610, R95 ;  /* 0x000076104c5f1816 */ /* 0x000fe4000000005f */
[----:B------:R-:W-:Y:S02]  /*26c0*/  PRMT R127, R134, 0x7610, R127 ;  /* 0x00007610867f7816 */ /* 0x000fe4000000007f */
        /* <DEDUP_REMOVED lines=9> */
.L_x_1818:
[----:B------:R-:W-:Y:S01]  /*2760*/  UMOV UR4, UR8 ;  /* 0x0000000800047c82 */ /* 0x000fe20008000000 */
[----:B------:R-:W-:Y:S01]  /*2770*/  UMOV UR5, UR9 ;  /* 0x0000000900057c82 */ /* 0x000fe20008000000 */
[----:B------:R-:W-:-:S04]  /*2780*/  UISETP.NE.U32.AND UP0, UPT, UR4, URZ, UPT ;  /* 0x000000ff0400728c */ /* 0x000fc8000bf05070 */
[----:B------:R-:W-:-:S09]  /*2790*/  UISETP.NE.AND.EX UP0, UPT, UR5, URZ, UPT, UP0 ;  /* 0x000000ff0500728c */ /* 0x000fd2000bf05300 */
[----:B------:R-:W-:Y:S05]  /*27a0*/  BRA.U UP0, `(.L_x_1824) ;  /* 0x0000000100c07547 */ /* 0x000fea000b800000 */
[----:B------:R-:W-:Y:S01]  /*27b0*/  ISETP.GT.AND P0, PT, R121, RZ, PT ;  /* 0x000000ff7900720c */ /* 0x000fe20003f04270 */
[----:B------:R-:W0:Y:S01]  /*27c0*/  @P1 LDC.64 R72, c[0x0][0x408] ;  /* 0x00010200ff481b82 */ /* 0x000e220000000a00 */
[----:B-----5:R-:W-:Y:S01]  /*27d0*/  SHF.R.U64 R78, R108, 0x10, R109 ;  /* 0x000000106c4e7819 */ /* 0x020fe2000000126d */
[----:B------:R-:W-:Y:S01]  /*27e0*/  HADD2.F32 R79, -RZ, R108.H0_H0 ;  /* 0x2000006cff4f7230 */ /* 0x000fe20000004100 */
[C---:B------:R-:W-:Y:S01]  /*27f0*/  @P1 LOP3.LUT P2, RZ, R129.reuse, 0xff, RZ, 0xc0, !PT ;  /* 0x000000ff81ff1812 */ /* 0x040fe2000784c0ff */
[----:B------:R-:W-:Y:S01]  /*2800*/  HADD2.F32 R132, -RZ, R109.H0_H0 ;  /* 0x2000006dff847230 */ /* 0x000fe20000004100 */
[C---:B------:R-:W-:Y:S01]  /*2810*/  @P1 LOP3.LUT P3, RZ, R129.reuse, 0xff00, RZ, 0xc0, !PT ;  /* 0x0000ff0081ff1812 */ /* 0x040fe2000786c0ff */
[----:B------:R-:W-:Y:S01]  /*2820*/  HADD2.F32 R78, -RZ, R78.H0_H0 ;  /* 0x2000004eff4e7230 */ /* 0x000fe20000004100 */
[----:B------:R-:W-:Y:S01]  /*2830*/  @P1 LOP3.LUT P4, RZ, R129, 0xff0000, RZ, 0xc0, !PT ;  /* 0x00ff000081ff1812 */ /* 0x000fe2000788c0ff */
[----:B------:R-:W1:Y:S04]  /*2840*/  @P1 LDC.64 R74, c[0x0][0x408] ;  /* 0x00010200ff4a1b82 */ /* 0x000e680000000a00 */
[-CC-:B------:R-:W-:Y:S01]  /*2850*/  @P0 FFMA.FTZ R133, R3, R119.reuse, R118.reuse ;  /* 0x0000007703850223 */ /* 0x180fe20000010076 */
[-CC-:B------:R-:W-:Y:S01]  /*2860*/  @P0 FFMA.FTZ R134, R10, R119.reuse, R118.reuse ;  /* 0x000000770a860223 */ /* 0x180fe20000010076 */
[----:B------:R-:W-:-:S02]  /*2870*/  @P0 FFMA.FTZ R137, R7, R119, R118 ;  /* 0x0000007707890223 */ /* 0x000fc40000010076 */
[----:B------:R-:W2:Y:S01]  /*2880*/  @P1 LDC.64 R76, c[0x0][0x408] ;  /* 0x00010200ff4c1b82 */ /* 0x000ea20000000a00 */
[----:B------:R-:W-:Y:S01]  /*2890*/  @P0 FADD.FTZ R133, R6, -R133 ;  /* 0x8000008506850221 */ /* 0x000fe20000010000 */
[----:B------:R-:W-:Y:S01]  /*28a0*/  @P0 FADD.FTZ R135, R9, -R134 ;  /* 0x8000008609870221 */ /* 0x000fe20000010000 */
[----:B------:R-:W-:Y:S02]  /*28b0*/  @P0 FADD.FTZ R137, R8, -R137 ;  /* 0x8000008908890221 */ /* 0x000fe40000010000 */
[C---:B------:R-:W-:Y:S01]  /*28c0*/  @P0 FFMA.FTZ R79, R4.reuse, R133, R79 ;  /* 0x00000085044f0223 */ /* 0x040fe2000001004f */
[C---:B------:R-:W-:Y:S01]  /*28d0*/  @P0 FFMA.FTZ R78, R4.reuse, R135, R78 ;  /* 0x00000087044e0223 */ /* 0x040fe2000001004e */
[----:B------:R-:W-:Y:S02]  /*28e0*/  @P0 FFMA.FTZ R132, R4, R137, R132 ;  /* 0x0000008904840223 */ /* 0x000fe40000010084 */
[----:B0-----:R-:W-:-:S04]  /*28f0*/  @P1 FMUL.FTZ R73, R79, R73 ;  /* 0x000000494f491220 */ /* 0x001fc80000410000 */
[----:B------:R-:W-:Y:S01]  /*2900*/  @P1 FMUL.FTZ R72, R73, R72 ;  /* 0x0000004849481220 */ /* 0x000fe20000410000 */
[----:B-1----:R-:W-:-:S04]  /*2910*/  @P1 FMUL.FTZ R75, R78, R75 ;  /* 0x0000004b4e4b1220 */ /* 0x002fc80000410000 */
[----:B------:R-:W-:Y:S01]  /*2920*/  @P1 FSEL R72, R72, RZ, P2 ;  /* 0x000000ff48481208 */ /* 0x000fe20001000000 */
[----:B------:R-:W-:-:S03]  /*2930*/  @P1 FMUL.FTZ R74, R75, R74 ;  /* 0x0000004a4b4a1220 */ /* 0x000fc60000410000 */
[----:B------:R-:W-:Y:S01]  /*2940*/  @P1 F2FP.F16.F32.PACK_AB R72, RZ, R72 ;  /* 0x00000048ff48123e */ /* 0x000fe200000000ff */
[----:B--2---:R-:W-:Y:S01]  /*2950*/  @P1 FMUL.FTZ R77, R132, R77 ;  /* 0x0000004d844d1220 */ /* 0x004fe20000410000 */
[----:B------:R-:W-:Y:S02]  /*2960*/  @P1 FSEL R74, R74, RZ, P3 ;  /* 0x000000ff4a4a1208 */ /* 0x000fe40001800000 */
[----:B------:R-:W-:Y:S01]  /*2970*/  @P1 PRMT R93, R72, 0x7610, R93 ;  /* 0x00007610485d1816 */ /* 0x000fe2000000005d */
[----:B------:R-:W-:Y:S01]  /*2980*/  @P1 FMUL.FTZ R76, R77, R76 ;  /* 0x0000004c4d4c1220 */ /* 0x000fe20000410000 */
[----:B------:R-:W-:-:S04]  /*2990*/  @P1 F2FP.F16.F32.PACK_AB R74, RZ, R74 ;  /* 0x0000004aff4a123e */ /* 0x000fc800000000ff */
[----:B------:R-:W-:Y:S02]  /*29a0*/  @P1 FSEL R76, R76, RZ, P4 ;  /* 0x000000ff4c4c1208 */ /* 0x000fe40002000000 */
        /* <DEDUP_REMOVED lines=16> */
.L_x_1824:
[----:B------:R-:W-:Y:S01]  /*2ab0*/  ISETP.GT.AND P0, PT, R121, RZ, PT ;  /* 0x000000ff7900720c */ /* 0x000fe20003f04270 */
[----:B------:R-:W0:Y:S01]  /*2ac0*/  @P1 LDC.64 R72, c[0x0][0x408] ;  /* 0x00010200ff481b82 */ /* 0x000e220000000a00 */
[----:B------:R-:W-:Y:S01]  /*2ad0*/  @P2 FFMA.FTZ R133, R3, R119, R118 ;  /* 0x0000007703852223 */ /* 0x000fe20000010076 */
[--C-:B-----5:R-:W-:Y:S01]  /*2ae0*/  SHF.R.U64 R134, R108, 0x10, R109.reuse ;  /* 0x000000106c867819 */ /* 0x120fe2000000126d */
[----:B------:R-:W-:Y:S01]  /*2af0*/  HADD2.F32 R135, -RZ, R108.H0_H0 ;  /* 0x2000006cff877230 */ /* 0x000fe20000004100 */
[----:B------:R-:W-:Y:S01]  /*2b00*/  SHF.R.U32.HI R137, RZ, 0x10, R109 ;  /* 0x00000010ff897819 */ /* 0x000fe2000001166d */
[----:B------:R-:W-:Y:S01]  /*2b10*/  @P2 FADD.FTZ R136, R6, -R133 ;  /* 0x8000008506882221 */ /* 0x000fe20000010000 */
[----:B------:R-:W-:Y:S01]  /*2b20*/  HADD2.F32 R132, -RZ, R109.H0_H0 ;  /* 0x2000006dff847230 */ /* 0x000fe20000004100 */
[----:B------:R-:W-:Y:S01]  /*2b30*/  @P1 LOP3.LUT P3, RZ, R129, 0xff0000, RZ, 0xc0, !PT ;  /* 0x00ff000081ff1812 */ /* 0x000fe2000786c0ff */
[----:B------:R-:W1:Y:S01]  /*2b40*/  @P1 LDC.64 R74, c[0x0][0x408] ;  /* 0x00010200ff4a1b82 */ /* 0x000e620000000a00 */
[----:B------:R-:W-:-:S02]  /*2b50*/  HADD2.F32 R134, -RZ, R134.H0_H0 ;  /* 0x20000086ff867230 */ /* 0x000fc40000004100 */
[----:B------:R-:W-:Y:S01]  /*2b60*/  @P2 FFMA.FTZ R135, R4, R136, R135 ;  /* 0x0000008804872223 */ /* 0x000fe20000010087 */
[----:B------:R-:W-:Y:S02]  /*2b70*/  HADD2.F32 R133, -RZ, R137.H0_H0 ;  /* 0x20000089ff857230 */ /* 0x000fe40000004100 */
        /* <DEDUP_REMOVED lines=15> */
[----:B------:R-:W-:Y:S01]  /*2c70*/  F2FP.F16.F32.PACK_AB R135, RZ, R135 ;  /* 0x00000087ff87723e */ /* 0x000fe200000000ff */
[----:B------:R-:W-:Y:S01]  /*2c80*/  @P1 FMUL.FTZ R72, R73, R72 ;  /* 0x0000004849481220 */ /* 0x000fe20000410000 */
[----:B-1----:R-:W-:Y:S01]  /*2c90*/  @P1 FMUL.FTZ R75, R134, R75 ;  /* 0x0000004b864b1220 */ /* 0x002fe20000410000 */
[----:B------:R-:W-:-:S03]  /*2ca0*/  F2FP.F16.F32.PACK_AB R134, RZ, R134 ;  /* 0x00000086ff86723e */ /* 0x000fc600000000ff */
[----:B------:R-:W-:Y:S01]  /*2cb0*/  @P1 FSEL R72, R72, RZ, P0 ;  /* 0x000000ff48481208 */ /* 0x000fe20000000000 */
[----:B------:R-:W-:Y:S01]  /*2cc0*/  @P1 FMUL.FTZ R74, R75, R74 ;  /* 0x0000004a4b4a1220 */ /* 0x000fe20000410000 */
[----:B------:R-:W-:Y:S02]  /*2cd0*/  PRMT R125, R135, 0x7610, R125 ;  /* 0x00007610877d7816 */ /* 0x000fe4000000007d */
[----:B------:R-:W-:Y:S01]  /*2ce0*/  @P1 F2FP.F16.F32.PACK_AB R72, RZ, R72 ;  /* 0x00000048ff48123e */ /* 0x000fe200000000ff */
[----:B--2---:R-:W-:Y:S01]  /*2cf0*/  @P1 FMUL.FTZ R77, R132, R77 ;  /* 0x0000004d844d1220 */ /* 0x004fe20000410000 */
[----:B------:R-:W-:Y:S02]  /*2d00*/  @P1 FSEL R74, R74, RZ, P2 ;  /* 0x000000ff4a4a1208 */ /* 0x000fe40001000000 */
[----:B------:R-:W-:Y:S01]  /*2d10*/  F2FP.F16.F32.PACK_AB R132, RZ, R132 ;  /* 0x00000084ff84723e */ /* 0x000fe200000000ff */
[----:B------:R-:W-:Y:S01]  /*2d20*/  @P1 FMUL.FTZ R76, R77, R76 ;  /* 0x0000004c4d4c1220 */ /* 0x000fe20000410000 */
[----:B------:R-:W-:-:S02]  /*2d30*/  @P1 F2FP.F16.F32.PACK_AB R74, RZ, R74 ;  /* 0x0000004aff4a123e */ /* 0x000fc400000000ff */
[----:B------:R-:W-:Y:S01]  /*2d40*/  @P1 PRMT R93, R72, 0x7610, R93 ;  /* 0x00007610485d1816 */ /* 0x000fe2000000005d */
[----:B---3--:R-:W-:Y:S01]  /*2d50*/  @P1 FMUL.FTZ R79, R133, R79 ;  /* 0x0000004f854f1220 */ /* 0x008fe20000410000 */
[----:B------:R-:W-:Y:S02]  /*2d60*/  @P1 FSEL R76, R76, RZ, P3 ;  /* 0x000000ff4c4c1208 */ /* 0x000fe40001800000 */
[----:B------:R-:W-:Y:S01]  /*2d70*/  F2FP.F16.F32.PACK_AB R133, RZ, R133 ;  /* 0x00000085ff85723e */ /* 0x000fe200000000ff */
[----:B------:R-:W-:Y:S01]  /*2d80*/  @P1 FMUL.FTZ R78, R79, R78 ;  /* 0x0000004e4f4e1220 */ /* 0x000fe20000410000 */
[----:B------:R-:W-:Y:S02]  /*2d90*/  @P1 F2FP.F16.F32.PACK_AB R76, RZ, R76 ;  /* 0x0000004cff4c123e */ /* 0x000fe400000000ff */
[----:B------:R-:W-:Y:S02]  /*2da0*/  @P1 PRMT R94, R74, 0x7610, R94 ;  /* 0x000076104a5e1816 */ /* 0x000fe4000000005e */
[----:B------:R-:W-:-:S02]  /*2db0*/  @P1 FSEL R78, R78, RZ, P4 ;  /* 0x000000ff4e4e1208 */ /* 0x000fc40002000000 */
[----:B------:R-:W-:Y:S02]  /*2dc0*/  @P1 PRMT R95, R76, 0x7610, R95 ;  /* 0x000076104c5f1816 */ /* 0x000fe4000000005f */
[----:B------:R-:W-:Y:S02]  /*2dd0*/  @P1 F2FP.F16.F32.PACK_AB R78, RZ, R78 ;  /* 0x0000004eff4e123e */ /* 0x000fe400000000ff */
[----:B------:R-:W-:Y:S02]  /*2de0*/  PRMT R126, R134, 0x7610, R126 ;  /* 0x00007610867e7816 */ /* 0x000fe4000000007e */
[----:B------:R-:W-:Y:S02]  /*2df0*/  @P1 PRMT R96, R78, 0x7610, R96 ;  /* 0x000076104e601816 */ /* 0x000fe40000000060 */
[----:B------:R-:W-:Y:S02]  /*2e00*/  PRMT R127, R132, 0x7610, R127 ;  /* 0x00007610847f7816 */ /* 0x000fe4000000007f */
[----:B------:R-:W-:-:S07]  /*2e10*/  PRMT R128, R133, 0x7610, R128 ;  /* 0x0000761085807816 */ /* 0x000fce0000000080 */
.L_x_1823:
        /* <DEDUP_REMOVED lines=13> */
.L_x_1825:
        /* <DEDUP_REMOVED lines=9> */
.L_x_1826:
[----:B------:R-:W-:Y:S05]  /*2f80*/  @!P0 BRA `(.L_x_1827) ;  /* 0x0000000400a48947 */ /* 0x000fea0003800000 */
[----:B------:R-:W-:Y:S05]  /*2f90*/  BRA.U !UP0, `(.L_x_1828) ;  /* 0x0000000108e07547 */ /* 0x000fea000b800000 */
[----:B------:R-:W-:Y:S01]  /*2fa0*/  ISETP.GT.AND P5, PT, R121, RZ, PT ;  /* 0x000000ff7900720c */ /* 0x000fe20003fa4270 */
[----:B01----:R-:W0:Y:S01]  /*2fb0*/  @P1 LDC.64 R72, c[0x0][0x408] ;  /* 0x00010200ff481b82 */ /* 0x003e220000000a00 */
[----:B-----5:R-:W-:Y:S01]  /*2fc0*/  HADD2.F32 R79, -RZ, R110.H0_H0 ;  /* 0x2000006eff4f7230 */ /* 0x020fe20000004100 */
[----:B------:R-:W-:Y:S02]  /*2fd0*/  SHF.R.U64 R78, R110, 0x10, R111 ;  /* 0x000000106e4e7819 */ /* 0x000fe4000000126f */
[C---:B------:R-:W-:Y:S02]  /*2fe0*/  @P1 LOP3.LUT P2, RZ, R124.reuse, 0xff, RZ, 0xc0, !PT ;  /* 0x000000ff7cff1812 */ /* 0x040fe4000784c0ff */
[C---:B------:R-:W-:Y:S01]  /*2ff0*/  @P1 LOP3.LUT P3, RZ, R124.reuse, 0xff00, RZ, 0xc0, !PT ;  /* 0x0000ff007cff1812 */ /* 0x040fe2000786c0ff */
[----:B------:R-:W-:Y:S01]  /*3000*/  HADD2.F32 R78, -RZ, R78.H0_H0 ;  /* 0x2000004eff4e7230 */ /* 0x000fe20000004100 */
[----:B------:R-:W1:Y:S01]  /*3010*/  @P1 LDC.64 R74, c[0x0][0x408] ;  /* 0x00010200ff4a1b82 */ /* 0x000e620000000a00 */
[----:B------:R-:W-:-:S03]  /*3020*/  @P1 LOP3.LUT P4, RZ, R124, 0xff0000, RZ, 0xc0, !PT ;  /* 0x00ff00007cff1812 */ /* 0x000fc6000788c0ff */
[-CC-:B------:R-:W-:Y:S01]  /*3030*/  @P5 FFMA.FTZ R129, R13, R119.reuse, R118.reuse ;  /* 0x000000770d815223 */ /* 0x180fe20000010076 */
[-CC-:B------:R-:W-:Y:S01]  /*3040*/  @P5 FFMA.FTZ R130, R18, R119.reuse, R118.reuse ;  /* 0x0000007712825223 */ /* 0x180fe20000010076 */
[-CC-:B------:R-:W-:Y:S01]  /*3050*/  @P5 FFMA.FTZ R135, R15, R119.reuse, R118.reuse ;  /* 0x000000770f875223 */ /* 0x180fe20000010076 */
[----:B------:R-:W-:Y:S01]  /*3060*/  @P5 FFMA.FTZ R132, R20, R119, R118 ;  /* 0x0000007714845223 */ /* 0x000fe20000010076 */
[----:B------:R-:W2:Y:S01]  /*3070*/  @P1 LDC.64 R76, c[0x0][0x408] ;  /* 0x00010200ff4c1b82 */ /* 0x000ea20000000a00 */
[----:B------:R-:W-:Y:S01]  /*3080*/  @P5 FADD.FTZ R129, R14, -R129 ;  /* 0x800000810e815221 */ /* 0x000fe20000010000 */
[----:B------:R-:W-:Y:S01]  /*3090*/  @P5 FADD.FTZ R133, R17, -R130 ;  /* 0x8000008211855221 */ /* 0x000fe20000010000 */
[----:B------:R-:W-:Y:S02]  /*30a0*/  HADD2.F32 R130, -RZ, R111.H0_H0 ;  /* 0x2000006fff827230 */ /* 0x000fe40000004100 */
[----:B------:R-:W-:Y:S01]  /*30b0*/  @P5 FADD.FTZ R135, R16, -R135 ;  /* 0x8000008710875221 */ /* 0x000fe20000010000 */
[C---:B------:R-:W-:Y:S01]  /*30c0*/  @P5 FFMA.FTZ R79, R4.reuse, R129, R79 ;  /* 0x00000081044f5223 */ /* 0x040fe2000001004f */
[C---:B------:R-:W-:Y:S01]  /*30d0*/  @P5 FFMA.FTZ R78, R4.reuse, R133, R78 ;  /* 0x00000085044e5223 */ /* 0x040fe2000001004e */
[----:B------:R-:W-:Y:S01]  /*30e0*/  @P5 FADD.FTZ R132, R19, -R132 ;  /* 0x8000008413845221 */ /* 0x000fe20000010000 */
[----:B------:R-:W-:Y:S01]  /*30f0*/  @P5 FFMA.FTZ R130, R4, R135, R130 ;  /* 0x0000008704825223 */ /* 0x000fe20000010082 */
[----:B0-----:R-:W-:Y:S01]  /*3100*/  @P1 FMUL.FTZ R73, R79, R73 ;  /* 0x000000494f491220 */ /* 0x001fe20000410000 */
[----:B------:R-:W-:-:S03]  /*3110*/  F2FP.F16.F32.PACK_AB R79, RZ, R79 ;  /* 0x0000004fff4f723e */ /* 0x000fc600000000ff */
[----:B------:R-:W-:Y:S01]  /*3120*/  @P1 FMUL.FTZ R72, R73, R72 ;  /* 0x0000004849481220 */ /* 0x000fe20000410000 */
[----:B------:R-:W-:Y:S01]  /*3130*/  SHF.R.U32.HI R73, RZ, 0x10, R111 ;  /* 0x00000010ff497819 */ /* 0x000fe2000001166f */
[----:B-1----:R-:W-:Y:S01]  /*3140*/  @P1 FMUL.FTZ R75, R78, R75 ;  /* 0x0000004b4e4b1220 */ /* 0x002fe20000410000 */
[----:B------:R-:W-:-:S03]  /*3150*/  F2FP.F16.F32.PACK_AB R78, RZ, R78 ;  /* 0x0000004eff4e723e */ /* 0x000fc600000000ff */
[----:B------:R-:W-:Y:S02]  /*3160*/  HADD2.F32 R73, -RZ, R73.H0_H0 ;  /* 0x20000049ff497230 */ /* 0x000fe40000004100 */
[----:B------:R-:W-:Y:S01]  /*3170*/  @P1 FMUL.FTZ R74, R75, R74 ;  /* 0x0000004a4b4a1220 */ /* 0x000fe20000410000 */
[----:B------:R-:W-:Y:S02]  /*3180*/  @P1 FSEL R72, R72, RZ, P2 ;  /* 0x000000ff48481208 */ /* 0x000fe40001000000 */
[----:B------:R-:W-:Y:S01]  /*3190*/  PRMT R125, R79, 0x7610, R125 ;  /* 0x000076104f7d7816 */ /* 0x000fe2000000007d */
[----:B--2---:R-:W-:Y:S01]  /*31a0*/  @P1 FMUL.FTZ R77, R130, R77 ;  /* 0x0000004d824d1220 */ /* 0x004fe20000410000 */
[----:B------:R-:W-:Y:S01]  /*31b0*/  @P1 F2FP.F16.F32.PACK_AB R72, RZ, R72 ;  /* 0x00000048ff48123e */ /* 0x000fe200000000ff */
[----:B------:R-:W-:Y:S01]  /*31c0*/  @P5 FFMA.FTZ R73, R4, R132, R73 ;  /* 0x0000008404495223 */ /* 0x000fe20000010049 */
[----:B------:R-:W-:Y:S01]  /*31d0*/  @P1 FSEL R74, R74, RZ, P3 ;  /* 0x000000ff4a4a1208 */ /* 0x000fe20001800000 */
[----:B------:R-:W-:Y:S01]  /*31e0*/  @P1 FMUL.FTZ R76, R77, R76 ;  /* 0x0000004c4d4c1220 */ /* 0x000fe20000410000 */
[----:B------:R-:W-:-:S02]  /*31f0*/  @P1 PRMT R93, R72, 0x7610, R93 ;  /* 0x00007610485d1816 */ /* 0x000fc4000000005d */
[----:B------:R-:W-:Y:S02]  /*3200*/  @P1 F2FP.F16.F32.PACK_AB R74, RZ, R74 ;  /* 0x0000004aff4a123e */ /* 0x000fe400000000ff */
[----:B------:R-:W-:Y:S02]  /*3210*/  @P1 FSEL R76, R76, RZ, P4 ;  /* 0x000000ff4c4c1208 */ /* 0x000fe40002000000 */
[----:B------:R-:W-:Y:S02]  /*3220*/  F2FP.F16.F32.PACK_AB R130, RZ, R130 ;  /* 0x00000082ff82723e */ /* 0x000fe400000000ff */
[----:B------:R-:W-:Y:S02]  /*3230*/  @P1 F2FP.F16.F32.PACK_AB R76, RZ, R76 ;  /* 0x0000004cff4c123e */ /* 0x000fe400000000ff */
[----:B------:R-:W-:Y:S02]  /*3240*/  F2FP.F16.F32.PACK_AB R72, RZ, R73 ;  /* 0x00000049ff48723e */ /* 0x000fe400000000ff */
[----:B------:R-:W-:-:S02]  /*3250*/  @P1 PRMT R94, R74, 0x7610, R94 ;  /* 0x000076104a5e1816 */ /* 0x000fc4000000005e */
[----:B------:R-:W-:Y:S02]  /*3260*/  @P1 PRMT R95, R76, 0x7610, R95 ;  /* 0x000076104c5f1816 */ /* 0x000fe4000000005f */
[----:B------:R-:W-:Y:S02]  /*3270*/  PRMT R126, R78, 0x7610, R126 ;  /* 0x000076104e7e7816 */ /* 0x000fe4000000007e */
        /* <DEDUP_REMOVED lines=10> */
.L_x_1828:
[----:B------:R-:W-:Y:S01]  /*3320*/  ISETP.GT.AND P2, PT, R121, RZ, PT ;  /* 0x000000ff7900720c */ /* 0x000fe20003f44270 */
[----:B01----:R-:W0:Y:S01]  /*3330*/  @P1 LDC.64 R72, c[0x0][0x408] ;  /* 0x00010200ff481b82 */ /* 0x003e220000000a00 */
        /* <DEDUP_REMOVED lines=17> */
[----:B------:R-:W-:-:S03]  /*3450*/  @P2 FFMA.FTZ R129, R4, R130, R129 ;  /* 0x0000008204812223 */ /* 0x000fc60000010081 */
        /* <DEDUP_REMOVED lines=28> */
.L_x_1827:
[----:B------:R-:W-:Y:S05]  /*3620*/  BRA.U !UP0, `(.L_x_1830) ;  /* 0x0000000108d87547 */ /* 0x000fea000b800000 */
[----:B01----:R-:W0:Y:S01]  /*3630*/  @P1 LDC.64 R72, c[0x0][0x408] ;  /* 0x00010200ff481b82 */ /* 0x003e220000000a00 */
[-CC-:B------:R-:W-:Y:S01]  /*3640*/  FFMA.FTZ R79, R13, R119.reuse, R118.reuse ;  /* 0x000000770d4f7223 */ /* 0x180fe20000010076 */
[-CC-:B------:R-:W-:Y:S01]  /*3650*/  FFMA.FTZ R78, R18, R119.reuse, R118.reuse ;  /* 0x00000077124e7223 */ /* 0x180fe20000010076 */
[----:B------:R-:W-:Y:S01]  /*3660*/  ISETP.GT.AND P2, PT, R121, RZ, PT ;  /* 0x000000ff7900720c */ /* 0x000fe20003f44270 */
[----:B------:R-:W-:Y:S01]  /*3670*/  FFMA.FTZ R133, R15, R119, R118 ;  /* 0x000000770f857223 */ /* 0x000fe20000010076 */
[----:B------:R-:W-:Y:S01]  /*3680*/  FADD.FTZ R79, R14, -R79 ;  /* 0x8000004f0e4f7221 */ /* 0x000fe20000010000 */
[----:B-----5:R-:W-:Y:S01]  /*3690*/  FADD.FTZ R129, R17, -R78 ;  /* 0x8000004e11817221 */ /* 0x020fe20000010000 */
[----:B------:R-:W-:Y:S01]  /*36a0*/  @P1 LOP3.LUT P3, RZ, R124, 0xff, RZ, 0xc0, !PT ;  /* 0x000000ff7cff1812 */ /* 0x000fe2000786c0ff */
        /* <DEDUP_REMOVED lines=46> */
.L_x_1830:
        /* <DEDUP_REMOVED lines=12> */
.L_x_1831:
        /* <DEDUP_REMOVED lines=12> */
.L_x_1832:
        /* <DEDUP_REMOVED lines=12> */
.L_x_1833:
        /* <DEDUP_REMOVED lines=12> */
.L_x_1829:
        /* <DEDUP_REMOVED lines=10> */
.L_x_1834:
        /* <DEDUP_REMOVED lines=10> */
.L_x_1835:
[----:B------:R-:W-:Y:S05]  /*3dd0*/  @!P0 BRA `(.L_x_1836) ;  /* 0x0000000400a48947 */ /* 0x000fea0003800000 */
[----:B------:R-:W-:Y:S05]  /*3de0*/  BRA.U !UP0, `(.L_x_1837) ;  /* 0x0000000108e07547 */ /* 0x000fea000b800000 */
[----:B------:R-:W-:Y:S01]  /*3df0*/  ISETP.GT.AND P5, PT, R121, RZ, PT ;  /* 0x000000ff7900720c */ /* 0x000fe20003fa4270 */
[----:B0123--:R-:W0:Y:S01]  /*3e00*/  @P1 LDC.64 R72, c[0x0][0x408] ;  /* 0x00010200ff481b82 */ /* 0x00fe220000000a00 */
        /* <DEDUP_REMOVED lines=54> */
.L_x_1837:
[----:B------:R-:W-:Y:S01]  /*4170*/  ISETP.GT.AND P2, PT, R121, RZ, PT ;  /* 0x000000ff7900720c */ /* 0x000fe20003f44270 */
[----:B0123--:R-:W0:Y:S01]  /*4180*/  @P1 LDC.64 R72, c[0x0][0x408] ;  /* 0x00010200ff481b82 */ /* 0x00fe220000000a00 */
        /* <DEDUP_REMOVED lines=46> */
.L_x_1836:
[----:B------:R-:W-:Y:S05]  /*4470*/  BRA.U !UP0, `(.L_x_1839) ;  /* 0x0000000108d87547 */ /* 0x000fea000b800000 */
[----:B0123--:R-:W0:Y:S01]  /*4480*/  @P1 LDC.64 R72, c[0x0][0x408] ;  /* 0x00010200ff481b82 */ /* 0x00fe220000000a00 */
[-CC-:B------:R-:W-:Y:S01]  /*4490*/  FFMA.FTZ R79, R21, R119.reuse, R118.reuse ;  /* 0x00000077154f7223 */ /* 0x180fe20000010076 */
[-CC-:B------:R-:W-:Y:S01]  /*44a0*/  FFMA.FTZ R78, R26, R119.reuse, R118.reuse ;  /* 0x000000771a4e7223 */ /* 0x180fe20000010076 */
[----:B------:R-:W-:Y:S01]  /*44b0*/  ISETP.GT.AND P2, PT, R121, RZ, PT ;  /* 0x000000ff7900720c */ /* 0x000fe20003f44270 */
[----:B------:R-:W-:Y:S01]  /*44c0*/  FFMA.FTZ R133, R23, R119, R118 ;  /* 0x0000007717857223 */ /* 0x000fe20000010076 */
[----:B------:R-:W-:Y:S01]  /*44d0*/  FADD.FTZ R79, R22, -R79 ;  /* 0x8000004f164f7221 */ /* 0x000fe20000010000 */
[----:B-----5:R-:W-:Y:S01]  /*44e0*/  FADD.FTZ R129, R25, -R78 ;  /* 0x8000004e19817221 */ /* 0x020fe20000010000 */
[C---:B------:R-:W-:Y:S01]  /*44f0*/  @P1 LOP3.LUT P3, RZ, R123.reuse, 0xff, RZ, 0xc0, !PT ;  /* 0x000000ff7bff1812 */ /* 0x040fe2000786c0ff */
        /* <DEDUP_REMOVED lines=46> */
.L_x_1839:
        /* <DEDUP_REMOVED lines=12> */
.L_x_1840:
        /* <DEDUP_REMOVED lines=12> */
.L_x_1841:
        /* <DEDUP_REMOVED lines=12> */
.L_x_1842:
        /* <DEDUP_REMOVED lines=12> */
.L_x_1838:
        /* <DEDUP_REMOVED lines=10> */
.L_x_1843:
        /* <DEDUP_REMOVED lines=10> */
.L_x_1844:
[----:B------:R-:W-:Y:S05]  /*4c20*/  @!P0 BRA `(.L_x_1845) ;  /* 0x0000000400a48947 */ /* 0x000fea0003800000 */
[----:B------:R-:W-:Y:S05]  /*4c30*/  BRA.U !UP0, `(.L_x_1846) ;  /* 0x0000000108e07547 */ /* 0x000fea000b800000 */
[----:B------:R-:W-:Y:S01]  /*4c40*/  ISETP.GT.AND P5, PT, R121, RZ, PT ;  /* 0x000000ff7900720c */ /* 0x000fe20003fa4270 */
[----:B01234-:R-:W0:Y:S01]  /*4c50*/  @P1 LDC.64 R72, c[0x0][0x408] ;  /* 0x00010200ff481b82 */ /* 0x01fe220000000a00 */
        /* <DEDUP_REMOVED lines=54> */
.L_x_1846:
[----:B------:R-:W-:Y:S01]  /*4fc0*/  ISETP.GT.AND P2, PT, R121, RZ, PT ;  /* 0x000000ff7900720c */ /* 0x000fe20003f44270 */
[----:B01234-:R-:W0:Y:S01]  /*4fd0*/  @P1 LDC.64 R72, c[0x0][0x408] ;  /* 0x00010200ff481b82 */ /* 0x01fe220000000a00 */
        /* <DEDUP_REMOVED lines=46> */
.L_x_1845:
[----:B------:R-:W-:Y:S05]  /*52c0*/  BRA.U !UP0, `(.L_x_1848) ;  /* 0x0000000108d87547 */ /* 0x000fea000b800000 */
[----:B01234-:R-:W0:Y:S01]  /*52d0*/  @P1 LDC.64 R72, c[0x0][0x408] ;  /* 0x00010200ff481b82 */ /* 0x01fe220000000a00 */
[-CC-:B------:R-:W-:Y:S01]  /*52e0*/  FFMA.FTZ R79, R29, R119.reuse, R118.reuse ;  /* 0x000000771d4f7223 */ /* 0x180fe20000010076 */
[-CC-:B------:R-:W-:Y:S01]  /*52f0*/  FFMA.FTZ R78, R82, R119.reuse, R118.reuse ;  /* 0x00000077524e7223 */ /* 0x180fe20000010076 */
[----:B------:R-:W-:Y:S01]  /*5300*/  ISETP.GT.AND P2, PT, R121, RZ, PT ;  /* 0x000000ff7900720c */ /* 0x000fe20003f44270 */
[----:B-----5:R-:W-:Y:S01]  /*5310*/  FFMA.FTZ R129, R31, R119, R118 ;  /* 0x000000771f817223 */ /* 0x020fe20000010076 */
[----:B------:R-:W-:Y:S01]  /*5320*/  FADD.FTZ R79, R30, -R79 ;  /* 0x8000004f1e4f7221 */ /* 0x000fe20000010000 */
[----:B------:R-:W-:Y:S01]  /*5330*/  FADD.FTZ R123, R81, -R78 ;  /* 0x8000004e517b7221 */ /* 0x000fe20000010000 */
        /* <DEDUP_REMOVED lines=47> */
.L_x_1848:
        /* <DEDUP_REMOVED lines=12> */
.L_x_1849:
        /* <DEDUP_REMOVED lines=12> */
.L_x_1850:
        /* <DEDUP_REMOVED lines=12> */
.L_x_1851:
        /* <DEDUP_REMOVED lines=12> */
.L_x_1847:
        /* <DEDUP_REMOVED lines=10> */
.L_x_1852:
        /* <DEDUP_REMOVED lines=10> */
.L_x_1853:
        /* <DEDUP_REMOVED lines=35> */
[----:B------:R-:W-:Y:S01]  /*5ca0*/  @P4 FFMA.FTZ R73, R4, R118, R73 ;  /* 0x0000007604494223 */ /* 0x000fe20000010049 */
[----:B------:R-:W-:Y:S02]  /*5cb0*/  @P1 FSEL R74, R74, RZ, P2 ;  /* 0x000000ff4a4a1208 */ /* 0x000fe40001000000 */
[----:B------:R-:W-:Y:S01]  /*5cc0*/  @P1 FMUL.FTZ R76, R77, R76 ;  /* 0x0000004c4d4c1220 */ /* 0x000fe20000410000 */
[----:B------:R-:W-:-:S02]  /*5cd0*/  @P1 F2FP.F16.F32.PACK_AB R72, RZ, R72 ;  /* 0x00000048ff48123e */ /* 0x000fc400000000ff */
[----:B------:R-:W-:Y:S02]  /*5ce0*/  @P1 F2FP.F16.F32.PACK_AB R74, RZ, R74 ;  /* 0x0000004aff4a123e */ /* 0x000fe400000000ff */
[----:B------:R-:W-:Y:S02]  /*5cf0*/  @P1 FSEL R76, R76, RZ, P3 ;  /* 0x000000ff4c4c1208 */ /* 0x000fe40001800000 */
[----:B------:R-:W-:Y:S02]  /*5d00*/  F2FP.F16.F32.PACK_AB R123, RZ, R123 ;  /* 0x0000007bff7b723e */ /* 0x000fe400000000ff */
[----:B------:R-:W-:Y:S02]  /*5d10*/  @P1 F2FP.F16.F32.PACK_AB R76, RZ, R76 ;  /* 0x0000004cff4c123e */ /* 0x000fe400000000ff */
[----:B------:R-:W-:Y:S02]  /*5d20*/  F2FP.F16.F32.PACK_AB R4, RZ, R73 ;  /* 0x00000049ff04723e */ /* 0x000fe400000000ff */
[----:B------:R-:W-:-:S02]  /*5d30*/  @P1 PRMT R93, R72, 0x7610, R93 ;  /* 0x00007610485d1816 */ /* 0x000fc4000000005d */
[----:B------:R-:W-:Y:S02]  /*5d40*/  @P1 PRMT R94, R74, 0x7610, R94 ;  /* 0x000076104a5e1816 */ /* 0x000fe4000000005e */
        /* <DEDUP_REMOVED lines=12> */
.L_x_1855:
        /* <DEDUP_REMOVED lines=48> */
.L_x_1854:
[----:B------:R-:W-:Y:S05]  /*6110*/  BRA.U !UP0, `(.L_x_1857) ;  /* 0x0000000108d87547 */ /* 0x000fea000b800000 */
[----:B01234-:R-:W0:Y:S01]  /*6120*/  @P1 LDC.64 R72, c[0x0][0x408] ;  /* 0x00010200ff481b82 */ /* 0x01fe220000000a00 */
[-CC-:B------:R-:W-:Y:S01]  /*6130*/  FFMA.FTZ R78, R87, R119.reuse, R118.reuse ;  /* 0x00000077574e7223 */ /* 0x180fe20000010076 */
[-CC-:B-----5:R-:W-:Y:S01]  /*6140*/  FFMA.FTZ R123, R90, R119.reuse, R118.reuse ;  /* 0x000000775a7b7223 */ /* 0x1a0fe20000010076 */
[----:B------:R-:W-:Y:S01]  /*6150*/  FFMA.FTZ R129, R89, R119, R118 ;  /* 0x0000007759817223 */ /* 0x000fe20000010076 */
        /* <DEDUP_REMOVED lines=12> */
[----:B------:R-:W-:Y:S02]  /*6220*/  FSEL R122, R79, RZ, P0 ;  /* 0x000000ff4f7a7208 */ /* 0x000fe40000000000 */
[----:B------:R-:W-:Y:S02]  /*6230*/  FSEL R124, R121, RZ, P0 ;  /* 0x000000ff797c7208 */ /* 0x000fe40000000000 */
[C---:B------:R-:W-:Y:S02]  /*6240*/  @P1 LOP3.LUT P3, RZ, R5.reuse, 0xff00, RZ, 0xc0, !PT ;  /* 0x0000ff0005ff1812 */ /* 0x040fe4000786c0ff */
[----:B------:R-:W-:Y:S01]  /*6250*/  @P1 LOP3.LUT P4, RZ, R5, 0xff0000, RZ, 0xc0, !PT ;  /* 0x00ff000005ff1812 */ /* 0x000fe2000788c0ff */
[----:B0-----:R-:W-:Y:S01]  /*6260*/  @P1 FMUL.FTZ R73, R78, R73 ;  /* 0x000000494e491220 */ /* 0x001fe20000410000 */
[----:B------:R-:W-:-:S03]  /*6270*/  F2FP.F16.F32.PACK_AB R78, RZ, R78 ;  /* 0x0000004eff4e723e */ /* 0x000fc600000000ff */
[----:B------:R-:W-:Y:S01]  /*6280*/  @P1 FMUL.FTZ R72, R73, R72 ;  /* 0x0000004849481220 */ /* 0x000fe20000410000 */
[----:B------:R-:W-:Y:S01]  /*6290*/  FADD.FTZ R73, R91, -R118 ;  /* 0x800000765b497221 */ /* 0x000fe20000010000 */
[----:B------:R-:W-:Y:S01]  /*62a0*/  PRMT R125, R78, 0x7610, R125 ;  /* 0x000076104e7d7816 */ /* 0x000fe2000000007d */
[----:B-1----:R-:W-:Y:S02]  /*62b0*/  @P1 FMUL.FTZ R75, R122, R75 ;  /* 0x0000004b7a4b1220 */ /* 0x002fe40000410000 */
[----:B------:R-:W-:Y:S01]  /*62c0*/  @P1 FSEL R72, R72, RZ, P2 ;  /* 0x000000ff48481208 */ /* 0x000fe20001000000 */
[----:B------:R-:W-:Y:S01]  /*62d0*/  FMUL.FTZ R4, R4, R73 ;  /* 0x0000004904047220 */ /* 0x000fe20000410000 */
[----:B------:R-:W-:Y:S01]  /*62e0*/  F2FP.F16.F32.PACK_AB R122, RZ, R122 ;  /* 0x0000007aff7a723e */ /* 0x000fe200000000ff */
[----:B------:R-:W-:Y:S01]  /*62f0*/  @P1 FMUL.FTZ R74, R75, R74 ;  /* 0x0000004a4b4a1220 */ /* 0x000fe20000410000 */
[----:B------:R-:W-:Y:S02]  /*6300*/  @P1 F2FP.F16.F32.PACK_AB R72, RZ, R72 ;  /* 0x00000048ff48123e */ /* 0x000fe400000000ff */
[----:B------:R-:W-:Y:S01]  /*6310*/  FSEL R4, R4, RZ, P0 ;  /* 0x000000ff04047208 */ /* 0x000fe20000000000 */
[----:B--2---:R-:W-:Y:S01]  /*6320*/  @P1 FMUL.FTZ R77, R124, R77 ;  /* 0x0000004d7c4d1220 */ /* 0x004fe20000410000 */
[----:B------:R-:W-:-:S02]  /*6330*/  @P1 FSEL R74, R74, RZ, P3 ;  /* 0x000000ff4a4a1208 */ /* 0x000fc40001800000 */
[----:B------:R-:W-:Y:S01]  /*6340*/  @P1 PRMT R93, R72, 0x7610, R93 ;  /* 0x00007610485d1816 */ /* 0x000fe2000000005d */
        /* <DEDUP_REMOVED lines=19> */
.L_x_1857:
        /* <DEDUP_REMOVED lines=23> */
.L_x_1858:
        /* <DEDUP_REMOVED lines=12> */
.L_x_1859:
        /* <DEDUP_REMOVED lines=12> */
.L_x_1860:
[----:B------:R-:W-:-:S07]  /*6770*/  @P1 PRMT R96, R74, 0x7610, R96 ;  /* 0x000076104a601816 */ /* 0x000fce0000000060 */
.L_x_1856:
        /* <DEDUP_REMOVED lines=10> */
.L_x_1861:
        /* <DEDUP_REMOVED lines=10> */
.L_x_1862:
[----:B01----:R-:W0:Y:S01]  /*68c0*/  LDC.64 R4, c[0x0][0x380] ;  /* 0x0000e000ff047b82 */ /* 0x003e220000000a00 */
[----:B------:R-:W-:Y:S01]  /*68d0*/  UPLOP3.LUT UP1, UPT, UPT, UPT, UP1, 0x40, 0x4 ;  /* 0x000000000004789c */ /* 0x000fe20003f2e810 */
[----:B0-----:R-:W-:-:S04]  /*68e0*/  IADD3 R2, PT, PT, R2, R4, RZ ;  /* 0x0000000402027210 */ /* 0x001fc80007ffe0ff */
[----:B------:R-:W-:-:S13]  /*68f0*/  ISETP.GE.AND P0, PT, R2, R5, PT ;  /* 0x000000050200720c */ /* 0x000fda0003f06270 */
[----:B------:R-:W-:Y:S05]  /*6900*/  @!P0 BRA `(.L_x_1863) ;  /* 0xffffff9800b48947 */ /* 0x000fea000383ffff */
.L_x_1812:
        /* <DEDUP_REMOVED lines=18> */
.L_x_1864:
        /* <DEDUP_REMOVED lines=13> */
.L_x_10813:


//--------------------- .text._ZN10layer_norm13ln_bwd_kernelINS_13Kernel_traitsI6__halfS2_S2_S2_fjLj2560ELj1ELj1ELj4ELj8ENS_18Kernel_traits_baseILj2560ES2_S2_S2_S2_fjLj128EEEEELb1ELb1ELb0ELb0EEEvNS_9BwdParamsE --------------------------
	.section	.text._ZN10layer_norm13ln_bwd_kernelINS_13Kernel_traitsI6__halfS2_S2_S2_fjLj2560ELj1ELj1ELj4ELj8ENS_18Kernel_traits_baseILj2560ES2_S2_S2_S2_fjLj128EEEEELb1ELb1ELb0ELb0EEEvNS_9BwdParamsE,"ax",@progbits
	.align	128
        .global         _ZN10layer_norm13ln_bwd_kernelINS_13Kernel_traitsI6__halfS2_S2_S2_fjLj2560ELj1ELj1ELj4ELj8ENS_18Kernel_traits_baseILj2560ES2_S2_S2_S2_fjLj128EEEEELb1ELb1ELb0ELb0EEEvNS_9BwdParamsE
        .type           _ZN10layer_norm13ln_bwd_kernelINS_13Kernel_traitsI6__halfS2_S2_S2_fjLj2560ELj1ELj1ELj4ELj8ENS_18Kernel_traits_baseILj2560ES2_S2_S2_S2_fjLj128EEEEELb1ELb1ELb0ELb0EEEvNS_9BwdParamsE,@function
        .size           _ZN10layer_norm13ln_bwd_kernelINS_13Kernel_traitsI6__halfS2_S2_S2_fjLj2560ELj1ELj1ELj4ELj8ENS_18Kernel_traits_baseILj2560ES2_S2_S2_S2_fjLj128EEEEELb1ELb1ELb0ELb0EEEvNS_9BwdParamsE,(.L_x_10814 - _ZN10layer_norm13ln_bwd_kernelINS_13Kernel_traitsI6__halfS2_S2_S2_fjLj2560ELj1ELj1ELj4ELj8ENS_18Kernel_traits_baseILj2560ES2_S2_S2_S2_fjLj128EEEEELb1ELb1ELb0ELb0EEEvNS_9BwdParamsE)
        .other          _ZN10layer_norm13ln_bwd_kernelINS_13Kernel_traitsI6__halfS2_S2_S2_fjLj2560ELj1ELj1ELj4ELj8ENS_18Kernel_traits_baseILj2560ES2_S2_S2_S2_fjLj128EEEEELb1ELb1ELb0ELb0EEEvNS_9BwdParamsE,@"STO_CUDA_ENTRY STV_DEFAULT"
_ZN10layer_norm13ln_bwd_kernelINS_13Kernel_traitsI6__halfS2_S2_S2_fjLj2560ELj1ELj1ELj4ELj8ENS_18Kernel_traits_baseILj2560ES2_S2_S2_S2_fjLj128EEEEELb1ELb1ELb0ELb0EEEvNS_9BwdParamsE:
.text._ZN10layer_norm13ln_bwd_kernelINS_13Kernel_traitsI6__halfS2_S2_S2_fjLj2560ELj1ELj1ELj4ELj8ENS_18Kernel_traits_baseILj2560ES2_S2_S2_S2_fjLj128EEEEELb1ELb1ELb0ELb0EEEvNS_9BwdParamsE:
        /* <DEDUP_REMOVED lines=14> */
[C---:B------:R-:W-:Y:S01]  /*00e0*/  ISETP.GE.U32.AND P1, PT, R88.reuse, 0x200, PT ;  /* 0x000002005800780c */ /* 0x040fe20003f26070 */
[----:B------:R-:W0:Y:S01]  /*00f0*/  S2UR UR4, SR_CTAID.X ;  /* 0x00000000000479c3 */ /* 0x000e220000002500 */
[----:B------:R-:W-:-:S07]  /*0100*/  ISETP.GE.U32.AND P0, PT, R88, 0x280, PT ;  /* 0x000002805800780c */ /* 0x000fce0003f06070 */
[----:B------:R-:W1:Y:S08]  /*0110*/  @P4 LDC.64 R4, c[0x0][0x3d0] ;  /* 0x0000f400ff044b82 */ /* 0x000e700000000a00 */
[----:B------:R-:W4:Y:S08]  /*0120*/  @P4 LDC.64 R6, c[0x0][0x3e8] ;  /* 0x0000fa00ff064b82 */ /* 0x000f300000000a00 */
[----:B------:R-:W2:Y:S08]  /*0130*/  @P3 LDC.64 R8, c[0x0][0x3d0] ;  /* 0x0000f400ff083b82 */ /* 0x000eb00000000a00 */
[----:B------:R-:W0:Y:S01]  /*0140*/  @P3 LDC.64 R10, c[0x0][0x3e8] ;  /* 0x0000fa00ff0a3b82 */ /* 0x000e220000000a00 */
[----:B-1----:R-:W-:-:S07]  /*0150*/  @P4 IMAD.WIDE.U32 R4, R29, 0x8, R4 ;  /* 0x000000081d044825 */ /* 0x002fce00078e0004 */
[----:B------:R-:W1:Y:S01]  /*0160*/  @P2 LDC.64 R16, c[0x0][0x3d0] ;  /* 0x0000f400ff102b82 */ /* 0x000e620000000a00 */
[C---:B----4-:R-:W-:Y:S01]  /*0170*/  @P4 IMAD.WIDE.U32 R6, R29.reuse, 0x8, R6 ;  /* 0x000000081d064825 */ /* 0x050fe200078e0006 */
[----:B------:R-:W-:Y:S01]  /*0180*/  @P4 LOP3.LUT R29, R29, 0x80, RZ, 0xfc, !PT ;  /* 0x000000801d1d4812 */ /* 0x000fe200078efcff */
[----:B---3--:R-:W5:Y:S05]  /*0190*/  @P4 LDG.E.64 R76, desc[UR8][R4.64] ;  /* 0x00000008044c4981 */ /* 0x008f6a000c1e1b00 */
[----:B------:R-:W3:Y:S01]  /*01a0*/  @P2 LDC.64 R18, c[0x0][0x3e8] ;  /* 0x0000fa00ff122b82 */ /* 0x000ee20000000a00 */
[----:B--2---:R-:W-:-:S07]  /*01b0*/  @P3 IMAD.WIDE.U32 R12, R29, 0x8, R8 ;  /* 0x000000081d0c3825 */ /* 0x004fce00078e0008 */
[----:B------:R-:W2:Y:S01]  /*01c0*/  @P1 LDC.64 R20, c[0x0][0x3d0] ;  /* 0x0000f400ff141b82 */ /* 0x000ea20000000a00 */
[C---:B0-----:R-:W-:Y:S01]  /*01d0*/  @P3 IMAD.WIDE.U32 R14, R29.reuse, 0x8, R10 ;  /* 0x000000081d0e3825 */ /* 0x041fe200078e000a */
[----:B------:R-:W-:Y:S01]  /*01e0*/  @P3 IADD3 R29, PT, PT, R29, 0x80, RZ ;  /* 0x000000801d1d3810 */ /* 0x000fe20007ffe0ff */
[----:B------:R-:W5:Y:S05]  /*01f0*/  @P4 LDG.E.64 R70, desc[UR8][R6.64] ;  /* 0x0000000806464981 */ /* 0x000f6a000c1e1b00 */
[----:B------:R-:W0:Y:S01]  /*0200*/  @P1 LDC.64 R22, c[0x0][0x3e8] ;  /* 0x0000fa00ff161b82 */ /* 0x000e220000000a00 */
[----:B------:R-:W-:Y:S01]  /*0210*/  MOV R87, UR4 ;  /* 0x0000000400577c02 */ /* 0x000fe20008000f00 */
[C---:B-1----:R-:W-:Y:S01]  /*0220*/  @P2 IMAD.WIDE.U32 R16, R29.reuse, 0x8, R16 ;  /* 0x000000081d102825 */ /* 0x042fe200078e0010 */
[----:B------:R-:W5:Y:S05]  /*0230*/  @P3 LDG.E.64 R78, desc[UR8][R12.64] ;  /* 0x000000080c4e3981 */ /* 0x000f6a000c1e1b00 */
[----:B------:R-:W1:Y:S01]  /*0240*/  @P0 LDC.64 R24, c[0x0][0x3d0] ;  /* 0x0000f400ff180b82 */ /* 0x000e620000000a00 */
[C---:B---3--:R-:W-:Y:S01]  /*0250*/  @P2 IMAD.WIDE.U32 R18, R29.reuse, 0x8, R18 ;  /* 0x000000081d122825 */ /* 0x048fe200078e0012 */
[----:B------:R-:W-:Y:S01]  /*0260*/  @P2 IADD3 R29, PT, PT, R29, 0x80, RZ ;  /* 0x000000801d1d2810 */ /* 0x000fe20007ffe0ff */
[----:B------:R-:W5:Y:S05]  /*0270*/  @P3 LDG.E.64 R2, desc[UR8][R14.64] ;  /* 0x000000080e023981 */ /* 0x000f6a000c1e1b00 */
[----:B------:R-:W3:Y:S01]  /*0280*/  @P0 LDC.64 R26, c[0x0][0x3e8] ;  /* 0x0000fa00ff1a0b82 */ /* 0x000ee20000000a00 */
[----:B------:R-:W-:Y:S01]  /*0290*/  ISETP.GE.AND P5, PT, R87, UR5, PT ;  /* 0x0000000557007c0c */ /* 0x000fe2000bfa6270 */
[----:B--2---:R-:W-:Y:S01]  /*02a0*/  @P1 IMAD.WIDE.U32 R20, R29, 0x8, R20 ;  /* 0x000000081d141825 */ /* 0x004fe200078e0014 */
[----:B------:R-:W5:Y:S01]  /*02b0*/  @P2 LDG.E.64 R80, desc[UR8][R16.64] ;  /* 0x0000000810502981 */ /* 0x000f62000c1e1b00 */
[----:B------:R-:W-:-:S02]  /*02c0*/  CS2R R60, SRZ ;  /* 0x00000000003c7805 */ /* 0x000fc4000001ff00 */
[----:B------:R-:W-:Y:S02]  /*02d0*/  CS2R R62, SRZ ;  /* 0x00000000003e7805 */ /* 0x000fe4000001ff00 */
[----:B------:R-:W-:Y:S01]  /*02e0*/  CS2R R56, SRZ ;  /* 0x0000000000387805 */ /* 0x000fe2000001ff00 */
[----:B------:R-:W5:Y:S01]  /*02f0*/  @P2 LDG.E.64 R64, desc[UR8][R18.64] ;  /* 0x0000000812402981 */ /* 0x000f62000c1e1b00 */
[C---:B0-----:R-:W-:Y:S01]  /*0300*/  @P1 IMAD.WIDE.U32 R22, R29.reuse, 0x8, R22 ;  /* 0x000000081d161825 */ /* 0x041fe200078e0016 */
[----:B------:R-:W-:Y:S02]  /*0310*/  @P1 IADD3 R29, PT, PT, R29, 0x80, RZ ;  /* 0x000000801d1d1810 */ /* 0x000fe40007ffe0ff */
[----:B------:R-:W-:Y:S01]  /*0320*/  CS2R R58, SRZ ;  /* 0x00000000003a7805 */ /* 0x000fe2000001ff00 */
[----:B------:R0:W5:Y:S01]  /*0330*/  @P1 LDG.E.64 R74, desc[UR8][R20.64] ;  /* 0x00000008144a1981 */ /* 0x000162000c1e1b00 */
[----:B------:R-:W-:Y:S02]  /*0340*/  CS2R R52, SRZ ;  /* 0x0000000000347805 */ /* 0x000fe4000001ff00 */
[----:B------:R-:W-:-:S02]  /*0350*/  CS2R R54, SRZ ;  /* 0x0000000000367805 */ /* 0x000fc4000001ff00 */
[----:B------:R-:W-:Y:S01]  /*0360*/  CS2R R48, SRZ ;  /* 0x0000000000307805 */ /* 0x000fe2000001ff00 */
[----:B------:R2:W5:Y:S01]  /*0370*/  @P1 LDG.E.64 R68, desc[UR8][R22.64] ;  /* 0x0000000816441981 */ /* 0x000562000c1e1b00 */
[C---:B-1----:R-:W-:Y:S01]  /*0380*/  @P0 IMAD.WIDE.U32 R8, R29.reuse, 0x8, R24 ;  /* 0x000000081d080825 */ /* 0x042fe200078e0018 */
[----:B------:R-:W-:Y:S02]  /*0390*/  CS2R R50, SRZ ;  /* 0x0000000000327805 */ /* 0x000fe4000001ff00 */
[----:B------:R-:W-:Y:S01]  /*03a0*/  CS2R R44, SRZ ;  /* 0x00000000002c7805 */ /* 0x000fe2000001ff00 */
[----:B---3--:R-:W-:Y:S01]  /*03b0*/  @P0 IMAD.WIDE.U32 R10, R29, 0x8, R26 ;  /* 0x000000081d0a0825 */ /* 0x008fe200078e001a */
[----:B------:R1:W5:Y:S01]  /*03c0*/  @P0 LDG.E.64 R66, desc[UR8][R8.64] ;  /* 0x0000000808420981 */ /* 0x000362000c1e1b00 */
[----:B------:R-:W-:Y:S02]  /*03d0*/  CS2R R46, SRZ ;  /* 0x00000000002e7805 */ /* 0x000fe4000001ff00 */
[----:B------:R-:W-:-:S02]  /*03e0*/  CS2R R40, SRZ ;  /* 0x0000000000287805 */ /* 0x000fc4000001ff00 */
[----:B------:R-:W-:Y:S01]  /*03f0*/  CS2R R42, SRZ ;  /* 0x00000000002a7805 */ /* 0x000fe2000001ff00 */
[----:B------:R3:W5:Y:S01]  /*0400*/  @P0 LDG.E.64 R72, desc[UR8][R10.64] ;  /* 0x000000080a480981 */ /* 0x000762000c1e1b00 */
        /* <DEDUP_REMOVED lines=8> */
[----:B0-----:R-:W-:Y:S02]  /*0490*/  CS2R R20, SRZ ;  /* 0x0000000000147805 */ /* 0x001fe4000001ff00 */
[----:B--2---:R-:W-:Y:S02]  /*04a0*/  CS2R R22, SRZ ;  /* 0x0000000000167805 */ /* 0x004fe4000001ff00 */
[----:B------:R-:W-:-:S02]  /*04b0*/  CS2R R16, SRZ ;  /* 0x0000000000107805 */ /* 0x000fc4000001ff00 */
[----:B------:R-:W-:Y:S02]  /*04c0*/  CS2R R18, SRZ ;  /* 0x0000000000127805 */ /* 0x000fe4000001ff00 */
[----:B------:R-:W-:Y:S02]  /*04d0*/  CS2R R12, SRZ ;  /* 0x00000000000c7805 */ /* 0x000fe4000001ff00 */
[----:B------:R-:W-:Y:S02]  /*04e0*/  CS2R R14, SRZ ;  /* 0x00000000000e7805 */ /* 0x000fe4000001ff00 */
[----:B-1----:R-:W-:Y:S02]  /*04f0*/  CS2R R8, SRZ ;  /* 0x0000000000087805 */ /* 0x002fe4000001ff00 */
[----:B---3--:R-:W-:Y:S02]  /*0500*/  CS2R R10, SRZ ;  /* 0x00000000000a7805 */ /* 0x008fe4000001ff00 */
[----:B------:R-:W-:-:S02]  /*0510*/  CS2R R4, SRZ ;  /* 0x0000000000047805 */ /* 0x000fc4000001ff00 */
[----:B------:R-:W-:Y:S01]  /*0520*/  CS2R R6, SRZ ;  /* 0x0000000000067805 */ /* 0x000fe2000001ff00 */
[----:B------:R-:W-:Y:S06]  /*0530*/  @P5 BRA `(.L_x_1865) ;  /* 0x0000009400705947 */ /* 0x000fec0003800000 */
[----:B-----5:R-:W-:Y:S02]  /*0540*/  SHF.R.U32.HI R4, RZ, 0x10, R77 ;  /* 0x00000010ff047819 */ /* 0x020fe4000001164d */
[----:B------:R-:W-:Y:S02]  /*0550*/  CS2R R60, SRZ ;  /* 0x00000000003c7805 */ /* 0x000fe4000001ff00 */
[----:B------:R-:W-:Y:S02]  /*0560*/  SHF.R.U64 R5, R78, 0x10, R79 ;  /* 0x000000104e057819 */ /* 0x000fe4000000124f */
[----:B------:R-:W-:Y:S02]  /*0570*/  CS2R R62, SRZ ;  /* 0x00000000003e7805 */ /* 0x000fe4000001ff00 */
[----:B------:R-:W-:Y:S02]  /*0580*/  MOV R100, R77 ;  /* 0x0000004d00647202 */ /* 0x000fe40000000f00 */
[----:B------:R-:W-:-:S02]  /*0590*/  CS2R R56, SRZ ;  /* 0x0000000000387805 */ /* 0x000fc4000001ff00 */
[----:B------:R-:W-:Y:S02]  /*05a0*/  MOV R99, R78 ;  /* 0x0000004e00637202 */ /* 0x000fe40000000f00 */
[----:B------:R-:W-:Y:S02]  /*05b0*/  CS2R R58, SRZ ;  /* 0x00000000003a7805 */ /* 0x000fe4000001ff00 */
[----:B------:R-:W-:Y:S02]  /*05c0*/  PRMT R100, R4, 0x5410, R100 ;  /* 0x0000541004647816 */ /* 0x000fe40000000064 */
[----:B------:R-:W-:Y:S02]  /*05d0*/  CS2R R52, SRZ ;  /* 0x0000000000347805 */ /* 0x000fe4000001ff00 */
[----:B------:R-:W-:Y:S02]  /*05e0*/  PRMT R99, R5, 0x5410, R99 ;  /* 0x0000541005637816 */ /* 0x000fe40000000063 */
[----:B------:R-:W-:Y:S01]  /*05f0*/  CS2R R54, SRZ ;  /* 0x0000000000367805 */ /* 0x000fe2000001ff00 */
[----:B------:R-:W0:Y:S01]  /*0600*/  LDC.64 R4, c[0x0][0x3e0] ;  /* 0x0000f800ff047b82 */ /* 0x000e220000000a00 */
[----:B------:R-:W-:-:S02]  /*0610*/  MOV R144, R2 ;  /* 0x0000000200907202 */ /* 0x000fc40000000f00 */
        /* <DEDUP_REMOVED lines=23> */
[----:B0-----:R-:W-:-:S02]  /*0790*/  ISETP.NE.U32.AND P0, PT, R4, RZ, PT ;  /* 0x000000ff0400720c */ /* 0x001fc40003f05070 */
[----:B------:R-:W-:Y:S02]  /*07a0*/  CS2R R24, SRZ ;  /* 0x0000000000187805 */ /* 0x000fe4000001ff00 */
[--C-:B------:R-:W-:Y:S02]  /*07b0*/  SHF.R.U64 R11, R66, 0x10, R67.reuse ;  /* 0x00000010420b7819 */ /* 0x100fe40000001243 */
[----:B------:R-:W-:Y:S02]  /*07c0*/  CS2R R26, SRZ ;  /* 0x00000000001a7805 */ /* 0x000fe4000001ff00 */
[----:B------:R-:W-:Y:S02]  /*07d0*/  MOV R92, R67 ;  /* 0x00000043005c7202 */ /* 0x000fe40000000f00 */
[----:B------:R-:W-:Y:S02]  /*07e0*/  CS2R R22, SRZ ;  /* 0x0000000000167805 */ /* 0x000fe4000001ff00 */
[----:B------:R-:W-:Y:S01]  /*07f0*/  SHF.R.U32.HI R12, RZ, 0x10, R67 ;  /* 0x00000010ff0c7819 */ /* 0x000fe20000011643 */
[----:B------:R-:W-:Y:S01]  /*0800*/  UPLOP3.LUT UP1, UPT, UPT, UPT, UPT, 0x40, 0x4 ;  /* 0x000000000004789c */ /* 0x000fe20003f2e870 */
[----:B------:R-:W-:Y:S01]  /*0810*/  MOV R91, R70 ;  /* 0x00000046005b7202 */ /* 0x000fe20000000f00 */
[----:B------:R-:W0:Y:S01]  /*0820*/  LDCU UR13, c[0x0][0x408] ;  /* 0x00008100ff0d77ac */ /* 0x000e220008000800 */
[----:B------:R-:W-:-:S02]  /*0830*/  SHF.R.U64 R13, R70, 0x10, R71 ;  /* 0x00000010460d7819 */ /* 0x000fc40000001247 */
[----:B------:R-:W-:Y:S01]  /*0840*/  MOV R143, R71 ;  /* 0x00000047008f7202 */ /* 0x000fe20000000f00 */
[----:B------:R-:W1:Y:S01]  /*0850*/  LDCU.U8 UR7, c[0x0][0x410] ;  /* 0x00008200ff0777ac */ /* 0x000e620008000000 */
[----:B------:R-:W-:Y:S02]  /*0860*/  SHF.R.U32.HI R14, RZ, 0x10, R71 ;  /* 0x00000010ff0e7819 */ /* 0x000fe40000011647 */
[----:B------:R-:W-:Y:S01]  /*0870*/  SHF.R.U64 R2, R2, 0x10, R3 ;  /* 0x0000001002027819 */ /* 0x000fe20000001203 */
[----:B------:R-:W2:Y:S01]  /*0880*/  LDCU UR12, c[0x0][0x400] ;  /* 0x00008000ff0c77ac */ /* 0x000ea20008000800 */
[----:B------:R-:W-:Y:S02]  /*0890*/  MOV R153, R3 ;  /* 0x0000000300997202 */ /* 0x000fe40000000f00 */
[----:B------:R-:W-:Y:S01]  /*08a0*/  MOV R154, R64 ;  /* 0x00000040009a7202 */ /* 0x000fe20000000f00 */
[----:B------:R-:W3:Y:S01]  /*08b0*/  LDCU.64 UR10, c[0x0][0x438] ;  /* 0x00008700ff0a77ac */ /* 0x000ee20008000a00 */
[----:B------:R-:W-:-:S02]  /*08c0*/  SHF.R.U64 R15, R64, 0x10, R65 ;  /* 0x00000010400f7819 */ /* 0x000fc40000001241 */
[----:B------:R-:W-:Y:S01]  /*08d0*/  MOV R156, R65 ;  /* 0x00000041009c7202 */ /* 0x000fe20000000f00 */
[----:B------:R-:W4:Y:S01]  /*08e0*/  LDCU.64 UR14, c[0x0][0x478] ;  /* 0x00008f00ff0e77ac */ /* 0x000f220008000a00 */
[----:B------:R-:W-:Y:S02]  /*08f0*/  SHF.R.U32.HI R16, RZ, 0x10, R65 ;  /* 0x00000010ff107819 */ /* 0x000fe40000011641 */
[----:B------:R-:W-:Y:S02]  /*0900*/  MOV R158, R68 ;  /* 0x00000044009e7202 */ /* 0x000fe40000000f00 */
[--C-:B------:R-:W-:Y:S02]  /*0910*/  SHF.R.U64 R17, R68, 0x10, R69.reuse ;  /* 0x0000001044117819 */ /* 0x100fe40000001245 */
[----:B------:R-:W-:Y:S02]  /*0920*/  MOV R159, R69 ;  /* 0x00000045009f7202 */ /* 0x000fe40000000f00 */
[----:B------:R-:W-:-:S02]  /*0930*/  SHF.R.U32.HI R18, RZ, 0x10, R69 ;  /* 0x00000010ff127819 */ /* 0x000fc40000011645 */
[----:B------:R-:W-:Y:S02]  /*0940*/  MOV R160, R72 ;  /* 0x0000004800a07202 */ /* 0x000fe40000000f00 */
[--C-:B------:R-:W-:Y:S02]  /*0950*/  SHF.R.U64 R19, R72, 0x10, R73.reuse ;  /* 0x0000001048137819 */ /* 0x100fe40000001249 */
[----:B------:R-:W-:Y:S02]  /*0960*/  MOV R161, R73 ;  /* 0x0000004900a17202 */ /* 0x000fe40000000f00 */
[----:B------:R-:W-:Y:S02]  /*0970*/  SHF.R.U32.HI R20, RZ, 0x10, R73 ;  /* 0x00000010ff147819 */ /* 0x000fe40000011649 */
[----:B------:R-:W-:Y:S02]  /*0980*/  MOV R101, R76 ;  /* 0x0000004c00657202 */ /* 0x000fe40000000f00 */
[----:B------:R-:W-:-:S02]  /*0990*/  SHF.R.U64 R0, R76, 0x10, R77 ;  /* 0x000000104c007819 */ /* 0x000fc4000000124d */
[----:B------:R-:W-:Y:S02]  /*09a0*/  SHF.R.U32.HI R3, RZ, 0x10, R3 ;  /* 0x00000010ff037819 */ /* 0x000fe40000011603 */
[----:B------:R-:W-:Y:S02]  /*09b0*/  ISETP.NE.AND.EX P0, PT, R5, RZ, PT, P0 ;  /* 0x000000ff0500720c */ /* 0x000fe40003f05300 */
        /* <DEDUP_REMOVED lines=27> */
[----:B01234-:R-:W-:-:S07]  /*0b70*/  P2R R86, PR, RZ, 0x1 ;  /* 0x00000001ff567803 */ /* 0x01ffce0000000000 */
.L_x_1933:
[----:B------:R-:W-:Y:S01]  /*0b80*/  ISETP.NE.AND P0, PT, R86, RZ, PT ;  /* 0x000000ff5600720c */ /* 0x000fe20003f05270 */
[----:B0-----:R-:W0:Y:S08]  /*0b90*/  LDC.64 R66, c[0x0][0x3c0] ;  /* 0x0000f000ff427b82 */ /* 0x001e300000000a00 */
[----:B-1----:R-:W1:Y:S08]  /*0ba0*/  LDC.64 R68, c[0x0][0x3c8] ;  /* 0x0000f200ff447b82 */ /* 0x002e700000000a00 */
[----:B--2---:R-:W2:Y:S01]  /*0bb0*/  @P0 LDC.64 R64, c[0x0][0x3e0] ;  /* 0x0000f800ff400b82 */ /* 0x004ea20000000a00 */
[----:B0-----:R-:W-:-:S07]  /*0bc0*/  IMAD.WIDE R66, R87, 0x4, R66 ;  /* 0x0000000457427825 */ /* 0x001fce00078e0242 */
[----:B------:R-:W0:Y:S01]  /*0bd0*/  LDC R90, c[0x0][0x388] ;  /* 0x0000e200ff5a7b82 */ /* 0x000e220000000800 */
[----:B---34-:R3:W4:Y:S01]  /*0be0*/  LDG.E R66, desc[UR8][R66.64] ;  /* 0x0000000842427981 */ /* 0x018722000c1e1900 */
[----:B-1----:R-:W-:-:S04]  /*0bf0*/  IMAD.WIDE R70, R87, 0x4, R68 ;  /* 0x0000000457467825 */ /* 0x002fc800078e0244 */
[----:B--2---:R-:W-:-:S06]  /*0c00*/  @P0 IMAD.WIDE R102, R87, 0x2, R64 ;  /* 0x0000000257660825 */ /* 0x004fcc00078e0240 */
[----:B------:R1:W5:Y:S01]  /*0c10*/  @P0 LDG.E.U16 R102, desc[UR8][R102.64] ;  /* 0x0000000866660981 */ /* 0x000362000c1e1500 */
[C---:B------:R-:W-:Y:S01]  /*0c20*/  ISETP.GE.U32.AND P4, PT, R88.reuse, 0x80, PT ;  /* 0x000000805800780c */ /* 0x040fe20003f86070 */
[----:B0-----:R-:W-:Y:S01]  /*0c30*/  IMAD R64, R87, R90, RZ ;  /* 0x0000005a57407224 */ /* 0x001fe200078e02ff */
[----:B------:R-:W0:Y:S01]  /*0c40*/  S2R R89, SR_TID.X ;  /* 0x0000000000597919 */ /* 0x000e220000002100 */
[C---:B------:R-:W-:Y:S02]  /*0c50*/  ISETP.GE.U32.AND P3, PT, R88.reuse, 0x100, PT ;  /* 0x000001005800780c */ /* 0x040fe40003f66070 */
[C---:B------:R-:W-:Y:S02]  /*0c60*/  ISETP.GE.U32.AND P2, PT, R88.reuse, 0x180, PT ;  /* 0x000001805800780c */ /* 0x040fe40003f46070 */
[----:B------:R-:W-:Y:S01]  /*0c70*/  SHF.R.S32.HI R65, RZ, 0x1f, R64 ;  /* 0x0000001fff417819 */ /* 0x000fe20000011440 */
[----:B------:R1:W5:Y:S01]  /*0c80*/  LDG.E R103, desc[UR8][R70.64] ;  /* 0x0000000846677981 */ /* 0x000362000c1e1900 */
[----:B------:R-:W-:-:S02]  /*0c90*/  ISETP.GE.U32.AND P1, PT, R88, 0x200, PT ;  /* 0x000002005800780c */ /* 0x000fc40003f26070 */
[----:B------:R-:W-:Y:S01]  /*0ca0*/  LEA.HI R64, R65, R64, RZ, 0x2 ;  /* 0x0000004041407211 */ /* 0x000fe200078f10ff */
[----:B------:R-:W-:Y:S01]  /*0cb0*/  BSSY.RECONVERGENT B0, `(.L_x_1866) ;  /* 0x0000044000007945 */ /* 0x000fe20003800200 */
[----:B------:R-:W-:Y:S02]  /*0cc0*/  ISETP.NE.AND P6, PT, RZ, UR7, PT ;  /* 0x00000007ff007c0c */ /* 0x000fe4000bfc5270 */
[----:B------:R-:W-:Y:S02]  /*0cd0*/  CS2R R68, SRZ ;  /* 0x0000000000447805 */ /* 0x000fe4000001ff00 */
[----:B0-----:R-:W-:-:S04]  /*0ce0*/  LEA.HI.SX32 R104, R64, R89, 0x1e ;  /* 0x0000005940687211 */ /* 0x001fc800078ff2ff */
[----:B---3--:R-:W-:Y:S02]  /*0cf0*/  MOV R67, R104 ;  /* 0x0000006800437202 */ /* 0x008fe40000000f00 */
[----:B----4-:R-:W-:Y:S01]  /*0d00*/  FSEL R66, R66, RZ, !P6 ;  /* 0x000000ff42427208 */ /* 0x010fe20007000000 */
[----:B-1----:R-:W-:Y:S06]  /*0d10*/  @!P4 BRA `(.L_x_1867) ;  /* 0x0000000000f4c947 */ /* 0x002fec0003800000 */
        /* <DEDUP_REMOVED lines=13> */
[----:B0-----:R-:W-:-:S05]  /*0df0*/  @P0 IMAD.WIDE.U32 R108, R104, 0x8, R70 ;  /* 0x00000008686c0825 */ /* 0x001fca00078e0046 */
[----:B------:R0:W5:Y:S02]  /*0e00*/  @P0 LDG.E.64 R72, desc[UR8][R108.64] ;  /* 0x000000086c480981 */ /* 0x000164000c1e1b00 */
[----:B0-----:R-:W-:Y:S01]  /*0e10*/  HADD2.F32 R109, -RZ, R100.H0_H0 ;  /* 0x20000064ff6d7230 */ /* 0x001fe20000004100 */
[----:B---3--:R-:W-:Y:S01]  /*0e20*/  SHF.R.U64 R67, R2, 0x10, R3 ;  /* 0x0000001002437819 */ /* 0x008fe20000001203 */
[----:B------:R-:W-:-:S04]  /*0e30*/  HADD2.F32 R71, -RZ, R2.H0_H0 ;  /* 0x20000002ff477230 */ /* 0x000fc80000004100 */
[----:B------:R-:W-:Y:S01]  /*0e40*/  HADD2.F32 R67, -RZ, R67.H0_H0 ;  /* 0x20000043ff437230 */ /* 0x000fe20000004100 */
[----:B----4-:R-:W-:Y:S01]  /*0e50*/  MOV R106, R64 ;  /* 0x00000040006a7202 */ /* 0x010fe20000000f00 */
[----:B------:R-:W-:Y:S01]  /*0e60*/  FADD.FTZ R68, -R66, R71 ;  /* 0x0000004742447221 */ /* 0x000fe20000010100 */
[----:B------:R-:W-:Y:S01]  /*0e70*/  SHF.R.U64 R64, R64, 0x10, R65 ;  /* 0x0000001040407819 */ /* 0x000fe20000001241 */
[----:B------:R-:W-:Y:S02]  /*0e80*/  HADD2.F32 R2, -RZ, R101.H1_H1 ;  /* 0x30000065ff027230 */ /* 0x000fe40000004100 */
[----:B------:R-:W-:Y:S01]  /*0e90*/  FADD.FTZ R108, -R66, R67 ;  /* 0x00000043426c7221 */ /* 0x000fe20000010100 */
[----:B------:R-:W-:Y:S01]  /*0ea0*/  HADD2.F32 R71, -RZ, R106.H0_H0 ;  /* 0x2000006aff477230 */ /* 0x000fe20000004100 */
[----:B------:R-:W-:Y:S02]  /*0eb0*/  MOV R69, R65 ;  /* 0x0000004100457202 */ /* 0x000fe40000000f00 */
[----:B------:R-:W-:Y:S01]  /*0ec0*/  SHF.R.U32.HI R70, RZ, 0x10, R65 ;  /* 0x00000010ff467819 */ /* 0x000fe20000011641 */
[----:B------:R-:W-:Y:S01]  /*0ed0*/  HADD2.F32 R105, -RZ, R3.H0_H0 ;  /* 0x20000003ff697230 */ /* 0x000fe20000004100 */
[----:B------:R-:W-:Y:S01]  /*0ee0*/  SHF.R.U32.HI R65, RZ, 0x10, R3 ;  /* 0x00000010ff417819 */ /* 0x000fe20000011603 */
[----:B------:R-:W-:-:S02]  /*0ef0*/  HADD2.F32 R64, -RZ, R64.H0_H0 ;  /* 0x20000040ff407230 */ /* 0x000fc40000004100 */
[C---:B-----5:R-:W-:Y:S01]  /*0f00*/  FMUL.FTZ R108, R103.reuse, R108 ;  /* 0x0000006c676c7220 */ /* 0x060fe20000410000 */
[----:B------:R-:W-:Y:S01]  /*0f10*/  FMUL.FTZ R3, R103, R68 ;  /* 0x0000004467037220 */ /* 0x000fe20000410000 */
[----:B------:R-:W-:Y:S01]  /*0f20*/  FMUL.FTZ R2, R2, R71 ;  /* 0x0000004702027220 */ /* 0x000fe20000410000 */
[----:B------:R-:W-:Y:S02]  /*0f30*/  HADD2.F32 R65, -RZ, R65.H0_H0 ;  /* 0x20000041ff417230 */ /* 0x000fe40000004100 */
[----:B------:R-:W-:Y:S01]  /*0f40*/  FADD.FTZ R68, -R66, R105 ;  /* 0x0000006942447221 */ /* 0x000fe20000010100 */
[----:B------:R-:W-:Y:S02]  /*0f50*/  HADD2.F32 R106, -RZ, R100.H1_H1 ;  /* 0x30000064ff6a7230 */ /* 0x000fe40000004100 */
[-C--:B------:R-:W-:Y:S01]  /*0f60*/  FMUL.FTZ R107, R107, R64.reuse ;  /* 0x000000406b6b7220 */ /* 0x080fe20000410000 */
[----:B------:R-:W-:Y:S02]  /*0f70*/  HADD2.F32 R69, -RZ, R69.H0_H0 ;  /* 0x20000045ff457230 */ /* 0x000fe40000004100 */
[----:B------:R-:W-:Y:S01]  /*0f80*/  FADD.FTZ R41, R41, R64 ;  /* 0x0000004029297221 */ /* 0x000fe20000010000 */
[----:B------:R-:W-:Y:S01]  /*0f90*/  FFMA.FTZ R61, R108, R64, R61 ;  /* 0x000000406c3d7223 */ /* 0x000fe2000001003d */
[----:B------:R-:W-:Y:S01]  /*0fa0*/  FADD.FTZ R64, RZ, R2 ;  /* 0x00000002ff407221 */ /* 0x000fe20000010000 */
[----:B------:R-:W-:Y:S01]  /*0fb0*/  FFMA.FTZ R67, R3, R2, RZ ;  /* 0x0000000203437223 */ /* 0x000fe200000100ff */
[----:B------:R-:W-:Y:S01]  /*0fc0*/  FMUL.FTZ R105, R103, R68 ;  /* 0x0000004467697220 */ /* 0x000fe20000410000 */
[----:B------:R-:W-:-:S02]  /*0fd0*/  HADD2.F32 R70, -RZ, R70.H0_H0 ;  /* 0x20000046ff467230 */ /* 0x000fc40000004100 */
[----:B------:R-:W-:Y:S01]  /*0fe0*/  FADD.FTZ R110, -R66, R65 ;  /* 0x00000041426e7221 */ /* 0x000fe20000010100 */
        /* <DEDUP_REMOVED lines=13> */
[----:B------:R-:W-:Y:S01]  /*10c0*/  IADD3 R67, PT, PT, R104, 0x80, RZ ;  /* 0x0000008068437810 */ /* 0x000fe20007ffe0ff */
[----:B------:R-:W-:Y:S01]  /*10d0*/  FADD.FTZ R69, R64, R109 ;  /* 0x0000006d40457221 */ /* 0x000fe20000010000 */
[----:B------:R-:W-:-:S07]  /*10e0*/  FFMA.FTZ R68, R110, R109, R68 ;  /* 0x0000006d6e447223 */ /* 0x000fce0000010044 */
.L_x_1867:
[----:B------:R-:W-:Y:S05]  /*10f0*/  BSYNC.RECONVERGENT B0 ;  /* 0x0000000000007941 */ /* 0x000fea0003800200 */
.L_x_1866:
        /* <DEDUP_REMOVED lines=14> */
[----:B------:R-:W-:Y:S02]  /*11e0*/  HADD2.F32 R112, -RZ, R99.H1_H1 ;  /* 0x30000063ff707230 */ /* 0x000fe40000004100 */
[----:B0-----:R-:W-:-:S05]  /*11f0*/  @P0 IMAD.WIDE.U32 R116, R67, 0x8, R114 ;  /* 0x0000000843740825 */ /* 0x001fca00078e0072 */
[----:B------:R0:W5:Y:S01]  /*1200*/  @P0 LDG.E.64 R74, desc[UR8][R116.64] ;  /* 0x00000008744a0981 */ /* 0x000162000c1e1b00 */
[----:B------:R-:W-:Y:S01]  /*1210*/  IADD3 R67, PT, PT, R67, 0x80, RZ ;  /* 0x0000008043437810 */ /* 0x000fe20007ffe0ff */
[----:B---3--:R-:W-:Y:S01]  /*1220*/  HADD2.F32 R113, -RZ, R64.H0_H0 ;  /* 0x20000040ff717230 */ /* 0x008fe20000004100 */
[----:B------:R-:W-:Y:S01]  /*1230*/  SHF.R.U64 R64, R64, 0x10, R65 ;  /* 0x0000001040407819 */ /* 0x000fe20000001241 */
[----:B------:R-:W-:-:S03]  /*1240*/  HADD2.F32 R115, -RZ, R65.H0_H0 ;  /* 0x20000041ff737230 */ /* 0x000fc60000004100 */
[----:B0-----:R-:W-:Y:S01]  /*1250*/  FADD.FTZ R116, -R66, R113 ;  /* 0x0000007142747221 */ /* 0x001fe20000010100 */
[----:B----4-:R-:W-:Y:S02]  /*1260*/  MOV R114, R70 ;  /* 0x0000004600727202 */ /* 0x010fe40000000f00 */
[----:B------:R-:W-:Y:S02]  /*1270*/  MOV R111, R71 ;  /* 0x00000047006f7202 */ /* 0x000fe40000000f00 */
[----:B------:R-:W-:Y:S01]  /*1280*/  SHF.R.U64 R118, R70, 0x10, R71 ;  /* 0x0000001046767819 */ /* 0x000fe20000001247 */
[----:B------:R-:W-:Y:S01]  /*1290*/  HADD2.F32 R113, -RZ, R114.H0_H0 ;  /* 0x20000072ff717230 */ /* 0x000fe20000004100 */
[----:B------:R-:W-:Y:S01]  /*12a0*/  SHF.R.U32.HI R70, RZ, 0x10, R65 ;  /* 0x00000010ff467819 */ /* 0x000fe20000011641 */
[----:B------:R-:W-:Y:S02]  /*12b0*/  HADD2.F32 R65, -RZ, R111.H0_H0 ;  /* 0x2000006fff417230 */ /* 0x000fe40000004100 */
[----:B-----5:R-:W-:Y:S01]  /*12c0*/  FMUL.FTZ R111, R103, R116 ;  /* 0x00000074676f7220 */ /* 0x020fe20000410000 */
[----:B------:R-:W-:Y:S01]  /*12d0*/  FADD.FTZ R116, -R66, R115 ;  /* 0x0000007342747221 */ /* 0x000fe20000010100 */
[----:B------:R-:W-:-:S02]  /*12e0*/  HADD2.F32 R117, -RZ, R64.H0_H0 ;  /* 0x20000040ff757230 */ /* 0x000fc40000004100 */
[-C--:B------:R-:W-:Y:S01]  /*12f0*/  FMUL.FTZ R112, R112, R113.reuse ;  /* 0x0000007170707220 */ /* 0x080fe20000410000 */
[----:B------:R-:W-:Y:S02]  /*1300*/  HADD2.F32 R114, -RZ, R98.H1_H1 ;  /* 0x30000062ff727230 */ /* 0x000fe40000004100 */
[----:B------:R-:W-:Y:S01]  /*1310*/  FADD.FTZ R36, R36, R113 ;  /* 0x0000007124247221 */ /* 0x000fe20000010000 */
[----:B------:R-:W-:Y:S01]  /*1320*/  FFMA.FTZ R56, R111, R113, R56 ;  /* 0x000000716f387223 */ /* 0x000fe20000010038 */
[----:B------:R-:W-:Y:S01]  /*1330*/  FMUL.FTZ R113, R103, R116 ;  /* 0x0000007467717220 */ /* 0x000fe20000410000 */
[----:B------:R-:W-:Y:S01]  /*1340*/  FADD.FTZ R116, -R66, R117 ;  /* 0x0000007542747221 */ /* 0x000fe20000010100 */
[----:B------:R-:W-:Y:S02]  /*1350*/  HADD2.F32 R115, -RZ, R99.H0_H0 ;  /* 0x20000063ff737230 */ /* 0x000fe40000004100 */
[----:B------:R-:W-:Y:S02]  /*1360*/  HADD2.F32 R118, -RZ, R118.H0_H0 ;  /* 0x20000076ff767230 */ /* 0x000fe40000004100 */
[-C--:B------:R-:W-:Y:S01]  /*1370*/  FMUL.FTZ R114, R114, R65.reuse ;  /* 0x0000004172727220 */ /* 0x080fe20000410000 */
[----:B------:R-:W-:Y:S01]  /*1380*/  FADD.FTZ R38, R38, R65 ;  /* 0x0000004126267221 */ /* 0x000fe20000010000 */
[----:B------:R-:W-:Y:S01]  /*1390*/  FFMA.FTZ R58, R113, R65, R58 ;  /* 0x00000041713a7223 */ /* 0x000fe2000001003a */
[----:B------:R-:W-:Y:S01]  /*13a0*/  SHF.R.U32.HI R71, RZ, 0x10, R71 ;  /* 0x00000010ff477819 */ /* 0x000fe20000011647 */
[----:B------:R-:W-:Y:S01]  /*13b0*/  FMUL.FTZ R116, R103, R116 ;  /* 0x0000007467747220 */ /* 0x000fe20000410000 */
[----:B------:R-:W-:-:S02]  /*13c0*/  HADD2.F32 R65, -RZ, R70.H0_H0 ;  /* 0x20000046ff417230 */ /* 0x000fc40000004100 */
[----:B------:R-:W-:Y:S01]  /*13d0*/  FADD.FTZ R70, R69, R112 ;  /* 0x0000007045467221 */ /* 0x000fe20000010000 */
[----:B------:R-:W-:Y:S01]  /*13e0*/  FMUL.FTZ R115, R115, R118 ;  /* 0x0000007673737220 */ /* 0x000fe20000410000 */
[----:B------:R-:W-:Y:S01]  /*13f0*/  FFMA.FTZ R69, R111, R112, R68 ;  /* 0x000000706f457223 */ /* 0x000fe20000010044 */
[----:B------:R-:W-:Y:S01]  /*1400*/  FADD.FTZ R37, R37, R118 ;  /* 0x0000007625257221 */ /* 0x000fe20000010000 */
[----:B------:R-:W-:Y:S01]  /*1410*/  FFMA.FTZ R57, R116, R118, R57 ;  /* 0x0000007674397223 */ /* 0x000fe20000010039 */
[----:B------:R-:W-:Y:S02]  /*1420*/  HADD2.F32 R117, -RZ, R98.H0_H0 ;  /* 0x20000062ff757230 */ /* 0x000fe40000004100 */
[----:B------:R-:W-:Y:S01]  /*1430*/  FADD.FTZ R118, -R66, R65 ;  /* 0x0000004142767221 */ /* 0x000fe20000010100 */
[----:B------:R-:W-:Y:S02]  /*1440*/  HADD2.F32 R64, -RZ, R71.H0_H0 ;  /* 0x20000047ff407230 */ /* 0x000fe40000004100 */
        /* <DEDUP_REMOVED lines=9> */
[----:B------:R-:W-:-:S07]  /*14e0*/  FFMA.FTZ R68, R118, R117, R68 ;  /* 0x0000007576447223 */ /* 0x000fce0000010044 */
.L_x_1869:
[----:B------:R-:W-:Y:S05]  /*14f0*/  BSYNC.RECONVERGENT B0 ;  /* 0x0000000000007941 */ /* 0x000fea0003800200 */
.L_x_1868:
        /* <DEDUP_REMOVED lines=12> */
[----:B--2---:R-:W-:-:S05]  /*15c0*/  IMAD.WIDE.U32 R146, R67, 0x4, R146 ;  /* 0x0000000443927825 */ /* 0x004fca00078e0092 */
[----:B------:R1:W5:Y:S01]  /*15d0*/  LDG.E R83, desc[UR8][R146.64] ;  /* 0x0000000892537981 */ /* 0x000362000c1e1900 */
[----:B0-----:R-:W-:-:S05]  /*15e0*/  @P0 IMAD.WIDE.U32 R148, R67, 0x8, R148 ;  /* 0x0000000843940825 */ /* 0x001fca00078e0094 */
[----:B------:R1:W5:Y:S01]  /*15f0*/  @P0 LDG.E.64 R76, desc[UR8][R148.64] ;  /* 0x00000008944c0981 */ /* 0x000362000c1e1b00 */
[----:B------:R-:W-:Y:S02]  /*1600*/  HADD2.F32 R120, -RZ, R97.H1_H1 ;  /* 0x30000061ff787230 */ /* 0x000fe40000004100 */
[----:B------:R-:W-:Y:S01]  /*1610*/  HADD2.F32 R125, -RZ, R96.H0_H0 ;  /* 0x20000060ff7d7230 */ /* 0x000fe20000004100 */
        /* <DEDUP_REMOVED lines=11> */
[----:B-----5:R-:W-:Y:S01]  /*16d0*/  FMUL.FTZ R119, R103, R126 ;  /* 0x0000007e67777220 */ /* 0x020fe20000410000 */
[----:B------:R-:W-:Y:S02]  /*16e0*/  FADD.FTZ R126, -R66, R121 ;  /* 0x00000079427e7221 */ /* 0x000fe40000010100 */
[-C--:B------:R-:W-:Y:S01]  /*16f0*/  FMUL.FTZ R120, R120, R65.reuse ;  /* 0x0000004178787220 */ /* 0x080fe20000410000 */
[----:B------:R-:W-:Y:S01]  /*1700*/  FADD.FTZ R32, R32, R65 ;  /* 0x0000004120207221 */ /* 0x000fe20000010000 */
[----:B------:R-:W-:Y:S01]  /*1710*/  FFMA.FTZ R52, R119, R65, R52 ;  /* 0x0000004177347223 */ /* 0x000fe20000010034 */
[----:B------:R-:W-:Y:S02]  /*1720*/  HADD2.F32 R65, -RZ, R64.H0_H0 ;  /* 0x20000040ff417230 */ /* 0x000fe40000004100 */
[----:B------:R-:W-:Y:S01]  /*1730*/  FMUL.FTZ R121, R103, R126 ;  /* 0x0000007e67797220 */ /* 0x000fe20000410000 */
[----:B------:R-:W-:Y:S02]  /*1740*/  HADD2.F32 R122, -RZ, R96.H1_H1 ;  /* 0x30000060ff7a7230 */ /* 0x000fe40000004100 */
[----:B------:R-:W-:-:S02]  /*1750*/  HADD2.F32 R123, -RZ, R123.H0_H0 ;  /* 0x2000007bff7b7230 */ /* 0x000fc40000004100 */
[----:B------:R-:W-:Y:S01]  /*1760*/  FADD.FTZ R126, -R66, R65 ;  /* 0x00000041427e7221 */ /* 0x000fe20000010100 */
[----:B------:R-:W-:Y:S02]  /*1770*/  HADD2.F32 R70, -RZ, R70.H0_H0 ;  /* 0x20000046ff467230 */ /* 0x000fe40000004100 */
[----:B------:R-:W-:Y:S02]  /*1780*/  HADD2.F32 R64, -RZ, R124.H0_H0 ;  /* 0x2000007cff407230 */ /* 0x000fe40000004100 */
[-C--:B------:R-:W-:Y:S01]  /*1790*/  FMUL.FTZ R122, R122, R123.reuse ;  /* 0x0000007b7a7a7220 */ /* 0x080fe20000410000 */
[----:B------:R-:W-:Y:S01]  /*17a0*/  FADD.FTZ R34, R34, R123 ;  /* 0x0000007b22227221 */ /* 0x000fe20000010000 */
[----:B------:R-:W-:Y:S01]  /*17b0*/  FFMA.FTZ R54, R121, R123, R54 ;  /* 0x0000007b79367223 */ /* 0x000fe20000010036 */
[----:B------:R-:W-:Y:S02]  /*17c0*/  HADD2.F32 R123, -RZ, R97.H0_H0 ;  /* 0x20000061ff7b7230 */ /* 0x000fe40000004100 */
[----:B------:R-:W-:Y:S01]  /*17d0*/  FMUL.FTZ R124, R103, R126 ;  /* 0x0000007e677c7220 */ /* 0x000fe20000410000 */
[----:B------:R-:W-:-:S02]  /*17e0*/  HADD2.F32 R65, -RZ, R71.H0_H0 ;  /* 0x20000047ff417230 */ /* 0x000fc40000004100 */
[----:B------:R-:W-:Y:S01]  /*17f0*/  FADD.FTZ R33, R33, R70 ;  /* 0x0000004621217221 */ /* 0x000fe20000010000 */
[-C--:B------:R-:W-:Y:S01]  /*1800*/  FMUL.FTZ R123, R123, R70.reuse ;  /* 0x000000467b7b7220 */ /* 0x080fe20000410000 */
[----:B------:R-:W-:Y:S01]  /*1810*/  FFMA.FTZ R53, R124, R70, R53 ;  /* 0x000000467c357223 */ /* 0x000fe20000010035 */
[----:B------:R-:W-:Y:S01]  /*1820*/  FADD.FTZ R70, R69, R120 ;  /* 0x0000007845467221 */ /* 0x000fe20000010000 */
[----:B------:R-:W-:Y:S01]  /*1830*/  FFMA.FTZ R69, R119, R120, R68 ;  /* 0x0000007877457223 */ /* 0x000fe20000010044 */
[----:B------:R-:W-:Y:S02]  /*1840*/  FADD.FTZ R126, -R66, R65 ;  /* 0x00000041427e7221 */ /* 0x000fe40000010100 */
        /* <DEDUP_REMOVED lines=9> */
[----:B-1----:R-:W-:-:S07]  /*18e0*/  FFMA.FTZ R68, R126, R125, R68 ;  /* 0x0000007d7e447223 */ /* 0x002fce0000010044 */
.L_x_1871:
[----:B------:R-:W-:Y:S05]  /*18f0*/  BSYNC.RECONVERGENT B0 ;  /* 0x0000000000007941 */ /* 0x000fea0003800200 */
.L_x_1870:
        /* <DEDUP_REMOVED lines=63> */
.L_x_1873:
[----:B------:R-:W-:Y:S05]  /*1cf0*/  BSYNC.RECONVERGENT B0 ;  /* 0x0000000000007941 */ /* 0x000fea0003800200 */
.L_x_1872:
[----:B------:R-:W-:Y:S01]  /*1d00*/  ISETP.GE.U32.AND P0, PT, R88, 0x280, PT ;  /* 0x000002805800780c */ /* 0x000fe20003f06070 */
[----:B------:R-:W-:-:S12]  /*1d10*/  BSSY.RECONVERGENT B0, `(.L_x_1874) ;  /* 0x000003e000007945 */ /* 0x000fd80003800200 */
        /* <DEDUP_REMOVED lines=8> */
[C---:B0-----:R-:W-:Y:S01]  /*1da0*/  IMAD.WIDE.U32 R140, R67.reuse, 0x8, R140 ;  /* 0x00000008438c7825 */ /* 0x041fe200078e008c */
[----:B------:R-:W5:Y:S04]  /*1db0*/  @P5 LDG.E.64 R80, desc[UR8][R148.64] ;  /* 0x0000000894505981 */ /* 0x000f68000c1e1b00 */
[----:B------:R-:W3:Y:S01]  /*1dc0*/  LDG.E.64 R136, desc[UR8][R140.64] ;  /* 0x000000088c887981 */ /* 0x000ee2000c1e1b00 */
[----:B--2---:R-:W-:-:S06]  /*1dd0*/  IMAD.WIDE.U32 R64, R67, 0x8, R64 ;  /* 0x0000000843407825 */ /* 0x004fcc00078e0040 */
[----:B------:R-:W2:Y:S01]  /*1de0*/  LDG.E.64 R64, desc[UR8][R64.64] ;  /* 0x0000000840407981 */ /* 0x000ea2000c1e1b00 */
[----:B-1----:R-:W-:-:S05]  /*1df0*/  IMAD.WIDE.U32 R146, R67, 0x4, R70 ;  /* 0x0000000443927825 */ /* 0x002fca00078e0046 */
[----:B------:R0:W5:Y:S01]  /*1e00*/  LDG.E R0, desc[UR8][R146.64] ;  /* 0x0000000892007981 */ /* 0x000162000c1e1900 */
[--C-:B---3--:R-:W-:Y:S02]  /*1e10*/  SHF.R.U64 R70, R136, 0x10, R137.reuse ;  /* 0x0000001088467819 */ /* 0x108fe40000001289 */
[----:B------:R-:W-:Y:S02]  /*1e20*/  MOV R71, R137 ;  /* 0x0000008900477202 */ /* 0x000fe40000000f00 */
[----:B------:R-:W-:Y:S02]  /*1e30*/  SHF.R.U32.HI R67, RZ, 0x10, R137 ;  /* 0x00000010ff437819 */ /* 0x000fe40000011689 */
[----:B------:R-:W-:Y:S01]  /*1e40*/  MOV R138, R136 ;  /* 0x00000088008a7202 */ /* 0x000fe20000000f00 */
[----:B------:R-:W-:Y:S01]  /*1e50*/  HADD2.F32 R136, -RZ, R93.H1_H1 ;  /* 0x3000005dff887230 */ /* 0x000fe20000004100 */
[--C-:B--2---:R-:W-:Y:S01]  /*1e60*/  SHF.R.U64 R135, R64, 0x10, R65.reuse ;  /* 0x0000001040877819 */ /* 0x104fe20000001241 */
[----:B------:R-:W-:Y:S01]  /*1e70*/  HADD2.F32 R141, -RZ, R64.H0_H0 ;  /* 0x20000040ff8d7230 */ /* 0x000fe20000004100 */
[----:B------:R-:W-:Y:S01]  /*1e80*/  SHF.R.U32.HI R137, RZ, 0x10, R65 ;  /* 0x00000010ff897819 */ /* 0x000fe20000011641 */
[----:B------:R-:W-:-:S02]  /*1e90*/  HADD2.F32 R139, -RZ, R65.H0_H0 ;  /* 0x20000041ff8b7230 */ /* 0x000fc40000004100 */
[----:B------:R-:W-:Y:S02]  /*1ea0*/  HADD2.F32 R135, -RZ, R135.H0_H0 ;  /* 0x20000087ff877230 */ /* 0x000fe40000004100 */
[C---:B0-----:R-:W-:Y:S01]  /*1eb0*/  FADD.FTZ R146, -R66.reuse, R141 ;  /* 0x0000008d42927221 */ /* 0x041fe20000010100 */
[----:B------:R-:W-:Y:S02]  /*1ec0*/  HADD2.F32 R65, -RZ, R137.H0_H0 ;  /* 0x20000089ff417230 */ /* 0x000fe40000004100 */
[----:B------:R-:W-:Y:S02]  /*1ed0*/  HADD2.F32 R137, -RZ, R138.H0_H0 ;  /* 0x2000008aff897230 */ /* 0x000fe40000004100 */
[C---:B------:R-:W-:Y:S01]  /*1ee0*/  FADD.FTZ R140, -R66.reuse, R135 ;  /* 0x00000087428c7221 */ /* 0x040fe20000010100 */
[C---:B------:R-:W-:Y:S01]  /*1ef0*/  FADD.FTZ R64, -R66.reuse, R139 ;  /* 0x0000008b42407221 */ /* 0x040fe20000010100 */
[----:B------:R-:W-:Y:S01]  /*1f00*/  FADD.FTZ R142, -R66, R65 ;  /* 0x00000041428e7221 */ /* 0x000fe20000010100 */
[----:B-----5:R-:W-:Y:S01]  /*1f10*/  FMUL.FTZ R135, R103, R146 ;  /* 0x0000009267877220 */ /* 0x020fe20000410000 */
[----:B------:R-:W-:-:S02]  /*1f20*/  HADD2.F32 R139, -RZ, R93.H0_H0 ;  /* 0x2000005dff8b7230 */ /* 0x000fc40000004100 */
[-C--:B------:R-:W-:Y:S01]  /*1f30*/  FMUL.FTZ R136, R136, R137.reuse ;  /* 0x0000008988887220 */ /* 0x080fe20000410000 */
[----:B------:R-:W-:Y:S02]  /*1f40*/  HADD2.F32 R66, -RZ, R70.H0_H0 ;  /* 0x20000046ff427230 */ /* 0x000fe40000004100 */
[----:B------:R-:W-:Y:S01]  /*1f50*/  FADD.FTZ R24, R24, R137 ;  /* 0x0000008918187221 */ /* 0x000fe20000010000 */
[--C-:B------:R-:W-:Y:S02]  /*1f60*/  HADD2.F32 R138, -RZ, R92.reuse.H1_H1 ;  /* 0x3000005cff8a7230 */ /* 0x100fe40000004100 */
[----:B------:R-:W-:Y:S01]  /*1f70*/  FFMA.FTZ R44, R135, R137, R44 ;  /* 0x00000089872c7223 */ /* 0x000fe2000001002c */
[----:B------:R-:W-:Y:S02]  /*1f80*/  HADD2.F32 R65, -RZ, R71.H0_H0 ;  /* 0x20000047ff417230 */ /* 0x000fe40000004100 */
[----:B------:R-:W-:Y:S01]  /*1f90*/  FMUL.FTZ R137, R103, R64 ;  /* 0x0000004067897220 */ /* 0x000fe20000410000 */
[----:B------:R-:W-:Y:S01]  /*1fa0*/  FMUL.FTZ R139, R139, R66 ;  /* 0x000000428b8b7220 */ /* 0x000fe20000410000 */
[----:B------:R-:W-:Y:S01]  /*1fb0*/  FMUL.FTZ R140, R103, R140 ;  /* 0x0000008c678c7220 */ /* 0x000fe20000410000 */
[----:B------:R-:W-:Y:S01]  /*1fc0*/  FADD.FTZ R70, R69, R136 ;  /* 0x0000008845467221 */ /* 0x000fe20000010000 */
[----:B------:R-:W-:Y:S01]  /*1fd0*/  FFMA.FTZ R68, R135, R136, R68 ;  /* 0x0000008887447223 */ /* 0x000fe20000010044 */
[-C--:B------:R-:W-:Y:S01]  /*1fe0*/  FMUL.FTZ R138, R138, R65.reuse ;  /* 0x000000418a8a7220 */ /* 0x080fe20000410000 */
[----:B------:R-:W-:Y:S01]  /*1ff0*/  FADD.FTZ R26, R26, R65 ;  /* 0x000000411a1a7221 */ /* 0x000fe20000010000 */
[----:B------:R-:W-:Y:S01]  /*2000*/  FFMA.FTZ R46, R137, R65, R46 ;  /* 0x00000041892e7223 */ /* 0x000fe2000001002e */
[----:B------:R-:W-:-:S02]  /*2010*/  HADD2.F32 R141, -RZ, R92.H0_H0 ;  /* 0x2000005cff8d7230 */ /* 0x000fc40000004100 */
[----:B------:R-:W-:Y:S01]  /*2020*/  FADD.FTZ R25, R25, R66 ;  /* 0x0000004219197221 */ /* 0x000fe20000010000 */
[----:B------:R-:W-:Y:S02]  /*2030*/  HADD2.F32 R64, -RZ, R67.H0_H0 ;  /* 0x20000043ff407230 */ /* 0x000fe40000004100 */
[----:B------:R-:W-:Y:S01]  /*2040*/  FFMA.FTZ R45, R140, R66, R45 ;  /* 0x000000428c2d7223 */ /* 0x000fe2000001002d */
        /* <DEDUP_REMOVED lines=10> */
.L_x_1875:
[----:B------:R-:W-:Y:S05]  /*20f0*/  BSYNC.RECONVERGENT B0 ;  /* 0x0000000000007941 */ /* 0x000fea0003800200 */
.L_x_1874:
        /* <DEDUP_REMOVED lines=31> */
.L_x_1877:
[----:B------:R-:W-:Y:S05]  /*22f0*/  BSYNC.RECONVERGENT B0 ;  /* 0x0000000000007941 */ /* 0x000fea0003800200 */
.L_x_1876:
[----:B------:R-:W1:Y:S08]  /*2300*/  S2UR UR5, SR_CgaCtaId ;  /* 0x00000000000579c3 */ /* 0x000e700000008800 */
[----:B------:R-:W-:Y:S01]  /*2310*/  BAR.SYNC.DEFER_BLOCKING 0x0 ;  /* 0x0000000000007b1d */ /* 0x000fe20000010000 */
[----:B------:R-:W-:Y:S01]  /*2320*/  UISETP.NE.U32.AND UP0, UPT, UR10, URZ, UPT ;  /* 0x000000ff0a00728c */ /* 0x000fe2000bf05070 */
[----:B------:R-:W-:-:S03]  /*2330*/  ISETP.NE.AND P5, PT, R86, RZ, PT ;  /* 0x000000ff5600720c */ /* 0x000fc60003fa5270 */
        /* <DEDUP_REMOVED lines=16> */
[----:B------:R-:W-:Y:S02]  /*2440*/  HFMA2 R64, -RZ, RZ, 1.875, 0 ;  /* 0x3f800000ff407431 */ /* 0x000fe400000001ff */
[----:B------:R-:W-:Y:S01]  /*2450*/  FADD.FTZ R70, R70, R145 ;  /* 0x0000009146467221 */ /* 0x000fe20000010000 */
[----:B------:R-:W-:Y:S01]  /*2460*/  FADD.FTZ R65, R71, R66 ;  /* 0x0000004247417221 */ /* 0x000fe20000010000 */
[----:B-----5:R-:W-:Y:S02]  /*2470*/  @P5 HADD2.F32 R64, -RZ, R102.H0_H0 ;  /* 0x20000066ff405230 */ /* 0x020fe40000004100 */
        /* <DEDUP_REMOVED lines=9> */
[----:B------:R-:W0:Y:S01]  /*2510*/  LDC.64 R68, c[0x0][0x390] ;  /* 0x0000e400ff447b82 */ /* 0x000e220000000a00 */
[C---:B------:R-:W-:Y:S01]  /*2520*/  LOP3.LUT P5, RZ, R85.reuse, 0xff, RZ, 0xc0, !PT ;  /* 0x000000ff55ff7812 */ /* 0x040fe200078ac0ff */
[----:B------:R-:W-:Y:S01]  /*2530*/  HFMA2 R147, -RZ, RZ, 0, 0 ;  /* 0x00000000ff937431 */ /* 0x000fe200000001ff */
[----:B------:R-:W-:Y:S01]  /*2540*/  MOV R102, RZ ;  /* 0x000000ff00667202 */ /* 0x000fe20000000f00 */
[----:B------:R-:W-:Y:S01]  /*2550*/  HFMA2 R145, -RZ, RZ, 0, 0 ;  /* 0x00000000ff917431 */ /* 0x000fe200000001ff */
[----:B------:R-:W-:Y:S02]  /*2560*/  LOP3.LUT P6, RZ, R85, 0xff00, RZ, 0xc0, !PT ;  /* 0x0000ff0055ff7812 */ /* 0x000fe400078cc0ff */
[----:B------:R-:W-:Y:S01]  /*2570*/  MOV R71, RZ ;  /* 0x000000ff00477202 */ /* 0x000fe20000000f00 */
[----:B------:R-:W1:Y:S01]  /*2580*/  LDC.64 R150, c[0x0][0x468] ;  /* 0x00011a00ff967b82 */ /* 0x000e620000000a00 */
[----:B0-----:R-:W-:-:S07]  /*2590*/  IMAD.WIDE.U32 R148, R104, 0x8, R68 ;  /* 0x0000000868947825 */ /* 0x001fce00078e0044 */
[----:B------:R-:W0:Y:S01]  /*25a0*/  @P5 LDC R68, c[0x0][0x408] ;  /* 0x00010200ff445b82 */ /* 0x000e220000000800 */
[----:B------:R-:W2:Y:S01]  /*25b0*/  LDG.E.64 R148, desc[UR8][R148.64] ;  /* 0x0000000894947981 */ /* 0x000ea2000c1e1b00 */
[----:B------:R-:W-:Y:S01]  /*25c0*/  @P5 FFMA.FTZ R67, R3, R65, R66 ;  /* 0x0000004103435223 */ /* 0x000fe20000010042 */
[----:B-1----:R-:W-:Y:S01]  /*25d0*/  IMAD.WIDE.U32 R150, R104, 0x8, R150 ;  /* 0x0000000868967825 */ /* 0x002fe200078e0096 */
[----:B------:R-:W-:Y:S03]  /*25e0*/  BSSY.RECONVERGENT B2, `(.L_x_1883) ;  /* 0x0000048000027945 */ /* 0x000fe60003800200 */
[----:B------:R-:W-:-:S04]  /*25f0*/  @P5 FADD.FTZ R70, R2, -R67 ;  /* 0x8000004302465221 */ /* 0x000fc80000010000 */
[----:B------:R-:W-:-:S04]  /*2600*/  @P5 FMUL.FTZ R67, R103, R70 ;  /* 0x0000004667435220 */ /* 0x000fc80000410000 */
[----:B------:R-:W-:-:S04]  /*2610*/  @P5 FMUL.FTZ R67, R67, R64 ;  /* 0x0000004043435220 */ /* 0x000fc80000410000 */
[----:B0-----:R-:W-:Y:S02]  /*2620*/  @P5 FMUL.FTZ R68, R67, R68 ;  /* 0x0000004443445220 */ /* 0x001fe40000410000 */
[----:B------:R-:W0:Y:S01]  /*2630*/  @P5 LDC R67, c[0x0][0x408] ;  /* 0x00010200ff435b82 */ /* 0x000e220000000800 */
[----:B--2---:R-:W-:-:S05]  /*2640*/  @P5 MOV R69, R148 ;  /* 0x0000009400455202 */ /* 0x004fca0000000f00 */
[----:B------:R-:W-:-:S05]  /*2650*/  @P5 HADD2.F32 R69, -RZ, R69.H0_H0 ;  /* 0x20000045ff455230 */ /* 0x000fca0000004100 */
[----:B------:R-:W-:Y:S01]  /*2660*/  @P5 FMUL.FTZ R147, R69, R68 ;  /* 0x0000004445935220 */ /* 0x000fe20000410000 */
[----:B------:R-:W-:-:S04]  /*2670*/  @P5 FFMA.FTZ R69, R3, R65, R66 ;  /* 0x0000004103455223 */ /* 0x000fc80000010042 */
[----:B------:R-:W-:-:S04]  /*2680*/  @P5 FADD.FTZ R68, R2, -R69 ;  /* 0x8000004502445221 */ /* 0x000fc80000010000 */
[----:B------:R-:W-:-:S04]  /*2690*/  @P5 FMUL.FTZ R69, R103, R68 ;  /* 0x0000004467455220 */ /* 0x000fc80000410000 */
[----:B------:R-:W-:-:S04]  /*26a0*/  @P5 FMUL.FTZ R68, R69, R64 ;  /* 0x0000004045445220 */ /* 0x000fc80000410000 */
[----:B0-----:R-:W-:Y:S01]  /*26b0*/  @P5 FMUL.FTZ R67, R68, R67 ;  /* 0x0000004344435220 */ /* 0x001fe20000410000 */
[----:B------:R-:W-:-:S05]  /*26c0*/  @P5 HADD2.F32 R68, -RZ, R91.H1_H1 ;  /* 0x3000005bff445230 */ /* 0x000fca0000004100 */
[----:B------:R-:W-:Y:S01]  /*26d0*/  @P5 FMUL.FTZ R102, R67, R68 ;  /* 0x0000004443665220 */ /* 0x000fe20000410000 */
[----:B------:R-:W-:-:S05]  /*26e0*/  LOP3.LUT P5, RZ, R85, 0xff0000, RZ, 0xc0, !PT ;  /* 0x00ff000055ff7812 */ /* 0x000fca00078ac0ff */
[----:B------:R-:W-:Y:S08]  /*26f0*/  F2F.F16.F32 R102, R102 ;  /* 0x0000006600667304 */ /* 0x000ff00000200800 */
[----:B------:R-:W0:Y:S01]  /*2700*/  @P5 LDC R68, c[0x0][0x408] ;  /* 0x00010200ff445b82 */ /* 0x000e220000000800 */
[----:B------:R-:W-:-:S04]  /*2710*/  @P5 FFMA.FTZ R67, R105, R65, R66 ;  /* 0x0000004169435223 */ /* 0x000fc80000010042 */
[----:B------:R-:W-:Y:S01]  /*2720*/  @P5 FADD.FTZ R70, R106, -R67 ;  /* 0x800000436a465221 */ /* 0x000fe20000010000 */
[----:B------:R-:W-:-:S03]  /*2730*/  @P5 MOV R67, R149 ;  /* 0x0000009500435202 */ /* 0x000fc60000000f00 */
[----:B------:R-:W-:Y:S01]  /*2740*/  @P5 FMUL.FTZ R69, R103, R70 ;  /* 0x0000004667455220 */ /* 0x000fe20000410000 */
[----:B------:R-:W-:-:S03]  /*2750*/  @P6 HADD2.F32 R70, -RZ, R91.H0_H0 ;  /* 0x2000005bff466230 */ /* 0x000fc60000004100 */
[----:B------:R-:W-:-:S04]  /*2760*/  @P5 FMUL.FTZ R69, R69, R64 ;  /* 0x0000004045455220 */ /* 0x000fc80000410000 */
[----:B0-----:R-:W-:Y:S01]  /*2770*/  @P5 FMUL.FTZ R68, R69, R68 ;  /* 0x0000004445445220 */ /* 0x001fe20000410000 */
[----:B------:R-:W-:Y:S02]  /*2780*/  @P5 HADD2.F32 R69, -RZ, R67.H0_H0 ;  /* 0x20000043ff455230 */ /* 0x000fe40000004100 */
[----:B------:R-:W0:Y:S03]  /*2790*/  @P5 LDC R67, c[0x0][0x408] ;  /* 0x00010200ff435b82 */ /* 0x000e260000000800 */
[----:B------:R-:W-:Y:S01]  /*27a0*/  @P5 FMUL.FTZ R145, R69, R68 ;  /* 0x0000004445915220 */ /* 0x000fe20000410000 */
[----:B------:R-:W-:-:S04]  /*27b0*/  @P5 FFMA.FTZ R69, R105, R65, R66 ;  /* 0x0000004169455223 */ /* 0x000fc80000010042 */
[----:B------:R-:W-:-:S04]  /*27c0*/  @P5 FADD.FTZ R68, R106, -R69 ;  /* 0x800000456a445221 */ /* 0x000fc80000010000 */
[----:B------:R-:W-:-:S04]  /*27d0*/  @P5 FMUL.FTZ R69, R103, R68 ;  /* 0x0000004467455220 */ /* 0x000fc80000410000 */
[----:B------:R-:W-:Y:S02]  /*27e0*/  @P5 FMUL.FTZ R68, R69, R64 ;  /* 0x0000004045445220 */ /* 0x000fe40000410000 */
[----:B------:R-:W1:Y:S02]  /*27f0*/  @P6 LDC R69, c[0x0][0x408] ;  /* 0x00010200ff456b82 */ /* 0x000e640000000800 */
[----:B0-----:R-:W-:Y:S01]  /*2800*/  @P5 FMUL.FTZ R67, R68, R67 ;  /* 0x0000004344435220 */ /* 0x001fe20000410000 */
[----:B------:R-:W-:-:S05]  /*2810*/  @P5 HADD2.F32 R68, -RZ, R143.H0_H0 ;  /* 0x2000008fff445230 */ /* 0x000fca0000004100 */
[----:B------:R-:W-:Y:S01]  /*2820*/  @P5 FMUL.FTZ R71, R67, R68 ;  /* 0x0000004443475220 */ /* 0x000fe20000410000 */
[----:B------:R-:W-:Y:S01]  /*2830*/  @P6 FFMA.FTZ R68, R108, R65, R66 ;  /* 0x000000416c446223 */ /* 0x000fe20000010042 */
[----:B------:R-:W-:-:S03]  /*2840*/  ISETP.GE.U32.AND P5, PT, R85, 0x1000000, PT ;  /* 0x010000005500780c */ /* 0x000fc60003fa6070 */
[----:B------:R-:W-:Y:S01]  /*2850*/  @P6 FADD.FTZ R68, R107, -R68 ;  /* 0x800000446b446221 */ /* 0x000fe20000010000 */
[----:B------:R-:W-:Y:S03]  /*2860*/  F2F.F16.F32 R71, R71 ;  /* 0x0000004700477304 */ /* 0x000fe60000200800 */
[----:B------:R-:W-:-:S04]  /*2870*/  @P6 FMUL.FTZ R67, R103, R68 ;  /* 0x0000004467436220 */ /* 0x000fc80000410000 */
[----:B------:R-:W-:Y:S02]  /*2880*/  @P6 FMUL.FTZ R68, R67, R64 ;  /* 0x0000004043446220 */ /* 0x000fe40000410000 */
[----:B------:R-:W0:Y:S02]  /*2890*/  @P5 LDC R67, c[0x0][0x408] ;  /* 0x00010200ff435b82 */ /* 0x000e240000000800 */
[----:B-1----:R-:W-:Y:S01]  /*28a0*/  @P6 FMUL.FTZ R69, R68, R69 ;  /* 0x0000004544456220 */ /* 0x002fe20000410000 */
[----:B------:R-:W-:-:S03]  /*28b0*/  HFMA2 R68, -RZ, RZ, 0, 0 ;  /* 0x00000000ff447431 */ /* 0x000fc600000001ff */
[----:B------:R-:W-:Y:S01]  /*28c0*/  @P6 FMUL.FTZ R68, R69, R70 ;  /* 0x0000004645446220 */ /* 0x000fe20000410000 */
[----:B------:R-:W-:-:S04]  /*28d0*/  @P5 FFMA.FTZ R70, R110, R65, R66 ;  /* 0x000000416e465223 */ /* 0x000fc80000010042 */
[----:B------:R-:W-:Y:S01]  /*28e0*/  @P5 FADD.FTZ R70, R109, -R70 ;  /* 0x800000466d465221 */ /* 0x000fe20000010000 */
[----:B------:R-:W1:Y:S03]  /*28f0*/  F2F.F16.F32 R68, R68 ;  /* 0x0000004400447304 */ /* 0x000e660000200800 */
[----:B------:R-:W-:-:S04]  /*2900*/  @P5 FMUL.FTZ R69, R103, R70 ;  /* 0x0000004667455220 */ /* 0x000fc80000410000 */
[----:B------:R-:W-:Y:S01]  /*2910*/  @P5 FMUL.FTZ R70, R69, R64 ;  /* 0x0000004045465220 */ /* 0x000fe20000410000 */
[----:B------:R-:W-:-:S03]  /*2920*/  MOV R69, RZ ;  /* 0x000000ff00457202 */ /* 0x000fc60000000f00 */
[----:B0-----:R-:W-:Y:S01]  /*2930*/  @P5 FMUL.FTZ R67, R70, R67 ;  /* 0x0000004346435220 */ /* 0x001fe20000410000 */
[----:B------:R-:W-:Y:S02]  /*2940*/  @P5 HADD2.F32 R70, -RZ, R143.H1_H1 ;  /* 0x3000008fff465230 */ /* 0x000fe40000004100 */
[----:B-1----:R-:W-:-:S04]  /*2950*/  IMAD.WIDE.U32 R162, R68, 0x10000, RZ ;  /* 0x0001000044a27825 */ /* 0x002fc800078e00ff */
[----:B------:R-:W-:Y:S02]  /*2960*/  HFMA2 R68, -RZ, RZ, 0, 0 ;  /* 0x00000000ff447431 */ /* 0x000fe400000001ff */
[----:B------:R-:W-:Y:S01]  /*2970*/  @P5 FMUL.FTZ R69, R67, R70 ;  /* 0x0000004643455220 */ /* 0x000fe20000410000 */
[----:B------:R-:W-:-:S05]  /*2980*/  LOP3.LUT R162, R162, R102, RZ, 0xfc, !PT ;  /* 0x00000066a2a27212 */ /* 0x000fca00078efcff */
[----:B------:R-:W0:Y:S02]  /*2990*/  F2F.F16.F32 R69, R69 ;  /* 0x0000004500457304 */ /* 0x000e240000200800 */
[----:B0-----:R-:W-:-:S04]  /*29a0*/  SHF.L.U32 R70, R69, 0x10, RZ ;  /* 0x0000001045467819 */ /* 0x001fc800000006ff */
[----:B------:R-:W-:-:S05]  /*29b0*/  LOP3.LUT R163, R163, R70, R71, 0xfe, !PT ;  /* 0x00000046a3a37212 */ /* 0x000fca00078efe47 */
[----:B------:R0:W-:Y:S01]  /*29c0*/  STG.E.64 desc[UR8][R150.64], R162 ;  /* 0x000000a296007986 */ /* 0x0001e2000c101b08 */
[----:B------:R-:W-:Y:S05]  /*29d0*/  @!P6 BRA `(.L_x_1884) ;  /* 0x000000000020e947 */ /* 0x000fea0003800000 */
[----:B------:R-:W-:Y:S01]  /*29e0*/  FFMA.FTZ R68, R108, R65, R66 ;  /* 0x000000416c447223 */ /* 0x000fe20000010042 */
[----:B------:R-:W-:-:S03]  /*29f0*/  SHF.R.U64 R67, R148, 0x10, R149 ;  /* 0x0000001094437819 */ /* 0x000fc60000001295 */
[----:B------:R-:W-:Y:S02]  /*2a00*/  FADD.FTZ R68, R107, -R68 ;  /* 0x800000446b447221 */ /* 0x000fe40000010000 */
[----:B------:R-:W-:Y:S02]  /*2a10*/  HADD2.F32 R67, -RZ, R67.H0_H0 ;  /* 0x20000043ff437230 */ /* 0x000fe40000004100 */
[----:B------:R-:W-:-:S04]  /*2a20*/  FMUL.FTZ R69, R103, R68 ;  /* 0x0000004467457220 */ /* 0x000fc80000410000 */
[----:B------:R-:W-:-:S04]  /*2a30*/  FMUL.FTZ R68, R69, R64 ;  /* 0x0000004045447220 */ /* 0x000fc80000410000 */
[----:B------:R-:W-:-:S04]  /*2a40*/  FMUL.FTZ R68, R68, UR13 ;  /* 0x0000000d44447c20 */ /* 0x000fc80008410000 */
[----:B------:R-:W-:-:S07]  /*2a50*/  FMUL.FTZ R68, R67, R68 ;  /* 0x0000004443447220 */ /* 0x000fce0000410000 */
.L_x_1884:
[----:B------:R-:W-:Y:S05]  /*2a60*/  BSYNC.RECONVERGENT B2 ;  /* 0x0000000000027941 */ /* 0x000fea0003800200 */
.L_x_1883:
[----:B------:R-:W-:Y:S01]  /*2a70*/  BSSY.RECONVERGENT B2, `(.L_x_1885) ;  /* 0x000000c000027945 */ /* 0x000fe20003800200 */
[----:B------:R-:W-:Y:S01]  /*2a80*/  FADD.FTZ R21, R21, R68 ;  /* 0x0000004415157221 */ /* 0x000fe20000010000 */
[----:B------:R-:W-:Y:S02]  /*2a90*/  MOV R68, RZ ;  /* 0x000000ff00447202 */ /* 0x000fe40000000f00 */
[----:B------:R-:W-:Y:S05]  /*2aa0*/  @!P5 BRA `(.L_x_1886) ;  /* 0x000000000020d947 */ /* 0x000fea0003800000 */
[----:B------:R-:W-:Y:S01]  /*2ab0*/  FFMA.FTZ R68, R110, R65, R66 ;  /* 0x000000416e447223 */ /* 0x000fe20000010042 */
[----:B------:R-:W-:-:S03]  /*2ac0*/  SHF.R.U32.HI R148, RZ, 0x10, R149 ;  /* 0x00000010ff947819 */ /* 0x000fc60000011695 */
[----:B------:R-:W-:Y:S02]  /*2ad0*/  FADD.FTZ R68, R109, -R68 ;  /* 0x800000446d447221 */ /* 0x000fe40000010000 */
[----:B------:R-:W-:Y:S02]  /*2ae0*/  HADD2.F32 R148, -RZ, R148.H0_H0 ;  /* 0x20000094ff947230 */ /* 0x000fe40000004100 */
[----:B------:R-:W-:-:S04]  /*2af0*/  FMUL.FTZ R67, R103, R68 ;  /* 0x0000004467437220 */ /* 0x000fc80000410000 */
[----:B------:R-:W-:-:S04]  /*2b00*/  FMUL.FTZ R67, R67, R64 ;  /* 0x0000004043437220 */ /* 0x000fc80000410000 */
[----:B------:R-:W-:-:S04]  /*2b10*/  FMUL.FTZ R67, R67, UR13 ;  /* 0x0000000d43437c20 */ /* 0x000fc80008410000 */
[----:B------:R-:W-:-:S07]  /*2b20*/  FMUL.FTZ R68, R148, R67 ;  /* 0x0000004394447220 */ /* 0x000fce0000410000 */
.L_x_1886:
[----:B------:R-:W-:Y:S05]  /*2b30*/  BSYNC.RECONVERGENT B2 ;  /* 0x0000000000027941 */ /* 0x000fea0003800200 */
.L_x_1885:
[----:B------:R-:W-:Y:S01]  /*2b40*/  FADD.FTZ R20, R20, R147 ;  /* 0x0000009314147221 */ /* 0x000fe20000010000 */
[----:B------:R-:W-:Y:S01]  /*2b50*/  FADD.FTZ R22, R22, R145 ;  /* 0x0000009116167221 */ /* 0x000fe20000010000 */
[----:B------:R-:W-:Y:S01]  /*2b60*/  FADD.FTZ R23, R23, R68 ;  /* 0x0000004417177221 */ /* 0x000fe20000010000 */
[----:B------:R-:W-:-:S07]  /*2b70*/  IADD3 R104, PT, PT, R104, 0x80, RZ ;  /* 0x0000008068687810 */ /* 0x000fce0007ffe0ff */
.L_x_1882:
[----:B------:R-:W-:Y:S05]  /*2b80*/  BSYNC.RECONVERGENT B1 ;  /* 0x0000000000017941 */ /* 0x000fea0003800200 */
.L_x_1881:
[----:B------:R-:W-:Y:S04]  /*2b90*/  BSSY.RECONVERGENT B1, `(.L_x_1887) ;  /* 0x0000069000017945 */ /* 0x000fe80003800200 */
[----:B------:R-:W-:Y:S05]  /*2ba0*/  @!P3 BRA `(.L_x_1888) ;  /* 0x00000004009cb947 */ /* 0x000fea0003800000 */
[----:B------:R-:W1:Y:S01]  /*2bb0*/  LDC.64 R148, c[0x0][0x390] ;  /* 0x0000e400ff947b82 */ /* 0x000e620000000a00 */
[C---:B------:R-:W-:Y:S01]  /*2bc0*/  LOP3.LUT P5, RZ, R84.reuse, 0xff, RZ, 0xc0, !PT ;  /* 0x000000ff54ff7812 */ /* 0x040fe200078ac0ff */
[----:B------:R-:W-:Y:S01]  /*2bd0*/  HFMA2 R147, -RZ, RZ, 0, 0 ;  /* 0x00000000ff937431 */ /* 0x000fe200000001ff */
[----:B------:R-:W-:Y:S01]  /*2be0*/  MOV R102, RZ ;  /* 0x000000ff00667202 */ /* 0x000fe20000000f00 */
[----:B------:R-:W-:Y:S01]  /*2bf0*/  HFMA2 R145, -RZ, RZ, 0, 0 ;  /* 0x00000000ff917431 */ /* 0x000fe200000001ff */
[----:B------:R-:W-:Y:S02]  /*2c00*/  LOP3.LUT P6, RZ, R84, 0xff00, RZ, 0xc0, !PT ;  /* 0x0000ff0054ff7812 */ /* 0x000fe400078cc0ff */
[----:B------:R-:W-:Y:S01]  /*2c10*/  MOV R71, RZ ;  /* 0x000000ff00477202 */ /* 0x000fe20000000f00 */
[----:B0-----:R-:W0:Y:S08]  /*2c20*/  LDC.64 R150, c[0x0][0x468] ;  /* 0x00011a00ff967b82 */ /* 0x001e300000000a00 */
[----:B------:R-:W2:Y:S01]  /*2c30*/  @P5 LDC R68, c[0x0][0x408] ;  /* 0x00010200ff445b82 */ /* 0x000ea20000000800 */
[----:B-1----:R-:W-:-:S06]  /*2c40*/  IMAD.WIDE.U32 R148, R104, 0x8, R148 ;  /* 0x0000000868947825 */ /* 0x002fcc00078e0094 */
[----:B------:R-:W3:Y:S01]  /*2c50*/  LDG.E.64 R148, desc[UR8][R148.64] ;  /* 0x0000000894947981 */ /* 0x000ee2000c1e1b00 */
[----:B------:R-:W-:Y:S01]  /*2c60*/  @P5 FFMA.FTZ R67, R111, R65, R66 ;  /* 0x000000416f435223 */ /* 0x000fe20000010042 */
[----:B0-----:R-:W-:Y:S01]  /*2c70*/  IMAD.WIDE.U32 R150, R104, 0x8, R150 ;  /* 0x0000000868967825 */ /* 0x001fe200078e0096 */
[----:B------:R-:W-:Y:S03]  /*2c80*/  BSSY.RECONVERGENT B2, `(.L_x_1889) ;  /* 0x0000048000027945 */ /* 0x000fe60003800200 */
[----:B------:R-:W-:-:S04]  /*2c90*/  @P5 FADD.FTZ R70, R112, -R67 ;  /* 0x8000004370465221 */ /* 0x000fc80000010000 */
[----:B------:R-:W-:-:S04]  /*2ca0*/  @P5 FMUL.FTZ R67, R103, R70 ;  /* 0x0000004667435220 */ /* 0x000fc80000410000 */
[----:B------:R-:W-:-:S04]  /*2cb0*/  @P5 FMUL.FTZ R67, R67, R64 ;  /* 0x0000004043435220 */ /* 0x000fc80000410000 */
[----:B--2---:R-:W-:Y:S02]  /*2cc0*/  @P5 FMUL.FTZ R68, R67, R68 ;  /* 0x0000004443445220 */ /* 0x004fe40000410000 */
[----:B------:R-:W0:Y:S01]  /*2cd0*/  @P5 LDC R67, c[0x0][0x408] ;  /* 0x00010200ff435b82 */ /* 0x000e220000000800 */
[----:B---3--:R-:W-:-:S05]  /*2ce0*/  @P5 MOV R69, R148 ;  /* 0x0000009400455202 */ /* 0x008fca0000000f00 */
[----:B------:R-:W-:-:S05]  /*2cf0*/  @P5 HADD2.F32 R69, -RZ, R69.H0_H0 ;  /* 0x20000045ff455230 */ /* 0x000fca0000004100 */
[----:B------:R-:W-:Y:S01]  /*2d00*/  @P5 FMUL.FTZ R147, R69, R68 ;  /* 0x0000004445935220 */ /* 0x000fe20000410000 */
[----:B------:R-:W-:-:S04]  /*2d10*/  @P5 FFMA.FTZ R69, R111, R65, R66 ;  /* 0x000000416f455223 */ /* 0x000fc80000010042 */
[----:B------:R-:W-:-:S04]  /*2d20*/  @P5 FADD.FTZ R68, R112, -R69 ;  /* 0x8000004570445221 */ /* 0x000fc80000010000 */
[----:B------:R-:W-:-:S04]  /*2d30*/  @P5 FMUL.FTZ R69, R103, R68 ;  /* 0x0000004467455220 */ /* 0x000fc80000410000 */
[----:B------:R-:W-:-:S04]  /*2d40*/  @P5 FMUL.FTZ R68, R69, R64 ;  /* 0x0000004045445220 */ /* 0x000fc80000410000 */
[----:B0-----:R-:W-:Y:S01]  /*2d50*/  @P5 FMUL.FTZ R67, R68, R67 ;  /* 0x0000004344435220 */ /* 0x001fe20000410000 */
[----:B------:R-:W-:-:S05]  /*2d60*/  @P5 HADD2.F32 R68, -RZ, R144.H0_H0 ;  /* 0x20000090ff445230 */ /* 0x000fca0000004100 */
        /* <DEDUP_REMOVED lines=8> */
[----:B------:R-:W-:-:S03]  /*2df0*/  @P6 HADD2.F32 R70, -RZ, R144.H1_H1 ;  /* 0x30000090ff466230 */ /* 0x000fc60000004100 */
        /* <DEDUP_REMOVED lines=48> */
.L_x_1890:
[----:B------:R-:W-:Y:S05]  /*3100*/  BSYNC.RECONVERGENT B2 ;  /* 0x0000000000027941 */ /* 0x000fea0003800200 */
.L_x_1889:
        /* <DEDUP_REMOVED lines=12> */
.L_x_1892:
[----:B------:R-:W-:Y:S05]  /*31d0*/  BSYNC.RECONVERGENT B2 ;  /* 0x0000000000027941 */ /* 0x000fea0003800200 */
.L_x_1891:
[----:B------:R-:W-:Y:S01]  /*31e0*/  FADD.FTZ R16, R16, R147 ;  /* 0x0000009310107221 */ /* 0x000fe20000010000 */
[----:B------:R-:W-:Y:S01]  /*31f0*/  FADD.FTZ R18, R18, R145 ;  /* 0x0000009112127221 */ /* 0x000fe20000010000 */
[----:B------:R-:W-:Y:S01]  /*3200*/  FADD.FTZ R19, R19, R68 ;  /* 0x0000004413137221 */ /* 0x000fe20000010000 */
[----:B------:R-:W-:-:S07]  /*3210*/  IADD3 R104, PT, PT, R104, 0x80, RZ ;  /* 0x0000008068687810 */ /* 0x000fce0007ffe0ff */
.L_x_1888:
[----:B------:R-:W-:Y:S05]  /*3220*/  BSYNC.RECONVERGENT B1 ;  /* 0x0000000000017941 */ /* 0x000fea0003800200 */
.L_x_1887:
        /* <DEDUP_REMOVED lines=87> */
.L_x_1896:
[----:B------:R-:W-:Y:S05]  /*37a0*/  BSYNC.RECONVERGENT B2 ;  /* 0x0000000000027941 */ /* 0x000fea0003800200 */
.L_x_1895:
        /* <DEDUP_REMOVED lines=12> */
.L_x_1898:
[----:B------:R-:W-:Y:S05]  /*3870*/  BSYNC.RECONVERGENT B2 ;  /* 0x0000000000027941 */ /* 0x000fea0003800200 */
.L_x_1897:
[----:B------:R-:W-:Y:S01]  /*3880*/  FADD.FTZ R12, R12, R147 ;  /* 0x000000930c0c7221 */ /* 0x000fe20000010000 */
[----:B------:R-:W-:Y:S01]  /*3890*/  FADD.FTZ R14, R14, R145 ;  /* 0x000000910e0e7221 */ /* 0x000fe20000010000 */
[----:B------:R-:W-:Y:S01]  /*38a0*/  FADD.FTZ R15, R15, R68 ;  /* 0x000000440f0f7221 */ /* 0x000fe20000010000 */
[----:B------:R-:W-:-:S07]  /*38b0*/  IADD3 R104, PT, PT, R104, 0x80, RZ ;  /* 0x0000008068687810 */ /* 0x000fce0007ffe0ff */
.L_x_1894:
[----:B------:R-:W-:Y:S05]  /*38c0*/  BSYNC.RECONVERGENT B1 ;  /* 0x0000000000017941 */ /* 0x000fea0003800200 */
.L_x_1893:
        /* <DEDUP_REMOVED lines=87> */
.L_x_1902:
[----:B------:R-:W-:Y:S05]  /*3e40*/  BSYNC.RECONVERGENT B2 ;  /* 0x0000000000027941 */ /* 0x000fea0003800200 */
.L_x_1901:
        /* <DEDUP_REMOVED lines=12> */
.L_x_1904:
[----:B------:R-:W-:Y:S05]  /*3f10*/  BSYNC.RECONVERGENT B2 ;  /* 0x0000000000027941 */ /* 0x000fea0003800200 */
.L_x_1903:
[----:B------:R-:W-:Y:S01]  /*3f20*/  FADD.FTZ R8, R8, R147 ;  /* 0x0000009308087221 */ /* 0x000fe20000010000 */
[----:B------:R-:W-:Y:S01]  /*3f30*/  FADD.FTZ R10, R10, R145 ;  /* 0x000000910a0a7221 */ /* 0x000fe20000010000 */
[----:B------:R-:W-:Y:S01]  /*3f40*/  FADD.FTZ R11, R11, R68 ;  /* 0x000000440b0b7221 */ /* 0x000fe20000010000 */
[----:B------:R-:W-:-:S07]  /*3f50*/  IADD3 R104, PT, PT, R104, 0x80, RZ ;  /* 0x0000008068687810 */ /* 0x000fce0007ffe0ff */
.L_x_1900:
[----:B------:R-:W-:Y:S05]  /*3f60*/  BSYNC.RECONVERGENT B1 ;  /* 0x0000000000017941 */ /* 0x000fea0003800200 */
.L_x_1899:
[----:B------:R-:W-:Y:S05]  /*3f70*/  @!P0 BRA `(.L_x_1905) ;  /* 0x0000005800c88947 */ /* 0x000fea0003800000 */
[----:B------:R-:W1:Y:S01]  /*3f80*/  LDC.64 R68, c[0x0][0x390] ;  /* 0x0000e400ff447b82 */ /* 0x000e620000000a00 */
[----:B------:R-:W-:Y:S02]  /*3f90*/  LOP3.LUT P5, RZ, R0, 0xff, RZ, 0xc0, !PT ;  /* 0x000000ff00ff7812 */ /* 0x000fe400078ac0ff */
[----:B------:R-:W-:Y:S01]  /*3fa0*/  CS2R R146, SRZ ;  /* 0x0000000000927805 */ /* 0x000fe2000001ff00 */
[----:B------:R-:W-:-:S04]  /*3fb0*/  HFMA2 R145, -RZ, RZ, 0, 0 ;  /* 0x00000000ff917431 */ /* 0x000fc800000001ff */
[----:B0-----:R-:W0:Y:S01]  /*3fc0*/  LDC.64 R150, c[0x0][0x468] ;  /* 0x00011a00ff967b82 */ /* 0x001e220000000a00 */
[----:B-1----:R-:W-:-:S07]  /*3fd0*/  IMAD.WIDE.U32 R148, R104, 0x8, R68 ;  /* 0x0000000868947825 */ /* 0x002fce00078e0044 */
[----:B------:R-:W1:Y:S01]  /*3fe0*/  @P5 LDC R68, c[0x0][0x408] ;  /* 0x00010200ff445b82 */ /* 0x000e620000000800 */
[----:B------:R-:W2:Y:S01]  /*3ff0*/  LDG.E.64 R148, desc[UR8][R148.64] ;  /* 0x0000000894947981 */ /* 0x000ea2000c1e1b00 */
[----:B------:R-:W-:Y:S01]  /*4000*/  @P5 FFMA.FTZ R67, R135, R65, R66 ;  /* 0x0000004187435223 */ /* 0x000fe20000010042 */
[----:B0-----:R-:W-:Y:S01]  /*4010*/  IMAD.WIDE.U32 R150, R104, 0x8, R150 ;  /* 0x0000000868967825 */ /* 0x001fe200078e0096 */
[----:B------:R-:W-:Y:S03]  /*4020*/  BSSY.RECONVERGENT B1, `(.L_x_1906) ;  /* 0x000004c000017945 */ /* 0x000fe60003800200 */
[----:B------:R-:W-:-:S04]  /*4030*/  @P5 FADD.FTZ R70, R136, -R67 ;  /* 0x8000004388465221 */ /* 0x000fc80000010000 */
[----:B------:R-:W-:-:S04]  /*4040*/  @P5 FMUL.FTZ R67, R103, R70 ;  /* 0x0000004667435220 */ /* 0x000fc80000410000 */
[----:B------:R-:W-:-:S04]  /*4050*/  @P5 FMUL.FTZ R67, R67, R64 ;  /* 0x0000004043435220 */ /* 0x000fc80000410000 */
[----:B-1----:R-:W-:Y:S02]  /*4060*/  @P5 FMUL.FTZ R68, R67, R68 ;  /* 0x0000004443445220 */ /* 0x002fe40000410000 */
[----:B------:R-:W0:Y:S01]  /*4070*/  @P5 LDC R67, c[0x0][0x408] ;  /* 0x00010200ff435b82 */ /* 0x000e220000000800 */
[----:B--2---:R-:W-:-:S05]  /*4080*/  @P5 MOV R69, R148 ;  /* 0x0000009400455202 */ /* 0x004fca0000000f00 */
[----:B------:R-:W-:-:S05]  /*4090*/  @P5 HADD2.F32 R69, -RZ, R69.H0_H0 ;  /* 0x20000045ff455230 */ /* 0x000fca0000004100 */
[----:B------:R-:W-:Y:S01]  /*40a0*/  @P5 FMUL.FTZ R147, R69, R68 ;  /* 0x0000004445935220 */ /* 0x000fe20000410000 */
[----:B------:R-:W-:-:S03]  /*40b0*/  @P5 FFMA.FTZ R69, R135, R65, R66 ;  /* 0x0000004187455223 */ /* 0x000fc60000010042 */
[----:B------:R-:W-:Y:S01]  /*40c0*/  FADD.FTZ R4, R4, R147 ;  /* 0x0000009304047221 */ /* 0x000fe20000010000 */
        /* <DEDUP_REMOVED lines=13> */
[----:B------:R-:W-:-:S03]  /*41a0*/  CS2R R70, SRZ ;  /* 0x0000000000467805 */ /* 0x000fc6000001ff00 */
        /* <DEDUP_REMOVED lines=8> */
[----:B------:R-:W-:Y:S01]  /*4230*/  @P5 FMUL.FTZ R68, R69, R64 ;  /* 0x0000004045445220 */ /* 0x000fe20000410000 */
[----:B------:R-:W-:-:S03]  /*4240*/  HFMA2 R69, -RZ, RZ, 0, 0 ;  /* 0x00000000ff457431 */ /* 0x000fc600000001ff */
[----:B0-----:R-:W-:Y:S01]  /*4250*/  @P5 FMUL.FTZ R67, R68, R67 ;  /* 0x0000004344435220 */ /* 0x001fe20000410000 */
[----:B------:R-:W-:-:S05]  /*4260*/  @P5 HADD2.F32 R68, -RZ, R161.H0_H0 ;  /* 0x200000a1ff445230 */ /* 0x000fca0000004100 */
[----:B------:R-:W-:Y:S01]  /*4270*/  @P5 FMUL.FTZ R69, R67, R68 ;  /* 0x0000004443455220 */ /* 0x000fe20000410000 */
[----:B------:R-:W-:Y:S01]  /*4280*/  ISETP.GE.U32.AND P5, PT, R0, 0x1000000, PT ;  /* 0x010000000000780c */ /* 0x000fe20003fa6070 */
[----:B------:R-:W-:-:S04]  /*4290*/  FFMA.FTZ R68, R142, R65, R66 ;  /* 0x000000418e447223 */ /* 0x000fc80000010042 */
[----:B------:R-:W-:Y:S01]  /*42a0*/  FADD.FTZ R68, R141, -R68 ;  /* 0x800000448d447221 */ /* 0x000fe20000010000 */
[----:B------:R-:W-:Y:S03]  /*42b0*/  F2F.F16.F32 R69, R69 ;  /* 0x0000004500457304 */ /* 0x000fe60000200800 */
[----:B------:R-:W-:-:S04]  /*42c0*/  FMUL.FTZ R67, R103, R68 ;  /* 0x0000004467437220 */ /* 0x000fc80000410000 */
[----:B------:R-:W-:Y:S01]  /*42d0*/  @P5 SHF.R.U32.HI R68, RZ, 0x10, R149 ;  /* 0x00000010ff445819 */ /* 0x000fe20000011695 */
[----:B------:R-:W-:Y:S01]  /*42e0*/  FMUL.FTZ R67, R67, R64 ;  /* 0x0000004043437220 */ /* 0x000fe20000410000 */
[----:B------:R-:W-:-:S03]  /*42f0*/  @P5 HADD2.F32 R102, -RZ, R161.H1_H1 ;  /* 0x300000a1ff665230 */ /* 0x000fc60000004100 */
[----:B------:R-:W-:Y:S02]  /*4300*/  @P5 HADD2.F32 R68, -RZ, R68.H0_H0 ;  /* 0x20000044ff445230 */ /* 0x000fe40000004100 */
[----:B------:R-:W-:-:S04]  /*4310*/  FMUL.FTZ R67, R67, UR13 ;  /* 0x0000000d43437c20 */ /* 0x000fc80008410000 */
[C---:B------:R-:W-:Y:S01]  /*4320*/  @P5 FMUL.FTZ R70, R67.reuse, R68 ;  /* 0x0000004443465220 */ /* 0x040fe20000410000 */
[----:B------:R-:W-:Y:S01]  /*4330*/  MOV R68, RZ ;  /* 0x000000ff00447202 */ /* 0x000fe20000000f00 */
[----:B------:R-:W-:Y:S01]  /*4340*/  @P5 FMUL.FTZ R68, R67, R102 ;  /* 0x0000006643445220 */ /* 0x000fe20000410000 */
[----:B------:R-:W-:-:S05]  /*4350*/  LOP3.LUT P5, RZ, R0, 0xff00, RZ, 0xc0, !PT ;  /* 0x0000ff0000ff7812 */ /* 0x000fca00078ac0ff */
[----:B------:R-:W0:Y:S08]  /*4360*/  F2F.F16.F32 R68, R68 ;  /* 0x0000004400447304 */ /* 0x000e300000200800 */
[----:B------:R-:W-:-:S04]  /*4370*/  @P5 FFMA.FTZ R102, R140, R65, R66 ;  /* 0x000000418c665223 */ /* 0x000fc80000010042 */
[----:B------:R-:W-:-:S04]  /*4380*/  @P5 FADD.FTZ R102, R139, -R102 ;  /* 0x800000668b665221 */ /* 0x000fc80000010000 */
[----:B------:R-:W-:Y:S01]  /*4390*/  @P5 FMUL.FTZ R67, R103, R102 ;  /* 0x0000006667435220 */ /* 0x000fe20000410000 */
[----:B------:R-:W-:-:S03]  /*43a0*/  @P5 HADD2.F32 R102, -RZ, R160.H1_H1 ;  /* 0x300000a0ff665230 */ /* 0x000fc60000004100 */
[----:B------:R-:W-:-:S04]  /*43b0*/  @P5 FMUL.FTZ R67, R67, R64 ;  /* 0x0000004043435220 */ /* 0x000fc80000410000 */
[----:B------:R-:W-:-:S04]  /*43c0*/  @P5 FMUL.FTZ R67, R67, UR13 ;  /* 0x0000000d43435c20 */ /* 0x000fc80008410000 */
[----:B------:R-:W-:Y:S01]  /*43d0*/  @P5 FMUL.FTZ R145, R67, R102 ;  /* 0x0000006643915220 */ /* 0x000fe20000410000 */
[----:B0-----:R-:W-:Y:S02]  /*43e0*/  SHF.L.U32 R102, R68, 0x10, RZ ;  /* 0x0000001044667819 */ /* 0x001fe400000006ff */
[----:B------:R-:W-:-:S03]  /*43f0*/  MOV R68, RZ ;  /* 0x000000ff00447202 */ /* 0x000fc60000000f00 */
[----:B------:R-:W0:Y:S02]  /*4400*/  F2F.F16.F32 R145, R145 ;  /* 0x0000009100917304 */ /* 0x000e240000200800 */
[----:B0-----:R-:W-:-:S05]  /*4410*/  IMAD.WIDE.U32 R162, R145, 0x10000, RZ ;  /* 0x0001000091a27825 */ /* 0x001fca00078e00ff */
[----:B------:R-:W-:Y:S02]  /*4420*/  LOP3.LUT R163, R163, R102, R69, 0xfe, !PT ;  /* 0x00000066a3a37212 */ /* 0x000fe400078efe45 */
[----:B------:R-:W-:-:S05]  /*4430*/  LOP3.LUT R162, R162, R146, RZ, 0xfc, !PT ;  /* 0x00000092a2a27212 */ /* 0x000fca00078efcff */
        /* <DEDUP_REMOVED lines=10> */
.L_x_1907:
[----:B------:R-:W-:Y:S05]  /*44e0*/  BSYNC.RECONVERGENT B1 ;  /* 0x0000000000017941 */ /* 0x000fea0003800200 */
.L_x_1906:
[----:B------:R-:W-:Y:S01]  /*44f0*/  FADD.FTZ R5, R5, R68 ;  /* 0x0000004405057221 */ /* 0x000fe20000010000 */
[----:B------:R-:W-:Y:S01]  /*4500*/  FADD.FTZ R7, R7, R70 ;  /* 0x0000004607077221 */ /* 0x000fe20000010000 */
[----:B------:R-:W-:Y:S01]  /*4510*/  FADD.FTZ R6, R6, R71 ;  /* 0x0000004706067221 */ /* 0x000fe20000010000 */
[----:B------:R-:W-:Y:S06]  /*4520*/  BRA `(.L_x_1905) ;  /* 0x00000054005c7947 */ /* 0x000fec0003800000 */
.L_x_1880:
[----:B------:R-:W-:Y:S04]  /*4530*/  BSSY.RECONVERGENT B1, `(.L_x_1908) ;  /* 0x0000064000017945 */ /* 0x000fe80003800200 */
[----:B------:R-:W-:Y:S05]  /*4540*/  @!P4 BRA `(.L_x_1909) ;  /* 0x000000040088c947 */ /* 0x000fea0003800000 */
[----:B------:R-:W0:Y:S02]  /*4550*/  LDC.64 R162, c[0x0][0x390] ;  /* 0x0000e400ffa27b82 */ /* 0x000e240000000a00 */
[----:B0-----:R-:W-:-:S06]  /*4560*/  IMAD.WIDE.U32 R162, R104, 0x8, R162 ;  /* 0x0000000868a27825 */ /* 0x001fcc00078e00a2 */
[----:B------:R-:W2:Y:S01]  /*4570*/  LDG.E.64 R162, desc[UR8][R162.64] ;  /* 0x00000008a2a27981 */ /* 0x000ea2000c1e1b00 */
[----:B------:R-:W-:Y:S01]  /*4580*/  LOP3.LUT P5, RZ, R85, 0xff, RZ, 0xc0, !PT ;  /* 0x000000ff55ff7812 */ /* 0x000fe200078ac0ff */
[----:B------:R-:W-:Y:S01]  /*4590*/  FFMA.FTZ R67, R3, R65, R66 ;  /* 0x0000004103437223 */ /* 0x000fe20000010042 */
[----:B------:R-:W-:-:S03]  /*45a0*/  HFMA2 R151, -RZ, RZ, 0, 0 ;  /* 0x00000000ff977431 */ /* 0x000fc600000001ff */
[----:B------:R-:W-:-:S04]  /*45b0*/  FADD.FTZ R102, R2, -R67 ;  /* 0x8000004302667221 */ /* 0x000fc80000010000 */
[----:B------:R-:W-:-:S04]  /*45c0*/  FMUL.FTZ R67, R103, R102 ;  /* 0x0000006667437220 */ /* 0x000fc80000410000 */
[----:B------:R-:W0:Y:S01]  /*45d0*/  @P5 LDC R68, c[0x0][0x408] ;  /* 0x00010200ff445b82 */ /* 0x000e220000000800 */
[----:B------:R-:W-:-:S07]  /*45e0*/  @P5 FMUL.FTZ R71, R67, R64 ;  /* 0x0000004043475220 */ /* 0x000fce0000410000 */
[----:B------:R-:W1:Y:S01]  /*45f0*/  @P5 LDC R70, c[0x0][0x408] ;  /* 0x00010200ff465b82 */ /* 0x000e620000000800 */
[----:B0-----:R-:W-:Y:S01]  /*4600*/  @P5 FMUL.FTZ R68, R71, R68 ;  /* 0x0000004447445220 */ /* 0x001fe20000410000 */
[----:B--2---:R-:W-:-:S05]  /*4610*/  @P5 MOV R69, R162 ;  /* 0x000000a200455202 */ /* 0x004fca0000000f00 */
[----:B------:R-:W-:Y:S02]  /*4620*/  @P5 HADD2.F32 R71, -RZ, R69.H0_H0 ;  /* 0x20000045ff475230 */ /* 0x000fe40000004100 */
[----:B------:R-:W-:-:S03]  /*4630*/  HFMA2 R69, -RZ, RZ, 0, 0 ;  /* 0x00000000ff457431 */ /* 0x000fc600000001ff */
[----:B------:R-:W-:Y:S01]  /*4640*/  @P5 FMUL.FTZ R69, R68, R71 ;  /* 0x0000004744455220 */ /* 0x000fe20000410000 */
[----:B------:R-:W-:Y:S01]  /*4650*/  @P5 FMUL.FTZ R71, R67, R64 ;  /* 0x0000004043475220 */ /* 0x000fe20000410000 */
[----:B------:R-:W-:Y:S01]  /*4660*/  MOV R68, RZ ;  /* 0x000000ff00447202 */ /* 0x000fe20000000f00 */
[----:B------:R-:W-:Y:S01]  /*4670*/  F2F.F16.F32 R67, R67 ;  /* 0x0000004300437304 */ /* 0x000fe20000200800 */
[----:B------:R-:W-:Y:S01]  /*4680*/  FADD.FTZ R20, R20, R69 ;  /* 0x0000004514147221 */ /* 0x000fe20000010000 */
[----:B-1----:R-:W-:Y:S01]  /*4690*/  @P5 FMUL.FTZ R70, R71, R70 ;  /* 0x0000004647465220 */ /* 0x002fe20000410000 */
[----:B------:R-:W-:-:S05]  /*46a0*/  @P5 HADD2.F32 R71, -RZ, R91.H1_H1 ;  /* 0x3000005bff475230 */ /* 0x000fca0000004100 */
[----:B------:R-:W-:Y:S01]  /*46b0*/  @P5 FMUL.FTZ R68, R70, R71 ;  /* 0x0000004746445220 */ /* 0x000fe20000410000 */
[----:B------:R-:W-:Y:S01]  /*46c0*/  LOP3.LUT P5, RZ, R85, 0xff00, RZ, 0xc0, !PT ;  /* 0x0000ff0055ff7812 */ /* 0x000fe200078ac0ff */
[----:B------:R-:W-:-:S04]  /*46d0*/  FFMA.FTZ R70, R108, R65, R66 ;  /* 0x000000416c467223 */ /* 0x000fc80000010042 */
[----:B------:R-:W-:Y:S01]  /*46e0*/  FADD.FTZ R70, R107, -R70 ;  /* 0x800000466b467221 */ /* 0x000fe20000010000 */
[----:B------:R-:W-:Y:S03]  /*46f0*/  F2F.F16.F32 R68, R68 ;  /* 0x0000004400447304 */ /* 0x000fe60000200800 */
[----:B------:R-:W-:-:S04]  /*4700*/  FMUL.FTZ R157, R103, R70 ;  /* 0x00000046679d7220 */ /* 0x000fc80000410000 */
[----:B------:R-:W0:Y:S01]  /*4710*/  @P5 LDC R71, c[0x0][0x408] ;  /* 0x00010200ff475b82 */ /* 0x000e220000000800 */
[----:B------:R-:W-:Y:S01]  /*4720*/  @P5 FMUL.FTZ R146, R157, R64 ;  /* 0x000000409d925220 */ /* 0x000fe20000410000 */
[----:B------:R-:W-:Y:S01]  /*4730*/  @P5 SHF.R.U64 R70, R162, 0x10, R163 ;  /* 0x00000010a2465819 */ /* 0x000fe200000012a3 */
[----:B------:R-:W-:-:S05]  /*4740*/  @P5 HADD2.F32 R145, -RZ, R91.H0_H0 ;  /* 0x2000005bff915230 */ /* 0x000fca0000004100 */
[----:B------:R-:W1:Y:S01]  /*4750*/  @P5 LDC R102, c[0x0][0x408] ;  /* 0x00010200ff665b82 */ /* 0x000e620000000800 */
[----:B0-----:R-:W-:Y:S01]  /*4760*/  @P5 FMUL.FTZ R71, R146, R71 ;  /* 0x0000004792475220 */ /* 0x001fe20000410000 */
[----:B------:R-:W-:Y:S02]  /*4770*/  @P5 HADD2.F32 R146, -RZ, R70.H0_H0 ;  /* 0x20000046ff925230 */ /* 0x000fe40000004100 */
[----:B------:R-:W-:-:S03]  /*4780*/  HFMA2 R70, -RZ, RZ, 0, 0 ;  /* 0x00000000ff467431 */ /* 0x000fc600000001ff */
[----:B------:R-:W-:Y:S01]  /*4790*/  @P5 FMUL.FTZ R70, R71, R146 ;  /* 0x0000009247465220 */ /* 0x000fe20000410000 */
[----:B------:R-:W-:-:S03]  /*47a0*/  @P5 FMUL.FTZ R71, R157, R64 ;  /* 0x000000409d475220 */ /* 0x000fc60000410000 */
[----:B------:R-:W-:Y:S01]  /*47b0*/  FADD.FTZ R21, R21, R70 ;  /* 0x0000004615157221 */ /* 0x000fe20000010000 */
[----:B-1----:R-:W-:Y:S01]  /*47c0*/  @P5 FMUL.FTZ R102, R71, R102 ;  /* 0x0000006647665220 */ /* 0x002fe20000410000 */
[----:B------:R-:W-:-:S03]  /*47d0*/  MOV R71, RZ ;  /* 0x000000ff00477202 */ /* 0x000fc60000000f00 */
[----:B------:R-:W-:Y:S01]  /*47e0*/  @P5 FMUL.FTZ R71, R102, R145 ;  /* 0x0000009166475220 */ /* 0x000fe20000410000 */
[----:B------:R-:W-:Y:S01]  /*47f0*/  LOP3.LUT P5, RZ, R85, 0xff0000, RZ, 0xc0, !PT ;  /* 0x00ff000055ff7812 */ /* 0x000fe200078ac0ff */
[----:B------:R-:W-:-:S04]  /*4800*/  FFMA.FTZ R145, R105, R65, R66 ;  /* 0x0000004169917223 */ /* 0x000fc80000010042 */
[----:B------:R-:W-:Y:S01]  /*4810*/  FADD.FTZ R148, R106, -R145 ;  /* 0x800000916a947221 */ /* 0x000fe20000010000 */
[----:B------:R-:W-:Y:S03]  /*4820*/  F2F.F16.F32 R71, R71 ;  /* 0x0000004700477304 */ /* 0x000fe60000200800 */
[----:B------:R-:W-:Y:S01]  /*4830*/  FMUL.FTZ R155, R103, R148 ;  /* 0x00000094679b7220 */ /* 0x000fe20000410000 */
[----:B------:R-:W-:-:S03]  /*4840*/  FFMA.FTZ R148, R110, R65, R66 ;  /* 0x000000416e947223 */ /* 0x000fc60000010042 */
[----:B------:R-:W0:Y:S01]  /*4850*/  @P5 LDC R102, c[0x0][0x408] ;  /* 0x00010200ff665b82 */ /* 0x000e220000000800 */
[----:B------:R-:W-:Y:S01]  /*4860*/  @P5 FMUL.FTZ R147, R155, R64 ;  /* 0x000000409b935220 */ /* 0x000fe20000410000 */
[----:B------:R-:W-:Y:S01]  /*4870*/  @P5 MOV R145, R163 ;  /* 0x000000a300915202 */ /* 0x000fe20000000f00 */
[----:B------:R-:W-:-:S05]  /*4880*/  FADD.FTZ R148, R109, -R148 ;  /* 0x800000946d947221 */ /* 0x000fca0000010000 */
[----:B------:R-:W1:Y:S01]  /*4890*/  @P5 LDC R146, c[0x0][0x408] ;  /* 0x00010200ff925b82 */ /* 0x000e620000000800 */
[----:B0-----:R-:W-:Y:S01]  /*48a0*/  @P5 FMUL.FTZ R102, R147, R102 ;  /* 0x0000006693665220 */ /* 0x001fe20000410000 */
[----:B------:R-:W-:Y:S02]  /*48b0*/  @P5 HADD2.F32 R147, -RZ, R145.H0_H0 ;  /* 0x20000091ff935230 */ /* 0x000fe40000004100 */
[----:B------:R-:W-:-:S03]  /*48c0*/  HFMA2 R145, -RZ, RZ, 0, 0 ;  /* 0x00000000ff917431 */ /* 0x000fc600000001ff */
[----:B------:R-:W-:Y:S01]  /*48d0*/  @P5 FMUL.FTZ R145, R102, R147 ;  /* 0x0000009366915220 */ /* 0x000fe20000410000 */
[----:B------:R-:W-:Y:S01]  /*48e0*/  @P5 FMUL.FTZ R147, R155, R64 ;  /* 0x000000409b935220 */ /* 0x000fe20000410000 */
[----:B------:R-:W-:Y:S02]  /*48f0*/  MOV R102, RZ ;  /* 0x000000ff00667202 */ /* 0x000fe40000000f00 */
[----:B------:R-:W-:Y:S01]  /*4900*/  FADD.FTZ R22, R22, R145 ;  /* 0x0000009116167221 */ /* 0x000fe20000010000 */
[----:B-1----:R-:W-:Y:S01]  /*4910*/  @P5 FMUL.FTZ R146, R147, R146 ;  /* 0x0000009293925220 */ /* 0x002fe20000410000 */
[----:B------:R-:W-:-:S05]  /*4920*/  @P5 HADD2.F32 R147, -RZ, R143.H0_H0 ;  /* 0x2000008fff935230 */ /* 0x000fca0000004100 */
[----:B------:R-:W-:Y:S01]  /*4930*/  @P5 FMUL.FTZ R102, R146, R147 ;  /* 0x0000009392665220 */ /* 0x000fe20000410000 */
[----:B------:R-:W-:Y:S01]  /*4940*/  ISETP.GE.U32.AND P5, PT, R85, 0x1000000, PT ;  /* 0x010000005500780c */ /* 0x000fe20003fa6070 */
[----:B------:R-:W-:Y:S01]  /*4950*/  FMUL.FTZ R147, R103, R148 ;  /* 0x0000009467937220 */ /* 0x000fe20000410000 */
[----:B------:R-:W0:Y:S08]  /*4960*/  F2F.F16.F32 R146, R157 ;  /* 0x0000009d00927304 */ /* 0x000e300000200800 */
[----:B------:R1:W2:Y:S03]  /*4970*/  F2F.F16.F32 R148, R147 ;  /* 0x0000009300947304 */ /* 0x0002a60000200800 */
[----:B------:R-:W3:Y:S01]  /*4980*/  @P5 LDC R149, c[0x0][0x408] ;  /* 0x00010200ff955b82 */ /* 0x000ee20000000800 */
[----:B------:R-:W-:Y:S01]  /*4990*/  @P5 FMUL.FTZ R150, R147, R64 ;  /* 0x0000004093965220 */ /* 0x000fe20000410000 */
[----:B------:R-:W-:-:S02]  /*49a0*/  @P5 HADD2.F32 R152, -RZ, R143.H1_H1 ;  /* 0x3000008fff985230 */ /* 0x000fc40000004100 */
[----:B0-----:R-:W-:Y:S01]  /*49b0*/  IMAD.WIDE.U32 R164, R146, 0x10000, RZ ;  /* 0x0001000092a47825 */ /* 0x001fe200078e00ff */
[----:B------:R-:W-:Y:S01]  /*49c0*/  F2F.F16.F32 R102, R102 ;  /* 0x0000006600667304 */ /* 0x000fe20000200800 */
[----:B------:R-:W-:Y:S02]  /*49d0*/  @P5 SHF.R.U32.HI R146, RZ, 0x10, R163 ;  /* 0x00000010ff925819 */ /* 0x000fe400000116a3 */
[----:B-1----:R-:W-:Y:S01]  /*49e0*/  @P5 FMUL.FTZ R147, R147, R64 ;  /* 0x0000004093935220 */ /* 0x002fe20000410000 */
[----:B------:R-:W-:Y:S01]  /*49f0*/  IMAD.WIDE.U32 R162, R71, 0x10000, RZ ;  /* 0x0001000047a27825 */ /* 0x000fe200078e00ff */
[----:B------:R-:W-:-:S03]  /*4a00*/  LOP3.LUT R164, R164, R67, RZ, 0xfc, !PT ;  /* 0x00000043a4a47212 */ /* 0x000fc600078efcff */
[----:B------:R-:W-:Y:S01]  /*4a10*/  @P5 HADD2.F32 R146, -RZ, R146.H0_H0 ;  /* 0x20000092ff925230 */ /* 0x000fe20000004100 */
[----:B------:R-:W-:Y:S02]  /*4a20*/  LOP3.LUT R162, R162, R68, RZ, 0xfc, !PT ;  /* 0x00000044a2a27212 */ /* 0x000fe400078efcff */
[----:B------:R-:W-:Y:S01]  /*4a30*/  MOV R68, RZ ;  /* 0x000000ff00447202 */ /* 0x000fe20000000f00 */
[----:B---3--:R-:W-:Y:S02]  /*4a40*/  @P5 FMUL.FTZ R149, R150, R149 ;  /* 0x0000009596955220 */ /* 0x008fe40000410000 */
[----:B------:R-:W0:Y:S02]  /*4a50*/  F2F.F16.F32 R150, R155 ;  /* 0x0000009b00967304 */ /* 0x000e240000200800 */
[----:B------:R-:W-:Y:S01]  /*4a60*/  @P5 FMUL.FTZ R151, R149, R152 ;  /* 0x0000009895975220 */ /* 0x000fe20000410000 */
[----:B--2---:R-:W-:-:S05]  /*4a70*/  SHF.L.U32 R149, R148, 0x10, RZ ;  /* 0x0000001094957819 */ /* 0x004fca00000006ff */
[----:B------:R-:W1:Y:S01]  /*4a80*/  F2F.F16.F32 R151, R151 ;  /* 0x0000009700977304 */ /* 0x000e620000200800 */
[----:B0-----:R-:W-:Y:S02]  /*4a90*/  LOP3.LUT R165, R165, R149, R150, 0xfe, !PT ;  /* 0x00000095a5a57212 */ /* 0x001fe400078efe96 */
[----:B------:R-:W0:Y:S01]  /*4aa0*/  LDC.64 R148, c[0x0][0x478] ;  /* 0x00011e00ff947b82 */ /* 0x000e220000000a00 */
[----:B-1----:R-:W-:-:S04]  /*4ab0*/  SHF.L.U32 R67, R151, 0x10, RZ ;  /* 0x0000001097437819 */ /* 0x002fc800000006ff */
[----:B------:R-:W-:Y:S01]  /*4ac0*/  LOP3.LUT R163, R163, R67, R102, 0xfe, !PT ;  /* 0x00000043a3a37212 */ /* 0x000fe200078efe66 */
[----:B0-----:R-:W-:-:S05]  /*4ad0*/  IMAD.WIDE.U32 R148, R104, 0x8, R148 ;  /* 0x0000000868947825 */ /* 0x001fca00078e0094 */
[----:B------:R0:W-:Y:S02]  /*4ae0*/  STG.E.64 desc[UR8][R148.64], R164 ;  /* 0x000000a494007986 */ /* 0x0001e4000c101b08 */
[----:B0-----:R-:W0:Y:S08]  /*4af0*/  LDC.64 R164, c[0x0][0x468] ;  /* 0x00011a00ffa47b82 */ /* 0x001e300000000a00 */
[----:B------:R-:W1:Y:S01]  /*4b00*/  @P5 LDC R148, c[0x0][0x408] ;  /* 0x00010200ff945b82 */ /* 0x000e620000000800 */
[C---:B0-----:R-:W-:Y:S01]  /*4b10*/  IMAD.WIDE.U32 R164, R104.reuse, 0x8, R164 ;  /* 0x0000000868a47825 */ /* 0x041fe200078e00a4 */
[----:B------:R-:W-:-:S04]  /*4b20*/  IADD3 R104, PT, PT, R104, 0x80, RZ ;  /* 0x0000008068687810 */ /* 0x000fc80007ffe0ff */
[----:B------:R0:W-:Y:S01]  /*4b30*/  STG.E.64 desc[UR8][R164.64], R162 ;  /* 0x000000a2a4007986 */ /* 0x0001e2000c101b08 */
[----:B-1----:R-:W-:-:S04]  /*4b40*/  @P5 FMUL.FTZ R147, R147, R148 ;  /* 0x0000009493935220 */ /* 0x002fc80000410000 */
[----:B------:R-:W-:-:S04]  /*4b50*/  @P5 FMUL.FTZ R68, R147, R146 ;  /* 0x0000009293445220 */ /* 0x000fc80000410000 */
[----:B------:R-:W-:-:S07]  /*4b60*/  FADD.FTZ R23, R23, R68 ;  /* 0x0000004417177221 */ /* 0x000fce0000010000 */
.L_x_1909:
[----:B------:R-:W-:Y:S05]  /*4b70*/  BSYNC.RECONVERGENT B1 ;  /* 0x0000000000017941 */ /* 0x000fea0003800200 */
.L_x_1908:
[----:B------:R-:W-:Y:S04]  /*4b80*/  BSSY.RECONVERGENT B1, `(.L_x_1910) ;  /* 0x0000064000017945 */ /* 0x000fe80003800200 */
[----:B------:R-:W-:Y:S05]  /*4b90*/  @!P3 BRA `(.L_x_1911) ;  /* 0x000000040088b947 */ /* 0x000fea0003800000 */
[----:B0-----:R-:W0:Y:S02]  /*4ba0*/  LDC.64 R162, c[0x0][0x390] ;  /* 0x0000e400ffa27b82 */ /* 0x001e240000000a00 */
        /* <DEDUP_REMOVED lines=20> */
[----:B------:R-:W-:-:S05]  /*4cf0*/  @P5 HADD2.F32 R71, -RZ, R144.H0_H0 ;  /* 0x20000090ff475230 */ /* 0x000fca0000004100 */
        /* <DEDUP_REMOVED lines=9> */
[----:B------:R-:W-:-:S05]  /*4d90*/  @P5 HADD2.F32 R145, -RZ, R144.H1_H1 ;  /* 0x30000090ff915230 */ /* 0x000fca0000004100 */
        /* <DEDUP_REMOVED lines=66> */
.L_x_1911:
[----:B------:R-:W-:Y:S05]  /*51c0*/  BSYNC.RECONVERGENT B1 ;  /* 0x0000000000017941 */ /* 0x000fea0003800200 */
.L_x_1910:
[----:B------:R-:W-:Y:S04]  /*51d0*/  BSSY.RECONVERGENT B1, `(.L_x_1912) ;  /* 0x0000064000017945 */ /* 0x000fe80003800200 */
[----:B------:R-:W-:Y:S05]  /*51e0*/  @!P2 BRA `(.L_x_1913) ;  /* 0x000000040088a947 */ /* 0x000fea0003800000 */
[----:B0-2---:R-:W0:Y:S02]  /*51f0*/  LDC.64 R162, c[0x0][0x390] ;  /* 0x0000e400ffa27b82 */ /* 0x005e240000000a00 */
        /* <DEDUP_REMOVED lines=59> */
[----:B------:R-:W-:Y:S01]  /*55b0*/  @P5 HADD2.F32 R147, -RZ, R156.H0_H0 ;  /* 0x2000009cff935230 */ /* 0x000fe20000004100 */
[----:B------:R-:W-:-:S04]  /*55c0*/  MOV R102, RZ ;  /* 0x000000ff00667202 */ /* 0x000fc80000000f00 */
        /* <DEDUP_REMOVED lines=36> */
.L_x_1913:
[----:B------:R-:W-:Y:S05]  /*5810*/  BSYNC.RECONVERGENT B1 ;  /* 0x0000000000017941 */ /* 0x000fea0003800200 */
.L_x_1912:
[----:B------:R-:W-:Y:S04]  /*5820*/  BSSY.RECONVERGENT B1, `(.L_x_1914) ;  /* 0x0000064000017945 */ /* 0x000fe80003800200 */
[----:B------:R-:W-:Y:S05]  /*5830*/  @!P1 BRA `(.L_x_1915) ;  /* 0x0000000400889947 */ /* 0x000fea0003800000 */
[----:B0-23--:R-:W0:Y:S02]  /*5840*/  LDC.64 R162, c[0x0][0x390] ;  /* 0x0000e400ffa27b82 */ /* 0x00de240000000a00 */
        /* <DEDUP_REMOVED lines=97> */
.L_x_1915:
[----:B------:R-:W-:Y:S05]  /*5e60*/  BSYNC.RECONVERGENT B1 ;  /* 0x0000000000017941 */ /* 0x000fea0003800200 */
.L_x_1914:
[----:B------:R-:W-:Y:S05]  /*5e70*/  @!P0 BRA `(.L_x_1905) ;  /* 0x0000003c00088947 */ /* 0x000fea0003800000 */
[----:B------:R-:W1:Y:S01]  /*5e80*/  LDC.64 R68, c[0x0][0x390] ;  /* 0x0000e400ff447b82 */ /* 0x000e620000000a00 */
[----:B------:R-:W-:Y:S01]  /*5e90*/  LOP3.LUT P5, RZ, R0, 0xff, RZ, 0xc0, !PT ;  /* 0x000000ff00ff7812 */ /* 0x000fe200078ac0ff */
[-CC-:B------:R-:W-:Y:S01]  /*5ea0*/  FFMA.FTZ R67, R135, R65.reuse, R66.reuse ;  /* 0x0000004187437223 */ /* 0x180fe20000010042 */
[----:B------:R-:W-:Y:S01]  /*5eb0*/  HFMA2 R147, -RZ, RZ, 0, 0 ;  /* 0x00000000ff937431 */ /* 0x000fe200000001ff */
[----:B------:R-:W-:Y:S01]  /*5ec0*/  MOV R102, RZ ;  /* 0x000000ff00667202 */ /* 0x000fe20000000f00 */
[----:B------:R-:W-:-:S03]  /*5ed0*/  FFMA.FTZ R70, R140, R65, R66 ;  /* 0x000000418c467223 */ /* 0x000fc60000010042 */
[----:B------:R-:W5:Y:S01]  /*5ee0*/  LDC.64 R150, c[0x0][0x478] ;  /* 0x00011e00ff967b82 */ /* 0x000f620000000a00 */
[----:B-1----:R-:W-:-:S06]  /*5ef0*/  IMAD.WIDE.U32 R148, R104, 0x8, R68 ;  /* 0x0000000868947825 */ /* 0x002fcc00078e0044 */
[----:B------:R-:W2:Y:S01]  /*5f00*/  LDG.E.64 R148, desc[UR8][R148.64] ;  /* 0x0000000894947981 */ /* 0x000ea2000c1e1b00 */
[----:B------:R-:W-:Y:S01]  /*5f10*/  FADD.FTZ R68, R136, -R67 ;  /* 0x8000004388447221 */ /* 0x000fe20000010000 */
[----:B------:R-:W-:Y:S01]  /*5f20*/  FADD.FTZ R70, R139, -R70 ;  /* 0x800000468b467221 */ /* 0x000fe20000010000 */
[----:B------:R-:W1:Y:S01]  /*5f30*/  @P5 LDC R67, c[0x0][0x408] ;  /* 0x00010200ff435b82 */ /* 0x000e620000000800 */
[----:B-----5:R-:W-:-:S04]  /*5f40*/  IMAD.WIDE.U32 R150, R104, 0x8, R150 ;  /* 0x0000000868967825 */ /* 0x020fc800078e0096 */
[C---:B------:R-:W-:Y:S01]  /*5f50*/  FMUL.FTZ R145, R103.reuse, R68 ;  /* 0x0000004467917220 */ /* 0x040fe20000410000 */
[----:B------:R-:W-:-:S03]  /*5f60*/  FMUL.FTZ R71, R103, R70 ;  /* 0x0000004667477220 */ /* 0x000fc60000410000 */
[----:B------:R-:W-:-:S04]  /*5f70*/  @P5 FMUL.FTZ R68, R145, R64 ;  /* 0x0000004091445220 */ /* 0x000fc80000410000 */
[----:B------:R-:W-:Y:S01]  /*5f80*/  @P5 FMUL.FTZ R68, R68, UR13 ;  /* 0x0000000d44445c20 */ /* 0x000fe20008410000 */
[----:B--2---:R-:W-:-:S05]  /*5f90*/  @P5 MOV R69, R148 ;  /* 0x0000009400455202 */ /* 0x004fca0000000f00 */
[----:B------:R-:W-:-:S05]  /*5fa0*/  @P5 HADD2.F32 R69, -RZ, R69.H0_H0 ;  /* 0x20000045ff455230 */ /* 0x000fca0000004100 */
[----:B------:R-:W-:Y:S01]  /*5fb0*/  @P5 FMUL.FTZ R147, R68, R69 ;  /* 0x0000004544935220 */ /* 0x000fe20000410000 */
[----:B------:R-:W-:Y:S02]  /*5fc0*/  @P5 FMUL.FTZ R68, R145, R64 ;  /* 0x0000004091445220 */ /* 0x000fe40000410000 */
[----:B------:R-:W-:Y:S01]  /*5fd0*/  F2F.F16.F32 R145, R145 ;  /* 0x0000009100917304 */ /* 0x000fe20000200800 */
[----:B------:R-:W-:Y:S01]  /*5fe0*/  FADD.FTZ R4, R4, R147 ;  /* 0x0000009304047221 */ /* 0x000fe20000010000 */
[----:B-1----:R-:W-:Y:S01]  /*5ff0*/  @P5 FMUL.FTZ R67, R68, R67 ;  /* 0x0000004344435220 */ /* 0x002fe20000410000 */
[----:B------:R-:W-:-:S05]  /*6000*/  @P5 HADD2.F32 R68, -RZ, R160.H0_H0 ;  /* 0x200000a0ff445230 */ /* 0x000fca0000004100 */
[----:B------:R-:W-:Y:S01]  /*6010*/  @P5 FMUL.FTZ R102, R67, R68 ;  /* 0x0000004443665220 */ /* 0x000fe20000410000 */
[----:B------:R-:W-:-:S05]  /*6020*/  LOP3.LUT P5, RZ, R0, 0xff00, RZ, 0xc0, !PT ;  /* 0x0000ff0000ff7812 */ /* 0x000fca00078ac0ff */
[----:B------:R-:W-:Y:S08]  /*6030*/  F2F.F16.F32 R102, R102 ;  /* 0x0000006600667304 */ /* 0x000ff00000200800 */
[----:B------:R-:W1:Y:S01]  /*6040*/  @P5 LDC R68, c[0x0][0x408] ;  /* 0x00010200ff445b82 */ /* 0x000e620000000800 */
[CC--:B------:R-:W-:Y:S01]  /*6050*/  @P5 FMUL.FTZ R69, R71.reuse, R64.reuse ;  /* 0x0000004047455220 */ /* 0x0c0fe20000410000 */
[----:B------:R-:W-:Y:S01]  /*6060*/  @P5 SHF.R.U64 R70, R148, 0x10, R149 ;  /* 0x0000001094465819 */ /* 0x000fe20000001295 */
[----:B------:R-:W-:-:S05]  /*6070*/  @P5 FMUL.FTZ R148, R71, R64 ;  /* 0x0000004047945220 */ /* 0x000fca0000410000 */
[----:B------:R-:W2:Y:S01]  /*6080*/  @P5 LDC R67, c[0x0][0x408] ;  /* 0x00010200ff435b82 */ /* 0x000ea20000000800 */
[----:B-1----:R-:W-:Y:S01]  /*6090*/  @P5 FMUL.FTZ R68, R69, R68 ;  /* 0x0000004445445220 */ /* 0x002fe20000410000 */
[----:B------:R-:W-:Y:S02]  /*60a0*/  @P5 HADD2.F32 R69, -RZ, R70.H0_H0 ;  /* 0x20000046ff455230 */ /* 0x000fe40000004100 */
[----:B------:R-:W-:-:S03]  /*60b0*/  HFMA2 R70, -RZ, RZ, 0, 0 ;  /* 0x00000000ff467431 */ /* 0x000fc600000001ff */
[----:B------:R-:W-:Y:S01]  /*60c0*/  @P5 FMUL.FTZ R70, R68, R69 ;  /* 0x0000004544465220 */ /* 0x000fe20000410000 */
[-CC-:B------:R-:W-:Y:S01]  /*60d0*/  FFMA.FTZ R68, R142, R65.reuse, R66.reuse ;  /* 0x000000418e447223 */ /* 0x180fe20000010042 */
[----:B------:R-:W-:Y:S01]  /*60e0*/  FFMA.FTZ R65, R137, R65, R66 ;  /* 0x0000004189417223 */ /* 0x000fe20000010042 */
[----:B--2---:R-:W-:Y:S01]  /*60f0*/  @P5 FMUL.FTZ R67, R148, R67 ;  /* 0x0000004394435220 */ /* 0x004fe20000410000 */
[----:B------:R-:W0:Y:S01]  /*6100*/  F2F.F16.F32 R66, R71 ;  /* 0x0000004700427304 */ /* 0x000e220000200800 */
[----:B------:R-:W-:Y:S01]  /*6110*/  FADD.FTZ R68, R141, -R68 ;  /* 0x800000448d447221 */ /* 0x000fe20000010000 */
[----:B------:R-:W-:Y:S01]  /*6120*/  FADD.FTZ R146, R138, -R65 ;  /* 0x800000418a927221 */ /* 0x000fe20000010000 */
[----:B------:R-:W-:Y:S02]  /*6130*/  FADD.FTZ R5, R5, R70 ;  /* 0x0000004605057221 */ /* 0x000fe40000010000 */
[----:B------:R-:W-:Y:S01]  /*6140*/  FMUL.FTZ R65, R103, R68 ;  /* 0x0000004467417220 */ /* 0x000fe20000410000 */
[----:B------:R-:W-:-:S02]  /*6150*/  @P5 HADD2.F32 R68, -RZ, R160.H1_H1 ;  /* 0x300000a0ff445230 */ /* 0x000fc40000004100 */
[----:B------:R-:W-:Y:S01]  /*6160*/  FMUL.FTZ R103, R103, R146 ;  /* 0x0000009267677220 */ /* 0x000fe20000410000 */
[----:B------:R-:W-:Y:S01]  /*6170*/  MOV R146, RZ ;  /* 0x000000ff00927202 */ /* 0x000fe20000000f00 */
[----:B------:R1:W2:Y:S01]  /*6180*/  F2F.F16.F32 R69, R65 ;  /* 0x0000004100457304 */ /* 0x0002a20000200800 */
[----:B------:R-:W-:Y:S01]  /*6190*/  @P5 FMUL.FTZ R146, R67, R68 ;  /* 0x0000004443925220 */ /* 0x000fe20000410000 */
[----:B------:R-:W-:Y:S01]  /*61a0*/  LOP3.LUT P5, RZ, R0, 0xff0000, RZ, 0xc0, !PT ;  /* 0x00ff000000ff7812 */ /* 0x000fe200078ac0ff */
[----:B0--34-:R-:W-:-:S05]  /*61b0*/  IMAD.WIDE.U32 R162, R66, 0x10000, RZ ;  /* 0x0001000042a27825 */ /* 0x019fca00078e00ff */
[----:B------:R-:W0:Y:S01]  /*61c0*/  F2F.F16.F32 R67, R103 ;  /* 0x0000006700437304 */ /* 0x000e220000200800 */
[----:B-1----:R-:W-:Y:S01]  /*61d0*/  FMUL.FTZ R65, R65, R64 ;  /* 0x0000004041417220 */ /* 0x002fe20000410000 */
[----:B------:R-:W-:-:S03]  /*61e0*/  LOP3.LUT R162, R162, R145, RZ, 0xfc, !PT ;  /* 0x00000091a2a27212 */ /* 0x000fc600078efcff */
[----:B------:R-:W-:Y:S01]  /*61f0*/  FMUL.FTZ R65, R65, UR13 ;  /* 0x0000000d41417c20 */ /* 0x000fe20008410000 */
[----:B--2---:R-:W-:Y:S01]  /*6200*/  SHF.L.U32 R68, R69, 0x10, RZ ;  /* 0x0000001045447819 */ /* 0x004fe200000006ff */
[----:B------:R-:W1:Y:S01]  /*6210*/  @P5 LDC R66, c[0x0][0x408] ;  /* 0x00010200ff425b82 */ /* 0x000e620000000800 */
[----:B------:R-:W-:Y:S01]  /*6220*/  @P5 MOV R69, R149 ;  /* 0x0000009500455202 */ /* 0x000fe20000000f00 */
[----:B------:R-:W2:Y:S01]  /*6230*/  F2F.F16.F32 R146, R146 ;  /* 0x0000009200927304 */ /* 0x000ea20000200800 */
[----:B0-----:R-:W-:Y:S01]  /*6240*/  LOP3.LUT R163, R163, R68, R67, 0xfe, !PT ;  /* 0x00000044a3a37212 */ /* 0x001fe200078efe43 */
[----:B------:R-:W-:-:S04]  /*6250*/  @P5 FMUL.FTZ R68, R103, R64 ;  /* 0x0000004067445220 */ /* 0x000fc80000410000 */
[----:B------:R-:W0:Y:S01]  /*6260*/  @P5 LDC R67, c[0x0][0x408] ;  /* 0x00010200ff435b82 */ /* 0x000e220000000800 */
[----:B------:R-:W-:Y:S01]  /*6270*/  @P5 FMUL.FTZ R103, R103, R64 ;  /* 0x0000004067675220 */ /* 0x000fe20000410000 */
[----:B------:R3:W-:Y:S03]  /*6280*/  STG.E.64 desc[UR8][R150.64], R162 ;  /* 0x000000a296007986 */ /* 0x0007e6000c101b08 */
[----:B-1----:R-:W-:-:S03]  /*6290*/  @P5 FMUL.FTZ R66, R103, R66 ;  /* 0x0000004267425220 */ /* 0x002fc60000410000 */
[----:B---3--:R-:W1:Y:S01]  /*62a0*/  LDC.64 R150, c[0x0][0x468] ;  /* 0x00011a00ff967b82 */ /* 0x008e620000000a00 */
[----:B--2---:R-:W-:-:S03]  /*62b0*/  IMAD.WIDE.U32 R162, R146, 0x10000, RZ ;  /* 0x0001000092a27825 */ /* 0x004fc600078e00ff */
[----:B------:R-:W-:Y:S01]  /*62c0*/  LOP3.LUT R162, R162, R102, RZ, 0xfc, !PT ;  /* 0x00000066a2a27212 */ /* 0x000fe200078efcff */
[----:B0-----:R-:W-:Y:S01]  /*62d0*/  @P5 FMUL.FTZ R67, R68, R67 ;  /* 0x0000004344435220 */ /* 0x001fe20000410000 */
[----:B------:R-:W-:Y:S02]  /*62e0*/  @P5 HADD2.F32 R68, -RZ, R69.H0_H0 ;  /* 0x20000045ff445230 */ /* 0x000fe40000004100 */
[----:B------:R-:W-:-:S03]  /*62f0*/  HFMA2 R69, -RZ, RZ, 0, 0 ;  /* 0x00000000ff457431 */ /* 0x000fc600000001ff */
[----:B------:R-:W-:Y:S01]  /*6300*/  @P5 FMUL.FTZ R69, R67, R68 ;  /* 0x0000004443455220 */ /* 0x000fe20000410000 */
[----:B------:R-:W-:Y:S01]  /*6310*/  @P5 HADD2.F32 R67, -RZ, R161.H0_H0 ;  /* 0x200000a1ff435230 */ /* 0x000fe20000004100 */
[----:B------:R-:W-:Y:S02]  /*6320*/  MOV R68, RZ ;  /* 0x000000ff00447202 */ /* 0x000fe40000000f00 */
[----:B------:R-:W-:Y:S02]  /*6330*/  FADD.FTZ R6, R6, R69 ;  /* 0x0000004506067221 */ /* 0x000fe40000010000 */
[----:B------:R-:W-:Y:S01]  /*6340*/  @P5 FMUL.FTZ R68, R66, R67 ;  /* 0x0000004342445220 */ /* 0x000fe20000410000 */
[----:B------:R-:W-:Y:S01]  /*6350*/  ISETP.GE.U32.AND P5, PT, R0, 0x1000000, PT ;  /* 0x010000000000780c */ /* 0x000fe20003fa6070 */
[----:B------:R-:W-:Y:S02]  /*6360*/  HFMA2 R66, -RZ, RZ, 0, 0 ;  /* 0x00000000ff427431 */ /* 0x000fe400000001ff */
[----:B-1----:R-:W-:-:S02]  /*6370*/  IMAD.WIDE.U32 R150, R104, 0x8, R150 ;  /* 0x0000000868967825 */ /* 0x002fc400078e0096 */
[----:B------:R-:W-:Y:S08]  /*6380*/  F2F.F16.F32 R68, R68 ;  /* 0x0000004400447304 */ /* 0x000ff00000200800 */
[----:B------:R-:W-:Y:S01]  /*6390*/  @P5 HADD2.F32 R64, -RZ, R161.H1_H1 ;  /* 0x300000a1ff405230 */ /* 0x000fe20000004100 */
[----:B------:R-:W-:-:S04]  /*63a0*/  @P5 SHF.R.U32.HI R148, RZ, 0x10, R149 ;  /* 0x00000010ff945819 */ /* 0x000fc80000011695 */
[----:B------:R-:W-:Y:S01]  /*63b0*/  @P5 FMUL.FTZ R66, R64, R65 ;  /* 0x0000004140425220 */ /* 0x000fe20000410000 */
[----:B------:R-:W-:Y:S01]  /*63c0*/  @P5 HADD2.F32 R148, -RZ, R148.H0_H0 ;  /* 0x20000094ff945230 */ /* 0x000fe20000004100 */
[----:B------:R-:W-:-:S04]  /*63d0*/  MOV R64, RZ ;  /* 0x000000ff00407202 */ /* 0x000fc80000000f00 */
[----:B------:R-:W0:Y:S01]  /*63e0*/  F2F.F16.F32 R66, R66 ;  /* 0x0000004200427304 */ /* 0x000e220000200800 */
[----:B------:R-:W-:-:S04]  /*63f0*/  @P5 FMUL.FTZ R64, R65, R148 ;  /* 0x0000009441405220 */ /* 0x000fc80000410000 */
[----:B------:R-:W-:Y:S01]  /*6400*/  FADD.FTZ R7, R7, R64 ;  /* 0x0000004007077221 */ /* 0x000fe20000010000 */
[----:B0-----:R-:W-:-:S04]  /*6410*/  SHF.L.U32 R67, R66, 0x10, RZ ;  /* 0x0000001042437819 */ /* 0x001fc800000006ff */
[----:B------:R-:W-:-:S05]  /*6420*/  LOP3.LUT R163, R163, R67, R68, 0xfe, !PT ;  /* 0x00000043a3a37212 */ /* 0x000fca00078efe44 */
[----:B------:R0:W-:Y:S01]  /*6430*/  STG.E.64 desc[UR8][R150.64], R162 ;  /* 0x000000a296007986 */ /* 0x0001e2000c101b08 */
[----:B------:R-:W-:Y:S05]  /*6440*/  BRA `(.L_x_1905) ;  /* 0x0000003400947947 */ /* 0x000fea0003800000 */
.L_x_1879:
[----:B------:R-:W-:-:S04]  /*6450*/  UISETP.NE.U32.AND UP0, UPT, UR14, URZ, UPT ;  /* 0x000000ff0e00728c */ /* 0x000fc8000bf05070 */
[----:B------:R-:W-:-:S09]  /*6460*/  UISETP.NE.AND.EX UP0, UPT, UR15, URZ, UPT, UP0 ;  /* 0x000000ff0f00728c */ /* 0x000fd2000bf05300 */
[----:B------:R-:W-:Y:S05]  /*6470*/  BRA.U UP0, `(.L_x_1916) ;  /* 0x0000001900507547 */ /* 0x000fea000b800000 */
[----:B------:R-:W-:Y:S04]  /*6480*/  BSSY.RECONVERGENT B1, `(.L_x_1917) ;  /* 0x0000050000017945 */ /* 0x000fe80003800200 */
[----:B------:R-:W-:Y:S05]  /*6490*/  @!P4 BRA `(.L_x_1918) ;  /* 0x000000040038c947 */ /* 0x000fea0003800000 */
[----:B------:R-:W0:Y:S01]  /*64a0*/  LDC.64 R148, c[0x0][0x390] ;  /* 0x0000e400ff947b82 */ /* 0x000e220000000a00 */
[----:B------:R-:W-:Y:S01]  /*64b0*/  MOV R68, R72 ;  /* 0x0000004800447202 */ /* 0x000fe20000000f00 */
[----:B------:R-:W-:Y:S01]  /*64c0*/  FFMA.FTZ R67, R3, R65, R66 ;  /* 0x0000004103437223 */ /* 0x000fe20000010042 */
[----:B------:R-:W-:Y:S02]  /*64d0*/  LOP3.LUT P5, RZ, R85, 0xff, RZ, 0xc0, !PT ;  /* 0x000000ff55ff7812 */ /* 0x000fe400078ac0ff */
[----:B------:R-:W-:Y:S01]  /*64e0*/  CS2R R146, SRZ ;  /* 0x0000000000927805 */ /* 0x000fe2000001ff00 */
[----:B------:R-:W-:Y:S02]  /*64f0*/  HFMA2 R102, -RZ, RZ, 0, 0 ;  /* 0x00000000ff667431 */ /* 0x000fe400000001ff */
[----:B------:R-:W-:Y:S01]  /*6500*/  HFMA2 R145, -RZ, RZ, 0, 0 ;  /* 0x00000000ff917431 */ /* 0x000fe200000001ff */
[----:B------:R-:W1:Y:S01]  /*6510*/  LDC.64 R162, c[0x0][0x468] ;  /* 0x00011a00ffa27b82 */ /* 0x000e620000000a00 */
[----:B0-----:R-:W-:-:S06]  /*6520*/  IMAD.WIDE.U32 R148, R104, 0x8, R148 ;  /* 0x0000000868947825 */ /* 0x001fcc00078e0094 */
[----:B------:R-:W2:Y:S01]  /*6530*/  LDG.E.64 R148, desc[UR8][R148.64] ;  /* 0x0000000894947981 */ /* 0x000ea2000c1e1b00 */
[----:B------:R-:W-:Y:S02]  /*6540*/  HADD2.F32 R70, -RZ, R68.H0_H0 ;  /* 0x20000044ff467230 */ /* 0x000fe40000004100 */
[----:B------:R-:W-:Y:S01]  /*6550*/  FADD.FTZ R68, R2, -R67 ;  /* 0x8000004302447221 */ /* 0x000fe20000010000 */
[----:B------:R-:W-:Y:S02]  /*6560*/  HFMA2 R71, -RZ, RZ, 0, 0 ;  /* 0x00000000ff477431 */ /* 0x000fe400000001ff */
[C---:B-1----:R-:W-:Y:S01]  /*6570*/  IMAD.WIDE.U32 R162, R104.reuse, 0x8, R162 ;  /* 0x0000000868a27825 */ /* 0x042fe200078e00a2 */
[----:B------:R-:W-:-:S03]  /*6580*/  IADD3 R104, PT, PT, R104, 0x80, RZ ;  /* 0x0000008068687810 */ /* 0x000fc60007ffe0ff */
[----:B------:R-:W-:Y:S01]  /*6590*/  FFMA.FTZ R67, R103, R68, R70 ;  /* 0x0000004467437223 */ /* 0x000fe20000010046 */
[----:B------:R-:W-:-:S03]  /*65a0*/  SHF.R.U64 R70, R72, 0x10, R73 ;  /* 0x0000001048467819 */ /* 0x000fc60000001249 */
[----:B------:R-:W-:Y:S02]  /*65b0*/  FMUL.FTZ R68, R67, R64 ;  /* 0x0000004043447220 */ /* 0x000fe40000410000 */
[----:B------:R-:W-:Y:S02]  /*65c0*/  HADD2.F32 R70, -RZ, R70.H0_H0 ;  /* 0x20000046ff467230 */ /* 0x000fe40000004100 */
[----:B------:R-:W-:Y:S01]  /*65d0*/  FMUL.FTZ R68, R68, UR13 ;  /* 0x0000000d44447c20 */ /* 0x000fe20008410000 */
[----:B--2---:R-:W-:-:S05]  /*65e0*/  @P5 MOV R67, R148 ;  /* 0x0000009400435202 */ /* 0x004fca0000000f00 */
[----:B------:R-:W-:Y:S02]  /*65f0*/  @P5 HADD2.F32 R69, -RZ, R67.H0_H0 ;  /* 0x20000043ff455230 */ /* 0x000fe40000004100 */
[----:B------:R-:W-:-:S03]  /*6600*/  @P5 HADD2.F32 R67, -RZ, R91.H1_H1 ;  /* 0x3000005bff435230 */ /* 0x000fc60000004100 */
[----:B------:R-:W-:Y:S01]  /*6610*/  @P5 FMUL.FTZ R147, R68, R69 ;  /* 0x0000004544935220 */ /* 0x000fe20000410000 */
[----:B------:R-:W-:Y:S01]  /*6620*/  MOV R69, RZ ;  /* 0x000000ff00457202 */ /* 0x000fe20000000f00 */
[----:B------:R-:W-:Y:S01]  /*6630*/  @P5 FMUL.FTZ R146, R67, R68 ;  /* 0x0000004443925220 */ /* 0x000fe20000410000 */
[----:B------:R-:W-:Y:S01]  /*6640*/  LOP3.LUT P5, RZ, R85, 0xff00, RZ, 0xc0, !PT ;  /* 0x0000ff0055ff7812 */ /* 0x000fe200078ac0ff */
[----:B------:R-:W-:Y:S01]  /*6650*/  FFMA.FTZ R68, R108, R65, R66 ;  /* 0x000000416c447223 */ /* 0x000fe20000010042 */
[----:B------:R-:W-:-:S03]  /*6660*/  FADD.FTZ R20, R20, R147 ;  /* 0x0000009314147221 */ /* 0x000fc60000010000 */
[----:B------:R-:W-:Y:S01]  /*6670*/  FADD.FTZ R68, R107, -R68 ;  /* 0x800000446b447221 */ /* 0x000fe20000010000 */
[----:B------:R-:W-:Y:S03]  /*6680*/  F2F.F16.F32 R146, R146 ;  /* 0x0000009200927304 */ /* 0x000fe60000200800 */
[----:B------:R-:W-:-:S04]  /*6690*/  FFMA.FTZ R67, R103, R68, R70 ;  /* 0x0000004467437223 */ /* 0x000fc80000010046 */
[----:B------:R-:W-:Y:S01]  /*66a0*/  FMUL.FTZ R68, R67, R64 ;  /* 0x0000004043447220 */ /* 0x000fe20000410000 */
[----:B------:R-:W-:Y:S02]  /*66b0*/  @P5 SHF.R.U64 R67, R148, 0x10, R149 ;  /* 0x0000001094435819 */ /* 0x000fe40000001295 */
[----:B------:R-:W-:Y:S01]  /*66c0*/  MOV R148, RZ ;  /* 0x000000ff00947202 */ /* 0x000fe20000000f00 */
[----:B------:R-:W-:Y:S02]  /*66d0*/  FMUL.FTZ R68, R68, UR13 ;  /* 0x0000000d44447c20 */ /* 0x000fe40008410000 */
[----:B------:R-:W-:-:S05]  /*66e0*/  @P5 HADD2.F32 R67, -RZ, R67.H0_H0 ;  /* 0x20000043ff435230 */ /* 0x000fca0000004100 */
[----:B------:R-:W-:Y:S01]  /*66f0*/  @P5 FMUL.FTZ R102, R68, R67 ;  /* 0x0000004344665220 */ /* 0x000fe20000410000 */
[----:B------:R-:W-:-:S03]  /*6700*/  @P5 HADD2.F32 R67, -RZ, R91.H0_H0 ;  /* 0x2000005bff435230 */ /* 0x000fc60000004100 */
[----:B------:R-:W-:Y:S02]  /*6710*/  FADD.FTZ R21, R21, R102 ;  /* 0x0000006615157221 */ /* 0x000fe40000010000 */
[----:B------:R-:W-:Y:S01]  /*6720*/  @P5 FMUL.FTZ R148, R67, R68 ;  /* 0x0000004443945220 */ /* 0x000fe20000410000 */
[----:B------:R-:W-:Y:S01]  /*6730*/  MOV R68, R73 ;  /* 0x0000004900447202 */ /* 0x000fe20000000f00 */
[----:B------:R-:W-:Y:S01]  /*6740*/  FFMA.FTZ R67, R105, R65, R66 ;  /* 0x0000004169437223 */ /* 0x000fe20000010042 */
[----:B------:R-:W-:-:S03]  /*6750*/  LOP3.LUT P5, RZ, R85, 0xff0000, RZ, 0xc0, !PT ;  /* 0x00ff000055ff7812 */ /* 0x000fc600078ac0ff */
[----:B------:R-:W-:Y:S02]  /*6760*/  HADD2.F32 R70, -RZ, R68.H0_H0 ;  /* 0x20000044ff467230 */ /* 0x000fe40000004100 */
[----:B------:R-:W-:-:S04]  /*6770*/  FADD.FTZ R68, R106, -R67 ;  /* 0x800000436a447221 */ /* 0x000fc80000010000 */
[----:B------:R-:W-:Y:S01]  /*6780*/  FFMA.FTZ R67, R103, R68, R70 ;  /* 0x0000004467437223 */ /* 0x000fe20000010046 */
[----:B------:R-:W-:-:S03]  /*6790*/  SHF.R.U32.HI R70, RZ, 0x10, R73 ;  /* 0x00000010ff467819 */ /* 0x000fc60000011649 */
[----:B------:R-:W-:Y:S01]  /*67a0*/  FMUL.FTZ R68, R67, R64 ;  /* 0x0000004043447220 */ /* 0x000fe20000410000 */
[----:B------:R-:W-:Y:S01]  /*67b0*/  @P5 MOV R67, R149 ;  /* 0x0000009500435202 */ /* 0x000fe20000000f00 */
[----:B------:R-:W-:Y:S02]  /*67c0*/  HADD2.F32 R70, -RZ, R70.H0_H0 ;  /* 0x20000046ff467230 */ /* 0x000fe40000004100 */
[----:B------:R-:W-:Y:S02]  /*67d0*/  FMUL.FTZ R68, R68, UR13 ;  /* 0x0000000d44447c20 */ /* 0x000fe40008410000 */
[----:B------:R-:W-:-:S05]  /*67e0*/  @P5 HADD2.F32 R67, -RZ, R67.H0_H0 ;  /* 0x20000043ff435230 */ /* 0x000fca0000004100 */
[----:B------:R-:W-:Y:S01]  /*67f0*/  @P5 FMUL.FTZ R145, R68, R67 ;  /* 0x0000004344915220 */ /* 0x000fe20000410000 */
[----:B------:R-:W-:-:S03]  /*6800*/  @P5 HADD2.F32 R67, -RZ, R143.H0_H0 ;  /* 0x2000008fff435230 */ /* 0x000fc60000004100 */
[----:B------:R-:W-:Y:S02]  /*6810*/  FADD.FTZ R22, R22, R145 ;  /* 0x0000009116167221 */ /* 0x000fe40000010000 */
[----:B------:R-:W-:Y:S01]  /*6820*/  @P5 FMUL.FTZ R69, R67, R68 ;  /* 0x0000004443455220 */ /* 0x000fe20000410000 */
[----:B------:R-:W-:Y:S01]  /*6830*/  FFMA.FTZ R68, R110, R65, R66 ;  /* 0x000000416e447223 */ /* 0x000fe20000010042 */
[----:B------:R-:W-:-:S03]  /*6840*/  ISETP.GE.U32.AND P5, PT, R85, 0x1000000, PT ;  /* 0x010000005500780c */ /* 0x000fc60003fa6070 */
[----:B------:R-:W-:Y:S01]  /*6850*/  FADD.FTZ R68, R109, -R68 ;  /* 0x800000446d447221 */ /* 0x000fe20000010000 */
[----:B------:R-:W-:Y:S03]  /*6860*/  F2F.F16.F32 R69, R69 ;  /* 0x0000004500457304 */ /* 0x000fe60000200800 */
[----:B------:R-:W-:-:S04]  /*6870*/  FFMA.FTZ R67, R103, R68, R70 ;  /* 0x0000004467437223 */ /* 0x000fc80000010046 */
[----:B------:R-:W-:Y:S01]  /*6880*/  FMUL.FTZ R67, R67, R64 ;  /* 0x0000004043437220 */ /* 0x000fe20000410000 */
[----:B------:R-:W0:Y:S03]  /*6890*/  F2F.F16.F32 R70, R148 ;  /* 0x0000009400467304 */ /* 0x000e260000200800 */
[----:B------:R-:W-:Y:S01]  /*68a0*/  FMUL.FTZ R68, R67, UR13 ;  /* 0x0000000d43447c20 */ /* 0x000fe20008410000 */
[----:B------:R-:W-:-:S05]  /*68b0*/  @P5 HADD2.F32 R67, -RZ, R143.H1_H1 ;  /* 0x3000008fff435230 */ /* 0x000fca0000004100 */
[----:B------:R-:W-:Y:S01]  /*68c0*/  @P5 FMUL.FTZ R71, R67, R68 ;  /* 0x0000004443475220 */ /* 0x000fe20000410000 */
[----:B------:R-:W-:-:S05]  /*68d0*/  @P5 SHF.R.U32.HI R67, RZ, 0x10, R149 ;  /* 0x00000010ff435819 */ /* 0x000fca0000011695 */
[----:B------:R-:W1:Y:S01]  /*68e0*/  F2F.F16.F32 R71, R71 ;  /* 0x0000004700477304 */ /* 0x000e620000200800 */
[----:B0-----:R-:W-:Y:S01]  /*68f0*/  IMAD.WIDE.U32 R164, R70, 0x10000, RZ ;  /* 0x0001000046a47825 */ /* 0x001fe200078e00ff */
[----:B------:R-:W-:-:S03]  /*6900*/  MOV R70, RZ ;  /* 0x000000ff00467202 */ /* 0x000fc60000000f00 */
[----:B------:R-:W-:-:S05]  /*6910*/  @P5 HADD2.F32 R67, -RZ, R67.H0_H0 ;  /* 0x20000043ff435230 */ /* 0x000fca0000004100 */
[----:B------:R-:W-:-:S04]  /*6920*/  @P5 FMUL.FTZ R70, R68, R67 ;  /* 0x0000004344465220 */ /* 0x000fc80000410000 */
[----:B------:R-:W-:Y:S01]  /*6930*/  FADD.FTZ R23, R23, R70 ;  /* 0x0000004617177221 */ /* 0x000fe20000010000 */
[----:B-1----:R-:W-:-:S04]  /*6940*/  SHF.L.U32 R150, R71, 0x10, RZ ;  /* 0x0000001047967819 */ /* 0x002fc800000006ff */
[----:B------:R-:W-:Y:S02]  /*6950*/  LOP3.LUT R151, R165, R150, R69, 0xfe, !PT ;  /* 0x00000096a5977212 */ /* 0x000fe400078efe45 */
[----:B------:R-:W-:-:S05]  /*6960*/  LOP3.LUT R150, R164, R146, RZ, 0xfc, !PT ;  /* 0x00000092a4967212 */ /* 0x000fca00078efcff */
[----:B------:R0:W-:Y:S02]  /*6970*/  STG.E.64 desc[UR8][R162.64], R150 ;  /* 0x00000096a2007986 */ /* 0x0001e4000c101b08 */
.L_x_1918:
[----:B------:R-:W-:Y:S05]  /*6980*/  BSYNC.RECONVERGENT B1 ;  /* 0x0000000000017941 */ /* 0x000fea0003800200 */
.L_x_1917:
[----:B------:R-:W-:Y:S04]  /*6990*/  BSSY.RECONVERGENT B1, `(.L_x_1919) ;  /* 0x0000050000017945 */ /* 0x000fe80003800200 */
[----:B------:R-:W-:Y:S05]  /*69a0*/  @!P3 BRA `(.L_x_1920) ;  /* 0x000000040038b947 */ /* 0x000fea0003800000 */
[----:B------:R-:W1:Y:S01]  /*69b0*/  LDC.64 R148, c[0x0][0x390] ;  /* 0x0000e400ff947b82 */ /* 0x000e620000000a00 */
[----:B------:R-:W-:Y:S01]  /*69c0*/  MOV R68, R74 ;  /* 0x0000004a00447202 */ /* 0x000fe20000000f00 */
[----:B------:R-:W-:Y:S01]  /*69d0*/  FFMA.FTZ R67, R111, R65, R66 ;  /* 0x000000416f437223 */ /* 0x000fe20000010042 */
[----:B------:R-:W-:Y:S02]  /*69e0*/  LOP3.LUT P5, RZ, R84, 0xff, RZ, 0xc0, !PT ;  /* 0x000000ff54ff7812 */ /* 0x000fe400078ac0ff */
[----:B------:R-:W-:Y:S01]  /*69f0*/  CS2R R146, SRZ ;  /* 0x0000000000927805 */ /* 0x000fe2000001ff00 */
[----:B------:R-:W-:Y:S02]  /*6a00*/  HFMA2 R102, -RZ, RZ, 0, 0 ;  /* 0x00000000ff667431 */ /* 0x000fe400000001ff */
[----:B------:R-:W-:Y:S01]  /*6a10*/  HFMA2 R145, -RZ, RZ, 0, 0 ;  /* 0x00000000ff917431 */ /* 0x000fe200000001ff */
[----:B0-----:R-:W0:Y:S01]  /*6a20*/  LDC.64 R162, c[0x0][0x468] ;  /* 0x00011a00ffa27b82 */ /* 0x001e220000000a00 */
[----:B-1----:R-:W-:-:S06]  /*6a30*/  IMAD.WIDE.U32 R148, R104, 0x8, R148 ;  /* 0x0000000868947825 */ /* 0x002fcc00078e0094 */
[----:B------:R-:W2:Y:S01]  /*6a40*/  LDG.E.64 R148, desc[UR8][R148.64] ;  /* 0x0000000894947981 */ /* 0x000ea2000c1e1b00 */
[----:B------:R-:W-:Y:S02]  /*6a50*/  HADD2.F32 R70, -RZ, R68.H0_H0 ;  /* 0x20000044ff467230 */ /* 0x000fe40000004100 */
[----:B------:R-:W-:Y:S01]  /*6a60*/  FADD.FTZ R68, R112, -R67 ;  /* 0x8000004370447221 */ /* 0x000fe20000010000 */
[----:B------:R-:W-:Y:S02]  /*6a70*/  HFMA2 R71, -RZ, RZ, 0, 0 ;  /* 0x00000000ff477431 */ /* 0x000fe400000001ff */
[C---:B0-----:R-:W-:Y:S01]  /*6a80*/  IMAD.WIDE.U32 R162, R104.reuse, 0x8, R162 ;  /* 0x0000000868a27825 */ /* 0x041fe200078e00a2 */
        /* <DEDUP_REMOVED lines=8> */
[----:B------:R-:W-:-:S03]  /*6b10*/  @P5 HADD2.F32 R67, -RZ, R144.H0_H0 ;  /* 0x20000090ff435230 */ /* 0x000fc60000004100 */
        /* <DEDUP_REMOVED lines=15> */
[----:B------:R-:W-:-:S03]  /*6c10*/  @P5 HADD2.F32 R67, -RZ, R144.H1_H1 ;  /* 0x30000090ff435230 */ /* 0x000fc60000004100 */
        /* <DEDUP_REMOVED lines=39> */
.L_x_1920:
[----:B------:R-:W-:Y:S05]  /*6e90*/  BSYNC.RECONVERGENT B1 ;  /* 0x0000000000017941 */ /* 0x000fea0003800200 */
.L_x_1919:
[----:B------:R-:W-:Y:S04]  /*6ea0*/  BSSY.RECONVERGENT B1, `(.L_x_1921) ;  /* 0x0000050000017945 */ /* 0x000fe80003800200 */
[----:B------:R-:W-:Y:S05]  /*6eb0*/  @!P2 BRA `(.L_x_1922) ;  /* 0x000000040038a947 */ /* 0x000fea0003800000 */
[----:B------:R-:W2:Y:S01]  /*6ec0*/  LDC.64 R148, c[0x0][0x390] ;  /* 0x0000e400ff947b82 */ /* 0x000ea20000000a00 */
[----:B------:R-:W-:Y:S01]  /*6ed0*/  MOV R68, R76 ;  /* 0x0000004c00447202 */ /* 0x000fe20000000f00 */
[----:B------:R-:W-:Y:S01]  /*6ee0*/  FFMA.FTZ R67, R119, R65, R66 ;  /* 0x0000004177437223 */ /* 0x000fe20000010042 */
[----:B------:R-:W-:Y:S02]  /*6ef0*/  LOP3.LUT P5, RZ, R83, 0xff, RZ, 0xc0, !PT ;  /* 0x000000ff53ff7812 */ /* 0x000fe400078ac0ff */
[----:B------:R-:W-:Y:S01]  /*6f00*/  CS2R R146, SRZ ;  /* 0x0000000000927805 */ /* 0x000fe2000001ff00 */
[----:B------:R-:W-:Y:S02]  /*6f10*/  HFMA2 R102, -RZ, RZ, 0, 0 ;  /* 0x00000000ff667431 */ /* 0x000fe400000001ff */
[----:B------:R-:W-:Y:S01]  /*6f20*/  HFMA2 R145, -RZ, RZ, 0, 0 ;  /* 0x00000000ff917431 */ /* 0x000fe200000001ff */
[----:B01----:R-:W0:Y:S01]  /*6f30*/  LDC.64 R162, c[0x0][0x468] ;  /* 0x00011a00ffa27b82 */ /* 0x003e220000000a00 */
[----:B--2---:R-:W-:-:S06]  /*6f40*/  IMAD.WIDE.U32 R148, R104, 0x8, R148 ;  /* 0x0000000868947825 */ /* 0x004fcc00078e0094 */
        /* <DEDUP_REMOVED lines=69> */
.L_x_1922:
[----:B------:R-:W-:Y:S05]  /*73a0*/  BSYNC.RECONVERGENT B1 ;  /* 0x0000000000017941 */ /* 0x000fea0003800200 */
.L_x_1921:
[----:B------:R-:W-:Y:S04]  /*73b0*/  BSSY.RECONVERGENT B1, `(.L_x_1923) ;  /* 0x0000050000017945 */ /* 0x000fe80003800200 */
[----:B------:R-:W-:Y:S05]  /*73c0*/  @!P1 BRA `(.L_x_1924) ;  /* 0x0000000400389947 */ /* 0x000fea0003800000 */
[----:B------:R-:W3:Y:S01]  /*73d0*/  LDC.64 R148, c[0x0][0x390] ;  /* 0x0000e400ff947b82 */ /* 0x000ee20000000a00 */
[----:B------:R-:W-:Y:S01]  /*73e0*/  MOV R68, R78 ;  /* 0x0000004e00447202 */ /* 0x000fe20000000f00 */
[----:B------:R-:W-:Y:S01]  /*73f0*/  FFMA.FTZ R67, R127, R65, R66 ;  /* 0x000000417f437223 */ /* 0x000fe20000010042 */
[----:B------:R-:W-:Y:S02]  /*7400*/  LOP3.LUT P5, RZ, R82, 0xff, RZ, 0xc0, !PT ;  /* 0x000000ff52ff7812 */ /* 0x000fe400078ac0ff */
[----:B------:R-:W-:Y:S01]  /*7410*/  CS2R R146, SRZ ;  /* 0x0000000000927805 */ /* 0x000fe2000001ff00 */
[----:B------:R-:W-:Y:S02]  /*7420*/  HFMA2 R102, -RZ, RZ, 0, 0 ;  /* 0x00000000ff667431 */ /* 0x000fe400000001ff */
[----:B------:R-:W-:Y:S01]  /*7430*/  HFMA2 R145, -RZ, RZ, 0, 0 ;  /* 0x00000000ff917431 */ /* 0x000fe200000001ff */
[----:B012---:R-:W0:Y:S01]  /*7440*/  LDC.64 R162, c[0x0][0x468] ;  /* 0x00011a00ffa27b82 */ /* 0x007e220000000a00 */
[----:B---3--:R-:W-:-:S06]  /*7450*/  IMAD.WIDE.U32 R148, R104, 0x8, R148 ;  /* 0x0000000868947825 */ /* 0x008fcc00078e0094 */
        /* <DEDUP_REMOVED lines=69> */
.L_x_1924:
[----:B------:R-:W-:Y:S05]  /*78b0*/  BSYNC.RECONVERGENT B1 ;  /* 0x0000000000017941 */ /* 0x000fea0003800200 */
.L_x_1923:
[----:B------:R-:W-:Y:S05]  /*78c0*/  @!P0 BRA `(.L_x_1905) ;  /* 0x0000002000748947 */ /* 0x000fea0003800000 */
[----:B------:R-:W4:Y:S01]  /*78d0*/  LDC.64 R68, c[0x0][0x390] ;  /* 0x0000e400ff447b82 */ /* 0x000f220000000a00 */
[----:B------:R-:W-:Y:S01]  /*78e0*/  LOP3.LUT P5, RZ, R0, 0xff, RZ, 0xc0, !PT ;  /* 0x000000ff00ff7812 */ /* 0x000fe200078ac0ff */
[----:B------:R-:W-:Y:S01]  /*78f0*/  FFMA.FTZ R67, R135, R65, R66 ;  /* 0x0000004187437223 */ /* 0x000fe20000010042 */
[----:B------:R-:W-:Y:S02]  /*7900*/  HFMA2 R71, -RZ, RZ, 0, 0 ;  /* 0x00000000ff477431 */ /* 0x000fe400000001ff */
[----:B------:R-:W-:-:S03]  /*7910*/  HFMA2 R102, -RZ, RZ, 0, 0 ;  /* 0x00000000ff667431 */ /* 0x000fc600000001ff */
[----:B------:R-:W5:Y:S01]  /*7920*/  LDC.64 R148, c[0x0][0x468] ;  /* 0x00011a00ff947b82 */ /* 0x000f620000000a00 */
[----:B----4-:R-:W-:-:S06]  /*7930*/  IMAD.WIDE.U32 R146, R104, 0x8, R68 ;  /* 0x0000000868927825 */ /* 0x010fcc00078e0044 */
[----:B------:R-:W4:Y:S01]  /*7940*/  LDG.E.64 R146, desc[UR8][R146.64] ;  /* 0x0000000892927981 */ /* 0x000f22000c1e1b00 */
[----:B------:R-:W-:Y:S01]  /*7950*/  MOV R68, R80 ;  /* 0x0000005000447202 */ /* 0x000fe20000000f00 */
[----:B-----5:R-:W-:Y:S01]  /*7960*/  IMAD.WIDE.U32 R148, R104, 0x8, R148 ;  /* 0x0000000868947825 */ /* 0x020fe200078e0094 */
[----:B------:R-:W-:-:S03]  /*7970*/  MOV R69, RZ ;  /* 0x000000ff00457202 */ /* 0x000fc60000000f00 */
[----:B------:R-:W-:Y:S02]  /*7980*/  HADD2.F32 R70, -RZ, R68.H0_H0 ;  /* 0x20000044ff467230 */ /* 0x000fe40000004100 */
[----:B------:R-:W-:-:S04]  /*7990*/  FADD.FTZ R68, R136, -R67 ;  /* 0x8000004388447221 */ /* 0x000fc80000010000 */
[----:B------:R-:W-:Y:S01]  /*79a0*/  FFMA.FTZ R67, R103, R68, R70 ;  /* 0x0000004467437223 */ /* 0x000fe20000010046 */
[----:B------:R-:W-:-:S03]  /*79b0*/  SHF.R.U64 R70, R80, 0x10, R81 ;  /* 0x0000001050467819 */ /* 0x000fc60000001251 */
[----:B------:R-:W-:Y:S02]  /*79c0*/  FMUL.FTZ R68, R67, R64 ;  /* 0x0000004043447220 */ /* 0x000fe40000410000 */
[----:B------:R-:W-:Y:S02]  /*79d0*/  HADD2.F32 R70, -RZ, R70.H0_H0 ;  /* 0x20000046ff467230 */ /* 0x000fe40000004100 */
[----:B------:R-:W-:Y:S01]  /*79e0*/  FMUL.FTZ R68, R68, UR13 ;  /* 0x0000000d44447c20 */ /* 0x000fe20008410000 */
[----:B----4-:R-:W-:-:S05]  /*79f0*/  @P5 MOV R67, R146 ;  /* 0x0000009200435202 */ /* 0x010fca0000000f00 */
[----:B------:R-:W-:Y:S02]  /*7a00*/  @P5 HADD2.F32 R145, -RZ, R67.H0_H0 ;  /* 0x20000043ff915230 */ /* 0x000fe40000004100 */
[----:B------:R-:W-:-:S03]  /*7a10*/  @P5 HADD2.F32 R67, -RZ, R160.H0_H0 ;  /* 0x200000a0ff435230 */ /* 0x000fc60000004100 */
[----:B------:R-:W-:Y:S02]  /*7a20*/  @P5 FMUL.FTZ R71, R68, R145 ;  /* 0x0000009144475220 */ /* 0x000fe40000410000 */
[----:B------:R-:W-:Y:S01]  /*7a30*/  @P5 FMUL.FTZ R69, R67, R68 ;  /* 0x0000004443455220 */ /* 0x000fe20000410000 */
[----:B------:R-:W-:Y:S01]  /*7a40*/  LOP3.LUT P5, RZ, R0, 0xff00, RZ, 0xc0, !PT ;  /* 0x0000ff0000ff7812 */ /* 0x000fe200078ac0ff */
[----:B------:R-:W-:Y:S01]  /*7a50*/  FFMA.FTZ R68, R140, R65, R66 ;  /* 0x000000418c447223 */ /* 0x000fe20000010042 */
[----:B------:R-:W-:Y:S01]  /*7a60*/  MOV R67, RZ ;  /* 0x000000ff00437202 */ /* 0x000fe20000000f00 */
[----:B------:R-:W-:Y:S02]  /*7a70*/  FADD.FTZ R4, R4, R71 ;  /* 0x0000004704047221 */ /* 0x000fe40000010000 */
[----:B------:R-:W-:Y:S01]  /*7a80*/  FADD.FTZ R68, R139, -R68 ;  /* 0x800000448b447221 */ /* 0x000fe20000010000 */
[----:B------:R-:W-:Y:S03]  /*7a90*/  F2F.F16.F32 R69, R69 ;  /* 0x0000004500457304 */ /* 0x000fe60000200800 */
[----:B------:R-:W-:-:S04]  /*7aa0*/  FFMA.FTZ R145, R103, R68, R70 ;  /* 0x0000004467917223 */ /* 0x000fc80000010046 */
[----:B------:R-:W-:Y:S01]  /*7ab0*/  @P5 SHF.R.U64 R68, R146, 0x10, R147 ;  /* 0x0000001092445819 */ /* 0x000fe20000001293 */
[----:B------:R-:W-:-:S04]  /*7ac0*/  FMUL.FTZ R145, R145, R64 ;  /* 0x0000004091917220 */ /* 0x000fc80000410000 */
[----:B------:R-:W-:Y:S02]  /*7ad0*/  @P5 HADD2.F32 R68, -RZ, R68.H0_H0 ;  /* 0x20000044ff445230 */ /* 0x000fe40000004100 */
[----:B------:R-:W-:-:S04]  /*7ae0*/  FMUL.FTZ R145, R145, UR13 ;  /* 0x0000000d91917c20 */ /* 0x000fc80008410000 */
[----:B------:R-:W-:Y:S01]  /*7af0*/  @P5 FMUL.FTZ R102, R145, R68 ;  /* 0x0000004491665220 */ /* 0x000fe20000410000 */
[----:B------:R-:W-:-:S03]  /*7b00*/  @P5 HADD2.F32 R68, -RZ, R160.H1_H1 ;  /* 0x300000a0ff445230 */ /* 0x000fc60000004100 */
[----:B------:R-:W-:Y:S02]  /*7b10*/  FADD.FTZ R5, R5, R102 ;  /* 0x0000006605057221 */ /* 0x000fe40000010000 */
[----:B------:R-:W-:Y:S01]  /*7b20*/  @P5 FMUL.FTZ R67, R68, R145 ;  /* 0x0000009144435220 */ /* 0x000fe20000410000 */
[----:B------:R-:W-:Y:S01]  /*7b30*/  MOV R68, R81 ;  /* 0x0000005100447202 */ /* 0x000fe20000000f00 */
[-CC-:B------:R-:W-:Y:S01]  /*7b40*/  FFMA.FTZ R145, R137, R65.reuse, R66.reuse ;  /* 0x0000004189917223 */ /* 0x180fe20000010042 */
[----:B------:R-:W-:Y:S01]  /*7b50*/  FFMA.FTZ R66, R142, R65, R66 ;  /* 0x000000418e427223 */ /* 0x000fe20000010042 */
[----:B------:R-:W-:Y:S02]  /*7b60*/  LOP3.LUT P5, RZ, R0, 0xff0000, RZ, 0xc0, !PT ;  /* 0x00ff000000ff7812 */ /* 0x000fe400078ac0ff */
[----:B------:R-:W-:Y:S02]  /*7b70*/  HADD2.F32 R70, -RZ, R68.H0_H0 ;  /* 0x20000044ff467230 */ /* 0x000fe40000004100 */
[----:B------:R-:W-:Y:S01]  /*7b80*/  FADD.FTZ R68, R138, -R145 ;  /* 0x800000918a447221 */ /* 0x000fe20000010000 */
[----:B------:R-:W-:Y:S01]  /*7b90*/  FADD.FTZ R66, R141, -R66 ;  /* 0x800000428d427221 */ /* 0x000fe20000010000 */
[----:B------:R-:W-:Y:S01]  /*7ba0*/  HFMA2 R145, -RZ, RZ, 0, 0 ;  /* 0x00000000ff917431 */ /* 0x000fe200000001ff */
[----:B------:R-:W0:Y:S01]  /*7bb0*/  F2F.F16.F32 R67, R67 ;  /* 0x0000004300437304 */ /* 0x000e220000200800 */
[----:B------:R-:W-:Y:S01]  /*7bc0*/  FFMA.FTZ R65, R103, R68, R70 ;  /* 0x0000004467417223 */ /* 0x000fe20000010046 */
[----:B------:R-:W-:-:S05]  /*7bd0*/  SHF.R.U32.HI R68, RZ, 0x10, R81 ;  /* 0x00000010ff447819 */ /* 0x000fca0000011651 */
[----:B------:R-:W-:-:S05]  /*7be0*/  HADD2.F32 R68, -RZ, R68.H0_H0 ;  /* 0x20000044ff447230 */ /* 0x000fca0000004100 */
[----:B------:R-:W-:Y:S01]  /*7bf0*/  FFMA.FTZ R103, R103, R66, R68 ;  /* 0x0000004267677223 */ /* 0x000fe20000010044 */
[----:B------:R-:W-:Y:S01]  /*7c00*/  FMUL.FTZ R66, R65, R64 ;  /* 0x0000004041427220 */ /* 0x000fe20000410000 */
[----:B------:R-:W-:Y:S01]  /*7c10*/  @P5 MOV R65, R147 ;  /* 0x0000009300415202 */ /* 0x000fe20000000f00 */
[----:B0123--:R-:W-:Y:S01]  /*7c20*/  IMAD.WIDE.U32 R150, R67, 0x10000, RZ ;  /* 0x0001000043967825 */ /* 0x00ffe200078e00ff */
[----:B------:R-:W-:-:S03]  /*7c30*/  MOV R68, RZ ;  /* 0x000000ff00447202 */ /* 0x000fc60000000f00 */
[----:B------:R-:W-:Y:S01]  /*7c40*/  FMUL.FTZ R66, R66, UR13 ;  /* 0x0000000d42427c20 */ /* 0x000fe20008410000 */
[----:B------:R-:W-:Y:S01]  /*7c50*/  FMUL.FTZ R64, R103, R64 ;  /* 0x0000004067407220 */ /* 0x000fe20000410000 */
[----:B------:R-:W-:Y:S01]  /*7c60*/  @P5 HADD2.F32 R65, -RZ, R65.H0_H0 ;  /* 0x20000041ff415230 */ /* 0x000fe20000004100 */
[----:B------:R-:W-:Y:S02]  /*7c70*/  LOP3.LUT R150, R150, R69, RZ, 0xfc, !PT ;  /* 0x0000004596967212 */ /* 0x000fe400078efcff */
[----:B------:R-:W-:Y:S02]  /*7c80*/  FMUL.FTZ R64, R64, UR13 ;  /* 0x0000000d40407c20 */ /* 0x000fe40008410000 */
[----:B------:R-:W-:Y:S01]  /*7c90*/  @P5 FMUL.FTZ R145, R66, R65 ;  /* 0x0000004142915220 */ /* 0x000fe20000410000 */
[----:B------:R-:W-:-:S03]  /*7ca0*/  @P5 HADD2.F32 R65, -RZ, R161.H0_H0 ;  /* 0x200000a1ff415230 */ /* 0x000fc60000004100 */
[----:B------:R-:W-:Y:S02]  /*7cb0*/  FADD.FTZ R6, R6, R145 ;  /* 0x0000009106067221 */ /* 0x000fe40000010000 */
[----:B------:R-:W-:Y:S01]  /*7cc0*/  @P5 FMUL.FTZ R68, R65, R66 ;  /* 0x0000004241445220 */ /* 0x000fe20000410000 */
[----:B------:R-:W-:Y:S01]  /*7cd0*/  ISETP.GE.U32.AND P5, PT, R0, 0x1000000, PT ;  /* 0x010000000000780c */ /* 0x000fe20003fa6070 */
[----:B------:R-:W-:-:S04]  /*7ce0*/  HFMA2 R66, -RZ, RZ, 0, 0 ;  /* 0x00000000ff427431 */ /* 0x000fc800000001ff */
[----:B------:R-:W-:Y:S08]  /*7cf0*/  F2F.F16.F32 R68, R68 ;  /* 0x0000004400447304 */ /* 0x000ff00000200800 */
[----:B------:R-:W-:Y:S01]  /*7d00*/  @P5 HADD2.F32 R65, -RZ, R161.H1_H1 ;  /* 0x300000a1ff415230 */ /* 0x000fe20000004100 */
[----:B------:R-:W-:-:S04]  /*7d10*/  @P5 SHF.R.U32.HI R146, RZ, 0x10, R147 ;  /* 0x00000010ff925819 */ /* 0x000fc80000011693 */
[----:B------:R-:W-:-:S06]  /*7d20*/  @P5 FMUL.FTZ R66, R65, R64 ;  /* 0x0000004041425220 */ /* 0x000fcc0000410000 */
[----:B------:R-:W0:Y:S02]  /*7d30*/  F2F.F16.F32 R66, R66 ;  /* 0x0000004200427304 */ /* 0x000e240000200800 */
[----:B0-----:R-:W-:-:S04]  /*7d40*/  SHF.L.U32 R65, R66, 0x10, RZ ;  /* 0x0000001042417819 */ /* 0x001fc800000006ff */
[----:B------:R-:W-:Y:S01]  /*7d50*/  LOP3.LUT R151, R151, R65, R68, 0xfe, !PT ;  /* 0x0000004197977212 */ /* 0x000fe200078efe44 */
[----:B------:R-:W-:Y:S01]  /*7d60*/  @P5 HADD2.F32 R65, -RZ, R146.H0_H0 ;  /* 0x20000092ff415230 */ /* 0x000fe20000004100 */
[----:B------:R-:W-:-:S03]  /*7d70*/  MOV R68, RZ ;  /* 0x000000ff00447202 */ /* 0x000fc60000000f00 */
[----:B------:R4:W-:Y:S01]  /*7d80*/  STG.E.64 desc[UR8][R148.64], R150 ;  /* 0x0000009694007986 */ /* 0x0009e2000c101b08 */
[----:B------:R-:W-:-:S04]  /*7d90*/  @P5 FMUL.FTZ R68, R64, R65 ;  /* 0x0000004140445220 */ /* 0x000fc80000410000 */
[----:B------:R-:W-:Y:S01]  /*7da0*/  FADD.FTZ R7, R7, R68 ;  /* 0x0000004407077221 */ /* 0x000fe20000010000 */
[----:B------:R-:W-:Y:S06]  /*7db0*/  BRA `(.L_x_1905) ;  /* 0x0000001c00387947 */ /* 0x000fec0003800000 */
.L_x_1916:
[----:B------:R-:W-:Y:S04]  /*7dc0*/  BSSY.RECONVERGENT B1, `(.L_x_1925) ;  /* 0x000005c000017945 */ /* 0x000fe80003800200 */
[----:B------:R-:W-:Y:S05]  /*7dd0*/  @!P4 BRA `(.L_x_1926) ;  /* 0x000000040068c947 */ /* 0x000fea0003800000 */
[----:B------:R-:W0:Y:S01]  /*7de0*/  LDC.64 R162, c[0x0][0x390] ;  /* 0x0000e400ffa27b82 */ /* 0x000e220000000a00 */
[----:B------:R-:W-:Y:S02]  /*7df0*/  LOP3.LUT P5, RZ, R85, 0xff, RZ, 0xc0, !PT ;  /* 0x000000ff55ff7812 */ /* 0x000fe400078ac0ff */
[----:B------:R-:W-:Y:S01]  /*7e00*/  MOV R68, R72 ;  /* 0x0000004800447202 */ /* 0x000fe20000000f00 */
[----:B------:R-:W-:Y:S01]  /*7e10*/  FFMA.FTZ R67, R3, R65, R66 ;  /* 0x0000004103437223 */ /* 0x000fe20000010042 */
[----:B------:R-:W-:Y:S01]  /*7e20*/  SHF.R.U64 R102, R72, 0x10, R73 ;  /* 0x0000001048667819 */ /* 0x000fe20000001249 */
[----:B------:R-:W-:Y:S02]  /*7e30*/  HFMA2 R146, -RZ, RZ, 0, 0 ;  /* 0x00000000ff927431 */ /* 0x000fe400000001ff */
[----:B------:R-:W1:Y:S01]  /*7e40*/  LDC.64 R164, c[0x0][0x478] ;  /* 0x00011e00ffa47b82 */ /* 0x000e620000000a00 */
[----:B0-----:R-:W-:-:S06]  /*7e50*/  IMAD.WIDE.U32 R162, R104, 0x8, R162 ;  /* 0x0000000868a27825 */ /* 0x001fcc00078e00a2 */
[----:B------:R-:W2:Y:S01]  /*7e60*/  LDG.E.64 R162, desc[UR8][R162.64] ;  /* 0x00000008a2a27981 */ /* 0x000ea2000c1e1b00 */
[----:B------:R-:W-:Y:S02]  /*7e70*/  HADD2.F32 R68, -RZ, R68.H0_H0 ;  /* 0x20000044ff447230 */ /* 0x000fe40000004100 */
[----:B------:R-:W-:Y:S01]  /*7e80*/  FADD.FTZ R67, R2, -R67 ;  /* 0x8000004302437221 */ /* 0x000fe20000010000 */
[----:B------:R-:W-:Y:S02]  /*7e90*/  HADD2.F32 R102, -RZ, R102.H0_H0 ;  /* 0x20000066ff667230 */ /* 0x000fe40000004100 */
[----:B-1----:R-:W-:-:S04]  /*7ea0*/  IMAD.WIDE.U32 R164, R104, 0x8, R164 ;  /* 0x0000000868a47825 */ /* 0x002fc800078e00a4 */
[----:B------:R-:W-:Y:S01]  /*7eb0*/  FFMA.FTZ R149, R103, R67, R68 ;  /* 0x0000004367957223 */ /* 0x000fe20000010044 */
[----:B------:R-:W-:-:S03]  /*7ec0*/  MOV R68, RZ ;  /* 0x000000ff00447202 */ /* 0x000fc60000000f00 */
[----:B------:R-:W-:-:S04]  /*7ed0*/  FMUL.FTZ R70, R149, R64 ;  /* 0x0000004095467220 */ /* 0x000fc80000410000 */
[----:B------:R-:W-:Y:S01]  /*7ee0*/  FMUL.FTZ R70, R70, UR13 ;  /* 0x0000000d46467c20 */ /* 0x000fe20008410000 */
[----:B--2---:R-:W-:-:S05]  /*7ef0*/  @P5 MOV R67, R162 ;  /* 0x000000a200435202 */ /* 0x004fca0000000f00 */
[----:B------:R-:W-:Y:S02]  /*7f00*/  @P5 HADD2.F32 R69, -RZ, R67.H0_H0 ;  /* 0x20000043ff455230 */ /* 0x000fe40000004100 */
[----:B------:R-:W-:-:S03]  /*7f10*/  HFMA2 R67, -RZ, RZ, 0, 0 ;  /* 0x00000000ff437431 */ /* 0x000fc600000001ff */
[----:B------:R-:W-:Y:S01]  /*7f20*/  @P5 FMUL.FTZ R67, R70, R69 ;  /* 0x0000004546435220 */ /* 0x000fe20000410000 */
[----:B------:R-:W-:-:S03]  /*7f30*/  @P5 HADD2.F32 R69, -RZ, R91.H1_H1 ;  /* 0x3000005bff455230 */ /* 0x000fc60000004100 */
[----:B------:R-:W-:Y:S02]  /*7f40*/  FADD.FTZ R20, R20, R67 ;  /* 0x0000004314147221 */ /* 0x000fe40000010000 */
[----:B------:R-:W-:Y:S01]  /*7f50*/  @P5 FMUL.FTZ R68, R69, R70 ;  /* 0x0000004645445220 */ /* 0x000fe20000410000 */
[-CC-:B------:R-:W-:Y:S01]  /*7f60*/  FFMA.FTZ R70, R108, R65.reuse, R66.reuse ;  /* 0x000000416c467223 */ /* 0x180fe20000010042 */
[----:B------:R-:W-:Y:S01]  /*7f70*/  FFMA.FTZ R69, R105, R65, R66 ;  /* 0x0000004169457223 */ /* 0x000fe20000010042 */
[----:B------:R-:W-:Y:S02]  /*7f80*/  LOP3.LUT P5, RZ, R85, 0xff00, RZ, 0xc0, !PT ;  /* 0x0000ff0055ff7812 */ /* 0x000fe400078ac0ff */
[----:B------:R-:W-:Y:S01]  /*7f90*/  FADD.FTZ R151, R107, -R70 ;  /* 0x800000466b977221 */ /* 0x000fe20000010000 */
[----:B------:R-:W-:Y:S01]  /*7fa0*/  MOV R70, R73 ;  /* 0x0000004900467202 */ /* 0x000fe20000000f00 */
[----:B------:R-:W-:Y:S01]  /*7fb0*/  FADD.FTZ R69, R106, -R69 ;  /* 0x800000456a457221 */ /* 0x000fe20000010000 */
[----:B------:R-:W-:Y:S01]  /*7fc0*/  F2F.F16.F32 R68, R68 ;  /* 0x0000004400447304 */ /* 0x000fe20000200800 */
[----:B------:R-:W-:Y:S01]  /*7fd0*/  FFMA.FTZ R151, R103, R151, R102 ;  /* 0x0000009767977223 */ /* 0x000fe20000010066 */
[----:B------:R-:W-:Y:S01]  /*7fe0*/  SHF.R.U32.HI R102, RZ, 0x10, R73 ;  /* 0x00000010ff667819 */ /* 0x000fe20000011649 */
[----:B------:R-:W-:-:S02]  /*7ff0*/  HADD2.F32 R70, -RZ, R70.H0_H0 ;  /* 0x20000046ff467230 */ /* 0x000fc40000004100 */
[----:B------:R-:W-:Y:S02]  /*8000*/  FMUL.FTZ R145, R151, R64 ;  /* 0x0000004097917220 */ /* 0x000fe40000410000 */
[----:B------:R-:W-:Y:S02]  /*8010*/  HADD2.F32 R102, -RZ, R102.H0_H0 ;  /* 0x20000066ff667230 */ /* 0x000fe40000004100 */
[----:B------:R-:W-:Y:S01]  /*8020*/  FFMA.FTZ R69, R103, R69, R70 ;  /* 0x0000004567457223 */ /* 0x000fe20000010046 */
[----:B------:R-:W-:Y:S01]  /*8030*/  FFMA.FTZ R70, R110, R65, R66 ;  /* 0x000000416e467223 */ /* 0x000fe20000010042 */
[----:B------:R-:W-:Y:S01]  /*8040*/  @P5 SHF.R.U64 R148, R162, 0x10, R163 ;  /* 0x00000010a2945819 */ /* 0x000fe200000012a3 */
[----:B------:R-:W-:Y:S02]  /*8050*/  @P5 HADD2.F32 R150, -RZ, R91.H0_H0 ;  /* 0x2000005bff965230 */ /* 0x000fe40000004100 */
[----:B------:R-:W-:Y:S01]  /*8060*/  FMUL.FTZ R145, R145, UR13 ;  /* 0x0000000d91917c20 */ /* 0x000fe20008410000 */
[----:B------:R-:W-:Y:S01]  /*8070*/  FADD.FTZ R71, R109, -R70 ;  /* 0x800000466d477221 */ /* 0x000fe20000010000 */
[----:B------:R-:W-:Y:S01]  /*8080*/  @P5 HADD2.F32 R148, -RZ, R148.H0_H0 ;  /* 0x20000094ff945230 */ /* 0x000fe20000004100 */
[----:B------:R0:W-:Y:S02]  /*8090*/  F2F.F16.F32 R70, R149 ;  /* 0x0000009500467304 */ /* 0x0001e40000200800 */
[----:B------:R-:W-:-:S02]  /*80a0*/  FFMA.FTZ R71, R103, R71, R102 ;  /* 0x0000004767477223 */ /* 0x000fc40000010066 */
[----:B------:R-:W-:-:S04]  /*80b0*/  @P5 FMUL.FTZ R146, R145, R148 ;  /* 0x0000009491925220 */ /* 0x000fc80000410000 */
[----:B------:R-:W1:Y:S01]  /*80c0*/  F2F.F16.F32 R102, R151 ;  /* 0x0000009700667304 */ /* 0x000e620000200800 */
[----:B0-----:R-:W-:Y:S01]  /*80d0*/  MOV R149, RZ ;  /* 0x000000ff00957202 */ /* 0x001fe20000000f00 */
[----:B------:R-:W-:Y:S01]  /*80e0*/  @P5 FMUL.FTZ R149, R150, R145 ;  /* 0x0000009196955220 */ /* 0x000fe20000410000 */
[----:B------:R-:W-:Y:S01]  /*80f0*/  LOP3.LUT P5, RZ, R85, 0xff0000, RZ, 0xc0, !PT ;  /* 0x00ff000055ff7812 */ /* 0x000fe200078ac0ff */
[----:B------:R-:W-:Y:S02]  /*8100*/  HFMA2 R145, -RZ, RZ, 0, 0 ;  /* 0x00000000ff917431 */ /* 0x000fe400000001ff */
[----:B------:R-:W-:Y:S02]  /*8110*/  FADD.FTZ R21, R21, R146 ;  /* 0x0000009215157221 */ /* 0x000fe40000010000 */
[----:B------:R0:W-:Y:S01]  /*8120*/  F2F.F16.F32 R148, R69 ;  /* 0x0000004500947304 */ /* 0x0001e20000200800 */
[----:B-1----:R-:W-:-:S07]  /*8130*/  IMAD.WIDE.U32 R150, R102, 0x10000, RZ ;  /* 0x0001000066967825 */ /* 0x002fce00078e00ff */
[----:B------:R-:W1:Y:S01]  /*8140*/  F2F.F16.F32 R147, R71 ;  /* 0x0000004700937304 */ /* 0x000e620000200800 */
[----:B------:R-:W-:Y:S02]  /*8150*/  MOV R102, RZ ;  /* 0x000000ff00667202 */ /* 0x000fe40000000f00 */
[----:B------:R-:W-:Y:S01]  /*8160*/  LOP3.LUT R150, R150, R70, RZ, 0xfc, !PT ;  /* 0x0000004696967212 */ /* 0x000fe200078efcff */
[----:B------:R-:W-:Y:S01]  /*8170*/  FMUL.FTZ R70, R69, R64 ;  /* 0x0000004045467220 */ /* 0x000fe20000410000 */
[----:B0-----:R-:W-:-:S03]  /*8180*/  @P5 MOV R69, R163 ;  /* 0x000000a300455202 */ /* 0x001fc60000000f00 */
[----:B------:R-:W0:Y:S01]  /*8190*/  F2F.F16.F32 R149, R149 ;  /* 0x0000009500957304 */ /* 0x000e220000200800 */
[----:B------:R-:W-:Y:S01]  /*81a0*/  FMUL.FTZ R70, R70, UR13 ;  /* 0x0000000d46467c20 */ /* 0x000fe20008410000 */
[----:B------:R-:W-:Y:S01]  /*81b0*/  @P5 HADD2.F32 R69, -RZ, R69.H0_H0 ;  /* 0x20000045ff455230 */ /* 0x000fe20000004100 */
[----:B-1----:R-:W-:-:S04]  /*81c0*/  SHF.L.U32 R147, R147, 0x10, RZ ;  /* 0x0000001093937819 */ /* 0x002fc800000006ff */
[----:B------:R-:W-:Y:S01]  /*81d0*/  @P5 FMUL.FTZ R145, R70, R69 ;  /* 0x0000004546915220 */ /* 0x000fe20000410000 */
[----:B------:R-:W-:Y:S01]  /*81e0*/  @P5 HADD2.F32 R69, -RZ, R143.H0_H0 ;  /* 0x2000008fff455230 */ /* 0x000fe20000004100 */
[----:B------:R-:W-:Y:S02]  /*81f0*/  LOP3.LUT R151, R151, R147, R148, 0xfe, !PT ;  /* 0x0000009397977212 */ /* 0x000fe400078efe94 */
[----:B------:R-:W-:Y:S02]  /*8200*/  FADD.FTZ R22, R22, R145 ;  /* 0x0000009116167221 */ /* 0x000fe40000010000 */
[----:B------:R-:W-:Y:S01]  /*8210*/  @P5 FMUL.FTZ R102, R69, R70 ;  /* 0x0000004645665220 */ /* 0x000fe20000410000 */
[----:B------:R-:W-:Y:S01]  /*8220*/  ISETP.GE.U32.AND P5, PT, R85, 0x1000000, PT ;  /* 0x010000005500780c */ /* 0x000fe20003fa6070 */
[----:B------:R-:W-:Y:S01]  /*8230*/  FMUL.FTZ R69, R71, R64 ;  /* 0x0000004047457220 */ /* 0x000fe20000410000 */
[----:B------:R-:W-:Y:S01]  /*8240*/  HFMA2 R71, -RZ, RZ, 0, 0 ;  /* 0x00000000ff477431 */ /* 0x000fe200000001ff */
[----:B------:R1:W-:Y:S01]  /*8250*/  STG.E.64 desc[UR8][R164.64], R150 ;  /* 0x00000096a4007986 */ /* 0x0003e2000c101b08 */
[----:B0-----:R-:W-:-:S04]  /*8260*/  IMAD.WIDE.U32 R148, R149, 0x10000, RZ ;  /* 0x0001000095947825 */ /* 0x001fc800078e00ff */
[----:B------:R-:W-:Y:S01]  /*8270*/  FMUL.FTZ R69, R69, UR13 ;  /* 0x0000000d45457c20 */ /* 0x000fe20008410000 */
[----:B------:R-:W-:Y:S01]  /*8280*/  F2F.F16.F32 R102, R102 ;  /* 0x0000006600667304 */ /* 0x000fe20000200800 */
[----:B------:R-:W-:-:S03]  /*8290*/  LOP3.LUT R148, R148, R68, RZ, 0xfc, !PT ;  /* 0x0000004494947212 */ /* 0x000fc600078efcff */
[----:B------:R-:W-:Y:S01]  /*82a0*/  @P5 HADD2.F32 R70, -RZ, R143.H1_H1 ;  /* 0x3000008fff465230 */ /* 0x000fe20000004100 */
[----:B-1----:R-:W0:Y:S04]  /*82b0*/  LDC.64 R150, c[0x0][0x468] ;  /* 0x00011a00ff967b82 */ /* 0x002e280000000a00 */
[----:B------:R-:W-:Y:S01]  /*82c0*/  @P5 FMUL.FTZ R71, R70, R69 ;  /* 0x0000004546475220 */ /* 0x000fe20000410000 */
[----:B------:R-:W-:-:S05]  /*82d0*/  @P5 SHF.R.U32.HI R70, RZ, 0x10, R163 ;  /* 0x00000010ff465819 */ /* 0x000fca00000116a3 */
[----:B------:R-:W1:Y:S01]  /*82e0*/  F2F.F16.F32 R71, R71 ;  /* 0x0000004700477304 */ /* 0x000e620000200800 */
[----:B------:R-:W-:Y:S01]  /*82f0*/  @P5 HADD2.F32 R70, -RZ, R70.H0_H0 ;  /* 0x20000046ff465230 */ /* 0x000fe20000004100 */
[----:B-1----:R-:W-:Y:S01]  /*8300*/  SHF.L.U32 R147, R71, 0x10, RZ ;  /* 0x0000001047937819 */ /* 0x002fe200000006ff */
[C---:B0-----:R-:W-:Y:S01]  /*8310*/  IMAD.WIDE.U32 R150, R104.reuse, 0x8, R150 ;  /* 0x0000000868967825 */ /* 0x041fe200078e0096 */
[----:B------:R-:W-:Y:S02]  /*8320*/  IADD3 R104, PT, PT, R104, 0x80, RZ ;  /* 0x0000008068687810 */ /* 0x000fe40007ffe0ff */
[----:B------:R-:W-:Y:S02]  /*8330*/  LOP3.LUT R149, R149, R147, R102, 0xfe, !PT ;  /* 0x0000009395957212 */ /* 0x000fe400078efe66 */
[----:B------:R-:W-:Y:S01]  /*8340*/  MOV R102, RZ ;  /* 0x000000ff00667202 */ /* 0x000fe20000000f00 */
[----:B------:R-:W-:Y:S02]  /*8350*/  @P5 FMUL.FTZ R102, R69, R70 ;  /* 0x0000004645665220 */ /* 0x000fe40000410000 */
[----:B------:R0:W-:Y:S02]  /*8360*/  STG.E.64 desc[UR8][R150.64], R148 ;  /* 0x0000009496007986 */ /* 0x0001e4000c101b08 */
[----:B------:R-:W-:-:S07]  /*8370*/  FADD.FTZ R23, R23, R102 ;  /* 0x0000006617177221 */ /* 0x000fce0000010000 */
.L_x_1926:
[----:B------:R-:W-:Y:S05]  /*8380*/  BSYNC.RECONVERGENT B1 ;  /* 0x0000000000017941 */ /* 0x000fea0003800200 */
.L_x_1925:
[----:B------:R-:W-:Y:S04]  /*8390*/  BSSY.RECONVERGENT B1, `(.L_x_1927) ;  /* 0x000005c000017945 */ /* 0x000fe80003800200 */
[----:B------:R-:W-:Y:S05]  /*83a0*/  @!P3 BRA `(.L_x_1928) ;  /* 0x000000040068b947 */ /* 0x000fea0003800000 */
[----:B------:R-:W1:Y:S01]  /*83b0*/  LDC.64 R162, c[0x0][0x390] ;  /* 0x0000e400ffa27b82 */ /* 0x000e620000000a00 */
[----:B------:R-:W-:Y:S02]  /*83c0*/  LOP3.LUT P5, RZ, R84, 0xff, RZ, 0xc0, !PT ;  /* 0x000000ff54ff7812 */ /* 0x000fe400078ac0ff */
[----:B------:R-:W-:Y:S01]  /*83d0*/  MOV R68, R74 ;  /* 0x0000004a00447202 */ /* 0x000fe20000000f00 */
[----:B------:R-:W-:Y:S01]  /*83e0*/  FFMA.FTZ R67, R111, R65, R66 ;  /* 0x000000416f437223 */ /* 0x000fe20000010042 */
[----:B------:R-:W-:Y:S01]  /*83f0*/  SHF.R.U64 R102, R74, 0x10, R75 ;  /* 0x000000104a667819 */ /* 0x000fe2000000124b */
[----:B------:R-:W-:Y:S02]  /*8400*/  HFMA2 R146, -RZ, RZ, 0, 0 ;  /* 0x00000000ff927431 */ /* 0x000fe400000001ff */
[----:B------:R-:W2:Y:S01]  /*8410*/  LDC.64 R164, c[0x0][0x478] ;  /* 0x00011e00ffa47b82 */ /* 0x000ea20000000a00 */
[----:B-1----:R-:W-:-:S06]  /*8420*/  IMAD.WIDE.U32 R162, R104, 0x8, R162 ;  /* 0x0000000868a27825 */ /* 0x002fcc00078e00a2 */
[----:B------:R-:W3:Y:S01]  /*8430*/  LDG.E.64 R162, desc[UR8][R162.64] ;  /* 0x00000008a2a27981 */ /* 0x000ee2000c1e1b00 */
[----:B------:R-:W-:Y:S02]  /*8440*/  HADD2.F32 R68, -RZ, R68.H0_H0 ;  /* 0x20000044ff447230 */ /* 0x000fe40000004100 */
[----:B------:R-:W-:Y:S01]  /*8450*/  FADD.FTZ R67, R112, -R67 ;  /* 0x8000004370437221 */ /* 0x000fe20000010000 */
[----:B------:R-:W-:Y:S02]  /*8460*/  HADD2.F32 R102, -RZ, R102.H0_H0 ;  /* 0x20000066ff667230 */ /* 0x000fe40000004100 */
[----:B--2---:R-:W-:-:S04]  /*8470*/  IMAD.WIDE.U32 R164, R104, 0x8, R164 ;  /* 0x0000000868a47825 */ /* 0x004fc800078e00a4 */
[----:B0-----:R-:W-:Y:S01]  /*8480*/  FFMA.FTZ R149, R103, R67, R68 ;  /* 0x0000004367957223 */ /* 0x001fe20000010044 */
[----:B------:R-:W-:-:S03]  /*8490*/  MOV R68, RZ ;  /* 0x000000ff00447202 */ /* 0x000fc60000000f00 */
[----:B------:R-:W-:-:S04]  /*84a0*/  FMUL.FTZ R70, R149, R64 ;  /* 0x0000004095467220 */ /* 0x000fc80000410000 */
[----:B------:R-:W-:Y:S01]  /*84b0*/  FMUL.FTZ R70, R70, UR13 ;  /* 0x0000000d46467c20 */ /* 0x000fe20008410000 */
[----:B---3--:R-:W-:-:S05]  /*84c0*/  @P5 MOV R67, R162 ;  /* 0x000000a200435202 */ /* 0x008fca0000000f00 */
[----:B------:R-:W-:Y:S02]  /*84d0*/  @P5 HADD2.F32 R69, -RZ, R67.H0_H0 ;  /* 0x20000043ff455230 */ /* 0x000fe40000004100 */
[----:B------:R-:W-:-:S03]  /*84e0*/  HFMA2 R67, -RZ, RZ, 0, 0 ;  /* 0x00000000ff437431 */ /* 0x000fc600000001ff */
[----:B------:R-:W-:Y:S01]  /*84f0*/  @P5 FMUL.FTZ R67, R70, R69 ;  /* 0x0000004546435220 */ /* 0x000fe20000410000 */
[----:B------:R-:W-:-:S03]  /*8500*/  @P5 HADD2.F32 R69, -RZ, R144.H0_H0 ;  /* 0x20000090ff455230 */ /* 0x000fc60000004100 */
        /* <DEDUP_REMOVED lines=17> */
[----:B------:R-:W-:Y:S02]  /*8620*/  @P5 HADD2.F32 R150, -RZ, R144.H1_H1 ;  /* 0x30000090ff965230 */ /* 0x000fe40000004100 */
        /* <DEDUP_REMOVED lines=50> */
.L_x_1928:
[----:B------:R-:W-:Y:S05]  /*8950*/  BSYNC.RECONVERGENT B1 ;  /* 0x0000000000017941 */ /* 0x000fea0003800200 */
.L_x_1927:
[----:B------:R-:W-:Y:S04]  /*8960*/  BSSY.RECONVERGENT B1, `(.L_x_1929) ;  /* 0x000005c000017945 */ /* 0x000fe80003800200 */
[----:B------:R-:W-:Y:S05]  /*8970*/  @!P2 BRA `(.L_x_1930) ;  /* 0x000000040068a947 */ /* 0x000fea0003800000 */
[----:B------:R-:W2:Y:S01]  /*8980*/  LDC.64 R162, c[0x0][0x390] ;  /* 0x0000e400ffa27b82 */ /* 0x000ea20000000a00 */
[----:B------:R-:W-:Y:S02]  /*8990*/  LOP3.LUT P5, RZ, R83, 0xff, RZ, 0xc0, !PT ;  /* 0x000000ff53ff7812 */ /* 0x000fe400078ac0ff */
[----:B------:R-:W-:Y:S01]  /*89a0*/  MOV R68, R76 ;  /* 0x0000004c00447202 */ /* 0x000fe20000000f00 */
[----:B------:R-:W-:Y:S01]  /*89b0*/  FFMA.FTZ R67, R119, R65, R66 ;  /* 0x0000004177437223 */ /* 0x000fe20000010042 */
[----:B------:R-:W-:Y:S01]  /*89c0*/  SHF.R.U64 R102, R76, 0x10, R77 ;  /* 0x000000104c667819 */ /* 0x000fe2000000124d */
[----:B------:R-:W-:Y:S02]  /*89d0*/  HFMA2 R146, -RZ, RZ, 0, 0 ;  /* 0x00000000ff927431 */ /* 0x000fe400000001ff */
[----:B------:R-:W3:Y:S01]  /*89e0*/  LDC.64 R164, c[0x0][0x478] ;  /* 0x00011e00ffa47b82 */ /* 0x000ee20000000a00 */
[----:B--2---:R-:W-:-:S06]  /*89f0*/  IMAD.WIDE.U32 R162, R104, 0x8, R162 ;  /* 0x0000000868a27825 */ /* 0x004fcc00078e00a2 */
[----:B------:R-:W2:Y:S01]  /*8a00*/  LDG.E.64 R162, desc[UR8][R162.64] ;  /* 0x00000008a2a27981 */ /* 0x000ea2000c1e1b00 */
[----:B------:R-:W-:Y:S02]  /*8a10*/  HADD2.F32 R68, -RZ, R68.H0_H0 ;  /* 0x20000044ff447230 */ /* 0x000fe40000004100 */
[----:B------:R-:W-:Y:S01]  /*8a20*/  FADD.FTZ R67, R120, -R67 ;  /* 0x8000004378437221 */ /* 0x000fe20000010000 */
[----:B------:R-:W-:Y:S02]  /*8a30*/  HADD2.F32 R102, -RZ, R102.H0_H0 ;  /* 0x20000066ff667230 */ /* 0x000fe40000004100 */
[----:B---3--:R-:W-:-:S04]  /*8a40*/  IMAD.WIDE.U32 R164, R104, 0x8, R164 ;  /* 0x0000000868a47825 */ /* 0x008fc800078e00a4 */
[----:B01----:R-:W-:Y:S01]  /*8a50*/  FFMA.FTZ R149, R103, R67, R68 ;  /* 0x0000004367957223 */ /* 0x003fe20000010044 */
[----:B------:R-:W-:-:S03]  /*8a60*/  MOV R68, RZ ;  /* 0x000000ff00447202 */ /* 0x000fc60000000f00 */
[----:B------:R-:W-:-:S04]  /*8a70*/  FMUL.FTZ R70, R149, R64 ;  /* 0x0000004095467220 */ /* 0x000fc80000410000 */
[----:B------:R-:W-:Y:S01]  /*8a80*/  FMUL.FTZ R70, R70, UR13 ;  /* 0x0000000d46467c20 */ /* 0x000fe20008410000 */
[----:B--2---:R-:W-:-:S05]  /*8a90*/  @P5 MOV R67, R162 ;  /* 0x000000a200435202 */ /* 0x004fca0000000f00 */
        /* <DEDUP_REMOVED lines=72> */
.L_x_1930:
[----:B------:R-:W-:Y:S05]  /*8f20*/  BSYNC.RECONVERGENT B1 ;  /* 0x0000000000017941 */ /* 0x000fea0003800200 */
.L_x_1929:
[----:B------:R-:W-:Y:S04]  /*8f30*/  BSSY.RECONVERGENT B1, `(.L_x_1931) ;  /* 0x000005c000017945 */ /* 0x000fe80003800200 */
[----:B------:R-:W-:Y:S05]  /*8f40*/  @!P1 BRA `(.L_x_1932) ;  /* 0x0000000400689947 */ /* 0x000fea0003800000 */
[----:B------:R-:W3:Y:S01]  /*8f50*/  LDC.64 R162, c[0x0][0x390] ;  /* 0x0000e400ffa27b82 */ /* 0x000ee20000000a00 */
[----:B------:R-:W-:Y:S02]  /*8f60*/  LOP3.LUT P5, RZ, R82, 0xff, RZ, 0xc0, !PT ;  /* 0x000000ff52ff7812 */ /* 0x000fe400078ac0ff */
[----:B------:R-:W-:Y:S01]  /*8f70*/  MOV R68, R78 ;  /* 0x0000004e00447202 */ /* 0x000fe20000000f00 */
[----:B------:R-:W-:Y:S01]  /*8f80*/  FFMA.FTZ R67, R127, R65, R66 ;  /* 0x000000417f437223 */ /* 0x000fe20000010042 */
[----:B------:R-:W-:Y:S01]  /*8f90*/  SHF.R.U64 R102, R78, 0x10, R79 ;  /* 0x000000104e667819 */ /* 0x000fe2000000124f */
[----:B------:R-:W-:Y:S02]  /*8fa0*/  HFMA2 R146, -RZ, RZ, 0, 0 ;  /* 0x00000000ff927431 */ /* 0x000fe400000001ff */
[----:B------:R-:W4:Y:S01]  /*8fb0*/  LDC.64 R164, c[0x0][0x478] ;  /* 0x00011e00ffa47b82 */ /* 0x000f220000000a00 */
[----:B---3--:R-:W-:-:S06]  /*8fc0*/  IMAD.WIDE.U32 R162, R104, 0x8, R162 ;  /* 0x0000000868a27825 */ /* 0x008fcc00078e00a2 */
[----:B------:R-:W3:Y:S01]  /*8fd0*/  LDG.E.64 R162, desc[UR8][R162.64] ;  /* 0x00000008a2a27981 */ /* 0x000ee2000c1e1b00 */
[----:B------:R-:W-:Y:S02]  /*8fe0*/  HADD2.F32 R68, -RZ, R68.H0_H0 ;  /* 0x20000044ff447230 */ /* 0x000fe40000004100 */
[----:B------:R-:W-:Y:S01]  /*8ff0*/  FADD.FTZ R67, R128, -R67 ;  /* 0x8000004380437221 */ /* 0x000fe20000010000 */
[----:B------:R-:W-:Y:S02]  /*9000*/  HADD2.F32 R102, -RZ, R102.H0_H0 ;  /* 0x20000066ff667230 */ /* 0x000fe40000004100 */
[----:B----4-:R-:W-:-:S04]  /*9010*/  IMAD.WIDE.U32 R164, R104, 0x8, R164 ;  /* 0x0000000868a47825 */ /* 0x010fc800078e00a4 */
[----:B012---:R-:W-:Y:S01]  /*9020*/  FFMA.FTZ R149, R103, R67, R68 ;  /* 0x0000004367957223 */ /* 0x007fe20000010044 */
        /* <DEDUP_REMOVED lines=76> */
.L_x_1932:
[----:B------:R-:W-:Y:S05]  /*94f0*/  BSYNC.RECONVERGENT B1 ;  /* 0x0000000000017941 */ /* 0x000fea0003800200 */
.L_x_1931:
[----:B------:R-:W-:Y:S05]  /*9500*/  @!P0 BRA `(.L_x_1905) ;  /* 0x0000000400648947 */ /* 0x000fea0003800000 */
[----:B------:R-:W4:Y:S01]  /*9510*/  LDC.64 R68, c[0x0][0x390] ;  /* 0x0000e400ff447b82 */ /* 0x000f220000000a00 */
[----:B------:R-:W-:Y:S01]  /*9520*/  LOP3.LUT P5, RZ, R0, 0xff, RZ, 0xc0, !PT ;  /* 0x000000ff00ff7812 */ /* 0x000fe200078ac0ff */
[-CC-:B------:R-:W-:Y:S01]  /*9530*/  FFMA.FTZ R67, R135, R65.reuse, R66.reuse ;  /* 0x0000004187437223 */ /* 0x180fe20000010042 */
[----:B------:R-:W-:-:S05]  /*9540*/  FFMA.FTZ R70, R140, R65, R66 ;  /* 0x000000418c467223 */ /* 0x000fca0000010042 */
[----:B0123--:R-:W0:Y:S01]  /*9550*/  LDC.64 R150, c[0x0][0x478] ;  /* 0x00011e00ff967b82 */ /* 0x00fe220000000a00 */
[----:B----4-:R-:W-:-:S06]  /*9560*/  IMAD.WIDE.U32 R148, R104, 0x8, R68 ;  /* 0x0000000868947825 */ /* 0x010fcc00078e0044 */
[----:B------:R-:W2:Y:S01]  /*9570*/  LDG.E.64 R148, desc[UR8][R148.64] ;  /* 0x0000000894947981 */ /* 0x000ea2000c1e1b00 */
[----:B------:R-:W-:Y:S01]  /*9580*/  MOV R68, R80 ;  /* 0x0000005000447202 */ /* 0x000fe20000000f00 */
[----:B------:R-:W-:Y:S01]  /*9590*/  FADD.FTZ R67, R136, -R67 ;  /* 0x8000004388437221 */ /* 0x000fe20000010000 */
[----:B------:R-:W-:Y:S02]  /*95a0*/  HFMA2 R69, -RZ, RZ, 0, 0 ;  /* 0x00000000ff457431 */ /* 0x000fe400000001ff */
[----:B------:R-:W-:Y:S01]  /*95b0*/  FADD.FTZ R147, R139, -R70 ;  /* 0x800000468b937221 */ /* 0x000fe20000010000 */
[----:B------:R-:W-:Y:S01]  /*95c0*/  FFMA.FTZ R70, R142, R65, R66 ;  /* 0x000000418e467223 */ /* 0x000fe20000010042 */
[----:B------:R-:W-:Y:S01]  /*95d0*/  HADD2.F32 R68, -RZ, R68.H0_H0 ;  /* 0x20000044ff447230 */ /* 0x000fe20000004100 */
[----:B------:R-:W-:Y:S01]  /*95e0*/  MOV R146, RZ ;  /* 0x000000ff00927202 */ /* 0x000fe20000000f00 */
[----:B0-----:R-:W-:-:S04]  /*95f0*/  IMAD.WIDE.U32 R150, R104, 0x8, R150 ;  /* 0x0000000868967825 */ /* 0x001fc800078e0096 */
[----:B------:R-:W-:-:S04]  /*9600*/  FFMA.FTZ R145, R103, R67, R68 ;  /* 0x0000004367917223 */ /* 0x000fc80000010044 */
[----:B------:R-:W-:Y:S02]  /*9610*/  FMUL.FTZ R71, R145, R64 ;  /* 0x0000004091477220 */ /* 0x000fe40000410000 */
[----:B------:R-:W-:Y:S02]  /*9620*/  F2F.F16.F32 R145, R145 ;  /* 0x0000009100917304 */ /* 0x000fe40000200800 */
[----:B------:R-:W-:Y:S01]  /*9630*/  FMUL.FTZ R71, R71, UR13 ;  /* 0x0000000d47477c20 */ /* 0x000fe20008410000 */
[----:B--2---:R-:W-:-:S05]  /*9640*/  @P5 MOV R67, R148 ;  /* 0x0000009400435202 */ /* 0x004fca0000000f00 */
[----:B------:R-:W-:Y:S01]  /*9650*/  @P5 HADD2.F32 R68, -RZ, R67.H0_H0 ;  /* 0x20000043ff445230 */ /* 0x000fe20000004100 */
[----:B------:R-:W-:-:S04]  /*9660*/  MOV R67, RZ ;  /* 0x000000ff00437202 */ /* 0x000fc80000000f00 */
[----:B------:R-:W-:Y:S01]  /*9670*/  @P5 FMUL.FTZ R69, R71, R68 ;  /* 0x0000004447455220 */ /* 0x000fe20000410000 */
[----:B------:R-:W-:-:S03]  /*9680*/  @P5 HADD2.F32 R68, -RZ, R160.H0_H0 ;  /* 0x200000a0ff445230 */ /* 0x000fc60000004100 */
[----:B------:R-:W-:Y:S02]  /*9690*/  FADD.FTZ R4, R4, R69 ;  /* 0x0000004504047221 */ /* 0x000fe40000010000 */
[----:B------:R-:W-:Y:S01]  /*96a0*/  @P5 FMUL.FTZ R67, R68, R71 ;  /* 0x0000004744435220 */ /* 0x000fe20000410000 */
[--C-:B------:R-:W-:Y:S01]  /*96b0*/  SHF.R.U64 R68, R80, 0x10, R81.reuse ;  /* 0x0000001050447819 */ /* 0x100fe20000001251 */
[----:B------:R-:W-:Y:S01]  /*96c0*/  FFMA.FTZ R71, R137, R65, R66 ;  /* 0x0000004189477223 */ /* 0x000fe20000010042 */
[----:B------:R-:W-:Y:S02]  /*96d0*/  LOP3.LUT P5, RZ, R0, 0xff00, RZ, 0xc0, !PT ;  /* 0x0000ff0000ff7812 */ /* 0x000fe400078ac0ff */
[----:B------:R-:W-:Y:S01]  /*96e0*/  SHF.R.U32.HI R66, RZ, 0x10, R81 ;  /* 0x00000010ff427819 */ /* 0x000fe20000011651 */
[----:B------:R-:W-:Y:S02]  /*96f0*/  HADD2.F32 R68, -RZ, R68.H0_H0 ;  /* 0x20000044ff447230 */ /* 0x000fe40000004100 */
[----:B------:R-:W-:Y:S01]  /*9700*/  FADD.FTZ R65, R138, -R71 ;  /* 0x800000478a417221 */ /* 0x000fe20000010000 */
[----:B------:R-:W-:Y:S01]  /*9710*/  FADD.FTZ R71, R141, -R70 ;  /* 0x800000468d477221 */ /* 0x000fe20000010000 */
[----:B------:R-:W-:Y:S01]  /*9720*/  F2F.F16.F32 R67, R67 ;  /* 0x0000004300437304 */ /* 0x000fe20000200800 */
[----:B------:R-:W-:-:S02]  /*9730*/  HADD2.F32 R66, -RZ, R66.H0_H0 ;  /* 0x20000042ff427230 */ /* 0x000fc40000004100 */
[----:B------:R-:W-:Y:S01]  /*9740*/  FFMA.FTZ R147, R103, R147, R68 ;  /* 0x0000009367937223 */ /* 0x000fe20000010044 */
[----:B------:R-:W-:-:S05]  /*9750*/  MOV R68, R81 ;  /* 0x0000005100447202 */ /* 0x000fca0000000f00 */
[----:B------:R-:W-:Y:S01]  /*9760*/  HADD2.F32 R68, -RZ, R68.H0_H0 ;  /* 0x20000044ff447230 */ /* 0x000fe20000004100 */
[----:B------:R-:W0:Y:S04]  /*9770*/  F2F.F16.F32 R102, R147 ;  /* 0x0000009300667304 */ /* 0x000e280000200800 */
[C---:B------:R-:W-:Y:S01]  /*9780*/  FFMA.FTZ R65, R103.reuse, R65, R68 ;  /* 0x0000004167417223 */ /* 0x040fe20000010044 */
[----:B------:R-:W-:Y:S01]  /*9790*/  FFMA.FTZ R103, R103, R71, R66 ;  /* 0x0000004767677223 */ /* 0x000fe20000010042 */
[----:B------:R-:W-:Y:S01]  /*97a0*/  @P5 SHF.R.U64 R66, R148, 0x10, R149 ;  /* 0x0000001094425819 */ /* 0x000fe20000001295 */
[----:B------:R-:W-:Y:S01]  /*97b0*/  FMUL.FTZ R71, R147, R64 ;  /* 0x0000004093477220 */ /* 0x000fe20000410000 */
[----:B------:R-:W-:Y:S01]  /*97c0*/  HFMA2 R148, -RZ, RZ, 0, 0 ;  /* 0x00000000ff947431 */ /* 0x000fe200000001ff */
[----:B------:R-:W1:Y:S02]  /*97d0*/  F2F.F16.F32 R68, R103 ;  /* 0x0000006700447304 */ /* 0x000e640000200800 */
[----:B------:R-:W-:-:S02]  /*97e0*/  @P5 HADD2.F32 R66, -RZ, R66.H0_H0 ;  /* 0x20000042ff425230 */ /* 0x000fc40000004100 */
[----:B------:R-:W-:Y:S01]  /*97f0*/  FMUL.FTZ R71, R71, UR13 ;  /* 0x0000000d47477c20 */ /* 0x000fe20008410000 */
[----:B0-----:R-:W-:-:S04]  /*9800*/  IMAD.WIDE.U32 R162, R102, 0x10000, RZ ;  /* 0x0001000066a27825 */ /* 0x001fc800078e00ff */
[----:B------:R-:W-:Y:S01]  /*9810*/  @P5 FMUL.FTZ R148, R71, R66 ;  /* 0x0000004247945220 */ /* 0x000fe20000410000 */
[----:B------:R-:W0:Y:S01]  /*9820*/  F2F.F16.F32 R70, R65 ;  /* 0x0000004100467304 */ /* 0x000e220000200800 */
[----:B------:R-:W-:Y:S01]  /*9830*/  @P5 HADD2.F32 R66, -RZ, R160.H1_H1 ;  /* 0x300000a0ff425230 */ /* 0x000fe20000004100 */
[----:B------:R-:W-:Y:S01]  /*9840*/  LOP3.LUT R162, R162, R145, RZ, 0xfc, !PT ;  /* 0x00000091a2a27212 */ /* 0x000fe200078efcff */
[----:B------:R-:W-:-:S03]  /*9850*/  FADD.FTZ R5, R5, R148 ;  /* 0x0000009405057221 */ /* 0x000fc60000010000 */
[----:B------:R-:W-:Y:S01]  /*9860*/  @P5 FMUL.FTZ R146, R66, R71 ;  /* 0x0000004742925220 */ /* 0x000fe20000410000 */
[----:B------:R-:W-:Y:S01]  /*9870*/  LOP3.LUT P5, RZ, R0, 0xff0000, RZ, 0xc0, !PT ;  /* 0x00ff000000ff7812 */ /* 0x000fe200078ac0ff */
[-C--:B------:R-:W-:Y:S01]  /*9880*/  FMUL.FTZ R66, R65, R64.reuse ;  /* 0x0000004041427220 */ /* 0x080fe20000410000 */
[----:B-1----:R-:W-:Y:S01]  /*9890*/  SHF.L.U32 R71, R68, 0x10, RZ ;  /* 0x0000001044477819 */ /* 0x002fe200000006ff */
[----:B------:R-:W-:Y:S01]  /*98a0*/  FMUL.FTZ R64, R103, R64 ;  /* 0x0000004067407220 */ /* 0x000fe20000410000 */
[----:B------:R-:W-:Y:S01]  /*98b0*/  MOV R68, RZ ;  /* 0x000000ff00447202 */ /* 0x000fe20000000f00 */
[----:B------:R-:W-:Y:S01]  /*98c0*/  FMUL.FTZ R66, R66, UR13 ;  /* 0x0000000d42427c20 */ /* 0x000fe20008410000 */
[----:B------:R-:W1:Y:S01]  /*98d0*/  LDC.64 R102, c[0x0][0x468] ;  /* 0x00011a00ff667b82 */ /* 0x000e620000000a00 */
[----:B0-----:R-:W-:Y:S01]  /*98e0*/  LOP3.LUT R163, R163, R71, R70, 0xfe, !PT ;  /* 0x00000047a3a37212 */ /* 0x001fe200078efe46 */
[----:B------:R-:W-:Y:S02]  /*98f0*/  HFMA2 R71, -RZ, RZ, 0, 0 ;  /* 0x00000000ff477431 */ /* 0x000fe400000001ff */
[----:B------:R-:W-:Y:S01]  /*9900*/  FMUL.FTZ R64, R64, UR13 ;  /* 0x0000000d40407c20 */ /* 0x000fe20008410000 */
[----:B------:R-:W0:Y:S01]  /*9910*/  F2F.F16.F32 R146, R146 ;  /* 0x0000009200927304 */ /* 0x000e220000200800 */
[----:B------:R2:W-:Y:S01]  /*9920*/  STG.E.64 desc[UR8][R150.64], R162 ;  /* 0x000000a296007986 */ /* 0x0005e2000c101b08 */
[----:B------:R-:W-:-:S05]  /*9930*/  @P5 MOV R65, R149 ;  /* 0x0000009500415202 */ /* 0x000fca0000000f00 */
[----:B------:R-:W-:-:S05]  /*9940*/  @P5 HADD2.F32 R65, -RZ, R65.H0_H0 ;  /* 0x20000041ff415230 */ /* 0x000fca0000004100 */
[----:B------:R-:W-:Y:S01]  /*9950*/  @P5 FMUL.FTZ R71, R66, R65 ;  /* 0x0000004142475220 */ /* 0x000fe20000410000 */
[----:B------:R-:W-:Y:S02]  /*9960*/  @P5 HADD2.F32 R65, -RZ, R161.H0_H0 ;  /* 0x200000a1ff415230 */ /* 0x000fe40000004100 */
[----:B0-----:R-:W-:-:S04]  /*9970*/  IMAD.WIDE.U32 R146, R146, 0x10000, RZ ;  /* 0x0001000092927825 */ /* 0x001fc800078e00ff */
[----:B------:R-:W-:Y:S01]  /*9980*/  FADD.FTZ R6, R6, R71 ;  /* 0x0000004706067221 */ /* 0x000fe20000010000 */
[----:B------:R-:W-:Y:S01]  /*9990*/  @P5 FMUL.FTZ R68, R65, R66 ;  /* 0x0000004241445220 */ /* 0x000fe20000410000 */
[----:B------:R-:W-:Y:S01]  /*99a0*/  ISETP.GE.U32.AND P5, PT, R0, 0x1000000, PT ;  /* 0x010000000000780c */ /* 0x000fe20003fa6070 */
[----:B------:R-:W-:Y:S01]  /*99b0*/  HFMA2 R66, -RZ, RZ, 0, 0 ;  /* 0x00000000ff427431 */ /* 0x000fe200000001ff */
[----:B------:R-:W-:Y:S01]  /*99c0*/  LOP3.LUT R146, R146, R67, RZ, 0xfc, !PT ;  /* 0x0000004392927212 */ /* 0x000fe200078efcff */
[----:B-1----:R-:W-:Y:S02]  /*99d0*/  IMAD.WIDE.U32 R102, R104, 0x8, R102 ;  /* 0x0000000868667825 */ /* 0x002fe400078e0066 */
[----:B------:R-:W-:Y:S08]  /*99e0*/  F2F.F16.F32 R68, R68 ;  /* 0x0000004400447304 */ /* 0x000ff00000200800 */
[----:B------:R-:W-:Y:S01]  /*99f0*/  @P5 HADD2.F32 R65, -RZ, R161.H1_H1 ;  /* 0x300000a1ff415230 */ /* 0x000fe20000004100 */
[----:B------:R-:W-:-:S04]  /*9a00*/  @P5 SHF.R.U32.HI R149, RZ, 0x10, R149 ;  /* 0x00000010ff955819 */ /* 0x000fc80000011695 */
[----:B------:R-:W-:Y:S01]  /*9a10*/  @P5 FMUL.FTZ R66, R65, R64 ;  /* 0x0000004041425220 */ /* 0x000fe20000410000 */
[----:B------:R-:W-:-:S05]  /*9a20*/  @P5 HADD2.F32 R149, -RZ, R149.H0_H0 ;  /* 0x20000095ff955230 */ /* 0x000fca0000004100 */
[----:B------:R-:W0:Y:S02]  /*9a30*/  F2F.F16.F32 R66, R66 ;  /* 0x0000004200427304 */ /* 0x000e240000200800 */
[----:B0-----:R-:W-:-:S04]  /*9a40*/  SHF.L.U32 R65, R66, 0x10, RZ ;  /* 0x0000001042417819 */ /* 0x001fc800000006ff */
[----:B------:R-:W-:Y:S02]  /*9a50*/  LOP3.LUT R147, R147, R65, R68, 0xfe, !PT ;  /* 0x0000004193937212 */ /* 0x000fe400078efe44 */
[----:B------:R-:W-:Y:S01]  /*9a60*/  MOV R68, RZ ;  /* 0x000000ff00447202 */ /* 0x000fe20000000f00 */
[----:B------:R-:W-:Y:S02]  /*9a70*/  @P5 FMUL.FTZ R68, R64, R149 ;  /* 0x0000009540445220 */ /* 0x000fe40000410000 */
[----:B------:R2:W-:Y:S02]  /*9a80*/  STG.E.64 desc[UR8][R102.64], R146 ;  /* 0x0000009266007986 */ /* 0x0005e4000c101b08 */
[----:B------:R-:W-:-:S07]  /*9a90*/  FADD.FTZ R7, R7, R68 ;  /* 0x0000004407077221 */ /* 0x000fce0000010000 */
.L_x_1905:
[----:B------:R-:W-:Y:S05]  /*9aa0*/  BSYNC.RECONVERGENT B0 ;  /* 0x0000000000007941 */ /* 0x000fea0003800200 */
.L_x_1878:
[----:B------:R-:W5:Y:S01]  /*9ab0*/  LDC.64 R64, c[0x0][0x380] ;  /* 0x0000e000ff407b82 */ /* 0x000f620000000a00 */
[----:B------:R-:W-:Y:S01]  /*9ac0*/  UPLOP3.LUT UP1, UPT, UPT, UPT, UP1, 0x40, 0x4 ;  /* 0x000000000004789c */ /* 0x000fe20003f2e810 */
[----:B-----5:R-:W-:-:S04]  /*9ad0*/  IADD3 R87, PT, PT, R87, R64, RZ ;  /* 0x0000004057577210 */ /* 0x020fc80007ffe0ff */
[----:B------:R-:W-:-:S13]  /*9ae0*/  ISETP.GE.AND P5, PT, R87, R65, PT ;  /* 0x000000415700720c */ /* 0x000fda0003fa6270 */
[----:B------:R-:W-:Y:S05]  /*9af0*/  @!P5 BRA `(.L_x_1933) ;  /* 0xffffff700020d947 */ /* 0x000fea000383ffff */
.L_x_1865:
[----:B------:R-:W0:Y:S01]  /*9b00*/  S2UR UR4, SR_CTAID.X ;  /* 0x00000000000479c3 */ /* 0x000e220000002500 */
[----:B------:R-:W-:Y:S01]  /*9b10*/  BSSY.RECONVERGENT B0, `(.L_x_1934) ;  /* 0x000000e000007945 */ /* 0x000fe20003800200 */
[----:B0-----:R-:W-:-:S05]  /*9b20*/  IMAD R90, R90, UR4, RZ ;  /* 0x000000045a5a7c24 */ /* 0x001fca000f8e02ff */
[----:B------:R-:W-:Y:S01]  /*9b30*/  LEA.HI R89, R90, R89, RZ, 0x1e ;  /* 0x000000595a597211 */ /* 0x000fe200078ff0ff */
[----:B------:R-:W-:Y:S06]  /*9b40*/  @!P4 BRA `(.L_x_1935) ;  /* 0x000000000028c947 */ /* 0x000fec0003800000 */
[----:B-----5:R-:W0:Y:S08]  /*9b50*/  LDC.64 R2, c[0x0][0x440] ;  /* 0x00011000ff027b82 */ /* 0x020e300000000a00 */
        /* <DEDUP_REMOVED lines=9> */
.L_x_1935:
[----:B------:R-:W-:Y:S05]  /*9bf0*/  BSYNC.RECONVERGENT B0 ;  /* 0x0000000000007941 */ /* 0x000fea0003800200 */
.L_x_1934:
[----:B------:R-:W-:Y:S04]  /*9c00*/  BSSY.RECONVERGENT B0, `(.L_x_1936) ;  /* 0x000000c000007945 */ /* 0x000fe80003800200 */
[----:B------:R-:W-:Y:S05]  /*9c10*/  @!P3 BRA `(.L_x_1937) ;  /* 0x000000000028b947 */ /* 0x000fea0003800000 */
[----:B0----5:R-:W0:Y:S08]  /*9c20*/  LDC.64 R2, c[0x0][0x440] ;  /* 0x00011000ff027b82 */ /* 0x021e300000000a00 */
        /* <DEDUP_REMOVED lines=9> */
.L_x_1937:
[----:B------:R-:W-:Y:S05]  /*9cc0*/  BSYNC.RECONVERGENT B0 ;  /* 0x0000000000007941 */ /* 0x000fea0003800200 */
.L_x_1936:
        /* <DEDUP_REMOVED lines=12> */
.L_x_1939:
[----:B------:R-:W-:Y:S05]  /*9d90*/  BSYNC.RECONVERGENT B0 ;  /* 0x0000000000007941 */ /* 0x000fea0003800200 */
.L_x_1938:
        /* <DEDUP_REMOVED lines=12> */
.L_x_1941:
[----:B------:R-:W-:Y:S05]  /*9e60*/  BSYNC.RECONVERGENT B0 ;  /* 0x0000000000007941 */ /* 0x000fea0003800200 */
.L_x_1940:
[----:B------:R-:W-:Y:S05]  /*9e70*/  @!P0 EXIT ;  /* 0x000000000000894d */ /* 0x000fea0003800000 */
[----:B0----5:R-:W0:Y:S08]  /*9e80*/  LDC.64 R2, c[0x0][0x440] ;  /* 0x00011000ff027b82 */ /* 0x021e300000000a00 */
        /* <DEDUP_REMOVED lines=9> */
.L_x_1942:
        /* <DEDUP_REMOVED lines=14> */
.L_x_10814:


//--------------------- .text._ZN10layer_norm13ln_bwd_kernelINS_13Kernel_traitsI6__halfS2_S2_S2_fjLj2560ELj1ELj1ELj4ELj8ENS_18Kernel_traits_baseILj2560ES2_S2_S2_S2_fjLj128EEEEELb1ELb1ELb0ELb1EEEvNS_9BwdParamsE --------------------------
	.section	.text._ZN10layer_norm13ln_bwd_kernelINS_13Kernel_traitsI6__halfS2_S2_S2_fjLj2560ELj1ELj1ELj4ELj8ENS_18Kernel_traits_baseILj2560ES2_S2_S2_S2_fjLj128EEEEELb1ELb1ELb0ELb1EEEvNS_9BwdParamsE,"ax",@progbits
	.align	128
        .global         _ZN10layer_norm13ln_bwd_kernelINS_13Kernel_traitsI6__halfS2_S2_S2_fjLj2560ELj1ELj1ELj4ELj8ENS_18Kernel_traits_baseILj2560ES2_S2_S2_S2_fjLj128EEEEELb1ELb1ELb0ELb1EEEvNS_9BwdParamsE
        .type           _ZN10layer_norm13ln_bwd_kernelINS_13Kernel_traitsI6__halfS2_S2_S2_fjLj2560ELj1ELj1ELj4ELj8ENS_18Kernel_traits_baseILj2560ES2_S2_S2_S2_fjLj128EEEEELb1ELb1ELb0ELb1EEEvNS_9BwdParamsE,@function
        .size           _ZN10layer_norm13ln_bwd_kernelINS_13Kernel_traitsI6__halfS2_S2_S2_fjLj2560ELj1ELj1ELj4ELj8ENS_18Kernel_traits_baseILj2560ES2_S2_S2_S2_fjLj128EEEEELb1ELb1ELb0ELb1EEEvNS_9BwdParamsE,(.L_x_10815 - _ZN10layer_norm13ln_bwd_kernelINS_13Kernel_traitsI6__halfS2_S2_S2_fjLj2560ELj1ELj1ELj4ELj8ENS_18Kernel_traits_baseILj2560ES2_S2_S2_S2_fjLj128EEEEELb1ELb1ELb0ELb1EEEvNS_9BwdParamsE)
        .other          _ZN10layer_norm13ln_bwd_kernelINS_13Kernel_traitsI6__halfS2_S2_S2_fjLj2560ELj1ELj1ELj4ELj8ENS_18Kernel_traits_baseILj2560ES2_S2_S2_S2_fjLj128EEEEELb1ELb1ELb0ELb1EEEvNS_9BwdParamsE,@"STO_CUDA_ENTRY STV_DEFAULT"
_ZN10layer_norm13ln_bwd_kernelINS_13Kernel_traitsI6__halfS2_S2_S2_fjLj2560ELj1ELj1ELj4ELj8ENS_18Kernel_traits_baseILj2560ES2_S2_S2_S2_fjLj128EEEEELb1ELb1ELb0ELb1EEEvNS_9BwdParamsE:
.text._ZN10layer_norm13ln_bwd_kernelINS_13Kernel_traitsI6__halfS2_S2_S2_fjLj2560ELj1ELj1ELj4ELj8ENS_18Kernel_traits_baseILj2560ES2_S2_S2_S2_fjLj128EEEEELb1ELb1ELb0ELb1EEEvNS_9BwdParamsE:
        /* <DEDUP_REMOVED lines=78> */
[----:B------:R-:W1:Y:S02]  /*04e0*/  LDCU UR22, c[0x0][0x408] ;  /* 0x00008100ff1677ac */ /* 0x000e640008000800 */
[----:B------:R-:W5:Y:S01]  /*04f0*/  LDG.E.64 R80, desc[UR14][R2.64+0x1000] ;  /* 0x0010000e02507981 */ /* 0x000f62000c1e1b00 */
[----:B------:R-:W0:Y:S03]  /*0500*/  LDCU UR18, c[0x0][0x388] ;  /* 0x00007100ff1277ac */ /* 0x000e260008000800 */
        /* <DEDUP_REMOVED lines=12> */
[----:B----4-:R-:W-:-:S02]  /*05d0*/  SHF.R.U64 R152, R118, 0x10, R119 ;  /* 0x0000001076987819 */ /* 0x010fc40000001277 */
[----:B------:R-:W-:Y:S02]  /*05e0*/  SHF.R.U32.HI R6, RZ, 0x10, R119 ;  /* 0x00000010ff067819 */ /* 0x000fe40000011677 */
[--C-:B---3--:R-:W-:Y:S02]  /*05f0*/  SHF.R.U64 R155, R122, 0x10, R123.reuse ;  /* 0x000000107a9b7819 */ /* 0x108fe4000000127b */
[----:B0-----:R-:W-:Y:S02]  /*0600*/  SHF.R.U32.HI R4, RZ, 0x10, R123 ;  /* 0x00000010ff047819 */ /* 0x001fe4000001167b */
[--C-:B-----5:R-:W-:Y:S02]  /*0610*/  SHF.R.U64 R159, R126, 0x10, R127.reuse ;  /* 0x000000107e9f7819 */ /* 0x120fe4000000127f */
[----:B-1----:R-:W-:Y:S02]  /*0620*/  SHF.R.U32.HI R2, RZ, 0x10, R127 ;  /* 0x00000010ff027819 */ /* 0x002fe4000001167f */
[----:B------:R-:W-:-:S02]  /*0630*/  SHF.R.U64 R154, R120, 0x10, R121 ;  /* 0x00000010789a7819 */ /* 0x000fc40000001279 */
[----:B------:R-:W-:Y:S02]  /*0640*/  SHF.R.U32.HI R5, RZ, 0x10, R121 ;  /* 0x00000010ff057819 */ /* 0x000fe40000011679 */
[--C-:B------:R-:W-:Y:S02]  /*0650*/  SHF.R.U64 R156, R124, 0x10, R125.reuse ;  /* 0x000000107c9c7819 */ /* 0x100fe4000000127d */
[----:B------:R-:W-:Y:S02]  /*0660*/  SHF.R.U32.HI R3, RZ, 0x10, R125 ;  /* 0x00000010ff037819 */ /* 0x000fe4000001167d */
[----:B------:R-:W-:Y:S02]  /*0670*/  PRMT R152, R152, 0x5410, R6 ;  /* 0x0000541098987816 */ /* 0x000fe40000000006 */
[----:B------:R-:W-:Y:S02]  /*0680*/  PRMT R155, R155, 0x5410, R4 ;  /* 0x000054109b9b7816 */ /* 0x000fe40000000004 */
[----:B------:R-:W-:Y:S01]  /*0690*/  PRMT R159, R159, 0x5410, R2 ;  /* 0x000054109f9f7816 */ /* 0x000fe20000000002 */
[----:B------:R-:W-:Y:S01]  /*06a0*/  HADD2.F32 R2, -RZ, R80.H0_H0 ;  /* 0x20000050ff027230 */ /* 0x000fe20000004100 */
[----:B------:R-:W-:Y:S01]  /*06b0*/  PRMT R154, R154, 0x5410, R5 ;  /* 0x000054109a9a7816 */ /* 0x000fe20000000005 */
[----:B------:R-:W-:Y:S01]  /*06c0*/  HADD2.F32 R4, -RZ, R82.H0_H0 ;  /* 0x20000052ff047230 */ /* 0x000fe20000004100 */
[----:B------:R-:W-:Y:S01]  /*06d0*/  PRMT R156, R156, 0x5410, R3 ;  /* 0x000054109c9c7816 */ /* 0x000fe20000000003 */
[----:B------:R-:W-:Y:S01]  /*06e0*/  HADD2.F32 R6, -RZ, R84.H0_H0 ;  /* 0x20000054ff067230 */ /* 0x000fe20000004100 */
[----:B------:R-:W-:Y:S01]  /*06f0*/  SHF.R.U64 R80, R80, 0x10, R81 ;  /* 0x0000001050507819 */ /* 0x000fe20000001251 */
        /* <DEDUP_REMOVED lines=9> */
[----:B------:R-:W-:Y:S01]  /*0790*/  SHF.R.U32.HI R81, RZ, 0x10, R81 ;  /* 0x00000010ff517819 */ /* 0x000fe20000011651 */
[----:B------:R-:W-:Y:S01]  /*07a0*/  HADD2.F32 R9, -RZ, R87.H0_H0 ;  /* 0x20000057ff097230 */ /* 0x000fe20000004100 */
[----:B------:R-:W-:Y:S01]  /*07b0*/  SHF.R.U32.HI R83, RZ, 0x10, R83 ;  /* 0x00000010ff537819 */ /* 0x000fe20000011653 */
[----:B------:R-:W-:Y:S01]  /*07c0*/  HADD2.F32 R11, -RZ, R89.H0_H0 ;  /* 0x20000059ff0b7230 */ /* 0x000fe20000004100 */
[----:B------:R-:W-:-:S02]  /*07d0*/  SHF.R.U32.HI R85, RZ, 0x10, R85 ;  /* 0x00000010ff557819 */ /* 0x000fc40000011655 */
[----:B------:R-:W-:Y:S02]  /*07e0*/  SHF.R.U32.HI R87, RZ, 0x10, R87 ;  /* 0x00000010ff577819 */ /* 0x000fe40000011657 */
[----:B------:R-:W-:Y:S01]  /*07f0*/  SHF.R.U32.HI R89, RZ, 0x10, R89 ;  /* 0x00000010ff597819 */ /* 0x000fe20000011659 */
        /* <DEDUP_REMOVED lines=9> */
[----:B--2---:R-:W-:-:S07]  /*0890*/  HADD2.F32 R89, -RZ, R89.H0_H0 ;  /* 0x20000059ff597230 */ /* 0x004fce0000004100 */
.L_x_1948:
        /* <DEDUP_REMOVED lines=13> */
[C---:B0-----:R-:W-:Y:S01]  /*0970*/  IMAD.WIDE.U32 R104, R147.reuse, 0x8, R92 ;  /* 0x0000000893687825 */ /* 0x041fe200078e005c */
[----:B------:R-:W-:-:S03]  /*0980*/  IADD3 R97, PT, PT, R147, 0x200, RZ ;  /* 0x0000020093617810 */ /* 0x000fc60007ffe0ff */
[--C-:B------:R-:W-:Y:S02]  /*0990*/  IMAD.WIDE.U32 R102, R149, 0x8, R92.reuse ;  /* 0x0000000895667825 */ /* 0x100fe400078e005c */
[----:B------:R-:W4:Y:S02]  /*09a0*/  LDG.E.64 R104, desc[UR14][R104.64] ;  /* 0x0000000e68687981 */ /* 0x000f24000c1e1b00 */
[----:B------:R-:W-:Y:S02]  /*09b0*/  IMAD.WIDE.U32 R98, R151, 0x8, R92 ;  /* 0x0000000897627825 */ /* 0x000fe400078e005c */
[----:B------:R-:W4:Y:S02]  /*09c0*/  LDG.E.64 R102, desc[UR14][R102.64] ;  /* 0x0000000e66667981 */ /* 0x000f24000c1e1b00 */
[--C-:B-1----:R-:W-:Y:S02]  /*09d0*/  IMAD.WIDE.U32 R70, R97, 0x8, R68.reuse ;  /* 0x0000000861467825 */ /* 0x102fe400078e0044 */
[----:B------:R-:W4:Y:S02]  /*09e0*/  LDG.E.64 R98, desc[UR14][R98.64] ;  /* 0x0000000e62627981 */ /* 0x000f24000c1e1b00 */
[----:B------:R-:W-:-:S02]  /*09f0*/  IMAD.WIDE.U32 R66, R149, 0x8, R68 ;  /* 0x0000000895427825 */ /* 0x000fc400078e0044 */
[----:B------:R-:W4:Y:S02]  /*0a00*/  LDG.E.64 R70, desc[UR14][R70.64] ;  /* 0x0000000e46467981 */ /* 0x000f24000c1e1b00 */
[C---:B--2---:R-:W-:Y:S01]  /*0a10*/  IMAD.WIDE.U32 R64, R147.reuse, 0x8, R68 ;  /* 0x0000000893407825 */ /* 0x044fe200078e0044 */
[----:B------:R-:W-:Y:S01]  /*0a20*/  UIMAD.WIDE UR4, UR6, 0x4, UR8 ;  /* 0x00000004060478a5 */ /* 0x000fe2000f8e0208 */
[----:B------:R-:W2:Y:S01]  /*0a30*/  LDG.E.64 R66, desc[UR14][R66.64] ;  /* 0x0000000e42427981 */ /* 0x000ea2000c1e1b00 */
[----:B------:R-:W-:-:S03]  /*0a40*/  IADD3 R94, PT, PT, R147, 0x100, RZ ;  /* 0x00000100935e7810 */ /* 0x000fc60007ffe0ff */
[----:B------:R-:W2:Y:S01]  /*0a50*/  LDG.E.64 R64, desc[UR14][R64.64] ;  /* 0x0000000e40407981 */ /* 0x000ea2000c1e1b00 */
[----:B------:R-:W-:Y:S01]  /*0a60*/  MOV R108, UR4 ;  /* 0x00000004006c7c02 */ /* 0x000fe20008000f00 */
[----:B------:R-:W-:Y:S01]  /*0a70*/  IMAD.WIDE.U32 R90, R94, 0x8, R68 ;  /* 0x000000085e5a7825 */ /* 0x000fe200078e0044 */
[----:B------:R-:W-:-:S03]  /*0a80*/  MOV R109, UR5 ;  /* 0x00000005006d7c02 */ /* 0x000fc60008000f00 */
[----:B------:R-:W-:Y:S01]  /*0a90*/  IMAD.WIDE.U32 R106, R151, 0x8, R68 ;  /* 0x00000008976a7825 */ /* 0x000fe200078e0044 */
[----:B------:R-:W-:Y:S01]  /*0aa0*/  ISETP.NE.U32.AND P0, PT, RZ, UR16, PT ;  /* 0x00000010ff007c0c */ /* 0x000fe2000bf05070 */
[----:B------:R0:W2:Y:S01]  /*0ab0*/  LDG.E R110, desc[UR14][R108.64] ;  /* 0x0000000e6c6e7981 */ /* 0x0000a2000c1e1900 */
[----:B------:R-:W1:Y:S01]  /*0ac0*/  @UP0 LDCU.64 UR4, c[0x0][0x3e0] ;  /* 0x00007c00ff0407ac */ /* 0x000e620008000a00 */
[--C-:B------:R-:W-:Y:S02]  /*0ad0*/  IMAD.WIDE.U32 R100, R94, 0x8, R92.reuse ;  /* 0x000000085e647825 */ /* 0x100fe400078e005c */
[----:B------:R-:W2:Y:S04]  /*0ae0*/  LDG.E.64 R90, desc[UR14][R90.64] ;  /* 0x0000000e5a5a7981 */ /* 0x000ea8000c1e1b00 */
[----:B------:R0:W2:Y:S04]  /*0af0*/  LDG.E.64 R68, desc[UR14][R106.64] ;  /* 0x0000000e6a447981 */ /* 0x0000a8000c1e1b00 */
[----:B------:R-:W2:Y:S01]  /*0b00*/  LDG.E.64 R100, desc[UR14][R100.64] ;  /* 0x0000000e64647981 */ /* 0x000ea2000c1e1b00 */
[----:B------:R-:W-:-:S06]  /*0b10*/  IMAD.WIDE.U32 R92, R97, 0x8, R92 ;  /* 0x00000008615c7825 */ /* 0x000fcc00078e005c */
[----:B------:R-:W2:Y:S01]  /*0b20*/  LDG.E.64 R92, desc[UR14][R92.64] ;  /* 0x0000000e5c5c7981 */ /* 0x000ea2000c1e1b00 */
[----:B------:R-:W-:Y:S02]  /*0b30*/  ISETP.NE.AND.EX P0, PT, RZ, UR17, PT, P0 ;  /* 0x00000011ff007c0c */ /* 0x000fe4000bf05300 */
[----:B------:R-:W-:Y:S01]  /*0b40*/  ISETP.NE.AND P3, PT, RZ, UR7, PT ;  /* 0x00000007ff007c0c */ /* 0x000fe2000bf65270 */
[----:B-1----:R-:W-:Y:S01]  /*0b50*/  @UP0 UIMAD.WIDE UR4, UR6, 0x2, UR4 ;  /* 0x00000002060408a5 */ /* 0x002fe2000f8e0204 */
[----:B------:R-:W-:-:S05]  /*0b60*/  PLOP3.LUT P4, PT, PT, PT, UP0, 0x80, 0x8 ;  /* 0x000000000008781c */ /* 0x000fca0003f8f008 */
[----:B------:R-:W-:Y:S02]  /*0b70*/  MOV R140, UR4 ;  /* 0x00000004008c7c02 */ /* 0x000fe40008000f00 */
[----:B------:R-:W-:-:S06]  /*0b80*/  MOV R141, UR5 ;  /* 0x00000005008d7c02 */ /* 0x000fcc0008000f00 */
[----:B------:R1:W2:Y:S01]  /*0b90*/  @P4 LDG.E.U16 R140, desc[UR14][R140.64] ;  /* 0x0000000e8c8c4981 */ /* 0x0002a2000c1e1500 */
[----:B------:R-:W1:Y:S01]  /*0ba0*/  S2R R188, SR_CgaCtaId ;  /* 0x0000000000bc7919 */ /* 0x000e620000008800 */
[----:B---3--:R-:W-:Y:S02]  /*0bb0*/  R2UR UR12, R0 ;  /* 0x00000000000c72ca */ /* 0x008fe400000e0000 */
[----:B----4-:R-:W-:Y:S02]  /*0bc0*/  SHF.R.U64 R175, R104, 0x10, R105 ;  /* 0x0000001068af7819 */ /* 0x010fe40000001269 */
[----:B------:R-:W-:Y:S02]  /*0bd0*/  MOV R158, R105 ;  /* 0x00000069009e7202 */ /* 0x000fe40000000f00 */
[----:B------:R-:W-:Y:S02]  /*0be0*/  MOV R168, R102 ;  /* 0x0000006600a87202 */ /* 0x000fe40000000f00 */
[----:B------:R-:W-:-:S02]  /*0bf0*/  SHF.R.U64 R177, R102, 0x10, R103 ;  /* 0x0000001066b17819 */ /* 0x000fc40000001267 */
[----:B------:R-:W-:Y:S02]  /*0c00*/  MOV R170, R103 ;  /* 0x0000006700aa7202 */ /* 0x000fe40000000f00 */
[----:B------:R-:W-:Y:S02]  /*0c10*/  SHF.R.U32.HI R172, RZ, 0x10, R103 ;  /* 0x00000010ffac7819 */ /* 0x000fe40000011667 */
[----:B------:R-:W-:Y:S01]  /*0c20*/  SHF.R.U32.HI R166, RZ, 0x10, R105 ;  /* 0x00000010ffa67819 */ /* 0x000fe20000011669 */
[----:B------:R-:W-:Y:S01]  /*0c30*/  HADD2.F32 R102, -RZ, R70.H0_H0 ;  /* 0x20000046ff667230 */ /* 0x000fe20000004100 */
[--C-:B------:R-:W-:Y:S01]  /*0c40*/  SHF.R.U64 R181, R98, 0x10, R99.reuse ;  /* 0x0000001062b57819 */ /* 0x100fe20000001263 */
[----:B------:R-:W-:Y:S01]  /*0c50*/  HADD2.F32 R103, -RZ, R71.H0_H0 ;  /* 0x20000047ff677230 */ /* 0x000fe20000004100 */
[----:B------:R-:W-:Y:S01]  /*0c60*/  MOV R182, R99 ;  /* 0x0000006300b67202 */ /* 0x000fe20000000f00 */
[----:B--2---:R-:W-:Y:S01]  /*0c70*/  HADD2.F32 R161, -RZ, R67.H0_H0 ;  /* 0x20000043ffa17230 */ /* 0x004fe20000004100 */
[----:B------:R-:W-:Y:S01]  /*0c80*/  SHF.R.U32.HI R183, RZ, 0x10, R99 ;  /* 0x00000010ffb77819 */ /* 0x000fe20000011663 */
[----:B------:R-:W-:Y:S01]  /*0c90*/  HADD2.F32 R99, -RZ, R66.H0_H0 ;  /* 0x20000042ff637230 */ /* 0x000fe20000004100 */
[----:B------:R-:W-:-:S02]  /*0ca0*/  SHF.R.U64 R113, R70, 0x10, R71 ;  /* 0x0000001046717819 */ /* 0x000fc40000001247 */
[----:B0-----:R-:W-:Y:S01]  /*0cb0*/  SHF.R.U32.HI R109, RZ, 0x10, R71 ;  /* 0x00000010ff6d7819 */ /* 0x001fe20000011647 */
[----:B------:R-:W-:Y:S01]  /*0cc0*/  HADD2.F32 R0, -RZ, R64.H0_H0 ;  /* 0x20000040ff007230 */ /* 0x000fe20000004100 */
[----:B------:R-:W-:Y:S01]  /*0cd0*/  MOV R180, R98 ;  /* 0x0000006200b47202 */ /* 0x000fe20000000f00 */
[----:B------:R-:W0:Y:S01]  /*0ce0*/  @P0 LDC.64 R70, c[0x0][0x438] ;  /* 0x00010e00ff460b82 */ /* 0x000e220000000a00 */
[--C-:B------:R-:W-:Y:S01]  /*0cf0*/  SHF.R.U64 R107, R66, 0x10, R67.reuse ;  /* 0x00000010426b7819 */ /* 0x100fe20000001243 */
[----:B------:R-:W-:Y:S01]  /*0d00*/  HADD2.F32 R96, -RZ, R65.H0_H0 ;  /* 0x20000041ff607230 */ /* 0x000fe20000004100 */
[----:B------:R-:W-:Y:S02]  /*0d10*/  SHF.R.U32.HI R105, RZ, 0x10, R67 ;  /* 0x00000010ff697819 */ /* 0x000fe40000011643 */
[--C-:B------:R-:W-:Y:S02]  /*0d20*/  SHF.R.U64 R95, R64, 0x10, R65.reuse ;  /* 0x00000010405f7819 */ /* 0x100fe40000001241 */
[----:B------:R-:W-:Y:S01]  /*0d30*/  SHF.R.U32.HI R98, RZ, 0x10, R65 ;  /* 0x00000010ff627819 */ /* 0x000fe20000011641 */
[----:B------:R-:W2:Y:S08]  /*0d40*/  LDC.64 R66, c[0x0][0x3b0] ;  /* 0x0000ec00ff427b82 */ /* 0x000eb00000000a00 */
[----:B------:R-:W3:Y:S01]  /*0d50*/  @P0 LDC.64 R64, c[0x0][0x438] ;  /* 0x00010e00ff400b82 */ /* 0x000ee20000000a00 */
[----:B------:R-:W-:Y:S01]  /*0d60*/  FSEL R110, R110, RZ, !P3 ;  /* 0x000000ff6e6e7208 */ /* 0x000fe20005800000 */
[----:B------:R-:W-:Y:S01]  /*0d70*/  HADD2.F32 R98, -RZ, R98.H0_H0 ;  /* 0x20000062ff627230 */ /* 0x000fe20000004100 */
[----:B------:R-:W-:-:S02]  /*0d80*/  MOV R150, R104 ;  /* 0x0000006800967202 */ /* 0x000fc40000000f00 */
[--C-:B------:R-:W-:Y:S02]  /*0d90*/  SHF.R.U64 R106, R90, 0x10, R91.reuse ;  /* 0x000000105a6a7819 */ /* 0x100fe4000000125b */
[----:B------:R-:W-:Y:S02]  /*0da0*/  SHF.R.U32.HI R117, RZ, 0x10, R91 ;  /* 0x00000010ff757819 */ /* 0x000fe4000001165b */
[--C-:B------:R-:W-:Y:S02]  /*0db0*/  SHF.R.U64 R153, R68, 0x10, R69.reuse ;  /* 0x0000001044997819 */ /* 0x100fe40000001245 */
[----:B------:R-:W-:Y:S01]  /*0dc0*/  SHF.R.U32.HI R104, RZ, 0x10, R69 ;  /* 0x00000010ff687819 */ /* 0x000fe20000011645 */
[C---:B------:R-:W-:Y:S01]  /*0dd0*/  FADD.FTZ R173, -R110.reuse, R98 ;  /* 0x000000626ead7221 */ /* 0x040fe20000010100 */
[----:B------:R-:W-:Y:S01]  /*0de0*/  MOV R174, R100 ;  /* 0x0000006400ae7202 */ /* 0x000fe20000000f00 */
[----:B------:R-:W-:Y:S01]  /*0df0*/  FADD.FTZ R169, -R110, R99 ;  /* 0x000000636ea97221 */ /* 0x000fe20000010100 */
[--C-:B------:R-:W-:Y:S01]  /*0e00*/  SHF.R.U64 R179, R100, 0x10, R101.reuse ;  /* 0x0000001064b37819 */ /* 0x100fe20000001265 */
[----:B------:R-:W-:Y:S01]  /*0e10*/  HADD2.F32 R100, -RZ, R90.H0_H0 ;  /* 0x2000005aff647230 */ /* 0x000fe20000004100 */
[----:B------:R-:W-:Y:S01]  /*0e20*/  MOV R176, R101 ;  /* 0x0000006500b07202 */ /* 0x000fe20000000f00 */
        /* <DEDUP_REMOVED lines=14> */
[C---:B-1----:R-:W-:Y:S01]  /*0f10*/  FADD.FTZ R141, -R110.reuse, R0 ;  /* 0x000000006e8d7221 */ /* 0x042fe20000010100 */
[C---:B------:R-:W-:Y:S01]  /*0f20*/  FADD.FTZ R171, -R110.reuse, R95 ;  /* 0x0000005f6eab7221 */ /* 0x040fe20000010100 */
[C---:B------:R-:W-:Y:S01]  /*0f30*/  FADD.FTZ R96, -R110.reuse, R100 ;  /* 0x000000646e607221 */ /* 0x040fe20000010100 */
[C---:B------:R-:W-:Y:S01]  /*0f40*/  FADD.FTZ R167, -R110.reuse, R98 ;  /* 0x000000626ea77221 */ /* 0x040fe20000010100 */
        /* <DEDUP_REMOVED lines=14> */
[----:B0-----:R-:W-:-:S04]  /*1030*/  @P0 IMAD.WIDE.U32 R98, R151, 0x8, R70 ;  /* 0x0000000897620825 */ /* 0x001fc800078e0046 */
[----:B------:R-:W-:Y:S01]  /*1040*/  FMUL.FTZ R141, R141, UR12 ;  /* 0x0000000c8d8d7c20 */ /* 0x000fe20008410000 */
[----:B------:R-:W-:Y:S01]  /*1050*/  MOV R184, R92 ;  /* 0x0000005c00b87202 */ /* 0x000fe20000000f00 */
[----:B------:R-:W0:Y:S01]  /*1060*/  @P0 LDC.64 R90, c[0x0][0x438] ;  /* 0x00010e00ff5a0b82 */ /* 0x000e220000000a00 */
[----:B--2---:R-:W-:-:S04]  /*1070*/  IMAD.WIDE.U32 R102, R147, 0x4, R66 ;  /* 0x0000000493667825 */ /* 0x004fc800078e0042 */
[----:B------:R-:W-:Y:S01]  /*1080*/  FMUL.FTZ R144, R10, R150 ;  /* 0x000000960a907220 */ /* 0x000fe20000410000 */
[----:B------:R-:W-:-:S04]  /*1090*/  IMAD.WIDE.U32 R114, R94, 0x4, R66 ;  /* 0x000000045e727825 */ /* 0x000fc800078e0042 */
[----:B---3--:R-:W-:-:S04]  /*10a0*/  @P0 IMAD.WIDE.U32 R64, R97, 0x8, R64 ;  /* 0x0000000861400825 */ /* 0x008fc800078e0040 */
[----:B------:R-:W-:Y:S01]  /*10b0*/  HADD2.F32 R175, -RZ, R175.H0_H0 ;  /* 0x200000afffaf7230 */ /* 0x000fe20000004100 */
[----:B------:R1:W5:Y:S01]  /*10c0*/  @P0 LDG.E.64 R136, desc[UR14][R64.64] ;  /* 0x0000000e40880981 */ /* 0x000362000c1e1b00 */
[----:B------:R-:W-:Y:S01]  /*10d0*/  IMAD.WIDE.U32 R70, R149, 0x4, R66 ;  /* 0x0000000495467825 */ /* 0x000fe200078e0042 */
[----:B------:R-:W-:-:S03]  /*10e0*/  SHF.R.U64 R185, R92, 0x10, R93 ;  /* 0x000000105cb97819 */ /* 0x000fc6000000125d */
[----:B------:R-:W-:Y:S01]  /*10f0*/  HADD2.F32 R158, -RZ, R158.H0_H0 ;  /* 0x2000009eff9e7230 */ /* 0x000fe20000004100 */
[----:B------:R-:W-:Y:S01]  /*1100*/  MOV R186, R93 ;  /* 0x0000005d00ba7202 */ /* 0x000fe20000000f00 */
[----:B------:R-:W-:-:S04]  /*1110*/  IMAD.WIDE.U32 R110, R151, 0x4, R66 ;  /* 0x00000004976e7825 */ /* 0x000fc800078e0042 */
[----:B------:R-:W-:Y:S01]  /*1120*/  FMUL.FTZ R145, R88, R175 ;  /* 0x000000af58917220 */ /* 0x000fe20000410000 */
[----:B------:R-:W-:Y:S01]  /*1130*/  FMUL.FTZ R171, R171, UR12 ;  /* 0x0000000cabab7c20 */ /* 0x000fe20008410000 */
[----:B-1----:R-:W-:Y:S01]  /*1140*/  FFMA.FTZ R64, R141, R144, RZ ;  /* 0x000000908d407223 */ /* 0x002fe200000100ff */
[----:B------:R-:W-:Y:S01]  /*1150*/  IMAD.WIDE.U32 R66, R97, 0x4, R66 ;  /* 0x0000000461427825 */ /* 0x000fe200078e0042 */
[----:B------:R-:W-:-:S03]  /*1160*/  SHF.R.U32.HI R187, RZ, 0x10, R93 ;  /* 0x00000010ffbb7819 */ /* 0x000fc6000001165d */
[----:B------:R-:W-:Y:S01]  /*1170*/  FMUL.FTZ R143, R143, UR12 ;  /* 0x0000000c8f8f7c20 */ /* 0x000fe20008410000 */
[----:B------:R-:W1:Y:S01]  /*1180*/  @P0 LDC.64 R92, c[0x0][0x438] ;  /* 0x00010e00ff5c0b82 */ /* 0x000e620000000a00 */
[----:B------:R-:W-:Y:S01]  /*1190*/  HADD2.F32 R166, -RZ, R166.H0_H0 ;  /* 0x200000a6ffa67230 */ /* 0x000fe20000004100 */
[----:B------:R2:W5:Y:S01]  /*11a0*/  LDG.E R101, desc[UR14][R66.64] ;  /* 0x0000000e42657981 */ /* 0x000562000c1e1900 */
[----:B------:R-:W-:Y:S01]  /*11b0*/  FMUL.FTZ R146, R11, R158 ;  /* 0x0000009e0b927220 */ /* 0x000fe20000410000 */
[----:B------:R-:W-:Y:S01]  /*11c0*/  FFMA.FTZ R64, R171, R145, R64 ;  /* 0x00000091ab407223 */ /* 0x000fe20000010040 */
[----:B------:R-:W-:Y:S02]  /*11d0*/  HADD2.F32 R168, -RZ, R168.H0_H0 ;  /* 0x200000a8ffa87230 */ /* 0x000fe40000004100 */
[----:B------:R-:W-:Y:S01]  /*11e0*/  FMUL.FTZ R173, R173, UR12 ;  /* 0x0000000cadad7c20 */ /* 0x000fe20008410000 */
[----:B------:R-:W-:Y:S02]  /*11f0*/  HADD2.F32 R177, -RZ, R177.H0_H0 ;  /* 0x200000b1ffb17230 */ /* 0x000fe40000004100 */
[----:B------:R-:W-:Y:S01]  /*1200*/  FMUL.FTZ R169, R169, UR12 ;  /* 0x0000000ca9a97c20 */ /* 0x000fe20008410000 */
[----:B------:R-:W-:-:S02]  /*1210*/  HADD2.F32 R170, -RZ, R170.H0_H0 ;  /* 0x200000aaffaa7230 */ /* 0x000fc40000004100 */
[----:B------:R-:W-:Y:S01]  /*1220*/  FMUL.FTZ R167, R167, UR12 ;  /* 0x0000000ca7a77c20 */ /* 0x000fe20008410000 */
[----:B------:R-:W-:Y:S02]  /*1230*/  HADD2.F32 R172, -RZ, R172.H0_H0 ;  /* 0x200000acffac7230 */ /* 0x000fe40000004100 */
[----:B--2---:R-:W-:Y:S01]  /*1240*/  FADD.FTZ R66, RZ, R144 ;  /* 0x00000090ff427221 */ /* 0x004fe20000010000 */
[----:B------:R-:W-:Y:S01]  /*1250*/  FMUL.FTZ R161, R161, UR12 ;  /* 0x0000000ca1a17c20 */ /* 0x000fe20008410000 */
[----:B------:R-:W-:Y:S02]  /*1260*/  HADD2.F32 R174, -RZ, R174.H0_H0 ;  /* 0x200000aeffae7230 */ /* 0x000fe40000004100 */
[----:B------:R-:W-:Y:S01]  /*1270*/  FMUL.FTZ R165, R165, UR12 ;  /* 0x0000000ca5a57c20 */ /* 0x000fe20008410000 */
[----:B------:R-:W-:Y:S01]  /*1280*/  FADD.FTZ R65, R145, R66 ;  /* 0x0000004291417221 */ /* 0x000fe20000010000 */
[----:B------:R-:W-:Y:S01]  /*1290*/  FMUL.FTZ R157, R89, R166 ;  /* 0x000000a6599d7220 */ /* 0x000fe20000410000 */
[----:B------:R-:W-:Y:S01]  /*12a0*/  FFMA.FTZ R64, R143, R146, R64 ;  /* 0x000000928f407223 */ /* 0x000fe20000010040 */
[----:B0-----:R-:W-:-:S04]  /*12b0*/  @P0 IMAD.WIDE.U32 R90, R149, 0x8, R90 ;  /* 0x00000008955a0825 */ /* 0x001fc800078e005a */
[----:B------:R-:W-:Y:S01]  /*12c0*/  FADD.FTZ R66, R146, R65 ;  /* 0x0000004192427221 */ /* 0x000fe20000010000 */
[----:B------:R-:W-:Y:S01]  /*12d0*/  FMUL.FTZ R164, R8, R168 ;  /* 0x000000a808a47220 */ /* 0x000fe20000410000 */
[----:B------:R-:W-:Y:S01]  /*12e0*/  FFMA.FTZ R64, R173, R157, R64 ;  /* 0x0000009dad407223 */ /* 0x000fe20000010040 */
[----:B------:R-:W-:Y:S02]  /*12f0*/  HADD2.F32 R179, -RZ, R179.H0_H0 ;  /* 0x200000b3ffb37230 */ /* 0x000fe40000004100 */
[----:B------:R-:W-:Y:S01]  /*1300*/  FADD.FTZ R65, R157, R66 ;  /* 0x000000429d417221 */ /* 0x000fe20000010000 */
[----:B------:R-:W-:Y:S01]  /*1310*/  FMUL.FTZ R160, R86, R177 ;  /* 0x000000b156a07220 */ /* 0x000fe20000410000 */
[----:B------:R-:W-:Y:S01]  /*1320*/  FFMA.FTZ R64, R169, R164, R64 ;  /* 0x000000a4a9407223 */ /* 0x000fe20000010040 */
[----:B------:R-:W-:Y:S01]  /*1330*/  FMUL.FTZ R162, R9, R170 ;  /* 0x000000aa09a27220 */ /* 0x000fe20000410000 */
[----:B------:R-:W-:Y:S01]  /*1340*/  FADD.FTZ R65, R164, R65 ;  /* 0x00000041a4417221 */ /* 0x000fe20000010000 */
[----:B------:R-:W-:Y:S01]  /*1350*/  FMUL.FTZ R163, R87, R172 ;  /* 0x000000ac57a37220 */ /* 0x000fe20000410000 */
[----:B------:R-:W-:Y:S01]  /*1360*/  FFMA.FTZ R64, R167, R160, R64 ;  /* 0x000000a0a7407223 */ /* 0x000fe20000010040 */
[----:B-1----:R-:W-:-:S04]  /*1370*/  @P0 IMAD.WIDE.U32 R92, R94, 0x8, R92 ;  /* 0x000000085e5c0825 */ /* 0x002fc800078e005c */
[----:B------:R-:W-:Y:S01]  /*1380*/  FADD.FTZ R65, R160, R65 ;  /* 0x00000041a0417221 */ /* 0x000fe20000010000 */
[----:B------:R-:W-:Y:S01]  /*1390*/  FMUL.FTZ R96, R96, UR12 ;  /* 0x0000000c60607c20 */ /* 0x000fe20008410000 */
[----:B------:R-:W-:Y:S01]  /*13a0*/  FFMA.FTZ R64, R161, R162, R64 ;  /* 0x000000a2a1407223 */ /* 0x000fe20000010040 */
[----:B------:R-:W-:Y:S01]  /*13b0*/  FMUL.FTZ R105, R6, R174 ;  /* 0x000000ae06697220 */ /* 0x000fe20000410000 */
[----:B------:R-:W-:Y:S01]  /*13c0*/  FADD.FTZ R66, R162, R65 ;  /* 0x00000041a2427221 */ /* 0x000fe20000010000 */
[----:B------:R0:W5:Y:S01]  /*13d0*/  @P0 LDG.E.64 R130, desc[UR14][R90.64] ;  /* 0x0000000e5a820981 */ /* 0x000162000c1e1b00 */
[----:B------:R-:W-:Y:S01]  /*13e0*/  FFMA.FTZ R65, R165, R163, R64 ;  /* 0x000000a3a5417223 */ /* 0x000fe20000010040 */
[----:B------:R-:W-:Y:S02]  /*13f0*/  HADD2.F32 R176, -RZ, R176.H0_H0 ;  /* 0x200000b0ffb07230 */ /* 0x000fe40000004100 */
[----:B------:R-:W-:Y:S01]  /*1400*/  FADD.FTZ R66, R163, R66 ;  /* 0x00000042a3427221 */ /* 0x000fe20000010000 */
[----:B------:R1:W5:Y:S01]  /*1410*/  @P0 LDG.E.64 R132, desc[UR14][R92.64] ;  /* 0x0000000e5c840981 */ /* 0x000362000c1e1b00 */
[----:B------:R-:W-:Y:S01]  /*1420*/  FFMA.FTZ R64, R96, R105, R65 ;  /* 0x0000006960407223 */ /* 0x000fe20000010041 */
[----:B------:R-:W-:-:S02]  /*1430*/  HADD2.F32 R178, -RZ, R178.H0_H0 ;  /* 0x200000b2ffb27230 */ /* 0x000fc40000004100 */
[----:B------:R-:W-:Y:S01]  /*1440*/  FADD.FTZ R67, R105, R66 ;  /* 0x0000004269437221 */ /* 0x000fe20000010000 */
[----:B------:R-:W-:Y:S01]  /*1450*/  FMUL.FTZ R116, R116, UR12 ;  /* 0x0000000c74747c20 */ /* 0x000fe20008410000 */
[----:B------:R-:W-:Y:S02]  /*1460*/  HADD2.F32 R180, -RZ, R180.H0_H0 ;  /* 0x200000b4ffb47230 */ /* 0x000fe40000004100 */
[----:B0-----:R-:W-:Y:S01]  /*1470*/  FMUL.FTZ R91, R106, UR12 ;  /* 0x0000000c6a5b7c20 */ /* 0x001fe20008410000 */
[----:B------:R-:W-:Y:S01]  /*1480*/  FMUL.FTZ R117, R117, UR12 ;  /* 0x0000000c75757c20 */ /* 0x000fe20008410000 */
[----:B------:R0:W5:Y:S01]  /*1490*/  LDG.E R142, desc[UR14][R102.64] ;  /* 0x0000000e668e7981 */ /* 0x000162000c1e1900 */
[----:B------:R-:W-:Y:S02]  /*14a0*/  HADD2.F32 R181, -RZ, R181.H0_H0 ;  /* 0x200000b5ffb57230 */ /* 0x000fe40000004100 */
[----:B-1----:R-:W-:Y:S01]  /*14b0*/  FMUL.FTZ R92, R84, R179 ;  /* 0x000000b3545c7220 */ /* 0x002fe20000410000 */
[----:B------:R-:W-:Y:S01]  /*14c0*/  FMUL.FTZ R90, R7, R176 ;  /* 0x000000b0075a7220 */ /* 0x000fe20000410000 */
[----:B------:R-:W-:Y:S01]  /*14d0*/  FMUL.FTZ R108, R108, UR12 ;  /* 0x0000000c6c6c7c20 */ /* 0x000fe20008410000 */
[----:B------:R-:W-:-:S02]  /*14e0*/  HADD2.F32 R182, -RZ, R182.H0_H0 ;  /* 0x200000b6ffb67230 */ /* 0x000fc40000004100 */
[----:B------:R-:W-:Y:S01]  /*14f0*/  FADD.FTZ R67, R92, R67 ;  /* 0x000000435c437221 */ /* 0x000fe20000010000 */
[----:B------:R-:W-:Y:S01]  /*1500*/  FFMA.FTZ R65, R91, R92, R64 ;  /* 0x0000005c5b417223 */ /* 0x000fe20000010040 */
[----:B------:R-:W-:Y:S01]  /*1510*/  FMUL.FTZ R112, R85, R178 ;  /* 0x000000b255707220 */ /* 0x000fe20000410000 */
[----:B------:R-:W-:Y:S01]  /*1520*/  FMUL.FTZ R153, R153, UR12 ;  /* 0x0000000c99997c20 */ /* 0x000fe20008410000 */
[----:B------:R-:W-:Y:S01]  /*1530*/  FADD.FTZ R67, R90, R67 ;  /* 0x000000435a437221 */ /* 0x000fe20000010000 */
[----:B------:R-:W-:Y:S01]  /*1540*/  FFMA.FTZ R64, R116, R90, R65 ;  /* 0x0000005a74407223 */ /* 0x000fe20000010041 */
[----:B0-----:R-:W-:Y:S01]  /*1550*/  FMUL.FTZ R103, R4, R180 ;  /* 0x000000b404677220 */ /* 0x001fe20000410000 */
[----:B------:R0:W5:Y:S01]  /*1560*/  @P0 LDG.E.64 R134, desc[UR14][R98.64] ;  /* 0x0000000e62860981 */ /* 0x000162000c1e1b00 */
[----:B------:R-:W-:Y:S01]  /*1570*/  FADD.FTZ R66, R112, R67 ;  /* 0x0000004370427221 */ /* 0x000fe20000010000 */
[----:B------:R-:W-:Y:S01]  /*1580*/  FFMA.FTZ R65, R117, R112, R64 ;  /* 0x0000007075417223 */ /* 0x000fe20000010040 */
[----:B------:R-:W-:Y:S01]  /*1590*/  FMUL.FTZ R93, R82, R181 ;  /* 0x000000b5525d7220 */ /* 0x000fe20000410000 */
[----:B------:R1:W5:Y:S01]  /*15a0*/  LDG.E R114, desc[UR14][R114.64] ;  /* 0x0000000e72727981 */ /* 0x000362000c1e1900 */
[----:B------:R-:W-:Y:S01]  /*15b0*/  FADD.FTZ R66, R103, R66 ;  /* 0x0000004267427221 */ /* 0x000fe20000010000 */
[----:B------:R-:W-:Y:S01]  /*15c0*/  FFMA.FTZ R64, R108, R103, R65 ;  /* 0x000000676c407223 */ /* 0x000fe20000010041 */
[----:B------:R-:W-:Y:S01]  /*15d0*/  HADD2.F32 R183, -RZ, R183.H0_H0 ;  /* 0x200000b7ffb77230 */ /* 0x000fe20000004100 */
[----:B------:R2:W5:Y:S01]  /*15e0*/  LDG.E R110, desc[UR14][R110.64] ;  /* 0x0000000e6e6e7981 */ /* 0x000562000c1e1900 */
[----:B------:R-:W-:Y:S01]  /*15f0*/  FADD.FTZ R66, R93, R66 ;  /* 0x000000425d427221 */ /* 0x000fe20000010000 */
[----:B0-----:R-:W-:Y:S01]  /*1600*/  FMUL.FTZ R98, R95, UR12 ;  /* 0x0000000c5f627c20 */ /* 0x001fe20008410000 */
[----:B------:R-:W-:Y:S01]  /*1610*/  FFMA.FTZ R65, R153, R93, R64 ;  /* 0x0000005d99417223 */ /* 0x000fe20000010040 */
[----:B------:R-:W-:-:S02]  /*1620*/  HADD2.F32 R184, -RZ, R184.H0_H0 ;  /* 0x200000b8ffb87230 */ /* 0x000fc40000004100 */
[----:B------:R-:W-:Y:S01]  /*1630*/  FMUL.FTZ R100, R100, UR12 ;  /* 0x0000000c64647c20 */ /* 0x000fe20008410000 */
[----:B-1----:R-:W-:Y:S01]  /*1640*/  FMUL.FTZ R115, R5, R182 ;  /* 0x000000b605737220 */ /* 0x002fe20000410000 */
[----:B------:R-:W-:Y:S01]  /*1650*/  FMUL.FTZ R106, R83, R183 ;  /* 0x000000b7536a7220 */ /* 0x000fe20000410000 */
[----:B------:R-:W-:Y:S01]  /*1660*/  FMUL.FTZ R113, R113, UR12 ;  /* 0x0000000c71717c20 */ /* 0x000fe20008410000 */
[----:B------:R-:W-:Y:S01]  /*1670*/  FMUL.FTZ R109, R109, UR12 ;  /* 0x0000000c6d6d7c20 */ /* 0x000fe20008410000 */
[----:B--2---:R-:W-:Y:S01]  /*1680*/  FMUL.FTZ R111, R104, UR12 ;  /* 0x0000000c686f7c20 */ /* 0x004fe20008410000 */
[----:B------:R-:W-:Y:S01]  /*1690*/  FADD.FTZ R67, R115, R66 ;  /* 0x0000004273437221 */ /* 0x000fe20000010000 */
[----:B------:R-:W-:Y:S01]  /*16a0*/  FFMA.FTZ R64, R98, R115, R65 ;  /* 0x0000007362407223 */ /* 0x000fe20000010041 */
[----:B------:R-:W-:Y:S02]  /*16b0*/  HADD2.F32 R185, -RZ, R185.H0_H0 ;  /* 0x200000b9ffb97230 */ /* 0x000fe40000004100 */
        /* <DEDUP_REMOVED lines=13> */
[----:B------:R-:W0:Y:S01]  /*1790*/  @P0 LDC.64 R68, c[0x0][0x438] ;  /* 0x00010e00ff440b82 */ /* 0x000e220000000a00 */
[----:B------:R-:W-:Y:S01]  /*17a0*/  FADD.FTZ R67, R66, R95 ;  /* 0x0000005f42437221 */ /* 0x000fe20000010000 */
[----:B------:R-:W-:Y:S01]  /*17b0*/  FFMA.FTZ R0, R102, R95, R65 ;  /* 0x0000005f66007223 */ /* 0x000fe20000010041 */
[----:B------:R-:W5:Y:S02]  /*17c0*/  LDG.E R148, desc[UR14][R70.64] ;  /* 0x0000000e46947981 */ /* 0x000f64000c1e1900 */
        /* <DEDUP_REMOVED lines=104> */
[----:B------:R-:W-:Y:S05]  /*1e50*/  BRA.U !UP1, `(.L_x_1945) ;  /* 0x0000001509c87547 */ /* 0x000fea000b800000 */
[----:B------:R-:W0:Y:S02]  /*1e60*/  LDC.64 R64, c[0x0][0x390] ;  /* 0x0000e400ff407b82 */ /* 0x000e240000000a00 */
[----:B0-----:R-:W-:-:S06]  /*1e70*/  IMAD.WIDE.U32 R66, R147, 0x8, R64 ;  /* 0x0000000893427825 */ /* 0x001fcc00078e0040 */
[----:B------:R-:W2:Y:S01]  /*1e80*/  LDG.E.64 R66, desc[UR14][R66.64] ;  /* 0x0000000e42427981 */ /* 0x000ea2000c1e1b00 */
[--C-:B------:R-:W-:Y:S01]  /*1e90*/  FFMA.FTZ R68, R171, UR13, R150.reuse ;  /* 0x0000000dab447c23 */ /* 0x100fe20008010096 */
[C---:B-----5:R-:W-:Y:S01]  /*1ea0*/  LOP3.LUT P5, RZ, R142.reuse, 0xff00, RZ, 0xc0, !PT ;  /* 0x0000ff008eff7812 */ /* 0x060fe200078ac0ff */
[--C-:B------:R-:W-:Y:S01]  /*1eb0*/  FFMA.FTZ R70, R173, UR13, R150.reuse ;  /* 0x0000000dad467c23 */ /* 0x100fe20008010096 */
[----:B------:R-:W-:Y:S01]  /*1ec0*/  FFMA.FTZ R143, R143, UR13, R150 ;  /* 0x0000000d8f8f7c23 */ /* 0x000fe20008010096 */
[----:B------:R-:W-:Y:S01]  /*1ed0*/  FADD.FTZ R68, R145, -R68 ;  /* 0x8000004491447221 */ /* 0x000fe20000010000 */
[C---:B------:R-:W-:Y:S01]  /*1ee0*/  ISETP.GE.U32.AND P3, PT, R142.reuse, 0x1000000, PT ;  /* 0x010000008e00780c */ /* 0x040fe20003f66070 */
        /* <DEDUP_REMOVED lines=10> */
[----:B------:R-:W-:-:S02]  /*1f90*/  @P5 HADD2.F32 R70, -RZ, R159.H0_H0 ;  /* 0x2000009fff465230 */ /* 0x000fc40000004100 */
[----:B------:R-:W-:Y:S01]  /*1fa0*/  FMUL.FTZ R166, R71, UR4 ;  /* 0x0000000447a67c20 */ /* 0x000fe20008410000 */
[----:B------:R-:W-:Y:S01]  /*1fb0*/  FMUL.FTZ R170, R69, UR22 ;  /* 0x0000001645aa7c20 */ /* 0x000fe20008410000 */
[----:B------:R-:W-:Y:S01]  /*1fc0*/  FMUL.FTZ R168, R143, UR4 ;  /* 0x000000048fa87c20 */ /* 0x000fe20008410000 */
[----:B------:R-:W-:Y:S01]  /*1fd0*/  FMUL.FTZ R141, R141, UR12 ;  /* 0x0000000c8d8d7c20 */ /* 0x000fe20008410000 */
[----:B------:R0:W-:Y:S01]  /*1fe0*/  F2F.F16.F32 R158, R143 ;  /* 0x0000008f009e7304 */ /* 0x0001e20000200800 */
[----:B------:R-:W-:Y:S01]  /*1ff0*/  HFMA2 R142, -RZ, RZ, 0, 0 ;  /* 0x00000000ff8e7431 */ /* 0x000fe200000001ff */
[----:B------:R-:W-:Y:S01]  /*2000*/  CS2R R138, SRZ ;  /* 0x00000000008a7805 */ /* 0x000fe2000001ff00 */
[----:B------:R-:W-:Y:S02]  /*2010*/  @P2 HADD2.F32 R69, -RZ, R127.H0_H0 ;  /* 0x2000007fff452230 */ /* 0x000fe40000004100 */
[----:B------:R-:W-:Y:S01]  /*2020*/  FMUL.FTZ R166, R166, UR22 ;  /* 0x00000016a6a67c20 */ /* 0x000fe20008410000 */
[----:B------:R-:W-:Y:S01]  /*2030*/  @P5 FMUL.FTZ R138, R170, R70 ;  /* 0x00000046aa8a5220 */ /* 0x000fe20000410000 */
[----:B------:R-:W-:Y:S01]  /*2040*/  FMUL.FTZ R168, R168, UR22 ;  /* 0x00000016a8a87c20 */ /* 0x000fe20008410000 */
[----:B------:R-:W-:Y:S01]  /*2050*/  MOV R146, RZ ;  /* 0x000000ff00927202 */ /* 0x000fe20000000f00 */
[----:B------:R1:W-:Y:S01]  /*2060*/  F2F.F16.F32 R171, R141 ;  /* 0x0000008d00ab7304 */ /* 0x0003e20000200800 */
[----:B0-----:R-:W-:-:S02]  /*2070*/  @P3 HADD2.F32 R143, -RZ, R159.H1_H1 ;  /* 0x3000009fff8f3230 */ /* 0x001fc40000004100 */
[----:B------:R-:W-:Y:S01]  /*2080*/  @P2 FMUL.FTZ R139, R168, R69 ;  /* 0x00000045a88b2220 */ /* 0x000fe20000410000 */
[--C-:B------:R-:W-:Y:S02]  /*2090*/  FFMA.FTZ R169, R169, UR13, R150.reuse ;  /* 0x0000000da9a97c23 */ /* 0x100fe40008010096 */
[----:B------:R-:W-:Y:S01]  /*20a0*/  @P3 FMUL.FTZ R142, R166, R143 ;  /* 0x0000008fa68e3220 */ /* 0x000fe20000410000 */
[--C-:B------:R-:W-:Y:S01]  /*20b0*/  FFMA.FTZ R167, R167, UR13, R150.reuse ;  /* 0x0000000da7a77c23 */ /* 0x100fe20008010096 */
[----:B------:R0:W3:Y:S01]  /*20c0*/  F2F.F16.F32 R140, R68 ;  /* 0x00000044008c7304 */ /* 0x0000e20000200800 */
[----:B-1----:R-:W-:Y:S01]  /*20d0*/  FMUL.FTZ R141, R141, UR4 ;  /* 0x000000048d8d7c20 */ /* 0x002fe20008410000 */
[C---:B------:R-:W-:Y:S01]  /*20e0*/  LOP3.LUT P4, RZ, R148.reuse, 0xff00, RZ, 0xc0, !PT ;  /* 0x0000ff0094ff7812 */ /* 0x040fe2000788c0ff */
[----:B------:R-:W-:Y:S01]  /*20f0*/  FFMA.FTZ R161, R161, UR13, R150 ;  /* 0x0000000da1a17c23 */ /* 0x000fe20008010096 */
[----:B------:R-:W-:Y:S01]  /*2100*/  LOP3.LUT P6, RZ, R148, 0xff0000, RZ, 0xc0, !PT ;  /* 0x00ff000094ff7812 */ /* 0x000fe200078cc0ff */
[----:B------:R-:W-:Y:S01]  /*2110*/  FMUL.FTZ R173, R141, UR22 ;  /* 0x000000168dad7c20 */ /* 0x000fe20008410000 */
[----:B------:R-:W-:-:S02]  /*2120*/  FADD.FTZ R169, R164, -R169 ;  /* 0x800000a9a4a97221 */ /* 0x000fc40000010000 */
[----:B------:R1:W-:Y:S01]  /*2130*/  F2F.F16.F32 R144, R138 ;  /* 0x0000008a00907304 */ /* 0x0003e20000200800 */
[----:B0-----:R-:W0:Y:S01]  /*2140*/  LDC.64 R68, c[0x0][0x478] ;  /* 0x00011e00ff447b82 */ /* 0x001e220000000a00 */
[----:B---3--:R-:W-:-:S06]  /*2150*/  IMAD.WIDE.U32 R140, R140, 0x10000, RZ ;  /* 0x000100008c8c7825 */ /* 0x008fcc00078e00ff */
[----:B------:R3:W4:Y:S01]  /*2160*/  F2F.F16.F32 R145, R71 ;  /* 0x0000004700917304 */ /* 0x0007220000200800 */
[----:B-1----:R-:W-:Y:S01]  /*2170*/  @P0 HADD2.F32 R138, -RZ, R126.H0_H0 ;  /* 0x2000007eff8a0230 */ /* 0x002fe20000004100 */
[----:B------:R-:W-:-:S06]  /*2180*/  LOP3.LUT R140, R140, R171, RZ, 0xfc, !PT ;  /* 0x000000ab8c8c7212 */ /* 0x000fcc00078efcff */
[----:B------:R-:W1:Y:S01]  /*2190*/  F2F.F16.F32 R142, R142 ;  /* 0x0000008e008e7304 */ /* 0x000e620000200800 */
[----:B---3--:R-:W3:Y:S01]  /*21a0*/  LDC.64 R70, c[0x0][0x468] ;  /* 0x00011a00ff467b82 */ /* 0x008ee20000000a00 */
[----:B------:R-:W-:Y:S01]  /*21b0*/  @P0 FMUL.FTZ R146, R173, R138 ;  /* 0x0000008aad920220 */ /* 0x000fe20000410000 */
[----:B----4-:R-:W-:-:S05]  /*21c0*/  SHF.L.U32 R143, R145, 0x10, RZ ;  /* 0x00000010918f7819 */ /* 0x010fca00000006ff */
[----:B------:R4:W0:Y:S01]  /*21d0*/  F2F.F16.F32 R172, R139 ;  /* 0x0000008b00ac7304 */ /* 0x0008220000200800 */
[----:B------:R-:W-:Y:S02]  /*21e0*/  LOP3.LUT R141, R141, R143, R158, 0xfe, !PT ;  /* 0x0000008f8d8d7212 */ /* 0x000fe400078efe9e */
[----:B-1----:R-:W-:-:S05]  /*21f0*/  SHF.L.U32 R145, R142, 0x10, RZ ;  /* 0x000000108e917819 */ /* 0x002fca00000006ff */
[----:B------:R3:W1:Y:S01]  /*2200*/  F2F.F16.F32 R157, R146 ;  /* 0x00000092009d7304 */ /* 0x0006620000200800 */
[----:B----4-:R-:W-:-:S05]  /*2210*/  IMAD.WIDE.U32 R138, R144, 0x10000, RZ ;  /* 0x00010000908a7825 */ /* 0x010fca00078e00ff */
[----:B0-----:R-:W-:Y:S01]  /*2220*/  LOP3.LUT R143, R139, R145, R172, 0xfe, !PT ;  /* 0x000000918b8f7212 */ /* 0x001fe200078efeac */
[----:B------:R-:W-:-:S04]  /*2230*/  IMAD.WIDE.U32 R144, R147, 0x8, R68 ;  /* 0x0000000893907825 */ /* 0x000fc800078e0044 */
[----:B---3--:R-:W-:Y:S01]  /*2240*/  IMAD.WIDE.U32 R146, R147, 0x8, R70 ;  /* 0x0000000893927825 */ /* 0x008fe200078e0046 */
[----:B------:R0:W-:Y:S01]  /*2250*/  STG.E.64 desc[UR14][R144.64], R140 ;  /* 0x0000008c90007986 */ /* 0x0001e2000c101b0e */
[----:B-1----:R-:W-:Y:S02]  /*2260*/  LOP3.LUT R142, R138, R157, RZ, 0xfc, !PT ;  /* 0x0000009d8a8e7212 */ /* 0x002fe400078efcff */
[----:B------:R-:W-:-:S03]  /*2270*/  IMAD.WIDE.U32 R138, R149, 0x8, R64 ;  /* 0x00000008958a7825 */ /* 0x000fc600078e0040 */
[----:B------:R1:W-:Y:S04]  /*2280*/  STG.E.64 desc[UR14][R146.64], R142 ;  /* 0x0000008e92007986 */ /* 0x0003e8000c101b0e */
[----:B------:R-:W3:Y:S01]  /*2290*/  LDG.E.64 R138, desc[UR14][R138.64] ;  /* 0x0000000e8a8a7981 */ /* 0x000ee2000c1e1b00 */
[----:B------:R-:W-:Y:S02]  /*22a0*/  HFMA2 R158, -RZ, RZ, 0, 0 ;  /* 0x00000000ff9e7431 */ /* 0x000fe400000001ff */
[----:B------:R-:W-:Y:S01]  /*22b0*/  FADD.FTZ R167, R160, -R167 ;  /* 0x800000a7a0a77221 */ /* 0x000fe20000010000 */
[----:B0-----:R-:W-:Y:S01]  /*22c0*/  FFMA.FTZ R140, R165, UR13, R150 ;  /* 0x0000000da58c7c23 */ /* 0x001fe20008010096 */
[----:B------:R-:W-:Y:S01]  /*22d0*/  FADD.FTZ R161, R162, -R161 ;  /* 0x800000a1a2a17221 */ /* 0x000fe20000010000 */
[----:B------:R-:W-:Y:S01]  /*22e0*/  MOV R157, RZ ;  /* 0x000000ff009d7202 */ /* 0x000fe20000000f00 */
[----:B------:R-:W-:Y:S01]  /*22f0*/  FMUL.FTZ R167, R167, UR12 ;  /* 0x0000000ca7a77c20 */ /* 0x000fe20008410000 */
[----:B------:R-:W-:Y:S01]  /*2300*/  FADD.FTZ R140, R163, -R140 ;  /* 0x8000008ca38c7221 */ /* 0x000fe20000010000 */
[----:B------:R-:W-:Y:S01]  /*2310*/  FMUL.FTZ R161, R161, UR12 ;  /* 0x0000000ca1a17c20 */ /* 0x000fe20008410000 */
[----:B------:R-:W-:Y:S01]  /*2320*/  FMUL.FTZ R169, R169, UR12 ;  /* 0x0000000ca9a97c20 */ /* 0x000fe20008410000 */
[----:B------:R0:W-:Y:S01]  /*2330*/  F2F.F16.F32 R144, R167 ;  /* 0x000000a700907304 */ /* 0x0001e20000200800 */
[----:B------:R-:W-:Y:S01]  /*2340*/  FMUL.FTZ R140, R140, UR12 ;  /* 0x0000000c8c8c7c20 */ /* 0x000fe20008410000 */
[----:B------:R-:W-:Y:S01]  /*2350*/  FMUL.FTZ R162, R161, UR4 ;  /* 0x00000004a1a27c20 */ /* 0x000fe20008410000 */
[----:B-1----:R-:W-:-:S02]  /*2360*/  HFMA2 R146, -RZ, RZ, 0, 0 ;  /* 0x00000000ff927431 */ /* 0x002fc400000001ff */
[----:B------:R-:W-:Y:S02]  /*2370*/  @P6 HADD2.F32 R143, -RZ, R125.H0_H0 ;  /* 0x2000007dff8f6230 */ /* 0x000fe40000004100 */
[----:B------:R-:W-:Y:S01]  /*2380*/  FMUL.FTZ R162, R162, UR22 ;  /* 0x00000016a2a27c20 */ /* 0x000fe20008410000 */
[----:B------:R1:W-:Y:S01]  /*2390*/  F2F.F16.F32 R160, R161 ;  /* 0x000000a100a07304 */ /* 0x0003e20000200800 */
[----:B0-----:R-:W-:-:S04]  /*23a0*/  FMUL.FTZ R167, R167, UR4 ;  /* 0x00000004a7a77c20 */ /* 0x001fc80008410000 */
[----:B------:R-:W-:-:S03]  /*23b0*/  FMUL.FTZ R167, R167, UR22 ;  /* 0x00000016a7a77c20 */ /* 0x000fc60008410000 */
[----:B------:R0:W-:Y:S01]  /*23c0*/  F2F.F16.F32 R171, R169 ;  /* 0x000000a900ab7304 */ /* 0x0001e20000200800 */
[----:B-1----:R-:W-:-:S04]  /*23d0*/  FMUL.FTZ R161, R140, UR4 ;  /* 0x000000048ca17c20 */ /* 0x002fc80008410000 */
[----:B------:R-:W-:-:S03]  /*23e0*/  FMUL.FTZ R161, R161, UR22 ;  /* 0x00000016a1a17c20 */ /* 0x000fc60008410000 */
[----:B------:R-:W1:Y:S01]  /*23f0*/  F2F.F16.F32 R145, R140 ;  /* 0x0000008c00917304 */ /* 0x000e620000200800 */
[----:B0-----:R-:W-:-:S04]  /*2400*/  FMUL.FTZ R169, R169, UR4 ;  /* 0x00000004a9a97c20 */ /* 0x001fc80008410000 */
[----:B------:R-:W-:Y:S01]  /*2410*/  FMUL.FTZ R169, R169, UR22 ;  /* 0x00000016a9a97c20 */ /* 0x000fe20008410000 */
[----:B-1----:R-:W-:Y:S02]  /*2420*/  SHF.L.U32 R145, R145, 0x10, RZ ;  /* 0x0000001091917819 */ /* 0x002fe400000006ff */
[----:B--2---:R-:W-:Y:S02]  /*2430*/  @P0 MOV R141, R66 ;  /* 0x00000042008d0202 */ /* 0x004fe40000000f00 */
[----:B------:R-:W-:-:S03]  /*2440*/  @P5 SHF.R.U64 R142, R66, 0x10, R67 ;  /* 0x00000010428e5819 */ /* 0x000fc60000001243 */
[----:B------:R-:W-:Y:S02]  /*2450*/  @P0 HADD2.F32 R66, -RZ, R141.H0_H0 ;  /* 0x2000008dff420230 */ /* 0x000fe40000004100 */
[----:B------:R-:W-:Y:S01]  /*2460*/  @P5 HADD2.F32 R141, -RZ, R142.H0_H0 ;  /* 0x2000008eff8d5230 */ /* 0x000fe20000004100 */
[----:B------:R-:W-:Y:S01]  /*2470*/  MOV R142, RZ ;  /* 0x000000ff008e7202 */ /* 0x000fe20000000f00 */
[----:B------:R-:W-:Y:S01]  /*2480*/  @P6 FMUL.FTZ R142, R162, R143 ;  /* 0x0000008fa28e6220 */ /* 0x000fe20000410000 */
[----:B------:R-:W-:Y:S01]  /*2490*/  @P0 FMUL.FTZ R158, R173, R66 ;  /* 0x00000042ad9e0220 */ /* 0x000fe20000410000 */
[----:B------:R-:W-:Y:S01]  /*24a0*/  ISETP.GE.U32.AND P0, PT, R148, 0x1000000, PT ;  /* 0x010000009400780c */ /* 0x000fe20003f06070 */
[----:B------:R-:W-:Y:S01]  /*24b0*/  @P5 FMUL.FTZ R157, R170, R141 ;  /* 0x0000008daa9d5220 */ /* 0x000fe20000410000 */
[----:B------:R-:W-:Y:S02]  /*24c0*/  HFMA2 R141, -RZ, RZ, 0, 0 ;  /* 0x00000000ff8d7431 */ /* 0x000fe400000001ff */
[----:B------:R-:W-:Y:S01]  /*24d0*/  @P4 HADD2.F32 R66, -RZ, R156.H0_H0 ;  /* 0x2000009cff424230 */ /* 0x000fe20000004100 */
[----:B------:R-:W-:-:S02]  /*24e0*/  LOP3.LUT P5, RZ, R148, 0xff, RZ, 0xc0, !PT ;  /* 0x000000ff94ff7812 */ /* 0x000fc400078ac0ff */
[----:B------:R-:W-:Y:S02]  /*24f0*/  F2F.F16.F32 R148, R142 ;  /* 0x0000008e00947304 */ /* 0x000fe40000200800 */
[----:B------:R-:W-:-:S04]  /*2500*/  @P4 FMUL.FTZ R141, R167, R66 ;  /* 0x00000042a78d4220 */ /* 0x000fc80000410000 */
[----:B------:R-:W-:Y:S02]  /*2510*/  @P0 HADD2.F32 R66, -RZ, R156.H1_H1 ;  /* 0x3000009cff420230 */ /* 0x000fe40000004100 */
[----:B------:R0:W1:Y:S03]  /*2520*/  F2F.F16.F32 R147, R141 ;  /* 0x0000008d00937304 */ /* 0x0000660000200800 */
[----:B------:R-:W-:Y:S02]  /*2530*/  @P5 HADD2.F32 R140, -RZ, R124.H0_H0 ;  /* 0x2000007cff8c5230 */ /* 0x000fe40000004100 */
[----:B------:R-:W-:Y:S01]  /*2540*/  @P0 FMUL.FTZ R146, R161, R66 ;  /* 0x00000042a1920220 */ /* 0x000fe20000410000 */
[----:B------:R-:W-:Y:S02]  /*2550*/  MOV R66, RZ ;  /* 0x000000ff00427202 */ /* 0x000fe40000000f00 */
[----:B------:R-:W-:Y:S01]  /*2560*/  @P5 FMUL.FTZ R66, R140, R169 ;  /* 0x000000a98c425220 */ /* 0x000fe20000410000 */
[----:B0-----:R-:W-:-:S02]  /*2570*/  IMAD.WIDE.U32 R140, R144, 0x10000, RZ ;  /* 0x00010000908c7825 */ /* 0x001fc400078e00ff */
[----:B------:R-:W0:Y:S03]  /*2580*/  F2F.F16.F32 R146, R146 ;  /* 0x0000009200927304 */ /* 0x000e260000200800 */
[----:B------:R-:W-:Y:S01]  /*2590*/  LOP3.LUT R141, R141, R145, R160, 0xfe, !PT ;  /* 0x000000918d8d7212 */ /* 0x000fe200078efea0 */
[----:B-1----:R-:W-:Y:S01]  /*25a0*/  IMAD.WIDE.U32 R142, R147, 0x10000, RZ ;  /* 0x00010000938e7825 */ /* 0x002fe200078e00ff */
[----:B------:R-:W-:-:S03]  /*25b0*/  LOP3.LUT R140, R140, R171, RZ, 0xfc, !PT ;  /* 0x000000ab8c8c7212 */ /* 0x000fc600078efcff */
[----:B------:R-:W1:Y:S01]  /*25c0*/  F2F.F16.F32 R163, R66 ;  /* 0x0000004200a37304 */ /* 0x000e620000200800 */
[----:B------:R-:W-:-:S05]  /*25d0*/  IMAD.WIDE.U32 R144, R149, 0x8, R68 ;  /* 0x0000000895907825 */ /* 0x000fca00078e0044 */
        /* <DEDUP_REMOVED lines=8> */
[--C-:B------:R-:W-:Y:S01]  /*2660*/  FFMA.FTZ R91, R91, UR13, R150.reuse ;  /* 0x0000000d5b5b7c23 */ /* 0x100fe20008010096 */
[----:B------:R-:W-:Y:S01]  /*2670*/  FFMA.FTZ R96, R96, UR13, R150 ;  /* 0x0000000d60607c23 */ /* 0x000fe20008010096 */
[----:B------:R-:W-:Y:S01]  /*2680*/  HFMA2 R160, -RZ, RZ, 0, 0 ;  /* 0x00000000ffa07431 */ /* 0x000fe200000001ff */
[----:B--2---:R-:W-:Y:S01]  /*2690*/  CS2R R144, SRZ ;  /* 0x0000000000907805 */ /* 0x004fe2000001ff00 */
[----:B------:R-:W-:Y:S01]  /*26a0*/  FADD.FTZ R91, R92, -R91 ;  /* 0x8000005b5c5b7221 */ /* 0x000fe20000010000 */
[----:B------:R-:W-:Y:S01]  /*26b0*/  @P2 MOV R92, R67 ;  /* 0x00000043005c2202 */ /* 0x000fe20000000f00 */
[----:B------:R-:W-:Y:S01]  /*26c0*/  FADD.FTZ R96, R105, -R96 ;  /* 0x8000006069607221 */ /* 0x000fe20000010000 */
[----:B------:R-:W-:Y:S01]  /*26d0*/  FFMA.FTZ R105, R116, UR13, R150 ;  /* 0x0000000d74697c23 */ /* 0x000fe20008010096 */
[----:B------:R-:W-:Y:S01]  /*26e0*/  @P3 SHF.R.U32.HI R67, RZ, 0x10, R67 ;  /* 0x00000010ff433819 */ /* 0x000fe20000011643 */
[----:B0-----:R-:W-:-:S02]  /*26f0*/  HFMA2 R147, -RZ, RZ, 0, 0 ;  /* 0x00000000ff937431 */ /* 0x001fc400000001ff */
[----:B------:R-:W-:Y:S02]  /*2700*/  @P2 HADD2.F32 R141, -RZ, R92.H0_H0 ;  /* 0x2000005cff8d2230 */ /* 0x000fe40000004100 */
[----:B------:R-:W-:Y:S01]  /*2710*/  FADD.FTZ R105, R90, -R105 ;  /* 0x800000695a697221 */ /* 0x000fe20000010000 */
[--C-:B------:R-:W-:Y:S01]  /*2720*/  FFMA.FTZ R117, R117, UR13, R150.reuse ;  /* 0x0000000d75757c23 */ /* 0x100fe20008010096 */
[----:B------:R-:W-:Y:S01]  /*2730*/  FMUL.FTZ R91, R91, UR12 ;  /* 0x0000000c5b5b7c20 */ /* 0x000fe20008410000 */
[----:B------:R-:W-:Y:S01]  /*2740*/  FMUL.FTZ R96, R96, UR12 ;  /* 0x0000000c60607c20 */ /* 0x000fe20008410000 */
[----:B------:R-:W-:Y:S01]  /*2750*/  @P2 FMUL.FTZ R160, R168, R141 ;  /* 0x0000008da8a02220 */ /* 0x000fe20000410000 */
[----:B------:R-:W-:Y:S01]  /*2760*/  @P3 HADD2.F32 R141, -RZ, R67.H0_H0 ;  /* 0x20000043ff8d3230 */ /* 0x000fe20000004100 */
[----:B------:R-:W-:Y:S01]  /*2770*/  LOP3.LUT P2, RZ, R114, 0xff00, RZ, 0xc0, !PT ;  /* 0x0000ff0072ff7812 */ /* 0x000fe2000784c0ff */
[----:B------:R-:W-:Y:S01]  /*2780*/  FADD.FTZ R117, R112, -R117 ;  /* 0x8000007570757221 */ /* 0x000fe20000010000 */
[----:B------:R-:W-:Y:S01]  /*2790*/  FMUL.FTZ R105, R105, UR12 ;  /* 0x0000000c69697c20 */ /* 0x000fe20008410000 */
[----:B------:R0:W-:Y:S01]  /*27a0*/  F2F.F16.F32 R116, R91 ;  /* 0x0000005b00747304 */ /* 0x0001e20000200800 */
[----:B------:R-:W-:Y:S01]  /*27b0*/  @P3 FMUL.FTZ R145, R166, R141 ;  /* 0x0000008da6913220 */ /* 0x000fe20000410000 */
[----:B------:R-:W-:Y:S01]  /*27c0*/  LOP3.LUT P3, RZ, R114, 0xff0000, RZ, 0xc0, !PT ;  /* 0x00ff000072ff7812 */ /* 0x000fe2000786c0ff */
[----:B------:R-:W-:Y:S01]  /*27d0*/  FMUL.FTZ R117, R117, UR12 ;  /* 0x0000000c75757c20 */ /* 0x000fe20008410000 */
[--C-:B------:R-:W-:Y:S01]  /*27e0*/  FFMA.FTZ R108, R108, UR13, R150.reuse ;  /* 0x0000000d6c6c7c23 */ /* 0x100fe20008010096 */
[----:B------:R-:W-:-:S02]  /*27f0*/  FFMA.FTZ R92, R153, UR13, R150 ;  /* 0x0000000d995c7c23 */ /* 0x000fc40008010096 */
[----:B------:R-:W-:Y:S01]  /*2800*/  FMUL.FTZ R112, R117, UR4 ;  /* 0x0000000475707c20 */ /* 0x000fe20008410000 */
[----:B------:R-:W-:Y:S01]  /*2810*/  F2F.F16.F32 R142, R105 ;  /* 0x00000069008e7304 */ /* 0x000fe20000200800 */
[----:B0-----:R-:W-:Y:S01]  /*2820*/  FMUL.FTZ R91, R91, UR4 ;  /* 0x000000045b5b7c20 */ /* 0x001fe20008410000 */
[----:B------:R-:W-:Y:S01]  /*2830*/  FADD.FTZ R108, R103, -R108 ;  /* 0x8000006c676c7221 */ /* 0x000fe20000010000 */
[----:B------:R-:W-:Y:S01]  /*2840*/  FMUL.FTZ R112, R112, UR22 ;  /* 0x0000001670707c20 */ /* 0x000fe20008410000 */
[----:B------:R-:W-:Y:S01]  /*2850*/  FFMA.FTZ R103, R111, UR13, R150 ;  /* 0x0000000d6f677c23 */ /* 0x000fe20008010096 */
[----:B------:R-:W-:Y:S01]  /*2860*/  FMUL.FTZ R141, R91, UR22 ;  /* 0x000000165b8d7c20 */ /* 0x000fe20008410000 */
[----:B---3--:R-:W-:Y:S01]  /*2870*/  @P4 SHF.R.U64 R90, R138, 0x10, R139 ;  /* 0x000000108a5a4819 */ /* 0x008fe2000000128b */
[----:B------:R-:W-:Y:S01]  /*2880*/  @P3 HADD2.F32 R91, -RZ, R123.H0_H0 ;  /* 0x2000007bff5b3230 */ /* 0x000fe20000004100 */
[----:B------:R-:W-:Y:S01]  /*2890*/  @P5 MOV R66, R138 ;  /* 0x0000008a00425202 */ /* 0x000fe20000000f00 */
[----:B------:R-:W-:Y:S01]  /*28a0*/  FMUL.FTZ R138, R105, UR4 ;  /* 0x00000004698a7c20 */ /* 0x000fe20008410000 */
[----:B------:R0:W-:Y:S01]  /*28b0*/  F2F.F16.F32 R143, R96 ;  /* 0x00000060008f7304 */ /* 0x0001e20000200800 */
[----:B------:R-:W-:-:S02]  /*28c0*/  @P4 HADD2.F32 R67, -RZ, R90.H0_H0 ;  /* 0x2000005aff434230 */ /* 0x000fc40000004100 */
[----:B------:R-:W-:Y:S02]  /*28d0*/  HFMA2 R90, -RZ, RZ, 0, 0 ;  /* 0x00000000ff5a7431 */ /* 0x000fe400000001ff */
[----:B------:R-:W-:Y:S02]  /*28e0*/  @P5 HADD2.F32 R66, -RZ, R66.H0_H0 ;  /* 0x20000042ff425230 */ /* 0x000fe40000004100 */
[----:B------:R-:W-:Y:S01]  /*28f0*/  FMUL.FTZ R138, R138, UR22 ;  /* 0x000000168a8a7c20 */ /* 0x000fe20008410000 */
[----:B------:R-:W-:Y:S01]  /*2900*/  FADD.FTZ R106, R106, -R103 ;  /* 0x800000676a6a7221 */ /* 0x000fe20000010000 */
[----:B------:R-:W-:Y:S01]  /*2910*/  @P4 FMUL.FTZ R147, R167, R67 ;  /* 0x00000043a7934220 */ /* 0x000fe20000410000 */
[----:B------:R-:W-:Y:S01]  /*2920*/  ISETP.GE.U32.AND P4, PT, R114, 0x1000000, PT ;  /* 0x010000007200780c */ /* 0x000fe20003f86070 */
[----:B------:R-:W-:Y:S01]  /*2930*/  @P5 FMUL.FTZ R144, R66, R169 ;  /* 0x000000a942905220 */ /* 0x000fe20000410000 */
[----:B------:R-:W-:Y:S01]  /*2940*/  LOP3.LUT P5, RZ, R114, 0xff, RZ, 0xc0, !PT ;  /* 0x000000ff72ff7812 */ /* 0x000fe200078ac0ff */
[----:B------:R-:W-:-:S02]  /*2950*/  @P2 HADD2.F32 R66, -RZ, R155.H0_H0 ;  /* 0x2000009bff422230 */ /* 0x000fc40000004100 */
[----:B------:R-:W-:Y:S01]  /*2960*/  @P3 FMUL.FTZ R90, R138, R91 ;  /* 0x0000005b8a5a3220 */ /* 0x000fe20000410000 */
[----:B------:R-:W-:Y:S01]  /*2970*/  MOV R91, RZ ;  /* 0x000000ff005b7202 */ /* 0x000fe20000000f00 */
[----:B0-----:R-:W-:Y:S01]  /*2980*/  FMUL.FTZ R96, R96, UR4 ;  /* 0x0000000460607c20 */ /* 0x001fe20008410000 */
[----:B------:R-:W-:Y:S01]  /*2990*/  MOV R67, RZ ;  /* 0x000000ff00437202 */ /* 0x000fe20000000f00 */
[----:B------:R-:W-:Y:S01]  /*29a0*/  @P2 FMUL.FTZ R67, R141, R66 ;  /* 0x000000428d432220 */ /* 0x000fe20000410000 */
[----:B------:R-:W0:Y:S01]  /*29b0*/  F2F.F16.F32 R163, R117 ;  /* 0x0000007500a37304 */ /* 0x000e220000200800 */
[----:B------:R-:W-:Y:S01]  /*29c0*/  FMUL.FTZ R140, R96, UR22 ;  /* 0x00000016608c7c20 */ /* 0x000fe20008410000 */
[----:B------:R-:W-:Y:S01]  /*29d0*/  FMUL.FTZ R108, R108, UR12 ;  /* 0x0000000c6c6c7c20 */ /* 0x000fe20008410000 */
[----:B------:R-:W-:Y:S02]  /*29e0*/  @P4 HADD2.F32 R105, -RZ, R155.H1_H1 ;  /* 0x3000009bff694230 */ /* 0x000fe40000004100 */
[----:B------:R-:W-:-:S03]  /*29f0*/  @P5 HADD2.F32 R66, -RZ, R122.H0_H0 ;  /* 0x2000007aff425230 */ /* 0x000fc60000004100 */
[----:B------:R1:W2:Y:S01]  /*2a00*/  F2F.F16.F32 R114, R67 ;  /* 0x0000004300727304 */ /* 0x0002a20000200800 */
[----:B------:R-:W-:Y:S01]  /*2a10*/  @P4 FMUL.FTZ R91, R112, R105 ;  /* 0x00000069705b4220 */ /* 0x000fe20000410000 */
[----:B------:R-:W-:Y:S01]  /*2a20*/  HFMA2 R105, -RZ, RZ, 0, 0 ;  /* 0x00000000ff697431 */ /* 0x000fe200000001ff */
[----:B0-----:R-:W-:-:S05]  /*2a30*/  SHF.L.U32 R117, R163, 0x10, RZ ;  /* 0x00000010a3757819 */ /* 0x001fca00000006ff */
[----:B------:R-:W0:Y:S01]  /*2a40*/  F2F.F16.F32 R96, R91 ;  /* 0x0000005b00607304 */ /* 0x000e220000200800 */
[----:B------:R-:W-:Y:S01]  /*2a50*/  @P5 FMUL.FTZ R105, R140, R66 ;  /* 0x000000428c695220 */ /* 0x000fe20000410000 */
[----:B-1----:R-:W-:-:S05]  /*2a60*/  IMAD.WIDE.U32 R66, R116, 0x10000, RZ ;  /* 0x0001000074427825 */ /* 0x002fca00078e00ff */
[----:B------:R-:W-:Y:S01]  /*2a70*/  LOP3.LUT R67, R67, R117, R142, 0xfe, !PT ;  /* 0x0000007543437212 */ /* 0x000fe200078efe8e */
[----:B------:R1:W3:Y:S01]  /*2a80*/  F2F.F16.F32 R146, R90 ;  /* 0x0000005a00927304 */ /* 0x0002e20000200800 */
[----:B------:R-:W-:Y:S01]  /*2a90*/  LOP3.LUT R66, R66, R143, RZ, 0xfc, !PT ;  /* 0x0000008f42427212 */ /* 0x000fe200078efcff */
[----:B------:R-:W-:-:S06]  /*2aa0*/  IMAD.WIDE.U32 R116, R94, 0x8, R70 ;  /* 0x000000085e747825 */ /* 0x000fcc00078e0046 */
[----:B------:R-:W3:Y:S01]  /*2ab0*/  F2F.F16.F32 R105, R105 ;  /* 0x0000006900697304 */ /* 0x000ee20000200800 */
[----:B-1----:R-:W-:Y:S01]  /*2ac0*/  FFMA.FTZ R90, R98, UR13, R150 ;  /* 0x0000000d625a7c23 */ /* 0x002fe20008010096 */
[----:B------:R-:W-:Y:S01]  /*2ad0*/  FADD.FTZ R98, R93, -R92 ;  /* 0x8000005c5d627221 */ /* 0x000fe20000010000 */
[----:B------:R-:W-:Y:S02]  /*2ae0*/  @P6 MOV R92, R139 ;  /* 0x0000008b005c6202 */ /* 0x000fe40000000f00 */
[----:B------:R-:W-:Y:S01]  /*2af0*/  FADD.FTZ R111, R115, -R90 ;  /* 0x8000005a736f7221 */ /* 0x000fe20000010000 */
[----:B--2---:R-:W-:Y:S01]  /*2b00*/  IMAD.WIDE.U32 R90, R114, 0x10000, RZ ;  /* 0x00010000725a7825 */ /* 0x004fe200078e00ff */
[----:B0-----:R-:W-:-:S03]  /*2b10*/  SHF.L.U32 R93, R96, 0x10, RZ ;  /* 0x00000010605d7819 */ /* 0x001fc600000006ff */
[----:B------:R-:W-:Y:S01]  /*2b20*/  HFMA2 R96, -RZ, RZ, 0, 0 ;  /* 0x00000000ff607431 */ /* 0x000fe200000001ff */
[----:B------:R-:W-:Y:S01]  /*2b30*/  @P0 SHF.R.U32.HI R139, RZ, 0x10, R139 ;  /* 0x00000010ff8b0819 */ /* 0x000fe2000001168b */
[----:B------:R-:W-:Y:S01]  /*2b40*/  @P6 HADD2.F32 R103, -RZ, R92.H0_H0 ;  /* 0x2000005cff676230 */ /* 0x000fe20000004100 */
[----:B---3--:R-:W-:Y:S01]  /*2b50*/  LOP3.LUT R91, R91, R93, R146, 0xfe, !PT ;  /* 0x0000005d5b5b7212 */ /* 0x008fe200078efe92 */
[----:B------:R-:W-:-:S04]  /*2b60*/  IMAD.WIDE.U32 R92, R94, 0x8, R68 ;  /* 0x000000085e5c7825 */ /* 0x000fc800078e0044 */
[----:B------:R-:W-:Y:S01]  /*2b70*/  FMUL.FTZ R106, R106, UR12 ;  /* 0x0000000c6a6a7c20 */ /* 0x000fe20008410000 */
[----:B------:R0:W-:Y:S01]  /*2b80*/  F2F.F16.F32 R143, R108 ;  /* 0x0000006c008f7304 */ /* 0x0001e20000200800 */
[----:B------:R-:W-:Y:S01]  /*2b90*/  LOP3.LUT R90, R90, R105, RZ, 0xfc, !PT ;  /* 0x000000695a5a7212 */ /* 0x000fe200078efcff */
[--C-:B------:R-:W-:Y:S01]  /*2ba0*/  IMAD.WIDE.U32 R114, R151, 0x8, R64.reuse ;  /* 0x0000000897727825 */ /* 0x100fe200078e0040 */
[----:B------:R1:W-:Y:S03]  /*2bb0*/  STG.E.64 desc[UR14][R92.64], R66 ;  /* 0x000000425c007986 */ /* 0x0003e6000c101b0e */
[----:B------:R-:W-:Y:S01]  /*2bc0*/  @P6 FMUL.FTZ R96, R162, R103 ;  /* 0x00000067a2606220 */ /* 0x000fe20000410000 */
[----:B------:R-:W-:Y:S01]  /*2bd0*/  LOP3.LUT P6, RZ, R110, 0xff00, RZ, 0xc0, !PT ;  /* 0x0000ff006eff7812 */ /* 0x000fe200078cc0ff */
[----:B------:R-:W-:Y:S01]  /*2be0*/  FMUL.FTZ R103, R98, UR12 ;  /* 0x0000000c62677c20 */ /* 0x000fe20008410000 */
[----:B------:R2:W-:Y:S04]  /*2bf0*/  STG.E.64 desc[UR14][R116.64], R90 ;  /* 0x0000005a74007986 */ /* 0x0005e8000c101b0e */
[----:B------:R-:W3:Y:S01]  /*2c00*/  LDG.E.64 R114, desc[UR14][R114.64] ;  /* 0x0000000e72727981 */ /* 0x000ee2000c1e1b00 */
[----:B------:R-:W-:Y:S01]  /*2c10*/  MOV R105, RZ ;  /* 0x000000ff00697202 */ /* 0x000fe20000000f00 */
[----:B------:R-:W-:Y:S01]  /*2c20*/  HFMA2 R94, -RZ, RZ, 0, 0 ;  /* 0x00000000ff5e7431 */ /* 0x000fe200000001ff */
[----:B------:R2:W-:Y:S01]  /*2c30*/  F2F.F16.F32 R142, R103 ;  /* 0x00000067008e7304 */ /* 0x0005e20000200800 */
[----:B------:R-:W-:Y:S01]  /*2c40*/  FMUL.FTZ R111, R111, UR12 ;  /* 0x0000000c6f6f7c20 */ /* 0x000fe20008410000 */
[----:B0-----:R-:W-:Y:S01]  /*2c50*/  FMUL.FTZ R108, R108, UR4 ;  /* 0x000000046c6c7c20 */ /* 0x001fe20008410000 */
[----:B-1----:R-:W-:Y:S01]  /*2c60*/  @P0 HADD2.F32 R66, -RZ, R139.H0_H0 ;  /* 0x2000008bff420230 */ /* 0x002fe20000004100 */
[----:B------:R-:W-:Y:S01]  /*2c70*/  MOV R139, RZ ;  /* 0x000000ff008b7202 */ /* 0x000fe20000000f00 */
[----:B------:R-:W-:Y:S01]  /*2c80*/  IMAD.WIDE.U32 R64, R97, 0x8, R64 ;  /* 0x0000000861407825 */ /* 0x000fe200078e0040 */
[----:B--2---:R-:W-:-:S03]  /*2c90*/  MOV R91, RZ ;  /* 0x000000ff005b7202 */ /* 0x004fc60000000f00 */
[----:B------:R-:W-:Y:S01]  /*2ca0*/  @P0 FMUL.FTZ R105, R161, R66 ;  /* 0x00000042a1690220 */ /* 0x000fe20000410000 */
[----:B------:R-:W-:Y:S01]  /*2cb0*/  LOP3.LUT P0, RZ, R110, 0xff0000, RZ, 0xc0, !PT ;  /* 0x00ff00006eff7812 */ /* 0x000fe2000780c0ff */
[----:B------:R-:W-:Y:S01]  /*2cc0*/  FMUL.FTZ R103, R103, UR4 ;  /* 0x0000000467677c20 */ /* 0x000fe20008410000 */
[----:B------:R-:W-:Y:S02]  /*2cd0*/  @P6 HADD2.F32 R66, -RZ, R154.H0_H0 ;  /* 0x2000009aff426230 */ /* 0x000fe40000004100 */
[----:B------:R-:W-:Y:S01]  /*2ce0*/  FMUL.FTZ R117, R108, UR22 ;  /* 0x000000166c757c20 */ /* 0x000fe20008410000 */
[----:B------:R-:W0:Y:S01]  /*2cf0*/  F2F.F16.F32 R93, R106 ;  /* 0x0000006a005d7304 */ /* 0x000e220000200800 */
[----:B------:R-:W-:Y:S01]  /*2d00*/  FMUL.FTZ R153, R103, UR22 ;  /* 0x0000001667997c20 */ /* 0x000fe20008410000 */
[----:B------:R-:W-:-:S04]  /*2d10*/  FMUL.FTZ R103, R106, UR4 ;  /* 0x000000046a677c20 */ /* 0x000fc80008410000 */
[----:B------:R-:W-:Y:S01]  /*2d20*/  FMUL.FTZ R103, R103, UR22 ;  /* 0x0000001667677c20 */ /* 0x000fe20008410000 */
[----:B0-----:R-:W-:Y:S02]  /*2d30*/  SHF.L.U32 R93, R93, 0x10, RZ ;  /* 0x000000105d5d7819 */ /* 0x001fe400000006ff */
[----:B----4-:R-:W-:Y:S02]  /*2d40*/  @P5 MOV R98, R148 ;  /* 0x0000009400625202 */ /* 0x010fe40000000f00 */
[----:B------:R-:W-:-:S03]  /*2d50*/  @P2 SHF.R.U64 R92, R148, 0x10, R149 ;  /* 0x00000010945c2819 */ /* 0x000fc60000001295 */
[----:B------:R-:W-:Y:S01]  /*2d60*/  @P5 HADD2.F32 R67, -RZ, R98.H0_H0 ;  /* 0x20000062ff435230 */ /* 0x000fe20000004100 */
[----:B------:R-:W-:Y:S01]  /*2d70*/  MOV R98, RZ ;  /* 0x000000ff00627202 */ /* 0x000fe20000000f00 */
[----:B------:R-:W-:Y:S02]  /*2d80*/  @P2 HADD2.F32 R90, -RZ, R92.H0_H0 ;  /* 0x2000005cff5a2230 */ /* 0x000fe40000004100 */
[----:B------:R-:W-:Y:S01]  /*2d90*/  F2F.F16.F32 R92, R111 ;  /* 0x0000006f005c7304 */ /* 0x000fe20000200800 */
[----:B------:R-:W-:Y:S01]  /*2da0*/  @P5 FMUL.FTZ R94, R140, R67 ;  /* 0x000000438c5e5220 */ /* 0x000fe20000410000 */
[----:B------:R-:W-:Y:S02]  /*2db0*/  HFMA2 R67, -RZ, RZ, 0, 0 ;  /* 0x00000000ff437431 */ /* 0x000fe400000001ff */
[----:B------:R-:W-:Y:S01]  /*2dc0*/  @P2 FMUL.FTZ R139, R141, R90 ;  /* 0x0000005a8d8b2220 */ /* 0x000fe20000410000 */
[C---:B------:R-:W-:Y:S01]  /*2dd0*/  ISETP.GE.U32.AND P2, PT, R110.reuse, 0x1000000, PT ;  /* 0x010000006e00780c */ /* 0x040fe20003f46070 */
[----:B------:R-:W-:Y:S01]  /*2de0*/  FMUL.FTZ R90, R111, UR4 ;  /* 0x000000046f5a7c20 */ /* 0x000fe20008410000 */
[----:B------:R-:W-:Y:S01]  /*2df0*/  LOP3.LUT P5, RZ, R110, 0xff, RZ, 0xc0, !PT ;  /* 0x000000ff6eff7812 */ /* 0x000fe200078ac0ff */
[----:B------:R-:W-:-:S02]  /*2e00*/  HFMA2 R110, -RZ, RZ, 0, 0 ;  /* 0x00000000ff6e7431 */ /* 0x000fc400000001ff */
[----:B------:R-:W-:Y:S01]  /*2e10*/  @P6 FMUL.FTZ R67, R153, R66 ;  /* 0x0000004299436220 */ /* 0x000fe20000410000 */
[----:B------:R-:W-:Y:S02]  /*2e20*/  @P0 HADD2.F32 R66, -RZ, R121.H0_H0 ;  /* 0x20000079ff420230 */ /* 0x000fe40000004100 */
[----:B------:R-:W-:Y:S02]  /*2e30*/  FMUL.FTZ R116, R90, UR22 ;  /* 0x000000165a747c20 */ /* 0x000fe40008410000 */
[----:B------:R0:W1:Y:S02]  /*2e40*/  F2F.F16.F32 R90, R67 ;  /* 0x00000043005a7304 */ /* 0x0000640000200800 */
[----:B------:R-:W-:Y:S01]  /*2e50*/  @P0 FMUL.FTZ R91, R116, R66 ;  /* 0x00000042745b0220 */ /* 0x000fe20000410000 */
[----:B------:R-:W-:-:S05]  /*2e60*/  @P2 HADD2.F32 R66, -RZ, R154.H1_H1 ;  /* 0x3000009aff422230 */ /* 0x000fca0000004100 */
[----:B------:R1:W-:Y:S01]  /*2e70*/  F2F.F16.F32 R106, R91 ;  /* 0x0000005b006a7304 */ /* 0x0003e20000200800 */
[----:B------:R-:W-:Y:S01]  /*2e80*/  @P2 FMUL.FTZ R110, R103, R66 ;  /* 0x00000042676e2220 */ /* 0x000fe20000410000 */
[----:B------:R-:W-:-:S06]  /*2e90*/  @P5 HADD2.F32 R66, -RZ, R120.H0_H0 ;  /* 0x20000078ff425230 */ /* 0x000fcc0000004100 */
[----:B------:R-:W2:Y:S01]  /*2ea0*/  F2F.F16.F32 R110, R110 ;  /* 0x0000006e006e7304 */ /* 0x000ea20000200800 */
[----:B------:R-:W-:Y:S01]  /*2eb0*/  @P5 FMUL.FTZ R98, R117, R66 ;  /* 0x0000004275625220 */ /* 0x000fe20000410000 */
[----:B0-----:R-:W-:-:S04]  /*2ec0*/  IMAD.WIDE.U32 R66, R142, 0x10000, RZ ;  /* 0x000100008e427825 */ /* 0x001fc800078e00ff */
[----:B-1----:R-:W-:Y:S01]  /*2ed0*/  IMAD.WIDE.U32 R90, R90, 0x10000, RZ ;  /* 0x000100005a5a7825 */ /* 0x002fe200078e00ff */
[----:B------:R-:W-:Y:S01]  /*2ee0*/  LOP3.LUT R67, R67, R93, R92, 0xfe, !PT ;  /* 0x0000005d43437212 */ /* 0x000fe200078efe5c */
[----:B------:R-:W0:Y:S01]  /*2ef0*/  F2F.F16.F32 R141, R98 ;  /* 0x00000062008d7304 */ /* 0x000e220000200800 */
[----:B------:R-:W-:Y:S01]  /*2f00*/  LOP3.LUT R66, R66, R143, RZ, 0xfc, !PT ;  /* 0x0000008f42427212 */ /* 0x000fe200078efcff */
[----:B------:R-:W-:Y:S01]  /*2f10*/  IMAD.WIDE.U32 R92, R151, 0x8, R68 ;  /* 0x00000008975c7825 */ /* 0x000fe200078e0044 */
[----:B--2---:R-:W-:-:S04]  /*2f20*/  SHF.L.U32 R111, R110, 0x10, RZ ;  /* 0x000000106e6f7819 */ /* 0x004fc800000006ff */
[----:B------:R1:W-:Y:S01]  /*2f30*/  STG.E.64 desc[UR14][R92.64], R66 ;  /* 0x000000425c007986 */ /* 0x0003e2000c101b0e */
[----:B------:R-:W-:Y:S01]  /*2f40*/  LOP3.LUT R91, R91, R111, R106, 0xfe, !PT ;  /* 0x0000006f5b5b7212 */ /* 0x000fe200078efe6a */
[----:B------:R-:W-:Y:S01]  /*2f50*/  IMAD.WIDE.U32 R110, R151, 0x8, R70 ;  /* 0x00000008976e7825 */ /* 0x000fe200078e0046 */
[----:B0-----:R-:W-:-:S05]  /*2f60*/  LOP3.LUT R90, R90, R141, RZ, 0xfc, !PT ;  /* 0x0000008d5a5a7212 */ /* 0x001fca00078efcff */
[----:B------:R0:W-:Y:S04]  /*2f70*/  STG.E.64 desc[UR14][R110.64], R90 ;  /* 0x0000005a6e007986 */ /* 0x0001e8000c101b0e */
[----:B------:R-:W2:Y:S01]  /*2f80*/  LDG.E.64 R64, desc[UR14][R64.64] ;  /* 0x0000000e40407981 */ /* 0x000ea2000c1e1b00 */
[--C-:B------:R-:W-:Y:S01]  /*2f90*/  FFMA.FTZ R100, R100, UR13, R150.reuse ;  /* 0x0000000d64647c23 */ /* 0x100fe20008010096 */
[----:B------:R-:W-:Y:S01]  /*2fa0*/  FFMA.FTZ R98, R113, UR13, R150 ;  /* 0x0000000d71627c23 */ /* 0x000fe20008010096 */
[----:B------:R-:W-:Y:S02]  /*2fb0*/  @P4 SHF.R.U32.HI R148, RZ, 0x10, R149 ;  /* 0x00000010ff944819 */ /* 0x000fe40000011695 */
[----:B-1----:R-:W-:Y:S01]  /*2fc0*/  CS2R R92, SRZ ;  /* 0x00000000005c7805 */ /* 0x002fe2000001ff00 */
[----:B------:R-:W-:Y:S01]  /*2fd0*/  FADD.FTZ R107, R107, -R100 ;  /* 0x800000646b6b7221 */ /* 0x000fe20000010000 */
[----:B------:R-:W-:Y:S01]  /*2fe0*/  @P3 MOV R100, R149 ;  /* 0x0000009500643202 */ /* 0x000fe20000000f00 */
[----:B------:R-:W-:Y:S01]  /*2ff0*/  FADD.FTZ R99, R99, -R98 ;  /* 0x8000006263637221 */ /* 0x000fe20000010000 */
[----:B------:R-:W-:-:S02]  /*3000*/  HFMA2 R98, -RZ, RZ, 0, 0 ;  /* 0x00000000ff627431 */ /* 0x000fc400000001ff */
[--C-:B------:R-:W-:Y:S01]  /*3010*/  FFMA.FTZ R102, R102, UR13, R150.reuse ;  /* 0x0000000d66667c23 */ /* 0x100fe20008010096 */
[----:B------:R-:W-:Y:S01]  /*3020*/  FFMA.FTZ R109, R109, UR13, R150 ;  /* 0x0000000d6d6d7c23 */ /* 0x000fe20008010096 */
[----:B------:R-:W-:Y:S02]  /*3030*/  @P3 HADD2.F32 R67, -RZ, R100.H0_H0 ;  /* 0x20000064ff433230 */ /* 0x000fe40000004100 */
[----:B0-----:R-:W-:Y:S01]  /*3040*/  FMUL.FTZ R91, R99, UR12 ;  /* 0x0000000c635b7c20 */ /* 0x001fe20008410000 */
[----:B------:R-:W-:Y:S02]  /*3050*/  HFMA2 R99, -RZ, RZ, 0, 0 ;  /* 0x00000000ff637431 */ /* 0x000fe400000001ff */
[----:B------:R-:W-:Y:S01]  /*3060*/  FADD.FTZ R102, R95, -R102 ;  /* 0x800000665f667221 */ /* 0x000fe20000010000 */
[----:B------:R-:W-:Y:S01]  /*3070*/  FADD.FTZ R109, R104, -R109 ;  /* 0x8000006d686d7221 */ /* 0x000fe20000010000 */
[----:B------:R-:W-:Y:S01]  /*3080*/  @P3 FMUL.FTZ R98, R138, R67 ;  /* 0x000000438a623220 */ /* 0x000fe20000410000 */
[----:B------:R-:W-:Y:S01]  /*3090*/  LOP3.LUT P3, RZ, R101, 0xff00, RZ, 0xc0, !PT ;  /* 0x0000ff0065ff7812 */ /* 0x000fe2000786c0ff */
[----:B------:R-:W-:Y:S01]  /*30a0*/  @P4 HADD2.F32 R67, -RZ, R148.H0_H0 ;  /* 0x20000094ff434230 */ /* 0x000fe20000004100 */
[----:B------:R0:W-:Y:S01]  /*30b0*/  F2F.F16.F32 R95, R91 ;  /* 0x0000005b005f7304 */ /* 0x0001e20000200800 */
[----:B------:R-:W-:Y:S01]  /*30c0*/  FMUL.FTZ R102, R102, UR12 ;  /* 0x0000000c66667c20 */ /* 0x000fe20008410000 */
[----:B------:R-:W-:Y:S01]  /*30d0*/  FMUL.FTZ R109, R109, UR12 ;  /* 0x0000000c6d6d7c20 */ /* 0x000fe20008410000 */
[----:B------:R-:W-:Y:S01]  /*30e0*/  FMUL.FTZ R107, R107, UR12 ;  /* 0x0000000c6b6b7c20 */ /* 0x000fe20008410000 */
[----:B------:R-:W-:Y:S01]  /*30f0*/  @P4 FMUL.FTZ R93, R112, R67 ;  /* 0x00000043705d4220 */ /* 0x000fe20000410000 */
[----:B------:R-:W-:Y:S01]  /*3100*/  LOP3.LUT P4, RZ, R101, 0xff0000, RZ, 0xc0, !PT ;  /* 0x00ff000065ff7812 */ /* 0x000fe2000788c0ff */
[----:B------:R-:W-:Y:S01]  /*3110*/  IMAD.WIDE.U32 R68, R97, 0x8, R68 ;  /* 0x0000000861447825 */ /* 0x000fe200078e0044 */
[----:B------:R-:W-:Y:S01]  /*3120*/  MOV R67, RZ ;  /* 0x000000ff00437202 */ /* 0x000fe20000000f00 */
[----:B------:R1:W-:Y:S02]  /*3130*/  F2F.F16.F32 R111, R107 ;  /* 0x0000006b006f7304 */ /* 0x0003e40000200800 */
[----:B0-----:R-:W-:Y:S01]  /*3140*/  FMUL.FTZ R91, R91, UR4 ;  /* 0x000000045b5b7c20 */ /* 0x001fe20008410000 */
[----:B------:R-:W-:-:S04]  /*3150*/  IMAD.WIDE.U32 R70, R97, 0x8, R70 ;  /* 0x0000000861467825 */ /* 0x000fc800078e0046 */
[----:B------:R-:W-:Y:S02]  /*3160*/  HFMA2 R97, -RZ, RZ, 0, 0 ;  /* 0x00000000ff617431 */ /* 0x000fe400000001ff */
[----:B------:R-:W-:Y:S01]  /*3170*/  FMUL.FTZ R113, R91, UR22 ;  /* 0x000000165b717c20 */ /* 0x000fe20008410000 */
[----:B------:R-:W-:Y:S01]  /*3180*/  HFMA2 R91, -RZ, RZ, 0, 0 ;  /* 0x00000000ff5b7431 */ /* 0x000fe200000001ff */
[----:B------:R-:W-:Y:S01]  /*3190*/  F2F.F16.F32 R104, R102 ;  /* 0x0000006600687304 */ /* 0x000fe20000200800 */
[----:B-1----:R-:W-:-:S04]  /*31a0*/  FMUL.FTZ R107, R107, UR4 ;  /* 0x000000046b6b7c20 */ /* 0x002fc80008410000 */
[----:B------:R-:W-:Y:S01]  /*31b0*/  FMUL.FTZ R110, R107, UR22 ;  /* 0x000000166b6e7c20 */ /* 0x000fe20008410000 */
[--C-:B---3--:R-:W-:Y:S02]  /*31c0*/  @P6 SHF.R.U64 R90, R114, 0x10, R115.reuse ;  /* 0x00000010725a6819 */ /* 0x108fe40000001273 */
[----:B------:R-:W0:Y:S01]  /*31d0*/  F2F.F16.F32 R108, R109 ;  /* 0x0000006d006c7304 */ /* 0x000e220000200800 */
[----:B------:R-:W-:Y:S02]  /*31e0*/  @P5 MOV R66, R114 ;  /* 0x0000007200425202 */ /* 0x000fe40000000f00 */
[----:B------:R-:W-:Y:S01]  /*31f0*/  @P2 SHF.R.U32.HI R114, RZ, 0x10, R115 ;  /* 0x00000010ff722819 */ /* 0x000fe20000011673 */
[----:B------:R-:W-:Y:S02]  /*3200*/  @P6 HADD2.F32 R90, -RZ, R90.H0_H0 ;  /* 0x2000005aff5a6230 */ /* 0x000fe40000004100 */
[----:B------:R-:W-:-:S03]  /*3210*/  @P5 HADD2.F32 R66, -RZ, R66.H0_H0 ;  /* 0x20000042ff425230 */ /* 0x000fc60000004100 */
[----:B------:R-:W-:Y:S01]  /*3220*/  @P6 FMUL.FTZ R99, R153, R90 ;  /* 0x0000005a99636220 */ /* 0x000fe20000410000 */
[----:B------:R-:W-:Y:S01]  /*3230*/  ISETP.GE.U32.AND P6, PT, R101, 0x1000000, PT ;  /* 0x010000006500780c */ /* 0x000fe20003fc6070 */
[----:B------:R-:W-:Y:S01]  /*3240*/  @P5 FMUL.FTZ R92, R117, R66 ;  /* 0x00000042755c5220 */ /* 0x000fe20000410000 */
[----:B------:R-:W-:Y:S02]  /*3250*/  @P3 HADD2.F32 R66, -RZ, R152.H0_H0 ;  /* 0x20000098ff423230 */ /* 0x000fe40000004100 */
[----:B------:R-:W-:Y:S01]  /*3260*/  FMUL.FTZ R90, R102, UR4 ;  /* 0x00000004665a7c20 */ /* 0x000fe20008410000 */
[----:B------:R-:W-:Y:S02]  /*3270*/  LOP3.LUT P5, RZ, R101, 0xff, RZ, 0xc0, !PT ;  /* 0x000000ff65ff7812 */ /* 0x000fe400078ac0ff */
[----:B------:R-:W-:Y:S02]  /*3280*/  CS2R R100, SRZ ;  /* 0x0000000000647805 */ /* 0x000fe4000001ff00 */
[----:B0-----:R-:W-:Y:S01]  /*3290*/  SHF.L.U32 R107, R108, 0x10, RZ ;  /* 0x000000106c6b7819 */ /* 0x001fe200000006ff */
[----:B------:R-:W-:Y:S01]  /*32a0*/  @P3 FMUL.FTZ R67, R113, R66 ;  /* 0x0000004271433220 */ /* 0x000fe20000410000 */
[----:B------:R-:W-:-:S02]  /*32b0*/  @P4 HADD2.F32 R66, -RZ, R119.H0_H0 ;  /* 0x20000077ff424230 */ /* 0x000fc40000004100 */
[----:B------:R-:W-:Y:S01]  /*32c0*/  FMUL.FTZ R117, R90, UR22 ;  /* 0x000000165a757c20 */ /* 0x000fe20008410000 */
[----:B------:R-:W-:Y:S01]  /*32d0*/  FMUL.FTZ R90, R109, UR4 ;  /* 0x000000046d5a7c20 */ /* 0x000fe20008410000 */
[----:B------:R0:W1:Y:S02]  /*32e0*/  F2F.F16.F32 R102, R67 ;  /* 0x0000004300667304 */ /* 0x0000640000200800 */
[----:B------:R-:W-:Y:S01]  /*32f0*/  @P4 FMUL.FTZ R91, R117, R66 ;  /* 0x00000042755b4220 */ /* 0x000fe20000410000 */
[----:B------:R-:W-:Y:S02]  /*3300*/  @P6 HADD2.F32 R66, -RZ, R152.H1_H1 ;  /* 0x30000098ff426230 */ /* 0x000fe40000004100 */
[----:B------:R-:W-:-:S04]  /*3310*/  FMUL.FTZ R112, R90, UR22 ;  /* 0x000000165a707c20 */ /* 0x000fc80008410000 */
[----:B------:R-:W-:Y:S01]  /*3320*/  @P6 FMUL.FTZ R100, R112, R66 ;  /* 0x0000004270646220 */ /* 0x000fe20000410000 */
[----:B------:R-:W-:Y:S01]  /*3330*/  @P5 HADD2.F32 R66, -RZ, R118.H0_H0 ;  /* 0x20000076ff425230 */ /* 0x000fe20000004100 */
[----:B------:R1:W-:Y:S04]  /*3340*/  F2F.F16.F32 R106, R91 ;  /* 0x0000005b006a7304 */ /* 0x0003e80000200800 */
[----:B------:R-:W-:Y:S01]  /*3350*/  @P5 FMUL.FTZ R101, R110, R66 ;  /* 0x000000426e655220 */ /* 0x000fe20000410000 */
[----:B0-----:R-:W-:Y:S01]  /*3360*/  IMAD.WIDE.U32 R66, R95, 0x10000, RZ ;  /* 0x000100005f427825 */ /* 0x001fe200078e00ff */
[----:B------:R-:W-:Y:S02]  /*3370*/  @P0 MOV R95, R115 ;  /* 0x00000073005f0202 */ /* 0x000fe40000000f00 */
[----:B------:R-:W0:Y:S01]  /*3380*/  F2F.F16.F32 R100, R100 ;  /* 0x0000006400647304 */ /* 0x000e220000200800 */
[----:B-1----:R-:W-:Y:S01]  /*3390*/  IMAD.WIDE.U32 R90, R102, 0x10000, RZ ;  /* 0x00010000665a7825 */ /* 0x002fe200078e00ff */
[----:B------:R-:W-:-:S02]  /*33a0*/  LOP3.LUT R67, R67, R107, R104, 0xfe, !PT ;  /* 0x0000006b43437212 */ /* 0x000fc400078efe68 */
[----:B------:R-:W-:Y:S01]  /*33b0*/  LOP3.LUT R66, R66, R111, RZ, 0xfc, !PT ;  /* 0x0000006f42427212 */ /* 0x000fe200078efcff */
[----:B------:R-:W-:Y:S01]  /*33c0*/  @P0 HADD2.F32 R95, -RZ, R95.H0_H0 ;  /* 0x2000005fff5f0230 */ /* 0x000fe20000004100 */
[----:B------:R-:W-:Y:S02]  /*33d0*/  MOV R102, RZ ;  /* 0x000000ff00667202 */ /* 0x000fe40000000f00 */
[----:B------:R-:W1:Y:S01]  /*33e0*/  F2F.F16.F32 R101, R101 ;  /* 0x0000006500657304 */ /* 0x000e620000200800 */
[----:B------:R3:W-:Y:S01]  /*33f0*/  STG.E.64 desc[UR14][R68.64], R66 ;  /* 0x0000004244007986 */ /* 0x0007e2000c101b0e */
[----:B------:R-:W-:Y:S02]  /*3400*/  MOV R104, RZ ;  /* 0x000000ff00687202 */ /* 0x000fe40000000f00 */
[----:B0-----:R-:W-:Y:S01]  /*3410*/  SHF.L.U32 R109, R100, 0x10, RZ ;  /* 0x00000010646d7819 */ /* 0x001fe200000006ff */
[----:B------:R-:W-:-:S03]  /*3420*/  HFMA2 R100, -RZ, RZ, 0, 0 ;  /* 0x00000000ff647431 */ /* 0x000fc600000001ff */
[----:B------:R-:W-:Y:S01]  /*3430*/  LOP3.LUT R91, R91, R109, R106, 0xfe, !PT ;  /* 0x0000006d5b5b7212 */ /* 0x000fe200078efe6a */
[----:B------:R-:W-:Y:S01]  /*3440*/  @P0 FMUL.FTZ R100, R116, R95 ;  /* 0x0000005f74640220 */ /* 0x000fe20000410000 */
[----:B-1----:R-:W-:Y:S01]  /*3450*/  LOP3.LUT R90, R90, R101, RZ, 0xfc, !PT ;  /* 0x000000655a5a7212 */ /* 0x002fe200078efcff */
[----:B------:R-:W-:-:S04]  /*3460*/  HFMA2 R95, -RZ, RZ, 0, 0 ;  /* 0x00000000ff5f7431 */ /* 0x000fc800000001ff */
[----:B------:R0:W-:Y:S01]  /*3470*/  STG.E.64 desc[UR14][R70.64], R90 ;  /* 0x0000005a46007986 */ /* 0x0001e2000c101b0e */
[----:B--2---:R-:W-:Y:S02]  /*3480*/  @P5 MOV R101, R64 ;  /* 0x0000004000655202 */ /* 0x004fe40000000f00 */
[--C-:B------:R-:W-:Y:S01]  /*3490*/  @P3 SHF.R.U64 R108, R64, 0x10, R65.reuse ;  /* 0x00000010406c3819 */ /* 0x100fe20000001241 */
[----:B------:R-:W-:Y:S01]  /*34a0*/  @P2 HADD2.F32 R64, -RZ, R114.H0_H0 ;  /* 0x20000072ff402230 */ /* 0x000fe20000004100 */
[----:B------:R-:W-:Y:S01]  /*34b0*/  @P4 MOV R106, R65 ;  /* 0x00000041006a4202 */ /* 0x000fe20000000f00 */
[----:B------:R-:W-:Y:S01]  /*34c0*/  @P5 HADD2.F32 R101, -RZ, R101.H0_H0 ;  /* 0x20000065ff655230 */ /* 0x000fe20000004100 */
[----:B------:R-:W-:Y:S01]  /*34d0*/  @P6 SHF.R.U32.HI R107, RZ, 0x10, R65 ;  /* 0x00000010ff6b6819 */ /* 0x000fe20000011641 */
[----:B------:R-:W-:Y:S02]  /*34e0*/  HFMA2 R65, -RZ, RZ, 0, 0 ;  /* 0x00000000ff417431 */ /* 0x000fe400000001ff */
[----:B---3--:R-:W-:-:S02]  /*34f0*/  @P3 HADD2.F32 R66, -RZ, R108.H0_H0 ;  /* 0x2000006cff423230 */ /* 0x008fc40000004100 */
[----:B------:R-:W-:Y:S02]  /*3500*/  @P4 HADD2.F32 R106, -RZ, R106.H0_H0 ;  /* 0x2000006aff6a4230 */ /* 0x000fe40000004100 */
[----:B------:R-:W-:Y:S01]  /*3510*/  @P5 FMUL.FTZ R102, R110, R101 ;  /* 0x000000656e665220 */ /* 0x000fe20000410000 */
[----:B------:R-:W-:Y:S02]  /*3520*/  @P6 HADD2.F32 R67, -RZ, R107.H0_H0 ;  /* 0x2000006bff436230 */ /* 0x000fe40000004100 */
[----:B------:R-:W-:Y:S01]  /*3530*/  @P2 FMUL.FTZ R65, R103, R64 ;  /* 0x0000004067412220 */ /* 0x000fe20000410000 */
[----:B------:R-:W-:Y:S01]  /*3540*/  @P3 FMUL.FTZ R95, R113, R66 ;  /* 0x00000042715f3220 */ /* 0x000fe20000410000 */
[----:B------:R-:W-:Y:S01]  /*3550*/  @P4 FMUL.FTZ R104, R117, R106 ;  /* 0x0000006a75684220 */ /* 0x000fe20000410000 */
[----:B------:R-:W-:Y:S01]  /*3560*/  @P6 FMUL.FTZ R97, R112, R67 ;  /* 0x0000004370616220 */ /* 0x000fe20000410000 */
[----:B0-----:R-:W-:Y:S06]  /*3570*/  BRA `(.L_x_1946) ;  /* 0x00000044000c7947 */ /* 0x001fec0003800000 */
.L_x_1945:
        /* <DEDUP_REMOVED lines=16> */
[----:B------:R-:W-:Y:S01]  /*3680*/  LOP3.LUT P0, RZ, R142, 0xff, RZ, 0xc0, !PT ;  /* 0x000000ff8eff7812 */ /* 0x000fe2000780c0ff */
[----:B------:R-:W-:-:S02]  /*3690*/  @P5 HADD2.F32 R138, -RZ, R159.H0_H0 ;  /* 0x2000009fff8a5230 */ /* 0x000fc40000004100 */
[----:B------:R-:W-:Y:S01]  /*36a0*/  FMUL.FTZ R143, R143, UR12 ;  /* 0x0000000c8f8f7c20 */ /* 0x000fe20008410000 */
[----:B------:R-:W-:Y:S01]  /*36b0*/  FMUL.FTZ R171, R68, UR22 ;  /* 0x0000001644ab7c20 */ /* 0x000fe20008410000 */
[----:B------:R-:W-:Y:S01]  /*36c0*/  FADD.FTZ R141, R144, -R141 ;  /* 0x8000008d908d7221 */ /* 0x000fe20000010000 */
[----:B------:R-:W-:Y:S01]  /*36d0*/  FMUL.FTZ R140, R140, UR4 ;  /* 0x000000048c8c7c20 */ /* 0x000fe20008410000 */
[----:B------:R-:W-:Y:S01]  /*36e0*/  MOV R70, RZ ;  /* 0x000000ff00467202 */ /* 0x000fe20000000f00 */
[----:B------:R-:W-:Y:S01]  /*36f0*/  FMUL.FTZ R143, R143, UR4 ;  /* 0x000000048f8f7c20 */ /* 0x000fe20008410000 */
[----:B------:R-:W-:Y:S01]  /*3700*/  @P5 FMUL.FTZ R70, R171, R138 ;  /* 0x0000008aab465220 */ /* 0x000fe20000410000 */
[----:B------:R-:W-:Y:S02]  /*3710*/  @P3 HADD2.F32 R142, -RZ, R159.H1_H1 ;  /* 0x3000009fff8e3230 */ /* 0x000fe40000004100 */
[----:B------:R-:W-:Y:S01]  /*3720*/  FMUL.FTZ R141, R141, UR12 ;  /* 0x0000000c8d8d7c20 */ /* 0x000fe20008410000 */
[----:B------:R-:W-:-:S02]  /*3730*/  HFMA2 R138, -RZ, RZ, 0, 0 ;  /* 0x00000000ff8a7431 */ /* 0x000fc400000001ff */
[----:B------:R-:W-:Y:S01]  /*3740*/  FMUL.FTZ R175, R140, UR22 ;  /* 0x000000168caf7c20 */ /* 0x000fe20008410000 */
[----:B------:R-:W-:Y:S02]  /*3750*/  @P2 HADD2.F32 R68, -RZ, R127.H0_H0 ;  /* 0x2000007fff442230 */ /* 0x000fe40000004100 */
[----:B------:R-:W-:Y:S01]  /*3760*/  FMUL.FTZ R173, R143, UR22 ;  /* 0x000000168fad7c20 */ /* 0x000fe20008410000 */
[----:B------:R-:W-:Y:S01]  /*3770*/  MOV R143, RZ ;  /* 0x000000ff008f7202 */ /* 0x000fe20000000f00 */
[----:B------:R-:W-:Y:S01]  /*3780*/  FMUL.FTZ R141, R141, UR4 ;  /* 0x000000048d8d7c20 */ /* 0x000fe20008410000 */
[----:B------:R-:W-:Y:S01]  /*3790*/  @P3 FMUL.FTZ R143, R175, R142 ;  /* 0x0000008eaf8f3220 */ /* 0x000fe20000410000 */
[----:B------:R-:W-:Y:S02]  /*37a0*/  HFMA2 R142, -RZ, RZ, 0, 0 ;  /* 0x00000000ff8e7431 */ /* 0x000fe400000001ff */
[----:B------:R-:W-:Y:S01]  /*37b0*/  @P2 FMUL.FTZ R138, R173, R68 ;  /* 0x00000044ad8a2220 */ /* 0x000fe20000410000 */
[----:B------:R-:W-:Y:S01]  /*37c0*/  @P0 HADD2.F32 R140, -RZ, R126.H0_H0 ;  /* 0x2000007eff8c0230 */ /* 0x000fe20000004100 */
[----:B------:R-:W0:Y:S01]  /*37d0*/  LDC.64 R68, c[0x0][0x468] ;  /* 0x00011a00ff447b82 */ /* 0x000e220000000a00 */
[----:B------:R-:W-:Y:S01]  /*37e0*/  FMUL.FTZ R145, R141, UR22 ;  /* 0x000000168d917c20 */ /* 0x000fe20008410000 */
[----:B------:R-:W1:Y:S01]  /*37f0*/  F2F.F16.F32 R70, R70 ;  /* 0x0000004600467304 */ /* 0x000e620000200800 */
[----:B------:R-:W-:-:S02]  /*3800*/  FFMA.FTZ R167, R167, UR13, R150 ;  /* 0x0000000da7a77c23 */ /* 0x000fc40008010096 */
[----:B------:R-:W-:-:S05]  /*3810*/  @P0 FMUL.FTZ R142, R145, R140 ;  /* 0x0000008c918e0220 */ /* 0x000fca0000410000 */
[----:B------:R-:W3:Y:S01]  /*3820*/  F2F.F16.F32 R143, R143 ;  /* 0x0000008f008f7304 */ /* 0x000ee20000200800 */
[----:B-1----:R-:W-:-:S07]  /*3830*/  IMAD.WIDE.U32 R70, R70, 0x10000, RZ ;  /* 0x0001000046467825 */ /* 0x002fce00078e00ff */
[----:B------:R-:W1:Y:S01]  /*3840*/  F2F.F16.F32 R138, R138 ;  /* 0x0000008a008a7304 */ /* 0x000e620000200800 */
[----:B---3--:R-:W-:-:S07]  /*3850*/  SHF.L.U32 R141, R143, 0x10, RZ ;  /* 0x000000108f8d7819 */ /* 0x008fce00000006ff */
[----:B------:R-:W3:Y:S01]  /*3860*/  F2F.F16.F32 R139, R142 ;  /* 0x0000008e008b7304 */ /* 0x000ee20000200800 */
[----:B-1----:R-:W-:Y:S02]  /*3870*/  LOP3.LUT R141, R71, R141, R138, 0xfe, !PT ;  /* 0x0000008d478d7212 */ /* 0x002fe400078efe8a */
[----:B---3--:R-:W-:Y:S01]  /*3880*/  LOP3.LUT R140, R70, R139, RZ, 0xfc, !PT ;  /* 0x0000008b468c7212 */ /* 0x008fe200078efcff */
[----:B0-----:R-:W-:-:S04]  /*3890*/  IMAD.WIDE.U32 R138, R147, 0x8, R68 ;  /* 0x00000008938a7825 */ /* 0x001fc800078e0044 */
[----:B------:R-:W-:Y:S01]  /*38a0*/  IMAD.WIDE.U32 R70, R149, 0x8, R64 ;  /* 0x0000000895467825 */ /* 0x000fe200078e0040 */
[----:B------:R0:W-:Y:S05]  /*38b0*/  STG.E.64 desc[UR14][R138.64], R140 ;  /* 0x0000008c8a007986 */ /* 0x0001ea000c101b0e */
[----:B------:R-:W3:Y:S01]  /*38c0*/  LDG.E.64 R70, desc[UR14][R70.64] ;  /* 0x0000000e46467981 */ /* 0x000ee2000c1e1b00 */
[----:B------:R-:W-:Y:S01]  /*38d0*/  LOP3.LUT P4, RZ, R148, 0xff00, RZ, 0xc0, !PT ;  /* 0x0000ff0094ff7812 */ /* 0x000fe2000788c0ff */
[----:B------:R-:W-:Y:S01]  /*38e0*/  FADD.FTZ R167, R160, -R167 ;  /* 0x800000a7a0a77221 */ /* 0x000fe20000010000 */
[--C-:B------:R-:W-:Y:S01]  /*38f0*/  FFMA.FTZ R161, R161, UR13, R150.reuse ;  /* 0x0000000da1a17c23 */ /* 0x100fe20008010096 */
[----:B------:R-:W-:Y:S01]  /*3900*/  HFMA2 R158, -RZ, RZ, 0, 0 ;  /* 0x00000000ff9e7431 */ /* 0x000fe200000001ff */
[----:B------:R-:W-:Y:S01]  /*3910*/  LOP3.LUT P6, RZ, R148, 0xff0000, RZ, 0xc0, !PT ;  /* 0x00ff000094ff7812 */ /* 0x000fe200078cc0ff */
[----:B------:R-:W-:Y:S01]  /*3920*/  FMUL.FTZ R167, R167, UR12 ;  /* 0x0000000ca7a77c20 */ /* 0x000fe20008410000 */
[----:B------:R-:W-:Y:S01]  /*3930*/  FADD.FTZ R161, R162, -R161 ;  /* 0x800000a1a2a17221 */ /* 0x000fe20000010000 */
[----:B------:R-:W-:Y:S01]  /*3940*/  MOV R157, RZ ;  /* 0x000000ff009d7202 */ /* 0x000fe20000000f00 */
[----:B0-----:R-:W-:Y:S01]  /*3950*/  FFMA.FTZ R140, R165, UR13, R150 ;  /* 0x0000000da58c7c23 */ /* 0x001fe20008010096 */
[----:B------:R-:W-:Y:S01]  /*3960*/  FMUL.FTZ R167, R167, UR4 ;  /* 0x00000004a7a77c20 */ /* 0x000fe20008410000 */
[----:B------:R-:W-:-:S02]  /*3970*/  HFMA2 R138, -RZ, RZ, 0, 0 ;  /* 0x00000000ff8a7431 */ /* 0x000fc400000001ff */
[----:B------:R-:W-:Y:S01]  /*3980*/  FMUL.FTZ R161, R161, UR12 ;  /* 0x0000000ca1a17c20 */ /* 0x000fe20008410000 */
[----:B------:R-:W-:Y:S01]  /*3990*/  FADD.FTZ R163, R163, -R140 ;  /* 0x8000008ca3a37221 */ /* 0x000fe20000010000 */
[----:B------:R-:W-:Y:S01]  /*39a0*/  FMUL.FTZ R167, R167, UR22 ;  /* 0x00000016a7a77c20 */ /* 0x000fe20008410000 */
[----:B------:R-:W-:Y:S01]  /*39b0*/  FFMA.FTZ R169, R169, UR13, R150 ;  /* 0x0000000da9a97c23 */ /* 0x000fe20008010096 */
[----:B------:R-:W-:Y:S01]  /*39c0*/  FMUL.FTZ R161, R161, UR4 ;  /* 0x00000004a1a17c20 */ /* 0x000fe20008410000 */
[----:B------:R-:W-:Y:S01]  /*39d0*/  FMUL.FTZ R163, R163, UR12 ;  /* 0x0000000ca3a37c20 */ /* 0x000fe20008410000 */
[----:B------:R-:W-:Y:S01]  /*39e0*/  MOV R140, RZ ;  /* 0x000000ff008c7202 */ /* 0x000fe20000000f00 */
[----:B------:R-:W-:Y:S01]  /*39f0*/  FADD.FTZ R169, R164, -R169 ;  /* 0x800000a9a4a97221 */ /* 0x000fe20000010000 */
[----:B------:R-:W-:Y:S01]  /*3a00*/  FMUL.FTZ R161, R161, UR22 ;  /* 0x00000016a1a17c20 */ /* 0x000fe20008410000 */
[----:B------:R-:W-:Y:S02]  /*3a10*/  FMUL.FTZ R163, R163, UR4 ;  /* 0x00000004a3a37c20 */ /* 0x000fe40008410000 */
[----:B------:R-:W-:-:S02]  /*3a20*/  FMUL.FTZ R169, R169, UR12 ;  /* 0x0000000ca9a97c20 */ /* 0x000fc40008410000 */
[----:B------:R-:W-:Y:S02]  /*3a30*/  FMUL.FTZ R163, R163, UR22 ;  /* 0x00000016a3a37c20 */ /* 0x000fe40008410000 */
[----:B------:R-:W-:-:S04]  /*3a40*/  FMUL.FTZ R169, R169, UR4 ;  /* 0x00000004a9a97c20 */ /* 0x000fc80008410000 */
[----:B------:R-:W-:Y:S01]  /*3a50*/  FMUL.FTZ R146, R169, UR22 ;  /* 0x00000016a9927c20 */ /* 0x000fe20008410000 */
[----:B--2---:R-:W-:Y:S02]  /*3a60*/  @P0 MOV R142, R66 ;  /* 0x00000042008e0202 */ /* 0x004fe40000000f00 */
[----:B------:R-:W-:-:S03]  /*3a70*/  @P5 SHF.R.U64 R143, R66, 0x10, R67 ;  /* 0x00000010428f5819 */ /* 0x000fc60000001243 */
[----:B------:R-:W-:Y:S02]  /*3a80*/  @P0 HADD2.F32 R66, -RZ, R142.H0_H0 ;  /* 0x2000008eff420230 */ /* 0x000fe40000004100 */
[----:B------:R-:W-:-:S03]  /*3a90*/  @P5 HADD2.F32 R142, -RZ, R143.H0_H0 ;  /* 0x2000008fff8e5230 */ /* 0x000fc60000004100 */
[----:B------:R-:W-:Y:S01]  /*3aa0*/  @P0 FMUL.FTZ R158, R145, R66 ;  /* 0x00000042919e0220 */ /* 0x000fe20000410000 */
[C---:B------:R-:W-:Y:S01]  /*3ab0*/  ISETP.GE.U32.AND P0, PT, R148.reuse, 0x1000000, PT ;  /* 0x010000009400780c */ /* 0x040fe20003f06070 */
[----:B------:R-:W-:Y:S02]  /*3ac0*/  @P4 HADD2.F32 R66, -RZ, R156.H0_H0 ;  /* 0x2000009cff424230 */ /* 0x000fe40000004100 */
[----:B------:R-:W-:Y:S01]  /*3ad0*/  @P5 FMUL.FTZ R157, R171, R142 ;  /* 0x0000008eab9d5220 */ /* 0x000fe20000410000 */
[----:B------:R-:W-:Y:S02]  /*3ae0*/  LOP3.LUT P5, RZ, R148, 0xff, RZ, 0xc0, !PT ;  /* 0x000000ff94ff7812 */ /* 0x000fe400078ac0ff */
[----:B------:R-:W-:Y:S01]  /*3af0*/  CS2R R144, SRZ ;  /* 0x0000000000907805 */ /* 0x000fe2000001ff00 */
[----:B------:R-:W-:Y:S01]  /*3b00*/  @P4 FMUL.FTZ R138, R167, R66 ;  /* 0x00000042a78a4220 */ /* 0x000fe20000410000 */
[----:B------:R-:W-:-:S05]  /*3b10*/  @P6 HADD2.F32 R66, -RZ, R125.H0_H0 ;  /* 0x2000007dff426230 */ /* 0x000fca0000004100 */
[----:B------:R-:W-:Y:S01]  /*3b20*/  @P6 FMUL.FTZ R140, R161, R66 ;  /* 0x00000042a18c6220 */ /* 0x000fe20000410000 */
[----:B------:R-:W-:Y:S01]  /*3b30*/  @P0 HADD2.F32 R66, -RZ, R156.H1_H1 ;  /* 0x3000009cff420230 */ /* 0x000fe20000004100 */
[----:B------:R-:W0:Y:S02]  /*3b40*/  F2F.F16.F32 R138, R138 ;  /* 0x0000008a008a7304 */ /* 0x000e240000200800 */
[----:B------:R-:W-:Y:S02]  /*3b50*/  @P5 HADD2.F32 R139, -RZ, R124.H0_H0 ;  /* 0x2000007cff8b5230 */ /* 0x000fe40000004100 */
[----:B------:R-:W-:Y:S01]  /*3b60*/  @P0 FMUL.FTZ R144, R163, R66 ;  /* 0x00000042a3900220 */ /* 0x000fe20000410000 */
[----:B------:R-:W-:-:S03]  /*3b70*/  HFMA2 R66, -RZ, RZ, 0, 0 ;  /* 0x00000000ff427431 */ /* 0x000fc600000001ff */
[----:B------:R-:W-:Y:S01]  /*3b80*/  F2F.F16.F32 R140, R140 ;  /* 0x0000008c008c7304 */ /* 0x000fe20000200800 */
[----:B------:R-:W-:Y:S01]  /*3b90*/  @P5 FMUL.FTZ R66, R146, R139 ;  /* 0x0000008b92425220 */ /* 0x000fe20000410000 */
[----:B0-----:R-:W-:-:S06]  /*3ba0*/  IMAD.WIDE.U32 R138, R138, 0x10000, RZ ;  /* 0x000100008a8a7825 */ /* 0x001fcc00078e00ff */
[----:B------:R-:W0:Y:S08]  /*3bb0*/  F2F.F16.F32 R144, R144 ;  /* 0x0000009000907304 */ /* 0x000e300000200800 */
[----:B------:R-:W1:Y:S01]  /*3bc0*/  F2F.F16.F32 R143, R66 ;  /* 0x00000042008f7304 */ /* 0x000e620000200800 */
[----:B0-----:R-:W-:-:S04]  /*3bd0*/  SHF.L.U32 R141, R144, 0x10, RZ ;  /* 0x00000010908d7819 */ /* 0x001fc800000006ff */
[----:B------:R-:W-:Y:S01]  /*3be0*/  LOP3.LUT R139, R139, R141, R140, 0xfe, !PT ;  /* 0x0000008d8b8b7212 */ /* 0x000fe200078efe8c */
[----:B------:R-:W-:Y:S01]  /*3bf0*/  IMAD.WIDE.U32 R140, R149, 0x8, R68 ;  /* 0x00000008958c7825 */ /* 0x000fe200078e0044 */
[----:B-1----:R-:W-:-:S03]  /*3c00*/  LOP3.LUT R138, R138, R143, RZ, 0xfc, !PT ;  /* 0x0000008f8a8a7212 */ /* 0x002fc600078efcff */
[----:B------:R-:W-:Y:S02]  /*3c10*/  IMAD.WIDE.U32 R142, R94, 0x8, R64 ;  /* 0x000000085e8e7825 */ /* 0x000fe400078e0040 */
[----:B------:R0:W-:Y:S04]  /*3c20*/  STG.E.64 desc[UR14][R140.64], R138 ;  /* 0x0000008a8c007986 */ /* 0x0001e8000c101b0e */
[----:B------:R-:W2:Y:S01]  /*3c30*/  LDG.E.64 R142, desc[UR14][R142.64] ;  /* 0x0000000e8e8e7981 */ /* 0x000ea2000c1e1b00 */
[--C-:B------:R-:W-:Y:S01]  /*3c40*/  FFMA.FTZ R91, R91, UR13, R150.reuse ;  /* 0x0000000d5b5b7c23 */ /* 0x100fe20008010096 */
[----:B------:R-:W-:Y:S01]  /*3c50*/  @P2 MOV R144, R67 ;  /* 0x0000004300902202 */ /* 0x000fe20000000f00 */
[----:B------:R-:W-:Y:S02]  /*3c60*/  HFMA2 R160, -RZ, RZ, 0, 0 ;  /* 0x00000000ffa07431 */ /* 0x000fe400000001ff */
[----:B------:R-:W-:Y:S01]  /*3c70*/  FFMA.FTZ R149, R116, UR13, R150 ;  /* 0x0000000d74957c23 */ /* 0x000fe20008010096 */
[----:B------:R-:W-:Y:S01]  /*3c80*/  FADD.FTZ R92, R92, -R91 ;  /* 0x8000005b5c5c7221 */ /* 0x000fe20000010000 */
[----:B------:R-:W-:Y:S01]  /*3c90*/  @P3 SHF.R.U32.HI R91, RZ, 0x10, R67 ;  /* 0x00000010ff5b3819 */ /* 0x000fe20000011643 */
[----:B------:R-:W-:Y:S01]  /*3ca0*/  @P2 HADD2.F32 R66, -RZ, R144.H0_H0 ;  /* 0x20000090ff422230 */ /* 0x000fe20000004100 */
[----:B------:R-:W-:Y:S01]  /*3cb0*/  MOV R147, RZ ;  /* 0x000000ff00937202 */ /* 0x000fe20000000f00 */
[----:B------:R-:W-:-:S02]  /*3cc0*/  HFMA2 R144, -RZ, RZ, 0, 0 ;  /* 0x00000000ff907431 */ /* 0x000fc400000001ff */
[----:B------:R-:W-:Y:S01]  /*3cd0*/  FADD.FTZ R149, R90, -R149 ;  /* 0x800000955a957221 */ /* 0x000fe20000010000 */
[----:B------:R-:W-:Y:S01]  /*3ce0*/  FMUL.FTZ R92, R92, UR12 ;  /* 0x0000000c5c5c7c20 */ /* 0x000fe20008410000 */
[----:B------:R-:W-:Y:S01]  /*3cf0*/  @P2 FMUL.FTZ R160, R173, R66 ;  /* 0x00000042ada02220 */ /* 0x000fe20000410000 */
[----:B------:R-:W-:Y:S01]  /*3d00*/  LOP3.LUT P2, RZ, R114, 0xff00, RZ, 0xc0, !PT ;  /* 0x0000ff0072ff7812 */ /* 0x000fe2000784c0ff */
[----:B------:R-:W-:Y:S01]  /*3d10*/  @P3 HADD2.F32 R66, -RZ, R91.H0_H0 ;  /* 0x2000005bff423230 */ /* 0x000fe20000004100 */
[----:B---3--:R-:W-:Y:S01]  /*3d20*/  @P5 MOV R67, R70 ;  /* 0x0000004600435202 */ /* 0x008fe20000000f00 */
[----:B------:R-:W-:Y:S01]  /*3d30*/  FFMA.FTZ R117, R117, UR13, R150 ;  /* 0x0000000d75757c23 */ /* 0x000fe20008010096 */
[----:B------:R-:W-:Y:S01]  /*3d40*/  @P4 SHF.R.U64 R70, R70, 0x10, R71 ;  /* 0x0000001046464819 */ /* 0x000fe20000001247 */
[----:B------:R-:W-:Y:S01]  /*3d50*/  FMUL.FTZ R149, R149, UR12 ;  /* 0x0000000c95957c20 */ /* 0x000fe20008410000 */
[----:B------:R-:W-:Y:S01]  /*3d60*/  FMUL.FTZ R92, R92, UR4 ;  /* 0x000000045c5c7c20 */ /* 0x000fe20008410000 */
[----:B------:R-:W-:-:S02]  /*3d70*/  @P5 HADD2.F32 R67, -RZ, R67.H0_H0 ;  /* 0x20000043ff435230 */ /* 0x000fc40000004100 */
[----:B------:R-:W-:Y:S01]  /*3d80*/  FADD.FTZ R117, R112, -R117 ;  /* 0x8000007570757221 */ /* 0x000fe20000010000 */
[----:B------:R-:W-:Y:S02]  /*3d90*/  @P4 HADD2.F32 R70, -RZ, R70.H0_H0 ;  /* 0x20000046ff464230 */ /* 0x000fe40000004100 */
[----:B------:R-:W-:Y:S01]  /*3da0*/  @P3 FMUL.FTZ R145, R175, R66 ;  /* 0x00000042af913220 */ /* 0x000fe20000410000 */
[----:B------:R-:W-:Y:S02]  /*3db0*/  HFMA2 R66, -RZ, RZ, 0, 0 ;  /* 0x00000000ff427431 */ /* 0x000fe400000001ff */
[----:B------:R-:W-:Y:S01]  /*3dc0*/  @P5 FMUL.FTZ R144, R146, R67 ;  /* 0x0000004392905220 */ /* 0x000fe20000410000 */
[C---:B------:R-:W-:Y:S01]  /*3dd0*/  ISETP.GE.U32.AND P5, PT, R114.reuse, 0x1000000, PT ;  /* 0x010000007200780c */ /* 0x040fe20003fa6070 */
[----:B------:R-:W-:Y:S01]  /*3de0*/  @P4 FMUL.FTZ R147, R167, R70 ;  /* 0x00000046a7934220 */ /* 0x000fe20000410000 */
[----:B------:R-:W-:Y:S01]  /*3df0*/  LOP3.LUT P4, RZ, R114, 0xff0000, RZ, 0xc0, !PT ;  /* 0x00ff000072ff7812 */ /* 0x000fe2000788c0ff */
[----:B------:R-:W-:Y:S01]  /*3e00*/  FMUL.FTZ R149, R149, UR4 ;  /* 0x0000000495957c20 */ /* 0x000fe20008410000 */
[----:B------:R-:W-:-:S02]  /*3e10*/  @P2 HADD2.F32 R70, -RZ, R155.H0_H0 ;  /* 0x2000009bff462230 */ /* 0x000fc40000004100 */
[----:B0-----:R-:W-:Y:S01]  /*3e20*/  FMUL.FTZ R141, R92, UR22 ;  /* 0x000000165c8d7c20 */ /* 0x001fe20008410000 */
[----:B------:R-:W-:Y:S01]  /*3e30*/  FMUL.FTZ R117, R117, UR12 ;  /* 0x0000000c75757c20 */ /* 0x000fe20008410000 */
[----:B------:R-:W-:Y:S01]  /*3e40*/  FMUL.FTZ R149, R149, UR22 ;  /* 0x0000001695957c20 */ /* 0x000fe20008410000 */
[----:B------:R-:W-:Y:S01]  /*3e50*/  FFMA.FTZ R96, R96, UR13, R150 ;  /* 0x0000000d60607c23 */ /* 0x000fe20008010096 */
[----:B------:R-:W-:Y:S01]  /*3e60*/  @P2 FMUL.FTZ R66, R141, R70 ;  /* 0x000000468d422220 */ /* 0x000fe20000410000 */
[----:B------:R-:W-:Y:S01]  /*3e70*/  FMUL.FTZ R117, R117, UR4 ;  /* 0x0000000475757c20 */ /* 0x000fe20008410000 */
[----:B------:R-:W-:Y:S01]  /*3e80*/  MOV R70, RZ ;  /* 0x000000ff00467202 */ /* 0x000fe20000000f00 */
[----:B------:R-:W-:Y:S01]  /*3e90*/  HFMA2 R91, -RZ, RZ, 0, 0 ;  /* 0x00000000ff5b7431 */ /* 0x000fe200000001ff */
[----:B------:R-:W-:Y:S01]  /*3ea0*/  LOP3.LUT P3, RZ, R114, 0xff, RZ, 0xc0, !PT ;  /* 0x000000ff72ff7812 */ /* 0x000fe2000786c0ff */
[----:B------:R-:W-:Y:S01]  /*3eb0*/  FMUL.FTZ R165, R117, UR22 ;  /* 0x0000001675a57c20 */ /* 0x000fe20008410000 */
[----:B------:R-:W-:-:S02]  /*3ec0*/  @P4 HADD2.F32 R90, -RZ, R123.H0_H0 ;  /* 0x2000007bff5a4230 */ /* 0x000fc40000004100 */
[----:B------:R-:W-:Y:S01]  /*3ed0*/  FADD.FTZ R96, R105, -R96 ;  /* 0x8000006069607221 */ /* 0x000fe20000010000 */
[----:B------:R-:W0:Y:S01]  /*3ee0*/  F2F.F16.F32 R66, R66 ;  /* 0x0000004200427304 */ /* 0x000e220000200800 */
[----:B------:R-:W-:Y:S01]  /*3ef0*/  MOV R92, RZ ;  /* 0x000000ff005c7202 */ /* 0x000fe20000000f00 */
[--C-:B------:R-:W-:Y:S01]  /*3f00*/  FFMA.FTZ R116, R98, UR13, R150.reuse ;  /* 0x0000000d62747c23 */ /* 0x100fe20008010096 */
[----:B------:R-:W-:Y:S01]  /*3f10*/  @P4 FMUL.FTZ R70, R149, R90 ;  /* 0x0000005a95464220 */ /* 0x000fe20000410000 */
[----:B------:R-:W-:Y:S02]  /*3f20*/  @P5 HADD2.F32 R90, -RZ, R155.H1_H1 ;  /* 0x3000009bff5a5230 */ /* 0x000fe40000004100 */
[----:B------:R-:W-:Y:S01]  /*3f30*/  FMUL.FTZ R96, R96, UR12 ;  /* 0x0000000c60607c20 */ /* 0x000fe20008410000 */
[----:B------:R-:W-:Y:S02]  /*3f40*/  FFMA.FTZ R114, R153, UR13, R150 ;  /* 0x0000000d99727c23 */ /* 0x000fe40008010096 */
[----:B------:R-:W-:Y:S01]  /*3f50*/  @P5 FMUL.FTZ R91, R165, R90 ;  /* 0x0000005aa55b5220 */ /* 0x000fe20000410000 */
[----:B------:R-:W-:Y:S01]  /*3f60*/  FMUL.FTZ R96, R96, UR4 ;  /* 0x0000000460607c20 */ /* 0x000fe20008410000 */
[----:B------:R-:W-:Y:S01]  /*3f70*/  @P3 HADD2.F32 R67, -RZ, R122.H0_H0 ;  /* 0x2000007aff433230 */ /* 0x000fe20000004100 */
[----:B------:R-:W-:Y:S01]  /*3f80*/  F2F.F16.F32 R70, R70 ;  /* 0x0000004600467304 */ /* 0x000fe20000200800 */
[----:B------:R-:W-:Y:S01]  /*3f90*/  @P6 MOV R90, R71 ;  /* 0x00000047005a6202 */ /* 0x000fe20000000f00 */
[----:B------:R-:W-:Y:S01]  /*3fa0*/  FMUL.FTZ R112, R96, UR22 ;  /* 0x0000001660707c20 */ /* 0x000fe20008410000 */
[----:B------:R-:W-:-:S02]  /*3fb0*/  HFMA2 R96, -RZ, RZ, 0, 0 ;  /* 0x00000000ff607431 */ /* 0x000fc400000001ff */
[----:B------:R-:W-:Y:S01]  /*3fc0*/  FADD.FTZ R114, R93, -R114 ;  /* 0x800000725d727221 */ /* 0x000fe20000010000 */
[----:B------:R-:W-:Y:S01]  /*3fd0*/  @P3 FMUL.FTZ R92, R112, R67 ;  /* 0x00000043705c3220 */ /* 0x000fe20000410000 */
[----:B0-----:R-:W-:Y:S01]  /*3fe0*/  IMAD.WIDE.U32 R66, R66, 0x10000, RZ ;  /* 0x0001000042427825 */ /* 0x001fe200078e00ff */
[----:B------:R-:W0:Y:S08]  /*3ff0*/  F2F.F16.F32 R91, R91 ;  /* 0x0000005b005b7304 */ /* 0x000e300000200800 */
[----:B------:R1:W3:Y:S01]  /*4000*/  F2F.F16.F32 R117, R92 ;  /* 0x0000005c00757304 */ /* 0x0002e20000200800 */
[----:B0-----:R-:W-:-:S02]  /*4010*/  SHF.L.U32 R105, R91, 0x10, RZ ;  /* 0x000000105b697819 */ /* 0x001fc400000006ff */
[----:B-1----:R-:W-:Y:S02]  /*4020*/  @P0 SHF.R.U32.HI R92, RZ, 0x10, R71 ;  /* 0x00000010ff5c0819 */ /* 0x002fe40000011647 */
[----:B------:R-:W-:Y:S01]  /*4030*/  LOP3.LUT R67, R67, R105, R70, 0xfe, !PT ;  /* 0x0000006943437212 */ /* 0x000fe200078efe46 */
[----:B------:R-:W-:Y:S01]  /*4040*/  @P6 HADD2.F32 R70, -RZ, R90.H0_H0 ;  /* 0x2000005aff466230 */ /* 0x000fe20000004100 */
[----:B------:R-:W-:Y:S01]  /*4050*/  MOV R105, RZ ;  /* 0x000000ff00697202 */ /* 0x000fe20000000f00 */
[----:B------:R-:W-:Y:S01]  /*4060*/  IMAD.WIDE.U32 R90, R94, 0x8, R68 ;  /* 0x000000085e5a7825 */ /* 0x000fe200078e0044 */
[----:B---3--:R-:W-:-:S03]  /*4070*/  LOP3.LUT R66, R66, R117, RZ, 0xfc, !PT ;  /* 0x0000007542427212 */ /* 0x008fc600078efcff */
[----:B------:R-:W-:Y:S01]  /*4080*/  @P6 FMUL.FTZ R96, R161, R70 ;  /* 0x00000046a1606220 */ /* 0x000fe20000410000 */
[----:B------:R-:W-:Y:S01]  /*4090*/  IMAD.WIDE.U32 R70, R151, 0x8, R64 ;  /* 0x0000000897467825 */ /* 0x000fe200078e0040 */
[----:B------:R-:W-:Y:S01]  /*40a0*/  LOP3.LUT P6, RZ, R110, 0xff00, RZ, 0xc0, !PT ;  /* 0x0000ff006eff7812 */ /* 0x000fe200078cc0ff */
[----:B------:R0:W-:Y:S04]  /*40b0*/  STG.E.64 desc[UR14][R90.64], R66 ;  /* 0x000000425a007986 */ /* 0x0001e8000c101b0e */
[----:B------:R-:W3:Y:S01]  /*40c0*/  LDG.E.64 R70, desc[UR14][R70.64] ;  /* 0x0000000e46467981 */ /* 0x000ee2000c1e1b00 */
[----:B------:R-:W-:Y:S02]  /*40d0*/  @P0 HADD2.F32 R92, -RZ, R92.H0_H0 ;  /* 0x2000005cff5c0230 */ /* 0x000fe40000004100 */
[----:B------:R-:W-:Y:S01]  /*40e0*/  HFMA2 R94, -RZ, RZ, 0, 0 ;  /* 0x00000000ff5e7431 */ /* 0x000fe200000001ff */
[----:B------:R-:W-:-:S02]  /*40f0*/  MOV R139, RZ ;  /* 0x000000ff008b7202 */ /* 0x000fc40000000f00 */
[----:B------:R-:W-:Y:S01]  /*4100*/  @P0 FMUL.FTZ R105, R163, R92 ;  /* 0x0000005ca3690220 */ /* 0x000fe20000410000 */
[----:B------:R-:W-:Y:S01]  /*4110*/  LOP3.LUT P0, RZ, R110, 0xff0000, RZ, 0xc0, !PT ;  /* 0x00ff00006eff7812 */ /* 0x000fe2000780c0ff */
[----:B------:R-:W-:Y:S01]  /*4120*/  FADD.FTZ R116, R115, -R116 ;  /* 0x8000007473747221 */ /* 0x000fe20000010000 */
[--C-:B0-----:R-:W-:Y:S01]  /*4130*/  FFMA.FTZ R67, R111, UR13, R150.reuse ;  /* 0x0000000d6f437c23 */ /* 0x101fe20008010096 */
[----:B------:R-:W-:Y:S02]  /*4140*/  FMUL.FTZ R114, R114, UR12 ;  /* 0x0000000c72727c20 */ /* 0x000fe40008410000 */
[----:B------:R-:W-:Y:S01]  /*4150*/  FMUL.FTZ R116, R116, UR12 ;  /* 0x0000000c74747c20 */ /* 0x000fe20008410000 */
[----:B------:R-:W-:Y:S01]  /*4160*/  FFMA.FTZ R108, R108, UR13, R150 ;  /* 0x0000000d6c6c7c23 */ /* 0x000fe20008010096 */
[----:B------:R-:W-:Y:S01]  /*4170*/  FADD.FTZ R67, R106, -R67 ;  /* 0x800000436a437221 */ /* 0x000fe20000010000 */
[----:B------:R-:W-:Y:S01]  /*4180*/  FMUL.FTZ R114, R114, UR4 ;  /* 0x0000000472727c20 */ /* 0x000fe20008410000 */
[----:B------:R-:W-:Y:S01]  /*4190*/  FMUL.FTZ R116, R116, UR4 ;  /* 0x0000000474747c20 */ /* 0x000fe20008410000 */
[----:B------:R-:W-:Y:S01]  /*41a0*/  FADD.FTZ R108, R103, -R108 ;  /* 0x8000006c676c7221 */ /* 0x000fe20000010000 */
[----:B------:R-:W-:Y:S01]  /*41b0*/  FMUL.FTZ R67, R67, UR12 ;  /* 0x0000000c43437c20 */ /* 0x000fe20008410000 */
[----:B------:R-:W-:-:S02]  /*41c0*/  @P6 HADD2.F32 R90, -RZ, R154.H0_H0 ;  /* 0x2000009aff5a6230 */ /* 0x000fc40000004100 */
[----:B------:R-:W-:Y:S01]  /*41d0*/  FMUL.FTZ R111, R114, UR22 ;  /* 0x00000016726f7c20 */ /* 0x000fe20008410000 */
[----:B------:R-:W-:Y:S02]  /*41e0*/  @P0 HADD2.F32 R92, -RZ, R121.H0_H0 ;  /* 0x20000079ff5c0230 */ /* 0x000fe40000004100 */
[----:B------:R-:W-:Y:S01]  /*41f0*/  FMUL.FTZ R67, R67, UR4 ;  /* 0x0000000443437c20 */ /* 0x000fe20008410000 */
[----:B------:R-:W-:Y:S01]  /*4200*/  FMUL.FTZ R115, R116, UR22 ;  /* 0x0000001674737c20 */ /* 0x000fe20008410000 */
[----:B------:R-:W-:Y:S02]  /*4210*/  FMUL.FTZ R108, R108, UR12 ;  /* 0x0000000c6c6c7c20 */ /* 0x000fe40008410000 */
[----:B------:R-:W-:Y:S02]  /*4220*/  FMUL.FTZ R103, R67, UR22 ;  /* 0x0000001643677c20 */ /* 0x000fe40008410000 */
[----:B------:R-:W-:-:S04]  /*4230*/  FMUL.FTZ R108, R108, UR4 ;  /* 0x000000046c6c7c20 */ /* 0x000fc80008410000 */
[----:B------:R-:W-:Y:S01]  /*4240*/  FMUL.FTZ R108, R108, UR22 ;  /* 0x000000166c6c7c20 */ /* 0x000fe20008410000 */
[----:B------:R-:W-:Y:S01]  /*4250*/  IMAD.WIDE.U32 R64, R97, 0x8, R64 ;  /* 0x0000000861407825 */ /* 0x000fe200078e0040 */
[----:B--2---:R-:W-:Y:S02]  /*4260*/  @P2 SHF.R.U64 R98, R142, 0x10, R143 ;  /* 0x000000108e622819 */ /* 0x004fe4000000128f */
[----:B------:R-:W-:-:S03]  /*4270*/  @P3 MOV R93, R142 ;  /* 0x0000008e005d3202 */ /* 0x000fc60000000f00 */
[----:B------:R-:W-:Y:S02]  /*4280*/  @P2 HADD2.F32 R66, -RZ, R98.H0_H0 ;  /* 0x20000062ff422230 */ /* 0x000fe40000004100 */
[----:B------:R-:W-:-:S03]  /*4290*/  @P3 HADD2.F32 R93, -RZ, R93.H0_H0 ;  /* 0x2000005dff5d3230 */ /* 0x000fc60000004100 */
[----:B------:R-:W-:Y:S01]  /*42a0*/  @P2 FMUL.FTZ R139, R141, R66 ;  /* 0x000000428d8b2220 */ /* 0x000fe20000410000 */
[----:B------:R-:W-:Y:S01]  /*42b0*/  ISETP.GE.U32.AND P2, PT, R110, 0x1000000, PT ;  /* 0x010000006e00780c */ /* 0x000fe20003f46070 */
[----:B------:R-:W-:Y:S01]  /*42c0*/  @P3 FMUL.FTZ R94, R112, R93 ;  /* 0x0000005d705e3220 */ /* 0x000fe20000410000 */
[----:B------:R-:W-:Y:S01]  /*42d0*/  LOP3.LUT P3, RZ, R110, 0xff, RZ, 0xc0, !PT ;  /* 0x000000ff6eff7812 */ /* 0x000fe2000786c0ff */
[----:B------:R-:W-:Y:S02]  /*42e0*/  HFMA2 R66, -RZ, RZ, 0, 0 ;  /* 0x00000000ff427431 */ /* 0x000fe400000001ff */
[----:B------:R-:W-:Y:S01]  /*42f0*/  @P6 FMUL.FTZ R66, R111, R90 ;  /* 0x0000005a6f426220 */ /* 0x000fe20000410000 */
[----:B------:R-:W-:Y:S01]  /*4300*/  MOV R90, RZ ;  /* 0x000000ff005a7202 */ /* 0x000fe20000000f00 */
[----:B------:R-:W-:-:S06]  /*4310*/  @P0 FMUL.FTZ R90, R115, R92 ;  /* 0x0000005c735a0220 */ /* 0x000fcc0000410000 */
[----:B------:R-:W-:Y:S01]  /*4320*/  @P2 HADD2.F32 R98, -RZ, R154.H1_H1 ;  /* 0x3000009aff622230 */ /* 0x000fe20000004100 */
[----:B------:R-:W-:Y:S01]  /*4330*/  CS2R R92, SRZ ;  /* 0x00000000005c7805 */ /* 0x000fe2000001ff00 */
[----:B------:R-:W-:-:S03]  /*4340*/  @P3 HADD2.F32 R67, -RZ, R120.H0_H0 ;  /* 0x20000078ff433230 */ /* 0x000fc60000004100 */
[----:B------:R-:W-:Y:S01]  /*4350*/  @P2 FMUL.FTZ R92, R103, R98 ;  /* 0x00000062675c2220 */ /* 0x000fe20000410000 */
[----:B------:R-:W0:Y:S01]  /*4360*/  F2F.F16.F32 R66, R66 ;  /* 0x0000004200427304 */ /* 0x000e220000200800 */
[----:B------:R-:W-:-:S07]  /*4370*/  @P3 FMUL.FTZ R93, R108, R67 ;  /* 0x000000436c5d3220 */ /* 0x000fce0000410000 */
[----:B------:R-:W1:Y:S08]  /*4380*/  F2F.F16.F32 R92, R92 ;  /* 0x0000005c005c7304 */ /* 0x000e700000200800 */
[----:B------:R-:W2:Y:S08]  /*4390*/  F2F.F16.F32 R90, R90 ;  /* 0x0000005a005a7304 */ /* 0x000eb00000200800 */
[----:B------:R-:W4:Y:S01]  /*43a0*/  F2F.F16.F32 R93, R93 ;  /* 0x0000005d005d7304 */ /* 0x000f220000200800 */
        /* <DEDUP_REMOVED lines=8> */
[----:B------:R-:W-:-:S04]  /*4430*/  HFMA2 R98, -RZ, RZ, 0, 0 ;  /* 0x00000000ff627431 */ /* 0x000fc800000001ff */
[----:B------:R-:W-:Y:S02]  /*4440*/  @P4 HADD2.F32 R92, -RZ, R92.H0_H0 ;  /* 0x2000005cff5c4230 */ /* 0x000fe40000004100 */
[----:B------:R-:W-:-:S03]  /*4450*/  FFMA.FTZ R106, R113, UR13, R150 ;  /* 0x0000000d716a7c23 */ /* 0x000fc60008010096 */
[----:B------:R-:W-:Y:S01]  /*4460*/  @P4 FMUL.FTZ R98, R149, R92 ;  /* 0x0000005c95624220 */ /* 0x000fe20000410000 */
[----:B------:R-:W-:Y:S02]  /*4470*/  LOP3.LUT P4, RZ, R101, 0xff00, RZ, 0xc0, !PT ;  /* 0x0000ff0065ff7812 */ /* 0x000fe4000788c0ff */
[----:B---3--:R-:W-:Y:S01]  /*4480*/  @P3 MOV R67, R70 ;  /* 0x0000004600433202 */ /* 0x008fe20000000f00 */
[----:B------:R-:W-:Y:S01]  /*4490*/  FADD.FTZ R106, R99, -R106 ;  /* 0x8000006a636a7221 */ /* 0x000fe20000010000 */
[----:B------:R-:W-:-:S03]  /*44a0*/  @P6 SHF.R.U64 R70, R70, 0x10, R71 ;  /* 0x0000001046466819 */ /* 0x000fc60000001247 */
[----:B------:R-:W-:Y:S01]  /*44b0*/  @P3 HADD2.F32 R67, -RZ, R67.H0_H0 ;  /* 0x20000043ff433230 */ /* 0x000fe20000004100 */
[----:B------:R-:W-:Y:S01]  /*44c0*/  CS2R R92, SRZ ;  /* 0x00000000005c7805 */ /* 0x000fe2000001ff00 */
[----:B------:R-:W-:Y:S01]  /*44d0*/  FFMA.FTZ R102, R102, UR13, R150 ;  /* 0x0000000d66667c23 */ /* 0x000fe20008010096 */
[----:B------:R-:W-:Y:S01]  /*44e0*/  @P5 SHF.R.U32.HI R142, RZ, 0x10, R143 ;  /* 0x00000010ff8e5819 */ /* 0x000fe2000001168f */
[----:B------:R-:W-:Y:S02]  /*44f0*/  HFMA2 R99, -RZ, RZ, 0, 0 ;  /* 0x00000000ff637431 */ /* 0x000fe400000001ff */
[----:B------:R-:W-:Y:S01]  /*4500*/  @P3 FMUL.FTZ R92, R108, R67 ;  /* 0x000000436c5c3220 */ /* 0x000fe20000410000 */
[----:B------:R-:W-:Y:S01]  /*4510*/  FMUL.FTZ R106, R106, UR12 ;  /* 0x0000000c6a6a7c20 */ /* 0x000fe20008410000 */
[----:B------:R-:W-:Y:S01]  /*4520*/  @P6 HADD2.F32 R70, -RZ, R70.H0_H0 ;  /* 0x20000046ff466230 */ /* 0x000fe20000004100 */
[----:B------:R-:W-:Y:S01]  /*4530*/  LOP3.LUT P3, RZ, R101, 0xff0000, RZ, 0xc0, !PT ;  /* 0x00ff000065ff7812 */ /* 0x000fe2000786c0ff */
[----:B------:R-:W-:Y:S01]  /*4540*/  FADD.FTZ R102, R95, -R102 ;  /* 0x800000665f667221 */ /* 0x000fe20000010000 */
[----:B------:R-:W-:Y:S01]  /*4550*/  FMUL.FTZ R106, R106, UR4 ;  /* 0x000000046a6a7c20 */ /* 0x000fe20008410000 */
[----:B------:R-:W-:Y:S01]  /*4560*/  FFMA.FTZ R113, R109, UR13, R150 ;  /* 0x0000000d6d717c23 */ /* 0x000fe20008010096 */
[----:B------:R-:W-:-:S02]  /*4570*/  @P5 HADD2.F32 R66, -RZ, R142.H0_H0 ;  /* 0x2000008eff425230 */ /* 0x000fc40000004100 */
[----:B------:R-:W-:Y:S01]  /*4580*/  @P6 FMUL.FTZ R99, R111, R70 ;  /* 0x000000466f636220 */ /* 0x000fe20000410000 */
[----:B------:R-:W-:Y:S02]  /*4590*/  @P4 HADD2.F32 R70, -RZ, R152.H0_H0 ;  /* 0x20000098ff464230 */ /* 0x000fe40000004100 */
[----:B------:R-:W-:Y:S01]  /*45a0*/  FMUL.FTZ R102, R102, UR12 ;  /* 0x0000000c66667c20 */ /* 0x000fe20008410000 */
[----:B------:R-:W-:Y:S01]  /*45b0*/  ISETP.GE.U32.AND P6, PT, R101, 0x1000000, PT ;  /* 0x010000006500780c */ /* 0x000fe20003fc6070 */
[----:B------:R-:W-:Y:S01]  /*45c0*/  FMUL.FTZ R109, R106, UR22 ;  /* 0x000000166a6d7c20 */ /* 0x000fe20008410000 */
[----:B------:R-:W-:Y:S01]  /*45d0*/  FADD.FTZ R113, R104, -R113 ;  /* 0x8000007168717221 */ /* 0x000fe20000010000 */
[----:B------:R-:W-:Y:S01]  /*45e0*/  @P5 FMUL.FTZ R93, R165, R66 ;  /* 0x00000042a55d5220 */ /* 0x000fe20000410000 */
[----:B------:R-:W-:Y:S01]  /*45f0*/  MOV R66, RZ ;  /* 0x000000ff00427202 */ /* 0x000fe20000000f00 */
[----:B------:R-:W-:Y:S01]  /*4600*/  FMUL.FTZ R102, R102, UR4 ;  /* 0x0000000466667c20 */ /* 0x000fe20008410000 */
[----:B------:R-:W-:Y:S01]  /*4610*/  @P4 FMUL.FTZ R66, R109, R70 ;  /* 0x000000466d424220 */ /* 0x000fe20000410000 */
[----:B------:R-:W-:-:S02]  /*4620*/  HFMA2 R70, -RZ, RZ, 0, 0 ;  /* 0x00000000ff467431 */ /* 0x000fc400000001ff */
[----:B------:R-:W-:Y:S01]  /*4630*/  FMUL.FTZ R113, R113, UR12 ;  /* 0x0000000c71717c20 */ /* 0x000fe20008410000 */
[----:B------:R-:W-:Y:S02]  /*4640*/  @P3 HADD2.F32 R67, -RZ, R119.H0_H0 ;  /* 0x20000077ff433230 */ /* 0x000fe40000004100 */
[----:B------:R-:W-:Y:S01]  /*4650*/  FFMA.FTZ R100, R100, UR13, R150 ;  /* 0x0000000d64647c23 */ /* 0x000fe20008010096 */
[----:B------:R-:W-:Y:S01]  /*4660*/  FMUL.FTZ R106, R102, UR22 ;  /* 0x00000016666a7c20 */ /* 0x000fe20008410000 */
[----:B------:R-:W-:Y:S01]  /*4670*/  LOP3.LUT P5, RZ, R101, 0xff, RZ, 0xc0, !PT ;  /* 0x000000ff65ff7812 */ /* 0x000fe200078ac0ff */
[----:B------:R-:W-:Y:S01]  /*4680*/  FMUL.FTZ R113, R113, UR4 ;  /* 0x0000000471717c20 */ /* 0x000fe20008410000 */
[----:B------:R-:W-:Y:S01]  /*4690*/  FADD.FTZ R100, R107, -R100 ;  /* 0x800000646b647221 */ /* 0x000fe20000010000 */
[----:B------:R-:W-:Y:S01]  /*46a0*/  @P3 FMUL.FTZ R70, R106, R67 ;  /* 0x000000436a463220 */ /* 0x000fe20000410000 */
[----:B------:R-:W-:Y:S02]  /*46b0*/  @P6 HADD2.F32 R67, -RZ, R152.H1_H1 ;  /* 0x30000098ff436230 */ /* 0x000fe40000004100 */
[----:B------:R-:W-:Y:S01]  /*46c0*/  FMUL.FTZ R108, R113, UR22 ;  /* 0x00000016716c7c20 */ /* 0x000fe20008410000 */
[----:B------:R-:W-:Y:S01]  /*46d0*/  FMUL.FTZ R100, R100, UR12 ;  /* 0x0000000c64647c20 */ /* 0x000fe20008410000 */
[----:B------:R-:W-:-:S02]  /*46e0*/  MOV R95, RZ ;  /* 0x000000ff005f7202 */ /* 0x000fc40000000f00 */
[----:B------:R-:W-:Y:S01]  /*46f0*/  @P6 FMUL.FTZ R95, R108, R67 ;  /* 0x000000436c5f6220 */ /* 0x000fe20000410000 */
[----:B------:R-:W-:Y:S01]  /*4700*/  FMUL.FTZ R100, R100, UR4 ;  /* 0x0000000464647c20 */ /* 0x000fe20008410000 */
[----:B------:R-:W-:Y:S01]  /*4710*/  HFMA2 R91, -RZ, RZ, 0, 0 ;  /* 0x00000000ff5b7431 */ /* 0x000fe200000001ff */
[----:B------:R-:W0:Y:S01]  /*4720*/  F2F.F16.F32 R66, R66 ;  /* 0x0000004200427304 */ /* 0x000e220000200800 */
[----:B------:R-:W-:Y:S02]  /*4730*/  @P5 HADD2.F32 R90, -RZ, R118.H0_H0 ;  /* 0x20000076ff5a5230 */ /* 0x000fe40000004100 */
[----:B------:R-:W-:-:S05]  /*4740*/  FMUL.FTZ R107, R100, UR22 ;  /* 0x00000016646b7c20 */ /* 0x000fca0008410000 */
[----:B------:R-:W1:Y:S01]  /*4750*/  F2F.F16.F32 R95, R95 ;  /* 0x0000005f005f7304 */ /* 0x000e620000200800 */
[----:B------:R-:W-:-:S07]  /*4760*/  @P5 FMUL.FTZ R91, R107, R90 ;  /* 0x0000005a6b5b5220 */ /* 0x000fce0000410000 */
[----:B------:R-:W3:Y:S01]  /*4770*/  F2F.F16.F32 R70, R70 ;  /* 0x0000004600467304 */ /* 0x000ee20000200800 */
[----:B0-----:R-:W-:Y:S01]  /*4780*/  IMAD.WIDE.U32 R66, R66, 0x10000, RZ ;  /* 0x0001000042427825 */ /* 0x001fe200078e00ff */
[----:B------:R-:W-:-:S06]  /*4790*/  @P0 MOV R90, R71 ;  /* 0x00000047005a0202 */ /* 0x000fcc0000000f00 */
[----:B------:R-:W0:Y:S01]  /*47a0*/  F2F.F16.F32 R91, R91 ;  /* 0x0000005b005b7304 */ /* 0x000e220000200800 */
[----:B-1----:R-:W-:Y:S01]  /*47b0*/  SHF.L.U32 R101, R95, 0x10, RZ ;  /* 0x000000105f657819 */ /* 0x002fe200000006ff */
[----:B------:R-:W-:-:S03]  /*47c0*/  HFMA2 R100, -RZ, RZ, 0, 0 ;  /* 0x00000000ff647431 */ /* 0x000fc600000001ff */
[----:B---3--:R-:W-:Y:S01]  /*47d0*/  LOP3.LUT R67, R67, R101, R70, 0xfe, !PT ;  /* 0x0000006543437212 */ /* 0x008fe200078efe46 */
[----:B------:R-:W-:Y:S01]  /*47e0*/  @P0 HADD2.F32 R70, -RZ, R90.H0_H0 ;  /* 0x2000005aff460230 */ /* 0x000fe20000004100 */
[----:B------:R-:W-:Y:S01]  /*47f0*/  @P2 SHF.R.U32.HI R101, RZ, 0x10, R71 ;  /* 0x00000010ff652819 */ /* 0x000fe20000011647 */
[----:B------:R-:W-:-:S04]  /*4800*/  IMAD.WIDE.U32 R68, R97, 0x8, R68 ;  /* 0x0000000861447825 */ /* 0x000fc800078e0044 */
        /* <DEDUP_REMOVED lines=11> */
[----:B------:R-:W-:Y:S02]  /*48c0*/  HFMA2 R65, -RZ, RZ, 0, 0 ;  /* 0x00000000ff417431 */ /* 0x000fe400000001ff */
[----:B------:R-:W-:Y:S02]  /*48d0*/  @P2 HADD2.F32 R64, -RZ, R101.H0_H0 ;  /* 0x20000065ff402230 */ /* 0x000fe40000004100 */
[----:B------:R-:W-:Y:S02]  /*48e0*/  @P5 HADD2.F32 R70, -RZ, R70.H0_H0 ;  /* 0x20000046ff465230 */ /* 0x000fe40000004100 */
[----:B0-----:R-:W-:-:S02]  /*48f0*/  @P4 HADD2.F32 R66, -RZ, R91.H0_H0 ;  /* 0x2000005bff424230 */ /* 0x001fc40000004100 */
[----:B------:R-:W-:Y:S02]  /*4900*/  @P3 HADD2.F32 R71, -RZ, R71.H0_H0 ;  /* 0x20000047ff473230 */ /* 0x000fe40000004100 */
[----:B------:R-:W-:Y:S02]  /*4910*/  @P6 HADD2.F32 R67, -RZ, R90.H0_H0 ;  /* 0x2000005aff436230 */ /* 0x000fe40000004100 */
[----:B------:R-:W-:Y:S01]  /*4920*/  @P2 FMUL.FTZ R65, R103, R64 ;  /* 0x0000004067412220 */ /* 0x000fe20000410000 */
[----:B------:R-:W-:Y:S01]  /*4930*/  @P5 FMUL.FTZ R102, R107, R70 ;  /* 0x000000466b665220 */ /* 0x000fe20000410000 */
[----:B------:R-:W-:Y:S01]  /*4940*/  @P4 FMUL.FTZ R95, R109, R66 ;  /* 0x000000426d5f4220 */ /* 0x000fe20000410000 */
[----:B------:R-:W-:Y:S01]  /*4950*/  @P3 FMUL.FTZ R104, R106, R71 ;  /* 0x000000476a683220 */ /* 0x000fe20000410000 */
[----:B------:R-:W-:Y:S01]  /*4960*/  @P6 FMUL.FTZ R97, R108, R67 ;  /* 0x000000436c616220 */ /* 0x000fe20000410000 */
[----:B------:R-:W-:Y:S06]  /*4970*/  BRA `(.L_x_1946) ;  /* 0x00000030000c7947 */ /* 0x000fec0003800000 */
.L_x_1944:
[----:B------:R-:W-:-:S04]  /*4980*/  UISETP.NE.U32.AND UP1, UPT, UR20, URZ, UPT ;  /* 0x000000ff1400728c */ /* 0x000fc8000bf25070 */
[----:B------:R-:W-:-:S09]  /*4990*/  UISETP.NE.AND.EX UP1, UPT, UR21, URZ, UPT, UP1 ;  /* 0x000000ff1500728c */ /* 0x000fd2000bf25310 */
[----:B------:R-:W-:Y:S05]  /*49a0*/  BRA.U UP1, `(.L_x_1947) ;  /* 0x0000001501987547 */ /* 0x000fea000b800000 */
[----:B------:R-:W0:Y:S02]  /*49b0*/  LDC.64 R64, c[0x0][0x390] ;  /* 0x0000e400ff407b82 */ /* 0x000e240000000a00 */
[----:B0-----:R-:W-:-:S06]  /*49c0*/  IMAD.WIDE.U32 R66, R147, 0x8, R64 ;  /* 0x0000000893427825 */ /* 0x001fcc00078e0040 */
[----:B------:R-:W2:Y:S01]  /*49d0*/  LDG.E.64 R66, desc[UR14][R66.64] ;  /* 0x0000000e42427981 */ /* 0x000ea2000c1e1b00 */
[--C-:B-----5:R-:W-:Y:S01]  /*49e0*/  SHF.R.U64 R68, R128, 0x10, R129.reuse ;  /* 0x0000001080447819 */ /* 0x120fe20000001281 */
[--C-:B------:R-:W-:Y:S01]  /*49f0*/  FFMA.FTZ R70, R171, UR13, R150.reuse ;  /* 0x0000000dab467c23 */ /* 0x100fe20008010096 */
[----:B------:R-:W-:Y:S01]  /*4a00*/  MOV R69, R129 ;  /* 0x0000008100457202 */ /* 0x000fe20000000f00 */
[----:B------:R-:W-:Y:S01]  /*4a10*/  FFMA.FTZ R143, R143, UR13, R150 ;  /* 0x0000000d8f8f7c23 */ /* 0x000fe20008010096 */
[----:B------:R-:W-:Y:S01]  /*4a20*/  LOP3.LUT P4, RZ, R142, 0xff00, RZ, 0xc0, !PT ;  /* 0x0000ff008eff7812 */ /* 0x000fe2000788c0ff */
[----:B------:R-:W-:Y:S02]  /*4a30*/  HADD2.F32 R68, -RZ, R68.H0_H0 ;  /* 0x20000044ff447230 */ /* 0x000fe40000004100 */
[----:B------:R-:W-:Y:S01]  /*4a40*/  FADD.FTZ R145, R145, -R70 ;  /* 0x8000004691917221 */ /* 0x000fe20000010000 */
[----:B------:R-:W-:Y:S01]  /*4a50*/  SHF.R.U32.HI R70, RZ, 0x10, R129 ;  /* 0x00000010ff467819 */ /* 0x000fe20000011681 */
[----:B------:R-:W-:Y:S01]  /*4a60*/  FFMA.FTZ R138, R173, UR13, R150 ;  /* 0x0000000dad8a7c23 */ /* 0x000fe20008010096 */
[----:B------:R-:W-:-:S02]  /*4a70*/  HADD2.F32 R69, -RZ, R69.H0_H0 ;  /* 0x20000045ff457230 */ /* 0x000fc40000004100 */
[----:B------:R-:W-:Y:S01]  /*4a80*/  FFMA.FTZ R68, R145, UR12, R68 ;  /* 0x0000000c91447c23 */ /* 0x000fe20008010044 */
[----:B------:R-:W-:Y:S01]  /*4a90*/  ISETP.GE.U32.AND P0, PT, R142, 0x1000000, PT ;  /* 0x010000008e00780c */ /* 0x000fe20003f06070 */
[----:B------:R-:W-:Y:S01]  /*4aa0*/  FADD.FTZ R146, R146, -R143 ;  /* 0x8000008f92927221 */ /* 0x000fe20000010000 */
[----:B------:R-:W-:Y:S02]  /*4ab0*/  HADD2.F32 R70, -RZ, R70.H0_H0 ;  /* 0x20000046ff467230 */ /* 0x000fe40000004100 */
[----:B------:R-:W-:Y:S01]  /*4ac0*/  FMUL.FTZ R68, R68, UR4 ;  /* 0x0000000444447c20 */ /* 0x000fe20008410000 */
[----:B------:R-:W-:Y:S01]  /*4ad0*/  FADD.FTZ R157, R157, -R138 ;  /* 0x8000008a9d9d7221 */ /* 0x000fe20000010000 */
[----:B------:R-:W-:Y:S01]  /*4ae0*/  FFMA.FTZ R141, R141, UR13, R150 ;  /* 0x0000000d8d8d7c23 */ /* 0x000fe20008010096 */
[----:B------:R-:W-:Y:S01]  /*4af0*/  LOP3.LUT P2, RZ, R142, 0xff0000, RZ, 0xc0, !PT ;  /* 0x00ff00008eff7812 */ /* 0x000fe2000784c0ff */
[----:B------:R-:W-:Y:S01]  /*4b00*/  FMUL.FTZ R171, R68, UR22 ;  /* 0x0000001644ab7c20 */ /* 0x000fe20008410000 */
[----:B------:R-:W-:Y:S01]  /*4b10*/  MOV R68, R128 ;  /* 0x0000008000447202 */ /* 0x000fe20000000f00 */
[----:B------:R-:W-:Y:S01]  /*4b20*/  FFMA.FTZ R69, R146, UR12, R69 ;  /* 0x0000000c92457c23 */ /* 0x000fe20008010045 */
[----:B------:R-:W-:Y:S01]  /*4b30*/  LOP3.LUT P3, RZ, R142, 0xff, RZ, 0xc0, !PT ;  /* 0x000000ff8eff7812 */ /* 0x000fe2000786c0ff */
[----:B------:R-:W-:Y:S01]  /*4b40*/  FFMA.FTZ R70, R157, UR12, R70 ;  /* 0x0000000c9d467c23 */ /* 0x000fe20008010046 */
[----:B------:R-:W-:Y:S01]  /*4b50*/  FADD.FTZ R141, R144, -R141 ;  /* 0x8000008d908d7221 */ /* 0x000fe20000010000 */
[----:B------:R-:W-:-:S02]  /*4b60*/  HADD2.F32 R68, -RZ, R68.H0_H0 ;  /* 0x20000044ff447230 */ /* 0x000fc40000004100 */
[----:B------:R-:W-:Y:S01]  /*4b70*/  FMUL.FTZ R69, R69, UR4 ;  /* 0x0000000445457c20 */ /* 0x000fe20008410000 */
[----:B------:R-:W-:Y:S02]  /*4b80*/  HFMA2 R71, -RZ, RZ, 0, 0 ;  /* 0x00000000ff477431 */ /* 0x000fe400000001ff */
[--C-:B------:R-:W-:Y:S02]  /*4b90*/  @P4 HADD2.F32 R138, -RZ, R159.reuse.H0_H0 ;  /* 0x2000009fff8a4230 */ /* 0x100fe40000004100 */
[----:B------:R-:W-:Y:S01]  /*4ba0*/  FMUL.FTZ R70, R70, UR4 ;  /* 0x0000000446467c20 */ /* 0x000fe20008410000 */
[----:B------:R-:W-:Y:S01]  /*4bb0*/  FFMA.FTZ R68, R141, UR12, R68 ;  /* 0x0000000c8d447c23 */ /* 0x000fe20008010044 */
[----:B------:R-:W-:Y:S01]  /*4bc0*/  FMUL.FTZ R146, R69, UR22 ;  /* 0x0000001645927c20 */ /* 0x000fe20008410000 */
[----:B------:R-:W-:Y:S02]  /*4bd0*/  @P0 HADD2.F32 R69, -RZ, R159.H1_H1 ;  /* 0x3000009fff450230 */ /* 0x000fe40000004100 */
[----:B------:R-:W-:Y:S01]  /*4be0*/  FMUL.FTZ R166, R70, UR22 ;  /* 0x0000001646a67c20 */ /* 0x000fe20008410000 */
[----:B------:R-:W-:Y:S01]  /*4bf0*/  @P4 FMUL.FTZ R71, R138, R171 ;  /* 0x000000ab8a474220 */ /* 0x000fe20000410000 */
[----:B------:R-:W-:Y:S01]  /*4c00*/  FMUL.FTZ R70, R68, UR4 ;  /* 0x0000000444467c20 */ /* 0x000fe20008410000 */
[----:B------:R-:W-:Y:S01]  /*4c10*/  HFMA2 R138, -RZ, RZ, 0, 0 ;  /* 0x00000000ff8a7431 */ /* 0x000fe200000001ff */
[----:B------:R-:W-:Y:S01]  /*4c20*/  CS2R R142, SRZ ;  /* 0x00000000008e7805 */ /* 0x000fe2000001ff00 */
[----:B------:R-:W-:-:S02]  /*4c30*/  @P2 HADD2.F32 R139, -RZ, R127.H0_H0 ;  /* 0x2000007fff8b2230 */ /* 0x000fc40000004100 */
[----:B------:R-:W-:Y:S01]  /*4c40*/  @P0 FMUL.FTZ R142, R69, R166 ;  /* 0x000000a6458e0220 */ /* 0x000fe20000410000 */
[----:B------:R-:W-:Y:S02]  /*4c50*/  @P3 HADD2.F32 R140, -RZ, R126.H0_H0 ;  /* 0x2000007eff8c3230 */ /* 0x000fe40000004100 */
[----:B------:R-:W-:Y:S01]  /*4c60*/  FMUL.FTZ R145, R70, UR22 ;  /* 0x0000001646917c20 */ /* 0x000fe20008410000 */
[----:B------:R-:W0:Y:S01]  /*4c70*/  LDC.64 R68, c[0x0][0x468] ;  /* 0x00011a00ff447b82 */ /* 0x000e220000000a00 */
[----:B------:R-:W-:Y:S01]  /*4c80*/  @P2 FMUL.FTZ R138, R139, R146 ;  /* 0x000000928b8a2220 */ /* 0x000fe20000410000 */
[----:B------:R-:W1:Y:S01]  /*4c90*/  F2F.F16.F32 R71, R71 ;  /* 0x0000004700477304 */ /* 0x000e620000200800 */
[----:B------:R-:W-:-:S07]  /*4ca0*/  @P3 FMUL.FTZ R143, R140, R145 ;  /* 0x000000918c8f3220 */ /* 0x000fce0000410000 */
[----:B------:R-:W3:Y:S01]  /*4cb0*/  F2F.F16.F32 R142, R142 ;  /* 0x0000008e008e7304 */ /* 0x000ee20000200800 */
[----:B-1----:R-:W-:-:S07]  /*4cc0*/  IMAD.WIDE.U32 R70, R71, 0x10000, RZ ;  /* 0x0001000047467825 */ /* 0x002fce00078e00ff */
[----:B------:R-:W1:Y:S01]  /*4cd0*/  F2F.F16.F32 R138, R138 ;  /* 0x0000008a008a7304 */ /* 0x000e620000200800 */
[----:B0-----:R-:W-:Y:S01]  /*4ce0*/  IMAD.WIDE.U32 R140, R147, 0x8, R68 ;  /* 0x00000008938c7825 */ /* 0x001fe200078e0044 */
[----:B---3--:R-:W-:-:S06]  /*4cf0*/  SHF.L.U32 R139, R142, 0x10, RZ ;  /* 0x000000108e8b7819 */ /* 0x008fcc00000006ff */
[----:B------:R-:W0:Y:S01]  /*4d00*/  F2F.F16.F32 R143, R143 ;  /* 0x0000008f008f7304 */ /* 0x000e220000200800 */
[----:B-1----:R-:W-:Y:S02]  /*4d10*/  LOP3.LUT R139, R71, R139, R138, 0xfe, !PT ;  /* 0x0000008b478b7212 */ /* 0x002fe400078efe8a */
[----:B0-----:R-:W-:Y:S01]  /*4d20*/  LOP3.LUT R138, R70, R143, RZ, 0xfc, !PT ;  /* 0x0000008f468a7212 */ /* 0x001fe200078efcff */
[----:B------:R-:W-:-:S04]  /*4d30*/  IMAD.WIDE.U32 R70, R149, 0x8, R64 ;  /* 0x0000000895467825 */ /* 0x000fc800078e0040 */
[----:B------:R-:W-:Y:S01]  /*4d40*/  HFMA2 R158, -RZ, RZ, 0, 0 ;  /* 0x00000000ff9e7431 */ /* 0x000fe200000001ff */
[----:B------:R0:W-:Y:S04]  /*4d50*/  STG.E.64 desc[UR14][R140.64], R138 ;  /* 0x0000008a8c007986 */ /* 0x0001e8000c101b0e */
[----:B------:R-:W3:Y:S01]  /*4d60*/  LDG.E.64 R70, desc[UR14][R70.64] ;  /* 0x0000000e46467981 */ /* 0x000ee2000c1e1b00 */
[--C-:B------:R-:W-:Y:S01]  /*4d70*/  FFMA.FTZ R167, R167, UR13, R150.reuse ;  /* 0x0000000da7a77c23 */ /* 0x100fe20008010096 */
[----:B------:R-:W-:Y:S01]  /*4d80*/  LOP3.LUT P6, RZ, R148, 0xff00, RZ, 0xc0, !PT ;  /* 0x0000ff0094ff7812 */ /* 0x000fe200078cc0ff */
[--C-:B------:R-:W-:Y:S01]  /*4d90*/  FFMA.FTZ R161, R161, UR13, R150.reuse ;  /* 0x0000000da1a17c23 */ /* 0x100fe20008010096 */
[----:B------:R-:W-:Y:S01]  /*4da0*/  MOV R157, RZ ;  /* 0x000000ff009d7202 */ /* 0x000fe20000000f00 */
[----:B------:R-:W-:Y:S01]  /*4db0*/  FADD.FTZ R167, R160, -R167 ;  /* 0x800000a7a0a77221 */ /* 0x000fe20000010000 */
[--C-:B------:R-:W-:Y:S01]  /*4dc0*/  FFMA.FTZ R169, R169, UR13, R150.reuse ;  /* 0x0000000da9a97c23 */ /* 0x100fe20008010096 */
[----:B------:R-:W-:Y:S01]  /*4dd0*/  LOP3.LUT P5, RZ, R148, 0xff, RZ, 0xc0, !PT ;  /* 0x000000ff94ff7812 */ /* 0x000fe200078ac0ff */
[----:B0-----:R-:W-:Y:S01]  /*4de0*/  FFMA.FTZ R140, R165, UR13, R150 ;  /* 0x0000000da58c7c23 */ /* 0x001fe20008010096 */
[----:B------:R-:W-:Y:S01]  /*4df0*/  MOV R138, R131 ;  /* 0x00000083008a7202 */ /* 0x000fe20000000f00 */
[----:B------:R-:W-:Y:S01]  /*4e00*/  FADD.FTZ R139, R162, -R161 ;  /* 0x800000a1a28b7221 */ /* 0x000fe20000010000 */
[----:B------:R-:W-:Y:S01]  /*4e10*/  FADD.FTZ R169, R164, -R169 ;  /* 0x800000a9a4a97221 */ /* 0x000fe20000010000 */
[----:B------:R-:W-:Y:S01]  /*4e20*/  FADD.FTZ R141, R163, -R140 ;  /* 0x8000008ca38d7221 */ /* 0x000fe20000010000 */
[----:B------:R-:W-:Y:S01]  /*4e30*/  SHF.R.U32.HI R140, RZ, 0x10, R131 ;  /* 0x00000010ff8c7819 */ /* 0x000fe20000011683 */
[----:B------:R-:W-:-:S04]  /*4e40*/  HADD2.F32 R138, -RZ, R138.H0_H0 ;  /* 0x2000008aff8a7230 */ /* 0x000fc80000004100 */
[----:B------:R-:W-:Y:S02]  /*4e50*/  HADD2.F32 R140, -RZ, R140.H0_H0 ;  /* 0x2000008cff8c7230 */ /* 0x000fe40000004100 */
[----:B------:R-:W-:Y:S01]  /*4e60*/  FFMA.FTZ R139, R139, UR12, R138 ;  /* 0x0000000c8b8b7c23 */ /* 0x000fe2000801008a */
[----:B------:R-:W-:Y:S02]  /*4e70*/  HFMA2 R138, -RZ, RZ, 0, 0 ;  /* 0x00000000ff8a7431 */ /* 0x000fe400000001ff */
[----:B------:R-:W-:Y:S01]  /*4e80*/  FFMA.FTZ R141, R141, UR12, R140 ;  /* 0x0000000c8d8d7c23 */ /* 0x000fe2000801008c */
[----:B------:R-:W-:Y:S01]  /*4e90*/  FMUL.FTZ R139, R139, UR4 ;  /* 0x000000048b8b7c20 */ /* 0x000fe20008410000 */
[----:B------:R-:W-:Y:S02]  /*4ea0*/  HFMA2 R140, -RZ, RZ, 0, 0 ;  /* 0x00000000ff8c7431 */ /* 0x000fe400000001ff */
[----:B------:R-:W-:-:S04]  /*4eb0*/  FMUL.FTZ R141, R141, UR4 ;  /* 0x000000048d8d7c20 */ /* 0x000fc80008410000 */
[----:B------:R-:W-:Y:S01]  /*4ec0*/  FMUL.FTZ R161, R141, UR22 ;  /* 0x000000168da17c20 */ /* 0x000fe20008410000 */
[----:B--2---:R-:W-:Y:S02]  /*4ed0*/  @P3 MOV R142, R66 ;  /* 0x00000042008e3202 */ /* 0x004fe40000000f00 */
[----:B------:R-:W-:-:S03]  /*4ee0*/  @P4 SHF.R.U64 R144, R66, 0x10, R67 ;  /* 0x0000001042904819 */ /* 0x000fc60000001243 */
[----:B------:R-:W-:Y:S02]  /*4ef0*/  @P3 HADD2.F32 R66, -RZ, R142.H0_H0 ;  /* 0x2000008eff423230 */ /* 0x000fe40000004100 */
[----:B------:R-:W-:-:S03]  /*4f00*/  @P4 HADD2.F32 R142, -RZ, R144.H0_H0 ;  /* 0x20000090ff8e4230 */ /* 0x000fc60000004100 */
[----:B------:R-:W-:Y:S01]  /*4f10*/  @P3 FMUL.FTZ R158, R145, R66 ;  /* 0x00000042919e3220 */ /* 0x000fe20000410000 */
[----:B------:R-:W-:Y:S01]  /*4f20*/  SHF.R.U64 R66, R130, 0x10, R131 ;  /* 0x0000001082427819 */ /* 0x000fe20000001283 */
[----:B------:R-:W-:Y:S01]  /*4f30*/  @P4 FMUL.FTZ R157, R171, R142 ;  /* 0x0000008eab9d4220 */ /* 0x000fe20000410000 */
[C---:B------:R-:W-:Y:S01]  /*4f40*/  ISETP.GE.U32.AND P4, PT, R148.reuse, 0x1000000, PT ;  /* 0x010000009400780c */ /* 0x040fe20003f86070 */
[----:B------:R-:W-:Y:S01]  /*4f50*/  @P6 HADD2.F32 R142, -RZ, R156.H0_H0 ;  /* 0x2000009cff8e6230 */ /* 0x000fe20000004100 */
[----:B------:R-:W-:Y:S01]  /*4f60*/  LOP3.LUT P3, RZ, R148, 0xff0000, RZ, 0xc0, !PT ;  /* 0x00ff000094ff7812 */ /* 0x000fe2000786c0ff */
[----:B------:R-:W-:Y:S01]  /*4f70*/  HADD2.F32 R66, -RZ, R66.H0_H0 ;  /* 0x20000042ff427230 */ /* 0x000fe20000004100 */
[----:B------:R-:W-:Y:S01]  /*4f80*/  CS2R R144, SRZ ;  /* 0x0000000000907805 */ /* 0x000fe2000001ff00 */
[----:B------:R-:W-:-:S03]  /*4f90*/  FMUL.FTZ R148, R139, UR22 ;  /* 0x000000168b947c20 */ /* 0x000fc60008410000 */
[----:B------:R-:W-:-:S04]  /*4fa0*/  FFMA.FTZ R66, R167, UR12, R66 ;  /* 0x0000000ca7427c23 */ /* 0x000fc80008010042 */
[----:B------:R-:W-:-:S03]  /*4fb0*/  FMUL.FTZ R66, R66, UR4 ;  /* 0x0000000442427c20 */ /* 0x000fc60008410000 */
[----:B------:R-:W-:Y:S02]  /*4fc0*/  @P3 HADD2.F32 R143, -RZ, R125.H0_H0 ;  /* 0x2000007dff8f3230 */ /* 0x000fe40000004100 */
[----:B------:R-:W-:Y:S01]  /*4fd0*/  FMUL.FTZ R165, R66, UR22 ;  /* 0x0000001642a57c20 */ /* 0x000fe20008410000 */
[----:B------:R-:W-:-:S03]  /*4fe0*/  MOV R66, R130 ;  /* 0x0000008200427202 */ /* 0x000fc60000000f00 */
[----:B------:R-:W-:Y:S01]  /*4ff0*/  @P6 FMUL.FTZ R138, R142, R165 ;  /* 0x000000a58e8a6220 */ /* 0x000fe20000410000 */
[----:B------:R-:W-:Y:S02]  /*5000*/  @P4 HADD2.F32 R142, -RZ, R156.H1_H1 ;  /* 0x3000009cff8e4230 */ /* 0x000fe40000004100 */
[----:B------:R-:W-:Y:S01]  /*5010*/  @P3 FMUL.FTZ R140, R143, R148 ;  /* 0x000000948f8c3220 */ /* 0x000fe20000410000 */
[----:B------:R-:W-:Y:S02]  /*5020*/  HADD2.F32 R66, -RZ, R66.H0_H0 ;  /* 0x20000042ff427230 */ /* 0x000fe40000004100 */
[----:B------:R-:W-:Y:S01]  /*5030*/  @P4 FMUL.FTZ R145, R142, R161 ;  /* 0x000000a18e914220 */ /* 0x000fe20000410000 */
[----:B------:R-:W-:Y:S02]  /*5040*/  @P5 HADD2.F32 R142, -RZ, R124.H0_H0 ;  /* 0x2000007cff8e5230 */ /* 0x000fe40000004100 */
[----:B------:R-:W-:Y:S01]  /*5050*/  FFMA.FTZ R66, R169, UR12, R66 ;  /* 0x0000000ca9427c23 */ /* 0x000fe20008010042 */
[----:B------:R-:W0:Y:S03]  /*5060*/  F2F.F16.F32 R138, R138 ;  /* 0x0000008a008a7304 */ /* 0x000e260000200800 */
[----:B------:R-:W-:-:S04]  /*5070*/  FMUL.FTZ R66, R66, UR4 ;  /* 0x0000000442427c20 */ /* 0x000fc80008410000 */
[----:B------:R-:W-:Y:S01]  /*5080*/  FMUL.FTZ R163, R66, UR22 ;  /* 0x0000001642a37c20 */ /* 0x000fe20008410000 */
[----:B------:R-:W1:Y:S03]  /*5090*/  F2F.F16.F32 R145, R145 ;  /* 0x0000009100917304 */ /* 0x000e660000200800 */
[----:B------:R-:W-:Y:S01]  /*50a0*/  @P5 FMUL.FTZ R144, R142, R163 ;  /* 0x000000a38e905220 */ /* 0x000fe20000410000 */
[----:B0-----:R-:W-:-:S04]  /*50b0*/  IMAD.WIDE.U32 R138, R138, 0x10000, RZ ;  /* 0x000100008a8a7825 */ /* 0x001fc800078e00ff */
[----:B------:R-:W0:Y:S01]  /*50c0*/  F2F.F16.F32 R140, R140 ;  /* 0x0000008c008c7304 */ /* 0x000e220000200800 */
[----:B-1----:R-:W-:-:S07]  /*50d0*/  SHF.L.U32 R141, R145, 0x10, RZ ;  /* 0x00000010918d7819 */ /* 0x002fce00000006ff */
[----:B------:R-:W1:Y:S01]  /*50e0*/  F2F.F16.F32 R143, R144 ;  /* 0x00000090008f7304 */ /* 0x000e620000200800 */
[----:B0-----:R-:W-:Y:S01]  /*50f0*/  LOP3.LUT R139, R139, R141, R140, 0xfe, !PT ;  /* 0x0000008d8b8b7212 */ /* 0x001fe200078efe8c */
[----:B------:R-:W-:Y:S01]  /*5100*/  IMAD.WIDE.U32 R140, R149, 0x8, R68 ;  /* 0x00000008958c7825 */ /* 0x000fe200078e0044 */
[----:B-1----:R-:W-:-:S03]  /*5110*/  LOP3.LUT R138, R138, R143, RZ, 0xfc, !PT ;  /* 0x0000008f8a8a7212 */ /* 0x002fc600078efcff */
[----:B------:R-:W-:Y:S02]  /*5120*/  IMAD.WIDE.U32 R142, R94, 0x8, R64 ;  /* 0x000000085e8e7825 */ /* 0x000fe400078e0040 */
[----:B------:R0:W-:Y:S04]  /*5130*/  STG.E.64 desc[UR14][R140.64], R138 ;  /* 0x0000008a8c007986 */ /* 0x0001e8000c101b0e */
[----:B------:R-:W2:Y:S01]  /*5140*/  LDG.E.64 R142, desc[UR14][R142.64] ;  /* 0x0000000e8e8e7981 */ /* 0x000ea2000c1e1b00 */
[----:B------:R-:W-:Y:S02]  /*5150*/  CS2R R144, SRZ ;  /* 0x0000000000907805 */ /* 0x000fe4000001ff00 */
[----:B---3--:R-:W-:Y:S01]  /*5160*/  @P5 MOV R66, R70 ;  /* 0x0000004600425202 */ /* 0x008fe20000000f00 */
[----:B------:R-:W-:Y:S01]  /*5170*/  FFMA.FTZ R91, R91, UR13, R150 ;  /* 0x0000000d5b5b7c23 */ /* 0x000fe20008010096 */
[----:B------:R-:W-:Y:S01]  /*5180*/  @P6 SHF.R.U64 R70, R70, 0x10, R71 ;  /* 0x0000001046466819 */ /* 0x000fe20000001247 */
[----:B------:R-:W-:Y:S01]  /*5190*/  HFMA2 R147, -RZ, RZ, 0, 0 ;  /* 0x00000000ff937431 */ /* 0x000fe200000001ff */
[----:B------:R-:W-:Y:S01]  /*51a0*/  @P2 MOV R149, R67 ;  /* 0x0000004300952202 */ /* 0x000fe20000000f00 */
[----:B------:R-:W-:Y:S01]  /*51b0*/  @P5 HADD2.F32 R66, -RZ, R66.H0_H0 ;  /* 0x20000042ff425230 */ /* 0x000fe20000004100 */
[----:B------:R-:W-:Y:S01]  /*51c0*/  @P0 SHF.R.U32.HI R67, RZ, 0x10, R67 ;  /* 0x00000010ff430819 */ /* 0x000fe20000011643 */
[----:B------:R-:W-:-:S02]  /*51d0*/  @P6 HADD2.F32 R70, -RZ, R70.H0_H0 ;  /* 0x20000046ff466230 */ /* 0x000fc40000004100 */
[----:B------:R-:W-:Y:S01]  /*51e0*/  FADD.FTZ R91, R92, -R91 ;  /* 0x8000005b5c5b7221 */ /* 0x000fe20000010000 */
[--C-:B0-----:R-:W-:Y:S01]  /*51f0*/  FFMA.FTZ R139, R116, UR13, R150.reuse ;  /* 0x0000000d748b7c23 */ /* 0x101fe20008010096 */
[----:B------:R-:W-:Y:S01]  /*5200*/  @P5 FMUL.FTZ R144, R163, R66 ;  /* 0x00000042a3905220 */ /* 0x000fe20000410000 */
[----:B------:R-:W-:Y:S01]  /*5210*/  SHF.R.U64 R66, R132, 0x10, R133 ;  /* 0x0000001084427819 */ /* 0x000fe20000001285 */
[----:B------:R-:W-:Y:S02]  /*5220*/  HFMA2 R160, -RZ, RZ, 0, 0 ;  /* 0x00000000ffa07431 */ /* 0x000fe400000001ff */
[----:B------:R-:W-:Y:S02]  /*5230*/  @P2 HADD2.F32 R149, -RZ, R149.H0_H0 ;  /* 0x20000095ff952230 */ /* 0x000fe40000004100 */
[----:B------:R-:W-:Y:S01]  /*5240*/  @P6 FMUL.FTZ R147, R165, R70 ;  /* 0x00000046a5936220 */ /* 0x000fe20000410000 */
[----:B------:R-:W-:Y:S02]  /*5250*/  @P0 HADD2.F32 R67, -RZ, R67.H0_H0 ;  /* 0x20000043ff430230 */ /* 0x000fe40000004100 */
[----:B------:R-:W-:Y:S01]  /*5260*/  FADD.FTZ R70, R90, -R139 ;  /* 0x8000008b5a467221 */ /* 0x000fe20000010000 */
[----:B------:R-:W-:Y:S01]  /*5270*/  HADD2.F32 R66, -RZ, R66.H0_H0 ;  /* 0x20000042ff427230 */ /* 0x000fe20000004100 */
[----:B------:R-:W-:Y:S01]  /*5280*/  SHF.R.U32.HI R90, RZ, 0x10, R133 ;  /* 0x00000010ff5a7819 */ /* 0x000fe20000011685 */
[----:B------:R-:W-:Y:S01]  /*5290*/  FFMA.FTZ R117, R117, UR13, R150 ;  /* 0x0000000d75757c23 */ /* 0x000fe20008010096 */
[----:B------:R-:W-:Y:S01]  /*52a0*/  @P2 FMUL.FTZ R160, R146, R149 ;  /* 0x0000009592a02220 */ /* 0x000fe20000410000 */
[----:B------:R-:W-:Y:S01]  /*52b0*/  @P0 FMUL.FTZ R145, R166, R67 ;  /* 0x00000043a6910220 */ /* 0x000fe20000410000 */
[----:B------:R-:W-:Y:S01]  /*52c0*/  FFMA.FTZ R66, R91, UR12, R66 ;  /* 0x0000000c5b427c23 */ /* 0x000fe20008010042 */
[C---:B------:R-:W-:Y:S01]  /*52d0*/  LOP3.LUT P6, RZ, R114.reuse, 0xff00, RZ, 0xc0, !PT ;  /* 0x0000ff0072ff7812 */ /* 0x040fe200078cc0ff */
[----:B------:R-:W-:Y:S01]  /*52e0*/  HADD2.F32 R90, -RZ, R90.H0_H0 ;  /* 0x2000005aff5a7230 */ /* 0x000fe20000004100 */
[----:B------:R-:W-:Y:S01]  /*52f0*/  ISETP.GE.U32.AND P2, PT, R114, 0x1000000, PT ;  /* 0x010000007200780c */ /* 0x000fe20003f46070 */
[----:B------:R-:W-:Y:S01]  /*5300*/  FMUL.FTZ R66, R66, UR4 ;  /* 0x0000000442427c20 */ /* 0x000fe20008410000 */
[----:B------:R-:W-:Y:S01]  /*5310*/  MOV R67, R133 ;  /* 0x0000008500437202 */ /* 0x000fe20000000f00 */
[----:B------:R-:W-:Y:S01]  /*5320*/  FADD.FTZ R117, R112, -R117 ;  /* 0x8000007570757221 */ /* 0x000fe20000010000 */
[----:B------:R-:W-:Y:S01]  /*5330*/  LOP3.LUT P0, RZ, R114, 0xff0000, RZ, 0xc0, !PT ;  /* 0x00ff000072ff7812 */ /* 0x000fe2000780c0ff */
[----:B------:R-:W-:Y:S01]  /*5340*/  FMUL.FTZ R149, R66, UR22 ;  /* 0x0000001642957c20 */ /* 0x000fe20008410000 */
[----:B------:R-:W-:Y:S01]  /*5350*/  MOV R66, R132 ;  /* 0x0000008400427202 */ /* 0x000fe20000000f00 */
[----:B------:R-:W-:Y:S01]  /*5360*/  FFMA.FTZ R96, R96, UR13, R150 ;  /* 0x0000000d60607c23 */ /* 0x000fe20008010096 */
[----:B------:R-:W-:-:S02]  /*5370*/  HADD2.F32 R67, -RZ, R67.H0_H0 ;  /* 0x20000043ff437230 */ /* 0x000fc40000004100 */
[----:B------:R-:W-:Y:S01]  /*5380*/  FFMA.FTZ R91, R117, UR12, R90 ;  /* 0x0000000c755b7c23 */ /* 0x000fe2000801005a */
[----:B------:R-:W-:Y:S01]  /*5390*/  LOP3.LUT P5, RZ, R114, 0xff, RZ, 0xc0, !PT ;  /* 0x000000ff72ff7812 */ /* 0x000fe200078ac0ff */
[----:B------:R-:W-:Y:S02]  /*53a0*/  HADD2.F32 R66, -RZ, R66.H0_H0 ;  /* 0x20000042ff427230 */ /* 0x000fe40000004100 */
[----:B------:R-:W-:Y:S01]  /*53b0*/  FADD.FTZ R105, R105, -R96 ;  /* 0x8000006069697221 */ /* 0x000fe20000010000 */
[----:B------:R-:W-:Y:S01]  /*53c0*/  FFMA.FTZ R70, R70, UR12, R67 ;  /* 0x0000000c46467c23 */ /* 0x000fe20008010043 */
[----:B------:R-:W-:Y:S01]  /*53d0*/  FMUL.FTZ R91, R91, UR4 ;  /* 0x000000045b5b7c20 */ /* 0x000fe20008410000 */
[----:B------:R-:W-:Y:S02]  /*53e0*/  HFMA2 R67, -RZ, RZ, 0, 0 ;  /* 0x00000000ff437431 */ /* 0x000fe400000001ff */
[--C-:B------:R-:W-:Y:S02]  /*53f0*/  @P6 HADD2.F32 R92, -RZ, R155.reuse.H0_H0 ;  /* 0x2000009bff5c6230 */ /* 0x100fe40000004100 */
[----:B------:R-:W-:Y:S01]  /*5400*/  FFMA.FTZ R66, R105, UR12, R66 ;  /* 0x0000000c69427c23 */ /* 0x000fe20008010042 */
[----:B------:R-:W-:-:S02]  /*5410*/  @P2 HADD2.F32 R105, -RZ, R155.H1_H1 ;  /* 0x3000009bff692230 */ /* 0x000fc40000004100 */
[----:B------:R-:W-:Y:S01]  /*5420*/  FMUL.FTZ R70, R70, UR4 ;  /* 0x0000000446467c20 */ /* 0x000fe20008410000 */
[----:B------:R-:W-:Y:S01]  /*5430*/  FMUL.FTZ R114, R91, UR22 ;  /* 0x000000165b727c20 */ /* 0x000fe20008410000 */
[----:B------:R-:W-:Y:S02]  /*5440*/  HFMA2 R90, -RZ, RZ, 0, 0 ;  /* 0x00000000ff5a7431 */ /* 0x000fe400000001ff */
[----:B------:R-:W-:Y:S01]  /*5450*/  @P6 FMUL.FTZ R67, R92, R149 ;  /* 0x000000955c436220 */ /* 0x000fe20000410000 */
[----:B------:R-:W-:Y:S01]  /*5460*/  @P0 HADD2.F32 R117, -RZ, R123.H0_H0 ;  /* 0x2000007bff750230 */ /* 0x000fe20000004100 */
[----:B------:R-:W-:Y:S01]  /*5470*/  MOV R96, RZ ;  /* 0x000000ff00607202 */ /* 0x000fe20000000f00 */
[----:B------:R-:W-:Y:S01]  /*5480*/  FMUL.FTZ R66, R66, UR4 ;  /* 0x0000000442427c20 */ /* 0x000fe20008410000 */
[----:B------:R-:W-:Y:S01]  /*5490*/  FMUL.FTZ R112, R70, UR22 ;  /* 0x0000001646707c20 */ /* 0x000fe20008410000 */
[----:B------:R-:W-:Y:S01]  /*54a0*/  @P2 FMUL.FTZ R96, R105, R114 ;  /* 0x0000007269602220 */ /* 0x000fe20000410000 */
[----:B------:R-:W-:-:S02]  /*54b0*/  HFMA2 R70, -RZ, RZ, 0, 0 ;  /* 0x00000000ff467431 */ /* 0x000fc400000001ff */
[----:B------:R-:W-:Y:S02]  /*54c0*/  @P5 HADD2.F32 R92, -RZ, R122.H0_H0 ;  /* 0x2000007aff5c5230 */ /* 0x000fe40000004100 */
[----:B------:R-:W-:Y:S01]  /*54d0*/  FMUL.FTZ R141, R66, UR22 ;  /* 0x00000016428d7c20 */ /* 0x000fe20008410000 */
[----:B------:R-:W-:Y:S01]  /*54e0*/  @P0 FMUL.FTZ R90, R117, R112 ;  /* 0x00000070755a0220 */ /* 0x000fe20000410000 */
[----:B------:R-:W0:Y:S01]  /*54f0*/  F2F.F16.F32 R67, R67 ;  /* 0x0000004300437304 */ /* 0x000e220000200800 */
[----:B------:R-:W-:Y:S01]  /*5500*/  @P4 SHF.R.U32.HI R140, RZ, 0x10, R71 ;  /* 0x00000010ff8c4819 */ /* 0x000fe20000011647 */
[----:B------:R-:W-:Y:S01]  /*5510*/  @P5 FMUL.FTZ R70, R92, R141 ;  /* 0x0000008d5c465220 */ /* 0x000fe20000410000 */
[----:B------:R-:W-:Y:S02]  /*5520*/  @P3 MOV R92, R71 ;  /* 0x00000047005c3202 */ /* 0x000fe40000000f00 */
[----:B------:R-:W-:-:S03]  /*5530*/  MOV R139, RZ ;  /* 0x000000ff008b7202 */ /* 0x000fc60000000f00 */
[----:B------:R-:W1:Y:S01]  /*5540*/  F2F.F16.F32 R96, R96 ;  /* 0x0000006000607304 */ /* 0x000e620000200800 */
[----:B------:R-:W-:Y:S02]  /*5550*/  @P3 HADD2.F32 R117, -RZ, R92.H0_H0 ;  /* 0x2000005cff753230 */ /* 0x000fe40000004100 */
[----:B------:R-:W-:Y:S02]  /*5560*/  @P4 HADD2.F32 R92, -RZ, R140.H0_H0 ;  /* 0x2000008cff5c4230 */ /* 0x000fe40000004100 */
[----:B0-----:R-:W-:-:S03]  /*5570*/  IMAD.WIDE.U32 R66, R67, 0x10000, RZ ;  /* 0x0001000043427825 */ /* 0x001fc600078e00ff */
[----:B------:R-:W0:Y:S01]  /*5580*/  F2F.F16.F32 R90, R90 ;  /* 0x0000005a005a7304 */ /* 0x000e220000200800 */
[----:B-1----:R-:W-:-:S07]  /*5590*/  SHF.L.U32 R91, R96, 0x10, RZ ;  /* 0x00000010605b7819 */ /* 0x002fce00000006ff */
[----:B------:R1:W3:Y:S01]  /*55a0*/  F2F.F16.F32 R105, R70 ;  /* 0x0000004600697304 */ /* 0x0002e20000200800 */
[----:B------:R-:W-:Y:S01]  /*55b0*/  HFMA2 R96, -RZ, RZ, 0, 0 ;  /* 0x00000000ff607431 */ /* 0x000fe200000001ff */
[----:B0-----:R-:W-:Y:S01]  /*55c0*/  LOP3.LUT R67, R67, R91, R90, 0xfe, !PT ;  /* 0x0000005b43437212 */ /* 0x001fe200078efe5a */
[----:B------:R-:W-:-:S04]  /*55d0*/  IMAD.WIDE.U32 R90, R94, 0x8, R68 ;  /* 0x000000085e5a7825 */ /* 0x000fc800078e0044 */
[--C-:B------:R-:W-:Y:S01]  /*55e0*/  FFMA.FTZ R98, R98, UR13, R150.reuse ;  /* 0x0000000d62627c23 */ /* 0x100fe20008010096 */
[----:B------:R-:W-:Y:S01]  /*55f0*/  FFMA.FTZ R111, R111, UR13, R150 ;  /* 0x0000000d6f6f7c23 */ /* 0x000fe20008010096 */
[----:B------:R-:W-:Y:S02]  /*5600*/  HFMA2 R94, -RZ, RZ, 0, 0 ;  /* 0x00000000ff5e7431 */ /* 0x000fe400000001ff */
[----:B-1----:R-:W-:Y:S01]  /*5610*/  IMAD.WIDE.U32 R70, R151, 0x8, R64 ;  /* 0x0000000897467825 */ /* 0x002fe200078e0040 */
[----:B---3--:R-:W-:Y:S02]  /*5620*/  LOP3.LUT R66, R66, R105, RZ, 0xfc, !PT ;  /* 0x0000006942427212 */ /* 0x008fe400078efcff */
[----:B------:R-:W-:-:S03]  /*5630*/  MOV R105, RZ ;  /* 0x000000ff00697202 */ /* 0x000fc60000000f00 */
[----:B------:R0:W-:Y:S04]  /*5640*/  STG.E.64 desc[UR14][R90.64], R66 ;  /* 0x000000425a007986 */ /* 0x0001e8000c101b0e */
[----:B------:R-:W3:Y:S01]  /*5650*/  LDG.E.64 R70, desc[UR14][R70.64] ;  /* 0x0000000e46467981 */ /* 0x000ee2000c1e1b00 */
[----:B0-----:R-:W-:-:S04]  /*5660*/  FFMA.FTZ R90, R153, UR13, R150 ;  /* 0x0000000d995a7c23 */ /* 0x001fc80008010096 */
[----:B------:R-:W-:Y:S01]  /*5670*/  FADD.FTZ R93, R93, -R90 ;  /* 0x8000005a5d5d7221 */ /* 0x000fe20000010000 */
[----:B------:R-:W-:Y:S02]  /*5680*/  MOV R67, R135 ;  /* 0x0000008700437202 */ /* 0x000fe40000000f00 */
[----:B------:R-:W-:Y:S01]  /*5690*/  SHF.R.U32.HI R91, RZ, 0x10, R135 ;  /* 0x00000010ff5b7819 */ /* 0x000fe20000011687 */
[----:B------:R-:W-:Y:S01]  /*56a0*/  @P4 FMUL.FTZ R105, R161, R92 ;  /* 0x0000005ca1694220 */ /* 0x000fe20000410000 */
[----:B------:R-:W-:Y:S01]  /*56b0*/  ISETP.GE.U32.AND P4, PT, R110, 0x1000000, PT ;  /* 0x010000006e00780c */ /* 0x000fe20003f86070 */
[----:B------:R-:W-:Y:S02]  /*56c0*/  HADD2.F32 R67, -RZ, R67.H0_H0 ;  /* 0x20000043ff437230 */ /* 0x000fe40000004100 */
[----:B------:R-:W-:Y:S01]  /*56d0*/  FADD.FTZ R90, R115, -R98 ;  /* 0x80000062735a7221 */ /* 0x000fe20000010000 */
[----:B------:R-:W-:Y:S01]  /*56e0*/  @P3 FMUL.FTZ R96, R148, R117 ;  /* 0x0000007594603220 */ /* 0x000fe20000410000 */
[----:B------:R-:W-:-:S02]  /*56f0*/  HADD2.F32 R91, -RZ, R91.H0_H0 ;  /* 0x2000005bff5b7230 */ /* 0x000fc40000004100 */
[----:B------:R-:W-:Y:S01]  /*5700*/  FADD.FTZ R92, R106, -R111 ;  /* 0x8000006f6a5c7221 */ /* 0x000fe20000010000 */
[----:B------:R-:W-:Y:S01]  /*5710*/  LOP3.LUT P3, RZ, R110, 0xff0000, RZ, 0xc0, !PT ;  /* 0x00ff00006eff7812 */ /* 0x000fe2000786c0ff */
[----:B------:R-:W-:Y:S01]  /*5720*/  FFMA.FTZ R90, R90, UR12, R67 ;  /* 0x0000000c5a5a7c23 */ /* 0x000fe20008010043 */
[----:B------:R-:W-:Y:S01]  /*5730*/  FFMA.FTZ R108, R108, UR13, R150 ;  /* 0x0000000d6c6c7c23 */ /* 0x000fe20008010096 */
[----:B------:R-:W-:Y:S02]  /*5740*/  FFMA.FTZ R92, R92, UR12, R91 ;  /* 0x0000000c5c5c7c23 */ /* 0x000fe4000801005b */
[----:B------:R-:W-:Y:S01]  /*5750*/  FMUL.FTZ R90, R90, UR4 ;  /* 0x000000045a5a7c20 */ /* 0x000fe20008410000 */
[----:B------:R-:W-:Y:S01]  /*5760*/  FADD.FTZ R103, R103, -R108 ;  /* 0x8000006c67677221 */ /* 0x000fe20000010000 */
[----:B------:R-:W-:Y:S02]  /*5770*/  HFMA2 R67, -RZ, RZ, 0, 0 ;  /* 0x00000000ff437431 */ /* 0x000fe400000001ff */
[----:B------:R-:W-:Y:S01]  /*5780*/  FMUL.FTZ R92, R92, UR4 ;  /* 0x000000045c5c7c20 */ /* 0x000fe20008410000 */
[----:B------:R-:W-:-:S02]  /*5790*/  HFMA2 R91, -RZ, RZ, 0, 0 ;  /* 0x00000000ff5b7431 */ /* 0x000fc400000001ff */
[----:B------:R-:W-:Y:S01]  /*57a0*/  IMAD.WIDE.U32 R64, R97, 0x8, R64 ;  /* 0x0000000861407825 */ /* 0x000fe200078e0040 */
[----:B--2---:R-:W-:Y:S02]  /*57b0*/  @P6 SHF.R.U64 R138, R142, 0x10, R143 ;  /* 0x000000108e8a6819 */ /* 0x004fe4000000128f */
[----:B------:R-:W-:-:S03]  /*57c0*/  @P5 MOV R116, R142 ;  /* 0x0000008e00745202 */ /* 0x000fc60000000f00 */
[----:B------:R-:W-:Y:S02]  /*57d0*/  @P6 HADD2.F32 R66, -RZ, R138.H0_H0 ;  /* 0x2000008aff426230 */ /* 0x000fe40000004100 */
[----:B------:R-:W-:-:S03]  /*57e0*/  @P5 HADD2.F32 R116, -RZ, R116.H0_H0 ;  /* 0x20000074ff745230 */ /* 0x000fc60000004100 */
[----:B------:R-:W-:Y:S01]  /*57f0*/  @P6 FMUL.FTZ R139, R149, R66 ;  /* 0x00000042958b6220 */ /* 0x000fe20000410000 */
[----:B------:R-:W-:-:S05]  /*5800*/  SHF.R.U64 R66, R134, 0x10, R135 ;  /* 0x0000001086427819 */ /* 0x000fca0000001287 */
[----:B------:R-:W-:Y:S01]  /*5810*/  HADD2.F32 R66, -RZ, R66.H0_H0 ;  /* 0x20000042ff427230 */ /* 0x000fe20000004100 */
[----:B------:R-:W-:-:S04]  /*5820*/  LOP3.LUT P6, RZ, R110, 0xff00, RZ, 0xc0, !PT ;  /* 0x0000ff006eff7812 */ /* 0x000fc800078cc0ff */
[----:B------:R-:W-:-:S04]  /*5830*/  FFMA.FTZ R66, R93, UR12, R66 ;  /* 0x0000000c5d427c23 */ /* 0x000fc80008010042 */
[----:B------:R-:W-:-:S04]  /*5840*/  FMUL.FTZ R66, R66, UR4 ;  /* 0x0000000442427c20 */ /* 0x000fc80008410000 */
[----:B------:R-:W-:Y:S01]  /*5850*/  FMUL.FTZ R117, R66, UR22 ;  /* 0x0000001642757c20 */ /* 0x000fe20008410000 */
[----:B------:R-:W-:Y:S01]  /*5860*/  MOV R66, R134 ;  /* 0x0000008600427202 */ /* 0x000fe20000000f00 */
[----:B------:R-:W-:Y:S01]  /*5870*/  @P5 FMUL.FTZ R94, R141, R116 ;  /* 0x000000748d5e5220 */ /* 0x000fe20000410000 */
[----:B------:R-:W-:-:S03]  /*5880*/  LOP3.LUT P5, RZ, R110, 0xff, RZ, 0xc0, !PT ;  /* 0x000000ff6eff7812 */ /* 0x000fc600078ac0ff */
[----:B------:R-:W-:Y:S02]  /*5890*/  HADD2.F32 R66, -RZ, R66.H0_H0 ;  /* 0x20000042ff427230 */ /* 0x000fe40000004100 */
[----:B------:R-:W-:Y:S01]  /*58a0*/  FMUL.FTZ R141, R90, UR22 ;  /* 0x000000165a8d7c20 */ /* 0x000fe20008410000 */
[--C-:B------:R-:W-:Y:S02]  /*58b0*/  @P6 HADD2.F32 R98, -RZ, R154.reuse.H0_H0 ;  /* 0x2000009aff626230 */ /* 0x100fe40000004100 */
[----:B------:R-:W-:Y:S01]  /*58c0*/  FMUL.FTZ R149, R92, UR22 ;  /* 0x000000165c957c20 */ /* 0x000fe20008410000 */
[----:B------:R-:W-:Y:S02]  /*58d0*/  @P4 HADD2.F32 R90, -RZ, R154.H1_H1 ;  /* 0x3000009aff5a4230 */ /* 0x000fe40000004100 */
[----:B------:R-:W-:Y:S01]  /*58e0*/  FFMA.FTZ R66, R103, UR12, R66 ;  /* 0x0000000c67427c23 */ /* 0x000fe20008010042 */
[----:B------:R-:W-:Y:S01]  /*58f0*/  MOV R93, RZ ;  /* 0x000000ff005d7202 */ /* 0x000fe20000000f00 */
[----:B------:R-:W-:Y:S01]  /*5900*/  @P6 FMUL.FTZ R67, R98, R117 ;  /* 0x0000007562436220 */ /* 0x000fe20000410000 */
[----:B------:R-:W-:-:S02]  /*5910*/  @P3 HADD2.F32 R98, -RZ, R121.H0_H0 ;  /* 0x20000079ff623230 */ /* 0x000fc40000004100 */
[----:B------:R-:W-:Y:S01]  /*5920*/  FMUL.FTZ R66, R66, UR4 ;  /* 0x0000000442427c20 */ /* 0x000fe20008410000 */
[----:B------:R-:W-:Y:S01]  /*5930*/  @P4 FMUL.FTZ R93, R90, R149 ;  /* 0x000000955a5d4220 */ /* 0x000fe20000410000 */
[----:B------:R-:W-:Y:S02]  /*5940*/  HFMA2 R92, -RZ, RZ, 0, 0 ;  /* 0x00000000ff5c7431 */ /* 0x000fe400000001ff */
[----:B------:R-:W-:Y:S02]  /*5950*/  @P5 HADD2.F32 R90, -RZ, R120.H0_H0 ;  /* 0x20000078ff5a5230 */ /* 0x000fe40000004100 */
[----:B------:R-:W-:Y:S01]  /*5960*/  FMUL.FTZ R111, R66, UR22 ;  /* 0x00000016426f7c20 */ /* 0x000fe20008410000 */
[----:B------:R-:W-:Y:S01]  /*5970*/  @P3 FMUL.FTZ R91, R98, R141 ;  /* 0x0000008d625b3220 */ /* 0x000fe20000410000 */
[----:B------:R-:W0:Y:S02]  /*5980*/  F2F.F16.F32 R67, R67 ;  /* 0x0000004300437304 */ /* 0x000e240000200800 */
[----:B------:R-:W-:-:S06]  /*5990*/  @P5 FMUL.FTZ R92, R90, R111 ;  /* 0x0000006f5a5c5220 */ /* 0x000fcc0000410000 */
        /* <DEDUP_REMOVED lines=10> */
[----:B------:R-:W-:Y:S01]  /*5a40*/  FFMA.FTZ R98, R113, UR13, R150 ;  /* 0x0000000d71627c23 */ /* 0x000fe20008010096 */
[----:B------:R-:W-:Y:S02]  /*5a50*/  CS2R R92, SRZ ;  /* 0x00000000005c7805 */ /* 0x000fe4000001ff00 */
[----:B---3--:R-:W-:Y:S01]  /*5a60*/  @P5 MOV R66, R70 ;  /* 0x0000004600425202 */ /* 0x008fe20000000f00 */
[----:B------:R-:W-:Y:S01]  /*5a70*/  FADD.FTZ R103, R99, -R98 ;  /* 0x8000006263677221 */ /* 0x000fe20000010000 */
[----:B------:R-:W-:-:S03]  /*5a80*/  @P0 MOV R99, R143 ;  /* 0x0000008f00630202 */ /* 0x000fc60000000f00 */
[----:B------:R-:W-:Y:S02]  /*5a90*/  @P5 HADD2.F32 R66, -RZ, R66.H0_H0 ;  /* 0x20000042ff425230 */ /* 0x000fe40000004100 */
[----:B------:R-:W-:Y:S01]  /*5aa0*/  FFMA.FTZ R106, R100, UR13, R150 ;  /* 0x0000000d646a7c23 */ /* 0x000fe20008010096 */
[----:B------:R-:W-:Y:S01]  /*5ab0*/  @P2 SHF.R.U32.HI R100, RZ, 0x10, R143 ;  /* 0x00000010ff642819 */ /* 0x000fe2000001168f */
[----:B------:R-:W-:Y:S02]  /*5ac0*/  @P0 HADD2.F32 R67, -RZ, R99.H0_H0 ;  /* 0x20000063ff430230 */ /* 0x000fe40000004100 */
[----:B------:R-:W-:Y:S01]  /*5ad0*/  @P5 FMUL.FTZ R92, R111, R66 ;  /* 0x000000426f5c5220 */ /* 0x000fe20000410000 */
[----:B------:R-:W-:Y:S02]  /*5ae0*/  SHF.R.U64 R66, R136, 0x10, R137 ;  /* 0x0000001088427819 */ /* 0x000fe40000001289 */
[----:B------:R-:W-:Y:S02]  /*5af0*/  @P6 SHF.R.U64 R70, R70, 0x10, R71 ;  /* 0x0000001046466819 */ /* 0x000fe40000001247 */
[----:B------:R-:W-:Y:S01]  /*5b00*/  CS2R R98, SRZ ;  /* 0x0000000000627805 */ /* 0x000fe2000001ff00 */
[----:B------:R-:W-:-:S02]  /*5b10*/  @P2 HADD2.F32 R91, -RZ, R100.H0_H0 ;  /* 0x20000064ff5b2230 */ /* 0x000fc40000004100 */
[----:B------:R-:W-:Y:S01]  /*5b20*/  @P0 FMUL.FTZ R98, R112, R67 ;  /* 0x0000004370620220 */ /* 0x000fe20000410000 */
[----:B------:R-:W-:Y:S01]  /*5b30*/  HADD2.F32 R66, -RZ, R66.H0_H0 ;  /* 0x20000042ff427230 */ /* 0x000fe20000004100 */
[----:B------:R-:W-:Y:S01]  /*5b40*/  MOV R67, R137 ;  /* 0x0000008900437202 */ /* 0x000fe20000000f00 */
[----:B------:R-:W-:Y:S02]  /*5b50*/  @P6 HADD2.F32 R70, -RZ, R70.H0_H0 ;  /* 0x20000046ff466230 */ /* 0x000fe40000004100 */
[----:B------:R-:W-:Y:S01]  /*5b60*/  FFMA.FTZ R102, R102, UR13, R150 ;  /* 0x0000000d66667c23 */ /* 0x000fe20008010096 */
[----:B------:R-:W-:Y:S01]  /*5b70*/  SHF.R.U32.HI R90, RZ, 0x10, R137 ;  /* 0x00000010ff5a7819 */ /* 0x000fe20000011689 */
[----:B------:R-:W-:Y:S01]  /*5b80*/  FFMA.FTZ R66, R103, UR12, R66 ;  /* 0x0000000c67427c23 */ /* 0x000fe20008010042 */
[----:B------:R-:W-:Y:S01]  /*5b90*/  FFMA.FTZ R109, R109, UR13, R150 ;  /* 0x0000000d6d6d7c23 */ /* 0x000fe20008010096 */
[----:B------:R-:W-:Y:S01]  /*5ba0*/  @P2 FMUL.FTZ R93, R114, R91 ;  /* 0x0000005b725d2220 */ /* 0x000fe20000410000 */
[----:B------:R-:W-:Y:S01]  /*5bb0*/  LOP3.LUT P5, RZ, R101, 0xff0000, RZ, 0xc0, !PT ;  /* 0x00ff000065ff7812 */ /* 0x000fe200078ac0ff */
[----:B------:R-:W-:Y:S01]  /*5bc0*/  @P6 FMUL.FTZ R99, R117, R70 ;  /* 0x0000004675636220 */ /* 0x000fe20000410000 */
[C---:B------:R-:W-:Y:S01]  /*5bd0*/  LOP3.LUT P2, RZ, R101.reuse, 0xff00, RZ, 0xc0, !PT ;  /* 0x0000ff0065ff7812 */ /* 0x040fe2000784c0ff */
[----:B------:R-:W-:Y:S01]  /*5be0*/  HADD2.F32 R67, -RZ, R67.H0_H0 ;  /* 0x20000043ff437230 */ /* 0x000fe20000004100 */
[----:B------:R-:W-:Y:S01]  /*5bf0*/  ISETP.GE.U32.AND P6, PT, R101, 0x1000000, PT ;  /* 0x010000006500780c */ /* 0x000fe20003fc6070 */
[----:B------:R-:W-:Y:S01]  /*5c00*/  FADD.FTZ R70, R95, -R102 ;  /* 0x800000665f467221 */ /* 0x000fe20000010000 */
[----:B------:R-:W-:Y:S01]  /*5c10*/  FMUL.FTZ R66, R66, UR4 ;  /* 0x0000000442427c20 */ /* 0x000fe20008410000 */
[----:B------:R-:W-:-:S02]  /*5c20*/  HADD2.F32 R90, -RZ, R90.H0_H0 ;  /* 0x2000005aff5a7230 */ /* 0x000fc40000004100 */
[----:B------:R-:W-:Y:S01]  /*5c30*/  FADD.FTZ R91, R104, -R109 ;  /* 0x8000006d685b7221 */ /* 0x000fe20000010000 */
[----:B------:R-:W-:Y:S01]  /*5c40*/  FFMA.FTZ R70, R70, UR12, R67 ;  /* 0x0000000c46467c23 */ /* 0x000fe20008010043 */
[----:B------:R-:W-:Y:S01]  /*5c50*/  FMUL.FTZ R109, R66, UR22 ;  /* 0x00000016426d7c20 */ /* 0x000fe20008410000 */
[----:B------:R-:W-:Y:S01]  /*5c60*/  MOV R66, R136 ;  /* 0x0000008800427202 */ /* 0x000fe20000000f00 */
[----:B------:R-:W-:Y:S01]  /*5c70*/  FFMA.FTZ R91, R91, UR12, R90 ;  /* 0x0000000c5b5b7c23 */ /* 0x000fe2000801005a */
[----:B------:R-:W-:Y:S01]  /*5c80*/  FMUL.FTZ R70, R70, UR4 ;  /* 0x0000000446467c20 */ /* 0x000fe20008410000 */
[----:B------:R-:W-:Y:S01]  /*5c90*/  LOP3.LUT P0, RZ, R101, 0xff, RZ, 0xc0, !PT ;  /* 0x000000ff65ff7812 */ /* 0x000fe2000780c0ff */
[----:B------:R-:W-:Y:S02]  /*5ca0*/  HFMA2 R90, -RZ, RZ, 0, 0 ;  /* 0x00000000ff5a7431 */ /* 0x000fe400000001ff */
[----:B------:R-:W-:Y:S01]  /*5cb0*/  FMUL.FTZ R91, R91, UR4 ;  /* 0x000000045b5b7c20 */ /* 0x000fe20008410000 */
[----:B------:R-:W-:-:S02]  /*5cc0*/  HFMA2 R67, -RZ, RZ, 0, 0 ;  /* 0x00000000ff437431 */ /* 0x000fc400000001ff */
[----:B------:R-:W-:Y:S01]  /*5cd0*/  FADD.FTZ R107, R107, -R106 ;  /* 0x8000006a6b6b7221 */ /* 0x000fe20000010000 */
[----:B------:R-:W-:Y:S02]  /*5ce0*/  HADD2.F32 R66, -RZ, R66.H0_H0 ;  /* 0x20000042ff427230 */ /* 0x000fe40000004100 */
[----:B------:R-:W-:Y:S01]  /*5cf0*/  FMUL.FTZ R106, R70, UR22 ;  /* 0x00000016466a7c20 */ /* 0x000fe20008410000 */
[----:B------:R-:W-:Y:S02]  /*5d00*/  @P5 HADD2.F32 R95, -RZ, R119.H0_H0 ;  /* 0x20000077ff5f5230 */ /* 0x000fe40000004100 */
[--C-:B------:R-:W-:Y:S02]  /*5d10*/  @P2 HADD2.F32 R100, -RZ, R152.reuse.H0_H0 ;  /* 0x20000098ff642230 */ /* 0x100fe40000004100 */
[----:B------:R-:W-:Y:S01]  /*5d20*/  FMUL.FTZ R108, R91, UR22 ;  /* 0x000000165b6c7c20 */ /* 0x000fe20008410000 */
[----:B------:R-:W-:Y:S02]  /*5d30*/  @P6 HADD2.F32 R101, -RZ, R152.H1_H1 ;  /* 0x30000098ff656230 */ /* 0x000fe40000004100 */
[----:B------:R-:W-:Y:S01]  /*5d40*/  FFMA.FTZ R66, R107, UR12, R66 ;  /* 0x0000000c6b427c23 */ /* 0x000fe20008010042 */
[----:B------:R-:W-:Y:S01]  /*5d50*/  @P5 FMUL.FTZ R90, R95, R106 ;  /* 0x0000006a5f5a5220 */ /* 0x000fe20000410000 */
[----:B------:R-:W-:Y:S01]  /*5d60*/  @P2 FMUL.FTZ R67, R100, R109 ;  /* 0x0000006d64432220 */ /* 0x000fe20000410000 */
[----:B------:R-:W-:Y:S01]  /*5d70*/  MOV R95, RZ ;  /* 0x000000ff005f7202 */ /* 0x000fe20000000f00 */
[----:B------:R-:W-:Y:S01]  /*5d80*/  @P6 FMUL.FTZ R95, R101, R108 ;  /* 0x0000006c655f6220 */ /* 0x000fe20000410000 */
[----:B------:R-:W-:Y:S01]  /*5d90*/  FMUL.FTZ R66, R66, UR4 ;  /* 0x0000000442427c20 */ /* 0x000fe20008410000 */
[----:B------:R-:W-:-:S02]  /*5da0*/  HFMA2 R91, -RZ, RZ, 0, 0 ;  /* 0x00000000ff5b7431 */ /* 0x000fc400000001ff */
[----:B------:R-:W-:Y:S01]  /*5db0*/  @P0 HADD2.F32 R100, -RZ, R118.H0_H0 ;  /* 0x20000076ff640230 */ /* 0x000fe20000004100 */
[----:B------:R-:W0:Y:S01]  /*5dc0*/  F2F.F16.F32 R67, R67 ;  /* 0x0000004300437304 */ /* 0x000e220000200800 */
[----:B------:R-:W-:-:S07]  /*5dd0*/  FMUL.FTZ R103, R66, UR22 ;  /* 0x0000001642677c20 */ /* 0x000fce0008410000 */
[----:B------:R-:W1:Y:S01]  /*5de0*/  F2F.F16.F32 R95, R95 ;  /* 0x0000005f005f7304 */ /* 0x000e620000200800 */
[----:B------:R-:W-:-:S07]  /*5df0*/  @P0 FMUL.FTZ R91, R100, R103 ;  /* 0x00000067645b0220 */ /* 0x000fce0000410000 */
[----:B------:R3:W4:Y:S01]  /*5e00*/  F2F.F16.F32 R70, R90 ;  /* 0x0000005a00467304 */ /* 0x0007220000200800 */
[----:B0-----:R-:W-:-:S07]  /*5e10*/  IMAD.WIDE.U32 R66, R67, 0x10000, RZ ;  /* 0x0001000043427825 */ /* 0x001fce00078e00ff */
[----:B------:R-:W0:Y:S01]  /*5e20*/  F2F.F16.F32 R91, R91 ;  /* 0x0000005b005b7304 */ /* 0x000e220000200800 */
[----:B-1----:R-:W-:Y:S02]  /*5e30*/  SHF.L.U32 R101, R95, 0x10, RZ ;  /* 0x000000105f657819 */ /* 0x002fe400000006ff */
[----:B---3--:R-:W-:Y:S01]  /*5e40*/  @P3 MOV R90, R71 ;  /* 0x00000047005a3202 */ /* 0x008fe20000000f00 */
[----:B------:R-:W-:Y:S01]  /*5e50*/  HFMA2 R100, -RZ, RZ, 0, 0 ;  /* 0x00000000ff647431 */ /* 0x000fe200000001ff */
[----:B----4-:R-:W-:-:S03]  /*5e60*/  LOP3.LUT R67, R67, R101, R70, 0xfe, !PT ;  /* 0x0000006543437212 */ /* 0x010fc600078efe46 */
        /* <DEDUP_REMOVED lines=26> */
.L_x_1947:
[----:B------:R-:W0:Y:S02]  /*6010*/  LDC.64 R64, c[0x0][0x390] ;  /* 0x0000e400ff407b82 */ /* 0x000e240000000a00 */
[----:B0-----:R-:W-:-:S06]  /*6020*/  IMAD.WIDE.U32 R66, R147, 0x8, R64 ;  /* 0x0000000893427825 */ /* 0x001fcc00078e0040 */
[----:B------:R-:W2:Y:S01]  /*6030*/  LDG.E.64 R66, desc[UR14][R66.64] ;  /* 0x0000000e42427981 */ /* 0x000ea2000c1e1b00 */
[----:B-----5:R-:W-:Y:S01]  /*6040*/  SHF.R.U64 R69, R128, 0x10, R129 ;  /* 0x0000001080457819 */ /* 0x020fe20000001281 */
[--C-:B------:R-:W-:Y:S01]  /*6050*/  FFMA.FTZ R70, R171, UR13, R150.reuse ;  /* 0x0000000dab467c23 */ /* 0x100fe20008010096 */
[----:B------:R-:W-:Y:S01]  /*6060*/  MOV R71, R129 ;  /* 0x0000008100477202 */ /* 0x000fe20000000f00 */
[----:B------:R-:W-:Y:S01]  /*6070*/  FFMA.FTZ R141, R141, UR13, R150 ;  /* 0x0000000d8d8d7c23 */ /* 0x000fe20008010096 */
[----:B------:R-:W-:Y:S01]  /*6080*/  MOV R68, R128 ;  /* 0x0000008000447202 */ /* 0x000fe20000000f00 */
[----:B------:R-:W-:Y:S02]  /*6090*/  HADD2.F32 R69, -RZ, R69.H0_H0 ;  /* 0x20000045ff457230 */ /* 0x000fe40000004100 */
[----:B------:R-:W-:Y:S01]  /*60a0*/  FADD.FTZ R70, R145, -R70 ;  /* 0x8000004691467221 */ /* 0x000fe20000010000 */
[--C-:B------:R-:W-:Y:S01]  /*60b0*/  FFMA.FTZ R143, R143, UR13, R150.reuse ;  /* 0x0000000d8f8f7c23 */ /* 0x100fe20008010096 */
[----:B------:R-:W-:Y:S01]  /*60c0*/  LOP3.LUT P6, RZ, R142, 0xff00, RZ, 0xc0, !PT ;  /* 0x0000ff008eff7812 */ /* 0x000fe200078cc0ff */
[----:B------:R-:W-:Y:S01]  /*60d0*/  FFMA.FTZ R138, R173, UR13, R150 ;  /* 0x0000000dad8a7c23 */ /* 0x000fe20008010096 */
[----:B------:R-:W-:Y:S01]  /*60e0*/  FFMA.FTZ R69, R70, UR12, R69 ;  /* 0x0000000c46457c23 */ /* 0x000fe20008010045 */
[----:B------:R-:W-:Y:S01]  /*60f0*/  HADD2.F32 R70, -RZ, R71.H0_H0 ;  /* 0x20000047ff467230 */ /* 0x000fe20000004100 */
[----:B------:R-:W-:Y:S01]  /*6100*/  SHF.R.U32.HI R71, RZ, 0x10, R129 ;  /* 0x00000010ff477819 */ /* 0x000fe20000011681 */
[----:B------:R-:W-:Y:S01]  /*6110*/  HADD2.F32 R68, -RZ, R68.H0_H0 ;  /* 0x20000044ff447230 */ /* 0x000fe20000004100 */
[----:B------:R-:W-:Y:S01]  /*6120*/  LOP3.LUT P4, RZ, R142, 0xff0000, RZ, 0xc0, !PT ;  /* 0x00ff00008eff7812 */ /* 0x000fe2000788c0ff */
[----:B------:R-:W-:Y:S01]  /*6130*/  FADD.FTZ R141, R144, -R141 ;  /* 0x8000008d908d7221 */ /* 0x000fe20000010000 */
[----:B------:R-:W-:Y:S01]  /*6140*/  FADD.FTZ R143, R146, -R143 ;  /* 0x8000008f928f7221 */ /* 0x000fe20000010000 */
[----:B------:R-:W-:-:S02]  /*6150*/  HADD2.F32 R71, -RZ, R71.H0_H0 ;  /* 0x20000047ff477230 */ /* 0x000fc40000004100 */
[----:B------:R-:W-:Y:S01]  /*6160*/  FADD.FTZ R138, R157, -R138 ;  /* 0x8000008a9d8a7221 */ /* 0x000fe20000010000 */
[----:B------:R-:W-:Y:S01]  /*6170*/  FFMA.FTZ R68, R141, UR12, R68 ;  /* 0x0000000c8d447c23 */ /* 0x000fe20008010044 */
[----:B------:R-:W-:Y:S01]  /*6180*/  FFMA.FTZ R139, R143, UR12, R70 ;  /* 0x0000000c8f8b7c23 */ /* 0x000fe20008010046 */
[----:B------:R-:W-:Y:S01]  /*6190*/  ISETP.GE.U32.AND P2, PT, R142, 0x1000000, PT ;  /* 0x010000008e00780c */ /* 0x000fe20003f46070 */
[----:B------:R-:W-:Y:S01]  /*61a0*/  FFMA.FTZ R141, R138, UR12, R71 ;  /* 0x0000000c8a8d7c23 */ /* 0x000fe20008010047 */
[----:B------:R-:W-:Y:S01]  /*61b0*/  FMUL.FTZ R71, R69, UR4 ;  /* 0x0000000445477c20 */ /* 0x000fe20008410000 */
[----:B------:R-:W-:Y:S02]  /*61c0*/  HFMA2 R70, -RZ, RZ, 0, 0 ;  /* 0x00000000ff467431 */ /* 0x000fe400000001ff */
[----:B------:R-:W-:Y:S01]  /*61d0*/  FMUL.FTZ R166, R139, UR4 ;  /* 0x000000048ba67c20 */ /* 0x000fe20008410000 */
[----:B------:R-:W-:Y:S01]  /*61e0*/  @P6 HADD2.F32 R138, -RZ, R159.H0_H0 ;  /* 0x2000009fff8a6230 */ /* 0x000fe20000004100 */
[----:B------:R0:W1:Y:S01]  /*61f0*/  F2F.F16.F32 R140, R69 ;  /* 0x00000045008c7304 */ /* 0x0000620000200800 */
[----:B------:R-:W-:Y:S01]  /*6200*/  FMUL.FTZ R175, R71, UR22 ;  /* 0x0000001647af7c20 */ /* 0x000fe20008410000 */
[----:B------:R-:W-:Y:S01]  /*6210*/  LOP3.LUT P5, RZ, R142, 0xff, RZ, 0xc0, !PT ;  /* 0x000000ff8eff7812 */ /* 0x000fe200078ac0ff */
[----:B------:R-:W-:Y:S01]  /*6220*/  FMUL.FTZ R166, R166, UR22 ;  /* 0x00000016a6a67c20 */ /* 0x000fe20008410000 */
[----:B------:R-:W-:Y:S01]  /*6230*/  FMUL.FTZ R168, R141, UR4 ;  /* 0x000000048da87c20 */ /* 0x000fe20008410000 */
[----:B------:R-:W-:Y:S01]  /*6240*/  @P6 FMUL.FTZ R70, R138, R175 ;  /* 0x000000af8a466220 */ /* 0x000fe20000410000 */
[----:B------:R-:W-:Y:S01]  /*6250*/  MOV R138, RZ ;  /* 0x000000ff008a7202 */ /* 0x000fe20000000f00 */
[----:B------:R-:W-:-:S02]  /*6260*/  HFMA2 R144, -RZ, RZ, 0, 0 ;  /* 0x00000000ff907431 */ /* 0x000fc400000001ff */
[----:B------:R-:W-:Y:S01]  /*6270*/  FMUL.FTZ R168, R168, UR22 ;  /* 0x00000016a8a87c20 */ /* 0x000fe20008410000 */
[----:B0-----:R-:W-:Y:S02]  /*6280*/  @P4 HADD2.F32 R69, -RZ, R127.H0_H0 ;  /* 0x2000007fff454230 */ /* 0x001fe40000004100 */
[----:B------:R-:W-:Y:S01]  /*6290*/  FMUL.FTZ R71, R68, UR4 ;  /* 0x0000000444477c20 */ /* 0x000fe20008410000 */
[----:B------:R-:W-:Y:S01]  /*62a0*/  F2F.F16.F32 R158, R139 ;  /* 0x0000008b009e7304 */ /* 0x000fe20000200800 */
[----:B------:R-:W-:Y:S01]  /*62b0*/  MOV R146, RZ ;  /* 0x000000ff00927202 */ /* 0x000fe20000000f00 */
[----:B------:R-:W-:Y:S01]  /*62c0*/  @P4 FMUL.FTZ R138, R69, R166 ;  /* 0x000000a6458a4220 */ /* 0x000fe20000410000 */
[----:B------:R-:W-:Y:S02]  /*62d0*/  @P2 HADD2.F32 R69, -RZ, R159.H1_H1 ;  /* 0x3000009fff452230 */ /* 0x000fe40000004100 */
[----:B------:R-:W-:Y:S01]  /*62e0*/  FMUL.FTZ R173, R71, UR22 ;  /* 0x0000001647ad7c20 */ /* 0x000fe20008410000 */
[----:B------:R-:W-:-:S02]  /*62f0*/  @P5 HADD2.F32 R170, -RZ, R126.H0_H0 ;  /* 0x2000007effaa5230 */ /* 0x000fc40000004100 */
[----:B------:R0:W3:Y:S01]  /*6300*/  F2F.F16.F32 R171, R68 ;  /* 0x0000004400ab7304 */ /* 0x0000e20000200800 */
[----:B------:R-:W-:Y:S02]  /*6310*/  @P2 FMUL.FTZ R144, R69, R168 ;  /* 0x000000a845902220 */ /* 0x000fe40000410000 */
[----:B------:R-:W-:-:S05]  /*6320*/  @P5 FMUL.FTZ R146, R170, R173 ;  /* 0x000000adaa925220 */ /* 0x000fca0000410000 */
[----:B------:R1:W4:Y:S01]  /*6330*/  F2F.F16.F32 R143, R141 ;  /* 0x0000008d008f7304 */ /* 0x0003220000200800 */
[----:B0-----:R-:W0:Y:S07]  /*6340*/  LDC.64 R68, c[0x0][0x478] ;  /* 0x00011e00ff447b82 */ /* 0x001e2e0000000a00 */
[----:B------:R4:W-:Y:S01]  /*6350*/  F2F.F16.F32 R139, R70 ;  /* 0x00000046008b7304 */ /* 0x0009e20000200800 */
[----:B-1----:R-:W-:-:S03]  /*6360*/  IMAD.WIDE.U32 R140, R140, 0x10000, RZ ;  /* 0x000100008c8c7825 */ /* 0x002fc600078e00ff */
[----:B---3--:R-:W-:-:S04]  /*6370*/  LOP3.LUT R140, R140, R171, RZ, 0xfc, !PT ;  /* 0x000000ab8c8c7212 */ /* 0x008fc800078efcff */
[----:B------:R-:W1:Y:S01]  /*6380*/  F2F.F16.F32 R144, R144 ;  /* 0x0000009000907304 */ /* 0x000e620000200800 */
[----:B----4-:R-:W3:Y:S01]  /*6390*/  LDC.64 R70, c[0x0][0x468] ;  /* 0x00011a00ff467b82 */ /* 0x010ee20000000a00 */
[----:B------:R-:W-:-:S04]  /*63a0*/  SHF.L.U32 R143, R143, 0x10, RZ ;  /* 0x000000108f8f7819 */ /* 0x000fc800000006ff */
[----:B------:R-:W-:Y:S02]  /*63b0*/  LOP3.LUT R141, R141, R143, R158, 0xfe, !PT ;  /* 0x0000008f8d8d7212 */ /* 0x000fe400078efe9e */
[----:B------:R4:W4:Y:S01]  /*63c0*/  F2F.F16.F32 R142, R138 ;  /* 0x0000008a008e7304 */ /* 0x0009220000200800 */
[----:B-1----:R-:W-:-:S07]  /*63d0*/  SHF.L.U32 R145, R144, 0x10, RZ ;  /* 0x0000001090917819 */ /* 0x002fce00000006ff */
[----:B------:R3:W1:Y:S01]  /*63e0*/  F2F.F16.F32 R157, R146 ;  /* 0x00000092009d7304 */ /* 0x0006620000200800 */
[----:B----4-:R-:W-:-:S05]  /*63f0*/  IMAD.WIDE.U32 R138, R139, 0x10000, RZ ;  /* 0x000100008b8a7825 */ /* 0x010fca00078e00ff */
[----:B------:R-:W-:Y:S01]  /*6400*/  LOP3.LUT R143, R139, R145, R142, 0xfe, !PT ;  /* 0x000000918b8f7212 */ /* 0x000fe200078efe8e */
[----:B0-----:R-:W-:-:S04]  /*6410*/  IMAD.WIDE.U32 R144, R147, 0x8, R68 ;  /* 0x0000000893907825 */ /* 0x001fc800078e0044 */
[----:B---3--:R-:W-:Y:S01]  /*6420*/  IMAD.WIDE.U32 R146, R147, 0x8, R70 ;  /* 0x0000000893927825 */ /* 0x008fe200078e0046 */
[----:B------:R0:W-:Y:S01]  /*6430*/  STG.E.64 desc[UR14][R144.64], R140 ;  /* 0x0000008c90007986 */ /* 0x0001e2000c101b0e */
[----:B-1----:R-:W-:Y:S02]  /*6440*/  LOP3.LUT R142, R138, R157, RZ, 0xfc, !PT ;  /* 0x0000009d8a8e7212 */ /* 0x002fe400078efcff */
[----:B------:R-:W-:Y:S01]  /*6450*/  IMAD.WIDE.U32 R138, R149, 0x8, R64 ;  /* 0x00000008958a7825 */ /* 0x000fe200078e0040 */
[----:B------:R-:W-:-:S03]  /*6460*/  MOV R157, R130 ;  /* 0x00000082009d7202 */ /* 0x000fc60000000f00 */
[--C-:B------:R-:W-:Y:S01]  /*6470*/  FFMA.FTZ R167, R167, UR13, R150.reuse ;  /* 0x0000000da7a77c23 */ /* 0x100fe20008010096 */
[----:B------:R1:W-:Y:S01]  /*6480*/  STG.E.64 desc[UR14][R146.64], R142 ;  /* 0x0000008e92007986 */ /* 0x0003e2000c101b0e */
[----:B------:R-:W-:Y:S01]  /*6490*/  HADD2.F32 R158, -RZ, R157.H0_H0 ;  /* 0x2000009dff9e7230 */ /* 0x000fe20000004100 */
[----:B------:R-:W-:Y:S02]  /*64a0*/  SHF.R.U64 R157, R130, 0x10, R131 ;  /* 0x00000010829d7819 */ /* 0x000fe40000001283 */
[----:B------:R-:W3:Y:S01]  /*64b0*/  LDG.E.64 R138, desc[UR14][R138.64] ;  /* 0x0000000e8a8a7981 */ /* 0x000ee2000c1e1b00 */
[----:B------:R-:W-:Y:S01]  /*64c0*/  FADD.FTZ R167, R160, -R167 ;  /* 0x800000a7a0a77221 */ /* 0x000fe20000010000 */
[--C-:B------:R-:W-:Y:S01]  /*64d0*/  FFMA.FTZ R169, R169, UR13, R150.reuse ;  /* 0x0000000da9a97c23 */ /* 0x100fe20008010096 */
[----:B------:R-:W-:Y:S01]  /*64e0*/  LOP3.LUT P3, RZ, R148, 0xff00, RZ, 0xc0, !PT ;  /* 0x0000ff0094ff7812 */ /* 0x000fe2000786c0ff */
[----:B0-----:R-:W-:Y:S01]  /*64f0*/  HADD2.F32 R140, -RZ, R157.H0_H0 ;  /* 0x2000009dff8c7230 */ /* 0x001fe20000004100 */
[----:B------:R-:W-:Y:S01]  /*6500*/  SHF.R.U32.HI R145, RZ, 0x10, R131 ;  /* 0x00000010ff917819 */ /* 0x000fe20000011683 */
[----:B------:R-:W-:Y:S01]  /*6510*/  FADD.FTZ R169, R164, -R169 ;  /* 0x800000a9a4a97221 */ /* 0x000fe20000010000 */
[----:B------:R-:W-:Y:S01]  /*6520*/  FFMA.FTZ R144, R165, UR13, R150 ;  /* 0x0000000da5907c23 */ /* 0x000fe20008010096 */
[----:B------:R-:W-:Y:S01]  /*6530*/  MOV R157, RZ ;  /* 0x000000ff009d7202 */ /* 0x000fe20000000f00 */
[----:B------:R-:W-:Y:S01]  /*6540*/  FFMA.FTZ R167, R167, UR12, R140 ;  /* 0x0000000ca7a77c23 */ /* 0x000fe2000801008c */
[----:B------:R-:W-:Y:S01]  /*6550*/  MOV R160, R131 ;  /* 0x0000008300a07202 */ /* 0x000fe20000000f00 */
[----:B------:R-:W-:Y:S01]  /*6560*/  FFMA.FTZ R169, R169, UR12, R158 ;  /* 0x0000000ca9a97c23 */ /* 0x000fe2000801009e */
[----:B------:R-:W-:-:S02]  /*6570*/  HFMA2 R158, -RZ, RZ, 0, 0 ;  /* 0x00000000ff9e7431 */ /* 0x000fc400000001ff */
[----:B------:R-:W-:Y:S01]  /*6580*/  FFMA.FTZ R161, R161, UR13, R150 ;  /* 0x0000000da1a17c23 */ /* 0x000fe20008010096 */
[----:B------:R-:W-:Y:S02]  /*6590*/  HADD2.F32 R145, -RZ, R145.H0_H0 ;  /* 0x20000091ff917230 */ /* 0x000fe40000004100 */
[----:B------:R-:W-:Y:S01]  /*65a0*/  FADD.FTZ R144, R163, -R144 ;  /* 0x80000090a3907221 */ /* 0x000fe20000010000 */
[----:B-1----:R0:W-:Y:S01]  /*65b0*/  F2F.F16.F32 R143, R167 ;  /* 0x000000a7008f7304 */ /* 0x0021e20000200800 */
[----:B------:R-:W-:Y:S02]  /*65c0*/  HADD2.F32 R142, -RZ, R160.H0_H0 ;  /* 0x200000a0ff8e7230 */ /* 0x000fe40000004100 */
[----:B------:R-:W-:Y:S01]  /*65d0*/  FADD.FTZ R161, R162, -R161 ;  /* 0x800000a1a2a17221 */ /* 0x000fe20000010000 */
[----:B------:R-:W-:Y:S01]  /*65e0*/  FFMA.FTZ R147, R144, UR12, R145 ;  /* 0x0000000c90937c23 */ /* 0x000fe20008010091 */
[----:B------:R-:W-:Y:S01]  /*65f0*/  LOP3.LUT P0, RZ, R148, 0xff0000, RZ, 0xc0, !PT ;  /* 0x00ff000094ff7812 */ /* 0x000fe2000780c0ff */
[----:B------:R-:W-:-:S02]  /*6600*/  HFMA2 R146, -RZ, RZ, 0, 0 ;  /* 0x00000000ff927431 */ /* 0x000fc400000001ff */
[----:B------:R-:W-:Y:S01]  /*6610*/  FFMA.FTZ R142, R161, UR12, R142 ;  /* 0x0000000ca18e7c23 */ /* 0x000fe2000801008e */
[----:B------:R-:W-:Y:S01]  /*6620*/  FMUL.FTZ R161, R147, UR4 ;  /* 0x0000000493a17c20 */ /* 0x000fe20008410000 */
[----:B------:R1:W-:Y:S01]  /*6630*/  F2F.F16.F32 R165, R169 ;  /* 0x000000a900a57304 */ /* 0x0003e20000200800 */
[----:B0-----:R-:W-:Y:S01]  /*6640*/  FMUL.FTZ R167, R167, UR4 ;  /* 0x00000004a7a77c20 */ /* 0x001fe20008410000 */
[----:B------:R-:W-:Y:S01]  /*6650*/  FMUL.FTZ R162, R142, UR4 ;  /* 0x000000048ea27c20 */ /* 0x000fe20008410000 */
[----:B------:R-:W-:Y:S02]  /*6660*/  FMUL.FTZ R161, R161, UR22 ;  /* 0x00000016a1a17c20 */ /* 0x000fe40008410000 */
[----:B------:R-:W-:Y:S01]  /*6670*/  FMUL.FTZ R167, R167, UR22 ;  /* 0x00000016a7a77c20 */ /* 0x000fe20008410000 */
[----:B------:R-:W-:Y:S02]  /*6680*/  FMUL.FTZ R162, R162, UR22 ;  /* 0x00000016a2a27c20 */ /* 0x000fe40008410000 */
[----:B------:R0:W-:Y:S01]  /*6690*/  F2F.F16.F32 R160, R142 ;  /* 0x0000008e00a07304 */ /* 0x0001e20000200800 */
[----:B-1----:R-:W-:-:S04]  /*66a0*/  FMUL.FTZ R169, R169, UR4 ;  /* 0x00000004a9a97c20 */ /* 0x002fc80008410000 */
[----:B------:R-:W-:-:S03]  /*66b0*/  FMUL.FTZ R169, R169, UR22 ;  /* 0x00000016a9a97c20 */ /* 0x000fc60008410000 */
[----:B------:R-:W1:Y:S01]  /*66c0*/  F2F.F16.F32 R145, R147 ;  /* 0x0000009300917304 */ /* 0x000e620000200800 */
[----:B0-----:R-:W-:Y:S02]  /*66d0*/  MOV R142, RZ ;  /* 0x000000ff008e7202 */ /* 0x001fe40000000f00 */
[----:B-1----:R-:W-:Y:S02]  /*66e0*/  SHF.L.U32 R145, R145, 0x10, RZ ;  /* 0x0000001091917819 */ /* 0x002fe400000006ff */
[----:B--2---:R-:W-:Y:S02]  /*66f0*/  @P5 MOV R140, R66 ;  /* 0x00000042008c5202 */ /* 0x004fe40000000f00 */
[----:B------:R-:W-:-:S03]  /*6700*/  @P6 SHF.R.U64 R141, R66, 0x10, R67 ;  /* 0x00000010428d6819 */ /* 0x000fc60000001243 */
[----:B------:R-:W-:Y:S02]  /*6710*/  @P5 HADD2.F32 R66, -RZ, R140.H0_H0 ;  /* 0x2000008cff425230 */ /* 0x000fe40000004100 */
[----:B------:R-:W-:Y:S02]  /*6720*/  @P6 HADD2.F32 R140, -RZ, R141.H0_H0 ;  /* 0x2000008dff8c6230 */ /* 0x000fe40000004100 */
[----:B------:R-:W-:Y:S02]  /*6730*/  @P0 HADD2.F32 R141, -RZ, R125.H0_H0 ;  /* 0x2000007dff8d0230 */ /* 0x000fe40000004100 */
[----:B------:R-:W-:Y:S01]  /*6740*/  @P5 FMUL.FTZ R158, R173, R66 ;  /* 0x00000042ad9e5220 */ /* 0x000fe20000410000 */
[----:B------:R-:W-:Y:S02]  /*6750*/  @P3 HADD2.F32 R66, -RZ, R156.H0_H0 ;  /* 0x2000009cff423230 */ /* 0x000fe40000004100 */
[----:B------:R-:W-:Y:S01]  /*6760*/  @P6 FMUL.FTZ R157, R175, R140 ;  /* 0x0000008caf9d6220 */ /* 0x000fe20000410000 */
[C---:B------:R-:W-:Y:S01]  /*6770*/  ISETP.GE.U32.AND P6, PT, R148.reuse, 0x1000000, PT ;  /* 0x010000009400780c */ /* 0x040fe20003fc6070 */
[----:B------:R-:W-:Y:S01]  /*6780*/  HFMA2 R140, -RZ, RZ, 0, 0 ;  /* 0x00000000ff8c7431 */ /* 0x000fe200000001ff */
[----:B------:R-:W-:Y:S01]  /*6790*/  LOP3.LUT P5, RZ, R148, 0xff, RZ, 0xc0, !PT ;  /* 0x000000ff94ff7812 */ /* 0x000fe200078ac0ff */
[----:B------:R-:W-:Y:S01]  /*67a0*/  @P0 FMUL.FTZ R142, R141, R162 ;  /* 0x000000a28d8e0220 */ /* 0x000fe20000410000 */
[----:B------:R-:W-:-:S03]  /*67b0*/  @P3 FMUL.FTZ R140, R66, R167 ;  /* 0x000000a7428c3220 */ /* 0x000fc60000410000 */
[----:B------:R-:W-:Y:S06]  /*67c0*/  F2F.F16.F32 R148, R142 ;  /* 0x0000008e00947304 */ /* 0x000fec0000200800 */
[----:B------:R-:W-:Y:S02]  /*67d0*/  @P6 HADD2.F32 R66, -RZ, R156.H1_H1 ;  /* 0x3000009cff426230 */ /* 0x000fe40000004100 */
[----:B------:R-:W-:Y:S01]  /*67e0*/  @P5 HADD2.F32 R164, -RZ, R124.H0_H0 ;  /* 0x2000007cffa45230 */ /* 0x000fe20000004100 */
[----:B------:R0:W1:Y:S02]  /*67f0*/  F2F.F16.F32 R144, R140 ;  /* 0x0000008c00907304 */ /* 0x0000640000200800 */
[----:B------:R-:W-:Y:S01]  /*6800*/  @P6 FMUL.FTZ R146, R66, R161 ;  /* 0x000000a142926220 */ /* 0x000fe20000410000 */
[----:B------:R-:W-:Y:S01]  /*6810*/  MOV R66, RZ ;  /* 0x000000ff00427202 */ /* 0x000fe20000000f00 */
[----:B------:R-:W-:-:S04]  /*6820*/  @P5 FMUL.FTZ R66, R164, R169 ;  /* 0x000000a9a4425220 */ /* 0x000fc80000410000 */
[----:B------:R-:W2:Y:S01]  /*6830*/  F2F.F16.F32 R146, R146 ;  /* 0x0000009200927304 */ /* 0x000ea20000200800 */
[----:B0-----:R-:W-:-:S05]  /*6840*/  IMAD.WIDE.U32 R140, R143, 0x10000, RZ ;  /* 0x000100008f8c7825 */ /* 0x001fca00078e00ff */
[----:B------:R-:W-:Y:S01]  /*6850*/  LOP3.LUT R141, R141, R145, R160, 0xfe, !PT ;  /* 0x000000918d8d7212 */ /* 0x000fe200078efea0 */
[----:B-1----:R-:W-:Y:S01]  /*6860*/  IMAD.WIDE.U32 R142, R144, 0x10000, RZ ;  /* 0x00010000908e7825 */ /* 0x002fe200078e00ff */
[----:B------:R-:W0:Y:S01]  /*6870*/  F2F.F16.F32 R163, R66 ;  /* 0x0000004200a37304 */ /* 0x000e220000200800 */
        /* <DEDUP_REMOVED lines=11> */
[--C-:B------:R-:W-:Y:S01]  /*6930*/  FFMA.FTZ R91, R91, UR13, R150.reuse ;  /* 0x0000000d5b5b7c23 */ /* 0x100fe20008010096 */
[----:B------:R-:W-:Y:S01]  /*6940*/  MOV R66, R132 ;  /* 0x0000008400427202 */ /* 0x000fe20000000f00 */
[----:B------:R-:W-:Y:S01]  /*6950*/  FFMA.FTZ R163, R116, UR13, R150 ;  /* 0x0000000d74a37c23 */ /* 0x000fe20008010096 */
[----:B------:R-:W-:Y:S01]  /*6960*/  FADD.FTZ R96, R105, -R96 ;  /* 0x8000006069607221 */ /* 0x000fe20000010000 */
[----:B------:R-:W-:Y:S01]  /*6970*/  FADD.FTZ R92, R92, -R91 ;  /* 0x8000005b5c5c7221 */ /* 0x000fe20000010000 */
[----:B------:R-:W-:Y:S01]  /*6980*/  SHF.R.U64 R105, R132, 0x10, R133 ;  /* 0x0000001084697819 */ /* 0x000fe20000001285 */
[----:B------:R-:W-:Y:S01]  /*6990*/  HADD2.F32 R91, -RZ, R66.H0_H0 ;  /* 0x20000042ff5b7230 */ /* 0x000fe20000004100 */
[----:B------:R-:W-:Y:S01]  /*69a0*/  MOV R160, R133 ;  /* 0x0000008500a07202 */ /* 0x000fe20000000f00 */
[----:B------:R-:W-:Y:S01]  /*69b0*/  FADD.FTZ R163, R90, -R163 ;  /* 0x800000a35aa37221 */ /* 0x000fe20000010000 */
[----:B------:R-:W-:Y:S01]  /*69c0*/  @P4 MOV R90, R67 ;  /* 0x00000043005a4202 */ /* 0x000fe20000000f00 */
[----:B------:R-:W-:Y:S01]  /*69d0*/  FFMA.FTZ R117, R117, UR13, R150 ;  /* 0x0000000d75757c23 */ /* 0x000fe20008010096 */
[----:B------:R-:W-:-:S02]  /*69e0*/  HADD2.F32 R105, -RZ, R105.H0_H0 ;  /* 0x20000069ff697230 */ /* 0x000fc40000004100 */
[----:B------:R-:W-:Y:S01]  /*69f0*/  FFMA.FTZ R96, R96, UR12, R91 ;  /* 0x0000000c60607c23 */ /* 0x000fe2000801005b */
[----:B------:R-:W-:Y:S01]  /*6a00*/  HADD2.F32 R66, -RZ, R160.H0_H0 ;  /* 0x200000a0ff427230 */ /* 0x000fe20000004100 */
[----:B------:R-:W-:Y:S01]  /*6a10*/  @P2 SHF.R.U32.HI R91, RZ, 0x10, R67 ;  /* 0x00000010ff5b2819 */ /* 0x000fe20000011643 */
[----:B------:R-:W-:Y:S02]  /*6a20*/  HFMA2 R160, -RZ, RZ, 0, 0 ;  /* 0x00000000ffa07431 */ /* 0x000fe400000001ff */
[----:B------:R-:W-:Y:S02]  /*6a30*/  @P4 HADD2.F32 R67, -RZ, R90.H0_H0 ;  /* 0x2000005aff434230 */ /* 0x000fe40000004100 */
[----:B------:R-:W-:Y:S01]  /*6a40*/  FADD.FTZ R116, R112, -R117 ;  /* 0x8000007570747221 */ /* 0x000fe20000010000 */
[----:B------:R-:W-:Y:S01]  /*6a50*/  FFMA.FTZ R112, R92, UR12, R105 ;  /* 0x0000000c5c707c23 */ /* 0x000fe20008010069 */
[----:B------:R-:W-:Y:S02]  /*6a60*/  @P2 HADD2.F32 R91, -RZ, R91.H0_H0 ;  /* 0x2000005bff5b2230 */ /* 0x000fe40000004100 */
[----:B------:R-:W-:Y:S01]  /*6a70*/  FFMA.FTZ R163, R163, UR12, R66 ;  /* 0x0000000ca3a37c23 */ /* 0x000fe20008010042 */
[----:B------:R-:W-:Y:S01]  /*6a80*/  @P4 FMUL.FTZ R160, R166, R67 ;  /* 0x00000043a6a04220 */ /* 0x000fe20000410000 */
[----:B------:R-:W-:Y:S01]  /*6a90*/  LOP3.LUT P4, RZ, R114, 0xff00, RZ, 0xc0, !PT ;  /* 0x0000ff0072ff7812 */ /* 0x000fe2000788c0ff */
[----:B-1----:R-:W-:Y:S01]  /*6aa0*/  HFMA2 R144, -RZ, RZ, 0, 0 ;  /* 0x00000000ff907431 */ /* 0x002fe200000001ff */
[----:B------:R-:W-:Y:S01]  /*6ab0*/  MOV R145, RZ ;  /* 0x000000ff00917202 */ /* 0x000fe20000000f00 */
[----:B------:R-:W-:Y:S01]  /*6ac0*/  @P2 FMUL.FTZ R145, R168, R91 ;  /* 0x0000005ba8912220 */ /* 0x000fe20000410000 */
[----:B------:R-:W-:Y:S01]  /*6ad0*/  LOP3.LUT P2, RZ, R114, 0xff0000, RZ, 0xc0, !PT ;  /* 0x00ff000072ff7812 */ /* 0x000fe2000784c0ff */
[--C-:B------:R-:W-:Y:S01]  /*6ae0*/  FFMA.FTZ R108, R108, UR13, R150.reuse ;  /* 0x0000000d6c6c7c23 */ /* 0x100fe20008010096 */
[----:B0-----:R-:W-:Y:S01]  /*6af0*/  MOV R147, RZ ;  /* 0x000000ff00937202 */ /* 0x001fe20000000f00 */
[----:B------:R-:W-:Y:S01]  /*6b00*/  FMUL.FTZ R67, R112, UR4 ;  /* 0x0000000470437c20 */ /* 0x000fe20008410000 */
[----:B------:R-:W-:Y:S01]  /*6b10*/  FFMA.FTZ R98, R98, UR13, R150 ;  /* 0x0000000d62627c23 */ /* 0x000fe20008010096 */
[----:B------:R0:W-:Y:S02]  /*6b20*/  F2F.F16.F32 R105, R96 ;  /* 0x0000006000697304 */ /* 0x0001e40000200800 */
[----:B------:R-:W-:Y:S01]  /*6b30*/  FMUL.FTZ R140, R67, UR22 ;  /* 0x00000016438c7c20 */ /* 0x000fe20008410000 */
[----:B------:R-:W-:Y:S01]  /*6b40*/  MOV R67, RZ ;  /* 0x000000ff00437202 */ /* 0x000fe20000000f00 */
[----:B------:R-:W-:-:S02]  /*6b50*/  @P4 HADD2.F32 R117, -RZ, R155.H0_H0 ;  /* 0x2000009bff754230 */ /* 0x000fc40000004100 */
[----:B------:R-:W-:Y:S02]  /*6b60*/  FADD.FTZ R115, R115, -R98 ;  /* 0x8000006273737221 */ /* 0x000fe40000010000 */
[----:B------:R-:W1:Y:S01]  /*6b70*/  F2F.F16.F32 R91, R112 ;  /* 0x00000070005b7304 */ /* 0x000e620000200800 */
[----:B---3--:R-:W-:Y:S01]  /*6b80*/  @P3 SHF.R.U64 R92, R138, 0x10, R139 ;  /* 0x000000108a5c3819 */ /* 0x008fe2000000128b */
[----:B0-----:R-:W-:Y:S01]  /*6b90*/  FMUL.FTZ R96, R96, UR4 ;  /* 0x0000000460607c20 */ /* 0x001fe20008410000 */
[----:B------:R-:W-:Y:S01]  /*6ba0*/  @P5 MOV R66, R138 ;  /* 0x0000008a00425202 */ /* 0x000fe20000000f00 */
[----:B------:R-:W-:Y:S01]  /*6bb0*/  FADD.FTZ R138, R103, -R108 ;  /* 0x8000006c678a7221 */ /* 0x000fe20000010000 */
[----:B------:R-:W-:Y:S01]  /*6bc0*/  FMUL.FTZ R108, R163, UR4 ;  /* 0x00000004a36c7c20 */ /* 0x000fe20008410000 */
[----:B------:R-:W-:Y:S02]  /*6bd0*/  @P3 HADD2.F32 R90, -RZ, R92.H0_H0 ;  /* 0x2000005cff5a3230 */ /* 0x000fe40000004100 */
[----:B------:R-:W-:Y:S01]  /*6be0*/  FMUL.FTZ R143, R96, UR22 ;  /* 0x00000016608f7c20 */ /* 0x000fe20008410000 */
[----:B------:R-:W-:-:S02]  /*6bf0*/  @P5 HADD2.F32 R66, -RZ, R66.H0_H0 ;  /* 0x20000042ff425230 */ /* 0x000fc40000004100 */
[----:B------:R-:W-:Y:S01]  /*6c00*/  FMUL.FTZ R108, R108, UR22 ;  /* 0x000000166c6c7c20 */ /* 0x000fe20008410000 */
[----:B------:R-:W-:Y:S02]  /*6c10*/  @P2 HADD2.F32 R103, -RZ, R123.H0_H0 ;  /* 0x2000007bff672230 */ /* 0x000fe40000004100 */
[----:B------:R-:W-:Y:S01]  /*6c20*/  @P3 FMUL.FTZ R147, R167, R90 ;  /* 0x0000005aa7933220 */ /* 0x000fe20000410000 */
[----:B------:R-:W-:Y:S01]  /*6c30*/  SHF.R.U32.HI R90, RZ, 0x10, R133 ;  /* 0x00000010ff5a7819 */ /* 0x000fe20000011685 */
[----:B------:R-:W-:Y:S01]  /*6c40*/  @P5 FMUL.FTZ R144, R169, R66 ;  /* 0x00000042a9905220 */ /* 0x000fe20000410000 */
[----:B------:R-:W-:Y:S01]  /*6c50*/  HFMA2 R66, -RZ, RZ, 0, 0 ;  /* 0x00000000ff427431 */ /* 0x000fe200000001ff */
[C---:B------:R-:W-:Y:S01]  /*6c60*/  LOP3.LUT P5, RZ, R114.reuse, 0xff, RZ, 0xc0, !PT ;  /* 0x000000ff72ff7812 */ /* 0x040fe200078ac0ff */
[----:B------:R-:W-:Y:S01]  /*6c70*/  @P2 FMUL.FTZ R67, R103, R108 ;  /* 0x0000006c67432220 */ /* 0x000fe20000410000 */
[----:B------:R-:W-:Y:S01]  /*6c80*/  ISETP.GE.U32.AND P3, PT, R114, 0x1000000, PT ;  /* 0x010000007200780c */ /* 0x000fe20003f66070 */
[----:B------:R-:W-:-:S02]  /*6c90*/  HADD2.F32 R141, -RZ, R90.H0_H0 ;  /* 0x2000005aff8d7230 */ /* 0x000fc40000004100 */
[----:B------:R-:W-:Y:S01]  /*6ca0*/  FFMA.FTZ R90, R153, UR13, R150 ;  /* 0x0000000d995a7c23 */ /* 0x000fe20008010096 */
[----:B------:R-:W-:Y:S01]  /*6cb0*/  @P4 FMUL.FTZ R66, R117, R140 ;  /* 0x0000008c75424220 */ /* 0x000fe20000410000 */
[----:B------:R-:W-:Y:S01]  /*6cc0*/  F2F.F16.F32 R92, R163 ;  /* 0x000000a3005c7304 */ /* 0x000fe20000200800 */
[----:B------:R-:W-:Y:S01]  /*6cd0*/  FFMA.FTZ R116, R116, UR12, R141 ;  /* 0x0000000c74747c23 */ /* 0x000fe2000801008d */
[----:B------:R-:W-:Y:S01]  /*6ce0*/  FADD.FTZ R117, R93, -R90 ;  /* 0x8000005a5d757221 */ /* 0x000fe20000010000 */
[----:B------:R-:W-:Y:S01]  /*6cf0*/  FFMA.FTZ R93, R111, UR13, R150 ;  /* 0x0000000d6f5d7c23 */ /* 0x000fe20008010096 */
[----:B------:R-:W-:Y:S02]  /*6d00*/  HFMA2 R90, -RZ, RZ, 0, 0 ;  /* 0x00000000ff5a7431 */ /* 0x000fe400000001ff */
[----:B------:R-:W-:Y:S01]  /*6d10*/  FMUL.FTZ R103, R116, UR4 ;  /* 0x0000000474677c20 */ /* 0x000fe20008410000 */
[----:B------:R-:W-:Y:S01]  /*6d20*/  MOV R111, R134 ;  /* 0x00000086006f7202 */ /* 0x000fe20000000f00 */
[----:B------:R-:W-:Y:S01]  /*6d30*/  FADD.FTZ R141, R106, -R93 ;  /* 0x8000005d6a8d7221 */ /* 0x000fe20000010000 */
[----:B------:R0:W3:Y:S01]  /*6d40*/  F2F.F16.F32 R114, R116 ;  /* 0x0000007400727304 */ /* 0x0000e20000200800 */
[----:B------:R-:W-:-:S02]  /*6d50*/  HFMA2 R93, -RZ, RZ, 0, 0 ;  /* 0x00000000ff5d7431 */ /* 0x000fc400000001ff */
[----:B------:R-:W-:Y:S01]  /*6d60*/  FMUL.FTZ R103, R103, UR22 ;  /* 0x0000001667677c20 */ /* 0x000fe20008410000 */
[----:B------:R-:W-:Y:S01]  /*6d70*/  HADD2.F32 R111, -RZ, R111.H0_H0 ;  /* 0x2000006fff6f7230 */ /* 0x000fe20000004100 */
[----:B------:R-:W-:-:S03]  /*6d80*/  SHF.R.U64 R106, R134, 0x10, R135 ;  /* 0x00000010866a7819 */ /* 0x000fc60000001287 */
[----:B------:R4:W3:Y:S01]  /*6d90*/  F2F.F16.F32 R98, R66 ;  /* 0x0000004200627304 */ /* 0x0008e20000200800 */
[----:B0-----:R-:W-:Y:S02]  /*6da0*/  @P3 HADD2.F32 R116, -RZ, R155.H1_H1 ;  /* 0x3000009bff743230 */ /* 0x001fe40000004100 */
[----:B------:R-:W-:Y:S01]  /*6db0*/  FFMA.FTZ R142, R138, UR12, R111 ;  /* 0x0000000c8a8e7c23 */ /* 0x000fe2000801006f */
[----:B------:R-:W-:Y:S02]  /*6dc0*/  HADD2.F32 R106, -RZ, R106.H0_H0 ;  /* 0x2000006aff6a7230 */ /* 0x000fe40000004100 */
[----:B------:R-:W-:Y:S01]  /*6dd0*/  @P3 FMUL.FTZ R90, R116, R103 ;  /* 0x00000067745a3220 */ /* 0x000fe20000410000 */
[----:B------:R-:W-:Y:S01]  /*6de0*/  MOV R116, R135 ;  /* 0x0000008700747202 */ /* 0x000fe20000000f00 */
[----:B------:R1:W-:Y:S01]  /*6df0*/  F2F.F16.F32 R112, R67 ;  /* 0x0000004300707304 */ /* 0x0003e20000200800 */
[----:B----4-:R-:W-:Y:S02]  /*6e00*/  @P5 HADD2.F32 R66, -RZ, R122.H0_H0 ;  /* 0x2000007aff425230 */ /* 0x010fe40000004100 */
[----:B------:R-:W-:Y:S01]  /*6e10*/  FFMA.FTZ R146, R117, UR12, R106 ;  /* 0x0000000c75927c23 */ /* 0x000fe2000801006a */
[----:B------:R-:W-:-:S02]  /*6e20*/  HADD2.F32 R116, -RZ, R116.H0_H0 ;  /* 0x20000074ff747230 */ /* 0x000fc40000004100 */
[----:B------:R-:W-:Y:S01]  /*6e30*/  @P5 FMUL.FTZ R93, R66, R143 ;  /* 0x0000008f425d5220 */ /* 0x000fe20000410000 */
[----:B------:R-:W-:Y:S01]  /*6e40*/  SHF.R.U32.HI R66, RZ, 0x10, R135 ;  /* 0x00000010ff427819 */ /* 0x000fe20000011687 */
[----:B------:R0:W4:Y:S01]  /*6e50*/  F2F.F16.F32 R96, R90 ;  /* 0x0000005a00607304 */ /* 0x0001220000200800 */
[----:B------:R-:W-:Y:S01]  /*6e60*/  FFMA.FTZ R153, R115, UR12, R116 ;  /* 0x0000000c73997c23 */ /* 0x000fe20008010074 */
[----:B------:R-:W-:-:S04]  /*6e70*/  IMAD.WIDE.U32 R116, R151, 0x8, R64 ;  /* 0x0000000897747825 */ /* 0x000fc800078e0040 */
[----:B------:R-:W-:Y:S02]  /*6e80*/  HADD2.F32 R138, -RZ, R66.H0_H0 ;  /* 0x20000042ff8a7230 */ /* 0x000fe40000004100 */
[----:B------:R-:W4:Y:S01]  /*6e90*/  F2F.F16.F32 R93, R93 ;  /* 0x0000005d005d7304 */ /* 0x000f220000200800 */
[----:B-1----:R-:W-:Y:S01]  /*6ea0*/  IMAD.WIDE.U32 R66, R91, 0x10000, RZ ;  /* 0x000100005b427825 */ /* 0x002fe200078e00ff */
[----:B---3--:R-:W-:-:S03]  /*6eb0*/  SHF.L.U32 R91, R114, 0x10, RZ ;  /* 0x00000010725b7819 */ /* 0x008fc600000006ff */
[----:B------:R-:W-:Y:S01]  /*6ec0*/  FFMA.FTZ R163, R141, UR12, R138 ;  /* 0x0000000c8da37c23 */ /* 0x000fe2000801008a */
[----:B------:R-:W-:Y:S01]  /*6ed0*/  IMAD.WIDE.U32 R114, R94, 0x8, R70 ;  /* 0x000000085e727825 */ /* 0x000fe200078e0046 */
[----:B------:R-:W-:Y:S02]  /*6ee0*/  LOP3.LUT R67, R67, R91, R92, 0xfe, !PT ;  /* 0x0000005b43437212 */ /* 0x000fe400078efe5c */
[----:B------:R-:W-:Y:S01]  /*6ef0*/  @P0 MOV R92, R139 ;  /* 0x0000008b005c0202 */ /* 0x000fe20000000f00 */
[----:B0-----:R-:W-:Y:S01]  /*6f00*/  IMAD.WIDE.U32 R90, R98, 0x10000, RZ ;  /* 0x00010000625a7825 */ /* 0x001fe200078e00ff */
[----:B----4-:R-:W-:-:S03]  /*6f10*/  SHF.L.U32 R111, R96, 0x10, RZ ;  /* 0x00000010606f7819 */ /* 0x010fc600000006ff */
[----:B------:R-:W-:Y:S01]  /*6f20*/  HFMA2 R96, -RZ, RZ, 0, 0 ;  /* 0x00000000ff607431 */ /* 0x000fe200000001ff */
[----:B------:R-:W-:Y:S01]  /*6f30*/  LOP3.LUT R66, R66, R105, RZ, 0xfc, !PT ;  /* 0x0000006942427212 */ /* 0x000fe200078efcff */
[----:B------:R-:W-:Y:S01]  /*6f40*/  @P0 HADD2.F32 R105, -RZ, R92.H0_H0 ;  /* 0x2000005cff690230 */ /* 0x000fe20000004100 */
[----:B------:R-:W-:Y:S01]  /*6f50*/  LOP3.LUT R91, R91, R111, R112, 0xfe, !PT ;  /* 0x0000006f5b5b7212 */ /* 0x000fe200078efe70 */
[----:B------:R0:W-:Y:S01]  /*6f60*/  F2F.F16.F32 R141, R142 ;  /* 0x0000008e008d7304 */ /* 0x0001e20000200800 */
[----:B------:R-:W-:Y:S01]  /*6f70*/  LOP3.LUT R90, R90, R93, RZ, 0xfc, !PT ;  /* 0x0000005d5a5a7212 */ /* 0x000fe200078efcff */
[----:B------:R-:W-:Y:S01]  /*6f80*/  IMAD.WIDE.U32 R92, R94, 0x8, R68 ;  /* 0x000000085e5c7825 */ /* 0x000fe200078e0044 */
[----:B------:R-:W-:-:S03]  /*6f90*/  @P6 SHF.R.U32.HI R98, RZ, 0x10, R139 ;  /* 0x00000010ff626819 */ /* 0x000fc6000001168b */
[----:B------:R-:W-:Y:S01]  /*6fa0*/  @P0 FMUL.FTZ R96, R162, R105 ;  /* 0x00000069a2600220 */ /* 0x000fe20000410000 */
[C---:B------:R-:W-:Y:S01]  /*6fb0*/  LOP3.LUT P0, RZ, R110.reuse, 0xff00, RZ, 0xc0, !PT ;  /* 0x0000ff006eff7812 */ /* 0x040fe2000780c0ff */
[----:B------:R-:W-:Y:S01]  /*6fc0*/  STG.E.64 desc[UR14][R92.64], R66 ;  /* 0x000000425c007986 */ /* 0x000fe2000c101b0e */
[----:B------:R-:W-:Y:S01]  /*6fd0*/  @P6 HADD2.F32 R98, -RZ, R98.H0_H0 ;  /* 0x20000062ff626230 */ /* 0x000fe20000004100 */
[----:B------:R-:W-:Y:S02]  /*6fe0*/  MOV R105, RZ ;  /* 0x000000ff00697202 */ /* 0x000fe40000000f00 */
[----:B------:R1:W-:Y:S04]  /*6ff0*/  STG.E.64 desc[UR14][R114.64], R90 ;  /* 0x0000005a72007986 */ /* 0x0003e8000c101b0e */
[----:B------:R-:W3:Y:S01]  /*7000*/  LDG.E.64 R116, desc[UR14][R116.64] ;  /* 0x0000000e74747981 */ /* 0x000ee2000c1e1b00 */
[----:B------:R-:W-:Y:S01]  /*7010*/  @P6 FMUL.FTZ R105, R161, R98 ;  /* 0x00000062a1696220 */ /* 0x000fe20000410000 */
[----:B------:R-:W-:Y:S01]  /*7020*/  LOP3.LUT P6, RZ, R110, 0xff0000, RZ, 0xc0, !PT ;  /* 0x00ff00006eff7812 */ /* 0x000fe200078cc0ff */
[----:B------:R-:W-:Y:S01]  /*7030*/  HFMA2 R94, -RZ, RZ, 0, 0 ;  /* 0x00000000ff5e7431 */ /* 0x000fe200000001ff */
[----:B------:R-:W-:Y:S01]  /*7040*/  MOV R139, RZ ;  /* 0x000000ff008b7202 */ /* 0x000fe20000000f00 */
[----:B------:R4:W-:Y:S01]  /*7050*/  F2F.F16.F32 R138, R146 ;  /* 0x00000092008a7304 */ /* 0x0009e20000200800 */
[----:B------:R-:W-:Y:S01]  /*7060*/  FMUL.FTZ R112, R153, UR4 ;  /* 0x0000000499707c20 */ /* 0x000fe20008410000 */
[----:B0-----:R-:W-:Y:S01]  /*7070*/  FMUL.FTZ R142, R142, UR4 ;  /* 0x000000048e8e7c20 */ /* 0x001fe20008410000 */
[----:B------:R-:W-:Y:S01]  /*7080*/  MOV R98, RZ ;  /* 0x000000ff00627202 */ /* 0x000fe20000000f00 */
[----:B------:R-:W-:-:S04]  /*7090*/  IMAD.WIDE.U32 R64, R97, 0x8, R64 ;  /* 0x0000000861407825 */ /* 0x000fc800078e0040 */
[----:B------:R-:W-:Y:S01]  /*70a0*/  FMUL.FTZ R112, R112, UR22 ;  /* 0x0000001670707c20 */ /* 0x000fe20008410000 */
[----:B------:R-:W-:Y:S01]  /*70b0*/  FMUL.FTZ R142, R142, UR22 ;  /* 0x000000168e8e7c20 */ /* 0x000fe20008410000 */
[----:B-1----:R-:W-:Y:S02]  /*70c0*/  @P0 HADD2.F32 R90, -RZ, R154.H0_H0 ;  /* 0x2000009aff5a0230 */ /* 0x002fe40000004100 */
[----:B----4-:R-:W-:Y:S01]  /*70d0*/  FMUL.FTZ R146, R146, UR4 ;  /* 0x0000000492927c20 */ /* 0x010fe20008410000 */
[----:B------:R-:W0:Y:S08]  /*70e0*/  F2F.F16.F32 R93, R163 ;  /* 0x000000a3005d7304 */ /* 0x000e300000200800 */
[----:B------:R-:W-:Y:S01]  /*70f0*/  F2F.F16.F32 R92, R153 ;  /* 0x00000099005c7304 */ /* 0x000fe20000200800 */
[----:B0-----:R-:W-:-:S02]  /*7100*/  SHF.L.U32 R93, R93, 0x10, RZ ;  /* 0x000000105d5d7819 */ /* 0x001fc400000006ff */
[----:B--2---:R-:W-:Y:S02]  /*7110*/  @P4 SHF.R.U64 R111, R148, 0x10, R149 ;  /* 0x00000010946f4819 */ /* 0x004fe40000001295 */
[----:B------:R-:W-:-:S03]  /*7120*/  @P5 MOV R106, R148 ;  /* 0x00000094006a5202 */ /* 0x000fc60000000f00 */
[----:B------:R-:W-:Y:S02]  /*7130*/  @P4 HADD2.F32 R67, -RZ, R111.H0_H0 ;  /* 0x2000006fff434230 */ /* 0x000fe40000004100 */
[----:B------:R-:W-:Y:S02]  /*7140*/  @P5 HADD2.F32 R66, -RZ, R106.H0_H0 ;  /* 0x2000006aff425230 */ /* 0x000fe40000004100 */
[----:B------:R-:W-:Y:S01]  /*7150*/  FMUL.FTZ R106, R163, UR4 ;  /* 0x00000004a36a7c20 */ /* 0x000fe20008410000 */
[----:B------:R-:W-:Y:S01]  /*7160*/  @P4 FMUL.FTZ R139, R140, R67 ;  /* 0x000000438c8b4220 */ /* 0x000fe20000410000 */
[----:B------:R-:W-:Y:S01]  /*7170*/  ISETP.GE.U32.AND P4, PT, R110, 0x1000000, PT ;  /* 0x010000006e00780c */ /* 0x000fe20003f86070 */
[----:B------:R-:W-:Y:S01]  /*7180*/  @P5 FMUL.FTZ R94, R143, R66 ;  /* 0x000000428f5e5220 */ /* 0x000fe20000410000 */
[----:B------:R-:W-:Y:S02]  /*7190*/  HFMA2 R66, -RZ, RZ, 0, 0 ;  /* 0x00000000ff427431 */ /* 0x000fe400000001ff */
[----:B------:R-:W-:Y:S01]  /*71a0*/  FMUL.FTZ R143, R146, UR22 ;  /* 0x00000016928f7c20 */ /* 0x000fe20008410000 */
[----:B------:R-:W-:Y:S01]  /*71b0*/  LOP3.LUT P5, RZ, R110, 0xff, RZ, 0xc0, !PT ;  /* 0x000000ff6eff7812 */ /* 0x000fe200078ac0ff */
[----:B------:R-:W-:-:S02]  /*71c0*/  @P6 HADD2.F32 R67, -RZ, R121.H0_H0 ;  /* 0x20000079ff436230 */ /* 0x000fc40000004100 */
[----:B------:R-:W-:Y:S02]  /*71d0*/  HFMA2 R110, -RZ, RZ, 0, 0 ;  /* 0x00000000ff6e7431 */ /* 0x000fe400000001ff */
[----:B------:R-:W-:Y:S01]  /*71e0*/  FMUL.FTZ R106, R106, UR22 ;  /* 0x000000166a6a7c20 */ /* 0x000fe20008410000 */
[----:B------:R-:W-:Y:S01]  /*71f0*/  @P0 FMUL.FTZ R66, R90, R143 ;  /* 0x0000008f5a420220 */ /* 0x000fe20000410000 */
[----:B------:R-:W-:Y:S01]  /*7200*/  MOV R90, RZ ;  /* 0x000000ff005a7202 */ /* 0x000fe20000000f00 */
[----:B------:R-:W-:Y:S02]  /*7210*/  @P6 FMUL.FTZ R90, R67, R112 ;  /* 0x00000070435a6220 */ /* 0x000fe40000410000 */
[----:B------:R0:W1:Y:S01]  /*7220*/  F2F.F16.F32 R91, R66 ;  /* 0x00000042005b7304 */ /* 0x0000620000200800 */
[----:B------:R-:W-:-:S05]  /*7230*/  @P4 HADD2.F32 R67, -RZ, R154.H1_H1 ;  /* 0x3000009aff434230 */ /* 0x000fca0000004100 */
[----:B------:R-:W-:Y:S01]  /*7240*/  @P4 FMUL.FTZ R110, R67, R106 ;  /* 0x0000006a436e4220 */ /* 0x000fe20000410000 */
[----:B------:R-:W-:Y:S01]  /*7250*/  @P5 HADD2.F32 R67, -RZ, R120.H0_H0 ;  /* 0x20000078ff435230 */ /* 0x000fe20000004100 */
[----:B------:R1:W-:Y:S04]  /*7260*/  F2F.F16.F32 R114, R90 ;  /* 0x0000005a00727304 */ /* 0x0003e80000200800 */
[----:B------:R-:W-:Y:S01]  /*7270*/  @P5 FMUL.FTZ R98, R67, R142 ;  /* 0x0000008e43625220 */ /* 0x000fe20000410000 */
[----:B0-----:R-:W-:-:S03]  /*7280*/  IMAD.WIDE.U32 R66, R138, 0x10000, RZ ;  /* 0x000100008a427825 */ /* 0x001fc600078e00ff */
[----:B------:R-:W0:Y:S01]  /*7290*/  F2F.F16.F32 R110, R110 ;  /* 0x0000006e006e7304 */ /* 0x000e220000200800 */
[----:B-1----:R-:W-:Y:S01]  /*72a0*/  IMAD.WIDE.U32 R90, R91, 0x10000, RZ ;  /* 0x000100005b5a7825 */ /* 0x002fe200078e00ff */
[----:B------:R-:W-:Y:S02]  /*72b0*/  LOP3.LUT R93, R67, R93, R92, 0xfe, !PT ;  /* 0x0000005d435d7212 */ /* 0x000fe400078efe5c */
[----:B------:R-:W-:Y:S01]  /*72c0*/  LOP3.LUT R92, R66, R141, RZ, 0xfc, !PT ;  /* 0x0000008d425c7212 */ /* 0x000fe200078efcff */
[----:B------:R-:W-:-:S03]  /*72d0*/  IMAD.WIDE.U32 R66, R151, 0x8, R68 ;  /* 0x0000000897427825 */ /* 0x000fc600078e0044 */
[----:B------:R-:W1:Y:S02]  /*72e0*/  F2F.F16.F32 R115, R98 ;  /* 0x0000006200737304 */ /* 0x000e640000200800 */
[----:B------:R2:W-:Y:S01]  /*72f0*/  STG.E.64 desc[UR14][R66.64], R92 ;  /* 0x0000005c42007986 */ /* 0x0005e2000c101b0e */
[----:B0-----:R-:W-:-:S04]  /*7300*/  SHF.L.U32 R111, R110, 0x10, RZ ;  /* 0x000000106e6f7819 */ /* 0x001fc800000006ff */
[----:B------:R-:W-:Y:S01]  /*7310*/  LOP3.LUT R91, R91, R111, R114, 0xfe, !PT ;  /* 0x0000006f5b5b7212 */ /* 0x000fe200078efe72 */
[----:B------:R-:W-:Y:S01]  /*7320*/  IMAD.WIDE.U32 R110, R151, 0x8, R70 ;  /* 0x00000008976e7825 */ /* 0x000fe200078e0046 */
[----:B-1----:R-:W-:-:S05]  /*7330*/  LOP3.LUT R90, R90, R115, RZ, 0xfc, !PT ;  /* 0x000000735a5a7212 */ /* 0x002fca00078efcff */
[----:B------:R0:W-:Y:S04]  /*7340*/  STG.E.64 desc[UR14][R110.64], R90 ;  /* 0x0000005a6e007986 */ /* 0x0001e8000c101b0e */
[----:B------:R-:W4:Y:S01]  /*7350*/  LDG.E.64 R64, desc[UR14][R64.64] ;  /* 0x0000000e40407981 */ /* 0x000f22000c1e1b00 */
[--C-:B--2---:R-:W-:Y:S01]  /*7360*/  SHF.R.U64 R67, R136, 0x10, R137.reuse ;  /* 0x0000001088437819 */ /* 0x104fe20000001289 */
[--C-:B------:R-:W-:Y:S01]  /*7370*/  FFMA.FTZ R114, R113, UR13, R150.reuse ;  /* 0x0000000d71727c23 */ /* 0x100fe20008010096 */
[----:B------:R-:W-:Y:S01]  /*7380*/  @P2 MOV R66, R149 ;  /* 0x0000009500422202 */ /* 0x000fe20000000f00 */
[--C-:B------:R-:W-:Y:S01]  /*7390*/  FFMA.FTZ R113, R109, UR13, R150.reuse ;  /* 0x0000000d6d717c23 */ /* 0x100fe20008010096 */
[----:B------:R-:W-:Y:S01]  /*73a0*/  MOV R98, R136 ;  /* 0x0000008800627202 */ /* 0x000fe20000000f00 */
[----:B------:R-:W-:Y:S01]  /*73b0*/  FFMA.FTZ R102, R102, UR13, R150 ;  /* 0x0000000d66667c23 */ /* 0x000fe20008010096 */
[----:B------:R-:W-:Y:S01]  /*73c0*/  SHF.R.U32.HI R92, RZ, 0x10, R137 ;  /* 0x00000010ff5c7819 */ /* 0x000fe20000011689 */
[----:B------:R-:W-:Y:S01]  /*73d0*/  FADD.FTZ R114, R99, -R114 ;  /* 0x8000007263727221 */ /* 0x000fe20000010000 */
[----:B------:R-:W-:Y:S01]  /*73e0*/  FADD.FTZ R113, R104, -R113 ;  /* 0x8000007168717221 */ /* 0x000fe20000010000 */
[----:B0-----:R-:W-:Y:S01]  /*73f0*/  HADD2.F32 R91, -RZ, R67.H0_H0 ;  /* 0x20000043ff5b7230 */ /* 0x001fe20000004100 */
[----:B------:R-:W-:Y:S01]  /*7400*/  MOV R90, R137 ;  /* 0x00000089005a7202 */ /* 0x000fe20000000f00 */
[----:B------:R-:W-:Y:S01]  /*7410*/  @P2 HADD2.F32 R67, -RZ, R66.H0_H0 ;  /* 0x20000042ff432230 */ /* 0x000fe20000004100 */
[----:B------:R-:W-:Y:S01]  /*7420*/  @P3 SHF.R.U32.HI R66, RZ, 0x10, R149 ;  /* 0x00000010ff423819 */ /* 0x000fe20000011695 */
[----:B------:R-:W-:Y:S01]  /*7430*/  HADD2.F32 R109, -RZ, R98.H0_H0 ;  /* 0x20000062ff6d7230 */ /* 0x000fe20000004100 */
[----:B------:R-:W-:Y:S01]  /*7440*/  CS2R R98, SRZ ;  /* 0x0000000000627805 */ /* 0x000fe2000001ff00 */
[----:B------:R-:W-:-:S02]  /*7450*/  HADD2.F32 R93, -RZ, R90.H0_H0 ;  /* 0x2000005aff5d7230 */ /* 0x000fc40000004100 */
[----:B------:R-:W-:Y:S01]  /*7460*/  @P2 FMUL.FTZ R98, R108, R67 ;  /* 0x000000436c622220 */ /* 0x000fe20000410000 */
[----:B------:R-:W-:Y:S02]  /*7470*/  HADD2.F32 R92, -RZ, R92.H0_H0 ;  /* 0x2000005cff5c7230 */ /* 0x000fe40000004100 */
[----:B------:R-:W-:Y:S01]  /*7480*/  FADD.FTZ R102, R95, -R102 ;  /* 0x800000665f667221 */ /* 0x000fe20000010000 */
[----:B------:R-:W-:Y:S01]  /*7490*/  @P3 HADD2.F32 R66, -RZ, R66.H0_H0 ;  /* 0x20000042ff423230 */ /* 0x000fe20000004100 */
[----:B------:R-:W-:Y:S01]  /*74a0*/  LOP3.LUT P2, RZ, R101, 0xff00, RZ, 0xc0, !PT ;  /* 0x0000ff0065ff7812 */ /* 0x000fe2000784c0ff */
[----:B------:R-:W-:Y:S01]  /*74b0*/  FFMA.FTZ R114, R114, UR12, R91 ;  /* 0x0000000c72727c23 */ /* 0x000fe2000801005b */
[----:B------:R-:W-:Y:S01]  /*74c0*/  FFMA.FTZ R95, R102, UR12, R93 ;  /* 0x0000000c665f7c23 */ /* 0x000fe2000801005d */
[----:B------:R-:W-:Y:S01]  /*74d0*/  FFMA.FTZ R113, R113, UR12, R92 ;  /* 0x0000000c71717c23 */ /* 0x000fe2000801005c */
[----:B------:R-:W-:Y:S01]  /*74e0*/  CS2R R92, SRZ ;  /* 0x00000000005c7805 */ /* 0x000fe2000001ff00 */
[----:B------:R-:W-:Y:S01]  /*74f0*/  FFMA.FTZ R100, R100, UR13, R150 ;  /* 0x0000000d64647c23 */ /* 0x000fe20008010096 */
[----:B------:R-:W-:Y:S01]  /*7500*/  @P3 FMUL.FTZ R93, R103, R66 ;  /* 0x00000042675d3220 */ /* 0x000fe20000410000 */
[----:B------:R-:W-:Y:S01]  /*7510*/  LOP3.LUT P3, RZ, R101, 0xff0000, RZ, 0xc0, !PT ;  /* 0x00ff000065ff7812 */ /* 0x000fe2000786c0ff */
[----:B------:R0:W-:Y:S01]  /*7520*/  F2F.F16.F32 R91, R114 ;  /* 0x00000072005b7304 */ /* 0x0001e20000200800 */
[----:B------:R-:W-:Y:S01]  /*7530*/  FADD.FTZ R100, R107, -R100 ;  /* 0x800000646b647221 */ /* 0x000fe20000010000 */
[----:B------:R-:W-:-:S02]  /*7540*/  HFMA2 R66, -RZ, RZ, 0, 0 ;  /* 0x00000000ff427431 */ /* 0x000fc400000001ff */
[----:B------:R-:W-:-:S04]  /*7550*/  IMAD.WIDE.U32 R68, R97, 0x8, R68 ;  /* 0x0000000861447825 */ /* 0x000fc800078e0044 */
[----:B------:R-:W-:Y:S01]  /*7560*/  FFMA.FTZ R107, R100, UR12, R109 ;  /* 0x0000000c646b7c23 */ /* 0x000fe2000801006d */
[----:B------:R-:W-:Y:S01]  /*7570*/  IMAD.WIDE.U32 R70, R97, 0x8, R70 ;  /* 0x0000000861467825 */ /* 0x000fe200078e0046 */
[----:B------:R-:W1:Y:S03]  /*7580*/  F2F.F16.F32 R103, R113 ;  /* 0x0000007100677304 */ /* 0x000e660000200800 */
[----:B0-----:R-:W-:Y:S01]  /*7590*/  FMUL.FTZ R114, R114, UR4 ;  /* 0x0000000472727c20 */ /* 0x001fe20008410000 */
[----:B------:R-:W-:-:S03]  /*75a0*/  HFMA2 R97, -RZ, RZ, 0, 0 ;  /* 0x00000000ff617431 */ /* 0x000fc600000001ff */
[----:B------:R-:W-:Y:S01]  /*75b0*/  FMUL.FTZ R111, R114, UR22 ;  /* 0x00000016726f7c20 */ /* 0x000fe20008410000 */
[----:B------:R0:W-:Y:S01]  /*75c0*/  F2F.F16.F32 R109, R107 ;  /* 0x0000006b006d7304 */ /* 0x0001e20000200800 */
[----:B-1----:R-:W-:-:S07]  /*75d0*/  SHF.L.U32 R103, R103, 0x10, RZ ;  /* 0x0000001067677819 */ /* 0x002fce00000006ff */
[----:B------:R-:W1:Y:S01]  /*75e0*/  F2F.F16.F32 R102, R95 ;  /* 0x0000005f00667304 */ /* 0x000e620000200800 */
[----:B0-----:R-:W-:Y:S01]  /*75f0*/  FMUL.FTZ R107, R107, UR4 ;  /* 0x000000046b6b7c20 */ /* 0x001fe20008410000 */
[----:B---3--:R-:W-:Y:S02]  /*7600*/  @P5 MOV R67, R116 ;  /* 0x0000007400435202 */ /* 0x008fe40000000f00 */
[--C-:B------:R-:W-:Y:S02]  /*7610*/  @P0 SHF.R.U64 R90, R116, 0x10, R117.reuse ;  /* 0x00000010745a0819 */ /* 0x100fe40000001275 */
[----:B------:R-:W-:Y:S01]  /*7620*/  @P4 SHF.R.U32.HI R116, RZ, 0x10, R117 ;  /* 0x00000010ff744819 */ /* 0x000fe20000011675 */
[----:B------:R-:W-:Y:S02]  /*7630*/  @P5 HADD2.F32 R67, -RZ, R67.H0_H0 ;  /* 0x20000043ff435230 */ /* 0x000fe40000004100 */
[----:B------:R-:W-:-:S03]  /*7640*/  @P0 HADD2.F32 R90, -RZ, R90.H0_H0 ;  /* 0x2000005aff5a0230 */ /* 0x000fc60000004100 */
[----:B------:R-:W-:Y:S01]  /*7650*/  @P5 FMUL.FTZ R92, R142, R67 ;  /* 0x000000438e5c5220 */ /* 0x000fe20000410000 */
[----:B------:R-:W-:Y:S01]  /*7660*/  ISETP.GE.U32.AND P5, PT, R101, 0x1000000, PT ;  /* 0x010000006500780c */ /* 0x000fe20003fa6070 */
[----:B------:R-:W-:Y:S01]  /*7670*/  @P0 FMUL.FTZ R99, R143, R90 ;  /* 0x0000005a8f630220 */ /* 0x000fe20000410000 */
[----:B------:R-:W-:Y:S01]  /*7680*/  LOP3.LUT P0, RZ, R101, 0xff, RZ, 0xc0, !PT ;  /* 0x000000ff65ff7812 */ /* 0x000fe2000780c0ff */
[----:B------:R-:W-:Y:S01]  /*7690*/  FMUL.FTZ R67, R95, UR4 ;  /* 0x000000045f437c20 */ /* 0x000fe20008410000 */
[--C-:B------:R-:W-:Y:S02]  /*76a0*/  @P2 HADD2.F32 R90, -RZ, R152.reuse.H0_H0 ;  /* 0x20000098ff5a2230 */ /* 0x100fe40000004100 */
[----:B------:R-:W-:Y:S02]  /*76b0*/  @P3 HADD2.F32 R101, -RZ, R119.H0_H0 ;  /* 0x20000077ff653230 */ /* 0x000fe40000004100 */
[----:B------:R-:W-:Y:S01]  /*76c0*/  FMUL.FTZ R110, R67, UR22 ;  /* 0x00000016436e7c20 */ /* 0x000fe20008410000 */
[----:B------:R-:W-:Y:S01]  /*76d0*/  FMUL.FTZ R67, R113, UR4 ;  /* 0x0000000471437c20 */ /* 0x000fe20008410000 */
[----:B------:R-:W-:Y:S01]  /*76e0*/  @P2 FMUL.FTZ R66, R90, R111 ;  /* 0x0000006f5a422220 */ /* 0x000fe20000410000 */
[----:B------:R-:W-:Y:S01]  /*76f0*/  MOV R90, RZ ;  /* 0x000000ff005a7202 */ /* 0x000fe20000000f00 */
[----:B------:R-:W-:Y:S01]  /*7700*/  @P3 FMUL.FTZ R90, R101, R110 ;  /* 0x0000006e655a3220 */ /* 0x000fe20000410000 */
[----:B------:R-:W-:Y:S01]  /*7710*/  FMUL.FTZ R113, R67, UR22 ;  /* 0x0000001643717c20 */ /* 0x000fe20008410000 */
[----:B------:R-:W-:Y:S01]  /*7720*/  @P5 HADD2.F32 R108, -RZ, R152.H1_H1 ;  /* 0x30000098ff6c5230 */ /* 0x000fe20000004100 */
[----:B------:R-:W-:Y:S01]  /*7730*/  CS2R R100, SRZ ;  /* 0x0000000000647805 */ /* 0x000fe2000001ff00 */
[----:B------:R-:W-:Y:S01]  /*7740*/  @P0 HADD2.F32 R67, -RZ, R118.H0_H0 ;  /* 0x20000076ff430230 */ /* 0x000fe20000004100 */
[----:B------:R0:W-:Y:S02]  /*7750*/  F2F.F16.F32 R95, R66 ;  /* 0x00000042005f7304 */ /* 0x0001e40000200800 */
[----:B------:R-:W-:Y:S01]  /*7760*/  @P5 FMUL.FTZ R100, R108, R113 ;  /* 0x000000716c645220 */ /* 0x000fe20000410000 */
[----:B------:R-:W-:-:S04]  /*7770*/  FMUL.FTZ R108, R107, UR22 ;  /* 0x000000166b6c7c20 */ /* 0x000fc80008410000 */
[----:B------:R-:W-:Y:S01]  /*7780*/  @P0 FMUL.FTZ R101, R67, R108 ;  /* 0x0000006c43650220 */ /* 0x000fe20000410000 */
[----:B------:R-:W2:Y:S01]  /*7790*/  F2F.F16.F32 R100, R100 ;  /* 0x0000006400647304 */ /* 0x000ea20000200800 */
[----:B0-----:R-:W-:-:S05]  /*77a0*/  IMAD.WIDE.U32 R66, R91, 0x10000, RZ ;  /* 0x000100005b427825 */ /* 0x001fca00078e00ff */
[----:B-1----:R-:W-:Y:S02]  /*77b0*/  LOP3.LUT R67, R67, R103, R102, 0xfe, !PT ;  /* 0x0000006743437212 */ /* 0x002fe400078efe66 */
[----:B------:R0:W1:Y:S01]  /*77c0*/  F2F.F16.F32 R104, R90 ;  /* 0x0000005a00687304 */ /* 0x0000620000200800 */
[----:B------:R-:W-:Y:S02]  /*77d0*/  LOP3.LUT R66, R66, R109, RZ, 0xfc, !PT ;  /* 0x0000006d42427212 */ /* 0x000fe400078efcff */
[----:B------:R-:W-:-:S03]  /*77e0*/  MOV R102, RZ ;  /* 0x000000ff00667202 */ /* 0x000fc60000000f00 */
[----:B------:R3:W-:Y:S01]  /*77f0*/  STG.E.64 desc[UR14][R68.64], R66 ;  /* 0x0000004244007986 */ /* 0x0007e2000c101b0e */
[----:B--2---:R-:W-:Y:S01]  /*7800*/  SHF.L.U32 R107, R100, 0x10, RZ ;  /* 0x00000010646b7819 */ /* 0x004fe200000006ff */
[----:B------:R-:W2:Y:S01]  /*7810*/  F2F.F16.F32 R101, R101 ;  /* 0x0000006500657304 */ /* 0x000ea20000200800 */
[----:B0-----:R-:W-:Y:S01]  /*7820*/  IMAD.WIDE.U32 R90, R95, 0x10000, RZ ;  /* 0x000100005f5a7825 */ /* 0x001fe200078e00ff */
[----:B------:R-:W-:-:S03]  /*7830*/  @P6 MOV R95, R117 ;  /* 0x00000075005f6202 */ /* 0x000fc60000000f00 */
[----:B------:R-:W-:Y:S01]  /*7840*/  HFMA2 R100, -RZ, RZ, 0, 0 ;  /* 0x00000000ff647431 */ /* 0x000fe200000001ff */
[----:B-1----:R-:W-:Y:S01]  /*7850*/  LOP3.LUT R91, R91, R107, R104, 0xfe, !PT ;  /* 0x0000006b5b5b7212 */ /* 0x002fe200078efe68 */
[----:B------:R-:W-:Y:S01]  /*7860*/  @P6 HADD2.F32 R95, -RZ, R95.H0_H0 ;  /* 0x2000005fff5f6230 */ /* 0x000fe20000004100 */
[----:B------:R-:W-:Y:S01]  /*7870*/  MOV R104, RZ ;  /* 0x000000ff00687202 */ /* 0x000fe20000000f00 */
[----:B---3--:R-:W-:-:S03]  /*7880*/  @P4 HADD2.F32 R67, -RZ, R116.H0_H0 ;  /* 0x20000074ff434230 */ /* 0x008fc60000004100 */
[----:B------:R-:W-:Y:S01]  /*7890*/  @P6 FMUL.FTZ R100, R112, R95 ;  /* 0x0000005f70646220 */ /* 0x000fe20000410000 */
[----:B------:R-:W-:Y:S01]  /*78a0*/  HFMA2 R95, -RZ, RZ, 0, 0 ;  /* 0x00000000ff5f7431 */ /* 0x000fe200000001ff */
[----:B--2---:R-:W-:-:S05]  /*78b0*/  LOP3.LUT R90, R90, R101, RZ, 0xfc, !PT ;  /* 0x000000655a5a7212 */ /* 0x004fca00078efcff */
[----:B------:R0:W-:Y:S01]  /*78c0*/  STG.E.64 desc[UR14][R70.64], R90 ;  /* 0x0000005a46007986 */ /* 0x0001e2000c101b0e */
[----:B----4-:R-:W-:Y:S02]  /*78d0*/  @P0 MOV R101, R64 ;  /* 0x0000004000650202 */ /* 0x010fe40000000f00 */
[--C-:B------:R-:W-:Y:S02]  /*78e0*/  @P2 SHF.R.U64 R64, R64, 0x10, R65.reuse ;  /* 0x0000001040402819 */ /* 0x100fe40000001241 */
[----:B------:R-:W-:Y:S01]  /*78f0*/  @P3 MOV R103, R65 ;  /* 0x0000004100673202 */ /* 0x000fe20000000f00 */
[----:B------:R-:W-:Y:S01]  /*7900*/  @P0 HADD2.F32 R101, -RZ, R101.H0_H0 ;  /* 0x20000065ff650230 */ /* 0x000fe20000004100 */
[----:B------:R-:W-:Y:S01]  /*7910*/  @P5 SHF.R.U32.HI R107, RZ, 0x10, R65 ;  /* 0x00000010ff6b5819 */ /* 0x000fe20000011641 */
[----:B------:R-:W-:Y:S02]  /*7920*/  HFMA2 R65, -RZ, RZ, 0, 0 ;  /* 0x00000000ff417431 */ /* 0x000fe400000001ff */
[----:B------:R-:W-:-:S02]  /*7930*/  @P2 HADD2.F32 R64, -RZ, R64.H0_H0 ;  /* 0x20000040ff402230 */ /* 0x000fc40000004100 */
[----:B------:R-:W-:Y:S02]  /*7940*/  @P3 HADD2.F32 R103, -RZ, R103.H0_H0 ;  /* 0x20000067ff673230 */ /* 0x000fe40000004100 */
[----:B------:R-:W-:Y:S01]  /*7950*/  @P0 FMUL.FTZ R102, R108, R101 ;  /* 0x000000656c660220 */ /* 0x000fe20000410000 */
[----:B------:R-:W-:Y:S02]  /*7960*/  @P5 HADD2.F32 R66, -RZ, R107.H0_H0 ;  /* 0x2000006bff425230 */ /* 0x000fe40000004100 */
[----:B------:R-:W-:Y:S01]  /*7970*/  @P4 FMUL.FTZ R65, R106, R67 ;  /* 0x000000436a414220 */ /* 0x000fe20000410000 */
[----:B------:R-:W-:Y:S01]  /*7980*/  @P2 FMUL.FTZ R95, R111, R64 ;  /* 0x000000406f5f2220 */ /* 0x000fe20000410000 */
[----:B------:R-:W-:Y:S01]  /*7990*/  @P3 FMUL.FTZ R104, R110, R103 ;  /* 0x000000676e683220 */ /* 0x000fe20000410000 */
[----:B0-----:R-:W-:-:S07]  /*79a0*/  @P5 FMUL.FTZ R97, R113, R66 ;  /* 0x0000004271615220 */ /* 0x001fce0000410000 */
.L_x_1946:
        /* <DEDUP_REMOVED lines=83> */
[----:B------:R-:W-:-:S07]  /*7ee0*/  MOV R39, R32 ;  /* 0x0000002000277202 */ /* 0x000fce0000000f00 */
.L_x_1943:
        /* <DEDUP_REMOVED lines=26> */
.L_x_1949:
        /* <DEDUP_REMOVED lines=15> */
.L_x_10815:


//--------------------- .text._ZN10layer_norm22ln_bwd_finalize_kernelINS_22Kernel_traits_finalizeILj2560E6__halfS2_S2_S2_fjLb1ELj1024ELj4ENS_18Kernel_traits_baseILj2560ES2_S2_S2_S2_fjLj1024EEEEELb1ELb0EEEvNS_9BwdParamsE --------------------------
	.section	.text._ZN10layer_norm22ln_bwd_finalize_kernelINS_22Kernel_traits_finalizeILj2560E6__halfS2_S2_S2_fjLb1ELj1024ELj4ENS_18Kernel_traits_baseILj2560ES2_S2_S2_S2_fjLj1024EEEEELb1ELb0EEEvNS_9BwdParamsE,"ax",@progbits
	.align	128
        .global         _ZN10layer_norm22ln_bwd_finalize_kernelINS_22Kernel_traits_finalizeILj2560E6__halfS2_S2_S2_fjLb1ELj1024ELj4ENS_18Kernel_traits_baseILj2560ES2_S2_S2_S2_fjLj1024EEEEELb1ELb0EEEvNS_9BwdParamsE
        .type           _ZN10layer_norm22ln_bwd_finalize_kernelINS_22Kernel_traits_finalizeILj2560E6__halfS2_S2_S2_fjLb1ELj1024ELj4ENS_18Kernel_traits_baseILj2560ES2_S2_S2_S2_fjLj1024EEEEELb1ELb0EEEvNS_9BwdParamsE,@function
        .size           _ZN10layer_norm22ln_bwd_finalize_kernelINS_22Kernel_traits_finalizeILj2560E6__halfS2_S2_S2_fjLb1ELj1024ELj4ENS_18Kernel_traits_baseILj2560ES2_S2_S2_S2_fjLj1024EEEEELb1ELb0EEEvNS_9BwdParamsE,(.L_x_10816 - _ZN10layer_norm22ln_bwd_finalize_kernelINS_22Kernel_traits_finalizeILj2560E6__halfS2_S2_S2_fjLb1ELj1024ELj4ENS_18Kernel_traits_baseILj2560ES2_S2_S2_S2_fjLj1024EEEEELb1ELb0EEEvNS_9BwdParamsE)
        .other          _ZN10layer_norm22ln_bwd_finalize_kernelINS_22Kernel_traits_finalizeILj2560E6__halfS2_S2_S2_fjLb1ELj1024ELj4ENS_18Kernel_traits_baseILj2560ES2_S2_S2_S2_fjLj1024EEEEELb1ELb0EEEvNS_9BwdParamsE,@"STO_CUDA_ENTRY STV_DEFAULT"
_ZN10layer_norm22ln_bwd_finalize_kernelINS_22Kernel_traits_finalizeILj2560E6__halfS2_S2_S2_fjLb1ELj1024ELj4ENS_18Kernel_traits_baseILj2560ES2_S2_S2_S2_fjLj1024EEEEELb1ELb0EEEvNS_9BwdParamsE:
.text._ZN10layer_norm22ln_bwd_finalize_kernelINS_22Kernel_traits_finalizeILj2560E6__halfS2_S2_S2_fjLb1ELj1024ELj4ENS_18Kernel_traits_baseILj2560ES2_S2_S2_S2_fjLj1024EEEEELb1ELb0EEEvNS_9BwdParamsE:
        /* <DEDUP_REMOVED lines=57> */
.L_x_1954:
        /* <DEDUP_REMOVED lines=87> */
.L_x_1953:
[----:B------:R-:W-:Y:S05]  /*0900*/  BSYNC.RECONVERGENT B1 ;  /* 0x0000000000017941 */ /* 0x000fea0003800200 */
.L_x_1952:
        /* <DEDUP_REMOVED lines=50> */
.L_x_1956:
[----:B------:R-:W-:Y:S05]  /*0c30*/  BSYNC.RECONVERGENT B1 ;  /* 0x0000000000017941 */ /* 0x000fea0003800200 */
.L_x_1955:
        /* <DEDUP_REMOVED lines=29> */
.L_x_1958:
[----:B------:R-:W-:Y:S05]  /*0e10*/  BSYNC.RECONVERGENT B1 ;  /* 0x0000000000017941 */ /* 0x000fea0003800200 */
.L_x_1957:
        /* <DEDUP_REMOVED lines=14> */
.L_x_1951:
[----:B------:R-:W-:Y:S05]  /*0f00*/  BSYNC.RECONVERGENT B0 ;  /* 0x0000000000007941 */ /* 0x000fea0003800200 */
.L_x_1950:
        /* <DEDUP_REMOVED lines=71> */
[----:B0-----:R-:W-:Y:S02]  /*1380*/  F2FP.F16.F32.PACK_AB R11, R11, R10 ;  /* 0x0000000a0b0b723e */ /* 0x001fe400000000ff */
[----:B--2---:R-:W-:-:S03]  /*1390*/  F2FP.F16.F32.PACK_AB R13, R13, R12 ;  /* 0x0000000c0d0d723e */ /* 0x004fc600000000ff */
[----:B------:R-:W-:Y:S01]  /*13a0*/  STG.E desc[UR6][R2.64], R11 ;  /* 0x0000000b02007986 */ /* 0x000fe2000c101906 */
[----:B----4-:R-:W-:-:S03]  /*13b0*/  F2FP.F16.F32.PACK_AB R15, R15, R14 ;  /* 0x0000000e0f0f723e */ /* 0x010fc600000000ff */
[----:B------:R-:W-:Y:S04]  /*13c0*/  STG.E desc[UR6][R4.64], R13 ;  /* 0x0000000d04007986 */ /* 0x000fe8000c101906 */
[----:B------:R-:W-:Y:S01]  /*13d0*/  STG.E desc[UR6][R6.64], R15 ;  /* 0x0000000f06007986 */ /* 0x000fe2000c101906 */
[----:B------:R-:W-:Y:S05]  /*13e0*/  EXIT ;  /* 0x000000000000794d */ /* 0x000fea0003800000 */
.L_x_1959:
        /* <DEDUP_REMOVED lines=9> */
.L_x_10816:


//--------------------- .text._ZN10layer_norm13ln_bwd_kernelINS_13Kernel_traitsI6__halfS2_S2_S2_fjLj2560ELj1ELj1ELj4ELj8ENS_18Kernel_traits_baseILj2560ES2_S2_S2_S2_fjLj128EEEEELb1ELb1ELb1ELb0EEEvNS_9BwdParamsE --------------------------
	.section	.text._ZN10layer_norm13ln_bwd_kernelINS_13Kernel_traitsI6__halfS2_S2_S2_fjLj2560ELj1ELj1ELj4ELj8ENS_18Kernel_traits_baseILj2560ES2_S2_S2_S2_fjLj128EEEEELb1ELb1ELb1ELb0EEEvNS_9BwdParamsE,"ax",@progbits
	.align	128
        .global         _ZN10layer_norm13ln_bwd_kernelINS_13Kernel_traitsI6__halfS2_S2_S2_fjLj2560ELj1ELj1ELj4ELj8ENS_18Kernel_traits_baseILj2560ES2_S2_S2_S2_fjLj128EEEEELb1ELb1ELb1ELb0EEEvNS_9BwdParamsE
        .type           _ZN10layer_norm13ln_bwd_kernelINS_13Kernel_traitsI6__halfS2_S2_S2_fjLj2560ELj1ELj1ELj4ELj8ENS_18Kernel_traits_baseILj2560ES2_S2_S2_S2_fjLj128EEEEELb1ELb1ELb1ELb0EEEvNS_9BwdParamsE,@function
        .size           _ZN10layer_norm13ln_bwd_kernelINS_13Kernel_traitsI6__halfS2_S2_S2_fjLj2560ELj1ELj1ELj4ELj8ENS_18Kernel_traits_baseILj2560ES2_S2_S2_S2_fjLj128EEEEELb1ELb1ELb1ELb0EEEvNS_9BwdParamsE,(.L_x_10817 - _ZN10layer_norm13ln_bwd_kernelINS_13Kernel_traitsI6__halfS2_S2_S2_fjLj2560ELj1ELj1ELj4ELj8ENS_18Kernel_traits_baseILj2560ES2_S2_S2_S2_fjLj128EEEEELb1ELb1ELb1ELb0EEEvNS_9BwdParamsE)
        .other          _ZN10layer_norm13ln_bwd_kernelINS_13Kernel_traitsI6__halfS2_S2_S2_fjLj2560ELj1ELj1ELj4ELj8ENS_18Kernel_traits_baseILj2560ES2_S2_S2_S2_fjLj128EEEEELb1ELb1ELb1ELb0EEEvNS_9BwdParamsE,@"STO_CUDA_ENTRY STV_DEFAULT"
_ZN10layer_norm13ln_bwd_kernelINS_13Kernel_traitsI6__halfS2_S2_S2_fjLj2560ELj1ELj1ELj4ELj8ENS_18Kernel_traits_baseILj2560ES2_S2_S2_S2_fjLj128EEEEELb1ELb1ELb1ELb0EEEvNS_9BwdParamsE:
.text._ZN10layer_norm13ln_bwd_kernelINS_13Kernel_traitsI6__halfS2_S2_S2_fjLj2560ELj1ELj1ELj4ELj8ENS_18Kernel_traits_baseILj2560ES2_S2_S2_S2_fjLj128EEEEELb1ELb1ELb1ELb0EEEvNS_9BwdParamsE:
        /* <DEDUP_REMOVED lines=20> */
[----:B------:R-:W3:Y:S01]  /*0140*/  @P1 LDC.64 R24, c[0x0][0x3d0] ;  /* 0x0000f400ff181b82 */ /* 0x000ee20000000a00 */
[----:B-1----:R-:W-:-:S07]  /*0150*/  @P0 IMAD.WIDE.U32 R18, R3, 0x8, R18 ;  /* 0x0000000803120825 */ /* 0x002fce00078e0012 */
[----:B------:R-:W1:Y:S01]  /*0160*/  @P1 LDC.64 R26, c[0x0][0x3e8] ;  /* 0x0000fa00ff1a1b82 */ /* 0x000e620000000a00 */
[----:B--2---:R-:W5:Y:S01]  /*0170*/  @P0 LDG.E.64 R20, desc[UR6][R18.64] ;  /* 0x0000000612140981 */ /* 0x004f62000c1e1b00 */
[----:B----4-:R-:W-:-:S06]  /*0180*/  @P0 IMAD.WIDE.U32 R22, R3, 0x8, R22 ;  /* 0x0000000803160825 */ /* 0x010fcc00078e0016 */
[----:B------:R-:W2:Y:S01]  /*0190*/  @P2 LDC.64 R32, c[0x0][0x3d0] ;  /* 0x0000f400ff202b82 */ /* 0x000ea20000000a00 */
[----:B------:R-:W-:Y:S01]  /*01a0*/  @P0 LOP3.LUT R3, R3, 0x80, RZ, 0xfc, !PT ;  /* 0x0000008003030812 */ /* 0x000fe200078efcff */
[----:B------:R-:W5:Y:S04]  /*01b0*/  @P0 LDG.E.64 R4, desc[UR6][R22.64] ;  /* 0x0000000616040981 */ /* 0x000f68000c1e1b00 */
[C---:B---3--:R-:W-:Y:S02]  /*01c0*/  @P1 IMAD.WIDE.U32 R28, R3.reuse, 0x8, R24 ;  /* 0x00000008031c1825 */ /* 0x048fe400078e0018 */
[----:B------:R-:W3:Y:S08]  /*01d0*/  @P2 LDC.64 R34, c[0x0][0x3e8] ;  /* 0x0000fa00ff222b82 */ /* 0x000ef00000000a00 */
[----:B------:R-:W4:Y:S01]  /*01e0*/  @P3 LDC.64 R36, c[0x0][0x3d0] ;  /* 0x0000f400ff243b82 */ /* 0x000f220000000a00 */
[C---:B-1----:R-:W-:Y:S01]  /*01f0*/  @P1 IMAD.WIDE.U32 R30, R3.reuse, 0x8, R26 ;  /* 0x00000008031e1825 */ /* 0x042fe200078e001a */
[----:B------:R-:W-:Y:S01]  /*0200*/  @P1 IADD3 R3, PT, PT, R3, 0x80, RZ ;  /* 0x0000008003031810 */ /* 0x000fe20007ffe0ff */
[----:B------:R-:W5:Y:S05]  /*0210*/  @P1 LDG.E.64 R84, desc[UR6][R28.64] ;  /* 0x000000061c541981 */ /* 0x000f6a000c1e1b00 */
[----:B------:R-:W1:Y:S01]  /*0220*/  @P3 LDC.64 R38, c[0x0][0x3e8] ;  /* 0x0000fa00ff263b82 */ /* 0x000e620000000a00 */
[----:B--2---:R-:W-:-:S07]  /*0230*/  @P2 IMAD.WIDE.U32 R32, R3, 0x8, R32 ;  /* 0x0000000803202825 */ /* 0x004fce00078e0020 */
[----:B------:R-:W2:Y:S01]  /*0240*/  @P4 LDC.64 R40, c[0x0][0x3d0] ;  /* 0x0000f400ff284b82 */ /* 0x000ea20000000a00 */
[C---:B---3--:R-:W-:Y:S01]  /*0250*/  @P2 IMAD.WIDE.U32 R34, R3.reuse, 0x8, R34 ;  /* 0x0000000803222825 */ /* 0x048fe200078e0022 */
[----:B------:R-:W-:Y:S01]  /*0260*/  @P2 IADD3 R3, PT, PT, R3, 0x80, RZ ;  /* 0x0000008003032810 */ /* 0x000fe20007ffe0ff */
[----:B------:R-:W5:Y:S05]  /*0270*/  @P1 LDG.E.64 R6, desc[UR6][R30.64] ;  /* 0x000000061e061981 */ /* 0x000f6a000c1e1b00 */
[----:B------:R-:W3:Y:S01]  /*0280*/  @P4 LDC.64 R42, c[0x0][0x3e8] ;  /* 0x0000fa00ff2a4b82 */ /* 0x000ee20000000a00 */
[----:B----4-:R-:W-:Y:S01]  /*0290*/  @P3 IMAD.WIDE.U32 R36, R3, 0x8, R36 ;  /* 0x0000000803243825 */ /* 0x010fe200078e0024 */
[----:B0-----:R-:W-:Y:S01]  /*02a0*/  MOV R125, UR4 ;  /* 0x00000004007d7c02 */ /* 0x001fe20008000f00 */
[----:B------:R-:W5:Y:S01]  /*02b0*/  @P2 LDG.E.64 R86, desc[UR6][R32.64] ;  /* 0x0000000620562981 */ /* 0x000f62000c1e1b00 */
[----:B------:R-:W-:-:S02]  /*02c0*/  CS2R R80, SRZ ;  /* 0x0000000000507805 */ /* 0x000fc4000001ff00 */
[----:B------:R-:W-:Y:S02]  /*02d0*/  CS2R R82, SRZ ;  /* 0x0000000000527805 */ /* 0x000fe4000001ff00 */
[----:B------:R-:W-:Y:S01]  /*02e0*/  CS2R R76, SRZ ;  /* 0x00000000004c7805 */ /* 0x000fe2000001ff00 */
[----:B------:R-:W5:Y:S01]  /*02f0*/  @P2 LDG.E.64 R10, desc[UR6][R34.64] ;  /* 0x00000006220a2981 */ /* 0x000f62000c1e1b00 */
[C---:B-1----:R-:W-:Y:S01]  /*0300*/  @P3 IMAD.WIDE.U32 R38, R3.reuse, 0x8, R38 ;  /* 0x0000000803263825 */ /* 0x042fe200078e0026 */
[----:B------:R-:W-:Y:S02]  /*0310*/  @P3 IADD3 R3, PT, PT, R3, 0x80, RZ ;  /* 0x0000008003033810 */ /* 0x000fe40007ffe0ff */
[----:B------:R-:W-:Y:S01]  /*0320*/  CS2R R78, SRZ ;  /* 0x00000000004e7805 */ /* 0x000fe2000001ff00 */
[----:B------:R0:W5:Y:S01]  /*0330*/  @P3 LDG.E.64 R8, desc[UR6][R36.64] ;  /* 0x0000000624083981 */ /* 0x000162000c1e1b00 */
[----:B------:R-:W-:Y:S02]  /*0340*/  CS2R R72, SRZ ;  /* 0x0000000000487805 */ /* 0x000fe4000001ff00 */
[----:B------:R-:W-:-:S02]  /*0350*/  CS2R R74, SRZ ;  /* 0x00000000004a7805 */ /* 0x000fc4000001ff00 */
[----:B------:R-:W-:Y:S01]  /*0360*/  CS2R R68, SRZ ;  /* 0x0000000000447805 */ /* 0x000fe2000001ff00 */
[----:B------:R1:W5:Y:S01]  /*0370*/  @P3 LDG.E.64 R12, desc[UR6][R38.64] ;  /* 0x00000006260c3981 */ /* 0x000362000c1e1b00 */
        /* <DEDUP_REMOVED lines=21> */
[----:B-1----:R-:W-:-:S02]  /*04d0*/  CS2R R38, SRZ ;  /* 0x0000000000267805 */ /* 0x002fc4000001ff00 */
[----:B------:R-:W-:Y:S02]  /*04e0*/  CS2R R32, SRZ ;  /* 0x0000000000207805 */ /* 0x000fe4000001ff00 */
[----:B------:R-:W-:Y:S02]  /*04f0*/  CS2R R34, SRZ ;  /* 0x0000000000227805 */ /* 0x000fe4000001ff00 */
[----:B------:R-:W-:Y:S02]  /*0500*/  CS2R R28, SRZ ;  /* 0x00000000001c7805 */ /* 0x000fe4000001ff00 */
[----:B------:R-:W-:Y:S02]  /*0510*/  CS2R R30, SRZ ;  /* 0x00000000001e7805 */ /* 0x000fe4000001ff00 */
[----:B--2---:R-:W-:Y:S02]  /*0520*/  CS2R R24, SRZ ;  /* 0x0000000000187805 */ /* 0x004fe4000001ff00 */
[----:B---3--:R-:W-:Y:S01]  /*0530*/  CS2R R26, SRZ ;  /* 0x00000000001a7805 */ /* 0x008fe2000001ff00 */
[----:B------:R-:W-:Y:S06]  /*0540*/  @P4 BRA `(.L_x_1960) ;  /* 0x000000a400984947 */ /* 0x000fec0003800000 */
[----:B-----5:R-:W-:Y:S02]  /*0550*/  MOV R132, R8 ;  /* 0x0000000800847202 */ /* 0x020fe40000000f00 */
[----:B------:R-:W-:Y:S02]  /*0560*/  CS2R R80, SRZ ;  /* 0x0000000000507805 */ /* 0x000fe4000001ff00 */
[----:B------:R-:W-:Y:S02]  /*0570*/  MOV R134, R14 ;  /* 0x0000000e00867202 */ /* 0x000fe40000000f00 */
[----:B------:R-:W-:Y:S02]  /*0580*/  CS2R R82, SRZ ;  /* 0x0000000000527805 */ /* 0x000fe4000001ff00 */
[----:B------:R-:W-:Y:S02]  /*0590*/  MOV R136, R4 ;  /* 0x0000000400887202 */ /* 0x000fe40000000f00 */
[----:B------:R-:W-:-:S02]  /*05a0*/  CS2R R76, SRZ ;  /* 0x00000000004c7805 */ /* 0x000fc4000001ff00 */
[----:B------:R-:W-:Y:S02]  /*05b0*/  MOV R138, R6 ;  /* 0x00000006008a7202 */ /* 0x000fe40000000f00 */
        /* <DEDUP_REMOVED lines=9> */
[----:B------:R-:W-:Y:S02]  /*0650*/  SHF.R.U64 R0, R20, 0x10, R21 ;  /* 0x0000001014007819 */ /* 0x000fe40000001215 */
        /* <DEDUP_REMOVED lines=43> */
[--C-:B------:R-:W-:Y:S01]  /*0910*/  SHF.R.U64 R19, R86, 0x10, R87.reuse ;  /* 0x0000001056137819 */ /* 0x100fe20000001257 */
[----:B------:R-:W-:Y:S01]  /*0920*/  UPLOP3.LUT UP1, UPT, UPT, UPT, UPT, 0x40, 0x4 ;  /* 0x000000000004789c */ /* 0x000fe20003f2e870 */
[----:B------:R-:W-:Y:S01]  /*0930*/  MOV R131, R87 ;  /* 0x0000005700837202 */ /* 0x000fe20000000f00 */
[----:B------:R-:W0:Y:S01]  /*0940*/  LDCU.U8 UR8, c[0x0][0x410] ;  /* 0x00008200ff0877ac */ /* 0x000e220008000000 */
[----:B------:R-:W-:Y:S02]  /*0950*/  SHF.R.U32.HI R20, RZ, 0x10, R87 ;  /* 0x00000010ff147819 */ /* 0x000fe40000011657 */
[----:B------:R-:W-:Y:S01]  /*0960*/  SHF.R.U32.HI R9, RZ, 0x10, R9 ;  /* 0x00000010ff097819 */ /* 0x000fe20000011609 */
[----:B------:R-:W1:Y:S01]  /*0970*/  LDCU UR9, c[0x0][0x400] ;  /* 0x00008000ff0977ac */ /* 0x000e620008000800 */
[----:B------:R-:W-:Y:S02]  /*0980*/  SHF.R.U32.HI R15, RZ, 0x10, R15 ;  /* 0x00000010ff0f7819 */ /* 0x000fe4000001160f */
[----:B------:R-:W-:Y:S01]  /*0990*/  SHF.R.U32.HI R5, RZ, 0x10, R5 ;  /* 0x00000010ff057819 */ /* 0x000fe20000011605 */
[----:B------:R-:W2:Y:S01]  /*09a0*/  LDCU.64 UR12, c[0x0][0x408] ;  /* 0x00008100ff0c77ac */ /* 0x000ea20008000a00 */
[----:B------:R-:W-:-:S02]  /*09b0*/  SHF.R.U32.HI R7, RZ, 0x10, R7 ;  /* 0x00000010ff077819 */ /* 0x000fc40000011607 */
[----:B------:R-:W-:Y:S01]  /*09c0*/  SHF.R.U32.HI R11, RZ, 0x10, R11 ;  /* 0x00000010ff0b7819 */ /* 0x000fe2000001160b */
[----:B------:R-:W3:Y:S01]  /*09d0*/  LDCU.64 UR10, c[0x0][0x438] ;  /* 0x00008700ff0a77ac */ /* 0x000ee20008000a00 */
[----:B------:R-:W-:Y:S02]  /*09e0*/  SHF.R.U32.HI R13, RZ, 0x10, R13 ;  /* 0x00000010ff0d7819 */ /* 0x000fe4000001160d */
[----:B------:R-:W-:Y:S01]  /*09f0*/  SHF.R.U32.HI R17, RZ, 0x10, R17 ;  /* 0x00000010ff117819 */ /* 0x000fe20000011611 */
[----:B------:R-:W4:Y:S01]  /*0a00*/  LDCU.64 UR14, c[0x0][0x478] ;  /* 0x00008f00ff0e77ac */ /* 0x000f220008000a00 */
        /* <DEDUP_REMOVED lines=19> */
[----:B01234-:R-:W-:-:S07]  /*0b40*/  PRMT R145, R145, 0x5410, R17 ;  /* 0x0000541091917816 */ /* 0x01ffce0000000011 */
.L_x_2155:
        /* <DEDUP_REMOVED lines=18> */
[----:B------:R-:W-:Y:S01]  /*0c70*/  IADD3 R85, PT, PT, R153, -0x1, RZ ;  /* 0xffffffff99557810 */ /* 0x000fe20007ffe0ff */
[----:B------:R-:W3:Y:S01]  /*0c80*/  S2R R0, SR_TID.X ;  /* 0x0000000000007919 */ /* 0x000ee20000002100 */
[----:B------:R-:W-:-:S02]  /*0c90*/  ISETP.GE.U32.AND P0, PT, R124, 0x80, PT ;  /* 0x000000807c00780c */ /* 0x000fc40003f06070 */
[----:B------:R-:W-:Y:S02]  /*0ca0*/  ISETP.NE.AND P5, PT, RZ, UR8, PT ;  /* 0x00000008ff007c0c */ /* 0x000fe4000bfa5270 */
[C---:B------:R-:W-:Y:S01]  /*0cb0*/  ISETP.GE.U32.AND P1, PT, R124.reuse, 0x100, PT ;  /* 0x000001007c00780c */ /* 0x040fe20003f26070 */
[----:B-1----:R-:W-:Y:S01]  /*0cc0*/  HFMA2 R87, -RZ, RZ, 0, 0 ;  /* 0x00000000ff577431 */ /* 0x002fe200000001ff */
[C---:B------:R-:W-:Y:S02]  /*0cd0*/  ISETP.GE.U32.AND P2, PT, R124.reuse, 0x180, PT ;  /* 0x000001807c00780c */ /* 0x040fe40003f46070 */
[----:B------:R-:W-:Y:S01]  /*0ce0*/  ISETP.GE.U32.AND P3, PT, R124, 0x200, PT ;  /* 0x000002007c00780c */ /* 0x000fe20003f66070 */
[-C--:B0-----:R-:W-:Y:S02]  /*0cf0*/  IMAD R84, R125, R2.reuse, RZ ;  /* 0x000000027d547224 */ /* 0x081fe400078e02ff */
[----:B------:R-:W-:Y:S01]  /*0d00*/  IMAD R88, R85, R2, RZ ;  /* 0x0000000255587224 */ /* 0x000fe200078e02ff */
[----:B------:R-:W-:-:S02]  /*0d10*/  @P4 IADD3 R85, PT, PT, R159, -0x1, RZ ;  /* 0xffffffff9f554810 */ /* 0x000fc40007ffe0ff */
[----:B------:R-:W-:-:S04]  /*0d20*/  SHF.R.S32.HI R89, RZ, 0x1f, R84 ;  /* 0x0000001fff597819 */ /* 0x000fc80000011454 */
[----:B------:R-:W-:Y:S01]  /*0d30*/  LEA.HI R89, R89, R84, RZ, 0x2 ;  /* 0x0000005459597211 */ /* 0x000fe200078f10ff */
[----:B------:R-:W-:Y:S01]  /*0d40*/  @P4 IMAD R84, R85, R2, RZ ;  /* 0x0000000255544224 */ /* 0x000fe200078e02ff */
[----:B------:R-:W-:-:S04]  /*0d50*/  SHF.R.S32.HI R85, RZ, 0x1f, R88 ;  /* 0x0000001fff557819 */ /* 0x000fc80000011458 */
[----:B------:R-:W-:Y:S02]  /*0d60*/  @P4 SHF.R.S32.HI R91, RZ, 0x1f, R84 ;  /* 0x0000001fff5b4819 */ /* 0x000fe40000011454 */
[----:B------:R-:W-:Y:S02]  /*0d70*/  LEA.HI R85, R85, R88, RZ, 0x2 ;  /* 0x0000005855557211 */ /* 0x000fe400078f10ff */
[----:B------:R-:W-:Y:S02]  /*0d80*/  @P4 LEA.HI R91, R91, R84, RZ, 0x2 ;  /* 0x000000545b5b4211 */ /* 0x000fe400078f10ff */
[-C--:B---3--:R-:W-:Y:S02]  /*0d90*/  LEA.HI.SX32 R150, R89, R0.reuse, 0x1e ;  /* 0x0000000059967211 */ /* 0x088fe400078ff2ff */
[----:B------:R-:W-:Y:S02]  /*0da0*/  CS2R R88, SRZ ;  /* 0x0000000000587805 */ /* 0x000fe4000001ff00 */
[----:B------:R-:W-:-:S02]  /*0db0*/  @P4 LEA.HI.SX32 R87, R91, R0, 0x1e ;  /* 0x000000005b574211 */ /* 0x000fc400078ff2ff */
[----:B------:R-:W-:Y:S02]  /*0dc0*/  LEA.HI.SX32 R90, R85, R0, 0x1e ;  /* 0x00000000555a7211 */ /* 0x000fe400078ff2ff */
[----:B------:R-:W-:Y:S02]  /*0dd0*/  MOV R91, R150 ;  /* 0x00000096005b7202 */ /* 0x000fe40000000f00 */
        /* <DEDUP_REMOVED lines=14> */
[----:B------:R-:W-:Y:S02]  /*0ec0*/  HADD2.F32 R151, -RZ, R126.H1_H1 ;  /* 0x3000007eff977230 */ /* 0x000fe40000004100 */
[----:B0-----:R-:W-:-:S05]  /*0ed0*/  @P5 IMAD.WIDE.U32 R88, R91, 0x8, R88 ;  /* 0x000000085b585825 */ /* 0x001fca00078e0058 */
[----:B------:R0:W5:Y:S01]  /*0ee0*/  @P5 LDG.E.64 R120, desc[UR6][R88.64] ;  /* 0x0000000658785981 */ /* 0x000162000c1e1b00 */
[----:B------:R-:W-:Y:S02]  /*0ef0*/  IADD3 R87, PT, PT, R87, 0x80, RZ ;  /* 0x0000008057577810 */ /* 0x000fe40007ffe0ff */
[----:B------:R-:W-:Y:S02]  /*0f00*/  IADD3 R90, PT, PT, R90, 0x80, RZ ;  /* 0x000000805a5a7810 */ /* 0x000fe40007ffe0ff */
[----:B------:R-:W-:Y:S02]  /*0f10*/  IADD3 R91, PT, PT, R91, 0x80, RZ ;  /* 0x000000805b5b7810 */ /* 0x000fe40007ffe0ff */
[----:B---3--:R-:W-:Y:S02]  /*0f20*/  MOV R8, R84 ;  /* 0x0000005400087202 */ /* 0x008fe40000000f00 */
[----:B------:R-:W-:Y:S02]  /*0f30*/  SHF.R.U64 R84, R84, 0x10, R85 ;  /* 0x0000001054547819 */ /* 0x000fe40000001255 */
[----:B------:R-:W-:-:S02]  /*0f40*/  MOV R5, R85 ;  /* 0x0000005500057202 */ /* 0x000fc40000000f00 */
[----:B------:R-:W-:Y:S02]  /*0f50*/  SHF.R.U32.HI R10, RZ, 0x10, R85 ;  /* 0x00000010ff0a7819 */ /* 0x000fe40000011655 */
[----:B----4-:R-:W-:-:S05]  /*0f60*/  SHF.R.U64 R85, R6, 0x10, R7 ;  /* 0x0000001006557819 */ /* 0x010fca0000001207 */
[----:B------:R-:W-:Y:S02]  /*0f70*/  HADD2.F32 R85, -RZ, R85.H0_H0 ;  /* 0x20000055ff557230 */ /* 0x000fe40000004100 */
[----:B-1----:R-:W-:Y:S01]  /*0f80*/  HADD2.F32 R149, -RZ, R7.H0_H0 ;  /* 0x20000007ff957230 */ /* 0x002fe20000004100 */
[----:B------:R-:W-:Y:S02]  /*0f90*/  SHF.R.U32.HI R7, RZ, 0x10, R7 ;  /* 0x00000010ff077819 */ /* 0x000fe40000011607 */
[----:B------:R-:W-:Y:S01]  /*0fa0*/  FADD.FTZ R85, -R86, R85 ;  /* 0x0000005556557221 */ /* 0x000fe20000010100 */
[----:B0-----:R-:W-:Y:S02]  /*0fb0*/  HADD2.F32 R89, -RZ, R8.H0_H0 ;  /* 0x20000008ff597230 */ /* 0x001fe40000004100 */
[----:B------:R-:W-:Y:S02]  /*0fc0*/  HADD2.F32 R84, -RZ, R84.H0_H0 ;  /* 0x20000054ff547230 */ /* 0x000fe40000004100 */
[----:B------:R-:W-:Y:S01]  /*0fd0*/  FMUL.FTZ R8, R152, R85 ;  /* 0x0000005598087220 */ /* 0x000fe20000410000 */
[----:B------:R-:W-:Y:S01]  /*0fe0*/  FADD.FTZ R149, -R86, R149 ;  /* 0x0000009556957221 */ /* 0x000fe20000010100 */
[----:B------:R-:W-:-:S02]  /*0ff0*/  HADD2.F32 R7, -RZ, R7.H0_H0 ;  /* 0x20000007ff077230 */ /* 0x000fc40000004100 */
[----:B------:R-:W-:Y:S01]  /*1000*/  FADD.FTZ R61, R61, R84 ;  /* 0x000000543d3d7221 */ /* 0x000fe20000010000 */
[-C--:B------:R-:W-:Y:S01]  /*1010*/  FFMA.FTZ R81, R8, R84.reuse, R81 ;  /* 0x0000005408517223 */ /* 0x080fe20000010051 */
[----:B------:R-:W-:Y:S01]  /*1020*/  FMUL.FTZ R151, R151, R84 ;  /* 0x0000005497977220 */ /* 0x000fe20000410000 */
[----:B------:R-:W-:Y:S02]  /*1030*/  HADD2.F32 R5, -RZ, R5.H0_H0 ;  /* 0x20000005ff057230 */ /* 0x000fe40000004100 */
[----:B------:R-:W-:Y:S01]  /*1040*/  FMUL.FTZ R149, R152, R149 ;  /* 0x0000009598957220 */ /* 0x000fe20000410000 */
[----:B------:R-:W-:Y:S02]  /*1050*/  HADD2.F32 R84, -RZ, R127.H0_H0 ;  /* 0x2000007fff547230 */ /* 0x000fe40000004100 */
[----:B------:R-:W-:Y:S02]  /*1060*/  HADD2.F32 R3, -RZ, R6.H0_H0 ;  /* 0x20000006ff037230 */ /* 0x000fe40000004100 */
[----:B------:R-:W-:Y:S01]  /*1070*/  FADD.FTZ R7, -R86, R7 ;  /* 0x0000000756077221 */ /* 0x000fe20000010100 */
[----:B------:R-:W-:Y:S01]  /*1080*/  FADD.FTZ R62, R62, R5 ;  /* 0x000000053e3e7221 */ /* 0x000fe20000010000 */
[----:B------:R-:W-:Y:S01]  /*1090*/  FFMA.FTZ R82, R149, R5, R82 ;  /* 0x0000000595527223 */ /* 0x000fe20000010052 */
[----:B------:R-:W-:-:S02]  /*10a0*/  HADD2.F32 R6, -RZ, R126.H0_H0 ;  /* 0x2000007eff067230 */ /* 0x000fc40000004100 */
[----:B------:R-:W-:Y:S01]  /*10b0*/  FMUL.FTZ R5, R84, R5 ;  /* 0x0000000554057220 */ /* 0x000fe20000410000 */
[----:B------:R-:W-:Y:S01]  /*10c0*/  FADD.FTZ R3, -R86, R3 ;  /* 0x0000000356037221 */ /* 0x000fe20000010100 */
[----:B------:R-:W-:Y:S02]  /*10d0*/  HADD2.F32 R84, -RZ, R10.H0_H0 ;  /* 0x2000000aff547230 */ /* 0x000fe40000004100 */
[C---:B------:R-:W-:Y:S01]  /*10e0*/  FMUL.FTZ R10, R152.reuse, R7 ;  /* 0x00000007980a7220 */ /* 0x040fe20000410000 */
[----:B------:R-:W-:Y:S02]  /*10f0*/  HADD2.F32 R7, -RZ, R127.H1_H1 ;  /* 0x3000007fff077230 */ /* 0x000fe40000004100 */
[----:B------:R-:W-:Y:S01]  /*1100*/  FMUL.FTZ R3, R152, R3 ;  /* 0x0000000398037220 */ /* 0x000fe20000410000 */
[----:B------:R-:W-:Y:S01]  /*1110*/  FMUL.FTZ R6, R6, R89 ;  /* 0x0000005906067220 */ /* 0x000fe20000410000 */
[----:B------:R-:W-:Y:S01]  /*1120*/  FADD.FTZ R63, R63, R84 ;  /* 0x000000543f3f7221 */ /* 0x000fe20000010000 */
[-C--:B------:R-:W-:Y:S01]  /*1130*/  FFMA.FTZ R83, R10, R84.reuse, R83 ;  /* 0x000000540a537223 */ /* 0x080fe20000010053 */
[----:B------:R-:W-:Y:S01]  /*1140*/  FMUL.FTZ R7, R7, R84 ;  /* 0x0000005407077220 */ /* 0x000fe20000410000 */
[----:B------:R-:W-:Y:S01]  /*1150*/  FADD.FTZ R84, RZ, R6 ;  /* 0x00000006ff547221 */ /* 0x000fe20000010000 */
[----:B------:R-:W-:-:S03]  /*1160*/  FFMA.FTZ R85, R3, R6, RZ ;  /* 0x0000000603557223 */ /* 0x000fc600000100ff */
[----:B------:R-:W-:Y:S01]  /*1170*/  FADD.FTZ R84, R84, R151 ;  /* 0x0000009754547221 */ /* 0x000fe20000010000 */
[----:B------:R-:W-:-:S03]  /*1180*/  FFMA.FTZ R88, R8, R151, R85 ;  /* 0x0000009708587223 */ /* 0x000fc60000010055 */
[----:B------:R-:W-:Y:S01]  /*1190*/  FADD.FTZ R84, R84, R5 ;  /* 0x0000000554547221 */ /* 0x000fe20000010000 */
[----:B------:R-:W-:Y:S01]  /*11a0*/  FFMA.FTZ R85, R149, R5, R88 ;  /* 0x0000000595557223 */ /* 0x000fe20000010058 */
[----:B------:R-:W-:Y:S01]  /*11b0*/  FADD.FTZ R60, R60, R89 ;  /* 0x000000593c3c7221 */ /* 0x000fe20000010000 */
[----:B------:R-:W-:Y:S01]  /*11c0*/  FFMA.FTZ R80, R3, R89, R80 ;  /* 0x0000005903507223 */ /* 0x000fe20000010050 */
[----:B------:R-:W-:Y:S01]  /*11d0*/  FADD.FTZ R89, R84, R7 ;  /* 0x0000000754597221 */ /* 0x000fe20000010000 */
[----:B------:R-:W-:-:S07]  /*11e0*/  FFMA.FTZ R88, R10, R7, R85 ;  /* 0x000000070a587223 */ /* 0x000fce0000010055 */
.L_x_1964:
[----:B------:R-:W-:Y:S05]  /*11f0*/  BSYNC.RECONVERGENT B1 ;  /* 0x0000000000017941 */ /* 0x000fea0003800200 */
.L_x_1963:
        /* <DEDUP_REMOVED lines=11> */
[----:B------:R-:W0:Y:S02]  /*12b0*/  @P5 LDC.64 R164, c[0x0][0x438] ;  /* 0x00010e00ffa45b82 */ /* 0x000e240000000a00 */
[----:B0-----:R-:W-:-:S05]  /*12c0*/  @P5 IMAD.WIDE.U32 R164, R91, 0x8, R164 ;  /* 0x000000085ba45825 */ /* 0x001fca00078e00a4 */
[----:B------:R2:W5:Y:S02]  /*12d0*/  @P5 LDG.E.64 R118, desc[UR6][R164.64] ;  /* 0x00000006a4765981 */ /* 0x000564000c1e1b00 */
[----:B--2---:R-:W-:-:S05]  /*12e0*/  IMAD.WIDE.U32 R164, R87, 0x4, R14 ;  /* 0x0000000457a47825 */ /* 0x004fca00078e000e */
[----:B------:R0:W5:Y:S02]  /*12f0*/  LDG.E R9, desc[UR6][R164.64] ;  /* 0x00000006a4097981 */ /* 0x000164000c1e1900 */
[----:B0-----:R-:W-:Y:S01]  /*1300*/  HADD2.F32 R165, -RZ, R128.H1_H1 ;  /* 0x30000080ffa57230 */ /* 0x001fe20000004100 */
[----:B------:R-:W-:Y:S02]  /*1310*/  IADD3 R87, PT, PT, R87, 0x80, RZ ;  /* 0x0000008057577810 */ /* 0x000fe40007ffe0ff */
[----:B------:R-:W-:Y:S02]  /*1320*/  IADD3 R90, PT, PT, R90, 0x80, RZ ;  /* 0x000000805a5a7810 */ /* 0x000fe40007ffe0ff */
[----:B------:R-:W-:Y:S02]  /*1330*/  IADD3 R91, PT, PT, R91, 0x80, RZ ;  /* 0x000000805b5b7810 */ /* 0x000fe40007ffe0ff */
[----:B---3--:R-:W-:Y:S01]  /*1340*/  SHF.R.U64 R15, R12, 0x10, R13 ;  /* 0x000000100c0f7819 */ /* 0x008fe2000000120d */
[----:B------:R-:W-:-:S04]  /*1350*/  HADD2.F32 R11, -RZ, R12.H0_H0 ;  /* 0x2000000cff0b7230 */ /* 0x000fc80000004100 */
[----:B------:R-:W-:Y:S02]  /*1360*/  HADD2.F32 R15, -RZ, R15.H0_H0 ;  /* 0x2000000fff0f7230 */ /* 0x000fe40000004100 */
[----:B------:R-:W-:Y:S01]  /*1370*/  FADD.FTZ R11, -R86, R11 ;  /* 0x0000000b560b7221 */ /* 0x000fe20000010100 */
[----:B----4-:R-:W-:Y:S01]  /*1380*/  MOV R14, R16 ;  /* 0x00000010000e7202 */ /* 0x010fe20000000f00 */
[----:B------:R-:W-:Y:S01]  /*1390*/  HADD2.F32 R12, -RZ, R128.H0_H0 ;  /* 0x20000080ff0c7230 */ /* 0x000fe20000004100 */
[----:B------:R-:W-:Y:S01]  /*13a0*/  SHF.R.U64 R16, R16, 0x10, R17 ;  /* 0x0000001010107819 */ /* 0x000fe20000001211 */
[----:B------:R-:W-:Y:S01]  /*13b0*/  FADD.FTZ R15, -R86, R15 ;  /* 0x0000000f560f7221 */ /* 0x000fe20000010100 */
[----:B------:R-:W-:Y:S02]  /*13c0*/  MOV R85, R17 ;  /* 0x0000001100557202 */ /* 0x000fe40000000f00 */
[----:B------:R-:W-:Y:S01]  /*13d0*/  SHF.R.U32.HI R84, RZ, 0x10, R17 ;  /* 0x00000010ff547819 */ /* 0x000fe20000011611 */
[----:B------:R-:W-:-:S02]  /*13e0*/  HADD2.F32 R17, -RZ, R14.H0_H0 ;  /* 0x2000000eff117230 */ /* 0x000fc40000004100 */
[C---:B------:R-:W-:Y:S01]  /*13f0*/  FMUL.FTZ R11, R152.reuse, R11 ;  /* 0x0000000b980b7220 */ /* 0x040fe20000410000 */
[----:B------:R-:W-:Y:S01]  /*1400*/  FMUL.FTZ R14, R152, R15 ;  /* 0x0000000f980e7220 */ /* 0x000fe20000410000 */
[----:B------:R-:W-:Y:S02]  /*1410*/  HADD2.F32 R15, -RZ, R13.H0_H0 ;  /* 0x2000000dff0f7230 */ /* 0x000fe40000004100 */
[----:B------:R-:W-:Y:S01]  /*1420*/  FADD.FTZ R56, R56, R17 ;  /* 0x0000001138387221 */ /* 0x000fe20000010000 */
[-C--:B------:R-:W-:Y:S01]  /*1430*/  FFMA.FTZ R76, R11, R17.reuse, R76 ;  /* 0x000000110b4c7223 */ /* 0x080fe2000001004c */
[----:B------:R-:W-:Y:S01]  /*1440*/  FMUL.FTZ R12, R12, R17 ;  /* 0x000000110c0c7220 */ /* 0x000fe20000410000 */
[----:B------:R-:W-:Y:S01]  /*1450*/  SHF.R.U32.HI R17, RZ, 0x10, R13 ;  /* 0x00000010ff117819 */ /* 0x000fe2000001160d */
[----:B------:R-:W-:Y:S02]  /*1460*/  HADD2.F32 R16, -RZ, R16.H0_H0 ;  /* 0x20000010ff107230 */ /* 0x000fe40000004100 */
[----:B------:R-:W-:Y:S01]  /*1470*/  FADD.FTZ R15, -R86, R15 ;  /* 0x0000000f560f7221 */ /* 0x000fe20000010100 */
[----:B------:R-:W-:-:S02]  /*1480*/  HADD2.F32 R85, -RZ, R85.H0_H0 ;  /* 0x20000055ff557230 */ /* 0x000fc40000004100 */
[----:B------:R-:W-:Y:S02]  /*1490*/  HADD2.F32 R17, -RZ, R17.H0_H0 ;  /* 0x20000011ff117230 */ /* 0x000fe40000004100 */
[----:B------:R-:W-:Y:S01]  /*14a0*/  FADD.FTZ R57, R57, R16 ;  /* 0x0000001039397221 */ /* 0x000fe20000010000 */
[-C--:B------:R-:W-:Y:S01]  /*14b0*/  FFMA.FTZ R77, R14, R16.reuse, R77 ;  /* 0x000000100e4d7223 */ /* 0x080fe2000001004d */
[----:B------:R-:W-:Y:S01]  /*14c0*/  FMUL.FTZ R13, R165, R16 ;  /* 0x00000010a50d7220 */ /* 0x000fe20000410000 */
[----:B------:R-:W-:Y:S02]  /*14d0*/  HADD2.F32 R16, -RZ, R129.H0_H0 ;  /* 0x20000081ff107230 */ /* 0x000fe40000004100 */
[----:B------:R-:W-:Y:S01]  /*14e0*/  FMUL.FTZ R15, R152, R15 ;  /* 0x0000000f980f7220 */ /* 0x000fe20000410000 */
[----:B------:R-:W-:Y:S01]  /*14f0*/  FADD.FTZ R17, -R86, R17 ;  /* 0x0000001156117221 */ /* 0x000fe20000010100 */
[----:B------:R-:W-:Y:S01]  /*1500*/  FADD.FTZ R58, R58, R85 ;  /* 0x000000553a3a7221 */ /* 0x000fe20000010000 */
[----:B------:R-:W-:Y:S01]  /*1510*/  FADD.FTZ R148, R89, R12 ;  /* 0x0000000c59947221 */ /* 0x000fe20000010000 */
[-C--:B------:R-:W-:Y:S01]  /*1520*/  FFMA.FTZ R78, R15, R85.reuse, R78 ;  /* 0x000000550f4e7223 */ /* 0x080fe2000001004e */
[----:B------:R-:W-:Y:S01]  /*1530*/  FMUL.FTZ R16, R16, R85 ;  /* 0x0000005510107220 */ /* 0x000fe20000410000 */
[----:B------:R-:W-:Y:S01]  /*1540*/  FFMA.FTZ R85, R11, R12, R88 ;  /* 0x0000000c0b557223 */ /* 0x000fe20000010058 */
[----:B------:R-:W-:Y:S01]  /*1550*/  FMUL.FTZ R18, R152, R17 ;  /* 0x0000001198127220 */ /* 0x000fe20000410000 */
[----:B------:R-:W-:-:S02]  /*1560*/  HADD2.F32 R84, -RZ, R84.H0_H0 ;  /* 0x20000054ff547230 */ /* 0x000fc40000004100 */
        /* <DEDUP_REMOVED lines=10> */
.L_x_1966:
[----:B------:R-:W-:Y:S05]  /*1610*/  BSYNC.RECONVERGENT B1 ;  /* 0x0000000000017941 */ /* 0x000fea0003800200 */
.L_x_1965:
        /* <DEDUP_REMOVED lines=12> */
[----:B------:R-:W5:Y:S07]  /*16e0*/  LDG.E R19, desc[UR6][R94.64] ;  /* 0x000000065e137981 */ /* 0x000f6e000c1e1900 */
[----:B------:R-:W0:Y:S02]  /*16f0*/  @P5 LDC.64 R164, c[0x0][0x438] ;  /* 0x00010e00ffa45b82 */ /* 0x000e240000000a00 */
[----:B0-----:R-:W-:-:S05]  /*1700*/  @P5 IMAD.WIDE.U32 R164, R91, 0x8, R164 ;  /* 0x000000085ba45825 */ /* 0x001fca00078e00a4 */
[----:B------:R0:W5:Y:S02]  /*1710*/  @P5 LDG.E.64 R116, desc[UR6][R164.64] ;  /* 0x00000006a4745981 */ /* 0x000164000c1e1b00 */
[----:B0-----:R-:W-:Y:S01]  /*1720*/  HADD2.F32 R165, -RZ, R130.H1_H1 ;  /* 0x30000082ffa57230 */ /* 0x001fe20000004100 */
[----:B------:R-:W-:Y:S02]  /*1730*/  IADD3 R87, PT, PT, R87, 0x80, RZ ;  /* 0x0000008057577810 */ /* 0x000fe40007ffe0ff */
[----:B------:R-:W-:Y:S02]  /*1740*/  IADD3 R90, PT, PT, R90, 0x80, RZ ;  /* 0x000000805a5a7810 */ /* 0x000fe40007ffe0ff */
[----:B------:R-:W-:Y:S02]  /*1750*/  IADD3 R91, PT, PT, R91, 0x80, RZ ;  /* 0x000000805b5b7810 */ /* 0x000fe40007ffe0ff */
[----:B---3--:R-:W-:Y:S02]  /*1760*/  MOV R20, R84 ;  /* 0x0000005400147202 */ /* 0x008fe40000000f00 */
[----:B------:R-:W-:-:S02]  /*1770*/  SHF.R.U64 R92, R84, 0x10, R85 ;  /* 0x00000010545c7819 */ /* 0x000fc40000001255 */
[----:B------:R-:W-:Y:S02]  /*1780*/  MOV R95, R85 ;  /* 0x00000055005f7202 */ /* 0x000fe40000000f00 */
[----:B------:R-:W-:Y:S02]  /*1790*/  SHF.R.U32.HI R84, RZ, 0x10, R85 ;  /* 0x00000010ff547819 */ /* 0x000fe40000011655 */
[----:B----4-:R-:W-:Y:S01]  /*17a0*/  SHF.R.U64 R85, R22, 0x10, R23 ;  /* 0x0000001016557819 */ /* 0x010fe20000001217 */
[----:B------:R-:W-:-:S04]  /*17b0*/  HADD2.F32 R21, -RZ, R22.H0_H0 ;  /* 0x20000016ff157230 */ /* 0x000fc80000004100 */
[----:B------:R-:W-:Y:S02]  /*17c0*/  HADD2.F32 R85, -RZ, R85.H0_H0 ;  /* 0x20000055ff557230 */ /* 0x000fe40000004100 */
[C---:B------:R-:W-:Y:S01]  /*17d0*/  FADD.FTZ R21, -R86.reuse, R21 ;  /* 0x0000001556157221 */ /* 0x040fe20000010100 */
[----:B------:R-:W-:Y:S02]  /*17e0*/  HADD2.F32 R93, -RZ, R20.H0_H0 ;  /* 0x20000014ff5d7230 */ /* 0x000fe40000004100 */
[----:B------:R-:W-:Y:S01]  /*17f0*/  FADD.FTZ R85, -R86, R85 ;  /* 0x0000005556557221 */ /* 0x000fe20000010100 */
[----:B------:R-:W-:Y:S02]  /*1800*/  HADD2.F32 R20, -RZ, R130.H0_H0 ;  /* 0x20000082ff147230 */ /* 0x000fe40000004100 */
[C---:B------:R-:W-:Y:S01]  /*1810*/  FMUL.FTZ R21, R152.reuse, R21 ;  /* 0x0000001598157220 */ /* 0x040fe20000410000 */
[----:B------:R-:W-:Y:S01]  /*1820*/  FMUL.FTZ R22, R152, R85 ;  /* 0x0000005598167220 */ /* 0x000fe20000410000 */
[----:B------:R-:W-:Y:S01]  /*1830*/  SHF.R.U32.HI R85, RZ, 0x10, R23 ;  /* 0x00000010ff557819 */ /* 0x000fe20000011617 */
[----:B------:R-:W-:Y:S01]  /*1840*/  FADD.FTZ R52, R52, R93 ;  /* 0x0000005d34347221 */ /* 0x000fe20000010000 */
[-C--:B------:R-:W-:Y:S01]  /*1850*/  FFMA.FTZ R72, R21, R93.reuse, R72 ;  /* 0x0000005d15487223 */ /* 0x080fe20000010048 */
[----:B------:R-:W-:Y:S01]  /*1860*/  FMUL.FTZ R20, R20, R93 ;  /* 0x0000005d14147220 */ /* 0x000fe20000410000 */
[----:B------:R-:W-:-:S02]  /*1870*/  HADD2.F32 R93, -RZ, R23.H0_H0 ;  /* 0x20000017ff5d7230 */ /* 0x000fc40000004100 */
[----:B------:R-:W-:Y:S02]  /*1880*/  HADD2.F32 R92, -RZ, R92.H0_H0 ;  /* 0x2000005cff5c7230 */ /* 0x000fe40000004100 */
[----:B------:R-:W-:Y:S02]  /*1890*/  HADD2.F32 R85, -RZ, R85.H0_H0 ;  /* 0x20000055ff557230 */ /* 0x000fe40000004100 */
[----:B------:R-:W-:Y:S01]  /*18a0*/  FADD.FTZ R93, -R86, R93 ;  /* 0x0000005d565d7221 */ /* 0x000fe20000010100 */
[----:B------:R-:W-:Y:S02]  /*18b0*/  HADD2.F32 R95, -RZ, R95.H0_H0 ;  /* 0x2000005fff5f7230 */ /* 0x000fe40000004100 */
[----:B------:R-:W-:Y:S01]  /*18c0*/  FADD.FTZ R53, R53, R92 ;  /* 0x0000005c35357221 */ /* 0x000fe20000010000 */
[-C--:B------:R-:W-:Y:S01]  /*18d0*/  FFMA.FTZ R73, R22, R92.reuse, R73 ;  /* 0x0000005c16497223 */ /* 0x080fe20000010049 */
[----:B------:R-:W-:Y:S01]  /*18e0*/  FMUL.FTZ R23, R165, R92 ;  /* 0x0000005ca5177220 */ /* 0x000fe20000410000 */
[----:B------:R-:W-:Y:S01]  /*18f0*/  FADD.FTZ R85, -R86, R85 ;  /* 0x0000005556557221 */ /* 0x000fe20000010100 */
[----:B------:R-:W-:-:S02]  /*1900*/  HADD2.F32 R92, -RZ, R131.H0_H0 ;  /* 0x20000083ff5c7230 */ /* 0x000fc40000004100 */
[C---:B------:R-:W-:Y:S01]  /*1910*/  FMUL.FTZ R93, R152.reuse, R93 ;  /* 0x0000005d985d7220 */ /* 0x040fe20000410000 */
[----:B------:R-:W-:Y:S01]  /*1920*/  FADD.FTZ R148, R89, R20 ;  /* 0x0000001459947221 */ /* 0x000fe20000010000 */
[----:B------:R-:W-:Y:S01]  /*1930*/  FMUL.FTZ R94, R152, R85 ;  /* 0x00000055985e7220 */ /* 0x000fe20000410000 */
[----:B------:R-:W-:Y:S01]  /*1940*/  FFMA.FTZ R85, R21, R20, R88 ;  /* 0x0000001415557223 */ /* 0x000fe20000010058 */
[----:B------:R-:W-:Y:S01]  /*1950*/  FADD.FTZ R54, R54, R95 ;  /* 0x0000005f36367221 */ /* 0x000fe20000010000 */
[-C--:B------:R-:W-:Y:S01]  /*1960*/  FFMA.FTZ R74, R93, R95.reuse, R74 ;  /* 0x0000005f5d4a7223 */ /* 0x080fe2000001004a */
[----:B------:R-:W-:Y:S01]  /*1970*/  FMUL.FTZ R92, R92, R95 ;  /* 0x0000005f5c5c7220 */ /* 0x000fe20000410000 */
[----:B------:R-:W-:Y:S02]  /*1980*/  HADD2.F32 R84, -RZ, R84.H0_H0 ;  /* 0x20000054ff547230 */ /* 0x000fe40000004100 */
        /* <DEDUP_REMOVED lines=10> */
.L_x_1968:
[----:B------:R-:W-:Y:S05]  /*1a30*/  BSYNC.RECONVERGENT B1 ;  /* 0x0000000000017941 */ /* 0x000fea0003800200 */
.L_x_1967:
        /* <DEDUP_REMOVED lines=16> */
[----:B-1----:R-:W-:Y:S01]  /*1b40*/  HADD2.F32 R102, -RZ, R133.H0_H0 ;  /* 0x20000085ff667230 */ /* 0x002fe20000004100 */
[----:B------:R-:W-:Y:S02]  /*1b50*/  IADD3 R87, PT, PT, R87, 0x80, RZ ;  /* 0x0000008057577810 */ /* 0x000fe40007ffe0ff */
[----:B------:R-:W-:Y:S02]  /*1b60*/  IADD3 R90, PT, PT, R90, 0x80, RZ ;  /* 0x000000805a5a7810 */ /* 0x000fe40007ffe0ff */
[----:B------:R-:W-:Y:S01]  /*1b70*/  IADD3 R91, PT, PT, R91, 0x80, RZ ;  /* 0x000000805b5b7810 */ /* 0x000fe20007ffe0ff */
[----:B---3--:R-:W-:Y:S01]  /*1b80*/  HADD2.F32 R97, -RZ, R84.H0_H0 ;  /* 0x20000054ff617230 */ /* 0x008fe20000004100 */
[----:B------:R-:W-:-:S04]  /*1b90*/  SHF.R.U64 R99, R84, 0x10, R85 ;  /* 0x0000001054637819 */ /* 0x000fc80000001255 */
[----:B------:R-:W-:Y:S01]  /*1ba0*/  FADD.FTZ R97, -R86, R97 ;  /* 0x0000006156617221 */ /* 0x000fe20000010100 */
[----:B----4-:R-:W-:-:S03]  /*1bb0*/  MOV R98, R100 ;  /* 0x0000006400627202 */ /* 0x010fc60000000f00 */
[----:B------:R-:W-:Y:S01]  /*1bc0*/  FMUL.FTZ R97, R152, R97 ;  /* 0x0000006198617220 */ /* 0x000fe20000410000 */
[----:B------:R-:W-:Y:S02]  /*1bd0*/  HADD2.F32 R99, -RZ, R99.H0_H0 ;  /* 0x20000063ff637230 */ /* 0x000fe40000004100 */
[----:B0-----:R-:W-:Y:S02]  /*1be0*/  HADD2.F32 R165, -RZ, R98.H0_H0 ;  /* 0x20000062ffa57230 */ /* 0x001fe40000004100 */
[----:B------:R-:W-:Y:S01]  /*1bf0*/  HADD2.F32 R98, -RZ, R132.H0_H0 ;  /* 0x20000084ff627230 */ /* 0x000fe20000004100 */
[----:B------:R-:W-:Y:S02]  /*1c00*/  SHF.R.U64 R100, R100, 0x10, R101 ;  /* 0x0000001064647819 */ /* 0x000fe40000001265 */
[----:B------:R-:W-:Y:S01]  /*1c10*/  FADD.FTZ R48, R48, R165 ;  /* 0x000000a530307221 */ /* 0x000fe20000010000 */
[-C--:B------:R-:W-:Y:S01]  /*1c20*/  FFMA.FTZ R68, R97, R165.reuse, R68 ;  /* 0x000000a561447223 */ /* 0x080fe20000010044 */
[----:B------:R-:W-:Y:S01]  /*1c30*/  FMUL.FTZ R98, R98, R165 ;  /* 0x000000a562627220 */ /* 0x000fe20000410000 */
[----:B------:R-:W-:-:S02]  /*1c40*/  HADD2.F32 R165, -RZ, R85.H0_H0 ;  /* 0x20000055ffa57230 */ /* 0x000fc40000004100 */
[----:B------:R-:W-:Y:S01]  /*1c50*/  FADD.FTZ R99, -R86, R99 ;  /* 0x0000006356637221 */ /* 0x000fe20000010100 */
[----:B------:R-:W-:Y:S01]  /*1c60*/  SHF.R.U32.HI R85, RZ, 0x10, R85 ;  /* 0x00000010ff557819 */ /* 0x000fe20000011655 */
[----:B------:R-:W-:Y:S01]  /*1c70*/  HADD2.F32 R84, -RZ, R100.H0_H0 ;  /* 0x20000064ff547230 */ /* 0x000fe20000004100 */
[----:B------:R-:W-:Y:S01]  /*1c80*/  MOV R103, R101 ;  /* 0x0000006500677202 */ /* 0x000fe20000000f00 */
[----:B------:R-:W-:Y:S01]  /*1c90*/  FMUL.FTZ R100, R152, R99 ;  /* 0x0000006398647220 */ /* 0x000fe20000410000 */
[----:B------:R-:W-:Y:S01]  /*1ca0*/  HADD2.F32 R99, -RZ, R132.H1_H1 ;  /* 0x30000084ff637230 */ /* 0x000fe20000004100 */
[----:B------:R-:W-:Y:S01]  /*1cb0*/  SHF.R.U32.HI R101, RZ, 0x10, R101 ;  /* 0x00000010ff657819 */ /* 0x000fe20000011665 */
[----:B------:R-:W-:Y:S02]  /*1cc0*/  HADD2.F32 R85, -RZ, R85.H0_H0 ;  /* 0x20000055ff557230 */ /* 0x000fe40000004100 */
[----:B------:R-:W-:Y:S01]  /*1cd0*/  FADD.FTZ R165, -R86, R165 ;  /* 0x000000a556a57221 */ /* 0x000fe20000010100 */
[----:B------:R-:W-:Y:S01]  /*1ce0*/  FADD.FTZ R49, R49, R84 ;  /* 0x0000005431317221 */ /* 0x000fe20000010000 */
[-C--:B------:R-:W-:Y:S01]  /*1cf0*/  FFMA.FTZ R69, R100, R84.reuse, R69 ;  /* 0x0000005464457223 */ /* 0x080fe20000010045 */
[----:B------:R-:W-:Y:S01]  /*1d00*/  FMUL.FTZ R99, R99, R84 ;  /* 0x0000005463637220 */ /* 0x000fe20000410000 */
[----:B------:R-:W-:Y:S01]  /*1d10*/  FADD.FTZ R85, -R86, R85 ;  /* 0x0000005556557221 */ /* 0x000fe20000010100 */
[----:B------:R-:W-:-:S02]  /*1d20*/  HADD2.F32 R103, -RZ, R103.H0_H0 ;  /* 0x20000067ff677230 */ /* 0x000fc40000004100 */
[----:B------:R-:W-:Y:S02]  /*1d30*/  HADD2.F32 R84, -RZ, R101.H0_H0 ;  /* 0x20000065ff547230 */ /* 0x000fe40000004100 */
[C---:B------:R-:W-:Y:S01]  /*1d40*/  FMUL.FTZ R101, R152.reuse, R165 ;  /* 0x000000a598657220 */ /* 0x040fe20000410000 */
[----:B------:R-:W-:Y:S01]  /*1d50*/  FMUL.FTZ R104, R152, R85 ;  /* 0x0000005598687220 */ /* 0x000fe20000410000 */
[----:B------:R-:W-:Y:S01]  /*1d60*/  FADD.FTZ R148, R89, R98 ;  /* 0x0000006259947221 */ /* 0x000fe20000010000 */
[----:B------:R-:W-:Y:S01]  /*1d70*/  FFMA.FTZ R85, R97, R98, R88 ;  /* 0x0000006261557223 */ /* 0x000fe20000010058 */
[----:B------:R-:W-:Y:S01]  /*1d80*/  FADD.FTZ R50, R50, R103 ;  /* 0x0000006732327221 */ /* 0x000fe20000010000 */
[-C--:B------:R-:W-:Y:S01]  /*1d90*/  FFMA.FTZ R70, R101, R103.reuse, R70 ;  /* 0x0000006765467223 */ /* 0x080fe20000010046 */
[----:B------:R-:W-:Y:S01]  /*1da0*/  FMUL.FTZ R102, R102, R103 ;  /* 0x0000006766667220 */ /* 0x000fe20000410000 */
        /* <DEDUP_REMOVED lines=10> */
.L_x_1970:
[----:B------:R-:W-:Y:S05]  /*1e50*/  BSYNC.RECONVERGENT B1 ;  /* 0x0000000000017941 */ /* 0x000fea0003800200 */
.L_x_1969:
[----:B------:R-:W-:-:S04]  /*1e60*/  ISETP.GE.U32.AND P5, PT, R124, 0x280, PT ;  /* 0x000002807c00780c */ /* 0x000fc80003fa6070 */
[----:B------:R-:W-:-:S09]  /*1e70*/  P2R R148, PR, RZ, 0x20 ;  /* 0x00000020ff947803 */ /* 0x000fd20000000000 */
[----:B------:R-:W-:Y:S05]  /*1e80*/  @!P5 BRA `(.L_x_1971) ;  /* 0x00000008005cd947 */ /* 0x000fea0003800000 */
[----:B------:R-:W-:Y:S01]  /*1e90*/  ISETP.NE.U32.AND P5, PT, RZ, UR10, PT ;  /* 0x0000000aff007c0c */ /* 0x000fe2000bfa5070 */
[----:B------:R-:W0:Y:S03]  /*1ea0*/  LDC.64 R106, c[0x0][0x428] ;  /* 0x00010a00ff6a7b82 */ /* 0x000e260000000a00 */
[----:B------:R-:W-:-:S13]  /*1eb0*/  ISETP.NE.AND.EX P5, PT, RZ, UR11, PT, P5 ;  /* 0x0000000bff007c0c */ /* 0x000fda000bfa5350 */
[----:B------:R-:W1:Y:S02]  /*1ec0*/  @P5 LDC.64 R84, c[0x0][0x438] ;  /* 0x00010e00ff545b82 */ /* 0x000e640000000a00 */
[----:B-1----:R-:W-:-:S06]  /*1ed0*/  @P5 IMAD.WIDE.U32 R122, R91, 0x8, R84 ;  /* 0x000000085b7a5825 */ /* 0x002fcc00078e0054 */
[----:B------:R-:W1:Y:S01]  /*1ee0*/  LDC.64 R84, c[0x0][0x3a8] ;  /* 0x0000ea00ff547b82 */ /* 0x000e620000000a00 */
[----:B0-----:R-:W-:Y:S01]  /*1ef0*/  IMAD.WIDE.U32 R110, R90, 0x8, R106 ;  /* 0x000000085a6e7825 */ /* 0x001fe200078e006a */
[----:B------:R-:W5:Y:S04]  /*1f00*/  @P5 LDG.E.64 R112, desc[UR6][R122.64] ;  /* 0x000000067a705981 */ /* 0x000f68000c1e1b00 */
[----:B------:R0:W2:Y:S01]  /*1f10*/  LDG.E.64 R108, desc[UR6][R110.64] ;  /* 0x000000066e6c7981 */ /* 0x0000a2000c1e1b00 */
[----:B-1----:R-:W-:Y:S02]  /*1f20*/  IMAD.WIDE.U32 R84, R91, 0x8, R84 ;  /* 0x000000085b547825 */ /* 0x002fe400078e0054 */
[----:B------:R-:W1:Y:S04]  /*1f30*/  LDC.64 R90, c[0x0][0x3b0] ;  /* 0x0000ec00ff5a7b82 */ /* 0x000e680000000a00 */
[----:B------:R-:W3:Y:S01]  /*1f40*/  LDG.E.64 R84, desc[UR6][R84.64] ;  /* 0x0000000654547981 */ /* 0x000ee2000c1e1b00 */
[----:B-1----:R-:W-:-:S05]  /*1f50*/  IMAD.WIDE.U32 R164, R87, 0x4, R90 ;  /* 0x0000000457a47825 */ /* 0x002fca00078e005a */
[----:B------:R1:W5:Y:S01]  /*1f60*/  LDG.E R105, desc[UR6][R164.64] ;  /* 0x00000006a4697981 */ /* 0x000362000c1e1900 */
[----:B0-----:R-:W-:Y:S01]  /*1f70*/  HADD2.F32 R110, -RZ, R135.H0_H0 ;  /* 0x20000087ff6e7230 */ /* 0x001fe20000004100 */
[--C-:B--2---:R-:W-:Y:S02]  /*1f80*/  SHF.R.U64 R90, R108, 0x10, R109.reuse ;  /* 0x000000106c5a7819 */ /* 0x104fe4000000126d */
[----:B------:R-:W-:Y:S02]  /*1f90*/  MOV R91, R109 ;  /* 0x0000006d005b7202 */ /* 0x000fe40000000f00 */
[----:B------:R-:W-:Y:S02]  /*1fa0*/  SHF.R.U32.HI R87, RZ, 0x10, R109 ;  /* 0x00000010ff577819 */ /* 0x000fe4000001166d */
[----:B------:R-:W-:Y:S01]  /*1fb0*/  MOV R106, R108 ;  /* 0x0000006c006a7202 */ /* 0x000fe20000000f00 */
[----:B------:R-:W-:Y:S01]  /*1fc0*/  HADD2.F32 R90, -RZ, R90.H0_H0 ;  /* 0x2000005aff5a7230 */ /* 0x000fe20000004100 */
[--C-:B---3--:R-:W-:Y:S01]  /*1fd0*/  SHF.R.U64 R109, R84, 0x10, R85.reuse ;  /* 0x00000010546d7819 */ /* 0x108fe20000001255 */
[----:B------:R-:W-:Y:S01]  /*1fe0*/  HADD2.F32 R123, -RZ, R84.H0_H0 ;  /* 0x20000054ff7b7230 */ /* 0x000fe20000004100 */
[----:B------:R-:W-:Y:S01]  /*1ff0*/  SHF.R.U32.HI R107, RZ, 0x10, R85 ;  /* 0x00000010ff6b7819 */ /* 0x000fe20000011655 */
[----:B------:R-:W-:-:S02]  /*2000*/  HADD2.F32 R111, -RZ, R85.H0_H0 ;  /* 0x20000055ff6f7230 */ /* 0x000fc40000004100 */
[----:B------:R-:W-:Y:S02]  /*2010*/  HADD2.F32 R109, -RZ, R109.H0_H0 ;  /* 0x2000006dff6d7230 */ /* 0x000fe40000004100 */
[----:B------:R-:W-:Y:S02]  /*2020*/  HADD2.F32 R85, -RZ, R107.H0_H0 ;  /* 0x2000006bff557230 */ /* 0x000fe40000004100 */
[C---:B------:R-:W-:Y:S01]  /*2030*/  FADD.FTZ R107, -R86.reuse, R123 ;  /* 0x0000007b566b7221 */ /* 0x040fe20000010100 */
[----:B------:R-:W-:Y:S02]  /*2040*/  HADD2.F32 R123, -RZ, R106.H0_H0 ;  /* 0x2000006aff7b7230 */ /* 0x000fe40000004100 */
[----:B------:R-:W-:Y:S01]  /*2050*/  FADD.FTZ R109, -R86, R109 ;  /* 0x0000006d566d7221 */ /* 0x000fe20000010100 */
[----:B------:R-:W-:-:S03]  /*2060*/  HADD2.F32 R106, -RZ, R134.H0_H0 ;  /* 0x20000086ff6a7230 */ /* 0x000fc60000004100 */
[----:B------:R-:W-:Y:S01]  /*2070*/  FMUL.FTZ R108, R152, R109 ;  /* 0x0000006d986c7220 */ /* 0x000fe20000410000 */
[----:B------:R-:W-:Y:S02]  /*2080*/  HADD2.F32 R109, -RZ, R134.H1_H1 ;  /* 0x30000086ff6d7230 */ /* 0x000fe40000004100 */
[----:B------:R-:W-:Y:S01]  /*2090*/  FMUL.FTZ R106, R106, R123 ;  /* 0x0000007b6a6a7220 */ /* 0x000fe20000410000 */
[----:B------:R-:W-:Y:S01]  /*20a0*/  FMUL.FTZ R107, R152, R107 ;  /* 0x0000006b986b7220 */ /* 0x000fe20000410000 */
[C---:B------:R-:W-:Y:S01]  /*20b0*/  FADD.FTZ R111, -R86.reuse, R111 ;  /* 0x0000006f566f7221 */ /* 0x040fe20000010100 */
[----:B------:R-:W-:Y:S01]  /*20c0*/  FADD.FTZ R85, -R86, R85 ;  /* 0x0000005556557221 */ /* 0x000fe20000010100 */
[----:B------:R-:W-:Y:S02]  /*20d0*/  HADD2.F32 R91, -RZ, R91.H0_H0 ;  /* 0x2000005bff5b7230 */ /* 0x000fe40000004100 */
[----:B------:R-:W-:Y:S01]  /*20e0*/  FMUL.FTZ R109, R109, R90 ;  /* 0x0000005a6d6d7220 */ /* 0x000fe20000410000 */
[----:B------:R-:W-:-:S02]  /*20f0*/  HADD2.F32 R84, -RZ, R87.H0_H0 ;  /* 0x20000057ff547230 */ /* 0x000fc40000004100 */
[----:B------:R-:W-:Y:S01]  /*2100*/  FADD.FTZ R86, R89, R106 ;  /* 0x0000006a59567221 */ /* 0x000fe20000010000 */
[----:B------:R-:W-:Y:S01]  /*2110*/  FADD.FTZ R44, R44, R123 ;  /* 0x0000007b2c2c7221 */ /* 0x000fe20000010000 */
[C---:B------:R-:W-:Y:S01]  /*2120*/  FFMA.FTZ R64, R107.reuse, R123, R64 ;  /* 0x0000007b6b407223 */ /* 0x040fe20000010040 */
[----:B------:R-:W-:Y:S01]  /*2130*/  FFMA.FTZ R87, R107, R106, R88 ;  /* 0x0000006a6b577223 */ /* 0x000fe20000010058 */
[----:B------:R-:W-:Y:S02]  /*2140*/  HADD2.F32 R123, -RZ, R135.H1_H1 ;  /* 0x30000087ff7b7230 */ /* 0x000fe40000004100 */
[----:B------:R-:W-:Y:S01]  /*2150*/  FMUL.FTZ R122, R152, R85 ;  /* 0x00000055987a7220 */ /* 0x000fe20000410000 */
[----:B------:R-:W-:Y:S01]  /*2160*/  FMUL.FTZ R110, R110, R91 ;  /* 0x0000005b6e6e7220 */ /* 0x000fe20000410000 */
[----:B------:R-:W-:Y:S01]  /*2170*/  FADD.FTZ R85, R86, R109 ;  /* 0x0000006d56557221 */ /* 0x000fe20000010000 */
[----:B------:R-:W-:Y:S01]  /*2180*/  FMUL.FTZ R111, R152, R111 ;  /* 0x0000006f986f7220 */ /* 0x000fe20000410000 */
        /* <DEDUP_REMOVED lines=12> */
[----:B-1----:R-:W-:Y:S06]  /*2250*/  BRA `(.L_x_1971) ;  /* 0x0000000400687947 */ /* 0x002fec0003800000 */
.L_x_1962:
[----:B------:R-:W0:Y:S01]  /*2260*/  LDC R2, c[0x0][0x388] ;  /* 0x0000e200ff027b82 */ /* 0x000e220000000800 */
[----:B------:R-:W1:Y:S01]  /*2270*/  S2R R0, SR_TID.X ;  /* 0x0000000000007919 */ /* 0x000e620000002100 */
[----:B-----5:R-:W-:Y:S01]  /*2280*/  ISETP.GE.AND P4, PT, R159, 0x1, PT ;  /* 0x000000019f00780c */ /* 0x020fe20003f86270 */
[----:B------:R-:W-:-:S04]  /*2290*/  UISETP.NE.U32.AND UP0, UPT, UR10, URZ, UPT ;  /* 0x000000ff0a00728c */ /* 0x000fc8000bf05070 */
[----:B------:R-:W-:-:S08]  /*22a0*/  UISETP.NE.AND.EX UP0, UPT, UR11, URZ, UPT, UP0 ;  /* 0x000000ff0b00728c */ /* 0x000fd0000bf05300 */
[----:B------:R-:W-:Y:S01]  /*22b0*/  @P4 IADD3 R85, PT, PT, R159, -0x1, RZ ;  /* 0xffffffff9f554810 */ /* 0x000fe20007ffe0ff */
[----:B0-----:R-:W-:-:S04]  /*22c0*/  IMAD R86, R125, R2, RZ ;  /* 0x000000027d567224 */ /* 0x001fc800078e02ff */
[----:B------:R-:W-:Y:S01]  /*22d0*/  @P4 IMAD R84, R85, R2, RZ ;  /* 0x0000000255544224 */ /* 0x000fe200078e02ff */
[----:B------:R-:W-:-:S04]  /*22e0*/  SHF.R.S32.HI R87, RZ, 0x1f, R86 ;  /* 0x0000001fff577819 */ /* 0x000fc80000011456 */
[----:B------:R-:W-:Y:S02]  /*22f0*/  @P4 SHF.R.S32.HI R85, RZ, 0x1f, R84 ;  /* 0x0000001fff554819 */ /* 0x000fe40000011454 */
[----:B------:R-:W-:Y:S02]  /*2300*/  LEA.HI R87, R87, R86, RZ, 0x2 ;  /* 0x0000005657577211 */ /* 0x000fe400078f10ff */
[----:B------:R-:W-:Y:S01]  /*2310*/  @P4 LEA.HI R85, R85, R84, RZ, 0x2 ;  /* 0x0000005455554211 */ /* 0x000fe200078f10ff */
[----:B------:R-:W-:Y:S01]  /*2320*/  HFMA2 R84, -RZ, RZ, 0, 0 ;  /* 0x00000000ff547431 */ /* 0x000fe200000001ff */
[-C--:B-1----:R-:W-:Y:S02]  /*2330*/  LEA.HI.SX32 R150, R87, R0.reuse, 0x1e ;  /* 0x0000000057967211 */ /* 0x082fe400078ff2ff */
[----:B------:R-:W-:Y:S02]  /*2340*/  @P4 LEA.HI.SX32 R84, R85, R0, 0x1e ;  /* 0x0000000055544211 */ /* 0x000fe400078ff2ff */
[----:B------:R-:W-:Y:S01]  /*2350*/  MOV R85, R150 ;  /* 0x0000009600557202 */ /* 0x000fe20000000f00 */
[----:B------:R-:W-:Y:S06]  /*2360*/  BRA.U UP0, `(.L_x_1972) ;  /* 0x0000000100707547 */ /* 0x000fec000b800000 */
[C---:B------:R-:W-:Y:S02]  /*2370*/  ISETP.GE.U32.AND P0, PT, R124.reuse, 0x80, PT ;  /* 0x000000807c00780c */ /* 0x040fe40003f06070 */
[C---:B------:R-:W-:Y:S02]  /*2380*/  ISETP.GE.U32.AND P1, PT, R124.reuse, 0x100, PT ;  /* 0x000001007c00780c */ /* 0x040fe40003f26070 */
[----:B------:R-:W-:-:S09]  /*2390*/  ISETP.GE.U32.AND P2, PT, R124, 0x180, PT ;  /* 0x000001807c00780c */ /* 0x000fd20003f46070 */
[----:B------:R-:W0:Y:S01]  /*23a0*/  @P0 LDC.64 R86, c[0x0][0x3b0] ;  /* 0x0000ec00ff560b82 */ /* 0x000e220000000a00 */
[----:B------:R-:W-:-:S07]  /*23b0*/  ISETP.GE.U32.AND P3, PT, R124, 0x200, PT ;  /* 0x000002007c00780c */ /* 0x000fce0003f66070 */
[----:B------:R-:W1:Y:S08]  /*23c0*/  @P1 LDC.64 R164, c[0x0][0x3b0] ;  /* 0x0000ec00ffa41b82 */ /* 0x000e700000000a00 */
[----:B------:R-:W2:Y:S01]  /*23d0*/  @P2 LDC.64 R90, c[0x0][0x3b0] ;  /* 0x0000ec00ff5a2b82 */ /* 0x000ea20000000a00 */
[----:B0-----:R-:W-:-:S07]  /*23e0*/  @P0 IMAD.WIDE.U32 R88, R84, 0x4, R86 ;  /* 0x0000000454580825 */ /* 0x001fce00078e0056 */
[----:B------:R-:W0:Y:S01]  /*23f0*/  @P3 LDC.64 R86, c[0x0][0x3b0] ;  /* 0x0000ec00ff563b82 */ /* 0x000e220000000a00 */
[----:B------:R-:W-:Y:S02]  /*2400*/  @P0 IADD3 R84, PT, PT, R84, 0x80, RZ ;  /* 0x0000008054540810 */ /* 0x000fe40007ffe0ff */
[----:B------:R-:W-:Y:S01]  /*2410*/  ISETP.GE.U32.AND P5, PT, R124, 0x280, PT ;  /* 0x000002807c00780c */ /* 0x000fe20003fa6070 */
[----:B------:R3:W5:Y:S02]  /*2420*/  @P0 LDG.E R4, desc[UR6][R88.64] ;  /* 0x0000000658040981 */ /* 0x000764000c1e1900 */
[C---:B-1----:R-:W-:Y:S01]  /*2430*/  @P1 IMAD.WIDE.U32 R164, R84.reuse, 0x4, R164 ;  /* 0x0000000454a41825 */ /* 0x042fe200078e00a4 */
[----:B------:R-:W-:-:S04]  /*2440*/  @P1 IADD3 R84, PT, PT, R84, 0x80, RZ ;  /* 0x0000008054541810 */ /* 0x000fc80007ffe0ff */
[----:B------:R1:W5:Y:S01]  /*2450*/  @P1 LDG.E R9, desc[UR6][R164.64] ;  /* 0x00000006a4091981 */ /* 0x000362000c1e1900 */
[C---:B--2---:R-:W-:Y:S01]  /*2460*/  @P2 IMAD.WIDE.U32 R90, R84.reuse, 0x4, R90 ;  /* 0x00000004545a2825 */ /* 0x044fe200078e005a */
[----:B------:R-:W-:-:S04]  /*2470*/  @P2 IADD3 R84, PT, PT, R84, 0x80, RZ ;  /* 0x0000008054542810 */ /* 0x000fc80007ffe0ff */
[----:B------:R1:W5:Y:S01]  /*2480*/  @P2 LDG.E R19, desc[UR6][R90.64] ;  /* 0x000000065a132981 */ /* 0x000362000c1e1900 */
[----:B0-----:R-:W-:-:S05]  /*2490*/  @P3 IMAD.WIDE.U32 R86, R84, 0x4, R86 ;  /* 0x0000000454563825 */ /* 0x001fca00078e0056 */
[----:B------:R1:W5:Y:S01]  /*24a0*/  @P3 LDG.E R96, desc[UR6][R86.64] ;  /* 0x0000000656603981 */ /* 0x000362000c1e1900 */
[----:B------:R-:W-:Y:S02]  /*24b0*/  @P3 IADD3 R84, PT, PT, R84, 0x80, RZ ;  /* 0x0000008054543810 */ /* 0x000fe40007ffe0ff */
[----:B---3--:R-:W-:Y:S02]  /*24c0*/  CS2R R88, SRZ ;  /* 0x0000000000587805 */ /* 0x008fe4000001ff00 */
[----:B------:R-:W-:Y:S01]  /*24d0*/  P2R R148, PR, RZ, 0x20 ;  /* 0x00000020ff947803 */ /* 0x000fe20000000000 */
[----:B------:R-:W-:Y:S06]  /*24e0*/  @!P5 BRA `(.L_x_1971) ;  /* 0x0000000000c4d947 */ /* 0x000fec0003800000 */
[----:B-1----:R-:W0:Y:S02]  /*24f0*/  LDC.64 R86, c[0x0][0x3b0] ;  /* 0x0000ec00ff567b82 */ /* 0x002e240000000a00 */
[----:B0-----:R-:W-:-:S05]  /*2500*/  IMAD.WIDE.U32 R86, R84, 0x4, R86 ;  /* 0x0000000454567825 */ /* 0x001fca00078e0056 */
[----:B------:R0:W5:Y:S01]  /*2510*/  LDG.E R105, desc[UR6][R86.64] ;  /* 0x0000000656697981 */ /* 0x000162000c1e1900 */
[----:B------:R-:W-:Y:S05]  /*2520*/  BRA `(.L_x_1971) ;  /* 0x0000000000b47947 */ /* 0x000fea0003800000 */
.L_x_1972:
[C---:B------:R-:W-:Y:S02]  /*2530*/  ISETP.GE.U32.AND P0, PT, R124.reuse, 0x80, PT ;  /* 0x000000807c00780c */ /* 0x040fe40003f06070 */
[C---:B------:R-:W-:Y:S02]  /*2540*/  ISETP.GE.U32.AND P1, PT, R124.reuse, 0x100, PT ;  /* 0x000001007c00780c */ /* 0x040fe40003f26070 */
[----:B------:R-:W-:-:S09]  /*2550*/  ISETP.GE.U32.AND P2, PT, R124, 0x180, PT ;  /* 0x000001807c00780c */ /* 0x000fd20003f46070 */
[----:B------:R-:W0:Y:S08]  /*2560*/  @P0 LDC.64 R86, c[0x0][0x438] ;  /* 0x00010e00ff560b82 */ /* 0x000e300000000a00 */
[----:B------:R-:W1:Y:S01]  /*2570*/  @P1 LDC.64 R88, c[0x0][0x438] ;  /* 0x00010e00ff581b82 */ /* 0x000e620000000a00 */
[C---:B------:R-:W-:Y:S02]  /*2580*/  ISETP.GE.U32.AND P3, PT, R124.reuse, 0x200, PT ;  /* 0x000002007c00780c */ /* 0x040fe40003f66070 */
[----:B------:R-:W-:-:S11]  /*2590*/  ISETP.GE.U32.AND P5, PT, R124, 0x280, PT ;  /* 0x000002807c00780c */ /* 0x000fd60003fa6070 */
[----:B------:R-:W2:Y:S01]  /*25a0*/  @P3 LDC.64 R90, c[0x0][0x438] ;  /* 0x00010e00ff5a3b82 */ /* 0x000ea20000000a00 */
[C---:B0-----:R-:W-:Y:S01]  /*25b0*/  @P0 IMAD.WIDE.U32 R164, R85.reuse, 0x8, R86 ;  /* 0x0000000855a40825 */ /* 0x041fe200078e0056 */
[----:B------:R-:W-:-:S04]  /*25c0*/  @P0 IADD3 R85, PT, PT, R85, 0x80, RZ ;  /* 0x0000008055550810 */ /* 0x000fc80007ffe0ff */
[----:B------:R-:W5:Y:S02]  /*25d0*/  @P0 LDG.E.64 R120, desc[UR6][R164.64] ;  /* 0x00000006a4780981 */ /* 0x000f64000c1e1b00 */
[----:B------:R-:W0:Y:S01]  /*25e0*/  @P2 LDC.64 R86, c[0x0][0x438] ;  /* 0x00010e00ff562b82 */ /* 0x000e220000000a00 */
[C---:B-1----:R-:W-:Y:S01]  /*25f0*/  @P1 IMAD.WIDE.U32 R88, R85.reuse, 0x8, R88 ;  /* 0x0000000855581825 */ /* 0x042fe200078e0058 */
[----:B------:R-:W-:-:S04]  /*2600*/  @P1 IADD3 R85, PT, PT, R85, 0x80, RZ ;  /* 0x0000008055551810 */ /* 0x000fc80007ffe0ff */
[----:B------:R0:W5:Y:S02]  /*2610*/  @P1 LDG.E.64 R118, desc[UR6][R88.64] ;  /* 0x0000000658761981 */ /* 0x000164000c1e1b00 */
[C---:B0-----:R-:W-:Y:S02]  /*2620*/  @P2 IMAD.WIDE.U32 R88, R85.reuse, 0x8, R86 ;  /* 0x0000000855582825 */ /* 0x041fe400078e0056 */
[----:B------:R-:W0:Y:S01]  /*2630*/  @P5 LDC.64 R86, c[0x0][0x438] ;  /* 0x00010e00ff565b82 */ /* 0x000e220000000a00 */
[----:B------:R-:W-:Y:S02]  /*2640*/  @P2 IADD3 R85, PT, PT, R85, 0x80, RZ ;  /* 0x0000008055552810 */ /* 0x000fe40007ffe0ff */
[----:B------:R1:W5:Y:S01]  /*2650*/  @P2 LDG.E.64 R116, desc[UR6][R88.64] ;  /* 0x0000000658742981 */ /* 0x000362000c1e1b00 */
[----:B------:R-:W-:Y:S02]  /*2660*/  P2R R148, PR, RZ, 0x20 ;  /* 0x00000020ff947803 */ /* 0x000fe40000000000 */
[C---:B--2---:R-:W-:Y:S01]  /*2670*/  @P3 IMAD.WIDE.U32 R90, R85.reuse, 0x8, R90 ;  /* 0x00000008555a3825 */ /* 0x044fe200078e005a */
[----:B------:R-:W-:-:S04]  /*2680*/  @P3 IADD3 R85, PT, PT, R85, 0x80, RZ ;  /* 0x0000008055553810 */ /* 0x000fc80007ffe0ff */
[----:B------:R-:W5:Y:S01]  /*2690*/  @P3 LDG.E.64 R114, desc[UR6][R90.64] ;  /* 0x000000065a723981 */ /* 0x000f62000c1e1b00 */
[----:B-1----:R-:W1:Y:S01]  /*26a0*/  @P1 LDC.64 R88, c[0x0][0x3b0] ;  /* 0x0000ec00ff581b82 */ /* 0x002e620000000a00 */
[----:B0-----:R-:W-:-:S07]  /*26b0*/  @P5 IMAD.WIDE.U32 R164, R85, 0x8, R86 ;  /* 0x0000000855a45825 */ /* 0x001fce00078e0056 */
[----:B------:R-:W0:Y:S01]  /*26c0*/  @P0 LDC.64 R86, c[0x0][0x3b0] ;  /* 0x0000ec00ff560b82 */ /* 0x000e220000000a00 */
[----:B------:R-:W5:Y:S01]  /*26d0*/  @P5 LDG.E.64 R112, desc[UR6][R164.64] ;  /* 0x00000006a4705981 */ /* 0x000f62000c1e1b00 */
[C---:B0-----:R-:W-:Y:S01]  /*26e0*/  @P0 IMAD.WIDE.U32 R86, R84.reuse, 0x4, R86 ;  /* 0x0000000454560825 */ /* 0x041fe200078e0056 */
[----:B------:R-:W-:-:S04]  /*26f0*/  @P0 IADD3 R84, PT, PT, R84, 0x80, RZ ;  /* 0x0000008054540810 */ /* 0x000fc80007ffe0ff */
[----:B------:R0:W5:Y:S01]  /*2700*/  @P0 LDG.E R4, desc[UR6][R86.64] ;  /* 0x0000000656040981 */ /* 0x000162000c1e1900 */
[----:B-1----:R-:W-:-:S05]  /*2710*/  @P1 IMAD.WIDE.U32 R88, R84, 0x4, R88 ;  /* 0x0000000454581825 */ /* 0x002fca00078e0058 */
[----:B------:R1:W5:Y:S01]  /*2720*/  @P1 LDG.E R9, desc[UR6][R88.64] ;  /* 0x0000000658091981 */ /* 0x000362000c1e1900 */
[----:B------:R-:W-:Y:S01]  /*2730*/  @P1 IADD3 R84, PT, PT, R84, 0x80, RZ ;  /* 0x0000008054541810 */ /* 0x000fe20007ffe0ff */
[----:B0-----:R-:W0:Y:S08]  /*2740*/  @P3 LDC.64 R86, c[0x0][0x3b0] ;  /* 0x0000ec00ff563b82 */ /* 0x001e300000000a00 */
[----:B-1----:R-:W1:Y:S02]  /*2750*/  @P2 LDC.64 R88, c[0x0][0x3b0] ;  /* 0x0000ec00ff582b82 */ /* 0x002e640000000a00 */
[C---:B-1----:R-:W-:Y:S01]  /*2760*/  @P2 IMAD.WIDE.U32 R88, R84.reuse, 0x4, R88 ;  /* 0x0000000454582825 */ /* 0x042fe200078e0058 */
[----:B------:R-:W-:-:S04]  /*2770*/  @P2 IADD3 R84, PT, PT, R84, 0x80, RZ ;  /* 0x0000008054542810 */ /* 0x000fc80007ffe0ff */
[----:B------:R-:W5:Y:S01]  /*2780*/  @P2 LDG.E R19, desc[UR6][R88.64] ;  /* 0x0000000658132981 */ /* 0x000f62000c1e1900 */
[----:B0-----:R-:W-:-:S05]  /*2790*/  @P3 IMAD.WIDE.U32 R86, R84, 0x4, R86 ;  /* 0x0000000454563825 */ /* 0x001fca00078e0056 */
[----:B------:R0:W5:Y:S01]  /*27a0*/  @P3 LDG.E R96, desc[UR6][R86.64] ;  /* 0x0000000656603981 */ /* 0x000162000c1e1900 */
[----:B------:R-:W-:Y:S01]  /*27b0*/  @P3 IADD3 R84, PT, PT, R84, 0x80, RZ ;  /* 0x0000008054543810 */ /* 0x000fe20007ffe0ff */
[----:B0-----:R-:W0:Y:S04]  /*27c0*/  @P5 LDC.64 R86, c[0x0][0x3b0] ;  /* 0x0000ec00ff565b82 */ /* 0x001e280000000a00 */
[----:B0-----:R-:W-:-:S05]  /*27d0*/  @P5 IMAD.WIDE.U32 R84, R84, 0x4, R86 ;  /* 0x0000000454545825 */ /* 0x001fca00078e0056 */
[----:B------:R2:W5:Y:S01]  /*27e0*/  @P5 LDG.E R105, desc[UR6][R84.64] ;  /* 0x0000000654695981 */ /* 0x000562000c1e1900 */
[----:B------:R-:W-:-:S07]  /*27f0*/  CS2R R88, SRZ ;  /* 0x0000000000587805 */ /* 0x000fce000001ff00 */
.L_x_1971:
[----:B------:R-:W-:Y:S05]  /*2800*/  BSYNC.RECONVERGENT B0 ;  /* 0x0000000000007941 */ /* 0x000fea0003800200 */
.L_x_1961:
[----:B--2---:R-:W2:Y:S01]  /*2810*/  SHFL.DOWN PT, R84, R89, 0x10, 0x1f ;  /* 0x0a001f0059547f89 */ /* 0x004ea200000e0000 */
[----:B------:R-:W-:Y:S01]  /*2820*/  LOP3.LUT P5, RZ, R0, 0x1f, RZ, 0xc0, !PT ;  /* 0x0000001f00ff7812 */ /* 0x000fe200078ac0ff */
[----:B------:R-:W-:Y:S02]  /*2830*/  BSSY.RECONVERGENT B0, `(.L_x_1973) ;  /* 0x000001d000007945 */ /* 0x000fe40003800200 */
[----:B01----:R-:W0:Y:S01]  /*2840*/  SHFL.DOWN PT, R87, R88, 0x10, 0x1f ;  /* 0x0a001f0058577f89 */ /* 0x003e2200000e0000 */
[----:B--2---:R-:W-:Y:S01]  /*2850*/  FADD.FTZ R85, R84, R89 ;  /* 0x0000005954557221 */ /* 0x004fe20000010000 */
        /* <DEDUP_REMOVED lines=26> */
.L_x_1974:
[----:B------:R-:W-:Y:S05]  /*2a00*/  BSYNC.RECONVERGENT B0 ;  /* 0x0000000000007941 */ /* 0x000fea0003800200 */
.L_x_1973:
[----:B------:R-:W1:Y:S08]  /*2a10*/  S2UR UR5, SR_CgaCtaId ;  /* 0x00000000000579c3 */ /* 0x000e700000008800 */
[----:B------:R-:W-:Y:S01]  /*2a20*/  BAR.SYNC.DEFER_BLOCKING 0x0 ;  /* 0x0000000000007b1d */ /* 0x000fe20000010000 */
[----:B------:R-:W-:Y:S02]  /*2a30*/  @P4 IADD3 R159, PT, PT, R159, -0x1, RZ ;  /* 0xffffffff9f9f4810 */ /* 0x000fe40007ffe0ff */
[----:B------:R-:W-:-:S03]  /*2a40*/  ISETP.NE.AND P5, PT, RZ, UR8, PT ;  /* 0x00000008ff007c0c */ /* 0x000fc6000bfa5270 */
[----:B------:R-:W-:Y:S01]  /*2a50*/  UMOV UR4, 0x400 ;  /* 0x0000040000047882 */ /* 0x000fe20000000000 */
[----:B------:R-:W-:Y:S01]  /*2a60*/  BSSY.RECONVERGENT B0, `(.L_x_1975) ;  /* 0x00001b3000007945 */ /* 0x000fe20003800200 */
        /* <DEDUP_REMOVED lines=10> */
[----:B------:R-:W-:-:S04]  /*2b10*/  FADD.FTZ R84, R87, R84 ;  /* 0x0000005457547221 */ /* 0x000fc80000010000 */
[----:B-1----:R-:W-:Y:S01]  /*2b20*/  FADD.FTZ R86, R84, R89 ;  /* 0x0000005954567221 */ /* 0x002fe20000010000 */
[----:B------:R-:W-:Y:S01]  /*2b30*/  FADD.FTZ R165, R165, R88 ;  /* 0x00000058a5a57221 */ /* 0x000fe20000010000 */
[----:B------:R-:W-:Y:S02]  /*2b40*/  @P4 IMAD R84, R159, R2, RZ ;  /* 0x000000029f544224 */ /* 0x000fe400078e02ff */
[----:B------:R-:W-:Y:S01]  /*2b50*/  FADD.FTZ R159, R91, R86 ;  /* 0x000000565b9f7221 */ /* 0x000fe20000010000 */
[----:B------:R-:W-:Y:S01]  /*2b60*/  FADD.FTZ R90, R90, R165 ;  /* 0x000000a55a5a7221 */ /* 0x000fe20000010000 */
[----:B------:R-:W-:Y:S01]  /*2b70*/  HFMA2 R91, -RZ, RZ, 0, 0 ;  /* 0x00000000ff5b7431 */ /* 0x000fe200000001ff */
[----:B------:R-:W-:Y:S01]  /*2b80*/  @P4 SHF.R.S32.HI R85, RZ, 0x1f, R84 ;  /* 0x0000001fff554819 */ /* 0x000fe20000011454 */
[----:B------:R-:W-:Y:S01]  /*2b90*/  FMUL.FTZ R159, R159, UR9 ;  /* 0x000000099f9f7c20 */ /* 0x000fe20008410000 */
[----:B------:R-:W-:Y:S02]  /*2ba0*/  FMUL.FTZ R90, R90, UR9 ;  /* 0x000000095a5a7c20 */ /* 0x000fe40008410000 */
[----:B------:R-:W-:-:S03]  /*2bb0*/  @P4 LEA.HI R85, R85, R84, RZ, 0x2 ;  /* 0x0000005455554211 */ /* 0x000fc600078f10ff */
[----:B------:R-:W-:Y:S02]  /*2bc0*/  FSEL R158, R90, RZ, !P5 ;  /* 0x000000ff5a9e7208 */ /* 0x000fe40006800000 */
[----:B------:R-:W-:Y:S01]  /*2bd0*/  @P4 LEA.HI.SX32 R91, R85, R0, 0x1e ;  /* 0x00000000555b4211 */ /* 0x000fe200078ff2ff */
        /* <DEDUP_REMOVED lines=11> */
.L_x_1977:
[----:B------:R-:W-:Y:S05]  /*2c90*/  BRA.U UP0, `(.L_x_1978) ;  /* 0x0000000d00807547 */ /* 0x000fea000b800000 */
[----:B------:R-:W-:Y:S02]  /*2ca0*/  MOV R165, UR14 ;  /* 0x0000000e00a57c02 */ /* 0x000fe40008000f00 */
[----:B------:R-:W-:Y:S02]  /*2cb0*/  MOV R164, UR15 ;  /* 0x0000000f00a47c02 */ /* 0x000fe40008000f00 */
[----:B------:R-:W-:-:S04]  /*2cc0*/  ISETP.NE.U32.AND P5, PT, R165, RZ, PT ;  /* 0x000000ffa500720c */ /* 0x000fc80003fa5070 */
[----:B------:R-:W-:-:S13]  /*2cd0*/  ISETP.NE.AND.EX P5, PT, R164, RZ, PT, P5 ;  /* 0x000000ffa400720c */ /* 0x000fda0003fa5350 */
[----:B------:R-:W-:Y:S05]  /*2ce0*/  @P5 BRA `(.L_x_1979) ;  /* 0x0000000400f45947 */ /* 0x000fea0003800000 */
[----:B------:R-:W-:Y:S05]  /*2cf0*/  @!P4 BRA `(.L_x_1980) ;  /* 0x000000000078c947 */ /* 0x000fea0003800000 */
[----:B-----5:R-:W-:Y:S01]  /*2d00*/  LOP3.LUT P5, RZ, R4, 0xff, RZ, 0xc0, !PT ;  /* 0x000000ff04ff7812 */ /* 0x020fe200078ac0ff */
[----:B------:R-:W-:Y:S01]  /*2d10*/  BSSY.RECONVERGENT B1, `(.L_x_1981) ;  /* 0x000000c000017945 */ /* 0x000fe20003800200 */
[----:B------:R-:W-:-:S11]  /*2d20*/  MOV R85, RZ ;  /* 0x000000ff00557202 */ /* 0x000fd60000000f00 */
[----:B------:R-:W-:Y:S05]  /*2d30*/  @!P5 BRA `(.L_x_1982) ;  /* 0x000000000024d947 */ /* 0x000fea0003800000 */
[----:B------:R-:W-:Y:S01]  /*2d40*/  FFMA.FTZ R85, R3, R159, R158 ;  /* 0x0000009f03557223 */ /* 0x000fe2000001009e */
[----:B------:R-:W-:-:S03]  /*2d50*/  ISETP.GT.AND P6, PT, R153, RZ, PT ;  /* 0x000000ff9900720c */ /* 0x000fc60003fc4270 */
[----:B------:R-:W-:-:S04]  /*2d60*/  FADD.FTZ R85, R6, -R85 ;  /* 0x8000005506557221 */ /* 0x000fc80000010000 */
[----:B------:R-:W-:Y:S01]  /*2d70*/  FMUL.FTZ R84, R152, R85 ;  /* 0x0000005598547220 */ /* 0x000fe20000410000 */
[----:B------:R-:W-:-:S04]  /*2d80*/  HADD2.F32 R85, -RZ, R146.H0_H0 ;  /* 0x20000092ff557230 */ /* 0x000fc80000004100 */
[----:B------:R-:W-:-:S05]  /*2d90*/  FSEL R84, R84, RZ, P6 ;  /* 0x000000ff54547208 */ /* 0x000fca0003000000 */
[----:B------:R-:W-:-:S04]  /*2da0*/  FMUL.FTZ R84, R84, UR13 ;  /* 0x0000000d54547c20 */ /* 0x000fc80008410000 */
[----:B------:R-:W-:-:S04]  /*2db0*/  FMUL.FTZ R84, R84, UR12 ;  /* 0x0000000c54547c20 */ /* 0x000fc80008410000 */
[----:B------:R-:W-:-:S07]  /*2dc0*/  FMUL.FTZ R85, R85, R84 ;  /* 0x0000005455557220 */ /* 0x000fce0000410000 */
.L_x_1982:
[----:B------:R-:W-:Y:S05]  /*2dd0*/  BSYNC.RECONVERGENT B1 ;  /* 0x0000000000017941 */ /* 0x000fea0003800200 */
.L_x_1981:
[----:B------:R-:W-:Y:S01]  /*2de0*/  BSSY.RECONVERGENT B1, `(.L_x_1983) ;  /* 0x000000d000017945 */ /* 0x000fe20003800200 */
[----:B------:R-:W-:Y:S02]  /*2df0*/  HFMA2 R84, -RZ, RZ, 0, 0 ;  /* 0x00000000ff547431 */ /* 0x000fe400000001ff */
[----:B------:R-:W-:Y:S01]  /*2e00*/  FADD.FTZ R40, R40, R85 ;  /* 0x0000005528287221 */ /* 0x000fe20000010000 */
[----:B------:R-:W-:Y:S06]  /*2e10*/  @!P5 BRA `(.L_x_1984) ;  /* 0x000000000024d947 */ /* 0x000fec0003800000 */
        /* <DEDUP_REMOVED lines=9> */
.L_x_1984:
[----:B------:R-:W-:Y:S05]  /*2eb0*/  BSYNC.RECONVERGENT B1 ;  /* 0x0000000000017941 */ /* 0x000fea0003800200 */
.L_x_1983:
[----:B------:R-:W-:-:S04]  /*2ec0*/  F2FP.F16.F32.PACK_AB R84, RZ, R84 ;  /* 0x00000054ff54723e */ /* 0x000fc800000000ff */
[----:B------:R-:W-:-:S07]  /*2ed0*/  PRMT R157, R84, 0x7610, R157 ;  /* 0x00007610549d7816 */ /* 0x000fce000000009d */
.L_x_1980:
        /* <DEDUP_REMOVED lines=14> */
.L_x_1987:
[----:B------:R-:W-:Y:S05]  /*2fc0*/  BSYNC.RECONVERGENT B1 ;  /* 0x0000000000017941 */ /* 0x000fea0003800200 */
.L_x_1986:
[----:B------:R-:W-:Y:S01]  /*2fd0*/  FADD.FTZ R41, R41, R84 ;  /* 0x0000005429297221 */ /* 0x000fe20000010000 */
[----:B------:R-:W-:Y:S01]  /*2fe0*/  BSSY.RECONVERGENT B1, `(.L_x_1988) ;  /* 0x000000c000017945 */ /* 0x000fe20003800200 */
[----:B------:R-:W-:-:S03]  /*2ff0*/  HFMA2 R84, -RZ, RZ, 0, 0 ;  /* 0x00000000ff547431 */ /* 0x000fc600000001ff */
[----:B------:R-:W-:Y:S05]  /*3000*/  @!P5 BRA `(.L_x_1989) ;  /* 0x000000000024d947 */ /* 0x000fea0003800000 */
[----:B------:R-:W-:Y:S01]  /*3010*/  FFMA.FTZ R84, R8, R159, R158 ;  /* 0x0000009f08547223 */ /* 0x000fe2000001009e */
[----:B------:R-:W-:-:S03]  /*3020*/  ISETP.GT.AND P5, PT, R153, RZ, PT ;  /* 0x000000ff9900720c */ /* 0x000fc60003fa4270 */
[----:B------:R-:W-:-:S04]  /*3030*/  FADD.FTZ R85, R151, -R84 ;  /* 0x8000005497557221 */ /* 0x000fc80000010000 */
[----:B------:R-:W-:Y:S01]  /*3040*/  FMUL.FTZ R84, R152, R85 ;  /* 0x0000005598547220 */ /* 0x000fe20000410000 */
[----:B------:R-:W-:-:S04]  /*3050*/  HADD2.F32 R85, -RZ, R136.H1_H1 ;  /* 0x30000088ff557230 */ /* 0x000fc80000004100 */
[----:B------:R-:W-:-:S05]  /*3060*/  FSEL R84, R84, RZ, P5 ;  /* 0x000000ff54547208 */ /* 0x000fca0002800000 */
[----:B------:R-:W-:-:S04]  /*3070*/  FMUL.FTZ R84, R84, UR13 ;  /* 0x0000000d54547c20 */ /* 0x000fc80008410000 */
[----:B------:R-:W-:-:S04]  /*3080*/  FMUL.FTZ R84, R84, UR12 ;  /* 0x0000000c54547c20 */ /* 0x000fc80008410000 */
[----:B------:R-:W-:-:S07]  /*3090*/  FMUL.FTZ R84, R84, R85 ;  /* 0x0000005554547220 */ /* 0x000fce0000410000 */
.L_x_1989:
[----:B------:R-:W-:Y:S05]  /*30a0*/  BSYNC.RECONVERGENT B1 ;  /* 0x0000000000017941 */ /* 0x000fea0003800200 */
.L_x_1988:
[----:B------:R-:W-:-:S04]  /*30b0*/  F2FP.F16.F32.PACK_AB R84, RZ, R84 ;  /* 0x00000054ff54723e */ /* 0x000fc800000000ff */
[----:B------:R-:W-:-:S07]  /*30c0*/  PRMT R156, R84, 0x7610, R156 ;  /* 0x00007610549c7816 */ /* 0x000fce000000009c */
.L_x_1985:
        /* <DEDUP_REMOVED lines=14> */
.L_x_1992:
[----:B------:R-:W-:Y:S05]  /*31b0*/  BSYNC.RECONVERGENT B1 ;  /* 0x0000000000017941 */ /* 0x000fea0003800200 */
.L_x_1991:
        /* <DEDUP_REMOVED lines=13> */
.L_x_1994:
[----:B------:R-:W-:Y:S05]  /*3290*/  BSYNC.RECONVERGENT B1 ;  /* 0x0000000000017941 */ /* 0x000fea0003800200 */
.L_x_1993:
[----:B------:R-:W-:-:S04]  /*32a0*/  F2FP.F16.F32.PACK_AB R84, RZ, R84 ;  /* 0x00000054ff54723e */ /* 0x000fc800000000ff */
[----:B------:R-:W-:-:S07]  /*32b0*/  PRMT R155, R84, 0x7610, R155 ;  /* 0x00007610549b7816 */ /* 0x000fce000000009b */
.L_x_1990:
[----:B------:R-:W-:Y:S05]  /*32c0*/  @!P4 BRA `(.L_x_1995) ;  /* 0x000000100058c947 */ /* 0x000fea0003800000 */
[----:B-----5:R-:W-:Y:S01]  /*32d0*/  ISETP.GE.U32.AND P5, PT, R4, 0x1000000, PT ;  /* 0x010000000400780c */ /* 0x020fe20003fa6070 */
        /* <DEDUP_REMOVED lines=12> */
.L_x_1997:
[----:B------:R-:W-:Y:S05]  /*33a0*/  BSYNC.RECONVERGENT B1 ;  /* 0x0000000000017941 */ /* 0x000fea0003800200 */
.L_x_1996:
        /* <DEDUP_REMOVED lines=13> */
.L_x_1999:
[----:B------:R-:W-:Y:S05]  /*3480*/  BSYNC.RECONVERGENT B1 ;  /* 0x0000000000017941 */ /* 0x000fea0003800200 */
.L_x_1998:
[----:B------:R-:W-:-:S04]  /*3490*/  F2FP.F16.F32.PACK_AB R84, RZ, R84 ;  /* 0x00000054ff54723e */ /* 0x000fc800000000ff */
[----:B------:R-:W-:Y:S01]  /*34a0*/  PRMT R154, R84, 0x7610, R154 ;  /* 0x00007610549a7816 */ /* 0x000fe2000000009a */
[----:B------:R-:W-:Y:S06]  /*34b0*/  BRA `(.L_x_1995) ;  /* 0x0000000c00dc7947 */ /* 0x000fec0003800000 */
.L_x_1979:
[----:B------:R-:W-:Y:S01]  /*34c0*/  FFMA.FTZ R85, R3, R159, R158 ;  /* 0x0000009f03557223 */ /* 0x000fe2000001009e */
[----:B------:R-:W-:-:S03]  /*34d0*/  ISETP.GT.AND P5, PT, R153, RZ, PT ;  /* 0x000000ff9900720c */ /* 0x000fc60003fa4270 */
[----:B------:R-:W-:-:S04]  /*34e0*/  FADD.FTZ R85, R6, -R85 ;  /* 0x8000005506557221 */ /* 0x000fc80000010000 */
[----:B------:R-:W-:-:S05]  /*34f0*/  FMUL.FTZ R90, R152, R85 ;  /* 0x00000055985a7220 */ /* 0x000fca0000410000 */
[----:B------:R-:W-:-:S04]  /*3500*/  FSEL R90, R90, RZ, P5 ;  /* 0x000000ff5a5a7208 */ /* 0x000fc80002800000 */
[----:B------:R-:W-:Y:S01]  /*3510*/  F2FP.F16.F32.PACK_AB R88, RZ, R90 ;  /* 0x0000005aff58723e */ /* 0x000fe200000000ff */
[----:B------:R-:W-:Y:S06]  /*3520*/  @!P4 BRA `(.L_x_2000) ;  /* 0x000000000040c947 */ /* 0x000fec0003800000 */
[----:B-----5:R-:W-:-:S13]  /*3530*/  LOP3.LUT P6, RZ, R4, 0xff, RZ, 0xc0, !PT ;  /* 0x000000ff04ff7812 */ /* 0x020fda00078cc0ff */
[----:B------:R-:W0:Y:S08]  /*3540*/  @P6 LDC.64 R84, c[0x0][0x408] ;  /* 0x00010200ff546b82 */ /* 0x000e300000000a00 */
[----:B------:R-:W1:Y:S01]  /*3550*/  @P6 LDC.64 R86, c[0x0][0x408] ;  /* 0x00010200ff566b82 */ /* 0x000e620000000a00 */
[----:B0-----:R-:W-:-:S04]  /*3560*/  @P6 FMUL.FTZ R85, R90, R85 ;  /* 0x000000555a556220 */ /* 0x001fc80000410000 */
[----:B------:R-:W-:Y:S01]  /*3570*/  @P6 FMUL.FTZ R84, R85, R84 ;  /* 0x0000005455546220 */ /* 0x000fe20000410000 */
[----:B------:R-:W-:Y:S02]  /*3580*/  @P6 HADD2.F32 R85, -RZ, R136.H0_H0 ;  /* 0x20000088ff556230 */ /* 0x000fe40000004100 */
[----:B-1----:R-:W-:Y:S01]  /*3590*/  @P6 FMUL.FTZ R89, R90, R87 ;  /* 0x000000575a596220 */ /* 0x002fe20000410000 */
[----:B------:R-:W-:Y:S02]  /*35a0*/  MOV R87, RZ ;  /* 0x000000ff00577202 */ /* 0x000fe40000000f00 */
[----:B------:R-:W-:Y:S01]  /*35b0*/  @P6 FMUL.FTZ R87, R85, R84 ;  /* 0x0000005455576220 */ /* 0x000fe20000410000 */
[----:B------:R-:W-:Y:S02]  /*35c0*/  HFMA2 R85, -RZ, RZ, 0, 0 ;  /* 0x00000000ff557431 */ /* 0x000fe400000001ff */
[----:B------:R-:W-:Y:S02]  /*35d0*/  @P6 HADD2.F32 R84, -RZ, R146.H0_H0 ;  /* 0x20000092ff546230 */ /* 0x000fe40000004100 */
[----:B------:R-:W-:-:S04]  /*35e0*/  @P6 FMUL.FTZ R89, R89, R86 ;  /* 0x0000005659596220 */ /* 0x000fc80000410000 */
[----:B------:R-:W-:Y:S01]  /*35f0*/  @P6 FMUL.FTZ R85, R84, R89 ;  /* 0x0000005954556220 */ /* 0x000fe20000410000 */
[----:B------:R-:W-:-:S03]  /*3600*/  F2FP.F16.F32.PACK_AB R84, RZ, R87 ;  /* 0x00000057ff54723e */ /* 0x000fc600000000ff */
[----:B------:R-:W-:Y:S01]  /*3610*/  FADD.FTZ R40, R40, R85 ;  /* 0x0000005528287221 */ /* 0x000fe20000010000 */
[----:B------:R-:W-:-:S07]  /*3620*/  PRMT R157, R84, 0x7610, R157 ;  /* 0x00007610549d7816 */ /* 0x000fce000000009d */
.L_x_2000:
[----:B------:R-:W-:-:S04]  /*3630*/  FFMA.FTZ R84, R8, R159, R158 ;  /* 0x0000009f08547223 */ /* 0x000fc8000001009e */
        /* <DEDUP_REMOVED lines=10> */
[----:B------:R-:W-:Y:S02]  /*36e0*/  @P6 HADD2.F32 R85, -RZ, R136.H1_H1 ;  /* 0x30000088ff556230 */ /* 0x000fe40000004100 */
[----:B-1----:R-:W-:Y:S01]  /*36f0*/  @P6 FMUL.FTZ R161, R90, R87 ;  /* 0x000000575aa16220 */ /* 0x002fe20000410000 */
[----:B------:R-:W-:Y:S02]  /*3700*/  MOV R87, RZ ;  /* 0x000000ff00577202 */ /* 0x000fe40000000f00 */
[----:B------:R-:W-:Y:S01]  /*3710*/  @P6 FMUL.FTZ R87, R85, R84 ;  /* 0x0000005455576220 */ /* 0x000fe20000410000 */
[----:B------:R-:W-:Y:S02]  /*3720*/  @P6 HADD2.F32 R84, -RZ, R147.H0_H0 ;  /* 0x20000093ff546230 */ /* 0x000fe40000004100 */
[----:B------:R-:W-:Y:S01]  /*3730*/  @P6 FMUL.FTZ R161, R161, R86 ;  /* 0x00000056a1a16220 */ /* 0x000fe20000410000 */
[----:B------:R-:W-:-:S03]  /*3740*/  HFMA2 R86, -RZ, RZ, 0, 0 ;  /* 0x00000000ff567431 */ /* 0x000fc600000001ff */
[----:B------:R-:W-:Y:S01]  /*3750*/  @P6 FMUL.FTZ R86, R84, R161 ;  /* 0x000000a154566220 */ /* 0x000fe20000410000 */
[----:B------:R-:W-:-:S03]  /*3760*/  F2FP.F16.F32.PACK_AB R84, RZ, R87 ;  /* 0x00000057ff54723e */ /* 0x000fc600000000ff */
[----:B------:R-:W-:Y:S01]  /*3770*/  FADD.FTZ R41, R41, R86 ;  /* 0x0000005629297221 */ /* 0x000fe20000010000 */
[----:B------:R-:W-:-:S07]  /*3780*/  PRMT R156, R84, 0x7610, R156 ;  /* 0x00007610549c7816 */ /* 0x000fce000000009c */
.L_x_2001:
        /* <DEDUP_REMOVED lines=16> */
[----:B------:R-:W-:Y:S02]  /*3890*/  @P6 HADD2.F32 R84, -RZ, R146.H1_H1 ;  /* 0x30000092ff546230 */ /* 0x000fe40000004100 */
[----:B------:R-:W-:-:S04]  /*38a0*/  @P6 FMUL.FTZ R155, R155, R86 ;  /* 0x000000569b9b6220 */ /* 0x000fc80000410000 */
[----:B------:R-:W-:Y:S01]  /*38b0*/  @P6 FMUL.FTZ R85, R84, R155 ;  /* 0x0000009b54556220 */ /* 0x000fe20000410000 */
[----:B------:R-:W-:-:S03]  /*38c0*/  F2FP.F16.F32.PACK_AB R84, RZ, R87 ;  /* 0x00000057ff54723e */ /* 0x000fc600000000ff */
[----:B------:R-:W-:Y:S01]  /*38d0*/  FADD.FTZ R42, R42, R85 ;  /* 0x000000552a2a7221 */ /* 0x000fe20000010000 */
[----:B------:R-:W-:-:S07]  /*38e0*/  PRMT R155, R84, 0x7610, R155 ;  /* 0x00007610549b7816 */ /* 0x000fce000000009b */
.L_x_2002:
[----:B------:R-:W-:Y:S01]  /*38f0*/  FFMA.FTZ R84, R10, R159, R158 ;  /* 0x0000009f0a547223 */ /* 0x000fe2000001009e */
[----:B------:R-:W-:Y:S02]  /*3900*/  PRMT R160, R88, 0x7610, R160 ;  /* 0x0000761058a07816 */ /* 0x000fe400000000a0 */
[----:B------:R-:W-:Y:S01]  /*3910*/  PRMT R161, R89, 0x7610, R161 ;  /* 0x0000761059a17816 */ /* 0x000fe200000000a1 */
[----:B------:R-:W-:Y:S01]  /*3920*/  FADD.FTZ R85, R7, -R84 ;  /* 0x8000005407557221 */ /* 0x000fe20000010000 */
[----:B------:R-:W-:-:S03]  /*3930*/  PRMT R162, R90, 0x7610, R162 ;  /* 0x000076105aa27816 */ /* 0x000fc600000000a2 */
[----:B------:R-:W-:-:S05]  /*3940*/  FMUL.FTZ R86, R152, R85 ;  /* 0x0000005598567220 */ /* 0x000fca0000410000 */
[----:B------:R-:W-:-:S04]  /*3950*/  FSEL R86, R86, RZ, P5 ;  /* 0x000000ff56567208 */ /* 0x000fc80002800000 */
[----:B------:R-:W-:-:S04]  /*3960*/  F2FP.F16.F32.PACK_AB R84, RZ, R86 ;  /* 0x00000056ff54723e */ /* 0x000fc800000000ff */
[----:B------:R-:W-:Y:S01]  /*3970*/  PRMT R163, R84, 0x7610, R163 ;  /* 0x0000761054a37816 */ /* 0x000fe200000000a3 */
[----:B------:R-:W-:Y:S06]  /*3980*/  @!P4 BRA `(.L_x_1995) ;  /* 0x0000000800a8c947 */ /* 0x000fec0003800000 */
[----:B-----5:R-:W-:Y:S02]  /*3990*/  ISETP.GE.U32.AND P5, PT, R4, 0x1000000, PT ;  /* 0x010000000400780c */ /* 0x020fe40003fa6070 */
[----:B------:R-:W-:-:S11]  /*39a0*/  MOV R88, RZ ;  /* 0x000000ff00587202 */ /* 0x000fd60000000f00 */
[----:B------:R-:W0:Y:S02]  /*39b0*/  @P5 LDC.64 R84, c[0x0][0x408] ;  /* 0x00010200ff545b82 */ /* 0x000e240000000a00 */
[----:B0-----:R-:W-:-:S04]  /*39c0*/  @P5 FMUL.FTZ R85, R86, R85 ;  /* 0x0000005556555220 */ /* 0x001fc80000410000 */
[----:B------:R-:W-:Y:S01]  /*39d0*/  @P5 FMUL.FTZ R85, R85, R84 ;  /* 0x0000005455555220 */ /* 0x000fe20000410000 */
[----:B------:R-:W-:-:S05]  /*39e0*/  @P5 HADD2.F32 R84, -RZ, R147.H1_H1 ;  /* 0x30000093ff545230 */ /* 0x000fca0000004100 */
[----:B------:R-:W-:Y:S02]  /*39f0*/  @P5 FMUL.FTZ R88, R84, R85 ;  /* 0x0000005554585220 */ /* 0x000fe40000410000 */
[----:B------:R-:W0:Y:S02]  /*3a00*/  @P5 LDC.64 R84, c[0x0][0x408] ;  /* 0x00010200ff545b82 */ /* 0x000e240000000a00 */
[----:B------:R-:W-:Y:S01]  /*3a10*/  FADD.FTZ R43, R43, R88 ;  /* 0x000000582b2b7221 */ /* 0x000fe20000010000 */
[----:B0-----:R-:W-:Y:S01]  /*3a20*/  @P5 FMUL.FTZ R85, R86, R85 ;  /* 0x0000005556555220 */ /* 0x001fe20000410000 */
[----:B------:R-:W-:-:S03]  /*3a30*/  HFMA2 R86, -RZ, RZ, 0, 0 ;  /* 0x00000000ff567431 */ /* 0x000fc600000001ff */
[----:B------:R-:W-:Y:S01]  /*3a40*/  @P5 FMUL.FTZ R84, R85, R84 ;  /* 0x0000005455545220 */ /* 0x000fe20000410000 */
[----:B------:R-:W-:-:S05]  /*3a50*/  @P5 HADD2.F32 R85, -RZ, R137.H1_H1 ;  /* 0x30000089ff555230 */ /* 0x000fca0000004100 */
[----:B------:R-:W-:-:S05]  /*3a60*/  @P5 FMUL.FTZ R86, R85, R84 ;  /* 0x0000005455565220 */ /* 0x000fca0000410000 */
[----:B------:R-:W-:-:S04]  /*3a70*/  F2FP.F16.F32.PACK_AB R84, RZ, R86 ;  /* 0x00000056ff54723e */ /* 0x000fc800000000ff */
[----:B------:R-:W-:Y:S01]  /*3a80*/  PRMT R154, R84, 0x7610, R154 ;  /* 0x00007610549a7816 */ /* 0x000fe2000000009a */
[----:B------:R-:W-:Y:S06]  /*3a90*/  BRA `(.L_x_1995) ;  /* 0x0000000800647947 */ /* 0x000fec0003800000 */
.L_x_1978:
        /* <DEDUP_REMOVED lines=8> */
[----:B-----5:R-:W-:Y:S01]  /*3b20*/  LOP3.LUT P6, RZ, R4, 0xff, RZ, 0xc0, !PT ;  /* 0x000000ff04ff7812 */ /* 0x020fe200078cc0ff */
[----:B------:R-:W-:Y:S02]  /*3b30*/  HADD2.F32 R87, -RZ, R120.H0_H0 ;  /* 0x20000078ff577230 */ /* 0x000fe40000004100 */
[----:B------:R-:W-:Y:S02]  /*3b40*/  HFMA2 R86, -RZ, RZ, 0, 0 ;  /* 0x00000000ff567431 */ /* 0x000fe400000001ff */
[----:B------:R-:W-:-:S04]  /*3b50*/  @P5 FADD.FTZ R85, R6, -R85 ;  /* 0x8000005506555221 */ /* 0x000fc80000010000 */
[----:B------:R-:W-:Y:S01]  /*3b60*/  @P5 FFMA.FTZ R87, R152, R85, R87 ;  /* 0x0000005598575223 */ /* 0x000fe20000010057 */
[----:B------:R-:W-:-:S03]  /*3b70*/  MOV R85, RZ ;  /* 0x000000ff00557202 */ /* 0x000fc60000000f00 */
[----:B------:R-:W-:Y:S01]  /*3b80*/  FMUL.FTZ R87, R87, UR13 ;  /* 0x0000000d57577c20 */ /* 0x000fe20008410000 */
[----:B------:R-:W-:-:S03]  /*3b90*/  @P6 HADD2.F32 R84, -RZ, R146.H0_H0 ;  /* 0x20000092ff546230 */ /* 0x000fc60000004100 */
[----:B------:R-:W-:-:S04]  /*3ba0*/  FMUL.FTZ R87, R87, UR12 ;  /* 0x0000000c57577c20 */ /* 0x000fc80008410000 */
[----:B------:R-:W-:Y:S01]  /*3bb0*/  @P6 FMUL.FTZ R85, R84, R87 ;  /* 0x0000005754556220 */ /* 0x000fe20000410000 */
[----:B------:R-:W-:-:S03]  /*3bc0*/  @P6 HADD2.F32 R84, -RZ, R136.H0_H0 ;  /* 0x20000088ff546230 */ /* 0x000fc60000004100 */
[----:B------:R-:W-:Y:S02]  /*3bd0*/  FADD.FTZ R40, R40, R85 ;  /* 0x0000005528287221 */ /* 0x000fe40000010000 */
[----:B------:R-:W-:-:S05]  /*3be0*/  @P6 FMUL.FTZ R86, R84, R87 ;  /* 0x0000005754566220 */ /* 0x000fca0000410000 */
[----:B------:R-:W-:-:S04]  /*3bf0*/  F2FP.F16.F32.PACK_AB R84, RZ, R86 ;  /* 0x00000056ff54723e */ /* 0x000fc800000000ff */
[----:B------:R-:W-:-:S07]  /*3c00*/  PRMT R157, R84, 0x7610, R157 ;  /* 0x00007610549d7816 */ /* 0x000fce000000009d */
.L_x_2004:
[----:B------:R-:W-:Y:S05]  /*3c10*/  @!P4 BRA `(.L_x_2005) ;  /* 0x000000000040c947 */ /* 0x000fea0003800000 */
[----:B-----5:R-:W-:Y:S01]  /*3c20*/  SHF.R.U64 R87, R120, 0x10, R121 ;  /* 0x0000001078577819 */ /* 0x020fe20000001279 */
[----:B------:R-:W-:Y:S01]  /*3c30*/  @P5 FFMA.FTZ R84, R8, R159, R158 ;  /* 0x0000009f08545223 */ /* 0x000fe2000001009e */
[----:B------:R-:W-:-:S03]  /*3c40*/  LOP3.LUT P6, RZ, R4, 0xff00, RZ, 0xc0, !PT ;  /* 0x0000ff0004ff7812 */ /* 0x000fc600078cc0ff */
[----:B------:R-:W-:Y:S02]  /*3c50*/  HADD2.F32 R87, -RZ, R87.H0_H0 ;  /* 0x20000057ff577230 */ /* 0x000fe40000004100 */
[----:B------:R-:W-:-:S04]  /*3c60*/  @P5 FADD.FTZ R85, R151, -R84 ;  /* 0x8000005497555221 */ /* 0x000fc80000010000 */
[----:B------:R-:W-:-:S04]  /*3c70*/  @P5 FFMA.FTZ R87, R152, R85, R87 ;  /* 0x0000005598575223 */ /* 0x000fc80000010057 */
[----:B------:R-:W-:Y:S01]  /*3c80*/  FMUL.FTZ R85, R87, UR13 ;  /* 0x0000000d57557c20 */ /* 0x000fe20008410000 */
[----:B------:R-:W-:Y:S01]  /*3c90*/  @P6 HADD2.F32 R84, -RZ, R147.H0_H0 ;  /* 0x20000093ff546230 */ /* 0x000fe20000004100 */
[----:B------:R-:W-:Y:S02]  /*3ca0*/  CS2R R86, SRZ ;  /* 0x0000000000567805 */ /* 0x000fe4000001ff00 */
[----:B------:R-:W-:-:S04]  /*3cb0*/  FMUL.FTZ R85, R85, UR12 ;  /* 0x0000000c55557c20 */ /* 0x000fc80008410000 */
[----:B------:R-:W-:Y:S01]  /*3cc0*/  @P6 FMUL.FTZ R86, R84, R85 ;  /* 0x0000005554566220 */ /* 0x000fe20000410000 */
[----:B------:R-:W-:-:S03]  /*3cd0*/  @P6 HADD2.F32 R84, -RZ, R136.H1_H1 ;  /* 0x30000088ff546230 */ /* 0x000fc60000004100 */
[----:B------:R-:W-:Y:S02]  /*3ce0*/  FADD.FTZ R41, R41, R86 ;  /* 0x0000005629297221 */ /* 0x000fe40000010000 */
[----:B------:R-:W-:-:S05]  /*3cf0*/  @P6 FMUL.FTZ R87, R84, R85 ;  /* 0x0000005554576220 */ /* 0x000fca0000410000 */
[----:B------:R-:W-:-:S04]  /*3d00*/  F2FP.F16.F32.PACK_AB R84, RZ, R87 ;  /* 0x00000057ff54723e */ /* 0x000fc800000000ff */
[----:B------:R-:W-:-:S07]  /*3d10*/  PRMT R156, R84, 0x7610, R156 ;  /* 0x00007610549c7816 */ /* 0x000fce000000009c */
.L_x_2005:
[----:B------:R-:W-:Y:S05]  /*3d20*/  @!P4 BRA `(.L_x_2006) ;  /* 0x000000000040c947 */ /* 0x000fea0003800000 */
        /* <DEDUP_REMOVED lines=8> */
[----:B------:R-:W-:-:S03]  /*3db0*/  @P6 HADD2.F32 R84, -RZ, R146.H1_H1 ;  /* 0x30000092ff546230 */ /* 0x000fc60000004100 */
[----:B------:R-:W-:-:S04]  /*3dc0*/  FMUL.FTZ R87, R87, UR12 ;  /* 0x0000000c57577c20 */ /* 0x000fc80008410000 */
[----:B------:R-:W-:Y:S01]  /*3dd0*/  @P6 FMUL.FTZ R85, R84, R87 ;  /* 0x0000005754556220 */ /* 0x000fe20000410000 */
[----:B------:R-:W-:-:S03]  /*3de0*/  @P6 HADD2.F32 R84, -RZ, R137.H0_H0 ;  /* 0x20000089ff546230 */ /* 0x000fc60000004100 */
[----:B------:R-:W-:Y:S02]  /*3df0*/  FADD.FTZ R42, R42, R85 ;  /* 0x000000552a2a7221 */ /* 0x000fe40000010000 */
[----:B------:R-:W-:-:S05]  /*3e00*/  @P6 FMUL.FTZ R86, R84, R87 ;  /* 0x0000005754566220 */ /* 0x000fca0000410000 */
[----:B------:R-:W-:-:S04]  /*3e10*/  F2FP.F16.F32.PACK_AB R84, RZ, R86 ;  /* 0x00000056ff54723e */ /* 0x000fc800000000ff */
[----:B------:R-:W-:-:S07]  /*3e20*/  PRMT R155, R84, 0x7610, R155 ;  /* 0x00007610549b7816 */ /* 0x000fce000000009b */
.L_x_2006:
[----:B------:R-:W-:Y:S05]  /*3e30*/  @!P4 BRA `(.L_x_1995) ;  /* 0x00000004007cc947 */ /* 0x000fea0003800000 */
[----:B-----5:R-:W-:Y:S01]  /*3e40*/  SHF.R.U32.HI R87, RZ, 0x10, R121 ;  /* 0x00000010ff577819 */ /* 0x020fe20000011679 */
[----:B------:R-:W-:-:S04]  /*3e50*/  @P5 FFMA.FTZ R84, R10, R159, R158 ;  /* 0x0000009f0a545223 */ /* 0x000fc8000001009e */
[----:B------:R-:W-:Y:S02]  /*3e60*/  HADD2.F32 R87, -RZ, R87.H0_H0 ;  /* 0x20000057ff577230 */ /* 0x000fe40000004100 */
[----:B------:R-:W-:-:S04]  /*3e70*/  @P5 FADD.FTZ R85, R7, -R84 ;  /* 0x8000005407555221 */ /* 0x000fc80000010000 */
[----:B------:R-:W-:Y:S01]  /*3e80*/  @P5 FFMA.FTZ R87, R152, R85, R87 ;  /* 0x0000005598575223 */ /* 0x000fe20000010057 */
[----:B------:R-:W-:-:S03]  /*3e90*/  ISETP.GE.U32.AND P5, PT, R4, 0x1000000, PT ;  /* 0x010000000400780c */ /* 0x000fc60003fa6070 */
[----:B------:R-:W-:Y:S01]  /*3ea0*/  FMUL.FTZ R85, R87, UR13 ;  /* 0x0000000d57557c20 */ /* 0x000fe20008410000 */
[----:B------:R-:W-:-:S03]  /*3eb0*/  CS2R R86, SRZ ;  /* 0x0000000000567805 */ /* 0x000fc6000001ff00 */
[----:B------:R-:W-:-:S06]  /*3ec0*/  FMUL.FTZ R85, R85, UR12 ;  /* 0x0000000c55557c20 */ /* 0x000fcc0008410000 */
[----:B------:R-:W-:-:S05]  /*3ed0*/  @P5 HADD2.F32 R84, -RZ, R147.H1_H1 ;  /* 0x30000093ff545230 */ /* 0x000fca0000004100 */
[----:B------:R-:W-:Y:S01]  /*3ee0*/  @P5 FMUL.FTZ R86, R84, R85 ;  /* 0x0000005554565220 */ /* 0x000fe20000410000 */
[----:B------:R-:W-:-:S03]  /*3ef0*/  @P5 HADD2.F32 R84, -RZ, R137.H1_H1 ;  /* 0x30000089ff545230 */ /* 0x000fc60000004100 */
[----:B------:R-:W-:Y:S02]  /*3f00*/  FADD.FTZ R43, R43, R86 ;  /* 0x000000562b2b7221 */ /* 0x000fe40000010000 */
[----:B------:R-:W-:-:S05]  /*3f10*/  @P5 FMUL.FTZ R87, R84, R85 ;  /* 0x0000005554575220 */ /* 0x000fca0000410000 */
[----:B------:R-:W-:-:S04]  /*3f20*/  F2FP.F16.F32.PACK_AB R84, RZ, R87 ;  /* 0x00000057ff54723e */ /* 0x000fc800000000ff */
[----:B------:R-:W-:Y:S01]  /*3f30*/  PRMT R154, R84, 0x7610, R154 ;  /* 0x00007610549a7816 */ /* 0x000fe2000000009a */
[----:B------:R-:W-:Y:S06]  /*3f40*/  BRA `(.L_x_1995) ;  /* 0x0000000400387947 */ /* 0x000fec0003800000 */
.L_x_2003:
[----:B------:R-:W-:Y:S01]  /*3f50*/  ISETP.GT.AND P5, PT, R153, RZ, PT ;  /* 0x000000ff9900720c */ /* 0x000fe20003fa4270 */
[----:B------:R-:W-:Y:S01]  /*3f60*/  @P6 FFMA.FTZ R85, R3, R159, R158 ;  /* 0x0000009f03556223 */ /* 0x000fe2000001009e */
[----:B-----5:R-:W-:Y:S01]  /*3f70*/  HADD2.F32 R163, -RZ, R120.H0_H0 ;  /* 0x20000078ffa37230 */ /* 0x020fe20000004100 */
[----:B------:R-:W-:Y:S01]  /*3f80*/  SHF.R.U64 R161, R120, 0x10, R121 ;  /* 0x0000001078a17819 */ /* 0x000fe20000001279 */
[----:B------:R-:W-:Y:S02]  /*3f90*/  HADD2.F32 R87, -RZ, R121.H0_H0 ;  /* 0x20000079ff577230 */ /* 0x000fe40000004100 */
[----:B------:R-:W-:Y:S01]  /*3fa0*/  @P6 FADD.FTZ R84, R6, -R85 ;  /* 0x8000005506546221 */ /* 0x000fe20000010000 */
[----:B------:R-:W-:Y:S01]  /*3fb0*/  SHF.R.U32.HI R89, RZ, 0x10, R121 ;  /* 0x00000010ff597819 */ /* 0x000fe20000011679 */
[----:B------:R-:W-:Y:S02]  /*3fc0*/  HADD2.F32 R161, -RZ, R161.H0_H0 ;  /* 0x200000a1ffa17230 */ /* 0x000fe40000004100 */
[----:B------:R-:W-:-:S02]  /*3fd0*/  @P6 FFMA.FTZ R163, R152, R84, R163 ;  /* 0x0000005498a36223 */ /* 0x000fc400000100a3 */
[----:B------:R-:W-:Y:S02]  /*3fe0*/  HADD2.F32 R89, -RZ, R89.H0_H0 ;  /* 0x20000059ff597230 */ /* 0x000fe40000004100 */
[----:B------:R-:W-:-:S04]  /*3ff0*/  @P5 FFMA.FTZ R84, R8, R159, R158 ;  /* 0x0000009f08545223 */ /* 0x000fc8000001009e */
[----:B------:R-:W-:-:S04]  /*4000*/  @P5 FADD.FTZ R84, R151, -R84 ;  /* 0x8000005497545221 */ /* 0x000fc80000010000 */
[----:B------:R-:W-:Y:S01]  /*4010*/  @P5 FFMA.FTZ R161, R152, R84, R161 ;  /* 0x0000005498a15223 */ /* 0x000fe200000100a1 */
[----:B------:R-:W-:-:S04]  /*4020*/  @P5 FFMA.FTZ R84, R149, R159, R158 ;  /* 0x0000009f95545223 */ /* 0x000fc8000001009e */
[----:B------:R-:W-:Y:S01]  /*4030*/  @P5 FADD.FTZ R85, R5, -R84 ;  /* 0x8000005405555221 */ /* 0x000fe20000010000 */
[----:B------:R-:W-:-:S03]  /*4040*/  @P5 FFMA.FTZ R84, R10, R159, R158 ;  /* 0x0000009f0a545223 */ /* 0x000fc6000001009e */
[----:B------:R-:W-:Y:S01]  /*4050*/  @P5 FFMA.FTZ R87, R152, R85, R87 ;  /* 0x0000005598575223 */ /* 0x000fe20000010057 */
[----:B------:R-:W-:Y:S01]  /*4060*/  @P5 FADD.FTZ R84, R7, -R84 ;  /* 0x8000005407545221 */ /* 0x000fe20000010000 */
[----:B------:R-:W-:-:S03]  /*4070*/  F2FP.F16.F32.PACK_AB R85, RZ, R161 ;  /* 0x000000a1ff55723e */ /* 0x000fc600000000ff */
[----:B------:R-:W-:Y:S01]  /*4080*/  @P5 FFMA.FTZ R89, R152, R84, R89 ;  /* 0x0000005498595223 */ /* 0x000fe20000010059 */
[----:B------:R-:W-:Y:S01]  /*4090*/  F2FP.F16.F32.PACK_AB R84, RZ, R163 ;  /* 0x000000a3ff54723e */ /* 0x000fe200000000ff */
[----:B------:R-:W-:Y:S06]  /*40a0*/  @!P4 BRA `(.L_x_2007) ;  /* 0x000000000030c947 */ /* 0x000fec0003800000 */
[----:B------:R-:W-:Y:S01]  /*40b0*/  LOP3.LUT P5, RZ, R4, 0xff, RZ, 0xc0, !PT ;  /* 0x000000ff04ff7812 */ /* 0x000fe200078ac0ff */
[----:B------:R-:W-:Y:S01]  /*40c0*/  FMUL.FTZ R163, R163, UR13 ;  /* 0x0000000da3a37c20 */ /* 0x000fe20008410000 */
[----:B------:R-:W-:Y:S01]  /*40d0*/  MOV R157, RZ ;  /* 0x000000ff009d7202 */ /* 0x000fe20000000f00 */
[----:B------:R-:W-:Y:S02]  /*40e0*/  HFMA2 R88, -RZ, RZ, 0, 0 ;  /* 0x00000000ff587431 */ /* 0x000fe400000001ff */
[----:B------:R-:W-:-:S08]  /*40f0*/  FMUL.FTZ R163, R163, UR12 ;  /* 0x0000000ca3a37c20 */ /* 0x000fd00008410000 */
[----:B------:R-:W-:-:S05]  /*4100*/  @P5 HADD2.F32 R86, -RZ, R146.H0_H0 ;  /* 0x20000092ff565230 */ /* 0x000fca0000004100 */
[----:B------:R-:W-:Y:S01]  /*4110*/  @P5 FMUL.FTZ R157, R86, R163 ;  /* 0x000000a3569d5220 */ /* 0x000fe20000410000 */
[----:B------:R-:W-:-:S03]  /*4120*/  @P5 HADD2.F32 R86, -RZ, R136.H0_H0 ;  /* 0x20000088ff565230 */ /* 0x000fc60000004100 */
[----:B------:R-:W-:Y:S02]  /*4130*/  FADD.FTZ R40, R40, R157 ;  /* 0x0000009d28287221 */ /* 0x000fe40000010000 */
[----:B------:R-:W-:-:S05]  /*4140*/  @P5 FMUL.FTZ R88, R86, R163 ;  /* 0x000000a356585220 */ /* 0x000fca0000410000 */
[----:B------:R-:W-:-:S04]  /*4150*/  F2FP.F16.F32.PACK_AB R86, RZ, R88 ;  /* 0x00000058ff56723e */ /* 0x000fc800000000ff */
[----:B------:R-:W-:-:S07]  /*4160*/  PRMT R157, R86, 0x7610, R157 ;  /* 0x00007610569d7816 */ /* 0x000fce000000009d */
.L_x_2007:
[----:B------:R-:W-:Y:S05]  /*4170*/  @!P4 BRA `(.L_x_2008) ;  /* 0x000000000030c947 */ /* 0x000fea0003800000 */
[----:B------:R-:W-:Y:S01]  /*4180*/  LOP3.LUT P5, RZ, R4, 0xff00, RZ, 0xc0, !PT ;  /* 0x0000ff0004ff7812 */ /* 0x000fe200078ac0ff */
[----:B------:R-:W-:Y:S01]  /*4190*/  FMUL.FTZ R161, R161, UR13 ;  /* 0x0000000da1a17c20 */ /* 0x000fe20008410000 */
[----:B------:R-:W-:Y:S01]  /*41a0*/  HFMA2 R156, -RZ, RZ, 0, 0 ;  /* 0x00000000ff9c7431 */ /* 0x000fe200000001ff */
[----:B------:R-:W-:Y:S02]  /*41b0*/  MOV R88, RZ ;  /* 0x000000ff00587202 */ /* 0x000fe40000000f00 */
[----:B------:R-:W-:-:S08]  /*41c0*/  FMUL.FTZ R161, R161, UR12 ;  /* 0x0000000ca1a17c20 */ /* 0x000fd00008410000 */
[----:B------:R-:W-:Y:S02]  /*41d0*/  @P5 HADD2.F32 R86, -RZ, R136.H1_H1 ;  /* 0x30000088ff565230 */ /* 0x000fe40000004100 */
[----:B------:R-:W-:-:S03]  /*41e0*/  @P5 HADD2.F32 R90, -RZ, R147.H0_H0 ;  /* 0x20000093ff5a5230 */ /* 0x000fc60000004100 */
[-C--:B------:R-:W-:Y:S02]  /*41f0*/  @P5 FMUL.FTZ R156, R86, R161.reuse ;  /* 0x000000a1569c5220 */ /* 0x080fe40000410000 */
[----:B------:R-:W-:-:S03]  /*4200*/  @P5 FMUL.FTZ R88, R90, R161 ;  /* 0x000000a15a585220 */ /* 0x000fc60000410000 */
[----:B------:R-:W-:Y:S01]  /*4210*/  F2FP.F16.F32.PACK_AB R86, RZ, R156 ;  /* 0x0000009cff56723e */ /* 0x000fe200000000ff */
[----:B------:R-:W-:-:S03]  /*4220*/  FADD.FTZ R41, R41, R88 ;  /* 0x0000005829297221 */ /* 0x000fc60000010000 */
[----:B------:R-:W-:-:S07]  /*4230*/  PRMT R156, R86, 0x7610, R156 ;  /* 0x00007610569c7816 */ /* 0x000fce000000009c */
.L_x_2008:
[----:B------:R-:W-:Y:S05]  /*4240*/  @!P4 BRA `(.L_x_2009) ;  /* 0x000000000030c947 */ /* 0x000fea0003800000 */
[----:B------:R-:W-:Y:S01]  /*4250*/  LOP3.LUT P5, RZ, R4, 0xff0000, RZ, 0xc0, !PT ;  /* 0x00ff000004ff7812 */ /* 0x000fe200078ac0ff */
[----:B------:R-:W-:Y:S01]  /*4260*/  FMUL.FTZ R161, R87, UR13 ;  /* 0x0000000d57a17c20 */ /* 0x000fe20008410000 */
[----:B------:R-:W-:Y:S01]  /*4270*/  HFMA2 R90, -RZ, RZ, 0, 0 ;  /* 0x00000000ff5a7431 */ /* 0x000fe200000001ff */
[----:B------:R-:W-:Y:S02]  /*4280*/  MOV R155, RZ ;  /* 0x000000ff009b7202 */ /* 0x000fe40000000f00 */
[----:B------:R-:W-:-:S08]  /*4290*/  FMUL.FTZ R161, R161, UR12 ;  /* 0x0000000ca1a17c20 */ /* 0x000fd00008410000 */
[----:B------:R-:W-:Y:S02]  /*42a0*/  @P5 HADD2.F32 R86, -RZ, R137.H0_H0 ;  /* 0x20000089ff565230 */ /* 0x000fe40000004100 */
[----:B------:R-:W-:-:S03]  /*42b0*/  @P5 HADD2.F32 R88, -RZ, R146.H1_H1 ;  /* 0x30000092ff585230 */ /* 0x000fc60000004100 */
[-C--:B------:R-:W-:Y:S02]  /*42c0*/  @P5 FMUL.FTZ R90, R86, R161.reuse ;  /* 0x000000a1565a5220 */ /* 0x080fe40000410000 */
[----:B------:R-:W-:-:S03]  /*42d0*/  @P5 FMUL.FTZ R155, R88, R161 ;  /* 0x000000a1589b5220 */ /* 0x000fc60000410000 */
[----:B------:R-:W-:Y:S01]  /*42e0*/  F2FP.F16.F32.PACK_AB R86, RZ, R90 ;  /* 0x0000005aff56723e */ /* 0x000fe200000000ff */
[----:B------:R-:W-:-:S03]  /*42f0*/  FADD.FTZ R42, R42, R155 ;  /* 0x0000009b2a2a7221 */ /* 0x000fc60000010000 */
[----:B------:R-:W-:-:S07]  /*4300*/  PRMT R155, R86, 0x7610, R155 ;  /* 0x00007610569b7816 */ /* 0x000fce000000009b */
.L_x_2009:
[----:B------:R-:W-:Y:S02]  /*4310*/  F2FP.F16.F32.PACK_AB R86, RZ, R87 ;  /* 0x00000057ff56723e */ /* 0x000fe400000000ff */
[----:B------:R-:W-:Y:S02]  /*4320*/  F2FP.F16.F32.PACK_AB R87, RZ, R89 ;  /* 0x00000059ff57723e */ /* 0x000fe400000000ff */
[----:B------:R-:W-:Y:S02]  /*4330*/  PRMT R160, R84, 0x7610, R160 ;  /* 0x0000761054a07816 */ /* 0x000fe400000000a0 */
[----:B------:R-:W-:Y:S02]  /*4340*/  PRMT R161, R85, 0x7610, R161 ;  /* 0x0000761055a17816 */ /* 0x000fe400000000a1 */
[----:B------:R-:W-:Y:S02]  /*4350*/  PRMT R162, R86, 0x7610, R162 ;  /* 0x0000761056a27816 */ /* 0x000fe400000000a2 */
[----:B------:R-:W-:Y:S01]  /*4360*/  PRMT R163, R87, 0x7610, R163 ;  /* 0x0000761057a37816 */ /* 0x000fe200000000a3 */
[----:B------:R-:W-:Y:S06]  /*4370*/  @!P4 BRA `(.L_x_1995) ;  /* 0x00000000002cc947 */ /* 0x000fec0003800000 */
[----:B------:R-:W-:Y:S01]  /*4380*/  ISETP.GE.U32.AND P5, PT, R4, 0x1000000, PT ;  /* 0x010000000400780c */ /* 0x000fe20003fa6070 */
[----:B------:R-:W-:Y:S01]  /*4390*/  FMUL.FTZ R85, R89, UR13 ;  /* 0x0000000d59557c20 */ /* 0x000fe20008410000 */
[----:B------:R-:W-:-:S03]  /*43a0*/  CS2R R86, SRZ ;  /* 0x0000000000567805 */ /* 0x000fc6000001ff00 */
[----:B------:R-:W-:-:S08]  /*43b0*/  FMUL.FTZ R85, R85, UR12 ;  /* 0x0000000c55557c20 */ /* 0x000fd00008410000 */
[----:B------:R-:W-:-:S05]  /*43c0*/  @P5 HADD2.F32 R84, -RZ, R147.H1_H1 ;  /* 0x30000093ff545230 */ /* 0x000fca0000004100 */
[----:B------:R-:W-:Y:S01]  /*43d0*/  @P5 FMUL.FTZ R86, R84, R85 ;  /* 0x0000005554565220 */ /* 0x000fe20000410000 */
[----:B------:R-:W-:-:S03]  /*43e0*/  @P5 HADD2.F32 R84, -RZ, R137.H1_H1 ;  /* 0x30000089ff545230 */ /* 0x000fc60000004100 */
[----:B------:R-:W-:Y:S02]  /*43f0*/  FADD.FTZ R43, R43, R86 ;  /* 0x000000562b2b7221 */ /* 0x000fe40000010000 */
[----:B------:R-:W-:-:S05]  /*4400*/  @P5 FMUL.FTZ R87, R84, R85 ;  /* 0x0000005554575220 */ /* 0x000fca0000410000 */
[----:B------:R-:W-:-:S04]  /*4410*/  F2FP.F16.F32.PACK_AB R84, RZ, R87 ;  /* 0x00000057ff54723e */ /* 0x000fc800000000ff */
[----:B------:R-:W-:-:S07]  /*4420*/  PRMT R154, R84, 0x7610, R154 ;  /* 0x00007610549a7816 */ /* 0x000fce000000009a */
.L_x_1995:
[----:B------:R-:W-:-:S04]  /*4430*/  ISETP.NE.U32.AND P5, PT, R165, RZ, PT ;  /* 0x000000ffa500720c */ /* 0x000fc80003fa5070 */
[----:B------:R-:W-:-:S13]  /*4440*/  ISETP.NE.AND.EX P5, PT, R164, RZ, PT, P5 ;  /* 0x000000ffa400720c */ /* 0x000fda0003fa5350 */
[----:B------:R-:W-:Y:S05]  /*4450*/  @!P5 BRA `(.L_x_2010) ;  /* 0x000000000020d947 */ /* 0x000fea0003800000 */
        /* <DEDUP_REMOVED lines=8> */
.L_x_2010:
        /* <DEDUP_REMOVED lines=9> */
.L_x_2011:
[----:B------:R-:W-:Y:S02]  /*4570*/  IADD3 R150, PT, PT, R150, 0x80, RZ ;  /* 0x0000008096967810 */ /* 0x000fe40007ffe0ff */
[----:B------:R-:W-:-:S07]  /*4580*/  IADD3 R91, PT, PT, R91, 0x80, RZ ;  /* 0x000000805b5b7810 */ /* 0x000fce0007ffe0ff */
.L_x_1976:
[----:B------:R-:W-:Y:S05]  /*4590*/  BSYNC.RECONVERGENT B0 ;  /* 0x0000000000007941 */ /* 0x000fea0003800200 */
.L_x_1975:
[----:B------:R-:W-:Y:S04]  /*45a0*/  BSSY.RECONVERGENT B0, `(.L_x_2012) ;  /* 0x000019b000007945 */ /* 0x000fe80003800200 */
        /* <DEDUP_REMOVED lines=11> */
.L_x_2014:
[----:B------:R-:W-:Y:S05]  /*4660*/  BRA.U !UP0, `(.L_x_2015) ;  /* 0x0000000908687547 */ /* 0x000fea000b800000 */
[----:B------:R-:W-:-:S04]  /*4670*/  UISETP.NE.U32.AND UP0, UPT, UR14, URZ, UPT ;  /* 0x000000ff0e00728c */ /* 0x000fc8000bf05070 */
[----:B------:R-:W-:-:S06]  /*4680*/  UISETP.NE.AND.EX UP0, UPT, UR15, URZ, UPT, UP0 ;  /* 0x000000ff0f00728c */ /* 0x000fcc000bf05300 */
[----:B------:R-:W-:-:S04]  /*4690*/  PLOP3.LUT P5, PT, PT, PT, UP0, 0x80, 0x8 ;  /* 0x000000000008781c */ /* 0x000fc80003faf008 */
[----:B------:R-:W-:-:S09]  /*46a0*/  P2R R90, PR, RZ, 0x20 ;  /* 0x00000020ff5a7803 */ /* 0x000fd20000000000 */
[----:B------:R-:W-:Y:S05]  /*46b0*/  @!P5 BRA `(.L_x_2016) ;  /* 0x00000004003cd947 */ /* 0x000fea0003800000 */
[----:B------:R-:W-:Y:S01]  /*46c0*/  ISETP.GT.AND P5, PT, R153, RZ, PT ;  /* 0x000000ff9900720c */ /* 0x000fe20003fa4270 */
[----:B-----5:R-:W-:Y:S01]  /*46d0*/  HADD2.F32 R163, -RZ, R118.H0_H0 ;  /* 0x20000076ffa37230 */ /* 0x020fe20000004100 */
[--C-:B------:R-:W-:Y:S01]  /*46e0*/  SHF.R.U64 R161, R118, 0x10, R119.reuse ;  /* 0x0000001076a17819 */ /* 0x100fe20000001277 */
[----:B01----:R-:W-:Y:S01]  /*46f0*/  HADD2.F32 R87, -RZ, R119.H0_H0 ;  /* 0x20000077ff577230 */ /* 0x003fe20000004100 */
[----:B------:R-:W-:-:S03]  /*4700*/  SHF.R.U32.HI R89, RZ, 0x10, R119 ;  /* 0x00000010ff597819 */ /* 0x000fc60000011677 */
        /* <DEDUP_REMOVED lines=24> */
[----:B------:R-:W-:-:S05]  /*4890*/  @P5 HADD2.F32 R86, -RZ, R146.H0_H0 ;  /* 0x20000092ff565230 */ /* 0x000fca0000004100 */
[----:B------:R-:W-:Y:S01]  /*48a0*/  @P5 FMUL.FTZ R157, R86, R163 ;  /* 0x000000a3569d5220 */ /* 0x000fe20000410000 */
[----:B------:R-:W-:-:S03]  /*48b0*/  F2FP.F16.F32.PACK_AB R86, RZ, R88 ;  /* 0x00000058ff56723e */ /* 0x000fc600000000ff */
[--C-:B------:R-:W-:Y:S01]  /*48c0*/  FADD.FTZ R36, R36, R157.reuse ;  /* 0x0000009d24247221 */ /* 0x100fe20000010000 */
[----:B------:R-:W-:-:S07]  /*48d0*/  PRMT R157, R86, 0x7610, R157 ;  /* 0x00007610569d7816 */ /* 0x000fce000000009d */
.L_x_2017:
[----:B------:R-:W-:Y:S05]  /*48e0*/  @!P4 BRA `(.L_x_2018) ;  /* 0x000000000030c947 */ /* 0x000fea0003800000 */
[----:B------:R-:W-:Y:S01]  /*48f0*/  LOP3.LUT P5, RZ, R9, 0xff00, RZ, 0xc0, !PT ;  /* 0x0000ff0009ff7812 */ /* 0x000fe200078ac0ff */
[----:B------:R-:W-:Y:S01]  /*4900*/  FMUL.FTZ R161, R161, UR13 ;  /* 0x0000000da1a17c20 */ /* 0x000fe20008410000 */
[----:B------:R-:W-:Y:S01]  /*4910*/  MOV R156, RZ ;  /* 0x000000ff009c7202 */ /* 0x000fe20000000f00 */
[----:B------:R-:W-:Y:S02]  /*4920*/  HFMA2 R88, -RZ, RZ, 0, 0 ;  /* 0x00000000ff587431 */ /* 0x000fe400000001ff */
[----:B------:R-:W-:-:S08]  /*4930*/  FMUL.FTZ R161, R161, UR12 ;  /* 0x0000000ca1a17c20 */ /* 0x000fd00008410000 */
[----:B------:R-:W-:-:S05]  /*4940*/  @P5 HADD2.F32 R86, -RZ, R138.H1_H1 ;  /* 0x3000008aff565230 */ /* 0x000fca0000004100 */
[----:B------:R-:W-:Y:S01]  /*4950*/  @P5 FMUL.FTZ R156, R161, R86 ;  /* 0x00000056a19c5220 */ /* 0x000fe20000410000 */
[----:B------:R-:W-:-:S05]  /*4960*/  @P5 HADD2.F32 R86, -RZ, R147.H0_H0 ;  /* 0x20000093ff565230 */ /* 0x000fca0000004100 */
[----:B------:R-:W-:Y:S01]  /*4970*/  @P5 FMUL.FTZ R88, R86, R161 ;  /* 0x000000a156585220 */ /* 0x000fe20000410000 */
[----:B------:R-:W-:-:S03]  /*4980*/  F2FP.F16.F32.PACK_AB R86, RZ, R156 ;  /* 0x0000009cff56723e */ /* 0x000fc600000000ff */
[----:B------:R-:W-:Y:S01]  /*4990*/  FADD.FTZ R37, R37, R88 ;  /* 0x0000005825257221 */ /* 0x000fe20000010000 */
[----:B------:R-:W-:-:S07]  /*49a0*/  PRMT R156, R86, 0x7610, R156 ;  /* 0x00007610569c7816 */ /* 0x000fce000000009c */
.L_x_2018:
[----:B------:R-:W-:Y:S05]  /*49b0*/  @!P4 BRA `(.L_x_2019) ;  /* 0x000000000030c947 */ /* 0x000fea0003800000 */
[----:B------:R-:W-:Y:S01]  /*49c0*/  LOP3.LUT P5, RZ, R9, 0xff0000, RZ, 0xc0, !PT ;  /* 0x00ff000009ff7812 */ /* 0x000fe200078ac0ff */
[----:B------:R-:W-:Y:S01]  /*49d0*/  FMUL.FTZ R161, R87, UR13 ;  /* 0x0000000d57a17c20 */ /* 0x000fe20008410000 */
[----:B------:R-:W-:Y:S01]  /*49e0*/  MOV R88, RZ ;  /* 0x000000ff00587202 */ /* 0x000fe20000000f00 */
[----:B------:R-:W-:Y:S02]  /*49f0*/  HFMA2 R155, -RZ, RZ, 0, 0 ;  /* 0x00000000ff9b7431 */ /* 0x000fe400000001ff */
[----:B------:R-:W-:-:S08]  /*4a00*/  FMUL.FTZ R161, R161, UR12 ;  /* 0x0000000ca1a17c20 */ /* 0x000fd00008410000 */
[----:B------:R-:W-:-:S05]  /*4a10*/  @P5 HADD2.F32 R86, -RZ, R139.H0_H0 ;  /* 0x2000008bff565230 */ /* 0x000fca0000004100 */
[----:B------:R-:W-:Y:S01]  /*4a20*/  @P5 FMUL.FTZ R88, R161, R86 ;  /* 0x00000056a1585220 */ /* 0x000fe20000410000 */
[----:B------:R-:W-:-:S05]  /*4a30*/  @P5 HADD2.F32 R86, -RZ, R146.H1_H1 ;  /* 0x30000092ff565230 */ /* 0x000fca0000004100 */
[----:B------:R-:W-:Y:S01]  /*4a40*/  @P5 FMUL.FTZ R155, R86, R161 ;  /* 0x000000a1569b5220 */ /* 0x000fe20000410000 */
[----:B------:R-:W-:-:S03]  /*4a50*/  F2FP.F16.F32.PACK_AB R86, RZ, R88 ;  /* 0x00000058ff56723e */ /* 0x000fc600000000ff */
[--C-:B------:R-:W-:Y:S01]  /*4a60*/  FADD.FTZ R38, R38, R155.reuse ;  /* 0x0000009b26267221 */ /* 0x100fe20000010000 */
[----:B------:R-:W-:-:S07]  /*4a70*/  PRMT R155, R86, 0x7610, R155 ;  /* 0x00007610569b7816 */ /* 0x000fce000000009b */
.L_x_2019:
        /* <DEDUP_REMOVED lines=13> */
[----:B------:R-:W-:-:S05]  /*4b50*/  @P5 HADD2.F32 R84, -RZ, R147.H1_H1 ;  /* 0x30000093ff545230 */ /* 0x000fca0000004100 */
[----:B------:R-:W-:Y:S01]  /*4b60*/  @P5 FMUL.FTZ R86, R84, R85 ;  /* 0x0000005554565220 */ /* 0x000fe20000410000 */
[----:B------:R-:W-:-:S03]  /*4b70*/  F2FP.F16.F32.PACK_AB R84, RZ, R87 ;  /* 0x00000057ff54723e */ /* 0x000fc600000000ff */
[----:B------:R-:W-:Y:S01]  /*4b80*/  FADD.FTZ R39, R39, R86 ;  /* 0x0000005627277221 */ /* 0x000fe20000010000 */
[----:B------:R-:W-:Y:S01]  /*4b90*/  PRMT R154, R84, 0x7610, R154 ;  /* 0x00007610549a7816 */ /* 0x000fe2000000009a */
[----:B------:R-:W-:Y:S06]  /*4ba0*/  BRA `(.L_x_2020) ;  /* 0x0000001000947947 */ /* 0x000fec0003800000 */
.L_x_2016:
[----:B------:R-:W-:Y:S01]  /*4bb0*/  ISETP.GT.AND P5, PT, R153, RZ, PT ;  /* 0x000000ff9900720c */ /* 0x000fe20003fa4270 */
[----:B------:R-:W-:-:S12]  /*4bc0*/  @!P4 BRA `(.L_x_2021) ;  /* 0x000000000040c947 */ /* 0x000fd80003800000 */
[----:B01----:R-:W-:Y:S01]  /*4bd0*/  @P5 FFMA.FTZ R85, R11, R159, R158 ;  /* 0x0000009f0b555223 */ /* 0x003fe2000001009e */
[----:B-----5:R-:W-:Y:S01]  /*4be0*/  LOP3.LUT P6, RZ, R9, 0xff, RZ, 0xc0, !PT ;  /* 0x000000ff09ff7812 */ /* 0x020fe200078cc0ff */
[----:B------:R-:W-:Y:S01]  /*4bf0*/  HADD2.F32 R87, -RZ, R118.H0_H0 ;  /* 0x20000076ff577230 */ /* 0x000fe20000004100 */
[----:B------:R-:W-:Y:S01]  /*4c00*/  MOV R86, RZ ;  /* 0x000000ff00567202 */ /* 0x000fe20000000f00 */
[----:B------:R-:W-:-:S04]  /*4c10*/  @P5 FADD.FTZ R85, R12, -R85 ;  /* 0x800000550c555221 */ /* 0x000fc80000010000 */
[----:B------:R-:W-:Y:S01]  /*4c20*/  @P5 FFMA.FTZ R87, R152, R85, R87 ;  /* 0x0000005598575223 */ /* 0x000fe20000010057 */
[----:B------:R-:W-:-:S03]  /*4c30*/  HFMA2 R85, -RZ, RZ, 0, 0 ;  /* 0x00000000ff557431 */ /* 0x000fc600000001ff */
[----:B------:R-:W-:Y:S02]  /*4c40*/  FMUL.FTZ R87, R87, UR13 ;  /* 0x0000000d57577c20 */ /* 0x000fe40008410000 */
[----:B------:R-:W-:Y:S02]  /*4c50*/  @P6 HADD2.F32 R84, -RZ, R138.H0_H0 ;  /* 0x2000008aff546230 */ /* 0x000fe40000004100 */
[----:B------:R-:W-:-:S04]  /*4c60*/  FMUL.FTZ R87, R87, UR12 ;  /* 0x0000000c57577c20 */ /* 0x000fc80008410000 */
[----:B------:R-:W-:Y:S01]  /*4c70*/  @P6 FMUL.FTZ R86, R84, R87 ;  /* 0x0000005754566220 */ /* 0x000fe20000410000 */
[----:B------:R-:W-:-:S05]  /*4c80*/  @P6 HADD2.F32 R84, -RZ, R146.H0_H0 ;  /* 0x20000092ff546230 */ /* 0x000fca0000004100 */
[----:B------:R-:W-:Y:S01]  /*4c90*/  @P6 FMUL.FTZ R85, R84, R87 ;  /* 0x0000005754556220 */ /* 0x000fe20000410000 */
[----:B------:R-:W-:-:S03]  /*4ca0*/  F2FP.F16.F32.PACK_AB R84, RZ, R86 ;  /* 0x00000056ff54723e */ /* 0x000fc600000000ff */
[----:B------:R-:W-:Y:S01]  /*4cb0*/  FADD.FTZ R36, R36, R85 ;  /* 0x0000005524247221 */ /* 0x000fe20000010000 */
[----:B------:R-:W-:-:S07]  /*4cc0*/  PRMT R157, R84, 0x7610, R157 ;  /* 0x00007610549d7816 */ /* 0x000fce000000009d */
.L_x_2021:
[----:B------:R-:W-:Y:S05]  /*4cd0*/  @!P4 BRA `(.L_x_2022) ;  /* 0x000000000040c947 */ /* 0x000fea0003800000 */
[----:B01---5:R-:W-:Y:S01]  /*4ce0*/  SHF.R.U64 R87, R118, 0x10, R119 ;  /* 0x0000001076577819 */ /* 0x023fe20000001277 */
[----:B------:R-:W-:Y:S01]  /*4cf0*/  @P5 FFMA.FTZ R84, R14, R159, R158 ;  /* 0x0000009f0e545223 */ /* 0x000fe2000001009e */
[----:B------:R-:W-:-:S03]  /*4d00*/  LOP3.LUT P6, RZ, R9, 0xff00, RZ, 0xc0, !PT ;  /* 0x0000ff0009ff7812 */ /* 0x000fc600078cc0ff */
[----:B------:R-:W-:Y:S02]  /*4d10*/  HADD2.F32 R87, -RZ, R87.H0_H0 ;  /* 0x20000057ff577230 */ /* 0x000fe40000004100 */
[----:B------:R-:W-:-:S04]  /*4d20*/  @P5 FADD.FTZ R85, R13, -R84 ;  /* 0x800000540d555221 */ /* 0x000fc80000010000 */
[----:B------:R-:W-:-:S04]  /*4d30*/  @P5 FFMA.FTZ R87, R152, R85, R87 ;  /* 0x0000005598575223 */ /* 0x000fc80000010057 */
[----:B------:R-:W-:Y:S01]  /*4d40*/  FMUL.FTZ R85, R87, UR13 ;  /* 0x0000000d57557c20 */ /* 0x000fe20008410000 */
[----:B------:R-:W-:Y:S01]  /*4d50*/  @P6 HADD2.F32 R84, -RZ, R138.H1_H1 ;  /* 0x3000008aff546230 */ /* 0x000fe20000004100 */
[----:B------:R-:W-:Y:S02]  /*4d60*/  CS2R R86, SRZ ;  /* 0x0000000000567805 */ /* 0x000fe4000001ff00 */
[----:B------:R-:W-:-:S04]  /*4d70*/  FMUL.FTZ R85, R85, UR12 ;  /* 0x0000000c55557c20 */ /* 0x000fc80008410000 */
[----:B------:R-:W-:Y:S01]  /*4d80*/  @P6 FMUL.FTZ R87, R84, R85 ;  /* 0x0000005554576220 */ /* 0x000fe20000410000 */
[----:B------:R-:W-:-:S05]  /*4d90*/  @P6 HADD2.F32 R84, -RZ, R147.H0_H0 ;  /* 0x20000093ff546230 */ /* 0x000fca0000004100 */
[----:B------:R-:W-:Y:S01]  /*4da0*/  @P6 FMUL.FTZ R86, R84, R85 ;  /* 0x0000005554566220 */ /* 0x000fe20000410000 */
[----:B------:R-:W-:-:S03]  /*4db0*/  F2FP.F16.F32.PACK_AB R84, RZ, R87 ;  /* 0x00000057ff54723e */ /* 0x000fc600000000ff */
[----:B------:R-:W-:Y:S01]  /*4dc0*/  FADD.FTZ R37, R37, R86 ;  /* 0x0000005625257221 */ /* 0x000fe20000010000 */
[----:B------:R-:W-:-:S07]  /*4dd0*/  PRMT R156, R84, 0x7610, R156 ;  /* 0x00007610549c7816 */ /* 0x000fce000000009c */
.L_x_2022:
[----:B------:R-:W-:Y:S05]  /*4de0*/  @!P4 BRA `(.L_x_2023) ;  /* 0x000000000040c947 */ /* 0x000fea0003800000 */
        /* <DEDUP_REMOVED lines=11> */
[----:B------:R-:W-:-:S05]  /*4ea0*/  @P6 HADD2.F32 R84, -RZ, R146.H1_H1 ;  /* 0x30000092ff546230 */ /* 0x000fca0000004100 */
[----:B------:R-:W-:Y:S01]  /*4eb0*/  @P6 FMUL.FTZ R85, R84, R87 ;  /* 0x0000005754556220 */ /* 0x000fe20000410000 */
[----:B------:R-:W-:-:S03]  /*4ec0*/  F2FP.F16.F32.PACK_AB R84, RZ, R86 ;  /* 0x00000056ff54723e */ /* 0x000fc600000000ff */
[----:B------:R-:W-:Y:S01]  /*4ed0*/  FADD.FTZ R38, R38, R85 ;  /* 0x0000005526267221 */ /* 0x000fe20000010000 */
[----:B------:R-:W-:-:S07]  /*4ee0*/  PRMT R155, R84, 0x7610, R155 ;  /* 0x00007610549b7816 */ /* 0x000fce000000009b */
.L_x_2023:
[----:B------:R-:W-:Y:S05]  /*4ef0*/  @!P4 BRA `(.L_x_2020) ;  /* 0x0000000c00c0c947 */ /* 0x000fea0003800000 */
[----:B01---5:R-:W-:Y:S01]  /*4f00*/  SHF.R.U32.HI R87, RZ, 0x10, R119 ;  /* 0x00000010ff577819 */ /* 0x023fe20000011677 */
        /* <DEDUP_REMOVED lines=16> */
.L_x_2015:
[----:B------:R-:W-:-:S04]  /*5010*/  UISETP.NE.U32.AND UP0, UPT, UR14, URZ, UPT ;  /* 0x000000ff0e00728c */ /* 0x000fc8000bf05070 */
[----:B------:R-:W-:-:S06]  /*5020*/  UISETP.NE.AND.EX UP0, UPT, UR15, URZ, UPT, UP0 ;  /* 0x000000ff0f00728c */ /* 0x000fcc000bf05300 */
[----:B------:R-:W-:-:S04]  /*5030*/  PLOP3.LUT P5, PT, PT, PT, UP0, 0x80, 0x8 ;  /* 0x000000000008781c */ /* 0x000fc80003faf008 */
[----:B------:R-:W-:-:S09]  /*5040*/  P2R R90, PR, RZ, 0x20 ;  /* 0x00000020ff5a7803 */ /* 0x000fd20000000000 */
[----:B------:R-:W-:Y:S05]  /*5050*/  @!P5 BRA `(.L_x_2024) ;  /* 0x000000040078d947 */ /* 0x000fea0003800000 */
[-CC-:B01----:R-:W-:Y:S01]  /*5060*/  FFMA.FTZ R87, R11, R159.reuse, R158.reuse ;  /* 0x0000009f0b577223 */ /* 0x183fe2000001009e */
[----:B------:R-:W-:Y:S01]  /*5070*/  FFMA.FTZ R84, R14, R159, R158 ;  /* 0x0000009f0e547223 */ /* 0x000fe2000001009e */
[----:B------:R-:W-:Y:S02]  /*5080*/  ISETP.GT.AND P5, PT, R153, RZ, PT ;  /* 0x000000ff9900720c */ /* 0x000fe40003fa4270 */
[----:B------:R-:W-:Y:S01]  /*5090*/  FADD.FTZ R87, R12, -R87 ;  /* 0x800000570c577221 */ /* 0x000fe20000010000 */
[----:B------:R-:W-:-:S03]  /*50a0*/  FADD.FTZ R85, R13, -R84 ;  /* 0x800000540d557221 */ /* 0x000fc60000010000 */
[C---:B------:R-:W-:Y:S01]  /*50b0*/  FMUL.FTZ R88, R152.reuse, R87 ;  /* 0x0000005798587220 */ /* 0x040fe20000410000 */
[----:B------:R-:W-:-:S04]  /*50c0*/  FMUL.FTZ R85, R152, R85 ;  /* 0x0000005598557220 */ /* 0x000fc80000410000 */
[----:B------:R-:W-:Y:S02]  /*50d0*/  FSEL R88, R88, RZ, P5 ;  /* 0x000000ff58587208 */ /* 0x000fe40002800000 */
[----:B------:R-:W-:Y:S01]  /*50e0*/  FSEL R160, R85, RZ, P5 ;  /* 0x000000ff55a07208 */ /* 0x000fe20002800000 */
[----:B------:R-:W-:Y:S06]  /*50f0*/  @!P4 BRA `(.L_x_2025) ;  /* 0x000000000040c947 */ /* 0x000fec0003800000 */
[----:B-----5:R-:W-:Y:S02]  /*5100*/  LOP3.LUT P6, RZ, R9, 0xff, RZ, 0xc0, !PT ;  /* 0x000000ff09ff7812 */ /* 0x020fe400078cc0ff */
[----:B------:R-:W-:-:S11]  /*5110*/  MOV R89, RZ ;  /* 0x000000ff00597202 */ /* 0x000fd60000000f00 */
[----:B------:R-:W0:Y:S08]  /*5120*/  @P6 LDC.64 R84, c[0x0][0x408] ;  /* 0x00010200ff546b82 */ /* 0x000e300000000a00 */
[----:B------:R-:W1:Y:S01]  /*5130*/  @P6 LDC.64 R86, c[0x0][0x408] ;  /* 0x00010200ff566b82 */ /* 0x000e620000000a00 */
[----:B0-----:R-:W-:-:S04]  /*5140*/  @P6 FMUL.FTZ R85, R88, R85 ;  /* 0x0000005558556220 */ /* 0x001fc80000410000 */
[----:B------:R-:W-:Y:S01]  /*5150*/  @P6 FMUL.FTZ R84, R85, R84 ;  /* 0x0000005455546220 */ /* 0x000fe20000410000 */
[----:B------:R-:W-:Y:S02]  /*5160*/  @P6 HADD2.F32 R85, -RZ, R138.H0_H0 ;  /* 0x2000008aff556230 */ /* 0x000fe40000004100 */
[----:B-1----:R-:W-:-:S03]  /*5170*/  @P6 FMUL.FTZ R87, R88, R87 ;  /* 0x0000005758576220 */ /* 0x002fc60000410000 */
        /* <DEDUP_REMOVED lines=8> */
.L_x_2025:
[----:B------:R-:W-:Y:S05]  /*5200*/  @!P4 BRA `(.L_x_2026) ;  /* 0x000000000040c947 */ /* 0x000fea0003800000 */
[----:B-----5:R-:W-:Y:S02]  /*5210*/  LOP3.LUT P6, RZ, R9, 0xff00, RZ, 0xc0, !PT ;  /* 0x0000ff0009ff7812 */ /* 0x020fe400078cc0ff */
[----:B------:R-:W-:-:S11]  /*5220*/  MOV R89, RZ ;  /* 0x000000ff00597202 */ /* 0x000fd60000000f00 */
[----:B------:R-:W0:Y:S08]  /*5230*/  @P6 LDC.64 R84, c[0x0][0x408] ;  /* 0x00010200ff546b82 */ /* 0x000e300000000a00 */
[----:B------:R-:W1:Y:S01]  /*5240*/  @P6 LDC.64 R86, c[0x0][0x408] ;  /* 0x00010200ff566b82 */ /* 0x000e620000000a00 */
[----:B0-----:R-:W-:-:S04]  /*5250*/  @P6 FMUL.FTZ R85, R160, R85 ;  /* 0x00000055a0556220 */ /* 0x001fc80000410000 */
[----:B------:R-:W-:Y:S01]  /*5260*/  @P6 FMUL.FTZ R84, R85, R84 ;  /* 0x0000005455546220 */ /* 0x000fe20000410000 */
[----:B------:R-:W-:-:S05]  /*5270*/  @P6 HADD2.F32 R85, -RZ, R138.H1_H1 ;  /* 0x3000008aff556230 */ /* 0x000fca0000004100 */
[----:B------:R-:W-:Y:S01]  /*5280*/  @P6 FMUL.FTZ R89, R85, R84 ;  /* 0x0000005455596220 */ /* 0x000fe20000410000 */
[----:B-1----:R-:W-:Y:S01]  /*5290*/  @P6 FMUL.FTZ R85, R160, R87 ;  /* 0x00000057a0556220 */ /* 0x002fe20000410000 */
[----:B------:R-:W-:-:S03]  /*52a0*/  @P6 HADD2.F32 R84, -RZ, R147.H0_H0 ;  /* 0x20000093ff546230 */ /* 0x000fc60000004100 */
[----:B------:R-:W-:Y:S01]  /*52b0*/  @P6 FMUL.FTZ R85, R85, R86 ;  /* 0x0000005655556220 */ /* 0x000fe20000410000 */
[----:B------:R-:W-:-:S03]  /*52c0*/  HFMA2 R86, -RZ, RZ, 0, 0 ;  /* 0x00000000ff567431 */ /* 0x000fc600000001ff */
[----:B------:R-:W-:Y:S01]  /*52d0*/  @P6 FMUL.FTZ R86, R84, R85 ;  /* 0x0000005554566220 */ /* 0x000fe20000410000 */
[----:B------:R-:W-:-:S03]  /*52e0*/  F2FP.F16.F32.PACK_AB R84, RZ, R89 ;  /* 0x00000059ff54723e */ /* 0x000fc600000000ff */
[----:B------:R-:W-:Y:S01]  /*52f0*/  FADD.FTZ R37, R37, R86 ;  /* 0x0000005625257221 */ /* 0x000fe20000010000 */
[----:B------:R-:W-:-:S07]  /*5300*/  PRMT R156, R84, 0x7610, R156 ;  /* 0x00007610549c7816 */ /* 0x000fce000000009c */
.L_x_2026:
[----:B------:R-:W-:Y:S01]  /*5310*/  FFMA.FTZ R85, R15, R159, R158 ;  /* 0x0000009f0f557223 */ /* 0x000fe2000001009e */
[----:B------:R-:W-:Y:S02]  /*5320*/  F2FP.F16.F32.PACK_AB R89, RZ, R160 ;  /* 0x000000a0ff59723e */ /* 0x000fe400000000ff */
[----:B------:R-:W-:Y:S01]  /*5330*/  F2FP.F16.F32.PACK_AB R88, RZ, R88 ;  /* 0x00000058ff58723e */ /* 0x000fe200000000ff */
[----:B------:R-:W-:-:S04]  /*5340*/  FADD.FTZ R85, R16, -R85 ;  /* 0x8000005510557221 */ /* 0x000fc80000010000 */
[----:B------:R-:W-:-:S05]  /*5350*/  FMUL.FTZ R84, R152, R85 ;  /* 0x0000005598547220 */ /* 0x000fca0000410000 */
        /* <DEDUP_REMOVED lines=18> */
.L_x_2027:
[----:B------:R-:W-:Y:S01]  /*5480*/  FFMA.FTZ R84, R18, R159, R158 ;  /* 0x0000009f12547223 */ /* 0x000fe2000001009e */
[----:B------:R-:W-:-:S03]  /*5490*/  PRMT R161, R89, 0x7610, R161 ;  /* 0x0000761059a17816 */ /* 0x000fc600000000a1 */
[----:B------:R-:W-:Y:S01]  /*54a0*/  FADD.FTZ R85, R17, -R84 ;  /* 0x8000005411557221 */ /* 0x000fe20000010000 */
[----:B------:R-:W-:Y:S02]  /*54b0*/  F2FP.F16.F32.PACK_AB R84, RZ, R160 ;  /* 0x000000a0ff54723e */ /* 0x000fe400000000ff */
[----:B------:R-:W-:Y:S01]  /*54c0*/  PRMT R160, R88, 0x7610, R160 ;  /* 0x0000761058a07816 */ /* 0x000fe200000000a0 */
[----:B------:R-:W-:Y:S01]  /*54d0*/  FMUL.FTZ R85, R152, R85 ;  /* 0x0000005598557220 */ /* 0x000fe20000410000 */
[----:B------:R-:W-:-:S04]  /*54e0*/  PRMT R162, R84, 0x7610, R162 ;  /* 0x0000761054a27816 */ /* 0x000fc800000000a2 */
[----:B------:R-:W-:-:S04]  /*54f0*/  FSEL R164, R85, RZ, P5 ;  /* 0x000000ff55a47208 */ /* 0x000fc80002800000 */
[----:B------:R-:W-:-:S04]  /*5500*/  F2FP.F16.F32.PACK_AB R85, RZ, R164 ;  /* 0x000000a4ff55723e */ /* 0x000fc800000000ff */
[----:B------:R-:W-:Y:S01]  /*5510*/  PRMT R163, R85, 0x7610, R163 ;  /* 0x0000761055a37816 */ /* 0x000fe200000000a3 */
[----:B------:R-:W-:Y:S06]  /*5520*/  @!P4 BRA `(.L_x_2020) ;  /* 0x000000080034c947 */ /* 0x000fec0003800000 */
[----:B-----5:R-:W-:-:S13]  /*5530*/  ISETP.GE.U32.AND P5, PT, R9, 0x1000000, PT ;  /* 0x010000000900780c */ /* 0x020fda0003fa6070 */
        /* <DEDUP_REMOVED lines=8> */
[----:B------:R-:W-:Y:S02]  /*55c0*/  @P5 HADD2.F32 R84, -RZ, R147.H1_H1 ;  /* 0x30000093ff545230 */ /* 0x000fe40000004100 */
[----:B------:R-:W-:Y:S01]  /*55d0*/  @P5 FMUL.FTZ R89, R89, R86 ;  /* 0x0000005659595220 */ /* 0x000fe20000410000 */
[----:B------:R-:W-:-:S03]  /*55e0*/  HFMA2 R86, -RZ, RZ, 0, 0 ;  /* 0x00000000ff567431 */ /* 0x000fc600000001ff */
[----:B------:R-:W-:Y:S01]  /*55f0*/  @P5 FMUL.FTZ R86, R84, R89 ;  /* 0x0000005954565220 */ /* 0x000fe20000410000 */
[----:B------:R-:W-:-:S03]  /*5600*/  F2FP.F16.F32.PACK_AB R84, RZ, R87 ;  /* 0x00000057ff54723e */ /* 0x000fc600000000ff */
[----:B------:R-:W-:Y:S01]  /*5610*/  FADD.FTZ R39, R39, R86 ;  /* 0x0000005627277221 */ /* 0x000fe20000010000 */
[----:B------:R-:W-:Y:S01]  /*5620*/  PRMT R154, R84, 0x7610, R154 ;  /* 0x00007610549a7816 */ /* 0x000fe2000000009a */
[----:B------:R-:W-:Y:S06]  /*5630*/  BRA `(.L_x_2020) ;  /* 0x0000000400f07947 */ /* 0x000fec0003800000 */
.L_x_2024:
        /* <DEDUP_REMOVED lines=8> */
[----:B------:R-:W-:-:S05]  /*56c0*/  FMUL.FTZ R84, R152, R85 ;  /* 0x0000005598547220 */ /* 0x000fca0000410000 */
[----:B------:R-:W-:-:S05]  /*56d0*/  FSEL R84, R84, RZ, P6 ;  /* 0x000000ff54547208 */ /* 0x000fca0003000000 */
[----:B------:R-:W-:Y:S01]  /*56e0*/  FMUL.FTZ R85, R84, UR13 ;  /* 0x0000000d54557c20 */ /* 0x000fe20008410000 */
[----:B------:R-:W-:-:S03]  /*56f0*/  HADD2.F32 R84, -RZ, R146.H0_H0 ;  /* 0x20000092ff547230 */ /* 0x000fc60000004100 */
[----:B------:R-:W-:-:S04]  /*5700*/  FMUL.FTZ R85, R85, UR12 ;  /* 0x0000000c55557c20 */ /* 0x000fc80008410000 */
[----:B------:R-:W-:-:S07]  /*5710*/  FMUL.FTZ R85, R84, R85 ;  /* 0x0000005554557220 */ /* 0x000fce0000410000 */
.L_x_2030:
[----:B------:R-:W-:Y:S05]  /*5720*/  BSYNC.RECONVERGENT B1 ;  /* 0x0000000000017941 */ /* 0x000fea0003800200 */
.L_x_2029:
        /* <DEDUP_REMOVED lines=13> */
.L_x_2032:
[----:B------:R-:W-:Y:S05]  /*5800*/  BSYNC.RECONVERGENT B1 ;  /* 0x0000000000017941 */ /* 0x000fea0003800200 */
.L_x_2031:
[----:B------:R-:W-:-:S04]  /*5810*/  F2FP.F16.F32.PACK_AB R84, RZ, R84 ;  /* 0x00000054ff54723e */ /* 0x000fc800000000ff */
[----:B------:R-:W-:-:S07]  /*5820*/  PRMT R157, R84, 0x7610, R157 ;  /* 0x00007610549d7816 */ /* 0x000fce000000009d */
.L_x_2028:
        /* <DEDUP_REMOVED lines=14> */
.L_x_2035:
[----:B------:R-:W-:Y:S05]  /*5910*/  BSYNC.RECONVERGENT B1 ;  /* 0x0000000000017941 */ /* 0x000fea0003800200 */
.L_x_2034:
        /* <DEDUP_REMOVED lines=13> */
.L_x_2037:
[----:B------:R-:W-:Y:S05]  /*59f0*/  BSYNC.RECONVERGENT B1 ;  /* 0x0000000000017941 */ /* 0x000fea0003800200 */
.L_x_2036:
[----:B------:R-:W-:-:S04]  /*5a00*/  F2FP.F16.F32.PACK_AB R84, RZ, R84 ;  /* 0x00000054ff54723e */ /* 0x000fc800000000ff */
[----:B------:R-:W-:-:S07]  /*5a10*/  PRMT R156, R84, 0x7610, R156 ;  /* 0x00007610549c7816 */ /* 0x000fce000000009c */
.L_x_2033:
        /* <DEDUP_REMOVED lines=11> */
[----:B------:R-:W-:-:S03]  /*5ad0*/  HADD2.F32 R84, -RZ, R146.H1_H1 ;  /* 0x30000092ff547230 */ /* 0x000fc60000004100 */
[----:B------:R-:W-:-:S04]  /*5ae0*/  FMUL.FTZ R85, R85, UR12 ;  /* 0x0000000c55557c20 */ /* 0x000fc80008410000 */
[----:B------:R-:W-:-:S07]  /*5af0*/  FMUL.FTZ R85, R84, R85 ;  /* 0x0000005554557220 */ /* 0x000fce0000410000 */
.L_x_2040:
[----:B------:R-:W-:Y:S05]  /*5b00*/  BSYNC.RECONVERGENT B1 ;  /* 0x0000000000017941 */ /* 0x000fea0003800200 */
.L_x_2039:
        /* <DEDUP_REMOVED lines=13> */
.L_x_2042:
[----:B------:R-:W-:Y:S05]  /*5be0*/  BSYNC.RECONVERGENT B1 ;  /* 0x0000000000017941 */ /* 0x000fea0003800200 */
.L_x_2041:
[----:B------:R-:W-:-:S04]  /*5bf0*/  F2FP.F16.F32.PACK_AB R84, RZ, R84 ;  /* 0x00000054ff54723e */ /* 0x000fc800000000ff */
[----:B------:R-:W-:-:S07]  /*5c00*/  PRMT R155, R84, 0x7610, R155 ;  /* 0x00007610549b7816 */ /* 0x000fce000000009b */
.L_x_2038:
[----:B------:R-:W-:Y:S05]  /*5c10*/  @!P4 BRA `(.L_x_2020) ;  /* 0x000000000078c947 */ /* 0x000fea0003800000 */
[----:B-----5:R-:W-:Y:S01]  /*5c20*/  ISETP.GE.U32.AND P5, PT, R9, 0x1000000, PT ;  /* 0x010000000900780c */ /* 0x020fe20003fa6070 */
        /* <DEDUP_REMOVED lines=12> */
.L_x_2044:
[----:B------:R-:W-:Y:S05]  /*5cf0*/  BSYNC.RECONVERGENT B1 ;  /* 0x0000000000017941 */ /* 0x000fea0003800200 */
.L_x_2043:
        /* <DEDUP_REMOVED lines=13> */
.L_x_2046:
[----:B------:R-:W-:Y:S05]  /*5dd0*/  BSYNC.RECONVERGENT B1 ;  /* 0x0000000000017941 */ /* 0x000fea0003800200 */
.L_x_2045:
[----:B------:R-:W-:-:S04]  /*5de0*/  F2FP.F16.F32.PACK_AB R84, RZ, R84 ;  /* 0x00000054ff54723e */ /* 0x000fc800000000ff */
[----:B------:R-:W-:-:S07]  /*5df0*/  PRMT R154, R84, 0x7610, R154 ;  /* 0x00007610549a7816 */ /* 0x000fce000000009a */
.L_x_2020:
[----:B------:R-:W-:-:S13]  /*5e00*/  ISETP.NE.AND P5, PT, R90, RZ, PT ;  /* 0x000000ff5a00720c */ /* 0x000fda0003fa5270 */
[----:B------:R-:W-:Y:S05]  /*5e10*/  @!P5 BRA `(.L_x_2047) ;  /* 0x000000000020d947 */ /* 0x000fea0003800000 */
        /* <DEDUP_REMOVED lines=8> */
.L_x_2047:
        /* <DEDUP_REMOVED lines=9> */
.L_x_2048:
[----:B------:R-:W-:Y:S02]  /*5f30*/  IADD3 R150, PT, PT, R150, 0x80, RZ ;  /* 0x0000008096967810 */ /* 0x000fe40007ffe0ff */
[----:B------:R-:W-:-:S07]  /*5f40*/  IADD3 R91, PT, PT, R91, 0x80, RZ ;  /* 0x000000805b5b7810 */ /* 0x000fce0007ffe0ff */
.L_x_2013:
[----:B------:R-:W-:Y:S05]  /*5f50*/  BSYNC.RECONVERGENT B0 ;  /* 0x0000000000007941 */ /* 0x000fea0003800200 */
.L_x_2012:
[----:B------:R-:W-:Y:S04]  /*5f60*/  BSSY.RECONVERGENT B0, `(.L_x_2049) ;  /* 0x000019b000007945 */ /* 0x000fe80003800200 */
        /* <DEDUP_REMOVED lines=11> */
.L_x_2051:
        /* <DEDUP_REMOVED lines=9> */
[----:B0123--:R-:W-:Y:S01]  /*60b0*/  HADD2.F32 R87, -RZ, R117.H0_H0 ;  /* 0x20000075ff577230 */ /* 0x00ffe20000004100 */
        /* <DEDUP_REMOVED lines=30> */
.L_x_2054:
        /* <DEDUP_REMOVED lines=13> */
.L_x_2055:
        /* <DEDUP_REMOVED lines=13> */
.L_x_2056:
        /* <DEDUP_REMOVED lines=19> */
.L_x_2053:
[----:B------:R-:W-:Y:S01]  /*6570*/  ISETP.GT.AND P5, PT, R153, RZ, PT ;  /* 0x000000ff9900720c */ /* 0x000fe20003fa4270 */
[----:B------:R-:W-:-:S12]  /*6580*/  @!P4 BRA `(.L_x_2058) ;  /* 0x000000000040c947 */ /* 0x000fd80003800000 */
[----:B0123--:R-:W-:Y:S01]  /*6590*/  @P5 FFMA.FTZ R85, R21, R159, R158 ;  /* 0x0000009f15555223 */ /* 0x00ffe2000001009e */
        /* <DEDUP_REMOVED lines=15> */
.L_x_2058:
[----:B------:R-:W-:Y:S05]  /*6690*/  @!P4 BRA `(.L_x_2059) ;  /* 0x000000000040c947 */ /* 0x000fea0003800000 */
[----:B0123-5:R-:W-:Y:S01]  /*66a0*/  SHF.R.U64 R87, R116, 0x10, R117 ;  /* 0x0000001074577819 */ /* 0x02ffe20000001275 */
        /* <DEDUP_REMOVED lines=15> */
.L_x_2059:
[----:B------:R-:W-:Y:S05]  /*67a0*/  @!P4 BRA `(.L_x_2060) ;  /* 0x000000000040c947 */ /* 0x000fea0003800000 */
        /* <DEDUP_REMOVED lines=16> */
.L_x_2060:
[----:B------:R-:W-:Y:S05]  /*68b0*/  @!P4 BRA `(.L_x_2057) ;  /* 0x0000000c00c0c947 */ /* 0x000fea0003800000 */
[----:B0123-5:R-:W-:Y:S01]  /*68c0*/  SHF.R.U32.HI R87, RZ, 0x10, R117 ;  /* 0x00000010ff577819 */ /* 0x02ffe20000011675 */
        /* <DEDUP_REMOVED lines=16> */
.L_x_2052:
[----:B------:R-:W-:-:S04]  /*69d0*/  UISETP.NE.U32.AND UP0, UPT, UR14, URZ, UPT ;  /* 0x000000ff0e00728c */ /* 0x000fc8000bf05070 */
[----:B------:R-:W-:-:S06]  /*69e0*/  UISETP.NE.AND.EX UP0, UPT, UR15, URZ, UPT, UP0 ;  /* 0x000000ff0f00728c */ /* 0x000fcc000bf05300 */
[----:B------:R-:W-:-:S04]  /*69f0*/  PLOP3.LUT P5, PT, PT, PT, UP0, 0x80, 0x8 ;  /* 0x000000000008781c */ /* 0x000fc80003faf008 */
[----:B------:R-:W-:-:S09]  /*6a00*/  P2R R90, PR, RZ, 0x20 ;  /* 0x00000020ff5a7803 */ /* 0x000fd20000000000 */
[----:B------:R-:W-:Y:S05]  /*6a10*/  @!P5 BRA `(.L_x_2061) ;  /* 0x000000040078d947 */ /* 0x000fea0003800000 */
[-CC-:B0123--:R-:W-:Y:S01]  /*6a20*/  FFMA.FTZ R87, R21, R159.reuse, R158.reuse ;  /* 0x0000009f15577223 */ /* 0x18ffe2000001009e */
        /* <DEDUP_REMOVED lines=25> */
.L_x_2062:
        /* <DEDUP_REMOVED lines=17> */
.L_x_2063:
        /* <DEDUP_REMOVED lines=23> */
.L_x_2064:
        /* <DEDUP_REMOVED lines=28> */
.L_x_2061:
[----:B------:R-:W-:Y:S05]  /*7000*/  @!P4 BRA `(.L_x_2065) ;  /* 0x000000000078c947 */ /* 0x000fea0003800000 */
[----:B-----5:R-:W-:Y:S01]  /*7010*/  LOP3.LUT P5, RZ, R19, 0xff, RZ, 0xc0, !PT ;  /* 0x000000ff13ff7812 */ /* 0x020fe200078ac0ff */
[----:B------:R-:W-:Y:S01]  /*7020*/  BSSY.RECONVERGENT B1, `(.L_x_2066) ;  /* 0x000000c000017945 */ /* 0x000fe20003800200 */
[----:B0123--:R-:W-:-:S11]  /*7030*/  MOV R85, RZ ;  /* 0x000000ff00557202 */ /* 0x00ffd60000000f00 */
        /* <DEDUP_REMOVED lines=10> */
.L_x_2067:
[----:B------:R-:W-:Y:S05]  /*70e0*/  BSYNC.RECONVERGENT B1 ;  /* 0x0000000000017941 */ /* 0x000fea0003800200 */
.L_x_2066:
        /* <DEDUP_REMOVED lines=13> */
.L_x_2069:
[----:B------:R-:W-:Y:S05]  /*71c0*/  BSYNC.RECONVERGENT B1 ;  /* 0x0000000000017941 */ /* 0x000fea0003800200 */
.L_x_2068:
[----:B------:R-:W-:-:S04]  /*71d0*/  F2FP.F16.F32.PACK_AB R84, RZ, R84 ;  /* 0x00000054ff54723e */ /* 0x000fc800000000ff */
[----:B------:R-:W-:-:S07]  /*71e0*/  PRMT R157, R84, 0x7610, R157 ;  /* 0x00007610549d7816 */ /* 0x000fce000000009d */
.L_x_2065:
        /* <DEDUP_REMOVED lines=14> */
.L_x_2072:
[----:B------:R-:W-:Y:S05]  /*72d0*/  BSYNC.RECONVERGENT B1 ;  /* 0x0000000000017941 */ /* 0x000fea0003800200 */
.L_x_2071:
        /* <DEDUP_REMOVED lines=13> */
.L_x_2074:
[----:B------:R-:W-:Y:S05]  /*73b0*/  BSYNC.RECONVERGENT B1 ;  /* 0x0000000000017941 */ /* 0x000fea0003800200 */
.L_x_2073:
[----:B------:R-:W-:-:S04]  /*73c0*/  F2FP.F16.F32.PACK_AB R84, RZ, R84 ;  /* 0x00000054ff54723e */ /* 0x000fc800000000ff */
[----:B------:R-:W-:-:S07]  /*73d0*/  PRMT R156, R84, 0x7610, R156 ;  /* 0x00007610549c7816 */ /* 0x000fce000000009c */
.L_x_2070:
        /* <DEDUP_REMOVED lines=14> */
.L_x_2077:
[----:B------:R-:W-:Y:S05]  /*74c0*/  BSYNC.RECONVERGENT B1 ;  /* 0x0000000000017941 */ /* 0x000fea0003800200 */
.L_x_2076:
        /* <DEDUP_REMOVED lines=13> */
.L_x_2079:
[----:B------:R-:W-:Y:S05]  /*75a0*/  BSYNC.RECONVERGENT B1 ;  /* 0x0000000000017941 */ /* 0x000fea0003800200 */
.L_x_2078:
[----:B------:R-:W-:-:S04]  /*75b0*/  F2FP.F16.F32.PACK_AB R84, RZ, R84 ;  /* 0x00000054ff54723e */ /* 0x000fc800000000ff */
[----:B------:R-:W-:-:S07]  /*75c0*/  PRMT R155, R84, 0x7610, R155 ;  /* 0x00007610549b7816 */ /* 0x000fce000000009b */
.L_x_2075:
[----:B------:R-:W-:Y:S05]  /*75d0*/  @!P4 BRA `(.L_x_2057) ;  /* 0x000000000078c947 */ /* 0x000fea0003800000 */
[----:B-----5:R-:W-:Y:S01]  /*75e0*/  ISETP.GE.U32.AND P5, PT, R19, 0x1000000, PT ;  /* 0x010000001300780c */ /* 0x020fe20003fa6070 */
        /* <DEDUP_REMOVED lines=12> */
.L_x_2081:
[----:B------:R-:W-:Y:S05]  /*76b0*/  BSYNC.RECONVERGENT B1 ;  /* 0x0000000000017941 */ /* 0x000fea0003800200 */
.L_x_2080:
        /* <DEDUP_REMOVED lines=13> */
.L_x_2083:
[----:B------:R-:W-:Y:S05]  /*7790*/  BSYNC.RECONVERGENT B1 ;  /* 0x0000000000017941 */ /* 0x000fea0003800200 */
.L_x_2082:
[----:B------:R-:W-:-:S04]  /*77a0*/  F2FP.F16.F32.PACK_AB R84, RZ, R84 ;  /* 0x00000054ff54723e */ /* 0x000fc800000000ff */
[----:B------:R-:W-:-:S07]  /*77b0*/  PRMT R154, R84, 0x7610, R154 ;  /* 0x00007610549a7816 */ /* 0x000fce000000009a */
.L_x_2057:
[----:B------:R-:W-:-:S13]  /*77c0*/  ISETP.NE.AND P5, PT, R90, RZ, PT ;  /* 0x000000ff5a00720c */ /* 0x000fda0003fa5270 */
[----:B------:R-:W-:Y:S05]  /*77d0*/  @!P5 BRA `(.L_x_2084) ;  /* 0x000000000020d947 */ /* 0x000fea0003800000 */
        /* <DEDUP_REMOVED lines=8> */
.L_x_2084:
        /* <DEDUP_REMOVED lines=9> */
.L_x_2085:
[----:B------:R-:W-:Y:S02]  /*78f0*/  IADD3 R150, PT, PT, R150, 0x80, RZ ;  /* 0x0000008096967810 */ /* 0x000fe40007ffe0ff */
[----:B------:R-:W-:-:S07]  /*7900*/  IADD3 R91, PT, PT, R91, 0x80, RZ ;  /* 0x000000805b5b7810 */ /* 0x000fce0007ffe0ff */
.L_x_2050:
[----:B------:R-:W-:Y:S05]  /*7910*/  BSYNC.RECONVERGENT B0 ;  /* 0x0000000000007941 */ /* 0x000fea0003800200 */
.L_x_2049:
[----:B------:R-:W-:Y:S04]  /*7920*/  BSSY.RECONVERGENT B0, `(.L_x_2086) ;  /* 0x000019b000007945 */ /* 0x000fe80003800200 */
        /* <DEDUP_REMOVED lines=11> */
.L_x_2088:
        /* <DEDUP_REMOVED lines=9> */
[----:B01234-:R-:W-:Y:S01]  /*7a70*/  HADD2.F32 R87, -RZ, R115.H0_H0 ;  /* 0x20000073ff577230 */ /* 0x01ffe20000004100 */
        /* <DEDUP_REMOVED lines=30> */
.L_x_2091:
        /* <DEDUP_REMOVED lines=13> */
.L_x_2092:
        /* <DEDUP_REMOVED lines=13> */
.L_x_2093:
        /* <DEDUP_REMOVED lines=19> */
.L_x_2090:
[----:B------:R-:W-:Y:S01]  /*7f30*/  ISETP.GT.AND P5, PT, R153, RZ, PT ;  /* 0x000000ff9900720c */ /* 0x000fe20003fa4270 */
[----:B------:R-:W-:-:S12]  /*7f40*/  @!P4 BRA `(.L_x_2095) ;  /* 0x000000000040c947 */ /* 0x000fd80003800000 */
[----:B01234-:R-:W-:Y:S01]  /*7f50*/  @P5 FFMA.FTZ R85, R97, R159, R158 ;  /* 0x0000009f61555223 */ /* 0x01ffe2000001009e */
        /* <DEDUP_REMOVED lines=15> */
.L_x_2095:
[----:B------:R-:W-:Y:S05]  /*8050*/  @!P4 BRA `(.L_x_2096) ;  /* 0x000000000040c947 */ /* 0x000fea0003800000 */
[----:B012345:R-:W-:Y:S01]  /*8060*/  SHF.R.U64 R87, R114, 0x10, R115 ;  /* 0x0000001072577819 */ /* 0x03ffe20000001273 */
        /* <DEDUP_REMOVED lines=15> */
.L_x_2096:
[----:B------:R-:W-:Y:S05]  /*8160*/  @!P4 BRA `(.L_x_2097) ;  /* 0x000000000040c947 */ /* 0x000fea0003800000 */
        /* <DEDUP_REMOVED lines=16> */
.L_x_2097:
[----:B------:R-:W-:Y:S05]  /*8270*/  @!P4 BRA `(.L_x_2094) ;  /* 0x0000000c00c0c947 */ /* 0x000fea0003800000 */
[----:B012345:R-:W-:Y:S01]  /*8280*/  SHF.R.U32.HI R87, RZ, 0x10, R115 ;  /* 0x00000010ff577819 */ /* 0x03ffe20000011673 */
        /* <DEDUP_REMOVED lines=16> */
.L_x_2089:
[----:B------:R-:W-:-:S04]  /*8390*/  UISETP.NE.U32.AND UP0, UPT, UR14, URZ, UPT ;  /* 0x000000ff0e00728c */ /* 0x000fc8000bf05070 */
[----:B------:R-:W-:-:S06]  /*83a0*/  UISETP.NE.AND.EX UP0, UPT, UR15, URZ, UPT, UP0 ;  /* 0x000000ff0f00728c */ /* 0x000fcc000bf05300 */
[----:B------:R-:W-:-:S04]  /*83b0*/  PLOP3.LUT P5, PT, PT, PT, UP0, 0x80, 0x8 ;  /* 0x000000000008781c */ /* 0x000fc80003faf008 */
[----:B------:R-:W-:-:S09]  /*83c0*/  P2R R90, PR, RZ, 0x20 ;  /* 0x00000020ff5a7803 */ /* 0x000fd20000000000 */
[----:B------:R-:W-:Y:S05]  /*83d0*/  @!P5 BRA `(.L_x_2098) ;  /* 0x000000040078d947 */ /* 0x000fea0003800000 */
[-CC-:B01234-:R-:W-:Y:S01]  /*83e0*/  FFMA.FTZ R87, R97, R159.reuse, R158.reuse ;  /* 0x0000009f61577223 */ /* 0x19ffe2000001009e */
        /* <DEDUP_REMOVED lines=25> */
.L_x_2099:
        /* <DEDUP_REMOVED lines=17> */
.L_x_2100:
        /* <DEDUP_REMOVED lines=23> */
.L_x_2101:
        /* <DEDUP_REMOVED lines=28> */
.L_x_2098:
        /* <DEDUP_REMOVED lines=14> */
.L_x_2104:
[----:B------:R-:W-:Y:S05]  /*8aa0*/  BSYNC.RECONVERGENT B1 ;  /* 0x0000000000017941 */ /* 0x000fea0003800200 */
.L_x_2103:
        /* <DEDUP_REMOVED lines=13> */
.L_x_2106:
[----:B------:R-:W-:Y:S05]  /*8b80*/  BSYNC.RECONVERGENT B1 ;  /* 0x0000000000017941 */ /* 0x000fea0003800200 */
.L_x_2105:
[----:B------:R-:W-:-:S04]  /*8b90*/  F2FP.F16.F32.PACK_AB R84, RZ, R84 ;  /* 0x00000054ff54723e */ /* 0x000fc800000000ff */
[----:B------:R-:W-:-:S07]  /*8ba0*/  PRMT R157, R84, 0x7610, R157 ;  /* 0x00007610549d7816 */ /* 0x000fce000000009d */
.L_x_2102:
        /* <DEDUP_REMOVED lines=14> */
.L_x_2109:
[----:B------:R-:W-:Y:S05]  /*8c90*/  BSYNC.RECONVERGENT B1 ;  /* 0x0000000000017941 */ /* 0x000fea0003800200 */
.L_x_2108:
        /* <DEDUP_REMOVED lines=13> */
.L_x_2111:
[----:B------:R-:W-:Y:S05]  /*8d70*/  BSYNC.RECONVERGENT B1 ;  /* 0x0000000000017941 */ /* 0x000fea0003800200 */
.L_x_2110:
[----:B------:R-:W-:-:S04]  /*8d80*/  F2FP.F16.F32.PACK_AB R84, RZ, R84 ;  /* 0x00000054ff54723e */ /* 0x000fc800000000ff */
[----:B------:R-:W-:-:S07]  /*8d90*/  PRMT R156, R84, 0x7610, R156 ;  /* 0x00007610549c7816 */ /* 0x000fce000000009c */
.L_x_2107:
        /* <DEDUP_REMOVED lines=14> */
.L_x_2114:
[----:B------:R-:W-:Y:S05]  /*8e80*/  BSYNC.RECONVERGENT B1 ;  /* 0x0000000000017941 */ /* 0x000fea0003800200 */
.L_x_2113:
        /* <DEDUP_REMOVED lines=13> */
.L_x_2116:
[----:B------:R-:W-:Y:S05]  /*8f60*/  BSYNC.RECONVERGENT B1 ;  /* 0x0000000000017941 */ /* 0x000fea0003800200 */
.L_x_2115:
[----:B------:R-:W-:-:S04]  /*8f70*/  F2FP.F16.F32.PACK_AB R84, RZ, R84 ;  /* 0x00000054ff54723e */ /* 0x000fc800000000ff */
[----:B------:R-:W-:-:S07]  /*8f80*/  PRMT R155, R84, 0x7610, R155 ;  /* 0x00007610549b7816 */ /* 0x000fce000000009b */
.L_x_2112:
[----:B------:R-:W-:Y:S05]  /*8f90*/  @!P4 BRA `(.L_x_2094) ;  /* 0x000000000078c947 */ /* 0x000fea0003800000 */
[----:B-----5:R-:W-:Y:S01]  /*8fa0*/  ISETP.GE.U32.AND P5, PT, R96, 0x1000000, PT ;  /* 0x010000006000780c */ /* 0x020fe20003fa6070 */
        /* <DEDUP_REMOVED lines=12> */
.L_x_2118:
[----:B------:R-:W-:Y:S05]  /*9070*/  BSYNC.RECONVERGENT B1 ;  /* 0x0000000000017941 */ /* 0x000fea0003800200 */
.L_x_2117:
        /* <DEDUP_REMOVED lines=13> */
.L_x_2120:
[----:B------:R-:W-:Y:S05]  /*9150*/  BSYNC.RECONVERGENT B1 ;  /* 0x0000000000017941 */ /* 0x000fea0003800200 */
.L_x_2119:
[----:B------:R-:W-:-:S04]  /*9160*/  F2FP.F16.F32.PACK_AB R84, RZ, R84 ;  /* 0x00000054ff54723e */ /* 0x000fc800000000ff */
[----:B------:R-:W-:-:S07]  /*9170*/  PRMT R154, R84, 0x7610, R154 ;  /* 0x00007610549a7816 */ /* 0x000fce000000009a */
.L_x_2094:
[----:B------:R-:W-:-:S13]  /*9180*/  ISETP.NE.AND P5, PT, R90, RZ, PT ;  /* 0x000000ff5a00720c */ /* 0x000fda0003fa5270 */
        /* <DEDUP_REMOVED lines=9> */
.L_x_2121:
        /* <DEDUP_REMOVED lines=9> */
.L_x_2122:
[----:B------:R-:W-:Y:S02]  /*92b0*/  IADD3 R150, PT, PT, R150, 0x80, RZ ;  /* 0x0000008096967810 */ /* 0x000fe40007ffe0ff */
[----:B------:R-:W-:-:S07]  /*92c0*/  IADD3 R91, PT, PT, R91, 0x80, RZ ;  /* 0x000000805b5b7810 */ /* 0x000fce0007ffe0ff */
.L_x_2087:
[----:B------:R-:W-:Y:S05]  /*92d0*/  BSYNC.RECONVERGENT B0 ;  /* 0x0000000000007941 */ /* 0x000fea0003800200 */
.L_x_2086:
[----:B------:R-:W-:Y:S01]  /*92e0*/  ISETP.NE.AND P5, PT, R148, RZ, PT ;  /* 0x000000ff9400720c */ /* 0x000fe20003fa5270 */
        /* <DEDUP_REMOVED lines=12> */
.L_x_2125:
[----:B------:R-:W-:Y:S05]  /*93b0*/  BRA.U !UP0, `(.L_x_2126) ;  /* 0x0000000908687547 */ /* 0x000fea000b800000 */
[----:B------:R-:W-:-:S04]  /*93c0*/  UISETP.NE.U32.AND UP0, UPT, UR14, URZ, UPT ;  /* 0x000000ff0e00728c */ /* 0x000fc8000bf05070 */
[----:B------:R-:W-:-:S06]  /*93d0*/  UISETP.NE.AND.EX UP0, UPT, UR15, URZ, UPT, UP0 ;  /* 0x000000ff0f00728c */ /* 0x000fcc000bf05300 */
[----:B------:R-:W-:-:S04]  /*93e0*/  PLOP3.LUT P5, PT, PT, PT, UP0, 0x80, 0x8 ;  /* 0x000000000008781c */ /* 0x000fc80003faf008 */
[----:B------:R-:W-:-:S09]  /*93f0*/  P2R R90, PR, RZ, 0x20 ;  /* 0x00000020ff5a7803 */ /* 0x000fd20000000000 */
[----:B------:R-:W-:Y:S05]  /*9400*/  @!P5 BRA `(.L_x_2127) ;  /* 0x00000004003cd947 */ /* 0x000fea0003800000 */
[----:B------:R-:W-:Y:S02]  /*9410*/  ISETP.GT.AND P5, PT, R153, RZ, PT ;  /* 0x000000ff9900720c */ /* 0x000fe40003fa4270 */
[--C-:B-----5:R-:W-:Y:S02]  /*9420*/  SHF.R.U64 R153, R112, 0x10, R113.reuse ;  /* 0x0000001070997819 */ /* 0x120fe40000001271 */
[----:B------:R-:W-:-:S03]  /*9430*/  SHF.R.U32.HI R89, RZ, 0x10, R113 ;  /* 0x00000010ff597819 */ /* 0x000fc60000011671 */
[----:B------:R-:W-:Y:S02]  /*9440*/  HADD2.F32 R153, -RZ, R153.H0_H0 ;  /* 0x20000099ff997230 */ /* 0x000fe40000004100 */
[----:B------:R-:W-:-:S04]  /*9450*/  HADD2.F32 R89, -RZ, R89.H0_H0 ;  /* 0x20000059ff597230 */ /* 0x000fc80000004100 */
[-CC-:B01234-:R-:W-:Y:S01]  /*9460*/  @P5 FFMA.FTZ R87, R107, R159.reuse, R158.reuse ;  /* 0x0000009f6b575223 */ /* 0x19ffe2000001009e */
[-CC-:B------:R-:W-:Y:S01]  /*9470*/  @P5 FFMA.FTZ R84, R108, R159.reuse, R158.reuse ;  /* 0x0000009f6c545223 */ /* 0x180fe2000001009e */
[-CC-:B------:R-:W-:Y:S01]  /*9480*/  @P5 FFMA.FTZ R85, R111, R159.reuse, R158.reuse ;  /* 0x0000009f6f555223 */ /* 0x180fe2000001009e */
[----:B------:R-:W-:Y:S01]  /*9490*/  @P5 FFMA.FTZ R158, R122, R159, R158 ;  /* 0x0000009f7a9e5223 */ /* 0x000fe2000001009e */
[----:B------:R-:W-:Y:S02]  /*94a0*/  HADD2.F32 R159, -RZ, R112.H0_H0 ;  /* 0x20000070ff9f7230 */ /* 0x000fe40000004100 */
[----:B------:R-:W-:Y:S01]  /*94b0*/  @P5 FADD.FTZ R87, R106, -R87 ;  /* 0x800000576a575221 */ /* 0x000fe20000010000 */
[----:B------:R-:W-:Y:S01]  /*94c0*/  @P5 FADD.FTZ R84, R109, -R84 ;  /* 0x800000546d545221 */ /* 0x000fe20000010000 */
[----:B------:R-:W-:Y:S01]  /*94d0*/  @P5 FADD.FTZ R85, R110, -R85 ;  /* 0x800000556e555221 */ /* 0x000fe20000010000 */
[----:B------:R-:W-:Y:S01]  /*94e0*/  @P5 FADD.FTZ R158, R123, -R158 ;  /* 0x8000009e7b9e5221 */ /* 0x000fe20000010000 */
[----:B------:R-:W-:Y:S01]  /*94f0*/  @P5 FFMA.FTZ R159, R152, R87, R159 ;  /* 0x00000057989f5223 */ /* 0x000fe2000001009f */
[----:B------:R-:W-:-:S02]  /*9500*/  HADD2.F32 R87, -RZ, R113.H0_H0 ;  /* 0x20000071ff577230 */ /* 0x000fc40000004100 */
[C---:B------:R-:W-:Y:S01]  /*9510*/  @P5 FFMA.FTZ R153, R152.reuse, R84, R153 ;  /* 0x0000005498995223 */ /* 0x040fe20000010099 */
[C---:B------:R-:W-:Y:S01]  /*9520*/  @P5 FFMA.FTZ R89, R152.reuse, R158, R89 ;  /* 0x0000009e98595223 */ /* 0x040fe20000010059 */
[----:B------:R-:W-:Y:S01]  /*9530*/  F2FP.F16.F32.PACK_AB R84, RZ, R159 ;  /* 0x0000009fff54723e */ /* 0x000fe200000000ff */
[----:B------:R-:W-:Y:S02]  /*9540*/  @P5 FFMA.FTZ R87, R152, R85, R87 ;  /* 0x0000005598575223 */ /* 0x000fe40000010057 */
        /* <DEDUP_REMOVED lines=14> */
.L_x_2128:
        /* <DEDUP_REMOVED lines=13> */
.L_x_2129:
        /* <DEDUP_REMOVED lines=11> */
[----:B------:R-:W-:Y:S01]  /*97b0*/  FADD.FTZ R26, R26, R153 ;  /* 0x000000991a1a7221 */ /* 0x000fe20000010000 */
[----:B------:R-:W-:-:S07]  /*97c0*/  PRMT R155, R86, 0x7610, R155 ;  /* 0x00007610569b7816 */ /* 0x000fce000000009b */
.L_x_2130:
        /* <DEDUP_REMOVED lines=19> */
.L_x_2127:
        /* <DEDUP_REMOVED lines=18> */
.L_x_2132:
        /* <DEDUP_REMOVED lines=17> */
.L_x_2133:
        /* <DEDUP_REMOVED lines=17> */
.L_x_2134:
        /* <DEDUP_REMOVED lines=18> */
.L_x_2126:
        /* <DEDUP_REMOVED lines=22> */
[----:B------:R-:W-:Y:S02]  /*9ec0*/  F2FP.F16.F32.PACK_AB R88, RZ, R162 ;  /* 0x000000a2ff58723e */ /* 0x000fe400000000ff */
        /* <DEDUP_REMOVED lines=18> */
.L_x_2136:
[----:B------:R-:W-:Y:S05]  /*9ff0*/  @!P4 BRA `(.L_x_2137) ;  /* 0x000000000040c947 */ /* 0x000fea0003800000 */
        /* <DEDUP_REMOVED lines=16> */
.L_x_2137:
[----:B------:R-:W-:Y:S05]  /*a100*/  @!P4 BRA `(.L_x_2138) ;  /* 0x000000000040c947 */ /* 0x000fea0003800000 */
        /* <DEDUP_REMOVED lines=16> */
.L_x_2138:
[----:B------:R-:W-:Y:S02]  /*a210*/  F2FP.F16.F32.PACK_AB R84, RZ, R158 ;  /* 0x0000009eff54723e */ /* 0x000fe400000000ff */
[----:B------:R-:W-:Y:S02]  /*a220*/  F2FP.F16.F32.PACK_AB R85, RZ, R152 ;  /* 0x00000098ff55723e */ /* 0x000fe400000000ff */
[----:B------:R-:W-:Y:S02]  /*a230*/  PRMT R160, R88, 0x7610, R160 ;  /* 0x0000761058a07816 */ /* 0x000fe400000000a0 */
[----:B------:R-:W-:Y:S02]  /*a240*/  PRMT R161, R89, 0x7610, R161 ;  /* 0x0000761059a17816 */ /* 0x000fe400000000a1 */
[----:B------:R-:W-:Y:S02]  /*a250*/  PRMT R162, R84, 0x7610, R162 ;  /* 0x0000761054a27816 */ /* 0x000fe400000000a2 */
[----:B------:R-:W-:Y:S01]  /*a260*/  PRMT R163, R85, 0x7610, R163 ;  /* 0x0000761055a37816 */ /* 0x000fe200000000a3 */
[----:B------:R-:W-:Y:S06]  /*a270*/  @!P4 BRA `(.L_x_2131) ;  /* 0x0000000400e8c947 */ /* 0x000fec0003800000 */
[----:B-----5:R-:W-:Y:S01]  /*a280*/  ISETP.GE.U32.AND P5, PT, R105, 0x1000000, PT ;  /* 0x010000006900780c */ /* 0x020fe20003fa6070 */
        /* <DEDUP_REMOVED lines=11> */
.L_x_2135:
        /* <DEDUP_REMOVED lines=14> */
.L_x_2141:
[----:B------:R-:W-:Y:S05]  /*a420*/  BSYNC.RECONVERGENT B1 ;  /* 0x0000000000017941 */ /* 0x000fea0003800200 */
.L_x_2140:
        /* <DEDUP_REMOVED lines=13> */
.L_x_2143:
[----:B------:R-:W-:Y:S05]  /*a500*/  BSYNC.RECONVERGENT B1 ;  /* 0x0000000000017941 */ /* 0x000fea0003800200 */
.L_x_2142:
[----:B------:R-:W-:-:S04]  /*a510*/  F2FP.F16.F32.PACK_AB R84, RZ, R84 ;  /* 0x00000054ff54723e */ /* 0x000fc800000000ff */
[----:B------:R-:W-:-:S07]  /*a520*/  PRMT R157, R84, 0x7610, R157 ;  /* 0x00007610549d7816 */ /* 0x000fce000000009d */
.L_x_2139:
        /* <DEDUP_REMOVED lines=14> */
.L_x_2146:
[----:B------:R-:W-:Y:S05]  /*a610*/  BSYNC.RECONVERGENT B1 ;  /* 0x0000000000017941 */ /* 0x000fea0003800200 */
.L_x_2145:
        /* <DEDUP_REMOVED lines=13> */
.L_x_2148:
[----:B------:R-:W-:Y:S05]  /*a6f0*/  BSYNC.RECONVERGENT B1 ;  /* 0x0000000000017941 */ /* 0x000fea0003800200 */
.L_x_2147:
[----:B------:R-:W-:-:S04]  /*a700*/  F2FP.F16.F32.PACK_AB R84, RZ, R84 ;  /* 0x00000054ff54723e */ /* 0x000fc800000000ff */
[----:B------:R-:W-:-:S07]  /*a710*/  PRMT R156, R84, 0x7610, R156 ;  /* 0x00007610549c7816 */ /* 0x000fce000000009c */
.L_x_2144:
        /* <DEDUP_REMOVED lines=14> */
.L_x_2151:
[----:B------:R-:W-:Y:S05]  /*a800*/  BSYNC.RECONVERGENT B1 ;  /* 0x0000000000017941 */ /* 0x000fea0003800200 */
.L_x_2150:
        /* <DEDUP_REMOVED lines=13> */
.L_x_2153:
[----:B------:R-:W-:Y:S05]  /*a8e0*/  BSYNC.RECONVERGENT B1 ;  /* 0x0000000000017941 */ /* 0x000fea0003800200 */
.L_x_2152:
[----:B------:R-:W-:-:S04]  /*a8f0*/  F2FP.F16.F32.PACK_AB R84, RZ, R84 ;  /* 0x00000054ff54723e */ /* 0x000fc800000000ff */
[----:B------:R-:W-:-:S07]  /*a900*/  PRMT R155, R84, 0x7610, R155 ;  /* 0x00007610549b7816 */ /* 0x000fce000000009b */
.L_x_2149:
[----:B------:R-:W-:Y:S05]  /*a910*/  @!P4 BRA `(.L_x_2131) ;  /* 0x000000000040c947 */ /* 0x000fea0003800000 */
[----:B------:R-:W-:Y:S01]  /*a920*/  FFMA.FTZ R158, R122, R159, R158 ;  /* 0x0000009f7a9e7223 */ /* 0x000fe2000001009e */
[----:B------:R-:W-:Y:S02]  /*a930*/  ISETP.GT.AND P5, PT, R153, RZ, PT ;  /* 0x000000ff9900720c */ /* 0x000fe40003fa4270 */
[----:B01234-:R-:W-:Y:S01]  /*a940*/  CS2R R86, SRZ ;  /* 0x0000000000567805 */ /* 0x01ffe2000001ff00 */
[----:B------:R-:W-:-:S04]  /*a950*/  FADD.FTZ R85, R123, -R158 ;  /* 0x8000009e7b557221 */ /* 0x000fc80000010000 */
[----:B------:R-:W-:-:S05]  /*a960*/  FMUL.FTZ R85, R152, R85 ;  /* 0x0000005598557220 */ /* 0x000fca0000410000 */
[----:B------:R-:W-:Y:S02]  /*a970*/  FSEL R85, R85, RZ, P5 ;  /* 0x000000ff55557208 */ /* 0x000fe40002800000 */
[----:B-----5:R-:W-:-:S03]  /*a980*/  ISETP.GE.U32.AND P5, PT, R105, 0x1000000, PT ;  /* 0x010000006900780c */ /* 0x020fc60003fa6070 */
[----:B------:R-:W-:-:S04]  /*a990*/  FMUL.FTZ R85, R85, UR13 ;  /* 0x0000000d55557c20 */ /* 0x000fc80008410000 */
[----:B------:R-:W-:-:S06]  /*a9a0*/  FMUL.FTZ R85, R85, UR12 ;  /* 0x0000000c55557c20 */ /* 0x000fcc0008410000 */
[----:B------:R-:W-:-:S05]  /*a9b0*/  @P5 HADD2.F32 R84, -RZ, R145.H1_H1 ;  /* 0x30000091ff545230 */ /* 0x000fca0000004100 */
[----:B------:R-:W-:Y:S01]  /*a9c0*/  @P5 FMUL.FTZ R87, R84, R85 ;  /* 0x0000005554575220 */ /* 0x000fe20000410000 */
[----:B------:R-:W-:-:S05]  /*a9d0*/  @P5 HADD2.F32 R84, -RZ, R147.H1_H1 ;  /* 0x30000093ff545230 */ /* 0x000fca0000004100 */
[----:B------:R-:W-:Y:S01]  /*a9e0*/  @P5 FMUL.FTZ R86, R84, R85 ;  /* 0x0000005554565220 */ /* 0x000fe20000410000 */
[----:B------:R-:W-:-:S03]  /*a9f0*/  F2FP.F16.F32.PACK_AB R84, RZ, R87 ;  /* 0x00000057ff54723e */ /* 0x000fc600000000ff */
[----:B------:R-:W-:Y:S01]  /*aa00*/  FADD.FTZ R27, R27, R86 ;  /* 0x000000561b1b7221 */ /* 0x000fe20000010000 */
[----:B------:R-:W-:-:S07]  /*aa10*/  PRMT R154, R84, 0x7610, R154 ;  /* 0x00007610549a7816 */ /* 0x000fce000000009a */
.L_x_2131:
        /* <DEDUP_REMOVED lines=10> */
.L_x_2154:
        /* <DEDUP_REMOVED lines=9> */
.L_x_2124:
[----:B------:R-:W-:Y:S05]  /*ab50*/  BSYNC.RECONVERGENT B0 ;  /* 0x0000000000007941 */ /* 0x000fea0003800200 */
.L_x_2123:
[----:B01234-:R-:W0:Y:S01]  /*ab60*/  LDC.64 R84, c[0x0][0x380] ;  /* 0x0000e000ff547b82 */ /* 0x01fe220000000a00 */
[----:B------:R-:W-:Y:S01]  /*ab70*/  UPLOP3.LUT UP1, UPT, UPT, UPT, UP1, 0x40, 0x4 ;  /* 0x000000000004789c */ /* 0x000fe20003f2e810 */
[----:B0-----:R-:W-:-:S04]  /*ab80*/  IADD3 R125, PT, PT, R125, R84, RZ ;  /* 0x000000547d7d7210 */ /* 0x001fc80007ffe0ff */
[----:B------:R-:W-:-:S13]  /*ab90*/  ISETP.GE.AND P4, PT, R125, R85, PT ;  /* 0x000000557d00720c */ /* 0x000fda0003f86270 */
[----:B------:R-:W-:Y:S05]  /*aba0*/  @!P4 BRA `(.L_x_2155) ;  /* 0xffffff5c00e8c947 */ /* 0x000fea000383ffff */
.L_x_1960:
        /* <DEDUP_REMOVED lines=15> */
.L_x_2157:
[----:B------:R-:W-:Y:S05]  /*aca0*/  BSYNC.RECONVERGENT B0 ;  /* 0x0000000000007941 */ /* 0x000fea0003800200 */
.L_x_2156:
        /* <DEDUP_REMOVED lines=12> */
.L_x_2159:
[----:B------:R-:W-:Y:S05]  /*ad70*/  BSYNC.RECONVERGENT B0 ;  /* 0x0000000000007941 */ /* 0x000fea0003800200 */
.L_x_2158:
        /* <DEDUP_REMOVED lines=12> */
.L_x_2161:
[----:B------:R-:W-:Y:S05]  /*ae40*/  BSYNC.RECONVERGENT B0 ;  /* 0x0000000000007941 */ /* 0x000fea0003800200 */
.L_x_2160:
        /* <DEDUP_REMOVED lines=12> */
.L_x_2163:
[----:B------:R-:W-:Y:S05]  /*af10*/  BSYNC.RECONVERGENT B0 ;  /* 0x0000000000007941 */ /* 0x000fea0003800200 */
.L_x_2162:
        /* <DEDUP_REMOVED lines=12> */
.L_x_2164:
        /* <DEDUP_REMOVED lines=10> */
.L_x_10817:


//--------------------- .text._ZN10layer_norm22ln_bwd_finalize_kernelINS_22Kernel_traits_finalizeILj2560E6__halfS2_S2_S2_fjLb1ELj1024ELj4ENS_18Kernel_traits_baseILj2560ES2_S2_S2_S2_fjLj1024EEEEELb1ELb1EEEvNS_9BwdParamsE --------------------------
	.section	.text._ZN10layer_norm22ln_bwd_finalize_kernelINS_22Kernel_traits_finalizeILj2560E6__halfS2_S2_S2_fjLb1ELj1024ELj4ENS_18Kernel_traits_baseILj2560ES2_S2_S2_S2_fjLj1024EEEEELb1ELb1EEEvNS_9BwdParamsE,"ax",@progbits
	.align	128
        .global         _ZN10layer_norm22ln_bwd_finalize_kernelINS_22Kernel_traits_finalizeILj2560E6__halfS2_S2_S2_fjLb1ELj1024ELj4ENS_18Kernel_traits_baseILj2560ES2_S2_S2_S2_fjLj1024EEEEELb1ELb1EEEvNS_9BwdParamsE
        .type           _ZN10layer_norm22ln_bwd_finalize_kernelINS_22Kernel_traits_finalizeILj2560E6__halfS2_S2_S2_fjLb1ELj1024ELj4ENS_18Kernel_traits_baseILj2560ES2_S2_S2_S2_fjLj1024EEEEELb1ELb1EEEvNS_9BwdParamsE,@function
        .size           _ZN10layer_norm22ln_bwd_finalize_kernelINS_22Kernel_traits_finalizeILj2560E6__halfS2_S2_S2_fjLb1ELj1024ELj4ENS_18Kernel_traits_baseILj2560ES2_S2_S2_S2_fjLj1024EEEEELb1ELb1EEEvNS_9BwdParamsE,(.L_x_10818 - _ZN10layer_norm22ln_bwd_finalize_kernelINS_22Kernel_traits_finalizeILj2560E6__halfS2_S2_S2_fjLb1ELj1024ELj4ENS_18Kernel_traits_baseILj2560ES2_S2_S2_S2_fjLj1024EEEEELb1ELb1EEEvNS_9BwdParamsE)
        .other          _ZN10layer_norm22ln_bwd_finalize_kernelINS_22Kernel_traits_finalizeILj2560E6__halfS2_S2_S2_fjLb1ELj1024ELj4ENS_18Kernel_traits_baseILj2560ES2_S2_S2_S2_fjLj1024EEEEELb1ELb1EEEvNS_9BwdParamsE,@"STO_CUDA_ENTRY STV_DEFAULT"
_ZN10layer_norm22ln_bwd_finalize_kernelINS_22Kernel_traits_finalizeILj2560E6__halfS2_S2_S2_fjLb1ELj1024ELj4ENS_18Kernel_traits_baseILj2560ES2_S2_S2_S2_fjLj1024EEEEELb1ELb1EEEvNS_9BwdParamsE:
.text._ZN10layer_norm22ln_bwd_finalize_kernelINS_22Kernel_traits_finalizeILj2560E6__halfS2_S2_S2_fjLb1ELj1024ELj4ENS_18Kernel_traits_baseILj2560ES2_S2_S2_S2_fjLj1024EEEEELb1ELb1EEEvNS_9BwdParamsE:
        /* <DEDUP_REMOVED lines=56> */
.L_x_2169:
        /* <DEDUP_REMOVED lines=87> */
.L_x_2168:
[----:B------:R-:W-:Y:S05]  /*08f0*/  BSYNC.RECONVERGENT B1 ;  /* 0x0000000000017941 */ /* 0x000fea0003800200 */
.L_x_2167:
        /* <DEDUP_REMOVED lines=51> */
.L_x_2171:
[----:B------:R-:W-:Y:S05]  /*0c30*/  BSYNC.RECONVERGENT B1 ;  /* 0x0000000000017941 */ /* 0x000fea0003800200 */
.L_x_2170:
        /* <DEDUP_REMOVED lines=30> */
.L_x_2173:
[----:B------:R-:W-:Y:S05]  /*0e20*/  BSYNC.RECONVERGENT B1 ;  /* 0x0000000000017941 */ /* 0x000fea0003800200 */
.L_x_2172:
        /* <DEDUP_REMOVED lines=15> */
.L_x_2166:
[----:B------:R-:W-:Y:S05]  /*0f20*/  BSYNC.RECONVERGENT B0 ;  /* 0x0000000000007941 */ /* 0x000fea0003800200 */
.L_x_2165:
        /* <DEDUP_REMOVED lines=68> */
[----:B-1----:R-:W-:Y:S02]  /*1370*/  F2FP.F16.F32.PACK_AB R13, R13, R12 ;  /* 0x0000000c0d0d723e */ /* 0x002fe400000000ff */
[----:B--2---:R-:W-:-:S03]  /*1380*/  F2FP.F16.F32.PACK_AB R15, R15, R14 ;  /* 0x0000000e0f0f723e */ /* 0x004fc600000000ff */
[----:B------:R-:W-:Y:S01]  /*1390*/  STG.E desc[UR6][R4.64], R13 ;  /* 0x0000000d04007986 */ /* 0x000fe2000c101906 */
[----:B----4-:R-:W-:-:S03]  /*13a0*/  F2FP.F16.F32.PACK_AB R17, R17, R16 ;  /* 0x000000101111723e */ /* 0x010fc600000000ff */
[----:B------:R-:W-:Y:S04]  /*13b0*/  STG.E desc[UR6][R6.64], R15 ;  /* 0x0000000f06007986 */ /* 0x000fe8000c101906 */
[----:B------:R-:W-:Y:S01]  /*13c0*/  STG.E desc[UR6][R2.64], R17 ;  /* 0x0000001102007986 */ /* 0x000fe2000c101906 */
[----:B------:R-:W-:Y:S05]  /*13d0*/  EXIT ;  /* 0x000000000000794d */ /* 0x000fea0003800000 */
.L_x_2174:
        /* <DEDUP_REMOVED lines=10> */
.L_x_10818:


//--------------------- .text._ZN10layer_norm13ln_bwd_kernelINS_13Kernel_traitsI6__halfS2_S2_S2_fjLj2560ELj1ELj1ELj4ELj8ENS_18Kernel_traits_baseILj2560ES2_S2_S2_S2_fjLj128EEEEELb1ELb1ELb1ELb1EEEvNS_9BwdParamsE --------------------------
	.section	.text._ZN10layer_norm13ln_bwd_kernelINS_13Kernel_traitsI6__halfS2_S2_S2_fjLj2560ELj1ELj1ELj4ELj8ENS_18Kernel_traits_baseILj2560ES2_S2_S2_S2_fjLj128EEEEELb1ELb1ELb1ELb1EEEvNS_9BwdParamsE,"ax",@progbits
	.align	128
        .global         _ZN10layer_norm13ln_bwd_kernelINS_13Kernel_traitsI6__halfS2_S2_S2_fjLj2560ELj1ELj1ELj4ELj8ENS_18Kernel_traits_baseILj2560ES2_S2_S2_S2_fjLj128EEEEELb1ELb1ELb1ELb1EEEvNS_9BwdParamsE
        .type           _ZN10layer_norm13ln_bwd_kernelINS_13Kernel_traitsI6__halfS2_S2_S2_fjLj2560ELj1ELj1ELj4ELj8ENS_18Kernel_traits_baseILj2560ES2_S2_S2_S2_fjLj128EEEEELb1ELb1ELb1ELb1EEEvNS_9BwdParamsE,@function
        .size           _ZN10layer_norm13ln_bwd_kernelINS_13Kernel_traitsI6__halfS2_S2_S2_fjLj2560ELj1ELj1ELj4ELj8ENS_18Kernel_traits_baseILj2560ES2_S2_S2_S2_fjLj128EEEEELb1ELb1ELb1ELb1EEEvNS_9BwdParamsE,(.L_x_10819 - _ZN10layer_norm13ln_bwd_kernelINS_13Kernel_traitsI6__halfS2_S2_S2_fjLj2560ELj1ELj1ELj4ELj8ENS_18Kernel_traits_baseILj2560ES2_S2_S2_S2_fjLj128EEEEELb1ELb1ELb1ELb1EEEvNS_9BwdParamsE)
        .other          _ZN10layer_norm13ln_bwd_kernelINS_13Kernel_traitsI6__halfS2_S2_S2_fjLj2560ELj1ELj1ELj4ELj8ENS_18Kernel_traits_baseILj2560ES2_S2_S2_S2_fjLj128EEEEELb1ELb1ELb1ELb1EEEvNS_9BwdParamsE,@"STO_CUDA_ENTRY STV_DEFAULT"
_ZN10layer_norm13ln_bwd_kernelINS_13Kernel_traitsI6__halfS2_S2_S2_fjLj2560ELj1ELj1ELj4ELj8ENS_18Kernel_traits_baseILj2560ES2_S2_S2_S2_fjLj128EEEEELb1ELb1ELb1ELb1EEEvNS_9BwdParamsE:
.text._ZN10layer_norm13ln_bwd_kernelINS_13Kernel_traitsI6__halfS2_S2_S2_fjLj2560ELj1ELj1ELj4ELj8ENS_18Kernel_traits_baseILj2560ES2_S2_S2_S2_fjLj128EEEEELb1ELb1ELb1ELb1EEEvNS_9BwdParamsE:
        /* <DEDUP_REMOVED lines=39> */
[----:B------:R-:W3:Y:S06]  /*0270*/  LDCU.U8 UR27, c[0x0][0x410] ;  /* 0x00008200ff1b77ac */ /* 0x000eec0008000000 */
[----:B------:R-:W4:Y:S01]  /*0280*/  LDC.64 R4, c[0x0][0x3d0] ;  /* 0x0000f400ff047b82 */ /* 0x000f220000000a00 */
[----:B------:R-:W0:Y:S01]  /*0290*/  LDCU UR26, c[0x0][0x400] ;  /* 0x00008000ff1a77ac */ /* 0x000e220008000800 */
[----:B------:R-:W0:Y:S01]  /*02a0*/  LDCU.64 UR22, c[0x0][0x408] ;  /* 0x00008100ff1677ac */ /* 0x000e220008000a00 */
[----:B------:R-:W0:Y:S01]  /*02b0*/  LDCU.64 UR4, c[0x0][0x438] ;  /* 0x00008700ff0477ac */ /* 0x000e220008000a00 */
[----:B------:R-:W0:Y:S01]  /*02c0*/  LDCU.64 UR6, c[0x0][0x478] ;  /* 0x00008f00ff0677ac */ /* 0x000e220008000a00 */
[C---:B-1----:R-:W-:Y:S01]  /*02d0*/  IMAD.WIDE.U32 R2, R140.reuse, 0x8, R2 ;  /* 0x000000088c027825 */ /* 0x042fe200078e0002 */
[----:B------:R-:W1:Y:S04]  /*02e0*/  LDCU.128 UR12, c[0x0][0x3c0] ;  /* 0x00007800ff0c77ac */ /* 0x000e680008000c00 */
[----:B0-----:R-:W2:Y:S01]  /*02f0*/  LDG.E.64 R130, desc[UR20][R2.64+0x1000] ;  /* 0x0010001402827981 */ /* 0x001ea2000c1e1b00 */
[----:B------:R-:W0:Y:S03]  /*0300*/  LDCU.128 UR16, c[0x0][0x3f0] ;  /* 0x00007e00ff1077ac */ /* 0x000e260008000c00 */
[----:B------:R-:W3:Y:S01]  /*0310*/  LDG.E.64 R128, desc[UR20][R2.64+0xc00] ;  /* 0x000c001402807981 */ /* 0x000ee2000c1e1b00 */
[----:B----4-:R-:W-:Y:S01]  /*0320*/  IMAD.WIDE.U32 R140, R140, 0x8, R4 ;  /* 0x000000088c8c7825 */ /* 0x010fe200078e0004 */
[----:B------:R-:W4:Y:S02]  /*0330*/  LDCU.64 UR24, c[0x0][0x380] ;  /* 0x00007000ff1877ac */ /* 0x000f240008000a00 */
[----:B------:R-:W4:Y:S04]  /*0340*/  LDG.E.64 R126, desc[UR20][R2.64+0x800] ;  /* 0x00080014027e7981 */ /* 0x000f28000c1e1b00 */
[----:B------:R-:W4:Y:S04]  /*0350*/  LDG.E.64 R124, desc[UR20][R2.64] ;  /* 0x00000014027c7981 */ /* 0x000f28000c1e1b00 */
[----:B------:R0:W5:Y:S04]  /*0360*/  LDG.E.64 R122, desc[UR20][R140.64+0x1000] ;  /* 0x001000148c7a7981 */ /* 0x000168000c1e1b00 */
[----:B------:R0:W5:Y:S04]  /*0370*/  LDG.E.64 R120, desc[UR20][R140.64+0xc00] ;  /* 0x000c00148c787981 */ /* 0x000168000c1e1b00 */
[----:B------:R0:W5:Y:S04]  /*0380*/  LDG.E.64 R118, desc[UR20][R140.64+0x800] ;  /* 0x000800148c767981 */ /* 0x000168000c1e1b00 */
[----:B------:R0:W5:Y:S04]  /*0390*/  LDG.E.64 R116, desc[UR20][R140.64+0x400] ;  /* 0x000400148c747981 */ /* 0x000168000c1e1b00 */
[----:B------:R0:W5:Y:S04]  /*03a0*/  LDG.E.64 R114, desc[UR20][R140.64] ;  /* 0x000000148c727981 */ /* 0x000168000c1e1b00 */
[----:B------:R0:W5:Y:S01]  /*03b0*/  LDG.E.64 R112, desc[UR20][R2.64+0x400] ;  /* 0x0004001402707981 */ /* 0x000162000c1e1b00 */
[----:B------:R-:W-:Y:S01]  /*03c0*/  HFMA2 R82, -RZ, RZ, 0, 0 ;  /* 0x00000000ff527431 */ /* 0x000fe200000001ff */
[----:B------:R-:W-:Y:S01]  /*03d0*/  UPLOP3.LUT UP3, UPT, UPT, UPT, UPT, 0x40, 0x4 ;  /* 0x000000000004789c */ /* 0x000fe20003f6e870 */
[----:B--2---:R-:W-:-:S02]  /*03e0*/  SHF.R.U64 R153, R130, 0x10, R131 ;  /* 0x0000001082997819 */ /* 0x004fc40000001283 */
[----:B------:R-:W-:Y:S02]  /*03f0*/  SHF.R.U32.HI R152, RZ, 0x10, R131 ;  /* 0x00000010ff987819 */ /* 0x000fe40000011683 */
[--C-:B---3--:R-:W-:Y:S02]  /*0400*/  SHF.R.U64 R151, R128, 0x10, R129.reuse ;  /* 0x0000001080977819 */ /* 0x108fe40000001281 */
[----:B------:R-:W-:Y:S02]  /*0410*/  SHF.R.U32.HI R148, RZ, 0x10, R129 ;  /* 0x00000010ff947819 */ /* 0x000fe40000011681 */
[----:B----4-:R-:W-:Y:S02]  /*0420*/  SHF.R.U32.HI R147, RZ, 0x10, R127 ;  /* 0x00000010ff937819 */ /* 0x010fe4000001167f */
[----:B------:R-:W-:Y:S02]  /*0430*/  PRMT R153, R153, 0x5410, R153 ;  /* 0x0000541099997816 */ /* 0x000fe40000000099 */
[----:B------:R-:W-:-:S02]  /*0440*/  SHF.R.U64 R146, R124, 0x10, R125 ;  /* 0x000000107c927819 */ /* 0x000fc4000000127d */
[----:B------:R-:W-:Y:S02]  /*0450*/  SHF.R.U32.HI R143, RZ, 0x10, R125 ;  /* 0x00000010ff8f7819 */ /* 0x000fe4000001167d */
[----:B------:R-:W-:Y:S02]  /*0460*/  PRMT R152, R152, 0x5410, R152 ;  /* 0x0000541098987816 */ /* 0x000fe40000000098 */
[----:B------:R-:W-:Y:S02]  /*0470*/  PRMT R151, R151, 0x5410, R151 ;  /* 0x0000541097977816 */ /* 0x000fe40000000097 */
[----:B------:R-:W-:Y:S02]  /*0480*/  PRMT R148, R148, 0x5410, R148 ;  /* 0x0000541094947816 */ /* 0x000fe40000000094 */
[----:B------:R-:W-:Y:S02]  /*0490*/  PRMT R147, R147, 0x5410, R147 ;  /* 0x0000541093937816 */ /* 0x000fe40000000093 */
[----:B------:R-:W-:-:S02]  /*04a0*/  PRMT R146, R146, 0x5410, R146 ;  /* 0x0000541092927816 */ /* 0x000fc40000000092 */
[----:B01----:R-:W-:-:S07]  /*04b0*/  PRMT R143, R143, 0x5410, R143 ;  /* 0x000054108f8f7816 */ /* 0x003fce000000008f */
.L_x_2352:
[----:B------:R-:W-:Y:S02]  /*04c0*/  UIMAD.WIDE UR10, UR8, 0x4, UR18 ;  /* 0x00000004080a78a5 */ /* 0x000fe4000f8e0212 */
[----:B------:R-:W-:-:S04]  /*04d0*/  UIMAD.WIDE UR30, UR8, 0x4, UR16 ;  /* 0x00000004081e78a5 */ /* 0x000fc8000f8e0210 */
[----:B------:R-:W-:Y:S02]  /*04e0*/  MOV R88, UR10 ;  /* 0x0000000a00587c02 */ /* 0x000fe40008000f00 */
[----:B------:R-:W-:Y:S01]  /*04f0*/  MOV R89, UR11 ;  /* 0x0000000b00597c02 */ /* 0x000fe20008000f00 */
[----:B------:R-:W-:-:S04]  /*0500*/  UIMAD.WIDE UR10, UR8, 0x4, UR14 ;  /* 0x00000004080a78a5 */ /* 0x000fc8000f8e020e */
[----:B--2---:R-:W2:Y:S01]  /*0510*/  LDG.E R88, desc[UR20][R88.64] ;  /* 0x0000001458587981 */ /* 0x004ea2000c1e1900 */
[----:B01-34-:R-:W-:Y:S02]  /*0520*/  MOV R84, UR30 ;  /* 0x0000001e00547c02 */ /* 0x01bfe40008000f00 */
        /* <DEDUP_REMOVED lines=24> */
[----:B------:R-:W-:-:S06]  /*06b0*/  ULEA.HI UR10, UR10, UR9, URZ, 0x2 ;  /* 0x000000090a0a7291 */ /* 0x000fcc000f8f10ff */
[----:B------:R-:W-:Y:S02]  /*06c0*/  MOV R141, UR10 ;  /* 0x0000000a008d7c02 */ /* 0x000fe40008000f00 */
[-C--:B0-----:R-:W-:Y:S02]  /*06d0*/  LEA.HI.SX32 R11, R11, R94.reuse, 0x1e ;  /* 0x0000005e0b0b7211 */ /* 0x081fe400078ff2ff */
[----:B------:R-:W-:Y:S02]  /*06e0*/  LEA.HI.SX32 R141, R141, R94, 0x1e ;  /* 0x0000005e8d8d7211 */ /* 0x000fe400078ff2ff */
[C---:B------:R-:W-:Y:S01]  /*06f0*/  IADD3 R3, PT, PT, R11.reuse, 0x80, RZ ;  /* 0x000000800b037810 */ /* 0x040fe20007ffe0ff */
[C-C-:B-1----:R-:W-:Y:S01]  /*0700*/  IMAD.WIDE.U32 R88, R11.reuse, 0x8, R8.reuse ;  /* 0x000000080b587825 */ /* 0x142fe200078e0008 */
[C---:B------:R-:W-:Y:S02]  /*0710*/  IADD3 R5, PT, PT, R11.reuse, 0x100, RZ ;  /* 0x000001000b057810 */ /* 0x040fe40007ffe0ff */
        /* <DEDUP_REMOVED lines=9> */
[--C-:B------:R-:W-:Y:S01]  /*07b0*/  IMAD.WIDE.U32 R6, R7, 0x8, R8.reuse ;  /* 0x0000000807067825 */ /* 0x100fe200078e0008 */
[----:B------:R-:W-:Y:S01]  /*07c0*/  MOV R20, UR30 ;  /* 0x0000001e00147c02 */ /* 0x000fe20008000f00 */
[----:B------:R-:W4:Y:S02]  /*07d0*/  LDG.E.64 R4, desc[UR20][R4.64] ;  /* 0x0000001404047981 */ /* 0x000f24000c1e1b00 */
[----:B------:R-:W-:Y:S01]  /*07e0*/  IMAD.WIDE.U32 R8, R11, 0x8, R8 ;  /* 0x000000080b087825 */ /* 0x000fe200078e0008 */
[----:B------:R-:W-:Y:S01]  /*07f0*/  MOV R21, UR31 ;  /* 0x0000001f00157c02 */ /* 0x000fe20008000f00 */
[----:B------:R-:W4:Y:S02]  /*0800*/  LDG.E.64 R6, desc[UR20][R6.64] ;  /* 0x0000001406067981 */ /* 0x000f24000c1e1b00 */
[----:B--2---:R-:W-:-:S02]  /*0810*/  IMAD.WIDE.U32 R12, R133, 0x8, R18 ;  /* 0x00000008850c7825 */ /* 0x004fc400078e0012 */
[----:B------:R-:W2:Y:S02]  /*0820*/  LDG.E.64 R8, desc[UR20][R8.64] ;  /* 0x0000001408087981 */ /* 0x000ea4000c1e1b00 */
[--C-:B------:R-:W-:Y:S02]  /*0830*/  IMAD.WIDE.U32 R10, R141, 0x8, R18.reuse ;  /* 0x000000088d0a7825 */ /* 0x100fe400078e0012 */
[----:B------:R-:W2:Y:S02]  /*0840*/  LDG.E.64 R12, desc[UR20][R12.64] ;  /* 0x000000140c0c7981 */ /* 0x000ea4000c1e1b00 */
[--C-:B------:R-:W-:Y:S02]  /*0850*/  IMAD.WIDE.U32 R16, R139, 0x8, R18.reuse ;  /* 0x000000088b107825 */ /* 0x100fe400078e0012 */
[----:B------:R-:W2:Y:S02]  /*0860*/  LDG.E.64 R10, desc[UR20][R10.64] ;  /* 0x000000140a0a7981 */ /* 0x000ea4000c1e1b00 */
[----:B------:R-:W-:-:S02]  /*0870*/  IMAD.WIDE.U32 R14, R135, 0x8, R18 ;  /* 0x00000008870e7825 */ /* 0x000fc400078e0012 */
[----:B------:R-:W2:Y:S01]  /*0880*/  LDG.E.64 R16, desc[UR20][R16.64] ;  /* 0x0000001410107981 */ /* 0x000ea2000c1e1b00 */
[----:B------:R-:W-:-:S03]  /*0890*/  IADD3 R137, PT, PT, R141, 0x200, RZ ;  /* 0x000002008d897810 */ /* 0x000fc60007ffe0ff */
[----:B------:R0:W2:Y:S04]  /*08a0*/  LDG.E R0, desc[UR20][R20.64] ;  /* 0x0000001414007981 */ /* 0x0000a8000c1e1900 */
[----:B------:R-:W2:Y:S01]  /*08b0*/  LDG.E.64 R14, desc[UR20][R14.64] ;  /* 0x000000140e0e7981 */ /* 0x000ea2000c1e1b00 */
[----:B------:R-:W-:-:S06]  /*08c0*/  IMAD.WIDE.U32 R18, R137, 0x8, R18 ;  /* 0x0000000889127825 */ /* 0x000fcc00078e0012 */
[----:B------:R-:W2:Y:S01]  /*08d0*/  LDG.E.64 R18, desc[UR20][R18.64] ;  /* 0x0000001412127981 */ /* 0x000ea2000c1e1b00 */
[----:B------:R-:W-:Y:S01]  /*08e0*/  ISETP.NE.AND.EX P0, PT, RZ, UR5, PT, P0 ;  /* 0x00000005ff007c0c */ /* 0x000fe2000bf05300 */
[----:B------:R-:W-:-:S04]  /*08f0*/  @UP2 UIADD3 UR9, UPT, UPT, UR11, -0x1, URZ ;  /* 0xffffffff0b092890 */ /* 0x000fc8000fffe0ff */
[----:B------:R-:W-:Y:S01]  /*0900*/  @UP2 UIMAD UR9, UR9, UR28, URZ ;  /* 0x0000001c090922a4 */ /* 0x000fe2000f8e02ff */
[----:B------:R-:W-:-:S03]  /*0910*/  PLOP3.LUT P1, PT, PT, PT, UP2, 0x80, 0x8 ;  /* 0x000000000008781c */ /* 0x000fc60003f2f028 */
[----:B------:R-:W-:-:S04]  /*0920*/  @UP2 USHF.R.S32.HI UR10, URZ, 0x1f, UR9 ;  /* 0x0000001fff0a2899 */ /* 0x000fc80008011409 */
[----:B------:R-:W1:Y:S01]  /*0930*/  @P0 LDC.64 R90, c[0x0][0x438] ;  /* 0x00010e00ff5a0b82 */ /* 0x000e620000000a00 */
[----:B------:R-:W-:-:S07]  /*0940*/  @UP2 ULEA.HI UR10, UR10, UR9, URZ, 0x2 ;  /* 0x000000090a0a2291 */ /* 0x000fce000f8f10ff */
[----:B0-----:R-:W0:Y:S08]  /*0950*/  @P0 LDC.64 R20, c[0x0][0x438] ;  /* 0x00010e00ff140b82 */ /* 0x001e300000000a00 */
[----:B------:R-:W3:Y:S08]  /*0960*/  @P0 LDC.64 R22, c[0x0][0x438] ;  /* 0x00010e00ff160b82 */ /* 0x000ef00000000a00 */
[----:B------:R-:W3:Y:S08]  /*0970*/  @P0 LDC.64 R84, c[0x0][0x438] ;  /* 0x00010e00ff540b82 */ /* 0x000ef00000000a00 */
[----:B------:R-:W3:Y:S01]  /*0980*/  @P0 LDC.64 R86, c[0x0][0x438] ;  /* 0x00010e00ff560b82 */ /* 0x000ee20000000a00 */
[----:B------:R-:W-:-:S02]  /*0990*/  MOV R95, UR10 ;  /* 0x0000000a005f7c02 */ /* 0x000fc40008000f00 */
[----:B------:R-:W-:Y:S02]  /*09a0*/  MOV R101, RZ ;  /* 0x000000ff00657202 */ /* 0x000fe40000000f00 */
[----:B------:R-:W-:-:S04]  /*09b0*/  @P1 LEA.HI.SX32 R101, R95, R94, 0x1e ;  /* 0x0000005e5f651211 */ /* 0x000fc800078ff2ff */
[C---:B------:R-:W-:Y:S02]  /*09c0*/  IADD3 R99, PT, PT, R101.reuse, 0x80, RZ ;  /* 0x0000008065637810 */ /* 0x040fe40007ffe0ff */
[C---:B------:R-:W-:Y:S02]  /*09d0*/  IADD3 R97, PT, PT, R101.reuse, 0x100, RZ ;  /* 0x0000010065617810 */ /* 0x040fe40007ffe0ff */
[C---:B------:R-:W-:Y:S02]  /*09e0*/  IADD3 R95, PT, PT, R101.reuse, 0x180, RZ ;  /* 0x00000180655f7810 */ /* 0x040fe40007ffe0ff */
[----:B------:R-:W-:Y:S01]  /*09f0*/  IADD3 R145, PT, PT, R101, 0x200, RZ ;  /* 0x0000020065917810 */ /* 0x000fe20007ffe0ff */
[----:B-1----:R-:W-:-:S04]  /*0a00*/  @P0 IMAD.WIDE.U32 R90, R141, 0x8, R90 ;  /* 0x000000088d5a0825 */ /* 0x002fc800078e005a */
[----:B0-----:R-:W-:Y:S01]  /*0a10*/  @P0 IMAD.WIDE.U32 R132, R133, 0x8, R20 ;  /* 0x0000000885840825 */ /* 0x001fe200078e0014 */
[----:B------:R-:W5:Y:S03]  /*0a20*/  @P0 LDG.E.64 R110, desc[UR20][R90.64] ;  /* 0x000000145a6e0981 */ /* 0x000f66000c1e1b00 */
[----:B---3--:R-:W-:Y:S01]  /*0a30*/  @P0 IMAD.WIDE.U32 R134, R135, 0x8, R22 ;  /* 0x0000000887860825 */ /* 0x008fe200078e0016 */
[----:B------:R-:W5:Y:S03]  /*0a40*/  @P0 LDG.E.64 R108, desc[UR20][R132.64] ;  /* 0x00000014846c0981 */ /* 0x000f66000c1e1b00 */
[----:B------:R-:W-:Y:S01]  /*0a50*/  @P0 IMAD.WIDE.U32 R84, R139, 0x8, R84 ;  /* 0x000000088b540825 */ /* 0x000fe200078e0054 */
[----:B------:R0:W5:Y:S03]  /*0a60*/  @P0 LDG.E.64 R106, desc[UR20][R134.64] ;  /* 0x00000014866a0981 */ /* 0x000166000c1e1b00 */
[----:B------:R-:W-:Y:S01]  /*0a70*/  @P0 IMAD.WIDE.U32 R86, R137, 0x8, R86 ;  /* 0x0000000889560825 */ /* 0x000fe200078e0056 */
[----:B------:R-:W5:Y:S03]  /*0a80*/  @P0 LDG.E.64 R104, desc[UR20][R84.64] ;  /* 0x0000001454680981 */ /* 0x000f66000c1e1b00 */
[--C-:B------:R-:W-:Y:S01]  /*0a90*/  IMAD.WIDE.U32 R100, R101, 0x4, R92.reuse ;  /* 0x0000000465647825 */ /* 0x100fe200078e005c */
[----:B------:R-:W5:Y:S03]  /*0aa0*/  @P0 LDG.E.64 R102, desc[UR20][R86.64] ;  /* 0x0000001456660981 */ /* 0x000f66000c1e1b00 */
[----:B------:R-:W-:-:S04]  /*0ab0*/  IMAD.WIDE.U32 R98, R99, 0x4, R92 ;  /* 0x0000000463627825 */ /* 0x000fc800078e005c */
[----:B------:R-:W-:-:S04]  /*0ac0*/  IMAD.WIDE.U32 R96, R97, 0x4, R92 ;  /* 0x0000000461607825 */ /* 0x000fc800078e005c */
[--C-:B------:R-:W-:Y:S01]  /*0ad0*/  IMAD.WIDE.U32 R94, R95, 0x4, R92.reuse ;  /* 0x000000045f5e7825 */ /* 0x100fe200078e005c */
[----:B------:R-:W-:Y:S01]  /*0ae0*/  ISETP.NE.AND P0, PT, RZ, UR27, PT ;  /* 0x0000001bff007c0c */ /* 0x000fe2000bf05270 */
[----:B------:R-:W5:Y:S02]  /*0af0*/  LDG.E R149, desc[UR20][R96.64] ;  /* 0x0000001460957981 */ /* 0x000f64000c1e1900 */
[----:B------:R-:W-:Y:S02]  /*0b00*/  IMAD.WIDE.U32 R92, R145, 0x4, R92 ;  /* 0x00000004915c7825 */ /* 0x000fe400078e005c */
[----:B------:R-:W5:Y:S04]  /*0b10*/  LDG.E R155, desc[UR20][R100.64] ;  /* 0x00000014649b7981 */ /* 0x000f68000c1e1900 */
[----:B------:R1:W5:Y:S04]  /*0b20*/  LDG.E R142, desc[UR20][R92.64] ;  /* 0x000000145c8e7981 */ /* 0x000368000c1e1900 */
[----:B------:R3:W5:Y:S04]  /*0b30*/  LDG.E R145, desc[UR20][R94.64] ;  /* 0x000000145e917981 */ /* 0x000768000c1e1900 */
[----:B------:R3:W5:Y:S02]  /*0b40*/  LDG.E R150, desc[UR20][R98.64] ;  /* 0x0000001462967981 */ /* 0x000764000c1e1900 */
[----:B0----5:R-:W-:Y:S01]  /*0b50*/  HADD2.F32 R134, -RZ, R123.H0_H0 ;  /* 0x2000007bff867230 */ /* 0x021fe20000004100 */
[----:B----4-:R-:W-:-:S02]  /*0b60*/  MOV R23, R88 ;  /* 0x0000005800177202 */ /* 0x010fc40000000f00 */
[----:B------:R-:W-:Y:S02]  /*0b70*/  SHF.R.U64 R136, R88, 0x10, R89 ;  /* 0x0000001058887819 */ /* 0x000fe40000001259 */
[----:B------:R-:W-:Y:S02]  /*0b80*/  MOV R21, R2 ;  /* 0x0000000200157202 */ /* 0x000fe40000000f00 */
[--C-:B------:R-:W-:Y:S02]  /*0b90*/  SHF.R.U64 R2, R2, 0x10, R3.reuse ;  /* 0x0000001002027819 */ /* 0x100fe40000001203 */
[----:B------:R-:W-:Y:S02]  /*0ba0*/  MOV R22, R3 ;  /* 0x0000000300167202 */ /* 0x000fe40000000f00 */
[----:B------:R-:W-:Y:S02]  /*0bb0*/  SHF.R.U32.HI R133, RZ, 0x10, R3 ;  /* 0x00000010ff857819 */ /* 0x000fe40000011603 */
[----:B------:R-:W-:-:S02]  /*0bc0*/  MOV R88, R6 ;  /* 0x0000000600587202 */ /* 0x000fc40000000f00 */
[----:B-1----:R-:W-:Y:S02]  /*0bd0*/  SHF.R.U64 R92, R6, 0x10, R7 ;  /* 0x00000010065c7819 */ /* 0x002fe40000001207 */
[--C-:B--2---:R-:W-:Y:S02]  /*0be0*/  SHF.R.U64 R90, R8, 0x10, R9.reuse ;  /* 0x00000010085a7819 */ /* 0x104fe40000001209 */
[----:B------:R-:W-:Y:S02]  /*0bf0*/  MOV R84, R9 ;  /* 0x0000000900547202 */ /* 0x000fe40000000f00 */
[----:B------:R-:W-:Y:S02]  /*0c00*/  SHF.R.U32.HI R91, RZ, 0x10, R9 ;  /* 0x00000010ff5b7819 */ /* 0x000fe40000011609 */
[----:B------:R-:W-:Y:S02]  /*0c10*/  SHF.R.U32.HI R3, RZ, 0x10, R13 ;  /* 0x00000010ff037819 */ /* 0x000fe4000001160d */
[----:B------:R-:W-:Y:S01]  /*0c20*/  SHF.R.U64 R9, R10, 0x10, R11 ;  /* 0x000000100a097819 */ /* 0x000fe2000000120b */
[----:B------:R-:W-:Y:S01]  /*0c30*/  HADD2.F32 R141, -RZ, R10.H0_H0 ;  /* 0x2000000aff8d7230 */ /* 0x000fe20000004100 */
[----:B------:R-:W-:-:S02]  /*0c40*/  MOV R20, R89 ;  /* 0x0000005900147202 */ /* 0x000fc40000000f00 */
[----:B------:R-:W-:Y:S01]  /*0c50*/  SHF.R.U32.HI R139, RZ, 0x10, R89 ;  /* 0x00000010ff8b7819 */ /* 0x000fe20000011659 */
[----:B------:R-:W-:Y:S01]  /*0c60*/  HADD2.F32 R97, -RZ, R16.H0_H0 ;  /* 0x20000010ff617230 */ /* 0x000fe20000004100 */
[----:B------:R-:W-:Y:S01]  /*0c70*/  SHF.R.U64 R10, R12, 0x10, R13 ;  /* 0x000000100c0a7819 */ /* 0x000fe2000000120d */
[----:B------:R-:W-:Y:S01]  /*0c80*/  HADD2.F32 R13, -RZ, R13.H0_H0 ;  /* 0x2000000dff0d7230 */ /* 0x000fe20000004100 */
[----:B------:R-:W-:Y:S02]  /*0c90*/  SHF.R.U64 R6, R16, 0x10, R17 ;  /* 0x0000001010067819 */ /* 0x000fe40000001211 */
[----:B------:R-:W-:Y:S02]  /*0ca0*/  MOV R89, R4 ;  /* 0x0000000400597202 */ /* 0x000fe40000000f00 */
[----:B------:R-:W-:Y:S02]  /*0cb0*/  SHF.R.U64 R100, R4, 0x10, R5 ;  /* 0x0000001004647819 */ /* 0x000fe40000001205 */
[----:B------:R-:W-:Y:S01]  /*0cc0*/  FSEL R16, R0, RZ, !P0 ;  /* 0x000000ff00107208 */ /* 0x000fe20004000000 */
[----:B------:R-:W-:Y:S01]  /*0cd0*/  HADD2.F32 R3, -RZ, R3.H0_H0 ;  /* 0x20000003ff037230 */ /* 0x000fe20000004100 */
[----:B------:R-:W-:-:S02]  /*0ce0*/  SHF.R.U64 R4, R14, 0x10, R15 ;  /* 0x000000100e047819 */ /* 0x000fc4000000120f */
[----:B------:R-:W-:Y:S02]  /*0cf0*/  MOV R85, R7 ;  /* 0x0000000700557202 */ /* 0x000fe40000000f00 */
[----:B---3--:R-:W-:Y:S01]  /*0d00*/  SHF.R.U32.HI R94, RZ, 0x10, R7 ;  /* 0x00000010ff5e7819 */ /* 0x008fe20000011607 */
[----:B------:R-:W-:Y:S01]  /*0d10*/  HADD2.F32 R95, -RZ, R15.H0_H0 ;  /* 0x2000000fff5f7230 */ /* 0x000fe20000004100 */
[----:B------:R-:W-:Y:S02]  /*0d20*/  MOV R87, R5 ;  /* 0x0000000500577202 */ /* 0x000fe40000000f00 */
[----:B------:R-:W-:Y:S02]  /*0d30*/  SHF.R.U32.HI R98, RZ, 0x10, R5 ;  /* 0x00000010ff627819 */ /* 0x000fe40000011605 */
[----:B------:R-:W-:Y:S01]  /*0d40*/  SHF.R.U32.HI R7, RZ, 0x10, R17 ;  /* 0x00000010ff077819 */ /* 0x000fe20000011611 */
[C---:B------:R-:W-:Y:S01]  /*0d50*/  FADD.FTZ R96, -R16.reuse, R13 ;  /* 0x0000000d10607221 */ /* 0x040fe20000010100 */
[----:B------:R-:W-:Y:S01]  /*0d60*/  SHF.R.U32.HI R5, RZ, 0x10, R15 ;  /* 0x00000010ff057819 */ /* 0x000fe2000001160f */
[----:B------:R-:W-:Y:S01]  /*0d70*/  HADD2.F32 R15, -RZ, R9.H0_H0 ;  /* 0x20000009ff0f7230 */ /* 0x000fe20000004100 */
[----:B------:R-:W-:Y:S01]  /*0d80*/  MOV R86, R8 ;  /* 0x0000000800567202 */ /* 0x000fe20000000f00 */
[----:B------:R-:W-:Y:S01]  /*0d90*/  HADD2.F32 R13, -RZ, R4.H0_H0 ;  /* 0x20000004ff0d7230 */ /* 0x000fe20000004100 */
[----:B------:R-:W-:Y:S01]  /*0da0*/  SHF.R.U32.HI R8, RZ, 0x10, R11 ;  /* 0x00000010ff087819 */ /* 0x000fe2000001160b */
[----:B------:R-:W-:Y:S01]  /*0db0*/  FADD.FTZ R4, -R16, R3 ;  /* 0x0000000310047221 */ /* 0x000fe20000010100 */
[----:B------:R-:W-:Y:S01]  /*0dc0*/  HADD2.F32 R7, -RZ, R7.H0_H0 ;  /* 0x20000007ff077230 */ /* 0x000fe20000004100 */
[----:B------:R-:W-:Y:S01]  /*0dd0*/  SHF.R.U64 R3, R114, 0x10, R115 ;  /* 0x0000001072037819 */ /* 0x000fe20000001273 */
[----:B------:R-:W-:-:S02]  /*0de0*/  HADD2.F32 R137, -RZ, R11.H0_H0 ;  /* 0x2000000bff897230 */ /* 0x000fc40000004100 */
[----:B------:R-:W-:Y:S01]  /*0df0*/  FADD.FTZ R138, -R16, R15 ;  /* 0x0000000f108a7221 */ /* 0x000fe20000010100 */
[----:B------:R-:W-:Y:S02]  /*0e00*/  HADD2.F32 R99, -RZ, R17.H0_H0 ;  /* 0x20000011ff637230 */ /* 0x000fe40000004100 */
[----:B------:R-:W-:Y:S02]  /*0e10*/  HADD2.F32 R11, -RZ, R12.H0_H0 ;  /* 0x2000000cff0b7230 */ /* 0x000fe40000004100 */
[----:B------:R-:W-:Y:S01]  /*0e20*/  HADD2.F32 R17, -RZ, R8.H0_H0 ;  /* 0x20000008ff117230 */ /* 0x000fe20000004100 */
[----:B------:R-:W-:Y:S01]  /*0e30*/  SHF.R.U64 R8, R18, 0x10, R19 ;  /* 0x0000001012087819 */ /* 0x000fe20000001213 */
[----:B------:R-:W-:Y:S02]  /*0e40*/  HADD2.F32 R101, -RZ, R18.H0_H0 ;  /* 0x20000012ff657230 */ /* 0x000fe40000004100 */
[----:B------:R-:W-:Y:S01]  /*0e50*/  FADD.FTZ R12, -R16, R7 ;  /* 0x00000007100c7221 */ /* 0x000fe20000010100 */
[----:B------:R-:W-:-:S02]  /*0e60*/  HADD2.F32 R3, -RZ, R3.H0_H0 ;  /* 0x20000003ff037230 */ /* 0x000fc40000004100 */
[----:B------:R-:W-:Y:S01]  /*0e70*/  FMUL.FTZ R138, R138, UR29 ;  /* 0x0000001d8a8a7c20 */ /* 0x000fe20008410000 */
[----:B------:R-:W-:Y:S01]  /*0e80*/  HADD2.F32 R18, -RZ, R136.H0_H0 ;  /* 0x20000088ff127230 */ /* 0x000fe20000004100 */
[----:B------:R-:W-:Y:S01]  /*0e90*/  SHF.R.U32.HI R7, RZ, 0x10, R115 ;  /* 0x00000010ff077819 */ /* 0x000fe20000011673 */
[C---:B------:R-:W-:Y:S01]  /*0ea0*/  FADD.FTZ R0, -R16.reuse, R17 ;  /* 0x0000001110007221 */ /* 0x040fe20000010100 */
[----:B------:R-:W-:Y:S01]  /*0eb0*/  SHF.R.U32.HI R9, RZ, 0x10, R19 ;  /* 0x00000010ff097819 */ /* 0x000fe20000011613 */
[----:B------:R-:W-:Y:S01]  /*0ec0*/  FADD.FTZ R132, -R16, R11 ;  /* 0x0000000b10847221 */ /* 0x000fe20000010100 */
[----:B------:R-:W-:Y:S02]  /*0ed0*/  HADD2.F32 R11, -RZ, R10.H0_H0 ;  /* 0x2000000aff0b7230 */ /* 0x000fe40000004100 */
[-C--:B------:R-:W-:Y:S01]  /*0ee0*/  FMUL.FTZ R136, R3, R18.reuse ;  /* 0x0000001203887220 */ /* 0x080fe20000410000 */
[----:B------:R-:W-:Y:S02]  /*0ef0*/  HADD2.F32 R135, -RZ, R19.H0_H0 ;  /* 0x20000013ff877230 */ /* 0x000fe40000004100 */
[----:B------:R-:W-:Y:S01]  /*0f00*/  FADD.FTZ R69, R69, R18 ;  /* 0x0000001245457221 */ /* 0x000fe20000010000 */
[----:B------:R-:W-:Y:S01]  /*0f10*/  FFMA.FTZ R25, R138, R18, R25 ;  /* 0x000000128a197223 */ /* 0x000fe20000010019 */
[----:B------:R-:W-:-:S02]  /*0f20*/  HADD2.F32 R93, -RZ, R14.H0_H0 ;  /* 0x2000000eff5d7230 */ /* 0x000fc40000004100 */
[----:B------:R-:W-:Y:S01]  /*0f30*/  FMUL.FTZ R0, R0, UR29 ;  /* 0x0000001d00007c20 */ /* 0x000fe20008410000 */
[----:B------:R-:W-:Y:S02]  /*0f40*/  HADD2.F32 R15, -RZ, R5.H0_H0 ;  /* 0x20000005ff0f7230 */ /* 0x000fe40000004100 */
[----:B------:R-:W-:Y:S02]  /*0f50*/  HADD2.F32 R17, -RZ, R6.H0_H0 ;  /* 0x20000006ff117230 */ /* 0x000fe40000004100 */
[----:B------:R-:W-:Y:S02]  /*0f60*/  HADD2.F32 R19, -RZ, R8.H0_H0 ;  /* 0x20000008ff137230 */ /* 0x000fe40000004100 */
[----:B------:R-:W-:Y:S01]  /*0f70*/  HADD2.F32 R3, -RZ, R7.H0_H0 ;  /* 0x20000007ff037230 */ /* 0x000fe20000004100 */
[----:B------:R-:W-:Y:S01]  /*0f80*/  SHF.R.U64 R7, R116, 0x10, R117 ;  /* 0x0000001074077819 */ /* 0x000fe20000001275 */
[----:B------:R-:W-:Y:S02]  /*0f90*/  HADD2.F32 R18, -RZ, R139.H0_H0 ;  /* 0x2000008bff127230 */ /* 0x000fe40000004100 */
        /* <DEDUP_REMOVED lines=18> */
[----:B------:R-:W-:Y:S01]  /*10c0*/  HADD2.F32 R7, -RZ, R7.H0_H0 ;  /* 0x20000007ff077230 */ /* 0x000fe20000004100 */
[----:B------:R-:W-:Y:S01]  /*10d0*/  SHF.R.U32.HI R9, RZ, 0x10, R117 ;  /* 0x00000010ff097819 */ /* 0x000fe20000011675 */
[----:B------:R-:W-:-:S02]  /*10e0*/  HADD2.F32 R18, -RZ, R2.H0_H0 ;  /* 0x20000002ff127230 */ /* 0x000fc40000004100 */
[----:B------:R-:W-:Y:S01]  /*10f0*/  FMUL.FTZ R2, R5, UR29 ;  /* 0x0000001d05027c20 */ /* 0x000fe20008410000 */
[----:B------:R-:W-:Y:S01]  /*1100*/  SHF.R.U64 R13, R120, 0x10, R121 ;  /* 0x00000010780d7819 */ /* 0x000fe20000001279 */
[----:B------:R-:W-:Y:S01]  /*1110*/  FMUL.FTZ R4, R4, UR29 ;  /* 0x0000001d04047c20 */ /* 0x000fe20008410000 */
[-C--:B------:R-:W-:Y:S01]  /*1120*/  FMUL.FTZ R5, R7, R18.reuse ;  /* 0x0000001207057220 */ /* 0x080fe20000410000 */
[----:B------:R-:W-:Y:S01]  /*1130*/  FADD.FTZ R65, R65, R18 ;  /* 0x0000001241417221 */ /* 0x000fe20000010000 */
[----:B------:R-:W-:Y:S01]  /*1140*/  FFMA.FTZ R29, R2, R18, R29 ;  /* 0x00000012021d7223 */ /* 0x000fe2000001001d */
[----:B------:R-:W-:Y:S01]  /*1150*/  HADD2.F32 R7, -RZ, R9.H0_H0 ;  /* 0x20000009ff077230 */ /* 0x000fe20000004100 */
[----:B------:R-:W-:Y:S01]  /*1160*/  SHF.R.U32.HI R15, RZ, 0x10, R121 ;  /* 0x00000010ff0f7819 */ /* 0x000fe20000011679 */
[----:B------:R-:W-:Y:S01]  /*1170*/  HADD2.F32 R18, -RZ, R133.H0_H0 ;  /* 0x20000085ff127230 */ /* 0x000fe20000004100 */
[----:B------:R-:W-:Y:S01]  /*1180*/  SHF.R.U32.HI R19, RZ, 0x10, R123 ;  /* 0x00000010ff137819 */ /* 0x000fe2000001167b */
[----:B------:R-:W-:-:S02]  /*1190*/  HADD2.F32 R13, -RZ, R13.H0_H0 ;  /* 0x2000000dff0d7230 */ /* 0x000fc40000004100 */
[----:B------:R-:W-:Y:S01]  /*11a0*/  FMUL.FTZ R10, R10, UR29 ;  /* 0x0000001d0a0a7c20 */ /* 0x000fe20008410000 */
[----:B------:R-:W-:Y:S02]  /*11b0*/  HADD2.F32 R92, -RZ, R92.H0_H0 ;  /* 0x2000005cff5c7230 */ /* 0x000fe40000004100 */
[-C--:B------:R-:W-:Y:S01]  /*11c0*/  FMUL.FTZ R7, R7, R18.reuse ;  /* 0x0000001207077220 */ /* 0x080fe20000410000 */
[----:B------:R-:W-:Y:S01]  /*11d0*/  FADD.FTZ R67, R67, R18 ;  /* 0x0000001243437221 */ /* 0x000fe20000010000 */
        /* <DEDUP_REMOVED lines=8> */
[----:B------:R-:W-:Y:S02]  /*1260*/  HADD2.F32 R23, -RZ, R23.H0_H0 ;  /* 0x20000017ff177230 */ /* 0x000fe40000004100 */
[----:B------:R-:W-:Y:S02]  /*1270*/  HADD2.F32 R139, -RZ, R114.H0_H0 ;  /* 0x20000072ff8b7230 */ /* 0x000fe40000004100 */
[-C--:B------:R-:W-:Y:S01]  /*1280*/  FMUL.FTZ R13, R13, R92.reuse ;  /* 0x0000005c0d0d7220 */ /* 0x080fe20000410000 */
[----:B------:R-:W-:Y:S01]  /*1290*/  FADD.FTZ R57, R57, R92 ;  /* 0x0000005c39397221 */ /* 0x000fe20000010000 */
[----:B------:R-:W-:Y:S01]  /*12a0*/  FFMA.FTZ R77, R10, R92, R77 ;  /* 0x0000005c0a4d7223 */ /* 0x000fe2000001004d */
[----:B------:R-:W-:Y:S01]  /*12b0*/  SHF.R.U64 R17, R122, 0x10, R123 ;  /* 0x000000107a117819 */ /* 0x000fe2000000127b */
[-C--:B------:R-:W-:Y:S01]  /*12c0*/  FMUL.FTZ R15, R15, R94.reuse ;  /* 0x0000005e0f0f7220 */ /* 0x080fe20000410000 */
[----:B------:R-:W-:Y:S01]  /*12d0*/  FADD.FTZ R59, R59, R94 ;  /* 0x0000005e3b3b7221 */ /* 0x000fe20000010000 */
[----:B------:R-:W-:Y:S01]  /*12e0*/  FFMA.FTZ R79, R12, R94, R79 ;  /* 0x0000005e0c4f7223 */ /* 0x000fe2000001004f */
[-C--:B------:R-:W-:Y:S01]  /*12f0*/  FMUL.FTZ R19, R19, R18.reuse ;  /* 0x0000001213137220 */ /* 0x080fe20000410000 */
[----:B------:R-:W-:Y:S01]  /*1300*/  FADD.FTZ R55, R55, R18 ;  /* 0x0000001237377221 */ /* 0x000fe20000010000 */
[----:B------:R-:W-:Y:S01]  /*1310*/  FFMA.FTZ R75, R16, R18, R75 ;  /* 0x00000012104b7223 */ /* 0x000fe2000001004b */
[-C--:B------:R-:W-:Y:S01]  /*1320*/  FFMA.FTZ R24, R141, R23.reuse, R24 ;  /* 0x000000178d187223 */ /* 0x080fe20000010018 */
[----:B------:R-:W-:Y:S01]  /*1330*/  FADD.FTZ R68, R68, R23 ;  /* 0x0000001744447221 */ /* 0x000fe20000010000 */
[----:B------:R-:W-:Y:S01]  /*1340*/  FMUL.FTZ R139, R139, R23 ;  /* 0x000000178b8b7220 */ /* 0x000fe20000410000 */
[----:B------:R-:W-:-:S02]  /*1350*/  HADD2.F32 R89, -RZ, R89.H0_H0 ;  /* 0x20000059ff597230 */ /* 0x000fc40000004100 */
[----:B------:R-:W-:Y:S01]  /*1360*/  FMUL.FTZ R93, R93, UR29 ;  /* 0x0000001d5d5d7c20 */ /* 0x000fe20008410000 */
[----:B------:R-:W-:Y:S02]  /*1370*/  HADD2.F32 R92, -RZ, R118.H0_H0 ;  /* 0x20000076ff5c7230 */ /* 0x000fe40000004100 */
[----:B------:R-:W-:Y:S01]  /*1380*/  FMUL.FTZ R137, R137, UR29 ;  /* 0x0000001d89897c20 */ /* 0x000fe20008410000 */
[----:B------:R-:W-:Y:S02]  /*1390*/  HADD2.F32 R23, -RZ, R20.H0_H0 ;  /* 0x20000014ff177230 */ /* 0x000fe40000004100 */
[----:B------:R-:W-:Y:S01]  /*13a0*/  FMUL.FTZ R95, R95, UR29 ;  /* 0x0000001d5f5f7c20 */ /* 0x000fe20008410000 */
[----:B------:R-:W-:Y:S02]  /*13b0*/  HADD2.F32 R18, -RZ, R115.H0_H0 ;  /* 0x20000073ff127230 */ /* 0x000fe40000004100 */
[----:B------:R-:W-:Y:S02]  /*13c0*/  HADD2.F32 R87, -RZ, R87.H0_H0 ;  /* 0x20000057ff577230 */ /* 0x000fe40000004100 */
[----:B------:R-:W-:-:S02]  /*13d0*/  HADD2.F32 R94, -RZ, R119.H0_H0 ;  /* 0x20000077ff5e7230 */ /* 0x000fc40000004100 */
[-C--:B------:R-:W-:Y:S01]  /*13e0*/  FFMA.FTZ R80, R93, R89.reuse, R80 ;  /* 0x000000595d507223 */ /* 0x080fe20000010050 */
[----:B------:R-:W-:Y:S02]  /*13f0*/  HADD2.F32 R17, -RZ, R17.H0_H0 ;  /* 0x20000011ff117230 */ /* 0x000fe40000004100 */
[----:B------:R-:W-:Y:S01]  /*1400*/  FADD.FTZ R60, R60, R89 ;  /* 0x000000593c3c7221 */ /* 0x000fe20000010000 */
[----:B------:R-:W-:Y:S02]  /*1410*/  HADD2.F32 R90, -RZ, R90.H0_H0 ;  /* 0x2000005aff5a7230 */ /* 0x000fe40000004100 */
[----:B------:R-:W-:Y:S01]  /*1420*/  FMUL.FTZ R92, R92, R89 ;  /* 0x000000595c5c7220 */ /* 0x000fe20000410000 */
[----:B------:R-:W-:Y:S01]  /*1430*/  FMUL.FTZ R14, R14, UR29 ;  /* 0x0000001d0e0e7c20 */ /* 0x000fe20008410000 */
[-C--:B------:R-:W-:Y:S01]  /*1440*/  FFMA.FTZ R26, R137, R23.reuse, R26 ;  /* 0x00000017891a7223 */ /* 0x080fe2000001001a */
[----:B------:R-:W-:Y:S01]  /*1450*/  FADD.FTZ R70, R70, R23 ;  /* 0x0000001746467221 */ /* 0x000fe20000010000 */
[----:B------:R-:W-:Y:S01]  /*1460*/  FMUL.FTZ R18, R18, R23 ;  /* 0x0000001712127220 */ /* 0x000fe20000410000 */
[-C--:B------:R-:W-:Y:S01]  /*1470*/  FFMA.FTZ R82, R95, R87.reuse, R82 ;  /* 0x000000575f527223 */ /* 0x080fe20000010052 */
[----:B------:R-:W-:Y:S01]  /*1480*/  FADD.FTZ R62, R62, R87 ;  /* 0x000000573e3e7221 */ /* 0x000fe20000010000 */
[----:B------:R-:W-:Y:S01]  /*1490*/  FMUL.FTZ R94, R94, R87 ;  /* 0x000000575e5e7220 */ /* 0x000fe20000410000 */
[----:B------:R-:W-:Y:S01]  /*14a0*/  FADD.FTZ R89, RZ, R139 ;  /* 0x0000008bff597221 */ /* 0x000fe20000010000 */
[----:B------:R-:W-:-:S02]  /*14b0*/  HADD2.F32 R23, -RZ, R21.H0_H0 ;  /* 0x20000015ff177230 */ /* 0x000fc40000004100 */
[----:B------:R-:W-:Y:S01]  /*14c0*/  FFMA.FTZ R87, R141, R139, RZ ;  /* 0x0000008b8d577223 */ /* 0x000fe200000100ff */
[----:B------:R-:W-:Y:S02]  /*14d0*/  HADD2.F32 R20, -RZ, R116.H0_H0 ;  /* 0x20000074ff147230 */ /* 0x000fe40000004100 */
[----:B------:R-:W-:Y:S01]  /*14e0*/  FMUL.FTZ R21, R132, UR29 ;  /* 0x0000001d84157c20 */ /* 0x000fe20008410000 */
[-C--:B------:R-:W-:Y:S01]  /*14f0*/  FMUL.FTZ R17, R17, R90.reuse ;  /* 0x0000005a11117220 */ /* 0x080fe20000410000 */
[----:B------:R-:W-:Y:S01]  /*1500*/  FADD.FTZ R53, R53, R90 ;  /* 0x0000005a35357221 */ /* 0x000fe20000010000 */
[----:B------:R-:W-:Y:S01]  /*1510*/  FFMA.FTZ R73, R14, R90, R73 ;  /* 0x0000005a0e497223 */ /* 0x000fe20000010049 */
[----:B------:R-:W-:Y:S01]  /*1520*/  FADD.FTZ R89, R136, R89 ;  /* 0x0000005988597221 */ /* 0x000fe20000010000 */
[----:B------:R-:W-:Y:S02]  /*1530*/  HADD2.F32 R91, -RZ, R22.H0_H0 ;  /* 0x20000016ff5b7230 */ /* 0x000fe40000004100 */
[----:B------:R-:W-:Y:S01]  /*1540*/  FFMA.FTZ R90, R138, R136, R87 ;  /* 0x000000888a5a7223 */ /* 0x000fe20000010057 */
[-C--:B------:R-:W-:Y:S01]  /*1550*/  FFMA.FTZ R28, R21, R23.reuse, R28 ;  /* 0x00000017151c7223 */ /* 0x080fe2000001001c */
[----:B------:R-:W-:Y:S01]  /*1560*/  FADD.FTZ R64, R64, R23 ;  /* 0x0000001740407221 */ /* 0x000fe20000010000 */
[----:B------:R-:W-:Y:S01]  /*1570*/  FMUL.FTZ R20, R20, R23 ;  /* 0x0000001714147220 */ /* 0x000fe20000410000 */
[----:B------:R-:W-:-:S02]  /*1580*/  HADD2.F32 R22, -RZ, R117.H0_H0 ;  /* 0x20000075ff167230 */ /* 0x000fc40000004100 */
[----:B------:R-:W-:Y:S01]  /*1590*/  FMUL.FTZ R23, R96, UR29 ;  /* 0x0000001d60177c20 */ /* 0x000fe20008410000 */
[----:B------:R-:W-:Y:S02]  /*15a0*/  HADD2.F32 R87, -RZ, R88.H0_H0 ;  /* 0x20000058ff577230 */ /* 0x000fe40000004100 */
[----:B------:R-:W-:Y:S01]  /*15b0*/  FADD.FTZ R88, R18, R89 ;  /* 0x0000005912587221 */ /* 0x000fe20000010000 */
[----:B------:R-:W-:Y:S01]  /*15c0*/  FFMA.FTZ R89, R137, R18, R90 ;  /* 0x0000001289597223 */ /* 0x000fe2000001005a */
[-C--:B------:R-:W-:Y:S01]  /*15d0*/  FFMA.FTZ R30, R23, R91.reuse, R30 ;  /* 0x0000005b171e7223 */ /* 0x080fe2000001001e */
[----:B------:R-:W-:Y:S01]  /*15e0*/  FADD.FTZ R66, R66, R91 ;  /* 0x0000005b42427221 */ /* 0x000fe20000010000 */
[----:B------:R-:W-:Y:S01]  /*15f0*/  FMUL.FTZ R22, R22, R91 ;  /* 0x0000005b16167220 */ /* 0x000fe20000410000 */
[----:B------:R-:W-:Y:S01]  /*1600*/  FADD.FTZ R91, R3, R88 ;  /* 0x00000058035b7221 */ /* 0x000fe20000010000 */
[----:B------:R-:W-:Y:S01]  /*1610*/  FFMA.FTZ R88, R0, R3, R89 ;  /* 0x0000000300587223 */ /* 0x000fe20000010059 */
[----:B------:R-:W-:-:S02]  /*1620*/  HADD2.F32 R96, -RZ, R120.H0_H0 ;  /* 0x20000078ff607230 */ /* 0x000fc40000004100 */
[----:B------:R-:W-:Y:S01]  /*1630*/  FADD.FTZ R90, R20, R91 ;  /* 0x0000005b145a7221 */ /* 0x000fe20000010000 */
[----:B------:R-:W-:Y:S01]  /*1640*/  FFMA.FTZ R89, R21, R20, R88 ;  /* 0x0000001415597223 */ /* 0x000fe20000010058 */
[----:B------:R-:W-:Y:S02]  /*1650*/  FMUL.FTZ R97, R97, UR29 ;  /* 0x0000001d61617c20 */ /* 0x000fe40008410000 */
[----:B------:R-:W-:Y:S01]  /*1660*/  FADD.FTZ R91, R5, R90 ;  /* 0x0000005a055b7221 */ /* 0x000fe20000010000 */
[----:B------:R-:W-:Y:S01]  /*1670*/  FFMA.FTZ R88, R2, R5, R89 ;  /* 0x0000000502587223 */ /* 0x000fe20000010059 */
[----:B------:R-:W-:Y:S01]  /*1680*/  SHF.R.U64 R9, R118, 0x10, R119 ;  /* 0x0000001076097819 */ /* 0x000fe20000001277 */
[----:B------:R-:W-:Y:S01]  /*1690*/  FADD.FTZ R56, R56, R87 ;  /* 0x0000005738387221 */ /* 0x000fe20000010000 */
[----:B------:R-:W-:Y:S01]  /*16a0*/  SHF.R.U32.HI R11, RZ, 0x10, R119 ;  /* 0x00000010ff0b7819 */ /* 0x000fe20000011677 */
[-C--:B------:R-:W-:Y:S01]  /*16b0*/  FFMA.FTZ R76, R97, R87.reuse, R76 ;  /* 0x00000057614c7223 */ /* 0x080fe2000001004c */
[----:B------:R-:W-:Y:S01]  /*16c0*/  FMUL.FTZ R96, R96, R87 ;  /* 0x0000005760607220 */ /* 0x000fe20000410000 */
[----:B------:R-:W-:-:S02]  /*16d0*/  HADD2.F32 R87, -RZ, R85.H0_H0 ;  /* 0x20000055ff577230 */ /* 0x000fc40000004100 */
[----:B------:R-:W-:Y:S01]  /*16e0*/  FADD.FTZ R90, R22, R91 ;  /* 0x0000005b165a7221 */ /* 0x000fe20000010000 */
[----:B------:R-:W-:Y:S01]  /*16f0*/  FFMA.FTZ R85, R23, R22, R88 ;  /* 0x0000001617557223 */ /* 0x000fe20000010058 */
[----:B------:R-:W-:Y:S02]  /*1700*/  HADD2.F32 R9, -RZ, R9.H0_H0 ;  /* 0x20000009ff097230 */ /* 0x000fe40000004100 */
[----:B------:R-:W-:Y:S01]  /*1710*/  FMUL.FTZ R8, R8, UR29 ;  /* 0x0000001d08087c20 */ /* 0x000fe20008410000 */
[----:B------:R-:W-:Y:S02]  /*1720*/  HADD2.F32 R100, -RZ, R100.H0_H0 ;  /* 0x20000064ff647230 */ /* 0x000fe40000004100 */
[----:B------:R-:W-:Y:S01]  /*1730*/  FADD.FTZ R89, R7, R90 ;  /* 0x0000005a07597221 */ /* 0x000fe20000010000 */
[----:B------:R-:W-:Y:S02]  /*1740*/  HADD2.F32 R11, -RZ, R11.H0_H0 ;  /* 0x2000000bff0b7230 */ /* 0x000fe40000004100 */
[----:B------:R-:W-:-:S02]  /*1750*/  HADD2.F32 R98, -RZ, R98.H0_H0 ;  /* 0x20000062ff627230 */ /* 0x000fc40000004100 */
[----:B------:R-:W-:Y:S01]  /*1760*/  FFMA.FTZ R88, R4, R7, R85 ;  /* 0x0000000704587223 */ /* 0x000fe20000010055 */
[----:B------:R-:W-:Y:S01]  /*1770*/  FMUL.FTZ R9, R9, R100 ;  /* 0x0000006409097220 */ /* 0x000fe20000410000 */
[----:B------:R-:W-:Y:S01]  /*1780*/  FADD.FTZ R90, R92, R89 ;  /* 0x000000595c5a7221 */ /* 0x000fe20000010000 */
[----:B------:R-:W-:Y:S01]  /*1790*/  FMUL.FTZ R6, R6, UR29 ;  /* 0x0000001d06067c20 */ /* 0x000fe20008410000 */
[-C--:B------:R-:W-:Y:S01]  /*17a0*/  FMUL.FTZ R11, R11, R98.reuse ;  /* 0x000000620b0b7220 */ /* 0x080fe20000410000 */
[----:B------:R-:W-:Y:S01]  /*17b0*/  FADD.FTZ R63, R63, R98 ;  /* 0x000000623f3f7221 */ /* 0x000fe20000010000 */
[----:B------:R-:W-:Y:S01]  /*17c0*/  FFMA.FTZ R83, R8, R98, R83 ;  /* 0x0000006208537223 */ /* 0x000fe20000010053 */
[----:B------:R-:W-:Y:S02]  /*17d0*/  HADD2.F32 R98, -RZ, R121.H0_H0 ;  /* 0x20000079ff627230 */ /* 0x000fe40000004100 */
[----:B------:R-:W-:Y:S01]  /*17e0*/  FFMA.FTZ R85, R93, R92, R88 ;  /* 0x0000005c5d557223 */ /* 0x000fe20000010058 */
[----:B------:R-:W-:Y:S01]  /*17f0*/  FMUL.FTZ R99, R99, UR29 ;  /* 0x0000001d63637c20 */ /* 0x000fe20008410000 */
[----:B------:R-:W-:Y:S01]  /*1800*/  FADD.FTZ R89, R9, R90 ;  /* 0x0000005a09597221 */ /* 0x000fe20000010000 */
[----:B------:R-:W-:Y:S01]  /*1810*/  FADD.FTZ R58, R58, R87 ;  /* 0x000000573a3a7221 */ /* 0x000fe20000010000 */
[----:B------:R-:W-:Y:S01]  /*1820*/  FFMA.FTZ R88, R6, R9, R85 ;  /* 0x0000000906587223 */ /* 0x000fe20000010055 */
[-C--:B------:R-:W-:Y:S01]  /*1830*/  FFMA.FTZ R78, R99, R87.reuse, R78 ;  /* 0x00000057634e7223 */ /* 0x080fe2000001004e */
[----:B------:R-:W-:Y:S01]  /*1840*/  FMUL.FTZ R98, R98, R87 ;  /* 0x0000005762627220 */ /* 0x000fe20000410000 */
[----:B------:R-:W-:-:S02]  /*1850*/  HADD2.F32 R87, -RZ, R86.H0_H0 ;  /* 0x20000056ff577230 */ /* 0x000fc40000004100 */
[----:B------:R-:W-:Y:S01]  /*1860*/  FADD.FTZ R86, R94, R89 ;  /* 0x000000595e567221 */ /* 0x000fe20000010000 */
[----:B------:R-:W-:Y:S01]  /*1870*/  FFMA.FTZ R85, R95, R94, R88 ;  /* 0x0000005e5f557223 */ /* 0x000fe20000010058 */
[----:B------:R-:W-:Y:S01]  /*1880*/  FADD.FTZ R61, R61, R100 ;  /* 0x000000643d3d7221 */ /* 0x000fe20000010000 */
        /* <DEDUP_REMOVED lines=16> */
[----:B------:R-:W-:-:S03]  /*1990*/  FFMA.FTZ R86, R12, R15, R85 ;  /* 0x0000000f0c567223 */ /* 0x000fc60000010055 */
        /* <DEDUP_REMOVED lines=11> */
[----:B------:R-:W-:Y:S01]  /*1a50*/  FFMA.FTZ R89, R16, R19, R89 ;  /* 0x0000001310597223 */ /* 0x000fe20000010059 */
[----:B------:R-:W-:Y:S06]  /*1a60*/  BRA `(.L_x_2177) ;  /* 0x0000000400087947 */ /* 0x000fec0003800000 */
.L_x_2176:
        /* <DEDUP_REMOVED lines=12> */
.L_x_2178:
        /* <DEDUP_REMOVED lines=12> */
[----:B------:R-:W-:-:S04]  /*1bf0*/  IMAD.WIDE.U32 R86, R87, 0x4, R84 ;  /* 0x0000000457567825 */ /* 0x000fc800078e0054 */
[----:B------:R-:W-:Y:S01]  /*1c00*/  IMAD.WIDE.U32 R84, R145, 0x4, R84 ;  /* 0x0000000491547825 */ /* 0x000fe200078e0054 */
[----:B------:R0:W5:Y:S04]  /*1c10*/  LDG.E R155, desc[UR20][R86.64] ;  /* 0x00000014569b7981 */ /* 0x000168000c1e1900 */
[----:B------:R0:W5:Y:S04]  /*1c20*/  LDG.E R145, desc[UR20][R90.64] ;  /* 0x000000145a917981 */ /* 0x000168000c1e1900 */
[----:B------:R0:W5:Y:S01]  /*1c30*/  LDG.E R142, desc[UR20][R84.64] ;  /* 0x00000014548e7981 */ /* 0x000162000c1e1900 */
[----:B------:R-:W-:Y:S05]  /*1c40*/  BRA `(.L_x_2177) ;  /* 0x0000000000907947 */ /* 0x000fea0003800000 */
.L_x_2179:
        /* <DEDUP_REMOVED lines=18> */
[C---:B------:R-:W-:Y:S01]  /*1d70*/  IADD3 R133, PT, PT, R111.reuse, 0x100, RZ ;  /* 0x000001006f857810 */ /* 0x040fe20007ffe0ff */
[----:B------:R3:W5:Y:S01]  /*1d80*/  LDG.E R145, desc[UR20][R90.64] ;  /* 0x000000145a917981 */ /* 0x000762000c1e1900 */
[----:B------:R-:W-:Y:S01]  /*1d90*/  IADD3 R159, PT, PT, R111, 0x180, RZ ;  /* 0x000001806f9f7810 */ /* 0x000fe20007ffe0ff */
[----:B------:R-:W-:Y:S01]  /*1da0*/  IMAD.WIDE.U32 R84, R109, 0x4, R84 ;  /* 0x000000046d547825 */ /* 0x000fe200078e0054 */
[C---:B------:R-:W-:Y:S01]  /*1db0*/  IADD3 R109, PT, PT, R111.reuse, 0x80, RZ ;  /* 0x000000806f6d7810 */ /* 0x040fe20007ffe0ff */
[----:B------:R3:W5:Y:S01]  /*1dc0*/  LDG.E R155, desc[UR20][R86.64] ;  /* 0x00000014569b7981 */ /* 0x000762000c1e1900 */
[C---:B------:R-:W-:Y:S01]  /*1dd0*/  IADD3 R161, PT, PT, R111.reuse, 0x200, RZ ;  /* 0x000002006fa17810 */ /* 0x040fe20007ffe0ff */
[----:B--2---:R-:W-:-:S02]  /*1de0*/  IMAD.WIDE.U32 R110, R111, 0x8, R102 ;  /* 0x000000086f6e7825 */ /* 0x004fc400078e0066 */
[----:B------:R3:W5:Y:S02]  /*1df0*/  LDG.E R142, desc[UR20][R84.64] ;  /* 0x00000014548e7981 */ /* 0x000764000c1e1900 */
        /* <DEDUP_REMOVED lines=9> */
.L_x_2177:
[----:B0-----:R-:W0:Y:S01]  /*1e90*/  SHFL.DOWN PT, R85, R88, 0x10, 0x1f ;  /* 0x0a001f0058557f89 */ /* 0x001e2200000e0000 */
[----:B------:R-:W-:Y:S03]  /*1ea0*/  BSSY.RECONVERGENT B0, `(.L_x_2180) ;  /* 0x000001f000007945 */ /* 0x000fe60003800200 */
        /* <DEDUP_REMOVED lines=30> */
.L_x_2181:
[----:B------:R-:W-:Y:S05]  /*2090*/  BSYNC.RECONVERGENT B0 ;  /* 0x0000000000007941 */ /* 0x000fea0003800200 */
.L_x_2180:
[----:B------:R-:W-:Y:S01]  /*20a0*/  @UP2 UIADD3 UR11, UPT, UPT, UR11, -0x1, URZ ;  /* 0xffffffff0b0b2890 */ /* 0x000fe2000fffe0ff */
[----:B------:R-:W-:Y:S01]  /*20b0*/  BAR.SYNC.DEFER_BLOCKING 0x0 ;  /* 0x0000000000007b1d */ /* 0x000fe20000010000 */
[----:B------:R-:W-:Y:S01]  /*20c0*/  PLOP3.LUT P0, PT, PT, PT, UP2, 0x80, 0x8 ;  /* 0x000000000008781c */ /* 0x000fe20003f0f028 */
[----:B------:R-:W-:Y:S01]  /*20d0*/  HFMA2 R133, -RZ, RZ, 0, 4.76837158203125e-07 ;  /* 0x00000008ff857431 */ /* 0x000fe200000001ff */
[----:B------:R-:W-:Y:S01]  /*20e0*/  @UP2 UIMAD UR11, UR11, UR28, URZ ;  /* 0x0000001c0b0b22a4 */ /* 0x000fe2000f8e02ff */
[----:B------:R-:W-:Y:S02]  /*20f0*/  MOV R144, RZ ;  /* 0x000000ff00907202 */ /* 0x000fe40000000f00 */
[----:B------:R-:W1:Y:S01]  /*2100*/  @UP2 LDCU.64 UR30, c[0x0][0x390] ;  /* 0x00007200ff1e27ac */ /* 0x000e620008000a00 */
[----:B------:R-:W-:-:S04]  /*2110*/  @UP2 USHF.R.S32.HI UR9, URZ, 0x1f, UR11 ;  /* 0x0000001fff092899 */ /* 0x000fc8000801140b */
[----:B------:R-:W-:-:S06]  /*2120*/  @UP2 ULEA.HI UR9, UR9, UR11, URZ, 0x2 ;  /* 0x0000000b09092291 */ /* 0x000fcc000f8f10ff */
[----:B0-----:R-:W-:-:S04]  /*2130*/  MOV R85, UR9 ;  /* 0x0000000900557c02 */ /* 0x001fc80008000f00 */
[----:B------:R-:W-:-:S05]  /*2140*/  @P0 LEA.HI.SX32 R144, R85, R140, 0x1e ;  /* 0x0000008c55900211 */ /* 0x000fca00078ff2ff */
[----:B-1----:R-:W-:-:S06]  /*2150*/  @P0 IMAD.WIDE.U32 R132, R144, R133, UR30 ;  /* 0x0000001e90840e25 */ /* 0x002fcc000f8e0085 */
[----:B------:R-:W2:Y:S01]  /*2160*/  @P0 LDG.E.64 R132, desc[UR20][R132.64] ;  /* 0x0000001484840981 */ /* 0x000ea2000c1e1b00 */
[----:B------:R-:W0:Y:S01]  /*2170*/  S2UR UR10, SR_CgaCtaId ;  /* 0x00000000000a79c3 */ /* 0x000e220000008800 */
[----:B------:R-:W-:Y:S01]  /*2180*/  UMOV UR9, 0x400 ;  /* 0x0000040000097882 */ /* 0x000fe20000000000 */
[----:B------:R-:W-:-:S04]  /*2190*/  UISETP.NE.U32.AND UP0, UPT, UR4, URZ, UPT ;  /* 0x000000ff0400728c */ /* 0x000fc8000bf05070 */
[----:B------:R-:W-:Y:S02]  /*21a0*/  UISETP.NE.AND.EX UP0, UPT, UR5, URZ, UPT, UP0 ;  /* 0x000000ff0500728c */ /* 0x000fe4000bf05300 */
[----:B0-----:R-:W-:-:S04]  /*21b0*/  ULEA UR9, UR10, UR9, 0x18 ;  /* 0x000000090a097291 */ /* 0x001fc8000f8ec0ff */
[----:B------:R-:W-:Y:S02]  /*21c0*/  UIADD3 UR10, UPT, UPT, UR9, 0x2820, URZ ;  /* 0x00002820090a7890 */ /* 0x000fe4000fffe0ff */
[----:B------:R-:W-:-:S09]  /*21d0*/  @!UP3 UIADD3 UR10, UPT, UPT, UR9, 0x2800, URZ ;  /* 0x00002800090ab890 */ /* 0x000fd2000fffe0ff */
[----:B------:R-:W0:Y:S01]  /*21e0*/  LDS.128 R84, [UR10] ;  /* 0x0000000aff547984 */ /* 0x000e220008000c00 */
[----:B------:R-:W-:Y:S02]  /*21f0*/  UIADD3 UR10, UPT, UPT, UR9, 0x2830, URZ ;  /* 0x00002830090a7890 */ /* 0x000fe4000fffe0ff */
[----:B------:R-:W-:Y:S02]  /*2200*/  @!UP3 UIADD3 UR10, UPT, UPT, UR9, 0x2810, URZ ;  /* 0x00002810090ab890 */ /* 0x000fe4000fffe0ff */
[----:B------:R-:W-:Y:S01]  /*2210*/  UIMAD UR9, UR8, UR28, URZ ;  /* 0x0000001c080972a4 */ /* 0x000fe2000f8e02ff */
[----:B0-----:R-:W-:Y:S01]  /*2220*/  FADD.FTZ R88, RZ, R85 ;  /* 0x00000055ff587221 */ /* 0x001fe20000010000 */
[----:B------:R-:W-:-:S03]  /*2230*/  FADD.FTZ R85, RZ, R84 ;  /* 0x00000054ff557221 */ /* 0x000fc60000010000 */
[----:B------:R-:W-:Y:S01]  /*2240*/  FADD.FTZ R158, R87, R88 ;  /* 0x00000058579e7221 */ /* 0x000fe20000010000 */
[----:B------:R-:W-:Y:S01]  /*2250*/  FADD.FTZ R85, R86, R85 ;  /* 0x0000005556557221 */ /* 0x000fe20000010000 */
[----:B------:R-:W0:Y:S01]  /*2260*/  LDS.128 R88, [UR10] ;  /* 0x0000000aff587984 */ /* 0x000e220008000c00 */
[----:B------:R-:W-:-:S04]  /*2270*/  USHF.R.S32.HI UR10, URZ, 0x1f, UR9 ;  /* 0x0000001fff0a7899 */ /* 0x000fc80008011409 */
[----:B------:R-:W-:Y:S01]  /*2280*/  ULEA.HI UR10, UR10, UR9, URZ, 0x2 ;  /* 0x000000090a0a7291 */ /* 0x000fe2000f8f10ff */
[----:B0-----:R-:W-:Y:S01]  /*2290*/  FADD.FTZ R158, R158, R89 ;  /* 0x000000599e9e7221 */ /* 0x001fe20000010000 */
[----:B------:R-:W-:-:S03]  /*22a0*/  FADD.FTZ R85, R85, R88 ;  /* 0x0000005855557221 */ /* 0x000fc60000010000 */
[----:B------:R-:W-:Y:S01]  /*22b0*/  FADD.FTZ R91, R91, R158 ;  /* 0x0000009e5b5b7221 */ /* 0x000fe20000010000 */
[----:B------:R-:W-:Y:S01]  /*22c0*/  FADD.FTZ R90, R90, R85 ;  /* 0x000000555a5a7221 */ /* 0x000fe20000010000 */
[----:B------:R-:W-:Y:S02]  /*22d0*/  MOV R85, UR10 ;  /* 0x0000000a00557c02 */ /* 0x000fe40008000f00 */
[----:B------:R-:W-:Y:S01]  /*22e0*/  FMUL.FTZ R91, R91, UR26 ;  /* 0x0000001a5b5b7c20 */ /* 0x000fe20008410000 */
[----:B------:R-:W-:Y:S01]  /*22f0*/  FMUL.FTZ R90, R90, UR26 ;  /* 0x0000001a5a5a7c20 */ /* 0x000fe20008410000 */
[----:B------:R-:W-:-:S03]  /*2300*/  LEA.HI.SX32 R88, R85, R140, 0x1e ;  /* 0x0000008c55587211 */ /* 0x000fc600078ff2ff */
[----:B------:R-:W-:Y:S02]  /*2310*/  R2UR UR11, R91 ;  /* 0x000000005b0b72ca */ /* 0x000fe400000e0000 */
[C---:B--2---:R-:W-:Y:S02]  /*2320*/  @P0 PRMT R156, R132.reuse, 0x7610, R156 ;  /* 0x00007610849c0816 */ /* 0x044fe4000000009c */
[--C-:B------:R-:W-:Y:S02]  /*2330*/  @P0 SHF.R.U64 R84, R132, 0x10, R133.reuse ;  /* 0x0000001084540819 */ /* 0x100fe40000001285 */
[----:B------:R-:W-:Y:S02]  /*2340*/  @P0 PRMT R156, R156, 0x5410, R133 ;  /* 0x000054109c9c0816 */ /* 0x000fe40000000085 */
[----:B------:R-:W-:Y:S02]  /*2350*/  @P0 PRMT R157, R84, 0x7610, R157 ;  /* 0x00007610549d0816 */ /* 0x000fe4000000009d */
[----:B------:R-:W-:-:S04]  /*2360*/  @P0 SHF.R.U32.HI R133, RZ, 0x10, R133 ;  /* 0x00000010ff850819 */ /* 0x000fc80000011685 */
[----:B------:R-:W-:Y:S02]  /*2370*/  @P0 PRMT R157, R157, 0x5410, R133 ;  /* 0x000054109d9d0816 */ /* 0x000fe40000000085 */
[----:B------:R-:W-:-:S04]  /*2380*/  ISETP.NE.AND P0, PT, RZ, UR27, PT ;  /* 0x0000001bff007c0c */ /* 0x000fc8000bf05270 */
[----:B------:R-:W-:Y:S01]  /*2390*/  FSEL R90, R90, RZ, !P0 ;  /* 0x000000ff5a5a7208 */ /* 0x000fe20004000000 */
[----:B------:R-:W-:Y:S08]  /*23a0*/  BRA.U UP0, `(.L_x_2182) ;  /* 0x0000000d00787547 */ /* 0x000ff0000b800000 */
        /* <DEDUP_REMOVED lines=9> */
[----:B------:R-:W-:Y:S01]  /*2440*/  ISETP.LT.AND P0, PT, RZ, UR32, PT ;  /* 0x00000020ff007c0c */ /* 0x000fe2000bf01270 */
[----:B------:R-:W-:Y:S02]  /*2450*/  HADD2.F32 R85, -RZ, R156.H0_H0 ;  /* 0x2000009cff557230 */ /* 0x000fe40000004100 */
[----:B------:R-:W-:-:S04]  /*2460*/  FADD.FTZ R84, R139, -R84 ;  /* 0x800000548b547221 */ /* 0x000fc80000010000 */
[----:B------:R-:W-:-:S05]  /*2470*/  FMUL.FTZ R84, R84, UR29 ;  /* 0x0000001d54547c20 */ /* 0x000fca0008410000 */
[----:B------:R-:W-:-:S05]  /*2480*/  FSEL R84, R84, RZ, P0 ;  /* 0x000000ff54547208 */ /* 0x000fca0000000000 */
[----:B------:R-:W-:-:S04]  /*2490*/  FMUL.FTZ R84, R84, UR23 ;  /* 0x0000001754547c20 */ /* 0x000fc80008410000 */
[----:B------:R-:W-:-:S04]  /*24a0*/  FMUL.FTZ R84, R84, UR22 ;  /* 0x0000001654547c20 */ /* 0x000fc80008410000 */
[----:B------:R-:W-:-:S07]  /*24b0*/  FMUL.FTZ R85, R85, R84 ;  /* 0x0000005455557220 */ /* 0x000fce0000410000 */
.L_x_2186:
[----:B------:R-:W-:Y:S05]  /*24c0*/  BSYNC.RECONVERGENT B0 ;  /* 0x0000000000007941 */ /* 0x000fea0003800200 */
.L_x_2185:
        /* <DEDUP_REMOVED lines=11> */
[----:B------:R-:W-:-:S05]  /*2580*/  HADD2.F32 R84, -RZ, R124.H0_H0 ;  /* 0x2000007cff547230 */ /* 0x000fca0000004100 */
[----:B------:R-:W-:-:S07]  /*2590*/  FMUL.FTZ R84, R85, R84 ;  /* 0x0000005455547220 */ /* 0x000fce0000410000 */
.L_x_2188:
[----:B------:R-:W-:Y:S05]  /*25a0*/  BSYNC.RECONVERGENT B0 ;  /* 0x0000000000007941 */ /* 0x000fea0003800200 */
.L_x_2187:
[----:B------:R-:W-:-:S04]  /*25b0*/  F2FP.F16.F32.PACK_AB R84, RZ, R84 ;  /* 0x00000054ff54723e */ /* 0x000fc800000000ff */
[----:B------:R-:W-:-:S07]  /*25c0*/  PRMT R148, R84, 0x7610, R148 ;  /* 0x0000761054947816 */ /* 0x000fce0000000094 */
.L_x_2184:
        /* <DEDUP_REMOVED lines=14> */
.L_x_2191:
[----:B------:R-:W-:Y:S05]  /*26b0*/  BSYNC.RECONVERGENT B0 ;  /* 0x0000000000007941 */ /* 0x000fea0003800200 */
.L_x_2190:
[----:B------:R-:W-:Y:S01]  /*26c0*/  FADD.FTZ R49, R49, R84 ;  /* 0x0000005431317221 */ /* 0x000fe20000010000 */
[----:B------:R-:W-:Y:S01]  /*26d0*/  BSSY.RECONVERGENT B0, `(.L_x_2192) ;  /* 0x000000c000007945 */ /* 0x000fe20003800200 */
[----:B------:R-:W-:-:S03]  /*26e0*/  HFMA2 R84, -RZ, RZ, 0, 0 ;  /* 0x00000000ff547431 */ /* 0x000fc600000001ff */
[----:B------:R-:W-:Y:S05]  /*26f0*/  @!P0 BRA `(.L_x_2193) ;  /* 0x0000000000248947 */ /* 0x000fea0003800000 */
[----:B------:R-:W-:Y:S01]  /*2700*/  FFMA.FTZ R85, R138, UR11, R90 ;  /* 0x0000000b8a557c23 */ /* 0x000fe2000801005a */
[----:B------:R-:W-:Y:S01]  /*2710*/  ISETP.LT.AND P0, PT, RZ, UR32, PT ;  /* 0x00000020ff007c0c */ /* 0x000fe2000bf01270 */
[----:B------:R-:W-:Y:S02]  /*2720*/  HADD2.F32 R84, -RZ, R146.H1_H1 ;  /* 0x30000092ff547230 */ /* 0x000fe40000004100 */
[----:B------:R-:W-:-:S04]  /*2730*/  FADD.FTZ R85, R136, -R85 ;  /* 0x8000005588557221 */ /* 0x000fc80000010000 */
[----:B------:R-:W-:-:S05]  /*2740*/  FMUL.FTZ R85, R85, UR29 ;  /* 0x0000001d55557c20 */ /* 0x000fca0008410000 */
[----:B------:R-:W-:-:S05]  /*2750*/  FSEL R85, R85, RZ, P0 ;  /* 0x000000ff55557208 */ /* 0x000fca0000000000 */
[----:B------:R-:W-:-:S04]  /*2760*/  FMUL.FTZ R85, R85, UR23 ;  /* 0x0000001755557c20 */ /* 0x000fc80008410000 */
[----:B------:R-:W-:-:S04]  /*2770*/  FMUL.FTZ R85, R85, UR22 ;  /* 0x0000001655557c20 */ /* 0x000fc80008410000 */
[----:B------:R-:W-:-:S07]  /*2780*/  FMUL.FTZ R84, R85, R84 ;  /* 0x0000005455547220 */ /* 0x000fce0000410000 */
.L_x_2193:
[----:B------:R-:W-:Y:S05]  /*2790*/  BSYNC.RECONVERGENT B0 ;  /* 0x0000000000007941 */ /* 0x000fea0003800200 */
.L_x_2192:
[----:B------:R-:W-:-:S04]  /*27a0*/  F2FP.F16.F32.PACK_AB R84, RZ, R84 ;  /* 0x00000054ff54723e */ /* 0x000fc800000000ff */
[----:B------:R-:W-:-:S07]  /*27b0*/  PRMT R147, R84, 0x7610, R147 ;  /* 0x0000761054937816 */ /* 0x000fce0000000093 */
.L_x_2189:
[----:B------:R-:W-:Y:S05]  /*27c0*/  BRA.U !UP2, `(.L_x_2194) ;  /* 0x000000010a787547 */ /* 0x000fea000b800000 */
[----:B-----5:R-:W-:Y:S01]  /*27d0*/  LOP3.LUT P0, RZ, R155, 0xff0000, RZ, 0xc0, !PT ;  /* 0x00ff00009bff7812 */ /* 0x020fe2000780c0ff */
[----:B------:R-:W-:Y:S01]  /*27e0*/  BSSY.RECONVERGENT B0, `(.L_x_2195) ;  /* 0x000000c000007945 */ /* 0x000fe20003800200 */
[----:B------:R-:W-:-:S11]  /*27f0*/  MOV R85, RZ ;  /* 0x000000ff00557202 */ /* 0x000fd60000000f00 */
        /* <DEDUP_REMOVED lines=8> */
[----:B------:R-:W-:-:S05]  /*2880*/  HADD2.F32 R85, -RZ, R156.H1_H1 ;  /* 0x3000009cff557230 */ /* 0x000fca0000004100 */
[----:B------:R-:W-:-:S07]  /*2890*/  FMUL.FTZ R85, R85, R84 ;  /* 0x0000005455557220 */ /* 0x000fce0000410000 */
.L_x_2196:
[----:B------:R-:W-:Y:S05]  /*28a0*/  BSYNC.RECONVERGENT B0 ;  /* 0x0000000000007941 */ /* 0x000fea0003800200 */
.L_x_2195:
[----:B------:R-:W-:Y:S01]  /*28b0*/  BSSY.RECONVERGENT B0, `(.L_x_2197) ;  /* 0x000000d000007945 */ /* 0x000fe20003800200 */
[----:B------:R-:W-:Y:S02]  /*28c0*/  HFMA2 R84, -RZ, RZ, 0, 0 ;  /* 0x00000000ff547431 */ /* 0x000fe400000001ff */
[----:B------:R-:W-:Y:S01]  /*28d0*/  FADD.FTZ R50, R50, R85 ;  /* 0x0000005532327221 */ /* 0x000fe20000010000 */
[----:B------:R-:W-:Y:S06]  /*28e0*/  @!P0 BRA `(.L_x_2198) ;  /* 0x0000000000248947 */ /* 0x000fec0003800000 */
        /* <DEDUP_REMOVED lines=9> */
.L_x_2198:
[----:B------:R-:W-:Y:S05]  /*2980*/  BSYNC.RECONVERGENT B0 ;  /* 0x0000000000007941 */ /* 0x000fea0003800200 */
.L_x_2197:
[----:B------:R-:W-:-:S04]  /*2990*/  F2FP.F16.F32.PACK_AB R84, RZ, R84 ;  /* 0x00000054ff54723e */ /* 0x000fc800000000ff */
[----:B------:R-:W-:-:S07]  /*29a0*/  PRMT R146, R84, 0x7610, R146 ;  /* 0x0000761054927816 */ /* 0x000fce0000000092 */
.L_x_2194:
[----:B------:R-:W-:Y:S05]  /*29b0*/  BRA.U !UP2, `(.L_x_2199) ;  /* 0x000000110a507547 */ /* 0x000fea000b800000 */
[----:B-----5:R-:W-:Y:S01]  /*29c0*/  ISETP.GE.U32.AND P0, PT, R155, 0x1000000, PT ;  /* 0x010000009b00780c */ /* 0x020fe20003f06070 */
        /* <DEDUP_REMOVED lines=12> */
.L_x_2201:
[----:B------:R-:W-:Y:S05]  /*2a90*/  BSYNC.RECONVERGENT B0 ;  /* 0x0000000000007941 */ /* 0x000fea0003800200 */
.L_x_2200:
        /* <DEDUP_REMOVED lines=13> */
.L_x_2203:
[----:B------:R-:W-:Y:S05]  /*2b70*/  BSYNC.RECONVERGENT B0 ;  /* 0x0000000000007941 */ /* 0x000fea0003800200 */
.L_x_2202:
[----:B------:R-:W-:Y:S02]  /*2b80*/  F2FP.F16.F32.PACK_AB R85, RZ, R51 ;  /* 0x00000033ff55723e */ /* 0x000fe400000000ff */
[----:B------:R-:W-:Y:S02]  /*2b90*/  MOV R51, R84 ;  /* 0x0000005400337202 */ /* 0x000fe40000000f00 */
[----:B------:R-:W-:Y:S01]  /*2ba0*/  PRMT R143, R85, 0x7610, R143 ;  /* 0x00007610558f7816 */ /* 0x000fe2000000008f */
[----:B------:R-:W-:Y:S06]  /*2bb0*/  BRA `(.L_x_2199) ;  /* 0x0000000c00d07947 */ /* 0x000fec0003800000 */
.L_x_2183:
[----:B------:R-:W-:Y:S01]  /*2bc0*/  FFMA.FTZ R84, R141, UR11, R90 ;  /* 0x0000000b8d547c23 */ /* 0x000fe2000801005a */
[----:B------:R-:W-:-:S03]  /*2bd0*/  ISETP.LT.AND P0, PT, RZ, UR32, PT ;  /* 0x00000020ff007c0c */ /* 0x000fc6000bf01270 */
[----:B------:R-:W-:-:S04]  /*2be0*/  FADD.FTZ R84, R139, -R84 ;  /* 0x800000548b547221 */ /* 0x000fc80000010000 */
[----:B------:R-:W-:-:S05]  /*2bf0*/  FMUL.FTZ R84, R84, UR29 ;  /* 0x0000001d54547c20 */ /* 0x000fca0008410000 */
[----:B------:R-:W-:-:S04]  /*2c00*/  FSEL R132, R84, RZ, P0 ;  /* 0x000000ff54847208 */ /* 0x000fc80000000000 */
[----:B------:R-:W-:Y:S01]  /*2c10*/  F2FP.F16.F32.PACK_AB R154, RZ, R132 ;  /* 0x00000084ff9a723e */ /* 0x000fe200000000ff */
[----:B------:R-:W-:Y:S06]  /*2c20*/  BRA.U !UP2, `(.L_x_2204) ;  /* 0x000000010a407547 */ /* 0x000fec000b800000 */
[----:B-----5:R-:W-:-:S13]  /*2c30*/  LOP3.LUT P1, RZ, R155, 0xff, RZ, 0xc0, !PT ;  /* 0x000000ff9bff7812 */ /* 0x020fda000782c0ff */
[----:B------:R-:W0:Y:S08]  /*2c40*/  @P1 LDC.64 R84, c[0x0][0x408] ;  /* 0x00010200ff541b82 */ /* 0x000e300000000a00 */
[----:B------:R-:W1:Y:S01]  /*2c50*/  @P1 LDC.64 R86, c[0x0][0x408] ;  /* 0x00010200ff561b82 */ /* 0x000e620000000a00 */
[----:B0-----:R-:W-:-:S04]  /*2c60*/  @P1 FMUL.FTZ R85, R132, R85 ;  /* 0x0000005584551220 */ /* 0x001fc80000410000 */
[----:B------:R-:W-:Y:S01]  /*2c70*/  @P1 FMUL.FTZ R158, R85, R84 ;  /* 0x00000054559e1220 */ /* 0x000fe20000410000 */
[----:B------:R-:W-:Y:S02]  /*2c80*/  HFMA2 R84, -RZ, RZ, 0, 0 ;  /* 0x00000000ff547431 */ /* 0x000fe400000001ff */
[----:B------:R-:W-:Y:S02]  /*2c90*/  @P1 HADD2.F32 R85, -RZ, R124.H0_H0 ;  /* 0x2000007cff551230 */ /* 0x000fe40000004100 */
[----:B-1----:R-:W-:-:S03]  /*2ca0*/  @P1 FMUL.FTZ R87, R132, R87 ;  /* 0x0000005784571220 */ /* 0x002fc60000410000 */
[----:B------:R-:W-:Y:S01]  /*2cb0*/  @P1 FMUL.FTZ R84, R85, R158 ;  /* 0x0000009e55541220 */ /* 0x000fe20000410000 */
[----:B------:R-:W-:Y:S01]  /*2cc0*/  @P1 FMUL.FTZ R86, R87, R86 ;  /* 0x0000005657561220 */ /* 0x000fe20000410000 */
[----:B------:R-:W-:Y:S01]  /*2cd0*/  @P1 HADD2.F32 R87, -RZ, R156.H0_H0 ;  /* 0x2000009cff571230 */ /* 0x000fe20000004100 */
[----:B------:R-:W-:Y:S02]  /*2ce0*/  MOV R85, RZ ;  /* 0x000000ff00557202 */ /* 0x000fe40000000f00 */
[----:B------:R-:W-:Y:S02]  /*2cf0*/  F2FP.F16.F32.PACK_AB R84, RZ, R84 ;  /* 0x00000054ff54723e */ /* 0x000fe400000000ff */
[----:B------:R-:W-:Y:S02]  /*2d00*/  @P1 FMUL.FTZ R85, R87, R86 ;  /* 0x0000005657551220 */ /* 0x000fe40000410000 */
[----:B------:R-:W-:Y:S02]  /*2d10*/  PRMT R148, R84, 0x7610, R148 ;  /* 0x0000761054947816 */ /* 0x000fe40000000094 */
[----:B------:R-:W-:-:S07]  /*2d20*/  FADD.FTZ R48, R48, R85 ;  /* 0x0000005530307221 */ /* 0x000fce0000010000 */
.L_x_2204:
        /* <DEDUP_REMOVED lines=8> */
[----:B------:R-:W-:-:S03]  /*2db0*/  FMUL.FTZ R132, R84, UR29 ;  /* 0x0000001d54847c20 */ /* 0x000fc60008410000 */
[----:B------:R-:W-:Y:S01]  /*2dc0*/  FSEL R158, R85, RZ, P0 ;  /* 0x000000ff559e7208 */ /* 0x000fe20000000000 */
[----:B------:R-:W-:Y:S06]  /*2dd0*/  BRA.U !UP2, `(.L_x_2205) ;  /* 0x000000010a407547 */ /* 0x000fec000b800000 */
[----:B-----5:R-:W-:-:S13]  /*2de0*/  LOP3.LUT P1, RZ, R155, 0xff00, RZ, 0xc0, !PT ;  /* 0x0000ff009bff7812 */ /* 0x020fda000782c0ff */
[----:B------:R-:W0:Y:S08]  /*2df0*/  @P1 LDC.64 R84, c[0x0][0x408] ;  /* 0x00010200ff541b82 */ /* 0x000e300000000a00 */
[----:B------:R-:W1:Y:S01]  /*2e00*/  @P1 LDC.64 R86, c[0x0][0x408] ;  /* 0x00010200ff561b82 */ /* 0x000e620000000a00 */
[----:B0-----:R-:W-:-:S04]  /*2e10*/  @P1 FMUL.FTZ R85, R158, R85 ;  /* 0x000000559e551220 */ /* 0x001fc80000410000 */
[----:B------:R-:W-:Y:S01]  /*2e20*/  @P1 FMUL.FTZ R160, R85, R84 ;  /* 0x0000005455a01220 */ /* 0x000fe20000410000 */
[----:B------:R-:W-:Y:S02]  /*2e30*/  HFMA2 R84, -RZ, RZ, 0, 0 ;  /* 0x00000000ff547431 */ /* 0x000fe400000001ff */
[----:B------:R-:W-:Y:S02]  /*2e40*/  @P1 HADD2.F32 R85, -RZ, R146.H1_H1 ;  /* 0x30000092ff551230 */ /* 0x000fe40000004100 */
[----:B-1----:R-:W-:-:S03]  /*2e50*/  @P1 FMUL.FTZ R87, R158, R87 ;  /* 0x000000579e571220 */ /* 0x002fc60000410000 */
[----:B------:R-:W-:Y:S01]  /*2e60*/  @P1 FMUL.FTZ R84, R85, R160 ;  /* 0x000000a055541220 */ /* 0x000fe20000410000 */
[----:B------:R-:W-:Y:S02]  /*2e70*/  @P1 HADD2.F32 R160, -RZ, R157.H0_H0 ;  /* 0x2000009dffa01230 */ /* 0x000fe40000004100 */
[----:B------:R-:W-:Y:S01]  /*2e80*/  @P1 FMUL.FTZ R87, R87, R86 ;  /* 0x0000005657571220 */ /* 0x000fe20000410000 */
[----:B------:R-:W-:Y:S02]  /*2e90*/  MOV R86, RZ ;  /* 0x000000ff00567202 */ /* 0x000fe40000000f00 */
[----:B------:R-:W-:Y:S01]  /*2ea0*/  F2FP.F16.F32.PACK_AB R84, RZ, R84 ;  /* 0x00000054ff54723e */ /* 0x000fe200000000ff */
[----:B------:R-:W-:-:S03]  /*2eb0*/  @P1 FMUL.FTZ R86, R160, R87 ;  /* 0x00000057a0561220 */ /* 0x000fc60000410000 */
[----:B------:R-:W-:Y:S01]  /*2ec0*/  PRMT R147, R84, 0x7610, R147 ;  /* 0x0000761054937816 */ /* 0x000fe20000000093 */
[----:B------:R-:W-:-:S07]  /*2ed0*/  FADD.FTZ R49, R49, R86 ;  /* 0x0000005631317221 */ /* 0x000fce0000010000 */
.L_x_2205:
[----:B------:R-:W-:Y:S02]  /*2ee0*/  F2FP.F16.F32.PACK_AB R89, RZ, R158 ;  /* 0x0000009eff59723e */ /* 0x000fe400000000ff */
[----:B------:R-:W-:Y:S02]  /*2ef0*/  FSEL R132, R132, RZ, P0 ;  /* 0x000000ff84847208 */ /* 0x000fe40000000000 */
        /* <DEDUP_REMOVED lines=12> */
[----:B------:R-:W-:Y:S01]  /*2fc0*/  @P0 HADD2.F32 R87, -RZ, R156.H1_H1 ;  /* 0x3000009cff570230 */ /* 0x000fe20000004100 */
[----:B------:R-:W-:Y:S02]  /*2fd0*/  MOV R85, RZ ;  /* 0x000000ff00557202 */ /* 0x000fe40000000f00 */
[----:B------:R-:W-:Y:S02]  /*2fe0*/  F2FP.F16.F32.PACK_AB R84, RZ, R84 ;  /* 0x00000054ff54723e */ /* 0x000fe400000000ff */
[----:B------:R-:W-:Y:S02]  /*2ff0*/  @P0 FMUL.FTZ R85, R87, R86 ;  /* 0x0000005657550220 */ /* 0x000fe40000410000 */
[----:B------:R-:W-:Y:S02]  /*3000*/  PRMT R146, R84, 0x7610, R146 ;  /* 0x0000761054927816 */ /* 0x000fe40000000092 */
[----:B------:R-:W-:-:S07]  /*3010*/  FADD.FTZ R50, R50, R85 ;  /* 0x0000005532327221 */ /* 0x000fce0000010000 */
.L_x_2206:
[----:B------:R-:W-:Y:S02]  /*3020*/  F2FP.F16.F32.PACK_AB R158, RZ, R158 ;  /* 0x0000009eff9e723e */ /* 0x000fe400000000ff */
[----:B------:R-:W-:Y:S02]  /*3030*/  F2FP.F16.F32.PACK_AB R84, RZ, R132 ;  /* 0x00000084ff54723e */ /* 0x000fe400000000ff */
[----:B------:R-:W-:Y:S02]  /*3040*/  PRMT R153, R89, 0x7610, R153 ;  /* 0x0000761059997816 */ /* 0x000fe40000000099 */
[----:B------:R-:W-:Y:S02]  /*3050*/  PRMT R152, R158, 0x7610, R152 ;  /* 0x000076109e987816 */ /* 0x000fe40000000098 */
[----:B------:R-:W-:Y:S01]  /*3060*/  PRMT R151, R84, 0x7610, R151 ;  /* 0x0000761054977816 */ /* 0x000fe20000000097 */
[----:B------:R-:W-:Y:S06]  /*3070*/  BRA.U !UP2, `(.L_x_2199) ;  /* 0x000000090aa07547 */ /* 0x000fec000b800000 */
[----:B-----5:R-:W-:-:S13]  /*3080*/  ISETP.GE.U32.AND P0, PT, R155, 0x1000000, PT ;  /* 0x010000009b00780c */ /* 0x020fda0003f06070 */
        /* <DEDUP_REMOVED lines=14> */
[----:B------:R-:W-:Y:S01]  /*3170*/  FADD.FTZ R51, R51, R84 ;  /* 0x0000005433337221 */ /* 0x000fe20000010000 */
[----:B------:R-:W-:Y:S06]  /*3180*/  BRA `(.L_x_2199) ;  /* 0x00000008005c7947 */ /* 0x000fec0003800000 */
.L_x_2182:
        /* <DEDUP_REMOVED lines=8> */
[----:B------:R-:W-:-:S05]  /*3210*/  HADD2.F32 R84, -RZ, R110.H0_H0 ;  /* 0x2000006eff547230 */ /* 0x000fca0000004100 */
[----:B------:R-:W-:-:S04]  /*3220*/  @P0 FFMA.FTZ R84, R85, UR29, R84 ;  /* 0x0000001d55540c23 */ /* 0x000fc80008010054 */
[----:B------:R-:W-:Y:S01]  /*3230*/  FMUL.FTZ R84, R84, UR23 ;  /* 0x0000001754547c20 */ /* 0x000fe20008410000 */
[----:B------:R-:W-:Y:S02]  /*3240*/  @P1 HADD2.F32 R85, -RZ, R124.H0_H0 ;  /* 0x2000007cff551230 */ /* 0x000fe40000004100 */
[----:B------:R-:W-:Y:S02]  /*3250*/  @P1 HADD2.F32 R87, -RZ, R156.H0_H0 ;  /* 0x2000009cff571230 */ /* 0x000fe40000004100 */
[----:B------:R-:W-:Y:S01]  /*3260*/  FMUL.FTZ R86, R84, UR22 ;  /* 0x0000001654567c20 */ /* 0x000fe20008410000 */
[----:B------:R-:W-:-:S03]  /*3270*/  HFMA2 R84, -RZ, RZ, 0, 0 ;  /* 0x00000000ff547431 */ /* 0x000fc600000001ff */
[-C--:B------:R-:W-:Y:S01]  /*3280*/  @P1 FMUL.FTZ R84, R85, R86.reuse ;  /* 0x0000005655541220 */ /* 0x080fe20000410000 */
[----:B------:R-:W-:Y:S01]  /*3290*/  MOV R85, RZ ;  /* 0x000000ff00557202 */ /* 0x000fe20000000f00 */
[----:B------:R-:W-:-:S03]  /*32a0*/  @P1 FMUL.FTZ R85, R87, R86 ;  /* 0x0000005657551220 */ /* 0x000fc60000410000 */
[----:B------:R-:W-:Y:S01]  /*32b0*/  F2FP.F16.F32.PACK_AB R84, RZ, R84 ;  /* 0x00000054ff54723e */ /* 0x000fe200000000ff */
[----:B------:R-:W-:-:S03]  /*32c0*/  FADD.FTZ R48, R48, R85 ;  /* 0x0000005530307221 */ /* 0x000fc60000010000 */
[----:B------:R-:W-:-:S07]  /*32d0*/  PRMT R148, R84, 0x7610, R148 ;  /* 0x0000761054947816 */ /* 0x000fce0000000094 */
.L_x_2208:
[----:B------:R-:W-:Y:S05]  /*32e0*/  BRA.U !UP2, `(.L_x_2209) ;  /* 0x000000010a407547 */ /* 0x000fea000b800000 */
[----:B-----5:R-:W-:Y:S01]  /*32f0*/  SHF.R.U64 R84, R110, 0x10, R111 ;  /* 0x000000106e547819 */ /* 0x020fe2000000126f */
[----:B------:R-:W-:Y:S01]  /*3300*/  @P0 FFMA.FTZ R85, R138, UR11, R90 ;  /* 0x0000000b8a550c23 */ /* 0x000fe2000801005a */
[----:B------:R-:W-:-:S03]  /*3310*/  LOP3.LUT P1, RZ, R155, 0xff00, RZ, 0xc0, !PT ;  /* 0x0000ff009bff7812 */ /* 0x000fc6000782c0ff */
[----:B------:R-:W-:Y:S02]  /*3320*/  HADD2.F32 R84, -RZ, R84.H0_H0 ;  /* 0x20000054ff547230 */ /* 0x000fe40000004100 */
[----:B------:R-:W-:-:S04]  /*3330*/  @P0 FADD.FTZ R85, R136, -R85 ;  /* 0x8000005588550221 */ /* 0x000fc80000010000 */
[----:B------:R-:W-:-:S04]  /*3340*/  @P0 FFMA.FTZ R84, R85, UR29, R84 ;  /* 0x0000001d55540c23 */ /* 0x000fc80008010054 */
[----:B------:R-:W-:Y:S01]  /*3350*/  FMUL.FTZ R84, R84, UR23 ;  /* 0x0000001754547c20 */ /* 0x000fe20008410000 */
[----:B------:R-:W-:-:S03]  /*3360*/  @P1 HADD2.F32 R87, -RZ, R146.H1_H1 ;  /* 0x30000092ff571230 */ /* 0x000fc60000004100 */
[----:B------:R-:W-:Y:S01]  /*3370*/  FMUL.FTZ R86, R84, UR22 ;  /* 0x0000001654567c20 */ /* 0x000fe20008410000 */
[----:B------:R-:W-:-:S03]  /*3380*/  CS2R R84, SRZ ;  /* 0x0000000000547805 */ /* 0x000fc6000001ff00 */
[----:B------:R-:W-:Y:S01]  /*3390*/  @P1 FMUL.FTZ R85, R87, R86 ;  /* 0x0000005657551220 */ /* 0x000fe20000410000 */
[----:B------:R-:W-:-:S04]  /*33a0*/  @P1 HADD2.F32 R87, -RZ, R157.H0_H0 ;  /* 0x2000009dff571230 */ /* 0x000fc80000004100 */
[----:B------:R-:W-:Y:S01]  /*33b0*/  F2FP.F16.F32.PACK_AB R85, RZ, R85 ;  /* 0x00000055ff55723e */ /* 0x000fe200000000ff */
[----:B------:R-:W-:-:S03]  /*33c0*/  @P1 FMUL.FTZ R84, R87, R86 ;  /* 0x0000005657541220 */ /* 0x000fc60000410000 */
[----:B------:R-:W-:Y:S01]  /*33d0*/  PRMT R147, R85, 0x7610, R147 ;  /* 0x0000761055937816 */ /* 0x000fe20000000093 */
[----:B------:R-:W-:-:S07]  /*33e0*/  FADD.FTZ R49, R49, R84 ;  /* 0x0000005431317221 */ /* 0x000fce0000010000 */
.L_x_2209:
[----:B------:R-:W-:Y:S05]  /*33f0*/  BRA.U !UP2, `(.L_x_2210) ;  /* 0x000000010a407547 */ /* 0x000fea000b800000 */
[----:B------:R-:W-:Y:S01]  /*3400*/  @P0 FFMA.FTZ R85, R137, UR11, R90 ;  /* 0x0000000b89550c23 */ /* 0x000fe2000801005a */
[----:B-----5:R-:W-:Y:S01]  /*3410*/  HADD2.F32 R84, -RZ, R111.H0_H0 ;  /* 0x2000006fff547230 */ /* 0x020fe20000004100 */
[----:B------:R-:W-:Y:S02]  /*3420*/  LOP3.LUT P1, RZ, R155, 0xff0000, RZ, 0xc0, !PT ;  /* 0x00ff00009bff7812 */ /* 0x000fe4000782c0ff */
[----:B------:R-:W-:-:S04]  /*3430*/  @P0 FADD.FTZ R85, R18, -R85 ;  /* 0x8000005512550221 */ /* 0x000fc80000010000 */
[----:B------:R-:W-:-:S04]  /*3440*/  @P0 FFMA.FTZ R84, R85, UR29, R84 ;  /* 0x0000001d55540c23 */ /* 0x000fc80008010054 */
[----:B------:R-:W-:-:S03]  /*3450*/  FMUL.FTZ R84, R84, UR23 ;  /* 0x0000001754547c20 */ /* 0x000fc60008410000 */
[----:B------:R-:W-:Y:S02]  /*3460*/  @P1 HADD2.F32 R85, -RZ, R125.H0_H0 ;  /* 0x2000007dff551230 */ /* 0x000fe40000004100 */
[----:B------:R-:W-:Y:S01]  /*3470*/  FMUL.FTZ R86, R84, UR22 ;  /* 0x0000001654567c20 */ /* 0x000fe20008410000 */
[----:B------:R-:W-:Y:S02]  /*3480*/  HFMA2 R84, -RZ, RZ, 0, 0 ;  /* 0x00000000ff547431 */ /* 0x000fe400000001ff */
[----:B------:R-:W-:Y:S02]  /*3490*/  @P1 HADD2.F32 R87, -RZ, R156.H1_H1 ;  /* 0x3000009cff571230 */ /* 0x000fe40000004100 */
[-C--:B------:R-:W-:Y:S01]  /*34a0*/  @P1 FMUL.FTZ R84, R85, R86.reuse ;  /* 0x0000005655541220 */ /* 0x080fe20000410000 */
[----:B------:R-:W-:Y:S02]  /*34b0*/  MOV R85, RZ ;  /* 0x000000ff00557202 */ /* 0x000fe40000000f00 */
[----:B------:R-:W-:-:S02]  /*34c0*/  @P1 FMUL.FTZ R85, R87, R86 ;  /* 0x0000005657551220 */ /* 0x000fc40000410000 */
[----:B------:R-:W-:Y:S02]  /*34d0*/  F2FP.F16.F32.PACK_AB R84, RZ, R84 ;  /* 0x00000054ff54723e */ /* 0x000fe400000000ff */
[----:B------:R-:W-:Y:S02]  /*34e0*/  FADD.FTZ R50, R50, R85 ;  /* 0x0000005532327221 */ /* 0x000fe40000010000 */
[----:B------:R-:W-:-:S07]  /*34f0*/  PRMT R146, R84, 0x7610, R146 ;  /* 0x0000761054927816 */ /* 0x000fce0000000092 */
.L_x_2210:
[----:B------:R-:W-:Y:S05]  /*3500*/  BRA.U !UP2, `(.L_x_2199) ;  /* 0x000000050a7c7547 */ /* 0x000fea000b800000 */
[----:B-----5:R-:W-:Y:S01]  /*3510*/  SHF.R.U32.HI R84, RZ, 0x10, R111 ;  /* 0x00000010ff547819 */ /* 0x020fe2000001166f */
[----:B------:R-:W-:Y:S01]  /*3520*/  @P0 FFMA.FTZ R86, R0, UR11, R90 ;  /* 0x0000000b00560c23 */ /* 0x000fe2000801005a */
[----:B------:R-:W-:-:S03]  /*3530*/  ISETP.GE.U32.AND P1, PT, R155, 0x1000000, PT ;  /* 0x010000009b00780c */ /* 0x000fc60003f26070 */
        /* <DEDUP_REMOVED lines=8> */
[----:B------:R-:W-:-:S04]  /*35c0*/  @P1 HADD2.F32 R87, -RZ, R157.H1_H1 ;  /* 0x3000009dff571230 */ /* 0x000fc80000004100 */
[----:B------:R-:W-:Y:S01]  /*35d0*/  F2FP.F16.F32.PACK_AB R85, RZ, R85 ;  /* 0x00000055ff55723e */ /* 0x000fe200000000ff */
[----:B------:R-:W-:-:S03]  /*35e0*/  @P1 FMUL.FTZ R84, R87, R86 ;  /* 0x0000005657541220 */ /* 0x000fc60000410000 */
[----:B------:R-:W-:Y:S01]  /*35f0*/  PRMT R143, R85, 0x7610, R143 ;  /* 0x00007610558f7816 */ /* 0x000fe2000000008f */
[----:B------:R-:W-:Y:S01]  /*3600*/  FADD.FTZ R51, R51, R84 ;  /* 0x0000005433337221 */ /* 0x000fe20000010000 */
[----:B------:R-:W-:Y:S06]  /*3610*/  BRA `(.L_x_2199) ;  /* 0x0000000400387947 */ /* 0x000fec0003800000 */
.L_x_2207:
[----:B------:R-:W-:Y:S01]  /*3620*/  PLOP3.LUT P1, PT, PT, PT, UP1, 0x80, 0x8 ;  /* 0x000000000008781c */ /* 0x000fe20003f2f018 */
[----:B-----5:R-:W-:Y:S01]  /*3630*/  HADD2.F32 R87, -RZ, R110.H0_H0 ;  /* 0x2000006eff577230 */ /* 0x020fe20000004100 */
[----:B------:R-:W-:Y:S02]  /*3640*/  ISETP.LT.AND P0, PT, RZ, UR32, PT ;  /* 0x00000020ff007c0c */ /* 0x000fe4000bf01270 */
[----:B------:R-:W-:-:S05]  /*3650*/  SHF.R.U64 R86, R110, 0x10, R111 ;  /* 0x000000106e567819 */ /* 0x000fca000000126f */
[----:B------:R-:W-:-:S04]  /*3660*/  HADD2.F32 R86, -RZ, R86.H0_H0 ;  /* 0x20000056ff567230 */ /* 0x000fc80000004100 */
[--C-:B------:R-:W-:Y:S02]  /*3670*/  @P1 FFMA.FTZ R84, R141, UR11, R90.reuse ;  /* 0x0000000b8d541c23 */ /* 0x100fe4000801005a */
[--C-:B------:R-:W-:Y:S01]  /*3680*/  @P0 FFMA.FTZ R85, R138, UR11, R90.reuse ;  /* 0x0000000b8a550c23 */ /* 0x100fe2000801005a */
[----:B------:R-:W-:Y:S01]  /*3690*/  @P0 FFMA.FTZ R154, R0, UR11, R90 ;  /* 0x0000000b009a0c23 */ /* 0x000fe2000801005a */
[----:B------:R-:W-:Y:S02]  /*36a0*/  @P1 FADD.FTZ R84, R139, -R84 ;  /* 0x800000548b541221 */ /* 0x000fe40000010000 */
[----:B------:R-:W-:Y:S01]  /*36b0*/  @P0 FADD.FTZ R85, R136, -R85 ;  /* 0x8000005588550221 */ /* 0x000fe20000010000 */
[----:B------:R-:W-:Y:S01]  /*36c0*/  @P0 FADD.FTZ R89, R3, -R154 ;  /* 0x8000009a03590221 */ /* 0x000fe20000010000 */
[----:B------:R-:W-:Y:S01]  /*36d0*/  @P1 FFMA.FTZ R87, R84, UR29, R87 ;  /* 0x0000001d54571c23 */ /* 0x000fe20008010057 */
[----:B------:R-:W-:Y:S01]  /*36e0*/  SHF.R.U32.HI R84, RZ, 0x10, R111 ;  /* 0x00000010ff547819 */ /* 0x000fe2000001166f */
[----:B------:R-:W-:Y:S01]  /*36f0*/  @P0 FFMA.FTZ R86, R85, UR29, R86 ;  /* 0x0000001d55560c23 */ /* 0x000fe20008010056 */
[----:B------:R-:W-:-:S02]  /*3700*/  @P0 FFMA.FTZ R85, R137, UR11, R90 ;  /* 0x0000000b89550c23 */ /* 0x000fc4000801005a */
[----:B------:R-:W-:Y:S01]  /*3710*/  F2FP.F16.F32.PACK_AB R154, RZ, R87 ;  /* 0x00000057ff9a723e */ /* 0x000fe200000000ff */
[----:B------:R-:W-:Y:S02]  /*3720*/  HADD2.F32 R84, -RZ, R84.H0_H0 ;  /* 0x20000054ff547230 */ /* 0x000fe40000004100 */
[----:B------:R-:W-:Y:S01]  /*3730*/  @P0 FADD.FTZ R132, R18, -R85 ;  /* 0x8000005512840221 */ /* 0x000fe20000010000 */
[----:B------:R-:W-:Y:S02]  /*3740*/  HADD2.F32 R85, -RZ, R111.H0_H0 ;  /* 0x2000006fff557230 */ /* 0x000fe40000004100 */
[----:B------:R-:W-:-:S03]  /*3750*/  @P0 FFMA.FTZ R84, R89, UR29, R84 ;  /* 0x0000001d59540c23 */ /* 0x000fc60008010054 */
[----:B------:R-:W-:Y:S01]  /*3760*/  @P0 FFMA.FTZ R85, R132, UR29, R85 ;  /* 0x0000001d84550c23 */ /* 0x000fe20008010055 */
[----:B------:R-:W-:Y:S06]  /*3770*/  BRA.U !UP2, `(.L_x_2211) ;  /* 0x000000010a307547 */ /* 0x000fec000b800000 */
[----:B------:R-:W-:Y:S01]  /*3780*/  LOP3.LUT P0, RZ, R155, 0xff, RZ, 0xc0, !PT ;  /* 0x000000ff9bff7812 */ /* 0x000fe2000780c0ff */
[----:B------:R-:W-:Y:S01]  /*3790*/  FMUL.FTZ R87, R87, UR23 ;  /* 0x0000001757577c20 */ /* 0x000fe20008410000 */
[----:B------:R-:W-:-:S03]  /*37a0*/  HFMA2 R89, -RZ, RZ, 0, 0 ;  /* 0x00000000ff597431 */ /* 0x000fc600000001ff */
[----:B------:R-:W-:Y:S01]  /*37b0*/  FMUL.FTZ R91, R87, UR22 ;  /* 0x00000016575b7c20 */ /* 0x000fe20008410000 */
[----:B------:R-:W-:-:S07]  /*37c0*/  MOV R87, RZ ;  /* 0x000000ff00577202 */ /* 0x000fce0000000f00 */
[----:B------:R-:W-:-:S05]  /*37d0*/  @P0 HADD2.F32 R132, -RZ, R124.H0_H0 ;  /* 0x2000007cff840230 */ /* 0x000fca0000004100 */
[----:B------:R-:W-:Y:S01]  /*37e0*/  @P0 FMUL.FTZ R89, R132, R91 ;  /* 0x0000005b84590220 */ /* 0x000fe20000410000 */
[----:B------:R-:W-:-:S04]  /*37f0*/  @P0 HADD2.F32 R132, -RZ, R156.H0_H0 ;  /* 0x2000009cff840230 */ /* 0x000fc80000004100 */
[----:B------:R-:W-:Y:S01]  /*3800*/  F2FP.F16.F32.PACK_AB R89, RZ, R89 ;  /* 0x00000059ff59723e */ /* 0x000fe200000000ff */
[----:B------:R-:W-:-:S03]  /*3810*/  @P0 FMUL.FTZ R87, R132, R91 ;  /* 0x0000005b84570220 */ /* 0x000fc60000410000 */
[----:B------:R-:W-:Y:S01]  /*3820*/  PRMT R148, R89, 0x7610, R148 ;  /* 0x0000761059947816 */ /* 0x000fe20000000094 */
[----:B------:R-:W-:-:S07]  /*3830*/  FADD.FTZ R48, R48, R87 ;  /* 0x0000005730307221 */ /* 0x000fce0000010000 */
.L_x_2211:
[----:B------:R-:W-:Y:S05]  /*3840*/  BRA.U !UP2, `(.L_x_2212) ;  /* 0x000000010a307547 */ /* 0x000fea000b800000 */
[----:B------:R-:W-:Y:S01]  /*3850*/  LOP3.LUT P0, RZ, R155, 0xff00, RZ, 0xc0, !PT ;  /* 0x0000ff009bff7812 */ /* 0x000fe2000780c0ff */
[----:B------:R-:W-:-:S04]  /*3860*/  FMUL.FTZ R87, R86, UR23 ;  /* 0x0000001756577c20 */ /* 0x000fc80008410000 */
[----:B------:R-:W-:Y:S01]  /*3870*/  FMUL.FTZ R89, R87, UR22 ;  /* 0x0000001657597c20 */ /* 0x000fe20008410000 */
[----:B------:R-:W-:-:S07]  /*3880*/  HFMA2 R87, -RZ, RZ, 0, 0 ;  /* 0x00000000ff577431 */ /* 0x000fce00000001ff */
[----:B------:R-:W-:Y:S02]  /*3890*/  @P0 HADD2.F32 R132, -RZ, R146.H1_H1 ;  /* 0x30000092ff840230 */ /* 0x000fe40000004100 */
[----:B------:R-:W-:-:S03]  /*38a0*/  @P0 HADD2.F32 R158, -RZ, R157.H0_H0 ;  /* 0x2000009dff9e0230 */ /* 0x000fc60000004100 */
[-C--:B------:R-:W-:Y:S01]  /*38b0*/  @P0 FMUL.FTZ R87, R132, R89.reuse ;  /* 0x0000005984570220 */ /* 0x080fe20000410000 */
[----:B------:R-:W-:Y:S01]  /*38c0*/  MOV R132, RZ ;  /* 0x000000ff00847202 */ /* 0x000fe20000000f00 */
[----:B------:R-:W-:-:S03]  /*38d0*/  @P0 FMUL.FTZ R132, R158, R89 ;  /* 0x000000599e840220 */ /* 0x000fc60000410000 */
[----:B------:R-:W-:Y:S01]  /*38e0*/  F2FP.F16.F32.PACK_AB R87, RZ, R87 ;  /* 0x00000057ff57723e */ /* 0x000fe200000000ff */
[----:B------:R-:W-:-:S03]  /*38f0*/  FADD.FTZ R49, R49, R132 ;  /* 0x0000008431317221 */ /* 0x000fc60000010000 */
[----:B------:R-:W-:-:S07]  /*3900*/  PRMT R147, R87, 0x7610, R147 ;  /* 0x0000761057937816 */ /* 0x000fce0000000093 */
.L_x_2212:
[----:B------:R-:W-:Y:S01]  /*3910*/  F2FP.F16.F32.PACK_AB R86, RZ, R86 ;  /* 0x00000056ff56723e */ /* 0x000fe200000000ff */
        /* <DEDUP_REMOVED lines=8> */
[----:B------:R-:W-:-:S04]  /*39a0*/  @P0 HADD2.F32 R132, -RZ, R156.H1_H1 ;  /* 0x3000009cff840230 */ /* 0x000fc80000004100 */
[----:B------:R-:W-:Y:S01]  /*39b0*/  F2FP.F16.F32.PACK_AB R89, RZ, R89 ;  /* 0x00000059ff59723e */ /* 0x000fe200000000ff */
[----:B------:R-:W-:-:S03]  /*39c0*/  @P0 FMUL.FTZ R87, R132, R91 ;  /* 0x0000005b84570220 */ /* 0x000fc60000410000 */
[----:B------:R-:W-:Y:S01]  /*39d0*/  PRMT R146, R89, 0x7610, R146 ;  /* 0x0000761059927816 */ /* 0x000fe20000000092 */
[----:B------:R-:W-:-:S07]  /*39e0*/  FADD.FTZ R50, R50, R87 ;  /* 0x0000005732327221 */ /* 0x000fce0000010000 */
.L_x_2213:
[----:B------:R-:W-:Y:S02]  /*39f0*/  F2FP.F16.F32.PACK_AB R85, RZ, R85 ;  /* 0x00000055ff55723e */ /* 0x000fe400000000ff */
[----:B------:R-:W-:Y:S02]  /*3a00*/  F2FP.F16.F32.PACK_AB R87, RZ, R84 ;  /* 0x00000054ff57723e */ /* 0x000fe400000000ff */
        /* <DEDUP_REMOVED lines=8> */
[----:B------:R-:W-:-:S05]  /*3a90*/  @P0 HADD2.F32 R87, -RZ, R143.H1_H1 ;  /* 0x3000008fff570230 */ /* 0x000fca0000004100 */
[----:B------:R-:W-:Y:S01]  /*3aa0*/  @P0 FMUL.FTZ R85, R87, R86 ;  /* 0x0000005657550220 */ /* 0x000fe20000410000 */
[----:B------:R-:W-:-:S04]  /*3ab0*/  @P0 HADD2.F32 R87, -RZ, R157.H1_H1 ;  /* 0x3000009dff570230 */ /* 0x000fc80000004100 */
[----:B------:R-:W-:Y:S01]  /*3ac0*/  F2FP.F16.F32.PACK_AB R85, RZ, R85 ;  /* 0x00000055ff55723e */ /* 0x000fe200000000ff */
[----:B------:R-:W-:-:S03]  /*3ad0*/  @P0 FMUL.FTZ R84, R87, R86 ;  /* 0x0000005657540220 */ /* 0x000fc60000410000 */
[----:B------:R-:W-:Y:S01]  /*3ae0*/  PRMT R143, R85, 0x7610, R143 ;  /* 0x00007610558f7816 */ /* 0x000fe2000000008f */
[----:B------:R-:W-:-:S07]  /*3af0*/  FADD.FTZ R51, R51, R84 ;  /* 0x0000005433337221 */ /* 0x000fce0000010000 */
.L_x_2199:
[----:B------:R-:W-:Y:S01]  /*3b00*/  UISETP.NE.U32.AND UP1, UPT, UR6, URZ, UPT ;  /* 0x000000ff0600728c */ /* 0x000fe2000bf25070 */
[----:B-----5:R-:W-:Y:S01]  /*3b10*/  SHF.R.U64 R89, R112, 0x10, R113 ;  /* 0x0000001070597819 */ /* 0x020fe20000001271 */
[----:B------:R-:W-:Y:S02]  /*3b20*/  UISETP.NE.U32.AND UP0, UPT, UR4, URZ, UPT ;  /* 0x000000ff0400728c */ /* 0x000fe4000bf05070 */
[----:B------:R-:W-:Y:S01]  /*3b30*/  UISETP.NE.AND.EX UP1, UPT, UR7, URZ, UPT, UP1 ;  /* 0x000000ff0700728c */ /* 0x000fe2000bf25310 */
[----:B------:R-:W-:Y:S01]  /*3b40*/  PRMT R89, R89, 0x5410, R89 ;  /* 0x0000541059597816 */ /* 0x000fe20000000059 */
[----:B------:R-:W-:-:S07]  /*3b50*/  UISETP.NE.AND.EX UP0, UPT, UR5, URZ, UPT, UP0 ;  /* 0x000000ff0500728c */ /* 0x000fce000bf05300 */
        /* <DEDUP_REMOVED lines=9> */
.L_x_2214:
        /* <DEDUP_REMOVED lines=9> */
.L_x_2215:
[----:B01----:R-:W-:Y:S01]  /*3c80*/  SHF.R.U32.HI R86, RZ, 0x10, R113 ;  /* 0x00000010ff567819 */ /* 0x003fe20000011671 */
[----:B------:R-:W-:Y:S06]  /*3c90*/  BRA.U !UP2, `(.L_x_2216) ;  /* 0x000000010a207547 */ /* 0x000fec000b800000 */
[----:B------:R-:W0:Y:S01]  /*3ca0*/  LDC.64 R84, c[0x0][0x390] ;  /* 0x0000e400ff547b82 */ /* 0x000e220000000a00 */
[----:B------:R-:W-:-:S05]  /*3cb0*/  IADD3 R87, PT, PT, R144, 0x80, RZ ;  /* 0x0000008090577810 */ /* 0x000fca0007ffe0ff */
[----:B0-----:R-:W-:-:S06]  /*3cc0*/  IMAD.WIDE.U32 R84, R87, 0x8, R84 ;  /* 0x0000000857547825 */ /* 0x001fcc00078e0054 */
[----:B------:R-:W2:Y:S02]  /*3cd0*/  LDG.E.64 R84, desc[UR20][R84.64] ;  /* 0x0000001454547981 */ /* 0x000ea4000c1e1b00 */
[C-C-:B--2---:R-:W-:Y:S02]  /*3ce0*/  SHF.R.U64 R157, R84.reuse, 0x10, R85.reuse ;  /* 0x00000010549d7819 */ /* 0x144fe40000001255 */
[--C-:B------:R-:W-:Y:S02]  /*3cf0*/  SHF.R.U32.HI R87, RZ, 0x10, R85.reuse ;  /* 0x00000010ff577819 */ /* 0x100fe40000011655 */
[----:B------:R-:W-:Y:S02]  /*3d00*/  PRMT R156, R84, 0x5410, R85 ;  /* 0x00005410549c7816 */ /* 0x000fe40000000055 */
[----:B------:R-:W-:-:S07]  /*3d10*/  PRMT R157, R157, 0x5410, R87 ;  /* 0x000054109d9d7816 */ /* 0x000fce0000000057 */
.L_x_2216:
[----:B------:R-:W-:Y:S01]  /*3d20*/  PRMT R89, R86, 0x7610, R89 ;  /* 0x0000761056597816 */ /* 0x000fe20000000059 */
[----:B------:R-:W-:Y:S06]  /*3d30*/  BRA.U !UP0, `(.L_x_2217) ;  /* 0x0000000908547547 */ /* 0x000fec000b800000 */
[----:B------:R-:W-:Y:S05]  /*3d40*/  BRA.U !UP1, `(.L_x_2218) ;  /* 0x0000000509387547 */ /* 0x000fea000b800000 */
[----:B------:R-:W-:Y:S01]  /*3d50*/  ISETP.LT.AND P0, PT, RZ, UR32, PT ;  /* 0x00000020ff007c0c */ /* 0x000fe2000bf01270 */
[----:B------:R-:W-:Y:S01]  /*3d60*/  HADD2.F32 R86, -RZ, R108.H0_H0 ;  /* 0x2000006cff567230 */ /* 0x000fe20000004100 */
[----:B------:R-:W-:-:S05]  /*3d70*/  SHF.R.U32.HI R84, RZ, 0x10, R109 ;  /* 0x00000010ff547819 */ /* 0x000fca000001166d */
[----:B------:R-:W-:-:S06]  /*3d80*/  HADD2.F32 R84, -RZ, R84.H0_H0 ;  /* 0x20000054ff547230 */ /* 0x000fcc0000004100 */
[--C-:B------:R-:W-:Y:S01]  /*3d90*/  @P0 FFMA.FTZ R85, R21, UR11, R90.reuse ;  /* 0x0000000b15550c23 */ /* 0x100fe2000801005a */
[--C-:B------:R-:W-:Y:S01]  /*3da0*/  @P0 FFMA.FTZ R132, R2, UR11, R90.reuse ;  /* 0x0000000b02840c23 */ /* 0x100fe2000801005a */
[----:B------:R-:W-:Y:S02]  /*3db0*/  @P0 FFMA.FTZ R154, R4, UR11, R90 ;  /* 0x0000000b049a0c23 */ /* 0x000fe4000801005a */
[----:B------:R-:W-:Y:S01]  /*3dc0*/  @P0 FADD.FTZ R85, R20, -R85 ;  /* 0x8000005514550221 */ /* 0x000fe20000010000 */
[----:B------:R-:W-:Y:S01]  /*3dd0*/  @P0 FADD.FTZ R132, R5, -R132 ;  /* 0x8000008405840221 */ /* 0x000fe20000010000 */
[----:B------:R-:W-:Y:S02]  /*3de0*/  @P0 FADD.FTZ R87, R7, -R154 ;  /* 0x8000009a07570221 */ /* 0x000fe40000010000 */
[----:B------:R-:W-:Y:S01]  /*3df0*/  @P0 FFMA.FTZ R86, R85, UR29, R86 ;  /* 0x0000001d55560c23 */ /* 0x000fe20008010056 */
[----:B------:R-:W-:Y:S01]  /*3e00*/  SHF.R.U64 R85, R108, 0x10, R109 ;  /* 0x000000106c557819 */ /* 0x000fe2000000126d */
[----:B------:R-:W-:-:S03]  /*3e10*/  @P0 FFMA.FTZ R84, R87, UR29, R84 ;  /* 0x0000001d57540c23 */ /* 0x000fc60008010054 */
[----:B------:R-:W-:Y:S01]  /*3e20*/  F2FP.F16.F32.PACK_AB R154, RZ, R86 ;  /* 0x00000056ff9a723e */ /* 0x000fe200000000ff */
[----:B------:R-:W-:-:S05]  /*3e30*/  HADD2.F32 R85, -RZ, R85.H0_H0 ;  /* 0x20000055ff557230 */ /* 0x000fca0000004100 */
[----:B------:R-:W-:Y:S01]  /*3e40*/  @P0 FFMA.FTZ R85, R132, UR29, R85 ;  /* 0x0000001d84550c23 */ /* 0x000fe20008010055 */
[----:B------:R-:W-:Y:S06]  /*3e50*/  BRA.U !UP2, `(.L_x_2219) ;  /* 0x000000010a307547 */ /* 0x000fec000b800000 */
[----:B------:R-:W-:Y:S01]  /*3e60*/  LOP3.LUT P1, RZ, R150, 0xff, RZ, 0xc0, !PT ;  /* 0x000000ff96ff7812 */ /* 0x000fe2000782c0ff */
[----:B------:R-:W-:-:S04]  /*3e70*/  FMUL.FTZ R86, R86, UR23 ;  /* 0x0000001756567c20 */ /* 0x000fc80008410000 */
[----:B------:R-:W-:Y:S01]  /*3e80*/  FMUL.FTZ R132, R86, UR22 ;  /* 0x0000001656847c20 */ /* 0x000fe20008410000 */
[----:B------:R-:W-:-:S07]  /*3e90*/  HFMA2 R86, -RZ, RZ, 0, 0 ;  /* 0x00000000ff567431 */ /* 0x000fce00000001ff */
[----:B------:R-:W-:Y:S02]  /*3ea0*/  @P1 HADD2.F32 R87, -RZ, R112.H0_H0 ;  /* 0x20000070ff571230 */ /* 0x000fe40000004100 */
[----:B------:R-:W-:-:S03]  /*3eb0*/  @P1 HADD2.F32 R91, -RZ, R156.H0_H0 ;  /* 0x2000009cff5b1230 */ /* 0x000fc60000004100 */
[----:B------:R-:W-:Y:S01]  /*3ec0*/  @P1 FMUL.FTZ R86, R132, R87 ;  /* 0x0000005784561220 */ /* 0x000fe20000410000 */
[----:B------:R-:W-:Y:S01]  /*3ed0*/  MOV R87, RZ ;  /* 0x000000ff00577202 */ /* 0x000fe20000000f00 */
[----:B------:R-:W-:-:S03]  /*3ee0*/  @P1 FMUL.FTZ R87, R91, R132 ;  /* 0x000000845b571220 */ /* 0x000fc60000410000 */
[----:B------:R-:W-:Y:S01]  /*3ef0*/  F2FP.F16.F32.PACK_AB R86, RZ, R86 ;  /* 0x00000056ff56723e */ /* 0x000fe200000000ff */
[----:B------:R-:W-:-:S03]  /*3f00*/  FADD.FTZ R44, R44, R87 ;  /* 0x000000572c2c7221 */ /* 0x000fc60000010000 */
[----:B------:R-:W-:-:S07]  /*3f10*/  PRMT R148, R86, 0x7610, R148 ;  /* 0x0000761056947816 */ /* 0x000fce0000000094 */
.L_x_2219:
[----:B------:R-:W-:Y:S05]  /*3f20*/  BRA.U !UP2, `(.L_x_2220) ;  /* 0x000000010a307547 */ /* 0x000fea000b800000 */
[----:B------:R-:W-:Y:S01]  /*3f30*/  LOP3.LUT P1, RZ, R150, 0xff00, RZ, 0xc0, !PT ;  /* 0x0000ff0096ff7812 */ /* 0x000fe2000782c0ff */
[----:B------:R-:W-:Y:S01]  /*3f40*/  FMUL.FTZ R86, R85, UR23 ;  /* 0x0000001755567c20 */ /* 0x000fe20008410000 */
[----:B------:R-:W-:-:S03]  /*3f50*/  HFMA2 R87, -RZ, RZ, 0, 0 ;  /* 0x00000000ff577431 */ /* 0x000fc600000001ff */
[----:B------:R-:W-:-:S08]  /*3f60*/  FMUL.FTZ R91, R86, UR22 ;  /* 0x00000016565b7c20 */ /* 0x000fd00008410000 */
[----:B------:R-:W-:Y:S02]  /*3f70*/  @P1 HADD2.F32 R86, -RZ, R89.H1_H1 ;  /* 0x30000059ff561230 */ /* 0x000fe40000004100 */
[----:B------:R-:W-:-:S03]  /*3f80*/  @P1 HADD2.F32 R132, -RZ, R157.H0_H0 ;  /* 0x2000009dff841230 */ /* 0x000fc60000004100 */
[----:B------:R-:W-:Y:S01]  /*3f90*/  @P1 FMUL.FTZ R87, R91, R86 ;  /* 0x000000565b571220 */ /* 0x000fe20000410000 */
[----:B------:R-:W-:Y:S01]  /*3fa0*/  MOV R86, RZ ;  /* 0x000000ff00567202 */ /* 0x000fe20000000f00 */
[----:B------:R-:W-:-:S03]  /*3fb0*/  @P1 FMUL.FTZ R86, R132, R91 ;  /* 0x0000005b84561220 */ /* 0x000fc60000410000 */
[----:B------:R-:W-:Y:S01]  /*3fc0*/  F2FP.F16.F32.PACK_AB R87, RZ, R87 ;  /* 0x00000057ff57723e */ /* 0x000fe200000000ff */
[----:B------:R-:W-:-:S03]  /*3fd0*/  FADD.FTZ R45, R45, R86 ;  /* 0x000000562d2d7221 */ /* 0x000fc60000010000 */
[----:B------:R-:W-:-:S07]  /*3fe0*/  PRMT R147, R87, 0x7610, R147 ;  /* 0x0000761057937816 */ /* 0x000fce0000000093 */
.L_x_2220:
[----:B------:R-:W-:Y:S01]  /*3ff0*/  @P0 FFMA.FTZ R87, R23, UR11, R90 ;  /* 0x0000000b17570c23 */ /* 0x000fe2000801005a */
[----:B------:R-:W-:Y:S01]  /*4000*/  HADD2.F32 R86, -RZ, R109.H0_H0 ;  /* 0x2000006dff567230 */ /* 0x000fe20000004100 */
[----:B------:R-:W-:Y:S02]  /*4010*/  F2FP.F16.F32.PACK_AB R85, RZ, R85 ;  /* 0x00000055ff55723e */ /* 0x000fe400000000ff */
[----:B------:R-:W-:-:S04]  /*4020*/  @P0 FADD.FTZ R87, R22, -R87 ;  /* 0x8000005716570221 */ /* 0x000fc80000010000 */
[----:B------:R-:W-:Y:S01]  /*4030*/  @P0 FFMA.FTZ R86, R87, UR29, R86 ;  /* 0x0000001d57560c23 */ /* 0x000fe20008010056 */
[----:B------:R-:W-:Y:S06]  /*4040*/  BRA.U !UP2, `(.L_x_2221) ;  /* 0x000000010a307547 */ /* 0x000fec000b800000 */
[----:B------:R-:W-:Y:S01]  /*4050*/  LOP3.LUT P0, RZ, R150, 0xff0000, RZ, 0xc0, !PT ;  /* 0x00ff000096ff7812 */ /* 0x000fe2000780c0ff */
[----:B------:R-:W-:Y:S01]  /*4060*/  FMUL.FTZ R87, R86, UR23 ;  /* 0x0000001756577c20 */ /* 0x000fe20008410000 */
[----:B------:R-:W-:-:S03]  /*4070*/  HFMA2 R91, -RZ, RZ, 0, 0 ;  /* 0x00000000ff5b7431 */ /* 0x000fc600000001ff */
[----:B------:R-:W-:-:S08]  /*4080*/  FMUL.FTZ R132, R87, UR22 ;  /* 0x0000001657847c20 */ /* 0x000fd00008410000 */
[----:B------:R-:W-:Y:S02]  /*4090*/  @P0 HADD2.F32 R87, -RZ, R113.H0_H0 ;  /* 0x20000071ff570230 */ /* 0x000fe40000004100 */
[----:B------:R-:W-:-:S03]  /*40a0*/  @P0 HADD2.F32 R133, -RZ, R156.H1_H1 ;  /* 0x3000009cff850230 */ /* 0x000fc60000004100 */
[----:B------:R-:W-:Y:S01]  /*40b0*/  @P0 FMUL.FTZ R91, R132, R87 ;  /* 0x00000057845b0220 */ /* 0x000fe20000410000 */
[----:B------:R-:W-:Y:S01]  /*40c0*/  MOV R87, RZ ;  /* 0x000000ff00577202 */ /* 0x000fe20000000f00 */
[----:B------:R-:W-:-:S03]  /*40d0*/  @P0 FMUL.FTZ R87, R133, R132 ;  /* 0x0000008485570220 */ /* 0x000fc60000410000 */
[----:B------:R-:W-:Y:S01]  /*40e0*/  F2FP.F16.F32.PACK_AB R91, RZ, R91 ;  /* 0x0000005bff5b723e */ /* 0x000fe200000000ff */
[----:B------:R-:W-:-:S03]  /*40f0*/  FADD.FTZ R46, R46, R87 ;  /* 0x000000572e2e7221 */ /* 0x000fc60000010000 */
[----:B------:R-:W-:-:S07]  /*4100*/  PRMT R146, R91, 0x7610, R146 ;  /* 0x000076105b927816 */ /* 0x000fce0000000092 */
.L_x_2221:
        /* <DEDUP_REMOVED lines=10> */
[----:B------:R-:W-:Y:S02]  /*41b0*/  @P0 HADD2.F32 R89, -RZ, R89.H0_H0 ;  /* 0x20000059ff590230 */ /* 0x000fe40000004100 */
[----:B------:R-:W-:-:S03]  /*41c0*/  @P0 HADD2.F32 R87, -RZ, R157.H1_H1 ;  /* 0x3000009dff570230 */ /* 0x000fc60000004100 */
[----:B------:R-:W-:Y:S02]  /*41d0*/  @P0 FMUL.FTZ R85, R86, R89 ;  /* 0x0000005956550220 */ /* 0x000fe40000410000 */
[----:B------:R-:W-:-:S03]  /*41e0*/  @P0 FMUL.FTZ R84, R87, R86 ;  /* 0x0000005657540220 */ /* 0x000fc60000410000 */
[----:B------:R-:W-:Y:S01]  /*41f0*/  F2FP.F16.F32.PACK_AB R85, RZ, R85 ;  /* 0x00000055ff55723e */ /* 0x000fe200000000ff */
[----:B------:R-:W-:-:S03]  /*4200*/  FADD.FTZ R47, R47, R84 ;  /* 0x000000542f2f7221 */ /* 0x000fc60000010000 */
[----:B------:R-:W-:Y:S01]  /*4210*/  PRMT R143, R85, 0x7610, R143 ;  /* 0x00007610558f7816 */ /* 0x000fe2000000008f */
[----:B------:R-:W-:Y:S06]  /*4220*/  BRA `(.L_x_2222) ;  /* 0x0000001000847947 */ /* 0x000fec0003800000 */
.L_x_2218:
[----:B------:R-:W-:Y:S01]  /*4230*/  ISETP.LT.AND P0, PT, RZ, UR32, PT ;  /* 0x00000020ff007c0c */ /* 0x000fe2000bf01270 */
[----:B------:R-:W-:-:S12]  /*4240*/  BRA.U !UP2, `(.L_x_2223) ;  /* 0x000000010a407547 */ /* 0x000fd8000b800000 */
[----:B------:R-:W-:Y:S01]  /*4250*/  @P0 FFMA.FTZ R85, R21, UR11, R90 ;  /* 0x0000000b15550c23 */ /* 0x000fe2000801005a */
[----:B------:R-:W-:Y:S01]  /*4260*/  HADD2.F32 R84, -RZ, R108.H0_H0 ;  /* 0x2000006cff547230 */ /* 0x000fe20000004100 */
[----:B------:R-:W-:Y:S02]  /*4270*/  LOP3.LUT P1, RZ, R150, 0xff, RZ, 0xc0, !PT ;  /* 0x000000ff96ff7812 */ /* 0x000fe4000782c0ff */
[----:B------:R-:W-:-:S04]  /*4280*/  @P0 FADD.FTZ R85, R20, -R85 ;  /* 0x8000005514550221 */ /* 0x000fc80000010000 */
[----:B------:R-:W-:-:S04]  /*4290*/  @P0 FFMA.FTZ R84, R85, UR29, R84 ;  /* 0x0000001d55540c23 */ /* 0x000fc80008010054 */
[----:B------:R-:W-:-:S03]  /*42a0*/  FMUL.FTZ R84, R84, UR23 ;  /* 0x0000001754547c20 */ /* 0x000fc60008410000 */
[----:B------:R-:W-:Y:S02]  /*42b0*/  @P1 HADD2.F32 R85, -RZ, R112.H0_H0 ;  /* 0x20000070ff551230 */ /* 0x000fe40000004100 */
[----:B------:R-:W-:Y:S01]  /*42c0*/  FMUL.FTZ R86, R84, UR22 ;  /* 0x0000001654567c20 */ /* 0x000fe20008410000 */
[----:B------:R-:W-:Y:S02]  /*42d0*/  HFMA2 R84, -RZ, RZ, 0, 0 ;  /* 0x00000000ff547431 */ /* 0x000fe400000001ff */
[----:B------:R-:W-:Y:S02]  /*42e0*/  @P1 HADD2.F32 R87, -RZ, R156.H0_H0 ;  /* 0x2000009cff571230 */ /* 0x000fe40000004100 */
[-C--:B------:R-:W-:Y:S01]  /*42f0*/  @P1 FMUL.FTZ R84, R85, R86.reuse ;  /* 0x0000005655541220 */ /* 0x080fe20000410000 */
[----:B------:R-:W-:Y:S02]  /*4300*/  MOV R85, RZ ;  /* 0x000000ff00557202 */ /* 0x000fe40000000f00 */
[----:B------:R-:W-:-:S02]  /*4310*/  @P1 FMUL.FTZ R85, R87, R86 ;  /* 0x0000005657551220 */ /* 0x000fc40000410000 */
[----:B------:R-:W-:Y:S02]  /*4320*/  F2FP.F16.F32.PACK_AB R84, RZ, R84 ;  /* 0x00000054ff54723e */ /* 0x000fe400000000ff */
[----:B------:R-:W-:Y:S02]  /*4330*/  FADD.FTZ R44, R44, R85 ;  /* 0x000000552c2c7221 */ /* 0x000fe40000010000 */
[----:B------:R-:W-:-:S07]  /*4340*/  PRMT R148, R84, 0x7610, R148 ;  /* 0x0000761054947816 */ /* 0x000fce0000000094 */
.L_x_2223:
[----:B------:R-:W-:Y:S05]  /*4350*/  BRA.U !UP2, `(.L_x_2224) ;  /* 0x000000010a407547 */ /* 0x000fea000b800000 */
[----:B------:R-:W-:Y:S01]  /*4360*/  SHF.R.U64 R84, R108, 0x10, R109 ;  /* 0x000000106c547819 */ /* 0x000fe2000000126d */
        /* <DEDUP_REMOVED lines=15> */
.L_x_2224:
[----:B------:R-:W-:Y:S05]  /*4460*/  BRA.U !UP2, `(.L_x_2225) ;  /* 0x000000010a407547 */ /* 0x000fea000b800000 */
        /* <DEDUP_REMOVED lines=16> */
.L_x_2225:
[----:B------:R-:W-:Y:S05]  /*4570*/  BRA.U !UP2, `(.L_x_2222) ;  /* 0x0000000d0ab07547 */ /* 0x000fea000b800000 */
[----:B------:R-:W-:Y:S01]  /*4580*/  SHF.R.U32.HI R84, RZ, 0x10, R109 ;  /* 0x00000010ff547819 */ /* 0x000fe2000001166d */
[----:B------:R-:W-:Y:S01]  /*4590*/  @P0 FFMA.FTZ R86, R4, UR11, R90 ;  /* 0x0000000b04560c23 */ /* 0x000fe2000801005a */
[----:B------:R-:W-:-:S03]  /*45a0*/  ISETP.GE.U32.AND P1, PT, R150, 0x1000000, PT ;  /* 0x010000009600780c */ /* 0x000fc60003f26070 */
[----:B------:R-:W-:Y:S02]  /*45b0*/  HADD2.F32 R84, -RZ, R84.H0_H0 ;  /* 0x20000054ff547230 */ /* 0x000fe40000004100 */
[----:B------:R-:W-:-:S04]  /*45c0*/  @P0 FADD.FTZ R85, R7, -R86 ;  /* 0x8000005607550221 */ /* 0x000fc80000010000 */
[----:B------:R-:W-:-:S04]  /*45d0*/  @P0 FFMA.FTZ R84, R85, UR29, R84 ;  /* 0x0000001d55540c23 */ /* 0x000fc80008010054 */
[----:B------:R-:W-:Y:S01]  /*45e0*/  FMUL.FTZ R84, R84, UR23 ;  /* 0x0000001754547c20 */ /* 0x000fe20008410000 */
[----:B------:R-:W-:Y:S02]  /*45f0*/  @P1 HADD2.F32 R89, -RZ, R89.H0_H0 ;  /* 0x20000059ff591230 */ /* 0x000fe40000004100 */
[----:B------:R-:W-:Y:S02]  /*4600*/  @P1 HADD2.F32 R87, -RZ, R157.H1_H1 ;  /* 0x3000009dff571230 */ /* 0x000fe40000004100 */
[----:B------:R-:W-:Y:S01]  /*4610*/  FMUL.FTZ R86, R84, UR22 ;  /* 0x0000001654567c20 */ /* 0x000fe20008410000 */
[----:B------:R-:W-:-:S03]  /*4620*/  CS2R R84, SRZ ;  /* 0x0000000000547805 */ /* 0x000fc6000001ff00 */
[-C--:B------:R-:W-:Y:S01]  /*4630*/  @P1 FMUL.FTZ R85, R89, R86.reuse ;  /* 0x0000005659551220 */ /* 0x080fe20000410000 */
[----:B------:R-:W-:-:S04]  /*4640*/  @P1 FMUL.FTZ R84, R87, R86 ;  /* 0x0000005657541220 */ /* 0x000fc80000410000 */
[----:B------:R-:W-:Y:S01]  /*4650*/  F2FP.F16.F32.PACK_AB R85, RZ, R85 ;  /* 0x00000055ff55723e */ /* 0x000fe200000000ff */
[----:B------:R-:W-:-:S03]  /*4660*/  FADD.FTZ R47, R47, R84 ;  /* 0x000000542f2f7221 */ /* 0x000fc60000010000 */
[----:B------:R-:W-:Y:S01]  /*4670*/  PRMT R143, R85, 0x7610, R143 ;  /* 0x00007610558f7816 */ /* 0x000fe2000000008f */
[----:B------:R-:W-:Y:S06]  /*4680*/  BRA `(.L_x_2222) ;  /* 0x0000000c006c7947 */ /* 0x000fec0003800000 */
.L_x_2217:
[----:B------:R-:W-:Y:S05]  /*4690*/  BRA.U !UP1, `(.L_x_2226) ;  /* 0x0000000509747547 */ /* 0x000fea000b800000 */
[--C-:B------:R-:W-:Y:S01]  /*46a0*/  FFMA.FTZ R84, R2, UR11, R90.reuse ;  /* 0x0000000b02547c23 */ /* 0x100fe2000801005a */
        /* <DEDUP_REMOVED lines=25> */
.L_x_2227:
[----:B------:R-:W-:Y:S05]  /*4840*/  BRA.U !UP2, `(.L_x_2228) ;  /* 0x000000010a407547 */ /* 0x000fea000b800000 */
[----:B------:R-:W-:-:S13]  /*4850*/  LOP3.LUT P1, RZ, R150, 0xff00, RZ, 0xc0, !PT ;  /* 0x0000ff0096ff7812 */ /* 0x000fda000782c0ff */
        /* <DEDUP_REMOVED lines=15> */
.L_x_2228:
[--C-:B------:R-:W-:Y:S01]  /*4950*/  FFMA.FTZ R84, R4, UR11, R90.reuse ;  /* 0x0000000b04547c23 */ /* 0x100fe2000801005a */
[----:B------:R-:W-:Y:S01]  /*4960*/  FFMA.FTZ R85, R23, UR11, R90 ;  /* 0x0000000b17557c23 */ /* 0x000fe2000801005a */
[----:B------:R-:W-:Y:S02]  /*4970*/  F2FP.F16.F32.PACK_AB R91, RZ, R132 ;  /* 0x00000084ff5b723e */ /* 0x000fe400000000ff */
[----:B------:R-:W-:Y:S01]  /*4980*/  FADD.FTZ R84, R7, -R84 ;  /* 0x8000005407547221 */ /* 0x000fe20000010000 */
[----:B------:R-:W-:Y:S01]  /*4990*/  FADD.FTZ R85, R22, -R85 ;  /* 0x8000005516557221 */ /* 0x000fe20000010000 */
[----:B------:R-:W-:Y:S02]  /*49a0*/  F2FP.F16.F32.PACK_AB R154, RZ, R154 ;  /* 0x0000009aff9a723e */ /* 0x000fe400000000ff */
        /* <DEDUP_REMOVED lines=21> */
.L_x_2229:
[----:B------:R-:W-:Y:S02]  /*4b00*/  F2FP.F16.F32.PACK_AB R158, RZ, R158 ;  /* 0x0000009eff9e723e */ /* 0x000fe400000000ff */
[----:B------:R-:W-:Y:S02]  /*4b10*/  F2FP.F16.F32.PACK_AB R84, RZ, R132 ;  /* 0x00000084ff54723e */ /* 0x000fe400000000ff */
[----:B------:R-:W-:Y:S02]  /*4b20*/  PRMT R153, R91, 0x7610, R153 ;  /* 0x000076105b997816 */ /* 0x000fe40000000099 */
[----:B------:R-:W-:Y:S02]  /*4b30*/  PRMT R152, R158, 0x7610, R152 ;  /* 0x000076109e987816 */ /* 0x000fe40000000098 */
[----:B------:R-:W-:Y:S01]  /*4b40*/  PRMT R151, R84, 0x7610, R151 ;  /* 0x0000761054977816 */ /* 0x000fe20000000097 */
[----:B------:R-:W-:Y:S06]  /*4b50*/  BRA.U !UP2, `(.L_x_2222) ;  /* 0x000000090a387547 */ /* 0x000fec000b800000 */
[----:B------:R-:W-:-:S13]  /*4b60*/  ISETP.GE.U32.AND P0, PT, R150, 0x1000000, PT ;  /* 0x010000009600780c */ /* 0x000fda0003f06070 */
[----:B------:R-:W0:Y:S01]  /*4b70*/  @P0 LDC.64 R84, c[0x0][0x408] ;  /* 0x00010200ff540b82 */ /* 0x000e220000000a00 */
[----:B------:R-:W-:-:S07]  /*4b80*/  @P0 HADD2.F32 R89, -RZ, R89.H0_H0 ;  /* 0x20000059ff590230 */ /* 0x000fce0000004100 */
[----:B------:R-:W1:Y:S01]  /*4b90*/  @P0 LDC.64 R86, c[0x0][0x408] ;  /* 0x00010200ff560b82 */ /* 0x000e620000000a00 */
[----:B0-----:R-:W-:-:S04]  /*4ba0*/  @P0 FMUL.FTZ R85, R132, R85 ;  /* 0x0000005584550220 */ /* 0x001fc80000410000 */
[----:B------:R-:W-:Y:S01]  /*4bb0*/  @P0 FMUL.FTZ R84, R85, R84 ;  /* 0x0000005455540220 */ /* 0x000fe20000410000 */
[----:B------:R-:W-:Y:S02]  /*4bc0*/  HFMA2 R85, -RZ, RZ, 0, 0 ;  /* 0x00000000ff557431 */ /* 0x000fe400000001ff */
[----:B-1----:R-:W-:Y:S01]  /*4bd0*/  @P0 FMUL.FTZ R87, R132, R87 ;  /* 0x0000005784570220 */ /* 0x002fe20000410000 */
[----:B------:R-:W-:-:S03]  /*4be0*/  @P0 FMUL.FTZ R85, R89, R84 ;  /* 0x0000005459550220 */ /* 0x000fc60000410000 */
        /* <DEDUP_REMOVED lines=8> */
.L_x_2226:
        /* <DEDUP_REMOVED lines=9> */
[----:B------:R-:W-:-:S04]  /*4d00*/  HADD2.F32 R85, -RZ, R156.H0_H0 ;  /* 0x2000009cff557230 */ /* 0x000fc80000004100 */
[----:B------:R-:W-:-:S05]  /*4d10*/  FSEL R84, R84, RZ, P1 ;  /* 0x000000ff54547208 */ /* 0x000fca0000800000 */
[----:B------:R-:W-:-:S04]  /*4d20*/  FMUL.FTZ R84, R84, UR23 ;  /* 0x0000001754547c20 */ /* 0x000fc80008410000 */
[----:B------:R-:W-:-:S04]  /*4d30*/  FMUL.FTZ R84, R84, UR22 ;  /* 0x0000001654547c20 */ /* 0x000fc80008410000 */
[----:B------:R-:W-:-:S07]  /*4d40*/  FMUL.FTZ R85, R85, R84 ;  /* 0x0000005455557220 */ /* 0x000fce0000410000 */
.L_x_2232:
[----:B------:R-:W-:Y:S05]  /*4d50*/  BSYNC.RECONVERGENT B0 ;  /* 0x0000000000007941 */ /* 0x000fea0003800200 */
.L_x_2231:
[----:B------:R-:W-:Y:S01]  /*4d60*/  BSSY.RECONVERGENT B0, `(.L_x_2233) ;  /* 0x000000d000007945 */ /* 0x000fe20003800200 */
[----:B------:R-:W-:Y:S01]  /*4d70*/  FADD.FTZ R44, R44, R85 ;  /* 0x000000552c2c7221 */ /* 0x000fe20000010000 */
[----:B------:R-:W-:Y:S02]  /*4d80*/  MOV R84, RZ ;  /* 0x000000ff00547202 */ /* 0x000fe40000000f00 */
        /* <DEDUP_REMOVED lines=10> */
.L_x_2234:
[----:B------:R-:W-:Y:S05]  /*4e30*/  BSYNC.RECONVERGENT B0 ;  /* 0x0000000000007941 */ /* 0x000fea0003800200 */
.L_x_2233:
[----:B------:R-:W-:-:S04]  /*4e40*/  F2FP.F16.F32.PACK_AB R84, RZ, R84 ;  /* 0x00000054ff54723e */ /* 0x000fc800000000ff */
[----:B------:R-:W-:-:S07]  /*4e50*/  PRMT R148, R84, 0x7610, R148 ;  /* 0x0000761054947816 */ /* 0x000fce0000000094 */
.L_x_2230:
[----:B------:R-:W-:Y:S05]  /*4e60*/  BRA.U !UP2, `(.L_x_2235) ;  /* 0x000000010a787547 */ /* 0x000fea000b800000 */
[----:B------:R-:W-:Y:S01]  /*4e70*/  LOP3.LUT P0, RZ, R150, 0xff00, RZ, 0xc0, !PT ;  /* 0x0000ff0096ff7812 */ /* 0x000fe2000780c0ff */
[----:B------:R-:W-:Y:S01]  /*4e80*/  BSSY.RECONVERGENT B0, `(.L_x_2236) ;  /* 0x000000c000007945 */ /* 0x000fe20003800200 */
[----:B------:R-:W-:-:S11]  /*4e90*/  HFMA2 R84, -RZ, RZ, 0, 0 ;  /* 0x00000000ff547431 */ /* 0x000fd600000001ff */
        /* <DEDUP_REMOVED lines=10> */
.L_x_2237:
[----:B------:R-:W-:Y:S05]  /*4f40*/  BSYNC.RECONVERGENT B0 ;  /* 0x0000000000007941 */ /* 0x000fea0003800200 */
.L_x_2236:
        /* <DEDUP_REMOVED lines=9> */
[----:B------:R-:W-:Y:S01]  /*4fe0*/  FMUL.FTZ R85, R84, UR23 ;  /* 0x0000001754557c20 */ /* 0x000fe20008410000 */
[----:B------:R-:W-:-:S03]  /*4ff0*/  HADD2.F32 R84, -RZ, R89.H1_H1 ;  /* 0x30000059ff547230 */ /* 0x000fc60000004100 */
[----:B------:R-:W-:-:S04]  /*5000*/  FMUL.FTZ R85, R85, UR22 ;  /* 0x0000001655557c20 */ /* 0x000fc80008410000 */
[----:B------:R-:W-:-:S07]  /*5010*/  FMUL.FTZ R84, R84, R85 ;  /* 0x0000005554547220 */ /* 0x000fce0000410000 */
.L_x_2239:
[----:B------:R-:W-:Y:S05]  /*5020*/  BSYNC.RECONVERGENT B0 ;  /* 0x0000000000007941 */ /* 0x000fea0003800200 */
.L_x_2238:
[----:B------:R-:W-:-:S04]  /*5030*/  F2FP.F16.F32.PACK_AB R84, RZ, R84 ;  /* 0x00000054ff54723e */ /* 0x000fc800000000ff */
[----:B------:R-:W-:-:S07]  /*5040*/  PRMT R147, R84, 0x7610, R147 ;  /* 0x0000761054937816 */ /* 0x000fce0000000093 */
.L_x_2235:
        /* <DEDUP_REMOVED lines=9> */
[----:B------:R-:W-:-:S04]  /*50e0*/  HADD2.F32 R85, -RZ, R156.H1_H1 ;  /* 0x3000009cff557230 */ /* 0x000fc80000004100 */
[----:B------:R-:W-:-:S05]  /*50f0*/  FSEL R84, R84, RZ, P1 ;  /* 0x000000ff54547208 */ /* 0x000fca0000800000 */
[----:B------:R-:W-:-:S04]  /*5100*/  FMUL.FTZ R84, R84, UR23 ;  /* 0x0000001754547c20 */ /* 0x000fc80008410000 */
[----:B------:R-:W-:-:S04]  /*5110*/  FMUL.FTZ R84, R84, UR22 ;  /* 0x0000001654547c20 */ /* 0x000fc80008410000 */
[----:B------:R-:W-:-:S07]  /*5120*/  FMUL.FTZ R85, R85, R84 ;  /* 0x0000005455557220 */ /* 0x000fce0000410000 */
.L_x_2242:
[----:B------:R-:W-:Y:S05]  /*5130*/  BSYNC.RECONVERGENT B0 ;  /* 0x0000000000007941 */ /* 0x000fea0003800200 */
.L_x_2241:
        /* <DEDUP_REMOVED lines=13> */
.L_x_2244:
[----:B------:R-:W-:Y:S05]  /*5210*/  BSYNC.RECONVERGENT B0 ;  /* 0x0000000000007941 */ /* 0x000fea0003800200 */
.L_x_2243:
[----:B------:R-:W-:-:S04]  /*5220*/  F2FP.F16.F32.PACK_AB R84, RZ, R84 ;  /* 0x00000054ff54723e */ /* 0x000fc800000000ff */
[----:B------:R-:W-:-:S07]  /*5230*/  PRMT R146, R84, 0x7610, R146 ;  /* 0x0000761054927816 */ /* 0x000fce0000000092 */
.L_x_2240:
[----:B------:R-:W-:Y:S05]  /*5240*/  BRA.U !UP2, `(.L_x_2222) ;  /* 0x000000010a7c7547 */ /* 0x000fea000b800000 */
[----:B------:R-:W-:Y:S01]  /*5250*/  ISETP.GE.U32.AND P0, PT, R150, 0x1000000, PT ;  /* 0x010000009600780c */ /* 0x000fe20003f06070 */
[----:B------:R-:W-:Y:S01]  /*5260*/  BSSY.RECONVERGENT B0, `(.L_x_2245) ;  /* 0x000000c000007945 */ /* 0x000fe20003800200 */
[----:B------:R-:W-:-:S11]  /*5270*/  HFMA2 R84, -RZ, RZ, 0, 0 ;  /* 0x00000000ff547431 */ /* 0x000fd600000001ff */
        /* <DEDUP_REMOVED lines=10> */
.L_x_2246:
[----:B------:R-:W-:Y:S05]  /*5320*/  BSYNC.RECONVERGENT B0 ;  /* 0x0000000000007941 */ /* 0x000fea0003800200 */
.L_x_2245:
        /* <DEDUP_REMOVED lines=13> */
.L_x_2248:
[----:B------:R-:W-:Y:S05]  /*5400*/  BSYNC.RECONVERGENT B0 ;  /* 0x0000000000007941 */ /* 0x000fea0003800200 */
.L_x_2247:
[----:B------:R-:W-:Y:S02]  /*5410*/  F2FP.F16.F32.PACK_AB R85, RZ, R47 ;  /* 0x0000002fff55723e */ /* 0x000fe400000000ff */
[----:B------:R-:W-:Y:S02]  /*5420*/  MOV R47, R84 ;  /* 0x00000054002f7202 */ /* 0x000fe40000000f00 */
[----:B------:R-:W-:-:S07]  /*5430*/  PRMT R143, R85, 0x7610, R143 ;  /* 0x00007610558f7816 */ /* 0x000fce000000008f */
.L_x_2222:
[----:B------:R-:W-:Y:S05]  /*5440*/  BRA.U !UP1, `(.L_x_2249) ;  /* 0x0000000109247547 */ /* 0x000fea000b800000 */
[----:B------:R-:W0:Y:S01]  /*5450*/  LDC.64 R86, c[0x0][0x478] ;  /* 0x00011e00ff567b82 */ /* 0x000e220000000a00 */
        /* <DEDUP_REMOVED lines=8> */
.L_x_2249:
[----:B------:R-:W-:Y:S05]  /*54e0*/  BRA.U !UP2, `(.L_x_2250) ;  /* 0x000000010a247547 */ /* 0x000fea000b800000 */
[----:B0-----:R-:W0:Y:S01]  /*54f0*/  LDC.64 R86, c[0x0][0x468] ;  /* 0x00011a00ff567b82 */ /* 0x001e220000000a00 */
        /* <DEDUP_REMOVED lines=8> */
.L_x_2250:
[----:B------:R-:W-:Y:S01]  /*5580*/  SHF.R.U64 R89, R126, 0x10, R127 ;  /* 0x000000107e597819 */ /* 0x000fe2000000127f */
[----:B------:R-:W-:Y:S06]  /*5590*/  BRA.U !UP2, `(.L_x_2251) ;  /* 0x000000010a207547 */ /* 0x000fec000b800000 */
[----:B01----:R-:W0:Y:S01]  /*55a0*/  LDC.64 R84, c[0x0][0x390] ;  /* 0x0000e400ff547b82 */ /* 0x003e220000000a00 */
[----:B------:R-:W-:-:S05]  /*55b0*/  IADD3 R87, PT, PT, R144, 0x100, RZ ;  /* 0x0000010090577810 */ /* 0x000fca0007ffe0ff */
[----:B0-----:R-:W-:-:S06]  /*55c0*/  IMAD.WIDE.U32 R84, R87, 0x8, R84 ;  /* 0x0000000857547825 */ /* 0x001fcc00078e0054 */
[----:B------:R-:W2:Y:S02]  /*55d0*/  LDG.E.64 R84, desc[UR20][R84.64] ;  /* 0x0000001454547981 */ /* 0x000ea4000c1e1b00 */
[C-C-:B--2---:R-:W-:Y:S02]  /*55e0*/  SHF.R.U64 R157, R84.reuse, 0x10, R85.reuse ;  /* 0x00000010549d7819 */ /* 0x144fe40000001255 */
[--C-:B------:R-:W-:Y:S02]  /*55f0*/  SHF.R.U32.HI R86, RZ, 0x10, R85.reuse ;  /* 0x00000010ff567819 */ /* 0x100fe40000011655 */
[----:B------:R-:W-:Y:S02]  /*5600*/  PRMT R156, R84, 0x5410, R85 ;  /* 0x00005410549c7816 */ /* 0x000fe40000000055 */
[----:B------:R-:W-:-:S07]  /*5610*/  PRMT R157, R157, 0x5410, R86 ;  /* 0x000054109d9d7816 */ /* 0x000fce0000000056 */
.L_x_2251:
[----:B------:R-:W-:Y:S05]  /*5620*/  BRA.U !UP0, `(.L_x_2252) ;  /* 0x00000009085c7547 */ /* 0x000fea000b800000 */
[----:B------:R-:W-:Y:S05]  /*5630*/  BRA.U !UP1, `(.L_x_2253) ;  /* 0x0000000509407547 */ /* 0x000fea000b800000 */
[----:B------:R-:W-:Y:S01]  /*5640*/  ISETP.LT.AND P0, PT, RZ, UR32, PT ;  /* 0x00000020ff007c0c */ /* 0x000fe2000bf01270 */
[----:B01----:R-:W-:Y:S01]  /*5650*/  HADD2.F32 R86, -RZ, R107.H0_H0 ;  /* 0x2000006bff567230 */ /* 0x003fe20000004100 */
[----:B------:R-:W-:-:S05]  /*5660*/  SHF.R.U64 R85, R106, 0x10, R107 ;  /* 0x000000106a557819 */ /* 0x000fca000000126b */
        /* <DEDUP_REMOVED lines=8> */
[----:B------:R-:W-:Y:S01]  /*56f0*/  @P0 FFMA.FTZ R86, R87, UR29, R86 ;  /* 0x0000001d57560c23 */ /* 0x000fe20008010056 */
[----:B------:R-:W-:Y:S01]  /*5700*/  SHF.R.U32.HI R84, RZ, 0x10, R107 ;  /* 0x00000010ff547819 */ /* 0x000fe2000001166b */
[----:B------:R-:W-:-:S04]  /*5710*/  @P0 FFMA.FTZ R87, R93, UR11, R90 ;  /* 0x0000000b5d570c23 */ /* 0x000fc8000801005a */
[----:B------:R-:W-:Y:S01]  /*5720*/  @P0 FADD.FTZ R132, R92, -R87 ;  /* 0x800000575c840221 */ /* 0x000fe20000010000 */
[----:B------:R-:W-:Y:S02]  /*5730*/  HADD2.F32 R84, -RZ, R84.H0_H0 ;  /* 0x20000054ff547230 */ /* 0x000fe40000004100 */
[----:B------:R-:W-:-:S03]  /*5740*/  HADD2.F32 R87, -RZ, R106.H0_H0 ;  /* 0x2000006aff577230 */ /* 0x000fc60000004100 */
[----:B------:R-:W-:Y:S02]  /*5750*/  @P0 FFMA.FTZ R84, R91, UR29, R84 ;  /* 0x0000001d5b540c23 */ /* 0x000fe40008010054 */
[----:B------:R-:W-:Y:S01]  /*5760*/  @P0 FFMA.FTZ R87, R132, UR29, R87 ;  /* 0x0000001d84570c23 */ /* 0x000fe20008010057 */
[----:B------:R-:W-:Y:S06]  /*5770*/  BRA.U !UP2, `(.L_x_2254) ;  /* 0x000000010a307547 */ /* 0x000fec000b800000 */
[----:B------:R-:W-:Y:S01]  /*5780*/  LOP3.LUT P0, RZ, R149, 0xff, RZ, 0xc0, !PT ;  /* 0x000000ff95ff7812 */ /* 0x000fe2000780c0ff */
[----:B------:R-:W-:Y:S01]  /*5790*/  FMUL.FTZ R91, R87, UR23 ;  /* 0x00000017575b7c20 */ /* 0x000fe20008410000 */
[----:B------:R-:W-:-:S03]  /*57a0*/  HFMA2 R132, -RZ, RZ, 0, 0 ;  /* 0x00000000ff847431 */ /* 0x000fc600000001ff */
[----:B------:R-:W-:-:S08]  /*57b0*/  FMUL.FTZ R150, R91, UR22 ;  /* 0x000000165b967c20 */ /* 0x000fd00008410000 */
        /* <DEDUP_REMOVED lines=8> */
.L_x_2254:
[----:B------:R-:W-:Y:S05]  /*5840*/  BRA.U !UP2, `(.L_x_2255) ;  /* 0x000000010a307547 */ /* 0x000fea000b800000 */
[----:B------:R-:W-:Y:S01]  /*5850*/  LOP3.LUT P0, RZ, R149, 0xff00, RZ, 0xc0, !PT ;  /* 0x0000ff0095ff7812 */ /* 0x000fe2000780c0ff */
[----:B------:R-:W-:Y:S01]  /*5860*/  FMUL.FTZ R91, R85, UR23 ;  /* 0x00000017555b7c20 */ /* 0x000fe20008410000 */
[----:B------:R-:W-:-:S03]  /*5870*/  MOV R132, RZ ;  /* 0x000000ff00847202 */ /* 0x000fc60000000f00 */
[----:B------:R-:W-:Y:S01]  /*5880*/  FMUL.FTZ R150, R91, UR22 ;  /* 0x000000165b967c20 */ /* 0x000fe20008410000 */
[----:B------:R-:W-:-:S07]  /*5890*/  HFMA2 R91, -RZ, RZ, 0, 0 ;  /* 0x00000000ff5b7431 */ /* 0x000fce00000001ff */
[----:B------:R-:W-:-:S05]  /*58a0*/  @P0 HADD2.F32 R89, -RZ, R89.H0_H0 ;  /* 0x20000059ff590230 */ /* 0x000fca0000004100 */
[----:B------:R-:W-:Y:S01]  /*58b0*/  @P0 FMUL.FTZ R91, R150, R89 ;  /* 0x00000059965b0220 */ /* 0x000fe20000410000 */
[----:B------:R-:W-:-:S04]  /*58c0*/  @P0 HADD2.F32 R89, -RZ, R157.H0_H0 ;  /* 0x2000009dff590230 */ /* 0x000fc80000004100 */
[----:B------:R-:W-:Y:S01]  /*58d0*/  F2FP.F16.F32.PACK_AB R91, RZ, R91 ;  /* 0x0000005bff5b723e */ /* 0x000fe200000000ff */
[----:B------:R-:W-:-:S03]  /*58e0*/  @P0 FMUL.FTZ R132, R89, R150 ;  /* 0x0000009659840220 */ /* 0x000fc60000410000 */
[----:B------:R-:W-:Y:S01]  /*58f0*/  PRMT R147, R91, 0x7610, R147 ;  /* 0x000076105b937816 */ /* 0x000fe20000000093 */
[----:B------:R-:W-:-:S07]  /*5900*/  FADD.FTZ R41, R41, R132 ;  /* 0x0000008429297221 */ /* 0x000fce0000010000 */
.L_x_2255:
[----:B------:R-:W-:Y:S02]  /*5910*/  F2FP.F16.F32.PACK_AB R87, RZ, R87 ;  /* 0x00000057ff57723e */ /* 0x000fe400000000ff */
[----:B------:R-:W-:Y:S01]  /*5920*/  F2FP.F16.F32.PACK_AB R85, RZ, R85 ;  /* 0x00000055ff55723e */ /* 0x000fe200000000ff */
        /* <DEDUP_REMOVED lines=13> */
.L_x_2256:
[----:B------:R-:W-:Y:S02]  /*5a00*/  F2FP.F16.F32.PACK_AB R86, RZ, R86 ;  /* 0x00000056ff56723e */ /* 0x000fe400000000ff */
[----:B------:R-:W-:Y:S02]  /*5a10*/  F2FP.F16.F32.PACK_AB R89, RZ, R84 ;  /* 0x00000054ff59723e */ /* 0x000fe400000000ff */
[----:B------:R-:W-:Y:S02]  /*5a20*/  PRMT R154, R87, 0x7610, R154 ;  /* 0x00007610579a7816 */ /* 0x000fe4000000009a */
[----:B------:R-:W-:Y:S02]  /*5a30*/  PRMT R153, R85, 0x7610, R153 ;  /* 0x0000761055997816 */ /* 0x000fe40000000099 */
[----:B------:R-:W-:Y:S02]  /*5a40*/  PRMT R152, R86, 0x7610, R152 ;  /* 0x0000761056987816 */ /* 0x000fe40000000098 */
[----:B------:R-:W-:Y:S01]  /*5a50*/  PRMT R151, R89, 0x7610, R151 ;  /* 0x0000761059977816 */ /* 0x000fe20000000097 */
[----:B------:R-:W-:Y:S06]  /*5a60*/  BRA.U !UP2, `(.L_x_2257) ;  /* 0x000000110ac47547 */ /* 0x000fec000b800000 */
[----:B------:R-:W-:Y:S01]  /*5a70*/  ISETP.GE.U32.AND P0, PT, R149, 0x1000000, PT ;  /* 0x010000009500780c */ /* 0x000fe20003f06070 */
[----:B------:R-:W-:Y:S01]  /*5a80*/  FMUL.FTZ R84, R84, UR23 ;  /* 0x0000001754547c20 */ /* 0x000fe20008410000 */
[----:B------:R-:W-:-:S03]  /*5a90*/  HFMA2 R85, -RZ, RZ, 0, 0 ;  /* 0x00000000ff557431 */ /* 0x000fc600000001ff */
[----:B------:R-:W-:-:S08]  /*5aa0*/  FMUL.FTZ R87, R84, UR22 ;  /* 0x0000001654577c20 */ /* 0x000fd00008410000 */
[----:B------:R-:W-:Y:S02]  /*5ab0*/  @P0 HADD2.F32 R84, -RZ, R147.H1_H1 ;  /* 0x30000093ff540230 */ /* 0x000fe40000004100 */
[----:B------:R-:W-:-:S03]  /*5ac0*/  @P0 HADD2.F32 R86, -RZ, R157.H1_H1 ;  /* 0x3000009dff560230 */ /* 0x000fc60000004100 */
[----:B------:R-:W-:Y:S01]  /*5ad0*/  @P0 FMUL.FTZ R85, R87, R84 ;  /* 0x0000005457550220 */ /* 0x000fe20000410000 */
[----:B------:R-:W-:Y:S01]  /*5ae0*/  MOV R84, RZ ;  /* 0x000000ff00547202 */ /* 0x000fe20000000f00 */
[----:B------:R-:W-:-:S03]  /*5af0*/  @P0 FMUL.FTZ R84, R86, R87 ;  /* 0x0000005756540220 */ /* 0x000fc60000410000 */
[----:B------:R-:W-:Y:S01]  /*5b00*/  F2FP.F16.F32.PACK_AB R85, RZ, R85 ;  /* 0x00000055ff55723e */ /* 0x000fe200000000ff */
[----:B------:R-:W-:-:S03]  /*5b10*/  FADD.FTZ R43, R43, R84 ;  /* 0x000000542b2b7221 */ /* 0x000fc60000010000 */
[----:B------:R-:W-:Y:S01]  /*5b20*/  PRMT R143, R85, 0x7610, R143 ;  /* 0x00007610558f7816 */ /* 0x000fe2000000008f */
[----:B------:R-:W-:Y:S06]  /*5b30*/  BRA `(.L_x_2257) ;  /* 0x0000001000907947 */ /* 0x000fec0003800000 */
.L_x_2253:
[----:B------:R-:W-:Y:S01]  /*5b40*/  ISETP.LT.AND P0, PT, RZ, UR32, PT ;  /* 0x00000020ff007c0c */ /* 0x000fe2000bf01270 */
[----:B------:R-:W-:-:S12]  /*5b50*/  BRA.U !UP2, `(.L_x_2258) ;  /* 0x000000010a407547 */ /* 0x000fd8000b800000 */
[----:B01----:R-:W-:Y:S01]  /*5b60*/  @P0 FFMA.FTZ R85, R93, UR11, R90 ;  /* 0x0000000b5d550c23 */ /* 0x003fe2000801005a */
        /* <DEDUP_REMOVED lines=15> */
.L_x_2258:
[----:B------:R-:W-:Y:S05]  /*5c60*/  BRA.U !UP2, `(.L_x_2259) ;  /* 0x000000010a407547 */ /* 0x000fea000b800000 */
[----:B01----:R-:W-:Y:S01]  /*5c70*/  SHF.R.U64 R84, R106, 0x10, R107 ;  /* 0x000000106a547819 */ /* 0x003fe2000000126b */
[----:B------:R-:W-:Y:S01]  /*5c80*/  @P0 FFMA.FTZ R86, R6, UR11, R90 ;  /* 0x0000000b06560c23 */ /* 0x000fe2000801005a */
[----:B------:R-:W-:-:S03]  /*5c90*/  LOP3.LUT P1, RZ, R149, 0xff00, RZ, 0xc0, !PT ;  /* 0x0000ff0095ff7812 */ /* 0x000fc6000782c0ff */
[----:B------:R-:W-:Y:S02]  /*5ca0*/  HADD2.F32 R84, -RZ, R84.H0_H0 ;  /* 0x20000054ff547230 */ /* 0x000fe40000004100 */
[----:B------:R-:W-:-:S04]  /*5cb0*/  @P0 FADD.FTZ R85, R9, -R86 ;  /* 0x8000005609550221 */ /* 0x000fc80000010000 */
[----:B------:R-:W-:-:S04]  /*5cc0*/  @P0 FFMA.FTZ R84, R85, UR29, R84 ;  /* 0x0000001d55540c23 */ /* 0x000fc80008010054 */
[----:B------:R-:W-:Y:S01]  /*5cd0*/  FMUL.FTZ R84, R84, UR23 ;  /* 0x0000001754547c20 */ /* 0x000fe20008410000 */
[----:B------:R-:W-:Y:S02]  /*5ce0*/  @P1 HADD2.F32 R89, -RZ, R89.H0_H0 ;  /* 0x20000059ff591230 */ /* 0x000fe40000004100 */
[----:B------:R-:W-:Y:S02]  /*5cf0*/  @P1 HADD2.F32 R87, -RZ, R157.H0_H0 ;  /* 0x2000009dff571230 */ /* 0x000fe40000004100 */
[----:B------:R-:W-:Y:S01]  /*5d00*/  FMUL.FTZ R86, R84, UR22 ;  /* 0x0000001654567c20 */ /* 0x000fe20008410000 */
[----:B------:R-:W-:-:S03]  /*5d10*/  CS2R R84, SRZ ;  /* 0x0000000000547805 */ /* 0x000fc6000001ff00 */
[-C--:B------:R-:W-:Y:S01]  /*5d20*/  @P1 FMUL.FTZ R85, R89, R86.reuse ;  /* 0x0000005659551220 */ /* 0x080fe20000410000 */
[----:B------:R-:W-:-:S04]  /*5d30*/  @P1 FMUL.FTZ R84, R87, R86 ;  /* 0x0000005657541220 */ /* 0x000fc80000410000 */
[----:B------:R-:W-:Y:S01]  /*5d40*/  F2FP.F16.F32.PACK_AB R85, RZ, R85 ;  /* 0x00000055ff55723e */ /* 0x000fe200000000ff */
[----:B------:R-:W-:-:S03]  /*5d50*/  FADD.FTZ R41, R41, R84 ;  /* 0x0000005429297221 */ /* 0x000fc60000010000 */
[----:B------:R-:W-:-:S07]  /*5d60*/  PRMT R147, R85, 0x7610, R147 ;  /* 0x0000761055937816 */ /* 0x000fce0000000093 */
.L_x_2259:
[----:B------:R-:W-:Y:S05]  /*5d70*/  BRA.U !UP2, `(.L_x_2260) ;  /* 0x000000010a407547 */ /* 0x000fea000b800000 */
        /* <DEDUP_REMOVED lines=16> */
.L_x_2260:
[----:B------:R-:W-:Y:S05]  /*5e80*/  BRA.U !UP2, `(.L_x_2257) ;  /* 0x0000000d0abc7547 */ /* 0x000fea000b800000 */
[----:B01----:R-:W-:Y:S01]  /*5e90*/  SHF.R.U32.HI R84, RZ, 0x10, R107 ;  /* 0x00000010ff547819 */ /* 0x003fe2000001166b */
        /* <DEDUP_REMOVED lines=16> */
.L_x_2252:
[----:B------:R-:W-:Y:S05]  /*5fa0*/  BRA.U !UP1, `(.L_x_2261) ;  /* 0x0000000509747547 */ /* 0x000fea000b800000 */
[--C-:B01----:R-:W-:Y:S01]  /*5fb0*/  FFMA.FTZ R85, R93, UR11, R90.reuse ;  /* 0x0000000b5d557c23 */ /* 0x103fe2000801005a */
[----:B------:R-:W-:Y:S01]  /*5fc0*/  FFMA.FTZ R84, R6, UR11, R90 ;  /* 0x0000000b06547c23 */ /* 0x000fe2000801005a */
[----:B------:R-:W-:Y:S02]  /*5fd0*/  ISETP.LT.AND P0, PT, RZ, UR32, PT ;  /* 0x00000020ff007c0c */ /* 0x000fe4000bf01270 */
[----:B------:R-:W-:Y:S01]  /*5fe0*/  FADD.FTZ R85, R92, -R85 ;  /* 0x800000555c557221 */ /* 0x000fe20000010000 */
[----:B------:R-:W-:-:S03]  /*5ff0*/  FADD.FTZ R84, R9, -R84 ;  /* 0x8000005409547221 */ /* 0x000fc60000010000 */
[----:B------:R-:W-:Y:S01]  /*6000*/  FMUL.FTZ R154, R85, UR29 ;  /* 0x0000001d559a7c20 */ /* 0x000fe20008410000 */
[----:B------:R-:W-:-:S04]  /*6010*/  FMUL.FTZ R91, R84, UR29 ;  /* 0x0000001d545b7c20 */ /* 0x000fc80008410000 */
        /* <DEDUP_REMOVED lines=18> */
.L_x_2262:
[----:B------:R-:W-:Y:S02]  /*6140*/  F2FP.F16.F32.PACK_AB R154, RZ, R154 ;  /* 0x0000009aff9a723e */ /* 0x000fe400000000ff */
[----:B------:R-:W-:Y:S01]  /*6150*/  FSEL R132, R91, RZ, P0 ;  /* 0x000000ff5b847208 */ /* 0x000fe20000000000 */
[----:B------:R-:W-:Y:S06]  /*6160*/  BRA.U !UP2, `(.L_x_2263) ;  /* 0x000000010a407547 */ /* 0x000fec000b800000 */
[----:B------:R-:W-:-:S13]  /*6170*/  LOP3.LUT P1, RZ, R149, 0xff00, RZ, 0xc0, !PT ;  /* 0x0000ff0095ff7812 */ /* 0x000fda000782c0ff */
        /* <DEDUP_REMOVED lines=9> */
[----:B------:R-:W-:Y:S01]  /*6210*/  @P1 HADD2.F32 R87, -RZ, R157.H0_H0 ;  /* 0x2000009dff571230 */ /* 0x000fe20000004100 */
[----:B------:R-:W-:Y:S02]  /*6220*/  MOV R84, RZ ;  /* 0x000000ff00547202 */ /* 0x000fe40000000f00 */
[----:B------:R-:W-:Y:S02]  /*6230*/  F2FP.F16.F32.PACK_AB R85, RZ, R85 ;  /* 0x00000055ff55723e */ /* 0x000fe400000000ff */
[----:B------:R-:W-:Y:S02]  /*6240*/  @P1 FMUL.FTZ R84, R87, R86 ;  /* 0x0000005657541220 */ /* 0x000fe40000410000 */
[----:B------:R-:W-:Y:S02]  /*6250*/  PRMT R147, R85, 0x7610, R147 ;  /* 0x0000761055937816 */ /* 0x000fe40000000093 */
[----:B------:R-:W-:-:S07]  /*6260*/  FADD.FTZ R41, R41, R84 ;  /* 0x0000005429297221 */ /* 0x000fce0000010000 */
.L_x_2263:
[--C-:B------:R-:W-:Y:S01]  /*6270*/  FFMA.FTZ R84, R8, UR11, R90.reuse ;  /* 0x0000000b08547c23 */ /* 0x100fe2000801005a */
[----:B------:R-:W-:Y:S01]  /*6280*/  FFMA.FTZ R85, R95, UR11, R90 ;  /* 0x0000000b5f557c23 */ /* 0x000fe2000801005a */
[----:B------:R-:W-:Y:S02]  /*6290*/  F2FP.F16.F32.PACK_AB R89, RZ, R132 ;  /* 0x00000084ff59723e */ /* 0x000fe400000000ff */
        /* <DEDUP_REMOVED lines=23> */
.L_x_2264:
[----:B------:R-:W-:Y:S02]  /*6410*/  F2FP.F16.F32.PACK_AB R150, RZ, R150 ;  /* 0x00000096ff96723e */ /* 0x000fe400000000ff */
[----:B------:R-:W-:Y:S02]  /*6420*/  F2FP.F16.F32.PACK_AB R84, RZ, R132 ;  /* 0x00000084ff54723e */ /* 0x000fe400000000ff */
[----:B------:R-:W-:Y:S02]  /*6430*/  PRMT R153, R89, 0x7610, R153 ;  /* 0x0000761059997816 */ /* 0x000fe40000000099 */
[----:B------:R-:W-:Y:S02]  /*6440*/  PRMT R152, R150, 0x7610, R152 ;  /* 0x0000761096987816 */ /* 0x000fe40000000098 */
[----:B------:R-:W-:Y:S01]  /*6450*/  PRMT R151, R84, 0x7610, R151 ;  /* 0x0000761054977816 */ /* 0x000fe20000000097 */
[----:B------:R-:W-:Y:S06]  /*6460*/  BRA.U !UP2, `(.L_x_2257) ;  /* 0x000000090a447547 */ /* 0x000fec000b800000 */
[----:B------:R-:W-:-:S13]  /*6470*/  ISETP.GE.U32.AND P0, PT, R149, 0x1000000, PT ;  /* 0x010000009500780c */ /* 0x000fda0003f06070 */
        /* <DEDUP_REMOVED lines=16> */
.L_x_2261:
        /* <DEDUP_REMOVED lines=14> */
.L_x_2267:
[----:B------:R-:W-:Y:S05]  /*6660*/  BSYNC.RECONVERGENT B0 ;  /* 0x0000000000007941 */ /* 0x000fea0003800200 */
.L_x_2266:
        /* <DEDUP_REMOVED lines=13> */
.L_x_2269:
[----:B------:R-:W-:Y:S05]  /*6740*/  BSYNC.RECONVERGENT B0 ;  /* 0x0000000000007941 */ /* 0x000fea0003800200 */
.L_x_2268:
[----:B------:R-:W-:Y:S02]  /*6750*/  F2FP.F16.F32.PACK_AB R84, RZ, R40 ;  /* 0x00000028ff54723e */ /* 0x000fe400000000ff */
[----:B------:R-:W-:Y:S02]  /*6760*/  MOV R40, R85 ;  /* 0x0000005500287202 */ /* 0x000fe40000000f00 */
[----:B------:R-:W-:-:S07]  /*6770*/  PRMT R148, R84, 0x7610, R148 ;  /* 0x0000761054947816 */ /* 0x000fce0000000094 */
.L_x_2265:
[----:B------:R-:W-:Y:S05]  /*6780*/  BRA.U !UP2, `(.L_x_2270) ;  /* 0x000000010a7c7547 */ /* 0x000fea000b800000 */
[----:B------:R-:W-:Y:S01]  /*6790*/  LOP3.LUT P0, RZ, R149, 0xff00, RZ, 0xc0, !PT ;  /* 0x0000ff0095ff7812 */ /* 0x000fe2000780c0ff */
[----:B------:R-:W-:Y:S01]  /*67a0*/  BSSY.RECONVERGENT B0, `(.L_x_2271) ;  /* 0x000000c000007945 */ /* 0x000fe20003800200 */
[----:B01----:R-:W-:-:S11]  /*67b0*/  HFMA2 R84, -RZ, RZ, 0, 0 ;  /* 0x00000000ff547431 */ /* 0x003fd600000001ff */
        /* <DEDUP_REMOVED lines=10> */
.L_x_2272:
[----:B------:R-:W-:Y:S05]  /*6860*/  BSYNC.RECONVERGENT B0 ;  /* 0x0000000000007941 */ /* 0x000fea0003800200 */
.L_x_2271:
        /* <DEDUP_REMOVED lines=13> */
.L_x_2274:
[----:B------:R-:W-:Y:S05]  /*6940*/  BSYNC.RECONVERGENT B0 ;  /* 0x0000000000007941 */ /* 0x000fea0003800200 */
.L_x_2273:
[----:B------:R-:W-:Y:S02]  /*6950*/  F2FP.F16.F32.PACK_AB R85, RZ, R41 ;  /* 0x00000029ff55723e */ /* 0x000fe400000000ff */
[----:B------:R-:W-:Y:S02]  /*6960*/  MOV R41, R84 ;  /* 0x0000005400297202 */ /* 0x000fe40000000f00 */
[----:B------:R-:W-:-:S07]  /*6970*/  PRMT R147, R85, 0x7610, R147 ;  /* 0x0000761055937816 */ /* 0x000fce0000000093 */
.L_x_2270:
        /* <DEDUP_REMOVED lines=14> */
.L_x_2277:
[----:B------:R-:W-:Y:S05]  /*6a60*/  BSYNC.RECONVERGENT B0 ;  /* 0x0000000000007941 */ /* 0x000fea0003800200 */
.L_x_2276:
        /* <DEDUP_REMOVED lines=13> */
.L_x_2279:
[----:B------:R-:W-:Y:S05]  /*6b40*/  BSYNC.RECONVERGENT B0 ;  /* 0x0000000000007941 */ /* 0x000fea0003800200 */
.L_x_2278:
[----:B------:R-:W-:Y:S02]  /*6b50*/  F2FP.F16.F32.PACK_AB R84, RZ, R42 ;  /* 0x0000002aff54723e */ /* 0x000fe400000000ff */
[----:B------:R-:W-:Y:S02]  /*6b60*/  MOV R42, R85 ;  /* 0x00000055002a7202 */ /* 0x000fe40000000f00 */
[----:B------:R-:W-:-:S07]  /*6b70*/  PRMT R146, R84, 0x7610, R146 ;  /* 0x0000761054927816 */ /* 0x000fce0000000092 */
.L_x_2275:
[----:B------:R-:W-:Y:S05]  /*6b80*/  BRA.U !UP2, `(.L_x_2257) ;  /* 0x000000010a7c7547 */ /* 0x000fea000b800000 */
[----:B------:R-:W-:Y:S01]  /*6b90*/  ISETP.GE.U32.AND P0, PT, R149, 0x1000000, PT ;  /* 0x010000009500780c */ /* 0x000fe20003f06070 */
[----:B------:R-:W-:Y:S01]  /*6ba0*/  BSSY.RECONVERGENT B0, `(.L_x_2280) ;  /* 0x000000c000007945 */ /* 0x000fe20003800200 */
[----:B01----:R-:W-:-:S11]  /*6bb0*/  HFMA2 R84, -RZ, RZ, 0, 0 ;  /* 0x00000000ff547431 */ /* 0x003fd600000001ff */
        /* <DEDUP_REMOVED lines=10> */
.L_x_2281:
[----:B------:R-:W-:Y:S05]  /*6c60*/  BSYNC.RECONVERGENT B0 ;  /* 0x0000000000007941 */ /* 0x000fea0003800200 */
.L_x_2280:
[----:B------:R-:W-:Y:S01]  /*6c70*/  BSSY.RECONVERGENT B0, `(.L_x_2282) ;  /* 0x000000d000007945 */ /* 0x000fe20003800200 */
[----:B------:R-:W-:Y:S01]  /*6c80*/  FADD.FTZ R84, R43, R84 ;  /* 0x000000542b547221 */ /* 0x000fe20000010000 */
[----:B------:R-:W-:Y:S02]  /*6c90*/  MOV R43, RZ ;  /* 0x000000ff002b7202 */ /* 0x000fe40000000f00 */
        /* <DEDUP_REMOVED lines=10> */
.L_x_2283:
[----:B------:R-:W-:Y:S05]  /*6d40*/  BSYNC.RECONVERGENT B0 ;  /* 0x0000000000007941 */ /* 0x000fea0003800200 */
.L_x_2282:
[----:B------:R-:W-:Y:S02]  /*6d50*/  F2FP.F16.F32.PACK_AB R85, RZ, R43 ;  /* 0x0000002bff55723e */ /* 0x000fe400000000ff */
[----:B------:R-:W-:Y:S02]  /*6d60*/  MOV R43, R84 ;  /* 0x00000054002b7202 */ /* 0x000fe40000000f00 */
[----:B------:R-:W-:-:S07]  /*6d70*/  PRMT R143, R85, 0x7610, R143 ;  /* 0x00007610558f7816 */ /* 0x000fce000000008f */
.L_x_2257:
        /* <DEDUP_REMOVED lines=10> */
.L_x_2284:
        /* <DEDUP_REMOVED lines=10> */
.L_x_2285:
[----:B------:R-:W-:Y:S05]  /*6ec0*/  BRA.U !UP2, `(.L_x_2286) ;  /* 0x000000010a207547 */ /* 0x000fea000b800000 */
[----:B0123--:R-:W0:Y:S01]  /*6ed0*/  LDC.64 R84, c[0x0][0x390] ;  /* 0x0000e400ff547b82 */ /* 0x00fe220000000a00 */
[----:B------:R-:W-:-:S05]  /*6ee0*/  IADD3 R87, PT, PT, R144, 0x180, RZ ;  /* 0x0000018090577810 */ /* 0x000fca0007ffe0ff */
[----:B0-----:R-:W-:-:S06]  /*6ef0*/  IMAD.WIDE.U32 R84, R87, 0x8, R84 ;  /* 0x0000000857547825 */ /* 0x001fcc00078e0054 */
[----:B------:R-:W2:Y:S02]  /*6f00*/  LDG.E.64 R84, desc[UR20][R84.64] ;  /* 0x0000001454547981 */ /* 0x000ea4000c1e1b00 */
[C-C-:B--2---:R-:W-:Y:S02]  /*6f10*/  SHF.R.U64 R157, R84.reuse, 0x10, R85.reuse ;  /* 0x00000010549d7819 */ /* 0x144fe40000001255 */
[--C-:B------:R-:W-:Y:S02]  /*6f20*/  SHF.R.U32.HI R86, RZ, 0x10, R85.reuse ;  /* 0x00000010ff567819 */ /* 0x100fe40000011655 */
[----:B------:R-:W-:Y:S02]  /*6f30*/  PRMT R156, R84, 0x5410, R85 ;  /* 0x00005410549c7816 */ /* 0x000fe40000000055 */
[----:B------:R-:W-:-:S07]  /*6f40*/  PRMT R157, R157, 0x5410, R86 ;  /* 0x000054109d9d7816 */ /* 0x000fce0000000056 */
.L_x_2286:
[----:B------:R-:W-:Y:S05]  /*6f50*/  BRA.U !UP0, `(.L_x_2287) ;  /* 0x0000000908587547 */ /* 0x000fea000b800000 */
[----:B------:R-:W-:Y:S05]  /*6f60*/  BRA.U !UP1, `(.L_x_2288) ;  /* 0x00000005093c7547 */ /* 0x000fea000b800000 */
[----:B------:R-:W-:Y:S01]  /*6f70*/  ISETP.LT.AND P0, PT, RZ, UR32, PT ;  /* 0x00000020ff007c0c */ /* 0x000fe2000bf01270 */
[----:B0123--:R-:W-:Y:S01]  /*6f80*/  HADD2.F32 R87, -RZ, R104.H0_H0 ;  /* 0x20000068ff577230 */ /* 0x00ffe20000004100 */
[----:B------:R-:W-:-:S05]  /*6f90*/  SHF.R.U64 R84, R104, 0x10, R105 ;  /* 0x0000001068547819 */ /* 0x000fca0000001269 */
[----:B------:R-:W-:-:S06]  /*6fa0*/  HADD2.F32 R84, -RZ, R84.H0_H0 ;  /* 0x20000054ff547230 */ /* 0x000fcc0000004100 */
[--C-:B------:R-:W-:Y:S01]  /*6fb0*/  @P0 FFMA.FTZ R85, R97, UR11, R90.reuse ;  /* 0x0000000b61550c23 */ /* 0x100fe2000801005a */
[--C-:B------:R-:W-:Y:S01]  /*6fc0*/  @P0 FFMA.FTZ R132, R10, UR11, R90.reuse ;  /* 0x0000000b0a840c23 */ /* 0x100fe2000801005a */
[----:B------:R-:W-:Y:S02]  /*6fd0*/  @P0 FFMA.FTZ R89, R99, UR11, R90 ;  /* 0x0000000b63590c23 */ /* 0x000fe4000801005a */
[----:B------:R-:W-:Y:S01]  /*6fe0*/  @P0 FADD.FTZ R86, R96, -R85 ;  /* 0x8000005560560221 */ /* 0x000fe20000010000 */
[----:B------:R-:W-:Y:S01]  /*6ff0*/  @P0 FADD.FTZ R85, R13, -R132 ;  /* 0x800000840d550221 */ /* 0x000fe20000010000 */
[----:B------:R-:W-:Y:S01]  /*7000*/  @P0 FFMA.FTZ R132, R12, UR11, R90 ;  /* 0x0000000b0c840c23 */ /* 0x000fe2000801005a */
[----:B------:R-:W-:Y:S01]  /*7010*/  @P0 FADD.FTZ R89, R98, -R89 ;  /* 0x8000005962590221 */ /* 0x000fe20000010000 */
[----:B------:R-:W-:Y:S01]  /*7020*/  @P0 FFMA.FTZ R87, R86, UR29, R87 ;  /* 0x0000001d56570c23 */ /* 0x000fe20008010057 */
[----:B------:R-:W-:Y:S01]  /*7030*/  @P0 FFMA.FTZ R84, R85, UR29, R84 ;  /* 0x0000001d55540c23 */ /* 0x000fe20008010054 */
[----:B------:R-:W-:Y:S01]  /*7040*/  SHF.R.U32.HI R85, RZ, 0x10, R105 ;  /* 0x00000010ff557819 */ /* 0x000fe20000011669 */
[----:B------:R-:W-:-:S02]  /*7050*/  HADD2.F32 R86, -RZ, R105.H0_H0 ;  /* 0x20000069ff567230 */ /* 0x000fc40000004100 */
[----:B------:R-:W-:Y:S01]  /*7060*/  @P0 FADD.FTZ R132, R15, -R132 ;  /* 0x800000840f840221 */ /* 0x000fe20000010000 */
[----:B------:R-:W-:Y:S01]  /*7070*/  F2FP.F16.F32.PACK_AB R154, RZ, R87 ;  /* 0x00000057ff9a723e */ /* 0x000fe200000000ff */
[----:B------:R-:W-:Y:S02]  /*7080*/  HADD2.F32 R85, -RZ, R85.H0_H0 ;  /* 0x20000055ff557230 */ /* 0x000fe40000004100 */
[----:B------:R-:W-:-:S03]  /*7090*/  @P0 FFMA.FTZ R86, R89, UR29, R86 ;  /* 0x0000001d59560c23 */ /* 0x000fc60008010056 */
        /* <DEDUP_REMOVED lines=14> */
.L_x_2289:
[----:B------:R-:W-:Y:S05]  /*7180*/  BRA.U !UP2, `(.L_x_2290) ;  /* 0x000000010a307547 */ /* 0x000fea000b800000 */
[----:B------:R-:W-:Y:S01]  /*7190*/  LOP3.LUT P0, RZ, R145, 0xff00, RZ, 0xc0, !PT ;  /* 0x0000ff0091ff7812 */ /* 0x000fe2000780c0ff */
[----:B------:R-:W-:Y:S01]  /*71a0*/  FMUL.FTZ R87, R84, UR23 ;  /* 0x0000001754577c20 */ /* 0x000fe20008410000 */
[----:B------:R-:W-:-:S03]  /*71b0*/  MOV R132, RZ ;  /* 0x000000ff00847202 */ /* 0x000fc60000000f00 */
[----:B------:R-:W-:Y:S01]  /*71c0*/  FMUL.FTZ R150, R87, UR22 ;  /* 0x0000001657967c20 */ /* 0x000fe20008410000 */
[----:B------:R-:W-:-:S07]  /*71d0*/  HFMA2 R87, -RZ, RZ, 0, 0 ;  /* 0x00000000ff577431 */ /* 0x000fce00000001ff */
[----:B------:R-:W-:-:S05]  /*71e0*/  @P0 HADD2.F32 R89, -RZ, R151.H1_H1 ;  /* 0x30000097ff590230 */ /* 0x000fca0000004100 */
[----:B------:R-:W-:Y:S01]  /*71f0*/  @P0 FMUL.FTZ R87, R150, R89 ;  /* 0x0000005996570220 */ /* 0x000fe20000410000 */
[----:B------:R-:W-:-:S04]  /*7200*/  @P0 HADD2.F32 R89, -RZ, R157.H0_H0 ;  /* 0x2000009dff590230 */ /* 0x000fc80000004100 */
[----:B------:R-:W-:Y:S01]  /*7210*/  F2FP.F16.F32.PACK_AB R87, RZ, R87 ;  /* 0x00000057ff57723e */ /* 0x000fe200000000ff */
[----:B------:R-:W-:-:S03]  /*7220*/  @P0 FMUL.FTZ R132, R89, R150 ;  /* 0x0000009659840220 */ /* 0x000fc60000410000 */
[----:B------:R-:W-:Y:S01]  /*7230*/  PRMT R147, R87, 0x7610, R147 ;  /* 0x0000761057937816 */ /* 0x000fe20000000093 */
[----:B------:R-:W-:-:S07]  /*7240*/  FADD.FTZ R37, R37, R132 ;  /* 0x0000008425257221 */ /* 0x000fce0000010000 */
.L_x_2290:
[----:B------:R-:W-:Y:S01]  /*7250*/  F2FP.F16.F32.PACK_AB R91, RZ, R84 ;  /* 0x00000054ff5b723e */ /* 0x000fe200000000ff */
[----:B------:R-:W-:Y:S06]  /*7260*/  BRA.U !UP2, `(.L_x_2291) ;  /* 0x000000010a307547 */ /* 0x000fec000b800000 */
[----:B------:R-:W-:Y:S01]  /*7270*/  LOP3.LUT P0, RZ, R145, 0xff0000, RZ, 0xc0, !PT ;  /* 0x00ff000091ff7812 */ /* 0x000fe2000780c0ff */
[----:B------:R-:W-:-:S04]  /*7280*/  FMUL.FTZ R84, R86, UR23 ;  /* 0x0000001756547c20 */ /* 0x000fc80008410000 */
[----:B------:R-:W-:Y:S01]  /*7290*/  FMUL.FTZ R132, R84, UR22 ;  /* 0x0000001654847c20 */ /* 0x000fe20008410000 */
[----:B------:R-:W-:-:S07]  /*72a0*/  HFMA2 R84, -RZ, RZ, 0, 0 ;  /* 0x00000000ff547431 */ /* 0x000fce00000001ff */
        /* <DEDUP_REMOVED lines=8> */
.L_x_2291:
        /* <DEDUP_REMOVED lines=9> */
[----:B------:R-:W-:-:S07]  /*73c0*/  HFMA2 R85, -RZ, RZ, 0, 0 ;  /* 0x00000000ff557431 */ /* 0x000fce00000001ff */
        /* <DEDUP_REMOVED lines=9> */
.L_x_2288:
[----:B------:R-:W-:Y:S01]  /*7460*/  ISETP.LT.AND P0, PT, RZ, UR32, PT ;  /* 0x00000020ff007c0c */ /* 0x000fe2000bf01270 */
[----:B------:R-:W-:-:S12]  /*7470*/  BRA.U !UP2, `(.L_x_2293) ;  /* 0x000000010a407547 */ /* 0x000fd8000b800000 */
[----:B0123--:R-:W-:Y:S01]  /*7480*/  @P0 FFMA.FTZ R85, R97, UR11, R90 ;  /* 0x0000000b61550c23 */ /* 0x00ffe2000801005a */
        /* <DEDUP_REMOVED lines=15> */
.L_x_2293:
[----:B------:R-:W-:Y:S05]  /*7580*/  BRA.U !UP2, `(.L_x_2294) ;  /* 0x000000010a407547 */ /* 0x000fea000b800000 */
[----:B0123--:R-:W-:Y:S01]  /*7590*/  SHF.R.U64 R84, R104, 0x10, R105 ;  /* 0x0000001068547819 */ /* 0x00ffe20000001269 */
        /* <DEDUP_REMOVED lines=15> */
.L_x_2294:
[----:B------:R-:W-:Y:S05]  /*7690*/  BRA.U !UP2, `(.L_x_2295) ;  /* 0x000000010a407547 */ /* 0x000fea000b800000 */
        /* <DEDUP_REMOVED lines=16> */
.L_x_2295:
[----:B------:R-:W-:Y:S05]  /*77a0*/  BRA.U !UP2, `(.L_x_2292) ;  /* 0x0000000d0abc7547 */ /* 0x000fea000b800000 */
[----:B0123--:R-:W-:Y:S01]  /*77b0*/  SHF.R.U32.HI R84, RZ, 0x10, R105 ;  /* 0x00000010ff547819 */ /* 0x00ffe20000011669 */
        /* <DEDUP_REMOVED lines=16> */
.L_x_2287:
[----:B------:R-:W-:Y:S05]  /*78c0*/  BRA.U !UP1, `(.L_x_2296) ;  /* 0x0000000509747547 */ /* 0x000fea000b800000 */
[--C-:B0123--:R-:W-:Y:S01]  /*78d0*/  FFMA.FTZ R85, R97, UR11, R90.reuse ;  /* 0x0000000b61557c23 */ /* 0x10ffe2000801005a */
        /* <DEDUP_REMOVED lines=28> */
.L_x_2297:
[----:B------:R-:W-:Y:S01]  /*7aa0*/  F2FP.F16.F32.PACK_AB R154, RZ, R154 ;  /* 0x0000009aff9a723e */ /* 0x000fe200000000ff */
        /* <DEDUP_REMOVED lines=20> */
.L_x_2298:
[----:B------:R-:W-:Y:S02]  /*7bf0*/  F2FP.F16.F32.PACK_AB R89, RZ, R132 ;  /* 0x00000084ff59723e */ /* 0x000fe400000000ff */
        /* <DEDUP_REMOVED lines=19> */
.L_x_2299:
        /* <DEDUP_REMOVED lines=23> */
.L_x_2296:
        /* <DEDUP_REMOVED lines=14> */
.L_x_2302:
[----:B------:R-:W-:Y:S05]  /*7f80*/  BSYNC.RECONVERGENT B0 ;  /* 0x0000000000007941 */ /* 0x000fea0003800200 */
.L_x_2301:
        /* <DEDUP_REMOVED lines=13> */
.L_x_2304:
[----:B------:R-:W-:Y:S05]  /*8060*/  BSYNC.RECONVERGENT B0 ;  /* 0x0000000000007941 */ /* 0x000fea0003800200 */
.L_x_2303:
[----:B------:R-:W-:Y:S02]  /*8070*/  F2FP.F16.F32.PACK_AB R84, RZ, R36 ;  /* 0x00000024ff54723e */ /* 0x000fe400000000ff */
[----:B------:R-:W-:Y:S02]  /*8080*/  MOV R36, R85 ;  /* 0x0000005500247202 */ /* 0x000fe40000000f00 */
[----:B------:R-:W-:-:S07]  /*8090*/  PRMT R148, R84, 0x7610, R148 ;  /* 0x0000761054947816 */ /* 0x000fce0000000094 */
.L_x_2300:
[----:B------:R-:W-:Y:S05]  /*80a0*/  BRA.U !UP2, `(.L_x_2305) ;  /* 0x000000010a7c7547 */ /* 0x000fea000b800000 */
[----:B------:R-:W-:Y:S01]  /*80b0*/  LOP3.LUT P0, RZ, R145, 0xff00, RZ, 0xc0, !PT ;  /* 0x0000ff0091ff7812 */ /* 0x000fe2000780c0ff */
[----:B------:R-:W-:Y:S01]  /*80c0*/  BSSY.RECONVERGENT B0, `(.L_x_2306) ;  /* 0x000000c000007945 */ /* 0x000fe20003800200 */
[----:B0123--:R-:W-:-:S11]  /*80d0*/  HFMA2 R84, -RZ, RZ, 0, 0 ;  /* 0x00000000ff547431 */ /* 0x00ffd600000001ff */
        /* <DEDUP_REMOVED lines=10> */
.L_x_2307:
[----:B------:R-:W-:Y:S05]  /*8180*/  BSYNC.RECONVERGENT B0 ;  /* 0x0000000000007941 */ /* 0x000fea0003800200 */
.L_x_2306:
        /* <DEDUP_REMOVED lines=13> */
.L_x_2309:
[----:B------:R-:W-:Y:S05]  /*8260*/  BSYNC.RECONVERGENT B0 ;  /* 0x0000000000007941 */ /* 0x000fea0003800200 */
.L_x_2308:
[----:B------:R-:W-:Y:S02]  /*8270*/  F2FP.F16.F32.PACK_AB R85, RZ, R37 ;  /* 0x00000025ff55723e */ /* 0x000fe400000000ff */
[----:B------:R-:W-:Y:S02]  /*8280*/  MOV R37, R84 ;  /* 0x0000005400257202 */ /* 0x000fe40000000f00 */
[----:B------:R-:W-:-:S07]  /*8290*/  PRMT R147, R85, 0x7610, R147 ;  /* 0x0000761055937816 */ /* 0x000fce0000000093 */
.L_x_2305:
        /* <DEDUP_REMOVED lines=14> */
.L_x_2312:
[----:B------:R-:W-:Y:S05]  /*8380*/  BSYNC.RECONVERGENT B0 ;  /* 0x0000000000007941 */ /* 0x000fea0003800200 */
.L_x_2311:
        /* <DEDUP_REMOVED lines=13> */
.L_x_2314:
[----:B------:R-:W-:Y:S05]  /*8460*/  BSYNC.RECONVERGENT B0 ;  /* 0x0000000000007941 */ /* 0x000fea0003800200 */
.L_x_2313:
[----:B------:R-:W-:Y:S02]  /*8470*/  F2FP.F16.F32.PACK_AB R84, RZ, R38 ;  /* 0x00000026ff54723e */ /* 0x000fe400000000ff */
[----:B------:R-:W-:Y:S02]  /*8480*/  MOV R38, R85 ;  /* 0x0000005500267202 */ /* 0x000fe40000000f00 */
[----:B------:R-:W-:-:S07]  /*8490*/  PRMT R146, R84, 0x7610, R146 ;  /* 0x0000761054927816 */ /* 0x000fce0000000092 */
.L_x_2310:
[----:B------:R-:W-:Y:S05]  /*84a0*/  BRA.U !UP2, `(.L_x_2292) ;  /* 0x000000010a7c7547 */ /* 0x000fea000b800000 */
[----:B------:R-:W-:Y:S01]  /*84b0*/  ISETP.GE.U32.AND P0, PT, R145, 0x1000000, PT ;  /* 0x010000009100780c */ /* 0x000fe20003f06070 */
[----:B------:R-:W-:Y:S01]  /*84c0*/  BSSY.RECONVERGENT B0, `(.L_x_2315) ;  /* 0x000000c000007945 */ /* 0x000fe20003800200 */
[----:B0123--:R-:W-:-:S11]  /*84d0*/  HFMA2 R84, -RZ, RZ, 0, 0 ;  /* 0x00000000ff547431 */ /* 0x00ffd600000001ff */
        /* <DEDUP_REMOVED lines=10> */
.L_x_2316:
[----:B------:R-:W-:Y:S05]  /*8580*/  BSYNC.RECONVERGENT B0 ;  /* 0x0000000000007941 */ /* 0x000fea0003800200 */
.L_x_2315:
        /* <DEDUP_REMOVED lines=13> */
.L_x_2318:
[----:B------:R-:W-:Y:S05]  /*8660*/  BSYNC.RECONVERGENT B0 ;  /* 0x0000000000007941 */ /* 0x000fea0003800200 */
.L_x_2317:
[----:B------:R-:W-:Y:S02]  /*8670*/  F2FP.F16.F32.PACK_AB R85, RZ, R39 ;  /* 0x00000027ff55723e */ /* 0x000fe400000000ff */
[----:B------:R-:W-:Y:S02]  /*8680*/  MOV R39, R84 ;  /* 0x0000005400277202 */ /* 0x000fe40000000f00 */
[----:B------:R-:W-:-:S07]  /*8690*/  PRMT R143, R85, 0x7610, R143 ;  /* 0x00007610558f7816 */ /* 0x000fce000000008f */
.L_x_2292:
        /* <DEDUP_REMOVED lines=10> */
.L_x_2319:
        /* <DEDUP_REMOVED lines=10> */
.L_x_2320:
[----:B------:R-:W-:Y:S01]  /*87e0*/  IADD3 R144, PT, PT, R144, 0x200, RZ ;  /* 0x0000020090907810 */ /* 0x000fe20007ffe0ff */
[----:B------:R-:W-:Y:S06]  /*87f0*/  BRA.U !UP2, `(.L_x_2321) ;  /* 0x000000010a1c7547 */ /* 0x000fec000b800000 */
[----:B01234-:R-:W0:Y:S02]  /*8800*/  LDC.64 R84, c[0x0][0x390] ;  /* 0x0000e400ff547b82 */ /* 0x01fe240000000a00 */
[----:B0-----:R-:W-:-:S06]  /*8810*/  IMAD.WIDE.U32 R84, R144, 0x8, R84 ;  /* 0x0000000890547825 */ /* 0x001fcc00078e0054 */
[----:B------:R-:W2:Y:S02]  /*8820*/  LDG.E.64 R84, desc[UR20][R84.64] ;  /* 0x0000001454547981 */ /* 0x000ea4000c1e1b00 */
[C-C-:B--2---:R-:W-:Y:S02]  /*8830*/  SHF.R.U64 R157, R84.reuse, 0x10, R85.reuse ;  /* 0x00000010549d7819 */ /* 0x144fe40000001255 */
[--C-:B------:R-:W-:Y:S02]  /*8840*/  SHF.R.U32.HI R86, RZ, 0x10, R85.reuse ;  /* 0x00000010ff567819 */ /* 0x100fe40000011655 */
[----:B------:R-:W-:Y:S02]  /*8850*/  PRMT R156, R84, 0x5410, R85 ;  /* 0x00005410549c7816 */ /* 0x000fe40000000055 */
[----:B------:R-:W-:-:S07]  /*8860*/  PRMT R157, R157, 0x5410, R86 ;  /* 0x000054109d9d7816 */ /* 0x000fce0000000056 */
.L_x_2321:
[----:B------:R-:W-:Y:S05]  /*8870*/  BRA.U !UP0, `(.L_x_2322) ;  /* 0x00000009085c7547 */ /* 0x000fea000b800000 */
[----:B------:R-:W-:Y:S05]  /*8880*/  BRA.U !UP1, `(.L_x_2323) ;  /* 0x00000005093c7547 */ /* 0x000fea000b800000 */
[----:B------:R-:W-:Y:S01]  /*8890*/  ISETP.LT.AND P0, PT, RZ, UR32, PT ;  /* 0x00000020ff007c0c */ /* 0x000fe2000bf01270 */
[----:B------:R-:W-:Y:S01]  /*88a0*/  HADD2.F32 R89, -RZ, R102.H0_H0 ;  /* 0x20000066ff597230 */ /* 0x000fe20000004100 */
[----:B01234-:R-:W-:-:S05]  /*88b0*/  SHF.R.U64 R87, R102, 0x10, R103 ;  /* 0x0000001066577819 */ /* 0x01ffca0000001267 */
[----:B------:R-:W-:-:S06]  /*88c0*/  HADD2.F32 R87, -RZ, R87.H0_H0 ;  /* 0x20000057ff577230 */ /* 0x000fcc0000004100 */
[--C-:B------:R-:W-:Y:S01]  /*88d0*/  @P0 FFMA.FTZ R85, R101, UR11, R90.reuse ;  /* 0x0000000b65550c23 */ /* 0x100fe2000801005a */
[--C-:B------:R-:W-:Y:S01]  /*88e0*/  @P0 FFMA.FTZ R86, R14, UR11, R90.reuse ;  /* 0x0000000b0e560c23 */ /* 0x100fe2000801005a */
[--C-:B------:R-:W-:Y:S01]  /*88f0*/  @P0 FFMA.FTZ R91, R135, UR11, R90.reuse ;  /* 0x0000000b875b0c23 */ /* 0x100fe2000801005a */
[----:B------:R-:W-:Y:S01]  /*8900*/  @P0 FFMA.FTZ R90, R16, UR11, R90 ;  /* 0x0000000b105a0c23 */ /* 0x000fe2000801005a */
[----:B------:R-:W-:Y:S01]  /*8910*/  @P0 FADD.FTZ R84, R100, -R85 ;  /* 0x8000005564540221 */ /* 0x000fe20000010000 */
[----:B------:R-:W-:Y:S01]  /*8920*/  @P0 FADD.FTZ R86, R17, -R86 ;  /* 0x8000005611560221 */ /* 0x000fe20000010000 */
[----:B------:R-:W-:Y:S02]  /*8930*/  HADD2.F32 R85, -RZ, R103.H0_H0 ;  /* 0x20000067ff557230 */ /* 0x000fe40000004100 */
[----:B------:R-:W-:Y:S01]  /*8940*/  @P0 FFMA.FTZ R89, R84, UR29, R89 ;  /* 0x0000001d54590c23 */ /* 0x000fe20008010059 */
[----:B------:R-:W-:Y:S01]  /*8950*/  SHF.R.U32.HI R84, RZ, 0x10, R103 ;  /* 0x00000010ff547819 */ /* 0x000fe20000011667 */
[----:B------:R-:W-:Y:S01]  /*8960*/  @P0 FFMA.FTZ R87, R86, UR29, R87 ;  /* 0x0000001d56570c23 */ /* 0x000fe20008010057 */
[----:B------:R-:W-:Y:S01]  /*8970*/  @P0 FADD.FTZ R86, R134, -R91 ;  /* 0x8000005b86560221 */ /* 0x000fe20000010000 */
[----:B------:R-:W-:Y:S01]  /*8980*/  @P0 FADD.FTZ R91, R19, -R90 ;  /* 0x8000005a135b0221 */ /* 0x000fe20000010000 */
[----:B------:R-:W-:Y:S01]  /*8990*/  F2FP.F16.F32.PACK_AB R154, RZ, R89 ;  /* 0x00000059ff9a723e */ /* 0x000fe200000000ff */
[----:B------:R-:W-:-:S02]  /*89a0*/  HADD2.F32 R84, -RZ, R84.H0_H0 ;  /* 0x20000054ff547230 */ /* 0x000fc40000004100 */
[----:B------:R-:W-:Y:S01]  /*89b0*/  @P0 FFMA.FTZ R85, R86, UR29, R85 ;  /* 0x0000001d56550c23 */ /* 0x000fe20008010055 */
[----:B------:R-:W-:Y:S02]  /*89c0*/  F2FP.F16.F32.PACK_AB R86, RZ, R87 ;  /* 0x00000057ff56723e */ /* 0x000fe400000000ff */
        /* <DEDUP_REMOVED lines=14> */
.L_x_2324:
        /* <DEDUP_REMOVED lines=13> */
.L_x_2325:
[----:B------:R-:W-:Y:S05]  /*8b80*/  BRA.U !UP2, `(.L_x_2326) ;  /* 0x000000010a307547 */ /* 0x000fea000b800000 */
        /* <DEDUP_REMOVED lines=12> */
.L_x_2326:
[----:B------:R-:W-:Y:S02]  /*8c50*/  F2FP.F16.F32.PACK_AB R85, RZ, R85 ;  /* 0x00000055ff55723e */ /* 0x000fe400000000ff */
[----:B------:R-:W-:Y:S02]  /*8c60*/  F2FP.F16.F32.PACK_AB R87, RZ, R84 ;  /* 0x00000054ff57723e */ /* 0x000fe400000000ff */
[----:B------:R-:W-:Y:S02]  /*8c70*/  PRMT R153, R86, 0x7610, R153 ;  /* 0x0000761056997816 */ /* 0x000fe40000000099 */
[----:B------:R-:W-:Y:S02]  /*8c80*/  PRMT R152, R85, 0x7610, R152 ;  /* 0x0000761055987816 */ /* 0x000fe40000000098 */
[----:B------:R-:W-:Y:S01]  /*8c90*/  PRMT R151, R87, 0x7610, R151 ;  /* 0x0000761057977816 */ /* 0x000fe20000000097 */
[----:B------:R-:W-:Y:S06]  /*8ca0*/  BRA.U !UP2, `(.L_x_2327) ;  /* 0x000000110a807547 */ /* 0x000fec000b800000 */
[----:B------:R-:W-:Y:S01]  /*8cb0*/  ISETP.GE.U32.AND P0, PT, R142, 0x1000000, PT ;  /* 0x010000008e00780c */ /* 0x000fe20003f06070 */
[----:B------:R-:W-:Y:S01]  /*8cc0*/  FMUL.FTZ R84, R84, UR23 ;  /* 0x0000001754547c20 */ /* 0x000fe20008410000 */
[----:B------:R-:W-:-:S03]  /*8cd0*/  HFMA2 R85, -RZ, RZ, 0, 0 ;  /* 0x00000000ff557431 */ /* 0x000fc600000001ff */
[----:B------:R-:W-:Y:S01]  /*8ce0*/  FMUL.FTZ R87, R84, UR22 ;  /* 0x0000001654577c20 */ /* 0x000fe20008410000 */
[----:B------:R-:W-:-:S07]  /*8cf0*/  MOV R84, RZ ;  /* 0x000000ff00547202 */ /* 0x000fce0000000f00 */
[----:B------:R-:W-:-:S05]  /*8d00*/  @P0 HADD2.F32 R86, -RZ, R152.H1_H1 ;  /* 0x30000098ff560230 */ /* 0x000fca0000004100 */
[----:B------:R-:W-:Y:S01]  /*8d10*/  @P0 FMUL.FTZ R85, R87, R86 ;  /* 0x0000005657550220 */ /* 0x000fe20000410000 */
[----:B------:R-:W-:-:S04]  /*8d20*/  @P0 HADD2.F32 R86, -RZ, R157.H1_H1 ;  /* 0x3000009dff560230 */ /* 0x000fc80000004100 */
[----:B------:R-:W-:Y:S01]  /*8d30*/  F2FP.F16.F32.PACK_AB R85, RZ, R85 ;  /* 0x00000055ff55723e */ /* 0x000fe200000000ff */
[----:B------:R-:W-:-:S03]  /*8d40*/  @P0 FMUL.FTZ R84, R86, R87 ;  /* 0x0000005756540220 */ /* 0x000fc60000410000 */
[----:B------:R-:W-:Y:S01]  /*8d50*/  PRMT R143, R85, 0x7610, R143 ;  /* 0x00007610558f7816 */ /* 0x000fe2000000008f */
[----:B------:R-:W-:Y:S01]  /*8d60*/  FADD.FTZ R35, R35, R84 ;  /* 0x0000005423237221 */ /* 0x000fe20000010000 */
[----:B------:R-:W-:Y:S06]  /*8d70*/  BRA `(.L_x_2327) ;  /* 0x00000010004c7947 */ /* 0x000fec0003800000 */
.L_x_2323:
[----:B------:R-:W-:Y:S01]  /*8d80*/  ISETP.LT.AND P0, PT, RZ, UR32, PT ;  /* 0x00000020ff007c0c */ /* 0x000fe2000bf01270 */
[----:B------:R-:W-:-:S12]  /*8d90*/  BRA.U !UP2, `(.L_x_2328) ;  /* 0x000000010a407547 */ /* 0x000fd8000b800000 */
[----:B01234-:R-:W-:Y:S01]  /*8da0*/  @P0 FFMA.FTZ R85, R101, UR11, R90 ;  /* 0x0000000b65550c23 */ /* 0x01ffe2000801005a */
        /* <DEDUP_REMOVED lines=15> */
.L_x_2328:
[----:B------:R-:W-:Y:S05]  /*8ea0*/  BRA.U !UP2, `(.L_x_2329) ;  /* 0x000000010a407547 */ /* 0x000fea000b800000 */
[----:B01234-:R-:W-:Y:S01]  /*8eb0*/  SHF.R.U64 R84, R102, 0x10, R103 ;  /* 0x0000001066547819 */ /* 0x01ffe20000001267 */
        /* <DEDUP_REMOVED lines=15> */
.L_x_2329:
[----:B------:R-:W-:Y:S05]  /*8fb0*/  BRA.U !UP2, `(.L_x_2330) ;  /* 0x000000010a407547 */ /* 0x000fea000b800000 */
        /* <DEDUP_REMOVED lines=16> */
.L_x_2330:
[----:B------:R-:W-:Y:S05]  /*90c0*/  BRA.U !UP2, `(.L_x_2327) ;  /* 0x0000000d0a787547 */ /* 0x000fea000b800000 */
[----:B01234-:R-:W-:Y:S01]  /*90d0*/  SHF.R.U32.HI R84, RZ, 0x10, R103 ;  /* 0x00000010ff547819 */ /* 0x01ffe20000011667 */
[----:B------:R-:W-:Y:S01]  /*90e0*/  @P0 FFMA.FTZ R90, R16, UR11, R90 ;  /* 0x0000000b105a0c23 */ /* 0x000fe2000801005a */
[----:B------:R-:W-:-:S03]  /*90f0*/  ISETP.GE.U32.AND P1, PT, R142, 0x1000000, PT ;  /* 0x010000008e00780c */ /* 0x000fc60003f26070 */
[----:B------:R-:W-:Y:S02]  /*9100*/  HADD2.F32 R84, -RZ, R84.H0_H0 ;  /* 0x20000054ff547230 */ /* 0x000fe40000004100 */
[----:B------:R-:W-:-:S04]  /*9110*/  @P0 FADD.FTZ R85, R19, -R90 ;  /* 0x8000005a13550221 */ /* 0x000fc80000010000 */
[----:B------:R-:W-:Y:S01]  /*9120*/  @P0 FFMA.FTZ R84, R85, UR29, R84 ;  /* 0x0000001d55540c23 */ /* 0x000fe20008010054 */
[----:B------:R-:W-:-:S03]  /*9130*/  HFMA2 R85, -RZ, RZ, 0, 0 ;  /* 0x00000000ff557431 */ /* 0x000fc600000001ff */
[----:B------:R-:W-:Y:S01]  /*9140*/  FMUL.FTZ R84, R84, UR23 ;  /* 0x0000001754547c20 */ /* 0x000fe20008410000 */
[----:B------:R-:W-:-:S03]  /*9150*/  @P1 HADD2.F32 R87, -RZ, R152.H1_H1 ;  /* 0x30000098ff571230 */ /* 0x000fc60000004100 */
[----:B------:R-:W-:Y:S01]  /*9160*/  FMUL.FTZ R86, R84, UR22 ;  /* 0x0000001654567c20 */ /* 0x000fe20008410000 */
[----:B------:R-:W-:-:S03]  /*9170*/  MOV R84, RZ ;  /* 0x000000ff00547202 */ /* 0x000fc60000000f00 */
[----:B------:R-:W-:Y:S01]  /*9180*/  @P1 FMUL.FTZ R85, R87, R86 ;  /* 0x0000005657551220 */ /* 0x000fe20000410000 */
[----:B------:R-:W-:-:S04]  /*9190*/  @P1 HADD2.F32 R87, -RZ, R157.H1_H1 ;  /* 0x3000009dff571230 */ /* 0x000fc80000004100 */
[----:B------:R-:W-:Y:S01]  /*91a0*/  F2FP.F16.F32.PACK_AB R85, RZ, R85 ;  /* 0x00000055ff55723e */ /* 0x000fe200000000ff */
[----:B------:R-:W-:-:S03]  /*91b0*/  @P1 FMUL.FTZ R84, R87, R86 ;  /* 0x0000005657541220 */ /* 0x000fc60000410000 */
[----:B------:R-:W-:Y:S01]  /*91c0*/  PRMT R143, R85, 0x7610, R143 ;  /* 0x00007610558f7816 */ /* 0x000fe2000000008f */
[----:B------:R-:W-:Y:S01]  /*91d0*/  FADD.FTZ R35, R35, R84 ;  /* 0x0000005423237221 */ /* 0x000fe20000010000 */
[----:B------:R-:W-:Y:S06]  /*91e0*/  BRA `(.L_x_2327) ;  /* 0x0000000c00307947 */ /* 0x000fec0003800000 */
.L_x_2322:
        /* <DEDUP_REMOVED lines=30> */
.L_x_2332:
        /* <DEDUP_REMOVED lines=21> */
.L_x_2333:
[----:B------:R-:W-:Y:S02]  /*9520*/  FSEL R89, R90, RZ, P0 ;  /* 0x000000ff5a597208 */ /* 0x000fe40000000000 */
[----:B------:R-:W-:Y:S02]  /*9530*/  F2FP.F16.F32.PACK_AB R132, RZ, R132 ;  /* 0x00000084ff84723e */ /* 0x000fe400000000ff */
        /* <DEDUP_REMOVED lines=18> */
.L_x_2334:
        /* <DEDUP_REMOVED lines=12> */
[-C--:B------:R-:W-:Y:S01]  /*9720*/  @P0 FMUL.FTZ R85, R84, R89.reuse ;  /* 0x0000005954550220 */ /* 0x080fe20000410000 */
[----:B------:R-:W-:Y:S01]  /*9730*/  MOV R84, RZ ;  /* 0x000000ff00547202 */ /* 0x000fe20000000f00 */
[----:B------:R-:W-:-:S03]  /*9740*/  @P0 FMUL.FTZ R84, R86, R89 ;  /* 0x0000005956540220 */ /* 0x000fc60000410000 */
[----:B------:R-:W-:Y:S01]  /*9750*/  F2FP.F16.F32.PACK_AB R85, RZ, R85 ;  /* 0x00000055ff55723e */ /* 0x000fe200000000ff */
[----:B------:R-:W-:-:S03]  /*9760*/  FADD.FTZ R35, R35, R84 ;  /* 0x0000005423237221 */ /* 0x000fc60000010000 */
[----:B------:R-:W-:Y:S01]  /*9770*/  PRMT R143, R85, 0x7610, R143 ;  /* 0x00007610558f7816 */ /* 0x000fe2000000008f */
[----:B------:R-:W-:Y:S06]  /*9780*/  BRA `(.L_x_2327) ;  /* 0x0000000400c87947 */ /* 0x000fec0003800000 */
.L_x_2331:
        /* <DEDUP_REMOVED lines=14> */
.L_x_2337:
[----:B------:R-:W-:Y:S05]  /*9870*/  BSYNC.RECONVERGENT B0 ;  /* 0x0000000000007941 */ /* 0x000fea0003800200 */
.L_x_2336:
        /* <DEDUP_REMOVED lines=13> */
.L_x_2339:
[----:B------:R-:W-:Y:S05]  /*9950*/  BSYNC.RECONVERGENT B0 ;  /* 0x0000000000007941 */ /* 0x000fea0003800200 */
.L_x_2338:
[----:B------:R-:W-:Y:S02]  /*9960*/  F2FP.F16.F32.PACK_AB R84, RZ, R32 ;  /* 0x00000020ff54723e */ /* 0x000fe400000000ff */
[----:B------:R-:W-:Y:S02]  /*9970*/  MOV R32, R85 ;  /* 0x0000005500207202 */ /* 0x000fe40000000f00 */
[----:B------:R-:W-:-:S07]  /*9980*/  PRMT R148, R84, 0x7610, R148 ;  /* 0x0000761054947816 */ /* 0x000fce0000000094 */
.L_x_2335:
[----:B------:R-:W-:Y:S05]  /*9990*/  BRA.U !UP2, `(.L_x_2340) ;  /* 0x000000010a7c7547 */ /* 0x000fea000b800000 */
[----:B------:R-:W-:Y:S01]  /*99a0*/  LOP3.LUT P0, RZ, R142, 0xff00, RZ, 0xc0, !PT ;  /* 0x0000ff008eff7812 */ /* 0x000fe2000780c0ff */
[----:B------:R-:W-:Y:S01]  /*99b0*/  BSSY.RECONVERGENT B0, `(.L_x_2341) ;  /* 0x000000c000007945 */ /* 0x000fe20003800200 */
[----:B01234-:R-:W-:-:S11]  /*99c0*/  HFMA2 R84, -RZ, RZ, 0, 0 ;  /* 0x00000000ff547431 */ /* 0x01ffd600000001ff */
        /* <DEDUP_REMOVED lines=10> */
.L_x_2342:
[----:B------:R-:W-:Y:S05]  /*9a70*/  BSYNC.RECONVERGENT B0 ;  /* 0x0000000000007941 */ /* 0x000fea0003800200 */
.L_x_2341:
        /* <DEDUP_REMOVED lines=13> */
.L_x_2344:
[----:B------:R-:W-:Y:S05]  /*9b50*/  BSYNC.RECONVERGENT B0 ;  /* 0x0000000000007941 */ /* 0x000fea0003800200 */
.L_x_2343:
[----:B------:R-:W-:Y:S02]  /*9b60*/  F2FP.F16.F32.PACK_AB R85, RZ, R33 ;  /* 0x00000021ff55723e */ /* 0x000fe400000000ff */
[----:B------:R-:W-:Y:S02]  /*9b70*/  MOV R33, R84 ;  /* 0x0000005400217202 */ /* 0x000fe40000000f00 */
[----:B------:R-:W-:-:S07]  /*9b80*/  PRMT R147, R85, 0x7610, R147 ;  /* 0x0000761055937816 */ /* 0x000fce0000000093 */
.L_x_2340:
        /* <DEDUP_REMOVED lines=14> */
.L_x_2347:
[----:B------:R-:W-:Y:S05]  /*9c70*/  BSYNC.RECONVERGENT B0 ;  /* 0x0000000000007941 */ /* 0x000fea0003800200 */
.L_x_2346:
        /* <DEDUP_REMOVED lines=13> */
.L_x_2349:
[----:B------:R-:W-:Y:S05]  /*9d50*/  BSYNC.RECONVERGENT B0 ;  /* 0x0000000000007941 */ /* 0x000fea0003800200 */
.L_x_2348:
[----:B------:R-:W-:Y:S02]  /*9d60*/  F2FP.F16.F32.PACK_AB R84, RZ, R34 ;  /* 0x00000022ff54723e */ /* 0x000fe400000000ff */
[----:B------:R-:W-:Y:S02]  /*9d70*/  MOV R34, R85 ;  /* 0x0000005500227202 */ /* 0x000fe40000000f00 */
[----:B------:R-:W-:-:S07]  /*9d80*/  PRMT R146, R84, 0x7610, R146 ;  /* 0x0000761054927816 */ /* 0x000fce0000000092 */
.L_x_2345:
[----:B------:R-:W-:Y:S05]  /*9d90*/  BRA.U !UP2, `(.L_x_2327) ;  /* 0x000000010a447547 */ /* 0x000fea000b800000 */
[----:B------:R-:W-:Y:S01]  /*9da0*/  FFMA.FTZ R90, R16, UR11, R90 ;  /* 0x0000000b105a7c23 */ /* 0x000fe2000801005a */
[----:B------:R-:W-:Y:S01]  /*9db0*/  ISETP.GE.U32.AND P1, PT, R142, 0x1000000, PT ;  /* 0x010000008e00780c */ /* 0x000fe20003f26070 */
[----:B01234-:R-:W-:Y:S01]  /*9dc0*/  HFMA2 R85, -RZ, RZ, 0, 0 ;  /* 0x00000000ff557431 */ /* 0x01ffe200000001ff */
[----:B------:R-:W-:Y:S01]  /*9dd0*/  ISETP.LT.AND P0, PT, RZ, UR32, PT ;  /* 0x00000020ff007c0c */ /* 0x000fe2000bf01270 */
[----:B------:R-:W-:-:S04]  /*9de0*/  FADD.FTZ R90, R19, -R90 ;  /* 0x8000005a135a7221 */ /* 0x000fc80000010000 */
[----:B------:R-:W-:-:S05]  /*9df0*/  FMUL.FTZ R84, R90, UR29 ;  /* 0x0000001d5a547c20 */ /* 0x000fca0008410000 */
[----:B------:R-:W-:Y:S01]  /*9e00*/  FSEL R84, R84, RZ, P0 ;  /* 0x000000ff54547208 */ /* 0x000fe20000000000 */
[----:B------:R-:W-:-:S04]  /*9e10*/  @P1 HADD2.F32 R87, -RZ, R152.H1_H1 ;  /* 0x30000098ff571230 */ /* 0x000fc80000004100 */
[----:B------:R-:W-:-:S04]  /*9e20*/  FMUL.FTZ R84, R84, UR23 ;  /* 0x0000001754547c20 */ /* 0x000fc80008410000 */
[----:B------:R-:W-:Y:S01]  /*9e30*/  FMUL.FTZ R86, R84, UR22 ;  /* 0x0000001654567c20 */ /* 0x000fe20008410000 */
[----:B------:R-:W-:-:S03]  /*9e40*/  MOV R84, RZ ;  /* 0x000000ff00547202 */ /* 0x000fc60000000f00 */
[----:B------:R-:W-:Y:S01]  /*9e50*/  @P1 FMUL.FTZ R85, R87, R86 ;  /* 0x0000005657551220 */ /* 0x000fe20000410000 */
[----:B------:R-:W-:-:S04]  /*9e60*/  @P1 HADD2.F32 R87, -RZ, R157.H1_H1 ;  /* 0x3000009dff571230 */ /* 0x000fc80000004100 */
[----:B------:R-:W-:Y:S01]  /*9e70*/  F2FP.F16.F32.PACK_AB R85, RZ, R85 ;  /* 0x00000055ff55723e */ /* 0x000fe200000000ff */
[----:B------:R-:W-:-:S03]  /*9e80*/  @P1 FMUL.FTZ R84, R87, R86 ;  /* 0x0000005657541220 */ /* 0x000fc60000410000 */
[----:B------:R-:W-:Y:S01]  /*9e90*/  PRMT R143, R85, 0x7610, R143 ;  /* 0x00007610558f7816 */ /* 0x000fe2000000008f */
[----:B------:R-:W-:-:S07]  /*9ea0*/  FADD.FTZ R35, R35, R84 ;  /* 0x0000005423237221 */ /* 0x000fce0000010000 */
.L_x_2327:
        /* <DEDUP_REMOVED lines=10> */
.L_x_2350:
        /* <DEDUP_REMOVED lines=9> */
.L_x_2351:
[----:B------:R-:W-:Y:S02]  /*9fe0*/  UIADD3 UR8, UPT, UPT, UR8, UR24, URZ ;  /* 0x0000001808087290 */ /* 0x000fe4000fffe0ff */
[----:B------:R-:W-:Y:S02]  /*9ff0*/  UPLOP3.LUT UP3, UPT, UPT, UPT, UP3, 0x40, 0x4 ;  /* 0x000000000004789c */ /* 0x000fe40003f6e830 */
[----:B------:R-:W-:-:S09]  /*a000*/  UISETP.GE.AND UP0, UPT, UR8, UR25, UPT ;  /* 0x000000190800728c */ /* 0x000fd2000bf06270 */
[----:B------:R-:W-:Y:S05]  /*a010*/  BRA.U !UP0, `(.L_x_2352) ;  /* 0xffffff6508287547 */ /* 0x000fea000b83ffff */
.L_x_2175:
        /* <DEDUP_REMOVED lines=26> */
.L_x_2353:
        /* <DEDUP_REMOVED lines=12> */
.L_x_10819:


//--------------------- .text._ZN10layer_norm13ln_bwd_kernelINS_13Kernel_traitsIf13__nv_bfloat16S2_S2_fjLj2560ELj1ELj1ELj4ELj8ENS_18Kernel_traits_baseILj2560EfS2_S2_S2_fjLj128EEEEELb0ELb0ELb0ELb0EEEvNS_9BwdParamsE --------------------------
	.section	.text._ZN10layer_norm13ln_bwd_kernelINS_13Kernel_traitsIf13__nv_bfloat16S2_S2_fjLj2560ELj1ELj1ELj4ELj8ENS_18Kernel_traits_baseILj2560EfS2_S2_S2_fjLj128EEEEELb0ELb0ELb0ELb0EEEvNS_9BwdParamsE,"ax",@progbits
	.align	128
        .global         _ZN10layer_norm13ln_bwd_kernelINS_13Kernel_traitsIf13__nv_bfloat16S2_S2_fjLj2560ELj1ELj1ELj4ELj8ENS_18Kernel_traits_baseILj2560EfS2_S2_S2_fjLj128EEEEELb0ELb0ELb0ELb0EEEvNS_9BwdParamsE
        .type           _ZN10layer_norm13ln_bwd_kernelINS_13Kernel_traitsIf13__nv_bfloat16S2_S2_fjLj2560ELj1ELj1ELj4ELj8ENS_18Kernel_traits_baseILj2560EfS2_S2_S2_fjLj128EEEEELb0ELb0ELb0ELb0EEEvNS_9BwdParamsE,@function
        .size           _ZN10layer_norm13ln_bwd_kernelINS_13Kernel_traitsIf13__nv_bfloat16S2_S2_fjLj2560ELj1ELj1ELj4ELj8ENS_18Kernel_traits_baseILj2560EfS2_S2_S2_fjLj128EEEEELb0ELb0ELb0ELb0EEEvNS_9BwdParamsE,(.L_x_10820 - _ZN10layer_norm13ln_bwd_kernelINS_13Kernel_traitsIf13__nv_bfloat16S2_S2_fjLj2560ELj1ELj1ELj4ELj8ENS_18Kernel_traits_baseILj2560EfS2_S2_S2_fjLj128EEEEELb0ELb0ELb0ELb0EEEvNS_9BwdParamsE)
        .other          _ZN10layer_norm13ln_bwd_kernelINS_13Kernel_traitsIf13__nv_bfloat16S2_S2_fjLj2560ELj1ELj1ELj4ELj8ENS_18Kernel_traits_baseILj2560EfS2_S2_S2_fjLj128EEEEELb0ELb0ELb0ELb0EEEvNS_9BwdParamsE,@"STO_CUDA_ENTRY STV_DEFAULT"
_ZN10layer_norm13ln_bwd_kernelINS_13Kernel_traitsIf13__nv_bfloat16S2_S2_fjLj2560ELj1ELj1ELj4ELj8ENS_18Kernel_traits_baseILj2560EfS2_S2_S2_fjLj128EEEEELb0ELb0ELb0ELb0EEEvNS_9BwdParamsE:
.text._ZN10layer_norm13ln_bwd_kernelINS_13Kernel_traitsIf13__nv_bfloat16S2_S2_fjLj2560ELj1ELj1ELj4ELj8ENS_18Kernel_traits_baseILj2560EfS2_S2_S2_fjLj128EEEEELb0ELb0ELb0ELb0EEEvNS_9BwdParamsE:
        /* <DEDUP_REMOVED lines=23> */
[----:B--2---:R1:W5:Y:S02]  /*0170*/  @P1 LDG.E.128 R72, desc[UR14][R6.64] ;  /* 0x0000000e06481981 */ /* 0x004364000c1e1d00 */
[----:B------:R-:W2:Y:S01]  /*0180*/  @P5 LDC.64 R16, c[0x0][0x3d0] ;  /* 0x0000f400ff105b82 */ /* 0x000ea20000000a00 */
[C---:B---3--:R-:W-:Y:S01]  /*0190*/  @P2 IMAD.WIDE.U32 R10, R3.reuse, 0x10, R8 ;  /* 0x00000010030a2825 */ /* 0x048fe200078e0008 */
[----:B------:R-:W-:-:S04]  /*01a0*/  @P2 IADD3 R3, PT, PT, R3, 0x80, RZ ;  /* 0x0000008003032810 */ /* 0x000fc80007ffe0ff */
[----:B------:R1:W5:Y:S01]  /*01b0*/  @P2 LDG.E.128 R68, desc[UR14][R10.64] ;  /* 0x0000000e0a442981 */ /* 0x000362000c1e1d00 */
[C---:B----4-:R-:W-:Y:S01]  /*01c0*/  @P3 IMAD.WIDE.U32 R12, R3.reuse, 0x10, R12 ;  /* 0x00000010030c3825 */ /* 0x050fe200078e000c */
[----:B------:R-:W-:-:S04]  /*01d0*/  @P3 IADD3 R3, PT, PT, R3, 0x80, RZ ;  /* 0x0000008003033810 */ /* 0x000fc80007ffe0ff */
[----:B------:R1:W5:Y:S01]  /*01e0*/  @P3 LDG.E.128 R64, desc[UR14][R12.64] ;  /* 0x0000000e0c403981 */ /* 0x000362000c1e1d00 */
[C---:B0-----:R-:W-:Y:S01]  /*01f0*/  @P4 IMAD.WIDE.U32 R14, R3.reuse, 0x10, R14 ;  /* 0x00000010030e4825 */ /* 0x041fe200078e000e */
[----:B------:R-:W-:-:S04]  /*0200*/  @P4 IADD3 R3, PT, PT, R3, 0x80, RZ ;  /* 0x0000008003034810 */ /* 0x000fc80007ffe0ff */
[----:B------:R1:W5:Y:S01]  /*0210*/  @P4 LDG.E.128 R60, desc[UR14][R14.64] ;  /* 0x0000000e0e3c4981 */ /* 0x000362000c1e1d00 */
[----:B--2---:R-:W-:-:S05]  /*0220*/  @P5 IMAD.WIDE.U32 R8, R3, 0x10, R16 ;  /* 0x0000001003085825 */ /* 0x004fca00078e0010 */
[----:B------:R1:W5:Y:S01]  /*0230*/  @P5 LDG.E.128 R56, desc[UR14][R8.64] ;  /* 0x0000000e08385981 */ /* 0x000362000c1e1d00 */
        /* <DEDUP_REMOVED lines=40> */
[----:B0-----:R-:W-:Y:S01]  /*04c0*/  UISETP.NE.U32.AND UP0, UPT, UR4, URZ, UPT ;  /* 0x000000ff0400728c */ /* 0x001fe2000bf05070 */
[----:B------:R-:W-:-:S02]  /*04d0*/  CS2R R22, SRZ ;  /* 0x0000000000167805 */ /* 0x000fc4000001ff00 */
[----:B------:R-:W-:Y:S02]  /*04e0*/  CS2R R16, SRZ ;  /* 0x0000000000107805 */ /* 0x000fe4000001ff00 */
[----:B------:R-:W-:Y:S01]  /*04f0*/  CS2R R18, SRZ ;  /* 0x0000000000127805 */ /* 0x000fe2000001ff00 */
[----:B------:R-:W-:Y:S01]  /*0500*/  UPLOP3.LUT UP2, UPT, UPT, UPT, UPT, 0x40, 0x4 ;  /* 0x000000000004789c */ /* 0x000fe20003f4e870 */
[----:B------:R-:W0:Y:S01]  /*0510*/  LDCU UR6, c[0x0][0x388] ;  /* 0x00007100ff0677ac */ /* 0x000e220008000800 */
[----:B------:R-:W-:Y:S01]  /*0520*/  UISETP.NE.AND.EX UP0, UPT, UR5, URZ, UPT, UP0 ;  /* 0x000000ff0500728c */ /* 0x000fe2000bf05300 */
[----:B------:R-:W1:Y:S01]  /*0530*/  LDCU.U8 UR16, c[0x0][0x410] ;  /* 0x00008200ff1077ac */ /* 0x000e620008000000 */
[----:B------:R-:W2:Y:S01]  /*0540*/  LDCU UR17, c[0x0][0x400] ;  /* 0x00008000ff1177ac */ /* 0x000ea20008000800 */
[----:B------:R-:W3:Y:S01]  /*0550*/  LDCU.64 UR18, c[0x0][0x438] ;  /* 0x00008700ff1277ac */ /* 0x000ee20008000a00 */
[----:B------:R-:W4:Y:S01]  /*0560*/  LDCU.64 UR20, c[0x0][0x478] ;  /* 0x00008f00ff1477ac */ /* 0x000f220008000a00 */
[----:B------:R-:W0:Y:S01]  /*0570*/  LDCU.128 UR8, c[0x0][0x3c0] ;  /* 0x00007800ff0877ac */ /* 0x000e220008000c00 */
[----:B------:R-:W0:Y:S05]  /*0580*/  LDCU.64 UR22, c[0x0][0x380] ;  /* 0x00007000ff1677ac */ /* 0x000e2a0008000a00 */
.L_x_2404:
[----:B-1----:R-:W1:Y:S01]  /*0590*/  @UP0 LDCU.64 UR4, c[0x0][0x3e0] ;  /* 0x00007c00ff0407ac */ /* 0x002e620008000a00 */
[----:B------:R-:W-:Y:S01]  /*05a0*/  PLOP3.LUT P0, PT, PT, PT, UP0, 0x80, 0x8 ;  /* 0x000000000008781c */ /* 0x000fe20003f0f008 */
[----:B0-----:R-:W-:Y:S02]  /*05b0*/  UIMAD.WIDE UR12, UR7, 0x4, UR10 ;  /* 0x00000004070c78a5 */ /* 0x001fe4000f8e020a */
[----:B-1----:R-:W-:-:S06]  /*05c0*/  @UP0 UIMAD.WIDE UR4, UR7, 0x2, UR4 ;  /* 0x00000002070408a5 */ /* 0x002fcc000f8e0204 */
[----:B--234-:R-:W-:Y:S02]  /*05d0*/  MOV R76, UR4 ;  /* 0x00000004004c7c02 */ /* 0x01cfe40008000f00 */
[----:B------:R-:W-:Y:S01]  /*05e0*/  MOV R77, UR5 ;  /* 0x00000005004d7c02 */ /* 0x000fe20008000f00 */
[----:B------:R-:W-:-:S04]  /*05f0*/  UIMAD.WIDE UR4, UR7, 0x4, UR8 ;  /* 0x00000004070478a5 */ /* 0x000fc8000f8e0208 */
[----:B------:R0:W2:Y:S01]  /*0600*/  @P0 LDG.E.U16 R76, desc[UR14][R76.64] ;  /* 0x0000000e4c4c0981 */ /* 0x0000a2000c1e1500 */
        /* <DEDUP_REMOVED lines=9> */
[----:B------:R-:W1:Y:S01]  /*06a0*/  S2R R4, SR_TID.X ;  /* 0x0000000000047919 */ /* 0x000e620000002100 */
[----:B------:R-:W-:Y:S01]  /*06b0*/  ISETP.NE.AND P6, PT, RZ, UR16, PT ;  /* 0x00000010ff007c0c */ /* 0x000fe2000bfc5270 */
        /* <DEDUP_REMOVED lines=8> */
[----:B0-----:R-:W-:-:S04]  /*0740*/  MOV R77, UR5 ;  /* 0x00000005004d7c02 */ /* 0x001fc80008000f00 */
[----:B-1----:R-:W-:-:S04]  /*0750*/  LEA.HI.SX32 R0, R77, R4, 0x1e ;  /* 0x000000044d007211 */ /* 0x002fc800078ff2ff */
[----:B------:R-:W-:Y:S02]  /*0760*/  MOV R79, R0 ;  /* 0x00000000004f7202 */ /* 0x000fe40000000f00 */
[----:B--2---:R-:W-:Y:S02]  /*0770*/  @P0 R2UR UR13, R76 ;  /* 0x000000004c0d02ca */ /* 0x004fe400000e0000 */
[----:B---3--:R-:W-:Y:S02]  /*0780*/  R2UR UR24, R78 ;  /* 0x000000004e1872ca */ /* 0x008fe400000e0000 */
[----:B----4-:R-:W-:-:S09]  /*0790*/  FSEL R78, R80, RZ, !P6 ;  /* 0x000000ff504e7208 */ /* 0x010fd20007000000 */
[----:B------:R-:W-:Y:S01]  /*07a0*/  @UP0 USHF.L.U32 UR12, UR13, 0x10, URZ ;  /* 0x000000100d0c0899 */ /* 0x000fe200080006ff */
[----:B------:R-:W-:Y:S01]  /*07b0*/  CS2R R80, SRZ ;  /* 0x0000000000507805 */ /* 0x000fe2000001ff00 */
        /* <DEDUP_REMOVED lines=18> */
[----:B------:R-:W-:Y:S02]  /*08e0*/  SHF.R.U32.HI R14, RZ, 0x10, R15 ;  /* 0x00000010ff0e7819 */ /* 0x000fe4000001160f */
[----:B------:R-:W-:Y:S02]  /*08f0*/  SHF.L.U32 R77, R15, 0x10, RZ ;  /* 0x000000100f4d7819 */ /* 0x000fe400000006ff */
[----:B------:R-:W-:Y:S01]  /*0900*/  SHF.L.U32 R15, R76, 0x10, RZ ;  /* 0x000000104c0f7819 */ /* 0x000fe200000006ff */
[----:B------:R-:W-:Y:S01]  /*0910*/  FADD.FTZ R3, -R78, R3 ;  /* 0x000000034e037221 */ /* 0x000fe20000010100 */
[----:B------:R-:W-:-:S03]  /*0920*/  SHF.L.U32 R13, R13, 0x10, RZ ;  /* 0x000000100d0d7819 */ /* 0x000fc600000006ff */
[----:B------:R-:W-:Y:S01]  /*0930*/  FADD.FTZ R15, -R78, R15 ;  /* 0x0000000f4e0f7221 */ /* 0x000fe20000010100 */
[----:B------:R-:W-:Y:S01]  /*0940*/  SHF.L.U32 R84, R84, 0x10, RZ ;  /* 0x0000001054547819 */ /* 0x000fe200000006ff */
[----:B------:R-:W-:Y:S01]  /*0950*/  FMUL.FTZ R3, R3, UR24 ;  /* 0x0000001803037c20 */ /* 0x000fe20008410000 */
[----:B------:R-:W-:Y:S01]  /*0960*/  FADD.FTZ R77, -R78, R77 ;  /* 0x0000004d4e4d7221 */ /* 0x000fe20000010100 */
[----:B------:R-:W-:Y:S01]  /*0970*/  FMUL.FTZ R88, R15, UR24 ;  /* 0x000000180f587c20 */ /* 0x000fe20008410000 */
[-C--:B-----5:R-:W-:Y:S01]  /*0980*/  FMUL.FTZ R86, R72, R13.reuse ;  /* 0x0000000d48567220 */ /* 0x0a0fe20000410000 */
[----:B------:R-:W-:Y:S01]  /*0990*/  SHF.L.U32 R79, R79, 0x10, RZ ;  /* 0x000000104f4f7819 */ /* 0x000fe200000006ff */
[----:B------:R-:W-:Y:S01]  /*09a0*/  FADD.FTZ R32, R32, R13 ;  /* 0x0000000d20207221 */ /* 0x000fe20000010000 */
[----:B------:R-:W-:Y:S01]  /*09b0*/  FFMA.FTZ R52, R3, R13, R52 ;  /* 0x0000000d03347223 */ /* 0x000fe20000010034 */
[----:B------:R-:W-:Y:S01]  /*09c0*/  FADD.FTZ R33, R33, R84 ;  /* 0x0000005421217221 */ /* 0x000fe20000010000 */
[-C--:B------:R-:W-:Y:S01]  /*09d0*/  FFMA.FTZ R53, R88, R84.reuse, R53 ;  /* 0x0000005458357223 */ /* 0x080fe20000010035 */
[----:B0-----:R-:W-:Y:S01]  /*09e0*/  SHF.L.U32 R81, R14, 0x10, RZ ;  /* 0x000000100e517819 */ /* 0x001fe200000006ff */
[----:B------:R-:W-:Y:S01]  /*09f0*/  FMUL.FTZ R85, R77, UR24 ;  /* 0x000000184d557c20 */ /* 0x000fe20008410000 */
[----:B------:R-:W-:Y:S01]  /*0a00*/  FMUL.FTZ R84, R73, R84 ;  /* 0x0000005449547220 */ /* 0x000fe20000410000 */
[----:B------:R-:W-:Y:S01]  /*0a10*/  FADD.FTZ R13, RZ, R86 ;  /* 0x00000056ff0d7221 */ /* 0x000fe20000010000 */
[----:B------:R-:W-:Y:S01]  /*0a20*/  FFMA.FTZ R77, R3, R86, RZ ;  /* 0x00000056034d7223 */ /* 0x000fe200000100ff */
[----:B------:R-:W-:Y:S01]  /*0a30*/  SHF.L.U32 R76, R82, 0x10, RZ ;  /* 0x00000010524c7819 */ /* 0x000fe200000006ff */
[----:B------:R-:W-:Y:S01]  /*0a40*/  FMUL.FTZ R15, R74, R79 ;  /* 0x0000004f4a0f7220 */ /* 0x000fe20000410000 */
[----:B------:R-:W-:Y:S01]  /*0a50*/  FADD.FTZ R80, R13, R84 ;  /* 0x000000540d507221 */ /* 0x000fe20000010000 */
[----:B------:R-:W-:Y:S01]  /*0a60*/  FADD.FTZ R14, -R78, R81 ;  /* 0x000000514e0e7221 */ /* 0x000fe20000010100 */
[----:B------:R-:W-:Y:S01]  /*0a70*/  FFMA.FTZ R82, R88, R84, R77 ;  /* 0x0000005458527223 */ /* 0x000fe2000001004d */
[-C--:B------:R-:W-:Y:S01]  /*0a80*/  FMUL.FTZ R13, R75, R76.reuse ;  /* 0x0000004c4b0d7220 */ /* 0x080fe20000410000 */
[----:B------:R-:W-:Y:S01]  /*0a90*/  FADD.FTZ R80, R80, R15 ;  /* 0x0000000f50507221 */ /* 0x000fe20000010000 */
[----:B------:R-:W-:Y:S01]  /*0aa0*/  FMUL.FTZ R14, R14, UR24 ;  /* 0x000000180e0e7c20 */ /* 0x000fe20008410000 */
[C---:B------:R-:W-:Y:S01]  /*0ab0*/  FFMA.FTZ R77, R85.reuse, R15, R82 ;  /* 0x0000000f554d7223 */ /* 0x040fe20000010052 */
[----:B------:R-:W-:Y:S01]  /*0ac0*/  FADD.FTZ R34, R34, R79 ;  /* 0x0000004f22227221 */ /* 0x000fe20000010000 */
[----:B------:R-:W-:Y:S01]  /*0ad0*/  FFMA.FTZ R54, R85, R79, R54 ;  /* 0x0000004f55367223 */ /* 0x000fe20000010036 */
[----:B------:R-:W-:Y:S01]  /*0ae0*/  FADD.FTZ R81, R80, R13 ;  /* 0x0000000d50517221 */ /* 0x000fe20000010000 */
[----:B------:R-:W-:Y:S01]  /*0af0*/  FADD.FTZ R35, R35, R76 ;  /* 0x0000004c23237221 */ /* 0x000fe20000010000 */
[C---:B------:R-:W-:Y:S01]  /*0b00*/  FFMA.FTZ R55, R14.reuse, R76, R55 ;  /* 0x0000004c0e377223 */ /* 0x040fe20000010037 */
[----:B------:R-:W-:Y:S01]  /*0b10*/  FFMA.FTZ R80, R14, R13, R77 ;  /* 0x0000000d0e507223 */ /* 0x000fe2000001004d */
[----:B------:R-:W-:-:S07]  /*0b20*/  IADD3 R79, PT, PT, R0, 0x80, RZ ;  /* 0x00000080004f7810 */ /* 0x000fce0007ffe0ff */
.L_x_2356:
[----:B------:R-:W-:Y:S05]  /*0b30*/  BSYNC.RECONVERGENT B0 ;  /* 0x0000000000007941 */ /* 0x000fea0003800200 */
.L_x_2355:
        /* <DEDUP_REMOVED lines=14> */
[----:B--2---:R-:W-:Y:S02]  /*0c20*/  MOV R77, R10 ;  /* 0x0000000a004d7202 */ /* 0x004fe40000000f00 */
[----:B------:R-:W-:Y:S02]  /*0c30*/  SHF.R.U64 R82, R10, 0x10, R11 ;  /* 0x000000100a527819 */ /* 0x000fe4000000120b */
[----:B---3--:R-:W-:Y:S02]  /*0c40*/  SHF.R.U64 R10, R6, 0x10, R7 ;  /* 0x00000010060a7819 */ /* 0x008fe40000001207 */
[----:B------:R-:W-:Y:S02]  /*0c50*/  MOV R12, R11 ;  /* 0x0000000b000c7202 */ /* 0x000fe40000000f00 */
[----:B0-----:R-:W-:-:S02]  /*0c60*/  SHF.L.U32 R9, R10, 0x10, RZ ;  /* 0x000000100a097819 */ /* 0x001fc400000006ff */
[----:B------:R-:W-:Y:S02]  /*0c70*/  SHF.R.U32.HI R76, RZ, 0x10, R11 ;  /* 0x00000010ff4c7819 */ /* 0x000fe4000001160b */
[----:B------:R-:W-:Y:S01]  /*0c80*/  SHF.L.U32 R11, R6, 0x10, RZ ;  /* 0x00000010060b7819 */ /* 0x000fe200000006ff */
[C---:B------:R-:W-:Y:S01]  /*0c90*/  FADD.FTZ R9, -R78.reuse, R9 ;  /* 0x000000094e097221 */ /* 0x040fe20000010100 */
[----:B------:R-:W-:Y:S02]  /*0ca0*/  SHF.L.U32 R83, R7, 0x10, RZ ;  /* 0x0000001007537819 */ /* 0x000fe400000006ff */
[----:B------:R-:W-:Y:S02]  /*0cb0*/  SHF.R.U32.HI R5, RZ, 0x10, R7 ;  /* 0x00000010ff057819 */ /* 0x000fe40000011607 */
[----:B------:R-:W-:Y:S01]  /*0cc0*/  SHF.L.U32 R77, R77, 0x10, RZ ;  /* 0x000000104d4d7819 */ /* 0x000fe200000006ff */
[----:B------:R-:W-:Y:S01]  /*0cd0*/  FADD.FTZ R11, -R78, R11 ;  /* 0x0000000b4e0b7221 */ /* 0x000fe20000010100 */
[----:B------:R-:W-:Y:S01]  /*0ce0*/  SHF.L.U32 R6, R82, 0x10, RZ ;  /* 0x0000001052067819 */ /* 0x000fe200000006ff */
[----:B------:R-:W-:Y:S01]  /*0cf0*/  FADD.FTZ R83, -R78, R83 ;  /* 0x000000534e537221 */ /* 0x000fe20000010100 */
[----:B------:R-:W-:Y:S01]  /*0d00*/  SHF.L.U32 R7, R12, 0x10, RZ ;  /* 0x000000100c077819 */ /* 0x000fe200000006ff */
[----:B------:R-:W-:Y:S01]  /*0d10*/  FMUL.FTZ R12, R9, UR24 ;  /* 0x00000018090c7c20 */ /* 0x000fe20008410000 */
[----:B------:R-:W-:Y:S01]  /*0d20*/  SHF.L.U32 R5, R5, 0x10, RZ ;  /* 0x0000001005057819 */ /* 0x000fe200000006ff */
[----:B-----5:R-:W-:Y:S01]  /*0d30*/  FMUL.FTZ R10, R68, R77 ;  /* 0x0000004d440a7220 */ /* 0x020fe20000410000 */
[----:B------:R-:W-:Y:S01]  /*0d40*/  FMUL.FTZ R11, R11, UR24 ;  /* 0x000000180b0b7c20 */ /* 0x000fe20008410000 */
[----:B------:R-:W-:Y:S01]  /*0d50*/  FMUL.FTZ R9, R83, UR24 ;  /* 0x0000001853097c20 */ /* 0x000fe20008410000 */
[----:B------:R-:W-:Y:S01]  /*0d60*/  FADD.FTZ R29, R29, R6 ;  /* 0x000000061d1d7221 */ /* 0x000fe20000010000 */
[-C--:B------:R-:W-:Y:S01]  /*0d70*/  FFMA.FTZ R49, R12, R6.reuse, R49 ;  /* 0x000000060c317223 */ /* 0x080fe20000010031 */
[----:B------:R-:W-:Y:S01]  /*0d80*/  FMUL.FTZ R8, R69, R6 ;  /* 0x0000000645087220 */ /* 0x000fe20000410000 */
[----:B------:R-:W-:Y:S01]  /*0d90*/  FADD.FTZ R6, -R78, R5 ;  /* 0x000000054e067221 */ /* 0x000fe20000010100 */
        /* <DEDUP_REMOVED lines=8> */
[----:B------:R-:W-:Y:S01]  /*0e20*/  FADD.FTZ R28, R28, R77 ;  /* 0x0000004d1c1c7221 */ /* 0x000fe20000010000 */
[----:B------:R-:W-:Y:S01]  /*0e30*/  FFMA.FTZ R48, R11, R77, R48 ;  /* 0x0000004d0b307223 */ /* 0x000fe20000010030 */
[-C--:B------:R-:W-:Y:S01]  /*0e40*/  FMUL.FTZ R5, R71, R76.reuse ;  /* 0x0000004c47057220 */ /* 0x080fe20000410000 */
[----:B------:R-:W-:Y:S01]  /*0e50*/  FADD.FTZ R80, R80, R7 ;  /* 0x0000000750507221 */ /* 0x000fe20000010000 */
[----:B------:R-:W-:Y:S01]  /*0e60*/  FMUL.FTZ R6, R6, UR24 ;  /* 0x0000001806067c20 */ /* 0x000fe20008410000 */
[----:B------:R-:W-:Y:S01]  /*0e70*/  FFMA.FTZ R77, R9, R7, R82 ;  /* 0x00000007094d7223 */ /* 0x000fe20000010052 */
[----:B------:R-:W-:Y:S01]  /*0e80*/  FADD.FTZ R31, R31, R76 ;  /* 0x0000004c1f1f7221 */ /* 0x000fe20000010000 */
[----:B------:R-:W-:Y:S01]  /*0e90*/  FADD.FTZ R81, R80, R5 ;  /* 0x0000000550517221 */ /* 0x000fe20000010000 */
[C---:B------:R-:W-:Y:S01]  /*0ea0*/  FFMA.FTZ R51, R6.reuse, R76, R51 ;  /* 0x0000004c06337223 */ /* 0x040fe20000010033 */
[----:B------:R-:W-:-:S07]  /*0eb0*/  FFMA.FTZ R80, R6, R5, R77 ;  /* 0x0000000506507223 */ /* 0x000fce000001004d */
.L_x_2358:
[----:B------:R-:W-:Y:S05]  /*0ec0*/  BSYNC.RECONVERGENT B0 ;  /* 0x0000000000007941 */ /* 0x000fea0003800200 */
.L_x_2357:
        /* <DEDUP_REMOVED lines=16> */
[C---:B---3--:R-:W-:Y:S02]  /*0fd0*/  SHF.R.U64 R90, R76.reuse, 0x10, R77 ;  /* 0x000000104c5a7819 */ /* 0x048fe4000000124d */
[----:B------:R-:W-:Y:S02]  /*0fe0*/  SHF.L.U32 R87, R76, 0x10, RZ ;  /* 0x000000104c577819 */ /* 0x000fe400000006ff */
[----:B0-----:R-:W-:-:S02]  /*0ff0*/  SHF.L.U32 R83, R90, 0x10, RZ ;  /* 0x000000105a537819 */ /* 0x001fc400000006ff */
[----:B------:R-:W-:Y:S01]  /*1000*/  SHF.L.U32 R93, R77, 0x10, RZ ;  /* 0x000000104d5d7819 */ /* 0x000fe200000006ff */
[C---:B------:R-:W-:Y:S01]  /*1010*/  FADD.FTZ R87, -R78.reuse, R87 ;  /* 0x000000574e577221 */ /* 0x040fe20000010100 */
[----:B------:R-:W-:Y:S01]  /*1020*/  SHF.R.U32.HI R115, RZ, 0x10, R91 ;  /* 0x00000010ff737819 */ /* 0x000fe2000001165b */
[C---:B------:R-:W-:Y:S01]  /*1030*/  FADD.FTZ R83, -R78.reuse, R83 ;  /* 0x000000534e537221 */ /* 0x040fe20000010100 */
[----:B------:R-:W-:Y:S01]  /*1040*/  MOV R96, R91 ;  /* 0x0000005b00607202 */ /* 0x000fe20000000f00 */
[----:B------:R-:W-:Y:S01]  /*1050*/  FADD.FTZ R93, -R78, R93 ;  /* 0x0000005d4e5d7221 */ /* 0x000fe20000010100 */
[----:B------:R-:W-:Y:S02]  /*1060*/  SHF.R.U32.HI R89, RZ, 0x10, R77 ;  /* 0x00000010ff597819 */ /* 0x000fe4000001164d */
[----:B------:R-:W-:Y:S01]  /*1070*/  SHF.L.U32 R91, R92, 0x10, RZ ;  /* 0x000000105c5b7819 */ /* 0x000fe200000006ff */
[----:B------:R-:W-:Y:S01]  /*1080*/  FMUL.FTZ R87, R87, UR24 ;  /* 0x0000001857577c20 */ /* 0x000fe20008410000 */
[----:B------:R-:W-:Y:S01]  /*1090*/  SHF.L.U32 R94, R94, 0x10, RZ ;  /* 0x000000105e5e7819 */ /* 0x000fe200000006ff */
[----:B------:R-:W-:Y:S01]  /*10a0*/  FMUL.FTZ R90, R83, UR24 ;  /* 0x00000018535a7c20 */ /* 0x000fe20008410000 */
[----:B------:R-:W-:-:S02]  /*10b0*/  SHF.L.U32 R76, R115, 0x10, RZ ;  /* 0x00000010734c7819 */ /* 0x000fc400000006ff */
[----:B------:R-:W-:Y:S02]  /*10c0*/  SHF.L.U32 R77, R96, 0x10, RZ ;  /* 0x00000010604d7819 */ /* 0x000fe400000006ff */
[----:B------:R-:W-:Y:S01]  /*10d0*/  SHF.L.U32 R115, R89, 0x10, RZ ;  /* 0x0000001059737819 */ /* 0x000fe200000006ff */
[----:B------:R-:W-:Y:S01]  /*10e0*/  FMUL.FTZ R89, R93, UR24 ;  /* 0x000000185d597c20 */ /* 0x000fe20008410000 */
[-C--:B-----5:R-:W-:Y:S01]  /*10f0*/  FMUL.FTZ R92, R64, R91.reuse ;  /* 0x0000005b405c7220 */ /* 0x0a0fe20000410000 */
[----:B------:R-:W-:Y:S01]  /*1100*/  FADD.FTZ R24, R24, R91 ;  /* 0x0000005b18187221 */ /* 0x000fe20000010000 */
[----:B------:R-:W-:Y:S01]  /*1110*/  FFMA.FTZ R44, R87, R91, R44 ;  /* 0x0000005b572c7223 */ /* 0x000fe2000001002c */
[----:B------:R-:W-:Y:S01]  /*1120*/  FADD.FTZ R25, R25, R94 ;  /* 0x0000005e19197221 */ /* 0x000fe20000010000 */
[-C--:B------:R-:W-:Y:S01]  /*1130*/  FFMA.FTZ R45, R90, R94.reuse, R45 ;  /* 0x0000005e5a2d7223 */ /* 0x080fe2000001002d */
[----:B------:R-:W-:Y:S01]  /*1140*/  FMUL.FTZ R91, R65, R94 ;  /* 0x0000005e415b7220 */ /* 0x000fe20000410000 */
[----:B------:R-:W-:Y:S01]  /*1150*/  FADD.FTZ R96, -R78, R115 ;  /* 0x000000734e607221 */ /* 0x000fe20000010100 */
[----:B------:R-:W-:Y:S01]  /*1160*/  FADD.FTZ R26, R26, R77 ;  /* 0x0000004d1a1a7221 */ /* 0x000fe20000010000 */
[-C--:B------:R-:W-:Y:S01]  /*1170*/  FFMA.FTZ R46, R89, R77.reuse, R46 ;  /* 0x0000004d592e7223 */ /* 0x080fe2000001002e */
[----:B------:R-:W-:Y:S01]  /*1180*/  FMUL.FTZ R94, R66, R77 ;  /* 0x0000004d425e7220 */ /* 0x000fe20000410000 */
[----:B------:R-:W-:Y:S01]  /*1190*/  FADD.FTZ R82, R81, R92 ;  /* 0x0000005c51527221 */ /* 0x000fe20000010000 */
[----:B------:R-:W-:Y:S01]  /*11a0*/  FFMA.FTZ R77, R87, R92, R80 ;  /* 0x0000005c574d7223 */ /* 0x000fe20000010050 */
[----:B------:R-:W-:-:S02]  /*11b0*/  FMUL.FTZ R96, R96, UR24 ;  /* 0x0000001860607c20 */ /* 0x000fc40008410000 */
        /* <DEDUP_REMOVED lines=9> */
.L_x_2360:
[----:B------:R-:W-:Y:S05]  /*1250*/  BSYNC.RECONVERGENT B0 ;  /* 0x0000000000007941 */ /* 0x000fea0003800200 */
.L_x_2359:
        /* <DEDUP_REMOVED lines=56> */
.L_x_2362:
[----:B------:R-:W-:Y:S05]  /*15e0*/  BSYNC.RECONVERGENT B0 ;  /* 0x0000000000007941 */ /* 0x000fea0003800200 */
.L_x_2361:
        /* <DEDUP_REMOVED lines=13> */
[----:B--2---:R-:W-:Y:S02]  /*16c0*/  MOV R112, R110 ;  /* 0x0000006e00707202 */ /* 0x004fe40000000f00 */
[----:B------:R-:W-:Y:S02]  /*16d0*/  SHF.R.U64 R107, R110, 0x10, R111 ;  /* 0x000000106e6b7819 */ /* 0x000fe4000000126f */
[--C-:B---3--:R-:W-:Y:S02]  /*16e0*/  SHF.R.U64 R110, R76, 0x10, R77.reuse ;  /* 0x000000104c6e7819 */ /* 0x108fe4000000124d */
[----:B------:R-:W-:Y:S02]  /*16f0*/  SHF.R.U32.HI R115, RZ, 0x10, R77 ;  /* 0x00000010ff737819 */ /* 0x000fe4000001164d */
[----:B------:R-:W-:Y:S02]  /*1700*/  SHF.L.U32 R113, R77, 0x10, RZ ;  /* 0x000000104d717819 */ /* 0x000fe400000006ff */
[----:B------:R-:W-:-:S02]  /*1710*/  SHF.L.U32 R77, R110, 0x10, RZ ;  /* 0x000000106e4d7819 */ /* 0x000fc400000006ff */
[----:B------:R-:W-:Y:S02]  /*1720*/  MOV R79, R111 ;  /* 0x0000006f004f7202 */ /* 0x000fe40000000f00 */
[----:B------:R-:W-:Y:S02]  /*1730*/  SHF.R.U32.HI R109, RZ, 0x10, R111 ;  /* 0x00000010ff6d7819 */ /* 0x000fe4000001166f */
[----:B------:R-:W-:Y:S01]  /*1740*/  SHF.L.U32 R111, R76, 0x10, RZ ;  /* 0x000000104c6f7819 */ /* 0x000fe200000006ff */
[----:B------:R-:W-:Y:S01]  /*1750*/  FADD.FTZ R110, -R78, R77 ;  /* 0x0000004d4e6e7221 */ /* 0x000fe20000010100 */
[----:B------:R-:W-:Y:S02]  /*1760*/  SHF.L.U32 R77, R112, 0x10, RZ ;  /* 0x00000010704d7819 */ /* 0x000fe400000006ff */
[----:B------:R-:W-:Y:S01]  /*1770*/  SHF.L.U32 R115, R115, 0x10, RZ ;  /* 0x0000001073737819 */ /* 0x000fe200000006ff */
[C---:B------:R-:W-:Y:S01]  /*1780*/  FADD.FTZ R111, -R78.reuse, R111 ;  /* 0x0000006f4e6f7221 */ /* 0x040fe20000010100 */
[----:B------:R-:W-:Y:S01]  /*1790*/  SHF.L.U32 R76, R107, 0x10, RZ ;  /* 0x000000106b4c7819 */ /* 0x000fe200000006ff */
[----:B------:R-:W-:Y:S01]  /*17a0*/  FADD.FTZ R113, -R78, R113 ;  /* 0x000000714e717221 */ /* 0x000fe20000010100 */
[----:B------:R-:W-:Y:S01]  /*17b0*/  FMUL.FTZ R110, R110, UR24 ;  /* 0x000000186e6e7c20 */ /* 0x000fe20008410000 */
[----:B------:R-:W-:Y:S01]  /*17c0*/  FMUL.FTZ R107, R111, UR24 ;  /* 0x000000186f6b7c20 */ /* 0x000fe20008410000 */
[-C--:B-----5:R-:W-:Y:S01]  /*17d0*/  FMUL.FTZ R112, R56, R77.reuse ;  /* 0x0000004d38707220 */ /* 0x0a0fe20000410000 */
[----:B------:R-:W-:Y:S01]  /*17e0*/  FADD.FTZ R116, -R78, R115 ;  /* 0x000000734e747221 */ /* 0x000fe20000010100 */
[----:B------:R-:W-:Y:S01]  /*17f0*/  SHF.L.U32 R79, R79, 0x10, RZ ;  /* 0x000000104f4f7819 */ /* 0x000fe200000006ff */
[----:B------:R-:W-:Y:S01]  /*1800*/  FADD.FTZ R17, R17, R76 ;  /* 0x0000004c11117221 */ /* 0x000fe20000010000 */
[----:B------:R-:W-:Y:S01]  /*1810*/  SHF.L.U32 R78, R109, 0x10, RZ ;  /* 0x000000106d4e7819 */ /* 0x000fe200000006ff */
[----:B------:R-:W-:Y:S01]  /*1820*/  FMUL.FTZ R109, R113, UR24 ;  /* 0x00000018716d7c20 */ /* 0x000fe20008410000 */
[-C--:B------:R-:W-:Y:S01]  /*1830*/  FFMA.FTZ R37, R110, R76.reuse, R37 ;  /* 0x0000004c6e257223 */ /* 0x080fe20000010025 */
[----:B------:R-:W-:Y:S01]  /*1840*/  FMUL.FTZ R111, R57, R76 ;  /* 0x0000004c396f7220 */ /* 0x000fe20000410000 */
[----:B------:R-:W-:Y:S01]  /*1850*/  FADD.FTZ R16, R16, R77 ;  /* 0x0000004d10107221 */ /* 0x000fe20000010000 */
[----:B------:R-:W-:Y:S01]  /*1860*/  FFMA.FTZ R36, R107, R77, R36 ;  /* 0x0000004d6b247223 */ /* 0x000fe20000010024 */
[----:B------:R-:W-:Y:S01]  /*1870*/  FADD.FTZ R76, R81, R112 ;  /* 0x00000070514c7221 */ /* 0x000fe20000010000 */
[----:B------:R-:W-:Y:S01]  /*1880*/  FFMA.FTZ R77, R107, R112, R80 ;  /* 0x000000706b4d7223 */ /* 0x000fe20000010050 */
        /* <DEDUP_REMOVED lines=13> */
.L_x_2364:
[----:B------:R-:W-:Y:S05]  /*1960*/  BSYNC.RECONVERGENT B0 ;  /* 0x0000000000007941 */ /* 0x000fea0003800200 */
.L_x_2363:
        /* <DEDUP_REMOVED lines=31> */
.L_x_2366:
[----:B------:R-:W-:Y:S05]  /*1b60*/  BSYNC.RECONVERGENT B0 ;  /* 0x0000000000007941 */ /* 0x000fea0003800200 */
.L_x_2365:
        /* <DEDUP_REMOVED lines=60> */
.L_x_2371:
[----:B------:R-:W-:Y:S05]  /*1f30*/  BSYNC.RECONVERGENT B1 ;  /* 0x0000000000017941 */ /* 0x000fea0003800200 */
.L_x_2370:
        /* <DEDUP_REMOVED lines=30> */
.L_x_2373:
[----:B------:R-:W-:Y:S05]  /*2120*/  BSYNC.RECONVERGENT B1 ;  /* 0x0000000000017941 */ /* 0x000fea0003800200 */
.L_x_2372:
[----:B------:R-:W-:Y:S04]  /*2130*/  BSSY.RECONVERGENT B1, `(.L_x_2374) ;  /* 0x000001e000017945 */ /* 0x000fe80003800200 */
[----:B------:R-:W-:Y:S05]  /*2140*/  @!P3 BRA `(.L_x_2375) ;  /* 0x000000000070b947 */ /* 0x000fea0003800000 */
[--C-:B01----:R-:W-:Y:S01]  /*2150*/  FFMA.FTZ R77, R89, UR4, R80.reuse ;  /* 0x00000004594d7c23 */ /* 0x103fe20008010050 */
        /* <DEDUP_REMOVED lines=27> */
.L_x_2375:
[----:B------:R-:W-:Y:S05]  /*2310*/  BSYNC.RECONVERGENT B1 ;  /* 0x0000000000017941 */ /* 0x000fea0003800200 */
.L_x_2374:
        /* <DEDUP_REMOVED lines=30> */
.L_x_2377:
[----:B------:R-:W-:Y:S05]  /*2500*/  BSYNC.RECONVERGENT B1 ;  /* 0x0000000000017941 */ /* 0x000fea0003800200 */
.L_x_2376:
        /* <DEDUP_REMOVED lines=29> */
.L_x_2369:
[----:B------:R-:W-:Y:S01]  /*26e0*/  ISETP.GT.U32.AND P0, PT, R2, 0x7f, PT ;  /* 0x0000007f0200780c */ /* 0x000fe20003f04070 */
[----:B------:R-:W-:-:S12]  /*26f0*/  BSSY.RECONVERGENT B1, `(.L_x_2379) ;  /* 0x0000029000017945 */ /* 0x000fd80003800200 */
[----:B------:R-:W-:Y:S05]  /*2700*/  @!P0 BRA `(.L_x_2380) ;  /* 0x00000000009c8947 */ /* 0x000fea0003800000 */
[--C-:B------:R-:W-:Y:S01]  /*2710*/  FFMA.FTZ R76, R85, UR4, R80.reuse ;  /* 0x00000004554c7c23 */ /* 0x100fe20008010050 */
[--C-:B------:R-:W-:Y:S01]  /*2720*/  FFMA.FTZ R78, R14, UR4, R80.reuse ;  /* 0x000000040e4e7c23 */ /* 0x100fe20008010050 */
[----:B------:R-:W-:Y:S01]  /*2730*/  FFMA.FTZ R77, R88, UR4, R80 ;  /* 0x00000004584d7c23 */ /* 0x000fe20008010050 */
[----:B------:R-:W0:Y:S01]  /*2740*/  LDC.64 R124, c[0x0][0x468] ;  /* 0x00011a00ff7c7b82 */ /* 0x000e220000000a00 */
        /* <DEDUP_REMOVED lines=8> */
[----:B------:R1:W-:Y:S03]  /*27d0*/  F2F.BF16.F32 R76, R115 ;  /* 0x00000073004c7304 */ /* 0x0003e60000202000 */
[----:B------:R-:W-:-:S05]  /*27e0*/  FMUL.FTZ R82, R82, UR24 ;  /* 0x0000001852527c20 */ /* 0x000fca0008410000 */
[----:B------:R-:W2:Y:S01]  /*27f0*/  F2F.BF16.F32 R79, R83 ;  /* 0x00000053004f7304 */ /* 0x000ea20000202000 */
[----:B-1----:R-:W-:Y:S01]  /*2800*/  FMUL.FTZ R115, R115, UR12 ;  /* 0x0000000c73737c20 */ /* 0x002fe20008410000 */
[----:B0-----:R-:W-:-:S06]  /*2810*/  IMAD.WIDE.U32 R124, R0, 0x8, R124 ;  /* 0x00000008007c7825 */ /* 0x001fcc00078e007c */
[----:B------:R-:W0:Y:S01]  /*2820*/  F2F.BF16.F32 R77, R81 ;  /* 0x00000051004d7304 */ /* 0x000e220000202000 */
[----:B--2---:R-:W-:-:S07]  /*2830*/  PRMT R79, R76, 0x5410, R79 ;  /* 0x000054104c4f7816 */ /* 0x004fce000000004f */
[----:B------:R1:W2:Y:S01]  /*2840*/  F2F.BF16.F32 R117, R82 ;  /* 0x0000005200757304 */ /* 0x0002a20000202000 */
[----:B0-----:R-:W-:-:S07]  /*2850*/  IMAD.WIDE.U32 R76, R77, 0x10000, RZ ;  /* 0x000100004d4c7825 */ /* 0x001fce00078e00ff */
[----:B------:R-:W-:Y:S01]  /*2860*/  F2F.BF16.F32 R115, R115 ;  /* 0x0000007300737304 */ /* 0x000fe20000202000 */
[----:B-1----:R-:W-:Y:S01]  /*2870*/  FMUL.FTZ R82, R82, UR12 ;  /* 0x0000000c52527c20 */ /* 0x002fe20008410000 */
[----:B------:R-:W-:Y:S02]  /*2880*/  LOP3.LUT R79, R79, R77, RZ, 0xfc, !PT ;  /* 0x0000004d4f4f7212 */ /* 0x000fe400078efcff */
[----:B--2---:R-:W-:Y:S01]  /*2890*/  LOP3.LUT R78, R76, R117, RZ, 0xfc, !PT ;  /* 0x000000754c4e7212 */ /* 0x004fe200078efcff */
[----:B------:R-:W-:Y:S01]  /*28a0*/  FMUL.FTZ R117, R83, UR12 ;  /* 0x0000000c53757c20 */ /* 0x000fe20008410000 */
[----:B------:R-:W0:Y:S01]  /*28b0*/  LDC.64 R76, c[0x0][0x478] ;  /* 0x00011e00ff4c7b82 */ /* 0x000e220000000a00 */
[----:B------:R-:W-:Y:S02]  /*28c0*/  FMUL.FTZ R83, R81, UR12 ;  /* 0x0000000c51537c20 */ /* 0x000fe40008410000 */
[----:B------:R-:W-:Y:S08]  /*28d0*/  F2F.BF16.F32 R81, R82 ;  /* 0x0000005200517304 */ /* 0x000ff00000202000 */
[----:B------:R-:W-:Y:S08]  /*28e0*/  F2F.BF16.F32 R83, R83 ;  /* 0x0000005300537304 */ /* 0x000ff00000202000 */
[----:B------:R-:W1:Y:S01]  /*28f0*/  F2F.BF16.F32 R117, R117 ;  /* 0x0000007500757304 */ /* 0x000e620000202000 */
[C---:B0-----:R-:W-:Y:S01]  /*2900*/  IMAD.WIDE.U32 R76, R0.reuse, 0x8, R76 ;  /* 0x00000008004c7825 */ /* 0x041fe200078e004c */
[----:B------:R-:W-:-:S04]  /*2910*/  IADD3 R0, PT, PT, R0, 0x80, RZ ;  /* 0x0000008000007810 */ /* 0x000fc80007ffe0ff */
[----:B------:R0:W-:Y:S01]  /*2920*/  STG.E.64 desc[UR14][R76.64], R78 ;  /* 0x0000004e4c007986 */ /* 0x0001e2000c101b0e */
[----:B-1----:R-:W-:Y:S01]  /*2930*/  PRMT R115, R115, 0x5410, R117 ;  /* 0x0000541073737816 */ /* 0x002fe20000000075 */
[----:B0-----:R-:W-:-:S05]  /*2940*/  IMAD.WIDE.U32 R76, R83, 0x10000, RZ ;  /* 0x00010000534c7825 */ /* 0x001fca00078e00ff */
[----:B------:R-:W-:Y:S02]  /*2950*/  LOP3.LUT R77, R115, R77, RZ, 0xfc, !PT ;  /* 0x0000004d734d7212 */ /* 0x000fe400078efcff */
[----:B------:R-:W-:-:S05]  /*2960*/  LOP3.LUT R76, R76, R81, RZ, 0xfc, !PT ;  /* 0x000000514c4c7212 */ /* 0x000fca00078efcff */
[----:B------:R0:W-:Y:S02]  /*2970*/  STG.E.64 desc[UR14][R124.64], R76 ;  /* 0x0000004c7c007986 */ /* 0x0001e4000c101b0e */
.L_x_2380:
[----:B------:R-:W-:Y:S05]  /*2980*/  BSYNC.RECONVERGENT B1 ;  /* 0x0000000000017941 */ /* 0x000fea0003800200 */
.L_x_2379:
[----:B------:R-:W-:Y:S04]  /*2990*/  BSSY.RECONVERGENT B1, `(.L_x_2381) ;  /* 0x0000029000017945 */ /* 0x000fe80003800200 */
[----:B------:R-:W-:Y:S05]  /*29a0*/  @!P2 BRA `(.L_x_2382) ;  /* 0x00000000009ca947 */ /* 0x000fea0003800000 */
[--C-:B0-----:R-:W-:Y:S01]  /*29b0*/  FFMA.FTZ R76, R9, UR4, R80.reuse ;  /* 0x00000004094c7c23 */ /* 0x101fe20008010050 */
        /* <DEDUP_REMOVED lines=38> */
.L_x_2382:
[----:B------:R-:W-:Y:S05]  /*2c20*/  BSYNC.RECONVERGENT B1 ;  /* 0x0000000000017941 */ /* 0x000fea0003800200 */
.L_x_2381:
[----:B------:R-:W-:Y:S04]  /*2c30*/  BSSY.RECONVERGENT B1, `(.L_x_2383) ;  /* 0x0000029000017945 */ /* 0x000fe80003800200 */
[----:B------:R-:W-:Y:S05]  /*2c40*/  @!P3 BRA `(.L_x_2384) ;  /* 0x00000000009cb947 */ /* 0x000fea0003800000 */
[--C-:B01----:R-:W-:Y:S01]  /*2c50*/  FFMA.FTZ R77, R89, UR4, R80.reuse ;  /* 0x00000004594d7c23 */ /* 0x103fe20008010050 */
[--C-:B------:R-:W-:Y:S01]  /*2c60*/  FFMA.FTZ R76, R96, UR4, R80.reuse ;  /* 0x00000004604c7c23 */ /* 0x100fe20008010050 */
[----:B------:R-:W-:Y:S01]  /*2c70*/  FFMA.FTZ R78, R90, UR4, R80 ;  /* 0x000000045a4e7c23 */ /* 0x000fe20008010050 */
[----:B------:R-:W0:Y:S01]  /*2c80*/  LDC.64 R124, c[0x0][0x468] ;  /* 0x00011a00ff7c7b82 */ /* 0x000e220000000a00 */
        /* <DEDUP_REMOVED lines=8> */
[----:B------:R-:W-:-:S04]  /*2d10*/  FADD.FTZ R82, R92, -R77 ;  /* 0x8000004d5c527221 */ /* 0x000fc80000010000 */
[----:B------:R-:W-:-:S03]  /*2d20*/  FMUL.FTZ R82, R82, UR24 ;  /* 0x0000001852527c20 */ /* 0x000fc60008410000 */
        /* <DEDUP_REMOVED lines=25> */
.L_x_2384:
[----:B------:R-:W-:Y:S05]  /*2ec0*/  BSYNC.RECONVERGENT B1 ;  /* 0x0000000000017941 */ /* 0x000fea0003800200 */
.L_x_2383:
[----:B------:R-:W-:Y:S04]  /*2ed0*/  BSSY.RECONVERGENT B1, `(.L_x_2385) ;  /* 0x0000029000017945 */ /* 0x000fe80003800200 */
[----:B------:R-:W-:Y:S05]  /*2ee0*/  @!P4 BRA `(.L_x_2386) ;  /* 0x00000000009cc947 */ /* 0x000fea0003800000 */
[--C-:B012---:R-:W-:Y:S01]  /*2ef0*/  FFMA.FTZ R77, R97, UR4, R80.reuse ;  /* 0x00000004614d7c23 */ /* 0x107fe20008010050 */
        /* <DEDUP_REMOVED lines=38> */
.L_x_2386:
[----:B------:R-:W-:Y:S05]  /*3160*/  BSYNC.RECONVERGENT B1 ;  /* 0x0000000000017941 */ /* 0x000fea0003800200 */
.L_x_2385:
        /* <DEDUP_REMOVED lines=18> */
[----:B0-----:R-:W0:Y:S01]  /*3290*/  LDC.64 R78, c[0x0][0x468] ;  /* 0x00011a00ff4e7b82 */ /* 0x001e220000000a00 */
[----:B-1----:R-:W-:-:S06]  /*32a0*/  PRMT R81, R76, 0x5410, R81 ;  /* 0x000054104c517816 */ /* 0x002fcc0000000051 */
[----:B------:R1:W3:Y:S01]  /*32b0*/  F2F.BF16.F32 R115, R82 ;  /* 0x0000005200737304 */ /* 0x0002e20000202000 */
[----:B--2---:R-:W-:-:S07]  /*32c0*/  IMAD.WIDE.U32 R76, R77, 0x10000, RZ ;  /* 0x000100004d4c7825 */ /* 0x004fce00078e00ff */
[----:B------:R-:W-:Y:S01]  /*32d0*/  F2F.BF16.F32 R117, R117 ;  /* 0x0000007500757304 */ /* 0x000fe20000202000 */
[----:B-1----:R-:W-:Y:S01]  /*32e0*/  FMUL.FTZ R82, R82, UR12 ;  /* 0x0000000c52527c20 */ /* 0x002fe20008410000 */
[----:B------:R-:W-:Y:S02]  /*32f0*/  LOP3.LUT R81, R81, R77, RZ, 0xfc, !PT ;  /* 0x0000004d51517212 */ /* 0x000fe400078efcff */
[----:B---3--:R-:W-:Y:S01]  /*3300*/  LOP3.LUT R80, R76, R115, RZ, 0xfc, !PT ;  /* 0x000000734c507212 */ /* 0x008fe200078efcff */
[----:B------:R-:W-:Y:S01]  /*3310*/  FMUL.FTZ R115, R83, UR12 ;  /* 0x0000000c53737c20 */ /* 0x000fe20008410000 */
[----:B------:R-:W1:Y:S02]  /*3320*/  LDC.64 R76, c[0x0][0x478] ;  /* 0x00011e00ff4c7b82 */ /* 0x000e640000000a00 */
[----:B------:R-:W2:Y:S01]  /*3330*/  F2F.BF16.F32 R124, R124 ;  /* 0x0000007c007c7304 */ /* 0x000ea20000202000 */
[----:B0-----:R-:W-:-:S07]  /*3340*/  IMAD.WIDE.U32 R78, R0, 0x8, R78 ;  /* 0x00000008004e7825 */ /* 0x001fce00078e004e */
[----:B------:R-:W0:Y:S01]  /*3350*/  F2F.BF16.F32 R115, R115 ;  /* 0x0000007300737304 */ /* 0x000e220000202000 */
[----:B--2---:R-:W-:-:S07]  /*3360*/  PRMT R125, R117, 0x5410, R124 ;  /* 0x00005410757d7816 */ /* 0x004fce000000007c */
[----:B------:R-:W2:Y:S01]  /*3370*/  F2F.BF16.F32 R83, R82 ;  /* 0x0000005200537304 */ /* 0x000ea20000202000 */
[----:B-1----:R-:W-:-:S05]  /*3380*/  IMAD.WIDE.U32 R76, R0, 0x8, R76 ;  /* 0x00000008004c7825 */ /* 0x002fca00078e004c */
[----:B------:R0:W-:Y:S02]  /*3390*/  STG.E.64 desc[UR14][R76.64], R80 ;  /* 0x000000504c007986 */ /* 0x0001e4000c101b0e */
[----:B0-----:R-:W-:-:S05]  /*33a0*/  IMAD.WIDE.U32 R76, R115, 0x10000, RZ ;  /* 0x00010000734c7825 */ /* 0x001fca00078e00ff */
[----:B------:R-:W-:Y:S02]  /*33b0*/  LOP3.LUT R77, R125, R77, RZ, 0xfc, !PT ;  /* 0x0000004d7d4d7212 */ /* 0x000fe400078efcff */
[----:B--2---:R-:W-:-:S05]  /*33c0*/  LOP3.LUT R76, R76, R83, RZ, 0xfc, !PT ;  /* 0x000000534c4c7212 */ /* 0x004fca00078efcff */
[----:B------:R0:W-:Y:S01]  /*33d0*/  STG.E.64 desc[UR14][R78.64], R76 ;  /* 0x0000004c4e007986 */ /* 0x0001e2000c101b0e */
[----:B------:R-:W-:Y:S05]  /*33e0*/  BRA `(.L_x_2378) ;  /* 0x0000001800f07947 */ /* 0x000fea0003800000 */
.L_x_2368:
        /* <DEDUP_REMOVED lines=42> */
.L_x_2389:
[----:B------:R-:W-:Y:S05]  /*3690*/  BSYNC.RECONVERGENT B1 ;  /* 0x0000000000017941 */ /* 0x000fea0003800200 */
.L_x_2388:
[----:B------:R-:W-:Y:S04]  /*36a0*/  BSSY.RECONVERGENT B1, `(.L_x_2390) ;  /* 0x0000026000017945 */ /* 0x000fe80003800200 */
[----:B------:R-:W-:Y:S05]  /*36b0*/  @!P2 BRA `(.L_x_2391) ;  /* 0x000000000090a947 */ /* 0x000fea0003800000 */
[----:B0-----:R-:W-:Y:S01]  /*36c0*/  MOV R76, R121 ;  /* 0x00000079004c7202 */ /* 0x001fe20000000f00 */
        /* <DEDUP_REMOVED lines=35> */
.L_x_2391:
[----:B------:R-:W-:Y:S05]  /*3900*/  BSYNC.RECONVERGENT B1 ;  /* 0x0000000000017941 */ /* 0x000fea0003800200 */
.L_x_2390:
[----:B------:R-:W-:Y:S04]  /*3910*/  BSSY.RECONVERGENT B1, `(.L_x_2392) ;  /* 0x0000026000017945 */ /* 0x000fe80003800200 */
[----:B------:R-:W-:Y:S05]  /*3920*/  @!P3 BRA `(.L_x_2393) ;  /* 0x000000000090b947 */ /* 0x000fea0003800000 */
[----:B01----:R-:W-:Y:S01]  /*3930*/  MOV R76, R119 ;  /* 0x00000077004c7202 */ /* 0x003fe20000000f00 */
        /* <DEDUP_REMOVED lines=15> */
[----:B------:R-:W-:-:S04]  /*3a30*/  FADD.FTZ R81, R91, -R82 ;  /* 0x800000525b517221 */ /* 0x000fc80000010000 */
[----:B------:R-:W-:Y:S01]  /*3a40*/  FFMA.FTZ R77, R81, UR24, R76 ;  /* 0x00000018514d7c23 */ /* 0x000fe2000801004c */
[----:B------:R-:W-:Y:S01]  /*3a50*/  MOV R76, R118 ;  /* 0x00000076004c7202 */ /* 0x000fe20000000f00 */
[----:B------:R-:W-:Y:S01]  /*3a60*/  FFMA.FTZ R81, R87, UR4, R80 ;  /* 0x0000000457517c23 */ /* 0x000fe20008010050 */
[----:B------:R-:W0:Y:S01]  /*3a70*/  F2F.BF16.F32 R79, R79 ;  /* 0x0000004f004f7304 */ /* 0x000e220000202000 */
[----:B------:R-:W-:Y:S01]  /*3a80*/  FMUL.FTZ R82, R77, UR12 ;  /* 0x0000000c4d527c20 */ /* 0x000fe20008410000 */
[----:B------:R-:W-:Y:S01]  /*3a90*/  SHF.L.U32 R76, R76, 0x10, RZ ;  /* 0x000000104c4c7819 */ /* 0x000fe200000006ff */
[----:B------:R-:W-:-:S04]  /*3aa0*/  FADD.FTZ R81, R92, -R81 ;  /* 0x800000515c517221 */ /* 0x000fc80000010000 */
        /* <DEDUP_REMOVED lines=12> */
.L_x_2393:
[----:B------:R-:W-:Y:S05]  /*3b70*/  BSYNC.RECONVERGENT B1 ;  /* 0x0000000000017941 */ /* 0x000fea0003800200 */
.L_x_2392:
[----:B------:R-:W-:Y:S04]  /*3b80*/  BSSY.RECONVERGENT B1, `(.L_x_2394) ;  /* 0x0000026000017945 */ /* 0x000fe80003800200 */
[----:B------:R-:W-:Y:S05]  /*3b90*/  @!P4 BRA `(.L_x_2395) ;  /* 0x000000000090c947 */ /* 0x000fea0003800000 */
[----:B012---:R-:W-:Y:S01]  /*3ba0*/  MOV R76, R99 ;  /* 0x00000063004c7202 */ /* 0x007fe20000000f00 */
        /* <DEDUP_REMOVED lines=35> */
.L_x_2395:
[----:B------:R-:W-:Y:S05]  /*3de0*/  BSYNC.RECONVERGENT B1 ;  /* 0x0000000000017941 */ /* 0x000fea0003800200 */
.L_x_2394:
[----:B------:R-:W-:Y:S05]  /*3df0*/  @!P5 BRA `(.L_x_2378) ;  /* 0x00000010006cd947 */ /* 0x000fea0003800000 */
[----:B0123--:R-:W-:Y:S01]  /*3e00*/  MOV R76, R101 ;  /* 0x00000065004c7202 */ /* 0x00ffe20000000f00 */
        /* <DEDUP_REMOVED lines=35> */
.L_x_2387:
[----:B------:R-:W-:Y:S04]  /*4040*/  BSSY.RECONVERGENT B1, `(.L_x_2396) ;  /* 0x0000031000017945 */ /* 0x000fe80003800200 */
[----:B------:R-:W-:Y:S05]  /*4050*/  @!P1 BRA `(.L_x_2397) ;  /* 0x0000000000bc9947 */ /* 0x000fea0003800000 */
[----:B------:R-:W-:Y:S01]  /*4060*/  MOV R77, R123 ;  /* 0x0000007b004d7202 */ /* 0x000fe20000000f00 */
[--C-:B------:R-:W-:Y:S01]  /*4070*/  FFMA.FTZ R76, R85, UR4, R80.reuse ;  /* 0x00000004554c7c23 */ /* 0x100fe20008010050 */
[----:B------:R-:W-:Y:S01]  /*4080*/  SHF.R.U32.HI R79, RZ, 0x10, R123 ;  /* 0x00000010ff4f7819 */ /* 0x000fe2000001167b */
[----:B------:R-:W-:Y:S01]  /*4090*/  FFMA.FTZ R78, R14, UR4, R80 ;  /* 0x000000040e4e7c23 */ /* 0x000fe20008010050 */
[----:B------:R-:W-:Y:S01]  /*40a0*/  SHF.L.U32 R115, R77, 0x10, RZ ;  /* 0x000000104d737819 */ /* 0x000fe200000006ff */
[----:B------:R-:W-:Y:S01]  /*40b0*/  FADD.FTZ R76, R15, -R76 ;  /* 0x8000004c0f4c7221 */ /* 0x000fe20000010000 */
[----:B------:R-:W-:Y:S01]  /*40c0*/  SHF.L.U32 R79, R79, 0x10, RZ ;  /* 0x000000104f4f7819 */ /* 0x000fe200000006ff */
[----:B------:R-:W-:Y:S01]  /*40d0*/  FADD.FTZ R78, R13, -R78 ;  /* 0x8000004e0d4e7221 */ /* 0x000fe20000010000 */
[----:B------:R-:W-:Y:S01]  /*40e0*/  FFMA.FTZ R77, R88, UR4, R80 ;  /* 0x00000004584d7c23 */ /* 0x000fe20008010050 */
[----:B------:R-:W-:Y:S01]  /*40f0*/  FFMA.FTZ R115, R76, UR24, R115 ;  /* 0x000000184c737c23 */ /* 0x000fe20008010073 */
[----:B------:R-:W-:Y:S01]  /*4100*/  SHF.R.U64 R76, R122, 0x10, R123 ;  /* 0x000000107a4c7819 */ /* 0x000fe2000000127b */
[----:B------:R-:W-:Y:S01]  /*4110*/  FFMA.FTZ R83, R78, UR24, R79 ;  /* 0x000000184e537c23 */ /* 0x000fe2000801004f */
[----:B------:R-:W-:Y:S01]  /*4120*/  FADD.FTZ R77, R84, -R77 ;  /* 0x8000004d544d7221 */ /* 0x000fe20000010000 */
[----:B------:R-:W0:Y:S01]  /*4130*/  LDC.64 R124, c[0x0][0x468] ;  /* 0x00011a00ff7c7b82 */ /* 0x000e220000000a00 */
[----:B------:R-:W-:Y:S01]  /*4140*/  SHF.L.U32 R78, R76, 0x10, RZ ;  /* 0x000000104c4e7819 */ /* 0x000fe200000006ff */
[----:B------:R-:W-:Y:S04]  /*4150*/  F2F.BF16.F32 R79, R83 ;  /* 0x00000053004f7304 */ /* 0x000fe80000202000 */
[----:B------:R-:W-:Y:S01]  /*4160*/  FFMA.FTZ R81, R77, UR24, R78 ;  /* 0x000000184d517c23 */ /* 0x000fe2000801004e */
[----:B------:R-:W-:Y:S01]  /*4170*/  MOV R78, R122 ;  /* 0x0000007a004e7202 */ /* 0x000fe20000000f00 */
[----:B------:R-:W-:-:S02]  /*4180*/  FFMA.FTZ R77, R3, UR4, R80 ;  /* 0x00000004034d7c23 */ /* 0x000fc40008010050 */
[----:B------:R1:W2:Y:S01]  /*4190*/  F2F.BF16.F32 R76, R115 ;  /* 0x00000073004c7304 */ /* 0x0002a20000202000 */
[----:B------:R-:W-:Y:S01]  /*41a0*/  SHF.L.U32 R82, R78, 0x10, RZ ;  /* 0x000000104e527819 */ /* 0x000fe200000006ff */
[----:B------:R-:W-:-:S04]  /*41b0*/  FADD.FTZ R77, R86, -R77 ;  /* 0x8000004d564d7221 */ /* 0x000fc80000010000 */
[----:B------:R-:W-:Y:S02]  /*41c0*/  FFMA.FTZ R82, R77, UR24, R82 ;  /* 0x000000184d527c23 */ /* 0x000fe40008010052 */
[----:B------:R-:W3:Y:S01]  /*41d0*/  F2F.BF16.F32 R77, R81 ;  /* 0x00000051004d7304 */ /* 0x000ee20000202000 */
[----:B-1----:R-:W-:Y:S01]  /*41e0*/  FMUL.FTZ R115, R115, UR12 ;  /* 0x0000000c73737c20 */ /* 0x002fe20008410000 */
[----:B0-----:R-:W-:Y:S01]  /*41f0*/  IMAD.WIDE.U32 R124, R0, 0x8, R124 ;  /* 0x00000008007c7825 */ /* 0x001fe200078e007c */
[----:B--2---:R-:W-:-:S05]  /*4200*/  PRMT R79, R76, 0x5410, R79 ;  /* 0x000054104c4f7816 */ /* 0x004fca000000004f */
[----:B------:R0:W1:Y:S01]  /*4210*/  F2F.BF16.F32 R117, R82 ;  /* 0x0000005200757304 */ /* 0x0000620000202000 */
[----:B---3--:R-:W-:-:S07]  /*4220*/  IMAD.WIDE.U32 R76, R77, 0x10000, RZ ;  /* 0x000100004d4c7825 */ /* 0x008fce00078e00ff */
[----:B------:R-:W-:Y:S01]  /*4230*/  F2F.BF16.F32 R115, R115 ;  /* 0x0000007300737304 */ /* 0x000fe20000202000 */
[----:B0-----:R-:W-:Y:S01]  /*4240*/  FMUL.FTZ R82, R82, UR12 ;  /* 0x0000000c52527c20 */ /* 0x001fe20008410000 */
[----:B------:R-:W-:Y:S02]  /*4250*/  LOP3.LUT R79, R79, R77, RZ, 0xfc, !PT ;  /* 0x0000004d4f4f7212 */ /* 0x000fe400078efcff */
[----:B-1----:R-:W-:Y:S01]  /*4260*/  LOP3.LUT R78, R76, R117, RZ, 0xfc, !PT ;  /* 0x000000754c4e7212 */ /* 0x002fe200078efcff */
        /* <DEDUP_REMOVED lines=14> */
.L_x_2397:
[----:B------:R-:W-:Y:S05]  /*4350*/  BSYNC.RECONVERGENT B1 ;  /* 0x0000000000017941 */ /* 0x000fea0003800200 */
.L_x_2396:
[----:B------:R-:W-:Y:S04]  /*4360*/  BSSY.RECONVERGENT B1, `(.L_x_2398) ;  /* 0x0000031000017945 */ /* 0x000fe80003800200 */
[----:B------:R-:W-:Y:S05]  /*4370*/  @!P2 BRA `(.L_x_2399) ;  /* 0x0000000000bca947 */ /* 0x000fea0003800000 */
[----:B0-----:R-:W-:Y:S01]  /*4380*/  MOV R77, R121 ;  /* 0x00000079004d7202 */ /* 0x001fe20000000f00 */
        /* <DEDUP_REMOVED lines=46> */
.L_x_2399:
[----:B------:R-:W-:Y:S05]  /*4670*/  BSYNC.RECONVERGENT B1 ;  /* 0x0000000000017941 */ /* 0x000fea0003800200 */
.L_x_2398:
[----:B------:R-:W-:Y:S04]  /*4680*/  BSSY.RECONVERGENT B1, `(.L_x_2400) ;  /* 0x0000031000017945 */ /* 0x000fe80003800200 */
[----:B------:R-:W-:Y:S05]  /*4690*/  @!P3 BRA `(.L_x_2401) ;  /* 0x0000000000bcb947 */ /* 0x000fea0003800000 */
[----:B01----:R-:W-:Y:S01]  /*46a0*/  MOV R76, R119 ;  /* 0x00000077004c7202 */ /* 0x003fe20000000f00 */
[--C-:B------:R-:W-:Y:S01]  /*46b0*/  FFMA.FTZ R77, R89, UR4, R80.reuse ;  /* 0x00000004594d7c23 */ /* 0x100fe20008010050 */
[----:B------:R-:W-:Y:S01]  /*46c0*/  SHF.R.U32.HI R79, RZ, 0x10, R119 ;  /* 0x00000010ff4f7819 */ /* 0x000fe20000011677 */
[----:B------:R-:W-:Y:S01]  /*46d0*/  FFMA.FTZ R78, R96, UR4, R80 ;  /* 0x00000004604e7c23 */ /* 0x000fe20008010050 */
[----:B------:R-:W-:Y:S01]  /*46e0*/  SHF.L.U32 R76, R76, 0x10, RZ ;  /* 0x000000104c4c7819 */ /* 0x000fe200000006ff */
[----:B------:R-:W-:Y:S01]  /*46f0*/  FADD.FTZ R77, R94, -R77 ;  /* 0x8000004d5e4d7221 */ /* 0x000fe20000010000 */
[----:B------:R-:W-:Y:S01]  /*4700*/  SHF.L.U32 R79, R79, 0x10, RZ ;  /* 0x000000104f4f7819 */ /* 0x000fe200000006ff */
[----:B------:R-:W-:Y:S01]  /*4710*/  FADD.FTZ R78, R93, -R78 ;  /* 0x8000004e5d4e7221 */ /* 0x000fe20000010000 */
[----:B------:R-:W0:Y:S01]  /*4720*/  LDC.64 R124, c[0x0][0x468] ;  /* 0x00011a00ff7c7b82 */ /* 0x000e220000000a00 */
[----:B------:R-:W-:Y:S01]  /*4730*/  FFMA.FTZ R115, R77, UR24, R76 ;  /* 0x000000184d737c23 */ /* 0x000fe2000801004c */
[----:B------:R-:W-:Y:S01]  /*4740*/  SHF.R.U64 R76, R118, 0x10, R119 ;  /* 0x00000010764c7819 */ /* 0x000fe20000001277 */
[----:B------:R-:W-:Y:S01]  /*4750*/  FFMA.FTZ R83, R78, UR24, R79 ;  /* 0x000000184e537c23 */ /* 0x000fe2000801004f */
[--C-:B------:R-:W-:Y:S01]  /*4760*/  FFMA.FTZ R78, R90, UR4, R80.reuse ;  /* 0x000000045a4e7c23 */ /* 0x100fe20008010050 */
[----:B------:R-:W-:Y:S01]  /*4770*/  FFMA.FTZ R77, R87, UR4, R80 ;  /* 0x00000004574d7c23 */ /* 0x000fe20008010050 */
[----:B------:R-:W-:Y:S01]  /*4780*/  SHF.L.U32 R81, R76, 0x10, RZ ;  /* 0x000000104c517819 */ /* 0x000fe200000006ff */
[----:B------:R-:W-:Y:S01]  /*4790*/  F2F.BF16.F32 R79, R83 ;  /* 0x00000053004f7304 */ /* 0x000fe20000202000 */
[----:B------:R-:W-:Y:S01]  /*47a0*/  FADD.FTZ R78, R91, -R78 ;  /* 0x8000004e5b4e7221 */ /* 0x000fe20000010000 */
[----:B------:R-:W-:-:S03]  /*47b0*/  FADD.FTZ R77, R92, -R77 ;  /* 0x8000004d5c4d7221 */ /* 0x000fc60000010000 */
[----:B------:R-:W-:Y:S01]  /*47c0*/  FFMA.FTZ R81, R78, UR24, R81 ;  /* 0x000000184e517c23 */ /* 0x000fe20008010051 */
[----:B------:R-:W-:Y:S02]  /*47d0*/  MOV R78, R118 ;  /* 0x00000076004e7202 */ /* 0x000fe40000000f00 */
[----:B------:R1:W2:Y:S02]  /*47e0*/  F2F.BF16.F32 R76, R115 ;  /* 0x00000073004c7304 */ /* 0x0002a40000202000 */
[----:B------:R-:W-:-:S05]  /*47f0*/  SHF.L.U32 R82, R78, 0x10, RZ ;  /* 0x000000104e527819 */ /* 0x000fca00000006ff */
        /* <DEDUP_REMOVED lines=25> */
.L_x_2401:
[----:B------:R-:W-:Y:S05]  /*4990*/  BSYNC.RECONVERGENT B1 ;  /* 0x0000000000017941 */ /* 0x000fea0003800200 */
.L_x_2400:
[----:B------:R-:W-:Y:S04]  /*49a0*/  BSSY.RECONVERGENT B1, `(.L_x_2402) ;  /* 0x0000031000017945 */ /* 0x000fe80003800200 */
[----:B------:R-:W-:Y:S05]  /*49b0*/  @!P4 BRA `(.L_x_2403) ;  /* 0x0000000000bcc947 */ /* 0x000fea0003800000 */
[----:B012---:R-:W-:Y:S01]  /*49c0*/  MOV R76, R99 ;  /* 0x00000063004c7202 */ /* 0x007fe20000000f00 */
        /* <DEDUP_REMOVED lines=46> */
.L_x_2403:
[----:B------:R-:W-:Y:S05]  /*4cb0*/  BSYNC.RECONVERGENT B1 ;  /* 0x0000000000017941 */ /* 0x000fea0003800200 */
.L_x_2402:
        /* <DEDUP_REMOVED lines=13> */
[----:B------:R-:W-:Y:S01]  /*4d90*/  MOV R78, R100 ;  /* 0x00000064004e7202 */ /* 0x000fe20000000f00 */
[----:B------:R-:W-:Y:S01]  /*4da0*/  FMUL.FTZ R117, R83, UR12 ;  /* 0x0000000c53757c20 */ /* 0x000fe20008410000 */
[----:B------:R-:W-:Y:S01]  /*4db0*/  SHF.L.U32 R77, R77, 0x10, RZ ;  /* 0x000000104d4d7819 */ /* 0x000fe200000006ff */
[----:B------:R-:W-:Y:S01]  /*4dc0*/  FADD.FTZ R76, R111, -R76 ;  /* 0x8000004c6f4c7221 */ /* 0x000fe20000010000 */
[----:B------:R-:W-:Y:S01]  /*4dd0*/  F2F.BF16.F32 R79, R82 ;  /* 0x00000052004f7304 */ /* 0x000fe20000202000 */
[----:B------:R-:W-:-:S02]  /*4de0*/  FMUL.FTZ R124, R82, UR12 ;  /* 0x0000000c527c7c20 */ /* 0x000fc40008410000 */
[----:B------:R-:W-:Y:S01]  /*4df0*/  FFMA.FTZ R81, R76, UR24, R77 ;  /* 0x000000184c517c23 */ /* 0x000fe2000801004d */
[----:B------:R-:W-:Y:S01]  /*4e00*/  FFMA.FTZ R77, R107, UR4, R80 ;  /* 0x000000046b4d7c23 */ /* 0x000fe20008010050 */
[----:B------:R-:W-:-:S03]  /*4e10*/  SHF.L.U32 R80, R78, 0x10, RZ ;  /* 0x000000104e507819 */ /* 0x000fc600000006ff */
[----:B------:R-:W-:Y:S01]  /*4e20*/  FADD.FTZ R77, R112, -R77 ;  /* 0x8000004d704d7221 */ /* 0x000fe20000010000 */
[----:B------:R0:W1:Y:S03]  /*4e30*/  F2F.BF16.F32 R76, R83 ;  /* 0x00000053004c7304 */ /* 0x0000660000202000 */
[----:B------:R-:W-:-:S05]  /*4e40*/  FFMA.FTZ R80, R77, UR24, R80 ;  /* 0x000000184d507c23 */ /* 0x000fca0008010050 */
        /* <DEDUP_REMOVED lines=21> */
[----:B------:R0:W-:Y:S02]  /*4fa0*/  STG.E.64 desc[UR14][R82.64], R76 ;  /* 0x0000004c52007986 */ /* 0x0001e4000c101b0e */
.L_x_2378:
[----:B------:R-:W-:Y:S05]  /*4fb0*/  BSYNC.RECONVERGENT B0 ;  /* 0x0000000000007941 */ /* 0x000fea0003800200 */
.L_x_2367:
[----:B------:R-:W-:Y:S02]  /*4fc0*/  UIADD3 UR7, UPT, UPT, UR7, UR22, URZ ;  /* 0x0000001607077290 */ /* 0x000fe4000fffe0ff */
[----:B------:R-:W-:Y:S02]  /*4fd0*/  UPLOP3.LUT UP2, UPT, UPT, UPT, UP2, 0x40, 0x4 ;  /* 0x000000000004789c */ /* 0x000fe40003f4e820 */
[----:B------:R-:W-:-:S09]  /*4fe0*/  UISETP.GE.AND UP1, UPT, UR7, UR23, UPT ;  /* 0x000000170700728c */ /* 0x000fd2000bf26270 */
[----:B------:R-:W-:Y:S05]  /*4ff0*/  BRA.U !UP1, `(.L_x_2404) ;  /* 0xffffffb509647547 */ /* 0x000fea000b83ffff */
.L_x_2354:
[----:B------:R-:W0:Y:S08]  /*5000*/  S2UR UR4, SR_CTAID.X ;  /* 0x00000000000479c3 */ /* 0x000e300000002500 */
[----:B------:R-:W1:Y:S08]  /*5010*/  LDC.64 R2, c[0x0][0x440] ;  /* 0x00011000ff027b82 */ /* 0x000e700000000a00 */
[----:B------:R-:W2:Y:S08]  /*5020*/  LDC.64 R6, c[0x0][0x448] ;  /* 0x00011200ff067b82 */ /* 0x000eb00000000a00 */
[----:B------:R-:W3:Y:S01]  /*5030*/  LDC.64 R8, c[0x0][0x440] ;  /* 0x00011000ff087b82 */ /* 0x000ee20000000a00 */
[----:B0-----:R-:W-:-:S06]  /*5040*/  UIMAD UR4, UR4, UR6, URZ ;  /* 0x00000006040472a4 */ /* 0x001fcc000f8e02ff */
[----:B-----5:R-:W-:Y:S01]  /*5050*/  MOV R61, UR4 ;  /* 0x00000004003d7c02 */ /* 0x020fe20008000f00 */
        /* <DEDUP_REMOVED lines=34> */
.L_x_2405:
        /* <DEDUP_REMOVED lines=16> */
.L_x_10820:


//--------------------- .text._ZN10layer_norm13ln_bwd_kernelINS_13Kernel_traitsIf13__nv_bfloat16S2_S2_fjLj2560ELj1ELj1ELj4ELj8ENS_18Kernel_traits_baseILj2560EfS2_S2_S2_fjLj128EEEEELb0ELb0ELb0ELb1EEEvNS_9BwdParamsE --------------------------
	.section	.text._ZN10layer_norm13ln_bwd_kernelINS_13Kernel_traitsIf13__nv_bfloat16S2_S2_fjLj2560ELj1ELj1ELj4ELj8ENS_18Kernel_traits_baseILj2560EfS2_S2_S2_fjLj128EEEEELb0ELb0ELb0ELb1EEEvNS_9BwdParamsE,"ax",@progbits
	.align	128
        .global         _ZN10layer_norm13ln_bwd_kernelINS_13Kernel_traitsIf13__nv_bfloat16S2_S2_fjLj2560ELj1ELj1ELj4ELj8ENS_18Kernel_traits_baseILj2560EfS2_S2_S2_fjLj128EEEEELb0ELb0ELb0ELb1EEEvNS_9BwdParamsE
        .type           _ZN10layer_norm13ln_bwd_kernelINS_13Kernel_traitsIf13__nv_bfloat16S2_S2_fjLj2560ELj1ELj1ELj4ELj8ENS_18Kernel_traits_baseILj2560EfS2_S2_S2_fjLj128EEEEELb0ELb0ELb0ELb1EEEvNS_9BwdParamsE,@function
        .size           _ZN10layer_norm13ln_bwd_kernelINS_13Kernel_traitsIf13__nv_bfloat16S2_S2_fjLj2560ELj1ELj1ELj4ELj8ENS_18Kernel_traits_baseILj2560EfS2_S2_S2_fjLj128EEEEELb0ELb0ELb0ELb1EEEvNS_9BwdParamsE,(.L_x_10821 - _ZN10layer_norm13ln_bwd_kernelINS_13Kernel_traitsIf13__nv_bfloat16S2_S2_fjLj2560ELj1ELj1ELj4ELj8ENS_18Kernel_traits_baseILj2560EfS2_S2_S2_fjLj128EEEEELb0ELb0ELb0ELb1EEEvNS_9BwdParamsE)
        .other          _ZN10layer_norm13ln_bwd_kernelINS_13Kernel_traitsIf13__nv_bfloat16S2_S2_fjLj2560ELj1ELj1ELj4ELj8ENS_18Kernel_traits_baseILj2560EfS2_S2_S2_fjLj128EEEEELb0ELb0ELb0ELb1EEEvNS_9BwdParamsE,@"STO_CUDA_ENTRY STV_DEFAULT"
_ZN10layer_norm13ln_bwd_kernelINS_13Kernel_traitsIf13__nv_bfloat16S2_S2_fjLj2560ELj1ELj1ELj4ELj8ENS_18Kernel_traits_baseILj2560EfS2_S2_S2_fjLj128EEEEELb0ELb0ELb0ELb1EEEvNS_9BwdParamsE:
.text._ZN10layer_norm13ln_bwd_kernelINS_13Kernel_traitsIf13__nv_bfloat16S2_S2_fjLj2560ELj1ELj1ELj4ELj8ENS_18Kernel_traits_baseILj2560EfS2_S2_S2_fjLj128EEEEELb0ELb0ELb0ELb1EEEvNS_9BwdParamsE:
        /* <DEDUP_REMOVED lines=32> */
[----:B------:R-:W-:Y:S02]  /*0200*/  MOV R41, RZ ;  /* 0x000000ff00297202 */ /* 0x000fe40000000f00 */
        /* <DEDUP_REMOVED lines=13> */
[----:B------:R-:W-:Y:S01]  /*02e0*/  CS2R R66, SRZ ;  /* 0x0000000000427805 */ /* 0x000fe2000001ff00 */
[----:B------:R-:W0:Y:S01]  /*02f0*/  LDCU.U8 UR10, c[0x0][0x410] ;  /* 0x00008200ff0a77ac */ /* 0x000e220008000000 */
[----:B--2---:R2:W5:Y:S01]  /*0300*/  LDG.E.128 R20, desc[UR8][R2.64+0x2000] ;  /* 0x0020000802147981 */ /* 0x004562000c1e1d00 */
[----:B------:R-:W-:-:S03]  /*0310*/  UPLOP3.LUT UP1, UPT, UPT, UPT, UPT, 0x40, 0x4 ;  /* 0x000000000004789c */ /* 0x000fc60003f2e870 */
[----:B------:R2:W5:Y:S01]  /*0320*/  LDG.E.128 R16, desc[UR8][R2.64+0x1800] ;  /* 0x0018000802107981 */ /* 0x000562000c1e1d00 */
[----:B------:R-:W3:Y:S03]  /*0330*/  LDCU UR11, c[0x0][0x388] ;  /* 0x00007100ff0b77ac */ /* 0x000ee60008000800 */
[----:B------:R2:W5:Y:S01]  /*0340*/  LDG.E.128 R12, desc[UR8][R2.64+0x1000] ;  /* 0x00100008020c7981 */ /* 0x000562000c1e1d00 */
[----:B------:R-:W4:Y:S03]  /*0350*/  LDCU UR14, c[0x0][0x400] ;  /* 0x00008000ff0e77ac */ /* 0x000f260008000800 */
[----:B------:R2:W5:Y:S01]  /*0360*/  LDG.E.128 R8, desc[UR8][R2.64+0x800] ;  /* 0x0008000802087981 */ /* 0x000562000c1e1d00 */
[----:B------:R-:W0:Y:S03]  /*0370*/  LDCU.64 UR16, c[0x0][0x478] ;  /* 0x00008f00ff1077ac */ /* 0x000e260008000a00 */
[----:B------:R2:W5:Y:S01]  /*0380*/  LDG.E.128 R4, desc[UR8][R2.64] ;  /* 0x0000000802047981 */ /* 0x000562000c1e1d00 */
[----:B-1----:R-:W-:-:S02]  /*0390*/  ISETP.NE.U32.AND P0, PT, R24, RZ, PT ;  /* 0x000000ff1800720c */ /* 0x002fc40003f05070 */
[----:B------:R-:W-:Y:S02]  /*03a0*/  CS2R R68, SRZ ;  /* 0x0000000000447805 */ /* 0x000fe4000001ff00 */
[----:B------:R-:W-:Y:S02]  /*03b0*/  CS2R R70, SRZ ;  /* 0x0000000000467805 */ /* 0x000fe4000001ff00 */
[----:B------:R-:W-:Y:S02]  /*03c0*/  CS2R R72, SRZ ;  /* 0x0000000000487805 */ /* 0x000fe4000001ff00 */
[----:B------:R-:W-:Y:S02]  /*03d0*/  ISETP.NE.AND.EX P0, PT, R25, RZ, PT, P0 ;  /* 0x000000ff1900720c */ /* 0x000fe40003f05300 */
[----:B------:R-:W-:Y:S02]  /*03e0*/  CS2R R74, SRZ ;  /* 0x00000000004a7805 */ /* 0x000fe4000001ff00 */
[----:B------:R-:W-:Y:S01]  /*03f0*/  MOV R87, UR7 ;  /* 0x0000000700577c02 */ /* 0x000fe20008000f00 */
[----:B--234-:R-:W1:Y:S08]  /*0400*/  LDCU.64 UR12, c[0x0][0x438] ;  /* 0x00008700ff0c77ac */ /* 0x01ce700008000a00 */
.L_x_2415:
[----:B------:R-:W2:Y:S08]  /*0410*/  @P0 LDC.64 R28, c[0x0][0x3e0] ;  /* 0x0000f800ff1c0b82 */ /* 0x000eb00000000a00 */
[----:B------:R-:W3:Y:S08]  /*0420*/  LDC.64 R24, c[0x0][0x3c0] ;  /* 0x0000f000ff187b82 */ /* 0x000ef00000000a00 */
[----:B------:R-:W4:Y:S01]  /*0430*/  LDC.64 R26, c[0x0][0x3c8] ;  /* 0x0000f200ff1a7b82 */ /* 0x000f220000000a00 */
[----:B--2---:R-:W-:-:S06]  /*0440*/  @P0 IMAD.WIDE R28, R87, 0x2, R28 ;  /* 0x00000002571c0825 */ /* 0x004fcc00078e021c */
[----:B------:R-:W2:Y:S01]  /*0450*/  @P0 LDG.E.U16 R28, desc[UR8][R28.64] ;  /* 0x000000081c1c0981 */ /* 0x000ea2000c1e1500 */
[----:B---3--:R-:W-:-:S06]  /*0460*/  IMAD.WIDE R24, R87, 0x4, R24 ;  /* 0x0000000457187825 */ /* 0x008fcc00078e0218 */
[----:B------:R-:W3:Y:S01]  /*0470*/  LDG.E R24, desc[UR8][R24.64] ;  /* 0x0000000818187981 */ /* 0x000ee2000c1e1900 */
[----:B----4-:R-:W-:-:S05]  /*0480*/  IMAD.WIDE R26, R87, 0x4, R26 ;  /* 0x00000004571a7825 */ /* 0x010fca00078e021a */
[----:B-----5:R4:W5:Y:S01]  /*0490*/  LDG.E R86, desc[UR8][R26.64] ;  /* 0x000000081a567981 */ /* 0x020962000c1e1900 */
[----:B-1----:R-:W-:Y:S01]  /*04a0*/  UISETP.NE.U32.AND UP0, UPT, UR12, URZ, UPT ;  /* 0x000000ff0c00728c */ /* 0x002fe2000bf05070 */
[----:B------:R-:W-:-:S03]  /*04b0*/  IMAD R0, R87, UR11, RZ ;  /* 0x0000000b57007c24 */ /* 0x000fc6000f8e02ff */
[----:B------:R-:W-:Y:S02]  /*04c0*/  UISETP.NE.AND.EX UP0, UPT, UR13, URZ, UPT, UP0 ;  /* 0x000000ff0d00728c */ /* 0x000fe4000bf05300 */
[----:B------:R-:W-:Y:S02]  /*04d0*/  SHF.R.S32.HI R31, RZ, 0x1f, R0 ;  /* 0x0000001fff1f7819 */ /* 0x000fe40000011400 */
[----:B0-----:R-:W-:Y:S02]  /*04e0*/  ISETP.NE.AND P2, PT, RZ, UR10, PT ;  /* 0x0000000aff007c0c */ /* 0x001fe4000bf45270 */
[----:B------:R-:W-:Y:S02]  /*04f0*/  LEA.HI R31, R31, R0, RZ, 0x2 ;  /* 0x000000001f1f7211 */ /* 0x000fe400078f10ff */
[----:B------:R-:W-:Y:S02]  /*0500*/  MOV R85, 0x3f800000 ;  /* 0x3f80000000557802 */ /* 0x000fe40000000f00 */
[----:B------:R-:W-:-:S02]  /*0510*/  LEA.HI.SX32 R84, R31, R40, 0x1e ;  /* 0x000000281f547211 */ /* 0x000fc400078ff2ff */
[----:B--2---:R-:W-:Y:S02]  /*0520*/  @P0 SHF.L.U32 R85, R28, 0x10, RZ ;  /* 0x000000101c550819 */ /* 0x004fe400000006ff */
[----:B---3--:R-:W-:Y:S01]  /*0530*/  FSEL R145, R24, RZ, !P2 ;  /* 0x000000ff18917208 */ /* 0x008fe20005000000 */
[----:B----4-:R-:W-:Y:S06]  /*0540*/  BRA.U UP0, `(.L_x_2407) ;  /* 0x0000000d003c7547 */ /* 0x010fec000b800000 */
[----:B------:R-:W0:Y:S01]  /*0550*/  LDC.64 R96, c[0x0][0x3a8] ;  /* 0x0000ea00ff607b82 */ /* 0x000e220000000a00 */
[C---:B------:R-:W-:Y:S02]  /*0560*/  IADD3 R83, PT, PT, R84.reuse, 0x80, RZ ;  /* 0x0000008054537810 */ /* 0x040fe40007ffe0ff */
[----:B------:R-:W-:-:S05]  /*0570*/  IADD3 R82, PT, PT, R84, 0x100, RZ ;  /* 0x0000010054527810 */ /* 0x000fca0007ffe0ff */
[----:B------:R-:W1:Y:S01]  /*0580*/  LDC.64 R24, c[0x0][0x428] ;  /* 0x00010a00ff187b82 */ /* 0x000e620000000a00 */
[C---:B------:R-:W-:Y:S02]  /*0590*/  IADD3 R81, PT, PT, R84.reuse, 0x180, RZ ;  /* 0x0000018054517810 */ /* 0x040fe40007ffe0ff */
[----:B------:R-:W-:-:S03]  /*05a0*/  IADD3 R80, PT, PT, R84, 0x200, RZ ;  /* 0x0000020054507810 */ /* 0x000fc60007ffe0ff */
[----:B0-----:R-:W-:-:S04]  /*05b0*/  IMAD.WIDE.U32 R92, R81, 0x8, R96 ;  /* 0x00000008515c7825 */ /* 0x001fc800078e0060 */
[C---:B------:R-:W-:Y:S02]  /*05c0*/  IMAD.WIDE.U32 R26, R84.reuse, 0x8, R96 ;  /* 0x00000008541a7825 */ /* 0x040fe400078e0060 */
[----:B------:R-:W2:Y:S02]  /*05d0*/  LDG.E.64 R92, desc[UR8][R92.64] ;  /* 0x000000085c5c7981 */ /* 0x000ea4000c1e1b00 */
[----:B-1----:R-:W-:Y:S02]  /*05e0*/  IMAD.WIDE.U32 R90, R84, 0x8, R24 ;  /* 0x00000008545a7825 */ /* 0x002fe400078e0018 */
[----:B------:R-:W3:Y:S02]  /*05f0*/  LDG.E.64 R26, desc[UR8][R26.64] ;  /* 0x000000081a1a7981 */ /* 0x000ee4000c1e1b00 */
[--C-:B------:R-:W-:Y:S02]  /*0600*/  IMAD.WIDE.U32 R28, R83, 0x8, R96.reuse ;  /* 0x00000008531c7825 */ /* 0x100fe400078e0060 */
[----:B------:R-:W4:Y:S02]  /*0610*/  LDG.E.64 R90, desc[UR8][R90.64] ;  /* 0x000000085a5a7981 */ /* 0x000f24000c1e1b00 */
[----:B------:R-:W-:-:S02]  /*0620*/  IMAD.WIDE.U32 R30, R82, 0x8, R96 ;  /* 0x00000008521e7825 */ /* 0x000fc400078e0060 */
[----:B------:R-:W4:Y:S02]  /*0630*/  LDG.E.64 R28, desc[UR8][R28.64] ;  /* 0x000000081c1c7981 */ /* 0x000f24000c1e1b00 */
[--C-:B------:R-:W-:Y:S02]  /*0640*/  IMAD.WIDE.U32 R94, R83, 0x8, R24.reuse ;  /* 0x00000008535e7825 */ /* 0x100fe400078e0018 */
[----:B------:R-:W4:Y:S02]  /*0650*/  LDG.E.64 R30, desc[UR8][R30.64] ;  /* 0x000000081e1e7981 */ /* 0x000f24000c1e1b00 */
[--C-:B------:R-:W-:Y:S02]  /*0660*/  IMAD.WIDE.U32 R98, R82, 0x8, R24.reuse ;  /* 0x0000000852627825 */ /* 0x100fe400078e0018 */
[----:B------:R-:W4:Y:S02]  /*0670*/  LDG.E.64 R94, desc[UR8][R94.64] ;  /* 0x000000085e5e7981 */ /* 0x000f24000c1e1b00 */
[----:B------:R-:W-:-:S02]  /*0680*/  IMAD.WIDE.U32 R102, R81, 0x8, R24 ;  /* 0x0000000851667825 */ /* 0x000fc400078e0018 */
[----:B------:R-:W4:Y:S02]  /*0690*/  LDG.E.64 R98, desc[UR8][R98.64] ;  /* 0x0000000862627981 */ /* 0x000f24000c1e1b00 */
[C---:B------:R-:W-:Y:S02]  /*06a0*/  IMAD.WIDE.U32 R24, R80.reuse, 0x8, R24 ;  /* 0x0000000850187825 */ /* 0x040fe400078e0018 */
[----:B------:R-:W4:Y:S04]  /*06b0*/  LDG.E.64 R102, desc[UR8][R102.64] ;  /* 0x0000000866667981 */ /* 0x000f28000c1e1b00 */
[----:B------:R-:W4:Y:S01]  /*06c0*/  LDG.E.64 R24, desc[UR8][R24.64] ;  /* 0x0000000818187981 */ /* 0x000f22000c1e1b00 */
[----:B------:R-:W-:-:S06]  /*06d0*/  IMAD.WIDE.U32 R96, R80, 0x8, R96 ;  /* 0x0000000850607825 */ /* 0x000fcc00078e0060 */
[----:B------:R-:W4:Y:S01]  /*06e0*/  LDG.E.64 R96, desc[UR8][R96.64] ;  /* 0x0000000860607981 */ /* 0x000f22000c1e1b00 */
[C---:B--2---:R-:W-:Y:S02]  /*06f0*/  SHF.R.U64 R89, R92.reuse, 0x10, R93 ;  /* 0x000000105c597819 */ /* 0x044fe4000000125d */
[----:B------:R-:W-:Y:S02]  /*0700*/  SHF.L.U32 R92, R92, 0x10, RZ ;  /* 0x000000105c5c7819 */ /* 0x000fe400000006ff */
[C---:B---3--:R-:W-:Y:S02]  /*0710*/  SHF.R.U64 R0, R26.reuse, 0x10, R27 ;  /* 0x000000101a007819 */ /* 0x048fe4000000121b */
[----:B------:R-:W-:Y:S01]  /*0720*/  SHF.L.U32 R26, R26, 0x10, RZ ;  /* 0x000000101a1a7819 */ /* 0x000fe200000006ff */
[----:B------:R-:W-:Y:S01]  /*0730*/  FADD.FTZ R111, -R145, R92 ;  /* 0x0000005c916f7221 */ /* 0x000fe20000010100 */
[----:B------:R-:W-:Y:S02]  /*0740*/  SHF.L.U32 R92, R89, 0x10, RZ ;  /* 0x00000010595c7819 */ /* 0x000fe400000006ff */
[----:B------:R-:W-:-:S02]  /*0750*/  SHF.L.U32 R0, R0, 0x10, RZ ;  /* 0x0000001000007819 */ /* 0x000fc400000006ff */
[C---:B----4-:R-:W-:Y:S02]  /*0760*/  SHF.R.U64 R134, R90.reuse, 0x10, R91 ;  /* 0x000000105a867819 */ /* 0x050fe4000000125b */
[----:B------:R-:W-:Y:S01]  /*0770*/  SHF.L.U32 R89, R90, 0x10, RZ ;  /* 0x000000105a597819 */ /* 0x000fe200000006ff */
[C---:B------:R-:W-:Y:S01]  /*0780*/  FADD.FTZ R121, -R145.reuse, R26 ;  /* 0x0000001a91797221 */ /* 0x040fe20000010100 */
[C---:B------:R-:W-:Y:S02]  /*0790*/  SHF.R.U64 R118, R28.reuse, 0x10, R29 ;  /* 0x000000101c767819 */ /* 0x040fe4000000121d */
[----:B------:R-:W-:Y:S02]  /*07a0*/  SHF.L.U32 R28, R28, 0x10, RZ ;  /* 0x000000101c1c7819 */ /* 0x000fe400000006ff */
[----:B------:R-:W-:Y:S01]  /*07b0*/  SHF.R.U32.HI R107, RZ, 0x10, R27 ;  /* 0x00000010ff6b7819 */ /* 0x000fe2000001161b */
[----:B------:R-:W-:Y:S01]  /*07c0*/  FADD.FTZ R125, -R145, R0 ;  /* 0x00000000917d7221 */ /* 0x000fe20000010100 */
[----:B------:R-:W-:Y:S01]  /*07d0*/  SHF.R.U64 R105, R30, 0x10, R31 ;  /* 0x000000101e697819 */ /* 0x000fe2000000121f */
[----:B------:R-:W-:Y:S01]  /*07e0*/  FMUL.FTZ R141, R4, R89 ;  /* 0x00000059048d7220 */ /* 0x000fe20000410000 */
[----:B------:R-:W-:Y:S01]  /*07f0*/  SHF.L.U32 R134, R134, 0x10, RZ ;  /* 0x0000001086867819 */ /* 0x000fe200000006ff */
[----:B-----5:R-:W-:Y:S01]  /*0800*/  FMUL.FTZ R0, R86, R121 ;  /* 0x0000007956007220 */ /* 0x020fe20000410000 */
[----:B------:R-:W-:Y:S01]  /*0810*/  SHF.L.U32 R100, R27, 0x10, RZ ;  /* 0x000000101b647819 */ /* 0x000fe200000006ff */
[----:B------:R-:W-:Y:S01]  /*0820*/  FADD.FTZ R117, -R145, R28 ;  /* 0x0000001c91757221 */ /* 0x000fe20000010100 */
[----:B------:R-:W-:-:S02]  /*0830*/  SHF.L.U32 R26, R107, 0x10, RZ ;  /* 0x000000106b1a7819 */ /* 0x000fc400000006ff */
[----:B------:R-:W-:Y:S01]  /*0840*/  SHF.R.U32.HI R132, RZ, 0x10, R91 ;  /* 0x00000010ff847819 */ /* 0x000fe2000001165b */
[----:B------:R-:W-:Y:S01]  /*0850*/  FMUL.FTZ R126, R5, R134 ;  /* 0x00000086057e7220 */ /* 0x000fe20000410000 */
[----:B------:R-:W-:Y:S02]  /*0860*/  SHF.L.U32 R28, R105, 0x10, RZ ;  /* 0x00000010691c7819 */ /* 0x000fe400000006ff */
[----:B------:R-:W-:Y:S02]  /*0870*/  SHF.L.U32 R91, R91, 0x10, RZ ;  /* 0x000000105b5b7819 */ /* 0x000fe400000006ff */
[C-C-:B------:R-:W-:Y:S02]  /*0880*/  SHF.R.U64 R130, R24.reuse, 0x10, R25.reuse ;  /* 0x0000001018827819 */ /* 0x140fe40000001219 */
[----:B------:R-:W-:Y:S02]  /*0890*/  SHF.R.U32.HI R128, RZ, 0x10, R25 ;  /* 0x00000010ff807819 */ /* 0x000fe40000011619 */
[----:B------:R-:W-:Y:S01]  /*08a0*/  SHF.L.U32 R159, R25, 0x10, RZ ;  /* 0x00000010199f7819 */ /* 0x000fe200000006ff */
[----:B------:R-:W-:Y:S01]  /*08b0*/  FADD.FTZ R25, RZ, R141 ;  /* 0x0000008dff197221 */ /* 0x000fe20000010000 */
[----:B------:R-:W-:Y:S01]  /*08c0*/  SHF.L.U32 R105, R24, 0x10, RZ ;  /* 0x0000001018697819 */ /* 0x000fe200000006ff */
[C---:B------:R-:W-:Y:S01]  /*08d0*/  FADD.FTZ R119, -R145.reuse, R100 ;  /* 0x0000006491777221 */ /* 0x040fe20000010100 */
[----:B------:R-:W-:Y:S01]  /*08e0*/  FMUL.FTZ R125, R86, R125 ;  /* 0x0000007d567d7220 */ /* 0x000fe20000410000 */
[----:B------:R-:W-:Y:S01]  /*08f0*/  FFMA.FTZ R24, R0, R141, RZ ;  /* 0x0000008d00187223 */ /* 0x000fe200000100ff */
[----:B------:R-:W-:Y:S01]  /*0900*/  FADD.FTZ R122, -R145, R26 ;  /* 0x0000001a917a7221 */ /* 0x000fe20000010100 */
[----:B------:R-:W-:Y:S01]  /*0910*/  SHF.L.U32 R132, R132, 0x10, RZ ;  /* 0x0000001084847819 */ /* 0x000fe200000006ff */
[----:B------:R-:W-:Y:S01]  /*0920*/  FMUL.FTZ R139, R6, R91 ;  /* 0x0000005b068b7220 */ /* 0x000fe20000410000 */
[----:B------:R-:W-:Y:S01]  /*0930*/  FADD.FTZ R26, R25, R126 ;  /* 0x0000007e191a7221 */ /* 0x000fe20000010000 */
[----:B------:R-:W-:Y:S01]  /*0940*/  SHF.R.U32.HI R101, RZ, 0x10, R31 ;  /* 0x00000010ff657819 */ /* 0x000fe2000001161f */
[----:B------:R-:W-:Y:S01]  /*0950*/  FMUL.FTZ R124, R86, R119 ;  /* 0x00000077567c7220 */ /* 0x000fe20000410000 */
[----:B------:R-:W-:Y:S01]  /*0960*/  SHF.L.U32 R106, R31, 0x10, RZ ;  /* 0x000000101f6a7819 */ /* 0x000fe200000006ff */
[----:B------:R-:W-:Y:S01]  /*0970*/  FFMA.FTZ R25, R125, R126, R24 ;  /* 0x0000007e7d197223 */ /* 0x000fe20000010018 */
[----:B------:R-:W-:-:S02]  /*0980*/  SHF.R.U32.HI R31, RZ, 0x10, R93 ;  /* 0x00000010ff1f7819 */ /* 0x000fc4000001165d */
[----:B------:R-:W-:Y:S01]  /*0990*/  SHF.L.U32 R108, R93, 0x10, RZ ;  /* 0x000000105d6c7819 */ /* 0x000fe200000006ff */
[----:B------:R-:W-:Y:S01]  /*09a0*/  FMUL.FTZ R123, R7, R132 ;  /* 0x00000084077b7220 */ /* 0x000fe20000410000 */
[----:B------:R-:W-:Y:S01]  /*09b0*/  SHF.R.U64 R157, R94, 0x10, R95 ;  /* 0x000000105e9d7819 */ /* 0x000fe2000000125f */
[----:B------:R-:W-:Y:S01]  /*09c0*/  FADD.FTZ R26, R26, R139 ;  /* 0x0000008b1a1a7221 */ /* 0x000fe20000010000 */
[----:B------:R-:W-:Y:S01]  /*09d0*/  SHF.L.U32 R93, R94, 0x10, RZ ;  /* 0x000000105e5d7819 */ /* 0x000fe200000006ff */
[----:B------:R-:W-:Y:S01]  /*09e0*/  FMUL.FTZ R122, R86, R122 ;  /* 0x0000007a567a7220 */ /* 0x000fe20000410000 */
[----:B------:R-:W-:Y:S01]  /*09f0*/  SHF.L.U32 R118, R118, 0x10, RZ ;  /* 0x0000001076767819 */ /* 0x000fe200000006ff */
[----:B------:R-:W-:Y:S01]  /*0a00*/  FFMA.FTZ R25, R124, R139, R25 ;  /* 0x0000008b7c197223 */ /* 0x000fe20000010019 */
[----:B------:R-:W-:Y:S01]  /*0a10*/  SHF.L.U32 R157, R157, 0x10, RZ ;  /* 0x000000109d9d7819 */ /* 0x000fe200000006ff */
[----:B------:R-:W-:Y:S01]  /*0a20*/  FMUL.FTZ R137, R8, R93 ;  /* 0x0000005d08897220 */ /* 0x000fe20000410000 */
[----:B------:R-:W-:Y:S01]  /*0a30*/  SHF.R.U32.HI R114, RZ, 0x10, R29 ;  /* 0x00000010ff727819 */ /* 0x000fe2000001161d */
[----:B------:R-:W-:Y:S01]  /*0a40*/  FADD.FTZ R26, R26, R123 ;  /* 0x0000007b1a1a7221 */ /* 0x000fe20000010000 */
[----:B------:R-:W-:Y:S01]  /*0a50*/  SHF.L.U32 R104, R29, 0x10, RZ ;  /* 0x000000101d687819 */ /* 0x000fe200000006ff */
[----:B------:R-:W-:Y:S01]  /*0a60*/  FADD.FTZ R118, -R145, R118 ;  /* 0x0000007691767221 */ /* 0x000fe20000010100 */
[----:B------:R-:W-:Y:S01]  /*0a70*/  FMUL.FTZ R120, R86, R117 ;  /* 0x0000007556787220 */ /* 0x000fe20000410000 */
[----:B------:R-:W-:Y:S01]  /*0a80*/  FFMA.FTZ R25, R122, R123, R25 ;  /* 0x0000007b7a197223 */ /* 0x000fe20000010019 */
[----:B------:R-:W-:Y:S01]  /*0a90*/  SHF.R.U32.HI R155, RZ, 0x10, R95 ;  /* 0x00000010ff9b7819 */ /* 0x000fe2000001165f */
[----:B------:R-:W-:Y:S01]  /*0aa0*/  FMUL.FTZ R119, R9, R157 ;  /* 0x0000009d09777220 */ /* 0x000fe20000410000 */
[----:B------:R-:W-:Y:S01]  /*0ab0*/  SHF.L.U32 R95, R95, 0x10, RZ ;  /* 0x000000105f5f7819 */ /* 0x000fe200000006ff */
[----:B------:R-:W-:Y:S01]  /*0ac0*/  FADD.FTZ R26, R26, R137 ;  /* 0x000000891a1a7221 */ /* 0x000fe20000010000 */
[----:B------:R-:W-:Y:S01]  /*0ad0*/  SHF.L.U32 R114, R114, 0x10, RZ ;  /* 0x0000001072727819 */ /* 0x000fe200000006ff */
[----:B------:R-:W-:Y:S01]  /*0ae0*/  FADD.FTZ R115, -R145, R104 ;  /* 0x0000006891737221 */ /* 0x000fe20000010100 */
[----:B------:R-:W-:Y:S01]  /*0af0*/  FMUL.FTZ R118, R86, R118 ;  /* 0x0000007656767220 */ /* 0x000fe20000410000 */
[----:B------:R-:W-:Y:S01]  /*0b00*/  FFMA.FTZ R25, R120, R137, R25 ;  /* 0x0000008978197223 */ /* 0x000fe20000010019 */
[----:B------:R-:W-:Y:S01]  /*0b10*/  SHF.L.U32 R155, R155, 0x10, RZ ;  /* 0x000000109b9b7819 */ /* 0x000fe200000006ff */
[----:B------:R-:W-:Y:S01]  /*0b20*/  FMUL.FTZ R135, R10, R95 ;  /* 0x0000005f0a877220 */ /* 0x000fe20000410000 */
[----:B------:R-:W-:Y:S01]  /*0b30*/  SHF.L.U32 R30, R30, 0x10, RZ ;  /* 0x000000101e1e7819 */ /* 0x000fe200000006ff */
[----:B------:R-:W-:Y:S01]  /*0b40*/  FADD.FTZ R26, R26, R119 ;  /* 0x000000771a1a7221 */ /* 0x000fe20000010000 */
[----:B------:R-:W-:Y:S01]  /*0b50*/  FADD.FTZ R114, -R145, R114 ;  /* 0x0000007291727221 */ /* 0x000fe20000010100 */
[----:B------:R-:W-:Y:S01]  /*0b60*/  FMUL.FTZ R116, R86, R115 ;  /* 0x0000007356747220 */ /* 0x000fe20000410000 */
[----:B------:R-:W-:Y:S01]  /*0b70*/  FFMA.FTZ R25, R118, R119, R25 ;  /* 0x0000007776197223 */ /* 0x000fe20000010019 */
[----:B------:R-:W-:-:S02]  /*0b80*/  SHF.R.U64 R29, R96, 0x10, R97 ;  /* 0x00000010601d7819 */ /* 0x000fc40000001261 */
[----:B------:R-:W-:Y:S02]  /*0b90*/  SHF.R.U32.HI R27, RZ, 0x10, R97 ;  /* 0x00000010ff1b7819 */ /* 0x000fe40000011661 */
[----:B------:R-:W-:Y:S01]  /*0ba0*/  SHF.L.U32 R112, R97, 0x10, RZ ;  /* 0x0000001061707819 */ /* 0x000fe200000006ff */
[----:B------:R-:W-:Y:S01]  /*0bb0*/  FMUL.FTZ R115, R11, R155 ;  /* 0x0000009b0b737220 */ /* 0x000fe20000410000 */
[----:B------:R-:W-:Y:S01]  /*0bc0*/  SHF.R.U64 R153, R98, 0x10, R99 ;  /* 0x0000001062997819 */ /* 0x000fe20000001263 */
[----:B------:R-:W-:Y:S01]  /*0bd0*/  FADD.FTZ R26, R26, R135 ;  /* 0x000000871a1a7221 */ /* 0x000fe20000010000 */
[----:B------:R-:W-:Y:S01]  /*0be0*/  SHF.L.U32 R97, R98, 0x10, RZ ;  /* 0x0000001062617819 */ /* 0x000fe200000006ff */
[C---:B------:R-:W-:Y:S01]  /*0bf0*/  FADD.FTZ R165, -R145.reuse, R30 ;  /* 0x0000001e91a57221 */ /* 0x040fe20000010100 */
[----:B------:R-:W-:Y:S01]  /*0c00*/  SHF.L.U32 R110, R96, 0x10, RZ ;  /* 0x00000010606e7819 */ /* 0x000fe200000006ff */
[----:B------:R-:W-:Y:S01]  /*0c10*/  FMUL.FTZ R114, R86, R114 ;  /* 0x0000007256727220 */ /* 0x000fe20000410000 */
[----:B------:R-:W-:Y:S01]  /*0c20*/  FFMA.FTZ R25, R116, R135, R25 ;  /* 0x0000008774197223 */ /* 0x000fe20000010019 */
[----:B------:R-:W-:Y:S01]  /*0c30*/  FADD.FTZ R113, -R145, R106 ;  /* 0x0000006a91717221 */ /* 0x000fe20000010100 */
[----:B------:R-:W-:Y:S01]  /*0c40*/  SHF.L.U32 R96, R31, 0x10, RZ ;  /* 0x000000101f607819 */ /* 0x000fe200000006ff */
[----:B------:R-:W-:Y:S01]  /*0c50*/  FADD.FTZ R31, -R145, R112 ;  /* 0x00000070911f7221 */ /* 0x000fe20000010100 */
[----:B------:R-:W-:Y:S01]  /*0c60*/  SHF.L.U32 R153, R153, 0x10, RZ ;  /* 0x0000001099997819 */ /* 0x000fe200000006ff */
[----:B------:R-:W-:Y:S01]  /*0c70*/  FMUL.FTZ R133, R12, R97 ;  /* 0x000000610c857220 */ /* 0x000fe20000410000 */
[----:B------:R-:W-:Y:S01]  /*0c80*/  FADD.FTZ R26, R26, R115 ;  /* 0x000000731a1a7221 */ /* 0x000fe20000010000 */
[C---:B------:R-:W-:Y:S01]  /*0c90*/  FADD.FTZ R163, -R145.reuse, R28 ;  /* 0x0000001c91a37221 */ /* 0x040fe20000010100 */
[----:B------:R-:W-:Y:S01]  /*0ca0*/  FMUL.FTZ R112, R86, R165 ;  /* 0x000000a556707220 */ /* 0x000fe20000410000 */
[----:B------:R-:W-:Y:S01]  /*0cb0*/  FFMA.FTZ R25, R114, R115, R25 ;  /* 0x0000007372197223 */ /* 0x000fe20000010019 */
[----:B------:R-:W-:Y:S01]  /*0cc0*/  FADD.FTZ R107, -R145, R110 ;  /* 0x0000006e916b7221 */ /* 0x000fe20000010100 */
[----:B------:R-:W-:Y:S01]  /*0cd0*/  SHF.R.U32.HI R151, RZ, 0x10, R99 ;  /* 0x00000010ff977819 */ /* 0x000fe20000011663 */
[----:B------:R-:W-:Y:S01]  /*0ce0*/  FMUL.FTZ R110, R86, R113 ;  /* 0x00000071566e7220 */ /* 0x000fe20000410000 */
[----:B------:R-:W-:Y:S01]  /*0cf0*/  SHF.L.U32 R99, R99, 0x10, RZ ;  /* 0x0000001063637819 */ /* 0x000fe200000006ff */
[----:B------:R-:W-:Y:S01]  /*0d00*/  FADD.FTZ R109, -R145, R108 ;  /* 0x0000006c916d7221 */ /* 0x000fe20000010100 */
        /* <DEDUP_REMOVED lines=8> */
[----:B------:R-:W-:Y:S01]  /*0d90*/  FADD.FTZ R161, -R145, R30 ;  /* 0x0000001e91a17221 */ /* 0x000fe20000010100 */
[----:B------:R-:W-:Y:S01]  /*0da0*/  FFMA.FTZ R25, R108, R113, R25 ;  /* 0x000000716c197223 */ /* 0x000fe20000010019 */
[----:B------:R-:W-:Y:S01]  /*0db0*/  SHF.R.U64 R149, R102, 0x10, R103 ;  /* 0x0000001066957819 */ /* 0x000fe20000001267 */
        /* <DEDUP_REMOVED lines=10> */
[----:B------:R-:W-:Y:S01]  /*0e60*/  FADD.FTZ R26, R26, R111 ;  /* 0x0000006f1a1a7221 */ /* 0x000fe20000010000 */
[C---:B------:R-:W-:Y:S01]  /*0e70*/  FADD.FTZ R29, -R145.reuse, R92 ;  /* 0x0000005c911d7221 */ /* 0x040fe20000010100 */
[C---:B------:R-:W-:Y:S01]  /*0e80*/  FADD.FTZ R27, -R145.reuse, R96 ;  /* 0x00000060911b7221 */ /* 0x040fe20000010100 */
[C---:B------:R-:W-:Y:S01]  /*0e90*/  FADD.FTZ R143, -R145.reuse, R100 ;  /* 0x00000064918f7221 */ /* 0x040fe20000010100 */
[----:B------:R-:W-:Y:S01]  /*0ea0*/  FFMA.FTZ R25, R102, R111, R25 ;  /* 0x0000006f66197223 */ /* 0x000fe20000010019 */
[----:B------:R-:W-:Y:S01]  /*0eb0*/  FADD.FTZ R145, -R145, R104 ;  /* 0x0000006891917221 */ /* 0x000fe20000010100 */
[----:B------:R-:W-:Y:S01]  /*0ec0*/  SHF.R.U32.HI R147, RZ, 0x10, R103 ;  /* 0x00000010ff937819 */ /* 0x000fe20000011667 */
[----:B------:R-:W-:Y:S01]  /*0ed0*/  FMUL.FTZ R104, R86, R109 ;  /* 0x0000006d56687220 */ /* 0x000fe20000410000 */
        /* <DEDUP_REMOVED lines=21> */
[----:B------:R-:W-:Y:S01]  /*1030*/  FFMA.FTZ R24, R100, R121, R29 ;  /* 0x0000007964187223 */ /* 0x000fe2000001001d */
[----:B------:R-:W-:Y:S01]  /*1040*/  SHF.L.U32 R128, R128, 0x10, RZ ;  /* 0x0000001080807819 */ /* 0x000fe200000006ff */
[----:B------:R-:W-:Y:S01]  /*1050*/  FMUL.FTZ R117, R22, R159 ;  /* 0x0000009f16757220 */ /* 0x000fe20000410000 */
        /* <DEDUP_REMOVED lines=30> */
.L_x_2407:
        /* <DEDUP_REMOVED lines=21> */
[----:B------:R-:W4:Y:S04]  /*1390*/  LDG.E.64 R24, desc[UR8][R24.64] ;  /* 0x0000000818187981 */ /* 0x000f28000c1e1b00 */
[----:B------:R-:W4:Y:S01]  /*13a0*/  LDG.E.64 R94, desc[UR8][R94.64] ;  /* 0x000000085e5e7981 */ /* 0x000f22000c1e1b00 */
[----:B------:R-:W-:-:S06]  /*13b0*/  IMAD.WIDE.U32 R98, R82, 0x8, R2 ;  /* 0x0000000852627825 */ /* 0x000fcc00078e0002 */
[----:B------:R-:W4:Y:S01]  /*13c0*/  LDG.E.64 R98, desc[UR8][R98.64] ;  /* 0x0000000862627981 */ /* 0x000f22000c1e1b00 */
[----:B------:R-:W-:-:S06]  /*13d0*/  IMAD.WIDE.U32 R102, R81, 0x8, R2 ;  /* 0x0000000851667825 */ /* 0x000fcc00078e0002 */
        /* <DEDUP_REMOVED lines=11> */
[C-C-:B--2---:R-:W-:Y:S02]  /*1490*/  SHF.R.U64 R0, R26.reuse, 0x10, R27.reuse ;  /* 0x000000101a007819 */ /* 0x144fe4000000121b */
[----:B------:R-:W-:Y:S02]  /*14a0*/  SHF.L.U32 R100, R26, 0x10, RZ ;  /* 0x000000101a647819 */ /* 0x000fe400000006ff */
[----:B------:R-:W-:Y:S02]  /*14b0*/  SHF.R.U32.HI R26, RZ, 0x10, R27 ;  /* 0x00000010ff1a7819 */ /* 0x000fe4000001161b */
[----:B------:R-:W-:-:S02]  /*14c0*/  SHF.L.U32 R104, R27, 0x10, RZ ;  /* 0x000000101b687819 */ /* 0x000fc400000006ff */
[C---:B---3--:R-:W-:Y:S02]  /*14d0*/  SHF.R.U64 R27, R28.reuse, 0x10, R29 ;  /* 0x000000101c1b7819 */ /* 0x048fe4000000121d */
[----:B------:R-:W-:Y:S02]  /*14e0*/  SHF.L.U32 R106, R28, 0x10, RZ ;  /* 0x000000101c6a7819 */ /* 0x000fe400000006ff */
[----:B----4-:R-:W-:Y:S02]  /*14f0*/  SHF.R.U32.HI R89, RZ, 0x10, R97 ;  /* 0x00000010ff597819 */ /* 0x010fe40000011661 */
[----:B------:R-:W-:Y:S02]  /*1500*/  SHF.R.U32.HI R28, RZ, 0x10, R29 ;  /* 0x00000010ff1c7819 */ /* 0x000fe4000001161d */
[----:B------:R-:W-:Y:S02]  /*1510*/  SHF.L.U32 R108, R29, 0x10, RZ ;  /* 0x000000101d6c7819 */ /* 0x000fe400000006ff */
[----:B------:R-:W-:-:S02]  /*1520*/  SHF.R.U64 R29, R96, 0x10, R97 ;  /* 0x00000010601d7819 */ /* 0x000fc40000001261 */
[----:B------:R-:W-:Y:S02]  /*1530*/  SHF.L.U32 R110, R97, 0x10, RZ ;  /* 0x00000010616e7819 */ /* 0x000fe400000006ff */
[C---:B------:R-:W-:Y:S02]  /*1540*/  SHF.R.U64 R97, R92.reuse, 0x10, R93 ;  /* 0x000000105c617819 */ /* 0x040fe4000000125d */
[----:B------:R-:W-:Y:S02]  /*1550*/  SHF.L.U32 R112, R92, 0x10, RZ ;  /* 0x000000105c707819 */ /* 0x000fe400000006ff */
[----:B------:R-:W-:Y:S02]  /*1560*/  SHF.L.U32 R92, R89, 0x10, RZ ;  /* 0x00000010595c7819 */ /* 0x000fe400000006ff */
[----:B------:R-:W-:Y:S01]  /*1570*/  SHF.L.U32 R0, R0, 0x10, RZ ;  /* 0x0000001000007819 */ /* 0x000fe200000006ff */
[C---:B------:R-:W-:Y:S01]  /*1580*/  FADD.FTZ R121, -R145.reuse, R100 ;  /* 0x0000006491797221 */ /* 0x040fe20000010100 */
[----:B------:R-:W-:Y:S01]  /*1590*/  SHF.R.U32.HI R105, RZ, 0x10, R31 ;  /* 0x00000010ff697819 */ /* 0x000fe2000001161f */
[----:B------:R-:W-:-:S02]  /*15a0*/  FADD.FTZ R117, -R145, R106 ;  /* 0x0000006a91757221 */ /* 0x000fc40000010100 */
[----:B------:R-:W-:Y:S01]  /*15b0*/  FADD.FTZ R125, -R145, R0 ;  /* 0x00000000917d7221 */ /* 0x000fe20000010100 */
[----:B-----5:R-:W-:Y:S01]  /*15c0*/  FMUL.FTZ R0, R86, R121 ;  /* 0x0000007956007220 */ /* 0x020fe20000410000 */
[----:B------:R-:W-:Y:S02]  /*15d0*/  SHF.L.U32 R26, R26, 0x10, RZ ;  /* 0x000000101a1a7819 */ /* 0x000fe400000006ff */
[C---:B------:R-:W-:Y:S02]  /*15e0*/  SHF.R.U64 R134, R90.reuse, 0x10, R91 ;  /* 0x000000105a867819 */ /* 0x040fe4000000125b */
[----:B------:R-:W-:Y:S02]  /*15f0*/  SHF.L.U32 R89, R90, 0x10, RZ ;  /* 0x000000105a597819 */ /* 0x000fe400000006ff */
[----:B------:R-:W-:-:S03]  /*1600*/  SHF.L.U32 R134, R134, 0x10, RZ ;  /* 0x0000001086867819 */ /* 0x000fc600000006ff */
[----:B------:R-:W-:Y:S01]  /*1610*/  FMUL.FTZ R141, R4, R89 ;  /* 0x00000059048d7220 */ /* 0x000fe20000410000 */
        /* <DEDUP_REMOVED lines=9> */
[----:B------:R-:W-:Y:S01]  /*16b0*/  FADD.FTZ R119, -R145, R104 ;  /* 0x0000006891777221 */ /* 0x000fe20000010100 */
[----:B------:R-:W-:Y:S01]  /*16c0*/  SHF.R.U32.HI R101, RZ, 0x10, R93 ;  /* 0x00000010ff657819 */ /* 0x000fe2000001165d */
[----:B------:R-:W-:Y:S01]  /*16d0*/  FMUL.FTZ R125, R86, R125 ;  /* 0x0000007d567d7220 */ /* 0x000fe20000410000 */
[----:B------:R-:W-:Y:S01]  /*16e0*/  SHF.L.U32 R114, R93, 0x10, RZ ;  /* 0x000000105d727819 */ /* 0x000fe200000006ff */
[----:B------:R-:W-:Y:S01]  /*16f0*/  FFMA.FTZ R24, R0, R141, RZ ;  /* 0x0000008d00187223 */ /* 0x000fe200000100ff */
[----:B------:R-:W-:Y:S01]  /*1700*/  SHF.R.U64 R93, R30, 0x10, R31 ;  /* 0x000000101e5d7819 */ /* 0x000fe2000000121f */
        /* <DEDUP_REMOVED lines=8> */
[----:B------:R-:W-:Y:S01]  /*1790*/  SHF.L.U32 R120, R31, 0x10, RZ ;  /* 0x000000101f787819 */ /* 0x000fe200000006ff */
[----:B------:R-:W-:Y:S01]  /*17a0*/  FADD.FTZ R26, R26, R139 ;  /* 0x0000008b1a1a7221 */ /* 0x000fe20000010000 */
[----:B------:R-:W-:-:S02]  /*17b0*/  SHF.R.U64 R157, R94, 0x10, R95 ;  /* 0x000000105e9d7819 */ /* 0x000fc4000000125f */
[----:B------:R-:W-:Y:S01]  /*17c0*/  SHF.L.U32 R93, R94, 0x10, RZ ;  /* 0x000000105e5d7819 */ /* 0x000fe200000006ff */
[----:B------:R-:W-:Y:S01]  /*17d0*/  FMUL.FTZ R122, R86, R122 ;  /* 0x0000007a567a7220 */ /* 0x000fe20000410000 */
[----:B------:R-:W-:Y:S01]  /*17e0*/  SHF.L.U32 R118, R27, 0x10, RZ ;  /* 0x000000101b767819 */ /* 0x000fe200000006ff */
[----:B------:R-:W-:Y:S01]  /*17f0*/  FFMA.FTZ R25, R124, R139, R25 ;  /* 0x0000008b7c197223 */ /* 0x000fe20000010019 */
[----:B------:R-:W-:Y:S01]  /*1800*/  SHF.L.U32 R157, R157, 0x10, RZ ;  /* 0x000000109d9d7819 */ /* 0x000fe200000006ff */
[C---:B------:R-:W-:Y:S01]  /*1810*/  FADD.FTZ R31, -R145.reuse, R120 ;  /* 0x00000078911f7221 */ /* 0x040fe20000010100 */
[----:B------:R-:W-:Y:S01]  /*1820*/  FMUL.FTZ R137, R8, R93 ;  /* 0x0000005d08897220 */ /* 0x000fe20000410000 */
[----:B------:R-:W-:Y:S01]  /*1830*/  FADD.FTZ R26, R26, R123 ;  /* 0x0000007b1a1a7221 */ /* 0x000fe20000010000 */
        /* <DEDUP_REMOVED lines=9> */
[----:B------:R-:W-:Y:S01]  /*18d0*/  SHF.L.U32 R96, R96, 0x10, RZ ;  /* 0x0000001060607819 */ /* 0x000fe200000006ff */
[----:B------:R-:W-:Y:S01]  /*18e0*/  FMUL.FTZ R118, R86, R118 ;  /* 0x0000007656767220 */ /* 0x000fe20000410000 */
[----:B------:R-:W-:Y:S01]  /*18f0*/  SHF.L.U32 R28, R28, 0x10, RZ ;  /* 0x000000101c1c7819 */ /* 0x000fe200000006ff */
[----:B------:R-:W-:Y:S01]  /*1900*/  FFMA.FTZ R25, R120, R137, R25 ;  /* 0x0000008978197223 */ /* 0x000fe20000010019 */
[----:B------:R-:W-:Y:S01]  /*1910*/  SHF.L.U32 R155, R155, 0x10, RZ ;  /* 0x000000109b9b7819 */ /* 0x000fe200000006ff */
[C---:B------:R-:W-:Y:S01]  /*1920*/  FADD.FTZ R111, -R145.reuse, R114 ;  /* 0x00000072916f7221 */ /* 0x040fe20000010100 */
[C---:B------:R-:W-:Y:S01]  /*1930*/  FADD.FTZ R107, -R145.reuse, R116 ;  /* 0x00000074916b7221 */ /* 0x040fe20000010100 */
[----:B------:R-:W-:Y:S01]  /*1940*/  FMUL.FTZ R135, R10, R95 ;  /* 0x0000005f0a877220 */ /* 0x000fe20000410000 */
[----:B------:R-:W-:Y:S01]  /*1950*/  FADD.FTZ R26, R26, R119 ;  /* 0x000000771a1a7221 */ /* 0x000fe20000010000 */
[C---:B------:R-:W-:Y:S01]  /*1960*/  FADD.FTZ R165, -R145.reuse, R96 ;  /* 0x0000006091a57221 */ /* 0x040fe20000010100 */
[----:B------:R-:W-:Y:S01]  /*1970*/  FADD.FTZ R114, -R145, R28 ;  /* 0x0000001c91727221 */ /* 0x000fe20000010100 */
[----:B------:R-:W-:Y:S01]  /*1980*/  FMUL.FTZ R116, R86, R115 ;  /* 0x0000007356747220 */ /* 0x000fe20000410000 */
[----:B------:R-:W-:Y:S01]  /*1990*/  FFMA.FTZ R25, R118, R119, R25 ;  /* 0x0000007776197223 */ /* 0x000fe20000010019 */
        /* <DEDUP_REMOVED lines=8> */
[----:B------:R-:W-:Y:S01]  /*1a20*/  FADD.FTZ R113, -R145, R110 ;  /* 0x0000006e91717221 */ /* 0x000fe20000010100 */
        /* <DEDUP_REMOVED lines=19> */
[----:B------:R-:W-:Y:S01]  /*1b60*/  SHF.L.U32 R100, R101, 0x10, RZ ;  /* 0x0000001065647819 */ /* 0x000fe200000006ff */
[----:B------:R-:W-:Y:S01]  /*1b70*/  FADD.FTZ R143, -R145, R104 ;  /* 0x00000068918f7221 */ /* 0x000fe20000010100 */
[----:B------:R-:W-:Y:S01]  /*1b80*/  SHF.R.U64 R149, R102, 0x10, R103 ;  /* 0x0000001066957819 */ /* 0x000fe20000001267 */
[----:B------:R-:W-:Y:S01]  /*1b90*/  FMUL.FTZ R104, R86, R111 ;  /* 0x0000006f56687220 */ /* 0x000fe20000410000 */
[----:B------:R-:W-:Y:S01]  /*1ba0*/  SHF.L.U32 R101, R102, 0x10, RZ ;  /* 0x0000001066657819 */ /* 0x000fe200000006ff */
[----:B------:R-:W-:Y:S01]  /*1bb0*/  FMUL.FTZ R111, R15, R151 ;  /* 0x000000970f6f7220 */ /* 0x000fe20000410000 */
[----:B------:R-:W-:Y:S01]  /*1bc0*/  FADD.FTZ R26, R26, R131 ;  /* 0x000000831a1a7221 */ /* 0x000fe20000010000 */
[----:B------:R-:W-:Y:S01]  /*1bd0*/  FMUL.FTZ R102, R86, R109 ;  /* 0x0000006d56667220 */ /* 0x000fe20000410000 */
[----:B------:R-:W-:Y:S01]  /*1be0*/  FFMA.FTZ R25, R110, R131, R25 ;  /* 0x000000836e197223 */ /* 0x000fe20000010019 */
[C---:B------:R-:W-:Y:S01]  /*1bf0*/  FADD.FTZ R29, -R145.reuse, R96 ;  /* 0x00000060911d7221 */ /* 0x040fe20000010100 */
[----:B------:R-:W-:Y:S01]  /*1c00*/  FADD.FTZ R27, -R145, R100 ;  /* 0x00000064911b7221 */ /* 0x000fe20000010100 */
[----:B------:R-:W-:Y:S01]  /*1c10*/  SHF.L.U32 R149, R149, 0x10, RZ ;  /* 0x0000001095957819 */ /* 0x000fe200000006ff */
[----:B------:R-:W-:Y:S01]  /*1c20*/  FADD.FTZ R145, -R145, R106 ;  /* 0x0000006a91917221 */ /* 0x000fe20000010100 */
[----:B------:R-:W-:Y:S01]  /*1c30*/  FMUL.FTZ R129, R16, R101 ;  /* 0x0000006510817220 */ /* 0x000fe20000410000 */
[----:B------:R-:W-:Y:S01]  /*1c40*/  FADD.FTZ R26, R26, R111 ;  /* 0x0000006f1a1a7221 */ /* 0x000fe20000010000 */
        /* <DEDUP_REMOVED lines=34> */
[----:B------:R-:W-:Y:S01]  /*1e70*/  FMUL.FTZ R25, R0, R89 ;  /* 0x0000005900197220 */ /* 0x000fe20000410000 */
[----:B------:R-:W-:Y:S01]  /*1e80*/  FADD.FTZ R154, R163, R92 ;  /* 0x0000005ca39a7221 */ /* 0x000fe20000010000 */
[----:B------:R-:W-:Y:S01]  /*1e90*/  FMUL.FTZ R27, R124, R91 ;  /* 0x0000005b7c1b7220 */ /* 0x000fe20000410000 */
[----:B------:R-:W-:Y:S01]  /*1ea0*/  FMUL.FTZ R29, R120, R93 ;  /* 0x0000005d781d7220 */ /* 0x000fe20000410000 */
[----:B------:R-:W-:Y:S01]  /*1eb0*/  FMUL.FTZ R31, R116, R95 ;  /* 0x0000005f741f7220 */ /* 0x000fe20000410000 */
[----:B------:R-:W-:Y:S01]  /*1ec0*/  FMUL.FTZ R140, R112, R97 ;  /* 0x00000061708c7220 */ /* 0x000fe20000410000 */
[----:B------:R-:W-:Y:S01]  /*1ed0*/  FMUL.FTZ R138, R110, R99 ;  /* 0x000000636e8a7220 */ /* 0x000fe20000410000 */
[----:B------:R-:W-:Y:S01]  /*1ee0*/  FMUL.FTZ R136, R106, R101 ;  /* 0x000000656a887220 */ /* 0x000fe20000410000 */
        /* <DEDUP_REMOVED lines=14> */
.L_x_2408:
[----:B------:R-:W-:Y:S01]  /*1fd0*/  FADD.FTZ R76, R25, R76 ;  /* 0x0000004c194c7221 */ /* 0x000fe20000010000 */
[----:B------:R-:W-:Y:S01]  /*1fe0*/  FADD.FTZ R75, R24, R75 ;  /* 0x0000004b184b7221 */ /* 0x000fe20000010000 */
[----:B------:R-:W0:Y:S01]  /*1ff0*/  SHFL.DOWN PT, R25, R154, 0x10, 0x1f ;  /* 0x0a001f009a197f89 */ /* 0x000e2200000e0000 */
[----:B------:R-:W-:Y:S01]  /*2000*/  LOP3.LUT P1, RZ, R40, 0x1f, RZ, 0xc0, !PT ;  /* 0x0000001f28ff7812 */ /* 0x000fe2000782c0ff */
[----:B------:R-:W-:Y:S01]  /*2010*/  BSSY.RECONVERGENT B0, `(.L_x_2409) ;  /* 0x000001e000007945 */ /* 0x000fe20003800200 */
        /* <DEDUP_REMOVED lines=29> */
.L_x_2410:
[----:B------:R-:W-:Y:S05]  /*21f0*/  BSYNC.RECONVERGENT B0 ;  /* 0x0000000000007941 */ /* 0x000fea0003800200 */
.L_x_2409:
        /* <DEDUP_REMOVED lines=68> */
[----:B------:R-:W-:Y:S01]  /*2640*/  FFMA.FTZ R116, R24, R114, R25 ;  /* 0x0000007218747223 */ /* 0x000fe20000010019 */
[----:B------:R-:W-:Y:S01]  /*2650*/  FADD.FTZ R123, -R122, R123 ;  /* 0x0000007b7a7b7221 */ /* 0x000fe20000010100 */
[----:B------:R-:W-:Y:S01]  /*2660*/  FADD.FTZ R137, -R120, R137 ;  /* 0x0000008978897221 */ /* 0x000fe20000010100 */
[----:B------:R-:W-:Y:S01]  /*2670*/  FMUL.FTZ R114, R86, R135 ;  /* 0x0000008756727220 */ /* 0x000fe20000410000 */
[----:B------:R-:W-:Y:S01]  /*2680*/  FADD.FTZ R115, -R116, R115 ;  /* 0x0000007374737221 */ /* 0x000fe20000010100 */
[--C-:B------:R-:W-:Y:S01]  /*2690*/  FFMA.FTZ R116, R24, R108, R25.reuse ;  /* 0x0000006c18747223 */ /* 0x100fe20000010019 */
[----:B------:R-:W-:Y:S01]  /*26a0*/  FMUL.FTZ R30, R86, R123 ;  /* 0x0000007b561e7220 */ /* 0x000fe20000410000 */
[-C--:B------:R-:W-:Y:S01]  /*26b0*/  FMUL.FTZ R89, R114, R85.reuse ;  /* 0x0000005572597220 */ /* 0x080fe20000410000 */
[----:B------:R-:W-:Y:S01]  /*26c0*/  FFMA.FTZ R114, R24, R112, R25 ;  /* 0x0000007018727223 */ /* 0x000fe20000010019 */
[----:B------:R-:W-:Y:S01]  /*26d0*/  FADD.FTZ R113, -R116, R113 ;  /* 0x0000007174717221 */ /* 0x000fe20000010100 */
[----:B------:R-:W-:Y:S01]  /*26e0*/  FMUL.FTZ R29, R30, R85 ;  /* 0x000000551e1d7220 */ /* 0x000fe20000410000 */
[----:B------:R-:W-:Y:S01]  /*26f0*/  FMUL.FTZ R30, R86, R137 ;  /* 0x00000089561e7220 */ /* 0x000fe20000410000 */
[----:B------:R-:W-:Y:S01]  /*2700*/  FADD.FTZ R133, -R114, R133 ;  /* 0x0000008572857221 */ /* 0x000fe20000010100 */
[C-C-:B------:R-:W-:Y:S01]  /*2710*/  FFMA.FTZ R145, R24.reuse, R145, R25.reuse ;  /* 0x0000009118917223 */ /* 0x140fe20000010019 */
[----:B------:R-:W-:Y:S01]  /*2720*/  FFMA.FTZ R124, R24, R124, R25 ;  /* 0x0000007c187c7223 */ /* 0x000fe20000010019 */
[----:B------:R-:W-:Y:S01]  /*2730*/  FADD.FTZ R119, -R118, R119 ;  /* 0x0000007776777221 */ /* 0x000fe20000010100 */
[----:B------:R-:W-:Y:S01]  /*2740*/  FMUL.FTZ R114, R86, R133 ;  /* 0x0000008556727220 */ /* 0x000fe20000410000 */
[--C-:B------:R-:W-:Y:S01]  /*2750*/  FFMA.FTZ R125, R24, R125, R25.reuse ;  /* 0x0000007d187d7223 */ /* 0x100fe20000010019 */
[-C--:B------:R-:W-:Y:S01]  /*2760*/  FMUL.FTZ R27, R30, R85.reuse ;  /* 0x000000551e1b7220 */ /* 0x080fe20000410000 */
[----:B------:R-:W-:Y:S01]  /*2770*/  FADD.FTZ R145, -R145, R92 ;  /* 0x0000005c91917221 */ /* 0x000fe20000010100 */
[----:B------:R-:W-:Y:S01]  /*2780*/  FMUL.FTZ R31, R114, R85 ;  /* 0x00000055721f7220 */ /* 0x000fe20000410000 */
[----:B------:R-:W-:Y:S01]  /*2790*/  FFMA.FTZ R114, R24, R110, R25 ;  /* 0x0000006e18727223 */ /* 0x000fe20000010019 */
[----:B------:R-:W-:Y:S01]  /*27a0*/  FMUL.FTZ R110, R86, R113 ;  /* 0x00000071566e7220 */ /* 0x000fe20000410000 */
[----:B------:R-:W-:Y:S01]  /*27b0*/  FADD.FTZ R139, -R124, R139 ;  /* 0x0000008b7c8b7221 */ /* 0x000fe20000010100 */
[----:B------:R-:W-:Y:S01]  /*27c0*/  FMUL.FTZ R30, R86, R119 ;  /* 0x00000077561e7220 */ /* 0x000fe20000410000 */
[----:B------:R-:W-:Y:S01]  /*27d0*/  FADD.FTZ R131, -R114, R131 ;  /* 0x0000008372837221 */ /* 0x000fe20000010100 */
[----:B------:R-:W-:Y:S01]  /*27e0*/  FMUL.FTZ R91, R110, R85 ;  /* 0x000000556e5b7220 */ /* 0x000fe20000410000 */
[C-C-:B------:R-:W-:Y:S01]  /*27f0*/  FFMA.FTZ R110, R24.reuse, R102, R25.reuse ;  /* 0x00000066186e7223 */ /* 0x140fe20000010019 */
[----:B------:R-:W-:Y:S01]  /*2800*/  FFMA.FTZ R143, R24, R143, R25 ;  /* 0x0000008f188f7223 */ /* 0x000fe20000010019 */
[----:B------:R-:W-:Y:S01]  /*2810*/  FMUL.FTZ R102, R86, R131 ;  /* 0x0000008356667220 */ /* 0x000fe20000410000 */
[----:B------:R-:W-:Y:S01]  /*2820*/  FADD.FTZ R125, -R125, R126 ;  /* 0x0000007e7d7d7221 */ /* 0x000fe20000010100 */
[----:B------:R-:W-:Y:S01]  /*2830*/  FADD.FTZ R111, -R110, R111 ;  /* 0x0000006f6e6f7221 */ /* 0x000fe20000010100 */
[----:B------:R-:W-:Y:S01]  /*2840*/  FFMA.FTZ R110, R24, R106, R25 ;  /* 0x0000006a186e7223 */ /* 0x000fe20000010019 */
[----:B------:R-:W-:Y:S01]  /*2850*/  FMUL.FTZ R102, R102, R85 ;  /* 0x0000005566667220 */ /* 0x000fe20000410000 */
[C---:B------:R-:W-:Y:S01]  /*2860*/  FMUL.FTZ R92, R86.reuse, R145 ;  /* 0x00000091565c7220 */ /* 0x040fe20000410000 */
[----:B------:R-:W-:Y:S01]  /*2870*/  FMUL.FTZ R106, R86, R111 ;  /* 0x0000006f566a7220 */ /* 0x000fe20000410000 */
[----:B------:R-:W-:Y:S01]  /*2880*/  FADD.FTZ R129, -R110, R129 ;  /* 0x000000816e817221 */ /* 0x000fe20000010100 */
[C-C-:B------:R-:W-:Y:S01]  /*2890*/  FFMA.FTZ R110, R24.reuse, R96, R25.reuse ;  /* 0x00000060186e7223 */ /* 0x140fe20000010019 */
[----:B------:R-:W-:Y:S01]  /*28a0*/  FFMA.FTZ R0, R24, R0, R25 ;  /* 0x0000000018007223 */ /* 0x000fe20000010019 */
[----:B------:R-:W-:Y:S01]  /*28b0*/  FMUL.FTZ R106, R106, R85 ;  /* 0x000000556a6a7220 */ /* 0x000fe20000410000 */
[----:B------:R-:W-:Y:S01]  /*28c0*/  FMUL.FTZ R96, R86, R129 ;  /* 0x0000008156607220 */ /* 0x000fe20000410000 */
[----:B------:R-:W-:Y:S01]  /*28d0*/  FADD.FTZ R109, -R110, R109 ;  /* 0x0000006d6e6d7221 */ /* 0x000fe20000010100 */
[----:B------:R-:W-:Y:S01]  /*28e0*/  FFMA.FTZ R110, R24, R104, R25 ;  /* 0x00000068186e7223 */ /* 0x000fe20000010019 */
[----:B------:R0:W-:Y:S01]  /*28f0*/  F2F.BF16.F32 R93, R106 ;  /* 0x0000006a005d7304 */ /* 0x0001e20000202000 */
[----:B------:R-:W-:Y:S01]  /*2900*/  FMUL.FTZ R96, R96, R85 ;  /* 0x0000005560607220 */ /* 0x000fe20000410000 */
[----:B------:R-:W-:Y:S01]  /*2910*/  FMUL.FTZ R28, R86, R139 ;  /* 0x0000008b561c7220 */ /* 0x000fe20000410000 */
[----:B------:R-:W-:Y:S01]  /*2920*/  FADD.FTZ R127, -R110, R127 ;  /* 0x0000007f6e7f7221 */ /* 0x000fe20000010100 */
[----:B------:R-:W-:Y:S01]  /*2930*/  FFMA.FTZ R110, R24, R90, R25 ;  /* 0x0000005a186e7223 */ /* 0x000fe20000010019 */
[----:B------:R-:W-:Y:S01]  /*2940*/  FMUL.FTZ R30, R30, R85 ;  /* 0x000000551e1e7220 */ /* 0x000fe20000410000 */
[C---:B------:R-:W-:Y:S01]  /*2950*/  FMUL.FTZ R112, R86.reuse, R115 ;  /* 0x0000007356707220 */ /* 0x040fe20000410000 */
[----:B------:R-:W-:Y:S01]  /*2960*/  FMUL.FTZ R90, R86, R127 ;  /* 0x0000007f565a7220 */ /* 0x000fe20000410000 */
[----:B------:R-:W-:Y:S01]  /*2970*/  FADD.FTZ R107, -R110, R107 ;  /* 0x0000006b6e6b7221 */ /* 0x000fe20000010100 */
[----:B0-----:R-:W-:Y:S01]  /*2980*/  FFMA.FTZ R106, R24, R98, R25 ;  /* 0x00000062186a7223 */ /* 0x001fe20000010019 */
[----:B------:R0:W-:Y:S01]  /*2990*/  F2F.BF16.F32 R99, R96 ;  /* 0x0000006000637304 */ /* 0x0001e20000202000 */
[----:B------:R-:W-:Y:S01]  /*29a0*/  FADD.FTZ R143, -R143, R94 ;  /* 0x0000005e8f8f7221 */ /* 0x000fe20000010100 */
[----:B------:R-:W-:Y:S01]  /*29b0*/  FMUL.FTZ R26, R86, R125 ;  /* 0x0000007d561a7220 */ /* 0x000fe20000410000 */
[----:B------:R-:W-:Y:S01]  /*29c0*/  FADD.FTZ R117, -R106, R117 ;  /* 0x000000756a757221 */ /* 0x000fe20000010100 */
[----:B------:R-:W-:Y:S01]  /*29d0*/  FMUL.FTZ R98, R86, R107 ;  /* 0x0000006b56627220 */ /* 0x000fe20000410000 */
[----:B------:R-:W-:Y:S01]  /*29e0*/  FFMA.FTZ R24, R24, R100, R25 ;  /* 0x0000006418187223 */ /* 0x000fe20000010019 */
[----:B------:R-:W-:Y:S01]  /*29f0*/  FMUL.FTZ R104, R86, R109 ;  /* 0x0000006d56687220 */ /* 0x000fe20000410000 */
[-C--:B------:R-:W-:Y:S01]  /*2a00*/  FMUL.FTZ R90, R90, R85.reuse ;  /* 0x000000555a5a7220 */ /* 0x080fe20000410000 */
[----:B------:R-:W-:Y:S01]  /*2a10*/  FMUL.FTZ R101, R92, R85 ;  /* 0x000000555c657220 */ /* 0x000fe20000410000 */
[----:B0-----:R-:W-:Y:S01]  /*2a20*/  FMUL.FTZ R96, R86, R117 ;  /* 0x0000007556607220 */ /* 0x001fe20000410000 */
[----:B------:R-:W-:Y:S01]  /*2a30*/  FADD.FTZ R141, -R0, R141 ;  /* 0x0000008d008d7221 */ /* 0x000fe20000010100 */
[-C--:B------:R-:W-:Y:S01]  /*2a40*/  FMUL.FTZ R28, R28, R85.reuse ;  /* 0x000000551c1c7220 */ /* 0x080fe20000410000 */
[-C--:B------:R-:W-:Y:S01]  /*2a50*/  FMUL.FTZ R112, R112, R85.reuse ;  /* 0x0000005570707220 */ /* 0x080fe20000410000 */
[----:B------:R-:W-:Y:S01]  /*2a60*/  FMUL.FTZ R96, R96, R85 ;  /* 0x0000005560607220 */ /* 0x000fe20000410000 */
[----:B------:R-:W-:Y:S01]  /*2a70*/  FMUL.FTZ R92, R86, R143 ;  /* 0x0000008f565c7220 */ /* 0x000fe20000410000 */
[-C--:B------:R-:W-:Y:S01]  /*2a80*/  FMUL.FTZ R26, R26, R85.reuse ;  /* 0x000000551a1a7220 */ /* 0x080fe20000410000 */
[----:B------:R-:W0:Y:S01]  /*2a90*/  F2F.BF16.F32 R102, R102 ;  /* 0x0000006600667304 */ /* 0x000e220000202000 */
[-C--:B------:R-:W-:Y:S01]  /*2aa0*/  FMUL.FTZ R98, R98, R85.reuse ;  /* 0x0000005562627220 */ /* 0x080fe20000410000 */
[----:B------:R-:W-:Y:S01]  /*2ab0*/  FADD.FTZ R121, -R24, R121 ;  /* 0x0000007918797221 */ /* 0x000fe20000010100 */
[----:B------:R-:W-:Y:S01]  /*2ac0*/  FMUL.FTZ R104, R104, R85 ;  /* 0x0000005568687220 */ /* 0x000fe20000410000 */
[----:B------:R-:W-:Y:S01]  /*2ad0*/  FMUL.FTZ R0, R86, R141 ;  /* 0x0000008d56007220 */ /* 0x000fe20000410000 */
[----:B------:R-:W-:Y:S01]  /*2ae0*/  FMUL.FTZ R94, R92, R85 ;  /* 0x000000555c5e7220 */ /* 0x000fe20000410000 */
[----:B------:R-:W-:Y:S01]  /*2af0*/  FMUL.FTZ R86, R86, R121 ;  /* 0x0000007956567220 */ /* 0x000fe20000410000 */
[----:B------:R-:W1:Y:S01]  /*2b00*/  LDC.64 R24, c[0x0][0x468] ;  /* 0x00011a00ff187b82 */ /* 0x000e620000000a00 */
[----:B------:R-:W2:Y:S01]  /*2b10*/  F2F.BF16.F32 R30, R30 ;  /* 0x0000001e001e7304 */ /* 0x000ea20000202000 */
[-C--:B------:R-:W-:Y:S01]  /*2b20*/  FMUL.FTZ R0, R0, R85.reuse ;  /* 0x0000005500007220 */ /* 0x080fe20000410000 */
[----:B------:R-:W-:Y:S01]  /*2b30*/  FMUL.FTZ R86, R86, R85 ;  /* 0x0000005556567220 */ /* 0x000fe20000410000 */
[----:B0-----:R-:W-:-:S05]  /*2b40*/  PRMT R103, R102, 0x5410, R93 ;  /* 0x0000541066677816 */ /* 0x001fca000000005d */
[----:B------:R-:W-:Y:S01]  /*2b50*/  F2F.BF16.F32 R89, R89 ;  /* 0x0000005900597304 */ /* 0x000fe20000202000 */
[----:B--2---:R-:W-:-:S07]  /*2b60*/  IMAD.WIDE.U32 R92, R30, 0x10000, RZ ;  /* 0x000100001e5c7825 */ /* 0x004fce00078e00ff */
[----:B------:R-:W0:Y:S08]  /*2b70*/  F2F.BF16.F32 R108, R112 ;  /* 0x00000070006c7304 */ /* 0x000e300000202000 */
[----:B------:R-:W-:Y:S01]  /*2b80*/  F2F.BF16.F32 R90, R90 ;  /* 0x0000005a005a7304 */ /* 0x000fe20000202000 */
[----:B0-----:R-:W-:-:S07]  /*2b90*/  PRMT R105, R89, 0x5410, R108 ;  /* 0x0000541059697816 */ /* 0x001fce000000006c */
[----:B------:R-:W0:Y:S08]  /*2ba0*/  F2F.BF16.F32 R95, R98 ;  /* 0x00000062005f7304 */ /* 0x000e300000202000 */
[----:B------:R-:W-:Y:S01]  /*2bb0*/  F2F.BF16.F32 R28, R28 ;  /* 0x0000001c001c7304 */ /* 0x000fe20000202000 */
[----:B0-----:R-:W-:-:S07]  /*2bc0*/  PRMT R89, R90, 0x5410, R95 ;  /* 0x000054105a597816 */ /* 0x001fce000000005f */
[----:B------:R-:W0:Y:S08]  /*2bd0*/  F2F.BF16.F32 R29, R29 ;  /* 0x0000001d001d7304 */ /* 0x000e300000202000 */
[----:B------:R-:W-:Y:S01]  /*2be0*/  F2F.BF16.F32 R91, R91 ;  /* 0x0000005b005b7304 */ /* 0x000fe20000202000 */
[----:B0-----:R-:W-:-:S07]  /*2bf0*/  PRMT R107, R28, 0x5410, R29 ;  /* 0x000054101c6b7816 */ /* 0x001fce000000001d */
[----:B------:R-:W-:Y:S08]  /*2c00*/  F2F.BF16.F32 R96, R96 ;  /* 0x0000006000607304 */ /* 0x000ff00000202000 */
[----:B------:R-:W0:Y:S08]  /*2c10*/  F2F.BF16.F32 R101, R101 ;  /* 0x0000006500657304 */ /* 0x000e300000202000 */
[----:B------:R-:W2:Y:S01]  /*2c20*/  F2F.BF16.F32 R26, R26 ;  /* 0x0000001a001a7304 */ /* 0x000ea20000202000 */
[----:B0-----:R-:W-:-:S07]  /*2c30*/  PRMT R101, R96, 0x5410, R101 ;  /* 0x0000541060657816 */ /* 0x001fce0000000065 */
[----:B------:R-:W0:Y:S01]  /*2c40*/  F2F.BF16.F32 R27, R27 ;  /* 0x0000001b001b7304 */ /* 0x000e220000202000 */
[----:B--2---:R-:W-:-:S07]  /*2c50*/  IMAD.WIDE.U32 R28, R26, 0x10000, RZ ;  /* 0x000100001a1c7825 */ /* 0x004fce00078e00ff */
[----:B------:R-:W2:Y:S01]  /*2c60*/  F2F.BF16.F32 R97, R104 ;  /* 0x0000006800617304 */ /* 0x000ea20000202000 */
[----:B------:R-:W-:Y:S02]  /*2c70*/  LOP3.LUT R29, R107, R29, RZ, 0xfc, !PT ;  /* 0x0000001d6b1d7212 */ /* 0x000fe400078efcff */
[----:B0-----:R-:W-:-:S05]  /*2c80*/  LOP3.LUT R90, R92, R27, RZ, 0xfc, !PT ;  /* 0x0000001b5c5a7212 */ /* 0x001fca00078efcff */
[----:B------:R0:W3:Y:S01]  /*2c90*/  F2F.BF16.F32 R98, R94 ;  /* 0x0000005e00627304 */ /* 0x0000e20000202000 */
[----:B--2---:R-:W-:-:S07]  /*2ca0*/  IMAD.WIDE.U32 R96, R97, 0x10000, RZ ;  /* 0x0001000061607825 */ /* 0x004fce00078e00ff */
[----:B------:R-:W2:Y:S01]  /*2cb0*/  F2F.BF16.F32 R31, R31 ;  /* 0x0000001f001f7304 */ /* 0x000ea20000202000 */
[----:B0-----:R-:W-:Y:S01]  /*2cc0*/  IMAD.WIDE.U32 R94, R91, 0x10000, RZ ;  /* 0x000100005b5e7825 */ /* 0x001fe200078e00ff */
[----:B------:R-:W-:-:S03]  /*2cd0*/  LOP3.LUT R91, R105, R93, RZ, 0xfc, !PT ;  /* 0x0000005d695b7212 */ /* 0x000fc600078efcff */
[----:B---3--:R-:W-:-:S03]  /*2ce0*/  IMAD.WIDE.U32 R26, R98, 0x10000, RZ ;  /* 0x00010000621a7825 */ /* 0x008fc600078e00ff */
[----:B------:R-:W0:Y:S01]  /*2cf0*/  F2F.BF16.F32 R85, R86 ;  /* 0x0000005600557304 */ /* 0x000e220000202000 */
[----:B------:R-:W-:Y:S02]  /*2d00*/  LOP3.LUT R93, R103, R95, RZ, 0xfc, !PT ;  /* 0x0000005f675d7212 */ /* 0x000fe400078efcff */
[----:B------:R-:W-:Y:S02]  /*2d10*/  LOP3.LUT R95, R89, R97, RZ, 0xfc, !PT ;  /* 0x00000061595f7212 */ /* 0x000fe400078efcff */
[----:B------:R-:W-:Y:S02]  /*2d20*/  LOP3.LUT R97, R101, R27, RZ, 0xfc, !PT ;  /* 0x0000001b65617212 */ /* 0x000fe400078efcff */
[----:B--2---:R-:W-:Y:S01]  /*2d30*/  LOP3.LUT R92, R94, R31, RZ, 0xfc, !PT ;  /* 0x0000001f5e5c7212 */ /* 0x004fe200078efcff */
[----:B------:R-:W2:Y:S01]  /*2d40*/  F2F.BF16.F32 R0, R0 ;  /* 0x0000000000007304 */ /* 0x000ea20000202000 */
[----:B------:R-:W-:Y:S01]  /*2d50*/  LOP3.LUT R94, R96, R99, RZ, 0xfc, !PT ;  /* 0x00000063605e7212 */ /* 0x000fe200078efcff */
[----:B-1----:R-:W-:Y:S01]  /*2d60*/  IMAD.WIDE.U32 R30, R81, 0x8, R24 ;  /* 0x00000008511e7825 */ /* 0x002fe200078e0018 */
[----:B0-----:R-:W-:-:S03]  /*2d70*/  LOP3.LUT R96, R26, R85, RZ, 0xfc, !PT ;  /* 0x000000551a607212 */ /* 0x001fc600078efcff */
[----:B------:R-:W-:-:S04]  /*2d80*/  IMAD.WIDE.U32 R84, R84, 0x8, R24 ;  /* 0x0000000854547825 */ /* 0x000fc800078e0018 */
[----:B------:R-:W-:Y:S01]  /*2d90*/  IMAD.WIDE.U32 R26, R83, 0x8, R24 ;  /* 0x00000008531a7825 */ /* 0x000fe200078e0018 */
[----:B--2---:R-:W-:-:S03]  /*2da0*/  LOP3.LUT R28, R28, R0, RZ, 0xfc, !PT ;  /* 0x000000001c1c7212 */ /* 0x004fc600078efcff */
[----:B------:R-:W-:-:S04]  /*2db0*/  IMAD.WIDE.U32 R82, R82, 0x8, R24 ;  /* 0x0000000852527825 */ /* 0x000fc800078e0018 */
[----:B------:R-:W-:Y:S01]  /*2dc0*/  IMAD.WIDE.U32 R24, R80, 0x8, R24 ;  /* 0x0000000850187825 */ /* 0x000fe200078e0018 */
[----:B------:R0:W-:Y:S04]  /*2dd0*/  STG.E.64 desc[UR8][R84.64], R28 ;  /* 0x0000001c54007986 */ /* 0x0001e8000c101b08 */
[----:B------:R0:W-:Y:S04]  /*2de0*/  STG.E.64 desc[UR8][R26.64], R90 ;  /* 0x0000005a1a007986 */ /* 0x0001e8000c101b08 */
[----:B------:R0:W-:Y:S04]  /*2df0*/  STG.E.64 desc[UR8][R82.64], R92 ;  /* 0x0000005c52007986 */ /* 0x0001e8000c101b08 */
[----:B------:R0:W-:Y:S04]  /*2e00*/  STG.E.64 desc[UR8][R30.64], R94 ;  /* 0x0000005e1e007986 */ /* 0x0001e8000c101b08 */
[----:B------:R0:W-:Y:S01]  /*2e10*/  STG.E.64 desc[UR8][R24.64], R96 ;  /* 0x0000006018007986 */ /* 0x0001e2000c101b08 */
[----:B------:R-:W-:Y:S05]  /*2e20*/  BRA `(.L_x_2413) ;  /* 0x0000002400107947 */ /* 0x000fea0003800000 */
.L_x_2412:
[C-C-:B------:R-:W-:Y:S01]  /*2e30*/  FFMA.FTZ R125, R24.reuse, R125, R25.reuse ;  /* 0x0000007d187d7223 */ /* 0x140fe20000010019 */
[C-C-:B------:R-:W-:Y:S01]  /*2e40*/  FFMA.FTZ R0, R24.reuse, R0, R25.reuse ;  /* 0x0000000018007223 */ /* 0x140fe20000010019 */
[C-C-:B------:R-:W-:Y:S01]  /*2e50*/  FFMA.FTZ R124, R24.reuse, R124, R25.reuse ;  /* 0x0000007c187c7223 */ /* 0x140fe20000010019 */
[C-C-:B------:R-:W-:Y:S01]  /*2e60*/  FFMA.FTZ R122, R24.reuse, R122, R25.reuse ;  /* 0x0000007a187a7223 */ /* 0x140fe20000010019 */
[----:B------:R-:W-:Y:S01]  /*2e70*/  FADD.FTZ R125, -R125, R126 ;  /* 0x0000007e7d7d7221 */ /* 0x000fe20000010100 */
[----:B------:R-:W-:Y:S01]  /*2e80*/  FFMA.FTZ R126, R24, R120, R25 ;  /* 0x00000078187e7223 */ /* 0x000fe20000010019 */
[----:B------:R-:W-:Y:S01]  /*2e90*/  FADD.FTZ R141, -R0, R141 ;  /* 0x0000008d008d7221 */ /* 0x000fe20000010100 */
[C-C-:B------:R-:W-:Y:S01]  /*2ea0*/  FFMA.FTZ R0, R24.reuse, R116, R25.reuse ;  /* 0x0000007418007223 */ /* 0x140fe20000010019 */
[----:B------:R-:W-:Y:S01]  /*2eb0*/  FFMA.FTZ R28, R24, R114, R25 ;  /* 0x00000072181c7223 */ /* 0x000fe20000010019 */
[----:B------:R-:W-:Y:S01]  /*2ec0*/  FADD.FTZ R137, -R126, R137 ;  /* 0x000000897e897221 */ /* 0x000fe20000010100 */
[----:B------:R-:W-:Y:S01]  /*2ed0*/  FFMA.FTZ R126, R24, R118, R25 ;  /* 0x00000076187e7223 */ /* 0x000fe20000010019 */
[----:B------:R-:W-:Y:S01]  /*2ee0*/  FADD.FTZ R139, -R124, R139 ;  /* 0x0000008b7c8b7221 */ /* 0x000fe20000010100 */
[----:B------:R-:W-:Y:S01]  /*2ef0*/  FADD.FTZ R123, -R122, R123 ;  /* 0x0000007b7a7b7221 */ /* 0x000fe20000010100 */
[----:B------:R-:W-:Y:S01]  /*2f00*/  FADD.FTZ R135, -R0, R135 ;  /* 0x0000008700877221 */ /* 0x000fe20000010100 */
[----:B------:R-:W-:Y:S01]  /*2f10*/  FADD.FTZ R119, -R126, R119 ;  /* 0x000000777e777221 */ /* 0x000fe20000010100 */
[----:B------:R-:W-:Y:S01]  /*2f20*/  FADD.FTZ R115, -R28, R115 ;  /* 0x000000731c737221 */ /* 0x000fe20000010100 */
[C-C-:B------:R-:W-:Y:S01]  /*2f30*/  FFMA.FTZ R102, R24.reuse, R102, R25.reuse ;  /* 0x0000006618667223 */ /* 0x140fe20000010019 */
[C-C-:B------:R-:W-:Y:S01]  /*2f40*/  FFMA.FTZ R128, R24.reuse, R108, R25.reuse ;  /* 0x0000006c18807223 */ /* 0x140fe20000010019 */
[--C-:B------:R-:W-:Y:S01]  /*2f50*/  FFMA.FTZ R96, R24, R96, R25.reuse ;  /* 0x0000006018607223 */ /* 0x100fe20000010019 */
[C---:B------:R-:W-:Y:S01]  /*2f60*/  FMUL.FTZ R30, R86.reuse, R139 ;  /* 0x0000008b561e7220 */ /* 0x040fe20000410000 */
[----:B------:R-:W-:Y:S01]  /*2f70*/  FMUL.FTZ R122, R86, R123 ;  /* 0x0000007b567a7220 */ /* 0x000fe20000410000 */
[----:B------:R-:W-:Y:S01]  /*2f80*/  FFMA.FTZ R126, R24, R110, R25 ;  /* 0x0000006e187e7223 */ /* 0x000fe20000010019 */
[C---:B------:R-:W-:Y:S01]  /*2f90*/  FMUL.FTZ R110, R86.reuse, R119 ;  /* 0x00000077566e7220 */ /* 0x040fe20000410000 */
[C---:B------:R-:W-:Y:S01]  /*2fa0*/  FMUL.FTZ R114, R86.reuse, R135 ;  /* 0x0000008756727220 */ /* 0x040fe20000410000 */
[----:B------:R-:W-:Y:S01]  /*2fb0*/  FMUL.FTZ R120, R86, R115 ;  /* 0x0000007356787220 */ /* 0x000fe20000410000 */
[----:B------:R-:W-:Y:S01]  /*2fc0*/  FADD.FTZ R111, -R102, R111 ;  /* 0x0000006f666f7221 */ /* 0x000fe20000010100 */
[----:B------:R-:W-:Y:S01]  /*2fd0*/  FADD.FTZ R113, -R128, R113 ;  /* 0x0000007180717221 */ /* 0x000fe20000010100 */
[----:B------:R-:W-:Y:S01]  /*2fe0*/  FADD.FTZ R109, -R96, R109 ;  /* 0x0000006d606d7221 */ /* 0x000fe20000010100 */
[----:B------:R-:W-:Y:S01]  /*2ff0*/  F2F.BF16.F32 R26, R30 ;  /* 0x0000001e001a7304 */ /* 0x000fe20000202000 */
[C-C-:B------:R-:W-:Y:S01]  /*3000*/  FFMA.FTZ R102, R24.reuse, R112, R25.reuse ;  /* 0x0000007018667223 */ /* 0x140fe20000010019 */
[C-C-:B------:R-:W-:Y:S01]  /*3010*/  FFMA.FTZ R128, R24.reuse, R104, R25.reuse ;  /* 0x0000006818807223 */ /* 0x140fe20000010019 */
[C-C-:B------:R-:W-:Y:S01]  /*3020*/  FFMA.FTZ R90, R24.reuse, R90, R25.reuse ;  /* 0x0000005a185a7223 */ /* 0x140fe20000010019 */
[C-C-:B------:R-:W-:Y:S01]  /*3030*/  FFMA.FTZ R106, R24.reuse, R106, R25.reuse ;  /* 0x0000006a186a7223 */ /* 0x140fe20000010019 */
[C-C-:B------:R-:W-:Y:S01]  /*3040*/  FFMA.FTZ R145, R24.reuse, R145, R25.reuse ;  /* 0x0000009118917223 */ /* 0x140fe20000010019 */
[C-C-:B------:R-:W-:Y:S01]  /*3050*/  FFMA.FTZ R98, R24.reuse, R98, R25.reuse ;  /* 0x0000006218627223 */ /* 0x140fe20000010019 */
[C-C-:B------:R-:W-:Y:S01]  /*3060*/  FFMA.FTZ R100, R24.reuse, R100, R25.reuse ;  /* 0x0000006418647223 */ /* 0x140fe20000010019 */
[----:B------:R-:W-:Y:S01]  /*3070*/  F2F.BF16.F32 R27, R122 ;  /* 0x0000007a001b7304 */ /* 0x000fe20000202000 */
[----:B------:R-:W-:Y:S01]  /*3080*/  FFMA.FTZ R25, R24, R143, R25 ;  /* 0x0000008f18197223 */ /* 0x000fe20000010019 */
[----:B------:R-:W-:Y:S01]  /*3090*/  FMUL.FTZ R136, R86, R109 ;  /* 0x0000006d56887220 */ /* 0x000fe20000410000 */
[----:B------:R-:W-:Y:S01]  /*30a0*/  FADD.FTZ R133, -R102, R133 ;  /* 0x0000008566857221 */ /* 0x000fe20000010100 */
[----:B------:R-:W-:Y:S01]  /*30b0*/  FADD.FTZ R129, -R106, R129 ;  /* 0x000000816a817221 */ /* 0x000fe20000010100 */
[----:B------:R-:W-:Y:S01]  /*30c0*/  FADD.FTZ R127, -R128, R127 ;  /* 0x0000007f807f7221 */ /* 0x000fe20000010100 */
[----:B------:R-:W-:Y:S01]  /*30d0*/  FADD.FTZ R107, -R90, R107 ;  /* 0x0000006b5a6b7221 */ /* 0x000fe20000010100 */
[----:B------:R-:W-:Y:S01]  /*30e0*/  FADD.FTZ R145, -R145, R92 ;  /* 0x0000005c91917221 */ /* 0x000fe20000010100 */
[----:B------:R-:W-:Y:S01]  /*30f0*/  F2F.BF16.F32 R93, R110 ;  /* 0x0000006e005d7304 */ /* 0x000fe20000202000 */
[----:B------:R-:W-:Y:S01]  /*3100*/  FADD.FTZ R117, -R98, R117 ;  /* 0x0000007562757221 */ /* 0x000fe20000010100 */
[----:B------:R-:W-:Y:S01]  /*3110*/  FADD.FTZ R25, -R25, R94 ;  /* 0x0000005e19197221 */ /* 0x000fe20000010100 */
[----:B------:R-:W-:Y:S01]  /*3120*/  FADD.FTZ R131, -R126, R131 ;  /* 0x000000837e837221 */ /* 0x000fe20000010100 */
[----:B------:R-:W-:Y:S01]  /*3130*/  FADD.FTZ R121, -R100, R121 ;  /* 0x0000007964797221 */ /* 0x000fe20000010100 */
[-C--:B------:R-:W-:Y:S01]  /*3140*/  FMUL.FTZ R94, R30, R85.reuse ;  /* 0x000000551e5e7220 */ /* 0x080fe20000410000 */
[----:B------:R-:W-:Y:S01]  /*3150*/  FMUL.FTZ R105, R122, R85 ;  /* 0x000000557a697220 */ /* 0x000fe20000410000 */
[C---:B------:R-:W-:Y:S01]  /*3160*/  FMUL.FTZ R118, R86.reuse, R137 ;  /* 0x0000008956767220 */ /* 0x040fe20000410000 */
[----:B------:R0:W-:Y:S01]  /*3170*/  F2F.BF16.F32 R28, R114 ;  /* 0x00000072001c7304 */ /* 0x0001e20000202000 */
[C---:B------:R-:W-:Y:S01]  /*3180*/  FMUL.FTZ R108, R86.reuse, R133 ;  /* 0x00000085566c7220 */ /* 0x040fe20000410000 */
[C---:B------:R-:W-:Y:S01]  /*3190*/  FMUL.FTZ R134, R86.reuse, R129 ;  /* 0x0000008156867220 */ /* 0x040fe20000410000 */
[C---:B------:R-:W-:Y:S01]  /*31a0*/  FMUL.FTZ R116, R86.reuse, R125 ;  /* 0x0000007d56747220 */ /* 0x040fe20000410000 */
[C---:B------:R-:W-:Y:S01]  /*31b0*/  FMUL.FTZ R112, R86.reuse, R111 ;  /* 0x0000006f56707220 */ /* 0x040fe20000410000 */
[C---:B------:R-:W-:Y:S01]  /*31c0*/  FMUL.FTZ R104, R86.reuse, R113 ;  /* 0x0000007156687220 */ /* 0x040fe20000410000 */
[C---:B------:R-:W-:Y:S01]  /*31d0*/  FMUL.FTZ R128, R86.reuse, R127 ;  /* 0x0000007f56807220 */ /* 0x040fe20000410000 */
[C---:B------:R-:W-:Y:S01]  /*31e0*/  FMUL.FTZ R132, R86.reuse, R107 ;  /* 0x0000006b56847220 */ /* 0x040fe20000410000 */
[----:B------:R-:W1:Y:S01]  /*31f0*/  F2F.BF16.F32 R91, R120 ;  /* 0x00000078005b7304 */ /* 0x000e620000202000 */
[C---:B------:R-:W-:Y:S01]  /*3200*/  FMUL.FTZ R142, R86.reuse, R145 ;  /* 0x00000091568e7220 */ /* 0x040fe20000410000 */
[C---:B------:R-:W-:Y:S01]  /*3210*/  FMUL.FTZ R140, R86.reuse, R117 ;  /* 0x00000075568c7220 */ /* 0x040fe20000410000 */
[C---:B------:R-:W-:Y:S01]  /*3220*/  FMUL.FTZ R138, R86.reuse, R25 ;  /* 0x00000019568a7220 */ /* 0x040fe20000410000 */
[C---:B------:R-:W-:Y:S01]  /*3230*/  FMUL.FTZ R124, R86.reuse, R141 ;  /* 0x0000008d567c7220 */ /* 0x040fe20000410000 */
[C---:B------:R-:W-:Y:S01]  /*3240*/  FMUL.FTZ R126, R86.reuse, R131 ;  /* 0x00000083567e7220 */ /* 0x040fe20000410000 */
[----:B------:R-:W-:Y:S01]  /*3250*/  FMUL.FTZ R24, R86, R121 ;  /* 0x0000007956187220 */ /* 0x000fe20000410000 */
[-C--:B------:R-:W-:Y:S01]  /*3260*/  FMUL.FTZ R100, R108, R85.reuse ;  /* 0x000000556c647220 */ /* 0x080fe20000410000 */
[----:B------:R-:W-:Y:S01]  /*3270*/  F2F.BF16.F32 R90, R136 ;  /* 0x00000088005a7304 */ /* 0x000fe20000202000 */
[-C--:B------:R-:W-:Y:S01]  /*3280*/  FMUL.FTZ R96, R116, R85.reuse ;  /* 0x0000005574607220 */ /* 0x080fe20000410000 */
[-C--:B------:R-:W-:Y:S01]  /*3290*/  FMUL.FTZ R109, R114, R85.reuse ;  /* 0x00000055726d7220 */ /* 0x080fe20000410000 */
[-C--:B------:R-:W-:Y:S01]  /*32a0*/  FMUL.FTZ R107, R110, R85.reuse ;  /* 0x000000556e6b7220 */ /* 0x080fe20000410000 */
[-C--:B------:R-:W-:Y:S01]  /*32b0*/  FMUL.FTZ R113, R112, R85.reuse ;  /* 0x0000005570717220 */ /* 0x080fe20000410000 */
[-C--:B------:R-:W-:Y:S01]  /*32c0*/  FMUL.FTZ R86, R124, R85.reuse ;  /* 0x000000557c567220 */ /* 0x080fe20000410000 */
[-C--:B0-----:R-:W-:Y:S01]  /*32d0*/  FMUL.FTZ R114, R120, R85.reuse ;  /* 0x0000005578727220 */ /* 0x081fe20000410000 */
[-C--:B------:R-:W-:Y:S01]  /*32e0*/  FMUL.FTZ R98, R118, R85.reuse ;  /* 0x0000005576627220 */ /* 0x080fe20000410000 */
[----:B------:R-:W-:Y:S01]  /*32f0*/  F2F.BF16.F32 R31, R118 ;  /* 0x00000076001f7304 */ /* 0x000fe20000202000 */
[----:B------:R-:W-:Y:S01]  /*3300*/  FMUL.FTZ R110, R126, R85 ;  /* 0x000000557e6e7220 */ /* 0x000fe20000410000 */
[----:B-1----:R-:W-:-:S06]  /*3310*/  PRMT R91, R28, 0x5410, R91 ;  /* 0x000054101c5b7816 */ /* 0x002fcc000000005b */
[----:B------:R0:W-:Y:S08]  /*3320*/  F2F.BF16.F32 R89, R108 ;  /* 0x0000006c00597304 */ /* 0x0001f00000202000 */
[----:B------:R-:W-:Y:S01]  /*3330*/  F2F.BF16.F32 R95, R134 ;  /* 0x00000086005f7304 */ /* 0x000fe20000202000 */
[----:B0-----:R-:W-:-:S07]  /*3340*/  FMUL.FTZ R108, R104, R85 ;  /* 0x00000055686c7220 */ /* 0x001fce0000410000 */
[----:B------:R-:W-:Y:S08]  /*3350*/  F2F.BF16.F32 R94, R94 ;  /* 0x0000005e005e7304 */ /* 0x000ff00000202000 */
[----:B------:R-:W0:Y:S08]  /*3360*/  F2F.BF16.F32 R105, R105 ;  /* 0x0000006900697304 */ /* 0x000e300000202000 */
[----:B------:R1:W-:Y:S01]  /*3370*/  F2F.BF16.F32 R0, R116 ;  /* 0x0000007400007304 */ /* 0x0003e20000202000 */
[----:B0-----:R-:W-:-:S07]  /*3380*/  PRMT R105, R94, 0x5410, R105 ;  /* 0x000054105e697816 */ /* 0x001fce0000000069 */
[----:B------:R0:W-:Y:S01]  /*3390*/  F2F.BF16.F32 R102, R112 ;  /* 0x0000007000667304 */ /* 0x0001e20000202000 */
[----:B-1----:R-:W-:-:S07]  /*33a0*/  FMUL.FTZ R116, R24, R85 ;  /* 0x0000005518747220 */ /* 0x002fce0000410000 */
[----:B------:R1:W-:Y:S01]  /*33b0*/  F2F.BF16.F32 R101, R104 ;  /* 0x0000006800657304 */ /* 0x0003e20000202000 */
[----:B0-----:R-:W-:-:S07]  /*33c0*/  FMUL.FTZ R112, R136, R85 ;  /* 0x0000005588707220 */ /* 0x001fce0000410000 */
[----:B------:R0:W-:Y:S01]  /*33d0*/  F2F.BF16.F32 R103, R128 ;  /* 0x0000008000677304 */ /* 0x0001e20000202000 */
[----:B-1----:R-:W-:-:S07]  /*33e0*/  FMUL.FTZ R104, R134, R85 ;  /* 0x0000005586687220 */ /* 0x002fce0000410000 */
[----:B------:R1:W2:Y:S01]  /*33f0*/  F2F.BF16.F32 R106, R132 ;  /* 0x00000084006a7304 */ /* 0x0002a20000202000 */
[----:B0-----:R-:W-:-:S07]  /*3400*/  FMUL.FTZ R128, R128, R85 ;  /* 0x0000005580807220 */ /* 0x001fce0000410000 */
[----:B------:R0:W-:Y:S01]  /*3410*/  F2F.BF16.F32 R111, R142 ;  /* 0x0000008e006f7304 */ /* 0x0001e20000202000 */
[----:B-1----:R-:W-:Y:S01]  /*3420*/  FMUL.FTZ R132, R132, R85 ;  /* 0x0000005584847220 */ /* 0x002fe20000410000 */
[----:B--2---:R-:W-:-:S06]  /*3430*/  PRMT R103, R103, 0x5410, R106 ;  /* 0x0000541067677816 */ /* 0x004fcc000000006a */
[----:B------:R1:W2:Y:S01]  /*3440*/  F2F.BF16.F32 R130, R140 ;  /* 0x0000008c00827304 */ /* 0x0002a20000202000 */
[----:B0-----:R-:W-:-:S07]  /*3450*/  FMUL.FTZ R142, R142, R85 ;  /* 0x000000558e8e7220 */ /* 0x001fce0000410000 */
[----:B------:R0:W3:Y:S01]  /*3460*/  F2F.BF16.F32 R92, R138 ;  /* 0x0000008a005c7304 */ /* 0x0000e20000202000 */
[----:B-1----:R-:W-:Y:S01]  /*3470*/  FMUL.FTZ R140, R140, R85 ;  /* 0x000000558c8c7220 */ /* 0x002fe20000410000 */
[----:B--2---:R-:W-:-:S06]  /*3480*/  PRMT R111, R130, 0x5410, R111 ;  /* 0x00005410826f7816 */ /* 0x004fcc000000006f */
[----:B------:R-:W-:Y:S01]  /*3490*/  F2F.BF16.F32 R29, R124 ;  /* 0x0000007c001d7304 */ /* 0x000fe20000202000 */
[----:B0-----:R-:W-:Y:S01]  /*34a0*/  FMUL.FTZ R138, R138, R85 ;  /* 0x000000558a8a7220 */ /* 0x001fe20000410000 */
[----:B------:R-:W-:Y:S01]  /*34b0*/  PRMT R85, R26, 0x5410, R27 ;  /* 0x000054101a557816 */ /* 0x000fe2000000001b */
[----:B------:R-:W-:-:S04]  /*34c0*/  IMAD.WIDE.U32 R26, R93, 0x10000, RZ ;  /* 0x000100005d1a7825 */ /* 0x000fc800078e00ff */
[----:B---3--:R-:W-:Y:S01]  /*34d0*/  IMAD.WIDE.U32 R92, R92, 0x10000, RZ ;  /* 0x000100005c5c7825 */ /* 0x008fe200078e00ff */
[----:B------:R-:W-:Y:S01]  /*34e0*/  LOP3.LUT R27, R91, R27, RZ, 0xfc, !PT ;  /* 0x0000001b5b1b7212 */ /* 0x000fe200078efcff */
[----:B------:R-:W0:Y:S01]  /*34f0*/  F2F.BF16.F32 R97, R126 ;  /* 0x0000007e00617304 */ /* 0x000e220000202000 */
[----:B------:R-:W-:Y:S01]  /*3500*/  LOP3.LUT R26, R26, R31, RZ, 0xfc, !PT ;  /* 0x0000001f1a1a7212 */ /* 0x000fe200078efcff */
[----:B------:R-:W-:Y:S01]  /*3510*/  IMAD.WIDE.U32 R90, R90, 0x10000, RZ ;  /* 0x000100005a5a7825 */ /* 0x000fe200078e00ff */
[----:B------:R-:W1:Y:S01]  /*3520*/  LDC.64 R30, c[0x0][0x478] ;  /* 0x00011e00ff1e7b82 */ /* 0x000e620000000a00 */
[----:B------:R-:W-:Y:S02]  /*3530*/  LOP3.LUT R93, R111, R93, RZ, 0xfc, !PT ;  /* 0x0000005d6f5d7212 */ /* 0x000fe400078efcff */
[----:B------:R-:W-:Y:S02]  /*3540*/  LOP3.LUT R90, R90, R95, RZ, 0xfc, !PT ;  /* 0x0000005f5a5a7212 */ /* 0x000fe400078efcff */
[----:B------:R-:W2:Y:S01]  /*3550*/  F2F.BF16.F32 R107, R107 ;  /* 0x0000006b006b7304 */ /* 0x000ea20000202000 */
[----:B------:R-:W-:-:S02]  /*3560*/  LOP3.LUT R91, R103, R91, RZ, 0xfc, !PT ;  /* 0x0000005b675b7212 */ /* 0x000fc400078efcff */
[----:B------:R-:W3:Y:S01]  /*3570*/  LDC.64 R94, c[0x0][0x468] ;  /* 0x00011a00ff5e7b82 */ /* 0x000ee20000000a00 */
[----:B0-----:R-:W-:-:S04]  /*3580*/  PRMT R97, R97, 0x5410, R102 ;  /* 0x0000541061617816 */ /* 0x001fc80000000066 */
[----:B------:R-:W-:Y:S01]  /*3590*/  F2F.BF16.F32 R109, R109 ;  /* 0x0000006d006d7304 */ /* 0x000fe20000202000 */
[----:B--2---:R-:W-:-:S07]  /*35a0*/  IMAD.WIDE.U32 R102, R107, 0x10000, RZ ;  /* 0x000100006b667825 */ /* 0x004fce00078e00ff */
[----:B------:R-:W0:Y:S08]  /*35b0*/  F2F.BF16.F32 R114, R114 ;  /* 0x0000007200727304 */ /* 0x000e300000202000 */
[----:B------:R2:W4:Y:S01]  /*35c0*/  F2F.BF16.F32 R99, R24 ;  /* 0x0000001800637304 */ /* 0x0005220000202000 */
[----:B0-----:R-:W-:-:S07]  /*35d0*/  PRMT R109, R109, 0x5410, R114 ;  /* 0x000054106d6d7816 */ /* 0x001fce0000000072 */
[----:B------:R-:W-:Y:S01]  /*35e0*/  F2F.BF16.F32 R110, R110 ;  /* 0x0000006e006e7304 */ /* 0x000fe20000202000 */
[----:B--2---:R-:W-:-:S05]  /*35f0*/  IMAD.WIDE.U32 R24, R0, 0x10000, RZ ;  /* 0x0001000000187825 */ /* 0x004fca00078e00ff */
[----:B------:R-:W-:Y:S02]  /*3600*/  LOP3.LUT R25, R85, R25, RZ, 0xfc, !PT ;  /* 0x0000001955197212 */ /* 0x000fe400078efcff */
[----:B------:R-:W0:Y:S01]  /*3610*/  F2F.BF16.F32 R113, R113 ;  /* 0x0000007100717304 */ /* 0x000e220000202000 */
[----:B------:R-:W-:Y:S01]  /*3620*/  LOP3.LUT R24, R24, R29, RZ, 0xfc, !PT ;  /* 0x0000001d18187212 */ /* 0x000fe200078efcff */
[----:B------:R-:W-:Y:S01]  /*3630*/  IMAD.WIDE.U32 R28, R101, 0x10000, RZ ;  /* 0x00010000651c7825 */ /* 0x000fe200078e00ff */
[----:B----4-:R-:W-:Y:S02]  /*3640*/  LOP3.LUT R92, R92, R99, RZ, 0xfc, !PT ;  /* 0x000000635c5c7212 */ /* 0x010fe400078efcff */
[----:B------:R-:W-:Y:S02]  /*3650*/  LOP3.LUT R99, R109, R103, RZ, 0xfc, !PT ;  /* 0x000000676d637212 */ /* 0x000fe400078efcff */
[----:B------:R-:W-:Y:S01]  /*3660*/  LOP3.LUT R29, R97, R29, RZ, 0xfc, !PT ;  /* 0x0000001d611d7212 */ /* 0x000fe200078efcff */
[----:B------:R-:W2:Y:S01]  /*3670*/  F2F.BF16.F32 R108, R108 ;  /* 0x0000006c006c7304 */ /* 0x000ea20000202000 */
[----:B------:R-:W-:-:S02]  /*3680*/  LOP3.LUT R28, R28, R89, RZ, 0xfc, !PT ;  /* 0x000000591c1c7212 */ /* 0x000fc400078efcff */
[----:B0-----:R-:W-:-:S05]  /*3690*/  PRMT R101, R110, 0x5410, R113 ;  /* 0x000054106e657816 */ /* 0x001fca0000000071 */
[----:B------:R-:W0:Y:S01]  /*36a0*/  F2F.BF16.F32 R112, R112 ;  /* 0x0000007000707304 */ /* 0x000e220000202000 */
[----:B-1----:R-:W-:-:S04]  /*36b0*/  IMAD.WIDE.U32 R110, R82, 0x8, R30 ;  /* 0x00000008526e7825 */ /* 0x002fc800078e001e */
[----:B--2---:R-:W-:-:S03]  /*36c0*/  IMAD.WIDE.U32 R106, R108, 0x10000, RZ ;  /* 0x000100006c6a7825 */ /* 0x004fc600078e00ff */
[----:B------:R-:W1:Y:S02]  /*36d0*/  F2F.BF16.F32 R96, R96 ;  /* 0x0000006000607304 */ /* 0x000e640000202000 */
[----:B------:R-:W-:Y:S01]  /*36e0*/  LOP3.LUT R101, R101, R107, RZ, 0xfc, !PT ;  /* 0x0000006b65657212 */ /* 0x000fe200078efcff */
[----:B0-----:R-:W-:-:S05]  /*36f0*/  IMAD.WIDE.U32 R112, R112, 0x10000, RZ ;  /* 0x0001000070707825 */ /* 0x001fca00078e00ff */
[----:B------:R-:W0:Y:S01]  /*3700*/  F2F.BF16.F32 R138, R138 ;  /* 0x0000008a008a7304 */ /* 0x000e220000202000 */
[----:B-1----:R-:W-:-:S07]  /*3710*/  IMAD.WIDE.U32 R96, R96, 0x10000, RZ ;  /* 0x0001000060607825 */ /* 0x002fce00078e00ff */
[----:B------:R-:W-:Y:S01]  /*3720*/  F2F.BF16.F32 R117, R142 ;  /* 0x0000008e00757304 */ /* 0x000fe20000202000 */
[----:B------:R-:W-:Y:S01]  /*3730*/  LOP3.LUT R97, R105, R97, RZ, 0xfc, !PT ;  /* 0x0000006169617212 */ /* 0x000fe200078efcff */
[----:B0-----:R-:W-:-:S06]  /*3740*/  IMAD.WIDE.U32 R108, R138, 0x10000, RZ ;  /* 0x000100008a6c7825 */ /* 0x001fcc00078e00ff */
[----:B------:R-:W0:Y:S08]  /*3750*/  F2F.BF16.F32 R140, R140 ;  /* 0x0000008c008c7304 */ /* 0x000e300000202000 */
[----:B------:R-:W1:Y:S01]  /*3760*/  F2F.BF16.F32 R98, R98 ;  /* 0x0000006200627304 */ /* 0x000e620000202000 */
[----:B0-----:R-:W-:-:S07]  /*3770*/  PRMT R117, R140, 0x5410, R117 ;  /* 0x000054108c757816 */ /* 0x001fce0000000075 */
[----:B------:R-:W-:Y:S01]  /*3780*/  F2F.BF16.F32 R128, R128 ;  /* 0x0000008000807304 */ /* 0x000fe20000202000 */
[----:B------:R-:W-:Y:S02]  /*3790*/  LOP3.LUT R105, R117, R109, RZ, 0xfc, !PT ;  /* 0x0000006d75697212 */ /* 0x000fe400078efcff */
[----:B-1----:R-:W-:-:S05]  /*37a0*/  LOP3.LUT R98, R102, R98, RZ, 0xfc, !PT ;  /* 0x0000006266627212 */ /* 0x002fca00078efcff */
[----:B------:R-:W0:Y:S08]  /*37b0*/  F2F.BF16.F32 R115, R132 ;  /* 0x0000008400737304 */ /* 0x000e300000202000 */
[----:B------:R-:W1:Y:S01]  /*37c0*/  F2F.BF16.F32 R100, R100 ;  /* 0x0000006400647304 */ /* 0x000e620000202000 */
[----:B0-----:R-:W-:-:S07]  /*37d0*/  PRMT R115, R128, 0x5410, R115 ;  /* 0x0000541080737816 */ /* 0x001fce0000000073 */
[----:B------:R-:W0:Y:S01]  /*37e0*/  F2F.BF16.F32 R104, R104 ;  /* 0x0000006800687304 */ /* 0x000e220000202000 */
[----:B------:R-:W-:Y:S01]  /*37f0*/  LOP3.LUT R103, R115, R113, RZ, 0xfc, !PT ;  /* 0x0000007173677212 */ /* 0x000fe200078efcff */
[----:B---3--:R-:W-:Y:S01]  /*3800*/  IMAD.WIDE.U32 R114, R83, 0x8, R94 ;  /* 0x0000000853727825 */ /* 0x008fe200078e005e */
[----:B-1----:R-:W-:-:S05]  /*3810*/  LOP3.LUT R100, R106, R100, RZ, 0xfc, !PT ;  /* 0x000000646a647212 */ /* 0x002fca00078efcff */
[----:B------:R1:W2:Y:S01]  /*3820*/  F2F.BF16.F32 R85, R116 ;  /* 0x0000007400557304 */ /* 0x0002a20000202000 */
[----:B------:R-:W-:-:S05]  /*3830*/  IMAD.WIDE.U32 R106, R84, 0x8, R30 ;  /* 0x00000008546a7825 */ /* 0x000fca00078e001e */
[----:B------:R3:W-:Y:S01]  /*3840*/  STG.E.64 desc[UR8][R106.64], R24 ;  /* 0x000000186a007986 */ /* 0x0007e2000c101b08 */
[----:B0-----:R-:W-:Y:S01]  /*3850*/  LOP3.LUT R102, R112, R104, RZ, 0xfc, !PT ;  /* 0x0000006870667212 */ /* 0x001fe200078efcff */
[----:B------:R-:W0:Y:S01]  /*3860*/  F2F.BF16.F32 R86, R86 ;  /* 0x0000005600567304 */ /* 0x000e220000202000 */
[----:B------:R-:W-:-:S04]  /*3870*/  IMAD.WIDE.U32 R112, R81, 0x8, R30 ;  /* 0x0000000851707825 */ /* 0x000fc800078e001e */
[----:B-1----:R-:W-:Y:S01]  /*3880*/  IMAD.WIDE.U32 R116, R81, 0x8, R94 ;  /* 0x0000000851747825 */ /* 0x002fe200078e005e */
[----:B--2---:R-:W-:-:S03]  /*3890*/  LOP3.LUT R104, R108, R85, RZ, 0xfc, !PT ;  /* 0x000000556c687212 */ /* 0x004fc600078efcff */
[----:B------:R-:W-:-:S04]  /*38a0*/  IMAD.WIDE.U32 R84, R84, 0x8, R94 ;  /* 0x0000000854547825 */ /* 0x000fc800078e005e */
[----:B------:R-:W-:Y:S01]  /*38b0*/  IMAD.WIDE.U32 R108, R83, 0x8, R30 ;  /* 0x00000008536c7825 */ /* 0x000fe200078e001e */
[----:B0-----:R-:W-:-:S03]  /*38c0*/  LOP3.LUT R96, R96, R86, RZ, 0xfc, !PT ;  /* 0x0000005660607212 */ /* 0x001fc600078efcff */
[----:B------:R-:W-:Y:S02]  /*38d0*/  IMAD.WIDE.U32 R82, R82, 0x8, R94 ;  /* 0x0000000852527825 */ /* 0x000fe400078e005e */
[----:B------:R3:W-:Y:S02]  /*38e0*/  STG.E.64 desc[UR8][R84.64], R96 ;  /* 0x0000006054007986 */ /* 0x0007e4000c101b08 */
[C---:B------:R-:W-:Y:S02]  /*38f0*/  IMAD.WIDE.U32 R30, R80.reuse, 0x8, R30 ;  /* 0x00000008501e7825 */ /* 0x040fe400078e001e */
[----:B------:R3:W-:Y:S02]  /*3900*/  STG.E.64 desc[UR8][R108.64], R26 ;  /* 0x0000001a6c007986 */ /* 0x0007e4000c101b08 */
[----:B------:R-:W-:Y:S02]  /*3910*/  IMAD.WIDE.U32 R80, R80, 0x8, R94 ;  /* 0x0000000850507825 */ /* 0x000fe400078e005e */
[----:B------:R3:W-:Y:S04]  /*3920*/  STG.E.64 desc[UR8][R114.64], R98 ;  /* 0x0000006272007986 */ /* 0x0007e8000c101b08 */
[----:B------:R3:W-:Y:S04]  /*3930*/  STG.E.64 desc[UR8][R110.64], R28 ;  /* 0x0000001c6e007986 */ /* 0x0007e8000c101b08 */
[----:B------:R3:W-:Y:S04]  /*3940*/  STG.E.64 desc[UR8][R82.64], R100 ;  /* 0x0000006452007986 */ /* 0x0007e8000c101b08 */
[----:B------:R3:W-:Y:S04]  /*3950*/  STG.E.64 desc[UR8][R112.64], R90 ;  /* 0x0000005a70007986 */ /* 0x0007e8000c101b08 */
[----:B------:R3:W-:Y:S04]  /*3960*/  STG.E.64 desc[UR8][R116.64], R102 ;  /* 0x0000006674007986 */ /* 0x0007e8000c101b08 */
[----:B------:R3:W-:Y:S04]  /*3970*/  STG.E.64 desc[UR8][R30.64], R92 ;  /* 0x0000005c1e007986 */ /* 0x0007e8000c101b08 */
[----:B------:R3:W-:Y:S01]  /*3980*/  STG.E.64 desc[UR8][R80.64], R104 ;  /* 0x0000006850007986 */ /* 0x0007e2000c101b08 */
[----:B------:R-:W-:Y:S05]  /*3990*/  BRA `(.L_x_2413) ;  /* 0x0000001800347947 */ /* 0x000fea0003800000 */
.L_x_2411:
[----:B------:R-:W-:-:S04]  /*39a0*/  UISETP.NE.U32.AND UP0, UPT, UR16, URZ, UPT ;  /* 0x000000ff1000728c */ /* 0x000fc8000bf05070 */
[----:B------:R-:W-:-:S09]  /*39b0*/  UISETP.NE.AND.EX UP0, UPT, UR17, URZ, UPT, UP0 ;  /* 0x000000ff1100728c */ /* 0x000fd2000bf05300 */
[----:B------:R-:W-:Y:S05]  /*39c0*/  BRA.U UP0, `(.L_x_2414) ;  /* 0x0000000900b07547 */ /* 0x000fea000b800000 */
[----:B------:R-:W-:Y:S01]  /*39d0*/  MOV R26, R3 ;  /* 0x00000003001a7202 */ /* 0x000fe20000000f00 */
[C---:B------:R-:W-:Y:S01]  /*39e0*/  FFMA.FTZ R124, R24.reuse, R124, R25 ;  /* 0x0000007c187c7223 */ /* 0x040fe20000010019 */
[----:B------:R-:W-:Y:S01]  /*39f0*/  SHF.R.U32.HI R28, RZ, 0x10, R3 ;  /* 0x00000010ff1c7819 */ /* 0x000fe20000011603 */
        /* <DEDUP_REMOVED lines=8> */
[----:B------:R-:W-:Y:S01]  /*3a80*/  FFMA.FTZ R122, R24, R0, R25 ;  /* 0x00000000187a7223 */ /* 0x000fe20000010019 */
        /* <DEDUP_REMOVED lines=12> */
[----:B------:R-:W-:Y:S01]  /*3b50*/  FFMA.FTZ R114, R24, R114, R25 ;  /* 0x0000007218727223 */ /* 0x000fe20000010019 */
[----:B------:R-:W-:Y:S01]  /*3b60*/  FFMA.FTZ R26, R86, R26, R27 ;  /* 0x0000001a561a7223 */ /* 0x000fe2000001001b */
[----:B------:R-:W-:Y:S01]  /*3b70*/  FFMA.FTZ R120, R24, R120, R25 ;  /* 0x0000007818787223 */ /* 0x000fe20000010019 */
[----:B------:R1:W2:Y:S01]  /*3b80*/  F2F.BF16.F32 R27, R30 ;  /* 0x0000001e001b7304 */ /* 0x0002a20000202000 */
[----:B0-----:R-:W-:Y:S01]  /*3b90*/  FFMA.FTZ R28, R86, R125, R29 ;  /* 0x0000007d561c7223 */ /* 0x001fe2000001001d */
[----:B------:R-:W-:Y:S01]  /*3ba0*/  SHF.L.U32 R29, R31, 0x10, RZ ;  /* 0x000000101f1d7819 */ /* 0x000fe200000006ff */
[----:B------:R-:W-:Y:S01]  /*3bb0*/  FADD.FTZ R114, -R114, R115 ;  /* 0x0000007372727221 */ /* 0x000fe20000010100 */
[----:B------:R-:W-:Y:S01]  /*3bc0*/  SHF.R.U32.HI R31, RZ, 0x10, R33 ;  /* 0x00000010ff1f7819 */ /* 0x000fe20000011621 */
[----:B------:R-:W-:Y:S01]  /*3bd0*/  FADD.FTZ R120, -R120, R137 ;  /* 0x0000008978787221 */ /* 0x000fe20000010100 */
[----:B------:R-:W-:Y:S01]  /*3be0*/  SHF.R.U64 R89, R32, 0x10, R33 ;  /* 0x0000001020597819 */ /* 0x000fe20000001221 */
[----:B------:R-:W-:Y:S01]  /*3bf0*/  FFMA.FTZ R118, R24, R118, R25 ;  /* 0x0000007618767223 */ /* 0x000fe20000010019 */
[----:B------:R-:W-:Y:S01]  /*3c00*/  SHF.L.U32 R31, R31, 0x10, RZ ;  /* 0x000000101f1f7819 */ /* 0x000fe200000006ff */
[----:B-1----:R-:W-:Y:S01]  /*3c10*/  FFMA.FTZ R30, R86, R116, R29 ;  /* 0x00000074561e7223 */ /* 0x002fe2000001001d */
[----:B------:R-:W-:Y:S01]  /*3c20*/  MOV R29, R32 ;  /* 0x00000020001d7202 */ /* 0x000fe20000000f00 */
[----:B------:R-:W-:Y:S01]  /*3c30*/  FADD.FTZ R118, -R118, R119 ;  /* 0x0000007776767221 */ /* 0x000fe20000010100 */
[----:B------:R-:W-:Y:S01]  /*3c40*/  SHF.L.U32 R89, R89, 0x10, RZ ;  /* 0x0000001059597819 */ /* 0x000fe200000006ff */
[----:B------:R-:W-:Y:S01]  /*3c50*/  FFMA.FTZ R114, R86, R114, R31 ;  /* 0x0000007256727223 */ /* 0x000fe2000001001f */
[----:B------:R-:W-:Y:S01]  /*3c60*/  SHF.L.U32 R29, R29, 0x10, RZ ;  /* 0x000000101d1d7819 */ /* 0x000fe200000006ff */
[----:B------:R-:W-:Y:S01]  /*3c70*/  FFMA.FTZ R112, R24, R112, R25 ;  /* 0x0000007018707223 */ /* 0x000fe20000010019 */
[----:B------:R-:W-:Y:S01]  /*3c80*/  MOV R91, R35 ;  /* 0x00000023005b7202 */ /* 0x000fe20000000f00 */
[-C--:B------:R-:W-:Y:S01]  /*3c90*/  FMUL.FTZ R31, R114, R85.reuse ;  /* 0x00000055721f7220 */ /* 0x080fe20000410000 */
[----:B------:R-:W-:Y:S01]  /*3ca0*/  SHF.R.U32.HI R95, RZ, 0x10, R35 ;  /* 0x00000010ff5f7819 */ /* 0x000fe20000011623 */
[----:B------:R-:W-:Y:S01]  /*3cb0*/  FFMA.FTZ R114, R86, R120, R29 ;  /* 0x0000007856727223 */ /* 0x000fe2000001001d */
[----:B------:R-:W-:Y:S01]  /*3cc0*/  SHF.L.U32 R91, R91, 0x10, RZ ;  /* 0x000000105b5b7819 */ /* 0x000fe200000006ff */
[----:B------:R-:W-:Y:S01]  /*3cd0*/  FADD.FTZ R112, -R112, R133 ;  /* 0x0000008570707221 */ /* 0x000fe20000010100 */
[----:B------:R-:W-:Y:S01]  /*3ce0*/  SHF.L.U32 R95, R95, 0x10, RZ ;  /* 0x000000105f5f7819 */ /* 0x000fe200000006ff */
[----:B------:R-:W-:Y:S01]  /*3cf0*/  FMUL.FTZ R29, R114, R85 ;  /* 0x00000055721d7220 */ /* 0x000fe20000410000 */
[----:B------:R-:W-:Y:S01]  /*3d00*/  FFMA.FTZ R114, R24, R110, R25 ;  /* 0x0000006e18727223 */ /* 0x000fe20000010019 */
[----:B------:R-:W-:Y:S01]  /*3d10*/  FFMA.FTZ R110, R86, R118, R89 ;  /* 0x00000076566e7223 */ /* 0x000fe20000010059 */
[----:B------:R-:W-:Y:S01]  /*3d20*/  MOV R97, R37 ;  /* 0x0000002500617202 */ /* 0x000fe20000000f00 */
[----:B------:R-:W-:Y:S01]  /*3d30*/  FFMA.FTZ R145, R24, R145, R25 ;  /* 0x0000009118917223 */ /* 0x000fe20000010019 */
[----:B------:R-:W-:Y:S01]  /*3d40*/  FADD.FTZ R114, -R114, R131 ;  /* 0x0000008372727221 */ /* 0x000fe20000010100 */
[----:B------:R-:W-:Y:S01]  /*3d50*/  FMUL.FTZ R89, R110, R85 ;  /* 0x000000556e597220 */ /* 0x000fe20000410000 */
[----:B------:R-:W-:Y:S01]  /*3d60*/  FFMA.FTZ R110, R24, R102, R25 ;  /* 0x00000066186e7223 */ /* 0x000fe20000010019 */
[----:B------:R-:W-:Y:S01]  /*3d70*/  FADD.FTZ R145, -R145, R92 ;  /* 0x0000005c91917221 */ /* 0x000fe20000010100 */
[----:B------:R-:W-:Y:S01]  /*3d80*/  FFMA.FTZ R102, R86, R114, R91 ;  /* 0x0000007256667223 */ /* 0x000fe2000001005b */
[----:B------:R-:W-:Y:S01]  /*3d90*/  MOV R91, R34 ;  /* 0x00000022005b7202 */ /* 0x000fe20000000f00 */
[----:B------:R-:W-:Y:S01]  /*3da0*/  FADD.FTZ R110, -R110, R111 ;  /* 0x0000006f6e6e7221 */ /* 0x000fe20000010100 */
[----:B------:R-:W-:Y:S01]  /*3db0*/  MOV R92, R39 ;  /* 0x00000027005c7202 */ /* 0x000fe20000000f00 */
[----:B------:R-:W-:Y:S01]  /*3dc0*/  FMUL.FTZ R93, R102, R85 ;  /* 0x00000055665d7220 */ /* 0x000fe20000410000 */
[----:B------:R-:W-:Y:S01]  /*3dd0*/  SHF.L.U32 R91, R91, 0x10, RZ ;  /* 0x000000105b5b7819 */ /* 0x000fe200000006ff */
[----:B------:R-:W-:Y:S01]  /*3de0*/  FFMA.FTZ R102, R86, R110, R95 ;  /* 0x0000006e56667223 */ /* 0x000fe2000001005f */
[----:B------:R-:W-:Y:S01]  /*3df0*/  SHF.R.U64 R95, R34, 0x10, R35 ;  /* 0x00000010225f7819 */ /* 0x000fe20000001223 */
[C-C-:B------:R-:W-:Y:S01]  /*3e00*/  FFMA.FTZ R110, R24.reuse, R108, R25.reuse ;  /* 0x0000006c186e7223 */ /* 0x140fe20000010019 */
[----:B------:R-:W-:Y:S01]  /*3e10*/  FFMA.FTZ R143, R24, R143, R25 ;  /* 0x0000008f188f7223 */ /* 0x000fe20000010019 */
[----:B------:R-:W-:Y:S01]  /*3e20*/  FFMA.FTZ R108, R86, R112, R91 ;  /* 0x00000070566c7223 */ /* 0x000fe2000001005b */
[----:B------:R-:W-:Y:S01]  /*3e30*/  SHF.L.U32 R95, R95, 0x10, RZ ;  /* 0x000000105f5f7819 */ /* 0x000fe200000006ff */
[----:B------:R-:W-:Y:S01]  /*3e40*/  FADD.FTZ R110, -R110, R113 ;  /* 0x000000716e6e7221 */ /* 0x000fe20000010100 */
[-C--:B------:R-:W-:Y:S01]  /*3e50*/  FMUL.FTZ R30, R30, R85.reuse ;  /* 0x000000551e1e7220 */ /* 0x080fe20000410000 */
[-C--:B------:R-:W-:Y:S01]  /*3e60*/  FMUL.FTZ R91, R108, R85.reuse ;  /* 0x000000556c5b7220 */ /* 0x080fe20000410000 */
[----:B------:R-:W-:Y:S01]  /*3e70*/  FFMA.FTZ R108, R24, R104, R25 ;  /* 0x00000068186c7223 */ /* 0x000fe20000010019 */
[----:B------:R-:W-:Y:S01]  /*3e80*/  FFMA.FTZ R104, R86, R110, R95 ;  /* 0x0000006e56687223 */ /* 0x000fe2000001005f */
[----:B------:R-:W-:Y:S01]  /*3e90*/  SHF.L.U32 R95, R97, 0x10, RZ ;  /* 0x00000010615f7819 */ /* 0x000fe200000006ff */
[----:B------:R-:W-:Y:S01]  /*3ea0*/  FFMA.FTZ R110, R24, R90, R25 ;  /* 0x0000005a186e7223 */ /* 0x000fe20000010019 */
[----:B------:R-:W-:Y:S01]  /*3eb0*/  FADD.FTZ R108, -R108, R127 ;  /* 0x0000007f6c6c7221 */ /* 0x000fe20000010100 */
[----:B------:R-:W-:Y:S01]  /*3ec0*/  SHF.R.U32.HI R97, RZ, 0x10, R37 ;  /* 0x00000010ff617819 */ /* 0x000fe20000011625 */
[-C--:B------:R-:W-:Y:S01]  /*3ed0*/  FMUL.FTZ R104, R104, R85.reuse ;  /* 0x0000005568687220 */ /* 0x080fe20000410000 */
[----:B------:R-:W-:Y:S01]  /*3ee0*/  FADD.FTZ R107, -R110, R107 ;  /* 0x0000006b6e6b7221 */ /* 0x000fe20000010100 */
[----:B------:R-:W-:Y:S01]  /*3ef0*/  FFMA.FTZ R108, R86, R108, R95 ;  /* 0x0000006c566c7223 */ /* 0x000fe2000001005f */
[----:B------:R-:W-:Y:S01]  /*3f00*/  SHF.L.U32 R97, R97, 0x10, RZ ;  /* 0x0000001061617819 */ /* 0x000fe200000006ff */
[----:B------:R-:W-:Y:S01]  /*3f10*/  FFMA.FTZ R110, R24, R106, R25 ;  /* 0x0000006a186e7223 */ /* 0x000fe20000010019 */
[----:B------:R-:W-:Y:S01]  /*3f20*/  MOV R95, R36 ;  /* 0x00000024005f7202 */ /* 0x000fe20000000f00 */
[----:B------:R0:W-:Y:S01]  /*3f30*/  F2F.BF16.F32 R90, R104 ;  /* 0x00000068005a7304 */ /* 0x0001e20000202000 */
[----:B------:R-:W-:Y:S01]  /*3f40*/  FMUL.FTZ R28, R28, R85 ;  /* 0x000000551c1c7220 */ /* 0x000fe20000410000 */
[----:B------:R-:W-:Y:S01]  /*3f50*/  FFMA.FTZ R106, R86, R107, R97 ;  /* 0x0000006b566a7223 */ /* 0x000fe20000010061 */
[----:B------:R-:W-:Y:S01]  /*3f60*/  SHF.L.U32 R95, R95, 0x10, RZ ;  /* 0x000000105f5f7819 */ /* 0x000fe200000006ff */
[----:B------:R-:W-:Y:S01]  /*3f70*/  FADD.FTZ R110, -R110, R129 ;  /* 0x000000816e6e7221 */ /* 0x000fe20000010100 */
[----:B------:R-:W-:Y:S01]  /*3f80*/  SHF.R.U64 R97, R36, 0x10, R37 ;  /* 0x0000001024617819 */ /* 0x000fe20000001225 */
[-C--:B------:R-:W-:Y:S01]  /*3f90*/  FMUL.FTZ R106, R106, R85.reuse ;  /* 0x000000556a6a7220 */ /* 0x080fe20000410000 */
[-C--:B------:R-:W-:Y:S01]  /*3fa0*/  FMUL.FTZ R102, R102, R85.reuse ;  /* 0x0000005566667220 */ /* 0x080fe20000410000 */
[----:B------:R-:W-:Y:S01]  /*3fb0*/  FADD.FTZ R143, -R143, R94 ;  /* 0x0000005e8f8f7221 */ /* 0x000fe20000010100 */
[----:B0-----:R-:W-:Y:S01]  /*3fc0*/  FFMA.FTZ R104, R24, R96, R25 ;  /* 0x0000006018687223 */ /* 0x001fe20000010019 */
[----:B------:R-:W-:Y:S01]  /*3fd0*/  FFMA.FTZ R96, R86, R110, R95 ;  /* 0x0000006e56607223 */ /* 0x000fe2000001005f */
[----:B------:R-:W-:Y:S01]  /*3fe0*/  SHF.L.U32 R95, R97, 0x10, RZ ;  /* 0x00000010615f7819 */ /* 0x000fe200000006ff */
[----:B------:R0:W-:Y:S01]  /*3ff0*/  F2F.BF16.F32 R101, R106 ;  /* 0x0000006a00657304 */ /* 0x0001e20000202000 */
[----:B------:R-:W-:Y:S01]  /*4000*/  FADD.FTZ R104, -R104, R109 ;  /* 0x0000006d68687221 */ /* 0x000fe20000010100 */
[----:B------:R-:W-:Y:S01]  /*4010*/  SHF.R.U32.HI R97, RZ, 0x10, R39 ;  /* 0x00000010ff617819 */ /* 0x000fe20000011627 */
[-C--:B------:R-:W-:Y:S01]  /*4020*/  FMUL.FTZ R96, R96, R85.reuse ;  /* 0x0000005560607220 */ /* 0x080fe20000410000 */
[----:B------:R-:W-:Y:S01]  /*4030*/  FFMA.FTZ R100, R24, R100, R25 ;  /* 0x0000006418647223 */ /* 0x000fe20000010019 */
[----:B------:R-:W-:Y:S01]  /*4040*/  FFMA.FTZ R104, R86, R104, R95 ;  /* 0x0000006856687223 */ /* 0x000fe2000001005f */
[----:B------:R-:W-:Y:S01]  /*4050*/  SHF.L.U32 R95, R97, 0x10, RZ ;  /* 0x00000010615f7819 */ /* 0x000fe200000006ff */
[----:B------:R-:W-:Y:S01]  /*4060*/  FMUL.FTZ R26, R26, R85 ;  /* 0x000000551a1a7220 */ /* 0x000fe20000410000 */
[----:B------:R1:W-:Y:S01]  /*4070*/  F2F.BF16.F32 R99, R96 ;  /* 0x0000006000637304 */ /* 0x0003e20000202000 */
[----:B0-----:R-:W-:Y:S01]  /*4080*/  FFMA.FTZ R106, R24, R98, R25 ;  /* 0x00000062186a7223 */ /* 0x001fe20000010019 */
[----:B------:R-:W-:Y:S01]  /*4090*/  FADD.FTZ R100, -R100, R121 ;  /* 0x0000007964647221 */ /* 0x000fe20000010100 */
[----:B------:R-:W-:Y:S01]  /*40a0*/  FFMA.FTZ R98, R86, R145, R95 ;  /* 0x0000009156627223 */ /* 0x000fe2000001005f */
[----:B------:R-:W-:Y:S01]  /*40b0*/  SHF.L.U32 R95, R92, 0x10, RZ ;  /* 0x000000105c5f7819 */ /* 0x000fe200000006ff */
[----:B------:R-:W-:Y:S01]  /*40c0*/  FADD.FTZ R106, -R106, R117 ;  /* 0x000000756a6a7221 */ /* 0x000fe20000010100 */
[----:B------:R-:W-:Y:S01]  /*40d0*/  SHF.R.U64 R92, R38, 0x10, R39 ;  /* 0x00000010265c7819 */ /* 0x000fe20000001227 */
[-C--:B------:R-:W-:Y:S01]  /*40e0*/  FMUL.FTZ R98, R98, R85.reuse ;  /* 0x0000005562627220 */ /* 0x080fe20000410000 */
[----:B------:R-:W-:Y:S01]  /*40f0*/  F2F.BF16.F32 R30, R30 ;  /* 0x0000001e001e7304 */ /* 0x000fe20000202000 */
[----:B-1----:R-:W-:Y:S01]  /*4100*/  FFMA.FTZ R96, R86, R106, R95 ;  /* 0x0000006a56607223 */ /* 0x002fe2000001005f */
[----:B------:R-:W-:Y:S01]  /*4110*/  SHF.L.U32 R95, R92, 0x10, RZ ;  /* 0x000000105c5f7819 */ /* 0x000fe200000006ff */
[-C--:B------:R-:W-:Y:S01]  /*4120*/  FMUL.FTZ R108, R108, R85.reuse ;  /* 0x000000556c6c7220 */ /* 0x080fe20000410000 */
[----:B------:R-:W-:Y:S01]  /*4130*/  MOV R92, R38 ;  /* 0x00000026005c7202 */ /* 0x000fe20000000f00 */
[-C--:B------:R-:W-:Y:S01]  /*4140*/  FMUL.FTZ R96, R96, R85.reuse ;  /* 0x0000005560607220 */ /* 0x080fe20000410000 */
[----:B------:R-:W-:Y:S01]  /*4150*/  FMUL.FTZ R104, R104, R85 ;  /* 0x0000005568687220 */ /* 0x000fe20000410000 */
[----:B------:R-:W-:Y:S01]  /*4160*/  FFMA.FTZ R24, R86, R143, R95 ;  /* 0x0000008f56187223 */ /* 0x000fe2000001005f */
[----:B------:R-:W-:Y:S01]  /*4170*/  SHF.L.U32 R25, R92, 0x10, RZ ;  /* 0x000000105c197819 */ /* 0x000fe200000006ff */
[----:B------:R-:W0:Y:S01]  /*4180*/  F2F.BF16.F32 R31, R31 ;  /* 0x0000001f001f7304 */ /* 0x000e220000202000 */
[----:B--2---:R-:W-:Y:S01]  /*4190*/  PRMT R27, R0, 0x5410, R27 ;  /* 0x00005410001b7816 */ /* 0x004fe2000000001b */
[----:B------:R-:W-:-:S02]  /*41a0*/  FMUL.FTZ R94, R24, R85 ;  /* 0x00000055185e7220 */ /* 0x000fc40000410000 */
[----:B------:R-:W-:Y:S02]  /*41b0*/  FFMA.FTZ R86, R86, R100, R25 ;  /* 0x0000006456567223 */ /* 0x000fe40000010019 */
[----:B------:R-:W1:Y:S02]  /*41c0*/  LDC.64 R24, c[0x0][0x468] ;  /* 0x00011a00ff187b82 */ /* 0x000e640000000a00 */
[----:B------:R-:W2:Y:S01]  /*41d0*/  F2F.BF16.F32 R28, R28 ;  /* 0x0000001c001c7304 */ /* 0x000ea20000202000 */
[----:B------:R-:W-:Y:S01]  /*41e0*/  FMUL.FTZ R86, R86, R85 ;  /* 0x0000005556567220 */ /* 0x000fe20000410000 */
[----:B0-----:R-:W-:-:S06]  /*41f0*/  PRMT R107, R30, 0x5410, R31 ;  /* 0x000054101e6b7816 */ /* 0x001fcc000000001f */
[----:B------:R-:W-:Y:S01]  /*4200*/  F2F.BF16.F32 R93, R93 ;  /* 0x0000005d005d7304 */ /* 0x000fe20000202000 */
[----:B--2---:R-:W-:-:S07]  /*4210*/  IMAD.WIDE.U32 R30, R28, 0x10000, RZ ;  /* 0x000100001c1e7825 */ /* 0x004fce00078e00ff */
[----:B------:R-:W0:Y:S01]  /*4220*/  F2F.BF16.F32 R102, R102 ;  /* 0x0000006600667304 */ /* 0x000e220000202000 */
[----:B------:R-:W-:-:S07]  /*4230*/  LOP3.LUT R27, R27, R31, RZ, 0xfc, !PT ;  /* 0x0000001f1b1b7212 */ /* 0x000fce00078efcff */
[----:B------:R-:W2:Y:S01]  /*4240*/  F2F.BF16.F32 R89, R89 ;  /* 0x0000005900597304 */ /* 0x000ea20000202000 */
[----:B0-----:R-:W-:-:S07]  /*4250*/  PRMT R105, R93, 0x5410, R102 ;  /* 0x000054105d697816 */ /* 0x001fce0000000066 */
[----:B------:R-:W0:Y:S01]  /*4260*/  F2F.BF16.F32 R26, R26 ;  /* 0x0000001a001a7304 */ /* 0x000e220000202000 */
[----:B--2---:R-:W-:-:S07]  /*4270*/  IMAD.WIDE.U32 R92, R89, 0x10000, RZ ;  /* 0x00010000595c7825 */ /* 0x004fce00078e00ff */
[----:B------:R-:W2:Y:S01]  /*4280*/  F2F.BF16.F32 R29, R29 ;  /* 0x0000001d001d7304 */ /* 0x000ea20000202000 */
[----:B------:R-:W-:Y:S02]  /*4290*/  LOP3.LUT R31, R107, R93, RZ, 0xfc, !PT ;  /* 0x0000005d6b1f7212 */ /* 0x000fe400078efcff */
[----:B0-----:R-:W-:-:S05]  /*42a0*/  LOP3.LUT R26, R30, R26, RZ, 0xfc, !PT ;  /* 0x0000001a1e1a7212 */ /* 0x001fca00078efcff */
[----:B------:R-:W-:Y:S01]  /*42b0*/  F2F.BF16.F32 R103, R98 ;  /* 0x0000006200677304 */ /* 0x000fe20000202000 */
[----:B--2---:R-:W-:-:S07]  /*42c0*/  LOP3.LUT R30, R92, R29, RZ, 0xfc, !PT ;  /* 0x0000001d5c1e7212 */ /* 0x004fce00078efcff */
[----:B------:R0:W2:Y:S08]  /*42d0*/  F2F.BF16.F32 R98, R94 ;  /* 0x0000005e00627304 */ /* 0x0000b00000202000 */
[----:B------:R-:W3:Y:S01]  /*42e0*/  F2F.BF16.F32 R96, R96 ;  /* 0x0000006000607304 */ /* 0x000ee20000202000 */
[----:B0-----:R-:W-:-:S05]  /*42f0*/  IMAD.WIDE.U32 R94, R90, 0x10000, RZ ;  /* 0x000100005a5e7825 */ /* 0x001fca00078e00ff */
[----:B------:R-:W-:Y:S01]  /*4300*/  LOP3.LUT R93, R105, R95, RZ, 0xfc, !PT ;  /* 0x0000005f695d7212 */ /* 0x000fe200078efcff */
[----:B--2---:R-:W-:Y:S01]  /*4310*/  IMAD.WIDE.U32 R28, R98, 0x10000, RZ ;  /* 0x00010000621c7825 */ /* 0x004fe200078e00ff */
[----:B------:R-:W0:Y:S01]  /*4320*/  F2F.BF16.F32 R97, R104 ;  /* 0x0000006800617304 */ /* 0x000e220000202000 */
[----:B---3--:R-:W-:-:S07]  /*4330*/  PRMT R103, R96, 0x5410, R103 ;  /* 0x0000541060677816 */ /* 0x008fce0000000067 */
[----:B------:R-:W2:Y:S01]  /*4340*/  F2F.BF16.F32 R108, R108 ;  /* 0x0000006c006c7304 */ /* 0x000ea20000202000 */
[----:B------:R-:W-:Y:S01]  /*4350*/  LOP3.LUT R29, R103, R29, RZ, 0xfc, !PT ;  /* 0x0000001d671d7212 */ /* 0x000fe200078efcff */
[----:B0-----:R-:W-:-:S06]  /*4360*/  IMAD.WIDE.U32 R96, R97, 0x10000, RZ ;  /* 0x0001000061607825 */ /* 0x001fcc00078e00ff */
[----:B------:R-:W0:Y:S01]  /*4370*/  F2F.BF16.F32 R85, R86 ;  /* 0x0000005600557304 */ /* 0x000e220000202000 */
[----:B------:R-:W-:Y:S02]  /*4380*/  LOP3.LUT R90, R96, R99, RZ, 0xfc, !PT ;  /* 0x00000063605a7212 */ /* 0x000fe400078efcff */
[----:B--2---:R-:W-:-:S05]  /*4390*/  PRMT R101, R108, 0x5410, R101 ;  /* 0x000054106c657816 */ /* 0x004fca0000000065 */
[----:B------:R-:W2:Y:S01]  /*43a0*/  F2F.BF16.F32 R91, R91 ;  /* 0x0000005b005b7304 */ /* 0x000ea20000202000 */
[----:B0-----:R-:W-:Y:S01]  /*43b0*/  LOP3.LUT R28, R28, R85, RZ, 0xfc, !PT ;  /* 0x000000551c1c7212 */ /* 0x001fe200078efcff */
[----:B-1----:R-:W-:-:S05]  /*43c0*/  IMAD.WIDE.U32 R84, R84, 0x8, R24 ;  /* 0x0000000854547825 */ /* 0x002fca00078e0018 */
[----:B------:R1:W-:Y:S01]  /*43d0*/  STG.E.64 desc[UR8][R84.64], R26 ;  /* 0x0000001a54007986 */ /* 0x0003e2000c101b08 */
[----:B--2---:R-:W-:Y:S01]  /*43e0*/  LOP3.LUT R92, R94, R91, RZ, 0xfc, !PT ;  /* 0x0000005b5e5c7212 */ /* 0x004fe200078efcff */
[----:B------:R-:W-:Y:S01]  /*43f0*/  IMAD.WIDE.U32 R94, R83, 0x8, R24 ;  /* 0x00000008535e7825 */ /* 0x000fe200078e0018 */
[----:B------:R-:W-:-:S03]  /*4400*/  LOP3.LUT R91, R101, R97, RZ, 0xfc, !PT ;  /* 0x00000061655b7212 */ /* 0x000fc600078efcff */
[--C-:B------:R-:W-:Y:S01]  /*4410*/  IMAD.WIDE.U32 R82, R82, 0x8, R24.reuse ;  /* 0x0000000852527825 */ /* 0x100fe200078e0018 */
[----:B------:R1:W-:Y:S03]  /*4420*/  STG.E.64 desc[UR8][R94.64], R30 ;  /* 0x0000001e5e007986 */ /* 0x0003e6000c101b08 */
[--C-:B------:R-:W-:Y:S01]  /*4430*/  IMAD.WIDE.U32 R96, R81, 0x8, R24.reuse ;  /* 0x0000000851607825 */ /* 0x100fe200078e0018 */
[----:B------:R1:W-:Y:S03]  /*4440*/  STG.E.64 desc[UR8][R82.64], R92 ;  /* 0x0000005c52007986 */ /* 0x0003e6000c101b08 */
[----:B------:R-:W-:Y:S01]  /*4450*/  IMAD.WIDE.U32 R24, R80, 0x8, R24 ;  /* 0x0000000850187825 */ /* 0x000fe200078e0018 */
[----:B------:R1:W-:Y:S04]  /*4460*/  STG.E.64 desc[UR8][R96.64], R90 ;  /* 0x0000005a60007986 */ /* 0x0003e8000c101b08 */
[----:B------:R1:W-:Y:S01]  /*4470*/  STG.E.64 desc[UR8][R24.64], R28 ;  /* 0x0000001c18007986 */ /* 0x0003e2000c101b08 */
[----:B------:R-:W-:Y:S05]  /*4480*/  BRA `(.L_x_2413) ;  /* 0x0000000c00787947 */ /* 0x000fea0003800000 */
.L_x_2414:
[----:B------:R-:W-:Y:S01]  /*4490*/  SHF.R.U32.HI R95, RZ, 0x10, R35 ;  /* 0x00000010ff5f7819 */ /* 0x000fe20000011623 */
[C-C-:B------:R-:W-:Y:S01]  /*44a0*/  FFMA.FTZ R102, R24.reuse, R102, R25.reuse ;  /* 0x0000006618667223 */ /* 0x140fe20000010019 */
[C-C-:B------:R-:W-:Y:S01]  /*44b0*/  FFMA.FTZ R128, R24.reuse, R108, R25.reuse ;  /* 0x0000006c18807223 */ /* 0x140fe20000010019 */
[----:B------:R-:W-:Y:S01]  /*44c0*/  FFMA.FTZ R0, R24, R0, R25 ;  /* 0x0000000018007223 */ /* 0x000fe20000010019 */
[----:B------:R-:W-:Y:S01]  /*44d0*/  SHF.L.U32 R95, R95, 0x10, RZ ;  /* 0x000000105f5f7819 */ /* 0x000fe200000006ff */
[----:B------:R-:W-:Y:S01]  /*44e0*/  FADD.FTZ R111, -R102, R111 ;  /* 0x0000006f666f7221 */ /* 0x000fe20000010100 */
[----:B------:R-:W-:Y:S01]  /*44f0*/  FFMA.FTZ R102, R24, R112, R25 ;  /* 0x0000007018667223 */ /* 0x000fe20000010019 */
[----:B------:R-:W-:Y:S01]  /*4500*/  FADD.FTZ R113, -R128, R113 ;  /* 0x0000007180717221 */ /* 0x000fe20000010100 */
[----:B------:R-:W-:Y:S01]  /*4510*/  FADD.FTZ R141, -R0, R141 ;  /* 0x0000008d008d7221 */ /* 0x000fe20000010100 */
[----:B------:R-:W-:Y:S01]  /*4520*/  FFMA.FTZ R112, R86, R111, R95 ;  /* 0x0000006f56707223 */ /* 0x000fe2000001005f */
[----:B------:R-:W-:Y:S01]  /*4530*/  SHF.R.U64 R95, R34, 0x10, R35 ;  /* 0x00000010225f7819 */ /* 0x000fe20000001223 */
[C-C-:B------:R-:W-:Y:S01]  /*4540*/  FFMA.FTZ R128, R24.reuse, R104, R25.reuse ;  /* 0x0000006818807223 */ /* 0x140fe20000010019 */
[----:B------:R-:W-:Y:S01]  /*4550*/  MOV R99, R37 ;  /* 0x0000002500637202 */ /* 0x000fe20000000f00 */
[C-C-:B------:R-:W-:Y:S01]  /*4560*/  FFMA.FTZ R90, R24.reuse, R90, R25.reuse ;  /* 0x0000005a185a7223 */ /* 0x140fe20000010019 */
[----:B------:R-:W-:Y:S01]  /*4570*/  SHF.L.U32 R95, R95, 0x10, RZ ;  /* 0x000000105f5f7819 */ /* 0x000fe200000006ff */
[----:B------:R-:W-:Y:S01]  /*4580*/  FFMA.FTZ R125, R24, R125, R25 ;  /* 0x0000007d187d7223 */ /* 0x000fe20000010019 */
[----:B------:R-:W-:Y:S01]  /*4590*/  SHF.R.U64 R0, R2, 0x10, R3 ;  /* 0x0000001002007819 */ /* 0x000fe20000001203 */
[----:B------:R-:W-:Y:S01]  /*45a0*/  FADD.FTZ R127, -R128, R127 ;  /* 0x0000007f807f7221 */ /* 0x000fe20000010100 */
[----:B------:R-:W-:Y:S01]  /*45b0*/  FADD.FTZ R107, -R90, R107 ;  /* 0x0000006b5a6b7221 */ /* 0x000fe20000010100 */
[----:B------:R-:W-:Y:S01]  /*45c0*/  FFMA.FTZ R104, R86, R113, R95 ;  /* 0x0000007156687223 */ /* 0x000fe2000001005f */
[----:B------:R-:W-:Y:S01]  /*45d0*/  SHF.L.U32 R95, R99, 0x10, RZ ;  /* 0x00000010635f7819 */ /* 0x000fe200000006ff */
[----:B------:R-:W-:Y:S01]  /*45e0*/  FADD.FTZ R125, -R125, R126 ;  /* 0x0000007e7d7d7221 */ /* 0x000fe20000010100 */
[----:B------:R-:W-:Y:S01]  /*45f0*/  SHF.L.U32 R31, R0, 0x10, RZ ;  /* 0x00000010001f7819 */ /* 0x000fe200000006ff */
[----:B------:R-:W-:Y:S01]  /*4600*/  FFMA.FTZ R0, R24, R116, R25 ;  /* 0x0000007418007223 */ /* 0x000fe20000010019 */
[----:B------:R-:W-:Y:S01]  /*4610*/  SHF.R.U32.HI R99, RZ, 0x10, R37 ;  /* 0x00000010ff637819 */ /* 0x000fe20000011625 */
[C---:B------:R-:W-:Y:S01]  /*4620*/  FFMA.FTZ R128, R86.reuse, R127, R95 ;  /* 0x0000007f56807223 */ /* 0x040fe2000001005f */
[----:B------:R-:W-:Y:S01]  /*4630*/  MOV R90, R36 ;  /* 0x00000024005a7202 */ /* 0x000fe20000000f00 */
[----:B------:R-:W-:Y:S01]  /*4640*/  FFMA.FTZ R116, R86, R125, R31 ;  /* 0x0000007d56747223 */ /* 0x000fe2000001001f */
[----:B------:R-:W-:Y:S01]  /*4650*/  MOV R30, R33 ;  /* 0x00000021001e7202 */ /* 0x000fe20000000f00 */
[C-C-:B------:R-:W-:Y:S01]  /*4660*/  FFMA.FTZ R96, R24.reuse, R96, R25.reuse ;  /* 0x0000006018607223 */ /* 0x140fe20000010019 */
[----:B------:R-:W-:Y:S01]  /*4670*/  SHF.L.U32 R99, R99, 0x10, RZ ;  /* 0x0000001063637819 */ /* 0x000fe200000006ff */
[----:B------:R-:W-:Y:S01]  /*4680*/  FFMA.FTZ R126, R24, R120, R25 ;  /* 0x00000078187e7223 */ /* 0x000fe20000010019 */
[----:B------:R-:W-:Y:S01]  /*4690*/  SHF.L.U32 R95, R90, 0x10, RZ ;  /* 0x000000105a5f7819 */ /* 0x000fe200000006ff */
[----:B------:R-:W-:Y:S01]  /*46a0*/  FADD.FTZ R109, -R96, R109 ;  /* 0x0000006d606d7221 */ /* 0x000fe20000010100 */
[----:B------:R-:W-:Y:S01]  /*46b0*/  SHF.L.U32 R31, R30, 0x10, RZ ;  /* 0x000000101e1f7819 */ /* 0x000fe200000006ff */
[----:B------:R-:W-:Y:S01]  /*46c0*/  FFMA.FTZ R30, R24, R114, R25 ;  /* 0x00000072181e7223 */ /* 0x000fe20000010019 */
[----:B------:R-:W-:Y:S01]  /*46d0*/  SHF.R.U32.HI R89, RZ, 0x10, R33 ;  /* 0x00000010ff597819 */ /* 0x000fe20000011621 */
[----:B------:R-:W-:Y:S01]  /*46e0*/  FFMA.FTZ R130, R86, R107, R99 ;  /* 0x0000006b56827223 */ /* 0x000fe20000010063 */
[----:B------:R-:W-:Y:S01]  /*46f0*/  SHF.R.U64 R90, R36, 0x10, R37 ;  /* 0x00000010245a7819 */ /* 0x000fe20000001225 */
[----:B------:R-:W-:Y:S01]  /*4700*/  FADD.FTZ R115, -R30, R115 ;  /* 0x000000731e737221 */ /* 0x000fe20000010100 */
[----:B------:R-:W-:Y:S01]  /*4710*/  SHF.L.U32 R89, R89, 0x10, RZ ;  /* 0x0000001059597819 */ /* 0x000fe200000006ff */
[----:B------:R-:W-:Y:S01]  /*4720*/  FFMA.FTZ R145, R24, R145, R25 ;  /* 0x0000009118917223 */ /* 0x000fe20000010019 */
[----:B------:R-:W-:Y:S01]  /*4730*/  SHF.L.U32 R99, R90, 0x10, RZ ;  /* 0x000000105a637819 */ /* 0x000fe200000006ff */
[----:B------:R-:W-:Y:S01]  /*4740*/  FADD.FTZ R137, -R126, R137 ;  /* 0x000000897e897221 */ /* 0x000fe20000010100 */
[----:B------:R-:W-:Y:S01]  /*4750*/  SHF.R.U32.HI R90, RZ, 0x10, R39 ;  /* 0x00000010ff5a7819 */ /* 0x000fe20000011627 */
[C---:B------:R-:W-:Y:S01]  /*4760*/  FFMA.FTZ R120, R86.reuse, R115, R89 ;  /* 0x0000007356787223 */ /* 0x040fe20000010059 */
[----:B------:R-:W-:Y:S01]  /*4770*/  MOV R26, R3 ;  /* 0x00000003001a7202 */ /* 0x000fe20000000f00 */
[----:B------:R-:W-:Y:S01]  /*4780*/  FFMA.FTZ R136, R86, R109, R99 ;  /* 0x0000006d56887223 */ /* 0x000fe20000010063 */
[----:B------:R-:W-:Y:S01]  /*4790*/  SHF.R.U64 R89, R32, 0x10, R33 ;  /* 0x0000001020597819 */ /* 0x000fe20000001221 */
[--C-:B------:R-:W-:Y:S01]  /*47a0*/  FFMA.FTZ R126, R24, R118, R25.reuse ;  /* 0x00000076187e7223 */ /* 0x100fe20000010019 */
[----:B------:R-:W-:Y:S01]  /*47b0*/  SHF.L.U32 R99, R90, 0x10, RZ ;  /* 0x000000105a637819 */ /* 0x000fe200000006ff */
[----:B------:R-:W-:Y:S01]  /*47c0*/  FADD.FTZ R145, -R145, R92 ;  /* 0x0000005c91917221 */ /* 0x000fe20000010100 */
[C-C-:B------:R-:W-:Y:S01]  /*47d0*/  FFMA.FTZ R124, R24.reuse, R124, R25.reuse ;  /* 0x0000007c187c7223 */ /* 0x140fe20000010019 */
[----:B------:R-:W-:Y:S01]  /*47e0*/  MOV R92, R39 ;  /* 0x00000027005c7202 */ /* 0x000fe20000000f00 */
[--C-:B------:R-:W-:Y:S01]  /*47f0*/  FFMA.FTZ R98, R24, R98, R25.reuse ;  /* 0x0000006218627223 */ /* 0x100fe20000010019 */
[----:B------:R-:W-:Y:S01]  /*4800*/  SHF.L.U32 R27, R26, 0x10, RZ ;  /* 0x000000101a1b7819 */ /* 0x000fe200000006ff */
[----:B------:R-:W-:Y:S01]  /*4810*/  FFMA.FTZ R122, R24, R122, R25 ;  /* 0x0000007a187a7223 */ /* 0x000fe20000010019 */
[----:B------:R-:W-:Y:S01]  /*4820*/  SHF.R.U32.HI R26, RZ, 0x10, R3 ;  /* 0x00000010ff1a7819 */ /* 0x000fe20000011603 */
[----:B------:R-:W-:Y:S01]  /*4830*/  FADD.FTZ R119, -R126, R119 ;  /* 0x000000777e777221 */ /* 0x000fe20000010100 */
[----:B------:R-:W-:Y:S01]  /*4840*/  SHF.L.U32 R89, R89, 0x10, RZ ;  /* 0x0000001059597819 */ /* 0x000fe200000006ff */
[----:B------:R-:W-:Y:S01]  /*4850*/  FFMA.FTZ R138, R86, R145, R99 ;  /* 0x00000091568a7223 */ /* 0x000fe20000010063 */
[----:B------:R-:W-:Y:S01]  /*4860*/  FADD.FTZ R139, -R124, R139 ;  /* 0x0000008b7c8b7221 */ /* 0x000fe20000010100 */
[----:B------:R-:W-:Y:S01]  /*4870*/  MOV R93, R35 ;  /* 0x00000023005d7202 */ /* 0x000fe20000000f00 */
[----:B------:R-:W-:Y:S01]  /*4880*/  FFMA.FTZ R126, R24, R110, R25 ;  /* 0x0000006e187e7223 */ /* 0x000fe20000010019 */
[----:B------:R-:W-:Y:S01]  /*4890*/  SHF.L.U32 R99, R92, 0x10, RZ ;  /* 0x000000105c637819 */ /* 0x000fe200000006ff */
[----:B------:R-:W-:Y:S01]  /*48a0*/  FADD.FTZ R117, -R98, R117 ;  /* 0x0000007562757221 */ /* 0x000fe20000010100 */
[----:B------:R-:W-:Y:S01]  /*48b0*/  SHF.L.U32 R29, R26, 0x10, RZ ;  /* 0x000000101a1d7819 */ /* 0x000fe200000006ff */
[----:B------:R-:W-:Y:S01]  /*48c0*/  FADD.FTZ R123, -R122, R123 ;  /* 0x0000007b7a7b7221 */ /* 0x000fe20000010100 */
[----:B------:R-:W-:Y:S01]  /*48d0*/  MOV R92, R38 ;  /* 0x00000026005c7202 */ /* 0x000fe20000000f00 */
[C---:B------:R-:W-:Y:S01]  /*48e0*/  FFMA.FTZ R110, R86.reuse, R119, R89 ;  /* 0x00000077566e7223 */ /* 0x040fe20000010059 */
[----:B------:R-:W-:Y:S01]  /*48f0*/  FFMA.FTZ R28, R86, R139, R27 ;  /* 0x0000008b561c7223 */ /* 0x000fe2000001001b */
[----:B------:R-:W-:Y:S01]  /*4900*/  FADD.FTZ R135, -R0, R135 ;  /* 0x0000008700877221 */ /* 0x000fe20000010100 */
[----:B------:R-:W-:Y:S01]  /*4910*/  SHF.L.U32 R89, R93, 0x10, RZ ;  /* 0x000000105d597819 */ /* 0x000fe200000006ff */
[----:B------:R-:W-:Y:S01]  /*4920*/  FADD.FTZ R131, -R126, R131 ;  /* 0x000000837e837221 */ /* 0x000fe20000010100 */
[----:B------:R-:W-:Y:S01]  /*4930*/  MOV R27, R2 ;  /* 0x00000002001b7202 */ /* 0x000fe20000000f00 */
[----:B------:R-:W-:Y:S01]  /*4940*/  FFMA.FTZ R142, R86, R117, R99 ;  /* 0x00000075568e7223 */ /* 0x000fe20000010063 */
[----:B------:R-:W-:Y:S01]  /*4950*/  SHF.L.U32 R99, R92, 0x10, RZ ;  /* 0x000000105c637819 */ /* 0x000fe200000006ff */
[----:B------:R-:W-:Y:S01]  /*4960*/  FFMA.FTZ R122, R86, R123, R29 ;  /* 0x0000007b567a7223 */ /* 0x000fe2000001001d */
[C-C-:B------:R-:W-:Y:S01]  /*4970*/  FFMA.FTZ R106, R24.reuse, R106, R25.reuse ;  /* 0x0000006a186a7223 */ /* 0x140fe20000010019 */
[----:B------:R-:W-:Y:S01]  /*4980*/  FFMA.FTZ R100, R24, R100, R25 ;  /* 0x0000006418647223 */ /* 0x000fe20000010019 */
[----:B------:R-:W-:Y:S01]  /*4990*/  SHF.R.U64 R92, R38, 0x10, R39 ;  /* 0x00000010265c7819 */ /* 0x000fe20000001227 */
[----:B------:R-:W-:Y:S01]  /*49a0*/  FFMA.FTZ R114, R86, R135, R31 ;  /* 0x0000008756727223 */ /* 0x000fe2000001001f */
[----:B------:R-:W-:Y:S01]  /*49b0*/  FFMA.FTZ R25, R24, R143, R25 ;  /* 0x0000008f18197223 */ /* 0x000fe20000010019 */
[----:B------:R-:W-:Y:S01]  /*49c0*/  MOV R31, R32 ;  /* 0x00000020001f7202 */ /* 0x000fe20000000f00 */
[----:B------:R-:W-:Y:S01]  /*49d0*/  FFMA.FTZ R126, R86, R131, R89 ;  /* 0x00000083567e7223 */ /* 0x000fe20000010059 */
[----:B------:R-:W-:Y:S01]  /*49e0*/  SHF.L.U32 R29, R27, 0x10, RZ ;  /* 0x000000101b1d7819 */ /* 0x000fe200000006ff */
[----:B------:R-:W-:Y:S01]  /*49f0*/  F2F.BF16.F32 R26, R28 ;  /* 0x0000001c001a7304 */ /* 0x000fe20000202000 */
[----:B------:R-:W-:Y:S01]  /*4a00*/  MOV R89, R34 ;  /* 0x0000002200597202 */ /* 0x000fe20000000f00 */
[----:B------:R-:W-:Y:S01]  /*4a10*/  FADD.FTZ R25, -R25, R94 ;  /* 0x0000005e19197221 */ /* 0x000fe20000010100 */
[----:B------:R-:W-:Y:S01]  /*4a20*/  SHF.L.U32 R105, R92, 0x10, RZ ;  /* 0x000000105c697819 */ /* 0x000fe200000006ff */
[----:B------:R-:W-:Y:S01]  /*4a30*/  FADD.FTZ R133, -R102, R133 ;  /* 0x0000008566857221 */ /* 0x000fe20000010100 */
[----:B------:R-:W-:Y:S01]  /*4a40*/  SHF.L.U32 R31, R31, 0x10, RZ ;  /* 0x000000101f1f7819 */ /* 0x000fe200000006ff */
[----:B------:R-:W-:Y:S01]  /*4a50*/  FADD.FTZ R129, -R106, R129 ;  /* 0x000000816a817221 */ /* 0x000fe20000010100 */
[----:B------:R-:W-:Y:S01]  /*4a60*/  SHF.L.U32 R89, R89, 0x10, RZ ;  /* 0x0000001059597819 */ /* 0x000fe200000006ff */
[----:B------:R-:W-:Y:S01]  /*4a70*/  F2F.BF16.F32 R27, R122 ;  /* 0x0000007a001b7304 */ /* 0x000fe20000202000 */
[----:B------:R-:W-:Y:S01]  /*4a80*/  FFMA.FTZ R140, R86, R25, R105 ;  /* 0x00000019568c7223 */ /* 0x000fe20000010069 */
[----:B------:R-:W-:Y:S01]  /*4a90*/  FADD.FTZ R121, -R100, R121 ;  /* 0x0000007964797221 */ /* 0x000fe20000010100 */
[-C--:B------:R-:W-:Y:S01]  /*4aa0*/  FMUL.FTZ R94, R28, R85.reuse ;  /* 0x000000551c5e7220 */ /* 0x080fe20000410000 */
[----:B------:R-:W-:Y:S01]  /*4ab0*/  FMUL.FTZ R105, R122, R85 ;  /* 0x000000557a697220 */ /* 0x000fe20000410000 */
[C---:B------:R-:W-:Y:S01]  /*4ac0*/  FFMA.FTZ R118, R86.reuse, R137, R31 ;  /* 0x0000008956767223 */ /* 0x040fe2000001001f */
[C---:B------:R-:W-:Y:S01]  /*4ad0*/  FFMA.FTZ R108, R86.reuse, R133, R89 ;  /* 0x00000085566c7223 */ /* 0x040fe20000010059 */
[C---:B------:R-:W-:Y:S01]  /*4ae0*/  FFMA.FTZ R132, R86.reuse, R129, R95 ;  /* 0x0000008156847223 */ /* 0x040fe2000001005f */
[----:B------:R0:W-:Y:S01]  /*4af0*/  F2F.BF16.F32 R93, R110 ;  /* 0x0000006e005d7304 */ /* 0x0001e20000202000 */
[C---:B------:R-:W-:Y:S01]  /*4b00*/  FFMA.FTZ R124, R86.reuse, R141, R29 ;  /* 0x0000008d567c7223 */ /* 0x040fe2000001001d */
[----:B------:R-:W-:Y:S01]  /*4b10*/  FFMA.FTZ R24, R86, R121, R99 ;  /* 0x0000007956187223 */ /* 0x000fe20000010063 */
[-C--:B------:R-:W-:Y:S01]  /*4b20*/  FMUL.FTZ R100, R108, R85.reuse ;  /* 0x000000556c647220 */ /* 0x080fe20000410000 */
[-C--:B------:R-:W-:Y:S01]  /*4b30*/  FMUL.FTZ R96, R116, R85.reuse ;  /* 0x0000005574607220 */ /* 0x080fe20000410000 */
[-C--:B------:R-:W-:Y:S01]  /*4b40*/  FMUL.FTZ R111, R114, R85.reuse ;  /* 0x00000055726f7220 */ /* 0x080fe20000410000 */
[-C--:B------:R-:W-:Y:S01]  /*4b50*/  FMUL.FTZ R107, R110, R85.reuse ;  /* 0x000000556e6b7220 */ /* 0x080fe20000410000 */
[-C--:B------:R-:W-:Y:S01]  /*4b60*/  FMUL.FTZ R113, R112, R85.reuse ;  /* 0x0000005570717220 */ /* 0x080fe20000410000 */
[----:B------:R1:W-:Y:S01]  /*4b70*/  F2F.BF16.F32 R30, R114 ;  /* 0x00000072001e7304 */ /* 0x0003e20000202000 */
[-C--:B------:R-:W-:Y:S01]  /*4b80*/  FMUL.FTZ R86, R124, R85.reuse ;  /* 0x000000557c567220 */ /* 0x080fe20000410000 */
[-C--:B------:R-:W-:Y:S01]  /*4b90*/  FMUL.FTZ R98, R118, R85.reuse ;  /* 0x0000005576627220 */ /* 0x080fe20000410000 */
[----:B0-----:R-:W-:-:S05]  /*4ba0*/  FMUL.FTZ R110, R126, R85 ;  /* 0x000000557e6e7220 */ /* 0x001fca0000410000 */
[----:B------:R-:W0:Y:S01]  /*4bb0*/  F2F.BF16.F32 R91, R120 ;  /* 0x00000078005b7304 */ /* 0x000e220000202000 */
[----:B-1----:R-:W-:-:S07]  /*4bc0*/  FMUL.FTZ R114, R120, R85 ;  /* 0x0000005578727220 */ /* 0x002fce0000410000 */
[----:B------:R-:W-:Y:S01]  /*4bd0*/  F2F.BF16.F32 R90, R136 ;  /* 0x00000088005a7304 */ /* 0x000fe20000202000 */
[----:B0-----:R-:W-:-:S07]  /*4be0*/  PRMT R91, R30, 0x5410, R91 ;  /* 0x000054101e5b7816 */ /* 0x001fce000000005b */
[----:B------:R-:W-:Y:S08]  /*4bf0*/  F2F.BF16.F32 R31, R118 ;  /* 0x00000076001f7304 */ /* 0x000ff00000202000 */
        /* <DEDUP_REMOVED lines=35> */
[----:B------:R2:W3:Y:S01]  /*4e30*/  F2F.BF16.F32 R99, R24 ;  /* 0x0000001800637304 */ /* 0x0004e20000202000 */
[----:B------:R-:W-:-:S02]  /*4e40*/  LOP3.LUT R91, R103, R91, RZ, 0xfc, !PT ;  /* 0x0000005b675b7212 */ /* 0x000fc400078efcff */
[----:B------:R-:W4:Y:S01]  /*4e50*/  LDC.64 R94, c[0x0][0x468] ;  /* 0x00011a00ff5e7b82 */ /* 0x000f220000000a00 */
[----:B0-----:R-:W-:-:S04]  /*4e60*/  PRMT R97, R97, 0x5410, R102 ;  /* 0x0000541061617816 */ /* 0x001fc80000000066 */
[----:B------:R-:W0:Y:S01]  /*4e70*/  F2F.BF16.F32 R107, R107 ;  /* 0x0000006b006b7304 */ /* 0x000e220000202000 */
[----:B--2---:R-:W-:-:S05]  /*4e80*/  IMAD.WIDE.U32 R24, R0, 0x10000, RZ ;  /* 0x0001000000187825 */ /* 0x004fca00078e00ff */
[----:B------:R-:W-:Y:S02]  /*4e90*/  LOP3.LUT R25, R85, R25, RZ, 0xfc, !PT ;  /* 0x0000001955197212 */ /* 0x000fe400078efcff */
[----:B------:R-:W-:Y:S01]  /*4ea0*/  F2F.BF16.F32 R110, R110 ;  /* 0x0000006e006e7304 */ /* 0x000fe20000202000 */
[----:B------:R-:W-:Y:S01]  /*4eb0*/  LOP3.LUT R24, R24, R29, RZ, 0xfc, !PT ;  /* 0x0000001d18187212 */ /* 0x000fe200078efcff */
[----:B------:R-:W-:Y:S01]  /*4ec0*/  IMAD.WIDE.U32 R28, R101, 0x10000, RZ ;  /* 0x00010000651c7825 */ /* 0x000fe200078e00ff */
[----:B---3--:R-:W-:-:S03]  /*4ed0*/  LOP3.LUT R92, R92, R99, RZ, 0xfc, !PT ;  /* 0x000000635c5c7212 */ /* 0x008fc600078efcff */
[----:B0-----:R-:W-:Y:S02]  /*4ee0*/  IMAD.WIDE.U32 R102, R107, 0x10000, RZ ;  /* 0x000100006b667825 */ /* 0x001fe400078e00ff */
[----:B------:R-:W0:Y:S01]  /*4ef0*/  F2F.BF16.F32 R113, R113 ;  /* 0x0000007100717304 */ /* 0x000e220000202000 */
[----:B------:R-:W-:Y:S02]  /*4f00*/  LOP3.LUT R29, R97, R29, RZ, 0xfc, !PT ;  /* 0x0000001d611d7212 */ /* 0x000fe400078efcff */
[----:B------:R-:W-:-:S05]  /*4f10*/  LOP3.LUT R28, R28, R89, RZ, 0xfc, !PT ;  /* 0x000000591c1c7212 */ /* 0x000fca00078efcff */
[----:B------:R-:W2:Y:S01]  /*4f20*/  F2F.BF16.F32 R108, R108 ;  /* 0x0000006c006c7304 */ /* 0x000ea20000202000 */
[----:B0-----:R-:W-:-:S07]  /*4f30*/  PRMT R101, R110, 0x5410, R113 ;  /* 0x000054106e657816 */ /* 0x001fce0000000071 */
[----:B------:R-:W0:Y:S01]  /*4f40*/  F2F.BF16.F32 R112, R112 ;  /* 0x0000007000707304 */ /* 0x000e220000202000 */
[----:B--2---:R-:W-:-:S07]  /*4f50*/  IMAD.WIDE.U32 R106, R108, 0x10000, RZ ;  /* 0x000100006c6a7825 */ /* 0x004fce00078e00ff */
[----:B------:R-:W2:Y:S01]  /*4f60*/  F2F.BF16.F32 R96, R96 ;  /* 0x0000006000607304 */ /* 0x000ea20000202000 */
[----:B------:R-:W-:Y:S01]  /*4f70*/  LOP3.LUT R101, R101, R107, RZ, 0xfc, !PT ;  /* 0x0000006b65657212 */ /* 0x000fe200078efcff */
[----:B0-----:R-:W-:-:S06]  /*4f80*/  IMAD.WIDE.U32 R112, R112, 0x10000, RZ ;  /* 0x0001000070707825 */ /* 0x001fcc00078e00ff */
[----:B------:R-:W0:Y:S01]  /*4f90*/  F2F.BF16.F32 R140, R140 ;  /* 0x0000008c008c7304 */ /* 0x000e220000202000 */
[----:B--2---:R-:W-:-:S07]  /*4fa0*/  IMAD.WIDE.U32 R96, R96, 0x10000, RZ ;  /* 0x0001000060607825 */ /* 0x004fce00078e00ff */
[----:B------:R-:W-:Y:S01]  /*4fb0*/  F2F.BF16.F32 R111, R111 ;  /* 0x0000006f006f7304 */ /* 0x000fe20000202000 */
[----:B------:R-:W-:Y:S01]  /*4fc0*/  LOP3.LUT R97, R105, R97, RZ, 0xfc, !PT ;  /* 0x0000006169617212 */ /* 0x000fe200078efcff */
[----:B0-----:R-:W-:-:S06]  /*4fd0*/  IMAD.WIDE.U32 R108, R140, 0x10000, RZ ;  /* 0x000100008c6c7825 */ /* 0x001fcc00078e00ff */
[----:B------:R-:W0:Y:S08]  /*4fe0*/  F2F.BF16.F32 R114, R114 ;  /* 0x0000007200727304 */ /* 0x000e300000202000 */
[----:B------:R-:W-:Y:S01]  /*4ff0*/  F2F.BF16.F32 R128, R128 ;  /* 0x0000008000807304 */ /* 0x000fe20000202000 */
[----:B0-----:R-:W-:-:S07]  /*5000*/  PRMT R111, R111, 0x5410, R114 ;  /* 0x000054106f6f7816 */ /* 0x001fce0000000072 */
[----:B------:R-:W0:Y:S01]  /*5010*/  F2F.BF16.F32 R115, R130 ;  /* 0x0000008200737304 */ /* 0x000e220000202000 */
[----:B------:R-:W-:Y:S01]  /*5020*/  LOP3.LUT R99, R111, R103, RZ, 0xfc, !PT ;  /* 0x000000676f637212 */ /* 0x000fe200078efcff */
[----:B-1----:R-:W-:-:S06]  /*5030*/  IMAD.WIDE.U32 R110, R82, 0x8, R30 ;  /* 0x00000008526e7825 */ /* 0x002fcc00078e001e */
[----:B------:R-:W-:Y:S01]  /*5040*/  F2F.BF16.F32 R117, R138 ;  /* 0x0000008a00757304 */ /* 0x000fe20000202000 */
[----:B0-----:R-:W-:-:S07]  /*5050*/  PRMT R115, R128, 0x5410, R115 ;  /* 0x0000541080737816 */ /* 0x001fce0000000073 */
[----:B------:R-:W0:Y:S01]  /*5060*/  F2F.BF16.F32 R142, R142 ;  /* 0x0000008e008e7304 */ /* 0x000e220000202000 */
[----:B------:R-:W-:Y:S01]  /*5070*/  LOP3.LUT R103, R115, R113, RZ, 0xfc, !PT ;  /* 0x0000007173677212 */ /* 0x000fe200078efcff */
[----:B----4-:R-:W-:-:S06]  /*5080*/  IMAD.WIDE.U32 R114, R81, 0x8, R94 ;  /* 0x0000000851727825 */ /* 0x010fcc00078e005e */
[----:B------:R-:W1:Y:S01]  /*5090*/  F2F.BF16.F32 R98, R98 ;  /* 0x0000006200627304 */ /* 0x000e620000202000 */
[----:B0-----:R-:W-:-:S07]  /*50a0*/  PRMT R117, R142, 0x5410, R117 ;  /* 0x000054108e757816 */ /* 0x001fce0000000075 */
[----:B------:R-:W0:Y:S01]  /*50b0*/  F2F.BF16.F32 R100, R100 ;  /* 0x0000006400647304 */ /* 0x000e220000202000 */
[----:B------:R-:W-:Y:S02]  /*50c0*/  LOP3.LUT R105, R117, R109, RZ, 0xfc, !PT ;  /* 0x0000006d75697212 */ /* 0x000fe400078efcff */
[----:B-1----:R-:W-:-:S05]  /*50d0*/  LOP3.LUT R98, R102, R98, RZ, 0xfc, !PT ;  /* 0x0000006266627212 */ /* 0x002fca00078efcff */
[----:B------:R-:W1:Y:S01]  /*50e0*/  F2F.BF16.F32 R104, R104 ;  /* 0x0000006800687304 */ /* 0x000e620000202000 */
[----:B0-----:R-:W-:-:S07]  /*50f0*/  LOP3.LUT R100, R106, R100, RZ, 0xfc, !PT ;  /* 0x000000646a647212 */ /* 0x001fce00078efcff */
[----:B------:R0:W2:Y:S01]  /*5100*/  F2F.BF16.F32 R85, R116 ;  /* 0x0000007400557304 */ /* 0x0000a20000202000 */
[----:B------:R-:W-:-:S05]  /*5110*/  IMAD.WIDE.U32 R106, R84, 0x8, R30 ;  /* 0x00000008546a7825 */ /* 0x000fca00078e001e */
[----:B------:R4:W-:Y:S01]  /*5120*/  STG.E.64 desc[UR8][R106.64], R24 ;  /* 0x000000186a007986 */ /* 0x0009e2000c101b08 */
[----:B-1----:R-:W-:Y:S01]  /*5130*/  LOP3.LUT R102, R112, R104, RZ, 0xfc, !PT ;  /* 0x0000006870667212 */ /* 0x002fe200078efcff */
[----:B------:R-:W1:Y:S01]  /*5140*/  F2F.BF16.F32 R86, R86 ;  /* 0x0000005600567304 */ /* 0x000e620000202000 */
[----:B------:R-:W-:-:S04]  /*5150*/  IMAD.WIDE.U32 R112, R81, 0x8, R30 ;  /* 0x0000000851707825 */ /* 0x000fc800078e001e */
[----:B0-----:R-:W-:Y:S01]  /*5160*/  IMAD.WIDE.U32 R116, R80, 0x8, R30 ;  /* 0x0000000850747825 */ /* 0x001fe200078e001e */
[----:B--2---:R-:W-:-:S03]  /*5170*/  LOP3.LUT R104, R108, R85, RZ, 0xfc, !PT ;  /* 0x000000556c687212 */ /* 0x004fc600078efcff */
[----:B------:R-:W-:-:S04]  /*5180*/  IMAD.WIDE.U32 R84, R84, 0x8, R94 ;  /* 0x0000000854547825 */ /* 0x000fc800078e005e */
[----:B------:R-:W-:Y:S01]  /*5190*/  IMAD.WIDE.U32 R108, R83, 0x8, R30 ;  /* 0x00000008536c7825 */ /* 0x000fe200078e001e */
[----:B-1----:R-:W-:-:S03]  /*51a0*/  LOP3.LUT R96, R96, R86, RZ, 0xfc, !PT ;  /* 0x0000005660607212 */ /* 0x002fc600078efcff */
[--C-:B------:R-:W-:Y:S02]  /*51b0*/  IMAD.WIDE.U32 R30, R83, 0x8, R94.reuse ;  /* 0x00000008531e7825 */ /* 0x100fe400078e005e */
[----:B------:R4:W-:Y:S02]  /*51c0*/  STG.E.64 desc[UR8][R84.64], R96 ;  /* 0x0000006054007986 */ /* 0x0009e4000c101b08 */
[--C-:B------:R-:W-:Y:S02]  /*51d0*/  IMAD.WIDE.U32 R82, R82, 0x8, R94.reuse ;  /* 0x0000000852527825 */ /* 0x100fe400078e005e */
        /* <DEDUP_REMOVED lines=8> */
[----:B------:R4:W-:Y:S02]  /*5260*/  STG.E.64 desc[UR8][R80.64], R104 ;  /* 0x0000006850007986 */ /* 0x0009e4000c101b08 */
.L_x_2413:
[----:B01-34-:R-:W0:Y:S01]  /*5270*/  LDC.64 R24, c[0x0][0x380] ;  /* 0x0000e000ff187b82 */ /* 0x01be220000000a00 */
        /* <DEDUP_REMOVED lines=43> */
.L_x_2406:
        /* <DEDUP_REMOVED lines=18> */
.L_x_2416:
        /* <DEDUP_REMOVED lines=11> */
.L_x_10821:


//--------------------- .text._ZN10layer_norm13ln_bwd_kernelINS_13Kernel_traitsIf13__nv_bfloat16S2_S2_fjLj2560ELj1ELj1ELj4ELj8ENS_18Kernel_traits_baseILj2560EfS2_S2_S2_fjLj128EEEEELb0ELb0ELb1ELb0EEEvNS_9BwdParamsE --------------------------
	.section	.text._ZN10layer_norm13ln_bwd_kernelINS_13Kernel_traitsIf13__nv_bfloat16S2_S2_fjLj2560ELj1ELj1ELj4ELj8ENS_18Kernel_traits_baseILj2560EfS2_S2_S2_fjLj128EEEEELb0ELb0ELb1ELb0EEEvNS_9BwdParamsE,"ax",@progbits
	.align	128
        .global         _ZN10layer_norm13ln_bwd_kernelINS_13Kernel_traitsIf13__nv_bfloat16S2_S2_fjLj2560ELj1ELj1ELj4ELj8ENS_18Kernel_traits_baseILj2560EfS2_S2_S2_fjLj128EEEEELb0ELb0ELb1ELb0EEEvNS_9BwdParamsE
        .type           _ZN10layer_norm13ln_bwd_kernelINS_13Kernel_traitsIf13__nv_bfloat16S2_S2_fjLj2560ELj1ELj1ELj4ELj8ENS_18Kernel_traits_baseILj2560EfS2_S2_S2_fjLj128EEEEELb0ELb0ELb1ELb0EEEvNS_9BwdParamsE,@function
        .size           _ZN10layer_norm13ln_bwd_kernelINS_13Kernel_traitsIf13__nv_bfloat16S2_S2_fjLj2560ELj1ELj1ELj4ELj8ENS_18Kernel_traits_baseILj2560EfS2_S2_S2_fjLj128EEEEELb0ELb0ELb1ELb0EEEvNS_9BwdParamsE,(.L_x_10822 - _ZN10layer_norm13ln_bwd_kernelINS_13Kernel_traitsIf13__nv_bfloat16S2_S2_fjLj2560ELj1ELj1ELj4ELj8ENS_18Kernel_traits_baseILj2560EfS2_S2_S2_fjLj128EEEEELb0ELb0ELb1ELb0EEEvNS_9BwdParamsE)
        .other          _ZN10layer_norm13ln_bwd_kernelINS_13Kernel_traitsIf13__nv_bfloat16S2_S2_fjLj2560ELj1ELj1ELj4ELj8ENS_18Kernel_traits_baseILj2560EfS2_S2_S2_fjLj128EEEEELb0ELb0ELb1ELb0EEEvNS_9BwdParamsE,@"STO_CUDA_ENTRY STV_DEFAULT"
_ZN10layer_norm13ln_bwd_kernelINS_13Kernel_traitsIf13__nv_bfloat16S2_S2_fjLj2560ELj1ELj1ELj4ELj8ENS_18Kernel_traits_baseILj2560EfS2_S2_S2_fjLj128EEEEELb0ELb0ELb1ELb0EEEvNS_9BwdParamsE:
.text._ZN10layer_norm13ln_bwd_kernelINS_13Kernel_traitsIf13__nv_bfloat16S2_S2_fjLj2560ELj1ELj1ELj4ELj8ENS_18Kernel_traits_baseILj2560EfS2_S2_S2_fjLj128EEEEELb0ELb0ELb1ELb0EEEvNS_9BwdParamsE:
        /* <DEDUP_REMOVED lines=25> */
[----:B---3--:R-:W-:-:S04]  /*0190*/  @P2 IMAD.WIDE.U32 R8, R3, 0x10, R6 ;  /* 0x0000001003082825 */ /* 0x008fc800078e0006 */
[----:B------:R-:W-:Y:S01]  /*01a0*/  @P2 VIADD R3, R3, 0x80 ;  /* 0x0000008003032836 */ /* 0x000fe20000000000 */
[----:B------:R1:W5:Y:S03]  /*01b0*/  @P2 LDG.E.128 R76, desc[UR16][R8.64] ;  /* 0x00000010084c2981 */ /* 0x000366000c1e1d00 */
        /* <DEDUP_REMOVED lines=50> */
[----:B------:R-:W-:Y:S01]  /*04e0*/  UPLOP3.LUT UP1, UPT, UPT, UPT, UPT, 0x40, 0x4 ;  /* 0x000000000004789c */ /* 0x000fe20003f2e870 */
[----:B------:R-:W0:Y:S01]  /*04f0*/  LDCU UR27, c[0x0][0x40c] ;  /* 0x00008180ff1b77ac */ /* 0x000e220008000800 */
        /* <DEDUP_REMOVED lines=9> */
.L_x_2485:
[----:B0-----:R-:W-:Y:S02]  /*0590*/  UIMAD.WIDE UR8, UR26, 0x4, UR14 ;  /* 0x000000041a0878a5 */ /* 0x001fe4000f8e020e */
[----:B------:R-:W-:-:S04]  /*05a0*/  UIMAD.WIDE UR10, UR26, 0x4, UR12 ;  /* 0x000000041a0a78a5 */ /* 0x000fc8000f8e020c */
[----:B------:R-:W-:Y:S01]  /*05b0*/  IMAD.U32 R88, RZ, RZ, UR8 ;  /* 0x00000008ff587e24 */ /* 0x000fe2000f8e00ff */
[----:B------:R-:W-:Y:S01]  /*05c0*/  MOV R89, UR9 ;  /* 0x0000000900597c02 */ /* 0x000fe20008000f00 */
[----:B---3--:R-:W-:-:S04]  /*05d0*/  UIMAD.WIDE UR8, UR26, 0x4, UR18 ;  /* 0x000000041a0878a5 */ /* 0x008fc8000f8e0212 */
[----:B------:R-:W3:Y:S01]  /*05e0*/  LDG.E R88, desc[UR16][R88.64] ;  /* 0x0000001058587981 */ /* 0x000ee2000c1e1900 */
[----:B-12-4-:R-:W-:Y:S01]  /*05f0*/  MOV R84, UR10 ;  /* 0x0000000a00547c02 */ /* 0x016fe20008000f00 */
[----:B------:R-:W-:Y:S01]  /*0600*/  IMAD.U32 R87, RZ, RZ, UR9 ;  /* 0x00000009ff577e24 */ /* 0x000fe2000f8e00ff */
[----:B------:R-:W-:Y:S02]  /*0610*/  MOV R86, UR8 ;  /* 0x0000000800567c02 */ /* 0x000fe40008000f00 */
[----:B------:R-:W-:-:S04]  /*0620*/  MOV R85, UR11 ;  /* 0x0000000b00557c02 */ /* 0x000fc80008000f00 */
[----:B------:R-:W2:Y:S04]  /*0630*/  LDG.E R86, desc[UR16][R86.64] ;  /* 0x0000001056567981 */ /* 0x000ea8000c1e1900 */
[----:B------:R-:W4:Y:S01]  /*0640*/  LDG.E R84, desc[UR16][R84.64] ;  /* 0x0000001054547981 */ /* 0x000f22000c1e1900 */
[----:B------:R-:W-:Y:S01]  /*0650*/  BSSY.RECONVERGENT B0, `(.L_x_2418) ;  /* 0x0000161000007945 */ /* 0x000fe20003800200 */
[----:B------:R-:W-:Y:S02]  /*0660*/  CS2R R132, SRZ ;  /* 0x0000000000847805 */ /* 0x000fe4000001ff00 */
[----:B---3--:R-:W-:Y:S02]  /*0670*/  R2UR UR30, R88 ;  /* 0x00000000581e72ca */ /* 0x008fe400000e0000 */
[----:B--2---:R-:W-:-:S11]  /*0680*/  R2UR UR31, R86 ;  /* 0x00000000561f72ca */ /* 0x004fd600000e0000 */
[----:B------:R-:W-:Y:S01]  /*0690*/  UISETP.GE.AND UP2, UPT, UR30, 0x1, UPT ;  /* 0x000000011e00788c */ /* 0x000fe2000bf46270 */
[----:B----4-:R-:W-:-:S08]  /*06a0*/  R2UR UR11, R84 ;  /* 0x00000000540b72ca */ /* 0x010fd000000e0000 */
[----:B-----5:R-:W-:Y:S07]  /*06b0*/  BRA.U !UP2, `(.L_x_2419) ;  /* 0x000000110ae07547 */ /* 0x020fee000b800000 */
[----:B------:R-:W-:-:S06]  /*06c0*/  UIMAD.WIDE UR8, UR26, 0x4, UR20 ;  /* 0x000000041a0878a5 */ /* 0x000fcc000f8e0214 */
[----:B------:R-:W-:Y:S01]  /*06d0*/  IMAD.U32 R84, RZ, RZ, UR8 ;  /* 0x00000008ff547e24 */ /* 0x000fe2000f8e00ff */
        /* <DEDUP_REMOVED lines=17> */
[----:B------:R-:W-:Y:S02]  /*07f0*/  ISETP.GE.U32.AND P2, PT, R2, 0x280, PT ;  /* 0x000002800200780c */ /* 0x000fe40003f46070 */
[----:B------:R-:W-:Y:S01]  /*0800*/  MOV R129, UR8 ;  /* 0x0000000800817c02 */ /* 0x000fe20008000f00 */
[----:B------:R-:W-:-:S03]  /*0810*/  IMAD.U32 R131, RZ, RZ, UR10 ;  /* 0x0000000aff837e24 */ /* 0x000fc6000f8e00ff */
        /* <DEDUP_REMOVED lines=14> */
[----:B------:R-:W-:Y:S02]  /*0900*/  VIADD R131, R131, 0x80 ;  /* 0x0000008083837836 */ /* 0x000fe40000000000 */
[----:B0-----:R-:W-:-:S05]  /*0910*/  @P0 IMAD.WIDE.U32 R8, R91, 0x8, R8 ;  /* 0x000000085b080825 */ /* 0x001fca00078e0008 */
[----:B------:R0:W5:Y:S01]  /*0920*/  @P0 LDG.E.64 R120, desc[UR16][R8.64] ;  /* 0x0000001008780981 */ /* 0x000162000c1e1b00 */
[----:B------:R-:W-:Y:S02]  /*0930*/  IADD3 R91, PT, PT, R91, 0x80, RZ ;  /* 0x000000805b5b7810 */ /* 0x000fe40007ffe0ff */
[--C-:B--2---:R-:W-:Y:S01]  /*0940*/  SHF.R.U64 R87, R6, 0x10, R7.reuse ;  /* 0x0000001006577819 */ /* 0x104fe20000001207 */
[--C-:B------:R-:W-:Y:S01]  /*0950*/  IMAD.MOV.U32 R84, RZ, RZ, R7.reuse ;  /* 0x000000ffff547224 */ /* 0x100fe200078e0007 */
[----:B------:R-:W-:Y:S02]  /*0960*/  SHF.R.U32.HI R86, RZ, 0x10, R7 ;  /* 0x00000010ff567819 */ /* 0x000fe40000011607 */
[C---:B---3--:R-:W-:Y:S02]  /*0970*/  SHF.R.U64 R7, R4.reuse, 0x10, R5 ;  /* 0x0000001004077819 */ /* 0x048fe40000001205 */
[----:B------:R-:W-:Y:S02]  /*0980*/  SHF.L.U32 R3, R4, 0x10, RZ ;  /* 0x0000001004037819 */ /* 0x000fe400000006ff */
[----:B------:R-:W-:-:S02]  /*0990*/  SHF.L.U32 R7, R7, 0x10, RZ ;  /* 0x0000001007077819 */ /* 0x000fc400000006ff */
[----:B------:R-:W-:Y:S01]  /*09a0*/  MOV R10, R6 ;  /* 0x00000006000a7202 */ /* 0x000fe20000000f00 */
[C---:B------:R-:W-:Y:S01]  /*09b0*/  FADD.FTZ R3, -R90.reuse, R3 ;  /* 0x000000035a037221 */ /* 0x040fe20000010100 */
[----:B------:R-:W-:Y:S01]  /*09c0*/  SHF.L.U32 R85, R5, 0x10, RZ ;  /* 0x0000001005557819 */ /* 0x000fe200000006ff */
[----:B------:R-:W-:Y:S01]  /*09d0*/  FADD.FTZ R4, -R90, R7 ;  /* 0x000000075a047221 */ /* 0x000fe20000010100 */
[----:B------:R-:W-:Y:S01]  /*09e0*/  SHF.R.U32.HI R6, RZ, 0x10, R5 ;  /* 0x00000010ff067819 */ /* 0x000fe20000011605 */
[----:B------:R-:W-:Y:S02]  /*09f0*/  IMAD.U32 R5, R10, 0x10000, RZ ;  /* 0x000100000a057824 */ /* 0x000fe400078e00ff */
[----:B------:R-:W-:Y:S01]  /*0a00*/  FMUL.FTZ R3, R3, UR31 ;  /* 0x0000001f03037c20 */ /* 0x000fe20008410000 */
[----:B------:R-:W-:Y:S01]  /*0a10*/  FADD.FTZ R85, -R90, R85 ;  /* 0x000000555a557221 */ /* 0x000fe20000010100 */
[----:B------:R-:W-:Y:S01]  /*0a20*/  SHF.L.U32 R10, R87, 0x10, RZ ;  /* 0x00000010570a7819 */ /* 0x000fe200000006ff */
[----:B------:R-:W-:Y:S01]  /*0a30*/  FMUL.FTZ R4, R4, UR31 ;  /* 0x0000001f04047c20 */ /* 0x000fe20008410000 */
[----:B------:R-:W-:Y:S01]  /*0a40*/  SHF.L.U32 R87, R6, 0x10, RZ ;  /* 0x0000001006577819 */ /* 0x000fe200000006ff */
[----:B------:R-:W-:Y:S01]  /*0a50*/  FADD.FTZ R40, R40, R5 ;  /* 0x0000000528287221 */ /* 0x000fe20000010000 */
[-C--:B------:R-:W-:Y:S01]  /*0a60*/  FFMA.FTZ R60, R3, R5.reuse, R60 ;  /* 0x00000005033c7223 */ /* 0x080fe2000001003c */
[----:B-----5:R-:W-:Y:S01]  /*0a70*/  FMUL.FTZ R6, R80, R5 ;  /* 0x0000000550067220 */ /* 0x020fe20000410000 */
[----:B0-----:R-:W-:-:S02]  /*0a80*/  IMAD.U32 R9, R84, 0x10000, RZ ;  /* 0x0001000054097824 */ /* 0x001fc400078e00ff */
[----:B------:R-:W-:Y:S01]  /*0a90*/  FMUL.FTZ R5, R85, UR31 ;  /* 0x0000001f55057c20 */ /* 0x000fe20008410000 */
[----:B------:R-:W-:Y:S01]  /*0aa0*/  FADD.FTZ R41, R41, R10 ;  /* 0x0000000a29297221 */ /* 0x000fe20000010000 */
[-C--:B------:R-:W-:Y:S01]  /*0ab0*/  FFMA.FTZ R61, R4, R10.reuse, R61 ;  /* 0x0000000a043d7223 */ /* 0x080fe2000001003d */
[----:B------:R-:W-:Y:S01]  /*0ac0*/  FMUL.FTZ R7, R81, R10 ;  /* 0x0000000a51077220 */ /* 0x000fe20000410000 */
[----:B------:R-:W-:Y:S01]  /*0ad0*/  FADD.FTZ R10, -R90, R87 ;  /* 0x000000575a0a7221 */ /* 0x000fe20000010100 */
[----:B------:R-:W-:Y:S01]  /*0ae0*/  FADD.FTZ R42, R42, R9 ;  /* 0x000000092a2a7221 */ /* 0x000fe20000010000 */
[-C--:B------:R-:W-:Y:S01]  /*0af0*/  FFMA.FTZ R62, R5, R9.reuse, R62 ;  /* 0x00000009053e7223 */ /* 0x080fe2000001003e */
[----:B------:R-:W-:Y:S01]  /*0b00*/  FMUL.FTZ R8, R82, R9 ;  /* 0x0000000952087220 */ /* 0x000fe20000410000 */
[----:B------:R-:W-:Y:S01]  /*0b10*/  FADD.FTZ R84, RZ, R6 ;  /* 0x00000006ff547221 */ /* 0x000fe20000010000 */
[----:B------:R-:W-:Y:S01]  /*0b20*/  FFMA.FTZ R9, R3, R6, RZ ;  /* 0x0000000603097223 */ /* 0x000fe200000100ff */
        /* <DEDUP_REMOVED lines=11> */
.L_x_2421:
[----:B------:R-:W-:Y:S05]  /*0be0*/  BSYNC.RECONVERGENT B1 ;  /* 0x0000000000017941 */ /* 0x000fea0003800200 */
.L_x_2420:
        /* <DEDUP_REMOVED lines=15> */
[----:B--2---:R-:W-:Y:S02]  /*0ce0*/  MOV R11, R12 ;  /* 0x0000000c000b7202 */ /* 0x004fe40000000f00 */
[--C-:B------:R-:W-:Y:S01]  /*0cf0*/  SHF.R.U64 R18, R12, 0x10, R13.reuse ;  /* 0x000000100c127819 */ /* 0x100fe2000000120d */
[--C-:B------:R-:W-:Y:S01]  /*0d00*/  IMAD.MOV.U32 R84, RZ, RZ, R13.reuse ;  /* 0x000000ffff547224 */ /* 0x100fe200078e000d */
[----:B------:R-:W-:Y:S02]  /*0d10*/  SHF.R.U32.HI R86, RZ, 0x10, R13 ;  /* 0x00000010ff567819 */ /* 0x000fe4000001160d */
[C---:B---3--:R-:W-:Y:S02]  /*0d20*/  SHF.R.U64 R12, R14.reuse, 0x10, R15 ;  /* 0x000000100e0c7819 */ /* 0x048fe4000000120f */
[----:B------:R-:W-:-:S02]  /*0d30*/  SHF.L.U32 R85, R14, 0x10, RZ ;  /* 0x000000100e557819 */ /* 0x000fc400000006ff */
[----:B------:R-:W-:Y:S02]  /*0d40*/  SHF.R.U32.HI R14, RZ, 0x10, R15 ;  /* 0x00000010ff0e7819 */ /* 0x000fe4000001160f */
[----:B------:R-:W-:Y:S01]  /*0d50*/  SHF.L.U32 R87, R15, 0x10, RZ ;  /* 0x000000100f577819 */ /* 0x000fe200000006ff */
[----:B------:R-:W-:Y:S01]  /*0d60*/  IMAD.U32 R13, R11, 0x10000, RZ ;  /* 0x000100000b0d7824 */ /* 0x000fe200078e00ff */
[----:B------:R-:W-:Y:S01]  /*0d70*/  SHF.L.U32 R15, R12, 0x10, RZ ;  /* 0x000000100c0f7819 */ /* 0x000fe200000006ff */
[----:B------:R-:W-:Y:S01]  /*0d80*/  FADD.FTZ R11, -R90, R85 ;  /* 0x000000555a0b7221 */ /* 0x000fe20000010100 */
[----:B------:R-:W-:Y:S01]  /*0d90*/  SHF.L.U32 R18, R18, 0x10, RZ ;  /* 0x0000001012127819 */ /* 0x000fe200000006ff */
[C---:B------:R-:W-:Y:S02]  /*0da0*/  FADD.FTZ R87, -R90.reuse, R87 ;  /* 0x000000575a577221 */ /* 0x040fe40000010100 */
[----:B------:R-:W-:Y:S01]  /*0db0*/  FADD.FTZ R12, -R90, R15 ;  /* 0x0000000f5a0c7221 */ /* 0x000fe20000010100 */
[----:B------:R-:W-:Y:S01]  /*0dc0*/  FMUL.FTZ R11, R11, UR31 ;  /* 0x0000001f0b0b7c20 */ /* 0x000fe20008410000 */
[----:B------:R-:W-:Y:S01]  /*0dd0*/  SHF.L.U32 R85, R14, 0x10, RZ ;  /* 0x000000100e557819 */ /* 0x000fe200000006ff */
[----:B------:R-:W-:Y:S01]  /*0de0*/  FADD.FTZ R36, R36, R13 ;  /* 0x0000000d24247221 */ /* 0x000fe20000010000 */
[----:B------:R-:W-:Y:S01]  /*0df0*/  FMUL.FTZ R12, R12, UR31 ;  /* 0x0000001f0c0c7c20 */ /* 0x000fe20008410000 */
        /* <DEDUP_REMOVED lines=24> */
.L_x_2423:
[----:B------:R-:W-:Y:S05]  /*0f80*/  BSYNC.RECONVERGENT B1 ;  /* 0x0000000000017941 */ /* 0x000fea0003800200 */
.L_x_2422:
        /* <DEDUP_REMOVED lines=14> */
[----:B------:R-:W-:Y:S02]  /*1070*/  IADD3 R91, PT, PT, R91, 0x80, RZ ;  /* 0x000000805b5b7810 */ /* 0x000fe40007ffe0ff */
[----:B--2---:R-:W-:Y:S01]  /*1080*/  MOV R19, R22 ;  /* 0x0000001600137202 */ /* 0x004fe20000000f00 */
[--C-:B------:R-:W-:Y:S01]  /*1090*/  IMAD.MOV.U32 R87, RZ, RZ, R23.reuse ;  /* 0x000000ffff577224 */ /* 0x100fe200078e0017 */
[--C-:B------:R-:W-:Y:S02]  /*10a0*/  SHF.R.U64 R86, R22, 0x10, R23.reuse ;  /* 0x0000001016567819 */ /* 0x100fe40000001217 */
[----:B------:R-:W-:Y:S02]  /*10b0*/  SHF.R.U32.HI R88, RZ, 0x10, R23 ;  /* 0x00000010ff587819 */ /* 0x000fe40000011617 */
[----:B---3--:R-:W-:-:S02]  /*10c0*/  SHF.L.U32 R23, R20, 0x10, RZ ;  /* 0x0000001014177819 */ /* 0x008fc400000006ff */
[--C-:B------:R-:W-:Y:S02]  /*10d0*/  SHF.R.U64 R22, R20, 0x10, R21.reuse ;  /* 0x0000001014167819 */ /* 0x100fe40000001215 */
[----:B------:R-:W-:Y:S02]  /*10e0*/  SHF.R.U32.HI R20, RZ, 0x10, R21 ;  /* 0x00000010ff147819 */ /* 0x000fe40000011615 */
[----:B------:R-:W-:Y:S01]  /*10f0*/  SHF.L.U32 R89, R21, 0x10, RZ ;  /* 0x0000001015597819 */ /* 0x000fe200000006ff */
[----:B------:R-:W-:Y:S02]  /*1100*/  IMAD.U32 R21, R19, 0x10000, RZ ;  /* 0x0001000013157824 */ /* 0x000fe400078e00ff */
[----:B------:R-:W-:Y:S01]  /*1110*/  FADD.FTZ R19, -R90, R23 ;  /* 0x000000175a137221 */ /* 0x000fe20000010100 */
[----:B0-----:R-:W-:Y:S02]  /*1120*/  SHF.L.U32 R85, R22, 0x10, RZ ;  /* 0x0000001016557819 */ /* 0x001fe400000006ff */
[----:B------:R-:W-:Y:S01]  /*1130*/  SHF.L.U32 R86, R86, 0x10, RZ ;  /* 0x0000001056567819 */ /* 0x000fe200000006ff */
[----:B------:R-:W-:Y:S01]  /*1140*/  FMUL.FTZ R19, R19, UR31 ;  /* 0x0000001f13137c20 */ /* 0x000fe20008410000 */
[C---:B------:R-:W-:Y:S01]  /*1150*/  FADD.FTZ R89, -R90.reuse, R89 ;  /* 0x000000595a597221 */ /* 0x040fe20000010100 */
[----:B------:R-:W-:Y:S01]  /*1160*/  FADD.FTZ R85, -R90, R85 ;  /* 0x000000555a557221 */ /* 0x000fe20000010100 */
[-C--:B-----5:R-:W-:Y:S01]  /*1170*/  FMUL.FTZ R22, R72, R21.reuse ;  /* 0x0000001548167220 */ /* 0x0a0fe20000410000 */
[----:B------:R-:W-:Y:S01]  /*1180*/  SHF.L.U32 R87, R87, 0x10, RZ ;  /* 0x0000001057577819 */ /* 0x000fe200000006ff */
[----:B------:R-:W-:Y:S01]  /*1190*/  FADD.FTZ R32, R32, R21 ;  /* 0x0000001520207221 */ /* 0x000fe20000010000 */
[----:B------:R-:W-:Y:S01]  /*11a0*/  FFMA.FTZ R52, R19, R21, R52 ;  /* 0x0000001513347223 */ /* 0x000fe20000010034 */
[----:B------:R-:W-:Y:S01]  /*11b0*/  SHF.L.U32 R93, R20, 0x10, RZ ;  /* 0x00000010145d7819 */ /* 0x000fe200000006ff */
[----:B------:R-:W-:Y:S01]  /*11c0*/  FMUL.FTZ R21, R89, UR31 ;  /* 0x0000001f59157c20 */ /* 0x000fe20008410000 */
[----:B------:R-:W-:Y:S01]  /*11d0*/  FMUL.FTZ R20, R85, UR31 ;  /* 0x0000001f55147c20 */ /* 0x000fe20008410000 */
[----:B------:R-:W-:Y:S01]  /*11e0*/  FMUL.FTZ R23, R73, R86 ;  /* 0x0000005649177220 */ /* 0x000fe20000410000 */
[----:B------:R-:W-:Y:S01]  /*11f0*/  FADD.FTZ R84, R133, R22 ;  /* 0x0000001685547221 */ /* 0x000fe20000010000 */
[----:B------:R-:W-:Y:S01]  /*1200*/  FFMA.FTZ R85, R19, R22, R132 ;  /* 0x0000001613557223 */ /* 0x000fe20000010084 */
[----:B------:R-:W-:Y:S01]  /*1210*/  FADD.FTZ R34, R34, R87 ;  /* 0x0000005722227221 */ /* 0x000fe20000010000 */
[-C--:B------:R-:W-:Y:S01]  /*1220*/  FFMA.FTZ R54, R21, R87.reuse, R54 ;  /* 0x0000005715367223 */ /* 0x080fe20000010036 */
[----:B------:R-:W-:Y:S01]  /*1230*/  FMUL.FTZ R92, R74, R87 ;  /* 0x000000574a5c7220 */ /* 0x000fe20000410000 */
[----:B------:R-:W-:Y:S01]  /*1240*/  FADD.FTZ R93, -R90, R93 ;  /* 0x0000005d5a5d7221 */ /* 0x000fe20000010100 */
[----:B------:R-:W-:Y:S01]  /*1250*/  FADD.FTZ R87, R84, R23 ;  /* 0x0000001754577221 */ /* 0x000fe20000010000 */
[----:B------:R-:W-:-:S02]  /*1260*/  IMAD.U32 R88, R88, 0x10000, RZ ;  /* 0x0001000058587824 */ /* 0x000fc400078e00ff */
        /* <DEDUP_REMOVED lines=10> */
[----:B------:R-:W-:-:S07]  /*1310*/  FFMA.FTZ R132, R94, R93, R85 ;  /* 0x0000005d5e847223 */ /* 0x000fce0000010055 */
.L_x_2425:
[----:B------:R-:W-:Y:S05]  /*1320*/  BSYNC.RECONVERGENT B1 ;  /* 0x0000000000017941 */ /* 0x000fea0003800200 */
.L_x_2424:
        /* <DEDUP_REMOVED lines=14> */
[----:B------:R-:W-:Y:S01]  /*1410*/  IADD3 R91, PT, PT, R91, 0x80, RZ ;  /* 0x000000805b5b7810 */ /* 0x000fe20007ffe0ff */
[----:B--2---:R-:W-:Y:S01]  /*1420*/  IMAD.MOV.U32 R95, RZ, RZ, R86 ;  /* 0x000000ffff5f7224 */ /* 0x004fe200078e0056 */
[----:B------:R-:W-:Y:S02]  /*1430*/  SHF.R.U64 R98, R86, 0x10, R87 ;  /* 0x0000001056627819 */ /* 0x000fe40000001257 */
[C---:B---3--:R-:W-:Y:S02]  /*1440*/  SHF.R.U64 R86, R84.reuse, 0x10, R85 ;  /* 0x0000001054567819 */ /* 0x048fe40000001255 */
[----:B------:R-:W-:Y:S02]  /*1450*/  SHF.L.U32 R101, R84, 0x10, RZ ;  /* 0x0000001054657819 */ /* 0x000fe400000006ff */
[----:B0-----:R-:W-:-:S02]  /*1460*/  SHF.L.U32 R89, R86, 0x10, RZ ;  /* 0x0000001056597819 */ /* 0x001fc400000006ff */
[----:B------:R-:W-:Y:S02]  /*1470*/  SHF.R.U32.HI R97, RZ, 0x10, R87 ;  /* 0x00000010ff617819 */ /* 0x000fe40000011657 */
[----:B------:R-:W-:Y:S01]  /*1480*/  MOV R96, R87 ;  /* 0x0000005700607202 */ /* 0x000fe20000000f00 */
[C---:B------:R-:W-:Y:S01]  /*1490*/  FADD.FTZ R89, -R90.reuse, R89 ;  /* 0x000000595a597221 */ /* 0x040fe20000010100 */
[----:B------:R-:W-:Y:S02]  /*14a0*/  SHF.R.U32.HI R99, RZ, 0x10, R85 ;  /* 0x00000010ff637819 */ /* 0x000fe40000011655 */
[----:B------:R-:W-:Y:S01]  /*14b0*/  SHF.L.U32 R135, R85, 0x10, RZ ;  /* 0x0000001055877819 */ /* 0x000fe200000006ff */
[----:B------:R-:W-:Y:S02]  /*14c0*/  IMAD.U32 R85, R95, 0x10000, RZ ;  /* 0x000100005f557824 */ /* 0x000fe400078e00ff */
[----:B------:R-:W-:Y:S01]  /*14d0*/  FADD.FTZ R95, -R90, R101 ;  /* 0x000000655a5f7221 */ /* 0x000fe20000010100 */
[----:B------:R-:W-:Y:S01]  /*14e0*/  SHF.L.U32 R84, R98, 0x10, RZ ;  /* 0x0000001062547819 */ /* 0x000fe200000006ff */
[----:B------:R-:W-:Y:S01]  /*14f0*/  IMAD.U32 R86, R97, 0x10000, RZ ;  /* 0x0001000061567824 */ /* 0x000fe200078e00ff */
[----:B------:R-:W-:Y:S01]  /*1500*/  SHF.L.U32 R87, R96, 0x10, RZ ;  /* 0x0000001060577819 */ /* 0x000fe200000006ff */
[----:B------:R-:W-:Y:S01]  /*1510*/  FADD.FTZ R97, -R90, R135 ;  /* 0x000000875a617221 */ /* 0x000fe20000010100 */
[----:B------:R-:W-:Y:S01]  /*1520*/  SHF.L.U32 R101, R99, 0x10, RZ ;  /* 0x0000001063657819 */ /* 0x000fe200000006ff */
[----:B------:R-:W-:Y:S01]  /*1530*/  FMUL.FTZ R96, R89, UR31 ;  /* 0x0000001f59607c20 */ /* 0x000fe20008410000 */
[----:B------:R-:W-:Y:S01]  /*1540*/  FMUL.FTZ R95, R95, UR31 ;  /* 0x0000001f5f5f7c20 */ /* 0x000fe20008410000 */
[-C--:B-----5:R-:W-:Y:S01]  /*1550*/  FMUL.FTZ R98, R68, R85.reuse ;  /* 0x0000005544627220 */ /* 0x0a0fe20000410000 */
[----:B------:R-:W-:Y:S01]  /*1560*/  FMUL.FTZ R97, R97, UR31 ;  /* 0x0000001f61617c20 */ /* 0x000fe20008410000 */
[----:B------:R-:W-:Y:S01]  /*1570*/  FADD.FTZ R29, R29, R84 ;  /* 0x000000541d1d7221 */ /* 0x000fe20000010000 */
[-C--:B------:R-:W-:Y:S01]  /*1580*/  FFMA.FTZ R49, R96, R84.reuse, R49 ;  /* 0x0000005460317223 */ /* 0x080fe20000010031 */
[----:B------:R-:W-:Y:S01]  /*1590*/  FMUL.FTZ R99, R69, R84 ;  /* 0x0000005445637220 */ /* 0x000fe20000410000 */
[----:B------:R-:W-:Y:S01]  /*15a0*/  FADD.FTZ R28, R28, R85 ;  /* 0x000000551c1c7221 */ /* 0x000fe20000010000 */
[----:B------:R-:W-:Y:S01]  /*15b0*/  FFMA.FTZ R48, R95, R85, R48 ;  /* 0x000000555f307223 */ /* 0x000fe20000010030 */
[----:B------:R-:W-:Y:S01]  /*15c0*/  FADD.FTZ R101, -R90, R101 ;  /* 0x000000655a657221 */ /* 0x000fe20000010100 */
        /* <DEDUP_REMOVED lines=15> */
.L_x_2427:
[----:B------:R-:W-:Y:S05]  /*16c0*/  BSYNC.RECONVERGENT B1 ;  /* 0x0000000000017941 */ /* 0x000fea0003800200 */
.L_x_2426:
        /* <DEDUP_REMOVED lines=12> */
[C-C-:B--2---:R-:W-:Y:S01]  /*1790*/  SHF.R.U64 R104, R84.reuse, 0x10, R85.reuse ;  /* 0x0000001054687819 */ /* 0x144fe20000001255 */
[----:B------:R-:W-:Y:S01]  /*17a0*/  IMAD.U32 R91, R84, 0x10000, RZ ;  /* 0x00010000545b7824 */ /* 0x000fe200078e00ff */
[----:B------:R-:W-:Y:S02]  /*17b0*/  SHF.R.U32.HI R109, RZ, 0x10, R85 ;  /* 0x00000010ff6d7819 */ /* 0x000fe40000011655 */
[----:B------:R-:W-:Y:S01]  /*17c0*/  SHF.L.U32 R103, R85, 0x10, RZ ;  /* 0x0000001055677819 */ /* 0x000fe200000006ff */
[----:B------:R-:W-:Y:S01]  /*17d0*/  IMAD.U32 R85, R104, 0x10000, RZ ;  /* 0x0001000068557824 */ /* 0x000fe200078e00ff */
[----:B---3--:R-:W-:-:S03]  /*17e0*/  MOV R84, R88 ;  /* 0x0000005800547202 */ /* 0x008fc60000000f00 */
[----:B------:R-:W-:Y:S01]  /*17f0*/  FADD.FTZ R104, -R90, R85 ;  /* 0x000000555a687221 */ /* 0x000fe20000010100 */
[----:B------:R-:W-:Y:S01]  /*1800*/  SHF.R.U64 R106, R88, 0x10, R89 ;  /* 0x00000010586a7819 */ /* 0x000fe20000001259 */
[----:B------:R-:W-:Y:S01]  /*1810*/  FADD.FTZ R91, -R90, R91 ;  /* 0x0000005b5a5b7221 */ /* 0x000fe20000010100 */
[----:B------:R-:W-:Y:S02]  /*1820*/  SHF.L.U32 R85, R84, 0x10, RZ ;  /* 0x0000001054557819 */ /* 0x000fe400000006ff */
[----:B------:R-:W-:Y:S01]  /*1830*/  MOV R105, R89 ;  /* 0x0000005900697202 */ /* 0x000fe20000000f00 */
[----:B------:R-:W-:Y:S01]  /*1840*/  FADD.FTZ R107, -R90, R103 ;  /* 0x000000675a6b7221 */ /* 0x000fe20000010100 */
[----:B------:R-:W-:Y:S01]  /*1850*/  SHF.L.U32 R84, R106, 0x10, RZ ;  /* 0x000000106a547819 */ /* 0x000fe200000006ff */
[----:B------:R-:W-:Y:S01]  /*1860*/  FMUL.FTZ R104, R104, UR31 ;  /* 0x0000001f68687c20 */ /* 0x000fe20008410000 */
[----:B------:R-:W-:Y:S01]  /*1870*/  FMUL.FTZ R103, R91, UR31 ;  /* 0x0000001f5b677c20 */ /* 0x000fe20008410000 */
[----:B-----5:R-:W-:Y:S01]  /*1880*/  FMUL.FTZ R106, R64, R85 ;  /* 0x00000055406a7220 */ /* 0x020fe20000410000 */
[----:B0-----:R-:W-:-:S02]  /*1890*/  IMAD.U32 R87, R105, 0x10000, RZ ;  /* 0x0001000069577824 */ /* 0x001fc400078e00ff */
[----:B------:R-:W-:Y:S01]  /*18a0*/  FADD.FTZ R25, R25, R84 ;  /* 0x0000005419197221 */ /* 0x000fe20000010000 */
[-C--:B------:R-:W-:Y:S01]  /*18b0*/  FFMA.FTZ R45, R104, R84.reuse, R45 ;  /* 0x00000054682d7223 */ /* 0x080fe2000001002d */
[----:B------:R-:W-:Y:S01]  /*18c0*/  FMUL.FTZ R105, R65, R84 ;  /* 0x0000005441697220 */ /* 0x000fe20000410000 */
[----:B------:R-:W-:Y:S01]  /*18d0*/  FMUL.FTZ R107, R107, UR31 ;  /* 0x0000001f6b6b7c20 */ /* 0x000fe20008410000 */
[----:B------:R-:W-:Y:S01]  /*18e0*/  SHF.L.U32 R109, R109, 0x10, RZ ;  /* 0x000000106d6d7819 */ /* 0x000fe200000006ff */
[----:B------:R-:W-:Y:S01]  /*18f0*/  FADD.FTZ R24, R24, R85 ;  /* 0x0000005518187221 */ /* 0x000fe20000010000 */
[----:B------:R-:W-:Y:S01]  /*1900*/  SHF.R.U32.HI R88, RZ, 0x10, R89 ;  /* 0x00000010ff587819 */ /* 0x000fe20000011659 */
[----:B------:R-:W-:Y:S01]  /*1910*/  FFMA.FTZ R44, R103, R85, R44 ;  /* 0x00000055672c7223 */ /* 0x000fe2000001002c */
[----:B------:R-:W-:Y:S01]  /*1920*/  FADD.FTZ R84, R133, R106 ;  /* 0x0000006a85547221 */ /* 0x000fe20000010000 */
[----:B------:R-:W-:Y:S01]  /*1930*/  FFMA.FTZ R85, R103, R106, R132 ;  /* 0x0000006a67557223 */ /* 0x000fe20000010084 */
[----:B------:R-:W-:Y:S01]  /*1940*/  FADD.FTZ R26, R26, R87 ;  /* 0x000000571a1a7221 */ /* 0x000fe20000010000 */
[-C--:B------:R-:W-:Y:S01]  /*1950*/  FFMA.FTZ R46, R107, R87.reuse, R46 ;  /* 0x000000576b2e7223 */ /* 0x080fe2000001002e */
[----:B------:R-:W-:Y:S01]  /*1960*/  FMUL.FTZ R108, R66, R87 ;  /* 0x00000057426c7220 */ /* 0x000fe20000410000 */
[----:B------:R-:W-:Y:S01]  /*1970*/  SHF.L.U32 R88, R88, 0x10, RZ ;  /* 0x0000001058587819 */ /* 0x000fe200000006ff */
[----:B------:R-:W-:Y:S01]  /*1980*/  FADD.FTZ R87, R84, R105 ;  /* 0x0000006954577221 */ /* 0x000fe20000010000 */
[----:B------:R-:W-:Y:S01]  /*1990*/  FADD.FTZ R110, -R90, R109 ;  /* 0x0000006d5a6e7221 */ /* 0x000fe20000010100 */
[----:B------:R-:W-:-:S02]  /*19a0*/  FFMA.FTZ R84, R104, R105, R85 ;  /* 0x0000006968547223 */ /* 0x000fc40000010055 */
        /* <DEDUP_REMOVED lines=8> */
[----:B------:R-:W-:Y:S06]  /*1a30*/  BRA `(.L_x_2428) ;  /* 0x0000000000887947 */ /* 0x000fec0003800000 */
.L_x_2419:
        /* <DEDUP_REMOVED lines=34> */
.L_x_2428:
[----:B------:R-:W-:Y:S05]  /*1c60*/  BSYNC.RECONVERGENT B0 ;  /* 0x0000000000007941 */ /* 0x000fea0003800200 */
.L_x_2418:
        /* <DEDUP_REMOVED lines=31> */
.L_x_2430:
[----:B------:R-:W-:Y:S05]  /*1e60*/  BSYNC.RECONVERGENT B0 ;  /* 0x0000000000007941 */ /* 0x000fea0003800200 */
.L_x_2429:
        /* <DEDUP_REMOVED lines=25> */
[----:B------:R-:W-:Y:S01]  /*2000*/  FADD.FTZ R85, R85, R88 ;  /* 0x0000005855557221 */ /* 0x000fe20000010000 */
[----:B------:R-:W-:Y:S01]  /*2010*/  IMAD.MOV.U32 R89, RZ, RZ, RZ ;  /* 0x000000ffff597224 */ /* 0x000fe200078e00ff */
[----:B------:R-:W-:Y:S01]  /*2020*/  @P1 LEA.HI.SX32 R89, R87, R0, 0x1e ;  /* 0x0000000057591211 */ /* 0x000fe200078ff2ff */
[----:B------:R-:W-:Y:S01]  /*2030*/  FADD.FTZ R91, R91, R130 ;  /* 0x000000825b5b7221 */ /* 0x000fe20000010000 */
[----:B------:R-:W-:-:S03]  /*2040*/  FADD.FTZ R85, R90, R85 ;  /* 0x000000555a557221 */ /* 0x000fc60000010000 */
[----:B------:R-:W-:Y:S01]  /*2050*/  FMUL.FTZ R91, R91, UR29 ;  /* 0x0000001d5b5b7c20 */ /* 0x000fe20008410000 */
[----:B------:R-:W-:-:S04]  /*2060*/  FMUL.FTZ R88, R85, UR29 ;  /* 0x0000001d55587c20 */ /* 0x000fc80008410000 */
        /* <DEDUP_REMOVED lines=19> */
.L_x_2435:
        /* <DEDUP_REMOVED lines=9> */
.L_x_2436:
        /* <DEDUP_REMOVED lines=9> */
.L_x_2437:
        /* <DEDUP_REMOVED lines=10> */
.L_x_2434:
        /* <DEDUP_REMOVED lines=18> */
[----:B0-----:R-:W-:Y:S01]  /*2480*/  @P1 FMUL.FTZ R85, R84, UR8 ;  /* 0x0000000854551c20 */ /* 0x001fe20008410000 */
[----:B------:R-:W-:Y:S01]  /*2490*/  F2FP.BF16.F32.PACK_AB R84, RZ, R84 ;  /* 0x00000054ff54723e */ /* 0x000fe200000010ff */
[----:B-1----:R-:W-:Y:S01]  /*24a0*/  @P1 FMUL.FTZ R125, R90, UR10 ;  /* 0x0000000a5a7d1c20 */ /* 0x002fe20008410000 */
[----:B------:R-:W-:Y:S02]  /*24b0*/  F2FP.BF16.F32.PACK_AB R90, RZ, R90 ;  /* 0x0000005aff5a723e */ /* 0x000fe400000010ff */
[----:B------:R-:W-:Y:S01]  /*24c0*/  @P1 F2FP.BF16.F32.PACK_AB R127, RZ, R85 ;  /* 0x00000055ff7f123e */ /* 0x000fe200000010ff */
[----:B--2---:R-:W-:Y:S01]  /*24d0*/  @P1 FMUL.FTZ R87, R86, UR9 ;  /* 0x0000000956571c20 */ /* 0x004fe20008410000 */
[----:B------:R-:W-:Y:S01]  /*24e0*/  FMUL.FTZ R85, R126, UR31 ;  /* 0x0000001f7e557c20 */ /* 0x000fe20008410000 */
[----:B------:R-:W-:-:S02]  /*24f0*/  @P1 F2FP.BF16.F32.PACK_AB R125, RZ, R125 ;  /* 0x0000007dff7d123e */ /* 0x000fc400000010ff */
[----:B------:R-:W-:Y:S02]  /*2500*/  F2FP.BF16.F32.PACK_AB R86, RZ, R86 ;  /* 0x00000056ff56723e */ /* 0x000fe400000010ff */
[----:B------:R-:W-:Y:S02]  /*2510*/  @P1 F2FP.BF16.F32.PACK_AB R87, RZ, R87 ;  /* 0x00000057ff57123e */ /* 0x000fe400000010ff */
[----:B------:R-:W-:Y:S02]  /*2520*/  FSEL R85, R85, RZ, P2 ;  /* 0x000000ff55557208 */ /* 0x000fe40001000000 */
[----:B------:R-:W-:Y:S02]  /*2530*/  @P1 PRMT R111, R127, 0x7610, R111 ;  /* 0x000076107f6f1816 */ /* 0x000fe4000000006f */
[----:B------:R-:W-:Y:S02]  /*2540*/  @P1 PRMT R123, R125, 0x7610, R123 ;  /* 0x000076107d7b1816 */ /* 0x000fe4000000007b */
[----:B------:R-:W-:-:S02]  /*2550*/  @P1 PRMT R122, R87, 0x7610, R122 ;  /* 0x00007610577a1816 */ /* 0x000fc4000000007a */
[----:B------:R-:W-:Y:S02]  /*2560*/  F2FP.BF16.F32.PACK_AB R128, RZ, R85 ;  /* 0x00000055ff80723e */ /* 0x000fe400000010ff */
[----:B------:R-:W-:Y:S02]  /*2570*/  PRMT R125, R84, 0x7610, R125 ;  /* 0x00007610547d7816 */ /* 0x000fe4000000007d */
[----:B------:R-:W-:Y:S02]  /*2580*/  PRMT R126, R86, 0x7610, R126 ;  /* 0x00007610567e7816 */ /* 0x000fe4000000007e */
[----:B------:R-:W-:Y:S01]  /*2590*/  PRMT R127, R90, 0x7610, R127 ;  /* 0x000076105a7f7816 */ /* 0x000fe2000000007f */
[----:B------:R-:W-:Y:S06]  /*25a0*/  BRA.U !UP3, `(.L_x_2438) ;  /* 0x000000050b587547 */ /* 0x000fec000b800000 */
[----:B------:R-:W-:-:S05]  /*25b0*/  FMUL.FTZ R85, R85, UR27 ;  /* 0x0000001b55557c20 */ /* 0x000fca0008410000 */
[----:B------:R-:W-:-:S04]  /*25c0*/  F2FP.BF16.F32.PACK_AB R85, RZ, R85 ;  /* 0x00000055ff55723e */ /* 0x000fc800000010ff */
[----:B------:R-:W-:Y:S01]  /*25d0*/  PRMT R124, R85, 0x7610, R124 ;  /* 0x00007610557c7816 */ /* 0x000fe2000000007c */
[----:B------:R-:W-:Y:S06]  /*25e0*/  BRA `(.L_x_2438) ;  /* 0x0000000400487947 */ /* 0x000fec0003800000 */
.L_x_2433:
[----:B------:R-:W-:-:S04]  /*25f0*/  UISETP.NE.U32.AND UP0, UPT, UR4, URZ, UPT ;  /* 0x000000ff0400728c */ /* 0x000fc8000bf05070 */
[----:B------:R-:W-:-:S09]  /*2600*/  UISETP.NE.AND.EX UP0, UPT, UR5, URZ, UPT, UP0 ;  /* 0x000000ff0500728c */ /* 0x000fd2000bf05300 */
[----:B------:R-:W-:Y:S05]  /*2610*/  BRA.U UP0, `(.L_x_2439) ;  /* 0x0000000100907547 */ /* 0x000fea000b800000 */
[----:B------:R-:W-:Y:S01]  /*2620*/  ISETP.LT.AND P2, PT, RZ, UR30, PT ;  /* 0x0000001eff007c0c */ /* 0x000fe2000bf41270 */
[----:B------:R-:W0:Y:S01]  /*2630*/  @UP3 LDCU UR8, c[0x0][0x40c] ;  /* 0x00008180ff0837ac */ /* 0x000e220008000800 */
[C---:B-----5:R-:W-:Y:S01]  /*2640*/  SHF.R.U64 R85, R120.reuse, 0x10, R121 ;  /* 0x0000001078557819 */ /* 0x060fe20000001279 */
[----:B------:R-:W-:Y:S01]  /*2650*/  IMAD.U32 R86, R121, 0x10000, RZ ;  /* 0x0001000079567824 */ /* 0x000fe200078e00ff */
[----:B------:R-:W-:Y:S01]  /*2660*/  SHF.L.U32 R84, R120, 0x10, RZ ;  /* 0x0000001078547819 */ /* 0x000fe200000006ff */
[----:B------:R-:W1:Y:S01]  /*2670*/  @UP3 LDCU UR9, c[0x0][0x40c] ;  /* 0x00008180ff0937ac */ /* 0x000e620008000800 */
[----:B------:R-:W-:Y:S01]  /*2680*/  SHF.L.U32 R85, R85, 0x10, RZ ;  /* 0x0000001055557819 */ /* 0x000fe200000006ff */
[----:B------:R-:W2:Y:S06]  /*2690*/  @UP3 LDCU UR10, c[0x0][0x40c] ;  /* 0x00008180ff0a37ac */ /* 0x000eac0008000800 */
        /* <DEDUP_REMOVED lines=25> */
[----:B------:R-:W-:-:S04]  /*2830*/  F2FP.BF16.F32.PACK_AB R84, RZ, R84 ;  /* 0x00000054ff54723e */ /* 0x000fc800000010ff */
[----:B------:R-:W-:Y:S01]  /*2840*/  PRMT R124, R84, 0x7610, R124 ;  /* 0x00007610547c7816 */ /* 0x000fe2000000007c */
[----:B------:R-:W-:Y:S06]  /*2850*/  BRA `(.L_x_2438) ;  /* 0x0000000000ac7947 */ /* 0x000fec0003800000 */
.L_x_2439:
[----:B------:R-:W-:Y:S01]  /*2860*/  ISETP.LT.AND P2, PT, RZ, UR30, PT ;  /* 0x0000001eff007c0c */ /* 0x000fe2000bf41270 */
[----:B------:R-:W0:Y:S01]  /*2870*/  @UP3 LDCU UR10, c[0x0][0x40c] ;  /* 0x00008180ff0a37ac */ /* 0x000e220008000800 */
[----:B------:R-:W-:Y:S01]  /*2880*/  PLOP3.LUT P3, PT, PT, PT, UP2, 0x80, 0x8 ;  /* 0x000000000008781c */ /* 0x000fe20003f6f028 */
[----:B-----5:R-:W-:Y:S01]  /*2890*/  IMAD.U32 R90, R121, 0x10000, RZ ;  /* 0x00010000795a7824 */ /* 0x020fe200078e00ff */
[--C-:B------:R-:W-:Y:S01]  /*28a0*/  SHF.R.U32.HI R126, RZ, 0x10, R121.reuse ;  /* 0x00000010ff7e7819 */ /* 0x100fe20000011679 */
[----:B------:R-:W1:Y:S01]  /*28b0*/  @UP3 LDCU UR11, c[0x0][0x40c] ;  /* 0x00008180ff0b37ac */ /* 0x000e620008000800 */
[----:B------:R-:W-:Y:S02]  /*28c0*/  SHF.R.U64 R86, R120, 0x10, R121 ;  /* 0x0000001078567819 */ /* 0x000fe40000001279 */
        /* <DEDUP_REMOVED lines=26> */
[----:B------:R-:W-:Y:S02]  /*2a70*/  F2FP.BF16.F32.PACK_AB R86, RZ, R86 ;  /* 0x00000056ff56723e */ /* 0x000fe400000010ff */
[----:B------:R-:W-:Y:S02]  /*2a80*/  F2FP.BF16.F32.PACK_AB R90, RZ, R90 ;  /* 0x0000005aff5a723e */ /* 0x000fe400000010ff */
[----:B------:R-:W-:-:S02]  /*2a90*/  @P1 PRMT R123, R125, 0x7610, R123 ;  /* 0x000076107d7b1816 */ /* 0x000fc4000000007b */
[----:B------:R-:W-:Y:S02]  /*2aa0*/  @P1 PRMT R124, R127, 0x7610, R124 ;  /* 0x000076107f7c1816 */ /* 0x000fe4000000007c */
[----:B------:R-:W-:Y:S02]  /*2ab0*/  F2FP.BF16.F32.PACK_AB R128, RZ, R126 ;  /* 0x0000007eff80723e */ /* 0x000fe400000010ff */
[----:B------:R-:W-:Y:S02]  /*2ac0*/  @P1 PRMT R111, R85, 0x7610, R111 ;  /* 0x00007610556f1816 */ /* 0x000fe4000000006f */
[----:B------:R-:W-:Y:S02]  /*2ad0*/  @P1 PRMT R122, R87, 0x7610, R122 ;  /* 0x00007610577a1816 */ /* 0x000fe4000000007a */
[----:B------:R-:W-:Y:S02]  /*2ae0*/  PRMT R125, R84, 0x7610, R125 ;  /* 0x00007610547d7816 */ /* 0x000fe4000000007d */
[----:B------:R-:W-:-:S02]  /*2af0*/  PRMT R126, R86, 0x7610, R126 ;  /* 0x00007610567e7816 */ /* 0x000fc4000000007e */
[----:B------:R-:W-:-:S07]  /*2b00*/  PRMT R127, R90, 0x7610, R127 ;  /* 0x000076105a7f7816 */ /* 0x000fce000000007f */
.L_x_2438:
        /* <DEDUP_REMOVED lines=11> */
.L_x_2440:
        /* <DEDUP_REMOVED lines=9> */
.L_x_2441:
[----:B------:R-:W-:Y:S01]  /*2c50*/  IADD3 R91, PT, PT, R91, 0x80, RZ ;  /* 0x000000805b5b7810 */ /* 0x000fe20007ffe0ff */
[----:B------:R-:W-:-:S07]  /*2c60*/  VIADD R89, R89, 0x80 ;  /* 0x0000008059597836 */ /* 0x000fce0000000000 */
.L_x_2432:
[----:B------:R-:W-:Y:S05]  /*2c70*/  BSYNC.RECONVERGENT B0 ;  /* 0x0000000000007941 */ /* 0x000fea0003800200 */
.L_x_2431:
        /* <DEDUP_REMOVED lines=11> */
[C-C-:B01---5:R-:W-:Y:S02]  /*2d30*/  SHF.R.U64 R86, R118.reuse, 0x10, R119.reuse ;  /* 0x0000001076567819 */ /* 0x163fe40000001277 */
[----:B------:R-:W-:Y:S01]  /*2d40*/  SHF.L.U32 R84, R118, 0x10, RZ ;  /* 0x0000001076547819 */ /* 0x000fe200000006ff */
[----:B------:R-:W0:Y:S01]  /*2d50*/  @UP3 LDCU UR9, c[0x0][0x40c] ;  /* 0x00008180ff0937ac */ /* 0x000e220008000800 */
[----:B------:R-:W-:Y:S02]  /*2d60*/  SHF.L.U32 R125, R119, 0x10, RZ ;  /* 0x00000010777d7819 */ /* 0x000fe400000006ff */
[----:B------:R-:W-:Y:S01]  /*2d70*/  SHF.L.U32 R86, R86, 0x10, RZ ;  /* 0x0000001056567819 */ /* 0x000fe200000006ff */
[----:B------:R-:W1:Y:S01]  /*2d80*/  @UP3 LDCU UR10, c[0x0][0x40c] ;  /* 0x00008180ff0a37ac */ /* 0x000e620008000800 */
        /* <DEDUP_REMOVED lines=13> */
[----:B0-----:R-:W-:Y:S01]  /*2e60*/  @P1 FMUL.FTZ R87, R86, UR9 ;  /* 0x0000000956571c20 */ /* 0x001fe20008410000 */
[----:B--2---:R-:W-:Y:S01]  /*2e70*/  @P1 FMUL.FTZ R85, R84, UR8 ;  /* 0x0000000854551c20 */ /* 0x004fe20008410000 */
[----:B-1----:R-:W-:Y:S01]  /*2e80*/  @P1 FMUL.FTZ R90, R125, UR10 ;  /* 0x0000000a7d5a1c20 */ /* 0x002fe20008410000 */
[----:B------:R-:W-:Y:S01]  /*2e90*/  @P3 FFMA.FTZ R129, R126, UR31, R129 ;  /* 0x0000001f7e813c23 */ /* 0x000fe20008010081 */
[----:B------:R-:W-:-:S02]  /*2ea0*/  F2FP.BF16.F32.PACK_AB R84, RZ, R84 ;  /* 0x00000054ff54723e */ /* 0x000fc400000010ff */
[----:B------:R-:W-:Y:S02]  /*2eb0*/  @P1 F2FP.BF16.F32.PACK_AB R85, RZ, R85 ;  /* 0x00000055ff55123e */ /* 0x000fe400000010ff */
[----:B------:R-:W-:Y:S02]  /*2ec0*/  @P1 F2FP.BF16.F32.PACK_AB R87, RZ, R87 ;  /* 0x00000057ff57123e */ /* 0x000fe400000010ff */
[----:B------:R-:W-:Y:S02]  /*2ed0*/  @P1 F2FP.BF16.F32.PACK_AB R90, RZ, R90 ;  /* 0x0000005aff5a123e */ /* 0x000fe400000010ff */
[----:B------:R-:W-:Y:S02]  /*2ee0*/  F2FP.BF16.F32.PACK_AB R86, RZ, R86 ;  /* 0x00000056ff56723e */ /* 0x000fe400000010ff */
[----:B------:R-:W-:Y:S02]  /*2ef0*/  F2FP.BF16.F32.PACK_AB R127, RZ, R125 ;  /* 0x0000007dff7f723e */ /* 0x000fe400000010ff */
[----:B------:R-:W-:-:S02]  /*2f00*/  @P1 PRMT R111, R85, 0x7610, R111 ;  /* 0x00007610556f1816 */ /* 0x000fc4000000006f */
[----:B------:R-:W-:Y:S02]  /*2f10*/  @P1 PRMT R122, R87, 0x7610, R122 ;  /* 0x00007610577a1816 */ /* 0x000fe4000000007a */
[----:B------:R-:W-:Y:S02]  /*2f20*/  @P1 PRMT R123, R90, 0x7610, R123 ;  /* 0x000076105a7b1816 */ /* 0x000fe4000000007b */
[----:B------:R-:W-:Y:S02]  /*2f30*/  F2FP.BF16.F32.PACK_AB R128, RZ, R129 ;  /* 0x00000081ff80723e */ /* 0x000fe400000010ff */
[----:B------:R-:W-:Y:S02]  /*2f40*/  PRMT R125, R84, 0x7610, R125 ;  /* 0x00007610547d7816 */ /* 0x000fe4000000007d */
[----:B------:R-:W-:Y:S01]  /*2f50*/  PRMT R126, R86, 0x7610, R126 ;  /* 0x00007610567e7816 */ /* 0x000fe2000000007e */
[----:B------:R-:W-:Y:S06]  /*2f60*/  BRA.U !UP3, `(.L_x_2446) ;  /* 0x000000050be07547 */ /* 0x000fec000b800000 */
[----:B------:R-:W-:-:S05]  /*2f70*/  FMUL.FTZ R129, R129, UR27 ;  /* 0x0000001b81817c20 */ /* 0x000fca0008410000 */
[----:B------:R-:W-:-:S04]  /*2f80*/  F2FP.BF16.F32.PACK_AB R129, RZ, R129 ;  /* 0x00000081ff81723e */ /* 0x000fc800000010ff */
[----:B------:R-:W-:Y:S01]  /*2f90*/  PRMT R124, R129, 0x7610, R124 ;  /* 0x00007610817c7816 */ /* 0x000fe2000000007c */
[----:B------:R-:W-:Y:S06]  /*2fa0*/  BRA `(.L_x_2446) ;  /* 0x0000000400d07947 */ /* 0x000fec0003800000 */
.L_x_2445:
        /* <DEDUP_REMOVED lines=33> */
[----:B------:R-:W-:-:S04]  /*31c0*/  F2FP.BF16.F32.PACK_AB R84, RZ, R84 ;  /* 0x00000054ff54723e */ /* 0x000fc800000010ff */
[----:B------:R-:W-:Y:S01]  /*31d0*/  PRMT R124, R84, 0x7610, R124 ;  /* 0x00007610547c7816 */ /* 0x000fe2000000007c */
[----:B------:R-:W-:Y:S06]  /*31e0*/  BRA `(.L_x_2446) ;  /* 0x0000000400407947 */ /* 0x000fec0003800000 */
.L_x_2444:
[----:B------:R-:W-:-:S04]  /*31f0*/  UISETP.NE.U32.AND UP0, UPT, UR4, URZ, UPT ;  /* 0x000000ff0400728c */ /* 0x000fc8000bf05070 */
[----:B------:R-:W-:-:S09]  /*3200*/  UISETP.NE.AND.EX UP0, UPT, UR5, URZ, UPT, UP0 ;  /* 0x000000ff0500728c */ /* 0x000fd2000bf05300 */
[----:B------:R-:W-:Y:S05]  /*3210*/  BRA.U !UP0, `(.L_x_2447) ;  /* 0x0000000108a47547 */ /* 0x000fea000b800000 */
[----:B------:R-:W2:Y:S01]  /*3220*/  @UP3 LDCU UR8, c[0x0][0x40c] ;  /* 0x00008180ff0837ac */ /* 0x000ea20008000800 */
[--C-:B01----:R-:W-:Y:S01]  /*3230*/  FFMA.FTZ R85, R11, UR7, R88.reuse ;  /* 0x000000070b557c23 */ /* 0x103fe20008010058 */
[--C-:B------:R-:W-:Y:S01]  /*3240*/  FFMA.FTZ R86, R12, UR7, R88.reuse ;  /* 0x000000070c567c23 */ /* 0x100fe20008010058 */
[----:B------:R-:W-:Y:S01]  /*3250*/  FFMA.FTZ R87, R13, UR7, R88 ;  /* 0x000000070d577c23 */ /* 0x000fe20008010058 */
[----:B------:R-:W0:Y:S01]  /*3260*/  @UP3 LDCU UR10, c[0x0][0x40c] ;  /* 0x00008180ff0a37ac */ /* 0x000e220008000800 */
[----:B------:R-:W-:Y:S01]  /*3270*/  FADD.FTZ R84, R14, -R85 ;  /* 0x800000550e547221 */ /* 0x000fe20000010000 */
[----:B------:R-:W-:Y:S01]  /*3280*/  FADD.FTZ R85, R15, -R86 ;  /* 0x800000560f557221 */ /* 0x000fe20000010000 */
[----:B------:R-:W-:Y:S01]  /*3290*/  FADD.FTZ R87, R16, -R87 ;  /* 0x8000005710577221 */ /* 0x000fe20000010000 */
[----:B------:R-:W1:Y:S01]  /*32a0*/  @UP3 LDCU UR9, c[0x0][0x40c] ;  /* 0x00008180ff0937ac */ /* 0x000e620008000800 */
        /* <DEDUP_REMOVED lines=9> */
[----:B--2---:R-:W-:Y:S01]  /*3340*/  @P1 FMUL.FTZ R85, R84, UR8 ;  /* 0x0000000854551c20 */ /* 0x004fe20008410000 */
[----:B------:R-:W-:-:S03]  /*3350*/  F2FP.BF16.F32.PACK_AB R84, RZ, R84 ;  /* 0x00000054ff54723e */ /* 0x000fc600000010ff */
[----:B0-----:R-:W-:Y:S01]  /*3360*/  @P1 FMUL.FTZ R125, R90, UR10 ;  /* 0x0000000a5a7d1c20 */ /* 0x001fe20008410000 */
[----:B------:R-:W-:Y:S01]  /*3370*/  @P1 F2FP.BF16.F32.PACK_AB R127, RZ, R85 ;  /* 0x00000055ff7f123e */ /* 0x000fe200000010ff */
[----:B------:R-:W-:Y:S01]  /*3380*/  FMUL.FTZ R85, R126, UR31 ;  /* 0x0000001f7e557c20 */ /* 0x000fe20008410000 */
[----:B-1----:R-:W-:Y:S01]  /*3390*/  @P1 FMUL.FTZ R87, R86, UR9 ;  /* 0x0000000956571c20 */ /* 0x002fe20008410000 */
[----:B------:R-:W-:Y:S02]  /*33a0*/  F2FP.BF16.F32.PACK_AB R86, RZ, R86 ;  /* 0x00000056ff56723e */ /* 0x000fe400000010ff */
[----:B------:R-:W-:Y:S02]  /*33b0*/  @P1 F2FP.BF16.F32.PACK_AB R125, RZ, R125 ;  /* 0x0000007dff7d123e */ /* 0x000fe400000010ff */
[----:B------:R-:W-:Y:S02]  /*33c0*/  @P1 F2FP.BF16.F32.PACK_AB R87, RZ, R87 ;  /* 0x00000057ff57123e */ /* 0x000fe400000010ff */
[----:B------:R-:W-:-:S02]  /*33d0*/  FSEL R85, R85, RZ, P3 ;  /* 0x000000ff55557208 */ /* 0x000fc40001800000 */
[----:B------:R-:W-:Y:S02]  /*33e0*/  F2FP.BF16.F32.PACK_AB R90, RZ, R90 ;  /* 0x0000005aff5a723e */ /* 0x000fe400000010ff */
[----:B------:R-:W-:Y:S02]  /*33f0*/  @P1 PRMT R111, R127, 0x7610, R111 ;  /* 0x000076107f6f1816 */ /* 0x000fe4000000006f */
[----:B------:R-:W-:Y:S02]  /*3400*/  @P1 PRMT R123, R125, 0x7610, R123 ;  /* 0x000076107d7b1816 */ /* 0x000fe4000000007b */
[----:B------:R-:W-:Y:S02]  /*3410*/  @P1 PRMT R122, R87, 0x7610, R122 ;  /* 0x00007610577a1816 */ /* 0x000fe4000000007a */
[----:B------:R-:W-:Y:S02]  /*3420*/  F2FP.BF16.F32.PACK_AB R128, RZ, R85 ;  /* 0x00000055ff80723e */ /* 0x000fe400000010ff */
[----:B------:R-:W-:-:S02]  /*3430*/  PRMT R125, R84, 0x7610, R125 ;  /* 0x00007610547d7816 */ /* 0x000fc4000000007d */
[----:B------:R-:W-:Y:S02]  /*3440*/  PRMT R126, R86, 0x7610, R126 ;  /* 0x00007610567e7816 */ /* 0x000fe4000000007e */
[----:B------:R-:W-:Y:S01]  /*3450*/  PRMT R127, R90, 0x7610, R127 ;  /* 0x000076105a7f7816 */ /* 0x000fe2000000007f */
[----:B------:R-:W-:Y:S06]  /*3460*/  BRA.U !UP3, `(.L_x_2446) ;  /* 0x000000010ba07547 */ /* 0x000fec000b800000 */
[----:B------:R-:W-:-:S05]  /*3470*/  FMUL.FTZ R85, R85, UR27 ;  /* 0x0000001b55557c20 */ /* 0x000fca0008410000 */
[----:B------:R-:W-:-:S04]  /*3480*/  F2FP.BF16.F32.PACK_AB R85, RZ, R85 ;  /* 0x00000055ff55723e */ /* 0x000fc800000010ff */
[----:B------:R-:W-:Y:S01]  /*3490*/  PRMT R124, R85, 0x7610, R124 ;  /* 0x00007610557c7816 */ /* 0x000fe2000000007c */
[----:B------:R-:W-:Y:S06]  /*34a0*/  BRA `(.L_x_2446) ;  /* 0x0000000000907947 */ /* 0x000fec0003800000 */
.L_x_2447:
[----:B------:R-:W-:Y:S05]  /*34b0*/  BRA.U !UP3, `(.L_x_2448) ;  /* 0x000000010b207547 */ /* 0x000fea000b800000 */
[----:B01----:R-:W-:Y:S01]  /*34c0*/  FFMA.FTZ R85, R11, UR7, R88 ;  /* 0x000000070b557c23 */ /* 0x003fe20008010058 */
[----:B------:R-:W-:-:S03]  /*34d0*/  ISETP.LT.AND P3, PT, RZ, UR30, PT ;  /* 0x0000001eff007c0c */ /* 0x000fc6000bf61270 */
[----:B------:R-:W-:-:S04]  /*34e0*/  FADD.FTZ R85, R14, -R85 ;  /* 0x800000550e557221 */ /* 0x000fc80000010000 */
[----:B------:R-:W-:-:S05]  /*34f0*/  FMUL.FTZ R84, R85, UR31 ;  /* 0x0000001f55547c20 */ /* 0x000fca0008410000 */
[----:B------:R-:W-:-:S05]  /*3500*/  FSEL R84, R84, RZ, P3 ;  /* 0x000000ff54547208 */ /* 0x000fca0001800000 */
[----:B------:R-:W-:-:S05]  /*3510*/  FMUL.FTZ R84, R84, UR27 ;  /* 0x0000001b54547c20 */ /* 0x000fca0008410000 */
[----:B------:R-:W-:-:S04]  /*3520*/  F2FP.BF16.F32.PACK_AB R84, RZ, R84 ;  /* 0x00000054ff54723e */ /* 0x000fc800000010ff */
[----:B------:R-:W-:-:S07]  /*3530*/  PRMT R111, R84, 0x7610, R111 ;  /* 0x00007610546f7816 */ /* 0x000fce000000006f */
.L_x_2448:
        /* <DEDUP_REMOVED lines=9> */
.L_x_2449:
        /* <DEDUP_REMOVED lines=9> */
.L_x_2450:
        /* <DEDUP_REMOVED lines=9> */
.L_x_2446:
        /* <DEDUP_REMOVED lines=9> */
.L_x_2451:
        /* <DEDUP_REMOVED lines=9> */
.L_x_2452:
[----:B------:R-:W-:Y:S02]  /*3810*/  IADD3 R91, PT, PT, R91, 0x80, RZ ;  /* 0x000000805b5b7810 */ /* 0x000fe40007ffe0ff */
[----:B------:R-:W-:-:S07]  /*3820*/  IADD3 R89, PT, PT, R89, 0x80, RZ ;  /* 0x0000008059597810 */ /* 0x000fce0007ffe0ff */
.L_x_2443:
[----:B------:R-:W-:Y:S05]  /*3830*/  BSYNC.RECONVERGENT B0 ;  /* 0x0000000000007941 */ /* 0x000fea0003800200 */
.L_x_2442:
        /* <DEDUP_REMOVED lines=11> */
[C-C-:B0123-5:R-:W-:Y:S01]  /*38f0*/  SHF.R.U64 R86, R116.reuse, 0x10, R117.reuse ;  /* 0x0000001074567819 */ /* 0x16ffe20000001275 */
[----:B------:R-:W-:Y:S01]  /*3900*/  IMAD.U32 R125, R117, 0x10000, RZ ;  /* 0x00010000757d7824 */ /* 0x000fe200078e00ff */
[----:B------:R-:W-:Y:S01]  /*3910*/  SHF.L.U32 R84, R116, 0x10, RZ ;  /* 0x0000001074547819 */ /* 0x000fe200000006ff */
[----:B------:R-:W0:Y:S01]  /*3920*/  @UP3 LDCU UR9, c[0x0][0x40c] ;  /* 0x00008180ff0937ac */ /* 0x000e220008000800 */
[----:B------:R-:W-:Y:S02]  /*3930*/  SHF.L.U32 R86, R86, 0x10, RZ ;  /* 0x0000001056567819 */ /* 0x000fe400000006ff */
[----:B------:R-:W-:Y:S01]  /*3940*/  SHF.R.U32.HI R129, RZ, 0x10, R117 ;  /* 0x00000010ff817819 */ /* 0x000fe20000011675 */
[----:B------:R-:W1:Y:S03]  /*3950*/  @UP3 LDCU UR10, c[0x0][0x40c] ;  /* 0x00008180ff0a37ac */ /* 0x000e660008000800 */
[----:B------:R-:W-:Y:S01]  /*3960*/  SHF.L.U32 R129, R129, 0x10, RZ ;  /* 0x0000001081817819 */ /* 0x000fe200000006ff */
        /* <DEDUP_REMOVED lines=13> */
[----:B----4-:R-:W-:Y:S01]  /*3a40*/  @P1 FMUL.FTZ R85, R84, UR8 ;  /* 0x0000000854551c20 */ /* 0x010fe20008410000 */
[----:B-1----:R-:W-:Y:S01]  /*3a50*/  @P1 FMUL.FTZ R90, R125, UR10 ;  /* 0x0000000a7d5a1c20 */ /* 0x002fe20008410000 */
        /* <DEDUP_REMOVED lines=17> */
.L_x_2456:
[----:B------:R-:W-:Y:S01]  /*3b70*/  ISETP.LT.AND P4, PT, RZ, UR30, PT ;  /* 0x0000001eff007c0c */ /* 0x000fe2000bf81270 */
[----:B------:R-:W4:Y:S01]  /*3b80*/  @UP3 LDCU UR8, c[0x0][0x40c] ;  /* 0x00008180ff0837ac */ /* 0x000f220008000800 */
[C---:B0123-5:R-:W-:Y:S01]  /*3b90*/  SHF.R.U64 R85, R116.reuse, 0x10, R117 ;  /* 0x0000001074557819 */ /* 0x06ffe20000001275 */
[----:B------:R-:W-:Y:S01]  /*3ba0*/  IMAD.U32 R86, R117, 0x10000, RZ ;  /* 0x0001000075567824 */ /* 0x000fe200078e00ff */
[----:B------:R-:W-:Y:S01]  /*3bb0*/  SHF.L.U32 R84, R116, 0x10, RZ ;  /* 0x0000001074547819 */ /* 0x000fe200000006ff */
[----:B------:R-:W0:Y:S01]  /*3bc0*/  @UP3 LDCU UR9, c[0x0][0x40c] ;  /* 0x00008180ff0937ac */ /* 0x000e220008000800 */
[----:B------:R-:W-:Y:S01]  /*3bd0*/  SHF.L.U32 R85, R85, 0x10, RZ ;  /* 0x0000001055557819 */ /* 0x000fe200000006ff */
[----:B------:R-:W1:Y:S06]  /*3be0*/  @UP3 LDCU UR10, c[0x0][0x40c] ;  /* 0x00008180ff0a37ac */ /* 0x000e6c0008000800 */
        /* <DEDUP_REMOVED lines=28> */
.L_x_2455:
[----:B------:R-:W-:-:S04]  /*3db0*/  UISETP.NE.U32.AND UP0, UPT, UR4, URZ, UPT ;  /* 0x000000ff0400728c */ /* 0x000fc8000bf05070 */
[----:B------:R-:W-:-:S09]  /*3dc0*/  UISETP.NE.AND.EX UP0, UPT, UR5, URZ, UPT, UP0 ;  /* 0x000000ff0500728c */ /* 0x000fd2000bf05300 */
[----:B------:R-:W-:Y:S05]  /*3dd0*/  BRA.U !UP0, `(.L_x_2458) ;  /* 0x0000000108a47547 */ /* 0x000fea000b800000 */
[----:B------:R-:W4:Y:S01]  /*3de0*/  @UP3 LDCU UR8, c[0x0][0x40c] ;  /* 0x00008180ff0837ac */ /* 0x000f220008000800 */
[--C-:B0123--:R-:W-:Y:S01]  /*3df0*/  FFMA.FTZ R85, R19, UR7, R88.reuse ;  /* 0x0000000713557c23 */ /* 0x10ffe20008010058 */
        /* <DEDUP_REMOVED lines=16> */
[----:B----4-:R-:W-:Y:S01]  /*3f00*/  @P1 FMUL.FTZ R85, R84, UR8 ;  /* 0x0000000854551c20 */ /* 0x010fe20008410000 */
        /* <DEDUP_REMOVED lines=22> */
.L_x_2458:
[----:B------:R-:W-:Y:S05]  /*4070*/  BRA.U !UP3, `(.L_x_2459) ;  /* 0x000000010b207547 */ /* 0x000fea000b800000 */
[----:B0123--:R-:W-:Y:S01]  /*4080*/  FFMA.FTZ R85, R19, UR7, R88 ;  /* 0x0000000713557c23 */ /* 0x00ffe20008010058 */
[----:B------:R-:W-:-:S03]  /*4090*/  ISETP.LT.AND P4, PT, RZ, UR30, PT ;  /* 0x0000001eff007c0c */ /* 0x000fc6000bf81270 */
[----:B------:R-:W-:-:S04]  /*40a0*/  FADD.FTZ R85, R22, -R85 ;  /* 0x8000005516557221 */ /* 0x000fc80000010000 */
[----:B------:R-:W-:-:S05]  /*40b0*/  FMUL.FTZ R84, R85, UR31 ;  /* 0x0000001f55547c20 */ /* 0x000fca0008410000 */
[----:B------:R-:W-:-:S05]  /*40c0*/  FSEL R84, R84, RZ, P4 ;  /* 0x000000ff54547208 */ /* 0x000fca0002000000 */
[----:B------:R-:W-:-:S05]  /*40d0*/  FMUL.FTZ R84, R84, UR27 ;  /* 0x0000001b54547c20 */ /* 0x000fca0008410000 */
[----:B------:R-:W-:-:S04]  /*40e0*/  F2FP.BF16.F32.PACK_AB R84, RZ, R84 ;  /* 0x00000054ff54723e */ /* 0x000fc800000010ff */
[----:B------:R-:W-:-:S07]  /*40f0*/  PRMT R111, R84, 0x7610, R111 ;  /* 0x00007610546f7816 */ /* 0x000fce000000006f */
.L_x_2459:
        /* <DEDUP_REMOVED lines=9> */
.L_x_2460:
        /* <DEDUP_REMOVED lines=9> */
.L_x_2461:
        /* <DEDUP_REMOVED lines=9> */
.L_x_2457:
        /* <DEDUP_REMOVED lines=9> */
.L_x_2462:
        /* <DEDUP_REMOVED lines=9> */
.L_x_2463:
[----:B------:R-:W-:Y:S01]  /*43d0*/  IADD3 R91, PT, PT, R91, 0x80, RZ ;  /* 0x000000805b5b7810 */ /* 0x000fe20007ffe0ff */
[----:B------:R-:W-:-:S07]  /*43e0*/  VIADD R89, R89, 0x80 ;  /* 0x0000008059597836 */ /* 0x000fce0000000000 */
.L_x_2454:
[----:B------:R-:W-:Y:S05]  /*43f0*/  BSYNC.RECONVERGENT B0 ;  /* 0x0000000000007941 */ /* 0x000fea0003800200 */
.L_x_2453:
        /* <DEDUP_REMOVED lines=11> */
[C-C-:B012345:R-:W-:Y:S02]  /*44b0*/  SHF.R.U64 R86, R114.reuse, 0x10, R115.reuse ;  /* 0x0000001072567819 */ /* 0x17ffe40000001273 */
[----:B------:R-:W-:Y:S01]  /*44c0*/  SHF.L.U32 R84, R114, 0x10, RZ ;  /* 0x0000001072547819 */ /* 0x000fe200000006ff */
[----:B------:R-:W0:Y:S01]  /*44d0*/  @UP3 LDCU UR9, c[0x0][0x40c] ;  /* 0x00008180ff0937ac */ /* 0x000e220008000800 */
[----:B------:R-:W-:Y:S02]  /*44e0*/  SHF.L.U32 R125, R115, 0x10, RZ ;  /* 0x00000010737d7819 */ /* 0x000fe400000006ff */
[----:B------:R-:W-:Y:S01]  /*44f0*/  SHF.L.U32 R86, R86, 0x10, RZ ;  /* 0x0000001056567819 */ /* 0x000fe200000006ff */
[----:B------:R-:W1:Y:S01]  /*4500*/  @UP3 LDCU UR10, c[0x0][0x40c] ;  /* 0x00008180ff0a37ac */ /* 0x000e620008000800 */
[----:B------:R-:W-:-:S02]  /*4510*/  SHF.R.U32.HI R129, RZ, 0x10, R115 ;  /* 0x00000010ff817819 */ /* 0x000fc40000011673 */
        /* <DEDUP_REMOVED lines=13> */
[----:B------:R-:W-:Y:S01]  /*45f0*/  @P1 FMUL.FTZ R85, R84, UR8 ;  /* 0x0000000854551c20 */ /* 0x000fe20008410000 */
        /* <DEDUP_REMOVED lines=19> */
.L_x_2467:
        /* <DEDUP_REMOVED lines=36> */
.L_x_2466:
[----:B------:R-:W-:-:S04]  /*4970*/  UISETP.NE.U32.AND UP0, UPT, UR4, URZ, UPT ;  /* 0x000000ff0400728c */ /* 0x000fc8000bf05070 */
[----:B------:R-:W-:-:S09]  /*4980*/  UISETP.NE.AND.EX UP0, UPT, UR5, URZ, UPT, UP0 ;  /* 0x000000ff0500728c */ /* 0x000fd2000bf05300 */
[----:B------:R-:W-:Y:S05]  /*4990*/  BRA.U !UP0, `(.L_x_2469) ;  /* 0x0000000108a47547 */ /* 0x000fea000b800000 */
[----:B------:R-:W0:Y:S02]  /*49a0*/  @UP3 LDCU UR8, c[0x0][0x40c] ;  /* 0x00008180ff0837ac */ /* 0x000e240008000800 */
[--C-:B01234-:R-:W-:Y:S01]  /*49b0*/  FFMA.FTZ R85, R95, UR7, R88.reuse ;  /* 0x000000075f557c23 */ /* 0x11ffe20008010058 */
        /* <DEDUP_REMOVED lines=16> */
[----:B------:R-:W-:Y:S01]  /*4ac0*/  @P1 FMUL.FTZ R85, R84, UR8 ;  /* 0x0000000854551c20 */ /* 0x000fe20008410000 */
        /* <DEDUP_REMOVED lines=22> */
.L_x_2469:
[----:B------:R-:W-:Y:S05]  /*4c30*/  BRA.U !UP3, `(.L_x_2470) ;  /* 0x000000010b207547 */ /* 0x000fea000b800000 */
[----:B01234-:R-:W-:Y:S01]  /*4c40*/  FFMA.FTZ R85, R95, UR7, R88 ;  /* 0x000000075f557c23 */ /* 0x01ffe20008010058 */
[----:B------:R-:W-:-:S03]  /*4c50*/  ISETP.LT.AND P5, PT, RZ, UR30, PT ;  /* 0x0000001eff007c0c */ /* 0x000fc6000bfa1270 */
[----:B------:R-:W-:-:S04]  /*4c60*/  FADD.FTZ R85, R98, -R85 ;  /* 0x8000005562557221 */ /* 0x000fc80000010000 */
[----:B------:R-:W-:-:S05]  /*4c70*/  FMUL.FTZ R84, R85, UR31 ;  /* 0x0000001f55547c20 */ /* 0x000fca0008410000 */
[----:B------:R-:W-:-:S05]  /*4c80*/  FSEL R84, R84, RZ, P5 ;  /* 0x000000ff54547208 */ /* 0x000fca0002800000 */
[----:B------:R-:W-:-:S05]  /*4c90*/  FMUL.FTZ R84, R84, UR27 ;  /* 0x0000001b54547c20 */ /* 0x000fca0008410000 */
[----:B------:R-:W-:-:S04]  /*4ca0*/  F2FP.BF16.F32.PACK_AB R84, RZ, R84 ;  /* 0x00000054ff54723e */ /* 0x000fc800000010ff */
[----:B------:R-:W-:-:S07]  /*4cb0*/  PRMT R111, R84, 0x7610, R111 ;  /* 0x00007610546f7816 */ /* 0x000fce000000006f */
.L_x_2470:
        /* <DEDUP_REMOVED lines=9> */
.L_x_2471:
        /* <DEDUP_REMOVED lines=9> */
.L_x_2472:
        /* <DEDUP_REMOVED lines=9> */
.L_x_2468:
        /* <DEDUP_REMOVED lines=9> */
.L_x_2473:
        /* <DEDUP_REMOVED lines=9> */
.L_x_2474:
[----:B------:R-:W-:Y:S02]  /*4f90*/  IADD3 R91, PT, PT, R91, 0x80, RZ ;  /* 0x000000805b5b7810 */ /* 0x000fe40007ffe0ff */
[----:B------:R-:W-:-:S07]  /*4fa0*/  IADD3 R89, PT, PT, R89, 0x80, RZ ;  /* 0x0000008059597810 */ /* 0x000fce0007ffe0ff */
.L_x_2465:
[----:B------:R-:W-:Y:S05]  /*4fb0*/  BSYNC.RECONVERGENT B0 ;  /* 0x0000000000007941 */ /* 0x000fea0003800200 */
.L_x_2464:
        /* <DEDUP_REMOVED lines=11> */
[C---:B012345:R-:W-:Y:S01]  /*5070*/  SHF.R.U64 R86, R112.reuse, 0x10, R113 ;  /* 0x0000001070567819 */ /* 0x07ffe20000001271 */
[----:B------:R-:W-:Y:S01]  /*5080*/  IMAD.U32 R125, R113, 0x10000, RZ ;  /* 0x00010000717d7824 */ /* 0x000fe200078e00ff */
[----:B------:R-:W-:Y:S01]  /*5090*/  SHF.L.U32 R84, R112, 0x10, RZ ;  /* 0x0000001070547819 */ /* 0x000fe200000006ff */
[----:B------:R-:W0:Y:S01]  /*50a0*/  @UP3 LDCU UR9, c[0x0][0x40c] ;  /* 0x00008180ff0937ac */ /* 0x000e220008000800 */
[----:B------:R-:W-:Y:S01]  /*50b0*/  SHF.L.U32 R86, R86, 0x10, RZ ;  /* 0x0000001056567819 */ /* 0x000fe200000006ff */
[----:B------:R-:W1:Y:S05]  /*50c0*/  @UP3 LDCU UR10, c[0x0][0x40c] ;  /* 0x00008180ff0a37ac */ /* 0x000e6a0008000800 */
        /* <DEDUP_REMOVED lines=11> */
[----:B------:R-:W-:Y:S01]  /*5180*/  @P6 FFMA.FTZ R84, R85, UR31, R84 ;  /* 0x0000001f55546c23 */ /* 0x000fe20008010054 */
[----:B0-----:R-:W-:Y:S01]  /*5190*/  @P1 FMUL.FTZ R87, R86, UR9 ;  /* 0x0000000956571c20 */ /* 0x001fe20008410000 */
[----:B------:R-:W-:Y:S01]  /*51a0*/  F2FP.BF16.F32.PACK_AB R86, RZ, R86 ;  /* 0x00000056ff56723e */ /* 0x000fe200000010ff */
[----:B-1----:R-:W-:Y:S01]  /*51b0*/  @P1 FMUL.FTZ R88, R125, UR10 ;  /* 0x0000000a7d581c20 */ /* 0x002fe20008410000 */
[----:B------:R-:W-:Y:S01]  /*51c0*/  SHF.L.U32 R90, R90, 0x10, RZ ;  /* 0x000000105a5a7819 */ /* 0x000fe200000006ff */
[----:B------:R-:W-:Y:S01]  /*51d0*/  @P1 FMUL.FTZ R85, R84, UR8 ;  /* 0x0000000854551c20 */ /* 0x000fe20008410000 */
[----:B------:R-:W-:-:S02]  /*51e0*/  @P1 F2FP.BF16.F32.PACK_AB R87, RZ, R87 ;  /* 0x00000057ff57123e */ /* 0x000fc400000010ff */
[----:B------:R-:W-:Y:S01]  /*51f0*/  @P1 F2FP.BF16.F32.PACK_AB R88, RZ, R88 ;  /* 0x00000058ff58123e */ /* 0x000fe200000010ff */
[----:B------:R-:W-:Y:S01]  /*5200*/  @P6 FFMA.FTZ R90, R127, UR31, R90 ;  /* 0x0000001f7f5a6c23 */ /* 0x000fe2000801005a */
[----:B------:R-:W-:Y:S02]  /*5210*/  @P1 F2FP.BF16.F32.PACK_AB R85, RZ, R85 ;  /* 0x00000055ff55123e */ /* 0x000fe400000010ff */
[----:B------:R-:W-:Y:S02]  /*5220*/  F2FP.BF16.F32.PACK_AB R84, RZ, R84 ;  /* 0x00000054ff54723e */ /* 0x000fe400000010ff */
[----:B------:R-:W-:Y:S02]  /*5230*/  F2FP.BF16.F32.PACK_AB R127, RZ, R125 ;  /* 0x0000007dff7f723e */ /* 0x000fe400000010ff */
[----:B------:R-:W-:Y:S02]  /*5240*/  @P1 PRMT R111, R85, 0x7610, R111 ;  /* 0x00007610556f1816 */ /* 0x000fe4000000006f */
[----:B------:R-:W-:-:S02]  /*5250*/  @P1 PRMT R122, R87, 0x7610, R122 ;  /* 0x00007610577a1816 */ /* 0x000fc4000000007a */
        /* <DEDUP_REMOVED lines=9> */
.L_x_2478:
        /* <DEDUP_REMOVED lines=36> */
.L_x_2477:
        /* <DEDUP_REMOVED lines=10> */
[----:B------:R-:W-:Y:S01]  /*55d0*/  ISETP.LT.AND P6, PT, RZ, UR30, PT ;  /* 0x0000001eff007c0c */ /* 0x000fe2000bfc1270 */
        /* <DEDUP_REMOVED lines=9> */
[----:B------:R-:W-:Y:S01]  /*5670*/  @P1 FMUL.FTZ R85, R84, UR8 ;  /* 0x0000000854551c20 */ /* 0x000fe20008410000 */
[----:B------:R-:W-:Y:S01]  /*5680*/  FSEL R90, R87, RZ, P6 ;  /* 0x000000ff575a7208 */ /* 0x000fe20003000000 */
[----:B0-----:R-:W-:Y:S01]  /*5690*/  @P1 FMUL.FTZ R87, R86, UR9 ;  /* 0x0000000956571c20 */ /* 0x001fe20008410000 */
[----:B------:R-:W-:Y:S02]  /*56a0*/  F2FP.BF16.F32.PACK_AB R84, RZ, R84 ;  /* 0x00000054ff54723e */ /* 0x000fe400000010ff */
[----:B------:R-:W-:Y:S01]  /*56b0*/  @P1 F2FP.BF16.F32.PACK_AB R125, RZ, R85 ;  /* 0x00000055ff7d123e */ /* 0x000fe200000010ff */
[----:B-1----:R-:W-:Y:S01]  /*56c0*/  @P1 FMUL.FTZ R88, R90, UR10 ;  /* 0x0000000a5a581c20 */ /* 0x002fe20008410000 */
[----:B------:R-:W-:Y:S01]  /*56d0*/  FMUL.FTZ R85, R126, UR31 ;  /* 0x0000001f7e557c20 */ /* 0x000fe20008410000 */
[----:B------:R-:W-:-:S02]  /*56e0*/  @P1 F2FP.BF16.F32.PACK_AB R87, RZ, R87 ;  /* 0x00000057ff57123e */ /* 0x000fc400000010ff */
[----:B------:R-:W-:Y:S02]  /*56f0*/  F2FP.BF16.F32.PACK_AB R86, RZ, R86 ;  /* 0x00000056ff56723e */ /* 0x000fe400000010ff */
[----:B------:R-:W-:Y:S02]  /*5700*/  @P1 F2FP.BF16.F32.PACK_AB R88, RZ, R88 ;  /* 0x00000058ff58123e */ /* 0x000fe400000010ff */
[----:B------:R-:W-:Y:S02]  /*5710*/  FSEL R85, R85, RZ, P6 ;  /* 0x000000ff55557208 */ /* 0x000fe40003000000 */
[----:B------:R-:W-:Y:S02]  /*5720*/  F2FP.BF16.F32.PACK_AB R90, RZ, R90 ;  /* 0x0000005aff5a723e */ /* 0x000fe400000010ff */
[----:B------:R-:W-:Y:S02]  /*5730*/  @P1 PRMT R111, R125, 0x7610, R111 ;  /* 0x000076107d6f1816 */ /* 0x000fe4000000006f */
[----:B------:R-:W-:-:S02]  /*5740*/  @P1 PRMT R122, R87, 0x7610, R122 ;  /* 0x00007610577a1816 */ /* 0x000fc4000000007a */
[----:B------:R-:W-:Y:S02]  /*5750*/  @P1 PRMT R123, R88, 0x7610, R123 ;  /* 0x00007610587b1816 */ /* 0x000fe4000000007b */
        /* <DEDUP_REMOVED lines=9> */
.L_x_2480:
        /* <DEDUP_REMOVED lines=17> */
.L_x_2481:
        /* <DEDUP_REMOVED lines=9> */
.L_x_2482:
        /* <DEDUP_REMOVED lines=9> */
.L_x_2483:
[----:B------:R-:W-:-:S07]  /*5a20*/  @P1 PRMT R124, R86, 0x7610, R124 ;  /* 0x00007610567c1816 */ /* 0x000fce000000007c */
.L_x_2479:
        /* <DEDUP_REMOVED lines=9> */
.L_x_2484:
        /* <DEDUP_REMOVED lines=9> */
.L_x_2476:
[----:B------:R-:W-:Y:S05]  /*5b50*/  BSYNC.RECONVERGENT B0 ;  /* 0x0000000000007941 */ /* 0x000fea0003800200 */
.L_x_2475:
[----:B------:R-:W-:Y:S02]  /*5b60*/  UIADD3 UR26, UPT, UPT, UR26, UR24, URZ ;  /* 0x000000181a1a7290 */ /* 0x000fe4000fffe0ff */
[----:B------:R-:W-:Y:S02]  /*5b70*/  UPLOP3.LUT UP1, UPT, UPT, UPT, UP1, 0x40, 0x4 ;  /* 0x000000000004789c */ /* 0x000fe40003f2e810 */
[----:B------:R-:W-:-:S09]  /*5b80*/  UISETP.GE.AND UP0, UPT, UR26, UR25, UPT ;  /* 0x000000191a00728c */ /* 0x000fd2000bf06270 */
[----:B------:R-:W-:Y:S05]  /*5b90*/  BRA.U !UP0, `(.L_x_2485) ;  /* 0xffffffa9087c7547 */ /* 0x000fea000b83ffff */
.L_x_2417:
[----:B------:R-:W0:Y:S08]  /*5ba0*/  S2UR UR7, SR_CTAID.X ;  /* 0x00000000000779c3 */ /* 0x000e300000002500 */
[----:B------:R-:W1:Y:S08]  /*5bb0*/  LDC.64 R2, c[0x0][0x440] ;  /* 0x00011000ff027b82 */ /* 0x000e700000000a00 */
[----:B------:R-:W2:Y:S08]  /*5bc0*/  LDC.64 R4, c[0x0][0x448] ;  /* 0x00011200ff047b82 */ /* 0x000eb00000000a00 */
        /* <DEDUP_REMOVED lines=8> */
[----:B------:R1:W-:Y:S02]  /*5c50*/  @P0 STG.E.128 desc[UR16][R2.64], R40 ;  /* 0x0000002802000986 */ /* 0x0003e4000c101d10 */
[----:B------:R-:W2:Y:S01]  /*5c60*/  LDC.64 R12, c[0x0][0x448] ;  /* 0x00011200ff0c7b82 */ /* 0x000ea20000000a00 */
[----:B------:R-:W-:Y:S01]  /*5c70*/  @P0 VIADD R19, R19, 0x80 ;  /* 0x0000008013130836 */ /* 0x000fe20000000000 */
[----:B------:R1:W-:Y:S03]  /*5c80*/  @P0 STG.E.128 desc[UR16][R4.64], R60 ;  /* 0x0000003c04000986 */ /* 0x0003e6000c101d10 */
[----:B---3--:R-:W-:-:S03]  /*5c90*/  @P2 IMAD.WIDE.U32 R6, R19, 0x10, R6 ;  /* 0x0000001013062825 */ /* 0x008fc600078e0006 */
        /* <DEDUP_REMOVED lines=24> */
.L_x_2486:
        /* <DEDUP_REMOVED lines=14> */
.L_x_10822:


//--------------------- .text._ZN10layer_norm13ln_bwd_kernelINS_13Kernel_traitsIf13__nv_bfloat16S2_S2_fjLj2560ELj1ELj1ELj4ELj8ENS_18Kernel_traits_baseILj2560EfS2_S2_S2_fjLj128EEEEELb0ELb0ELb1ELb1EEEvNS_9BwdParamsE --------------------------
	.section	.text._ZN10layer_norm13ln_bwd_kernelINS_13Kernel_traitsIf13__nv_bfloat16S2_S2_fjLj2560ELj1ELj1ELj4ELj8ENS_18Kernel_traits_baseILj2560EfS2_S2_S2_fjLj128EEEEELb0ELb0ELb1ELb1EEEvNS_9BwdParamsE,"ax",@progbits
	.align	128
        .global         _ZN10layer_norm13ln_bwd_kernelINS_13Kernel_traitsIf13__nv_bfloat16S2_S2_fjLj2560ELj1ELj1ELj4ELj8ENS_18Kernel_traits_baseILj2560EfS2_S2_S2_fjLj128EEEEELb0ELb0ELb1ELb1EEEvNS_9BwdParamsE
        .type           _ZN10layer_norm13ln_bwd_kernelINS_13Kernel_traitsIf13__nv_bfloat16S2_S2_fjLj2560ELj1ELj1ELj4ELj8ENS_18Kernel_traits_baseILj2560EfS2_S2_S2_fjLj128EEEEELb0ELb0ELb1ELb1EEEvNS_9BwdParamsE,@function
        .size           _ZN10layer_norm13ln_bwd_kernelINS_13Kernel_traitsIf13__nv_bfloat16S2_S2_fjLj2560ELj1ELj1ELj4ELj8ENS_18Kernel_traits_baseILj2560EfS2_S2_S2_fjLj128EEEEELb0ELb0ELb1ELb1EEEvNS_9BwdParamsE,(.L_x_10823 - _ZN10layer_norm13ln_bwd_kernelINS_13Kernel_traitsIf13__nv_bfloat16S2_S2_fjLj2560ELj1ELj1ELj4ELj8ENS_18Kernel_traits_baseILj2560EfS2_S2_S2_fjLj128EEEEELb0ELb0ELb1ELb1EEEvNS_9BwdParamsE)
        .other          _ZN10layer_norm13ln_bwd_kernelINS_13Kernel_traitsIf13__nv_bfloat16S2_S2_fjLj2560ELj1ELj1ELj4ELj8ENS_18Kernel_traits_baseILj2560EfS2_S2_S2_fjLj128EEEEELb0ELb0ELb1ELb1EEEvNS_9BwdParamsE,@"STO_CUDA_ENTRY STV_DEFAULT"
_ZN10layer_norm13ln_bwd_kernelINS_13Kernel_traitsIf13__nv_bfloat16S2_S2_fjLj2560ELj1ELj1ELj4ELj8ENS_18Kernel_traits_baseILj2560EfS2_S2_S2_fjLj128EEEEELb0ELb0ELb1ELb1EEEvNS_9BwdParamsE:
.text._ZN10layer_norm13ln_bwd_kernelINS_13Kernel_traitsIf13__nv_bfloat16S2_S2_fjLj2560ELj1ELj1ELj4ELj8ENS_18Kernel_traits_baseILj2560EfS2_S2_S2_fjLj128EEEEELb0ELb0ELb1ELb1EEEvNS_9BwdParamsE:
        /* <DEDUP_REMOVED lines=31> */
[----:B------:R-:W0:Y:S01]  /*01f0*/  LDCU.64 UR18, c[0x0][0x3c8] ;  /* 0x00007900ff1277ac */ /* 0x000e220008000a00 */
[----:B------:R-:W0:Y:S01]  /*0200*/  LDCU UR28, c[0x0][0x400] ;  /* 0x00008000ff1c77ac */ /* 0x000e220008000800 */
[----:B------:R-:W0:Y:S02]  /*0210*/  LDCU.64 UR4, c[0x0][0x438] ;  /* 0x00008700ff0477ac */ /* 0x000e240008000a00 */
[----:B0-----:R-:W-:Y:S01]  /*0220*/  IMAD.WIDE.U32 R2, R0, 0x10, R2 ;  /* 0x0000001000027825 */ /* 0x001fe200078e0002 */
[----:B------:R-:W0:Y:S04]  /*0230*/  LDCU.64 UR6, c[0x0][0x478] ;  /* 0x00008f00ff0677ac */ /* 0x000e280008000a00 */
[----:B--2---:R2:W5:Y:S01]  /*0240*/  LDG.E.128 R48, desc[UR16][R2.64] ;  /* 0x0000001002307981 */ /* 0x004562000c1e1d00 */
[----:B------:R-:W0:Y:S03]  /*0250*/  LDCU.128 UR12, c[0x0][0x3f0] ;  /* 0x00007e00ff0c77ac */ /* 0x000e260008000c00 */
[----:B------:R2:W5:Y:S01]  /*0260*/  LDG.E.128 R44, desc[UR16][R2.64+0x800] ;  /* 0x00080010022c7981 */ /* 0x000562000c1e1d00 */
[----:B------:R-:W0:Y:S03]  /*0270*/  LDCU.64 UR20, c[0x0][0x3c0] ;  /* 0x00007800ff1477ac */ /* 0x000e260008000a00 */
[----:B------:R2:W5:Y:S01]  /*0280*/  LDG.E.128 R40, desc[UR16][R2.64+0x1000] ;  /* 0x0010001002287981 */ /* 0x000562000c1e1d00 */
[----:B------:R-:W0:Y:S03]  /*0290*/  LDCU.64 UR22, c[0x0][0x380] ;  /* 0x00007000ff1677ac */ /* 0x000e260008000a00 */
[----:B------:R2:W5:Y:S04]  /*02a0*/  LDG.E.128 R36, desc[UR16][R2.64+0x1800] ;  /* 0x0018001002247981 */ /* 0x000568000c1e1d00 */
[----:B------:R2:W5:Y:S01]  /*02b0*/  LDG.E.128 R32, desc[UR16][R2.64+0x2000] ;  /* 0x0020001002207981 */ /* 0x000562000c1e1d00 */
[----:B------:R-:W-:Y:S01]  /*02c0*/  HFMA2 R88, -RZ, RZ, 0, 0 ;  /* 0x00000000ff587431 */ /* 0x000fe200000001ff */
[----:B-1-34-:R-:W-:-:S11]  /*02d0*/  UPLOP3.LUT UP2, UPT, UPT, UPT, UPT, 0x40, 0x4 ;  /* 0x000000000004789c */ /* 0x01afd60003f4e870 */
.L_x_2537:
[----:B0-----:R-:W-:Y:S02]  /*02e0*/  UIMAD.WIDE UR10, UR8, 0x4, UR14 ;  /* 0x00000004080a78a5 */ /* 0x001fe4000f8e020e */
[----:B------:R-:W-:-:S04]  /*02f0*/  UIMAD.WIDE UR30, UR8, 0x4, UR12 ;  /* 0x00000004081e78a5 */ /* 0x000fc8000f8e020c */
[----:B------:R-:W-:Y:S02]  /*0300*/  MOV R96, UR10 ;  /* 0x0000000a00607c02 */ /* 0x000fe40008000f00 */
[----:B------:R-:W-:Y:S01]  /*0310*/  MOV R97, UR11 ;  /* 0x0000000b00617c02 */ /* 0x000fe20008000f00 */
[----:B------:R-:W-:-:S04]  /*0320*/  UIMAD.WIDE UR10, UR8, 0x4, UR18 ;  /* 0x00000004080a78a5 */ /* 0x000fc8000f8e0212 */
[----:B------:R-:W3:Y:S01]  /*0330*/  LDG.E R96, desc[UR16][R96.64] ;  /* 0x0000001060607981 */ /* 0x000ee2000c1e1900 */
[----:B-1----:R-:W-:Y:S02]  /*0340*/  MOV R92, UR30 ;  /* 0x0000001e005c7c02 */ /* 0x002fe40008000f00 */
[----:B------:R-:W-:Y:S02]  /*0350*/  MOV R94, UR10 ;  /* 0x0000000a005e7c02 */ /* 0x000fe40008000f00 */
[----:B------:R-:W-:Y:S02]  /*0360*/  MOV R95, UR11 ;  /* 0x0000000b005f7c02 */ /* 0x000fe40008000f00 */
[----:B------:R-:W-:-:S03]  /*0370*/  MOV R93, UR31 ;  /* 0x0000001f005d7c02 */ /* 0x000fc60008000f00 */
[----:B------:R-:W4:Y:S04]  /*0380*/  LDG.E R94, desc[UR16][R94.64] ;  /* 0x000000105e5e7981 */ /* 0x000f28000c1e1900 */
[----:B------:R-:W2:Y:S01]  /*0390*/  LDG.E R92, desc[UR16][R92.64] ;  /* 0x000000105c5c7981 */ /* 0x000ea2000c1e1900 */
[----:B------:R-:W-:Y:S01]  /*03a0*/  MOV R0, RZ ;  /* 0x000000ff00007202 */ /* 0x000fe20000000f00 */
[----:B------:R-:W-:Y:S01]  /*03b0*/  IMAD.MOV.U32 R98, RZ, RZ, RZ ;  /* 0x000000ffff627224 */ /* 0x000fe200078e00ff */
[----:B---3--:R-:W-:Y:S02]  /*03c0*/  R2UR UR29, R96 ;  /* 0x00000000601d72ca */ /* 0x008fe400000e0000 */
[----:B----4-:R-:W-:-:S11]  /*03d0*/  R2UR UR30, R94 ;  /* 0x000000005e1e72ca */ /* 0x010fd600000e0000 */
[----:B------:R-:W-:Y:S01]  /*03e0*/  UISETP.GE.AND UP3, UPT, UR29, 0x1, UPT ;  /* 0x000000011d00788c */ /* 0x000fe2000bf66270 */
[----:B--2---:R-:W-:-:S08]  /*03f0*/  R2UR UR11, R92 ;  /* 0x000000005c0b72ca */ /* 0x004fd000000e0000 */
[----:B-----5:R-:W-:Y:S07]  /*0400*/  BRA.U !UP3, `(.L_x_2488) ;  /* 0x000000110b5c7547 */ /* 0x020fee000b800000 */
[----:B------:R-:W0:Y:S01]  /*0410*/  S2R R93, SR_TID.X ;  /* 0x00000000005d7919 */ /* 0x000e220000002100 */
[----:B------:R-:W-:Y:S01]  /*0420*/  UIADD3 UR9, UPT, UPT, UR29, -0x1, URZ ;  /* 0xffffffff1d097890 */ /* 0x000fe2000fffe0ff */
[----:B------:R-:W1:Y:S03]  /*0430*/  LDC.64 R2, c[0x0][0x428] ;  /* 0x00010a00ff027b82 */ /* 0x000e660000000a00 */
[----:B------:R-:W-:-:S04]  /*0440*/  UIMAD UR9, UR9, UR26, URZ ;  /* 0x0000001a090972a4 */ /* 0x000fc8000f8e02ff */
[----:B------:R-:W-:Y:S01]  /*0450*/  USHF.R.S32.HI UR10, URZ, 0x1f, UR9 ;  /* 0x0000001fff0a7899 */ /* 0x000fe20008011409 */
[----:B------:R-:W2:Y:S03]  /*0460*/  LDC.64 R16, c[0x0][0x3a8] ;  /* 0x0000ea00ff107b82 */ /* 0x000ea60000000a00 */
[----:B------:R-:W-:Y:S02]  /*0470*/  ULEA.HI UR10, UR10, UR9, URZ, 0x2 ;  /* 0x000000090a0a7291 */ /* 0x000fe4000f8f10ff */
[----:B------:R-:W-:-:S04]  /*0480*/  UIMAD UR9, UR8, UR26, URZ ;  /* 0x0000001a080972a4 */ /* 0x000fc8000f8e02ff */
[----:B------:R-:W-:Y:S01]  /*0490*/  MOV R0, UR10 ;  /* 0x0000000a00007c02 */ /* 0x000fe20008000f00 */
[----:B------:R-:W-:-:S04]  /*04a0*/  USHF.R.S32.HI UR10, URZ, 0x1f, UR9 ;  /* 0x0000001fff0a7899 */ /* 0x000fc80008011409 */
[----:B------:R-:W-:Y:S02]  /*04b0*/  ULEA.HI UR10, UR10, UR9, URZ, 0x2 ;  /* 0x000000090a0a7291 */ /* 0x000fe4000f8f10ff */
[----:B------:R-:W-:Y:S01]  /*04c0*/  USHF.R.S32.HI UR9, URZ, 0x1f, UR8 ;  /* 0x0000001fff097899 */ /* 0x000fe20008011408 */
[----:B0-----:R-:W-:-:S03]  /*04d0*/  LEA.HI.SX32 R5, R0, R93, 0x1e ;  /* 0x0000005d00057211 */ /* 0x001fc600078ff2ff */
[----:B------:R-:W-:Y:S02]  /*04e0*/  MOV R0, UR10 ;  /* 0x0000000a00007c02 */ /* 0x000fe40008000f00 */
[C---:B------:R-:W-:Y:S01]  /*04f0*/  IADD3 R19, PT, PT, R5.reuse, 0x80, RZ ;  /* 0x0000008005137810 */ /* 0x040fe20007ffe0ff */
[C-C-:B-1----:R-:W-:Y:S01]  /*0500*/  IMAD.WIDE.U32 R20, R5.reuse, 0x8, R2.reuse ;  /* 0x0000000805147825 */ /* 0x142fe200078e0002 */
[C---:B------:R-:W-:Y:S01]  /*0510*/  IADD3 R15, PT, PT, R5.reuse, 0x100, RZ ;  /* 0x00000100050f7810 */ /* 0x040fe20007ffe0ff */
[----:B------:R-:W-:Y:S01]  /*0520*/  ULEA UR10, UP0, UR8, UR20, 0x2 ;  /* 0x00000014080a7291 */ /* 0x000fe2000f8010ff */
[----:B------:R-:W-:Y:S01]  /*0530*/  IADD3 R11, PT, PT, R5, 0x180, RZ ;  /* 0x00000180050b7810 */ /* 0x000fe20007ffe0ff */
[--C-:B------:R-:W-:Y:S01]  /*0540*/  IMAD.WIDE.U32 R18, R19, 0x8, R2.reuse ;  /* 0x0000000813127825 */ /* 0x100fe200078e0002 */
[----:B------:R-:W-:Y:S02]  /*0550*/  IADD3 R5, PT, PT, R5, 0x200, RZ ;  /* 0x0000020005057810 */ /* 0x000fe40007ffe0ff */
[----:B------:R-:W-:Y:S01]  /*0560*/  LEA.HI.SX32 R93, R0, R93, 0x1e ;  /* 0x0000005d005d7211 */ /* 0x000fe200078ff2ff */
[--C-:B------:R-:W-:Y:S01]  /*0570*/  IMAD.WIDE.U32 R14, R15, 0x8, R2.reuse ;  /* 0x000000080f0e7825 */ /* 0x100fe200078e0002 */
[----:B------:R-:W-:Y:S01]  /*0580*/  ULEA.HI.X UR9, UR8, UR21, UR9, 0x2, UP0 ;  /* 0x0000001508097291 */ /* 0x000fe200080f1409 */
[----:B------:R-:W3:Y:S01]  /*0590*/  LDG.E.64 R20, desc[UR16][R20.64] ;  /* 0x0000001014147981 */ /* 0x000ee2000c1e1b00 */
[----:B------:R-:W-:Y:S01]  /*05a0*/  IADD3 R95, PT, PT, R93, 0x80, RZ ;  /* 0x000000805d5f7810 */ /* 0x000fe20007ffe0ff */
[--C-:B------:R-:W-:Y:S01]  /*05b0*/  IMAD.WIDE.U32 R10, R11, 0x8, R2.reuse ;  /* 0x000000080b0a7825 */ /* 0x100fe200078e0002 */
[----:B------:R-:W-:Y:S01]  /*05c0*/  IADD3 R29, PT, PT, R93, 0x100, RZ ;  /* 0x000001005d1d7810 */ /* 0x000fe20007ffe0ff */
[----:B------:R-:W4:Y:S02]  /*05d0*/  LDG.E.64 R18, desc[UR16][R18.64] ;  /* 0x0000001012127981 */ /* 0x000f24000c1e1b00 */
[----:B------:R-:W-:Y:S01]  /*05e0*/  IMAD.WIDE.U32 R2, R5, 0x8, R2 ;  /* 0x0000000805027825 */ /* 0x000fe200078e0002 */
[C---:B------:R-:W-:Y:S01]  /*05f0*/  IADD3 R103, PT, PT, R93.reuse, 0x200, RZ ;  /* 0x000002005d677810 */ /* 0x040fe20007ffe0ff */
[----:B------:R-:W4:Y:S02]  /*0600*/  LDG.E.64 R14, desc[UR16][R14.64] ;  /* 0x000000100e0e7981 */ /* 0x000f24000c1e1b00 */
[--C-:B--2---:R-:W-:Y:S01]  /*0610*/  IMAD.WIDE.U32 R4, R93, 0x8, R16.reuse ;  /* 0x000000085d047825 */ /* 0x104fe200078e0010 */
[----:B------:R-:W-:Y:S01]  /*0620*/  MOV R22, UR10 ;  /* 0x0000000a00167c02 */ /* 0x000fe20008000f00 */
[----:B------:R-:W2:Y:S01]  /*0630*/  LDG.E.64 R10, desc[UR16][R10.64] ;  /* 0x000000100a0a7981 */ /* 0x000ea2000c1e1b00 */
[----:B------:R-:W-:Y:S01]  /*0640*/  MOV R23, UR9 ;  /* 0x0000000900177c02 */ /* 0x000fe20008000f00 */
[----:B------:R-:W-:-:S02]  /*0650*/  IMAD.WIDE.U32 R6, R95, 0x8, R16 ;  /* 0x000000085f067825 */ /* 0x000fc400078e0010 */
[----:B------:R-:W2:Y:S02]  /*0660*/  LDG.E.64 R2, desc[UR16][R2.64] ;  /* 0x0000001002027981 */ /* 0x000ea4000c1e1b00 */
[----:B------:R-:W-:Y:S02]  /*0670*/  VIADD R31, R93, 0x180 ;  /* 0x000001805d1f7836 */ /* 0x000fe40000000000 */
[----:B------:R-:W2:Y:S01]  /*0680*/  LDG.E.64 R4, desc[UR16][R4.64] ;  /* 0x0000001004047981 */ /* 0x000ea2000c1e1b00 */
[----:B------:R-:W-:-:S03]  /*0690*/  IMAD.WIDE.U32 R8, R29, 0x8, R16 ;  /* 0x000000081d087825 */ /* 0x000fc600078e0010 */
[----:B------:R-:W2:Y:S01]  /*06a0*/  LDG.E.64 R6, desc[UR16][R6.64] ;  /* 0x0000001006067981 */ /* 0x000ea2000c1e1b00 */
[----:B------:R-:W-:-:S03]  /*06b0*/  IMAD.WIDE.U32 R12, R31, 0x8, R16 ;  /* 0x000000081f0c7825 */ /* 0x000fc600078e0010 */
[----:B------:R0:W2:Y:S01]  /*06c0*/  LDG.E R28, desc[UR16][R22.64] ;  /* 0x00000010161c7981 */ /* 0x0000a2000c1e1900 */
[----:B------:R-:W-:-:S03]  /*06d0*/  IMAD.WIDE.U32 R16, R103, 0x8, R16 ;  /* 0x0000000867107825 */ /* 0x000fc600078e0010 */
        /* <DEDUP_REMOVED lines=16> */
[----:B------:R1:W5:Y:S04]  /*07e0*/  @P0 LDG.E.64 R118, desc[UR16][R24.64] ;  /* 0x0000001018760981 */ /* 0x000368000c1e1b00 */
[----:B------:R1:W5:Y:S01]  /*07f0*/  @P0 LDG.E.64 R116, desc[UR16][R96.64] ;  /* 0x0000001060740981 */ /* 0x000362000c1e1b00 */
[----:B------:R-:W-:-:S05]  /*0800*/  @P0 IMAD.WIDE.U32 R98, R31, 0x8, R98 ;  /* 0x000000081f620825 */ /* 0x000fca00078e0062 */
[----:B------:R-:W5:Y:S01]  /*0810*/  @P0 LDG.E.64 R114, desc[UR16][R98.64] ;  /* 0x0000001062720981 */ /* 0x000f62000c1e1b00 */
[----:B------:R-:W-:-:S05]  /*0820*/  @P0 IMAD.WIDE.U32 R100, R103, 0x8, R100 ;  /* 0x0000000867640825 */ /* 0x000fca00078e0064 */
[----:B------:R1:W5:Y:S01]  /*0830*/  @P0 LDG.E.64 R112, desc[UR16][R100.64] ;  /* 0x0000001064700981 */ /* 0x000362000c1e1b00 */
[--C-:B---3--:R-:W-:Y:S02]  /*0840*/  SHF.R.U64 R93, R20, 0x10, R21.reuse ;  /* 0x00000010145d7819 */ /* 0x108fe40000001215 */
[----:B------:R-:W-:Y:S02]  /*0850*/  MOV R92, R21 ;  /* 0x00000015005c7202 */ /* 0x000fe40000000f00 */
[----:B------:R-:W-:Y:S02]  /*0860*/  SHF.R.U32.HI R94, RZ, 0x10, R21 ;  /* 0x00000010ff5e7819 */ /* 0x000fe40000011615 */
[--C-:B----4-:R-:W-:Y:S02]  /*0870*/  SHF.R.U64 R29, R18, 0x10, R19.reuse ;  /* 0x00000010121d7819 */ /* 0x110fe40000001213 */
[----:B------:R-:W-:Y:S02]  /*0880*/  MOV R27, R19 ;  /* 0x00000013001b7202 */ /* 0x000fe40000000f00 */
[----:B------:R-:W-:-:S02]  /*0890*/  SHF.R.U32.HI R30, RZ, 0x10, R19 ;  /* 0x00000010ff1e7819 */ /* 0x000fc40000011613 */
[----:B------:R-:W-:Y:S02]  /*08a0*/  MOV R31, R18 ;  /* 0x00000012001f7202 */ /* 0x000fe40000000f00 */
[----:B------:R-:W-:Y:S02]  /*08b0*/  MOV R26, R14 ;  /* 0x0000000e001a7202 */ /* 0x000fe40000000f00 */
[----:B0-----:R-:W-:Y:S02]  /*08c0*/  SHF.R.U64 R22, R14, 0x10, R15 ;  /* 0x000000100e167819 */ /* 0x001fe4000000120f */
[----:B--2---:R-:W-:Y:S02]  /*08d0*/  MOV R21, R10 ;  /* 0x0000000a00157202 */ /* 0x004fe40000000f00 */
[----:B------:R-:W-:Y:S02]  /*08e0*/  SHF.R.U64 R19, R10, 0x10, R11 ;  /* 0x000000100a137819 */ /* 0x000fe4000000120b */
[----:B------:R-:W-:-:S02]  /*08f0*/  SHF.R.U64 R18, R2, 0x10, R3 ;  /* 0x0000001002127819 */ /* 0x000fc40000001203 */
[----:B------:R-:W-:Y:S02]  /*0900*/  MOV R10, R3 ;  /* 0x00000003000a7202 */ /* 0x000fe40000000f00 */
[----:B------:R-:W-:Y:S02]  /*0910*/  SHF.R.U32.HI R14, RZ, 0x10, R3 ;  /* 0x00000010ff0e7819 */ /* 0x000fe40000011603 */
[----:B------:R-:W-:Y:S02]  /*0920*/  SHF.R.U32.HI R3, RZ, 0x10, R5 ;  /* 0x00000010ff037819 */ /* 0x000fe40000011605 */
[----:B------:R-:W-:Y:S02]  /*0930*/  MOV R95, R20 ;  /* 0x00000014005f7202 */ /* 0x000fe40000000f00 */
[----:B------:R-:W-:Y:S02]  /*0940*/  MOV R23, R2 ;  /* 0x0000000200177202 */ /* 0x000fe40000000f00 */
[----:B------:R-:W-:-:S02]  /*0950*/  MOV R20, R11 ;  /* 0x0000000b00147202 */ /* 0x000fc40000000f00 */
[----:B-1----:R-:W-:Y:S02]  /*0960*/  SHF.R.U32.HI R25, RZ, 0x10, R11 ;  /* 0x00000010ff197819 */ /* 0x002fe4000001160b */
[C---:B------:R-:W-:Y:S02]  /*0970*/  SHF.R.U64 R2, R4.reuse, 0x10, R5 ;  /* 0x0000001004027819 */ /* 0x040fe40000001205 */
[----:B------:R-:W-:Y:S02]  /*0980*/  SHF.L.U32 R4, R4, 0x10, RZ ;  /* 0x0000001004047819 */ /* 0x000fe400000006ff */
[C---:B------:R-:W-:Y:S02]  /*0990*/  SHF.R.U64 R102, R6.reuse, 0x10, R7 ;  /* 0x0000001006667819 */ /* 0x040fe40000001207 */
[----:B------:R-:W-:Y:S02]  /*09a0*/  SHF.L.U32 R11, R6, 0x10, RZ ;  /* 0x00000010060b7819 */ /* 0x000fe400000006ff */
[----:B------:R-:W-:Y:S01]  /*09b0*/  FSEL R103, R28, RZ, !P1 ;  /* 0x000000ff1c677208 */ /* 0x000fe20004800000 */
[----:B------:R-:W-:Y:S01]  /*09c0*/  IMAD.MOV.U32 R0, RZ, RZ, R15 ;  /* 0x000000ffff007224 */ /* 0x000fe200078e000f */
[----:B------:R-:W-:-:S02]  /*09d0*/  SHF.L.U32 R6, R3, 0x10, RZ ;  /* 0x0000001003067819 */ /* 0x000fc400000006ff */
[----:B------:R-:W-:Y:S02]  /*09e0*/  SHF.R.U32.HI R24, RZ, 0x10, R15 ;  /* 0x00000010ff187819 */ /* 0x000fe4000001160f */
[----:B------:R-:W-:Y:S01]  /*09f0*/  SHF.R.U32.HI R15, RZ, 0x10, R7 ;  /* 0x00000010ff0f7819 */ /* 0x000fe20000011607 */
[----:B------:R-:W-:Y:S01]  /*0a00*/  FADD.FTZ R3, -R103, R4 ;  /* 0x0000000467037221 */ /* 0x000fe20000010100 */
[----:B------:R-:W-:Y:S01]  /*0a10*/  SHF.L.U32 R7, R7, 0x10, RZ ;  /* 0x0000001007077819 */ /* 0x000fe200000006ff */
[----:B------:R-:W-:Y:S01]  /*0a20*/  FADD.FTZ R4, -R103, R6 ;  /* 0x0000000667047221 */ /* 0x000fe20000010100 */
[----:B------:R-:W-:Y:S02]  /*0a30*/  SHF.R.U64 R104, R16, 0x10, R17 ;  /* 0x0000001010687819 */ /* 0x000fe40000001211 */
[C---:B------:R-:W-:Y:S01]  /*0a40*/  SHF.R.U64 R96, R8.reuse, 0x10, R9 ;  /* 0x0000001008607819 */ /* 0x040fe20000001209 */
[----:B------:R-:W-:Y:S01]  /*0a50*/  IMAD.U32 R8, R8, 0x10000, RZ ;  /* 0x0001000008087824 */ /* 0x000fe200078e00ff */
[----:B------:R-:W-:-:S02]  /*0a60*/  SHF.L.U32 R16, R16, 0x10, RZ ;  /* 0x0000001010107819 */ /* 0x000fc400000006ff */
[----:B------:R-:W-:Y:S02]  /*0a70*/  SHF.R.U32.HI R97, RZ, 0x10, R9 ;  /* 0x00000010ff617819 */ /* 0x000fe40000011609 */
[----:B------:R-:W-:Y:S02]  /*0a80*/  SHF.L.U32 R2, R2, 0x10, RZ ;  /* 0x0000001002027819 */ /* 0x000fe400000006ff */
[----:B------:R-:W-:Y:S02]  /*0a90*/  SHF.L.U32 R6, R102, 0x10, RZ ;  /* 0x0000001066067819 */ /* 0x000fe400000006ff */
[--C-:B------:R-:W-:Y:S02]  /*0aa0*/  SHF.R.U64 R101, R12, 0x10, R13.reuse ;  /* 0x000000100c657819 */ /* 0x100fe4000000120d */
[----:B------:R-:W-:Y:S02]  /*0ab0*/  SHF.R.U32.HI R100, RZ, 0x10, R13 ;  /* 0x00000010ff647819 */ /* 0x000fe4000001160d */
[----:B------:R-:W-:Y:S01]  /*0ac0*/  SHF.L.U32 R98, R13, 0x10, RZ ;  /* 0x000000100d627819 */ /* 0x000fe200000006ff */
[----:B------:R-:W-:Y:S01]  /*0ad0*/  FADD.FTZ R13, -R103, R7 ;  /* 0x00000007670d7221 */ /* 0x000fe20000010100 */
[----:B------:R-:W-:Y:S01]  /*0ae0*/  SHF.L.U32 R95, R95, 0x10, RZ ;  /* 0x000000105f5f7819 */ /* 0x000fe200000006ff */
[----:B------:R-:W-:Y:S01]  /*0af0*/  IMAD.U32 R7, R15, 0x10000, RZ ;  /* 0x000100000f077824 */ /* 0x000fe200078e00ff */
[----:B------:R-:W-:Y:S01]  /*0b00*/  SHF.L.U32 R99, R17, 0x10, RZ ;  /* 0x0000001011637819 */ /* 0x000fe200000006ff */
[----:B------:R-:W-:Y:S01]  /*0b10*/  FADD.FTZ R15, -R103, R8 ;  /* 0x00000008670f7221 */ /* 0x000fe20000010100 */
[----:B------:R-:W-:Y:S01]  /*0b20*/  SHF.L.U32 R5, R5, 0x10, RZ ;  /* 0x0000001005057819 */ /* 0x000fe200000006ff */
[----:B------:R-:W-:Y:S01]  /*0b30*/  FADD.FTZ R108, -R103, R16 ;  /* 0x00000010676c7221 */ /* 0x000fe20000010100 */
[----:B------:R-:W-:Y:S01]  /*0b40*/  SHF.L.U32 R9, R9, 0x10, RZ ;  /* 0x0000001009097819 */ /* 0x000fe200000006ff */
[C---:B------:R-:W-:Y:S01]  /*0b50*/  FADD.FTZ R2, -R103.reuse, R2 ;  /* 0x0000000267027221 */ /* 0x040fe20000010100 */
[----:B------:R-:W-:Y:S01]  /*0b60*/  SHF.R.U32.HI R110, RZ, 0x10, R17 ;  /* 0x00000010ff6e7819 */ /* 0x000fe20000011611 */
[----:B------:R-:W-:Y:S01]  /*0b70*/  FADD.FTZ R16, -R103, R6 ;  /* 0x0000000667107221 */ /* 0x000fe20000010100 */
[----:B------:R-:W-:-:S02]  /*0b80*/  SHF.L.U32 R96, R96, 0x10, RZ ;  /* 0x0000001060607819 */ /* 0x000fc400000006ff */
[----:B------:R-:W-:Y:S01]  /*0b90*/  SHF.L.U32 R97, R97, 0x10, RZ ;  /* 0x0000001061617819 */ /* 0x000fe200000006ff */
[----:B------:R-:W-:Y:S01]  /*0ba0*/  FADD.FTZ R107, -R103, R98 ;  /* 0x00000062676b7221 */ /* 0x000fe20000010100 */
[----:B------:R-:W-:Y:S01]  /*0bb0*/  SHF.L.U32 R8, R93, 0x10, RZ ;  /* 0x000000105d087819 */ /* 0x000fe200000006ff */
[----:B-----5:R-:W-:Y:S01]  /*0bc0*/  FMUL.FTZ R6, R48, R95 ;  /* 0x0000005f30067220 */ /* 0x020fe20000410000 */
[----:B------:R-:W-:Y:S01]  /*0bd0*/  FMUL.FTZ R3, R3, UR30 ;  /* 0x0000001e03037c20 */ /* 0x000fe20008410000 */
[----:B------:R-:W-:Y:S01]  /*0be0*/  SHF.L.U32 R12, R12, 0x10, RZ ;  /* 0x000000100c0c7819 */ /* 0x000fe200000006ff */
[----:B------:R-:W-:Y:S01]  /*0bf0*/  FADD.FTZ R11, -R103, R11 ;  /* 0x0000000b670b7221 */ /* 0x000fe20000010100 */
[----:B------:R-:W-:Y:S01]  /*0c00*/  SHF.L.U32 R28, R101, 0x10, RZ ;  /* 0x00000010651c7819 */ /* 0x000fe200000006ff */
[C---:B------:R-:W-:Y:S01]  /*0c10*/  FADD.FTZ R128, -R103.reuse, R99 ;  /* 0x0000006367807221 */ /* 0x040fe20000010100 */
[----:B------:R-:W-:Y:S01]  /*0c20*/  SHF.L.U32 R100, R100, 0x10, RZ ;  /* 0x0000001064647819 */ /* 0x000fe200000006ff */
[C---:B------:R-:W-:Y:S01]  /*0c30*/  FADD.FTZ R5, -R103.reuse, R5 ;  /* 0x0000000567057221 */ /* 0x040fe20000010100 */
[----:B------:R-:W-:Y:S01]  /*0c40*/  SHF.L.U32 R104, R104, 0x10, RZ ;  /* 0x0000001068687819 */ /* 0x000fe200000006ff */
[C---:B------:R-:W-:Y:S01]  /*0c50*/  FADD.FTZ R17, -R103.reuse, R9 ;  /* 0x0000000967117221 */ /* 0x040fe20000010100 */
[----:B------:R-:W-:Y:S01]  /*0c60*/  SHF.L.U32 R110, R110, 0x10, RZ ;  /* 0x000000106e6e7819 */ /* 0x000fe200000006ff */
[C---:B------:R-:W-:Y:S01]  /*0c70*/  FADD.FTZ R99, -R103.reuse, R7 ;  /* 0x0000000767637221 */ /* 0x040fe20000010100 */
[C---:B------:R-:W-:Y:S01]  /*0c80*/  FADD.FTZ R96, -R103.reuse, R96 ;  /* 0x0000006067607221 */ /* 0x040fe20000010100 */
[----:B------:R-:W-:Y:S01]  /*0c90*/  FADD.FTZ R97, -R103, R97 ;  /* 0x0000006167617221 */ /* 0x000fe20000010100 */
[----:B------:R-:W-:Y:S01]  /*0ca0*/  FMUL.FTZ R2, R2, UR30 ;  /* 0x0000001e02027c20 */ /* 0x000fe20008410000 */
[----:B------:R-:W-:Y:S01]  /*0cb0*/  IMAD.U32 R102, R24, 0x10000, RZ ;  /* 0x0001000018667824 */ /* 0x000fe200078e00ff */
[----:B------:R-:W-:Y:S01]  /*0cc0*/  SHF.L.U32 R105, R21, 0x10, RZ ;  /* 0x0000001015697819 */ /* 0x000fe200000006ff */
[----:B------:R-:W-:-:S02]  /*0cd0*/  IMAD.U32 R9, R92, 0x10000, RZ ;  /* 0x000100005c097824 */ /* 0x000fc400078e00ff */
[----:B------:R-:W-:Y:S01]  /*0ce0*/  FMUL.FTZ R7, R49, R8 ;  /* 0x0000000831077220 */ /* 0x000fe20000410000 */
[----:B------:R-:W-:Y:S01]  /*0cf0*/  FMUL.FTZ R21, R107, UR30 ;  /* 0x0000001e6b157c20 */ /* 0x000fe20008410000 */
[----:B------:R-:W-:Y:S01]  /*0d00*/  FADD.FTZ R24, RZ, R6 ;  /* 0x00000006ff187221 */ /* 0x000fe20000010000 */
[----:B------:R-:W-:Y:S01]  /*0d10*/  SHF.L.U32 R31, R31, 0x10, RZ ;  /* 0x000000101f1f7819 */ /* 0x000fe200000006ff */
[----:B------:R-:W-:Y:S01]  /*0d20*/  FFMA.FTZ R107, R3, R6, RZ ;  /* 0x00000006036b7223 */ /* 0x000fe200000100ff */
[----:B------:R-:W-:Y:S01]  /*0d30*/  SHF.L.U32 R101, R26, 0x10, RZ ;  /* 0x000000101a657819 */ /* 0x000fe200000006ff */
[----:B------:R-:W-:Y:S01]  /*0d40*/  FMUL.FTZ R11, R11, UR30 ;  /* 0x0000001e0b0b7c20 */ /* 0x000fe20008410000 */
        /* <DEDUP_REMOVED lines=9> */
[----:B------:R-:W-:Y:S01]  /*0de0*/  SHF.L.U32 R94, R94, 0x10, RZ ;  /* 0x000000105e5e7819 */ /* 0x000fe200000006ff */
[----:B------:R-:W-:Y:S01]  /*0df0*/  FADD.FTZ R89, R89, R8 ;  /* 0x0000000859597221 */ /* 0x000fe20000010000 */
[----:B------:R-:W-:Y:S01]  /*0e00*/  FFMA.FTZ R53, R2, R8, R53 ;  /* 0x0000000802357223 */ /* 0x000fe20000010035 */
[----:B------:R-:W-:Y:S01]  /*0e10*/  FMUL.FTZ R18, R96, UR30 ;  /* 0x0000001e60127c20 */ /* 0x000fe20008410000 */
[----:B------:R-:W-:Y:S01]  /*0e20*/  FMUL.FTZ R20, R97, UR30 ;  /* 0x0000001e61147c20 */ /* 0x000fe20008410000 */
[----:B------:R-:W-:Y:S01]  /*0e30*/  FMUL.FTZ R8, R50, R9 ;  /* 0x0000000932087220 */ /* 0x000fe20000410000 */
[----:B------:R-:W-:Y:S01]  /*0e40*/  SHF.L.U32 R103, R0, 0x10, RZ ;  /* 0x0000001000677819 */ /* 0x000fe200000006ff */
[----:B------:R-:W-:Y:S01]  /*0e50*/  FADD.FTZ R97, R7, R24 ;  /* 0x0000001807617221 */ /* 0x000fe20000010000 */
[----:B------:R-:W-:Y:S01]  /*0e60*/  SHF.L.U32 R0, R14, 0x10, RZ ;  /* 0x000000100e007819 */ /* 0x000fe200000006ff */
[----:B------:R-:W-:Y:S01]  /*0e70*/  FFMA.FTZ R24, R2, R7, R107 ;  /* 0x0000000702187223 */ /* 0x000fe2000001006b */
[-C--:B------:R-:W-:Y:S01]  /*0e80*/  FFMA.FTZ R56, R11, R31.reuse, R56 ;  /* 0x0000001f0b387223 */ /* 0x080fe20000010038 */
[----:B------:R-:W-:Y:S01]  /*0e90*/  FADD.FTZ R84, R84, R31 ;  /* 0x0000001f54547221 */ /* 0x000fe20000010000 */
[----:B------:R-:W-:Y:S01]  /*0ea0*/  FMUL.FTZ R14, R44, R31 ;  /* 0x0000001f2c0e7220 */ /* 0x000fe20000410000 */
[----:B------:R-:W-:Y:S01]  /*0eb0*/  FFMA.FTZ R54, R5, R9, R54 ;  /* 0x0000000905367223 */ /* 0x000fe20000010036 */
[----:B------:R-:W-:Y:S01]  /*0ec0*/  FADD.FTZ R90, R90, R9 ;  /* 0x000000095a5a7221 */ /* 0x000fe20000010000 */
[----:B------:R-:W-:Y:S01]  /*0ed0*/  FADD.FTZ R81, R81, R26 ;  /* 0x0000001a51517221 */ /* 0x000fe20000010000 */
[-C--:B------:R-:W-:Y:S01]  /*0ee0*/  FFMA.FTZ R61, R18, R26.reuse, R61 ;  /* 0x0000001a123d7223 */ /* 0x080fe2000001003d */
[----:B------:R-:W-:Y:S01]  /*0ef0*/  FMUL.FTZ R31, R41, R26 ;  /* 0x0000001a291f7220 */ /* 0x000fe20000410000 */
[----:B------:R-:W-:Y:S01]  /*0f00*/  FMUL.FTZ R9, R51, R94 ;  /* 0x0000005e33097220 */ /* 0x000fe20000410000 */
[----:B------:R-:W-:Y:S01]  /*0f10*/  SHF.L.U32 R98, R29, 0x10, RZ ;  /* 0x000000101d627819 */ /* 0x000fe200000006ff */
[----:B------:R-:W-:Y:S01]  /*0f20*/  FADD.FTZ R26, R8, R97 ;  /* 0x00000061081a7221 */ /* 0x000fe20000010000 */
[----:B------:R-:W-:Y:S01]  /*0f30*/  FMUL.FTZ R4, R4, UR30 ;  /* 0x0000001e04047c20 */ /* 0x000fe20008410000 */
[----:B------:R-:W-:Y:S01]  /*0f40*/  SHF.L.U32 R29, R27, 0x10, RZ ;  /* 0x000000101b1d7819 */ /* 0x000fe200000006ff */
[----:B------:R-:W-:Y:S01]  /*0f50*/  FFMA.FTZ R97, R5, R8, R24 ;  /* 0x0000000805617223 */ /* 0x000fe20000010018 */
[----:B------:R-:W-:Y:S01]  /*0f60*/  SHF.L.U32 R106, R19, 0x10, RZ ;  /* 0x00000010136a7819 */ /* 0x000fe200000006ff */
[----:B------:R-:W-:Y:S01]  /*0f70*/  FMUL.FTZ R13, R13, UR30 ;  /* 0x0000001e0d0d7c20 */ /* 0x000fe20008410000 */
[----:B------:R-:W-:Y:S01]  /*0f80*/  SHF.L.U32 R30, R30, 0x10, RZ ;  /* 0x000000101e1e7819 */ /* 0x000fe200000006ff */
[----:B------:R-:W-:Y:S01]  /*0f90*/  FMUL.FTZ R19, R12, UR30 ;  /* 0x0000001e0c137c20 */ /* 0x000fe20008410000 */
[----:B------:R-:W-:Y:S01]  /*0fa0*/  FMUL.FTZ R12, R99, UR30 ;  /* 0x0000001e630c7c20 */ /* 0x000fe20008410000 */
[----:B------:R-:W-:Y:S01]  /*0fb0*/  SHF.L.U32 R93, R10, 0x10, RZ ;  /* 0x000000100a5d7819 */ /* 0x000fe200000006ff */
[----:B------:R-:W-:Y:S01]  /*0fc0*/  FADD.FTZ R99, R9, R26 ;  /* 0x0000001a09637221 */ /* 0x000fe20000010000 */
[----:B------:R-:W-:Y:S01]  /*0fd0*/  FMUL.FTZ R10, R16, UR30 ;  /* 0x0000001e100a7c20 */ /* 0x000fe20008410000 */
[----:B------:R-:W-:Y:S01]  /*0fe0*/  FFMA.FTZ R26, R4, R9, R97 ;  /* 0x00000009041a7223 */ /* 0x000fe20000010061 */
[-C--:B------:R-:W-:Y:S01]  /*0ff0*/  FFMA.FTZ R58, R13, R29.reuse, R58 ;  /* 0x0000001d0d3a7223 */ /* 0x080fe2000001003a */
[----:B------:R-:W-:Y:S01]  /*1000*/  FADD.FTZ R86, R86, R29 ;  /* 0x0000001d56567221 */ /* 0x000fe20000010000 */
[----:B------:R-:W-:Y:S01]  /*1010*/  FMUL.FTZ R16, R46, R29 ;  /* 0x0000001d2e107220 */ /* 0x000fe20000410000 */
[----:B------:R-:W-:Y:S01]  /*1020*/  FADD.FTZ R87, R87, R30 ;  /* 0x0000001e57577221 */ /* 0x000fe20000010000 */
[-C--:B------:R-:W-:Y:S01]  /*1030*/  FFMA.FTZ R59, R12, R30.reuse, R59 ;  /* 0x0000001e0c3b7223 */ /* 0x080fe2000001003b */
[----:B------:R-:W-:Y:S01]  /*1040*/  FMUL.FTZ R29, R47, R30 ;  /* 0x0000001e2f1d7220 */ /* 0x000fe20000410000 */
[----:B------:R-:W-:Y:S01]  /*1050*/  FMUL.FTZ R27, R45, R98 ;  /* 0x000000622d1b7220 */ /* 0x000fe20000410000 */
[----:B------:R-:W-:Y:S01]  /*1060*/  FADD.FTZ R30, R14, R99 ;  /* 0x000000630e1e7221 */ /* 0x000fe20000010000 */
[----:B------:R-:W-:-:S03]  /*1070*/  FFMA.FTZ R97, R11, R14, R26 ;  /* 0x0000000e0b617223 */ /* 0x000fc6000001001a */
[----:B------:R-:W-:Y:S01]  /*1080*/  FADD.FTZ R99, R27, R30 ;  /* 0x0000001e1b637221 */ /* 0x000fe20000010000 */
[----:B------:R-:W-:-:S03]  /*1090*/  FFMA.FTZ R26, R10, R27, R97 ;  /* 0x0000001b0a1a7223 */ /* 0x000fc60000010061 */
[----:B------:R-:W-:Y:S01]  /*10a0*/  FADD.FTZ R30, R16, R99 ;  /* 0x00000063101e7221 */ /* 0x000fe20000010000 */
[----:B------:R-:W-:Y:S01]  /*10b0*/  FFMA.FTZ R97, R13, R16, R26 ;  /* 0x000000100d617223 */ /* 0x000fe2000001001a */
[----:B------:R-:W-:Y:S01]  /*10c0*/  FMUL.FTZ R22, R40, R101 ;  /* 0x0000006528167220 */ /* 0x000fe20000410000 */
[----:B------:R-:W-:Y:S01]  /*10d0*/  FMUL.FTZ R15, R15, UR30 ;  /* 0x0000001e0f0f7c20 */ /* 0x000fe20008410000 */
[----:B------:R-:W-:Y:S01]  /*10e0*/  FADD.FTZ R99, R29, R30 ;  /* 0x0000001e1d637221 */ /* 0x000fe20000010000 */
[----:B------:R-:W-:-:S03]  /*10f0*/  FFMA.FTZ R30, R12, R29, R97 ;  /* 0x0000001d0c1e7223 */ /* 0x000fc60000010061 */
        /* <DEDUP_REMOVED lines=8> */
[----:B------:R-:W-:Y:S01]  /*1180*/  FFMA.FTZ R60, R15, R101, R60 ;  /* 0x000000650f3c7223 */ /* 0x000fe2000001003c */
[----:B------:R-:W-:Y:S01]  /*1190*/  FADD.FTZ R80, R80, R101 ;  /* 0x0000006550507221 */ /* 0x000fe20000010000 */
[----:B------:R-:W-:Y:S01]  /*11a0*/  FMUL.FTZ R101, R43, R102 ;  /* 0x000000662b657220 */ /* 0x000fe20000410000 */
[----:B------:R-:W-:Y:S01]  /*11b0*/  FADD.FTZ R98, R24, R99 ;  /* 0x0000006318627221 */ /* 0x000fe20000010000 */
[----:B------:R-:W-:Y:S01]  /*11c0*/  FADD.FTZ R91, R91, R94 ;  /* 0x0000005e5b5b7221 */ /* 0x000fe20000010000 */
[----:B------:R-:W-:Y:S01]  /*11d0*/  FFMA.FTZ R55, R4, R94, R55 ;  /* 0x0000005e04377223 */ /* 0x000fe20000010037 */
[----:B------:R-:W-:Y:S01]  /*11e0*/  FFMA.FTZ R97, R17, R24, R96 ;  /* 0x0000001811617223 */ /* 0x000fe20000010060 */
[----:B------:R-:W-:Y:S01]  /*11f0*/  SHF.L.U32 R94, R25, 0x10, RZ ;  /* 0x00000010195e7819 */ /* 0x000fe200000006ff */
[----:B------:R-:W-:Y:S01]  /*1200*/  FMUL.FTZ R100, R100, UR30 ;  /* 0x0000001e64647c20 */ /* 0x000fe20008410000 */
[----:B------:R-:W-:Y:S01]  /*1210*/  FMUL.FTZ R26, R36, R105 ;  /* 0x00000069241a7220 */ /* 0x000fe20000410000 */
[----:B------:R-:W-:Y:S01]  /*1220*/  FADD.FTZ R99, R101, R98 ;  /* 0x0000006265637221 */ /* 0x000fe20000010000 */
[----:B------:R-:W-:Y:S01]  /*1230*/  FFMA.FTZ R96, R20, R101, R97 ;  /* 0x0000006514607223 */ /* 0x000fe20000010061 */
[----:B------:R-:W-:Y:S01]  /*1240*/  FADD.FTZ R76, R76, R105 ;  /* 0x000000694c4c7221 */ /* 0x000fe20000010000 */
[----:B------:R-:W-:Y:S01]  /*1250*/  FFMA.FTZ R64, R19, R105, R64 ;  /* 0x0000006913407223 */ /* 0x000fe20000010040 */
[----:B------:R-:W-:Y:S01]  /*1260*/  FFMA.FTZ R62, R17, R103, R62 ;  /* 0x00000067113e7223 */ /* 0x000fe2000001003e */
[----:B------:R-:W-:Y:S01]  /*1270*/  FADD.FTZ R82, R82, R103 ;  /* 0x0000006752527221 */ /* 0x000fe20000010000 */
[----:B------:R-:W-:Y:S01]  /*1280*/  FADD.FTZ R79, R79, R94 ;  /* 0x0000005e4f4f7221 */ /* 0x000fe20000010000 */
[-C--:B------:R-:W-:Y:S01]  /*1290*/  FFMA.FTZ R67, R100, R94.reuse, R67 ;  /* 0x0000005e64437223 */ /* 0x080fe20000010043 */
[----:B------:R-:W-:Y:S01]  /*12a0*/  FMUL.FTZ R105, R39, R94 ;  /* 0x0000005e27697220 */ /* 0x000fe20000410000 */
[----:B------:R-:W-:Y:S01]  /*12b0*/  FMUL.FTZ R103, R37, R106 ;  /* 0x0000006a25677220 */ /* 0x000fe20000410000 */
[----:B------:R-:W-:Y:S01]  /*12c0*/  FADD.FTZ R94, R26, R99 ;  /* 0x000000631a5e7221 */ /* 0x000fe20000010000 */
[----:B------:R-:W-:Y:S01]  /*12d0*/  FMUL.FTZ R28, R28, UR30 ;  /* 0x0000001e1c1c7c20 */ /* 0x000fe20008410000 */
[----:B------:R-:W-:Y:S01]  /*12e0*/  FFMA.FTZ R97, R19, R26, R96 ;  /* 0x0000001a13617223 */ /* 0x000fe20000010060 */
[----:B------:R-:W-:Y:S01]  /*12f0*/  FFMA.FTZ R52, R3, R95, R52 ;  /* 0x0000005f03347223 */ /* 0x000fe20000010034 */
[----:B------:R-:W-:Y:S01]  /*1300*/  FADD.FTZ R88, R88, R95 ;  /* 0x0000005f58587221 */ /* 0x000fe20000010000 */
[----:B------:R-:W-:Y:S01]  /*1310*/  SHF.L.U32 R95, R23, 0x10, RZ ;  /* 0x00000010175f7819 */ /* 0x000fe200000006ff */
[----:B------:R-:W-:Y:S01]  /*1320*/  FMUL.FTZ R23, R108, UR30 ;  /* 0x0000001e6c177c20 */ /* 0x000fe20008410000 */
        /* <DEDUP_REMOVED lines=13> */
[----:B------:R-:W-:Y:S01]  /*1400*/  FMUL.FTZ R25, R128, UR30 ;  /* 0x0000001e80197c20 */ /* 0x000fe20008410000 */
        /* <DEDUP_REMOVED lines=23> */
.L_x_2488:
[----:B------:R-:W-:-:S04]  /*1580*/  ISETP.NE.U32.AND P0, PT, RZ, UR4, PT ;  /* 0x00000004ff007c0c */ /* 0x000fc8000bf05070 */
[----:B------:R-:W-:-:S13]  /*1590*/  ISETP.NE.AND.EX P0, PT, RZ, UR5, PT, P0 ;  /* 0x00000005ff007c0c */ /* 0x000fda000bf05300 */
[----:B------:R-:W-:Y:S05]  /*15a0*/  @!P0 BRA `(.L_x_2489) ;  /* 0x0000000000548947 */ /* 0x000fea0003800000 */
[----:B------:R-:W0:Y:S01]  /*15b0*/  S2R R92, SR_TID.X ;  /* 0x00000000005c7919 */ /* 0x000e220000002100 */
[----:B------:R-:W-:Y:S01]  /*15c0*/  UIMAD UR9, UR8, UR26, URZ ;  /* 0x0000001a080972a4 */ /* 0x000fe2000f8e02ff */
[----:B------:R-:W1:Y:S03]  /*15d0*/  LDC.64 R112, c[0x0][0x438] ;  /* 0x00010e00ff707b82 */ /* 0x000e660000000a00 */
[----:B------:R-:W-:-:S04]  /*15e0*/  USHF.R.S32.HI UR10, URZ, 0x1f, UR9 ;  /* 0x0000001fff0a7899 */ /* 0x000fc80008011409 */
[----:B------:R-:W-:-:S06]  /*15f0*/  ULEA.HI UR10, UR10, UR9, URZ, 0x2 ;  /* 0x000000090a0a7291 */ /* 0x000fcc000f8f10ff */
[----:B------:R-:W-:-:S05]  /*1600*/  IMAD.U32 R121, RZ, RZ, UR10 ;  /* 0x0000000aff797e24 */ /* 0x000fca000f8e00ff */
[----:B0-----:R-:W-:-:S04]  /*1610*/  LEA.HI.SX32 R121, R121, R92, 0x1e ;  /* 0x0000005c79797211 */ /* 0x001fc800078ff2ff */
[C---:B------:R-:W-:Y:S02]  /*1620*/  IADD3 R119, PT, PT, R121.reuse, 0x80, RZ ;  /* 0x0000008079777810 */ /* 0x040fe40007ffe0ff */
[C---:B------:R-:W-:Y:S02]  /*1630*/  IADD3 R117, PT, PT, R121.reuse, 0x100, RZ ;  /* 0x0000010079757810 */ /* 0x040fe40007ffe0ff */
[----:B------:R-:W-:Y:S01]  /*1640*/  IADD3 R115, PT, PT, R121, 0x180, RZ ;  /* 0x0000018079737810 */ /* 0x000fe20007ffe0ff */
[----:B-1----:R-:W-:Y:S01]  /*1650*/  IMAD.WIDE.U32 R118, R119, 0x8, R112 ;  /* 0x0000000877767825 */ /* 0x002fe200078e0070 */
[----:B------:R-:W-:-:S03]  /*1660*/  IADD3 R93, PT, PT, R121, 0x200, RZ ;  /* 0x00000200795d7810 */ /* 0x000fc60007ffe0ff */
        /* <DEDUP_REMOVED lines=8> */
[----:B------:R-:W5:Y:S02]  /*16f0*/  LDG.E.64 R112, desc[UR16][R112.64] ;  /* 0x0000001070707981 */ /* 0x000f64000c1e1b00 */
.L_x_2489:
        /* <DEDUP_REMOVED lines=32> */
.L_x_2491:
[----:B------:R-:W-:Y:S05]  /*1900*/  BSYNC.RECONVERGENT B0 ;  /* 0x0000000000007941 */ /* 0x000fea0003800200 */
.L_x_2490:
[----:B------:R-:W1:Y:S08]  /*1910*/  S2UR UR10, SR_CgaCtaId ;  /* 0x00000000000a79c3 */ /* 0x000e700000008800 */
[----:B------:R-:W-:Y:S01]  /*1920*/  BAR.SYNC.DEFER_BLOCKING 0x0 ;  /* 0x0000000000007b1d */ /* 0x000fe20000010000 */
[----:B------:R-:W-:Y:S01]  /*1930*/  UISETP.GE.AND UP1, UPT, UR11, 0x1, UPT ;  /* 0x000000010b00788c */ /* 0x000fe2000bf26270 */
[----:B------:R-:W-:Y:S01]  /*1940*/  ISETP.NE.AND P2, PT, RZ, UR27, PT ;  /* 0x0000001bff007c0c */ /* 0x000fe2000bf45270 */
[----:B------:R-:W-:-:S03]  /*1950*/  UISETP.NE.U32.AND UP0, UPT, UR4, URZ, UPT ;  /* 0x000000ff0400728c */ /* 0x000fc6000bf05070 */
[----:B------:R-:W-:Y:S01]  /*1960*/  UMOV UR9, 0x400 ;  /* 0x0000040000097882 */ /* 0x000fe20000000000 */
[----:B------:R-:W-:Y:S01]  /*1970*/  PLOP3.LUT P1, PT, PT, PT, UP1, 0x80, 0x8 ;  /* 0x000000000008781c */ /* 0x000fe20003f2f018 */
[----:B------:R-:W-:Y:S02]  /*1980*/  UISETP.NE.AND.EX UP0, UPT, UR5, URZ, UPT, UP0 ;  /* 0x000000ff0500728c */ /* 0x000fe4000bf05300 */
[----:B-1----:R-:W-:-:S04]  /*1990*/  ULEA UR9, UR10, UR9, 0x18 ;  /* 0x000000090a097291 */ /* 0x002fc8000f8ec0ff */
[----:B------:R-:W-:Y:S02]  /*19a0*/  UIADD3 UR10, UPT, UPT, UR9, 0x2820, URZ ;  /* 0x00002820090a7890 */ /* 0x000fe4000fffe0ff */
[----:B------:R-:W-:Y:S02]  /*19b0*/  @!UP2 UIADD3 UR10, UPT, UPT, UR9, 0x2800, URZ ;  /* 0x00002800090aa890 */ /* 0x000fe4000fffe0ff */
[----:B------:R-:W-:Y:S02]  /*19c0*/  UIADD3 UR24, UPT, UPT, UR9, 0x2830, URZ ;  /* 0x0000283009187890 */ /* 0x000fe4000fffe0ff */
[----:B------:R-:W-:Y:S02]  /*19d0*/  @!UP2 UIADD3 UR24, UPT, UPT, UR9, 0x2810, URZ ;  /* 0x000028100918a890 */ /* 0x000fe4000fffe0ff */
[----:B------:R-:W-:Y:S02]  /*19e0*/  @UP1 UIADD3 UR9, UPT, UPT, UR11, -0x1, URZ ;  /* 0xffffffff0b091890 */ /* 0x000fe4000fffe0ff */
[----:B------:R-:W-:Y:S01]  /*19f0*/  UIMAD UR11, UR8, UR26, URZ ;  /* 0x0000001a080b72a4 */ /* 0x000fe2000f8e02ff */
[----:B0-----:R-:W0:Y:S01]  /*1a00*/  LDS.128 R92, [UR10] ;  /* 0x0000000aff5c7984 */ /* 0x001e220008000c00 */
[----:B------:R-:W-:-:S03]  /*1a10*/  @UP1 UIMAD UR9, UR9, UR26, URZ ;  /* 0x0000001a090912a4 */ /* 0x000fc6000f8e02ff */
[----:B------:R-:W1:Y:S01]  /*1a20*/  LDS.128 R96, [UR24] ;  /* 0x00000018ff607984 */ /* 0x000e620008000c00 */
[----:B------:R-:W-:Y:S02]  /*1a30*/  USHF.R.S32.HI UR24, URZ, 0x1f, UR11 ;  /* 0x0000001fff187899 */ /* 0x000fe4000801140b */
[----:B------:R-:W-:Y:S02]  /*1a40*/  @UP1 USHF.R.S32.HI UR10, URZ, 0x1f, UR9 ;  /* 0x0000001fff0a1899 */ /* 0x000fe40008011409 */
[----:B------:R-:W-:Y:S02]  /*1a50*/  ULEA.HI UR24, UR24, UR11, URZ, 0x2 ;  /* 0x0000000b18187291 */ /* 0x000fe4000f8f10ff */
        /* <DEDUP_REMOVED lines=15> */
[----:B------:R-:W-:Y:S02]  /*1b50*/  MOV R99, UR24 ;  /* 0x0000001800637c02 */ /* 0x000fe40008000f00 */
[----:B------:R-:W-:Y:S02]  /*1b60*/  FSEL R96, R96, RZ, !P2 ;  /* 0x000000ff60607208 */ /* 0x000fe40005000000 */
[----:B------:R-:W-:Y:S01]  /*1b70*/  LEA.HI.SX32 R99, R99, R0, 0x1e ;  /* 0x0000000063637211 */ /* 0x000fe200078ff2ff */
[----:B------:R-:W-:Y:S08]  /*1b80*/  BRA.U UP0, `(.L_x_2492) ;  /* 0x0000000500447547 */ /* 0x000ff0000b800000 */
        /* <DEDUP_REMOVED lines=12> */
.L_x_2494:
        /* <DEDUP_REMOVED lines=9> */
.L_x_2495:
        /* <DEDUP_REMOVED lines=9> */
.L_x_2496:
        /* <DEDUP_REMOVED lines=10> */
.L_x_2493:
        /* <DEDUP_REMOVED lines=41> */
.L_x_2492:
        /* <DEDUP_REMOVED lines=39> */
.L_x_2498:
[----:B------:R-:W-:Y:S01]  /*2310*/  ISETP.LT.AND P2, PT, RZ, UR29, PT ;  /* 0x0000001dff007c0c */ /* 0x000fe2000bf41270 */
[----:B------:R-:W0:Y:S01]  /*2320*/  @UP1 LDCU UR24, c[0x0][0x40c] ;  /* 0x00008180ff1817ac */ /* 0x000e220008000800 */
[----:B------:R-:W-:Y:S02]  /*2330*/  PLOP3.LUT P3, PT, PT, PT, UP3, 0x80, 0x8 ;  /* 0x000000000008781c */ /* 0x000fe40003f6f038 */
[--C-:B-----5:R-:W-:Y:S01]  /*2340*/  SHF.R.U32.HI R125, RZ, 0x10, R121.reuse ;  /* 0x00000010ff7d7819 */ /* 0x120fe20000011679 */
        /* <DEDUP_REMOVED lines=11> */
[----:B------:R-:W-:Y:S01]  /*2400*/  SHF.L.U32 R94, R94, 0x10, RZ ;  /* 0x000000105e5e7819 */ /* 0x000fe200000006ff */
        /* <DEDUP_REMOVED lines=27> */
.L_x_2497:
        /* <DEDUP_REMOVED lines=11> */
.L_x_2499:
        /* <DEDUP_REMOVED lines=9> */
.L_x_2500:
[----:B------:R-:W-:Y:S05]  /*2700*/  @!P0 BRA `(.L_x_2501) ;  /* 0x00000004003c8947 */ /* 0x000fea0003800000 */
[----:B------:R-:W-:Y:S05]  /*2710*/  BRA.U !UP0, `(.L_x_2502) ;  /* 0x0000000108a87547 */ /* 0x000fea000b800000 */
[----:B------:R-:W-:Y:S01]  /*2720*/  ISETP.LT.AND P2, PT, RZ, UR29, PT ;  /* 0x0000001dff007c0c */ /* 0x000fe2000bf41270 */
[----:B------:R-:W2:Y:S01]  /*2730*/  @UP1 LDCU UR10, c[0x0][0x40c] ;  /* 0x00008180ff0a17ac */ /* 0x000ea20008000800 */
[C-C-:B01---5:R-:W-:Y:S02]  /*2740*/  SHF.R.U64 R94, R118.reuse, 0x10, R119.reuse ;  /* 0x00000010765e7819 */ /* 0x163fe40000001277 */
[----:B------:R-:W-:Y:S01]  /*2750*/  SHF.L.U32 R92, R118, 0x10, RZ ;  /* 0x00000010765c7819 */ /* 0x000fe200000006ff */
[----:B------:R-:W0:Y:S01]  /*2760*/  @UP1 LDCU UR11, c[0x0][0x40c] ;  /* 0x00008180ff0b17ac */ /* 0x000e220008000800 */
[----:B------:R-:W-:Y:S01]  /*2770*/  SHF.L.U32 R124, R119, 0x10, RZ ;  /* 0x00000010777c7819 */ /* 0x000fe200000006ff */
[----:B------:R-:W-:Y:S01]  /*2780*/  IMAD.U32 R94, R94, 0x10000, RZ ;  /* 0x000100005e5e7824 */ /* 0x000fe200078e00ff */
        /* <DEDUP_REMOVED lines=9> */
[----:B------:R-:W-:-:S02]  /*2820*/  @P2 FADD.FTZ R125, R16, -R125 ;  /* 0x8000007d107d2221 */ /* 0x000fc40000010000 */
[----:B------:R-:W-:Y:S01]  /*2830*/  @P2 FFMA.FTZ R92, R93, UR30, R92 ;  /* 0x0000001e5d5c2c23 */ /* 0x000fe2000801005c */
[----:B------:R-:W-:Y:S01]  /*2840*/  @P2 FFMA.FTZ R94, R95, UR30, R94 ;  /* 0x0000001e5f5e2c23 */ /* 0x000fe2000801005e */
[----:B------:R-:W-:Y:S01]  /*2850*/  @P2 FFMA.FTZ R124, R125, UR30, R124 ;  /* 0x0000001e7d7c2c23 */ /* 0x000fe2000801007c */
[----:B------:R-:W-:Y:S01]  /*2860*/  @P2 FADD.FTZ R125, R29, -R126 ;  /* 0x8000007e1d7d2221 */ /* 0x000fe20000010000 */
[----:B--2---:R-:W-:Y:S01]  /*2870*/  @P1 FMUL.FTZ R93, R92, UR10 ;  /* 0x0000000a5c5d1c20 */ /* 0x004fe20008410000 */
[----:B0-----:R-:W-:Y:S01]  /*2880*/  @P1 FMUL.FTZ R95, R94, UR11 ;  /* 0x0000000b5e5f1c20 */ /* 0x001fe20008410000 */
[----:B-1----:R-:W-:Y:S01]  /*2890*/  @P1 FMUL.FTZ R98, R124, UR24 ;  /* 0x000000187c621c20 */ /* 0x002fe20008410000 */
[----:B------:R-:W-:Y:S01]  /*28a0*/  @P2 FFMA.FTZ R128, R125, UR30, R128 ;  /* 0x0000001e7d802c23 */ /* 0x000fe20008010080 */
[----:B------:R-:W-:Y:S02]  /*28b0*/  F2FP.BF16.F32.PACK_AB R92, RZ, R92 ;  /* 0x0000005cff5c723e */ /* 0x000fe400000010ff */
[----:B------:R-:W-:-:S02]  /*28c0*/  @P1 F2FP.BF16.F32.PACK_AB R93, RZ, R93 ;  /* 0x0000005dff5d123e */ /* 0x000fc400000010ff */
[----:B------:R-:W-:Y:S02]  /*28d0*/  @P1 F2FP.BF16.F32.PACK_AB R95, RZ, R95 ;  /* 0x0000005fff5f123e */ /* 0x000fe400000010ff */
        /* <DEDUP_REMOVED lines=14> */
.L_x_2502:
        /* <DEDUP_REMOVED lines=36> */
.L_x_2501:
        /* <DEDUP_REMOVED lines=42> */
.L_x_2504:
        /* <DEDUP_REMOVED lines=9> */
.L_x_2505:
        /* <DEDUP_REMOVED lines=9> */
.L_x_2506:
        /* <DEDUP_REMOVED lines=9> */
.L_x_2507:
        /* <DEDUP_REMOVED lines=9> */
.L_x_2503:
        /* <DEDUP_REMOVED lines=10> */
.L_x_2508:
[----:B------:R-:W-:Y:S05]  /*3180*/  BRA.U !UP1, `(.L_x_2509) ;  /* 0x0000000109247547 */ /* 0x000fea000b800000 */
        /* <DEDUP_REMOVED lines=9> */
.L_x_2509:
[----:B------:R-:W-:Y:S05]  /*3220*/  @!P0 BRA `(.L_x_2510) ;  /* 0x00000004003c8947 */ /* 0x000fea0003800000 */
        /* <DEDUP_REMOVED lines=22> */
[----:B----4-:R-:W-:Y:S01]  /*3390*/  @P1 FMUL.FTZ R93, R92, UR10 ;  /* 0x0000000a5c5d1c20 */ /* 0x010fe20008410000 */
        /* <DEDUP_REMOVED lines=20> */
.L_x_2511:
        /* <DEDUP_REMOVED lines=36> */
.L_x_2510:
        /* <DEDUP_REMOVED lines=42> */
.L_x_2513:
        /* <DEDUP_REMOVED lines=9> */
.L_x_2514:
        /* <DEDUP_REMOVED lines=9> */
.L_x_2515:
        /* <DEDUP_REMOVED lines=9> */
.L_x_2516:
        /* <DEDUP_REMOVED lines=9> */
.L_x_2512:
        /* <DEDUP_REMOVED lines=10> */
.L_x_2517:
        /* <DEDUP_REMOVED lines=10> */
.L_x_2518:
[----:B------:R-:W-:Y:S05]  /*3d40*/  @!P0 BRA `(.L_x_2519) ;  /* 0x00000004003c8947 */ /* 0x000fea0003800000 */
[----:B------:R-:W-:Y:S05]  /*3d50*/  BRA.U !UP0, `(.L_x_2520) ;  /* 0x0000000108a87547 */ /* 0x000fea000b800000 */
[----:B------:R-:W-:Y:S01]  /*3d60*/  ISETP.LT.AND P2, PT, RZ, UR29, PT ;  /* 0x0000001dff007c0c */ /* 0x000fe2000bf41270 */
[----:B------:R-:W0:Y:S02]  /*3d70*/  @UP1 LDCU UR10, c[0x0][0x40c] ;  /* 0x00008180ff0a17ac */ /* 0x000e240008000800 */
[C-C-:B012345:R-:W-:Y:S01]  /*3d80*/  SHF.R.U64 R94, R114.reuse, 0x10, R115.reuse ;  /* 0x00000010725e7819 */ /* 0x17ffe20000001273 */
        /* <DEDUP_REMOVED lines=18> */
[----:B------:R-:W-:Y:S01]  /*3eb0*/  @P1 FMUL.FTZ R93, R92, UR10 ;  /* 0x0000000a5c5d1c20 */ /* 0x000fe20008410000 */
        /* <DEDUP_REMOVED lines=20> */
.L_x_2520:
        /* <DEDUP_REMOVED lines=36> */
.L_x_2519:
        /* <DEDUP_REMOVED lines=42> */
.L_x_2522:
        /* <DEDUP_REMOVED lines=9> */
.L_x_2523:
        /* <DEDUP_REMOVED lines=9> */
.L_x_2524:
        /* <DEDUP_REMOVED lines=9> */
.L_x_2525:
        /* <DEDUP_REMOVED lines=9> */
.L_x_2521:
        /* <DEDUP_REMOVED lines=10> */
.L_x_2526:
        /* <DEDUP_REMOVED lines=10> */
.L_x_2527:
[----:B------:R-:W-:Y:S05]  /*4860*/  @!P0 BRA `(.L_x_2528) ;  /* 0x00000004003c8947 */ /* 0x000fea0003800000 */
        /* <DEDUP_REMOVED lines=14> */
[----:B------:R-:W-:Y:S01]  /*4950*/  @P0 FADD.FTZ R95, R107, -R98 ;  /* 0x800000626b5f0221 */ /* 0x000fe20000010000 */
[----:B------:R-:W-:Y:S01]  /*4960*/  SHF.R.U32.HI R98, RZ, 0x10, R113 ;  /* 0x00000010ff627819 */ /* 0x000fe20000011671 */
[----:B------:R-:W-:Y:S01]  /*4970*/  @P0 FFMA.FTZ R124, R125, UR30, R124 ;  /* 0x0000001e7d7c0c23 */ /* 0x000fe2000801007c */
[----:B------:R-:W-:Y:S01]  /*4980*/  @P0 FFMA.FTZ R92, R93, UR30, R92 ;  /* 0x0000001e5d5c0c23 */ /* 0x000fe2000801005c */
[----:B------:R-:W-:Y:S01]  /*4990*/  @P0 FFMA.FTZ R94, R95, UR30, R94 ;  /* 0x0000001e5f5e0c23 */ /* 0x000fe2000801005e */
[----:B------:R-:W-:Y:S01]  /*49a0*/  @P0 FFMA.FTZ R125, R110, UR9, R96 ;  /* 0x000000096e7d0c23 */ /* 0x000fe20008010060 */
[----:B------:R-:W-:Y:S01]  /*49b0*/  SHF.L.U32 R98, R98, 0x10, RZ ;  /* 0x0000001062627819 */ /* 0x000fe200000006ff */
[----:B------:R-:W-:Y:S01]  /*49c0*/  @P1 FMUL.FTZ R93, R92, UR10 ;  /* 0x0000000a5c5d1c20 */ /* 0x000fe20008410000 */
[----:B0-----:R-:W-:Y:S01]  /*49d0*/  @P1 FMUL.FTZ R95, R94, UR11 ;  /* 0x0000000b5e5f1c20 */ /* 0x001fe20008410000 */
[----:B-1----:R-:W-:Y:S01]  /*49e0*/  @P1 FMUL.FTZ R96, R124, UR24 ;  /* 0x000000187c601c20 */ /* 0x002fe20008410000 */
[----:B------:R-:W-:Y:S01]  /*49f0*/  @P0 FADD.FTZ R125, R108, -R125 ;  /* 0x8000007d6c7d0221 */ /* 0x000fe20000010000 */
[----:B------:R-:W-:-:S02]  /*4a00*/  F2FP.BF16.F32.PACK_AB R92, RZ, R92 ;  /* 0x0000005cff5c723e */ /* 0x000fc400000010ff */
[----:B------:R-:W-:Y:S01]  /*4a10*/  @P1 F2FP.BF16.F32.PACK_AB R93, RZ, R93 ;  /* 0x0000005dff5d123e */ /* 0x000fe200000010ff */
[----:B------:R-:W-:Y:S01]  /*4a20*/  @P0 FFMA.FTZ R98, R125, UR30, R98 ;  /* 0x0000001e7d620c23 */ /* 0x000fe20008010062 */
        /* <DEDUP_REMOVED lines=15> */
.L_x_2529:
        /* <DEDUP_REMOVED lines=36> */
.L_x_2528:
        /* <DEDUP_REMOVED lines=42> */
.L_x_2531:
        /* <DEDUP_REMOVED lines=17> */
.L_x_2532:
        /* <DEDUP_REMOVED lines=9> */
.L_x_2533:
        /* <DEDUP_REMOVED lines=9> */
.L_x_2534:
[----:B------:R-:W-:-:S07]  /*5230*/  @P1 PRMT R123, R94, 0x7610, R123 ;  /* 0x000076105e7b1816 */ /* 0x000fce000000007b */
.L_x_2530:
        /* <DEDUP_REMOVED lines=10> */
.L_x_2535:
[----:B------:R-:W-:Y:S05]  /*52e0*/  BRA.U !UP1, `(.L_x_2536) ;  /* 0x0000000109247547 */ /* 0x000fea000b800000 */
        /* <DEDUP_REMOVED lines=9> */
.L_x_2536:
[----:B------:R-:W-:Y:S02]  /*5380*/  UIADD3 UR8, UPT, UPT, UR8, UR22, URZ ;  /* 0x0000001608087290 */ /* 0x000fe4000fffe0ff */
[----:B------:R-:W-:Y:S02]  /*5390*/  UPLOP3.LUT UP2, UPT, UPT, UPT, UP2, 0x40, 0x4 ;  /* 0x000000000004789c */ /* 0x000fe40003f4e820 */
[----:B------:R-:W-:-:S09]  /*53a0*/  UISETP.GE.AND UP0, UPT, UR8, UR23, UPT ;  /* 0x000000170800728c */ /* 0x000fd2000bf06270 */
[----:B------:R-:W-:Y:S05]  /*53b0*/  BRA.U !UP0, `(.L_x_2537) ;  /* 0xffffffad08c87547 */ /* 0x000fea000b83ffff */
.L_x_2487:
[----:B------:R-:W3:Y:S08]  /*53c0*/  S2UR UR9, SR_CTAID.X ;  /* 0x00000000000979c3 */ /* 0x000ef00000002500 */
[----:B------:R-:W3:Y:S08]  /*53d0*/  LDC R7, c[0x0][0x388] ;  /* 0x0000e200ff077b82 */ /* 0x000ef00000000800 */
[----:B------:R-:W4:Y:S08]  /*53e0*/  LDC.64 R2, c[0x0][0x440] ;  /* 0x00011000ff027b82 */ /* 0x000f300000000a00 */
[----:B------:R-:W0:Y:S01]  /*53f0*/  LDC.64 R4, c[0x0][0x448] ;  /* 0x00011200ff047b82 */ /* 0x000e220000000a00 */
[----:B---3--:R-:W-:-:S05]  /*5400*/  IMAD R7, R7, UR9, RZ ;  /* 0x0000000907077c24 */ /* 0x008fca000f8e02ff */
[----:B------:R-:W-:-:S05]  /*5410*/  LEA.HI R7, R7, R0, RZ, 0x1e ;  /* 0x0000000007077211 */ /* 0x000fca00078ff0ff */
[----:B----4-:R-:W-:-:S05]  /*5420*/  IMAD.WIDE.U32 R2, R7, 0x10, R2 ;  /* 0x0000001007027825 */ /* 0x010fca00078e0002 */
[----:B--2---:R-:W-:Y:S01]  /*5430*/  STG.E.128 desc[UR16][R2.64], R88 ;  /* 0x0000005802007986 */ /* 0x004fe2000c101d10 */
[----:B0-----:R-:W-:-:S05]  /*5440*/  IMAD.WIDE.U32 R4, R7, 0x10, R4 ;  /* 0x0000001007047825 */ /* 0x001fca00078e0004 */
        /* <DEDUP_REMOVED lines=10> */
.L_x_2538:
        /* <DEDUP_REMOVED lines=9> */
.L_x_10823:


//--------------------- .text._ZN10layer_norm13ln_bwd_kernelINS_13Kernel_traitsIf13__nv_bfloat16S2_S2_fjLj2560ELj1ELj1ELj4ELj8ENS_18Kernel_traits_baseILj2560EfS2_S2_S2_fjLj128EEEEELb0ELb1ELb0ELb0EEEvNS_9BwdParamsE --------------------------
	.section	.text._ZN10layer_norm13ln_bwd_kernelINS_13Kernel_traitsIf13__nv_bfloat16S2_S2_fjLj2560ELj1ELj1ELj4ELj8ENS_18Kernel_traits_baseILj2560EfS2_S2_S2_fjLj128EEEEELb0ELb1ELb0ELb0EEEvNS_9BwdParamsE,"ax",@progbits
	.align	128
        .global         _ZN10layer_norm13ln_bwd_kernelINS_13Kernel_traitsIf13__nv_bfloat16S2_S2_fjLj2560ELj1ELj1ELj4ELj8ENS_18Kernel_traits_baseILj2560EfS2_S2_S2_fjLj128EEEEELb0ELb1ELb0ELb0EEEvNS_9BwdParamsE
        .type           _ZN10layer_norm13ln_bwd_kernelINS_13Kernel_traitsIf13__nv_bfloat16S2_S2_fjLj2560ELj1ELj1ELj4ELj8ENS_18Kernel_traits_baseILj2560EfS2_S2_S2_fjLj128EEEEELb0ELb1ELb0ELb0EEEvNS_9BwdParamsE,@function
        .size           _ZN10layer_norm13ln_bwd_kernelINS_13Kernel_traitsIf13__nv_bfloat16S2_S2_fjLj2560ELj1ELj1ELj4ELj8ENS_18Kernel_traits_baseILj2560EfS2_S2_S2_fjLj128EEEEELb0ELb1ELb0ELb0EEEvNS_9BwdParamsE,(.L_x_10824 - _ZN10layer_norm13ln_bwd_kernelINS_13Kernel_traitsIf13__nv_bfloat16S2_S2_fjLj2560ELj1ELj1ELj4ELj8ENS_18Kernel_traits_baseILj2560EfS2_S2_S2_fjLj128EEEEELb0ELb1ELb0ELb0EEEvNS_9BwdParamsE)
        .other          _ZN10layer_norm13ln_bwd_kernelINS_13Kernel_traitsIf13__nv_bfloat16S2_S2_fjLj2560ELj1ELj1ELj4ELj8ENS_18Kernel_traits_baseILj2560EfS2_S2_S2_fjLj128EEEEELb0ELb1ELb0ELb0EEEvNS_9BwdParamsE,@"STO_CUDA_ENTRY STV_DEFAULT"
_ZN10layer_norm13ln_bwd_kernelINS_13Kernel_traitsIf13__nv_bfloat16S2_S2_fjLj2560ELj1ELj1ELj4ELj8ENS_18Kernel_traits_baseILj2560EfS2_S2_S2_fjLj128EEEEELb0ELb1ELb0ELb0EEEvNS_9BwdParamsE:
.text._ZN10layer_norm13ln_bwd_kernelINS_13Kernel_traitsIf13__nv_bfloat16S2_S2_fjLj2560ELj1ELj1ELj4ELj8ENS_18Kernel_traits_baseILj2560EfS2_S2_S2_fjLj128EEEEELb0ELb1ELb0ELb0EEEvNS_9BwdParamsE:
        /* <DEDUP_REMOVED lines=21> */
[----:B-1----:R-:W-:-:S05]  /*0150*/  @P1 IMAD.WIDE.U32 R2, R27, 0x10, R2 ;  /* 0x000000101b021825 */ /* 0x002fca00078e0002 */
[----:B--2---:R-:W5:Y:S02]  /*0160*/  @P1 LDG.E.128 R112, desc[UR14][R2.64] ;  /* 0x0000000e02701981 */ /* 0x004f64000c1e1d00 */
[----:B------:R-:W1:Y:S01]  /*0170*/  @P3 LDC.64 R14, c[0x0][0x3d0] ;  /* 0x0000f400ff0e3b82 */ /* 0x000e620000000a00 */
[C---:B---3--:R-:W-:Y:S01]  /*0180*/  @P1 IMAD.WIDE.U32 R4, R27.reuse, 0x10, R4 ;  /* 0x000000101b041825 */ /* 0x048fe200078e0004 */
[----:B------:R-:W-:-:S04]  /*0190*/  @P1 LOP3.LUT R27, R27, 0x80, RZ, 0xfc, !PT ;  /* 0x000000801b1b1812 */ /* 0x000fc800078efcff */
[----:B------:R-:W5:Y:S02]  /*01a0*/  @P1 LDG.E.128 R108, desc[UR14][R4.64] ;  /* 0x0000000e046c1981 */ /* 0x000f64000c1e1d00 */
[----:B------:R-:W2:Y:S01]  /*01b0*/  @P3 LDC.64 R16, c[0x0][0x3e8] ;  /* 0x0000fa00ff103b82 */ /* 0x000ea20000000a00 */
[----:B----4-:R-:W-:-:S05]  /*01c0*/  @P2 IMAD.WIDE.U32 R10, R27, 0x10, R6 ;  /* 0x000000101b0a2825 */ /* 0x010fca00078e0006 */
[----:B------:R-:W5:Y:S02]  /*01d0*/  @P2 LDG.E.128 R104, desc[UR14][R10.64] ;  /* 0x0000000e0a682981 */ /* 0x000f64000c1e1d00 */
[----:B------:R-:W3:Y:S01]  /*01e0*/  @P4 LDC.64 R18, c[0x0][0x3d0] ;  /* 0x0000f400ff124b82 */ /* 0x000ee20000000a00 */
[C---:B0-----:R-:W-:Y:S01]  /*01f0*/  @P2 IMAD.WIDE.U32 R12, R27.reuse, 0x10, R8 ;  /* 0x000000101b0c2825 */ /* 0x041fe200078e0008 */
[----:B------:R-:W-:-:S04]  /*0200*/  @P2 IADD3 R27, PT, PT, R27, 0x80, RZ ;  /* 0x000000801b1b2810 */ /* 0x000fc80007ffe0ff */
[----:B------:R-:W5:Y:S02]  /*0210*/  @P2 LDG.E.128 R100, desc[UR14][R12.64] ;  /* 0x0000000e0c642981 */ /* 0x000f64000c1e1d00 */
[----:B------:R-:W0:Y:S01]  /*0220*/  @P4 LDC.64 R20, c[0x0][0x3e8] ;  /* 0x0000fa00ff144b82 */ /* 0x000e220000000a00 */
[----:B-1----:R-:W-:-:S05]  /*0230*/  @P3 IMAD.WIDE.U32 R14, R27, 0x10, R14 ;  /* 0x000000101b0e3825 */ /* 0x002fca00078e000e */
[----:B------:R-:W5:Y:S02]  /*0240*/  @P3 LDG.E.128 R96, desc[UR14][R14.64] ;  /* 0x0000000e0e603981 */ /* 0x000f64000c1e1d00 */
[----:B------:R-:W1:Y:S01]  /*0250*/  @P5 LDC.64 R22, c[0x0][0x3d0] ;  /* 0x0000f400ff165b82 */ /* 0x000e620000000a00 */
[C---:B--2---:R-:W-:Y:S01]  /*0260*/  @P3 IMAD.WIDE.U32 R16, R27.reuse, 0x10, R16 ;  /* 0x000000101b103825 */ /* 0x044fe200078e0010 */
[----:B------:R-:W-:Y:S01]  /*0270*/  @P3 IADD3 R27, PT, PT, R27, 0x80, RZ ;  /* 0x000000801b1b3810 */ /* 0x000fe20007ffe0ff */
[----:B------:R-:W-:Y:S01]  /*0280*/  UISETP.GE.AND UP0, UPT, UR7, UR4, UPT ;  /* 0x000000040700728c */ /* 0x000fe2000bf06270 */
[----:B------:R-:W-:Y:S02]  /*0290*/  CS2R R72, SRZ ;  /* 0x0000000000487805 */ /* 0x000fe4000001ff00 */
[----:B------:R-:W-:Y:S01]  /*02a0*/  CS2R R74, SRZ ;  /* 0x00000000004a7805 */ /* 0x000fe2000001ff00 */
[----:B------:R-:W5:Y:S01]  /*02b0*/  @P3 LDG.E.128 R92, desc[UR14][R16.64] ;  /* 0x0000000e105c3981 */ /* 0x000f62000c1e1d00 */
[----:B------:R-:W2:Y:S01]  /*02c0*/  @P5 LDC.64 R24, c[0x0][0x3e8] ;  /* 0x0000fa00ff185b82 */ /* 0x000ea20000000a00 */
[----:B---3--:R-:W-:Y:S01]  /*02d0*/  @P4 IMAD.WIDE.U32 R18, R27, 0x10, R18 ;  /* 0x000000101b124825 */ /* 0x008fe200078e0012 */
[----:B------:R-:W-:-:S02]  /*02e0*/  CS2R R68, SRZ ;  /* 0x0000000000447805 */ /* 0x000fc4000001ff00 */
[----:B------:R-:W-:Y:S02]  /*02f0*/  CS2R R70, SRZ ;  /* 0x0000000000467805 */ /* 0x000fe4000001ff00 */
[----:B------:R-:W-:Y:S02]  /*0300*/  CS2R R64, SRZ ;  /* 0x0000000000407805 */ /* 0x000fe4000001ff00 */
[----:B------:R-:W-:Y:S01]  /*0310*/  CS2R R66, SRZ ;  /* 0x0000000000427805 */ /* 0x000fe2000001ff00 */
[----:B------:R-:W5:Y:S01]  /*0320*/  @P4 LDG.E.128 R88, desc[UR14][R18.64] ;  /* 0x0000000e12584981 */ /* 0x000f62000c1e1d00 */
[C---:B0-----:R-:W-:Y:S01]  /*0330*/  @P4 IMAD.WIDE.U32 R20, R27.reuse, 0x10, R20 ;  /* 0x000000101b144825 */ /* 0x041fe200078e0014 */
[----:B------:R-:W-:Y:S02]  /*0340*/  @P4 IADD3 R27, PT, PT, R27, 0x80, RZ ;  /* 0x000000801b1b4810 */ /* 0x000fe40007ffe0ff */
[----:B------:R-:W-:Y:S02]  /*0350*/  CS2R R60, SRZ ;  /* 0x00000000003c7805 */ /* 0x000fe4000001ff00 */
[----:B------:R-:W-:-:S02]  /*0360*/  CS2R R62, SRZ ;  /* 0x00000000003e7805 */ /* 0x000fc4000001ff00 */
[----:B------:R-:W-:Y:S01]  /*0370*/  CS2R R56, SRZ ;  /* 0x0000000000387805 */ /* 0x000fe2000001ff00 */
[----:B------:R0:W5:Y:S01]  /*0380*/  @P4 LDG.E.128 R84, desc[UR14][R20.64] ;  /* 0x0000000e14544981 */ /* 0x000162000c1e1d00 */
[----:B-1----:R-:W-:-:S05]  /*0390*/  @P5 IMAD.WIDE.U32 R6, R27, 0x10, R22 ;  /* 0x000000101b065825 */ /* 0x002fca00078e0016 */
[----:B------:R1:W5:Y:S01]  /*03a0*/  @P5 LDG.E.128 R80, desc[UR14][R6.64] ;  /* 0x0000000e06505981 */ /* 0x000362000c1e1d00 */
[----:B--2---:R-:W-:-:S05]  /*03b0*/  @P5 IMAD.WIDE.U32 R8, R27, 0x10, R24 ;  /* 0x000000101b085825 */ /* 0x004fca00078e0018 */
[----:B------:R1:W5:Y:S01]  /*03c0*/  @P5 LDG.E.128 R76, desc[UR14][R8.64] ;  /* 0x0000000e084c5981 */ /* 0x000362000c1e1d00 */
        /* <DEDUP_REMOVED lines=63> */
.L_x_2589:
[----:B-1----:R-:W1:Y:S01]  /*07c0*/  @UP0 LDCU.64 UR4, c[0x0][0x3e0] ;  /* 0x00007c00ff0407ac */ /* 0x002e620008000a00 */
[----:B------:R-:W-:Y:S01]  /*07d0*/  PLOP3.LUT P0, PT, PT, PT, UP0, 0x80, 0x8 ;  /* 0x000000000008781c */ /* 0x000fe20003f0f008 */
[----:B0-----:R-:W-:-:S06]  /*07e0*/  UIMAD.WIDE UR12, UR7, 0x4, UR10 ;  /* 0x00000004070c78a5 */ /* 0x001fcc000f8e020a */
[----:B----4-:R-:W-:Y:S02]  /*07f0*/  MOV R118, UR12 ;  /* 0x0000000c00767c02 */ /* 0x010fe40008000f00 */
[----:B------:R-:W-:-:S05]  /*0800*/  MOV R119, UR13 ;  /* 0x0000000d00777c02 */ /* 0x000fca0008000f00 */
[----:B--2---:R-:W2:Y:S01]  /*0810*/  LDG.E R118, desc[UR14][R118.64] ;  /* 0x0000000e76767981 */ /* 0x004ea2000c1e1900 */
[----:B-1----:R-:W-:-:S06]  /*0820*/  @UP0 UIMAD.WIDE UR4, UR7, 0x2, UR4 ;  /* 0x00000002070408a5 */ /* 0x002fcc000f8e0204 */
[----:B---3--:R-:W-:Y:S02]  /*0830*/  MOV R116, UR4 ;  /* 0x0000000400747c02 */ /* 0x008fe40008000f00 */
[----:B------:R-:W-:Y:S01]  /*0840*/  MOV R117, UR5 ;  /* 0x0000000500757c02 */ /* 0x000fe20008000f00 */
[----:B------:R-:W-:-:S04]  /*0850*/  UIMAD.WIDE UR4, UR7, 0x4, UR8 ;  /* 0x00000004070478a5 */ /* 0x000fc8000f8e0208 */
[----:B------:R0:W3:Y:S02]  /*0860*/  @P0 LDG.E.U16 R116, desc[UR14][R116.64] ;  /* 0x0000000e74740981 */ /* 0x0000e4000c1e1500 */
[----:B------:R-:W-:Y:S02]  /*0870*/  MOV R120, UR4 ;  /* 0x0000000400787c02 */ /* 0x000fe40008000f00 */
[----:B------:R-:W-:-:S05]  /*0880*/  MOV R121, UR5 ;  /* 0x0000000500797c02 */ /* 0x000fca0008000f00 */
[----:B------:R-:W4:Y:S01]  /*0890*/  LDG.E R120, desc[UR14][R120.64] ;  /* 0x0000000e78787981 */ /* 0x000f22000c1e1900 */
[----:B------:R-:W1:Y:S01]  /*08a0*/  S2R R140, SR_TID.X ;  /* 0x00000000008c7919 */ /* 0x000e620000002100 */
[----:B------:R-:W-:Y:S01]  /*08b0*/  PLOP3.LUT P0, PT, PT, PT, UP0, 0x80, 0x8 ;  /* 0x000000000008781c */ /* 0x000fe20003f0f008 */
[----:B------:R-:W-:Y:S01]  /*08c0*/  UIMAD UR4, UR7, UR6, URZ ;  /* 0x00000006070472a4 */ /* 0x000fe2000f8e02ff */
[----:B------:R-:W-:-:S03]  /*08d0*/  ISETP.GE.U32.AND P1, PT, R143, 0x80, PT ;  /* 0x000000808f00780c */ /* 0x000fc60003f26070 */
[----:B------:R-:W-:-:S04]  /*08e0*/  USHF.R.S32.HI UR5, URZ, 0x1f, UR4 ;  /* 0x0000001fff057899 */ /* 0x000fc80008011404 */
[----:B------:R-:W-:Y:S01]  /*08f0*/  ULEA.HI UR5, UR5, UR4, URZ, 0x2 ;  /* 0x0000000405057291 */ /* 0x000fe2000f8f10ff */
[----:B------:R-:W-:Y:S01]  /*0900*/  ISETP.NE.AND P6, PT, RZ, UR16, PT ;  /* 0x00000010ff007c0c */ /* 0x000fe2000bfc5270 */
[----:B------:R-:W-:-:S04]  /*0910*/  UMOV UR12, 0x3f800000 ;  /* 0x3f800000000c7882 */ /* 0x000fc80000000000 */
[----:B0-----:R-:W-:Y:S01]  /*0920*/  MOV R117, UR5 ;  /* 0x0000000500757c02 */ /* 0x001fe20008000f00 */
[----:B------:R-:W-:Y:S01]  /*0930*/  BSSY.RECONVERGENT B0, `(.L_x_2540) ;  /* 0x0000043000007945 */ /* 0x000fe20003800200 */
[C---:B------:R-:W-:Y:S02]  /*0940*/  ISETP.GE.U32.AND P2, PT, R143.reuse, 0x100, PT ;  /* 0x000001008f00780c */ /* 0x040fe40003f46070 */
[C---:B------:R-:W-:Y:S02]  /*0950*/  ISETP.GE.U32.AND P3, PT, R143.reuse, 0x180, PT ;  /* 0x000001808f00780c */ /* 0x040fe40003f66070 */
[C---:B------:R-:W-:Y:S02]  /*0960*/  ISETP.GE.U32.AND P4, PT, R143.reuse, 0x200, PT ;  /* 0x000002008f00780c */ /* 0x040fe40003f86070 */
[----:B------:R-:W-:Y:S02]  /*0970*/  ISETP.GE.U32.AND P5, PT, R143, 0x280, PT ;  /* 0x000002808f00780c */ /* 0x000fe40003fa6070 */
[----:B-1----:R-:W-:-:S04]  /*0980*/  LEA.HI.SX32 R142, R117, R140, 0x1e ;  /* 0x0000008c758e7211 */ /* 0x002fc800078ff2ff */
[----:B------:R-:W-:Y:S02]  /*0990*/  MOV R119, R142 ;  /* 0x0000008e00777202 */ /* 0x000fe40000000f00 */
[----:B--2---:R-:W-:Y:S02]  /*09a0*/  R2UR UR24, R118 ;  /* 0x00000000761872ca */ /* 0x004fe400000e0000 */
[----:B---3--:R-:W-:Y:S02]  /*09b0*/  @P0 R2UR UR13, R116 ;  /* 0x00000000740d02ca */ /* 0x008fe400000e0000 */
[----:B----4-:R-:W-:Y:S02]  /*09c0*/  FSEL R118, R120, RZ, !P6 ;  /* 0x000000ff78767208 */ /* 0x010fe40007000000 */
[----:B------:R-:W-:-:S09]  /*09d0*/  CS2R R120, SRZ ;  /* 0x0000000000787805 */ /* 0x000fd2000001ff00 */
[----:B------:R-:W-:Y:S01]  /*09e0*/  @UP0 USHF.L.U32 UR12, UR13, 0x10, URZ ;  /* 0x000000100d0c0899 */ /* 0x000fe200080006ff */
[----:B------:R-:W-:Y:S11]  /*09f0*/  @!P1 BRA `(.L_x_2541) ;  /* 0x0000000000d89947 */ /* 0x000ff60003800000 */
        /* <DEDUP_REMOVED lines=11> */
[----:B--2---:R-:W-:Y:S02]  /*0ab0*/  SHF.L.U32 R119, R116, 0x10, RZ ;  /* 0x0000001074777819 */ /* 0x004fe400000006ff */
[----:B---3--:R-:W-:Y:S02]  /*0ac0*/  MOV R144, R120 ;  /* 0x0000007800907202 */ /* 0x008fe40000000f00 */
[----:B------:R-:W-:Y:S02]  /*0ad0*/  SHF.R.U64 R148, R120, 0x10, R121 ;  /* 0x0000001078947819 */ /* 0x000fe40000001279 */
[----:B------:R-:W-:Y:S01]  /*0ae0*/  SHF.R.U64 R120, R116, 0x10, R117 ;  /* 0x0000001074787819 */ /* 0x000fe20000001275 */
[----:B------:R-:W-:Y:S01]  /*0af0*/  FADD.FTZ R119, -R118, R119 ;  /* 0x0000007776777221 */ /* 0x000fe20000010100 */
[----:B------:R-:W-:Y:S02]  /*0b00*/  MOV R145, R121 ;  /* 0x0000007900917202 */ /* 0x000fe40000000f00 */
[----:B------:R-:W-:-:S02]  /*0b10*/  SHF.R.U32.HI R146, RZ, 0x10, R121 ;  /* 0x00000010ff927819 */ /* 0x000fc40000011679 */
[----:B------:R-:W-:Y:S02]  /*0b20*/  SHF.R.U32.HI R116, RZ, 0x10, R117 ;  /* 0x00000010ff747819 */ /* 0x000fe40000011675 */
[----:B------:R-:W-:Y:S02]  /*0b30*/  SHF.L.U32 R121, R117, 0x10, RZ ;  /* 0x0000001075797819 */ /* 0x000fe400000006ff */
[----:B------:R-:W-:Y:S01]  /*0b40*/  SHF.L.U32 R117, R120, 0x10, RZ ;  /* 0x0000001078757819 */ /* 0x000fe200000006ff */
[----:B------:R-:W-:Y:S01]  /*0b50*/  FMUL.FTZ R151, R119, UR24 ;  /* 0x0000001877977c20 */ /* 0x000fe20008410000 */
[----:B------:R-:W-:Y:S02]  /*0b60*/  SHF.L.U32 R149, R144, 0x10, RZ ;  /* 0x0000001090957819 */ /* 0x000fe400000006ff */
[----:B------:R-:W-:Y:S01]  /*0b70*/  SHF.L.U32 R119, R116, 0x10, RZ ;  /* 0x0000001074777819 */ /* 0x000fe200000006ff */
[----:B------:R-:W-:Y:S01]  /*0b80*/  FADD.FTZ R117, -R118, R117 ;  /* 0x0000007576757221 */ /* 0x000fe20000010100 */
[----:B------:R-:W-:Y:S01]  /*0b90*/  SHF.L.U32 R148, R148, 0x10, RZ ;  /* 0x0000001094947819 */ /* 0x000fe200000006ff */
[----:B------:R-:W-:Y:S01]  /*0ba0*/  FADD.FTZ R121, -R118, R121 ;  /* 0x0000007976797221 */ /* 0x000fe20000010100 */
[----:B------:R-:W-:Y:S01]  /*0bb0*/  FADD.FTZ R52, R52, R149 ;  /* 0x0000009534347221 */ /* 0x000fe20000010000 */
[----:B------:R-:W-:Y:S01]  /*0bc0*/  FMUL.FTZ R150, R117, UR24 ;  /* 0x0000001875967c20 */ /* 0x000fe20008410000 */
[-C--:B------:R-:W-:Y:S01]  /*0bd0*/  FFMA.FTZ R72, R151, R149.reuse, R72 ;  /* 0x0000009597487223 */ /* 0x080fe20000010048 */
[----:B------:R-:W-:Y:S01]  /*0be0*/  FADD.FTZ R119, -R118, R119 ;  /* 0x0000007776777221 */ /* 0x000fe20000010100 */
[----:B-----5:R-:W-:Y:S01]  /*0bf0*/  FMUL.FTZ R149, R112, R149 ;  /* 0x0000009570957220 */ /* 0x020fe20000410000 */
[----:B------:R-:W-:Y:S01]  /*0c00*/  SHF.L.U32 R145, R145, 0x10, RZ ;  /* 0x0000001091917819 */ /* 0x000fe200000006ff */
[----:B------:R-:W-:Y:S01]  /*0c10*/  FMUL.FTZ R147, R121, UR24 ;  /* 0x0000001879937c20 */ /* 0x000fe20008410000 */
[----:B------:R-:W-:Y:S01]  /*0c20*/  SHF.L.U32 R144, R146, 0x10, RZ ;  /* 0x0000001092907819 */ /* 0x000fe200000006ff */
[----:B------:R-:W-:Y:S01]  /*0c30*/  FADD.FTZ R53, R53, R148 ;  /* 0x0000009435357221 */ /* 0x000fe20000010000 */
[-C--:B------:R-:W-:Y:S01]  /*0c40*/  FFMA.FTZ R73, R150, R148.reuse, R73 ;  /* 0x0000009496497223 */ /* 0x080fe20000010049 */
[----:B------:R-:W-:Y:S01]  /*0c50*/  FMUL.FTZ R146, R119, UR24 ;  /* 0x0000001877927c20 */ /* 0x000fe20008410000 */
[----:B------:R-:W-:Y:S01]  /*0c60*/  FMUL.FTZ R148, R113, R148 ;  /* 0x0000009471947220 */ /* 0x000fe20000410000 */
[----:B------:R-:W-:Y:S01]  /*0c70*/  FADD.FTZ R117, RZ, R149 ;  /* 0x00000095ff757221 */ /* 0x000fe20000010000 */
[----:B------:R-:W-:Y:S01]  /*0c80*/  FFMA.FTZ R119, R151, R149, RZ ;  /* 0x0000009597777223 */ /* 0x000fe200000100ff */
[----:B------:R-:W-:Y:S01]  /*0c90*/  FADD.FTZ R54, R54, R145 ;  /* 0x0000009136367221 */ /* 0x000fe20000010000 */
[-C--:B------:R-:W-:Y:S01]  /*0ca0*/  FFMA.FTZ R74, R147, R145.reuse, R74 ;  /* 0x00000091934a7223 */ /* 0x080fe2000001004a */
[----:B------:R-:W-:Y:S01]  /*0cb0*/  FMUL.FTZ R145, R114, R145 ;  /* 0x0000009172917220 */ /* 0x000fe20000410000 */
[----:B------:R-:W-:Y:S01]  /*0cc0*/  FADD.FTZ R116, R117, R148 ;  /* 0x0000009475747221 */ /* 0x000fe20000010000 */
[----:B------:R-:W-:Y:S01]  /*0cd0*/  FFMA.FTZ R120, R150, R148, R119 ;  /* 0x0000009496787223 */ /* 0x000fe20000010077 */
[----:B------:R-:W-:Y:S01]  /*0ce0*/  FADD.FTZ R55, R55, R144 ;  /* 0x0000009037377221 */ /* 0x000fe20000010000 */
[-C--:B------:R-:W-:Y:S01]  /*0cf0*/  FFMA.FTZ R75, R146, R144.reuse, R75 ;  /* 0x00000090924b7223 */ /* 0x080fe2000001004b */
[----:B------:R-:W-:Y:S01]  /*0d00*/  FMUL.FTZ R144, R115, R144 ;  /* 0x0000009073907220 */ /* 0x000fe20000410000 */
[----:B------:R-:W-:Y:S01]  /*0d10*/  FADD.FTZ R121, R116, R145 ;  /* 0x0000009174797221 */ /* 0x000fe20000010000 */
[----:B------:R-:W-:Y:S01]  /*0d20*/  FFMA.FTZ R117, R147, R145, R120 ;  /* 0x0000009193757223 */ /* 0x000fe20000010078 */
[----:B------:R-:W-:-:S02]  /*0d30*/  IADD3 R119, PT, PT, R142, 0x80, RZ ;  /* 0x000000808e777810 */ /* 0x000fc40007ffe0ff */
[----:B------:R-:W-:Y:S01]  /*0d40*/  FADD.FTZ R121, R121, R144 ;  /* 0x0000009079797221 */ /* 0x000fe20000010000 */
[----:B0-----:R-:W-:-:S07]  /*0d50*/  FFMA.FTZ R120, R146, R144, R117 ;  /* 0x0000009092787223 */ /* 0x001fce0000010075 */
.L_x_2541:
[----:B------:R-:W-:Y:S05]  /*0d60*/  BSYNC.RECONVERGENT B0 ;  /* 0x0000000000007941 */ /* 0x000fea0003800200 */
.L_x_2540:
        /* <DEDUP_REMOVED lines=16> */
[----:B------:R-:W-:Y:S02]  /*0e70*/  SHF.R.U32.HI R141, RZ, 0x10, R7 ;  /* 0x00000010ff8d7819 */ /* 0x000fe40000011607 */
[C---:B---3--:R-:W-:Y:S02]  /*0e80*/  SHF.R.U64 R7, R2.reuse, 0x10, R3 ;  /* 0x0000001002077819 */ /* 0x048fe40000001203 */
[----:B------:R-:W-:-:S02]  /*0e90*/  SHF.L.U32 R117, R2, 0x10, RZ ;  /* 0x0000001002757819 */ /* 0x000fc400000006ff */
[----:B------:R-:W-:Y:S02]  /*0ea0*/  MOV R116, R6 ;  /* 0x0000000600747202 */ /* 0x000fe40000000f00 */
[----:B0-----:R-:W-:Y:S01]  /*0eb0*/  SHF.L.U32 R5, R7, 0x10, RZ ;  /* 0x0000001007057819 */ /* 0x001fe200000006ff */
[C---:B------:R-:W-:Y:S01]  /*0ec0*/  FADD.FTZ R117, -R118.reuse, R117 ;  /* 0x0000007576757221 */ /* 0x040fe20000010100 */
[----:B------:R-:W-:Y:S02]  /*0ed0*/  SHF.L.U32 R123, R3, 0x10, RZ ;  /* 0x00000010037b7819 */ /* 0x000fe400000006ff */
[----:B------:R-:W-:Y:S01]  /*0ee0*/  SHF.R.U32.HI R0, RZ, 0x10, R3 ;  /* 0x00000010ff007819 */ /* 0x000fe20000011603 */
[----:B------:R-:W-:Y:S01]  /*0ef0*/  FADD.FTZ R5, -R118, R5 ;  /* 0x0000000576057221 */ /* 0x000fe20000010100 */
[----:B------:R-:W-:Y:S02]  /*0f00*/  SHF.L.U32 R3, R116, 0x10, RZ ;  /* 0x0000001074037819 */ /* 0x000fe400000006ff */
[----:B------:R-:W-:Y:S01]  /*0f10*/  SHF.L.U32 R116, R141, 0x10, RZ ;  /* 0x000000108d747819 */ /* 0x000fe200000006ff */
[----:B------:R-:W-:Y:S01]  /*0f20*/  FMUL.FTZ R141, R117, UR24 ;  /* 0x00000018758d7c20 */ /* 0x000fe20008410000 */
[----:B------:R-:W-:Y:S01]  /*0f30*/  FADD.FTZ R123, -R118, R123 ;  /* 0x0000007b767b7221 */ /* 0x000fe20000010100 */
[----:B------:R-:W-:-:S02]  /*0f40*/  SHF.L.U32 R6, R162, 0x10, RZ ;  /* 0x00000010a2067819 */ /* 0x000fc400000006ff */
[----:B------:R-:W-:Y:S01]  /*0f50*/  SHF.L.U32 R117, R0, 0x10, RZ ;  /* 0x0000001000757819 */ /* 0x000fe200000006ff */
[----:B------:R-:W-:Y:S01]  /*0f60*/  FMUL.FTZ R0, R5, UR24 ;  /* 0x0000001805007c20 */ /* 0x000fe20008410000 */
[----:B------:R-:W-:Y:S01]  /*0f70*/  SHF.L.U32 R7, R122, 0x10, RZ ;  /* 0x000000107a077819 */ /* 0x000fe200000006ff */
[----:B------:R-:W-:Y:S01]  /*0f80*/  FADD.FTZ R48, R48, R3 ;  /* 0x0000000330307221 */ /* 0x000fe20000010000 */
[-C--:B------:R-:W-:Y:S01]  /*0f90*/  FFMA.FTZ R68, R141, R3.reuse, R68 ;  /* 0x000000038d447223 */ /* 0x080fe20000010044 */
[----:B-----5:R-:W-:Y:S01]  /*0fa0*/  FMUL.FTZ R2, R104, R3 ;  /* 0x0000000368027220 */ /* 0x020fe20000410000 */
        /* <DEDUP_REMOVED lines=20> */
.L_x_2543:
[----:B------:R-:W-:Y:S05]  /*10f0*/  BSYNC.RECONVERGENT B0 ;  /* 0x0000000000007941 */ /* 0x000fea0003800200 */
.L_x_2542:
        /* <DEDUP_REMOVED lines=14> */
[C---:B--2---:R-:W-:Y:S02]  /*11e0*/  SHF.R.U64 R162, R8.reuse, 0x10, R9 ;  /* 0x0000001008a27819 */ /* 0x044fe40000001209 */
[----:B------:R-:W-:Y:S02]  /*11f0*/  SHF.L.U32 R117, R8, 0x10, RZ ;  /* 0x0000001008757819 */ /* 0x000fe400000006ff */
[----:B0-----:R-:W-:Y:S02]  /*1200*/  SHF.L.U32 R11, R162, 0x10, RZ ;  /* 0x00000010a20b7819 */ /* 0x001fe400000006ff */
[----:B------:R-:W-:Y:S02]  /*1210*/  SHF.L.U32 R123, R9, 0x10, RZ ;  /* 0x00000010097b7819 */ /* 0x000fe400000006ff */
[----:B---3--:R-:W-:-:S02]  /*1220*/  MOV R14, R12 ;  /* 0x0000000c000e7202 */ /* 0x008fc40000000f00 */
[----:B------:R-:W-:Y:S01]  /*1230*/  SHF.R.U32.HI R8, RZ, 0x10, R9 ;  /* 0x00000010ff087819 */ /* 0x000fe20000011609 */
[----:B------:R-:W-:Y:S01]  /*1240*/  FADD.FTZ R9, -R118, R117 ;  /* 0x0000007576097221 */ /* 0x000fe20000010100 */
[----:B------:R-:W-:Y:S01]  /*1250*/  SHF.R.U64 R122, R12, 0x10, R13 ;  /* 0x000000100c7a7819 */ /* 0x000fe2000000120d */
[C---:B------:R-:W-:Y:S01]  /*1260*/  FADD.FTZ R11, -R118.reuse, R11 ;  /* 0x0000000b760b7221 */ /* 0x040fe20000010100 */
[----:B------:R-:W-:Y:S02]  /*1270*/  MOV R15, R13 ;  /* 0x0000000d000f7202 */ /* 0x000fe40000000f00 */
[----:B------:R-:W-:Y:S01]  /*1280*/  SHF.R.U32.HI R116, RZ, 0x10, R13 ;  /* 0x00000010ff747819 */ /* 0x000fe2000001160d */
[----:B------:R-:W-:Y:S01]  /*1290*/  FADD.FTZ R123, -R118, R123 ;  /* 0x0000007b767b7221 */ /* 0x000fe20000010100 */
[----:B------:R-:W-:Y:S01]  /*12a0*/  SHF.L.U32 R13, R14, 0x10, RZ ;  /* 0x000000100e0d7819 */ /* 0x000fe200000006ff */
[----:B------:R-:W-:Y:S01]  /*12b0*/  FMUL.FTZ R9, R9, UR24 ;  /* 0x0000001809097c20 */ /* 0x000fe20008410000 */
[----:B------:R-:W-:-:S02]  /*12c0*/  SHF.L.U32 R12, R122, 0x10, RZ ;  /* 0x000000107a0c7819 */ /* 0x000fc400000006ff */
[----:B------:R-:W-:Y:S01]  /*12d0*/  SHF.L.U32 R117, R8, 0x10, RZ ;  /* 0x0000001008757819 */ /* 0x000fe200000006ff */
[----:B------:R-:W-:Y:S01]  /*12e0*/  FMUL.FTZ R8, R11, UR24 ;  /* 0x000000180b087c20 */ /* 0x000fe20008410000 */
[----:B------:R-:W-:Y:S01]  /*12f0*/  SHF.L.U32 R15, R15, 0x10, RZ ;  /* 0x000000100f0f7819 */ /* 0x000fe200000006ff */
[-C--:B-----5:R-:W-:Y:S01]  /*1300*/  FMUL.FTZ R10, R96, R13.reuse ;  /* 0x0000000d600a7220 */ /* 0x0a0fe20000410000 */
[----:B------:R-:W-:Y:S01]  /*1310*/  FMUL.FTZ R11, R123, UR24 ;  /* 0x000000187b0b7c20 */ /* 0x000fe20008410000 */
        /* <DEDUP_REMOVED lines=22> */
.L_x_2545:
[----:B------:R-:W-:Y:S05]  /*1480*/  BSYNC.RECONVERGENT B0 ;  /* 0x0000000000007941 */ /* 0x000fea0003800200 */
.L_x_2544:
        /* <DEDUP_REMOVED lines=24> */
[C---:B------:R-:W-:Y:S01]  /*1610*/  FADD.FTZ R123, -R118.reuse, R123 ;  /* 0x0000007b767b7221 */ /* 0x040fe20000010100 */
[----:B------:R-:W-:Y:S01]  /*1620*/  SHF.L.U32 R127, R127, 0x10, RZ ;  /* 0x000000107f7f7819 */ /* 0x000fe200000006ff */
[----:B------:R-:W-:Y:S01]  /*1630*/  FMUL.FTZ R125, R125, UR24 ;  /* 0x000000187d7d7c20 */ /* 0x000fe20008410000 */
[----:B------:R-:W-:Y:S01]  /*1640*/  FADD.FTZ R129, -R118, R129 ;  /* 0x0000008176817221 */ /* 0x000fe20000010100 */
[----:B------:R-:W-:-:S02]  /*1650*/  SHF.L.U32 R128, R128, 0x10, RZ ;  /* 0x0000001080807819 */ /* 0x000fc400000006ff */
[----:B------:R-:W-:Y:S01]  /*1660*/  SHF.L.U32 R117, R126, 0x10, RZ ;  /* 0x000000107e757819 */ /* 0x000fe200000006ff */
[----:B------:R-:W-:Y:S01]  /*1670*/  FADD.FTZ R40, R40, R127 ;  /* 0x0000007f28287221 */ /* 0x000fe20000010000 */
[----:B------:R-:W-:Y:S01]  /*1680*/  SHF.L.U32 R131, R124, 0x10, RZ ;  /* 0x000000107c837819 */ /* 0x000fe200000006ff */
[----:B------:R-:W-:Y:S01]  /*1690*/  FMUL.FTZ R124, R123, UR24 ;  /* 0x000000187b7c7c20 */ /* 0x000fe20008410000 */
[-C--:B------:R-:W-:Y:S01]  /*16a0*/  FFMA.FTZ R60, R125, R127.reuse, R60 ;  /* 0x0000007f7d3c7223 */ /* 0x080fe2000001003c */
[----:B-----5:R-:W-:Y:S01]  /*16b0*/  FMUL.FTZ R126, R88, R127 ;  /* 0x0000007f587e7220 */ /* 0x020fe20000410000 */
[----:B------:R-:W-:Y:S01]  /*16c0*/  FMUL.FTZ R127, R129, UR24 ;  /* 0x00000018817f7c20 */ /* 0x000fe20008410000 */
[----:B------:R-:W-:Y:S01]  /*16d0*/  SHF.L.U32 R116, R130, 0x10, RZ ;  /* 0x0000001082747819 */ /* 0x000fe200000006ff */
        /* <DEDUP_REMOVED lines=19> */
.L_x_2547:
[----:B------:R-:W-:Y:S05]  /*1810*/  BSYNC.RECONVERGENT B0 ;  /* 0x0000000000007941 */ /* 0x000fea0003800200 */
.L_x_2546:
        /* <DEDUP_REMOVED lines=26> */
[C---:B------:R-:W-:Y:S01]  /*19c0*/  FADD.FTZ R137, -R118.reuse, R137 ;  /* 0x0000008976897221 */ /* 0x040fe20000010100 */
[----:B------:R-:W-:Y:S01]  /*19d0*/  FADD.FTZ R138, -R118, R139 ;  /* 0x0000008b768a7221 */ /* 0x000fe20000010100 */
[----:B------:R-:W-:Y:S01]  /*19e0*/  SHF.L.U32 R116, R135, 0x10, RZ ;  /* 0x0000001087747819 */ /* 0x000fe200000006ff */
[----:B------:R-:W-:Y:S01]  /*19f0*/  FMUL.FTZ R132, R132, UR24 ;  /* 0x0000001884847c20 */ /* 0x000fe20008410000 */
[----:B------:R-:W-:Y:S01]  /*1a00*/  SHF.L.U32 R118, R134, 0x10, RZ ;  /* 0x0000001086767819 */ /* 0x000fe200000006ff */
[----:B------:R-:W-:Y:S01]  /*1a10*/  FMUL.FTZ R133, R133, UR24 ;  /* 0x0000001885857c20 */ /* 0x000fe20008410000 */
[-C--:B-----5:R-:W-:Y:S01]  /*1a20*/  FMUL.FTZ R134, R80, R117.reuse ;  /* 0x0000007550867220 */ /* 0x0a0fe20000410000 */
[----:B------:R-:W-:Y:S01]  /*1a30*/  SHF.L.U32 R119, R119, 0x10, RZ ;  /* 0x0000001077777819 */ /* 0x000fe200000006ff */
        /* <DEDUP_REMOVED lines=21> */
.L_x_2549:
[----:B------:R-:W-:Y:S05]  /*1b90*/  BSYNC.RECONVERGENT B0 ;  /* 0x0000000000007941 */ /* 0x000fea0003800200 */
.L_x_2548:
        /* <DEDUP_REMOVED lines=31> */
.L_x_2551:
[----:B------:R-:W-:Y:S05]  /*1d90*/  BSYNC.RECONVERGENT B0 ;  /* 0x0000000000007941 */ /* 0x000fea0003800200 */
.L_x_2550:
        /* <DEDUP_REMOVED lines=35> */
[----:B------:R-:W-:-:S03]  /*1fd0*/  FFMA.FTZ R119, R146, UR4, R118 ;  /* 0x0000000492777c23 */ /* 0x000fc60008010076 */
[----:B------:R-:W-:Y:S01]  /*1fe0*/  FADD.FTZ R120, R145, -R120 ;  /* 0x8000007891787221 */ /* 0x000fe20000010000 */
[----:B------:R-:W-:-:S03]  /*1ff0*/  FADD.FTZ R121, R144, -R119 ;  /* 0x8000007790797221 */ /* 0x000fc60000010000 */
[----:B------:R-:W-:Y:S01]  /*2000*/  FMUL.FTZ R120, R120, UR24 ;  /* 0x0000001878787c20 */ /* 0x000fe20008410000 */
[----:B------:R-:W-:-:S03]  /*2010*/  FMUL.FTZ R121, R121, UR24 ;  /* 0x0000001879797c20 */ /* 0x000fc60008410000 */
[----:B------:R-:W-:-:S04]  /*2020*/  FMUL.FTZ R119, R120, UR12 ;  /* 0x0000000c78777c20 */ /* 0x000fc80008410000 */
[----:B-----5:R-:W-:Y:S01]  /*2030*/  FMUL.FTZ R122, R110, R119 ;  /* 0x000000776e7a7220 */ /* 0x020fe20000410000 */
[----:B--2---:R-:W-:-:S05]  /*2040*/  SHF.L.U32 R120, R117, 0x10, RZ ;  /* 0x0000001075787819 */ /* 0x004fca00000006ff */
[----:B------:R-:W-:Y:S01]  /*2050*/  FFMA.FTZ R34, R119, R120, R34 ;  /* 0x0000007877227223 */ /* 0x000fe20000010022 */
[----:B------:R-:W-:Y:S01]  /*2060*/  SHF.R.U32.HI R119, RZ, 0x10, R117 ;  /* 0x00000010ff777819 */ /* 0x000fe20000011675 */
[----:B------:R-:W-:Y:S02]  /*2070*/  FMUL.FTZ R120, R121, UR12 ;  /* 0x0000000c79787c20 */ /* 0x000fe40008410000 */
[----:B------:R0:W-:Y:S01]  /*2080*/  F2F.BF16.F32 R121, R122 ;  /* 0x0000007a00797304 */ /* 0x0001e20000202000 */
[----:B------:R-:W-:Y:S01]  /*2090*/  SHF.L.U32 R119, R119, 0x10, RZ ;  /* 0x0000001077777819 */ /* 0x000fe200000006ff */
[----:B------:R-:W-:-:S04]  /*20a0*/  FMUL.FTZ R123, R111, R120 ;  /* 0x000000786f7b7220 */ /* 0x000fc80000410000 */
[----:B------:R-:W-:Y:S01]  /*20b0*/  FFMA.FTZ R35, R120, R119, R35 ;  /* 0x0000007778237223 */ /* 0x000fe20000010023 */
[--C-:B------:R-:W-:Y:S01]  /*20c0*/  FFMA.FTZ R119, R150, UR4, R118.reuse ;  /* 0x0000000496777c23 */ /* 0x100fe20008010076 */
[----:B------:R-:W1:Y:S01]  /*20d0*/  F2F.BF16.F32 R162, R123 ;  /* 0x0000007b00a27304 */ /* 0x000e620000202000 */
[----:B------:R-:W-:Y:S02]  /*20e0*/  FFMA.FTZ R120, R151, UR4, R118 ;  /* 0x0000000497787c23 */ /* 0x000fe40008010076 */
[----:B------:R-:W-:Y:S02]  /*20f0*/  FADD.FTZ R119, R148, -R119 ;  /* 0x8000007794777221 */ /* 0x000fe40000010000 */
[----:B------:R-:W-:Y:S02]  /*2100*/  FADD.FTZ R120, R149, -R120 ;  /* 0x8000007895787221 */ /* 0x000fe40000010000 */
[----:B0-----:R-:W-:Y:S02]  /*2110*/  FMUL.FTZ R122, R119, UR24 ;  /* 0x00000018777a7c20 */ /* 0x001fe40008410000 */
[----:B------:R-:W-:-:S02]  /*2120*/  FMUL.FTZ R120, R120, UR24 ;  /* 0x0000001878787c20 */ /* 0x000fc40008410000 */
[----:B------:R-:W-:Y:S02]  /*2130*/  FMUL.FTZ R122, R122, UR12 ;  /* 0x0000000c7a7a7c20 */ /* 0x000fe40008410000 */
[----:B------:R-:W-:Y:S01]  /*2140*/  FMUL.FTZ R119, R120, UR12 ;  /* 0x0000000c78777c20 */ /* 0x000fe20008410000 */
[----:B------:R-:W-:Y:S02]  /*2150*/  SHF.L.U32 R120, R116, 0x10, RZ ;  /* 0x0000001074787819 */ /* 0x000fe400000006ff */
[----:B-1----:R-:W-:Y:S01]  /*2160*/  PRMT R121, R121, 0x5410, R162 ;  /* 0x0000541079797816 */ /* 0x002fe200000000a2 */
[----:B------:R-:W-:Y:S01]  /*2170*/  FMUL.FTZ R162, R109, R122 ;  /* 0x0000007a6da27220 */ /* 0x000fe20000410000 */
[----:B------:R-:W-:Y:S01]  /*2180*/  FMUL.FTZ R123, R108, R119 ;  /* 0x000000776c7b7220 */ /* 0x000fe20000410000 */
[----:B------:R-:W-:Y:S01]  /*2190*/  FFMA.FTZ R32, R119, R120, R32 ;  /* 0x0000007877207223 */ /* 0x000fe20000010020 */
[----:B------:R-:W-:-:S03]  /*21a0*/  SHF.R.U64 R119, R116, 0x10, R117 ;  /* 0x0000001074777819 */ /* 0x000fc60000001275 */
[----:B------:R-:W0:Y:S01]  /*21b0*/  F2F.BF16.F32 R162, R162 ;  /* 0x000000a200a27304 */ /* 0x000e220000202000 */
[----:B------:R-:W-:-:S05]  /*21c0*/  SHF.L.U32 R119, R119, 0x10, RZ ;  /* 0x0000001077777819 */ /* 0x000fca00000006ff */
[----:B------:R-:W-:Y:S02]  /*21d0*/  FFMA.FTZ R33, R122, R119, R33 ;  /* 0x000000777a217223 */ /* 0x000fe40000010021 */
[----:B------:R-:W1:Y:S01]  /*21e0*/  F2F.BF16.F32 R123, R123 ;  /* 0x0000007b007b7304 */ /* 0x000e620000202000 */
[----:B0-----:R-:W-:-:S05]  /*21f0*/  IMAD.WIDE.U32 R116, R162, 0x10000, RZ ;  /* 0x00010000a2747825 */ /* 0x001fca00078e00ff */
[----:B------:R-:W-:Y:S02]  /*2200*/  LOP3.LUT R121, R121, R117, RZ, 0xfc, !PT ;  /* 0x0000007579797212 */ /* 0x000fe400078efcff */
[----:B-1----:R-:W-:Y:S02]  /*2210*/  LOP3.LUT R120, R116, R123, RZ, 0xfc, !PT ;  /* 0x0000007b74787212 */ /* 0x002fe400078efcff */
[----:B------:R-:W0:Y:S02]  /*2220*/  LDC.64 R116, c[0x0][0x468] ;  /* 0x00011a00ff747b82 */ /* 0x000e240000000a00 */
[C---:B0-----:R-:W-:Y:S01]  /*2230*/  IMAD.WIDE.U32 R116, R142.reuse, 0x8, R116 ;  /* 0x000000088e747825 */ /* 0x041fe200078e0074 */
[----:B------:R-:W-:-:S04]  /*2240*/  IADD3 R142, PT, PT, R142, 0x80, RZ ;  /* 0x000000808e8e7810 */ /* 0x000fc80007ffe0ff */
[----:B------:R0:W-:Y:S03]  /*2250*/  STG.E.64 desc[UR14][R116.64], R120 ;  /* 0x0000007874007986 */ /* 0x0001e6000c101b0e */
.L_x_2556:
[----:B------:R-:W-:Y:S05]  /*2260*/  BSYNC.RECONVERGENT B1 ;  /* 0x0000000000017941 */ /* 0x000fea0003800200 */
.L_x_2555:
[----:B------:R-:W-:Y:S04]  /*2270*/  BSSY.RECONVERGENT B1, `(.L_x_2557) ;  /* 0x000002f000017945 */ /* 0x000fe80003800200 */
[----:B------:R-:W-:Y:S05]  /*2280*/  @!P2 BRA `(.L_x_2558) ;  /* 0x0000000000b4a947 */ /* 0x000fea0003800000 */
[----:B0-----:R-:W0:Y:S02]  /*2290*/  LDC.64 R116, c[0x0][0x390] ;  /* 0x0000e400ff747b82 */ /* 0x001e240000000a00 */
        /* <DEDUP_REMOVED lines=23> */
[----:B0-----:R-:W-:Y:S01]  /*2410*/  FMUL.FTZ R122, R120, UR24 ;  /* 0x00000018787a7c20 */ /* 0x001fe20008410000 */
[----:B------:R-:W-:Y:S01]  /*2420*/  SHF.L.U32 R120, R116, 0x10, RZ ;  /* 0x0000001074787819 */ /* 0x000fe200000006ff */
[----:B------:R-:W-:-:S02]  /*2430*/  FMUL.FTZ R119, R119, UR24 ;  /* 0x0000001877777c20 */ /* 0x000fc40008410000 */
[----:B------:R-:W-:Y:S02]  /*2440*/  FMUL.FTZ R122, R122, UR12 ;  /* 0x0000000c7a7a7c20 */ /* 0x000fe40008410000 */
[----:B------:R-:W-:Y:S01]  /*2450*/  FMUL.FTZ R119, R119, UR12 ;  /* 0x0000000c77777c20 */ /* 0x000fe20008410000 */
[----:B-1----:R-:W-:Y:S01]  /*2460*/  PRMT R121, R121, 0x5410, R162 ;  /* 0x0000541079797816 */ /* 0x002fe200000000a2 */
[----:B------:R-:W-:Y:S02]  /*2470*/  FMUL.FTZ R162, R101, R122 ;  /* 0x0000007a65a27220 */ /* 0x000fe40000410000 */
[----:B------:R-:W-:Y:S01]  /*2480*/  FMUL.FTZ R123, R100, R119 ;  /* 0x00000077647b7220 */ /* 0x000fe20000410000 */
[----:B------:R-:W-:Y:S01]  /*2490*/  FFMA.FTZ R28, R119, R120, R28 ;  /* 0x00000078771c7223 */ /* 0x000fe2000001001c */
[----:B------:R-:W-:Y:S02]  /*24a0*/  SHF.R.U64 R119, R116, 0x10, R117 ;  /* 0x0000001074777819 */ /* 0x000fe40000001275 */
[----:B------:R-:W0:Y:S02]  /*24b0*/  F2F.BF16.F32 R162, R162 ;  /* 0x000000a200a27304 */ /* 0x000e240000202000 */
[----:B------:R-:W-:-:S05]  /*24c0*/  SHF.L.U32 R119, R119, 0x10, RZ ;  /* 0x0000001077777819 */ /* 0x000fca00000006ff */
[----:B------:R-:W-:Y:S01]  /*24d0*/  FFMA.FTZ R29, R122, R119, R29 ;  /* 0x000000777a1d7223 */ /* 0x000fe2000001001d */
        /* <DEDUP_REMOVED lines=8> */
.L_x_2558:
[----:B------:R-:W-:Y:S05]  /*2560*/  BSYNC.RECONVERGENT B1 ;  /* 0x0000000000017941 */ /* 0x000fea0003800200 */
.L_x_2557:
[----:B------:R-:W-:Y:S04]  /*2570*/  BSSY.RECONVERGENT B1, `(.L_x_2559) ;  /* 0x000002f000017945 */ /* 0x000fe80003800200 */
[----:B------:R-:W-:Y:S05]  /*2580*/  @!P3 BRA `(.L_x_2560) ;  /* 0x0000000000b4b947 */ /* 0x000fea0003800000 */
[----:B01----:R-:W0:Y:S02]  /*2590*/  LDC.64 R116, c[0x0][0x390] ;  /* 0x0000e400ff747b82 */ /* 0x003e240000000a00 */
        /* <DEDUP_REMOVED lines=44> */
.L_x_2560:
[----:B------:R-:W-:Y:S05]  /*2860*/  BSYNC.RECONVERGENT B1 ;  /* 0x0000000000017941 */ /* 0x000fea0003800200 */
.L_x_2559:
[----:B------:R-:W-:Y:S04]  /*2870*/  BSSY.RECONVERGENT B1, `(.L_x_2561) ;  /* 0x000002f000017945 */ /* 0x000fe80003800200 */
[----:B------:R-:W-:Y:S05]  /*2880*/  @!P4 BRA `(.L_x_2562) ;  /* 0x0000000000b4c947 */ /* 0x000fea0003800000 */
[----:B012---:R-:W0:Y:S02]  /*2890*/  LDC.64 R116, c[0x0][0x390] ;  /* 0x0000e400ff747b82 */ /* 0x007e240000000a00 */
        /* <DEDUP_REMOVED lines=44> */
.L_x_2562:
[----:B------:R-:W-:Y:S05]  /*2b60*/  BSYNC.RECONVERGENT B1 ;  /* 0x0000000000017941 */ /* 0x000fea0003800200 */
.L_x_2561:
[----:B------:R-:W-:Y:S05]  /*2b70*/  @!P5 BRA `(.L_x_2563) ;  /* 0x0000003800dcd947 */ /* 0x000fea0003800000 */
[----:B0123--:R-:W0:Y:S02]  /*2b80*/  LDC.64 R116, c[0x0][0x390] ;  /* 0x0000e400ff747b82 */ /* 0x00fe240000000a00 */
        /* <DEDUP_REMOVED lines=10> */
[----:B--2---:R-:W-:-:S04]  /*2c30*/  SHF.R.U32.HI R121, RZ, 0x10, R117 ;  /* 0x00000010ff797819 */ /* 0x004fc80000011675 */
[----:B------:R-:W-:-:S05]  /*2c40*/  SHF.L.U32 R121, R121, 0x10, RZ ;  /* 0x0000001079797819 */ /* 0x000fca00000006ff */
[----:B------:R-:W-:Y:S01]  /*2c50*/  FFMA.FTZ R19, R120, R121, R19 ;  /* 0x0000007978137223 */ /* 0x000fe20000010013 */
[----:B------:R-:W-:Y:S01]  /*2c60*/  FMUL.FTZ R121, R119, UR12 ;  /* 0x0000000c77797c20 */ /* 0x000fe20008410000 */
[----:B------:R-:W-:Y:S02]  /*2c70*/  SHF.L.U32 R119, R117, 0x10, RZ ;  /* 0x0000001075777819 */ /* 0x000fe400000006ff */
[----:B------:R-:W-:Y:S01]  /*2c80*/  SHF.L.U32 R120, R116, 0x10, RZ ;  /* 0x0000001074787819 */ /* 0x000fe200000006ff */
[----:B------:R-:W-:Y:S01]  /*2c90*/  FMUL.FTZ R163, R78, R121 ;  /* 0x000000794ea37220 */ /* 0x000fe20000410000 */
[----:B------:R-:W-:Y:S01]  /*2ca0*/  SHF.R.U64 R116, R116, 0x10, R117 ;  /* 0x0000001074747819 */ /* 0x000fe20000001275 */
[----:B------:R-:W-:Y:S01]  /*2cb0*/  FFMA.FTZ R18, R121, R119, R18 ;  /* 0x0000007779127223 */ /* 0x000fe20000010012 */
[--C-:B------:R-:W-:Y:S01]  /*2cc0*/  FFMA.FTZ R119, R133, UR4, R118.reuse ;  /* 0x0000000485777c23 */ /* 0x100fe20008010076 */
[----:B------:R-:W-:Y:S01]  /*2cd0*/  FFMA.FTZ R118, R132, UR4, R118 ;  /* 0x0000000484767c23 */ /* 0x000fe20008010076 */
[----:B------:R-:W-:-:S02]  /*2ce0*/  SHF.L.U32 R116, R116, 0x10, RZ ;  /* 0x0000001074747819 */ /* 0x000fc400000006ff */
[----:B------:R-:W-:Y:S01]  /*2cf0*/  FADD.FTZ R119, R134, -R119 ;  /* 0x8000007786777221 */ /* 0x000fe20000010000 */
[----:B------:R-:W-:Y:S02]  /*2d00*/  FADD.FTZ R121, R137, -R118 ;  /* 0x8000007689797221 */ /* 0x000fe40000010000 */
[----:B------:R-:W-:Y:S01]  /*2d10*/  F2F.BF16.F32 R118, R163 ;  /* 0x000000a300767304 */ /* 0x000fe20000202000 */
[----:B------:R-:W-:Y:S01]  /*2d20*/  FMUL.FTZ R119, R119, UR24 ;  /* 0x0000001877777c20 */ /* 0x000fe20008410000 */
[----:B------:R-:W-:-:S03]  /*2d30*/  FMUL.FTZ R121, R121, UR24 ;  /* 0x0000001879797c20 */ /* 0x000fc60008410000 */
[----:B------:R-:W-:Y:S01]  /*2d40*/  FMUL.FTZ R119, R119, UR12 ;  /* 0x0000000c77777c20 */ /* 0x000fe20008410000 */
[----:B------:R-:W-:Y:S02]  /*2d50*/  FMUL.FTZ R122, R121, UR12 ;  /* 0x0000000c797a7c20 */ /* 0x000fe40008410000 */
[----:B------:R-:W0:Y:S01]  /*2d60*/  F2F.BF16.F32 R121, R164 ;  /* 0x000000a400797304 */ /* 0x000e220000202000 */
[----:B------:R-:W-:Y:S01]  /*2d70*/  FMUL.FTZ R123, R76, R119 ;  /* 0x000000774c7b7220 */ /* 0x000fe20000410000 */
[----:B------:R-:W-:Y:S01]  /*2d80*/  FMUL.FTZ R162, R77, R122 ;  /* 0x0000007a4da27220 */ /* 0x000fe20000410000 */
[----:B------:R-:W-:Y:S01]  /*2d90*/  FFMA.FTZ R16, R119, R120, R16 ;  /* 0x0000007877107223 */ /* 0x000fe20000010010 */
        /* <DEDUP_REMOVED lines=11> */
.L_x_2554:
[----:B------:R-:W-:Y:S04]  /*2e50*/  BSSY.RECONVERGENT B1, `(.L_x_2564) ;  /* 0x000003a000017945 */ /* 0x000fe80003800200 */
[----:B------:R-:W-:Y:S05]  /*2e60*/  @!P1 BRA `(.L_x_2565) ;  /* 0x0000000000e09947 */ /* 0x000fea0003800000 */
[----:B------:R-:W0:Y:S02]  /*2e70*/  LDC.64 R116, c[0x0][0x390] ;  /* 0x0000e400ff747b82 */ /* 0x000e240000000a00 */
        /* <DEDUP_REMOVED lines=23> */
[----:B------:R-:W-:Y:S01]  /*2ff0*/  FMUL.FTZ R162, R165, UR12 ;  /* 0x0000000ca5a27c20 */ /* 0x000fe20008410000 */
[----:B-----5:R-:W-:Y:S01]  /*3000*/  FMUL.FTZ R122, R111, R122 ;  /* 0x0000007a6f7a7220 */ /* 0x020fe20000410000 */
[----:B------:R-:W-:Y:S01]  /*3010*/  FFMA.FTZ R34, R119, R120, R34 ;  /* 0x0000007877227223 */ /* 0x000fe20000010022 */
[----:B------:R-:W-:Y:S01]  /*3020*/  FFMA.FTZ R120, R151, UR4, R118 ;  /* 0x0000000497787c23 */ /* 0x000fe20008010076 */
[----:B------:R-:W-:Y:S01]  /*3030*/  FFMA.FTZ R33, R162, R117, R33 ;  /* 0x00000075a2217223 */ /* 0x000fe20000010021 */
[----:B------:R-:W-:Y:S01]  /*3040*/  FMUL.FTZ R164, R110, R119 ;  /* 0x000000776ea47220 */ /* 0x000fe20000410000 */
[----:B------:R-:W-:Y:S01]  /*3050*/  FMUL.FTZ R119, R109, R162 ;  /* 0x000000a26d777220 */ /* 0x000fe20000410000 */
[----:B------:R-:W-:Y:S01]  /*3060*/  FADD.FTZ R120, R149, -R120 ;  /* 0x8000007895787221 */ /* 0x000fe20000010000 */
[----:B------:R-:W-:Y:S03]  /*3070*/  F2F.BF16.F32 R122, R122 ;  /* 0x0000007a007a7304 */ /* 0x000fe60000202000 */
[----:B------:R-:W-:-:S04]  /*3080*/  FMUL.FTZ R163, R120, UR24 ;  /* 0x0000001878a37c20 */ /* 0x000fc80008410000 */
[----:B------:R-:W-:Y:S01]  /*3090*/  FMUL.FTZ R123, R163, UR12 ;  /* 0x0000000ca37b7c20 */ /* 0x000fe20008410000 */
[----:B------:R-:W-:Y:S03]  /*30a0*/  F2F.BF16.F32 R119, R119 ;  /* 0x0000007700777304 */ /* 0x000fe60000202000 */
[----:B------:R-:W-:Y:S01]  /*30b0*/  FFMA.FTZ R32, R123, R116, R32 ;  /* 0x000000747b207223 */ /* 0x000fe20000010020 */
[----:B------:R-:W-:-:S04]  /*30c0*/  FMUL.FTZ R123, R108, R123 ;  /* 0x0000007b6c7b7220 */ /* 0x000fc80000410000 */
[----:B------:R-:W0:Y:S08]  /*30d0*/  F2F.BF16.F32 R116, R165 ;  /* 0x000000a500747304 */ /* 0x000e300000202000 */
[----:B------:R-:W1:Y:S01]  /*30e0*/  F2F.BF16.F32 R163, R163 ;  /* 0x000000a300a37304 */ /* 0x000e620000202000 */
[----:B0-----:R-:W-:-:S07]  /*30f0*/  IMAD.WIDE.U32 R116, R116, 0x10000, RZ ;  /* 0x0001000074747825 */ /* 0x001fce00078e00ff */
[----:B------:R-:W0:Y:S01]  /*3100*/  F2F.BF16.F32 R165, R164 ;  /* 0x000000a400a57304 */ /* 0x000e220000202000 */
[----:B------:R-:W-:Y:S02]  /*3110*/  LOP3.LUT R121, R121, R117, RZ, 0xfc, !PT ;  /* 0x0000007579797212 */ /* 0x000fe400078efcff */
[----:B-1----:R-:W-:-:S05]  /*3120*/  LOP3.LUT R120, R116, R163, RZ, 0xfc, !PT ;  /* 0x000000a374787212 */ /* 0x002fca00078efcff */
[----:B------:R-:W1:Y:S01]  /*3130*/  F2F.BF16.F32 R123, R123 ;  /* 0x0000007b007b7304 */ /* 0x000e620000202000 */
[----:B------:R-:W2:Y:S01]  /*3140*/  LDC.64 R116, c[0x0][0x478] ;  /* 0x00011e00ff747b82 */ /* 0x000ea20000000a00 */
[----:B0-----:R-:W-:-:S07]  /*3150*/  PRMT R165, R165, 0x5410, R122 ;  /* 0x00005410a5a57816 */ /* 0x001fce000000007a */
[----:B------:R-:W0:Y:S01]  /*3160*/  LDC.64 R162, c[0x0][0x468] ;  /* 0x00011a00ffa27b82 */ /* 0x000e220000000a00 */
[----:B--2---:R-:W-:-:S05]  /*3170*/  IMAD.WIDE.U32 R116, R142, 0x8, R116 ;  /* 0x000000088e747825 */ /* 0x004fca00078e0074 */
[----:B------:R2:W-:Y:S01]  /*3180*/  STG.E.64 desc[UR14][R116.64], R120 ;  /* 0x0000007874007986 */ /* 0x0005e2000c101b0e */
[C---:B0-----:R-:W-:Y:S01]  /*3190*/  IMAD.WIDE.U32 R162, R142.reuse, 0x8, R162 ;  /* 0x000000088ea27825 */ /* 0x041fe200078e00a2 */
[----:B------:R-:W-:-:S03]  /*31a0*/  IADD3 R142, PT, PT, R142, 0x80, RZ ;  /* 0x000000808e8e7810 */ /* 0x000fc60007ffe0ff */
[----:B--2---:R-:W-:-:S05]  /*31b0*/  IMAD.WIDE.U32 R116, R119, 0x10000, RZ ;  /* 0x0001000077747825 */ /* 0x004fca00078e00ff */
[----:B------:R-:W-:Y:S02]  /*31c0*/  LOP3.LUT R117, R165, R117, RZ, 0xfc, !PT ;  /* 0x00000075a5757212 */ /* 0x000fe400078efcff */
[----:B-1----:R-:W-:-:S05]  /*31d0*/  LOP3.LUT R116, R116, R123, RZ, 0xfc, !PT ;  /* 0x0000007b74747212 */ /* 0x002fca00078efcff */
[----:B------:R0:W-:Y:S02]  /*31e0*/  STG.E.64 desc[UR14][R162.64], R116 ;  /* 0x00000074a2007986 */ /* 0x0001e4000c101b0e */
.L_x_2565:
[----:B------:R-:W-:Y:S05]  /*31f0*/  BSYNC.RECONVERGENT B1 ;  /* 0x0000000000017941 */ /* 0x000fea0003800200 */
.L_x_2564:
[----:B------:R-:W-:Y:S04]  /*3200*/  BSSY.RECONVERGENT B1, `(.L_x_2566) ;  /* 0x000003a000017945 */ /* 0x000fe80003800200 */
[----:B------:R-:W-:Y:S05]  /*3210*/  @!P2 BRA `(.L_x_2567) ;  /* 0x0000000000e0a947 */ /* 0x000fea0003800000 */
[----:B0-----:R-:W0:Y:S02]  /*3220*/  LDC.64 R116, c[0x0][0x390] ;  /* 0x0000e400ff747b82 */ /* 0x001e240000000a00 */
        /* <DEDUP_REMOVED lines=26> */
[----:B------:R-:W-:Y:S01]  /*33d0*/  FMUL.FTZ R119, R162, UR12 ;  /* 0x0000000ca2777c20 */ /* 0x000fe20008410000 */
[----:B-----5:R-:W-:Y:S01]  /*33e0*/  FMUL.FTZ R122, R103, R122 ;  /* 0x0000007a677a7220 */ /* 0x020fe20000410000 */
[----:B------:R-:W-:Y:S01]  /*33f0*/  FADD.FTZ R116, R5, -R116 ;  /* 0x8000007405747221 */ /* 0x000fe20000010000 */
[----:B------:R-:W-:Y:S01]  /*3400*/  FMUL.FTZ R123, R100, R123 ;  /* 0x0000007b647b7220 */ /* 0x000fe20000410000 */
[----:B------:R-:W-:Y:S02]  /*3410*/  FFMA.FTZ R30, R119, R120, R30 ;  /* 0x00000078771e7223 */ /* 0x000fe4000001001e */
[----:B------:R-:W-:Y:S01]  /*3420*/  FMUL.FTZ R164, R116, UR24 ;  /* 0x0000001874a47c20 */ /* 0x000fe20008410000 */
[----:B------:R-:W-:Y:S03]  /*3430*/  F2F.BF16.F32 R122, R122 ;  /* 0x0000007a007a7304 */ /* 0x000fe60000202000 */
[----:B------:R-:W-:-:S04]  /*3440*/  FMUL.FTZ R162, R164, UR12 ;  /* 0x0000000ca4a27c20 */ /* 0x000fc80008410000 */
[----:B------:R-:W-:Y:S01]  /*3450*/  FFMA.FTZ R29, R162, R117, R29 ;  /* 0x00000075a21d7223 */ /* 0x000fe2000001001d */
[----:B------:R0:W1:Y:S08]  /*3460*/  F2F.BF16.F32 R116, R164 ;  /* 0x000000a400747304 */ /* 0x0000700000202000 */
[----:B------:R-:W-:Y:S01]  /*3470*/  F2F.BF16.F32 R123, R123 ;  /* 0x0000007b007b7304 */ /* 0x000fe20000202000 */
[----:B0-----:R-:W-:Y:S01]  /*3480*/  FMUL.FTZ R164, R102, R119 ;  /* 0x0000007766a47220 */ /* 0x001fe20000410000 */
[----:B------:R-:W-:Y:S01]  /*3490*/  FMUL.FTZ R119, R101, R162 ;  /* 0x000000a265777220 */ /* 0x000fe20000410000 */
[----:B-1----:R-:W-:-:S05]  /*34a0*/  IMAD.WIDE.U32 R116, R116, 0x10000, RZ ;  /* 0x0001000074747825 */ /* 0x002fca00078e00ff */
[----:B------:R-:W-:Y:S01]  /*34b0*/  F2F.BF16.F32 R119, R119 ;  /* 0x0000007700777304 */ /* 0x000fe20000202000 */
[----:B------:R-:W-:Y:S02]  /*34c0*/  LOP3.LUT R121, R121, R117, RZ, 0xfc, !PT ;  /* 0x0000007579797212 */ /* 0x000fe400078efcff */
[----:B------:R-:W-:Y:S02]  /*34d0*/  LOP3.LUT R120, R116, R163, RZ, 0xfc, !PT ;  /* 0x000000a374787212 */ /* 0x000fe400078efcff */
[----:B------:R-:W0:Y:S03]  /*34e0*/  LDC.64 R116, c[0x0][0x478] ;  /* 0x00011e00ff747b82 */ /* 0x000e260000000a00 */
[----:B------:R-:W1:Y:S05]  /*34f0*/  F2F.BF16.F32 R165, R164 ;  /* 0x000000a400a57304 */ /* 0x000e6a0000202000 */
[----:B------:R-:W2:Y:S01]  /*3500*/  LDC.64 R162, c[0x0][0x468] ;  /* 0x00011a00ffa27b82 */ /* 0x000ea20000000a00 */
[----:B-1----:R-:W-:Y:S01]  /*3510*/  PRMT R165, R165, 0x5410, R122 ;  /* 0x00005410a5a57816 */ /* 0x002fe2000000007a */
[----:B0-----:R-:W-:-:S05]  /*3520*/  IMAD.WIDE.U32 R116, R142, 0x8, R116 ;  /* 0x000000088e747825 */ /* 0x001fca00078e0074 */
[----:B------:R0:W-:Y:S01]  /*3530*/  STG.E.64 desc[UR14][R116.64], R120 ;  /* 0x0000007874007986 */ /* 0x0001e2000c101b0e */
[C---:B--2---:R-:W-:Y:S01]  /*3540*/  IMAD.WIDE.U32 R162, R142.reuse, 0x8, R162 ;  /* 0x000000088ea27825 */ /* 0x044fe200078e00a2 */
[----:B------:R-:W-:-:S03]  /*3550*/  IADD3 R142, PT, PT, R142, 0x80, RZ ;  /* 0x000000808e8e7810 */ /* 0x000fc60007ffe0ff */
[----:B0-----:R-:W-:-:S05]  /*3560*/  IMAD.WIDE.U32 R116, R119, 0x10000, RZ ;  /* 0x0001000077747825 */ /* 0x001fca00078e00ff */
[----:B------:R-:W-:Y:S02]  /*3570*/  LOP3.LUT R117, R165, R117, RZ, 0xfc, !PT ;  /* 0x00000075a5757212 */ /* 0x000fe400078efcff */
[----:B------:R-:W-:-:S05]  /*3580*/  LOP3.LUT R116, R116, R123, RZ, 0xfc, !PT ;  /* 0x0000007b74747212 */ /* 0x000fca00078efcff */
[----:B------:R1:W-:Y:S02]  /*3590*/  STG.E.64 desc[UR14][R162.64], R116 ;  /* 0x00000074a2007986 */ /* 0x0003e4000c101b0e */
.L_x_2567:
[----:B------:R-:W-:Y:S05]  /*35a0*/  BSYNC.RECONVERGENT B1 ;  /* 0x0000000000017941 */ /* 0x000fea0003800200 */
.L_x_2566:
        /* <DEDUP_REMOVED lines=58> */
.L_x_2569:
[----:B------:R-:W-:Y:S05]  /*3950*/  BSYNC.RECONVERGENT B1 ;  /* 0x0000000000017941 */ /* 0x000fea0003800200 */
.L_x_2568:
        /* <DEDUP_REMOVED lines=58> */
.L_x_2571:
[----:B------:R-:W-:Y:S05]  /*3d00*/  BSYNC.RECONVERGENT B1 ;  /* 0x0000000000017941 */ /* 0x000fea0003800200 */
.L_x_2570:
[----:B------:R-:W-:Y:S05]  /*3d10*/  @!P5 BRA `(.L_x_2563) ;  /* 0x000000280074d947 */ /* 0x000fea0003800000 */
[----:B0123--:R-:W0:Y:S02]  /*3d20*/  LDC.64 R116, c[0x0][0x390] ;  /* 0x0000e400ff747b82 */ /* 0x00fe240000000a00 */
[----:B0-----:R-:W-:-:S06]  /*3d30*/  IMAD.WIDE.U32 R116, R142, 0x8, R116 ;  /* 0x000000088e747825 */ /* 0x001fcc00078e0074 */
[----:B------:R-:W2:Y:S01]  /*3d40*/  LDG.E.64 R116, desc[UR14][R116.64] ;  /* 0x0000000e74747981 */ /* 0x000ea2000c1e1b00 */
[--C-:B------:R-:W-:Y:S01]  /*3d50*/  FFMA.FTZ R120, R138, UR4, R118.reuse ;  /* 0x000000048a787c23 */ /* 0x100fe20008010076 */
        /* <DEDUP_REMOVED lines=8> */
[----:B------:R-:W-:-:S03]  /*3de0*/  FMUL.FTZ R162, R121, UR24 ;  /* 0x0000001879a27c20 */ /* 0x000fc60008410000 */
[----:B------:R-:W-:Y:S01]  /*3df0*/  FMUL.FTZ R120, R163, UR12 ;  /* 0x0000000ca3787c20 */ /* 0x000fe20008410000 */
[----:B------:R0:W-:Y:S01]  /*3e00*/  F2F.BF16.F32 R122, R163 ;  /* 0x000000a3007a7304 */ /* 0x0001e20000202000 */
[----:B------:R-:W-:Y:S02]  /*3e10*/  FMUL.FTZ R121, R162, UR12 ;  /* 0x0000000ca2797c20 */ /* 0x000fe40008410000 */
[----:B-----5:R-:W-:Y:S01]  /*3e20*/  FMUL.FTZ R164, R79, R120 ;  /* 0x000000784fa47220 */ /* 0x020fe20000410000 */
[----:B0-----:R-:W-:-:S04]  /*3e30*/  FMUL.FTZ R163, R123, UR24 ;  /* 0x000000187ba37c20 */ /* 0x001fc80008410000 */
[----:B------:R-:W-:Y:S02]  /*3e40*/  FMUL.FTZ R123, R163, UR12 ;  /* 0x0000000ca37b7c20 */ /* 0x000fe40008410000 */
[----:B------:R-:W-:Y:S01]  /*3e50*/  F2F.BF16.F32 R163, R163 ;  /* 0x000000a300a37304 */ /* 0x000fe20000202000 */
[----:B--2---:R-:W-:-:S04]  /*3e60*/  SHF.R.U32.HI R119, RZ, 0x10, R117 ;  /* 0x00000010ff777819 */ /* 0x004fc80000011675 */
[----:B------:R-:W-:-:S05]  /*3e70*/  SHF.L.U32 R119, R119, 0x10, RZ ;  /* 0x0000001077777819 */ /* 0x000fca00000006ff */
[----:B------:R-:W-:Y:S02]  /*3e80*/  FFMA.FTZ R19, R120, R119, R19 ;  /* 0x0000007778137223 */ /* 0x000fe40000010013 */
[----:B------:R0:W1:Y:S02]  /*3e90*/  F2F.BF16.F32 R119, R162 ;  /* 0x000000a200777304 */ /* 0x0000640000202000 */
[----:B0-----:R-:W-:Y:S01]  /*3ea0*/  FMUL.FTZ R162, R118, UR24 ;  /* 0x0000001876a27c20 */ /* 0x001fe20008410000 */
[----:B-1----:R-:W-:Y:S02]  /*3eb0*/  PRMT R119, R119, 0x5410, R122 ;  /* 0x0000541077777816 */ /* 0x002fe4000000007a */
[----:B------:R-:W-:Y:S02]  /*3ec0*/  SHF.L.U32 R122, R117, 0x10, RZ ;  /* 0x00000010757a7819 */ /* 0x000fe400000006ff */
[C---:B------:R-:W-:Y:S02]  /*3ed0*/  SHF.R.U64 R117, R116.reuse, 0x10, R117 ;  /* 0x0000001074757819 */ /* 0x040fe40000001275 */
[----:B------:R-:W-:Y:S01]  /*3ee0*/  SHF.L.U32 R116, R116, 0x10, RZ ;  /* 0x0000001074747819 */ /* 0x000fe200000006ff */
[----:B------:R-:W-:Y:S01]  /*3ef0*/  FFMA.FTZ R18, R121, R122, R18 ;  /* 0x0000007a79127223 */ /* 0x000fe20000010012 */
[----:B------:R-:W-:Y:S01]  /*3f00*/  SHF.L.U32 R117, R117, 0x10, RZ ;  /* 0x0000001075757819 */ /* 0x000fe200000006ff */
[----:B------:R-:W-:-:S02]  /*3f10*/  FMUL.FTZ R122, R162, UR12 ;  /* 0x0000000ca27a7c20 */ /* 0x000fc40008410000 */
[----:B------:R-:W-:Y:S01]  /*3f20*/  FFMA.FTZ R16, R123, R116, R16 ;  /* 0x000000747b107223 */ /* 0x000fe20000010010 */
[----:B------:R-:W-:Y:S01]  /*3f30*/  FMUL.FTZ R123, R76, R123 ;  /* 0x0000007b4c7b7220 */ /* 0x000fe20000410000 */
[----:B------:R0:W1:Y:S01]  /*3f40*/  F2F.BF16.F32 R116, R162 ;  /* 0x000000a200747304 */ /* 0x0000620000202000 */
[----:B------:R-:W-:Y:S01]  /*3f50*/  FFMA.FTZ R17, R122, R117, R17 ;  /* 0x000000757a117223 */ /* 0x000fe20000010011 */
[----:B------:R-:W-:-:S06]  /*3f60*/  FMUL.FTZ R122, R77, R122 ;  /* 0x0000007a4d7a7220 */ /* 0x000fcc0000410000 */
[----:B------:R-:W-:Y:S01]  /*3f70*/  F2F.BF16.F32 R122, R122 ;  /* 0x0000007a007a7304 */ /* 0x000fe20000202000 */
[----:B0-----:R-:W-:Y:S02]  /*3f80*/  FMUL.FTZ R162, R78, R121 ;  /* 0x000000794ea27220 */ /* 0x001fe40000410000 */
[----:B------:R-:W0:Y:S01]  /*3f90*/  LDC.64 R120, c[0x0][0x468] ;  /* 0x00011a00ff787b82 */ /* 0x000e220000000a00 */
[----:B-1----:R-:W-:-:S04]  /*3fa0*/  IMAD.WIDE.U32 R116, R116, 0x10000, RZ ;  /* 0x0001000074747825 */ /* 0x002fc800078e00ff */
[----:B------:R-:W-:Y:S01]  /*3fb0*/  F2F.BF16.F32 R162, R162 ;  /* 0x000000a200a27304 */ /* 0x000fe20000202000 */
[----:B------:R-:W-:Y:S02]  /*3fc0*/  LOP3.LUT R119, R119, R117, RZ, 0xfc, !PT ;  /* 0x0000007577777212 */ /* 0x000fe400078efcff */
[----:B------:R-:W-:Y:S02]  /*3fd0*/  LOP3.LUT R118, R116, R163, RZ, 0xfc, !PT ;  /* 0x000000a374767212 */ /* 0x000fe400078efcff */
[----:B------:R-:W1:Y:S03]  /*3fe0*/  LDC.64 R116, c[0x0][0x478] ;  /* 0x00011e00ff747b82 */ /* 0x000e660000000a00 */
[----:B------:R-:W2:Y:S08]  /*3ff0*/  F2F.BF16.F32 R163, R164 ;  /* 0x000000a400a37304 */ /* 0x000eb00000202000 */
[----:B------:R-:W3:Y:S01]  /*4000*/  F2F.BF16.F32 R123, R123 ;  /* 0x0000007b007b7304 */ /* 0x000ee20000202000 */
[----:B0-----:R-:W-:Y:S01]  /*4010*/  IMAD.WIDE.U32 R120, R142, 0x8, R120 ;  /* 0x000000088e787825 */ /* 0x001fe200078e0078 */
[----:B--2---:R-:W-:-:S03]  /*4020*/  PRMT R163, R162, 0x5410, R163 ;  /* 0x00005410a2a37816 */ /* 0x004fc600000000a3 */
[----:B-1----:R-:W-:-:S05]  /*4030*/  IMAD.WIDE.U32 R116, R142, 0x8, R116 ;  /* 0x000000088e747825 */ /* 0x002fca00078e0074 */
[----:B------:R0:W-:Y:S02]  /*4040*/  STG.E.64 desc[UR14][R116.64], R118 ;  /* 0x0000007674007986 */ /* 0x0001e4000c101b0e */
[----:B0-----:R-:W-:-:S05]  /*4050*/  IMAD.WIDE.U32 R116, R122, 0x10000, RZ ;  /* 0x000100007a747825 */ /* 0x001fca00078e00ff */
[----:B------:R-:W-:Y:S02]  /*4060*/  LOP3.LUT R117, R163, R117, RZ, 0xfc, !PT ;  /* 0x00000075a3757212 */ /* 0x000fe400078efcff */
[----:B---3--:R-:W-:-:S05]  /*4070*/  LOP3.LUT R116, R116, R123, RZ, 0xfc, !PT ;  /* 0x0000007b74747212 */ /* 0x008fca00078efcff */
[----:B------:R0:W-:Y:S01]  /*4080*/  STG.E.64 desc[UR14][R120.64], R116 ;  /* 0x0000007478007986 */ /* 0x0001e2000c101b0e */
[----:B------:R-:W-:Y:S05]  /*4090*/  BRA `(.L_x_2563) ;  /* 0x0000002400947947 */ /* 0x000fea0003800000 */
.L_x_2553:
[----:B------:R-:W-:-:S04]  /*40a0*/  UISETP.NE.U32.AND UP1, UPT, UR20, URZ, UPT ;  /* 0x000000ff1400728c */ /* 0x000fc8000bf25070 */
[----:B------:R-:W-:-:S09]  /*40b0*/  UISETP.NE.AND.EX UP1, UPT, UR21, URZ, UPT, UP1 ;  /* 0x000000ff1500728c */ /* 0x000fd2000bf25310 */
[----:B------:R-:W-:Y:S05]  /*40c0*/  BRA.U UP1, `(.L_x_2572) ;  /* 0x0000001101587547 */ /* 0x000fea000b800000 */
[----:B------:R-:W-:Y:S04]  /*40d0*/  BSSY.RECONVERGENT B1, `(.L_x_2573) ;  /* 0x0000037000017945 */ /* 0x000fe80003800200 */
[----:B------:R-:W-:Y:S05]  /*40e0*/  @!P1 BRA `(.L_x_2574) ;  /* 0x0000000000d49947 */ /* 0x000fea0003800000 */
[--C-:B------:R-:W-:Y:S01]  /*40f0*/  FFMA.FTZ R116, R151, UR4, R118.reuse ;  /* 0x0000000497747c23 */ /* 0x100fe20008010076 */
[--C-:B------:R-:W-:Y:S01]  /*4100*/  SHF.R.U64 R121, R160, 0x10, R161.reuse ;  /* 0x00000010a0797819 */ /* 0x100fe200000012a1 */
[----:B------:R-:W-:Y:S01]  /*4110*/  FFMA.FTZ R117, R150, UR4, R118 ;  /* 0x0000000496757c23 */ /* 0x000fe20008010076 */
[----:B------:R-:W-:Y:S01]  /*4120*/  SHF.R.U32.HI R119, RZ, 0x10, R161 ;  /* 0x00000010ff777819 */ /* 0x000fe200000116a1 */
[----:B------:R-:W-:Y:S01]  /*4130*/  FADD.FTZ R120, R149, -R116 ;  /* 0x8000007495787221 */ /* 0x000fe20000010000 */
[----:B------:R-:W-:Y:S01]  /*4140*/  MOV R116, R160 ;  /* 0x000000a000747202 */ /* 0x000fe20000000f00 */
[----:B------:R-:W-:Y:S01]  /*4150*/  FFMA.FTZ R163, R146, UR4, R118 ;  /* 0x0000000492a37c23 */ /* 0x000fe20008010076 */
[----:B------:R-:W-:Y:S02]  /*4160*/  SHF.L.U32 R121, R121, 0x10, RZ ;  /* 0x0000001079797819 */ /* 0x000fe400000006ff */
[----:B------:R-:W-:Y:S01]  /*4170*/  SHF.L.U32 R123, R116, 0x10, RZ ;  /* 0x00000010747b7819 */ /* 0x000fe200000006ff */
[----:B------:R-:W-:Y:S01]  /*4180*/  FADD.FTZ R116, R148, -R117 ;  /* 0x8000007594747221 */ /* 0x000fe20000010000 */
[----:B------:R-:W-:-:S03]  /*4190*/  SHF.L.U32 R119, R119, 0x10, RZ ;  /* 0x0000001077777819 */ /* 0x000fc600000006ff */
[----:B------:R-:W-:Y:S01]  /*41a0*/  FFMA.FTZ R121, R116, UR24, R121 ;  /* 0x0000001874797c23 */ /* 0x000fe20008010079 */
[----:B------:R-:W-:Y:S01]  /*41b0*/  FFMA.FTZ R116, R147, UR4, R118 ;  /* 0x0000000493747c23 */ /* 0x000fe20008010076 */
[----:B------:R-:W-:-:S03]  /*41c0*/  FFMA.FTZ R123, R120, UR24, R123 ;  /* 0x00000018787b7c23 */ /* 0x000fc6000801007b */
[----:B------:R-:W-:Y:S01]  /*41d0*/  FADD.FTZ R117, R145, -R116 ;  /* 0x8000007491757221 */ /* 0x000fe20000010000 */
[----:B------:R-:W-:-:S04]  /*41e0*/  MOV R116, R161 ;  /* 0x000000a100747202 */ /* 0x000fc80000000f00 */
[----:B------:R-:W-:Y:S01]  /*41f0*/  SHF.L.U32 R120, R116, 0x10, RZ ;  /* 0x0000001074787819 */ /* 0x000fe200000006ff */
[----:B------:R-:W-:-:S04]  /*4200*/  FADD.FTZ R116, R144, -R163 ;  /* 0x800000a390747221 */ /* 0x000fc80000010000 */
[----:B------:R-:W-:Y:S01]  /*4210*/  FFMA.FTZ R120, R117, UR24, R120 ;  /* 0x0000001875787c23 */ /* 0x000fe20008010078 */
[----:B------:R-:W-:Y:S02]  /*4220*/  FFMA.FTZ R119, R116, UR24, R119 ;  /* 0x0000001874777c23 */ /* 0x000fe40008010077 */
[----:B------:R-:W0:Y:S02]  /*4230*/  LDC.64 R116, c[0x0][0x390] ;  /* 0x0000e400ff747b82 */ /* 0x000e240000000a00 */
[----:B0-----:R-:W-:-:S06]  /*4240*/  IMAD.WIDE.U32 R116, R142, 0x8, R116 ;  /* 0x000000088e747825 */ /* 0x001fcc00078e0074 */
[----:B------:R-:W2:Y:S01]  /*4250*/  LDG.E.64 R116, desc[UR14][R116.64] ;  /* 0x0000000e74747981 */ /* 0x000ea2000c1e1b00 */
[----:B------:R-:W-:Y:S01]  /*4260*/  FMUL.FTZ R123, R123, UR12 ;  /* 0x0000000c7b7b7c20 */ /* 0x000fe20008410000 */
[C---:B--2---:R-:W-:Y:S02]  /*4270*/  SHF.L.U32 R122, R116.reuse, 0x10, RZ ;  /* 0x00000010747a7819 */ /* 0x044fe400000006ff */
[----:B------:R-:W-:Y:S01]  /*4280*/  SHF.R.U64 R162, R116, 0x10, R117 ;  /* 0x0000001074a27819 */ /* 0x000fe20000001275 */
[----:B------:R-:W-:Y:S01]  /*4290*/  FMUL.FTZ R116, R119, UR12 ;  /* 0x0000000c77747c20 */ /* 0x000fe20008410000 */
[----:B-----5:R-:W-:Y:S01]  /*42a0*/  FMUL.FTZ R119, R108, R123 ;  /* 0x0000007b6c777220 */ /* 0x020fe20000410000 */
[----:B------:R-:W-:Y:S01]  /*42b0*/  FFMA.FTZ R32, R123, R122, R32 ;  /* 0x0000007a7b207223 */ /* 0x000fe20000010020 */
[----:B------:R-:W-:Y:S01]  /*42c0*/  SHF.L.U32 R162, R162, 0x10, RZ ;  /* 0x00000010a2a27819 */ /* 0x000fe200000006ff */
[----:B------:R-:W-:Y:S01]  /*42d0*/  FMUL.FTZ R122, R121, UR12 ;  /* 0x0000000c797a7c20 */ /* 0x000fe20008410000 */
[----:B------:R-:W-:Y:S01]  /*42e0*/  FMUL.FTZ R121, R120, UR12 ;  /* 0x0000000c78797c20 */ /* 0x000fe20008410000 */
[----:B------:R-:W-:Y:S01]  /*42f0*/  FMUL.FTZ R163, R111, R116 ;  /* 0x000000746fa37220 */ /* 0x000fe20000410000 */
[----:B------:R-:W-:Y:S01]  /*4300*/  F2F.BF16.F32 R119, R119 ;  /* 0x0000007700777304 */ /* 0x000fe20000202000 */
[----:B------:R-:W-:Y:S01]  /*4310*/  FFMA.FTZ R33, R122, R162, R33 ;  /* 0x000000a27a217223 */ /* 0x000fe20000010021 */
[----:B------:R-:W-:Y:S01]  /*4320*/  SHF.L.U32 R162, R117, 0x10, RZ ;  /* 0x0000001075a27819 */ /* 0x000fe200000006ff */
[----:B------:R-:W-:Y:S01]  /*4330*/  FMUL.FTZ R122, R109, R122 ;  /* 0x0000007a6d7a7220 */ /* 0x000fe20000410000 */
[----:B------:R-:W-:-:S03]  /*4340*/  SHF.R.U32.HI R117, RZ, 0x10, R117 ;  /* 0x00000010ff757819 */ /* 0x000fc60000011675 */
[----:B------:R-:W-:Y:S01]  /*4350*/  FFMA.FTZ R34, R121, R162, R34 ;  /* 0x000000a279227223 */ /* 0x000fe20000010022 */
[----:B------:R-:W-:Y:S01]  /*4360*/  FMUL.FTZ R162, R110, R121 ;  /* 0x000000796ea27220 */ /* 0x000fe20000410000 */
[----:B------:R-:W0:Y:S01]  /*4370*/  F2F.BF16.F32 R120, R122 ;  /* 0x0000007a00787304 */ /* 0x000e220000202000 */
[----:B------:R-:W-:-:S05]  /*4380*/  SHF.L.U32 R117, R117, 0x10, RZ ;  /* 0x0000001075757819 */ /* 0x000fca00000006ff */
[----:B------:R-:W-:Y:S02]  /*4390*/  FFMA.FTZ R35, R116, R117, R35 ;  /* 0x0000007574237223 */ /* 0x000fe40000010023 */
[----:B------:R-:W-:Y:S01]  /*43a0*/  F2F.BF16.F32 R162, R162 ;  /* 0x000000a200a27304 */ /* 0x000fe20000202000 */
[----:B0-----:R-:W-:-:S07]  /*43b0*/  IMAD.WIDE.U32 R120, R120, 0x10000, RZ ;  /* 0x0001000078787825 */ /* 0x001fce00078e00ff */
[----:B------:R-:W0:Y:S01]  /*43c0*/  F2F.BF16.F32 R163, R163 ;  /* 0x000000a300a37304 */ /* 0x000e220000202000 */
[----:B------:R-:W-:Y:S02]  /*43d0*/  LOP3.LUT R122, R120, R119, RZ, 0xfc, !PT ;  /* 0x00000077787a7212 */ /* 0x000fe400078efcff */
[----:B0-----:R-:W-:-:S04]  /*43e0*/  PRMT R123, R162, 0x5410, R163 ;  /* 0x00005410a27b7816 */ /* 0x001fc800000000a3 */
[----:B------:R-:W-:Y:S02]  /*43f0*/  LOP3.LUT R123, R123, R121, RZ, 0xfc, !PT ;  /* 0x000000797b7b7212 */ /* 0x000fe400078efcff */
[----:B------:R-:W0:Y:S02]  /*4400*/  LDC.64 R120, c[0x0][0x468] ;  /* 0x00011a00ff787b82 */ /* 0x000e240000000a00 */
[C---:B0-----:R-:W-:Y:S01]  /*4410*/  IMAD.WIDE.U32 R120, R142.reuse, 0x8, R120 ;  /* 0x000000088e787825 */ /* 0x041fe200078e0078 */
[----:B------:R-:W-:-:S04]  /*4420*/  IADD3 R142, PT, PT, R142, 0x80, RZ ;  /* 0x000000808e8e7810 */ /* 0x000fc80007ffe0ff */
[----:B------:R0:W-:Y:S03]  /*4430*/  STG.E.64 desc[UR14][R120.64], R122 ;  /* 0x0000007a78007986 */ /* 0x0001e6000c101b0e */
.L_x_2574:
[----:B------:R-:W-:Y:S05]  /*4440*/  BSYNC.RECONVERGENT B1 ;  /* 0x0000000000017941 */ /* 0x000fea0003800200 */
.L_x_2573:
[----:B------:R-:W-:Y:S04]  /*4450*/  BSSY.RECONVERGENT B1, `(.L_x_2575) ;  /* 0x0000037000017945 */ /* 0x000fe80003800200 */
[----:B------:R-:W-:Y:S05]  /*4460*/  @!P2 BRA `(.L_x_2576) ;  /* 0x0000000000d4a947 */ /* 0x000fea0003800000 */
[----:B------:R-:W-:Y:S01]  /*4470*/  MOV R116, R158 ;  /* 0x0000009e00747202 */ /* 0x000fe20000000f00 */
[--C-:B------:R-:W-:Y:S01]  /*4480*/  FFMA.FTZ R117, R141, UR4, R118.reuse ;  /* 0x000000048d757c23 */ /* 0x100fe20008010076 */
[----:B0-----:R-:W-:Y:S01]  /*4490*/  SHF.R.U64 R121, R158, 0x10, R159 ;  /* 0x000000109e797819 */ /* 0x001fe2000000129f */
[--C-:B------:R-:W-:Y:S01]  /*44a0*/  FFMA.FTZ R122, R0, UR4, R118.reuse ;  /* 0x00000004007a7c23 */ /* 0x100fe20008010076 */
[----:B------:R-:W-:Y:S01]  /*44b0*/  SHF.L.U32 R123, R116, 0x10, RZ ;  /* 0x00000010747b7819 */ /* 0x000fe200000006ff */
[----:B------:R-:W-:Y:S01]  /*44c0*/  FADD.FTZ R120, R2, -R117 ;  /* 0x8000007502787221 */ /* 0x000fe20000010000 */
[----:B------:R-:W-:Y:S01]  /*44d0*/  FFMA.FTZ R117, R3, UR4, R118 ;  /* 0x0000000403757c23 */ /* 0x000fe20008010076 */
[----:B------:R-:W-:Y:S01]  /*44e0*/  MOV R116, R159 ;  /* 0x0000009f00747202 */ /* 0x000fe20000000f00 */
[----:B------:R-:W-:Y:S01]  /*44f0*/  FADD.FTZ R122, R5, -R122 ;  /* 0x8000007a057a7221 */ /* 0x000fe20000010000 */
[----:B------:R-:W-:Y:S01]  /*4500*/  FFMA.FTZ R123, R120, UR24, R123 ;  /* 0x00000018787b7c23 */ /* 0x000fe2000801007b */
[----:B------:R-:W-:Y:S01]  /*4510*/  FADD.FTZ R117, R4, -R117 ;  /* 0x8000007504757221 */ /* 0x000fe20000010000 */
[----:B------:R-:W-:-:S02]  /*4520*/  SHF.L.U32 R120, R116, 0x10, RZ ;  /* 0x0000001074787819 */ /* 0x000fc400000006ff */
[----:B------:R-:W-:Y:S02]  /*4530*/  SHF.L.U32 R121, R121, 0x10, RZ ;  /* 0x0000001079797819 */ /* 0x000fe400000006ff */
[----:B------:R-:W-:Y:S01]  /*4540*/  SHF.R.U32.HI R119, RZ, 0x10, R159 ;  /* 0x00000010ff777819 */ /* 0x000fe2000001169f */
[----:B------:R-:W-:Y:S02]  /*4550*/  FFMA.FTZ R120, R117, UR24, R120 ;  /* 0x0000001875787c23 */ /* 0x000fe40008010078 */
[----:B------:R-:W0:Y:S01]  /*4560*/  LDC.64 R116, c[0x0][0x390] ;  /* 0x0000e400ff747b82 */ /* 0x000e220000000a00 */
[----:B------:R-:W-:Y:S01]  /*4570*/  FFMA.FTZ R121, R122, UR24, R121 ;  /* 0x000000187a797c23 */ /* 0x000fe20008010079 */
[----:B------:R-:W-:Y:S01]  /*4580*/  FFMA.FTZ R122, R6, UR4, R118 ;  /* 0x00000004067a7c23 */ /* 0x000fe20008010076 */
[----:B------:R-:W-:-:S03]  /*4590*/  SHF.L.U32 R119, R119, 0x10, RZ ;  /* 0x0000001077777819 */ /* 0x000fc600000006ff */
[----:B------:R-:W-:Y:S01]  /*45a0*/  FADD.FTZ R122, R7, -R122 ;  /* 0x8000007a077a7221 */ /* 0x000fe20000010000 */
[----:B------:R-:W-:-:S03]  /*45b0*/  FMUL.FTZ R123, R123, UR12 ;  /* 0x0000000c7b7b7c20 */ /* 0x000fc60008410000 */
[----:B------:R-:W-:Y:S01]  /*45c0*/  FFMA.FTZ R119, R122, UR24, R119 ;  /* 0x000000187a777c23 */ /* 0x000fe20008010077 */
[----:B0-----:R-:W-:-:S06]  /*45d0*/  IMAD.WIDE.U32 R116, R142, 0x8, R116 ;  /* 0x000000088e747825 */ /* 0x001fcc00078e0074 */
[----:B------:R-:W2:Y:S02]  /*45e0*/  LDG.E.64 R116, desc[UR14][R116.64] ;  /* 0x0000000e74747981 */ /* 0x000ea4000c1e1b00 */
        /* <DEDUP_REMOVED lines=29> */
.L_x_2576:
[----:B------:R-:W-:Y:S05]  /*47c0*/  BSYNC.RECONVERGENT B1 ;  /* 0x0000000000017941 */ /* 0x000fea0003800200 */
.L_x_2575:
[----:B------:R-:W-:Y:S04]  /*47d0*/  BSSY.RECONVERGENT B1, `(.L_x_2577) ;  /* 0x0000037000017945 */ /* 0x000fe80003800200 */
[----:B------:R-:W-:Y:S05]  /*47e0*/  @!P3 BRA `(.L_x_2578) ;  /* 0x0000000000d4b947 */ /* 0x000fea0003800000 */
[----:B------:R-:W-:Y:S01]  /*47f0*/  MOV R116, R156 ;  /* 0x0000009c00747202 */ /* 0x000fe20000000f00 */
[--C-:B------:R-:W-:Y:S01]  /*4800*/  FFMA.FTZ R117, R9, UR4, R118.reuse ;  /* 0x0000000409757c23 */ /* 0x100fe20008010076 */
[----:B01----:R-:W-:Y:S01]  /*4810*/  SHF.R.U64 R121, R156, 0x10, R157 ;  /* 0x000000109c797819 */ /* 0x003fe2000000129d */
        /* <DEDUP_REMOVED lines=50> */
.L_x_2578:
[----:B------:R-:W-:Y:S05]  /*4b40*/  BSYNC.RECONVERGENT B1 ;  /* 0x0000000000017941 */ /* 0x000fea0003800200 */
.L_x_2577:
[----:B------:R-:W-:Y:S04]  /*4b50*/  BSSY.RECONVERGENT B1, `(.L_x_2579) ;  /* 0x0000037000017945 */ /* 0x000fe80003800200 */
[----:B------:R-:W-:Y:S05]  /*4b60*/  @!P4 BRA `(.L_x_2580) ;  /* 0x0000000000d4c947 */ /* 0x000fea0003800000 */
[----:B------:R-:W-:Y:S01]  /*4b70*/  MOV R116, R154 ;  /* 0x0000009a00747202 */ /* 0x000fe20000000f00 */
[--C-:B------:R-:W-:Y:S01]  /*4b80*/  FFMA.FTZ R117, R125, UR4, R118.reuse ;  /* 0x000000047d757c23 */ /* 0x100fe20008010076 */
[----:B012---:R-:W-:Y:S01]  /*4b90*/  SHF.R.U64 R121, R154, 0x10, R155 ;  /* 0x000000109a797819 */ /* 0x007fe2000000129b */
        /* <DEDUP_REMOVED lines=50> */
.L_x_2580:
[----:B------:R-:W-:Y:S05]  /*4ec0*/  BSYNC.RECONVERGENT B1 ;  /* 0x0000000000017941 */ /* 0x000fea0003800200 */
.L_x_2579:
[----:B------:R-:W-:Y:S05]  /*4ed0*/  @!P5 BRA `(.L_x_2563) ;  /* 0x000000180004d947 */ /* 0x000fea0003800000 */
[----:B------:R-:W4:Y:S02]  /*4ee0*/  LDC.64 R116, c[0x0][0x390] ;  /* 0x0000e400ff747b82 */ /* 0x000f240000000a00 */
[----:B----4-:R-:W-:-:S06]  /*4ef0*/  IMAD.WIDE.U32 R116, R142, 0x8, R116 ;  /* 0x000000088e747825 */ /* 0x010fcc00078e0074 */
[----:B------:R-:W4:Y:S01]  /*4f00*/  LDG.E.64 R116, desc[UR14][R116.64] ;  /* 0x0000000e74747981 */ /* 0x000f22000c1e1b00 */
[----:B------:R-:W-:Y:S01]  /*4f10*/  SHF.R.U64 R119, R152, 0x10, R153 ;  /* 0x0000001098777819 */ /* 0x000fe20000001299 */
[--C-:B0123--:R-:W-:Y:S01]  /*4f20*/  FFMA.FTZ R120, R132, UR4, R118.reuse ;  /* 0x0000000484787c23 */ /* 0x10ffe20008010076 */
[----:B------:R-:W-:Y:S02]  /*4f30*/  FFMA.FTZ R123, R133, UR4, R118 ;  /* 0x00000004857b7c23 */ /* 0x000fe40008010076 */
[----:B------:R-:W-:Y:S01]  /*4f40*/  SHF.L.U32 R119, R119, 0x10, RZ ;  /* 0x0000001077777819 */ /* 0x000fe200000006ff */
[----:B------:R-:W-:Y:S01]  /*4f50*/  FADD.FTZ R120, R137, -R120 ;  /* 0x8000007889787221 */ /* 0x000fe20000010000 */
[----:B------:R-:W-:Y:S01]  /*4f60*/  FADD.FTZ R122, R134, -R123 ;  /* 0x8000007b867a7221 */ /* 0x000fe20000010000 */
[----:B------:R-:W-:Y:S02]  /*4f70*/  FFMA.FTZ R123, R135, UR4, R118 ;  /* 0x00000004877b7c23 */ /* 0x000fe40008010076 */
[----:B------:R-:W-:Y:S01]  /*4f80*/  FFMA.FTZ R120, R120, UR24, R119 ;  /* 0x0000001878787c23 */ /* 0x000fe20008010077 */
[----:B------:R-:W-:-:S03]  /*4f90*/  MOV R119, R152 ;  /* 0x0000009800777202 */ /* 0x000fc60000000f00 */
[----:B------:R-:W-:Y:S01]  /*4fa0*/  FMUL.FTZ R120, R120, UR12 ;  /* 0x0000000c78787c20 */ /* 0x000fe20008410000 */
[----:B------:R-:W-:-:S05]  /*4fb0*/  SHF.L.U32 R119, R119, 0x10, RZ ;  /* 0x0000001077777819 */ /* 0x000fca00000006ff */
[----:B------:R-:W-:Y:S01]  /*4fc0*/  FFMA.FTZ R119, R122, UR24, R119 ;  /* 0x000000187a777c23 */ /* 0x000fe20008010077 */
[----:B------:R-:W-:-:S03]  /*4fd0*/  FADD.FTZ R122, R136, -R123 ;  /* 0x8000007b887a7221 */ /* 0x000fc60000010000 */
[----:B------:R-:W-:Y:S01]  /*4fe0*/  FMUL.FTZ R119, R119, UR12 ;  /* 0x0000000c77777c20 */ /* 0x000fe20008410000 */
[C---:B----4-:R-:W-:Y:S02]  /*4ff0*/  SHF.R.U64 R121, R116.reuse, 0x10, R117 ;  /* 0x0000001074797819 */ /* 0x050fe40000001275 */
[----:B------:R-:W-:Y:S02]  /*5000*/  SHF.L.U32 R116, R116, 0x10, RZ ;  /* 0x0000001074747819 */ /* 0x000fe400000006ff */
[----:B------:R-:W-:-:S03]  /*5010*/  SHF.L.U32 R121, R121, 0x10, RZ ;  /* 0x0000001079797819 */ /* 0x000fc600000006ff */
[----:B------:R-:W-:Y:S01]  /*5020*/  FFMA.FTZ R16, R119, R116, R16 ;  /* 0x0000007477107223 */ /* 0x000fe20000010010 */
[----:B-----5:R-:W-:Y:S01]  /*5030*/  FMUL.FTZ R116, R76, R119 ;  /* 0x000000774c747220 */ /* 0x020fe20000410000 */
[----:B------:R-:W-:Y:S01]  /*5040*/  FFMA.FTZ R17, R120, R121, R17 ;  /* 0x0000007978117223 */ /* 0x000fe20000010011 */
[----:B------:R-:W-:-:S04]  /*5050*/  MOV R121, R153 ;  /* 0x0000009900797202 */ /* 0x000fc80000000f00 */
[----:B------:R-:W-:-:S05]  /*5060*/  SHF.L.U32 R121, R121, 0x10, RZ ;  /* 0x0000001079797819 */ /* 0x000fca00000006ff */
[----:B------:R-:W-:Y:S01]  /*5070*/  FFMA.FTZ R121, R122, UR24, R121 ;  /* 0x000000187a797c23 */ /* 0x000fe20008010079 */
[----:B------:R-:W-:Y:S01]  /*5080*/  FFMA.FTZ R122, R138, UR4, R118 ;  /* 0x000000048a7a7c23 */ /* 0x000fe20008010076 */
[----:B------:R-:W-:Y:S02]  /*5090*/  SHF.R.U32.HI R118, RZ, 0x10, R153 ;  /* 0x00000010ff767819 */ /* 0x000fe40000011699 */
[----:B------:R-:W-:Y:S01]  /*50a0*/  FMUL.FTZ R121, R121, UR12 ;  /* 0x0000000c79797c20 */ /* 0x000fe20008410000 */
[----:B------:R-:W-:Y:S01]  /*50b0*/  FADD.FTZ R123, R139, -R122 ;  /* 0x8000007a8b7b7221 */ /* 0x000fe20000010000 */
[----:B------:R-:W-:Y:S02]  /*50c0*/  SHF.L.U32 R118, R118, 0x10, RZ ;  /* 0x0000001076767819 */ /* 0x000fe400000006ff */
[----:B------:R-:W-:-:S03]  /*50d0*/  FMUL.FTZ R162, R78, R121 ;  /* 0x000000794ea27220 */ /* 0x000fc60000410000 */
[----:B------:R-:W-:Y:S01]  /*50e0*/  FFMA.FTZ R122, R123, UR24, R118 ;  /* 0x000000187b7a7c23 */ /* 0x000fe20008010076 */
[----:B------:R-:W-:Y:S01]  /*50f0*/  FMUL.FTZ R118, R77, R120 ;  /* 0x000000784d767220 */ /* 0x000fe20000410000 */
[----:B------:R-:W-:Y:S01]  /*5100*/  F2F.BF16.F32 R123, R116 ;  /* 0x00000074007b7304 */ /* 0x000fe20000202000 */
[----:B------:R-:W-:Y:S01]  /*5110*/  SHF.L.U32 R120, R117, 0x10, RZ ;  /* 0x0000001075787819 */ /* 0x000fe200000006ff */
[----:B------:R-:W-:Y:S01]  /*5120*/  FMUL.FTZ R122, R122, UR12 ;  /* 0x0000000c7a7a7c20 */ /* 0x000fe20008410000 */
[----:B------:R-:W-:-:S03]  /*5130*/  SHF.R.U32.HI R117, RZ, 0x10, R117 ;  /* 0x00000010ff757819 */ /* 0x000fc60000011675 */
[----:B------:R-:W-:Y:S01]  /*5140*/  FMUL.FTZ R163, R79, R122 ;  /* 0x0000007a4fa37220 */ /* 0x000fe20000410000 */
[----:B------:R-:W-:Y:S01]  /*5150*/  FFMA.FTZ R18, R121, R120, R18 ;  /* 0x0000007879127223 */ /* 0x000fe20000010012 */
        /* <DEDUP_REMOVED lines=10> */
[----:B0-----:R-:W-:-:S05]  /*5200*/  IMAD.WIDE.U32 R118, R142, 0x8, R118 ;  /* 0x000000088e767825 */ /* 0x001fca00078e0076 */
[----:B------:R4:W-:Y:S01]  /*5210*/  STG.E.64 desc[UR14][R118.64], R120 ;  /* 0x0000007876007986 */ /* 0x0009e2000c101b0e */
[----:B------:R-:W-:Y:S05]  /*5220*/  BRA `(.L_x_2563) ;  /* 0x0000001400307947 */ /* 0x000fea0003800000 */
.L_x_2572:
        /* <DEDUP_REMOVED lines=37> */
[--C-:B------:R-:W-:Y:S01]  /*5480*/  SHF.R.U64 R164, R116, 0x10, R117.reuse ;  /* 0x0000001074a47819 */ /* 0x100fe20000001275 */
[----:B-----5:R-:W-:Y:S01]  /*5490*/  FMUL.FTZ R163, R108, R163 ;  /* 0x000000a36ca37220 */ /* 0x020fe20000410000 */
[----:B------:R-:W-:Y:S02]  /*54a0*/  SHF.R.U32.HI R116, RZ, 0x10, R117 ;  /* 0x00000010ff747819 */ /* 0x000fe40000011675 */
[----:B------:R-:W-:Y:S01]  /*54b0*/  SHF.L.U32 R119, R164, 0x10, RZ ;  /* 0x00000010a4777819 */ /* 0x000fe200000006ff */
[----:B------:R-:W-:Y:S01]  /*54c0*/  FMUL.FTZ R164, R123, UR12 ;  /* 0x0000000c7ba47c20 */ /* 0x000fe20008410000 */
[----:B------:R-:W-:Y:S01]  /*54d0*/  SHF.L.U32 R116, R116, 0x10, RZ ;  /* 0x0000001074747819 */ /* 0x000fe200000006ff */
[----:B------:R-:W-:Y:S02]  /*54e0*/  F2F.BF16.F32 R163, R163 ;  /* 0x000000a300a37304 */ /* 0x000fe40000202000 */
[----:B------:R-:W-:Y:S01]  /*54f0*/  FFMA.FTZ R33, R164, R119, R33 ;  /* 0x00000077a4217223 */ /* 0x000fe20000010021 */
[----:B------:R-:W-:Y:S01]  /*5500*/  FMUL.FTZ R119, R122, UR12 ;  /* 0x0000000c7a777c20 */ /* 0x000fe20008410000 */
[----:B------:R-:W-:Y:S01]  /*5510*/  SHF.L.U32 R122, R117, 0x10, RZ ;  /* 0x00000010757a7819 */ /* 0x000fe200000006ff */
[----:B------:R-:W-:Y:S01]  /*5520*/  FFMA.FTZ R35, R162, R116, R35 ;  /* 0x00000074a2237223 */ /* 0x000fe20000010023 */
[----:B------:R-:W-:Y:S01]  /*5530*/  FMUL.FTZ R164, R109, R164 ;  /* 0x000000a46da47220 */ /* 0x000fe20000410000 */
[----:B------:R-:W0:Y:S01]  /*5540*/  LDC.64 R116, c[0x0][0x478] ;  /* 0x00011e00ff747b82 */ /* 0x000e220000000a00 */
[----:B------:R-:W-:Y:S01]  /*5550*/  FMUL.FTZ R162, R111, R162 ;  /* 0x000000a26fa27220 */ /* 0x000fe20000410000 */
[----:B------:R-:W-:Y:S01]  /*5560*/  FFMA.FTZ R34, R119, R122, R34 ;  /* 0x0000007a77227223 */ /* 0x000fe20000010022 */
[----:B------:R-:W-:-:S02]  /*5570*/  FMUL.FTZ R119, R110, R119 ;  /* 0x000000776e777220 */ /* 0x000fc40000410000 */
[----:B------:R-:W-:Y:S03]  /*5580*/  F2F.BF16.F32 R164, R164 ;  /* 0x000000a400a47304 */ /* 0x000fe60000202000 */
[----:B------:R-:W1:Y:S05]  /*5590*/  LDC.64 R122, c[0x0][0x468] ;  /* 0x00011a00ff7a7b82 */ /* 0x000e6a0000000a00 */
[----:B------:R-:W-:Y:S08]  /*55a0*/  F2F.BF16.F32 R119, R119 ;  /* 0x0000007700777304 */ /* 0x000ff00000202000 */
[----:B------:R-:W2:Y:S01]  /*55b0*/  F2F.BF16.F32 R162, R162 ;  /* 0x000000a200a27304 */ /* 0x000ea20000202000 */
[----:B0-----:R-:W-:-:S05]  /*55c0*/  IMAD.WIDE.U32 R116, R142, 0x8, R116 ;  /* 0x000000088e747825 */ /* 0x001fca00078e0074 */
[----:B------:R0:W-:Y:S01]  /*55d0*/  STG.E.64 desc[UR14][R116.64], R120 ;  /* 0x0000007874007986 */ /* 0x0001e2000c101b0e */
[C---:B-1----:R-:W-:Y:S01]  /*55e0*/  IMAD.WIDE.U32 R122, R142.reuse, 0x8, R122 ;  /* 0x000000088e7a7825 */ /* 0x042fe200078e007a */
[----:B------:R-:W-:Y:S02]  /*55f0*/  IADD3 R142, PT, PT, R142, 0x80, RZ ;  /* 0x000000808e8e7810 */ /* 0x000fe40007ffe0ff */
[----:B--2---:R-:W-:Y:S01]  /*5600*/  PRMT R165, R119, 0x5410, R162 ;  /* 0x0000541077a57816 */ /* 0x004fe200000000a2 */
[----:B0-----:R-:W-:-:S05]  /*5610*/  IMAD.WIDE.U32 R116, R164, 0x10000, RZ ;  /* 0x00010000a4747825 */ /* 0x001fca00078e00ff */
[----:B------:R-:W-:Y:S02]  /*5620*/  LOP3.LUT R117, R165, R117, RZ, 0xfc, !PT ;  /* 0x00000075a5757212 */ /* 0x000fe400078efcff */
[----:B------:R-:W-:-:S05]  /*5630*/  LOP3.LUT R116, R116, R163, RZ, 0xfc, !PT ;  /* 0x000000a374747212 */ /* 0x000fca00078efcff */
[----:B------:R0:W-:Y:S02]  /*5640*/  STG.E.64 desc[UR14][R122.64], R116 ;  /* 0x000000747a007986 */ /* 0x0001e4000c101b0e */
.L_x_2582:
[----:B------:R-:W-:Y:S05]  /*5650*/  BSYNC.RECONVERGENT B1 ;  /* 0x0000000000017941 */ /* 0x000fea0003800200 */
.L_x_2581:
        /* <DEDUP_REMOVED lines=12> */
[--C-:B------:R-:W-:Y:S01]  /*5720*/  FFMA.FTZ R117, R3, UR4, R118.reuse ;  /* 0x0000000403757c23 */ /* 0x100fe20008010076 */
        /* <DEDUP_REMOVED lines=53> */
.L_x_2584:
[----:B------:R-:W-:Y:S05]  /*5a80*/  BSYNC.RECONVERGENT B1 ;  /* 0x0000000000017941 */ /* 0x000fea0003800200 */
.L_x_2583:
        /* <DEDUP_REMOVED lines=66> */
.L_x_2586:
[----:B------:R-:W-:Y:S05]  /*5eb0*/  BSYNC.RECONVERGENT B1 ;  /* 0x0000000000017941 */ /* 0x000fea0003800200 */
.L_x_2585:
        /* <DEDUP_REMOVED lines=66> */
.L_x_2588:
[----:B------:R-:W-:Y:S05]  /*62e0*/  BSYNC.RECONVERGENT B1 ;  /* 0x0000000000017941 */ /* 0x000fea0003800200 */
.L_x_2587:
[----:B------:R-:W-:Y:S05]  /*62f0*/  @!P5 BRA `(.L_x_2563) ;  /* 0x0000000000fcd947 */ /* 0x000fea0003800000 */
[----:B0123--:R-:W-:Y:S01]  /*6300*/  MOV R116, R153 ;  /* 0x0000009900747202 */ /* 0x00ffe20000000f00 */
        /* <DEDUP_REMOVED lines=11> */
[----:B------:R-:W-:Y:S01]  /*63c0*/  FFMA.FTZ R122, R122, UR24, R119 ;  /* 0x000000187a7a7c23 */ /* 0x000fe20008010077 */
[----:B------:R-:W-:Y:S01]  /*63d0*/  F2F.BF16.F32 R116, R120 ;  /* 0x0000007800747304 */ /* 0x000fe20000202000 */
[----:B------:R-:W-:Y:S01]  /*63e0*/  SHF.L.U32 R162, R117, 0x10, RZ ;  /* 0x0000001075a27819 */ /* 0x000fe200000006ff */
[----:B------:R-:W-:Y:S01]  /*63f0*/  FFMA.FTZ R117, R133, UR4, R118 ;  /* 0x0000000485757c23 */ /* 0x000fe20008010076 */
[----:B------:R-:W-:-:S03]  /*6400*/  MOV R118, R152 ;  /* 0x0000009800767202 */ /* 0x000fc60000000f00 */
[----:B------:R-:W-:Y:S01]  /*6410*/  FADD.FTZ R117, R134, -R117 ;  /* 0x8000007586757221 */ /* 0x000fe20000010000 */
[----:B------:R-:W-:Y:S01]  /*6420*/  SHF.L.U32 R118, R118, 0x10, RZ ;  /* 0x0000001076767819 */ /* 0x000fe200000006ff */
[----:B------:R-:W-:Y:S01]  /*6430*/  FFMA.FTZ R121, R121, UR24, R162 ;  /* 0x0000001879797c23 */ /* 0x000fe200080100a2 */
[----:B------:R-:W0:Y:S03]  /*6440*/  F2F.BF16.F32 R119, R122 ;  /* 0x0000007a00777304 */ /* 0x000e260000202000 */
[----:B------:R-:W-:-:S05]  /*6450*/  FFMA.FTZ R123, R117, UR24, R118 ;  /* 0x00000018757b7c23 */ /* 0x000fca0008010076 */
        /* <DEDUP_REMOVED lines=19> */
[----:B------:R-:W-:Y:S01]  /*6590*/  FMUL.FTZ R121, R120, UR12 ;  /* 0x0000000c78797c20 */ /* 0x000fe20008410000 */
[----:B------:R-:W-:Y:S01]  /*65a0*/  SHF.L.U32 R120, R117, 0x10, RZ ;  /* 0x0000001075787819 */ /* 0x000fe200000006ff */
[----:B------:R-:W-:Y:S01]  /*65b0*/  FFMA.FTZ R17, R162, R123, R17 ;  /* 0x0000007ba2117223 */ /* 0x000fe20000010011 */
[----:B------:R-:W-:Y:S01]  /*65c0*/  FMUL.FTZ R123, R77, R162 ;  /* 0x000000a24d7b7220 */ /* 0x000fe20000410000 */
[----:B------:R-:W-:Y:S01]  /*65d0*/  FFMA.FTZ R19, R122, R116, R19 ;  /* 0x000000747a137223 */ /* 0x000fe20000010013 */
[----:B------:R-:W-:Y:S01]  /*65e0*/  FMUL.FTZ R162, R78, R121 ;  /* 0x000000794ea27220 */ /* 0x000fe20000410000 */
[----:B------:R-:W0:Y:S01]  /*65f0*/  LDC.64 R116, c[0x0][0x478] ;  /* 0x00011e00ff747b82 */ /* 0x000e220000000a00 */
[----:B------:R-:W-:Y:S01]  /*6600*/  FFMA.FTZ R18, R121, R120, R18 ;  /* 0x0000007879127223 */ /* 0x000fe20000010012 */
[----:B------:R-:W-:Y:S01]  /*6610*/  FMUL.FTZ R122, R79, R122 ;  /* 0x0000007a4f7a7220 */ /* 0x000fe20000410000 */
[----:B------:R-:W-:Y:S05]  /*6620*/  F2F.BF16.F32 R123, R123 ;  /* 0x0000007b007b7304 */ /* 0x000fea0000202000 */
[----:B------:R-:W1:Y:S03]  /*6630*/  LDC.64 R120, c[0x0][0x468] ;  /* 0x00011a00ff787b82 */ /* 0x000e660000000a00 */
[----:B------:R-:W-:Y:S08]  /*6640*/  F2F.BF16.F32 R162, R162 ;  /* 0x000000a200a27304 */ /* 0x000ff00000202000 */
[----:B------:R-:W2:Y:S01]  /*6650*/  F2F.BF16.F32 R165, R122 ;  /* 0x0000007a00a57304 */ /* 0x000ea20000202000 */
[----:B0-----:R-:W-:-:S07]  /*6660*/  IMAD.WIDE.U32 R116, R142, 0x8, R116 ;  /* 0x000000088e747825 */ /* 0x001fce00078e0074 */
[----:B------:R-:W0:Y:S01]  /*6670*/  F2F.BF16.F32 R163, R163 ;  /* 0x000000a300a37304 */ /* 0x000e220000202000 */
[----:B------:R3:W-:Y:S01]  /*6680*/  STG.E.64 desc[UR14][R116.64], R118 ;  /* 0x0000007674007986 */ /* 0x0007e2000c101b0e */
[----:B-1----:R-:W-:Y:S01]  /*6690*/  IMAD.WIDE.U32 R120, R142, 0x8, R120 ;  /* 0x000000088e787825 */ /* 0x002fe200078e0078 */
[----:B--2---:R-:W-:-:S03]  /*66a0*/  PRMT R165, R162, 0x5410, R165 ;  /* 0x00005410a2a57816 */ /* 0x004fc600000000a5 */
[----:B---3--:R-:W-:-:S05]  /*66b0*/  IMAD.WIDE.U32 R116, R123, 0x10000, RZ ;  /* 0x000100007b747825 */ /* 0x008fca00078e00ff */
[----:B------:R-:W-:Y:S02]  /*66c0*/  LOP3.LUT R117, R165, R117, RZ, 0xfc, !PT ;  /* 0x00000075a5757212 */ /* 0x000fe400078efcff */
[----:B0-----:R-:W-:-:S05]  /*66d0*/  LOP3.LUT R116, R116, R163, RZ, 0xfc, !PT ;  /* 0x000000a374747212 */ /* 0x001fca00078efcff */
[----:B------:R0:W-:Y:S02]  /*66e0*/  STG.E.64 desc[UR14][R120.64], R116 ;  /* 0x0000007478007986 */ /* 0x0001e4000c101b0e */
.L_x_2563:
[----:B------:R-:W-:Y:S05]  /*66f0*/  BSYNC.RECONVERGENT B0 ;  /* 0x0000000000007941 */ /* 0x000fea0003800200 */
.L_x_2552:
[----:B------:R-:W-:Y:S02]  /*6700*/  UIADD3 UR7, UPT, UPT, UR7, UR22, URZ ;  /* 0x0000001607077290 */ /* 0x000fe4000fffe0ff */
[----:B------:R-:W-:Y:S02]  /*6710*/  UPLOP3.LUT UP2, UPT, UPT, UPT, UP2, 0x40, 0x4 ;  /* 0x000000000004789c */ /* 0x000fe40003f4e820 */
[----:B------:R-:W-:-:S09]  /*6720*/  UISETP.GE.AND UP1, UPT, UR7, UR23, UPT ;  /* 0x000000170700728c */ /* 0x000fd2000bf26270 */
[----:B------:R-:W-:Y:S05]  /*6730*/  BRA.U !UP1, `(.L_x_2589) ;  /* 0xffffffa109207547 */ /* 0x000fea000b83ffff */
.L_x_2539:
[----:B------:R-:W0:Y:S01]  /*6740*/  S2UR UR4, SR_CTAID.X ;  /* 0x00000000000479c3 */ /* 0x000e220000002500 */
[----:B------:R-:W-:Y:S01]  /*6750*/  BSSY.RECONVERGENT B0, `(.L_x_2590) ;  /* 0x000000f000007945 */ /* 0x000fe20003800200 */
[----:B0-----:R-:W-:-:S06]  /*6760*/  UIMAD UR4, UR4, UR6, URZ ;  /* 0x00000006040472a4 */ /* 0x001fcc000f8e02ff */
[----:B------:R-:W-:-:S04]  /*6770*/  MOV R9, UR4 ;  /* 0x0000000400097c02 */ /* 0x000fc80008000f00 */
        /* <DEDUP_REMOVED lines=12> */
.L_x_2591:
[----:B------:R-:W-:Y:S05]  /*6840*/  BSYNC.RECONVERGENT B0 ;  /* 0x0000000000007941 */ /* 0x000fea0003800200 */
.L_x_2590:
        /* <DEDUP_REMOVED lines=12> */
.L_x_2593:
[----:B------:R-:W-:Y:S05]  /*6910*/  BSYNC.RECONVERGENT B0 ;  /* 0x0000000000007941 */ /* 0x000fea0003800200 */
.L_x_2592:
        /* <DEDUP_REMOVED lines=12> */
.L_x_2595:
[----:B------:R-:W-:Y:S05]  /*69e0*/  BSYNC.RECONVERGENT B0 ;  /* 0x0000000000007941 */ /* 0x000fea0003800200 */
.L_x_2594:
        /* <DEDUP_REMOVED lines=12> */
.L_x_2597:
[----:B------:R-:W-:Y:S05]  /*6ab0*/  BSYNC.RECONVERGENT B0 ;  /* 0x0000000000007941 */ /* 0x000fea0003800200 */
.L_x_2596:
[----:B------:R-:W-:Y:S05]  /*6ac0*/  @!P5 EXIT ;  /* 0x000000000000d94d */ /* 0x000fea0003800000 */
[----:B0-----:R-:W0:Y:S08]  /*6ad0*/  LDC.64 R2, c[0x0][0x440] ;  /* 0x00011000ff027b82 */ /* 0x001e300000000a00 */
        /* <DEDUP_REMOVED lines=9> */
.L_x_2598:
        /* <DEDUP_REMOVED lines=9> */
.L_x_10824:


//--------------------- .text._ZN10layer_norm13ln_bwd_kernelINS_13Kernel_traitsIf13__nv_bfloat16S2_S2_fjLj2560ELj1ELj1ELj4ELj8ENS_18Kernel_traits_baseILj2560EfS2_S2_S2_fjLj128EEEEELb0ELb1ELb0ELb1EEEvNS_9BwdParamsE --------------------------
	.section	.text._ZN10layer_norm13ln_bwd_kernelINS_13Kernel_traitsIf13__nv_bfloat16S2_S2_fjLj2560ELj1ELj1ELj4ELj8ENS_18Kernel_traits_baseILj2560EfS2_S2_S2_fjLj128EEEEELb0ELb1ELb0ELb1EEEvNS_9BwdParamsE,"ax",@progbits
	.align	128
        .global         _ZN10layer_norm13ln_bwd_kernelINS_13Kernel_traitsIf13__nv_bfloat16S2_S2_fjLj2560ELj1ELj1ELj4ELj8ENS_18Kernel_traits_baseILj2560EfS2_S2_S2_fjLj128EEEEELb0ELb1ELb0ELb1EEEvNS_9BwdParamsE
        .type           _ZN10layer_norm13ln_bwd_kernelINS_13Kernel_traitsIf13__nv_bfloat16S2_S2_fjLj2560ELj1ELj1ELj4ELj8ENS_18Kernel_traits_baseILj2560EfS2_S2_S2_fjLj128EEEEELb0ELb1ELb0ELb1EEEvNS_9BwdParamsE,@function
        .size           _ZN10layer_norm13ln_bwd_kernelINS_13Kernel_traitsIf13__nv_bfloat16S2_S2_fjLj2560ELj1ELj1ELj4ELj8ENS_18Kernel_traits_baseILj2560EfS2_S2_S2_fjLj128EEEEELb0ELb1ELb0ELb1EEEvNS_9BwdParamsE,(.L_x_10825 - _ZN10layer_norm13ln_bwd_kernelINS_13Kernel_traitsIf13__nv_bfloat16S2_S2_fjLj2560ELj1ELj1ELj4ELj8ENS_18Kernel_traits_baseILj2560EfS2_S2_S2_fjLj128EEEEELb0ELb1ELb0ELb1EEEvNS_9BwdParamsE)
        .other          _ZN10layer_norm13ln_bwd_kernelINS_13Kernel_traitsIf13__nv_bfloat16S2_S2_fjLj2560ELj1ELj1ELj4ELj8ENS_18Kernel_traits_baseILj2560EfS2_S2_S2_fjLj128EEEEELb0ELb1ELb0ELb1EEEvNS_9BwdParamsE,@"STO_CUDA_ENTRY STV_DEFAULT"
_ZN10layer_norm13ln_bwd_kernelINS_13Kernel_traitsIf13__nv_bfloat16S2_S2_fjLj2560ELj1ELj1ELj4ELj8ENS_18Kernel_traits_baseILj2560EfS2_S2_S2_fjLj128EEEEELb0ELb1ELb0ELb1EEEvNS_9BwdParamsE:
.text._ZN10layer_norm13ln_bwd_kernelINS_13Kernel_traitsIf13__nv_bfloat16S2_S2_fjLj2560ELj1ELj1ELj4ELj8ENS_18Kernel_traits_baseILj2560EfS2_S2_S2_fjLj128EEEEELb0ELb1ELb0ELb1EEEvNS_9BwdParamsE:
        /* <DEDUP_REMOVED lines=59> */
[----:B0-----:R0:W5:Y:S01]  /*03b0*/  LDG.E.128 R40, desc[UR8][R2.64+0x2000] ;  /* 0x0020000802287981 */ /* 0x001162000c1e1d00 */
[----:B------:R-:W-:Y:S02]  /*03c0*/  CS2R R86, SRZ ;  /* 0x0000000000567805 */ /* 0x000fe4000001ff00 */
[----:B------:R-:W-:Y:S02]  /*03d0*/  CS2R R88, SRZ ;  /* 0x0000000000587805 */ /* 0x000fe4000001ff00 */
[----:B------:R-:W-:Y:S01]  /*03e0*/  CS2R R90, SRZ ;  /* 0x00000000005a7805 */ /* 0x000fe2000001ff00 */
[----:B------:R0:W5:Y:S01]  /*03f0*/  LDG.E.128 R36, desc[UR8][R2.64+0x1800] ;  /* 0x0018000802247981 */ /* 0x000162000c1e1d00 */
[----:B------:R-:W-:-:S02]  /*0400*/  CS2R R92, SRZ ;  /* 0x00000000005c7805 */ /* 0x000fc4000001ff00 */
[----:B------:R-:W-:Y:S02]  /*0410*/  CS2R R94, SRZ ;  /* 0x00000000005e7805 */ /* 0x000fe4000001ff00 */
[----:B------:R-:W-:Y:S01]  /*0420*/  CS2R R96, SRZ ;  /* 0x0000000000607805 */ /* 0x000fe2000001ff00 */
[----:B------:R0:W5:Y:S01]  /*0430*/  LDG.E.128 R32, desc[UR8][R2.64+0x1000] ;  /* 0x0010000802207981 */ /* 0x000162000c1e1d00 */
[----:B------:R-:W-:Y:S02]  /*0440*/  CS2R R98, SRZ ;  /* 0x0000000000627805 */ /* 0x000fe4000001ff00 */
[----:B------:R-:W-:Y:S02]  /*0450*/  CS2R R100, SRZ ;  /* 0x0000000000647805 */ /* 0x000fe4000001ff00 */
[----:B------:R-:W-:Y:S01]  /*0460*/  CS2R R102, SRZ ;  /* 0x0000000000667805 */ /* 0x000fe2000001ff00 */
[----:B------:R0:W5:Y:S01]  /*0470*/  LDG.E.128 R28, desc[UR8][R2.64+0x800] ;  /* 0x00080008021c7981 */ /* 0x000162000c1e1d00 */
[----:B------:R-:W-:Y:S01]  /*0480*/  CS2R R104, SRZ ;  /* 0x0000000000687805 */ /* 0x000fe2000001ff00 */
[----:B------:R-:W-:-:S02]  /*0490*/  UPLOP3.LUT UP1, UPT, UPT, UPT, UPT, 0x40, 0x4 ;  /* 0x000000000004789c */ /* 0x000fc40003f2e870 */
[----:B------:R0:W5:Y:S01]  /*04a0*/  LDG.E.128 R24, desc[UR8][R2.64] ;  /* 0x0000000802187981 */ /* 0x000162000c1e1d00 */
[----:B------:R-:W1:Y:S03]  /*04b0*/  LDCU UR12, c[0x0][0x388] ;  /* 0x00007100ff0c77ac */ /* 0x000e660008000800 */
[----:B------:R0:W5:Y:S01]  /*04c0*/  LDG.E.128 R20, desc[UR8][R44.64+0x2000] ;  /* 0x002000082c147981 */ /* 0x000162000c1e1d00 */
[----:B------:R-:W2:Y:S03]  /*04d0*/  LDCU.U8 UR7, c[0x0][0x410] ;  /* 0x00008200ff0777ac */ /* 0x000ea60008000000 */
[----:B------:R0:W5:Y:S01]  /*04e0*/  LDG.E.128 R16, desc[UR8][R44.64+0x1800] ;  /* 0x001800082c107981 */ /* 0x000162000c1e1d00 */
[----:B------:R-:W4:Y:S03]  /*04f0*/  LDCU UR13, c[0x0][0x400] ;  /* 0x00008000ff0d77ac */ /* 0x000f260008000800 */
[----:B------:R0:W5:Y:S01]  /*0500*/  LDG.E.128 R12, desc[UR8][R44.64+0x1000] ;  /* 0x001000082c0c7981 */ /* 0x000162000c1e1d00 */
[----:B------:R-:W0:Y:S03]  /*0510*/  LDCU.64 UR14, c[0x0][0x478] ;  /* 0x00008f00ff0e77ac */ /* 0x000e260008000a00 */
[----:B------:R0:W5:Y:S01]  /*0520*/  LDG.E.128 R8, desc[UR8][R44.64+0x800] ;  /* 0x000800082c087981 */ /* 0x000162000c1e1d00 */
[----:B------:R-:W0:Y:S03]  /*0530*/  LDCU.64 UR10, c[0x0][0x438] ;  /* 0x00008700ff0a77ac */ /* 0x000e260008000a00 */
[----:B------:R0:W5:Y:S01]  /*0540*/  LDG.E.128 R4, desc[UR8][R44.64] ;  /* 0x000000082c047981 */ /* 0x000162000c1e1d00 */
[----:B---3--:R-:W-:-:S02]  /*0550*/  ISETP.NE.U32.AND P0, PT, R46, RZ, PT ;  /* 0x000000ff2e00720c */ /* 0x008fc40003f05070 */
[----:B------:R-:W-:Y:S02]  /*0560*/  CS2R R106, SRZ ;  /* 0x00000000006a7805 */ /* 0x000fe4000001ff00 */
[----:B------:R-:W-:Y:S02]  /*0570*/  CS2R R108, SRZ ;  /* 0x00000000006c7805 */ /* 0x000fe4000001ff00 */
[----:B------:R-:W-:Y:S02]  /*0580*/  CS2R R110, SRZ ;  /* 0x00000000006e7805 */ /* 0x000fe4000001ff00 */
[----:B------:R-:W-:Y:S02]  /*0590*/  ISETP.NE.AND.EX P0, PT, R47, RZ, PT, P0 ;  /* 0x000000ff2f00720c */ /* 0x000fe40003f05300 */
[----:B------:R-:W-:Y:S02]  /*05a0*/  CS2R R112, SRZ ;  /* 0x0000000000707805 */ /* 0x000fe4000001ff00 */
[----:B-12-4-:R-:W-:-:S09]  /*05b0*/  CS2R R114, SRZ ;  /* 0x0000000000727805 */ /* 0x016fd2000001ff00 */
.L_x_2608:
[----:B------:R-:W1:Y:S08]  /*05c0*/  @P0 LDC.64 R46, c[0x0][0x3e0] ;  /* 0x0000f800ff2e0b82 */ /* 0x000e700000000a00 */
[----:B0-----:R-:W0:Y:S08]  /*05d0*/  LDC.64 R44, c[0x0][0x3c0] ;  /* 0x0000f000ff2c7b82 */ /* 0x001e300000000a00 */
[----:B------:R-:W2:Y:S01]  /*05e0*/  LDC.64 R130, c[0x0][0x3c8] ;  /* 0x0000f200ff827b82 */ /* 0x000ea20000000a00 */
[----:B-1----:R-:W-:-:S06]  /*05f0*/  @P0 IMAD.WIDE R46, R120, 0x2, R46 ;  /* 0x00000002782e0825 */ /* 0x002fcc00078e022e */
[----:B------:R-:W3:Y:S01]  /*0600*/  @P0 LDG.E.U16 R46, desc[UR8][R46.64] ;  /* 0x000000082e2e0981 */ /* 0x000ee2000c1e1500 */
[----:B0-----:R-:W-:-:S06]  /*0610*/  IMAD.WIDE R44, R120, 0x4, R44 ;  /* 0x00000004782c7825 */ /* 0x001fcc00078e022c */
[----:B------:R-:W4:Y:S01]  /*0620*/  LDG.E R44, desc[UR8][R44.64] ;  /* 0x000000082c2c7981 */ /* 0x000f22000c1e1900 */
[----:B--2---:R-:W-:-:S06]  /*0630*/  IMAD.WIDE R130, R120, 0x4, R130 ;  /* 0x0000000478827825 */ /* 0x004fcc00078e0282 */
[----:B-----5:R0:W5:Y:S01]  /*0640*/  LDG.E R130, desc[UR8][R130.64] ;  /* 0x0000000882827981 */ /* 0x020162000c1e1900 */
        /* <DEDUP_REMOVED lines=18> */
[--C-:B------:R-:W-:Y:S01]  /*0770*/  IMAD.WIDE.U32 R46, R143, 0x8, R126.reuse ;  /* 0x000000088f2e7825 */ /* 0x100fe200078e007e */
[----:B------:R0:W2:Y:S03]  /*0780*/  LDG.E.64 R146, desc[UR8][R44.64] ;  /* 0x000000082c927981 */ /* 0x0000a6000c1e1b00 */
[--C-:B------:R-:W-:Y:S01]  /*0790*/  IMAD.WIDE.U32 R48, R141, 0x8, R126.reuse ;  /* 0x000000088d307825 */ /* 0x100fe200078e007e */
[----:B------:R3:W4:Y:S03]  /*07a0*/  LDG.E.64 R150, desc[UR8][R46.64] ;  /* 0x000000082e967981 */ /* 0x000726000c1e1b00 */
[--C-:B------:R-:W-:Y:S01]  /*07b0*/  IMAD.WIDE.U32 R136, R132, 0x8, R126.reuse ;  /* 0x0000000884887825 */ /* 0x100fe200078e007e */
[----:B------:R-:W4:Y:S03]  /*07c0*/  LDG.E.64 R152, desc[UR8][R48.64] ;  /* 0x0000000830987981 */ /* 0x000f26000c1e1b00 */
[----:B------:R-:W-:-:S02]  /*07d0*/  IMAD.WIDE.U32 R126, R129, 0x8, R126 ;  /* 0x00000008817e7825 */ /* 0x000fc400078e007e */
[----:B------:R-:W4:Y:S02]  /*07e0*/  LDG.E.64 R136, desc[UR8][R136.64] ;  /* 0x0000000888887981 */ /* 0x000f24000c1e1b00 */
[--C-:B-1----:R-:W-:Y:S02]  /*07f0*/  IMAD.WIDE.U32 R122, R135, 0x8, R144.reuse ;  /* 0x00000008877a7825 */ /* 0x102fe400078e0090 */
[----:B------:R-:W4:Y:S02]  /*0800*/  LDG.E.64 R126, desc[UR8][R126.64] ;  /* 0x000000087e7e7981 */ /* 0x000f24000c1e1b00 */
[--C-:B0-----:R-:W-:Y:S02]  /*0810*/  IMAD.WIDE.U32 R44, R129, 0x8, R144.reuse ;  /* 0x00000008812c7825 */ /* 0x101fe400078e0090 */
[----:B------:R-:W4:Y:S02]  /*0820*/  LDG.E.64 R122, desc[UR8][R122.64] ;  /* 0x000000087a7a7981 */ /* 0x000f24000c1e1b00 */
[----:B---3--:R-:W-:-:S02]  /*0830*/  IMAD.WIDE.U32 R46, R141, 0x8, R144 ;  /* 0x000000088d2e7825 */ /* 0x008fc400078e0090 */
[----:B------:R-:W3:Y:S02]  /*0840*/  LDG.E.64 R44, desc[UR8][R44.64] ;  /* 0x000000082c2c7981 */ /* 0x000ee4000c1e1b00 */
[--C-:B------:R-:W-:Y:S02]  /*0850*/  IMAD.WIDE.U32 R50, R143, 0x8, R144.reuse ;  /* 0x000000088f327825 */ /* 0x100fe400078e0090 */
[----:B------:R-:W3:Y:S04]  /*0860*/  LDG.E.64 R46, desc[UR8][R46.64] ;  /* 0x000000082e2e7981 */ /* 0x000ee8000c1e1b00 */
[----:B------:R-:W3:Y:S01]  /*0870*/  LDG.E.64 R50, desc[UR8][R50.64] ;  /* 0x0000000832327981 */ /* 0x000ee2000c1e1b00 */
[----:B------:R-:W-:-:S05]  /*0880*/  IMAD.WIDE.U32 R138, R132, 0x8, R144 ;  /* 0x00000008848a7825 */ /* 0x000fca00078e0090 */
[----:B------:R0:W3:Y:S01]  /*0890*/  LDG.E.64 R48, desc[UR8][R138.64] ;  /* 0x000000088a307981 */ /* 0x0000e2000c1e1b00 */
[C-C-:B--2---:R-:W-:Y:S02]  /*08a0*/  SHF.R.U64 R148, R146.reuse, 0x10, R147.reuse ;  /* 0x0000001092947819 */ /* 0x144fe40000001293 */
[----:B------:R-:W-:Y:S02]  /*08b0*/  SHF.L.U32 R131, R146, 0x10, RZ ;  /* 0x0000001092837819 */ /* 0x000fe400000006ff */
[----:B------:R-:W-:Y:S02]  /*08c0*/  SHF.R.U32.HI R146, RZ, 0x10, R147 ;  /* 0x00000010ff927819 */ /* 0x000fe40000011693 */
[----:B------:R-:W-:Y:S02]  /*08d0*/  SHF.L.U32 R133, R147, 0x10, RZ ;  /* 0x0000001093857819 */ /* 0x000fe400000006ff */
[--C-:B----4-:R-:W-:Y:S02]  /*08e0*/  SHF.R.U64 R144, R150, 0x10, R151.reuse ;  /* 0x0000001096907819 */ /* 0x110fe40000001297 */
[----:B------:R-:W-:-:S02]  /*08f0*/  SHF.R.U32.HI R142, RZ, 0x10, R151 ;  /* 0x00000010ff8e7819 */ /* 0x000fc40000011697 */
[----:B------:R-:W-:Y:S02]  /*0900*/  SHF.L.U32 R147, R151, 0x10, RZ ;  /* 0x0000001097937819 */ /* 0x000fe400000006ff */
[--C-:B------:R-:W-:Y:S02]  /*0910*/  SHF.R.U64 R140, R152, 0x10, R153.reuse ;  /* 0x00000010988c7819 */ /* 0x100fe40000001299 */
[----:B0-----:R-:W-:Y:S02]  /*0920*/  SHF.R.U32.HI R138, RZ, 0x10, R153 ;  /* 0x00000010ff8a7819 */ /* 0x001fe40000011699 */
        /* <DEDUP_REMOVED lines=8> */
[----:B------:R-:W-:-:S02]  /*09b0*/  SHF.R.U32.HI R124, RZ, 0x10, R127 ;  /* 0x00000010ff7c7819 */ /* 0x000fc4000001167f */
[--C-:B------:R-:W-:Y:S02]  /*09c0*/  SHF.R.U64 R155, R136, 0x10, R137.reuse ;  /* 0x00000010889b7819 */ /* 0x100fe40000001289 */
[----:B------:R-:W-:Y:S02]  /*09d0*/  SHF.R.U32.HI R134, RZ, 0x10, R137 ;  /* 0x00000010ff867819 */ /* 0x000fe40000011689 */
[----:B------:R-:W-:Y:S01]  /*09e0*/  SHF.R.U64 R128, R126, 0x10, R127 ;  /* 0x000000107e807819 */ /* 0x000fe2000000127f */
        /* <DEDUP_REMOVED lines=8> */
[----:B------:R-:W-:Y:S01]  /*0a70*/  SHF.L.U32 R163, R124, 0x10, RZ ;  /* 0x000000107ca37819 */ /* 0x000fe200000006ff */
[----:B------:R-:W-:Y:S01]  /*0a80*/  FADD.FTZ R153, -R0, R139 ;  /* 0x0000008b00997221 */ /* 0x000fe20000010100 */
        /* <DEDUP_REMOVED lines=8> */
[C---:B------:R-:W-:Y:S02]  /*0b10*/  SHF.R.U64 R168, R122.reuse, 0x10, R123 ;  /* 0x000000107aa87819 */ /* 0x040fe4000000127b */
[----:B------:R-:W-:Y:S01]  /*0b20*/  SHF.L.U32 R139, R122, 0x10, RZ ;  /* 0x000000107a8b7819 */ /* 0x000fe200000006ff */
[C---:B------:R-:W-:Y:S01]  /*0b30*/  FADD.FTZ R131, -R0.reuse, R131 ;  /* 0x0000008300837221 */ /* 0x040fe20000010100 */
[C---:B------:R-:W-:Y:S01]  /*0b40*/  FADD.FTZ R137, -R0.reuse, R133 ;  /* 0x0000008500897221 */ /* 0x040fe20000010100 */
[----:B------:R-:W-:Y:S01]  /*0b50*/  FADD.FTZ R197, -R0, R163 ;  /* 0x000000a300c57221 */ /* 0x000fe20000010100 */
        /* <DEDUP_REMOVED lines=9> */
[----:B------:R-:W-:Y:S01]  /*0bf0*/  FMUL.FTZ R163, R24, R139 ;  /* 0x0000008b18a37220 */ /* 0x000fe20000410000 */
[C---:B-----5:R-:W-:Y:S01]  /*0c00*/  FMUL.FTZ R0, R130.reuse, R131 ;  /* 0x0000008382007220 */ /* 0x060fe20000410000 */
[----:B------:R-:W-:Y:S01]  /*0c10*/  SHF.R.U32.HI R170, RZ, 0x10, R123 ;  /* 0x00000010ffaa7819 */ /* 0x000fe2000001167b */
[----:B------:R-:W-:Y:S01]  /*0c20*/  FMUL.FTZ R148, R130, R173 ;  /* 0x000000ad82947220 */ /* 0x000fe20000410000 */
[----:B------:R-:W-:Y:S01]  /*0c30*/  SHF.L.U32 R145, R123, 0x10, RZ ;  /* 0x000000107b917819 */ /* 0x000fe200000006ff */
[----:B------:R-:W-:Y:S01]  /*0c40*/  FMUL.FTZ R173, R25, R168 ;  /* 0x000000a819ad7220 */ /* 0x000fe20000410000 */
[----:B---3--:R-:W-:-:S02]  /*0c50*/  SHF.R.U64 R184, R44, 0x10, R45 ;  /* 0x000000102cb87819 */ /* 0x008fc4000000122d */
[----:B------:R-:W-:Y:S01]  /*0c60*/  SHF.L.U32 R165, R44, 0x10, RZ ;  /* 0x000000102ca57819 */ /* 0x000fe200000006ff */
[----:B------:R-:W-:Y:S01]  /*0c70*/  FADD.FTZ R44, RZ, R163 ;  /* 0x000000a3ff2c7221 */ /* 0x000fe20000010000 */
[----:B------:R-:W-:Y:S01]  /*0c80*/  SHF.R.U32.HI R186, RZ, 0x10, R45 ;  /* 0x00000010ffba7819 */ /* 0x000fe2000001162d */
[----:B------:R-:W-:Y:S01]  /*0c90*/  FMUL.FTZ R188, R130, R133 ;  /* 0x0000008582bc7220 */ /* 0x000fe20000410000 */
[----:B------:R-:W-:Y:S01]  /*0ca0*/  SHF.L.U32 R167, R45, 0x10, RZ ;  /* 0x000000102da77819 */ /* 0x000fe200000006ff */
[----:B------:R-:W-:Y:S01]  /*0cb0*/  FFMA.FTZ R45, R0, R163, RZ ;  /* 0x000000a3002d7223 */ /* 0x000fe200000100ff */
[--C-:B------:R-:W-:Y:S01]  /*0cc0*/  SHF.R.U64 R176, R46, 0x10, R47.reuse ;  /* 0x000000102eb07819 */ /* 0x100fe2000000122f */
[----:B------:R-:W-:Y:S01]  /*0cd0*/  FMUL.FTZ R160, R26, R145 ;  /* 0x000000911aa07220 */ /* 0x000fe20000410000 */
[----:B------:R-:W-:Y:S02]  /*0ce0*/  SHF.R.U32.HI R178, RZ, 0x10, R47 ;  /* 0x00000010ffb27819 */ /* 0x000fe4000001162f */
[----:B------:R-:W-:Y:S01]  /*0cf0*/  SHF.L.U32 R155, R47, 0x10, RZ ;  /* 0x000000102f9b7819 */ /* 0x000fe200000006ff */
[----:B------:R-:W-:Y:S01]  /*0d00*/  FADD.FTZ R47, R44, R173 ;  /* 0x000000ad2c2f7221 */ /* 0x000fe20000010000 */
[----:B------:R-:W-:Y:S01]  /*0d10*/  SHF.L.U32 R170, R170, 0x10, RZ ;  /* 0x00000010aaaa7819 */ /* 0x000fe200000006ff */
[----:B------:R-:W-:Y:S01]  /*0d20*/  FMUL.FTZ R164, R130, R137 ;  /* 0x0000008982a47220 */ /* 0x000fe20000410000 */
[----:B------:R-:W-:Y:S01]  /*0d30*/  FFMA.FTZ R45, R188, R173, R45 ;  /* 0x000000adbc2d7223 */ /* 0x000fe2000001002d */
[----:B------:R-:W-:Y:S01]  /*0d40*/  SHF.R.U64 R172, R50, 0x10, R51 ;  /* 0x0000001032ac7819 */ /* 0x000fe20000001233 */
        /* <DEDUP_REMOVED lines=30> */
[C---:B------:R-:W-:Y:S01]  /*0f30*/  FMUL.FTZ R154, R130.reuse, R171 ;  /* 0x000000ab829a7220 */ /* 0x040fe20000410000 */
[----:B------:R-:W-:Y:S01]  /*0f40*/  FFMA.FTZ R45, R183, R162, R44 ;  /* 0x000000a2b72d7223 */ /* 0x000fe2000001002c */
        /* <DEDUP_REMOVED lines=8> */
[C---:B------:R-:W-:Y:S01]  /*0fd0*/  SHF.R.U64 R180, R48.reuse, 0x10, R49 ;  /* 0x0000001030b47819 */ /* 0x040fe20000001231 */
        /* <DEDUP_REMOVED lines=25> */
[----:B------:R-:W-:Y:S01]  /*1170*/  FADD.FTZ R46, R45, R146 ;  /* 0x000000922d2e7221 */ /* 0x000fe20000010000 */
[----:B------:R-:W-:Y:S01]  /*1180*/  FMUL.FTZ R127, R40, R165 ;  /* 0x000000a5287f7220 */ /* 0x000fe20000410000 */
[C---:B------:R-:W-:Y:S01]  /*1190*/  FMUL.FTZ R128, R130.reuse, R191 ;  /* 0x000000bf82807220 */ /* 0x040fe20000410000 */
[----:B------:R-:W-:Y:S01]  /*11a0*/  FFMA.FTZ R45, R169, R146, R44 ;  /* 0x00000092a92d7223 */ /* 0x000fe2000001002c */
[----:B------:R-:W-:Y:S01]  /*11b0*/  FMUL.FTZ R131, R41, R184 ;  /* 0x000000b829837220 */ /* 0x000fe20000410000 */
[----:B------:R-:W-:Y:S01]  /*11c0*/  FMUL.FTZ R122, R130, R193 ;  /* 0x000000c1827a7220 */ /* 0x000fe20000410000 */
        /* <DEDUP_REMOVED lines=34> */
.L_x_2600:
[----:B------:R-:W0:Y:S01]  /*13f0*/  LDC.64 R2, c[0x0][0x3a8] ;  /* 0x0000ea00ff027b82 */ /* 0x000e220000000a00 */
[C---:B------:R-:W-:Y:S02]  /*1400*/  IADD3 R143, PT, PT, R135.reuse, 0x80, RZ ;  /* 0x00000080878f7810 */ /* 0x040fe40007ffe0ff */
[C---:B------:R-:W-:Y:S02]  /*1410*/  IADD3 R141, PT, PT, R135.reuse, 0x100, RZ ;  /* 0x00000100878d7810 */ /* 0x040fe40007ffe0ff */
[C---:B------:R-:W-:Y:S02]  /*1420*/  IADD3 R132, PT, PT, R135.reuse, 0x180, RZ ;  /* 0x0000018087847810 */ /* 0x040fe40007ffe0ff */
[C---:B------:R-:W-:Y:S01]  /*1430*/  IADD3 R129, PT, PT, R135.reuse, 0x200, RZ ;  /* 0x0000020087817810 */ /* 0x040fe20007ffe0ff */
[----:B------:R-:W1:Y:S01]  /*1440*/  LDC.64 R58, c[0x0][0x438] ;  /* 0x00010e00ff3a7b82 */ /* 0x000e620000000a00 */
[----:B0-----:R-:W-:-:S04]  /*1450*/  IMAD.WIDE.U32 R52, R135, 0x8, R2 ;  /* 0x0000000887347825 */ /* 0x001fc800078e0002 */
[--C-:B------:R-:W-:Y:S01]  /*1460*/  IMAD.WIDE.U32 R44, R143, 0x8, R2.reuse ;  /* 0x000000088f2c7825 */ /* 0x100fe200078e0002 */
[----:B------:R0:W2:Y:S03]  /*1470*/  LDG.E.64 R136, desc[UR8][R52.64] ;  /* 0x0000000834887981 */ /* 0x0000a6000c1e1b00 */
[--C-:B------:R-:W-:Y:S02]  /*1480*/  IMAD.WIDE.U32 R46, R141, 0x8, R2.reuse ;  /* 0x000000088d2e7825 */ /* 0x100fe400078e0002 */
[----:B------:R-:W3:Y:S02]  /*1490*/  LDG.E.64 R44, desc[UR8][R44.64] ;  /* 0x000000082c2c7981 */ /* 0x000ee4000c1e1b00 */
[--C-:B------:R-:W-:Y:S02]  /*14a0*/  IMAD.WIDE.U32 R48, R132, 0x8, R2.reuse ;  /* 0x0000000884307825 */ /* 0x100fe400078e0002 */
[----:B------:R-:W4:Y:S02]  /*14b0*/  LDG.E.64 R46, desc[UR8][R46.64] ;  /* 0x000000082e2e7981 */ /* 0x000f24000c1e1b00 */
[----:B------:R-:W-:-:S02]  /*14c0*/  IMAD.WIDE.U32 R50, R129, 0x8, R2 ;  /* 0x0000000881327825 */ /* 0x000fc400078e0002 */
[----:B------:R-:W1:Y:S01]  /*14d0*/  LDC.64 R2, c[0x0][0x428] ;  /* 0x00010a00ff027b82 */ /* 0x000e620000000a00 */
[----:B------:R-:W3:Y:S04]  /*14e0*/  LDG.E.64 R48, desc[UR8][R48.64] ;  /* 0x0000000830307981 */ /* 0x000ee8000c1e1b00 */
[----:B------:R-:W3:Y:S01]  /*14f0*/  LDG.E.64 R50, desc[UR8][R50.64] ;  /* 0x0000000832327981 */ /* 0x000ee2000c1e1b00 */
[----:B-1----:R-:W-:-:S04]  /*1500*/  IMAD.WIDE.U32 R144, R135, 0x8, R2 ;  /* 0x0000000887907825 */ /* 0x002fc800078e0002 */
[--C-:B------:R-:W-:Y:S02]  /*1510*/  IMAD.WIDE.U32 R160, R132, 0x8, R2.reuse ;  /* 0x0000000884a07825 */ /* 0x100fe400078e0002 */
[----:B------:R-:W3:Y:S02]  /*1520*/  LDG.E.64 R144, desc[UR8][R144.64] ;  /* 0x0000000890907981 */ /* 0x000ee4000c1e1b00 */
[--C-:B------:R-:W-:Y:S02]  /*1530*/  IMAD.WIDE.U32 R148, R143, 0x8, R2.reuse ;  /* 0x000000088f947825 */ /* 0x100fe400078e0002 */
[----:B------:R-:W3:Y:S02]  /*1540*/  LDG.E.64 R160, desc[UR8][R160.64] ;  /* 0x00000008a0a07981 */ /* 0x000ee4000c1e1b00 */
[--C-:B------:R-:W-:Y:S02]  /*1550*/  IMAD.WIDE.U32 R166, R129, 0x8, R2.reuse ;  /* 0x0000000881a67825 */ /* 0x100fe400078e0002 */
[----:B------:R-:W3:Y:S02]  /*1560*/  LDG.E.64 R148, desc[UR8][R148.64] ;  /* 0x0000000894947981 */ /* 0x000ee4000c1e1b00 */
[----:B------:R-:W-:-:S02]  /*1570*/  IMAD.WIDE.U32 R154, R141, 0x8, R2 ;  /* 0x000000088d9a7825 */ /* 0x000fc400078e0002 */
[----:B------:R-:W3:Y:S04]  /*1580*/  LDG.E.64 R166, desc[UR8][R166.64] ;  /* 0x00000008a6a67981 */ /* 0x000ee8000c1e1b00 */
[----:B------:R-:W3:Y:S01]  /*1590*/  LDG.E.64 R154, desc[UR8][R154.64] ;  /* 0x000000089a9a7981 */ /* 0x000ee2000c1e1b00 */
[----:B------:R-:W-:-:S04]  /*15a0*/  IMAD.WIDE.U32 R2, R135, 0x8, R58 ;  /* 0x0000000887027825 */ /* 0x000fc800078e003a */
[--C-:B0-----:R-:W-:Y:S02]  /*15b0*/  IMAD.WIDE.U32 R52, R143, 0x8, R58.reuse ;  /* 0x000000088f347825 */ /* 0x101fe400078e003a */
        /* <DEDUP_REMOVED lines=8> */
[----:B--2---:R-:W-:Y:S02]  /*1640*/  SHF.L.U32 R127, R136, 0x10, RZ ;  /* 0x00000010887f7819 */ /* 0x004fe400000006ff */
[C---:B----4-:R-:W-:Y:S02]  /*1650*/  SHF.L.U32 R139, R46.reuse, 0x10, RZ ;  /* 0x000000102e8b7819 */ /* 0x050fe400000006ff */
[----:B------:R-:W-:Y:S02]  /*1660*/  SHF.R.U64 R126, R46, 0x10, R47 ;  /* 0x000000102e7e7819 */ /* 0x000fe4000000122f */
[----:B------:R-:W-:Y:S01]  /*1670*/  SHF.L.U32 R147, R47, 0x10, RZ ;  /* 0x000000102f937819 */ /* 0x000fe200000006ff */
[----:B------:R-:W-:Y:S01]  /*1680*/  FADD.FTZ R153, -R0, R139 ;  /* 0x0000008b00997221 */ /* 0x000fe20000010100 */
[----:B---3--:R-:W-:-:S02]  /*1690*/  SHF.L.U32 R151, R48, 0x10, RZ ;  /* 0x0000001030977819 */ /* 0x008fc400000006ff */
[----:B------:R-:W-:Y:S02]  /*16a0*/  SHF.L.U32 R139, R126, 0x10, RZ ;  /* 0x000000107e8b7819 */ /* 0x000fe400000006ff */
[----:B------:R-:W-:Y:S02]  /*16b0*/  SHF.L.U32 R163, R50, 0x10, RZ ;  /* 0x0000001032a37819 */ /* 0x000fe400000006ff */
[----:B------:R-:W-:Y:S02]  /*16c0*/  SHF.L.U32 R165, R51, 0x10, RZ ;  /* 0x0000001033a57819 */ /* 0x000fe400000006ff */
[C---:B------:R-:W-:Y:S02]  /*16d0*/  SHF.R.U64 R124, R44.reuse, 0x10, R45 ;  /* 0x000000102c7c7819 */ /* 0x040fe4000000122d */
[----:B------:R-:W-:Y:S02]  /*16e0*/  SHF.L.U32 R133, R44, 0x10, RZ ;  /* 0x000000102c857819 */ /* 0x000fe400000006ff */
[----:B------:R-:W-:-:S02]  /*16f0*/  SHF.R.U64 R128, R48, 0x10, R49 ;  /* 0x0000001030807819 */ /* 0x000fc40000001231 */
[----:B------:R-:W-:Y:S02]  /*1700*/  SHF.R.U64 R134, R50, 0x10, R51 ;  /* 0x0000001032867819 */ /* 0x000fe40000001233 */
[--C-:B------:R-:W-:Y:S02]  /*1710*/  SHF.R.U64 R122, R136, 0x10, R137.reuse ;  /* 0x00000010887a7819 */ /* 0x100fe40000001289 */
[----:B------:R-:W-:Y:S02]  /*1720*/  SHF.R.U32.HI R123, RZ, 0x10, R137 ;  /* 0x00000010ff7b7819 */ /* 0x000fe40000011689 */
[----:B------:R-:W-:Y:S02]  /*1730*/  SHF.R.U32.HI R44, RZ, 0x10, R45 ;  /* 0x00000010ff2c7819 */ /* 0x000fe4000001162d */
[----:B------:R-:W-:Y:S02]  /*1740*/  SHF.R.U32.HI R46, RZ, 0x10, R47 ;  /* 0x00000010ff2e7819 */ /* 0x000fe4000001162f */
[----:B------:R-:W-:-:S02]  /*1750*/  SHF.R.U32.HI R48, RZ, 0x10, R49 ;  /* 0x00000010ff307819 */ /* 0x000fc40000011631 */
[----:B------:R-:W-:Y:S01]  /*1760*/  SHF.R.U32.HI R50, RZ, 0x10, R51 ;  /* 0x00000010ff327819 */ /* 0x000fe20000011633 */
[C---:B------:R-:W-:Y:S01]  /*1770*/  FADD.FTZ R175, -R0.reuse, R163 ;  /* 0x000000a300af7221 */ /* 0x040fe20000010100 */
[----:B------:R-:W-:Y:S01]  /*1780*/  SHF.L.U32 R131, R137, 0x10, RZ ;  /* 0x0000001089837819 */ /* 0x000fe200000006ff */
[C---:B------:R-:W-:Y:S01]  /*1790*/  FADD.FTZ R157, -R0.reuse, R147 ;  /* 0x00000093009d7221 */ /* 0x040fe20000010100 */
[----:B------:R-:W-:Y:S01]  /*17a0*/  SHF.L.U32 R137, R45, 0x10, RZ ;  /* 0x000000102d897819 */ /* 0x000fe200000006ff */
[C---:B------:R-:W-:Y:S01]  /*17b0*/  FADD.FTZ R45, -R0.reuse, R127 ;  /* 0x0000007f002d7221 */ /* 0x040fe20000010100 */
[----:B------:R-:W-:Y:S01]  /*17c0*/  SHF.L.U32 R49, R49, 0x10, RZ ;  /* 0x0000001031317819 */ /* 0x000fe200000006ff */
[----:B------:R-:W-:Y:S01]  /*17d0*/  FADD.FTZ R169, -R0, R151 ;  /* 0x0000009700a97221 */ /* 0x000fe20000010100 */
[----:B------:R-:W-:Y:S01]  /*17e0*/  SHF.L.U32 R163, R134, 0x10, RZ ;  /* 0x0000001086a37819 */ /* 0x000fe200000006ff */
[C---:B------:R-:W-:Y:S01]  /*17f0*/  FADD.FTZ R179, -R0.reuse, R165 ;  /* 0x000000a500b37221 */ /* 0x040fe20000010100 */
        /* <DEDUP_REMOVED lines=28> */
[C---:B------:R-:W-:Y:S01]  /*19c0*/  FMUL.FTZ R158, R130.reuse, R137 ;  /* 0x00000089829e7220 */ /* 0x040fe20000410000 */
[----:B------:R-:W-:Y:S01]  /*19d0*/  SHF.L.U32 R145, R145, 0x10, RZ ;  /* 0x0000001091917819 */ /* 0x000fe200000006ff */
[C---:B------:R-:W-:Y:S01]  /*19e0*/  FMUL.FTZ R137, R130.reuse, R173 ;  /* 0x000000ad82897220 */ /* 0x040fe20000410000 */
[----:B------:R-:W-:Y:S01]  /*19f0*/  FADD.FTZ R44, RZ, R163 ;  /* 0x000000a3ff2c7221 */ /* 0x000fe20000010000 */
[----:B------:R-:W-:Y:S01]  /*1a00*/  FMUL.FTZ R173, R25, R168 ;  /* 0x000000a819ad7220 */ /* 0x000fe20000410000 */
[----:B------:R-:W-:Y:S01]  /*1a10*/  FMUL.FTZ R188, R130, R47 ;  /* 0x0000002f82bc7220 */ /* 0x000fe20000410000 */
[----:B------:R-:W-:Y:S01]  /*1a20*/  FFMA.FTZ R45, R0, R163, RZ ;  /* 0x000000a3002d7223 */ /* 0x000fe200000100ff */
[----:B------:R-:W-:Y:S01]  /*1a30*/  SHF.R.U64 R180, R160, 0x10, R161 ;  /* 0x00000010a0b47819 */ /* 0x000fe200000012a1 */
[----:B------:R-:W-:Y:S01]  /*1a40*/  FADD.FTZ R47, R44, R173 ;  /* 0x000000ad2c2f7221 */ /* 0x000fe20000010000 */
[----:B------:R-:W-:Y:S01]  /*1a50*/  SHF.L.U32 R159, R160, 0x10, RZ ;  /* 0x00000010a09f7819 */ /* 0x000fe200000006ff */
[----:B------:R-:W-:Y:S01]  /*1a60*/  FMUL.FTZ R160, R26, R145 ;  /* 0x000000911aa07220 */ /* 0x000fe20000410000 */
        /* <DEDUP_REMOVED lines=19> */
[----:B------:R-:W-:-:S02]  /*1ba0*/  SHF.R.U64 R184, R166, 0x10, R167 ;  /* 0x00000010a6b87819 */ /* 0x000fc400000012a7 */
[----:B------:R-:W-:Y:S01]  /*1bb0*/  SHF.L.U32 R165, R166, 0x10, RZ ;  /* 0x00000010a6a57819 */ /* 0x000fe200000006ff */
[----:B------:R-:W-:Y:S01]  /*1bc0*/  FMUL.FTZ R166, R29, R172 ;  /* 0x000000ac1da67220 */ /* 0x000fe20000410000 */
        /* <DEDUP_REMOVED lines=17> */
[----:B------:R-:W-:Y:S01]  /*1ce0*/  SHF.R.U32.HI R178, RZ, 0x10, R155 ;  /* 0x00000010ffb27819 */ /* 0x000fe2000001169b */
[C---:B------:R-:W-:Y:S01]  /*1cf0*/  FMUL.FTZ R148, R130.reuse, R157 ;  /* 0x0000009d82947220 */ /* 0x040fe20000410000 */
        /* <DEDUP_REMOVED lines=39> */
[----:B------:R-:W-:Y:S01]  /*1f70*/  FMUL.FTZ R122, R130, R187 ;  /* 0x000000bb827a7220 */ /* 0x000fe20000410000 */
[----:B------:R-:W-:Y:S01]  /*1f80*/  FADD.FTZ R46, R46, R127 ;  /* 0x0000007f2e2e7221 */ /* 0x000fe20000010000 */
        /* <DEDUP_REMOVED lines=31> */
.L_x_2601:
        /* <DEDUP_REMOVED lines=32> */
.L_x_2603:
[----:B------:R-:W-:Y:S05]  /*2380*/  BSYNC.RECONVERGENT B0 ;  /* 0x0000000000007941 */ /* 0x000fea0003800200 */
.L_x_2602:
        /* <DEDUP_REMOVED lines=73> */
[----:B------:R-:W-:Y:S01]  /*2820*/  FMUL.FTZ R46, R130, R173 ;  /* 0x000000ad822e7220 */ /* 0x000fe20000410000 */
[C-C-:B------:R-:W-:Y:S01]  /*2830*/  FFMA.FTZ R190, R44.reuse, R190, R45.reuse ;  /* 0x000000be2cbe7223 */ /* 0x140fe2000001002d */
[--C-:B------:R-:W-:Y:S01]  /*2840*/  FFMA.FTZ R179, R44, R179, R45.reuse ;  /* 0x000000b32cb37223 */ /* 0x100fe2000001002d */
[C---:B------:R-:W-:Y:S01]  /*2850*/  FMUL.FTZ R50, R130.reuse, R49 ;  /* 0x0000003182327220 */ /* 0x040fe20000410000 */
[----:B------:R-:W-:Y:S01]  /*2860*/  FMUL.FTZ R0, R130, R163 ;  /* 0x000000a382007220 */ /* 0x000fe20000410000 */
[----:B------:R-:W-:Y:S01]  /*2870*/  FFMA.FTZ R49, R44, R158, R45 ;  /* 0x0000009e2c317223 */ /* 0x000fe2000001002d */
[----:B------:R-:W-:Y:S01]  /*2880*/  FMUL.FTZ R48, R130, R47 ;  /* 0x0000002f82307220 */ /* 0x000fe20000410000 */
[-C--:B------:R-:W-:Y:S01]  /*2890*/  FMUL.FTZ R160, R46, R125.reuse ;  /* 0x0000007d2ea07220 */ /* 0x080fe20000410000 */
[----:B------:R-:W-:Y:S01]  /*28a0*/  FADD.FTZ R175, -R190, R175 ;  /* 0x000000afbeaf7221 */ /* 0x000fe20000010100 */
[----:B------:R-:W-:Y:S01]  /*28b0*/  FADD.FTZ R179, -R179, R166 ;  /* 0x000000a6b3b37221 */ /* 0x000fe20000010100 */
[----:B------:R-:W-:Y:S01]  /*28c0*/  FMUL.FTZ R155, R0, R125 ;  /* 0x0000007d009b7220 */ /* 0x000fe20000410000 */
[----:B------:R-:W-:Y:S01]  /*28d0*/  FADD.FTZ R49, -R49, R150 ;  /* 0x0000009631317221 */ /* 0x000fe20000010100 */
[--C-:B------:R-:W-:Y:S01]  /*28e0*/  FFMA.FTZ R183, R44, R183, R45.reuse ;  /* 0x000000b72cb77223 */ /* 0x100fe2000001002d */
[----:B------:R-:W-:Y:S01]  /*28f0*/  FMUL.FTZ R159, R48, R125 ;  /* 0x0000007d309f7220 */ /* 0x000fe20000410000 */
[----:B------:R-:W-:Y:S01]  /*2900*/  FMUL.FTZ R46, R5, R160 ;  /* 0x000000a0052e7220 */ /* 0x000fe20000410000 */
[----:B------:R-:W-:Y:S01]  /*2910*/  FMUL.FTZ R48, R130, R175 ;  /* 0x000000af82307220 */ /* 0x000fe20000410000 */
[----:B------:R-:W-:Y:S01]  /*2920*/  FMUL.FTZ R161, R50, R125 ;  /* 0x0000007d32a17220 */ /* 0x000fe20000410000 */
[----:B------:R-:W-:Y:S01]  /*2930*/  FMUL.FTZ R156, R130, R179 ;  /* 0x000000b3829c7220 */ /* 0x000fe20000410000 */
[----:B------:R-:W-:Y:S01]  /*2940*/  FMUL.FTZ R0, R4, R155 ;  /* 0x0000009b04007220 */ /* 0x000fe20000410000 */
[----:B------:R-:W-:Y:S01]  /*2950*/  FMUL.FTZ R50, R130, R49 ;  /* 0x0000003182327220 */ /* 0x000fe20000410000 */
[----:B------:R-:W-:Y:S01]  /*2960*/  FADD.FTZ R183, -R183, R162 ;  /* 0x000000a2b7b77221 */ /* 0x000fe20000010100 */
[--C-:B------:R-:W-:Y:S01]  /*2970*/  FFMA.FTZ R49, R44, R154, R45.reuse ;  /* 0x0000009a2c317223 */ /* 0x100fe2000001002d */
[----:B------:R-:W-:Y:S01]  /*2980*/  FMUL.FTZ R47, R6, R159 ;  /* 0x0000009f062f7220 */ /* 0x000fe20000410000 */
[----:B------:R0:W-:Y:S01]  /*2990*/  F2F.BF16.F32 R139, R46 ;  /* 0x0000002e008b7304 */ /* 0x0001e20000202000 */
[-C--:B------:R-:W-:Y:S01]  /*29a0*/  FMUL.FTZ R152, R48, R125.reuse ;  /* 0x0000007d30987220 */ /* 0x080fe20000410000 */
[----:B------:R-:W-:Y:S01]  /*29b0*/  FMUL.FTZ R156, R156, R125 ;  /* 0x0000007d9c9c7220 */ /* 0x000fe20000410000 */
[----:B------:R-:W-:Y:S01]  /*29c0*/  FMUL.FTZ R154, R130, R183 ;  /* 0x000000b7829a7220 */ /* 0x000fe20000410000 */
[----:B------:R-:W-:Y:S01]  /*29d0*/  FADD.FTZ R49, -R49, R140 ;  /* 0x0000008c31317221 */ /* 0x000fe20000010100 */
[----:B------:R-:W-:Y:S01]  /*29e0*/  FMUL.FTZ R48, R7, R152 ;  /* 0x0000009807307220 */ /* 0x000fe20000410000 */
[--C-:B------:R-:W-:Y:S01]  /*29f0*/  FFMA.FTZ R151, R44, R148, R45.reuse ;  /* 0x000000942c977223 */ /* 0x100fe2000001002d */
[----:B------:R-:W-:Y:S01]  /*2a00*/  FMUL.FTZ R163, R50, R125 ;  /* 0x0000007d32a37220 */ /* 0x000fe20000410000 */
[----:B------:R-:W-:Y:S01]  /*2a10*/  F2F.BF16.F32 R145, R0 ;  /* 0x0000000000917304 */ /* 0x000fe20000202000 */
[----:B0-----:R-:W-:Y:S01]  /*2a20*/  FMUL.FTZ R46, R8, R161 ;  /* 0x000000a1082e7220 */ /* 0x001fe20000410000 */
[----:B------:R-:W-:Y:S01]  /*2a30*/  FMUL.FTZ R154, R154, R125 ;  /* 0x0000007d9a9a7220 */ /* 0x000fe20000410000 */
[C-C-:B------:R-:W-:Y:S01]  /*2a40*/  FFMA.FTZ R140, R44.reuse, R181, R45.reuse ;  /* 0x000000b52c8c7223 */ /* 0x140fe2000001002d */
[----:B------:R-:W-:Y:S01]  /*2a50*/  FADD.FTZ R165, -R151, R138 ;  /* 0x0000008a97a57221 */ /* 0x000fe20000010100 */
[C-C-:B------:R-:W-:Y:S01]  /*2a60*/  FFMA.FTZ R138, R44.reuse, R177, R45.reuse ;  /* 0x000000b12c8a7223 */ /* 0x140fe2000001002d */
[C-C-:B------:R-:W-:Y:S01]  /*2a70*/  FFMA.FTZ R169, R44.reuse, R169, R45.reuse ;  /* 0x000000a92ca97223 */ /* 0x140fe2000001002d */
[----:B------:R-:W-:Y:S01]  /*2a80*/  FFMA.FTZ R175, R44, R142, R45 ;  /* 0x0000008e2caf7223 */ /* 0x000fe2000001002d */
[----:B------:R0:W-:Y:S01]  /*2a90*/  F2F.BF16.F32 R0, R47 ;  /* 0x0000002f00007304 */ /* 0x0001e20000202000 */
[----:B------:R-:W-:Y:S01]  /*2aa0*/  FADD.FTZ R167, -R138, R153 ;  /* 0x000000998aa77221 */ /* 0x000fe20000010100 */
[C-C-:B------:R-:W-:Y:S01]  /*2ab0*/  FFMA.FTZ R171, R44.reuse, R171, R45.reuse ;  /* 0x000000ab2cab7223 */ /* 0x140fe2000001002d */
[----:B------:R-:W-:Y:S01]  /*2ac0*/  FFMA.FTZ R137, R44, R137, R45 ;  /* 0x000000892c897223 */ /* 0x000fe2000001002d */
[C---:B------:R-:W-:Y:S01]  /*2ad0*/  FMUL.FTZ R138, R130.reuse, R165 ;  /* 0x000000a5828a7220 */ /* 0x040fe20000410000 */
[----:B------:R-:W-:Y:S01]  /*2ae0*/  FMUL.FTZ R162, R130, R167 ;  /* 0x000000a782a27220 */ /* 0x000fe20000410000 */
[----:B------:R-:W-:Y:S01]  /*2af0*/  FADD.FTZ R169, -R169, R146 ;  /* 0x00000092a9a97221 */ /* 0x000fe20000010100 */
[----:B------:R-:W-:Y:S01]  /*2b00*/  FADD.FTZ R175, -R175, R136 ;  /* 0x00000088afaf7221 */ /* 0x000fe20000010100 */
[----:B------:R1:W-:Y:S01]  /*2b10*/  F2F.BF16.F32 R147, R46 ;  /* 0x0000002e00937304 */ /* 0x0003e20000202000 */
[----:B0-----:R-:W-:Y:S01]  /*2b20*/  FMUL.FTZ R47, R9, R156 ;  /* 0x0000009c092f7220 */ /* 0x001fe20000410000 */
[----:B------:R-:W-:Y:S01]  /*2b30*/  FADD.FTZ R171, -R171, R144 ;  /* 0x00000090abab7221 */ /* 0x000fe20000010100 */
[-C--:B------:R-:W-:Y:S01]  /*2b40*/  FMUL.FTZ R162, R162, R125.reuse ;  /* 0x0000007da2a27220 */ /* 0x080fe20000410000 */
[----:B------:R-:W-:Y:S01]  /*2b50*/  FADD.FTZ R165, -R137, R134 ;  /* 0x0000008689a57221 */ /* 0x000fe20000010100 */
[----:B------:R-:W-:-:S03]  /*2b60*/  FMUL.FTZ R153, R138, R125 ;  /* 0x0000007d8a997220 */ /* 0x000fc60000410000 */
[----:B------:R0:W2:Y:S01]  /*2b70*/  F2F.BF16.F32 R51, R48 ;  /* 0x0000003000337304 */ /* 0x0000a20000202000 */
[C---:B-1----:R-:W-:Y:S01]  /*2b80*/  FMUL.FTZ R46, R130.reuse, R49 ;  /* 0x00000031822e7220 */ /* 0x042fe20000410000 */
[----:B------:R-:W-:Y:S01]  /*2b90*/  FMUL.FTZ R49, R11, R154 ;  /* 0x0000009a0b317220 */ /* 0x000fe20000410000 */
[C---:B------:R-:W-:Y:S01]  /*2ba0*/  FMUL.FTZ R166, R130.reuse, R169 ;  /* 0x000000a982a67220 */ /* 0x040fe20000410000 */
[C---:B------:R-:W-:Y:S01]  /*2bb0*/  FMUL.FTZ R164, R130.reuse, R171 ;  /* 0x000000ab82a47220 */ /* 0x040fe20000410000 */
[----:B------:R-:W-:Y:S01]  /*2bc0*/  FMUL.FTZ R146, R130, R165 ;  /* 0x000000a582927220 */ /* 0x000fe20000410000 */
[----:B------:R-:W-:Y:S02]  /*2bd0*/  FMUL.FTZ R134, R14, R153 ;  /* 0x000000990e867220 */ /* 0x000fe40000410000 */
[----:B------:R1:W-:Y:S01]  /*2be0*/  F2F.BF16.F32 R149, R47 ;  /* 0x0000002f00957304 */ /* 0x0003e20000202000 */
[----:B0-----:R-:W-:Y:S01]  /*2bf0*/  FMUL.FTZ R48, R10, R163 ;  /* 0x000000a30a307220 */ /* 0x001fe20000410000 */
[----:B--2---:R-:W-:-:S06]  /*2c00*/  PRMT R177, R0, 0x5410, R51 ;  /* 0x0000541000b17816 */ /* 0x004fcc0000000033 */
[----:B------:R0:W-:Y:S01]  /*2c10*/  F2F.BF16.F32 R50, R48 ;  /* 0x0000003000327304 */ /* 0x0001e20000202000 */
[----:B-1----:R-:W-:Y:S01]  /*2c20*/  FADD.FTZ R47, -R140, R157 ;  /* 0x0000009d8c2f7221 */ /* 0x002fe20000010100 */
[----:B------:R-:W-:Y:S01]  /*2c30*/  FMUL.FTZ R157, R46, R125 ;  /* 0x0000007d2e9d7220 */ /* 0x000fe20000410000 */
[----:B------:R-:W-:-:S05]  /*2c40*/  FMUL.FTZ R0, R15, R162 ;  /* 0x000000a20f007220 */ /* 0x000fca0000410000 */
[----:B------:R-:W1:Y:S01]  /*2c50*/  F2F.BF16.F32 R151, R49 ;  /* 0x0000003100977304 */ /* 0x000e620000202000 */
[----:B------:R-:W-:Y:S01]  /*2c60*/  FMUL.FTZ R158, R130, R47 ;  /* 0x0000002f829e7220 */ /* 0x000fe20000410000 */
[----:B0-----:R-:W-:Y:S01]  /*2c70*/  FMUL.FTZ R48, R12, R157 ;  /* 0x0000009d0c307220 */ /* 0x001fe20000410000 */
[----:B------:R-:W0:Y:S01]  /*2c80*/  LDC.64 R46, c[0x0][0x390] ;  /* 0x0000e400ff2e7b82 */ /* 0x000e220000000a00 */
[-C--:B------:R-:W-:Y:S01]  /*2c90*/  FMUL.FTZ R166, R166, R125.reuse ;  /* 0x0000007da6a67220 */ /* 0x080fe20000410000 */
[-C--:B------:R-:W-:Y:S01]  /*2ca0*/  FMUL.FTZ R158, R158, R125.reuse ;  /* 0x0000007d9e9e7220 */ /* 0x080fe20000410000 */
[-C--:B------:R-:W-:Y:S02]  /*2cb0*/  FMUL.FTZ R164, R164, R125.reuse ;  /* 0x0000007da4a47220 */ /* 0x080fe40000410000 */
[----:B------:R2:W-:Y:S01]  /*2cc0*/  F2F.BF16.F32 R173, R48 ;  /* 0x0000003000ad7304 */ /* 0x0005e20000202000 */
[----:B------:R-:W-:Y:S01]  /*2cd0*/  FMUL.FTZ R136, R13, R158 ;  /* 0x0000009e0d887220 */ /* 0x000fe20000410000 */
[----:B------:R-:W-:Y:S01]  /*2ce0*/  FMUL.FTZ R165, R146, R125 ;  /* 0x0000007d92a57220 */ /* 0x000fe20000410000 */
[----:B------:R-:W-:Y:S01]  /*2cf0*/  FMUL.FTZ R171, R19, R166 ;  /* 0x000000a613ab7220 */ /* 0x000fe20000410000 */
[----:B------:R-:W-:Y:S01]  /*2d00*/  FMUL.FTZ R144, R17, R164 ;  /* 0x000000a411907220 */ /* 0x000fe20000410000 */
[----:B-1----:R-:W-:-:S03]  /*2d10*/  PRMT R167, R50, 0x5410, R151 ;  /* 0x0000541032a77816 */ /* 0x002fc60000000097 */
[----:B------:R1:W3:Y:S01]  /*2d20*/  F2F.BF16.F32 R142, R136 ;  /* 0x00000088008e7304 */ /* 0x0002e20000202000 */
[----:B--2---:R-:W2:Y:S01]  /*2d30*/  LDC.64 R48, c[0x0][0x468] ;  /* 0x00011a00ff307b82 */ /* 0x004ea20000000a00 */
[----:B------:R-:W-:-:S06]  /*2d40*/  FMUL.FTZ R150, R18, R165 ;  /* 0x000000a512967220 */ /* 0x000fcc0000410000 */
[----:B------:R4:W-:Y:S01]  /*2d50*/  F2F.BF16.F32 R151, R0 ;  /* 0x0000000000977304 */ /* 0x0009e20000202000 */
[----:B-1----:R-:W-:-:S04]  /*2d60*/  IMAD.WIDE.U32 R136, R139, 0x10000, RZ ;  /* 0x000100008b887825 */ /* 0x002fc800078e00ff */
[----:B------:R-:W-:Y:S01]  /*2d70*/  IMAD.WIDE.U32 R138, R149, 0x10000, RZ ;  /* 0x00010000958a7825 */ /* 0x000fe200078e00ff */
[----:B------:R-:W-:Y:S02]  /*2d80*/  LOP3.LUT R136, R136, R145, RZ, 0xfc, !PT ;  /* 0x0000009188887212 */ /* 0x000fe400078efcff */
[----:B------:R1:W5:Y:S01]  /*2d90*/  F2F.BF16.F32 R140, R134 ;  /* 0x00000086008c7304 */ /* 0x0003620000202000 */
[----:B----4-:R-:W-:Y:S01]  /*2da0*/  FMUL.FTZ R0, R130, R175 ;  /* 0x000000af82007220 */ /* 0x010fe20000410000 */
[----:B------:R-:W-:Y:S01]  /*2db0*/  LOP3.LUT R139, R167, R139, RZ, 0xfc, !PT ;  /* 0x0000008ba78b7212 */ /* 0x000fe200078efcff */
[----:B0-----:R-:W-:Y:S01]  /*2dc0*/  IMAD.WIDE.U32 R50, R135, 0x8, R46 ;  /* 0x0000000887327825 */ /* 0x001fe200078e002e */
[----:B------:R-:W-:-:S03]  /*2dd0*/  LOP3.LUT R137, R177, R137, RZ, 0xfc, !PT ;  /* 0x00000089b1897212 */ /* 0x000fc600078efcff */
[----:B------:R-:W-:Y:S01]  /*2de0*/  FMUL.FTZ R167, R0, R125 ;  /* 0x0000007d00a77220 */ /* 0x000fe20000410000 */
[----:B------:R0:W-:Y:S03]  /*2df0*/  F2F.BF16.F32 R168, R144 ;  /* 0x0000009000a87304 */ /* 0x0001e60000202000 */
[----:B------:R-:W-:Y:S01]  /*2e00*/  FMUL.FTZ R0, R16, R167 ;  /* 0x000000a710007220 */ /* 0x000fe20000410000 */
[----:B--2---:R-:W-:-:S04]  /*2e10*/  IMAD.WIDE.U32 R148, R135, 0x8, R48 ;  /* 0x0000000887947825 */ /* 0x004fc800078e0030 */
[----:B------:R2:W-:Y:S01]  /*2e20*/  F2F.BF16.F32 R170, R150 ;  /* 0x0000009600aa7304 */ /* 0x0005e20000202000 */
[----:B-1----:R-:W-:-:S07]  /*2e30*/  IMAD.WIDE.U32 R134, R143, 0x8, R46 ;  /* 0x000000088f867825 */ /* 0x002fce00078e002e */
[----:B------:R-:W1:Y:S01]  /*2e40*/  F2F.BF16.F32 R171, R171 ;  /* 0x000000ab00ab7304 */ /* 0x000e620000202000 */
[----:B0-----:R-:W-:Y:S01]  /*2e50*/  IMAD.WIDE.U32 R144, R143, 0x8, R48 ;  /* 0x000000088f907825 */ /* 0x001fe200078e0030 */
[----:B------:R-:W-:Y:S01]  /*2e60*/  LOP3.LUT R138, R138, R147, RZ, 0xfc, !PT ;  /* 0x000000938a8a7212 */ /* 0x000fe200078efcff */
[----:B------:R-:W4:Y:S05]  /*2e70*/  LDG.E.64 R50, desc[UR8][R50.64] ;  /* 0x0000000832327981 */ /* 0x000f2a000c1e1b00 */
[----:B------:R-:W0:Y:S01]  /*2e80*/  F2F.BF16.F32 R169, R0 ;  /* 0x0000000000a97304 */ /* 0x000e220000202000 */
[----:B---3--:R-:W-:Y:S01]  /*2e90*/  IMAD.WIDE.U32 R142, R142, 0x10000, RZ ;  /* 0x000100008e8e7825 */ /* 0x008fe200078e00ff */
[----:B-----5:R-:W-:Y:S01]  /*2ea0*/  PRMT R151, R140, 0x5410, R151 ;  /* 0x000054108c977816 */ /* 0x020fe20000000097 */
[----:B------:R3:W-:Y:S02]  /*2eb0*/  STG.E.64 desc[UR8][R148.64], R136 ;  /* 0x0000008894007986 */ /* 0x0007e4000c101b08 */
[--C-:B------:R-:W-:Y:S01]  /*2ec0*/  IMAD.WIDE.U32 R146, R141, 0x8, R46.reuse ;  /* 0x000000088d927825 */ /* 0x100fe200078e002e */
[----:B------:R-:W-:Y:S01]  /*2ed0*/  LOP3.LUT R143, R151, R143, RZ, 0xfc, !PT ;  /* 0x0000008f978f7212 */ /* 0x000fe200078efcff */
[----:B------:R-:W5:Y:S01]  /*2ee0*/  LDG.E.64 R134, desc[UR8][R134.64] ;  /* 0x0000000886867981 */ /* 0x000f62000c1e1b00 */
[----:B------:R-:W-:Y:S01]  /*2ef0*/  LOP3.LUT R142, R142, R173, RZ, 0xfc, !PT ;  /* 0x000000ad8e8e7212 */ /* 0x000fe200078efcff */
[----:B--2---:R-:W-:Y:S01]  /*2f00*/  IMAD.WIDE.U32 R150, R132, 0x8, R46 ;  /* 0x0000000884967825 */ /* 0x004fe200078e002e */
[----:B-1----:R-:W-:Y:S01]  /*2f10*/  PRMT R171, R170, 0x5410, R171 ;  /* 0x00005410aaab7816 */ /* 0x002fe200000000ab */
[----:B------:R1:W-:Y:S02]  /*2f20*/  STG.E.64 desc[UR8][R144.64], R138 ;  /* 0x0000008a90007986 */ /* 0x0003e4000c101b08 */
[----:B---3--:R-:W-:-:S02]  /*2f30*/  IMAD.WIDE.U32 R148, R141, 0x8, R48 ;  /* 0x000000088d947825 */ /* 0x008fc400078e0030 */
[----:B------:R-:W2:Y:S02]  /*2f40*/  LDG.E.64 R136, desc[UR8][R146.64] ;  /* 0x0000000892887981 */ /* 0x000ea4000c1e1b00 */
[----:B------:R-:W-:Y:S02]  /*2f50*/  IMAD.WIDE.U32 R140, R168, 0x10000, RZ ;  /* 0x00010000a88c7825 */ /* 0x000fe400078e00ff */
[----:B------:R3:W-:Y:S02]  /*2f60*/  STG.E.64 desc[UR8][R148.64], R142 ;  /* 0x0000008e94007986 */ /* 0x0007e4000c101b08 */
[----:B-1----:R-:W-:Y:S02]  /*2f70*/  IMAD.WIDE.U32 R144, R132, 0x8, R48 ;  /* 0x0000000884907825 */ /* 0x002fe400078e0030 */
[----:B------:R-:W2:Y:S01]  /*2f80*/  LDG.E.64 R138, desc[UR8][R150.64] ;  /* 0x00000008968a7981 */ /* 0x000ea2000c1e1b00 */
[----:B------:R-:W-:Y:S02]  /*2f90*/  LOP3.LUT R141, R171, R141, RZ, 0xfc, !PT ;  /* 0x0000008dab8d7212 */ /* 0x000fe400078efcff */
[----:B0-----:R-:W-:Y:S01]  /*2fa0*/  LOP3.LUT R140, R140, R169, RZ, 0xfc, !PT ;  /* 0x000000a98c8c7212 */ /* 0x001fe200078efcff */
[----:B------:R-:W-:-:S04]  /*2fb0*/  IMAD.WIDE.U32 R46, R129, 0x8, R46 ;  /* 0x00000008812e7825 */ /* 0x000fc800078e002e */
[----:B------:R0:W-:Y:S04]  /*2fc0*/  STG.E.64 desc[UR8][R144.64], R140 ;  /* 0x0000008c90007986 */ /* 0x0001e8000c101b08 */
[----:B------:R-:W2:Y:S01]  /*2fd0*/  LDG.E.64 R46, desc[UR8][R46.64] ;  /* 0x000000082e2e7981 */ /* 0x000ea2000c1e1b00 */
        /* <DEDUP_REMOVED lines=9> */
[----:B------:R-:W-:-:S04]  /*3070*/  IMAD.WIDE.U32 R48, R129, 0x8, R48 ;  /* 0x0000000881307825 */ /* 0x000fc800078e0030 */
[----:B---3--:R-:W-:Y:S01]  /*3080*/  FMUL.FTZ R143, R0, R125 ;  /* 0x0000007d008f7220 */ /* 0x008fe20000410000 */
[----:B------:R-:W-:-:S03]  /*3090*/  FMUL.FTZ R0, R130, R133 ;  /* 0x0000008582007220 */ /* 0x000fc60000410000 */
[----:B------:R-:W-:Y:S01]  /*30a0*/  FMUL.FTZ R123, R22, R143 ;  /* 0x0000008f167b7220 */ /* 0x000fe20000410000 */
[----:B0-----:R-:W-:Y:S01]  /*30b0*/  FMUL.FTZ R140, R0, R125 ;  /* 0x0000007d008c7220 */ /* 0x001fe20000410000 */
[C---:B------:R-:W-:Y:S01]  /*30c0*/  FMUL.FTZ R0, R130.reuse, R131 ;  /* 0x0000008382007220 */ /* 0x040fe20000410000 */
[----:B------:R-:W-:Y:S02]  /*30d0*/  FMUL.FTZ R130, R130, R127 ;  /* 0x0000007f82827220 */ /* 0x000fe40000410000 */
[----:B------:R-:W-:Y:S01]  /*30e0*/  FMUL.FTZ R122, R23, R140 ;  /* 0x0000008c177a7220 */ /* 0x000fe20000410000 */
[-C--:B------:R-:W-:Y:S01]  /*30f0*/  FMUL.FTZ R126, R0, R125.reuse ;  /* 0x0000007d007e7220 */ /* 0x080fe20000410000 */
[----:B------:R-:W-:Y:S01]  /*3100*/  FMUL.FTZ R141, R130, R125 ;  /* 0x0000007d828d7220 */ /* 0x000fe20000410000 */
[----:B------:R-:W-:Y:S02]  /*3110*/  F2F.BF16.F32 R123, R123 ;  /* 0x0000007b007b7304 */ /* 0x000fe40000202000 */
[----:B------:R-:W-:Y:S01]  /*3120*/  FMUL.FTZ R128, R21, R126 ;  /* 0x0000007e15807220 */ /* 0x000fe20000410000 */
[----:B------:R-:W-:-:S05]  /*3130*/  FMUL.FTZ R124, R20, R141 ;  /* 0x0000008d147c7220 */ /* 0x000fca0000410000 */
[----:B------:R-:W0:Y:S08]  /*3140*/  F2F.BF16.F32 R122, R122 ;  /* 0x0000007a007a7304 */ /* 0x000e300000202000 */
[----:B------:R-:W1:Y:S01]  /*3150*/  F2F.BF16.F32 R44, R128 ;  /* 0x00000080002c7304 */ /* 0x000e620000202000 */
[----:B0-----:R-:W-:-:S07]  /*3160*/  PRMT R131, R123, 0x5410, R122 ;  /* 0x000054107b837816 */ /* 0x001fce000000007a */
[----:B------:R-:W0:Y:S01]  /*3170*/  F2F.BF16.F32 R127, R124 ;  /* 0x0000007c007f7304 */ /* 0x000e220000202000 */
[----:B-1----:R-:W-:-:S05]  /*3180*/  IMAD.WIDE.U32 R44, R44, 0x10000, RZ ;  /* 0x000100002c2c7825 */ /* 0x002fca00078e00ff */
[----:B------:R-:W-:Y:S02]  /*3190*/  LOP3.LUT R45, R131, R45, RZ, 0xfc, !PT ;  /* 0x0000002d832d7212 */ /* 0x000fe400078efcff */
[----:B0-----:R-:W-:-:S05]  /*31a0*/  LOP3.LUT R44, R44, R127, RZ, 0xfc, !PT ;  /* 0x0000007f2c2c7212 */ /* 0x001fca00078efcff */
[----:B------:R0:W-:Y:S01]  /*31b0*/  STG.E.64 desc[UR8][R48.64], R44 ;  /* 0x0000002c30007986 */ /* 0x0001e2000c101b08 */
[C-C-:B----4-:R-:W-:Y:S02]  /*31c0*/  SHF.R.U64 R123, R50.reuse, 0x10, R51.reuse ;  /* 0x00000010327b7819 */ /* 0x150fe40000001233 */
[----:B------:R-:W-:Y:S02]  /*31d0*/  SHF.R.U32.HI R125, RZ, 0x10, R51 ;  /* 0x00000010ff7d7819 */ /* 0x000fe40000011633 */
[----:B------:R-:W-:Y:S02]  /*31e0*/  SHF.L.U32 R122, R51, 0x10, RZ ;  /* 0x00000010337a7819 */ /* 0x000fe400000006ff */
[----:B------:R-:W-:Y:S02]  /*31f0*/  SHF.L.U32 R0, R50, 0x10, RZ ;  /* 0x0000001032007819 */ /* 0x000fe400000006ff */
[----:B------:R-:W-:Y:S01]  /*3200*/  SHF.L.U32 R123, R123, 0x10, RZ ;  /* 0x000000107b7b7819 */ /* 0x000fe200000006ff */
[----:B------:R-:W-:Y:S01]  /*3210*/  FMUL.FTZ R122, R159, R122 ;  /* 0x0000007a9f7a7220 */ /* 0x000fe20000410000 */
[----:B------:R-:W-:Y:S01]  /*3220*/  SHF.L.U32 R125, R125, 0x10, RZ ;  /* 0x000000107d7d7819 */ /* 0x000fe200000006ff */
[----:B------:R-:W-:Y:S01]  /*3230*/  FMUL.FTZ R0, R155, R0 ;  /* 0x000000009b007220 */ /* 0x000fe20000410000 */
[----:B-----5:R-:W-:Y:S01]  /*3240*/  SHF.L.U32 R124, R134, 0x10, RZ ;  /* 0x00000010867c7819 */ /* 0x020fe200000006ff */
[----:B------:R-:W-:Y:S01]  /*3250*/  FMUL.FTZ R123, R160, R123 ;  /* 0x0000007ba07b7220 */ /* 0x000fe20000410000 */
[--C-:B------:R-:W-:Y:S01]  /*3260*/  SHF.R.U64 R134, R134, 0x10, R135.reuse ;  /* 0x0000001086867819 */ /* 0x100fe20000001287 */
[----:B------:R-:W-:Y:S01]  /*3270*/  FMUL.FTZ R125, R152, R125 ;  /* 0x0000007d987d7220 */ /* 0x000fe20000410000 */
[----:B------:R-:W-:Y:S01]  /*3280*/  SHF.L.U32 R128, R135, 0x10, RZ ;  /* 0x0000001087807819 */ /* 0x000fe200000006ff */
[----:B------:R-:W-:Y:S01]  /*3290*/  FMUL.FTZ R124, R161, R124 ;  /* 0x0000007ca17c7220 */ /* 0x000fe20000410000 */
[----:B------:R-:W-:-:S02]  /*32a0*/  SHF.R.U32.HI R131, RZ, 0x10, R135 ;  /* 0x00000010ff837819 */ /* 0x000fc40000011687 */
[----:B------:R-:W-:Y:S01]  /*32b0*/  SHF.L.U32 R129, R134, 0x10, RZ ;  /* 0x0000001086817819 */ /* 0x000fe200000006ff */
[----:B------:R-:W-:Y:S01]  /*32c0*/  FMUL.FTZ R128, R163, R128 ;  /* 0x00000080a3807220 */ /* 0x000fe20000410000 */
[----:B------:R-:W-:Y:S02]  /*32d0*/  SHF.L.U32 R131, R131, 0x10, RZ ;  /* 0x0000001083837819 */ /* 0x000fe400000006ff */
[--C-:B--2---:R-:W-:Y:S01]  /*32e0*/  SHF.R.U32.HI R51, RZ, 0x10, R137.reuse ;  /* 0x00000010ff337819 */ /* 0x104fe20000011689 */
[----:B------:R-:W-:Y:S01]  /*32f0*/  FMUL.FTZ R129, R156, R129 ;  /* 0x000000819c817220 */ /* 0x000fe20000410000 */
[----:B------:R-:W-:Y:S01]  /*3300*/  SHF.R.U64 R133, R136, 0x10, R137 ;  /* 0x0000001088857819 */ /* 0x000fe20000001289 */
[----:B------:R-:W-:Y:S01]  /*3310*/  FMUL.FTZ R131, R154, R131 ;  /* 0x000000839a837220 */ /* 0x000fe20000410000 */
[----:B------:R-:W-:Y:S02]  /*3320*/  SHF.L.U32 R51, R51, 0x10, RZ ;  /* 0x0000001033337819 */ /* 0x000fe400000006ff */
[----:B------:R-:W-:-:S02]  /*3330*/  SHF.L.U32 R130, R136, 0x10, RZ ;  /* 0x0000001088827819 */ /* 0x000fc400000006ff */
[----:B------:R-:W-:Y:S01]  /*3340*/  SHF.L.U32 R50, R139, 0x10, RZ ;  /* 0x000000108b327819 */ /* 0x000fe200000006ff */
[----:B------:R-:W-:Y:S01]  /*3350*/  FMUL.FTZ R135, R162, R51 ;  /* 0x00000033a2877220 */ /* 0x000fe20000410000 */
[C-C-:B------:R-:W-:Y:S01]  /*3360*/  SHF.R.U64 R127, R138.reuse, 0x10, R139.reuse ;  /* 0x000000108a7f7819 */ /* 0x140fe2000000128b */
[----:B------:R-:W-:Y:S01]  /*3370*/  FMUL.FTZ R130, R157, R130 ;  /* 0x000000829d827220 */ /* 0x000fe20000410000 */
[----:B------:R-:W-:Y:S01]  /*3380*/  SHF.R.U32.HI R51, RZ, 0x10, R139 ;  /* 0x00000010ff337819 */ /* 0x000fe2000001168b */
[----:B------:R-:W-:Y:S01]  /*3390*/  FMUL.FTZ R134, R165, R50 ;  /* 0x00000032a5867220 */ /* 0x000fe20000410000 */
[----:B------:R-:W-:Y:S02]  /*33a0*/  SHF.L.U32 R132, R137, 0x10, RZ ;  /* 0x0000001089847819 */ /* 0x000fe400000006ff */
[----:B------:R-:W-:Y:S02]  /*33b0*/  SHF.L.U32 R133, R133, 0x10, RZ ;  /* 0x0000001085857819 */ /* 0x000fe400000006ff */
[----:B------:R-:W-:Y:S01]  /*33c0*/  SHF.L.U32 R138, R138, 0x10, RZ ;  /* 0x000000108a8a7819 */ /* 0x000fe200000006ff */
[----:B------:R-:W-:Y:S01]  /*33d0*/  FMUL.FTZ R132, R153, R132 ;  /* 0x0000008499847220 */ /* 0x000fe20000410000 */
[--C-:B------:R-:W-:Y:S01]  /*33e0*/  SHF.R.U64 R50, R46, 0x10, R47.reuse ;  /* 0x000000102e327819 */ /* 0x100fe2000000122f */
[----:B------:R-:W-:Y:S01]  /*33f0*/  FMUL.FTZ R133, R158, R133 ;  /* 0x000000859e857220 */ /* 0x000fe20000410000 */
[----:B0-----:R-:W-:Y:S01]  /*3400*/  SHF.R.U32.HI R48, RZ, 0x10, R47 ;  /* 0x00000010ff307819 */ /* 0x001fe2000001162f */
[----:B------:R-:W-:Y:S01]  /*3410*/  FMUL.FTZ R138, R167, R138 ;  /* 0x0000008aa78a7220 */ /* 0x000fe20000410000 */
[----:B------:R-:W-:-:S02]  /*3420*/  SHF.L.U32 R44, R47, 0x10, RZ ;  /* 0x000000102f2c7819 */ /* 0x000fc400000006ff */
[----:B------:R-:W-:Y:S02]  /*3430*/  SHF.L.U32 R127, R127, 0x10, RZ ;  /* 0x000000107f7f7819 */ /* 0x000fe400000006ff */
[----:B------:R-:W-:Y:S01]  /*3440*/  SHF.L.U32 R51, R51, 0x10, RZ ;  /* 0x0000001033337819 */ /* 0x000fe200000006ff */
[----:B------:R-:W-:Y:S01]  /*3450*/  FMUL.FTZ R44, R143, R44 ;  /* 0x0000002c8f2c7220 */ /* 0x000fe20000410000 */
[----:B------:R-:W-:Y:S01]  /*3460*/  SHF.L.U32 R46, R46, 0x10, RZ ;  /* 0x000000102e2e7819 */ /* 0x000fe200000006ff */
[----:B------:R-:W-:Y:S01]  /*3470*/  FMUL.FTZ R137, R164, R127 ;  /* 0x0000007fa4897220 */ /* 0x000fe20000410000 */
[----:B------:R-:W-:Y:S01]  /*3480*/  SHF.L.U32 R45, R50, 0x10, RZ ;  /* 0x00000010322d7819 */ /* 0x000fe200000006ff */
[----:B------:R-:W-:Y:S01]  /*3490*/  FMUL.FTZ R49, R166, R51 ;  /* 0x00000033a6317220 */ /* 0x000fe20000410000 */
[----:B------:R-:W-:Y:S01]  /*34a0*/  SHF.L.U32 R47, R48, 0x10, RZ ;  /* 0x00000010302f7819 */ /* 0x000fe200000006ff */
[----:B------:R-:W-:Y:S02]  /*34b0*/  FMUL.FTZ R46, R141, R46 ;  /* 0x0000002e8d2e7220 */ /* 0x000fe40000410000 */
[----:B------:R-:W-:-:S02]  /*34c0*/  FMUL.FTZ R45, R126, R45 ;  /* 0x0000002d7e2d7220 */ /* 0x000fc40000410000 */
[----:B------:R-:W-:Y:S01]  /*34d0*/  FMUL.FTZ R47, R140, R47 ;  /* 0x0000002f8c2f7220 */ /* 0x000fe20000410000 */
[----:B------:R-:W-:Y:S06]  /*34e0*/  BRA `(.L_x_2606) ;  /* 0x0000003000dc7947 */ /* 0x000fec0003800000 */
.L_x_2605:
[C-C-:B------:R-:W-:Y:S01]  /*34f0*/  FFMA.FTZ R51, R44.reuse, R158, R45.reuse ;  /* 0x0000009e2c337223 */ /* 0x140fe2000001002d */
[C-C-:B------:R-:W-:Y:S01]  /*3500*/  FFMA.FTZ R47, R44.reuse, R164, R45.reuse ;  /* 0x000000a42c2f7223 */ /* 0x140fe2000001002d */
[C-C-:B------:R-:W-:Y:S01]  /*3510*/  FFMA.FTZ R190, R44.reuse, R190, R45.reuse ;  /* 0x000000be2cbe7223 */ /* 0x140fe2000001002d */
[C-C-:B------:R-:W-:Y:S01]  /*3520*/  FFMA.FTZ R188, R44.reuse, R188, R45.reuse ;  /* 0x000000bc2cbc7223 */ /* 0x140fe2000001002d */
[----:B------:R-:W-:Y:S01]  /*3530*/  FADD.FTZ R51, -R51, R150 ;  /* 0x0000009633337221 */ /* 0x000fe20000010100 */
[----:B------:R-:W-:Y:S01]  /*3540*/  FFMA.FTZ R145, R44, R154, R45 ;  /* 0x0000009a2c917223 */ /* 0x000fe2000001002d */
[----:B------:R-:W-:Y:S01]  /*3550*/  FADD.FTZ R47, -R47, R160 ;  /* 0x000000a02f2f7221 */ /* 0x000fe20000010100 */
[----:B------:R-:W-:Y:S01]  /*3560*/  FADD.FTZ R175, -R190, R175 ;  /* 0x000000afbeaf7221 */ /* 0x000fe20000010100 */
[----:B------:R-:W-:Y:S01]  /*3570*/  FMUL.FTZ R164, R130, R51 ;  /* 0x0000003382a47220 */ /* 0x000fe20000410000 */
[----:B------:R-:W-:Y:S01]  /*3580*/  FFMA.FTZ R51, R44, R156, R45 ;  /* 0x0000009c2c337223 */ /* 0x000fe2000001002d */
[----:B------:R-:W-:Y:S01]  /*3590*/  FADD.FTZ R173, -R188, R173 ;  /* 0x000000adbcad7221 */ /* 0x000fe20000010100 */
[C-C-:B------:R-:W-:Y:S01]  /*35a0*/  FFMA.FTZ R183, R44.reuse, R183, R45.reuse ;  /* 0x000000b72cb77223 */ /* 0x140fe2000001002d */
[C-C-:B------:R-:W-:Y:S01]  /*35b0*/  FFMA.FTZ R0, R44.reuse, R0, R45.reuse ;  /* 0x000000002c007223 */ /* 0x140fe2000001002d */
[----:B------:R-:W-:Y:S01]  /*35c0*/  FADD.FTZ R139, -R51, R152 ;  /* 0x00000098338b7221 */ /* 0x000fe20000010100 */
[----:B------:R-:W-:Y:S01]  /*35d0*/  FADD.FTZ R145, -R145, R140 ;  /* 0x0000008c91917221 */ /* 0x000fe20000010100 */
[--C-:B------:R-:W-:Y:S01]  /*35e0*/  FFMA.FTZ R137, R44, R137, R45.reuse ;  /* 0x000000892c897223 */ /* 0x100fe2000001002d */
[C---:B------:R-:W-:Y:S01]  /*35f0*/  FMUL.FTZ R160, R130.reuse, R47 ;  /* 0x0000002f82a07220 */ /* 0x040fe20000410000 */
[----:B------:R-:W-:Y:S01]  /*3600*/  FMUL.FTZ R152, R130, R139 ;  /* 0x0000008b82987220 */ /* 0x000fe20000410000 */
[C-C-:B------:R-:W-:Y:S01]  /*3610*/  FFMA.FTZ R139, R44.reuse, R148, R45.reuse ;  /* 0x000000942c8b7223 */ /* 0x140fe2000001002d */
[--C-:B------:R-:W-:Y:S01]  /*3620*/  FFMA.FTZ R148, R44, R177, R45.reuse ;  /* 0x000000b12c947223 */ /* 0x100fe2000001002d */
[C---:B------:R-:W-:Y:S01]  /*3630*/  FMUL.FTZ R172, R130.reuse, R175 ;  /* 0x000000af82ac7220 */ /* 0x040fe20000410000 */
[----:B------:R-:W-:Y:S01]  /*3640*/  FMUL.FTZ R174, R130, R173 ;  /* 0x000000ad82ae7220 */ /* 0x000fe20000410000 */
[----:B------:R-:W-:Y:S01]  /*3650*/  FADD.FTZ R183, -R183, R162 ;  /* 0x000000a2b7b77221 */ /* 0x000fe20000010100 */
[----:B------:R-:W-:Y:S01]  /*3660*/  FFMA.FTZ R179, R44, R179, R45 ;  /* 0x000000b32cb37223 */ /* 0x000fe2000001002d */
[----:B------:R-:W-:Y:S01]  /*3670*/  FADD.FTZ R139, -R139, R138 ;  /* 0x0000008a8b8b7221 */ /* 0x000fe20000010100 */
[----:B------:R-:W-:Y:S01]  /*3680*/  FADD.FTZ R153, -R148, R153 ;  /* 0x0000009994997221 */ /* 0x000fe20000010100 */
[----:B------:R-:W-:Y:S01]  /*3690*/  FADD.FTZ R163, -R0, R163 ;  /* 0x000000a300a37221 */ /* 0x000fe20000010100 */
[----:B------:R-:W-:Y:S01]  /*36a0*/  FMUL.FTZ R158, R130, R145 ;  /* 0x00000091829e7220 */ /* 0x000fe20000410000 */
[--C-:B------:R-:W-:Y:S01]  /*36b0*/  FFMA.FTZ R169, R44, R169, R45.reuse ;  /* 0x000000a92ca97223 */ /* 0x100fe2000001002d */
[----:B------:R-:W-:Y:S01]  /*36c0*/  FADD.FTZ R145, -R137, R134 ;  /* 0x0000008689917221 */ /* 0x000fe20000010100 */
[----:B------:R-:W-:Y:S01]  /*36d0*/  F2F.BF16.F32 R47, R160 ;  /* 0x000000a0002f7304 */ /* 0x000fe20000202000 */
[C---:B------:R-:W-:Y:S01]  /*36e0*/  FMUL.FTZ R156, R130.reuse, R183 ;  /* 0x000000b7829c7220 */ /* 0x040fe20000410000 */
[----:B------:R-:W-:Y:S01]  /*36f0*/  FADD.FTZ R179, -R179, R166 ;  /* 0x000000a6b3b37221 */ /* 0x000fe20000010100 */
[C---:B------:R-:W-:Y:S01]  /*3700*/  FMUL.FTZ R162, R130.reuse, R139 ;  /* 0x0000008b82a27220 */ /* 0x040fe20000410000 */
[C---:B------:R-:W-:Y:S01]  /*3710*/  FMUL.FTZ R168, R130.reuse, R153 ;  /* 0x0000009982a87220 */ /* 0x040fe20000410000 */
[C---:B------:R-:W-:Y:S01]  /*3720*/  FMUL.FTZ R0, R130.reuse, R163 ;  /* 0x000000a382007220 */ /* 0x040fe20000410000 */
[----:B------:R-:W-:Y:S01]  /*3730*/  FADD.FTZ R169, -R169, R146 ;  /* 0x00000092a9a97221 */ /* 0x000fe20000010100 */
[----:B------:R-:W-:Y:S01]  /*3740*/  FMUL.FTZ R178, R130, R145 ;  /* 0x0000009182b27220 */ /* 0x000fe20000410000 */
[----:B------:R0:W1:Y:S01]  /*3750*/  F2F.BF16.F32 R48, R172 ;  /* 0x000000ac00307304 */ /* 0x0000620000202000 */
[--C-:B------:R-:W-:Y:S01]  /*3760*/  FFMA.FTZ R145, R44, R142, R45.reuse ;  /* 0x0000008e2c917223 */ /* 0x100fe2000001002d */
[C---:B------:R-:W-:Y:S01]  /*3770*/  FMUL.FTZ R166, R130.reuse, R179 ;  /* 0x000000b382a67220 */ /* 0x040fe20000410000 */
[----:B------:R-:W-:Y:S01]  /*3780*/  FMUL.FTZ R182, R130, R169 ;  /* 0x000000a982b67220 */ /* 0x000fe20000410000 */
[C-C-:B------:R-:W-:Y:S01]  /*3790*/  FFMA.FTZ R140, R44.reuse, R181, R45.reuse ;  /* 0x000000b52c8c7223 */ /* 0x140fe2000001002d */
[----:B------:R-:W-:Y:S01]  /*37a0*/  FADD.FTZ R149, -R145, R136 ;  /* 0x0000008891957221 */ /* 0x000fe20000010100 */
[----:B------:R-:W-:Y:S01]  /*37b0*/  FFMA.FTZ R171, R44, R171, R45 ;  /* 0x000000ab2cab7223 */ /* 0x000fe2000001002d */
[----:B------:R-:W-:Y:S01]  /*37c0*/  FMUL.FTZ R165, R164, R125 ;  /* 0x0000007da4a57220 */ /* 0x000fe20000410000 */
[----:B------:R2:W3:Y:S01]  /*37d0*/  F2F.BF16.F32 R46, R174 ;  /* 0x000000ae002e7304 */ /* 0x0004e20000202000 */
[----:B------:R-:W-:Y:S01]  /*37e0*/  FADD.FTZ R157, -R140, R157 ;  /* 0x0000009d8c9d7221 */ /* 0x000fe20000010100 */
[----:B------:R-:W-:Y:S01]  /*37f0*/  FADD.FTZ R171, -R171, R144 ;  /* 0x00000090abab7221 */ /* 0x000fe20000010100 */
[----:B------:R-:W-:Y:S01]  /*3800*/  FMUL.FTZ R140, R130, R149 ;  /* 0x00000095828c7220 */ /* 0x000fe20000410000 */
[----:B------:R-:W-:Y:S01]  /*3810*/  FMUL.FTZ R169, R160, R125 ;  /* 0x0000007da0a97220 */ /* 0x000fe20000410000 */
[----:B------:R-:W-:Y:S01]  /*3820*/  FMUL.FTZ R170, R130, R157 ;  /* 0x0000009d82aa7220 */ /* 0x000fe20000410000 */
[-C--:B0-----:R-:W-:Y:S01]  /*3830*/  FMUL.FTZ R172, R172, R125.reuse ;  /* 0x0000007dacac7220 */ /* 0x081fe20000410000 */
[----:B-1----:R-:W-:Y:S01]  /*3840*/  PRMT R149, R47, 0x5410, R48 ;  /* 0x000054102f957816 */ /* 0x002fe20000000030 */
[----:B------:R0:W-:Y:S01]  /*3850*/  F2F.BF16.F32 R50, R164 ;  /* 0x000000a400327304 */ /* 0x0001e20000202000 */
[----:B--2---:R-:W-:Y:S01]  /*3860*/  FMUL.FTZ R174, R174, R125 ;  /* 0x0000007daeae7220 */ /* 0x004fe20000410000 */
[----:B------:R-:W-:Y:S01]  /*3870*/  FMUL.FTZ R176, R130, R171 ;  /* 0x000000ab82b07220 */ /* 0x000fe20000410000 */
[----:B------:R-:W-:Y:S01]  /*3880*/  FMUL.FTZ R171, R0, R125 ;  /* 0x0000007d00ab7220 */ /* 0x000fe20000410000 */
[----:B------:R-:W-:Y:S01]  /*3890*/  FMUL.FTZ R144, R6, R169 ;  /* 0x000000a906907220 */ /* 0x000fe20000410000 */
[----:B------:R-:W-:Y:S01]  /*38a0*/  FMUL.FTZ R142, R5, R174 ;  /* 0x000000ae058e7220 */ /* 0x000fe20000410000 */
[----:B------:R-:W-:Y:S01]  /*38b0*/  FMUL.FTZ R150, R7, R172 ;  /* 0x000000ac07967220 */ /* 0x000fe20000410000 */
[----:B---3--:R-:W-:Y:S01]  /*38c0*/  IMAD.WIDE.U32 R46, R46, 0x10000, RZ ;  /* 0x000100002e2e7825 */ /* 0x008fe200078e00ff */
[----:B------:R-:W1:Y:S03]  /*38d0*/  F2F.BF16.F32 R51, R156 ;  /* 0x0000009c00337304 */ /* 0x000e660000202000 */
[-C--:B0-----:R-:W-:Y:S01]  /*38e0*/  FMUL.FTZ R164, R156, R125.reuse ;  /* 0x0000007d9ca47220 */ /* 0x081fe20000410000 */
[----:B------:R-:W-:Y:S01]  /*38f0*/  FMUL.FTZ R163, R162, R125 ;  /* 0x0000007da2a37220 */ /* 0x000fe20000410000 */
[----:B------:R-:W-:Y:S01]  /*3900*/  FMUL.FTZ R136, R4, R171 ;  /* 0x000000ab04887220 */ /* 0x000fe20000410000 */
[----:B------:R-:W-:Y:S01]  /*3910*/  LOP3.LUT R149, R149, R47, RZ, 0xfc, !PT ;  /* 0x0000002f95957212 */ /* 0x000fe200078efcff */
[----:B------:R-:W-:Y:S01]  /*3920*/  FMUL.FTZ R160, R11, R164 ;  /* 0x000000a40ba07220 */ /* 0x000fe20000410000 */
[-C--:B------:R-:W-:Y:S01]  /*3930*/  FMUL.FTZ R173, R152, R125.reuse ;  /* 0x0000007d98ad7220 */ /* 0x080fe20000410000 */
[----:B------:R-:W-:Y:S01]  /*3940*/  FMUL.FTZ R167, R178, R125 ;  /* 0x0000007db2a77220 */ /* 0x000fe20000410000 */
[----:B------:R0:W-:Y:S01]  /*3950*/  F2F.BF16.F32 R139, R162 ;  /* 0x000000a2008b7304 */ /* 0x0001e20000202000 */
[----:B-1----:R-:W-:-:S07]  /*3960*/  PRMT R155, R50, 0x5410, R51 ;  /* 0x00005410329b7816 */ /* 0x002fce0000000033 */
[----:B------:R1:W-:Y:S01]  /*3970*/  F2F.BF16.F32 R148, R168 ;  /* 0x000000a800947304 */ /* 0x0003e20000202000 */
[-C--:B0-----:R-:W-:Y:S01]  /*3980*/  FMUL.FTZ R162, R168, R125.reuse ;  /* 0x0000007da8a27220 */ /* 0x081fe20000410000 */
[----:B------:R-:W0:Y:S06]  /*3990*/  LDC.64 R50, c[0x0][0x390] ;  /* 0x0000e400ff327b82 */ /* 0x000e2c0000000a00 */
[----:B------:R-:W-:Y:S01]  /*39a0*/  F2F.BF16.F32 R49, R0 ;  /* 0x0000000000317304 */ /* 0x000fe20000202000 */
[----:B-1----:R-:W-:-:S07]  /*39b0*/  FMUL.FTZ R168, R182, R125 ;  /* 0x0000007db6a87220 */ /* 0x002fce0000410000 */
[----:B------:R1:W-:Y:S08]  /*39c0*/  F2F.BF16.F32 R138, R166 ;  /* 0x000000a6008a7304 */ /* 0x0003f00000202000 */
[----:B------:R-:W-:Y:S01]  /*39d0*/  F2F.BF16.F32 R134, R178 ;  /* 0x000000b200867304 */ /* 0x000fe20000202000 */
[----:B-1----:R-:W-:-:S04]  /*39e0*/  FMUL.FTZ R166, R166, R125 ;  /* 0x0000007da6a67220 */ /* 0x002fc80000410000 */
[----:B------:R-:W-:-:S03]  /*39f0*/  FMUL.FTZ R153, R9, R166 ;  /* 0x000000a609997220 */ /* 0x000fc60000410000 */
[----:B------:R-:W1:Y:S08]  /*3a00*/  F2F.BF16.F32 R145, R182 ;  /* 0x000000b600917304 */ /* 0x000e700000202000 */
[----:B------:R2:W-:Y:S01]  /*3a10*/  F2F.BF16.F32 R137, R170 ;  /* 0x000000aa00897304 */ /* 0x0005e20000202000 */
[----:B-1----:R-:W-:-:S07]  /*3a20*/  PRMT R179, R134, 0x5410, R145 ;  /* 0x0000541086b37816 */ /* 0x002fce0000000091 */
[----:B------:R1:W-:Y:S01]  /*3a30*/  F2F.BF16.F32 R154, R153 ;  /* 0x00000099009a7304 */ /* 0x0003e20000202000 */
[----:B------:R-:W-:Y:S01]  /*3a40*/  FMUL.FTZ R134, R8, R173 ;  /* 0x000000ad08867220 */ /* 0x000fe20000410000 */
[----:B--2---:R-:W-:-:S06]  /*3a50*/  FMUL.FTZ R170, R170, R125 ;  /* 0x0000007daaaa7220 */ /* 0x004fcc0000410000 */
[----:B------:R-:W-:Y:S01]  /*3a60*/  F2F.BF16.F32 R147, R152 ;  /* 0x0000009800937304 */ /* 0x000fe20000202000 */
[----:B-1----:R-:W-:Y:S01]  /*3a70*/  PRMT R153, R139, 0x5410, R148 ;  /* 0x000054108b997816 */ /* 0x002fe20000000094 */
[----:B------:R-:W-:Y:S01]  /*3a80*/  IMAD.WIDE.U32 R138, R138, 0x10000, RZ ;  /* 0x000100008a8a7825 */ /* 0x000fe200078e00ff */
[----:B------:R-:W-:Y:S02]  /*3a90*/  LOP3.LUT R148, R46, R49, RZ, 0xfc, !PT ;  /* 0x000000312e947212 */ /* 0x000fe400078efcff */
[----:B------:R-:W1:Y:S02]  /*3aa0*/  LDC.64 R46, c[0x0][0x478] ;  /* 0x00011e00ff2e7b82 */ /* 0x000e640000000a00 */
[----:B------:R-:W-:Y:S01]  /*3ab0*/  LOP3.LUT R145, R155, R139, RZ, 0xfc, !PT ;  /* 0x0000008b9b917212 */ /* 0x000fe200078efcff */
[----:B------:R2:W-:Y:S05]  /*3ac0*/  F2F.BF16.F32 R146, R144 ;  /* 0x0000009000927304 */ /* 0x0005ea0000202000 */
[----:B------:R-:W3:Y:S03]  /*3ad0*/  LDC.64 R48, c[0x0][0x468] ;  /* 0x00011a00ff307b82 */ /* 0x000ee60000000a00 */
[----:B------:R-:W4:Y:S01]  /*3ae0*/  F2F.BF16.F32 R159, R150 ;  /* 0x00000096009f7304 */ /* 0x000f220000202000 */
[----:B--2---:R-:W-:-:S07]  /*3af0*/  FMUL.FTZ R144, R14, R163 ;  /* 0x000000a30e907220 */ /* 0x004fce0000410000 */
[----:B------:R2:W-:Y:S01]  /*3b00*/  F2F.BF16.F32 R161, R160 ;  /* 0x000000a000a17304 */ /* 0x0005e20000202000 */
[----:B----4-:R-:W-:-:S07]  /*3b10*/  PRMT R159, R146, 0x5410, R159 ;  /* 0x00005410929f7816 */ /* 0x010fce000000009f */
[----:B------:R-:W-:Y:S01]  /*3b20*/  F2F.BF16.F32 R151, R158 ;  /* 0x0000009e00977304 */ /* 0x000fe20000202000 */
[----:B--2---:R-:W-:-:S07]  /*3b30*/  FMUL.FTZ R160, R15, R162 ;  /* 0x000000a20fa07220 */ /* 0x004fce0000410000 */
[----:B------:R-:W2:Y:S08]  /*3b40*/  F2F.BF16.F32 R142, R142 ;  /* 0x0000008e008e7304 */ /* 0x000eb00000202000 */
[----:B------:R4:W-:Y:S08]  /*3b50*/  F2F.BF16.F32 R157, R136 ;  /* 0x00000088009d7304 */ /* 0x0009f00000202000 */
[----:B------:R5:W-:Y:S01]  /*3b60*/  F2F.BF16.F32 R150, R144 ;  /* 0x0000009000967304 */ /* 0x000be20000202000 */
[----:B----4-:R-:W-:-:S07]  /*3b70*/  FMUL.FTZ R136, R10, R165 ;  /* 0x000000a50a887220 */ /* 0x010fce0000410000 */
[----:B------:R4:W0:Y:S01]  /*3b80*/  F2F.BF16.F32 R177, R160 ;  /* 0x000000a000b17304 */ /* 0x0008220000202000 */
[----:B-----5:R-:W-:Y:S01]  /*3b90*/  LOP3.LUT R144, R138, R147, RZ, 0xfc, !PT ;  /* 0x000000938a907212 */ /* 0x020fe200078efcff */
[----:B--2---:R-:W-:-:S04]  /*3ba0*/  IMAD.WIDE.U32 R146, R142, 0x10000, RZ ;  /* 0x000100008e927825 */ /* 0x004fc800078e00ff */
[----:B------:R-:W-:Y:S02]  /*3bb0*/  FMUL.FTZ R142, R18, R167 ;  /* 0x000000a7128e7220 */ /* 0x000fe40000410000 */
[----:B------:R-:W-:Y:S01]  /*3bc0*/  F2F.BF16.F32 R155, R134 ;  /* 0x00000086009b7304 */ /* 0x000fe20000202000 */
[----:B----4-:R-:W-:Y:S01]  /*3bd0*/  FMUL.FTZ R160, R13, R170 ;  /* 0x000000aa0da07220 */ /* 0x010fe20000410000 */
[----:B0-----:R-:W-:-:S06]  /*3be0*/  PRMT R183, R150, 0x5410, R177 ;  /* 0x0000541096b77816 */ /* 0x001fcc00000000b1 */
[----:B------:R0:W2:Y:S01]  /*3bf0*/  F2F.BF16.F32 R156, R136 ;  /* 0x00000088009c7304 */ /* 0x0000a20000202000 */
[----:B------:R-:W-:-:S07]  /*3c00*/  LOP3.LUT R150, R146, R157, RZ, 0xfc, !PT ;  /* 0x0000009d92967212 */ /* 0x000fce00078efcff */
[----:B------:R4:W-:Y:S01]  /*3c10*/  F2F.BF16.F32 R0, R176 ;  /* 0x000000b000007304 */ /* 0x0009e20000202000 */
[----:B0-----:R-:W-:-:S05]  /*3c20*/  IMAD.WIDE.U32 R136, R137, 0x10000, RZ ;  /* 0x0001000089887825 */ /* 0x001fca00078e00ff */
[----:B------:R-:W-:Y:S01]  /*3c30*/  LOP3.LUT R139, R153, R137, RZ, 0xfc, !PT ;  /* 0x00000089998b7212 */ /* 0x000fe200078efcff */
[----:B------:R-:W-:Y:S01]  /*3c40*/  IMAD.WIDE.U32 R152, R135, 0x8, R50 ;  /* 0x0000000887987825 */ /* 0x000fe200078e0032 */
[----:B------:R-:W-:Y:S01]  /*3c50*/  LOP3.LUT R138, R136, R151, RZ, 0xfc, !PT ;  /* 0x00000097888a7212 */ /* 0x000fe200078efcff */
[----:B------:R0:W5:Y:S01]  /*3c60*/  F2F.BF16.F32 R180, R160 ;  /* 0x000000a000b47304 */ /* 0x0001620000202000 */
[----:B--2---:R-:W-:Y:S01]  /*3c70*/  PRMT R161, R156, 0x5410, R161 ;  /* 0x000054109ca17816 */ /* 0x004fe200000000a1 */
[----:B------:R-:W-:Y:S01]  /*3c80*/  IMAD.WIDE.U32 R136, R154, 0x10000, RZ ;  /* 0x000100009a887825 */ /* 0x000fe200078e00ff */
[----:B------:R-:W-:-:S03]  /*3c90*/  LOP3.LUT R151, R159, R147, RZ, 0xfc, !PT ;  /* 0x000000939f977212 */ /* 0x000fc600078efcff */
[----:B----4-:R-:W-:Y:S01]  /*3ca0*/  FMUL.FTZ R176, R176, R125 ;  /* 0x0000007db0b07220 */ /* 0x010fe20000410000 */
[----:B---3--:R-:W-:Y:S01]  /*3cb0*/  IMAD.WIDE.U32 R156, R135, 0x8, R48 ;  /* 0x00000008879c7825 */ /* 0x008fe200078e0030 */
[----:B------:R-:W-:-:S03]  /*3cc0*/  LOP3.LUT R146, R136, R155, RZ, 0xfc, !PT ;  /* 0x0000009b88927212 */ /* 0x000fc600078efcff */
[----:B------:R-:W-:Y:S01]  /*3cd0*/  FMUL.FTZ R177, R158, R125 ;  /* 0x0000007d9eb17220 */ /* 0x000fe20000410000 */
[----:B------:R-:W-:Y:S01]  /*3ce0*/  LOP3.LUT R147, R161, R137, RZ, 0xfc, !PT ;  /* 0x00000089a1937212 */ /* 0x000fe200078efcff */
[----:B-1----:R-:W-:-:S04]  /*3cf0*/  IMAD.WIDE.U32 R154, R135, 0x8, R46 ;  /* 0x00000008879a7825 */ /* 0x002fc800078e002e */
[----:B0-----:R-:W-:Y:S01]  /*3d00*/  FMUL.FTZ R160, R19, R168 ;  /* 0x000000a813a07220 */ /* 0x001fe20000410000 */
[----:B------:R0:W2:Y:S01]  /*3d10*/  LDG.E.64 R134, desc[UR8][R152.64] ;  /* 0x0000000898867981 */ /* 0x0000a2000c1e1b00 */
[----:B------:R-:W-:Y:S01]  /*3d20*/  FMUL.FTZ R182, R17, R176 ;  /* 0x000000b011b67220 */ /* 0x000fe20000410000 */
[C---:B------:R-:W-:Y:S01]  /*3d30*/  IMAD.WIDE.U32 R136, R143.reuse, 0x8, R50 ;  /* 0x000000088f887825 */ /* 0x040fe200078e0032 */
[----:B------:R-:W-:Y:S01]  /*3d40*/  F2F.BF16.F32 R184, R142 ;  /* 0x0000008e00b87304 */ /* 0x000fe20000202000 */
[----:B------:R1:W-:Y:S02]  /*3d50*/  STG.E.64 desc[UR8][R154.64], R148 ;  /* 0x000000949a007986 */ /* 0x0003e4000c101b08 */
[----:B------:R-:W-:Y:S02]  /*3d60*/  FMUL.FTZ R178, R12, R177 ;  /* 0x000000b10cb27220 */ /* 0x000fe40000410000 */
[----:B------:R3:W-:Y:S01]  /*3d70*/  STG.E.64 desc[UR8][R156.64], R150 ;  /* 0x000000969c007986 */ /* 0x0007e2000c101b08 */
[----:B------:R-:W-:-:S02]  /*3d80*/  IMAD.WIDE.U32 R158, R143, 0x8, R46 ;  /* 0x000000088f9e7825 */ /* 0x000fc400078e002e */
[----:B------:R4:W0:Y:S01]  /*3d90*/  F2F.BF16.F32 R185, R160 ;  /* 0x000000a000b97304 */ /* 0x0008220000202000 */
[----:B------:R-:W2:Y:S07]  /*3da0*/  LDG.E.64 R136, desc[UR8][R136.64] ;  /* 0x0000000888887981 */ /* 0x000eae000c1e1b00 */
[----:B-1----:R-:W1:Y:S01]  /*3db0*/  F2F.BF16.F32 R154, R182 ;  /* 0x000000b6009a7304 */ /* 0x002e620000202000 */
[----:B---3--:R-:W-:Y:S01]  /*3dc0*/  FMUL.FTZ R157, R140, R125 ;  /* 0x0000007d8c9d7220 */ /* 0x008fe20000410000 */
[----:B------:R3:W-:Y:S03]  /*3dd0*/  STG.E.64 desc[UR8][R158.64], R144 ;  /* 0x000000909e007986 */ /* 0x0007e6000c101b08 */
[----:B------:R-:W-:-:S03]  /*3de0*/  FMUL.FTZ R156, R16, R157 ;  /* 0x0000009d109c7220 */ /* 0x000fc60000410000 */
[----:B------:R-:W1:Y:S01]  /*3df0*/  F2F.BF16.F32 R181, R178 ;  /* 0x000000b200b57304 */ /* 0x000e620000202000 */
[----:B----4-:R-:W-:-:S07]  /*3e00*/  IMAD.WIDE.U32 R160, R143, 0x8, R48 ;  /* 0x000000088fa07825 */ /* 0x010fce00078e0030 */
[----:B------:R4:W4:Y:S01]  /*3e10*/  F2F.BF16.F32 R175, R140 ;  /* 0x0000008c00af7304 */ /* 0x0009220000202000 */
[----:B------:R-:W-:-:S07]  /*3e20*/  IMAD.WIDE.U32 R142, R141, 0x8, R50 ;  /* 0x000000088d8e7825 */ /* 0x000fce00078e0032 */
[----:B---3--:R-:W3:Y:S01]  /*3e30*/  F2F.BF16.F32 R159, R156 ;  /* 0x0000009c009f7304 */ /* 0x008ee20000202000 */
[----:B-----5:R-:W-:Y:S01]  /*3e40*/  IMAD.WIDE.U32 R148, R180, 0x10000, RZ ;  /* 0x00010000b4947825 */ /* 0x020fe200078e00ff */
[----:B0-----:R-:W-:-:S03]  /*3e50*/  PRMT R185, R184, 0x5410, R185 ;  /* 0x00005410b8b97816 */ /* 0x001fc600000000b9 */
[----:B------:R-:W-:Y:S01]  /*3e60*/  IMAD.WIDE.U32 R150, R141, 0x8, R46 ;  /* 0x000000088d967825 */ /* 0x000fe200078e002e */
[----:B------:R0:W-:Y:S03]  /*3e70*/  STG.E.64 desc[UR8][R160.64], R146 ;  /* 0x00000092a0007986 */ /* 0x0001e6000c101b08 */
[----:B------:R-:W-:Y:S01]  /*3e80*/  IMAD.WIDE.U32 R144, R0, 0x10000, RZ ;  /* 0x0001000000907825 */ /* 0x000fe200078e00ff */
[----:B------:R-:W-:Y:S01]  /*3e90*/  LOP3.LUT R149, R183, R149, RZ, 0xfc, !PT ;  /* 0x00000095b7957212 */ /* 0x000fe200078efcff */
[----:B------:R-:W5:Y:S02]  /*3ea0*/  LDG.E.64 R142, desc[UR8][R142.64] ;  /* 0x000000088e8e7981 */ /* 0x000f64000c1e1b00 */
[----:B-1----:R-:W-:Y:S01]  /*3eb0*/  IMAD.WIDE.U32 R154, R154, 0x10000, RZ ;  /* 0x000100009a9a7825 */ /* 0x002fe200078e00ff */
[----:B------:R-:W-:-:S03]  /*3ec0*/  LOP3.LUT R148, R148, R181, RZ, 0xfc, !PT ;  /* 0x000000b594947212 */ /* 0x000fc600078efcff */
[----:B------:R-:W-:Y:S01]  /*3ed0*/  IMAD.WIDE.U32 R152, R141, 0x8, R48 ;  /* 0x000000088d987825 */ /* 0x000fe200078e0030 */
[----:B------:R1:W-:Y:S01]  /*3ee0*/  STG.E.64 desc[UR8][R150.64], R138 ;  /* 0x0000008a96007986 */ /* 0x0003e2000c101b08 */
[----:B------:R-:W-:Y:S02]  /*3ef0*/  LOP3.LUT R145, R179, R145, RZ, 0xfc, !PT ;  /* 0x00000091b3917212 */ /* 0x000fe400078efcff */
[----:B----4-:R-:W-:Y:S01]  /*3f00*/  IMAD.WIDE.U32 R140, R132, 0x8, R50 ;  /* 0x00000008848c7825 */ /* 0x010fe200078e0032 */
[----:B------:R-:W-:Y:S02]  /*3f10*/  LOP3.LUT R144, R144, R175, RZ, 0xfc, !PT ;  /* 0x000000af90907212 */ /* 0x000fe400078efcff */
[----:B------:R-:W-:Y:S01]  /*3f20*/  LOP3.LUT R155, R185, R155, RZ, 0xfc, !PT ;  /* 0x0000009bb99b7212 */ /* 0x000fe200078efcff */
[----:B0-----:R-:W-:Y:S01]  /*3f30*/  IMAD.WIDE.U32 R146, R132, 0x8, R46 ;  /* 0x0000000884927825 */ /* 0x001fe200078e002e */
[----:B---3--:R-:W-:Y:S01]  /*3f40*/  LOP3.LUT R154, R154, R159, RZ, 0xfc, !PT ;  /* 0x0000009f9a9a7212 */ /* 0x008fe200078efcff */
[----:B------:R-:W-:Y:S02]  /*3f50*/  STG.E.64 desc[UR8][R152.64], R148 ;  /* 0x0000009498007986 */ /* 0x000fe4000c101b08 */
[----:B------:R-:W-:-:S02]  /*3f60*/  IMAD.WIDE.U32 R50, R129, 0x8, R50 ;  /* 0x0000000881327825 */ /* 0x000fc400078e0032 */
[----:B------:R-:W3:Y:S02]  /*3f70*/  LDG.E.64 R140, desc[UR8][R140.64] ;  /* 0x000000088c8c7981 */ /* 0x000ee4000c1e1b00 */
[----:B-1----:R-:W-:Y:S02]  /*3f80*/  IMAD.WIDE.U32 R138, R132, 0x8, R48 ;  /* 0x00000008848a7825 */ /* 0x002fe400078e0030 */
[----:B------:R0:W-:Y:S04]  /*3f90*/  STG.E.64 desc[UR8][R146.64], R144 ;  /* 0x0000009092007986 */ /* 0x0001e8000c101b08 */
[----:B------:R1:W-:Y:S04]  /*3fa0*/  STG.E.64 desc[UR8][R138.64], R154 ;  /* 0x0000009a8a007986 */ /* 0x0003e8000c101b08 */
[----:B------:R-:W4:Y:S01]  /*3fb0*/  LDG.E.64 R50, desc[UR8][R50.64] ;  /* 0x0000000832327981 */ /* 0x000f22000c1e1b00 */
        /* <DEDUP_REMOVED lines=8> */
[C---:B------:R-:W-:Y:S01]  /*4040*/  FMUL.FTZ R132, R130.reuse, R133 ;  /* 0x0000008582847220 */ /* 0x040fe20000410000 */
[C---:B------:R-:W-:Y:S01]  /*4050*/  FMUL.FTZ R124, R130.reuse, R123 ;  /* 0x0000007b827c7220 */ /* 0x040fe20000410000 */
[C---:B------:R-:W-:Y:S01]  /*4060*/  FMUL.FTZ R122, R130.reuse, R127 ;  /* 0x0000007f827a7220 */ /* 0x040fe20000410000 */
[----:B------:R-:W-:Y:S01]  /*4070*/  FMUL.FTZ R130, R130, R131 ;  /* 0x0000008382827220 */ /* 0x000fe20000410000 */
[-C--:B0-----:R-:W-:Y:S01]  /*4080*/  FMUL.FTZ R146, R132, R125.reuse ;  /* 0x0000007d84927220 */ /* 0x081fe20000410000 */
[----:B------:R-:W-:-:S02]  /*4090*/  FMUL.FTZ R147, R124, R125 ;  /* 0x0000007d7c937220 */ /* 0x000fc40000410000 */
[----:B------:R-:W-:Y:S01]  /*40a0*/  FMUL.FTZ R144, R130, R125 ;  /* 0x0000007d82907220 */ /* 0x000fe20000410000 */
[----:B------:R-:W0:Y:S01]  /*40b0*/  F2F.BF16.F32 R44, R130 ;  /* 0x00000082002c7304 */ /* 0x000e220000202000 */
[----:B------:R-:W-:Y:S01]  /*40c0*/  FMUL.FTZ R127, R22, R147 ;  /* 0x00000093167f7220 */ /* 0x000fe20000410000 */
[----:B------:R-:W-:Y:S01]  /*40d0*/  FMUL.FTZ R128, R23, R146 ;  /* 0x0000009217807220 */ /* 0x000fe20000410000 */
[----:B-1----:R-:W-:-:S05]  /*40e0*/  FMUL.FTZ R139, R122, R125 ;  /* 0x0000007d7a8b7220 */ /* 0x002fca0000410000 */
[----:B------:R1:W-:Y:S01]  /*40f0*/  F2F.BF16.F32 R0, R124 ;  /* 0x0000007c00007304 */ /* 0x0003e20000202000 */
[----:B------:R-:W-:Y:S01]  /*4100*/  FMUL.FTZ R126, R20, R139 ;  /* 0x0000008b147e7220 */ /* 0x000fe20000410000 */
[----:B-1----:R-:W-:-:S06]  /*4110*/  FMUL.FTZ R124, R21, R144 ;  /* 0x00000090157c7220 */ /* 0x002fcc0000410000 */
[----:B------:R-:W1:Y:S08]  /*4120*/  F2F.BF16.F32 R123, R122 ;  /* 0x0000007a007b7304 */ /* 0x000e700000202000 */
[----:B------:R-:W1:Y:S08]  /*4130*/  F2F.BF16.F32 R122, R124 ;  /* 0x0000007c007a7304 */ /* 0x000e700000202000 */
[----:B------:R-:W1:Y:S08]  /*4140*/  F2F.BF16.F32 R133, R132 ;  /* 0x0000008400857304 */ /* 0x000e700000202000 */
[----:B------:R-:W-:Y:S08]  /*4150*/  F2F.BF16.F32 R127, R127 ;  /* 0x0000007f007f7304 */ /* 0x000ff00000202000 */
[----:B------:R-:W1:Y:S01]  /*4160*/  F2F.BF16.F32 R128, R128 ;  /* 0x0000008000807304 */ /* 0x000e620000202000 */
[----:B0-----:R-:W-:-:S07]  /*4170*/  IMAD.WIDE.U32 R44, R44, 0x10000, RZ ;  /* 0x000100002c2c7825 */ /* 0x001fce00078e00ff */
[----:B------:R-:W0:Y:S01]  /*4180*/  F2F.BF16.F32 R145, R126 ;  /* 0x0000007e00917304 */ /* 0x000e220000202000 */
[----:B-1----:R-:W-:Y:S01]  /*4190*/  LOP3.LUT R44, R44, R123, RZ, 0xfc, !PT ;  /* 0x0000007b2c2c7212 */ /* 0x002fe200078efcff */
[----:B------:R-:W-:Y:S01]  /*41a0*/  IMAD.WIDE.U32 R122, R122, 0x10000, RZ ;  /* 0x000100007a7a7825 */ /* 0x000fe200078e00ff */
[----:B------:R-:W-:Y:S02]  /*41b0*/  PRMT R133, R0, 0x5410, R133 ;  /* 0x0000541000857816 */ /* 0x000fe40000000085 */
[----:B------:R-:W-:Y:S01]  /*41c0*/  PRMT R127, R127, 0x5410, R128 ;  /* 0x000054107f7f7816 */ /* 0x000fe20000000080 */
[----:B------:R-:W-:Y:S01]  /*41d0*/  IMAD.WIDE.U32 R46, R129, 0x8, R46 ;  /* 0x00000008812e7825 */ /* 0x000fe200078e002e */
[----:B------:R-:W-:Y:S02]  /*41e0*/  LOP3.LUT R45, R133, R45, RZ, 0xfc, !PT ;  /* 0x0000002d852d7212 */ /* 0x000fe400078efcff */
[----:B------:R-:W-:Y:S01]  /*41f0*/  LOP3.LUT R127, R127, R123, RZ, 0xfc, !PT ;  /* 0x0000007b7f7f7212 */ /* 0x000fe200078efcff */
[----:B------:R-:W-:Y:S01]  /*4200*/  IMAD.WIDE.U32 R48, R129, 0x8, R48 ;  /* 0x0000000881307825 */ /* 0x000fe200078e0030 */
[----:B0-----:R-:W-:Y:S01]  /*4210*/  LOP3.LUT R126, R122, R145, RZ, 0xfc, !PT ;  /* 0x000000917a7e7212 */ /* 0x001fe200078efcff */
[----:B------:R0:W-:Y:S04]  /*4220*/  STG.E.64 desc[UR8][R46.64], R44 ;  /* 0x0000002c2e007986 */ /* 0x0001e8000c101b08 */
[----:B------:R1:W-:Y:S01]  /*4230*/  STG.E.64 desc[UR8][R48.64], R126 ;  /* 0x0000007e30007986 */ /* 0x0003e2000c101b08 */
[----:B--2---:R-:W-:-:S02]  /*4240*/  SHF.R.U64 R125, R134, 0x10, R135 ;  /* 0x00000010867d7819 */ /* 0x004fc40000001287 */
[----:B------:R-:W-:Y:S02]  /*4250*/  SHF.R.U32.HI R131, RZ, 0x10, R135 ;  /* 0x00000010ff837819 */ /* 0x000fe40000011687 */
[----:B------:R-:W-:Y:S02]  /*4260*/  SHF.L.U32 R125, R125, 0x10, RZ ;  /* 0x000000107d7d7819 */ /* 0x000fe400000006ff */
[----:B------:R-:W-:-:S03]  /*4270*/  SHF.L.U32 R131, R131, 0x10, RZ ;  /* 0x0000001083837819 */ /* 0x000fc600000006ff */
[----:B------:R-:W-:Y:S01]  /*4280*/  FMUL.FTZ R123, R174, R125 ;  /* 0x0000007dae7b7220 */ /* 0x000fe20000410000 */
[----:B------:R-:W-:Y:S01]  /*4290*/  SHF.L.U32 R0, R134, 0x10, RZ ;  /* 0x0000001086007819 */ /* 0x000fe200000006ff */
[----:B------:R-:W-:Y:S01]  /*42a0*/  FMUL.FTZ R125, R172, R131 ;  /* 0x00000083ac7d7220 */ /* 0x000fe20000410000 */
[----:B------:R-:W-:Y:S02]  /*42b0*/  SHF.L.U32 R128, R137, 0x10, RZ ;  /* 0x0000001089807819 */ /* 0x000fe400000006ff */
[--C-:B------:R-:W-:Y:S02]  /*42c0*/  SHF.R.U64 R129, R136, 0x10, R137.reuse ;  /* 0x0000001088817819 */ /* 0x100fe40000001289 */
[----:B------:R-:W-:Y:S02]  /*42d0*/  SHF.R.U32.HI R131, RZ, 0x10, R137 ;  /* 0x00000010ff837819 */ /* 0x000fe40000011689 */
[----:B------:R-:W-:Y:S02]  /*42e0*/  SHF.L.U32 R124, R135, 0x10, RZ ;  /* 0x00000010877c7819 */ /* 0x000fe400000006ff */
[----:B------:R-:W-:-:S02]  /*42f0*/  SHF.L.U32 R129, R129, 0x10, RZ ;  /* 0x0000001081817819 */ /* 0x000fc400000006ff */
[----:B------:R-:W-:Y:S01]  /*4300*/  SHF.L.U32 R131, R131, 0x10, RZ ;  /* 0x0000001083837819 */ /* 0x000fe200000006ff */
[----:B------:R-:W-:Y:S01]  /*4310*/  FMUL.FTZ R122, R169, R124 ;  /* 0x0000007ca97a7220 */ /* 0x000fe20000410000 */
[----:B------:R-:W-:Y:S01]  /*4320*/  SHF.L.U32 R124, R136, 0x10, RZ ;  /* 0x00000010887c7819 */ /* 0x000fe200000006ff */
[----:B------:R-:W-:Y:S01]  /*4330*/  FMUL.FTZ R0, R171, R0 ;  /* 0x00000000ab007220 */ /* 0x000fe20000410000 */
[----:B------:R-:W-:Y:S01]  /*4340*/  FMUL.FTZ R128, R165, R128 ;  /* 0x00000080a5807220 */ /* 0x000fe20000410000 */
[----:B------:R-:W-:Y:S01]  /*4350*/  FMUL.FTZ R129, R166, R129 ;  /* 0x00000081a6817220 */ /* 0x000fe20000410000 */
[----:B------:R-:W-:Y:S01]  /*4360*/  FMUL.FTZ R131, R164, R131 ;  /* 0x00000083a4837220 */ /* 0x000fe20000410000 */
[----:B------:R-:W-:Y:S01]  /*4370*/  FMUL.FTZ R124, R173, R124 ;  /* 0x0000007cad7c7220 */ /* 0x000fe20000410000 */
[--C-:B-----5:R-:W-:Y:S02]  /*4380*/  SHF.R.U64 R133, R142, 0x10, R143.reuse ;  /* 0x000000108e857819 */ /* 0x120fe4000000128f */
[----:B------:R-:W-:-:S02]  /*4390*/  SHF.R.U32.HI R135, RZ, 0x10, R143 ;  /* 0x00000010ff877819 */ /* 0x000fc4000001168f */
[----:B------:R-:W-:Y:S02]  /*43a0*/  SHF.L.U32 R130, R142, 0x10, RZ ;  /* 0x000000108e827819 */ /* 0x000fe400000006ff */
[----:B------:R-:W-:Y:S02]  /*43b0*/  SHF.L.U32 R132, R143, 0x10, RZ ;  /* 0x000000108f847819 */ /* 0x000fe400000006ff */
[----:B------:R-:W-:Y:S02]  /*43c0*/  SHF.L.U32 R133, R133, 0x10, RZ ;  /* 0x0000001085857819 */ /* 0x000fe400000006ff */
[----:B------:R-:W-:Y:S02]  /*43d0*/  SHF.L.U32 R135, R135, 0x10, RZ ;  /* 0x0000001087877819 */ /* 0x000fe400000006ff */
[----:B---3--:R-:W-:Y:S02]  /*43e0*/  SHF.R.U64 R137, R140, 0x10, R141 ;  /* 0x000000108c897819 */ /* 0x008fe4000000128d */
[----:B------:R-:W-:-:S02]  /*43f0*/  SHF.L.U32 R134, R141, 0x10, RZ ;  /* 0x000000108d867819 */ /* 0x000fc400000006ff */
[----:B------:R-:W-:Y:S02]  /*4400*/  SHF.R.U32.HI R141, RZ, 0x10, R141 ;  /* 0x00000010ff8d7819 */ /* 0x000fe4000001168d */
[----:B------:R-:W-:Y:S02]  /*4410*/  SHF.L.U32 R138, R140, 0x10, RZ ;  /* 0x000000108c8a7819 */ /* 0x000fe400000006ff */
[----:B0-----:R-:W-:Y:S02]  /*4420*/  SHF.L.U32 R45, R141, 0x10, RZ ;  /* 0x000000108d2d7819 */ /* 0x001fe400000006ff */
[--C-:B----4-:R-:W-:Y:S02]  /*4430*/  SHF.R.U64 R47, R50, 0x10, R51.reuse ;  /* 0x00000010322f7819 */ /* 0x110fe40000001233 */
[----:B-1----:R-:W-:Y:S02]  /*4440*/  SHF.R.U32.HI R48, RZ, 0x10, R51 ;  /* 0x00000010ff307819 */ /* 0x002fe40000011633 */
[----:B------:R-:W-:-:S02]  /*4450*/  SHF.L.U32 R47, R47, 0x10, RZ ;  /* 0x000000102f2f7819 */ /* 0x000fc400000006ff */
        /* <DEDUP_REMOVED lines=17> */
.L_x_2604:
        /* <DEDUP_REMOVED lines=8> */
[----:B------:R-:W-:Y:S01]  /*45f0*/  MOV R0, R3 ;  /* 0x0000000300007202 */ /* 0x000fe20000000f00 */
[----:B------:R-:W-:Y:S01]  /*4600*/  FADD.FTZ R158, -R49, R152 ;  /* 0x00000098319e7221 */ /* 0x000fe20000010100 */
[----:B------:R-:W-:Y:S01]  /*4610*/  SHF.R.U32.HI R49, RZ, 0x10, R3 ;  /* 0x00000010ff317819 */ /* 0x000fe20000011603 */
[----:B------:R-:W-:Y:S01]  /*4620*/  FFMA.FTZ R190, R44, R190, R45 ;  /* 0x000000be2cbe7223 */ /* 0x000fe2000001002d */
[----:B------:R-:W-:Y:S01]  /*4630*/  FADD.FTZ R46, -R47, R160 ;  /* 0x000000a02f2e7221 */ /* 0x000fe20000010100 */
[----:B------:R-:W-:Y:S01]  /*4640*/  SHF.L.U32 R47, R0, 0x10, RZ ;  /* 0x00000010002f7819 */ /* 0x000fe200000006ff */
[----:B------:R-:W-:Y:S01]  /*4650*/  FADD.FTZ R50, -R51, R150 ;  /* 0x0000009633327221 */ /* 0x000fe20000010100 */
[----:B------:R-:W-:Y:S01]  /*4660*/  SHF.L.U32 R49, R49, 0x10, RZ ;  /* 0x0000001031317819 */ /* 0x000fe200000006ff */
[----:B------:R-:W-:Y:S01]  /*4670*/  FADD.FTZ R190, -R190, R175 ;  /* 0x000000afbebe7221 */ /* 0x000fe20000010100 */
[----:B------:R-:W-:Y:S01]  /*4680*/  MOV R0, R2 ;  /* 0x0000000200007202 */ /* 0x000fe20000000f00 */
[----:B------:R-:W-:Y:S01]  /*4690*/  FFMA.FTZ R46, R130, R46, R47 ;  /* 0x0000002e822e7223 */ /* 0x000fe2000001002f */
[----:B------:R-:W-:Y:S01]  /*46a0*/  FFMA.FTZ R188, R44, R188, R45 ;  /* 0x000000bc2cbc7223 */ /* 0x000fe2000001002d */
[----:B------:R-:W-:Y:S01]  /*46b0*/  FFMA.FTZ R152, R130, R190, R49 ;  /* 0x000000be82987223 */ /* 0x000fe20000010031 */
        /* <DEDUP_REMOVED lines=8> */
[----:B------:R-:W-:Y:S01]  /*4740*/  SHF.R.U64 R47, R2, 0x10, R3 ;  /* 0x00000010022f7819 */ /* 0x000fe20000001203 */
[----:B------:R-:W-:Y:S01]  /*4750*/  FADD.FTZ R156, -R183, R162 ;  /* 0x000000a2b79c7221 */ /* 0x000fe20000010100 */
[----:B------:R-:W-:Y:S01]  /*4760*/  FADD.FTZ R162, -R154, R157 ;  /* 0x0000009d9aa27221 */ /* 0x000fe20000010100 */
[----:B------:R-:W-:Y:S01]  /*4770*/  FFMA.FTZ R50, R130, R50, R49 ;  /* 0x0000003282327223 */ /* 0x000fe20000010031 */
[----:B------:R-:W-:Y:S01]  /*4780*/  SHF.L.U32 R47, R47, 0x10, RZ ;  /* 0x000000102f2f7819 */ /* 0x000fe200000006ff */
[-C--:B------:R-:W-:Y:S01]  /*4790*/  FMUL.FTZ R152, R152, R125.reuse ;  /* 0x0000007d98987220 */ /* 0x080fe20000410000 */
[----:B------:R-:W-:Y:S01]  /*47a0*/  SHF.R.U32.HI R49, RZ, 0x10, R53 ;  /* 0x00000010ff317819 */ /* 0x000fe20000011635 */
[----:B------:R-:W-:Y:S01]  /*47b0*/  FMUL.FTZ R159, R0, R125 ;  /* 0x0000007d009f7220 */ /* 0x000fe20000410000 */
[----:B------:R-:W-:Y:S01]  /*47c0*/  FADD.FTZ R150, -R51, R140 ;  /* 0x0000008c33967221 */ /* 0x000fe20000010100 */
[----:B------:R-:W-:Y:S01]  /*47d0*/  FFMA.FTZ R154, R130, R188, R47 ;  /* 0x000000bc829a7223 */ /* 0x000fe2000001002f */
[----:B------:R-:W-:Y:S01]  /*47e0*/  SHF.L.U32 R49, R49, 0x10, RZ ;  /* 0x0000001031317819 */ /* 0x000fe200000006ff */
[----:B------:R-:W-:Y:S01]  /*47f0*/  FFMA.FTZ R51, R44, R148, R45 ;  /* 0x000000942c337223 */ /* 0x000fe2000001002d */
[----:B------:R-:W-:Y:S01]  /*4800*/  MOV R47, R52 ;  /* 0x00000034002f7202 */ /* 0x000fe20000000f00 */
[----:B------:R-:W-:Y:S01]  /*4810*/  FMUL.FTZ R48, R7, R152 ;  /* 0x0000009807307220 */ /* 0x000fe20000410000 */
[----:B------:R-:W-:Y:S01]  /*4820*/  FMUL.FTZ R0, R4, R159 ;  /* 0x0000009f04007220 */ /* 0x000fe20000410000 */
[----:B------:R-:W-:Y:S01]  /*4830*/  FFMA.FTZ R156, R130, R156, R49 ;  /* 0x0000009c829c7223 */ /* 0x000fe20000010031 */
[----:B------:R-:W-:Y:S01]  /*4840*/  SHF.L.U32 R47, R47, 0x10, RZ ;  /* 0x000000102f2f7819 */ /* 0x000fe200000006ff */
[----:B------:R-:W-:Y:S01]  /*4850*/  FMUL.FTZ R157, R50, R125 ;  /* 0x0000007d329d7220 */ /* 0x000fe20000410000 */
[----:B------:R-:W-:Y:S01]  /*4860*/  MOV R49, R55 ;  /* 0x0000003700317202 */ /* 0x000fe20000000f00 */
[--C-:B------:R-:W-:Y:S01]  /*4870*/  FFMA.FTZ R179, R44, R179, R45.reuse ;  /* 0x000000b32cb37223 */ /* 0x100fe2000001002d */
[----:B------:R-:W-:Y:S01]  /*4880*/  FMUL.FTZ R155, R46, R125 ;  /* 0x0000007d2e9b7220 */ /* 0x000fe20000410000 */
[----:B------:R-:W-:Y:S01]  /*4890*/  FADD.FTZ R148, -R51, R138 ;  /* 0x0000008a33947221 */ /* 0x000fe20000010100 */
[----:B------:R0:W-:Y:S01]  /*48a0*/  F2F.BF16.F32 R140, R48 ;  /* 0x00000030008c7304 */ /* 0x0001e20000202000 */
[--C-:B------:R-:W-:Y:S01]  /*48b0*/  FFMA.FTZ R51, R44, R142, R45.reuse ;  /* 0x0000008e2c337223 */ /* 0x100fe2000001002d */
[----:B------:R-:W-:Y:S01]  /*48c0*/  SHF.L.U32 R49, R49, 0x10, RZ ;  /* 0x0000001031317819 */ /* 0x000fe200000006ff */
[----:B------:R-:W-:Y:S01]  /*48d0*/  FADD.FTZ R179, -R179, R166 ;  /* 0x000000a6b3b37221 */ /* 0x000fe20000010100 */
[----:B------:R-:W-:Y:S01]  /*48e0*/  FMUL.FTZ R46, R6, R155 ;  /* 0x0000009b062e7220 */ /* 0x000fe20000410000 */
[----:B------:R-:W-:Y:S01]  /*48f0*/  FMUL.FTZ R154, R154, R125 ;  /* 0x0000007d9a9a7220 */ /* 0x000fe20000410000 */
[----:B------:R-:W-:Y:S01]  /*4900*/  FADD.FTZ R166, -R51, R136 ;  /* 0x0000008833a67221 */ /* 0x000fe20000010100 */
[----:B------:R-:W-:Y:S01]  /*4910*/  FFMA.FTZ R160, R44, R177, R45 ;  /* 0x000000b12ca07223 */ /* 0x000fe2000001002d */
[----:B------:R1:W-:Y:S01]  /*4920*/  F2F.BF16.F32 R145, R0 ;  /* 0x0000000000917304 */ /* 0x0003e20000202000 */
[----:B0-----:R-:W-:Y:S01]  /*4930*/  FMUL.FTZ R48, R10, R157 ;  /* 0x0000009d0a307220 */ /* 0x001fe20000410000 */
[----:B------:R-:W-:Y:S01]  /*4940*/  FMUL.FTZ R156, R156, R125 ;  /* 0x0000007d9c9c7220 */ /* 0x000fe20000410000 */
[----:B------:R-:W-:Y:S01]  /*4950*/  FADD.FTZ R160, -R160, R153 ;  /* 0x00000099a0a07221 */ /* 0x000fe20000010100 */
[----:B------:R-:W-:Y:S01]  /*4960*/  SHF.R.U64 R50, R54, 0x10, R55 ;  /* 0x0000001036327819 */ /* 0x000fe20000001237 */
[C-C-:B------:R-:W-:Y:S01]  /*4970*/  FFMA.FTZ R171, R44.reuse, R171, R45.reuse ;  /* 0x000000ab2cab7223 */ /* 0x140fe2000001002d */
[----:B------:R-:W-:Y:S01]  /*4980*/  FFMA.FTZ R51, R44, R137, R45 ;  /* 0x000000892c337223 */ /* 0x000fe2000001002d */
[----:B------:R-:W-:Y:S01]  /*4990*/  MOV R142, R56 ;  /* 0x00000038008e7202 */ /* 0x000fe20000000f00 */
[----:B------:R0:W-:Y:S01]  /*49a0*/  F2F.BF16.F32 R136, R48 ;  /* 0x0000003000887304 */ /* 0x0001e20000202000 */
[----:B-1----:R-:W-:Y:S01]  /*49b0*/  FFMA.FTZ R0, R130, R158, R47 ;  /* 0x0000009e82007223 */ /* 0x002fe2000001002f */
[----:B------:R-:W-:Y:S01]  /*49c0*/  SHF.R.U64 R47, R52, 0x10, R53 ;  /* 0x00000010342f7819 */ /* 0x000fe20000001235 */
[----:B------:R-:W-:Y:S01]  /*49d0*/  FADD.FTZ R168, -R171, R144 ;  /* 0x00000090aba87221 */ /* 0x000fe20000010100 */
[----:B------:R-:W-:Y:S01]  /*49e0*/  SHF.R.U64 R165, R56, 0x10, R57 ;  /* 0x0000001038a57819 */ /* 0x000fe20000001239 */
[----:B------:R-:W-:Y:S01]  /*49f0*/  FMUL.FTZ R153, R0, R125 ;  /* 0x0000007d00997220 */ /* 0x000fe20000410000 */
[----:B------:R-:W-:Y:S01]  /*4a00*/  SHF.L.U32 R47, R47, 0x10, RZ ;  /* 0x000000102f2f7819 */ /* 0x000fe200000006ff */
[----:B------:R-:W-:Y:S01]  /*4a10*/  FADD.FTZ R164, -R51, R134 ;  /* 0x0000008633a47221 */ /* 0x000fe20000010100 */
[----:B------:R1:W2:Y:S01]  /*4a20*/  F2F.BF16.F32 R139, R46 ;  /* 0x0000002e008b7304 */ /* 0x0002a20000202000 */
[C---:B0-----:R-:W-:Y:S01]  /*4a30*/  FFMA.FTZ R48, R130.reuse, R148, R49 ;  /* 0x0000009482307223 */ /* 0x041fe20000010031 */
[----:B------:R-:W-:Y:S01]  /*4a40*/  SHF.R.U32.HI R49, RZ, 0x10, R55 ;  /* 0x00000010ff317819 */ /* 0x000fe20000011637 */
[----:B------:R-:W-:Y:S01]  /*4a50*/  FFMA.FTZ R158, R130, R179, R47 ;  /* 0x000000b3829e7223 */ /* 0x000fe2000001002f */
[----:B------:R-:W-:Y:S01]  /*4a60*/  MOV R47, R54 ;  /* 0x00000036002f7202 */ /* 0x000fe20000000f00 */
[----:B------:R-:W-:Y:S01]  /*4a70*/  FMUL.FTZ R0, R8, R153 ;  /* 0x0000009908007220 */ /* 0x000fe20000410000 */
[----:B------:R-:W-:Y:S01]  /*4a80*/  SHF.L.U32 R49, R49, 0x10, RZ ;  /* 0x0000001031317819 */ /* 0x000fe200000006ff */
[----:B------:R-:W-:Y:S01]  /*4a90*/  FMUL.FTZ R158, R158, R125 ;  /* 0x0000007d9e9e7220 */ /* 0x000fe20000410000 */
[----:B------:R-:W-:Y:S01]  /*4aa0*/  SHF.L.U32 R47, R47, 0x10, RZ ;  /* 0x000000102f2f7819 */ /* 0x000fe200000006ff */
[----:B-1----:R-:W-:Y:S01]  /*4ab0*/  FMUL.FTZ R46, R5, R154 ;  /* 0x0000009a052e7220 */ /* 0x002fe20000410000 */
[----:B------:R-:W-:Y:S01]  /*4ac0*/  MOV R144, R57 ;  /* 0x0000003900907202 */ /* 0x000fe20000000f00 */
[----:B------:R-:W-:Y:S01]  /*4ad0*/  FFMA.FTZ R160, R130, R160, R49 ;  /* 0x000000a082a07223 */ /* 0x000fe20000010031 */
[----:B------:R-:W-:Y:S01]  /*4ae0*/  SHF.L.U32 R49, R50, 0x10, RZ ;  /* 0x0000001032317819 */ /* 0x000fe200000006ff */
[----:B------:R0:W-:Y:S01]  /*4af0*/  F2F.BF16.F32 R138, R46 ;  /* 0x0000002e008a7304 */ /* 0x0001e20000202000 */
[----:B------:R-:W-:Y:S01]  /*4b00*/  SHF.R.U32.HI R171, RZ, 0x10, R57 ;  /* 0x00000010ffab7819 */ /* 0x000fe20000011639 */
[----:B------:R-:W-:Y:S01]  /*4b10*/  FFMA.FTZ R169, R44, R169, R45 ;  /* 0x000000a92ca97223 */ /* 0x000fe2000001002d */
[----:B------:R-:W-:Y:S01]  /*4b20*/  SHF.L.U32 R149, R142, 0x10, RZ ;  /* 0x000000108e957819 */ /* 0x000fe200000006ff */
[----:B------:R-:W-:Y:S01]  /*4b30*/  FFMA.FTZ R162, R130, R162, R49 ;  /* 0x000000a282a27223 */ /* 0x000fe20000010031 */
[-C--:B------:R-:W-:Y:S01]  /*4b40*/  FMUL.FTZ R161, R48, R125.reuse ;  /* 0x0000007d30a17220 */ /* 0x080fe20000410000 */
[-C--:B------:R-:W-:Y:S01]  /*4b50*/  FMUL.FTZ R160, R160, R125.reuse ;  /* 0x0000007da0a07220 */ /* 0x080fe20000410000 */
[----:B------:R-:W-:Y:S01]  /*4b60*/  SHF.L.U32 R165, R165, 0x10, RZ ;  /* 0x00000010a5a57819 */ /* 0x000fe200000006ff */
[----:B------:R1:W-:Y:S01]  /*4b70*/  F2F.BF16.F32 R147, R0 ;  /* 0x0000000000937304 */ /* 0x0003e20000202000 */
[----:B0-----:R-:W-:Y:S01]  /*4b80*/  FMUL.FTZ R46, R11, R156 ;  /* 0x0000009c0b2e7220 */ /* 0x001fe20000410000 */
[----:B------:R-:W0:Y:S01]  /*4b90*/  LDC.64 R50, c[0x0][0x390] ;  /* 0x0000e400ff327b82 */ /* 0x000e220000000a00 */
[----:B------:R-:W-:Y:S01]  /*4ba0*/  SHF.L.U32 R167, R144, 0x10, RZ ;  /* 0x0000001090a77819 */ /* 0x000fe200000006ff */
[----:B------:R-:W-:Y:S01]  /*4bb0*/  FMUL.FTZ R162, R162, R125 ;  /* 0x0000007da2a27220 */ /* 0x000fe20000410000 */
[----:B------:R-:W-:Y:S01]  /*4bc0*/  SHF.L.U32 R171, R171, 0x10, RZ ;  /* 0x00000010abab7819 */ /* 0x000fe200000006ff */
[----:B------:R-:W-:Y:S01]  /*4bd0*/  FADD.FTZ R148, -R169, R146 ;  /* 0x00000092a9947221 */ /* 0x000fe20000010100 */
[----:B------:R-:W-:Y:S01]  /*4be0*/  FMUL.FTZ R48, R14, R161 ;  /* 0x000000a10e307220 */ /* 0x000fe20000410000 */
[----:B------:R3:W4:Y:S01]  /*4bf0*/  F2F.BF16.F32 R137, R46 ;  /* 0x0000002e00897304 */ /* 0x0007220000202000 */
[C---:B-1----:R-:W-:Y:S01]  /*4c00*/  FFMA.FTZ R0, R130.reuse, R150, R47 ;  /* 0x0000009682007223 */ /* 0x042fe2000001002f */
[----:B------:R-:W-:Y:S01]  /*4c10*/  FMUL.FTZ R49, R15, R160 ;  /* 0x000000a00f317220 */ /* 0x000fe20000410000 */
[C---:B------:R-:W-:Y:S01]  /*4c20*/  FFMA.FTZ R150, R130.reuse, R166, R149 ;  /* 0x000000a682967223 */ /* 0x040fe20000010095 */
[----:B------:R-:W-:Y:S01]  /*4c30*/  FFMA.FTZ R166, R130, R168, R165 ;  /* 0x000000a882a67223 */ /* 0x000fe200000100a5 */
[-C--:B------:R-:W-:Y:S01]  /*4c40*/  FMUL.FTZ R163, R0, R125.reuse ;  /* 0x0000007d00a37220 */ /* 0x080fe20000410000 */
[C---:B------:R-:W-:Y:S01]  /*4c50*/  FFMA.FTZ R144, R130.reuse, R164, R167 ;  /* 0x000000a482907223 */ /* 0x040fe200000100a7 */
[----:B------:R-:W-:Y:S01]  /*4c60*/  FMUL.FTZ R142, R13, R162 ;  /* 0x000000a20d8e7220 */ /* 0x000fe20000410000 */
[----:B------:R-:W-:Y:S01]  /*4c70*/  F2F.BF16.F32 R146, R48 ;  /* 0x0000003000927304 */ /* 0x000fe20000202000 */
[----:B---3--:R-:W-:Y:S01]  /*4c80*/  FMUL.FTZ R46, R9, R158 ;  /* 0x0000009e092e7220 */ /* 0x008fe20000410000 */
[----:B------:R-:W-:Y:S01]  /*4c90*/  FFMA.FTZ R164, R130, R148, R171 ;  /* 0x0000009482a47223 */ /* 0x000fe200000100ab */
[----:B------:R-:W-:Y:S01]  /*4ca0*/  FMUL.FTZ R166, R166, R125 ;  /* 0x0000007da6a67220 */ /* 0x000fe20000410000 */
[----:B------:R-:W-:Y:S01]  /*4cb0*/  FMUL.FTZ R0, R12, R163 ;  /* 0x000000a30c007220 */ /* 0x000fe20000410000 */
[----:B------:R-:W-:Y:S01]  /*4cc0*/  FMUL.FTZ R165, R144, R125 ;  /* 0x0000007d90a57220 */ /* 0x000fe20000410000 */
[----:B--2---:R-:W-:-:S02]  /*4cd0*/  PRMT R167, R139, 0x5410, R140 ;  /* 0x000054108ba77816 */ /* 0x004fc4000000008c */
[----:B------:R1:W2:Y:S01]  /*4ce0*/  F2F.BF16.F32 R134, R46 ;  /* 0x0000002e00867304 */ /* 0x0002a20000202000 */
[----:B----4-:R-:W-:Y:S01]  /*4cf0*/  PRMT R149, R136, 0x5410, R137 ;  /* 0x0000541088957816 */ /* 0x010fe20000000089 */
[----:B------:R-:W-:-:S04]  /*4d00*/  IMAD.WIDE.U32 R136, R138, 0x10000, RZ ;  /* 0x000100008a887825 */ /* 0x000fc800078e00ff */
[----:B------:R-:W-:Y:S02]  /*4d10*/  FMUL.FTZ R164, R164, R125 ;  /* 0x0000007da4a47220 */ /* 0x000fe40000410000 */
[----:B------:R-:W3:Y:S01]  /*4d20*/  F2F.BF16.F32 R169, R49 ;  /* 0x0000003100a97304 */ /* 0x000ee20000202000 */
[----:B-1----:R-:W1:Y:S01]  /*4d30*/  LDC.64 R46, c[0x0][0x468] ;  /* 0x00011a00ff2e7b82 */ /* 0x002e620000000a00 */
[----:B------:R-:W-:Y:S01]  /*4d40*/  FMUL.FTZ R140, R17, R166 ;  /* 0x000000a6118c7220 */ /* 0x000fe20000410000 */
[----:B------:R-:W-:Y:S01]  /*4d50*/  LOP3.LUT R137, R167, R137, RZ, 0xfc, !PT ;  /* 0x00000089a7897212 */ /* 0x000fe200078efcff */
[----:B------:R-:W-:Y:S01]  /*4d60*/  FMUL.FTZ R170, R19, R164 ;  /* 0x000000a413aa7220 */ /* 0x000fe20000410000 */
[----:B------:R-:W-:-:S03]  /*4d70*/  FMUL.FTZ R167, R150, R125 ;  /* 0x0000007d96a77220 */ /* 0x000fc60000410000 */
[----:B------:R-:W4:Y:S01]  /*4d80*/  F2F.BF16.F32 R142, R142 ;  /* 0x0000008e008e7304 */ /* 0x000f220000202000 */
[----:B--2---:R-:W-:-:S07]  /*4d90*/  IMAD.WIDE.U32 R138, R134, 0x10000, RZ ;  /* 0x00010000868a7825 */ /* 0x004fce00078e00ff */
[----:B------:R2:W5:Y:S01]  /*4da0*/  F2F.BF16.F32 R151, R0 ;  /* 0x0000000000977304 */ /* 0x0005620000202000 */
[----:B---3--:R-:W-:Y:S01]  /*4db0*/  PRMT R173, R146, 0x5410, R169 ;  /* 0x0000541092ad7816 */ /* 0x008fe200000000a9 */
[----:B0-----:R-:W-:-:S06]  /*4dc0*/  IMAD.WIDE.U32 R48, R135, 0x8, R50 ;  /* 0x0000000887307825 */ /* 0x001fcc00078e0032 */
[----:B------:R-:W-:Y:S01]  /*4dd0*/  F2F.BF16.F32 R140, R140 ;  /* 0x0000008c008c7304 */ /* 0x000fe20000202000 */
[----:B--2---:R-:W-:Y:S01]  /*4de0*/  FMUL.FTZ R0, R18, R165 ;  /* 0x000000a512007220 */ /* 0x004fe20000410000 */
[----:B------:R-:W-:Y:S01]  /*4df0*/  LOP3.LUT R139, R149, R139, RZ, 0xfc, !PT ;  /* 0x0000008b958b7212 */ /* 0x000fe200078efcff */
[----:B------:R-:W2:Y:S01]  /*4e00*/  LDG.E.64 R48, desc[UR8][R48.64] ;  /* 0x0000000830307981 */ /* 0x000ea2000c1e1b00 */
[----:B------:R-:W-:Y:S01]  /*4e10*/  LOP3.LUT R136, R136, R145, RZ, 0xfc, !PT ;  /* 0x0000009188887212 */ /* 0x000fe200078efcff */
[----:B-1----:R-:W-:Y:S01]  /*4e20*/  IMAD.WIDE.U32 R148, R135, 0x8, R46 ;  /* 0x0000000887947825 */ /* 0x002fe200078e002e */
[----:B------:R-:W-:Y:S02]  /*4e30*/  LOP3.LUT R138, R138, R147, RZ, 0xfc, !PT ;  /* 0x000000938a8a7212 */ /* 0x000fe400078efcff */
[----:B------:R0:W-:Y:S01]  /*4e40*/  F2F.BF16.F32 R168, R0 ;  /* 0x0000000000a87304 */ /* 0x0001e20000202000 */
[C---:B------:R-:W-:Y:S01]  /*4e50*/  IMAD.WIDE.U32 R134, R143.reuse, 0x8, R50 ;  /* 0x000000088f867825 */ /* 0x040fe200078e0032 */
[----:B------:R1:W-:Y:S03]  /*4e60*/  STG.E.64 desc[UR8][R148.64], R136 ;  /* 0x0000008894007986 */ /* 0x0003e6000c101b08 */
[----:B------:R-:W-:-:S02]  /*4e70*/  IMAD.WIDE.U32 R144, R143, 0x8, R46 ;  /* 0x000000088f907825 */ /* 0x000fc400078e002e */
[----:B------:R-:W3:Y:S01]  /*4e80*/  LDG.E.64 R134, desc[UR8][R134.64] ;  /* 0x0000000886867981 */ /* 0x000ee2000c1e1b00 */
[----:B------:R-:W1:Y:S01]  /*4e90*/  F2F.BF16.F32 R171, R170 ;  /* 0x000000aa00ab7304 */ /* 0x000e620000202000 */
[----:B0-----:R-:W-:Y:S01]  /*4ea0*/  FMUL.FTZ R0, R16, R167 ;  /* 0x000000a710007220 */ /* 0x001fe20000410000 */
[----:B----4-:R-:W-:-:S06]  /*4eb0*/  IMAD.WIDE.U32 R142, R142, 0x10000, RZ ;  /* 0x000100008e8e7825 */ /* 0x010fcc00078e00ff */
[----:B------:R-:W0:Y:S01]  /*4ec0*/  F2F.BF16.F32 R169, R0 ;  /* 0x0000000000a97304 */ /* 0x000e220000202000 */
[----:B------:R-:W-:Y:S01]  /*4ed0*/  IMAD.WIDE.U32 R146, R141, 0x8, R50 ;  /* 0x000000088d927825 */ /* 0x000fe200078e0032 */
[----:B------:R-:W-:Y:S02]  /*4ee0*/  LOP3.LUT R143, R173, R143, RZ, 0xfc, !PT ;  /* 0x0000008fad8f7212 */ /* 0x000fe400078efcff */
[----:B-----5:R-:W-:Y:S01]  /*4ef0*/  LOP3.LUT R142, R142, R151, RZ, 0xfc, !PT ;  /* 0x000000978e8e7212 */ /* 0x020fe200078efcff */
[----:B-1----:R-:W-:Y:S01]  /*4f00*/  IMAD.WIDE.U32 R148, R141, 0x8, R46 ;  /* 0x000000088d947825 */ /* 0x002fe200078e002e */
[----:B------:R1:W-:Y:S01]  /*4f10*/  STG.E.64 desc[UR8][R144.64], R138 ;  /* 0x0000008a90007986 */ /* 0x0003e2000c101b08 */
[----:B------:R-:W-:Y:S02]  /*4f20*/  PRMT R171, R168, 0x5410, R171 ;  /* 0x00005410a8ab7816 */ /* 0x000fe400000000ab */
[--C-:B------:R-:W-:Y:S01]  /*4f30*/  IMAD.WIDE.U32 R150, R132, 0x8, R50.reuse ;  /* 0x0000000884967825 */ /* 0x100fe200078e0032 */
[----:B------:R4:W5:Y:S03]  /*4f40*/  LDG.E.64 R136, desc[UR8][R146.64] ;  /* 0x0000000892887981 */ /* 0x000966000c1e1b00 */
[----:B------:R-:W-:Y:S01]  /*4f50*/  IMAD.WIDE.U32 R140, R140, 0x10000, RZ ;  /* 0x000100008c8c7825 */ /* 0x000fe200078e00ff */
[----:B------:R-:W-:Y:S03]  /*4f60*/  STG.E.64 desc[UR8][R148.64], R142 ;  /* 0x0000008e94007986 */ /* 0x000fe6000c101b08 */
[----:B------:R-:W-:Y:S01]  /*4f70*/  IMAD.WIDE.U32 R50, R129, 0x8, R50 ;  /* 0x0000000881327825 */ /* 0x000fe200078e0032 */
[----:B------:R-:W-:Y:S01]  /*4f80*/  LOP3.LUT R141, R171, R141, RZ, 0xfc, !PT ;  /* 0x0000008dab8d7212 */ /* 0x000fe200078efcff */
[----:B-1----:R-:W5:Y:S01]  /*4f90*/  LDG.E.64 R138, desc[UR8][R150.64] ;  /* 0x00000008968a7981 */ /* 0x002f62000c1e1b00 */
[----:B0-----:R-:W-:Y:S01]  /*4fa0*/  LOP3.LUT R140, R140, R169, RZ, 0xfc, !PT ;  /* 0x000000a98c8c7212 */ /* 0x001fe200078efcff */
[----:B------:R-:W-:-:S05]  /*4fb0*/  IMAD.WIDE.U32 R144, R132, 0x8, R46 ;  /* 0x0000000884907825 */ /* 0x000fca00078e002e */
[----:B------:R0:W-:Y:S04]  /*4fc0*/  STG.E.64 desc[UR8][R144.64], R140 ;  /* 0x0000008c90007986 */ /* 0x0001e8000c101b08 */
[----:B------:R-:W5:Y:S01]  /*4fd0*/  LDG.E.64 R50, desc[UR8][R50.64] ;  /* 0x0000000832327981 */ /* 0x000f62000c1e1b00 */
[----:B------:R-:W-:Y:S01]  /*4fe0*/  MOV R0, R59 ;  /* 0x0000003b00007202 */ /* 0x000fe20000000f00 */
[----:B----4-:R-:W-:-:S03]  /*4ff0*/  FFMA.FTZ R147, R44, R123, R45 ;  /* 0x0000007b2c937223 */ /* 0x010fc6000001002d */
[----:B------:R-:W-:Y:S01]  /*5000*/  SHF.L.U32 R123, R0, 0x10, RZ ;  /* 0x00000010007b7819 */ /* 0x000fe200000006ff */
[----:B------:R-:W-:Y:S01]  /*5010*/  FADD.FTZ R0, -R147, R126 ;  /* 0x0000007e93007221 */ /* 0x000fe20000010100 */
[----:B------:R-:W-:Y:S01]  /*5020*/  SHF.R.U32.HI R126, RZ, 0x10, R59 ;  /* 0x00000010ff7e7819 */ /* 0x000fe2000001163b */
[----:B------:R-:W-:Y:S02]  /*5030*/  FFMA.FTZ R124, R44, R124, R45 ;  /* 0x0000007c2c7c7223 */ /* 0x000fe4000001002d */
[----:B------:R-:W-:Y:S01]  /*5040*/  FFMA.FTZ R0, R130, R0, R123 ;  /* 0x0000000082007223 */ /* 0x000fe2000001007b */
[----:B------:R-:W-:Y:S01]  /*5050*/  SHF.L.U32 R123, R126, 0x10, RZ ;  /* 0x000000107e7b7819 */ /* 0x000fe200000006ff */
[----:B------:R-:W-:Y:S02]  /*5060*/  FADD.FTZ R124, -R124, R133 ;  /* 0x000000857c7c7221 */ /* 0x000fe40000010100 */
[----:B0-----:R-:W-:Y:S01]  /*5070*/  FMUL.FTZ R141, R0, R125 ;  /* 0x0000007d008d7220 */ /* 0x001fe20000410000 */
[----:B------:R-:W-:Y:S01]  /*5080*/  SHF.R.U64 R0, R58, 0x10, R59 ;  /* 0x000000103a007819 */ /* 0x000fe2000000123b */
[----:B------:R-:W-:Y:S01]  /*5090*/  FFMA.FTZ R122, R44, R122, R45 ;  /* 0x0000007a2c7a7223 */ /* 0x000fe2000001002d */
[----:B------:R-:W-:-:S02]  /*50a0*/  FFMA.FTZ R124, R130, R124, R123 ;  /* 0x0000007c827c7223 */ /* 0x000fc4000001007b */
[----:B------:R-:W-:Y:S01]  /*50b0*/  SHF.L.U32 R123, R0, 0x10, RZ ;  /* 0x00000010007b7819 */ /* 0x000fe200000006ff */
[----:B------:R-:W-:Y:S01]  /*50c0*/  FADD.FTZ R131, -R122, R131 ;  /* 0x000000837a837221 */ /* 0x000fe20000010100 */
[----:B------:R-:W-:Y:S01]  /*50d0*/  MOV R0, R58 ;  /* 0x0000003a00007202 */ /* 0x000fe20000000f00 */
[----:B------:R-:W-:Y:S02]  /*50e0*/  FFMA.FTZ R128, R44, R128, R45 ;  /* 0x000000802c807223 */ /* 0x000fe4000001002d */
[----:B------:R-:W-:Y:S01]  /*50f0*/  FFMA.FTZ R44, R130, R131, R123 ;  /* 0x00000083822c7223 */ /* 0x000fe2000001007b */
[----:B------:R-:W-:Y:S01]  /*5100*/  SHF.L.U32 R45, R0, 0x10, RZ ;  /* 0x00000010002d7819 */ /* 0x000fe200000006ff */
[----:B------:R-:W-:Y:S01]  /*5110*/  FADD.FTZ R128, -R128, R127 ;  /* 0x0000007f80807221 */ /* 0x000fe20000010100 */
[-C--:B------:R-:W-:Y:S01]  /*5120*/  FMUL.FTZ R140, R124, R125.reuse ;  /* 0x0000007d7c8c7220 */ /* 0x080fe20000410000 */
[----:B------:R-:W-:Y:S02]  /*5130*/  FMUL.FTZ R126, R44, R125 ;  /* 0x0000007d2c7e7220 */ /* 0x000fe40000410000 */
[----:B------:R-:W-:Y:S01]  /*5140*/  FFMA.FTZ R130, R130, R128, R45 ;  /* 0x0000008082827223 */ /* 0x000fe2000001002d */
[----:B------:R-:W-:Y:S01]  /*5150*/  FMUL.FTZ R122, R22, R141 ;  /* 0x0000008d167a7220 */ /* 0x000fe20000410000 */
[----:B------:R-:W-:Y:S01]  /*5160*/  FMUL.FTZ R128, R21, R126 ;  /* 0x0000007e15807220 */ /* 0x000fe20000410000 */
[----:B------:R-:W-:Y:S01]  /*5170*/  FMUL.FTZ R0, R23, R140 ;  /* 0x0000008c17007220 */ /* 0x000fe20000410000 */
[----:B------:R-:W-:-:S02]  /*5180*/  FMUL.FTZ R127, R130, R125 ;  /* 0x0000007d827f7220 */ /* 0x000fc40000410000 */
[----:B------:R-:W0:Y:S02]  /*5190*/  F2F.BF16.F32 R44, R128 ;  /* 0x00000080002c7304 */ /* 0x000e240000202000 */
[----:B------:R-:W-:-:S06]  /*51a0*/  FMUL.FTZ R124, R20, R127 ;  /* 0x0000007f147c7220 */ /* 0x000fcc0000410000 */
[----:B------:R-:W-:Y:S08]  /*51b0*/  F2F.BF16.F32 R122, R122 ;  /* 0x0000007a007a7304 */ /* 0x000ff00000202000 */
[----:B------:R-:W1:Y:S08]  /*51c0*/  F2F.BF16.F32 R123, R0 ;  /* 0x00000000007b7304 */ /* 0x000e700000202000 */
[----:B------:R-:W4:Y:S01]  /*51d0*/  F2F.BF16.F32 R131, R124 ;  /* 0x0000007c00837304 */ /* 0x000f220000202000 */
[----:B0-----:R-:W-:Y:S01]  /*51e0*/  IMAD.WIDE.U32 R44, R44, 0x10000, RZ ;  /* 0x000100002c2c7825 */ /* 0x001fe200078e00ff */
[----:B-1----:R-:W-:-:S03]  /*51f0*/  PRMT R133, R122, 0x5410, R123 ;  /* 0x000054107a857816 */ /* 0x002fc6000000007b */
[----:B------:R-:W-:Y:S01]  /*5200*/  IMAD.WIDE.U32 R46, R129, 0x8, R46 ;  /* 0x00000008812e7825 */ /* 0x000fe200078e002e */
[----:B------:R-:W-:Y:S02]  /*5210*/  LOP3.LUT R45, R133, R45, RZ, 0xfc, !PT ;  /* 0x0000002d852d7212 */ /* 0x000fe400078efcff */
[----:B----4-:R-:W-:-:S05]  /*5220*/  LOP3.LUT R44, R44, R131, RZ, 0xfc, !PT ;  /* 0x000000832c2c7212 */ /* 0x010fca00078efcff */
[----:B------:R0:W-:Y:S01]  /*5230*/  STG.E.64 desc[UR8][R46.64], R44 ;  /* 0x0000002c2e007986 */ /* 0x0001e2000c101b08 */
[C-C-:B--2---:R-:W-:Y:S02]  /*5240*/  SHF.R.U64 R123, R48.reuse, 0x10, R49.reuse ;  /* 0x00000010307b7819 */ /* 0x144fe40000001231 */
[----:B------:R-:W-:Y:S02]  /*5250*/  SHF.L.U32 R0, R48, 0x10, RZ ;  /* 0x0000001030007819 */ /* 0x000fe400000006ff */
[----:B------:R-:W-:Y:S02]  /*5260*/  SHF.R.U32.HI R125, RZ, 0x10, R49 ;  /* 0x00000010ff7d7819 */ /* 0x000fe40000011631 */
[----:B------:R-:W-:Y:S02]  /*5270*/  SHF.L.U32 R122, R49, 0x10, RZ ;  /* 0x00000010317a7819 */ /* 0x000fe400000006ff */
[----:B---3--:R-:W-:Y:S02]  /*5280*/  SHF.R.U32.HI R131, RZ, 0x10, R135 ;  /* 0x00000010ff837819 */ /* 0x008fe40000011687 */
[----:B------:R-:W-:-:S02]  /*5290*/  SHF.L.U32 R128, R135, 0x10, RZ ;  /* 0x0000001087807819 */ /* 0x000fc400000006ff */
[C---:B------:R-:W-:Y:S02]  /*52a0*/  SHF.R.U64 R129, R134.reuse, 0x10, R135 ;  /* 0x0000001086817819 */ /* 0x040fe40000001287 */
[----:B------:R-:W-:Y:S02]  /*52b0*/  SHF.L.U32 R124, R134, 0x10, RZ ;  /* 0x00000010867c7819 */ /* 0x000fe400000006ff */
[----:B------:R-:W-:Y:S02]  /*52c0*/  SHF.L.U32 R123, R123, 0x10, RZ ;  /* 0x000000107b7b7819 */ /* 0x000fe400000006ff */
[----:B------:R-:W-:Y:S02]  /*52d0*/  SHF.L.U32 R125, R125, 0x10, RZ ;  /* 0x000000107d7d7819 */ /* 0x000fe400000006ff */
[----:B------:R-:W-:Y:S02]  /*52e0*/  SHF.L.U32 R131, R131, 0x10, RZ ;  /* 0x0000001083837819 */ /* 0x000fe400000006ff */
[----:B-----5:R-:W-:-:S02]  /*52f0*/  SHF.R.U32.HI R135, RZ, 0x10, R137 ;  /* 0x00000010ff877819 */ /* 0x020fc40000011689 */
[----:B------:R-:W-:Y:S02]  /*5300*/  SHF.L.U32 R132, R137, 0x10, RZ ;  /* 0x0000001089847819 */ /* 0x000fe400000006ff */
[----:B------:R-:W-:Y:S02]  /*5310*/  SHF.R.U64 R133, R136, 0x10, R137 ;  /* 0x0000001088857819 */ /* 0x000fe40000001289 */
[C---:B------:R-:W-:Y:S02]  /*5320*/  SHF.L.U32 R48, R138.reuse, 0x10, RZ ;  /* 0x000000108a307819 */ /* 0x040fe400000006ff */
[--C-:B------:R-:W-:Y:S02]  /*5330*/  SHF.R.U64 R137, R138, 0x10, R139.reuse ;  /* 0x000000108a897819 */ /* 0x100fe4000000128b */
[----:B------:R-:W-:Y:S01]  /*5340*/  SHF.R.U32.HI R49, RZ, 0x10, R139 ;  /* 0x00000010ff317819 */ /* 0x000fe2000001168b */
[----:B------:R-:W-:Y:S01]  /*5350*/  FMUL.FTZ R138, R167, R48 ;  /* 0x00000030a78a7220 */ /* 0x000fe20000410000 */
[----:B------:R-:W-:-:S02]  /*5360*/  SHF.L.U32 R129, R129, 0x10, RZ ;  /* 0x0000001081817819 */ /* 0x000fc400000006ff */
[--C-:B------:R-:W-:Y:S02]  /*5370*/  SHF.R.U32.HI R48, RZ, 0x10, R51.reuse ;  /* 0x00000010ff307819 */ /* 0x100fe40000011633 */
[----:B0-----:R-:W-:Y:S02]  /*5380*/  SHF.R.U64 R45, R50, 0x10, R51 ;  /* 0x00000010322d7819 */ /* 0x001fe40000001233 */
        /* <DEDUP_REMOVED lines=30> */
.L_x_2607:
[----:B------:R-:W-:Y:S01]  /*5570*/  SHF.R.U64 R50, R2, 0x10, R3 ;  /* 0x0000001002327819 */ /* 0x000fe20000001203 */
[C-C-:B------:R-:W-:Y:S01]  /*5580*/  FFMA.FTZ R188, R44.reuse, R188, R45.reuse ;  /* 0x000000bc2cbc7223 */ /* 0x140fe2000001002d */
[C---:B------:R-:W-:Y:S01]  /*5590*/  FFMA.FTZ R139, R44.reuse, R158, R45 ;  /* 0x0000009e2c8b7223 */ /* 0x040fe2000001002d */
[----:B------:R-:W-:Y:S01]  /*55a0*/  SHF.R.U32.HI R145, RZ, 0x10, R53 ;  /* 0x00000010ff917819 */ /* 0x000fe20000011635 */
[----:B------:R-:W-:Y:S01]  /*55b0*/  FFMA.FTZ R183, R44, R183, R45 ;  /* 0x000000b72cb77223 */ /* 0x000fe2000001002d */
[----:B------:R-:W-:Y:S01]  /*55c0*/  SHF.L.U32 R51, R50, 0x10, RZ ;  /* 0x0000001032337819 */ /* 0x000fe200000006ff */
[----:B------:R-:W-:Y:S01]  /*55d0*/  FADD.FTZ R173, -R188, R173 ;  /* 0x000000adbcad7221 */ /* 0x000fe20000010100 */
[----:B------:R-:W-:Y:S01]  /*55e0*/  MOV R50, R53 ;  /* 0x0000003500327202 */ /* 0x000fe20000000f00 */
[----:B------:R-:W-:Y:S01]  /*55f0*/  FADD.FTZ R139, -R139, R150 ;  /* 0x000000968b8b7221 */ /* 0x000fe20000010100 */
[----:B------:R-:W-:Y:S01]  /*5600*/  SHF.L.U32 R147, R145, 0x10, RZ ;  /* 0x0000001091937819 */ /* 0x000fe200000006ff */
[----:B------:R-:W-:Y:S01]  /*5610*/  FFMA.FTZ R174, R130, R173, R51 ;  /* 0x000000ad82ae7223 */ /* 0x000fe20000010033 */
[----:B------:R-:W-:Y:S01]  /*5620*/  SHF.L.U32 R51, R50, 0x10, RZ ;  /* 0x0000001032337819 */ /* 0x000fe200000006ff */
[----:B------:R-:W-:Y:S01]  /*5630*/  FADD.FTZ R183, -R183, R162 ;  /* 0x000000a2b7b77221 */ /* 0x000fe20000010100 */
[----:B------:R-:W-:Y:S01]  /*5640*/  MOV R145, R52 ;  /* 0x0000003400917202 */ /* 0x000fe20000000f00 */
[C-C-:B------:R-:W-:Y:S01]  /*5650*/  FFMA.FTZ R47, R44.reuse, R164, R45.reuse ;  /* 0x000000a42c2f7223 */ /* 0x140fe2000001002d */
[----:B------:R-:W-:Y:S01]  /*5660*/  FFMA.FTZ R179, R44, R179, R45 ;  /* 0x000000b32cb37223 */ /* 0x000fe2000001002d */
[----:B------:R-:W-:Y:S01]  /*5670*/  FFMA.FTZ R158, R130, R139, R51 ;  /* 0x0000008b829e7223 */ /* 0x000fe20000010033 */
[----:B------:R-:W-:Y:S01]  /*5680*/  FFMA.FTZ R139, R44, R156, R45 ;  /* 0x0000009c2c8b7223 */ /* 0x000fe2000001002d */
[----:B------:R-:W-:Y:S01]  /*5690*/  SHF.L.U32 R145, R145, 0x10, RZ ;  /* 0x0000001091917819 */ /* 0x000fe200000006ff */
[----:B------:R-:W-:Y:S01]  /*56a0*/  FFMA.FTZ R164, R130, R183, R147 ;  /* 0x000000b782a47223 */ /* 0x000fe20000010093 */
[----:B------:R-:W-:Y:S01]  /*56b0*/  SHF.R.U64 R147, R52, 0x10, R53 ;  /* 0x0000001034937819 */ /* 0x000fe20000001235 */
[----:B------:R-:W-:Y:S01]  /*56c0*/  FADD.FTZ R139, -R139, R152 ;  /* 0x000000988b8b7221 */ /* 0x000fe20000010100 */
[----:B------:R-:W-:Y:S01]  /*56d0*/  FADD.FTZ R179, -R179, R166 ;  /* 0x000000a6b3b37221 */ /* 0x000fe20000010100 */
[----:B------:R-:W-:Y:S01]  /*56e0*/  MOV R149, R55 ;  /* 0x0000003700957202 */ /* 0x000fe20000000f00 */
[----:B------:R-:W-:Y:S01]  /*56f0*/  FADD.FTZ R47, -R47, R160 ;  /* 0x000000a02f2f7221 */ /* 0x000fe20000010100 */
[----:B------:R-:W-:Y:S01]  /*5700*/  FFMA.FTZ R152, R130, R139, R145 ;  /* 0x0000008b82987223 */ /* 0x000fe20000010091 */
[----:B------:R-:W-:Y:S01]  /*5710*/  SHF.L.U32 R139, R147, 0x10, RZ ;  /* 0x00000010938b7819 */ /* 0x000fe200000006ff */
[C-C-:B------:R-:W-:Y:S01]  /*5720*/  FFMA.FTZ R145, R44.reuse, R148, R45.reuse ;  /* 0x000000942c917223 */ /* 0x140fe2000001002d */
[C-C-:B------:R-:W-:Y:S01]  /*5730*/  FFMA.FTZ R148, R44.reuse, R177, R45.reuse ;  /* 0x000000b12c947223 */ /* 0x140fe2000001002d */
[----:B------:R-:W-:Y:S01]  /*5740*/  MOV R46, R3 ;  /* 0x00000003002e7202 */ /* 0x000fe20000000f00 */
[----:B------:R-:W-:Y:S01]  /*5750*/  FFMA.FTZ R190, R44, R190, R45 ;  /* 0x000000be2cbe7223 */ /* 0x000fe2000001002d */
[----:B------:R-:W-:Y:S01]  /*5760*/  FFMA.FTZ R166, R130, R179, R139 ;  /* 0x000000b382a67223 */ /* 0x000fe2000001008b */
[----:B------:R-:W-:Y:S01]  /*5770*/  SHF.L.U32 R139, R149, 0x10, RZ ;  /* 0x00000010958b7819 */ /* 0x000fe200000006ff */
[----:B------:R-:W-:Y:S01]  /*5780*/  FADD.FTZ R145, -R145, R138 ;  /* 0x0000008a91917221 */ /* 0x000fe20000010100 */
[----:B------:R-:W-:Y:S01]  /*5790*/  SHF.R.U32.HI R149, RZ, 0x10, R55 ;  /* 0x00000010ff957819 */ /* 0x000fe20000011637 */
[----:B------:R-:W-:Y:S01]  /*57a0*/  FADD.FTZ R153, -R148, R153 ;  /* 0x0000009994997221 */ /* 0x000fe20000010100 */
[----:B------:R-:W-:Y:S01]  /*57b0*/  MOV R148, R54 ;  /* 0x0000003600947202 */ /* 0x000fe20000000f00 */
[----:B------:R-:W-:Y:S01]  /*57c0*/  FFMA.FTZ R160, R130, R145, R139 ;  /* 0x0000009182a07223 */ /* 0x000fe2000001008b */
[----:B------:R-:W-:Y:S01]  /*57d0*/  SHF.L.U32 R149, R149, 0x10, RZ ;  /* 0x0000001095957819 */ /* 0x000fe200000006ff */
[----:B------:R-:W-:Y:S01]  /*57e0*/  FFMA.FTZ R145, R44, R154, R45 ;  /* 0x0000009a2c917223 */ /* 0x000fe2000001002d */
[----:B------:R-:W-:Y:S01]  /*57f0*/  SHF.R.U64 R151, R54, 0x10, R55 ;  /* 0x0000001036977819 */ /* 0x000fe20000001237 */
[----:B------:R-:W-:Y:S01]  /*5800*/  FFMA.FTZ R154, R44, R181, R45 ;  /* 0x000000b52c9a7223 */ /* 0x000fe2000001002d */
[----:B------:R-:W-:Y:S01]  /*5810*/  SHF.L.U32 R49, R46, 0x10, RZ ;  /* 0x000000102e317819 */ /* 0x000fe200000006ff */
[----:B------:R-:W-:Y:S01]  /*5820*/  FFMA.FTZ R162, R130, R153, R149 ;  /* 0x0000009982a27223 */ /* 0x000fe20000010095 */
[----:B------:R-:W-:Y:S01]  /*5830*/  SHF.L.U32 R149, R148, 0x10, RZ ;  /* 0x0000001094957819 */ /* 0x000fe200000006ff */
[----:B------:R-:W-:Y:S01]  /*5840*/  FADD.FTZ R145, -R145, R140 ;  /* 0x0000008c91917221 */ /* 0x000fe20000010100 */
[----:B------:R-:W-:Y:S01]  /*5850*/  SHF.R.U32.HI R46, RZ, 0x10, R3 ;  /* 0x00000010ff2e7819 */ /* 0x000fe20000011603 */
[----:B------:R-:W-:Y:S01]  /*5860*/  FADD.FTZ R157, -R154, R157 ;  /* 0x0000009d9a9d7221 */ /* 0x000fe20000010100 */
[----:B------:R-:W-:Y:S01]  /*5870*/  FFMA.FTZ R137, R44, R137, R45 ;  /* 0x000000892c897223 */ /* 0x000fe2000001002d */
[C---:B------:R-:W-:Y:S01]  /*5880*/  FFMA.FTZ R140, R130.reuse, R145, R149 ;  /* 0x00000091828c7223 */ /* 0x040fe20000010095 */
[----:B------:R-:W-:Y:S01]  /*5890*/  SHF.L.U32 R145, R151, 0x10, RZ ;  /* 0x0000001097917819 */ /* 0x000fe200000006ff */
[----:B------:R-:W-:Y:S01]  /*58a0*/  FFMA.FTZ R48, R130, R47, R49 ;  /* 0x0000002f82307223 */ /* 0x000fe20000010031 */
[----:B------:R-:W-:Y:S01]  /*58b0*/  MOV R149, R57 ;  /* 0x0000003900957202 */ /* 0x000fe20000000f00 */
[----:B------:R-:W-:Y:S01]  /*58c0*/  FADD.FTZ R175, -R190, R175 ;  /* 0x000000afbeaf7221 */ /* 0x000fe20000010100 */
[----:B------:R-:W-:Y:S01]  /*58d0*/  SHF.L.U32 R49, R46, 0x10, RZ ;  /* 0x000000102e317819 */ /* 0x000fe200000006ff */
[----:B------:R-:W-:Y:S01]  /*58e0*/  FFMA.FTZ R170, R130, R157, R145 ;  /* 0x0000009d82aa7223 */ /* 0x000fe20000010091 */
[----:B------:R-:W-:Y:S01]  /*58f0*/  SHF.L.U32 R149, R149, 0x10, RZ ;  /* 0x0000001095957819 */ /* 0x000fe200000006ff */
[----:B------:R-:W-:Y:S01]  /*5900*/  FADD.FTZ R145, -R137, R134 ;  /* 0x0000008689917221 */ /* 0x000fe20000010100 */
[----:B------:R-:W-:Y:S01]  /*5910*/  MOV R47, R2 ;  /* 0x00000002002f7202 */ /* 0x000fe20000000f00 */
[C---:B------:R-:W-:Y:S01]  /*5920*/  FFMA.FTZ R0, R44.reuse, R0, R45 ;  /* 0x000000002c007223 */ /* 0x040fe2000001002d */
[----:B------:R-:W-:Y:S01]  /*5930*/  SHF.R.U32.HI R134, RZ, 0x10, R57 ;  /* 0x00000010ff867819 */ /* 0x000fe20000011639 */
[----:B------:R-:W-:Y:S01]  /*5940*/  FFMA.FTZ R169, R44, R169, R45 ;  /* 0x000000a92ca97223 */ /* 0x000fe2000001002d */
[C---:B------:R-:W-:Y:S01]  /*5950*/  FFMA.FTZ R172, R130.reuse, R175, R49 ;  /* 0x000000af82ac7223 */ /* 0x040fe20000010031 */
[----:B------:R-:W-:Y:S01]  /*5960*/  SHF.L.U32 R49, R47, 0x10, RZ ;  /* 0x000000102f317819 */ /* 0x000fe200000006ff */
[----:B------:R-:W-:Y:S01]  /*5970*/  FFMA.FTZ R168, R130, R145, R149 ;  /* 0x0000009182a87223 */ /* 0x000fe20000010095 */
[----:B------:R-:W-:Y:S01]  /*5980*/  FADD.FTZ R163, -R0, R163 ;  /* 0x000000a300a37221 */ /* 0x000fe20000010100 */
[----:B------:R-:W-:Y:S01]  /*5990*/  SHF.L.U32 R149, R134, 0x10, RZ ;  /* 0x0000001086957819 */ /* 0x000fe200000006ff */
[----:B------:R-:W-:Y:S01]  /*59a0*/  FFMA.FTZ R145, R44, R142, R45 ;  /* 0x0000008e2c917223 */ /* 0x000fe2000001002d */
[----:B------:R-:W-:Y:S01]  /*59b0*/  FADD.FTZ R169, -R169, R146 ;  /* 0x00000092a9a97221 */ /* 0x000fe20000010100 */
[----:B------:R-:W-:Y:S01]  /*59c0*/  MOV R142, R56 ;  /* 0x00000038008e7202 */ /* 0x000fe20000000f00 */
[----:B------:R0:W-:Y:S01]  /*59d0*/  F2F.BF16.F32 R46, R48 ;  /* 0x00000030002e7304 */ /* 0x0001e20000202000 */
[C---:B------:R-:W-:Y:S01]  /*59e0*/  FFMA.FTZ R0, R130.reuse, R163, R49 ;  /* 0x000000a382007223 */ /* 0x040fe20000010031 */
[----:B------:R-:W-:Y:S01]  /*59f0*/  FFMA.FTZ R182, R130, R169, R149 ;  /* 0x000000a982b67223 */ /* 0x000fe20000010095 */
[----:B------:R-:W-:Y:S01]  /*5a00*/  SHF.L.U32 R153, R142, 0x10, RZ ;  /* 0x000000108e997819 */ /* 0x000fe200000006ff */
[----:B------:R-:W-:Y:S01]  /*5a10*/  FADD.FTZ R149, -R145, R136 ;  /* 0x0000008891957221 */ /* 0x000fe20000010100 */
[----:B------:R-:W-:Y:S01]  /*5a20*/  SHF.R.U64 R136, R56, 0x10, R57 ;  /* 0x0000001038887819 */ /* 0x000fe20000001239 */
[----:B------:R-:W-:Y:S01]  /*5a30*/  FFMA.FTZ R171, R44, R171, R45 ;  /* 0x000000ab2cab7223 */ /* 0x000fe2000001002d */
[----:B------:R-:W-:Y:S01]  /*5a40*/  FMUL.FTZ R169, R48, R125 ;  /* 0x0000007d30a97220 */ /* 0x000fe20000410000 */
[----:B------:R1:W2:Y:S01]  /*5a50*/  F2F.BF16.F32 R47, R172 ;  /* 0x000000ac002f7304 */ /* 0x0002a20000202000 */
[----:B------:R-:W-:Y:S01]  /*5a60*/  FFMA.FTZ R178, R130, R149, R153 ;  /* 0x0000009582b27223 */ /* 0x000fe20000010099 */
[----:B------:R-:W-:Y:S01]  /*5a70*/  SHF.L.U32 R149, R136, 0x10, RZ ;  /* 0x0000001088957819 */ /* 0x000fe200000006ff */
[----:B------:R-:W-:Y:S01]  /*5a80*/  FADD.FTZ R171, -R171, R144 ;  /* 0x00000090abab7221 */ /* 0x000fe20000010100 */
[----:B0-----:R-:W-:Y:S01]  /*5a90*/  FMUL.FTZ R48, R6, R169 ;  /* 0x000000a906307220 */ /* 0x001fe20000410000 */
[-C--:B------:R-:W-:Y:S01]  /*5aa0*/  FMUL.FTZ R165, R158, R125.reuse ;  /* 0x0000007d9ea57220 */ /* 0x080fe20000410000 */
[----:B------:R-:W-:Y:S01]  /*5ab0*/  FMUL.FTZ R163, R160, R125 ;  /* 0x0000007da0a37220 */ /* 0x000fe20000410000 */
[----:B------:R-:W-:Y:S01]  /*5ac0*/  FFMA.FTZ R176, R130, R171, R149 ;  /* 0x000000ab82b07223 */ /* 0x000fe20000010095 */
[----:B------:R0:W3:Y:S01]  /*5ad0*/  F2F.BF16.F32 R50, R174 ;  /* 0x000000ae00327304 */ /* 0x0000e20000202000 */
[-C--:B-1----:R-:W-:Y:S01]  /*5ae0*/  FMUL.FTZ R172, R172, R125.reuse ;  /* 0x0000007dacac7220 */ /* 0x082fe20000410000 */
[-C--:B------:R-:W-:Y:S01]  /*5af0*/  FMUL.FTZ R171, R0, R125.reuse ;  /* 0x0000007d00ab7220 */ /* 0x080fe20000410000 */
[-C--:B------:R-:W-:Y:S01]  /*5b00*/  FMUL.FTZ R173, R152, R125.reuse ;  /* 0x0000007d98ad7220 */ /* 0x080fe20000410000 */
[----:B------:R-:W-:Y:S01]  /*5b10*/  FMUL.FTZ R167, R168, R125 ;  /* 0x0000007da8a77220 */ /* 0x000fe20000410000 */
[----:B------:R-:W-:Y:S01]  /*5b20*/  FMUL.FTZ R144, R7, R172 ;  /* 0x000000ac07907220 */ /* 0x000fe20000410000 */
[----:B------:R-:W-:Y:S01]  /*5b30*/  FMUL.FTZ R136, R4, R171 ;  /* 0x000000ab04887220 */ /* 0x000fe20000410000 */
[----:B--2---:R-:W-:Y:S01]  /*5b40*/  PRMT R149, R46, 0x5410, R47 ;  /* 0x000054102e957816 */ /* 0x004fe2000000002f */
[----:B------:R-:W-:Y:S01]  /*5b50*/  F2F.BF16.F32 R51, R158 ;  /* 0x0000009e00337304 */ /* 0x000fe20000202000 */
[----:B0-----:R-:W-:-:S04]  /*5b60*/  FMUL.FTZ R174, R174, R125 ;  /* 0x0000007daeae7220 */ /* 0x001fc80000410000 */
[----:B------:R-:W-:Y:S01]  /*5b70*/  FMUL.FTZ R142, R5, R174 ;  /* 0x000000ae058e7220 */ /* 0x000fe20000410000 */
[----:B---3--:R-:W-:Y:S02]  /*5b80*/  IMAD.WIDE.U32 R46, R50, 0x10000, RZ ;  /* 0x00010000322e7825 */ /* 0x008fe400078e00ff */
[----:B------:R0:W1:Y:S03]  /*5b90*/  F2F.BF16.F32 R150, R164 ;  /* 0x000000a400967304 */ /* 0x0000660000202000 */
[----:B------:R-:W-:-:S05]  /*5ba0*/  LOP3.LUT R149, R149, R47, RZ, 0xfc, !PT ;  /* 0x0000002f95957212 */ /* 0x000fca00078efcff */
[----:B------:R-:W-:Y:S01]  /*5bb0*/  F2F.BF16.F32 R139, R160 ;  /* 0x000000a0008b7304 */ /* 0x000fe20000202000 */
[----:B0-----:R-:W-:-:S04]  /*5bc0*/  FMUL.FTZ R164, R164, R125 ;  /* 0x0000007da4a47220 */ /* 0x001fc80000410000 */
[----:B------:R-:W-:Y:S01]  /*5bd0*/  FMUL.FTZ R158, R11, R164 ;  /* 0x000000a40b9e7220 */ /* 0x000fe20000410000 */
[----:B-1----:R-:W-:Y:S02]  /*5be0*/  PRMT R155, R51, 0x5410, R150 ;  /* 0x00005410339b7816 */ /* 0x002fe40000000096 */
[----:B------:R0:W-:Y:S01]  /*5bf0*/  F2F.BF16.F32 R148, R162 ;  /* 0x000000a200947304 */ /* 0x0001e20000202000 */
[----:B------:R-:W1:Y:S07]  /*5c00*/  LDC.64 R50, c[0x0][0x390] ;  /* 0x0000e400ff327b82 */ /* 0x000e6e0000000a00 */
[----:B------:R-:W-:Y:S01]  /*5c10*/  F2F.BF16.F32 R49, R0 ;  /* 0x0000000000317304 */ /* 0x000fe20000202000 */
[----:B0-----:R-:W-:-:S07]  /*5c20*/  FMUL.FTZ R162, R162, R125 ;  /* 0x0000007da2a27220 */ /* 0x001fce0000410000 */
[----:B------:R0:W-:Y:S08]  /*5c30*/  F2F.BF16.F32 R138, R166 ;  /* 0x000000a6008a7304 */ /* 0x0001f00000202000 */
[----:B------:R2:W-:Y:S01]  /*5c40*/  F2F.BF16.F32 R134, R168 ;  /* 0x000000a800867304 */ /* 0x0005e20000202000 */
[----:B0-----:R-:W-:-:S04]  /*5c50*/  FMUL.FTZ R166, R166, R125 ;  /* 0x0000007da6a67220 */ /* 0x001fc80000410000 */
[----:B------:R-:W-:-:S03]  /*5c60*/  FMUL.FTZ R153, R9, R166 ;  /* 0x000000a609997220 */ /* 0x000fc60000410000 */
[----:B------:R-:W0:Y:S01]  /*5c70*/  F2F.BF16.F32 R145, R182 ;  /* 0x000000b600917304 */ /* 0x000e220000202000 */
[----:B--2---:R-:W-:-:S04]  /*5c80*/  FMUL.FTZ R168, R182, R125 ;  /* 0x0000007db6a87220 */ /* 0x004fc80000410000 */
[----:B------:R-:W-:-:S03]  /*5c90*/  FMUL.FTZ R160, R19, R168 ;  /* 0x000000a813a07220 */ /* 0x000fc60000410000 */
[----:B------:R2:W-:Y:S01]  /*5ca0*/  F2F.BF16.F32 R137, R170 ;  /* 0x000000aa00897304 */ /* 0x0005e20000202000 */
[----:B0-----:R-:W-:-:S07]  /*5cb0*/  PRMT R179, R134, 0x5410, R145 ;  /* 0x0000541086b37816 */ /* 0x001fce0000000091 */
[----:B------:R0:W-:Y:S01]  /*5cc0*/  F2F.BF16.F32 R154, R153 ;  /* 0x00000099009a7304 */ /* 0x0001e20000202000 */
[----:B------:R-:W-:Y:S01]  /*5cd0*/  FMUL.FTZ R134, R8, R173 ;  /* 0x000000ad08867220 */ /* 0x000fe20000410000 */
[----:B--2---:R-:W-:-:S06]  /*5ce0*/  FMUL.FTZ R170, R170, R125 ;  /* 0x0000007daaaa7220 */ /* 0x004fcc0000410000 */
[----:B------:R2:W-:Y:S01]  /*5cf0*/  F2F.BF16.F32 R146, R48 ;  /* 0x0000003000927304 */ /* 0x0005e20000202000 */
[----:B0-----:R-:W-:Y:S01]  /*5d00*/  PRMT R153, R139, 0x5410, R148 ;  /* 0x000054108b997816 */ /* 0x001fe20000000094 */
[----:B------:R-:W-:Y:S01]  /*5d10*/  IMAD.WIDE.U32 R138, R138, 0x10000, RZ ;  /* 0x000100008a8a7825 */ /* 0x000fe200078e00ff */
[----:B------:R-:W-:Y:S02]  /*5d20*/  LOP3.LUT R148, R46, R49, RZ, 0xfc, !PT ;  /* 0x000000312e947212 */ /* 0x000fe400078efcff */
[----:B------:R-:W0:Y:S02]  /*5d30*/  LDC.64 R46, c[0x0][0x478] ;  /* 0x00011e00ff2e7b82 */ /* 0x000e240000000a00 */
[----:B------:R-:W-:Y:S01]  /*5d40*/  LOP3.LUT R145, R155, R139, RZ, 0xfc, !PT ;  /* 0x0000008b9b917212 */ /* 0x000fe200078efcff */
[----:B------:R-:W-:Y:S05]  /*5d50*/  F2F.BF16.F32 R147, R152 ;  /* 0x0000009800937304 */ /* 0x000fea0000202000 */
[----:B--2---:R-:W2:Y:S03]  /*5d60*/  LDC.64 R48, c[0x0][0x468] ;  /* 0x00011a00ff307b82 */ /* 0x004ea60000000a00 */
[----:B------:R3:W4:Y:S08]  /*5d70*/  F2F.BF16.F32 R159, R144 ;  /* 0x00000090009f7304 */ /* 0x0007300000202000 */
[----:B------:R5:W-:Y:S01]  /*5d80*/  F2F.BF16.F32 R161, R158 ;  /* 0x0000009e00a17304 */ /* 0x000be20000202000 */
[----:B---3--:R-:W-:Y:S01]  /*5d90*/  FMUL.FTZ R144, R14, R163 ;  /* 0x000000a30e907220 */ /* 0x008fe20000410000 */
[----:B----4-:R-:W-:-:S06]  /*5da0*/  PRMT R159, R146, 0x5410, R159 ;  /* 0x00005410929f7816 */ /* 0x010fcc000000009f */
[----:B------:R-:W-:Y:S01]  /*5db0*/  F2F.BF16.F32 R151, R140 ;  /* 0x0000008c00977304 */ /* 0x000fe20000202000 */
[----:B-----5:R-:W-:-:S07]  /*5dc0*/  FMUL.FTZ R158, R15, R162 ;  /* 0x000000a20f9e7220 */ /* 0x020fce0000410000 */
[----:B------:R-:W3:Y:S08]  /*5dd0*/  F2F.BF16.F32 R142, R142 ;  /* 0x0000008e008e7304 */ /* 0x000ef00000202000 */
[----:B------:R4:W-:Y:S08]  /*5de0*/  F2F.BF16.F32 R157, R136 ;  /* 0x00000088009d7304 */ /* 0x0009f00000202000 */
[----:B------:R5:W-:Y:S01]  /*5df0*/  F2F.BF16.F32 R150, R144 ;  /* 0x0000009000967304 */ /* 0x000be20000202000 */
[----:B----4-:R-:W-:-:S07]  /*5e00*/  FMUL.FTZ R136, R10, R165 ;  /* 0x000000a50a887220 */ /* 0x010fce0000410000 */
[----:B------:R4:W1:Y:S01]  /*5e10*/  F2F.BF16.F32 R177, R158 ;  /* 0x0000009e00b17304 */ /* 0x0008620000202000 */
[----:B-----5:R-:W-:Y:S01]  /*5e20*/  LOP3.LUT R144, R138, R147, RZ, 0xfc, !PT ;  /* 0x000000938a907212 */ /* 0x020fe200078efcff */
[----:B---3--:R-:W-:-:S04]  /*5e30*/  IMAD.WIDE.U32 R146, R142, 0x10000, RZ ;  /* 0x000100008e927825 */ /* 0x008fc800078e00ff */
[----:B------:R-:W-:Y:S02]  /*5e40*/  FMUL.FTZ R142, R18, R167 ;  /* 0x000000a7128e7220 */ /* 0x000fe40000410000 */
[----:B------:R-:W-:Y:S01]  /*5e50*/  F2F.BF16.F32 R155, R134 ;  /* 0x00000086009b7304 */ /* 0x000fe20000202000 */
[----:B----4-:R-:W-:Y:S01]  /*5e60*/  FMUL.FTZ R158, R13, R170 ;  /* 0x000000aa0d9e7220 */ /* 0x010fe20000410000 */
[----:B-1----:R-:W-:-:S06]  /*5e70*/  PRMT R183, R150, 0x5410, R177 ;  /* 0x0000541096b77816 */ /* 0x002fcc00000000b1 */
[----:B------:R1:W3:Y:S01]  /*5e80*/  F2F.BF16.F32 R156, R136 ;  /* 0x00000088009c7304 */ /* 0x0002e20000202000 */
[----:B------:R-:W-:-:S07]  /*5e90*/  LOP3.LUT R150, R146, R157, RZ, 0xfc, !PT ;  /* 0x0000009d92967212 */ /* 0x000fce00078efcff */
[----:B------:R4:W-:Y:S01]  /*5ea0*/  F2F.BF16.F32 R0, R176 ;  /* 0x000000b000007304 */ /* 0x0009e20000202000 */
[----:B-1----:R-:W-:-:S05]  /*5eb0*/  IMAD.WIDE.U32 R136, R137, 0x10000, RZ ;  /* 0x0001000089887825 */ /* 0x002fca00078e00ff */
[----:B------:R-:W-:Y:S01]  /*5ec0*/  LOP3.LUT R139, R153, R137, RZ, 0xfc, !PT ;  /* 0x00000089998b7212 */ /* 0x000fe200078efcff */
[----:B------:R-:W-:Y:S01]  /*5ed0*/  IMAD.WIDE.U32 R152, R135, 0x8, R50 ;  /* 0x0000000887987825 */ /* 0x000fe200078e0032 */
[----:B------:R-:W-:Y:S01]  /*5ee0*/  LOP3.LUT R138, R136, R151, RZ, 0xfc, !PT ;  /* 0x00000097888a7212 */ /* 0x000fe200078efcff */
[----:B------:R1:W5:Y:S01]  /*5ef0*/  F2F.BF16.F32 R180, R158 ;  /* 0x0000009e00b47304 */ /* 0x0003620000202000 */
[----:B---3--:R-:W-:Y:S01]  /*5f00*/  PRMT R161, R156, 0x5410, R161 ;  /* 0x000054109ca17816 */ /* 0x008fe200000000a1 */
[----:B------:R-:W-:Y:S01]  /*5f10*/  IMAD.WIDE.U32 R136, R154, 0x10000, RZ ;  /* 0x000100009a887825 */ /* 0x000fe200078e00ff */
[----:B------:R-:W-:-:S03]  /*5f20*/  LOP3.LUT R151, R159, R147, RZ, 0xfc, !PT ;  /* 0x000000939f977212 */ /* 0x000fc600078efcff */
[----:B----4-:R-:W-:Y:S01]  /*5f30*/  FMUL.FTZ R176, R176, R125 ;  /* 0x0000007db0b07220 */ /* 0x010fe20000410000 */
[----:B--2---:R-:W-:Y:S01]  /*5f40*/  IMAD.WIDE.U32 R156, R135, 0x8, R48 ;  /* 0x00000008879c7825 */ /* 0x004fe200078e0030 */
[----:B------:R-:W-:-:S03]  /*5f50*/  LOP3.LUT R146, R136, R155, RZ, 0xfc, !PT ;  /* 0x0000009b88927212 */ /* 0x000fc600078efcff */
[----:B------:R-:W-:Y:S01]  /*5f60*/  FMUL.FTZ R177, R140, R125 ;  /* 0x0000007d8cb17220 */ /* 0x000fe20000410000 */
[----:B------:R-:W-:Y:S01]  /*5f70*/  LOP3.LUT R147, R161, R137, RZ, 0xfc, !PT ;  /* 0x00000089a1937212 */ /* 0x000fe200078efcff */
[----:B0-----:R-:W-:Y:S01]  /*5f80*/  IMAD.WIDE.U32 R154, R135, 0x8, R46 ;  /* 0x00000008879a7825 */ /* 0x001fe200078e002e */
[----:B------:R-:W-:Y:S01]  /*5f90*/  F2F.BF16.F32 R184, R142 ;  /* 0x0000008e00b87304 */ /* 0x000fe20000202000 */
[----:B------:R0:W2:Y:S02]  /*5fa0*/  LDG.E.64 R134, desc[UR8][R152.64] ;  /* 0x0000000898867981 */ /* 0x0000a4000c1e1b00 */
[----:B------:R-:W-:Y:S01]  /*5fb0*/  FMUL.FTZ R182, R17, R176 ;  /* 0x000000b011b67220 */ /* 0x000fe20000410000 */
[C---:B------:R-:W-:Y:S01]  /*5fc0*/  IMAD.WIDE.U32 R136, R143.reuse, 0x8, R50 ;  /* 0x000000088f887825 */ /* 0x040fe200078e0032 */
[----:B------:R-:W-:Y:S03]  /*5fd0*/  STG.E.64 desc[UR8][R154.64], R148 ;  /* 0x000000949a007986 */ /* 0x000fe6000c101b08 */
[----:B------:R-:W-:Y:S01]  /*5fe0*/  FMUL.FTZ R140, R12, R177 ;  /* 0x000000b10c8c7220 */ /* 0x000fe20000410000 */
[----:B------:R-:W-:Y:S01]  /*5ff0*/  F2F.BF16.F32 R175, R178 ;  /* 0x000000b200af7304 */ /* 0x000fe20000202000 */
[----:B------:R3:W-:Y:S01]  /*6000*/  STG.E.64 desc[UR8][R156.64], R150 ;  /* 0x000000969c007986 */ /* 0x0007e2000c101b08 */
[----:B-1----:R-:W-:-:S03]  /*6010*/  IMAD.WIDE.U32 R158, R143, 0x8, R46 ;  /* 0x000000088f9e7825 */ /* 0x002fc600078e002e */
[----:B------:R-:W4:Y:S03]  /*6020*/  LDG.E.64 R136, desc[UR8][R136.64] ;  /* 0x0000000888887981 */ /* 0x000f26000c1e1b00 */
[----:B------:R1:W0:Y:S01]  /*6030*/  F2F.BF16.F32 R185, R160 ;  /* 0x000000a000b97304 */ /* 0x0002220000202000 */
[----:B---3--:R-:W-:-:S07]  /*6040*/  FMUL.FTZ R157, R178, R125 ;  /* 0x0000007db29d7220 */ /* 0x008fce0000410000 */
[----:B------:R-:W3:Y:S01]  /*6050*/  F2F.BF16.F32 R154, R182 ;  /* 0x000000b6009a7304 */ /* 0x000ee20000202000 */
[----:B------:R-:W-:Y:S01]  /*6060*/  FMUL.FTZ R156, R16, R157 ;  /* 0x0000009d109c7220 */ /* 0x000fe20000410000 */
[----:B------:R5:W-:Y:S06]  /*6070*/  STG.E.64 desc[UR8][R158.64], R144 ;  /* 0x000000909e007986 */ /* 0x000bec000c101b08 */
[----:B------:R-:W3:Y:S01]  /*6080*/  F2F.BF16.F32 R181, R140 ;  /* 0x0000008c00b57304 */ /* 0x000ee20000202000 */
[----:B-1----:R-:W-:-:S07]  /*6090*/  IMAD.WIDE.U32 R160, R143, 0x8, R48 ;  /* 0x000000088fa07825 */ /* 0x002fce00078e0030 */
[----:B-----5:R-:W1:Y:S01]  /*60a0*/  F2F.BF16.F32 R159, R156 ;  /* 0x0000009c009f7304 */ /* 0x020e620000202000 */
[----:B------:R-:W-:-:S04]  /*60b0*/  IMAD.WIDE.U32 R142, R141, 0x8, R50 ;  /* 0x000000088d8e7825 */ /* 0x000fc800078e0032 */
[----:B------:R-:W-:Y:S01]  /*60c0*/  IMAD.WIDE.U32 R148, R180, 0x10000, RZ ;  /* 0x00010000b4947825 */ /* 0x000fe200078e00ff */
[----:B0-----:R-:W-:-:S03]  /*60d0*/  PRMT R185, R184, 0x5410, R185 ;  /* 0x00005410b8b97816 */ /* 0x001fc600000000b9 */
[----:B------:R-:W-:Y:S01]  /*60e0*/  IMAD.WIDE.U32 R150, R141, 0x8, R46 ;  /* 0x000000088d967825 */ /* 0x000fe200078e002e */
[----:B------:R0:W-:Y:S03]  /*60f0*/  STG.E.64 desc[UR8][R160.64], R146 ;  /* 0x00000092a0007986 */ /* 0x0001e6000c101b08 */
[----:B------:R-:W-:Y:S01]  /*6100*/  IMAD.WIDE.U32 R144, R0, 0x10000, RZ ;  /* 0x0001000000907825 */ /* 0x000fe200078e00ff */
[----:B------:R-:W-:Y:S01]  /*6110*/  LOP3.LUT R149, R183, R149, RZ, 0xfc, !PT ;  /* 0x00000095b7957212 */ /* 0x000fe200078efcff */
[----:B------:R-:W5:Y:S02]  /*6120*/  LDG.E.64 R142, desc[UR8][R142.64] ;  /* 0x000000088e8e7981 */ /* 0x000f64000c1e1b00 */
[----:B---3--:R-:W-:Y:S01]  /*6130*/  IMAD.WIDE.U32 R154, R154, 0x10000, RZ ;  /* 0x000100009a9a7825 */ /* 0x008fe200078e00ff */
[----:B------:R-:W-:-:S03]  /*6140*/  LOP3.LUT R148, R148, R181, RZ, 0xfc, !PT ;  /* 0x000000b594947212 */ /* 0x000fc600078efcff */
[----:B------:R-:W-:Y:S01]  /*6150*/  IMAD.WIDE.U32 R152, R141, 0x8, R48 ;  /* 0x000000088d987825 */ /* 0x000fe200078e0030 */
[----:B------:R3:W-:Y:S01]  /*6160*/  STG.E.64 desc[UR8][R150.64], R138 ;  /* 0x0000008a96007986 */ /* 0x0007e2000c101b08 */
[----:B------:R-:W-:Y:S02]  /*6170*/  LOP3.LUT R145, R179, R145, RZ, 0xfc, !PT ;  /* 0x00000091b3917212 */ /* 0x000fe400078efcff */
[----:B------:R-:W-:Y:S01]  /*6180*/  IMAD.WIDE.U32 R140, R132, 0x8, R50 ;  /* 0x00000008848c7825 */ /* 0x000fe200078e0032 */
[----:B------:R-:W-:Y:S02]  /*6190*/  LOP3.LUT R144, R144, R175, RZ, 0xfc, !PT ;  /* 0x000000af90907212 */ /* 0x000fe400078efcff */
[----:B------:R-:W-:Y:S01]  /*61a0*/  LOP3.LUT R155, R185, R155, RZ, 0xfc, !PT ;  /* 0x0000009bb99b7212 */ /* 0x000fe200078efcff */
[----:B0-----:R-:W-:Y:S01]  /*61b0*/  IMAD.WIDE.U32 R146, R132, 0x8, R46 ;  /* 0x0000000884927825 */ /* 0x001fe200078e002e */
[----:B-1----:R-:W-:Y:S01]  /*61c0*/  LOP3.LUT R154, R154, R159, RZ, 0xfc, !PT ;  /* 0x0000009f9a9a7212 */ /* 0x002fe200078efcff */
[----:B------:R0:W-:Y:S02]  /*61d0*/  STG.E.64 desc[UR8][R152.64], R148 ;  /* 0x0000009498007986 */ /* 0x0001e4000c101b08 */
[----:B------:R-:W-:-:S02]  /*61e0*/  IMAD.WIDE.U32 R50, R129, 0x8, R50 ;  /* 0x0000000881327825 */ /* 0x000fc400078e0032 */
[----:B------:R-:W5:Y:S02]  /*61f0*/  LDG.E.64 R140, desc[UR8][R140.64] ;  /* 0x000000088c8c7981 */ /* 0x000f64000c1e1b00 */
[----:B---3--:R-:W-:Y:S02]  /*6200*/  IMAD.WIDE.U32 R138, R132, 0x8, R48 ;  /* 0x00000008848a7825 */ /* 0x008fe400078e0030 */
[----:B------:R1:W-:Y:S04]  /*6210*/  STG.E.64 desc[UR8][R146.64], R144 ;  /* 0x0000009092007986 */ /* 0x0003e8000c101b08 */
[----:B------:R3:W-:Y:S04]  /*6220*/  STG.E.64 desc[UR8][R138.64], R154 ;  /* 0x0000009a8a007986 */ /* 0x0007e8000c101b08 */
[----:B------:R-:W5:Y:S01]  /*6230*/  LDG.E.64 R50, desc[UR8][R50.64] ;  /* 0x0000000832327981 */ /* 0x000f62000c1e1b00 */
[----:B------:R-:W-:Y:S01]  /*6240*/  SHF.R.U32.HI R0, RZ, 0x10, R59 ;  /* 0x00000010ff007819 */ /* 0x000fe2000001163b */
[----:B------:R-:W-:-:S03]  /*6250*/  FFMA.FTZ R123, R44, R123, R45 ;  /* 0x0000007b2c7b7223 */ /* 0x000fc6000001002d */
[----:B0-----:R-:W-:Y:S02]  /*6260*/  SHF.L.U32 R149, R0, 0x10, RZ ;  /* 0x0000001000957819 */ /* 0x001fe400000006ff */
[----:B------:R-:W-:Y:S01]  /*6270*/  MOV R0, R59 ;  /* 0x0000003b00007202 */ /* 0x000fe20000000f00 */
[----:B------:R-:W-:Y:S01]  /*6280*/  FFMA.FTZ R124, R44, R124, R45 ;  /* 0x0000007c2c7c7223 */ /* 0x000fe2000001002d */
[----:B------:R-:W-:Y:S02]  /*6290*/  FADD.FTZ R123, -R123, R126 ;  /* 0x0000007e7b7b7221 */ /* 0x000fe40000010100 */
[----:B-1----:R-:W-:Y:S01]  /*62a0*/  SHF.L.U32 R145, R0, 0x10, RZ ;  /* 0x0000001000917819 */ /* 0x002fe200000006ff */
[----:B------:R-:W-:Y:S01]  /*62b0*/  FADD.FTZ R133, -R124, R133 ;  /* 0x000000857c857221 */ /* 0x000fe20000010100 */
[----:B------:R-:W-:Y:S01]  /*62c0*/  MOV R0, R58 ;  /* 0x0000003a00007202 */ /* 0x000fe20000000f00 */
[----:B------:R-:W-:Y:S01]  /*62d0*/  FFMA.FTZ R128, R44, R128, R45 ;  /* 0x000000802c807223 */ /* 0x000fe2000001002d */
[----:B------:R-:W-:Y:S01]  /*62e0*/  SHF.R.U64 R124, R58, 0x10, R59 ;  /* 0x000000103a7c7819 */ /* 0x000fe2000000123b */
[----:B------:R-:W-:Y:S01]  /*62f0*/  FFMA.FTZ R44, R44, R122, R45 ;  /* 0x0000007a2c2c7223 */ /* 0x000fe2000001002d */
[----:B------:R-:W-:Y:S01]  /*6300*/  FFMA.FTZ R126, R130, R123, R145 ;  /* 0x0000007b827e7223 */ /* 0x000fe20000010091 */
[----:B------:R-:W-:Y:S01]  /*6310*/  SHF.L.U32 R123, R0, 0x10, RZ ;  /* 0x00000010007b7819 */ /* 0x000fe200000006ff */
[----:B------:R-:W-:Y:S01]  /*6320*/  FADD.FTZ R127, -R128, R127 ;  /* 0x0000007f807f7221 */ /* 0x000fe20000010100 */
[----:B------:R-:W-:Y:S01]  /*6330*/  SHF.L.U32 R45, R124, 0x10, RZ ;  /* 0x000000107c2d7819 */ /* 0x000fe200000006ff */
[----:B------:R-:W-:Y:S01]  /*6340*/  FADD.FTZ R131, -R44, R131 ;  /* 0x000000832c837221 */ /* 0x000fe20000010100 */
[C---:B------:R-:W-:Y:S01]  /*6350*/  FFMA.FTZ R132, R130.reuse, R133, R149 ;  /* 0x0000008582847223 */ /* 0x040fe20000010095 */
[----:B------:R-:W-:-:S02]  /*6360*/  FFMA.FTZ R122, R130, R127, R123 ;  /* 0x0000007f827a7223 */ /* 0x000fc4000001007b */
[----:B------:R-:W-:Y:S01]  /*6370*/  FFMA.FTZ R130, R130, R131, R45 ;  /* 0x0000008382827223 */ /* 0x000fe2000001002d */
[-C--:B------:R-:W-:Y:S01]  /*6380*/  FMUL.FTZ R147, R126, R125.reuse ;  /* 0x0000007d7e937220 */ /* 0x080fe20000410000 */
[-C--:B------:R-:W-:Y:S02]  /*6390*/  FMUL.FTZ R146, R132, R125.reuse ;  /* 0x0000007d84927220 */ /* 0x080fe40000410000 */
[----:B------:R-:W-:Y:S01]  /*63a0*/  FMUL.FTZ R144, R130, R125 ;  /* 0x0000007d82907220 */ /* 0x000fe20000410000 */
[----:B------:R-:W0:Y:S01]  /*63b0*/  F2F.BF16.F32 R44, R130 ;  /* 0x00000082002c7304 */ /* 0x000e220000202000 */
[----:B------:R-:W-:Y:S01]  /*63c0*/  FMUL.FTZ R127, R22, R147 ;  /* 0x00000093167f7220 */ /* 0x000fe20000410000 */
[----:B------:R-:W-:Y:S01]  /*63d0*/  FMUL.FTZ R128, R23, R146 ;  /* 0x0000009217807220 */ /* 0x000fe20000410000 */
[----:B------:R-:W-:Y:S01]  /*63e0*/  FMUL.FTZ R124, R21, R144 ;  /* 0x00000090157c7220 */ /* 0x000fe20000410000 */
[----:B---3--:R-:W-:-:S04]  /*63f0*/  FMUL.FTZ R139, R122, R125 ;  /* 0x0000007d7a8b7220 */ /* 0x008fc80000410000 */
[----:B------:R-:W1:Y:S08]  /*6400*/  F2F.BF16.F32 R123, R122 ;  /* 0x0000007a007b7304 */ /* 0x000e700000202000 */
[----:B------:R-:W3:Y:S08]  /*6410*/  F2F.BF16.F32 R122, R124 ;  /* 0x0000007c007a7304 */ /* 0x000ef00000202000 */
[----:B------:R-:W-:Y:S08]  /*6420*/  F2F.BF16.F32 R133, R132 ;  /* 0x0000008400857304 */ /* 0x000ff00000202000 */
[----:B------:R0:W3:Y:S08]  /*6430*/  F2F.BF16.F32 R0, R126 ;  /* 0x0000007e00007304 */ /* 0x0000f00000202000 */
[----:B------:R-:W-:Y:S01]  /*6440*/  F2F.BF16.F32 R127, R127 ;  /* 0x0000007f007f7304 */ /* 0x000fe20000202000 */
[----:B0-----:R-:W-:-:S07]  /*6450*/  FMUL.FTZ R126, R20, R139 ;  /* 0x0000008b147e7220 */ /* 0x001fce0000410000 */
[----:B------:R-:W0:Y:S01]  /*6460*/  F2F.BF16.F32 R128, R128 ;  /* 0x0000008000807304 */ /* 0x000e220000202000 */
[----:B------:R-:W-:-:S07]  /*6470*/  IMAD.WIDE.U32 R44, R44, 0x10000, RZ ;  /* 0x000100002c2c7825 */ /* 0x000fce00078e00ff */
[----:B------:R-:W0:Y:S01]  /*6480*/  F2F.BF16.F32 R145, R126 ;  /* 0x0000007e00917304 */ /* 0x000e220000202000 */
[----:B-1----:R-:W-:Y:S01]  /*6490*/  LOP3.LUT R44, R44, R123, RZ, 0xfc, !PT ;  /* 0x0000007b2c2c7212 */ /* 0x002fe200078efcff */
[----:B---3--:R-:W-:Y:S01]  /*64a0*/  IMAD.WIDE.U32 R122, R122, 0x10000, RZ ;  /* 0x000100007a7a7825 */ /* 0x008fe200078e00ff */
[----:B------:R-:W-:Y:S02]  /*64b0*/  PRMT R133, R0, 0x5410, R133 ;  /* 0x0000541000857816 */ /* 0x000fe40000000085 */
[----:B0-----:R-:W-:Y:S01]  /*64c0*/  PRMT R127, R127, 0x5410, R128 ;  /* 0x000054107f7f7816 */ /* 0x001fe20000000080 */
[----:B------:R-:W-:Y:S01]  /*64d0*/  IMAD.WIDE.U32 R46, R129, 0x8, R46 ;  /* 0x00000008812e7825 */ /* 0x000fe200078e002e */
[----:B------:R-:W-:Y:S02]  /*64e0*/  LOP3.LUT R45, R133, R45, RZ, 0xfc, !PT ;  /* 0x0000002d852d7212 */ /* 0x000fe400078efcff */
[----:B------:R-:W-:Y:S01]  /*64f0*/  LOP3.LUT R127, R127, R123, RZ, 0xfc, !PT ;  /* 0x0000007b7f7f7212 */ /* 0x000fe200078efcff */
[----:B------:R-:W-:Y:S01]  /*6500*/  IMAD.WIDE.U32 R48, R129, 0x8, R48 ;  /* 0x0000000881307825 */ /* 0x000fe200078e0030 */
[----:B------:R-:W-:Y:S01]  /*6510*/  LOP3.LUT R126, R122, R145, RZ, 0xfc, !PT ;  /* 0x000000917a7e7212 */ /* 0x000fe200078efcff */
        /* <DEDUP_REMOVED lines=9> */
[----:B----4-:R-:W-:Y:S02]  /*65b0*/  SHF.L.U32 R128, R137, 0x10, RZ ;  /* 0x0000001089807819 */ /* 0x010fe400000006ff */
        /* <DEDUP_REMOVED lines=18> */
[----:B------:R-:W-:Y:S02]  /*66e0*/  SHF.R.U64 R137, R140, 0x10, R141 ;  /* 0x000000108c897819 */ /* 0x000fe4000000128d */
[----:B------:R-:W-:-:S02]  /*66f0*/  SHF.L.U32 R134, R141, 0x10, RZ ;  /* 0x000000108d867819 */ /* 0x000fc400000006ff */
[----:B------:R-:W-:Y:S02]  /*6700*/  SHF.R.U32.HI R141, RZ, 0x10, R141 ;  /* 0x00000010ff8d7819 */ /* 0x000fe4000001168d */
[----:B------:R-:W-:Y:S02]  /*6710*/  SHF.L.U32 R138, R140, 0x10, RZ ;  /* 0x000000108c8a7819 */ /* 0x000fe400000006ff */
[----:B0-----:R-:W-:Y:S02]  /*6720*/  SHF.L.U32 R45, R141, 0x10, RZ ;  /* 0x000000108d2d7819 */ /* 0x001fe400000006ff */
[--C-:B------:R-:W-:Y:S02]  /*6730*/  SHF.R.U64 R47, R50, 0x10, R51.reuse ;  /* 0x00000010322f7819 */ /* 0x100fe40000001233 */
        /* <DEDUP_REMOVED lines=18> */
.L_x_2606:
        /* <DEDUP_REMOVED lines=83> */
[----:B------:R-:W-:-:S07]  /*6d90*/  MOV R117, R115 ;  /* 0x0000007300757202 */ /* 0x000fce0000000f00 */
.L_x_2599:
        /* <DEDUP_REMOVED lines=27> */
.L_x_2609:
        /* <DEDUP_REMOVED lines=11> */
.L_x_10825:


//--------------------- .text._ZN10layer_norm13ln_bwd_kernelINS_13Kernel_traitsIf13__nv_bfloat16S2_S2_fjLj2560ELj1ELj1ELj4ELj8ENS_18Kernel_traits_baseILj2560EfS2_S2_S2_fjLj128EEEEELb0ELb1ELb1ELb0EEEvNS_9BwdParamsE --------------------------
	.section	.text._ZN10layer_norm13ln_bwd_kernelINS_13Kernel_traitsIf13__nv_bfloat16S2_S2_fjLj2560ELj1ELj1ELj4ELj8ENS_18Kernel_traits_baseILj2560EfS2_S2_S2_fjLj128EEEEELb0ELb1ELb1ELb0EEEvNS_9BwdParamsE,"ax",@progbits
	.align	128
        .global         _ZN10layer_norm13ln_bwd_kernelINS_13Kernel_traitsIf13__nv_bfloat16S2_S2_fjLj2560ELj1ELj1ELj4ELj8ENS_18Kernel_traits_baseILj2560EfS2_S2_S2_fjLj128EEEEELb0ELb1ELb1ELb0EEEvNS_9BwdParamsE
        .type           _ZN10layer_norm13ln_bwd_kernelINS_13Kernel_traitsIf13__nv_bfloat16S2_S2_fjLj2560ELj1ELj1ELj4ELj8ENS_18Kernel_traits_baseILj2560EfS2_S2_S2_fjLj128EEEEELb0ELb1ELb1ELb0EEEvNS_9BwdParamsE,@function
        .size           _ZN10layer_norm13ln_bwd_kernelINS_13Kernel_traitsIf13__nv_bfloat16S2_S2_fjLj2560ELj1ELj1ELj4ELj8ENS_18Kernel_traits_baseILj2560EfS2_S2_S2_fjLj128EEEEELb0ELb1ELb1ELb0EEEvNS_9BwdParamsE,(.L_x_10826 - _ZN10layer_norm13ln_bwd_kernelINS_13Kernel_traitsIf13__nv_bfloat16S2_S2_fjLj2560ELj1ELj1ELj4ELj8ENS_18Kernel_traits_baseILj2560EfS2_S2_S2_fjLj128EEEEELb0ELb1ELb1ELb0EEEvNS_9BwdParamsE)
        .other          _ZN10layer_norm13ln_bwd_kernelINS_13Kernel_traitsIf13__nv_bfloat16S2_S2_fjLj2560ELj1ELj1ELj4ELj8ENS_18Kernel_traits_baseILj2560EfS2_S2_S2_fjLj128EEEEELb0ELb1ELb1ELb0EEEvNS_9BwdParamsE,@"STO_CUDA_ENTRY STV_DEFAULT"
_ZN10layer_norm13ln_bwd_kernelINS_13Kernel_traitsIf13__nv_bfloat16S2_S2_fjLj2560ELj1ELj1ELj4ELj8ENS_18Kernel_traits_baseILj2560EfS2_S2_S2_fjLj128EEEEELb0ELb1ELb1ELb0EEEvNS_9BwdParamsE:
.text._ZN10layer_norm13ln_bwd_kernelINS_13Kernel_traitsIf13__nv_bfloat16S2_S2_fjLj2560ELj1ELj1ELj4ELj8ENS_18Kernel_traits_baseILj2560EfS2_S2_S2_fjLj128EEEEELb0ELb1ELb1ELb0EEEvNS_9BwdParamsE:
        /* <DEDUP_REMOVED lines=19> */
[----:B------:R-:W3:Y:S08]  /*0130*/  @P1 LDC.64 R46, c[0x0][0x3d0] ;  /* 0x0000f400ff2e1b82 */ /* 0x000ef00000000a00 */
[----:B------:R-:W0:Y:S01]  /*0140*/  @P1 LDC.64 R48, c[0x0][0x3e8] ;  /* 0x0000fa00ff301b82 */ /* 0x000e220000000a00 */
[----:B-1----:R-:W-:-:S05]  /*0150*/  @P0 IMAD.WIDE.U32 R2, R67, 0x10, R2 ;  /* 0x0000001043020825 */ /* 0x002fca00078e0002 */
[----:B--2---:R1:W5:Y:S02]  /*0160*/  @P0 LDG.E.128 R4, desc[UR10][R2.64] ;  /* 0x0000000a02040981 */ /* 0x004364000c1e1d00 */
[----:B------:R-:W2:Y:S01]  /*0170*/  @P3 LDC.64 R54, c[0x0][0x3d0] ;  /* 0x0000f400ff363b82 */ /* 0x000ea20000000a00 */
[C---:B----4-:R-:W-:Y:S01]  /*0180*/  @P0 IMAD.WIDE.U32 R44, R67.reuse, 0x10, R44 ;  /* 0x00000010432c0825 */ /* 0x050fe200078e002c */
[----:B------:R-:W-:Y:S02]  /*0190*/  @P0 LOP3.LUT R67, R67, 0x80, RZ, 0xfc, !PT ;  /* 0x0000008043430812 */ /* 0x000fe400078efcff */
[----:B------:R-:W-:Y:S02]  /*01a0*/  CS2R R100, SRZ ;  /* 0x0000000000647805 */ /* 0x000fe4000001ff00 */
[----:B------:R-:W-:Y:S02]  /*01b0*/  CS2R R102, SRZ ;  /* 0x0000000000667805 */ /* 0x000fe4000001ff00 */
[----:B------:R-:W-:Y:S01]  /*01c0*/  CS2R R96, SRZ ;  /* 0x0000000000607805 */ /* 0x000fe2000001ff00 */
[----:B------:R-:W5:Y:S01]  /*01d0*/  @P0 LDG.E.128 R8, desc[UR10][R44.64] ;  /* 0x0000000a2c080981 */ /* 0x000f62000c1e1d00 */
[----:B------:R-:W4:Y:S01]  /*01e0*/  @P3 LDC.64 R56, c[0x0][0x3e8] ;  /* 0x0000fa00ff383b82 */ /* 0x000f220000000a00 */
[----:B---3--:R-:W-:-:S07]  /*01f0*/  @P1 IMAD.WIDE.U32 R50, R67, 0x10, R46 ;  /* 0x0000001043321825 */ /* 0x008fce00078e002e */
[----:B------:R-:W3:Y:S01]  /*0200*/  @P4 LDC.64 R58, c[0x0][0x3d0] ;  /* 0x0000f400ff3a4b82 */ /* 0x000ee20000000a00 */
[C---:B0-----:R-:W-:Y:S01]  /*0210*/  @P1 IMAD.WIDE.U32 R52, R67.reuse, 0x10, R48 ;  /* 0x0000001043341825 */ /* 0x041fe200078e0030 */
[----:B------:R-:W-:Y:S01]  /*0220*/  @P1 IADD3 R67, PT, PT, R67, 0x80, RZ ;  /* 0x0000008043431810 */ /* 0x000fe20007ffe0ff */
[----:B------:R-:W5:Y:S05]  /*0230*/  @P1 LDG.E.128 R12, desc[UR10][R50.64] ;  /* 0x0000000a320c1981 */ /* 0x000f6a000c1e1d00 */
[----:B------:R-:W0:Y:S08]  /*0240*/  @P4 LDC.64 R60, c[0x0][0x3e8] ;  /* 0x0000fa00ff3c4b82 */ /* 0x000e300000000a00 */
[----:B------:R-:W0:Y:S08]  /*0250*/  @P5 LDC.64 R62, c[0x0][0x3d0] ;  /* 0x0000f400ff3e5b82 */ /* 0x000e300000000a00 */
[----:B------:R-:W0:Y:S01]  /*0260*/  @P5 LDC.64 R64, c[0x0][0x3e8] ;  /* 0x0000fa00ff405b82 */ /* 0x000e220000000a00 */
[----:B-1----:R-:W-:Y:S01]  /*0270*/  MOV R2, UR4 ;  /* 0x0000000400027c02 */ /* 0x002fe20008000f00 */
[C---:B--2---:R-:W-:Y:S01]  /*0280*/  @P3 IMAD.WIDE.U32 R54, R67.reuse, 0x10, R54 ;  /* 0x0000001043363825 */ /* 0x044fe200078e0036 */
[----:B------:R-:W5:Y:S03]  /*0290*/  @P1 LDG.E.128 R16, desc[UR10][R52.64] ;  /* 0x0000000a34101981 */ /* 0x000f66000c1e1d00 */
[C---:B----4-:R-:W-:Y:S01]  /*02a0*/  @P3 IMAD.WIDE.U32 R56, R67.reuse, 0x10, R56 ;  /* 0x0000001043383825 */ /* 0x050fe200078e0038 */
[----:B------:R-:W-:Y:S01]  /*02b0*/  @P3 IADD3 R67, PT, PT, R67, 0x80, RZ ;  /* 0x0000008043433810 */ /* 0x000fe20007ffe0ff */
[----:B------:R-:W5:Y:S01]  /*02c0*/  @P3 LDG.E.128 R20, desc[UR10][R54.64] ;  /* 0x0000000a36143981 */ /* 0x000f62000c1e1d00 */
[----:B------:R-:W-:-:S03]  /*02d0*/  ISETP.GE.AND P2, PT, R2, UR5, PT ;  /* 0x0000000502007c0c */ /* 0x000fc6000bf46270 */
[C---:B---3--:R-:W-:Y:S01]  /*02e0*/  @P4 IMAD.WIDE.U32 R58, R67.reuse, 0x10, R58 ;  /* 0x00000010433a4825 */ /* 0x048fe200078e003a */
[----:B------:R-:W5:Y:S03]  /*02f0*/  @P3 LDG.E.128 R24, desc[UR10][R56.64] ;  /* 0x0000000a38183981 */ /* 0x000f66000c1e1d00 */
[C---:B0-----:R-:W-:Y:S01]  /*0300*/  @P4 IMAD.WIDE.U32 R60, R67.reuse, 0x10, R60 ;  /* 0x00000010433c4825 */ /* 0x041fe200078e003c */
[----:B------:R-:W-:Y:S01]  /*0310*/  @P4 IADD3 R67, PT, PT, R67, 0x80, RZ ;  /* 0x0000008043434810 */ /* 0x000fe20007ffe0ff */
[----:B------:R-:W5:Y:S04]  /*0320*/  @P4 LDG.E.128 R28, desc[UR10][R58.64] ;  /* 0x0000000a3a1c4981 */ /* 0x000f68000c1e1d00 */
[C---:B------:R-:W-:Y:S01]  /*0330*/  @P5 IMAD.WIDE.U32 R46, R67.reuse, 0x10, R62 ;  /* 0x00000010432e5825 */ /* 0x040fe200078e003e */
[----:B------:R0:W5:Y:S03]  /*0340*/  @P4 LDG.E.128 R32, desc[UR10][R60.64] ;  /* 0x0000000a3c204981 */ /* 0x000166000c1e1d00 */
[----:B------:R-:W-:Y:S01]  /*0350*/  @P5 IMAD.WIDE.U32 R48, R67, 0x10, R64 ;  /* 0x0000001043305825 */ /* 0x000fe200078e0040 */
[----:B------:R-:W5:Y:S01]  /*0360*/  @P5 LDG.E.128 R36, desc[UR10][R46.64] ;  /* 0x0000000a2e245981 */ /* 0x000f62000c1e1d00 */
[----:B------:R-:W-:-:S02]  /*0370*/  CS2R R98, SRZ ;  /* 0x0000000000627805 */ /* 0x000fc4000001ff00 */
[----:B------:R-:W-:Y:S02]  /*0380*/  CS2R R92, SRZ ;  /* 0x00000000005c7805 */ /* 0x000fe4000001ff00 */
[----:B------:R-:W-:Y:S01]  /*0390*/  CS2R R94, SRZ ;  /* 0x00000000005e7805 */ /* 0x000fe2000001ff00 */
[----:B------:R1:W5:Y:S01]  /*03a0*/  @P5 LDG.E.128 R40, desc[UR10][R48.64] ;  /* 0x0000000a30285981 */ /* 0x000362000c1e1d00 */
        /* <DEDUP_REMOVED lines=15> */
[----:B------:R-:W-:-:S02]  /*04a0*/  CS2R R62, SRZ ;  /* 0x00000000003e7805 */ /* 0x000fc4000001ff00 */
[----:B------:R-:W-:Y:S02]  /*04b0*/  CS2R R56, SRZ ;  /* 0x0000000000387805 */ /* 0x000fe4000001ff00 */
[----:B------:R-:W-:Y:S02]  /*04c0*/  CS2R R58, SRZ ;  /* 0x00000000003a7805 */ /* 0x000fe4000001ff00 */
[----:B------:R-:W-:Y:S02]  /*04d0*/  CS2R R52, SRZ ;  /* 0x0000000000347805 */ /* 0x000fe4000001ff00 */
[----:B------:R-:W-:Y:S02]  /*04e0*/  CS2R R54, SRZ ;  /* 0x0000000000367805 */ /* 0x000fe4000001ff00 */
[----:B-1----:R-:W-:Y:S02]  /*04f0*/  CS2R R48, SRZ ;  /* 0x0000000000307805 */ /* 0x002fe4000001ff00 */
[----:B------:R-:W-:-:S02]  /*0500*/  CS2R R50, SRZ ;  /* 0x0000000000327805 */ /* 0x000fc4000001ff00 */
[----:B------:R-:W-:Y:S02]  /*0510*/  CS2R R44, SRZ ;  /* 0x00000000002c7805 */ /* 0x000fe4000001ff00 */
[----:B------:R-:W-:Y:S01]  /*0520*/  CS2R R46, SRZ ;  /* 0x00000000002e7805 */ /* 0x000fe2000001ff00 */
[----:B------:R-:W-:Y:S06]  /*0530*/  @P2 BRA `(.L_x_2610) ;  /* 0x0000006800402947 */ /* 0x000fec0003800000 */
        /* <DEDUP_REMOVED lines=32> */
[----:B------:R-:W1:Y:S01]  /*0740*/  LDCU.U8 UR9, c[0x0][0x410] ;  /* 0x00008200ff0977ac */ /* 0x000e620008000000 */
[----:B------:R-:W2:Y:S01]  /*0750*/  LDCU UR14, c[0x0][0x400] ;  /* 0x00008000ff0e77ac */ /* 0x000ea20008000800 */
[----:B------:R-:W3:Y:S01]  /*0760*/  LDCU.64 UR12, c[0x0][0x438] ;  /* 0x00008700ff0c77ac */ /* 0x000ee20008000a00 */
[----:B------:R-:W4:Y:S06]  /*0770*/  LDCU.64 UR6, c[0x0][0x478] ;  /* 0x00008f00ff0677ac */ /* 0x000f2c0008000a00 */
.L_x_2683:
[----:B------:R-:W0:Y:S08]  /*0780*/  LDC.64 R106, c[0x0][0x3f8] ;  /* 0x0000fe00ff6a7b82 */ /* 0x000e300000000a00 */
[----:B-1----:R-:W1:Y:S08]  /*0790*/  LDC.64 R104, c[0x0][0x3c8] ;  /* 0x0000f200ff687b82 */ /* 0x002e700000000a00 */
[----:B--234-:R-:W2:Y:S01]  /*07a0*/  LDC.64 R110, c[0x0][0x3f0] ;  /* 0x0000fc00ff6e7b82 */ /* 0x01cea20000000a00 */
[----:B0-----:R-:W-:-:S05]  /*07b0*/  IMAD.WIDE R106, R2, 0x4, R106 ;  /* 0x00000004026a7825 */ /* 0x001fca00078e026a */
[----:B------:R-:W3:Y:S01]  /*07c0*/  LDG.E R168, desc[UR10][R106.64] ;  /* 0x0000000a6aa87981 */ /* 0x000ee2000c1e1900 */
[----:B-1----:R-:W-:-:S05]  /*07d0*/  IMAD.WIDE R104, R2, 0x4, R104 ;  /* 0x0000000402687825 */ /* 0x002fca00078e0268 */
[----:B-----5:R0:W5:Y:S01]  /*07e0*/  LDG.E R169, desc[UR10][R104.64] ;  /* 0x0000000a68a97981 */ /* 0x020162000c1e1900 */
[----:B--2---:R-:W-:-:S05]  /*07f0*/  IMAD.WIDE R110, R2, 0x4, R110 ;  /* 0x00000004026e7825 */ /* 0x004fca00078e026e */
[----:B------:R0:W5:Y:S01]  /*0800*/  LDG.E R177, desc[UR10][R110.64] ;  /* 0x0000000a6eb17981 */ /* 0x000162000c1e1900 */
[----:B------:R-:W-:Y:S01]  /*0810*/  BSSY.RECONVERGENT B0, `(.L_x_2611) ;  /* 0x000015c000007945 */ /* 0x000fe20003800200 */
[----:B------:R-:W-:Y:S02]  /*0820*/  CS2R R108, SRZ ;  /* 0x00000000006c7805 */ /* 0x000fe4000001ff00 */
        /* <DEDUP_REMOVED lines=15> */
[----:B------:R-:W-:-:S02]  /*0920*/  SHF.R.S32.HI R109, RZ, 0x1f, R108 ;  /* 0x0000001fff6d7819 */ /* 0x000fc4000001146c */
[----:B------:R-:W-:Y:S02]  /*0930*/  LEA.HI R107, R107, R106, RZ, 0x2 ;  /* 0x0000006a6b6b7211 */ /* 0x000fe400078f10ff */
[----:B------:R-:W-:Y:S02]  /*0940*/  LEA.HI R111, R109, R108, RZ, 0x2 ;  /* 0x0000006c6d6f7211 */ /* 0x000fe400078f10ff */
[----:B------:R-:W-:Y:S02]  /*0950*/  CS2R R108, SRZ ;  /* 0x00000000006c7805 */ /* 0x000fe4000001ff00 */
[C---:B------:R-:W-:Y:S02]  /*0960*/  ISETP.GE.U32.AND P2, PT, R0.reuse, 0x180, PT ;  /* 0x000001800000780c */ /* 0x040fe40003f46070 */
[C---:B------:R-:W-:Y:S02]  /*0970*/  ISETP.GE.U32.AND P3, PT, R0.reuse, 0x200, PT ;  /* 0x000002000000780c */ /* 0x040fe40003f66070 */
[----:B------:R-:W-:-:S02]  /*0980*/  ISETP.GE.U32.AND P4, PT, R0, 0x280, PT ;  /* 0x000002800000780c */ /* 0x000fc40003f86070 */
        /* <DEDUP_REMOVED lines=21> */
[----:B------:R-:W-:-:S02]  /*0ae0*/  MOV R107, R108 ;  /* 0x0000006c006b7202 */ /* 0x000fc40000000f00 */
[C---:B---3--:R-:W-:Y:S02]  /*0af0*/  SHF.R.U64 R109, R170.reuse, 0x10, R171 ;  /* 0x00000010aa6d7819 */ /* 0x048fe400000012ab */
[----:B------:R-:W-:Y:S02]  /*0b00*/  SHF.L.U32 R3, R170, 0x10, RZ ;  /* 0x00000010aa037819 */ /* 0x000fe400000006ff */
[----:B------:R-:W-:Y:S02]  /*0b10*/  SHF.L.U32 R107, R107, 0x10, RZ ;  /* 0x000000106b6b7819 */ /* 0x000fe400000006ff */
[----:B------:R-:W-:Y:S01]  /*0b20*/  SHF.L.U32 R109, R109, 0x10, RZ ;  /* 0x000000106d6d7819 */ /* 0x000fe200000006ff */
[----:B------:R-:W-:Y:S01]  /*0b30*/  FADD.FTZ R108, -R104, R3 ;  /* 0x00000003686c7221 */ /* 0x000fe20000010100 */
[----:B------:R-:W-:Y:S02]  /*0b40*/  SHF.R.U32.HI R173, RZ, 0x10, R171 ;  /* 0x00000010ffad7819 */ /* 0x000fe400000116ab */
[----:B------:R-:W-:Y:S01]  /*0b50*/  SHF.L.U32 R174, R174, 0x10, RZ ;  /* 0x00000010aeae7819 */ /* 0x000fe200000006ff */
[----:B------:R-:W-:Y:S01]  /*0b60*/  FADD.FTZ R170, -R104, R109 ;  /* 0x0000006d68aa7221 */ /* 0x000fe20000010100 */
[----:B0-----:R-:W-:Y:S01]  /*0b70*/  SHF.L.U32 R111, R172, 0x10, RZ ;  /* 0x00000010ac6f7819 */ /* 0x001fe200000006ff */
[----:B-----5:R-:W-:Y:S01]  /*0b80*/  FMUL.FTZ R3, R169, R108 ;  /* 0x0000006ca9037220 */ /* 0x020fe20000410000 */
[----:B------:R-:W-:Y:S01]  /*0b90*/  SHF.L.U32 R171, R171, 0x10, RZ ;  /* 0x00000010abab7819 */ /* 0x000fe200000006ff */
[-C--:B------:R-:W-:Y:S01]  /*0ba0*/  FMUL.FTZ R172, R4, R107.reuse ;  /* 0x0000006b04ac7220 */ /* 0x080fe20000410000 */
[----:B------:R-:W-:Y:S01]  /*0bb0*/  SHF.L.U32 R109, R173, 0x10, RZ ;  /* 0x00000010ad6d7819 */ /* 0x000fe200000006ff */
[----:B------:R-:W-:Y:S01]  /*0bc0*/  FADD.FTZ R80, R80, R107 ;  /* 0x0000006b50507221 */ /* 0x000fe20000010000 */
[----:B------:R-:W-:Y:S01]  /*0bd0*/  FMUL.FTZ R170, R169, R170 ;  /* 0x000000aaa9aa7220 */ /* 0x000fe20000410000 */
[----:B------:R-:W-:Y:S01]  /*0be0*/  FFMA.FTZ R100, R3, R107, R100 ;  /* 0x0000006b03647223 */ /* 0x000fe20000010064 */
[----:B------:R-:W-:Y:S01]  /*0bf0*/  FMUL.FTZ R173, R5, R174 ;  /* 0x000000ae05ad7220 */ /* 0x000fe20000410000 */
[----:B------:R-:W-:Y:S01]  /*0c00*/  FADD.FTZ R108, RZ, R172 ;  /* 0x000000acff6c7221 */ /* 0x000fe20000010000 */
[C---:B------:R-:W-:Y:S01]  /*0c10*/  FADD.FTZ R110, -R104.reuse, R171 ;  /* 0x000000ab686e7221 */ /* 0x040fe20000010100 */
[----:B------:R-:W-:Y:S01]  /*0c20*/  FFMA.FTZ R107, R3, R172, RZ ;  /* 0x000000ac036b7223 */ /* 0x000fe200000100ff */
[----:B------:R-:W-:Y:S01]  /*0c30*/  FADD.FTZ R176, -R104, R109 ;  /* 0x0000006d68b07221 */ /* 0x000fe20000010100 */
[----:B------:R-:W-:Y:S01]  /*0c40*/  SHF.L.U32 R180, R180, 0x10, RZ ;  /* 0x00000010b4b47819 */ /* 0x000fe200000006ff */
[----:B------:R-:W-:Y:S01]  /*0c50*/  FADD.FTZ R81, R81, R174 ;  /* 0x000000ae51517221 */ /* 0x000fe20000010000 */
[----:B------:R-:W-:Y:S01]  /*0c60*/  FFMA.FTZ R101, R170, R174, R101 ;  /* 0x000000aeaa657223 */ /* 0x000fe20000010065 */
[----:B------:R-:W-:Y:S01]  /*0c70*/  FADD.FTZ R109, R108, R173 ;  /* 0x000000ad6c6d7221 */ /* 0x000fe20000010000 */
[C---:B------:R-:W-:Y:S01]  /*0c80*/  FMUL.FTZ R171, R169.reuse, R110 ;  /* 0x0000006ea9ab7220 */ /* 0x040fe20000410000 */
[----:B------:R-:W-:Y:S01]  /*0c90*/  FMUL.FTZ R174, R6, R111 ;  /* 0x0000006f06ae7220 */ /* 0x000fe20000410000 */
        /* <DEDUP_REMOVED lines=10> */
[----:B------:R-:W-:-:S07]  /*0d40*/  FFMA.FTZ R108, R176, R175, R107 ;  /* 0x000000afb06c7223 */ /* 0x000fce000001006b */
.L_x_2614:
[----:B----4-:R-:W-:Y:S05]  /*0d50*/  BSYNC.RECONVERGENT B1 ;  /* 0x0000000000017941 */ /* 0x010fea0003800200 */
.L_x_2613:
        /* <DEDUP_REMOVED lines=19> */
[----:B------:R-:W-:Y:S02]  /*0e90*/  SHF.L.U32 R129, R124, 0x10, RZ ;  /* 0x000000107c817819 */ /* 0x000fe400000006ff */
[----:B0-----:R-:W-:Y:S02]  /*0ea0*/  SHF.L.U32 R123, R111, 0x10, RZ ;  /* 0x000000106f7b7819 */ /* 0x001fe400000006ff */
[----:B------:R-:W-:Y:S01]  /*0eb0*/  MOV R107, R110 ;  /* 0x0000006e006b7202 */ /* 0x000fe20000000f00 */
[----:B------:R-:W-:Y:S01]  /*0ec0*/  FADD.FTZ R122, -R104, R129 ;  /* 0x00000081687a7221 */ /* 0x000fe20000010100 */
[----:B------:R-:W-:Y:S01]  /*0ed0*/  SHF.L.U32 R111, R126, 0x10, RZ ;  /* 0x000000107e6f7819 */ /* 0x000fe200000006ff */
[----:B------:R-:W-:Y:S01]  /*0ee0*/  FADD.FTZ R126, -R104, R123 ;  /* 0x0000007b687e7221 */ /* 0x000fe20000010100 */
[----:B------:R-:W-:Y:S02]  /*0ef0*/  SHF.R.U32.HI R124, RZ, 0x10, R125 ;  /* 0x00000010ff7c7819 */ /* 0x000fe4000001167d */
[----:B------:R-:W-:Y:S01]  /*0f00*/  SHF.L.U32 R107, R107, 0x10, RZ ;  /* 0x000000106b6b7819 */ /* 0x000fe200000006ff */
[----:B-----5:R-:W-:Y:S01]  /*0f10*/  FMUL.FTZ R123, R169, R122 ;  /* 0x0000007aa97b7220 */ /* 0x020fe20000410000 */
[----:B------:R-:W-:Y:S01]  /*0f20*/  SHF.L.U32 R125, R125, 0x10, RZ ;  /* 0x000000107d7d7819 */ /* 0x000fe200000006ff */
[----:B------:R-:W-:Y:S01]  /*0f30*/  FMUL.FTZ R122, R169, R126 ;  /* 0x0000007ea97a7220 */ /* 0x000fe20000410000 */
[----:B------:R-:W-:-:S02]  /*0f40*/  SHF.L.U32 R110, R127, 0x10, RZ ;  /* 0x000000107f6e7819 */ /* 0x000fc400000006ff */
[----:B------:R-:W-:Y:S01]  /*0f50*/  SHF.L.U32 R129, R124, 0x10, RZ ;  /* 0x000000107c817819 */ /* 0x000fe200000006ff */
[-C--:B------:R-:W-:Y:S01]  /*0f60*/  FMUL.FTZ R124, R12, R107.reuse ;  /* 0x0000006b0c7c7220 */ /* 0x080fe20000410000 */
[----:B------:R-:W-:Y:S01]  /*0f70*/  FADD.FTZ R128, -R104, R125 ;  /* 0x0000007d68807221 */ /* 0x000fe20000010100 */
[----:B------:R-:W-:Y:S01]  /*0f80*/  FADD.FTZ R76, R76, R107 ;  /* 0x0000006b4c4c7221 */ /* 0x000fe20000010000 */
[----:B------:R-:W-:Y:S01]  /*0f90*/  FFMA.FTZ R96, R123, R107, R96 ;  /* 0x0000006b7b607223 */ /* 0x000fe20000010060 */
[----:B------:R-:W-:Y:S01]  /*0fa0*/  FADD.FTZ R77, R77, R110 ;  /* 0x0000006e4d4d7221 */ /* 0x000fe20000010000 */
[-C--:B------:R-:W-:Y:S01]  /*0fb0*/  FFMA.FTZ R97, R122, R110.reuse, R97 ;  /* 0x0000006e7a617223 */ /* 0x080fe20000010061 */
[----:B------:R-:W-:Y:S01]  /*0fc0*/  FMUL.FTZ R127, R13, R110 ;  /* 0x0000006e0d7f7220 */ /* 0x000fe20000410000 */
[----:B------:R-:W-:Y:S01]  /*0fd0*/  FADD.FTZ R110, R109, R124 ;  /* 0x0000007c6d6e7221 */ /* 0x000fe20000010000 */
[----:B------:R-:W-:Y:S01]  /*0fe0*/  FFMA.FTZ R107, R123, R124, R108 ;  /* 0x0000007c7b6b7223 */ /* 0x000fe2000001006c */
[----:B------:R-:W-:Y:S01]  /*0ff0*/  SHF.L.U32 R180, R180, 0x10, RZ ;  /* 0x00000010b4b47819 */ /* 0x000fe200000006ff */
[C---:B------:R-:W-:Y:S01]  /*1000*/  FMUL.FTZ R125, R169.reuse, R128 ;  /* 0x00000080a97d7220 */ /* 0x040fe20000410000 */
        /* <DEDUP_REMOVED lines=14> */
.L_x_2616:
[----:B------:R-:W-:Y:S05]  /*10f0*/  BSYNC.RECONVERGENT B1 ;  /* 0x0000000000017941 */ /* 0x000fea0003800200 */
.L_x_2615:
        /* <DEDUP_REMOVED lines=57> */
.L_x_2618:
[----:B------:R-:W-:Y:S05]  /*1490*/  BSYNC.RECONVERGENT B1 ;  /* 0x0000000000017941 */ /* 0x000fea0003800200 */
.L_x_2617:
        /* <DEDUP_REMOVED lines=57> */
.L_x_2620:
[----:B------:R-:W-:Y:S05]  /*1830*/  BSYNC.RECONVERGENT B1 ;  /* 0x0000000000017941 */ /* 0x000fea0003800200 */
.L_x_2619:
        /* <DEDUP_REMOVED lines=12> */
[C-C-:B--2---:R-:W-:Y:S02]  /*1900*/  SHF.R.U64 R164, R158.reuse, 0x10, R159.reuse ;  /* 0x000000109ea47819 */ /* 0x144fe4000000129f */
[----:B------:R-:W-:Y:S02]  /*1910*/  SHF.R.U32.HI R163, RZ, 0x10, R159 ;  /* 0x00000010ffa37819 */ /* 0x000fe4000001169f */
[----:B------:R-:W-:Y:S02]  /*1920*/  SHF.L.U32 R105, R158, 0x10, RZ ;  /* 0x000000109e697819 */ /* 0x000fe400000006ff */
[----:B------:R-:W-:Y:S02]  /*1930*/  SHF.L.U32 R161, R159, 0x10, RZ ;  /* 0x000000109fa17819 */ /* 0x000fe400000006ff */
[----:B------:R-:W-:Y:S02]  /*1940*/  SHF.L.U32 R159, R164, 0x10, RZ ;  /* 0x00000010a49f7819 */ /* 0x000fe400000006ff */
[----:B---3--:R-:W-:-:S02]  /*1950*/  MOV R157, R106 ;  /* 0x0000006a009d7202 */ /* 0x008fc40000000f00 */
[----:B------:R-:W-:Y:S02]  /*1960*/  SHF.L.U32 R163, R163, 0x10, RZ ;  /* 0x00000010a3a37819 */ /* 0x000fe400000006ff */
[----:B------:R-:W-:Y:S01]  /*1970*/  SHF.R.U64 R162, R106, 0x10, R107 ;  /* 0x000000106aa27819 */ /* 0x000fe2000000126b */
[C---:B------:R-:W-:Y:S01]  /*1980*/  FADD.FTZ R106, -R104.reuse, R105 ;  /* 0x00000069686a7221 */ /* 0x040fe20000010100 */
[----:B------:R-:W-:Y:S01]  /*1990*/  MOV R160, R107 ;  /* 0x0000006b00a07202 */ /* 0x000fe20000000f00 */
[C---:B------:R-:W-:Y:S01]  /*19a0*/  FADD.FTZ R158, -R104.reuse, R159 ;  /* 0x0000009f689e7221 */ /* 0x040fe20000010100 */
[----:B------:R-:W-:Y:S01]  /*19b0*/  SHF.L.U32 R105, R157, 0x10, RZ ;  /* 0x000000109d697819 */ /* 0x000fe200000006ff */
[C---:B0-----:R-:W-:Y:S01]  /*19c0*/  FADD.FTZ R110, -R104.reuse, R161 ;  /* 0x000000a1686e7221 */ /* 0x041fe20000010100 */
[----:B------:R-:W-:Y:S01]  /*19d0*/  FADD.FTZ R164, -R104, R163 ;  /* 0x000000a368a47221 */ /* 0x000fe20000010100 */
[----:B------:R-:W-:Y:S01]  /*19e0*/  SHF.R.U32.HI R180, RZ, 0x10, R107 ;  /* 0x00000010ffb47819 */ /* 0x000fe2000001166b */
[C---:B-----5:R-:W-:Y:S01]  /*19f0*/  FMUL.FTZ R158, R169.reuse, R158 ;  /* 0x0000009ea99e7220 */ /* 0x060fe20000410000 */
[----:B------:R-:W-:Y:S01]  /*1a00*/  SHF.L.U32 R104, R162, 0x10, RZ ;  /* 0x00000010a2687819 */ /* 0x000fe200000006ff */
[C---:B------:R-:W-:Y:S01]  /*1a10*/  FMUL.FTZ R157, R169.reuse, R106 ;  /* 0x0000006aa99d7220 */ /* 0x040fe20000410000 */
[----:B------:R-:W-:Y:S01]  /*1a20*/  SHF.L.U32 R107, R160, 0x10, RZ ;  /* 0x00000010a06b7819 */ /* 0x000fe200000006ff */
[-C--:B------:R-:W-:Y:S01]  /*1a30*/  FMUL.FTZ R160, R36, R105.reuse ;  /* 0x0000006924a07220 */ /* 0x080fe20000410000 */
[----:B------:R-:W-:Y:S01]  /*1a40*/  FMUL.FTZ R161, R169, R110 ;  /* 0x0000006ea9a17220 */ /* 0x000fe20000410000 */
        /* <DEDUP_REMOVED lines=21> */
[----:B------:R-:W-:Y:S06]  /*1ba0*/  BRA `(.L_x_2621) ;  /* 0x0000000000887947 */ /* 0x000fec0003800000 */
.L_x_2612:
        /* <DEDUP_REMOVED lines=34> */
.L_x_2621:
[----:B----4-:R-:W-:Y:S05]  /*1dd0*/  BSYNC.RECONVERGENT B0 ;  /* 0x0000000000007941 */ /* 0x010fea0003800200 */
.L_x_2611:
        /* <DEDUP_REMOVED lines=31> */
.L_x_2623:
[----:B------:R-:W-:Y:S05]  /*1fd0*/  BSYNC.RECONVERGENT B0 ;  /* 0x0000000000007941 */ /* 0x000fea0003800200 */
.L_x_2622:
[----:B------:R-:W1:Y:S08]  /*1fe0*/  S2UR UR5, SR_CgaCtaId ;  /* 0x00000000000579c3 */ /* 0x000e700000008800 */
[----:B------:R-:W-:Y:S01]  /*1ff0*/  BAR.SYNC.DEFER_BLOCKING 0x0 ;  /* 0x0000000000007b1d */ /* 0x000fe20000010000 */
[----:B-----5:R-:W-:Y:S02]  /*2000*/  ISETP.GE.AND P2, PT, R177, 0x1, PT ;  /* 0x00000001b100780c */ /* 0x020fe40003f46270 */
[----:B------:R-:W-:-:S02]  /*2010*/  ISETP.GE.U32.AND P0, PT, R0, 0x80, PT ;  /* 0x000000800000780c */ /* 0x000fc40003f06070 */
[----:B------:R-:W-:Y:S01]  /*2020*/  ISETP.NE.AND P3, PT, RZ, UR9, PT ;  /* 0x00000009ff007c0c */ /* 0x000fe2000bf65270 */
[----:B------:R-:W-:Y:S01]  /*2030*/  UMOV UR4, 0x400 ;  /* 0x0000040000047882 */ /* 0x000fe20000000000 */
[----:B------:R-:W-:Y:S07]  /*2040*/  BSSY.RECONVERGENT B0, `(.L_x_2624) ;  /* 0x000010f000007945 */ /* 0x000fee0003800200 */
[----:B0-----:R-:W-:-:S05]  /*2050*/  @P2 IADD3 R180, PT, PT, R177, -0x1, RZ ;  /* 0xffffffffb1b42810 */ /* 0x001fca0007ffe0ff */
[----:B------:R-:W-:Y:S01]  /*2060*/  @P2 IMAD R180, R180, R155, RZ ;  /* 0x0000009bb4b42224 */ /* 0x000fe200078e02ff */
[----:B-1----:R-:W-:-:S04]  /*2070*/  ULEA UR4, UR5, UR4, 0x18 ;  /* 0x0000000405047291 */ /* 0x002fc8000f8ec0ff */
[----:B------:R-:W-:Y:S02]  /*2080*/  UIADD3 UR5, UPT, UPT, UR4, 0x2820, URZ ;  /* 0x0000282004057890 */ /* 0x000fe4000fffe0ff */
[----:B------:R-:W-:Y:S02]  /*2090*/  @!UP1 UIADD3 UR5, UPT, UPT, UR4, 0x2800, URZ ;  /* 0x0000280004059890 */ /* 0x000fe4000fffe0ff */
[----:B------:R-:W-:Y:S02]  /*20a0*/  UIADD3 UR8, UPT, UPT, UR4, 0x2830, URZ ;  /* 0x0000283004087890 */ /* 0x000fe4000fffe0ff */
[----:B------:R-:W-:-:S05]  /*20b0*/  @!UP1 UIADD3 UR8, UPT, UPT, UR4, 0x2810, URZ ;  /* 0x0000281004089890 */ /* 0x000fca000fffe0ff */
[----:B------:R-:W0:Y:S04]  /*20c0*/  LDS.128 R104, [UR5] ;  /* 0x00000005ff687984 */ /* 0x000e280008000c00 */
[----:B------:R-:W1:Y:S01]  /*20d0*/  LDS.128 R108, [UR8] ;  /* 0x00000008ff6c7984 */ /* 0x000e620008000c00 */
[----:B0-----:R-:W-:Y:S01]  /*20e0*/  FADD.FTZ R177, RZ, R104 ;  /* 0x00000068ffb17221 */ /* 0x001fe20000010000 */
[----:B------:R-:W-:Y:S01]  /*20f0*/  FADD.FTZ R104, RZ, R105 ;  /* 0x00000069ff687221 */ /* 0x000fe20000010000 */
[----:B------:R-:W-:Y:S02]  /*2100*/  @P2 SHF.R.S32.HI R105, RZ, 0x1f, R180 ;  /* 0x0000001fff692819 */ /* 0x000fe400000114b4 */
[----:B------:R-:W-:Y:S01]  /*2110*/  FADD.FTZ R177, R106, R177 ;  /* 0x000000b16ab17221 */ /* 0x000fe20000010000 */
[----:B------:R-:W-:Y:S01]  /*2120*/  FADD.FTZ R104, R107, R104 ;  /* 0x000000686b687221 */ /* 0x000fe20000010000 */
[----:B------:R-:W-:-:S02]  /*2130*/  @P2 LEA.HI R107, R105, R180, RZ, 0x2 ;  /* 0x000000b4696b2211 */ /* 0x000fc400078f10ff */
[----:B-1----:R-:W-:Y:S01]  /*2140*/  FADD.FTZ R177, R177, R108 ;  /* 0x0000006cb1b17221 */ /* 0x002fe20000010000 */
[----:B------:R-:W-:-:S03]  /*2150*/  FADD.FTZ R104, R104, R109 ;  /* 0x0000006d68687221 */ /* 0x000fc60000010000 */
[----:B------:R-:W-:Y:S01]  /*2160*/  FADD.FTZ R106, R110, R177 ;  /* 0x000000b16e6a7221 */ /* 0x000fe20000010000 */
[----:B------:R-:W-:Y:S01]  /*2170*/  FADD.FTZ R105, R111, R104 ;  /* 0x000000686f697221 */ /* 0x000fe20000010000 */
[----:B------:R-:W-:Y:S02]  /*2180*/  HFMA2 R104, -RZ, RZ, 0, 0 ;  /* 0x00000000ff687431 */ /* 0x000fe400000001ff */
[----:B------:R-:W-:Y:S01]  /*2190*/  FMUL.FTZ R106, R106, UR14 ;  /* 0x0000000e6a6a7c20 */ /* 0x000fe20008410000 */
[----:B------:R-:W-:Y:S01]  /*21a0*/  FMUL.FTZ R105, R105, UR14 ;  /* 0x0000000e69697c20 */ /* 0x000fe20008410000 */
[----:B------:R-:W-:-:S03]  /*21b0*/  @P2 LEA.HI.SX32 R104, R107, R154, 0x1e ;  /* 0x0000009a6b682211 */ /* 0x000fc600078ff2ff */
        /* <DEDUP_REMOVED lines=12> */
.L_x_2626:
        /* <DEDUP_REMOVED lines=14> */
[----:B------:R-:W-:Y:S02]  /*2360*/  FMUL.FTZ R109, R8, R107 ;  /* 0x0000006b086d7220 */ /* 0x000fe40000410000 */
[----:B------:R-:W-:-:S03]  /*2370*/  FFMA.FTZ R60, R107, R108, R60 ;  /* 0x0000006c6b3c7223 */ /* 0x000fc6000001003c */
[----:B------:R-:W-:-:S04]  /*2380*/  F2FP.BF16.F32.PACK_AB R109, RZ, R109 ;  /* 0x0000006dff6d723e */ /* 0x000fc800000010ff */
[----:B------:R-:W-:-:S07]  /*2390*/  PRMT R149, R109, 0x7610, R149 ;  /* 0x000076106d957816 */ /* 0x000fce0000000095 */
.L_x_2629:
        /* <DEDUP_REMOVED lines=9> */
[----:B------:R-:W-:-:S04]  /*2430*/  FFMA.FTZ R61, R108, R107, R61 ;  /* 0x0000006b6c3d7223 */ /* 0x000fc8000001003d */
[----:B------:R-:W-:-:S04]  /*2440*/  F2FP.BF16.F32.PACK_AB R109, RZ, R109 ;  /* 0x0000006dff6d723e */ /* 0x000fc800000010ff */
[----:B------:R-:W-:-:S07]  /*2450*/  PRMT R151, R109, 0x7610, R151 ;  /* 0x000076106d977816 */ /* 0x000fce0000000097 */
.L_x_2630:
        /* <DEDUP_REMOVED lines=12> */
.L_x_2631:
        /* <DEDUP_REMOVED lines=11> */
[----:B------:R-:W-:Y:S01]  /*25d0*/  PRMT R153, R109, 0x7610, R153 ;  /* 0x000076106d997816 */ /* 0x000fe20000000099 */
[----:B------:R-:W-:Y:S06]  /*25e0*/  BRA `(.L_x_2632) ;  /* 0x0000000800787947 */ /* 0x000fec0003800000 */
.L_x_2628:
[----:B------:R-:W0:Y:S01]  /*25f0*/  @P2 LDC R146, c[0x0][0x40c] ;  /* 0x00010300ff922b82 */ /* 0x000e220000000800 */
[-CC-:B------:R-:W-:Y:S01]  /*2600*/  FFMA.FTZ R107, R3, R105.reuse, R106.reuse ;  /* 0x00000069036b7223 */ /* 0x180fe2000001006a */
[-CC-:B------:R-:W-:Y:S01]  /*2610*/  FFMA.FTZ R109, R171, R105.reuse, R106.reuse ;  /* 0x00000069ab6d7223 */ /* 0x180fe2000001006a */
[----:B------:R-:W-:Y:S01]  /*2620*/  FFMA.FTZ R110, R170, R105, R106 ;  /* 0x00000069aa6e7223 */ /* 0x000fe2000001006a */
[----:B------:R-:W-:Y:S01]  /*2630*/  ISETP.GT.AND P1, PT, R168, RZ, PT ;  /* 0x000000ffa800720c */ /* 0x000fe20003f24270 */
[----:B------:R-:W-:Y:S01]  /*2640*/  FADD.FTZ R108, R172, -R107 ;  /* 0x8000006bac6c7221 */ /* 0x000fe20000010000 */
[----:B------:R-:W-:Y:S01]  /*2650*/  @P2 SHF.L.U32 R179, R166, 0x10, RZ ;  /* 0x00000010a6b32819 */ /* 0x000fe200000006ff */
[----:B------:R-:W-:Y:S01]  /*2660*/  FADD.FTZ R110, R173, -R110 ;  /* 0x8000006ead6e7221 */ /* 0x000fe20000010000 */
[----:B------:R-:W1:Y:S01]  /*2670*/  @P2 LDC R148, c[0x0][0x40c] ;  /* 0x00010300ff942b82 */ /* 0x000e620000000800 */
[C---:B------:R-:W-:Y:S01]  /*2680*/  FMUL.FTZ R107, R169.reuse, R108 ;  /* 0x0000006ca96b7220 */ /* 0x040fe20000410000 */
[----:B------:R-:W-:Y:S01]  /*2690*/  FADD.FTZ R108, R174, -R109 ;  /* 0x8000006dae6c7221 */ /* 0x000fe20000010000 */
[----:B------:R-:W-:-:S03]  /*26a0*/  FMUL.FTZ R110, R169, R110 ;  /* 0x0000006ea96e7220 */ /* 0x000fc60000410000 */
[----:B------:R-:W-:Y:S01]  /*26b0*/  FSEL R107, R107, RZ, P1 ;  /* 0x000000ff6b6b7208 */ /* 0x000fe20000800000 */
[----:B------:R-:W-:Y:S01]  /*26c0*/  FMUL.FTZ R108, R169, R108 ;  /* 0x0000006ca96c7220 */ /* 0x000fe20000410000 */
[----:B------:R-:W2:Y:S01]  /*26d0*/  @P2 LDC R111, c[0x0][0x40c] ;  /* 0x00010300ff6f2b82 */ /* 0x000ea20000000800 */
[----:B------:R-:W-:-:S03]  /*26e0*/  FSEL R110, R110, RZ, P1 ;  /* 0x000000ff6e6e7208 */ /* 0x000fc60000800000 */
[----:B------:R-:W-:Y:S01]  /*26f0*/  FSEL R147, R108, RZ, P1 ;  /* 0x000000ff6c937208 */ /* 0x000fe20000800000 */
[----:B0-----:R-:W-:Y:S01]  /*2700*/  @P2 FMUL.FTZ R109, R107, R146 ;  /* 0x000000926b6d2220 */ /* 0x001fe20000410000 */
[----:B------:R-:W-:-:S03]  /*2710*/  FFMA.FTZ R146, R176, R105, R106 ;  /* 0x00000069b0927223 */ /* 0x000fc6000001006a */
[----:B------:R-:W-:Y:S01]  /*2720*/  @P2 FMUL.FTZ R108, R8, R109 ;  /* 0x0000006d086c2220 */ /* 0x000fe20000410000 */
[----:B------:R-:W-:Y:S01]  /*2730*/  FADD.FTZ R146, R175, -R146 ;  /* 0x80000092af927221 */ /* 0x000fe20000010000 */
[----:B-1----:R-:W-:-:S03]  /*2740*/  @P2 FMUL.FTZ R177, R147, R148 ;  /* 0x0000009493b12220 */ /* 0x002fc60000410000 */
[----:B------:R-:W-:Y:S01]  /*2750*/  @P2 F2FP.BF16.F32.PACK_AB R148, RZ, R108 ;  /* 0x0000006cff94223e */ /* 0x000fe200000010ff */
[----:B------:R-:W-:Y:S01]  /*2760*/  FMUL.FTZ R146, R169, R146 ;  /* 0x00000092a9927220 */ /* 0x000fe20000410000 */
[----:B------:R-:W-:Y:S01]  /*2770*/  F2FP.BF16.F32.PACK_AB R147, RZ, R147 ;  /* 0x00000093ff93723e */ /* 0x000fe200000010ff */
[-C--:B------:R-:W-:Y:S01]  /*2780*/  @P2 FMUL.FTZ R108, R10, R177.reuse ;  /* 0x000000b10a6c2220 */ /* 0x080fe20000410000 */
[----:B------:R-:W-:Y:S01]  /*2790*/  @P2 PRMT R149, R148, 0x7610, R149 ;  /* 0x0000761094952816 */ /* 0x000fe20000000095 */
[----:B------:R-:W-:Y:S01]  /*27a0*/  @P2 FFMA.FTZ R62, R179, R177, R62 ;  /* 0x000000b1b33e2223 */ /* 0x000fe2000001003e */
[----:B--2---:R-:W-:Y:S02]  /*27b0*/  @P2 FMUL.FTZ R180, R110, R111 ;  /* 0x0000006f6eb42220 */ /* 0x004fe40000410000 */
[----:B------:R-:W-:Y:S02]  /*27c0*/  @P2 F2FP.BF16.F32.PACK_AB R148, RZ, R108 ;  /* 0x0000006cff94223e */ /* 0x000fe400000010ff */
[----:B------:R-:W-:Y:S01]  /*27d0*/  F2FP.BF16.F32.PACK_AB R108, RZ, R107 ;  /* 0x0000006bff6c723e */ /* 0x000fe200000010ff */
[----:B------:R-:W-:Y:S01]  /*27e0*/  @P2 FMUL.FTZ R111, R9, R180 ;  /* 0x000000b4096f2220 */ /* 0x000fe20000410000 */
[----:B------:R-:W-:-:S02]  /*27f0*/  FSEL R107, R146, RZ, P1 ;  /* 0x000000ff926b7208 */ /* 0x000fc40000800000 */
[----:B------:R-:W-:Y:S02]  /*2800*/  PRMT R146, R108, 0x7610, R146 ;  /* 0x000076106c927816 */ /* 0x000fe40000000092 */
[----:B------:R-:W-:Y:S02]  /*2810*/  @P2 F2FP.BF16.F32.PACK_AB R111, RZ, R111 ;  /* 0x0000006fff6f223e */ /* 0x000fe400000010ff */
[----:B------:R-:W-:Y:S02]  /*2820*/  @P2 SHF.L.U32 R108, R167, 0x10, RZ ;  /* 0x00000010a76c2819 */ /* 0x000fe400000006ff */
[----:B------:R-:W-:Y:S02]  /*2830*/  @P2 PRMT R151, R111, 0x7610, R151 ;  /* 0x000076106f972816 */ /* 0x000fe40000000097 */
[----:B------:R-:W-:Y:S01]  /*2840*/  @P2 SHF.L.U32 R111, R165, 0x10, RZ ;  /* 0x00000010a56f2819 */ /* 0x000fe200000006ff */
[----:B------:R-:W-:Y:S01]  /*2850*/  @P2 FFMA.FTZ R61, R108, R180, R61 ;  /* 0x000000b46c3d2223 */ /* 0x000fe2000001003d */
[----:B------:R-:W-:-:S02]  /*2860*/  F2FP.BF16.F32.PACK_AB R110, RZ, R110 ;  /* 0x0000006eff6e723e */ /* 0x000fc400000010ff */
[----:B------:R-:W-:Y:S01]  /*2870*/  @P2 PRMT R152, R148, 0x7610, R152 ;  /* 0x0000761094982816 */ /* 0x000fe20000000098 */
[----:B------:R-:W-:Y:S01]  /*2880*/  @P2 FFMA.FTZ R60, R111, R109, R60 ;  /* 0x0000006d6f3c2223 */ /* 0x000fe2000001003c */
[----:B------:R-:W-:Y:S02]  /*2890*/  PRMT R148, R110, 0x7610, R148 ;  /* 0x000076106e947816 */ /* 0x000fe40000000094 */
[----:B------:R-:W-:Y:S01]  /*28a0*/  F2FP.BF16.F32.PACK_AB R150, RZ, R107 ;  /* 0x0000006bff96723e */ /* 0x000fe200000010ff */
[----:B------:R-:W-:Y:S06]  /*28b0*/  @!P2 BRA `(.L_x_2632) ;  /* 0x0000000400c4a947 */ /* 0x000fec0003800000 */
[----:B------:R-:W-:Y:S01]  /*28c0*/  FMUL.FTZ R108, R107, UR15 ;  /* 0x0000000f6b6c7c20 */ /* 0x000fe20008410000 */
[----:B------:R-:W-:-:S03]  /*28d0*/  SHF.L.U32 R110, R156, 0x10, RZ ;  /* 0x000000109c6e7819 */ /* 0x000fc600000006ff */
[-C--:B------:R-:W-:Y:S02]  /*28e0*/  FMUL.FTZ R107, R11, R108.reuse ;  /* 0x0000006c0b6b7220 */ /* 0x080fe40000410000 */
[----:B------:R-:W-:-:S03]  /*28f0*/  FFMA.FTZ R63, R110, R108, R63 ;  /* 0x0000006c6e3f7223 */ /* 0x000fc6000001003f */
[----:B------:R-:W-:-:S04]  /*2900*/  F2FP.BF16.F32.PACK_AB R107, RZ, R107 ;  /* 0x0000006bff6b723e */ /* 0x000fc800000010ff */
[----:B------:R-:W-:Y:S01]  /*2910*/  PRMT R153, R107, 0x7610, R153 ;  /* 0x000076106b997816 */ /* 0x000fe20000000099 */
[----:B------:R-:W-:Y:S06]  /*2920*/  BRA `(.L_x_2632) ;  /* 0x0000000400a87947 */ /* 0x000fec0003800000 */
.L_x_2627:
[----:B------:R-:W-:Y:S01]  /*2930*/  UMOV UR4, UR6 ;  /* 0x0000000600047c82 */ /* 0x000fe20008000000 */
[----:B------:R-:W-:Y:S01]  /*2940*/  UMOV UR5, UR7 ;  /* 0x0000000700057c82 */ /* 0x000fe20008000000 */
[----:B------:R-:W-:-:S04]  /*2950*/  UISETP.NE.U32.AND UP0, UPT, UR4, URZ, UPT ;  /* 0x000000ff0400728c */ /* 0x000fc8000bf05070 */
[----:B------:R-:W-:-:S09]  /*2960*/  UISETP.NE.AND.EX UP0, UPT, UR5, URZ, UPT, UP0 ;  /* 0x000000ff0500728c */ /* 0x000fd2000bf05300 */
[----:B------:R-:W-:Y:S05]  /*2970*/  BRA.U UP0, `(.L_x_2633) ;  /* 0x0000000100c07547 */ /* 0x000fea000b800000 */
[----:B------:R-:W-:Y:S01]  /*2980*/  ISETP.GT.AND P1, PT, R168, RZ, PT ;  /* 0x000000ffa800720c */ /* 0x000fe20003f24270 */
[----:B------:R-:W0:Y:S01]  /*2990*/  @P2 LDC R109, c[0x0][0x40c] ;  /* 0x00010300ff6d2b82 */ /* 0x000e220000000800 */
[C---:B------:R-:W-:Y:S02]  /*29a0*/  SHF.L.U32 R108, R112.reuse, 0x10, RZ ;  /* 0x00000010706c7819 */ /* 0x040fe400000006ff */
[----:B------:R-:W-:Y:S02]  /*29b0*/  SHF.R.U64 R110, R112, 0x10, R113 ;  /* 0x00000010706e7819 */ /* 0x000fe40000001271 */
[----:B------:R-:W-:Y:S02]  /*29c0*/  SHF.L.U32 R180, R113, 0x10, RZ ;  /* 0x0000001071b47819 */ /* 0x000fe400000006ff */
[----:B------:R-:W-:Y:S01]  /*29d0*/  SHF.L.U32 R110, R110, 0x10, RZ ;  /* 0x000000106e6e7819 */ /* 0x000fe200000006ff */
[----:B------:R-:W1:Y:S04]  /*29e0*/  @P2 LDC R177, c[0x0][0x40c] ;  /* 0x00010300ffb12b82 */ /* 0x000e680000000800 */
[-CC-:B------:R-:W-:Y:S01]  /*29f0*/  @P1 FFMA.FTZ R107, R3, R105.reuse, R106.reuse ;  /* 0x00000069036b1223 */ /* 0x180fe2000001006a */
[-CC-:B------:R-:W-:Y:S01]  /*2a00*/  @P1 FFMA.FTZ R182, R170, R105.reuse, R106.reuse ;  /* 0x00000069aab61223 */ /* 0x180fe2000001006a */
[----:B------:R-:W-:-:S02]  /*2a10*/  @P1 FFMA.FTZ R179, R171, R105, R106 ;  /* 0x00000069abb31223 */ /* 0x000fc4000001006a */
[----:B------:R-:W2:Y:S01]  /*2a20*/  @P2 LDC R181, c[0x0][0x40c] ;  /* 0x00010300ffb52b82 */ /* 0x000ea20000000800 */
        /* <DEDUP_REMOVED lines=9> */
[----:B------:R-:W-:Y:S01]  /*2ac0*/  @P2 F2FP.BF16.F32.PACK_AB R108, RZ, R108 ;  /* 0x0000006cff6c223e */ /* 0x000fe200000010ff */
[----:B------:R-:W-:-:S03]  /*2ad0*/  @P2 FMUL.FTZ R109, R9, R110 ;  /* 0x0000006e096d2220 */ /* 0x000fc60000410000 */
[----:B------:R-:W-:Y:S01]  /*2ae0*/  @P2 PRMT R149, R108, 0x7610, R149 ;  /* 0x000076106c952816 */ /* 0x000fe20000000095 */
[----:B--2---:R-:W-:Y:S01]  /*2af0*/  @P2 FMUL.FTZ R111, R180, R181 ;  /* 0x000000b5b46f2220 */ /* 0x004fe20000410000 */
[----:B------:R-:W-:Y:S02]  /*2b00*/  @P2 F2FP.BF16.F32.PACK_AB R179, RZ, R109 ;  /* 0x0000006dffb3223e */ /* 0x000fe400000010ff */
[----:B------:R-:W-:Y:S01]  /*2b10*/  @P2 SHF.L.U32 R109, R165, 0x10, RZ ;  /* 0x00000010a56d2819 */ /* 0x000fe200000006ff */
[----:B------:R-:W-:Y:S01]  /*2b20*/  @P2 FMUL.FTZ R177, R10, R111 ;  /* 0x0000006f0ab12220 */ /* 0x000fe20000410000 */
[----:B------:R-:W-:Y:S02]  /*2b30*/  @P2 SHF.L.U32 R108, R167, 0x10, RZ ;  /* 0x00000010a76c2819 */ /* 0x000fe400000006ff */
[----:B------:R-:W-:Y:S01]  /*2b40*/  @P2 PRMT R151, R179, 0x7610, R151 ;  /* 0x00007610b3972816 */ /* 0x000fe20000000097 */
[----:B------:R-:W-:Y:S01]  /*2b50*/  @P2 FFMA.FTZ R60, R109, R107, R60 ;  /* 0x0000006b6d3c2223 */ /* 0x000fe2000001003c */
[----:B------:R-:W-:Y:S01]  /*2b60*/  @P2 F2FP.BF16.F32.PACK_AB R180, RZ, R177 ;  /* 0x000000b1ffb4223e */ /* 0x000fe200000010ff */
[----:B------:R-:W-:Y:S01]  /*2b70*/  @P2 FFMA.FTZ R61, R108, R110, R61 ;  /* 0x0000006e6c3d2223 */ /* 0x000fe2000001003d */
[----:B------:R-:W-:-:S02]  /*2b80*/  @P2 SHF.L.U32 R177, R166, 0x10, RZ ;  /* 0x00000010a6b12819 */ /* 0x000fc400000006ff */
[----:B------:R-:W-:-:S03]  /*2b90*/  @P2 PRMT R152, R180, 0x7610, R152 ;  /* 0x00007610b4982816 */ /* 0x000fc60000000098 */
[----:B------:R-:W-:Y:S01]  /*2ba0*/  @P2 FFMA.FTZ R62, R177, R111, R62 ;  /* 0x0000006fb13e2223 */ /* 0x000fe2000001003e */
[----:B------:R-:W-:Y:S06]  /*2bb0*/  @!P2 BRA `(.L_x_2632) ;  /* 0x000000040004a947 */ /* 0x000fec0003800000 */
[----:B------:R-:W-:Y:S01]  /*2bc0*/  SHF.R.U32.HI R108, RZ, 0x10, R113 ;  /* 0x00000010ff6c7819 */ /* 0x000fe20000011671 */
[----:B------:R-:W-:-:S03]  /*2bd0*/  @P1 FFMA.FTZ R110, R176, R105, R106 ;  /* 0x00000069b06e1223 */ /* 0x000fc6000001006a */
        /* <DEDUP_REMOVED lines=10> */
.L_x_2633:
[----:B------:R-:W0:Y:S01]  /*2c80*/  @P2 LDC R109, c[0x0][0x40c] ;  /* 0x00010300ff6d2b82 */ /* 0x000e220000000800 */
[----:B------:R-:W-:Y:S01]  /*2c90*/  ISETP.GT.AND P3, PT, R168, RZ, PT ;  /* 0x000000ffa800720c */ /* 0x000fe20003f64270 */
[----:B------:R-:W-:Y:S01]  /*2ca0*/  @P1 FFMA.FTZ R107, R3, R105, R106 ;  /* 0x00000069036b1223 */ /* 0x000fe2000001006a */
[C---:B------:R-:W-:Y:S02]  /*2cb0*/  SHF.L.U32 R108, R112.reuse, 0x10, RZ ;  /* 0x00000010706c7819 */ /* 0x040fe400000006ff */
[----:B------:R-:W-:Y:S01]  /*2cc0*/  SHF.R.U64 R110, R112, 0x10, R113 ;  /* 0x00000010706e7819 */ /* 0x000fe20000001271 */
[----:B------:R-:W-:Y:S01]  /*2cd0*/  @P1 FADD.FTZ R107, R172, -R107 ;  /* 0x8000006bac6b1221 */ /* 0x000fe20000010000 */
[----:B------:R-:W-:Y:S01]  /*2ce0*/  SHF.R.U32.HI R150, RZ, 0x10, R113 ;  /* 0x00000010ff967819 */ /* 0x000fe20000011671 */
[----:B------:R-:W1:Y:S01]  /*2cf0*/  @P2 LDC R177, c[0x0][0x40c] ;  /* 0x00010300ffb12b82 */ /* 0x000e620000000800 */
[----:B------:R-:W-:Y:S01]  /*2d00*/  SHF.L.U32 R146, R113, 0x10, RZ ;  /* 0x0000001071927819 */ /* 0x000fe200000006ff */
[----:B------:R-:W-:Y:S01]  /*2d10*/  @P1 FFMA.FTZ R108, R169, R107, R108 ;  /* 0x0000006ba96c1223 */ /* 0x000fe2000001006c */
[----:B------:R-:W-:-:S02]  /*2d20*/  SHF.L.U32 R110, R110, 0x10, RZ ;  /* 0x000000106e6e7819 */ /* 0x000fc400000006ff */
[----:B------:R-:W-:Y:S01]  /*2d30*/  SHF.L.U32 R150, R150, 0x10, RZ ;  /* 0x0000001096967819 */ /* 0x000fe200000006ff */
[-CC-:B------:R-:W-:Y:S01]  /*2d40*/  @P3 FFMA.FTZ R107, R171, R105.reuse, R106.reuse ;  /* 0x00000069ab6b3223 */ /* 0x180fe2000001006a */
[-CC-:B------:R-:W-:Y:S01]  /*2d50*/  @P3 FFMA.FTZ R148, R170, R105.reuse, R106.reuse ;  /* 0x00000069aa943223 */ /* 0x180fe2000001006a */
[----:B------:R-:W2:Y:S01]  /*2d60*/  @P2 LDC R111, c[0x0][0x40c] ;  /* 0x00010300ff6f2b82 */ /* 0x000ea20000000800 */
[----:B------:R-:W-:Y:S01]  /*2d70*/  @P3 FFMA.FTZ R180, R176, R105, R106 ;  /* 0x00000069b0b43223 */ /* 0x000fe2000001006a */
[----:B------:R-:W-:Y:S01]  /*2d80*/  @P3 FADD.FTZ R107, R174, -R107 ;  /* 0x8000006bae6b3221 */ /* 0x000fe20000010000 */
[----:B------:R-:W-:Y:S02]  /*2d90*/  @P3 FADD.FTZ R148, R173, -R148 ;  /* 0x80000094ad943221 */ /* 0x000fe40000010000 */
[----:B------:R-:W-:Y:S01]  /*2da0*/  @P3 FADD.FTZ R147, R175, -R180 ;  /* 0x800000b4af933221 */ /* 0x000fe20000010000 */
[C---:B------:R-:W-:Y:S01]  /*2db0*/  @P3 FFMA.FTZ R146, R169.reuse, R107, R146 ;  /* 0x0000006ba9923223 */ /* 0x040fe20000010092 */
[C---:B------:R-:W-:Y:S01]  /*2dc0*/  @P3 FFMA.FTZ R110, R169.reuse, R148, R110 ;  /* 0x00000094a96e3223 */ /* 0x040fe2000001006e */
[----:B------:R-:W3:Y:S01]  /*2dd0*/  @P2 LDC R179, c[0x0][0x40c] ;  /* 0x00010300ffb32b82 */ /* 0x000ee20000000800 */
[----:B0-----:R-:W-:Y:S01]  /*2de0*/  @P2 FMUL.FTZ R107, R108, R109 ;  /* 0x0000006d6c6b2220 */ /* 0x001fe20000410000 */
[----:B------:R-:W-:Y:S01]  /*2df0*/  @P3 FFMA.FTZ R150, R169, R147, R150 ;  /* 0x00000093a9963223 */ /* 0x000fe20000010096 */
[----:B------:R-:W-:-:S02]  /*2e00*/  F2FP.BF16.F32.PACK_AB R108, RZ, R108 ;  /* 0x0000006cff6c723e */ /* 0x000fc400000010ff */
[----:B------:R-:W-:Y:S01]  /*2e10*/  @P2 FMUL.FTZ R109, R8, R107 ;  /* 0x0000006b086d2220 */ /* 0x000fe20000410000 */
[----:B-1----:R-:W-:-:S04]  /*2e20*/  @P2 FMUL.FTZ R177, R146, R177 ;  /* 0x000000b192b12220 */ /* 0x002fc80000410000 */
[----:B------:R-:W-:Y:S01]  /*2e30*/  @P2 F2FP.BF16.F32.PACK_AB R148, RZ, R109 ;  /* 0x0000006dff94223e */ /* 0x000fe200000010ff */
[----:B------:R-:W-:-:S03]  /*2e40*/  @P2 FMUL.FTZ R147, R10, R177 ;  /* 0x000000b10a932220 */ /* 0x000fc60000410000 */
[----:B------:R-:W-:Y:S01]  /*2e50*/  @P2 PRMT R149, R148, 0x7610, R149 ;  /* 0x0000761094952816 */ /* 0x000fe20000000095 */
[----:B--2---:R-:W-:Y:S01]  /*2e60*/  @P2 FMUL.FTZ R180, R110, R111 ;  /* 0x0000006f6eb42220 */ /* 0x004fe20000410000 */
[----:B------:R-:W-:Y:S02]  /*2e70*/  @P2 F2FP.BF16.F32.PACK_AB R147, RZ, R147 ;  /* 0x00000093ff93223e */ /* 0x000fe400000010ff */
[----:B------:R-:W-:Y:S01]  /*2e80*/  F2FP.BF16.F32.PACK_AB R110, RZ, R110 ;  /* 0x0000006eff6e723e */ /* 0x000fe200000010ff */
[----:B------:R-:W-:Y:S01]  /*2e90*/  @P2 FMUL.FTZ R111, R9, R180 ;  /* 0x000000b4096f2220 */ /* 0x000fe20000410000 */
[----:B------:R-:W-:Y:S02]  /*2ea0*/  @P2 PRMT R152, R147, 0x7610, R152 ;  /* 0x0000761093982816 */ /* 0x000fe40000000098 */
[----:B------:R-:W-:Y:S01]  /*2eb0*/  F2FP.BF16.F32.PACK_AB R147, RZ, R146 ;  /* 0x00000092ff93723e */ /* 0x000fe200000010ff */
[----:B---3--:R-:W-:Y:S01]  /*2ec0*/  @P2 FMUL.FTZ R182, R150, R179 ;  /* 0x000000b396b62220 */ /* 0x008fe20000410000 */
[----:B------:R-:W-:-:S02]  /*2ed0*/  @P2 F2FP.BF16.F32.PACK_AB R111, RZ, R111 ;  /* 0x0000006fff6f223e */ /* 0x000fc400000010ff */
[----:B------:R-:W-:Y:S01]  /*2ee0*/  PRMT R146, R108, 0x7610, R146 ;  /* 0x000076106c927816 */ /* 0x000fe20000000092 */
[----:B------:R-:W-:Y:S01]  /*2ef0*/  @P2 FMUL.FTZ R109, R11, R182 ;  /* 0x000000b60b6d2220 */ /* 0x000fe20000410000 */
[----:B------:R-:W-:Y:S02]  /*2f00*/  @P2 PRMT R151, R111, 0x7610, R151 ;  /* 0x000076106f972816 */ /* 0x000fe40000000097 */
[----:B------:R-:W-:Y:S02]  /*2f10*/  PRMT R148, R110, 0x7610, R148 ;  /* 0x000076106e947816 */ /* 0x000fe40000000094 */
[----:B------:R-:W-:Y:S02]  /*2f20*/  @P2 F2FP.BF16.F32.PACK_AB R109, RZ, R109 ;  /* 0x0000006dff6d223e */ /* 0x000fe400000010ff */
[----:B------:R-:W-:Y:S02]  /*2f30*/  @P2 SHF.L.U32 R108, R167, 0x10, RZ ;  /* 0x00000010a76c2819 */ /* 0x000fe400000006ff */
[----:B------:R-:W-:-:S02]  /*2f40*/  @P2 PRMT R153, R109, 0x7610, R153 ;  /* 0x000076106d992816 */ /* 0x000fc40000000099 */
[----:B------:R-:W-:Y:S01]  /*2f50*/  @P2 SHF.L.U32 R109, R165, 0x10, RZ ;  /* 0x00000010a56d2819 */ /* 0x000fe200000006ff */
[----:B------:R-:W-:Y:S01]  /*2f60*/  @P2 FFMA.FTZ R61, R108, R180, R61 ;  /* 0x000000b46c3d2223 */ /* 0x000fe2000001003d */
[----:B------:R-:W-:Y:S02]  /*2f70*/  @P2 SHF.L.U32 R111, R166, 0x10, RZ ;  /* 0x00000010a66f2819 */ /* 0x000fe400000006ff */
[----:B------:R-:W-:Y:S01]  /*2f80*/  @P2 SHF.L.U32 R110, R156, 0x10, RZ ;  /* 0x000000109c6e2819 */ /* 0x000fe200000006ff */
[----:B------:R-:W-:Y:S01]  /*2f90*/  @P2 FFMA.FTZ R60, R109, R107, R60 ;  /* 0x0000006b6d3c2223 */ /* 0x000fe2000001003c */
[----:B------:R-:W-:Y:S01]  /*2fa0*/  F2FP.BF16.F32.PACK_AB R150, RZ, R150 ;  /* 0x00000096ff96723e */ /* 0x000fe200000010ff */
[----:B------:R-:W-:Y:S02]  /*2fb0*/  @P2 FFMA.FTZ R62, R111, R177, R62 ;  /* 0x000000b16f3e2223 */ /* 0x000fe4000001003e */
[----:B------:R-:W-:-:S07]  /*2fc0*/  @P2 FFMA.FTZ R63, R110, R182, R63 ;  /* 0x000000b66e3f2223 */ /* 0x000fce000001003f */
.L_x_2632:
        /* <DEDUP_REMOVED lines=11> */
.L_x_2634:
[----:B------:R-:W-:Y:S05]  /*3080*/  @!P2 BRA `(.L_x_2635) ;  /* 0x000000000020a947 */ /* 0x000fea0003800000 */
[----:B------:R-:W1:Y:S01]  /*3090*/  LDC.64 R180, c[0x0][0x468] ;  /* 0x00011a00ffb47b82 */ /* 0x000e620000000a00 */
[----:B0-----:R-:W-:Y:S02]  /*30a0*/  LOP3.LUT R108, R151, 0xffff, RZ, 0xc0, !PT ;  /* 0x0000ffff976c7812 */ /* 0x001fe400078ec0ff */
[----:B------:R-:W-:-:S03]  /*30b0*/  PRMT R111, R152, 0x5410, R153 ;  /* 0x00005410986f7816 */ /* 0x000fc60000000099 */
[----:B------:R-:W-:-:S05]  /*30c0*/  IMAD.WIDE.U32 R108, R108, 0x10000, RZ ;  /* 0x000100006c6c7825 */ /* 0x000fca00078e00ff */
[----:B------:R-:W-:Y:S02]  /*30d0*/  LOP3.LUT R111, R111, R109, RZ, 0xfc, !PT ;  /* 0x0000006d6f6f7212 */ /* 0x000fe400078efcff */
[----:B------:R-:W-:Y:S01]  /*30e0*/  LOP3.LUT R110, R108, 0xffff, R149, 0xf8, !PT ;  /* 0x0000ffff6c6e7812 */ /* 0x000fe200078ef895 */
[----:B-1----:R-:W-:-:S05]  /*30f0*/  IMAD.WIDE.U32 R108, R104, 0x8, R180 ;  /* 0x00000008686c7825 */ /* 0x002fca00078e00b4 */
[----:B------:R1:W-:Y:S02]  /*3100*/  STG.E.64 desc[UR10][R108.64], R110 ;  /* 0x0000006e6c007986 */ /* 0x0003e4000c101b0a */
.L_x_2635:
[----:B------:R-:W-:Y:S02]  /*3110*/  IADD3 R178, PT, PT, R178, 0x80, RZ ;  /* 0x00000080b2b27810 */ /* 0x000fe40007ffe0ff */
[----:B------:R-:W-:-:S07]  /*3120*/  IADD3 R104, PT, PT, R104, 0x80, RZ ;  /* 0x0000008068687810 */ /* 0x000fce0007ffe0ff */
.L_x_2625:
[----:B------:R-:W-:Y:S05]  /*3130*/  BSYNC.RECONVERGENT B0 ;  /* 0x0000000000007941 */ /* 0x000fea0003800200 */
.L_x_2624:
        /* <DEDUP_REMOVED lines=13> */
.L_x_2638:
[----:B------:R-:W-:Y:S05]  /*3210*/  BRA.U !UP0, `(.L_x_2639) ;  /* 0x0000000508a47547 */ /* 0x000fea000b800000 */
[----:B------:R-:W-:-:S04]  /*3220*/  UISETP.NE.U32.AND UP0, UPT, UR6, URZ, UPT ;  /* 0x000000ff0600728c */ /* 0x000fc8000bf05070 */
[----:B------:R-:W-:-:S09]  /*3230*/  UISETP.NE.AND.EX UP0, UPT, UR7, URZ, UPT, UP0 ;  /* 0x000000ff0700728c */ /* 0x000fd2000bf05300 */
[----:B------:R-:W-:Y:S05]  /*3240*/  BRA.U !UP0, `(.L_x_2640) ;  /* 0x0000000108d87547 */ /* 0x000fea000b800000 */
[----:B------:R-:W-:Y:S01]  /*3250*/  ISETP.GT.AND P3, PT, R168, RZ, PT ;  /* 0x000000ffa800720c */ /* 0x000fe20003f64270 */
[----:B01----:R-:W0:Y:S01]  /*3260*/  @P2 LDC R111, c[0x0][0x40c] ;  /* 0x00010300ff6f2b82 */ /* 0x003e220000000800 */
[C---:B------:R-:W-:Y:S02]  /*3270*/  SHF.L.U32 R108, R114.reuse, 0x10, RZ ;  /* 0x00000010726c7819 */ /* 0x040fe400000006ff */
[--C-:B------:R-:W-:Y:S02]  /*3280*/  SHF.R.U64 R110, R114, 0x10, R115.reuse ;  /* 0x00000010726e7819 */ /* 0x100fe40000001273 */
[----:B------:R-:W-:Y:S02]  /*3290*/  SHF.L.U32 R150, R115, 0x10, RZ ;  /* 0x0000001073967819 */ /* 0x000fe400000006ff */
[----:B------:R-:W-:Y:S01]  /*32a0*/  SHF.L.U32 R110, R110, 0x10, RZ ;  /* 0x000000106e6e7819 */ /* 0x000fe200000006ff */
[----:B------:R-:W1:Y:S01]  /*32b0*/  @P2 LDC R177, c[0x0][0x40c] ;  /* 0x00010300ffb12b82 */ /* 0x000e620000000800 */
[----:B------:R-:W-:-:S03]  /*32c0*/  SHF.R.U32.HI R182, RZ, 0x10, R115 ;  /* 0x00000010ffb67819 */ /* 0x000fc60000011673 */
[-CC-:B------:R-:W-:Y:S01]  /*32d0*/  @P3 FFMA.FTZ R107, R123, R105.reuse, R106.reuse ;  /* 0x000000697b6b3223 */ /* 0x180fe2000001006a */
[-CC-:B------:R-:W-:Y:S01]  /*32e0*/  @P3 FFMA.FTZ R109, R125, R105.reuse, R106.reuse ;  /* 0x000000697d6d3223 */ /* 0x180fe2000001006a */
[----:B------:R-:W-:Y:S01]  /*32f0*/  @P3 FFMA.FTZ R146, R122, R105, R106 ;  /* 0x000000697a923223 */ /* 0x000fe2000001006a */
[----:B------:R-:W-:Y:S01]  /*3300*/  IMAD.U32 R182, R182, 0x10000, RZ ;  /* 0x00010000b6b67824 */ /* 0x000fe200078e00ff */
[----:B------:R-:W2:Y:S01]  /*3310*/  @P2 LDC R147, c[0x0][0x40c] ;  /* 0x00010300ff932b82 */ /* 0x000ea20000000800 */
[----:B------:R-:W-:Y:S01]  /*3320*/  @P3 FADD.FTZ R107, R124, -R107 ;  /* 0x8000006b7c6b3221 */ /* 0x000fe20000010000 */
[----:B------:R-:W-:-:S03]  /*3330*/  @P3 FADD.FTZ R146, R127, -R146 ;  /* 0x800000927f923221 */ /* 0x000fc60000010000 */
[C---:B------:R-:W-:Y:S01]  /*3340*/  @P3 FFMA.FTZ R108, R169.reuse, R107, R108 ;  /* 0x0000006ba96c3223 */ /* 0x040fe2000001006c */
[C---:B------:R-:W-:Y:S01]  /*3350*/  @P3 FFMA.FTZ R110, R169.reuse, R146, R110 ;  /* 0x00000092a96e3223 */ /* 0x040fe2000001006e */
[----:B------:R-:W-:Y:S02]  /*3360*/  @P3 FFMA.FTZ R146, R128, R105, R106 ;  /* 0x0000006980923223 */ /* 0x000fe4000001006a */
[----:B0-----:R-:W-:Y:S01]  /*3370*/  @P2 FMUL.FTZ R107, R108, R111 ;  /* 0x0000006f6c6b2220 */ /* 0x001fe20000410000 */
[----:B------:R-:W-:Y:S01]  /*3380*/  @P3 FADD.FTZ R111, R126, -R109 ;  /* 0x8000006d7e6f3221 */ /* 0x000fe20000010000 */
[----:B------:R-:W-:Y:S02]  /*3390*/  F2FP.BF16.F32.PACK_AB R108, RZ, R108 ;  /* 0x0000006cff6c723e */ /* 0x000fe400000010ff */
[----:B------:R-:W-:Y:S01]  /*33a0*/  @P2 FMUL.FTZ R109, R16, R107 ;  /* 0x0000006b106d2220 */ /* 0x000fe20000410000 */
[----:B------:R-:W-:-:S04]  /*33b0*/  @P3 FFMA.FTZ R150, R169, R111, R150 ;  /* 0x0000006fa9963223 */ /* 0x000fc80000010096 */
[----:B-1----:R-:W-:Y:S01]  /*33c0*/  @P2 FMUL.FTZ R111, R150, R177 ;  /* 0x000000b1966f2220 */ /* 0x002fe20000410000 */
[----:B------:R-:W-:Y:S02]  /*33d0*/  @P2 F2FP.BF16.F32.PACK_AB R148, RZ, R109 ;  /* 0x0000006dff94223e */ /* 0x000fe400000010ff */
[----:B------:R-:W-:Y:S02]  /*33e0*/  @P2 SHF.L.U32 R177, R166, 0x10, RZ ;  /* 0x00000010a6b12819 */ /* 0x000fe400000006ff */
[----:B------:R-:W-:Y:S01]  /*33f0*/  @P2 PRMT R149, R148, 0x7610, R149 ;  /* 0x0000761094952816 */ /* 0x000fe20000000095 */
[----:B--2---:R-:W-:Y:S01]  /*3400*/  @P2 FMUL.FTZ R180, R110, R147 ;  /* 0x000000936eb42220 */ /* 0x004fe20000410000 */
[----:B------:R-:W-:Y:S01]  /*3410*/  @P3 FADD.FTZ R147, R129, -R146 ;  /* 0x8000009281933221 */ /* 0x000fe20000010000 */
[----:B------:R-:W-:Y:S01]  /*3420*/  @P2 FMUL.FTZ R146, R18, R111 ;  /* 0x0000006f12922220 */ /* 0x000fe20000410000 */
[----:B------:R-:W-:Y:S01]  /*3430*/  F2FP.BF16.F32.PACK_AB R110, RZ, R110 ;  /* 0x0000006eff6e723e */ /* 0x000fe200000010ff */
[----:B------:R-:W-:Y:S01]  /*3440*/  @P2 FMUL.FTZ R109, R17, R180 ;  /* 0x000000b4116d2220 */ /* 0x000fe20000410000 */
[----:B------:R-:W-:Y:S01]  /*3450*/  @P3 FFMA.FTZ R182, R169, R147, R182 ;  /* 0x00000093a9b63223 */ /* 0x000fe200000100b6 */
[----:B------:R-:W-:Y:S01]  /*3460*/  F2FP.BF16.F32.PACK_AB R147, RZ, R150 ;  /* 0x00000096ff93723e */ /* 0x000fe200000010ff */
[----:B------:R-:W-:Y:S01]  /*3470*/  @P2 FFMA.FTZ R58, R177, R111, R58 ;  /* 0x0000006fb13a2223 */ /* 0x000fe2000001003a */
[----:B------:R-:W-:-:S02]  /*3480*/  @P2 F2FP.BF16.F32.PACK_AB R146, RZ, R146 ;  /* 0x00000092ff92223e */ /* 0x000fc400000010ff */
[----:B------:R-:W-:Y:S02]  /*3490*/  @P2 F2FP.BF16.F32.PACK_AB R109, RZ, R109 ;  /* 0x0000006dff6d223e */ /* 0x000fe400000010ff */
[----:B------:R-:W-:Y:S02]  /*34a0*/  @P2 PRMT R152, R146, 0x7610, R152 ;  /* 0x0000761092982816 */ /* 0x000fe40000000098 */
[----:B------:R-:W-:Y:S02]  /*34b0*/  @P2 PRMT R151, R109, 0x7610, R151 ;  /* 0x000076106d972816 */ /* 0x000fe40000000097 */
[----:B------:R-:W-:Y:S02]  /*34c0*/  PRMT R146, R108, 0x7610, R146 ;  /* 0x000076106c927816 */ /* 0x000fe40000000092 */
[----:B------:R-:W-:Y:S02]  /*34d0*/  @P2 SHF.L.U32 R109, R165, 0x10, RZ ;  /* 0x00000010a56d2819 */ /* 0x000fe400000006ff */
[----:B------:R-:W-:-:S02]  /*34e0*/  @P2 SHF.L.U32 R108, R167, 0x10, RZ ;  /* 0x00000010a76c2819 */ /* 0x000fc400000006ff */
[----:B------:R-:W-:Y:S01]  /*34f0*/  PRMT R148, R110, 0x7610, R148 ;  /* 0x000076106e947816 */ /* 0x000fe20000000094 */
[----:B------:R-:W-:Y:S01]  /*3500*/  @P2 FFMA.FTZ R56, R109, R107, R56 ;  /* 0x0000006b6d382223 */ /* 0x000fe20000010038 */
[----:B------:R-:W-:Y:S01]  /*3510*/  F2FP.BF16.F32.PACK_AB R150, RZ, R182 ;  /* 0x000000b6ff96723e */ /* 0x000fe200000010ff */
[----:B------:R-:W-:Y:S01]  /*3520*/  @P2 FFMA.FTZ R57, R108, R180, R57 ;  /* 0x000000b46c392223 */ /* 0x000fe20000010039 */
        /* <DEDUP_REMOVED lines=8> */
.L_x_2640:
[----:B------:R-:W-:Y:S01]  /*35b0*/  ISETP.GT.AND P3, PT, R168, RZ, PT ;  /* 0x000000ffa800720c */ /* 0x000fe20003f64270 */
[----:B01----:R-:W0:Y:S01]  /*35c0*/  @P2 LDC R109, c[0x0][0x40c] ;  /* 0x00010300ff6d2b82 */ /* 0x003e220000000800 */
        /* <DEDUP_REMOVED lines=46> */
.L_x_2639:
[----:B------:R-:W-:-:S04]  /*38b0*/  UISETP.NE.U32.AND UP0, UPT, UR6, URZ, UPT ;  /* 0x000000ff0600728c */ /* 0x000fc8000bf05070 */
[----:B------:R-:W-:-:S09]  /*38c0*/  UISETP.NE.AND.EX UP0, UPT, UR7, URZ, UPT, UP0 ;  /* 0x000000ff0700728c */ /* 0x000fd2000bf05300 */
[----:B------:R-:W-:Y:S05]  /*38d0*/  BRA.U !UP0, `(.L_x_2642) ;  /* 0x0000000108d07547 */ /* 0x000fea000b800000 */
[----:B------:R-:W2:Y:S01]  /*38e0*/  @P2 LDC R146, c[0x0][0x40c] ;  /* 0x00010300ff922b82 */ /* 0x000ea20000000800 */
[-CC-:B------:R-:W-:Y:S01]  /*38f0*/  FFMA.FTZ R107, R123, R105.reuse, R106.reuse ;  /* 0x000000697b6b7223 */ /* 0x180fe2000001006a */
[-CC-:B01----:R-:W-:Y:S01]  /*3900*/  FFMA.FTZ R110, R122, R105.reuse, R106.reuse ;  /* 0x000000697a6e7223 */ /* 0x183fe2000001006a */
[----:B------:R-:W-:Y:S01]  /*3910*/  FFMA.FTZ R109, R125, R105, R106 ;  /* 0x000000697d6d7223 */ /* 0x000fe2000001006a */
[----:B------:R-:W-:Y:S01]  /*3920*/  ISETP.GT.AND P3, PT, R168, RZ, PT ;  /* 0x000000ffa800720c */ /* 0x000fe20003f64270 */
[----:B------:R-:W-:Y:S01]  /*3930*/  FADD.FTZ R108, R124, -R107 ;  /* 0x8000006b7c6c7221 */ /* 0x000fe20000010000 */
[----:B------:R-:W-:Y:S01]  /*3940*/  FADD.FTZ R110, R127, -R110 ;  /* 0x8000006e7f6e7221 */ /* 0x000fe20000010000 */
[----:B------:R-:W-:Y:S01]  /*3950*/  FADD.FTZ R148, R126, -R109 ;  /* 0x8000006d7e947221 */ /* 0x000fe20000010000 */
[----:B------:R-:W0:Y:S01]  /*3960*/  @P2 LDC R177, c[0x0][0x40c] ;  /* 0x00010300ffb12b82 */ /* 0x000e220000000800 */
[C---:B------:R-:W-:Y:S01]  /*3970*/  FMUL.FTZ R107, R169.reuse, R108 ;  /* 0x0000006ca96b7220 */ /* 0x040fe20000410000 */
[C---:B------:R-:W-:Y:S01]  /*3980*/  FMUL.FTZ R108, R169.reuse, R110 ;  /* 0x0000006ea96c7220 */ /* 0x040fe20000410000 */
[----:B------:R-:W-:-:S03]  /*3990*/  FMUL.FTZ R111, R169, R148 ;  /* 0x00000094a96f7220 */ /* 0x000fc60000410000 */
[----:B------:R-:W-:Y:S02]  /*39a0*/  FSEL R107, R107, RZ, P3 ;  /* 0x000000ff6b6b7208 */ /* 0x000fe40001800000 */
[----:B------:R-:W1:Y:S01]  /*39b0*/  @P2 LDC R150, c[0x0][0x40c] ;  /* 0x00010300ff962b82 */ /* 0x000e620000000800 */
[----:B------:R-:W-:Y:S02]  /*39c0*/  FSEL R110, R108, RZ, P3 ;  /* 0x000000ff6c6e7208 */ /* 0x000fe40001800000 */
[----:B------:R-:W-:Y:S01]  /*39d0*/  FSEL R147, R111, RZ, P3 ;  /* 0x000000ff6f937208 */ /* 0x000fe20001800000 */
[----:B--2---:R-:W-:Y:S01]  /*39e0*/  @P2 FMUL.FTZ R109, R107, R146 ;  /* 0x000000926b6d2220 */ /* 0x004fe20000410000 */
[----:B------:R-:W-:Y:S01]  /*39f0*/  FFMA.FTZ R146, R128, R105, R106 ;  /* 0x0000006980927223 */ /* 0x000fe2000001006a */
[----:B------:R-:W-:Y:S02]  /*3a00*/  F2FP.BF16.F32.PACK_AB R107, RZ, R107 ;  /* 0x0000006bff6b723e */ /* 0x000fe400000010ff */
[----:B------:R-:W-:Y:S01]  /*3a10*/  @P2 FMUL.FTZ R108, R16, R109 ;  /* 0x0000006d106c2220 */ /* 0x000fe20000410000 */
[----:B------:R-:W-:Y:S01]  /*3a20*/  FADD.FTZ R146, R129, -R146 ;  /* 0x8000009281927221 */ /* 0x000fe20000010000 */
[----:B0-----:R-:W-:-:S03]  /*3a30*/  @P2 FMUL.FTZ R180, R110, R177 ;  /* 0x000000b16eb42220 */ /* 0x001fc60000410000 */
[----:B------:R-:W-:Y:S02]  /*3a40*/  @P2 F2FP.BF16.F32.PACK_AB R148, RZ, R108 ;  /* 0x0000006cff94223e */ /* 0x000fe400000010ff */
[----:B------:R-:W-:Y:S01]  /*3a50*/  F2FP.BF16.F32.PACK_AB R110, RZ, R110 ;  /* 0x0000006eff6e723e */ /* 0x000fe200000010ff */
[----:B------:R-:W-:Y:S01]  /*3a60*/  @P2 FMUL.FTZ R111, R17, R180 ;  /* 0x000000b4116f2220 */ /* 0x000fe20000410000 */
[----:B------:R-:W-:Y:S01]  /*3a70*/  @P2 PRMT R149, R148, 0x7610, R149 ;  /* 0x0000761094952816 */ /* 0x000fe20000000095 */
[----:B-1----:R-:W-:-:S03]  /*3a80*/  @P2 FMUL.FTZ R177, R147, R150 ;  /* 0x0000009693b12220 */ /* 0x002fc60000410000 */
[----:B------:R-:W-:Y:S02]  /*3a90*/  @P2 F2FP.BF16.F32.PACK_AB R111, RZ, R111 ;  /* 0x0000006fff6f223e */ /* 0x000fe400000010ff */
[----:B------:R-:W-:Y:S01]  /*3aa0*/  F2FP.BF16.F32.PACK_AB R147, RZ, R147 ;  /* 0x00000093ff93723e */ /* 0x000fe200000010ff */
[-C--:B------:R-:W-:Y:S01]  /*3ab0*/  @P2 FMUL.FTZ R108, R18, R177.reuse ;  /* 0x000000b1126c2220 */ /* 0x080fe20000410000 */
[----:B------:R-:W-:Y:S02]  /*3ac0*/  @P2 PRMT R151, R111, 0x7610, R151 ;  /* 0x000076106f972816 */ /* 0x000fe40000000097 */
[----:B------:R-:W-:Y:S02]  /*3ad0*/  @P2 SHF.L.U32 R111, R166, 0x10, RZ ;  /* 0x00000010a66f2819 */ /* 0x000fe400000006ff */
[----:B------:R-:W-:Y:S01]  /*3ae0*/  @P2 F2FP.BF16.F32.PACK_AB R148, RZ, R108 ;  /* 0x0000006cff94223e */ /* 0x000fe200000010ff */
[----:B------:R-:W-:Y:S01]  /*3af0*/  FMUL.FTZ R108, R169, R146 ;  /* 0x00000092a96c7220 */ /* 0x000fe20000410000 */
[----:B------:R-:W-:Y:S01]  /*3b00*/  PRMT R146, R107, 0x7610, R146 ;  /* 0x000076106b927816 */ /* 0x000fe20000000092 */
[----:B------:R-:W-:Y:S01]  /*3b10*/  @P2 FFMA.FTZ R58, R111, R177, R58 ;  /* 0x000000b16f3a2223 */ /* 0x000fe2000001003a */
[----:B------:R-:W-:-:S02]  /*3b20*/  @P2 PRMT R152, R148, 0x7610, R152 ;  /* 0x0000761094982816 */ /* 0x000fc40000000098 */
[----:B------:R-:W-:Y:S02]  /*3b30*/  PRMT R148, R110, 0x7610, R148 ;  /* 0x000076106e947816 */ /* 0x000fe40000000094 */
[----:B------:R-:W-:Y:S02]  /*3b40*/  @P2 SHF.L.U32 R107, R165, 0x10, RZ ;  /* 0x00000010a56b2819 */ /* 0x000fe400000006ff */
[----:B------:R-:W-:Y:S02]  /*3b50*/  @P2 SHF.L.U32 R110, R167, 0x10, RZ ;  /* 0x00000010a76e2819 */ /* 0x000fe400000006ff */
[----:B------:R-:W-:Y:S01]  /*3b60*/  FSEL R108, R108, RZ, P3 ;  /* 0x000000ff6c6c7208 */ /* 0x000fe20001800000 */
[----:B------:R-:W-:Y:S02]  /*3b70*/  @P2 FFMA.FTZ R56, R107, R109, R56 ;  /* 0x0000006d6b382223 */ /* 0x000fe40000010038 */
[----:B------:R-:W-:Y:S01]  /*3b80*/  @P2 FFMA.FTZ R57, R110, R180, R57 ;  /* 0x000000b46e392223 */ /* 0x000fe20000010039 */
        /* <DEDUP_REMOVED lines=9> */
.L_x_2642:
[----:B------:R-:W-:Y:S05]  /*3c20*/  @!P2 BRA `(.L_x_2643) ;  /* 0x00000000002ca947 */ /* 0x000fea0003800000 */
[----:B------:R-:W-:Y:S01]  /*3c30*/  FFMA.FTZ R107, R123, R105, R106 ;  /* 0x000000697b6b7223 */ /* 0x000fe2000001006a */
[----:B------:R-:W-:Y:S02]  /*3c40*/  ISETP.GT.AND P3, PT, R168, RZ, PT ;  /* 0x000000ffa800720c */ /* 0x000fe40003f64270 */
[----:B01----:R-:W-:Y:S01]  /*3c50*/  SHF.L.U32 R109, R165, 0x10, RZ ;  /* 0x00000010a56d7819 */ /* 0x003fe200000006ff */
        /* <DEDUP_REMOVED lines=8> */
.L_x_2643:
[----:B------:R-:W-:Y:S05]  /*3ce0*/  @!P2 BRA `(.L_x_2644) ;  /* 0x00000000002ca947 */ /* 0x000fea0003800000 */
[----:B01----:R-:W-:Y:S01]  /*3cf0*/  FFMA.FTZ R108, R122, R105, R106 ;  /* 0x000000697a6c7223 */ /* 0x003fe2000001006a */
[----:B------:R-:W-:Y:S02]  /*3d00*/  ISETP.GT.AND P3, PT, R168, RZ, PT ;  /* 0x000000ffa800720c */ /* 0x000fe40003f64270 */
        /* <DEDUP_REMOVED lines=9> */
.L_x_2644:
        /* <DEDUP_REMOVED lines=12> */
.L_x_2645:
        /* <DEDUP_REMOVED lines=12> */
.L_x_2641:
        /* <DEDUP_REMOVED lines=9> */
.L_x_2646:
        /* <DEDUP_REMOVED lines=9> */
.L_x_2647:
[----:B------:R-:W-:Y:S02]  /*4040*/  IADD3 R178, PT, PT, R178, 0x80, RZ ;  /* 0x00000080b2b27810 */ /* 0x000fe40007ffe0ff */
[----:B------:R-:W-:-:S07]  /*4050*/  IADD3 R104, PT, PT, R104, 0x80, RZ ;  /* 0x0000008068687810 */ /* 0x000fce0007ffe0ff */
.L_x_2637:
[----:B------:R-:W-:Y:S05]  /*4060*/  BSYNC.RECONVERGENT B0 ;  /* 0x0000000000007941 */ /* 0x000fea0003800200 */
.L_x_2636:
        /* <DEDUP_REMOVED lines=13> */
.L_x_2650:
[----:B------:R-:W-:Y:S05]  /*4140*/  BRA.U !UP0, `(.L_x_2651) ;  /* 0x0000000508a47547 */ /* 0x000fea000b800000 */
[----:B------:R-:W-:-:S04]  /*4150*/  UISETP.NE.U32.AND UP0, UPT, UR6, URZ, UPT ;  /* 0x000000ff0600728c */ /* 0x000fc8000bf05070 */
[----:B------:R-:W-:-:S09]  /*4160*/  UISETP.NE.AND.EX UP0, UPT, UR7, URZ, UPT, UP0 ;  /* 0x000000ff0700728c */ /* 0x000fd2000bf05300 */
[----:B------:R-:W-:Y:S05]  /*4170*/  BRA.U !UP0, `(.L_x_2652) ;  /* 0x0000000108d87547 */ /* 0x000fea000b800000 */
[----:B------:R-:W-:Y:S01]  /*4180*/  ISETP.GT.AND P4, PT, R168, RZ, PT ;  /* 0x000000ffa800720c */ /* 0x000fe20003f84270 */
[----:B0123--:R-:W0:Y:S01]  /*4190*/  @P2 LDC R111, c[0x0][0x40c] ;  /* 0x00010300ff6f2b82 */ /* 0x00fe220000000800 */
        /* <DEDUP_REMOVED lines=9> */
[----:B------:R-:W-:Y:S01]  /*4230*/  SHF.L.U32 R182, R182, 0x10, RZ ;  /* 0x00000010b6b67819 */ /* 0x000fe200000006ff */
        /* <DEDUP_REMOVED lines=42> */
.L_x_2652:
[----:B------:R-:W-:Y:S01]  /*44e0*/  ISETP.GT.AND P4, PT, R168, RZ, PT ;  /* 0x000000ffa800720c */ /* 0x000fe20003f84270 */
[----:B0123--:R-:W0:Y:S01]  /*44f0*/  @P2 LDC R109, c[0x0][0x40c] ;  /* 0x00010300ff6d2b82 */ /* 0x00fe220000000800 */
        /* <DEDUP_REMOVED lines=46> */
.L_x_2651:
[----:B------:R-:W-:-:S04]  /*47e0*/  UISETP.NE.U32.AND UP0, UPT, UR6, URZ, UPT ;  /* 0x000000ff0600728c */ /* 0x000fc8000bf05070 */
[----:B------:R-:W-:-:S09]  /*47f0*/  UISETP.NE.AND.EX UP0, UPT, UR7, URZ, UPT, UP0 ;  /* 0x000000ff0700728c */ /* 0x000fd2000bf05300 */
[----:B------:R-:W-:Y:S05]  /*4800*/  BRA.U !UP0, `(.L_x_2654) ;  /* 0x0000000108d07547 */ /* 0x000fea000b800000 */
[----:B------:R-:W4:Y:S01]  /*4810*/  @P2 LDC R146, c[0x0][0x40c] ;  /* 0x00010300ff922b82 */ /* 0x000f220000000800 */
[-CC-:B------:R-:W-:Y:S01]  /*4820*/  FFMA.FTZ R107, R131, R105.reuse, R106.reuse ;  /* 0x00000069836b7223 */ /* 0x180fe2000001006a */
[-CC-:B0123--:R-:W-:Y:S01]  /*4830*/  FFMA.FTZ R110, R130, R105.reuse, R106.reuse ;  /* 0x00000069826e7223 */ /* 0x18ffe2000001006a */
        /* <DEDUP_REMOVED lines=13> */
[----:B----4-:R-:W-:Y:S01]  /*4910*/  @P2 FMUL.FTZ R109, R107, R146 ;  /* 0x000000926b6d2220 */ /* 0x010fe20000410000 */
        /* <DEDUP_REMOVED lines=35> */
.L_x_2654:
[----:B------:R-:W-:Y:S05]  /*4b50*/  @!P2 BRA `(.L_x_2655) ;  /* 0x00000000002ca947 */ /* 0x000fea0003800000 */
[----:B------:R-:W-:Y:S01]  /*4b60*/  FFMA.FTZ R107, R131, R105, R106 ;  /* 0x00000069836b7223 */ /* 0x000fe2000001006a */
[----:B------:R-:W-:Y:S02]  /*4b70*/  ISETP.GT.AND P4, PT, R168, RZ, PT ;  /* 0x000000ffa800720c */ /* 0x000fe40003f84270 */
[----:B0123--:R-:W-:Y:S01]  /*4b80*/  SHF.L.U32 R109, R165, 0x10, RZ ;  /* 0x00000010a56d7819 */ /* 0x00ffe200000006ff */
        /* <DEDUP_REMOVED lines=8> */
.L_x_2655:
[----:B------:R-:W-:Y:S05]  /*4c10*/  @!P2 BRA `(.L_x_2656) ;  /* 0x00000000002ca947 */ /* 0x000fea0003800000 */
[----:B0123--:R-:W-:Y:S01]  /*4c20*/  FFMA.FTZ R108, R130, R105, R106 ;  /* 0x00000069826c7223 */ /* 0x00ffe2000001006a */
        /* <DEDUP_REMOVED lines=10> */
.L_x_2656:
        /* <DEDUP_REMOVED lines=12> */
.L_x_2657:
        /* <DEDUP_REMOVED lines=12> */
.L_x_2653:
        /* <DEDUP_REMOVED lines=9> */
.L_x_2658:
        /* <DEDUP_REMOVED lines=9> */
.L_x_2659:
[----:B------:R-:W-:Y:S02]  /*4f70*/  IADD3 R178, PT, PT, R178, 0x80, RZ ;  /* 0x00000080b2b27810 */ /* 0x000fe40007ffe0ff */
[----:B------:R-:W-:-:S07]  /*4f80*/  IADD3 R104, PT, PT, R104, 0x80, RZ ;  /* 0x0000008068687810 */ /* 0x000fce0007ffe0ff */
.L_x_2649:
[----:B------:R-:W-:Y:S05]  /*4f90*/  BSYNC.RECONVERGENT B0 ;  /* 0x0000000000007941 */ /* 0x000fea0003800200 */
.L_x_2648:
        /* <DEDUP_REMOVED lines=13> */
.L_x_2662:
[----:B------:R-:W-:Y:S05]  /*5070*/  BRA.U !UP0, `(.L_x_2663) ;  /* 0x0000000508a47547 */ /* 0x000fea000b800000 */
[----:B------:R-:W-:-:S04]  /*5080*/  UISETP.NE.U32.AND UP0, UPT, UR6, URZ, UPT ;  /* 0x000000ff0600728c */ /* 0x000fc8000bf05070 */
[----:B------:R-:W-:-:S09]  /*5090*/  UISETP.NE.AND.EX UP0, UPT, UR7, URZ, UPT, UP0 ;  /* 0x000000ff0700728c */ /* 0x000fd2000bf05300 */
[----:B------:R-:W-:Y:S05]  /*50a0*/  BRA.U !UP0, `(.L_x_2664) ;  /* 0x0000000108d87547 */ /* 0x000fea000b800000 */
[----:B------:R-:W-:Y:S01]  /*50b0*/  ISETP.GT.AND P5, PT, R168, RZ, PT ;  /* 0x000000ffa800720c */ /* 0x000fe20003fa4270 */
[----:B01234-:R-:W0:Y:S01]  /*50c0*/  @P2 LDC R111, c[0x0][0x40c] ;  /* 0x00010300ff6f2b82 */ /* 0x01fe220000000800 */
        /* <DEDUP_REMOVED lines=52> */
.L_x_2664:
[----:B------:R-:W-:Y:S01]  /*5410*/  ISETP.GT.AND P5, PT, R168, RZ, PT ;  /* 0x000000ffa800720c */ /* 0x000fe20003fa4270 */
[----:B01234-:R-:W0:Y:S01]  /*5420*/  @P2 LDC R109, c[0x0][0x40c] ;  /* 0x00010300ff6d2b82 */ /* 0x01fe220000000800 */
        /* <DEDUP_REMOVED lines=46> */
.L_x_2663:
[----:B------:R-:W-:-:S04]  /*5710*/  UISETP.NE.U32.AND UP0, UPT, UR6, URZ, UPT ;  /* 0x000000ff0600728c */ /* 0x000fc8000bf05070 */
[----:B------:R-:W-:-:S09]  /*5720*/  UISETP.NE.AND.EX UP0, UPT, UR7, URZ, UPT, UP0 ;  /* 0x000000ff0700728c */ /* 0x000fd2000bf05300 */
[----:B------:R-:W-:Y:S05]  /*5730*/  BRA.U !UP0, `(.L_x_2666) ;  /* 0x0000000108d07547 */ /* 0x000fea000b800000 */
[----:B------:R-:W5:Y:S01]  /*5740*/  @P2 LDC R146, c[0x0][0x40c] ;  /* 0x00010300ff922b82 */ /* 0x000f620000000800 */
[-CC-:B------:R-:W-:Y:S01]  /*5750*/  FFMA.FTZ R107, R139, R105.reuse, R106.reuse ;  /* 0x000000698b6b7223 */ /* 0x180fe2000001006a */
[-CC-:B01234-:R-:W-:Y:S01]  /*5760*/  FFMA.FTZ R110, R138, R105.reuse, R106.reuse ;  /* 0x000000698a6e7223 */ /* 0x19ffe2000001006a */
        /* <DEDUP_REMOVED lines=13> */
[----:B-----5:R-:W-:Y:S01]  /*5840*/  @P2 FMUL.FTZ R109, R107, R146 ;  /* 0x000000926b6d2220 */ /* 0x020fe20000410000 */
        /* <DEDUP_REMOVED lines=35> */
.L_x_2666:
[----:B------:R-:W-:Y:S05]  /*5a80*/  @!P2 BRA `(.L_x_2667) ;  /* 0x00000000002ca947 */ /* 0x000fea0003800000 */
[----:B------:R-:W-:Y:S01]  /*5a90*/  FFMA.FTZ R107, R139, R105, R106 ;  /* 0x000000698b6b7223 */ /* 0x000fe2000001006a */
[----:B------:R-:W-:Y:S02]  /*5aa0*/  ISETP.GT.AND P5, PT, R168, RZ, PT ;  /* 0x000000ffa800720c */ /* 0x000fe40003fa4270 */
[----:B01234-:R-:W-:Y:S01]  /*5ab0*/  SHF.L.U32 R109, R165, 0x10, RZ ;  /* 0x00000010a56d7819 */ /* 0x01ffe200000006ff */
        /* <DEDUP_REMOVED lines=8> */
.L_x_2667:
[----:B------:R-:W-:Y:S05]  /*5b40*/  @!P2 BRA `(.L_x_2668) ;  /* 0x00000000002ca947 */ /* 0x000fea0003800000 */
[----:B01234-:R-:W-:Y:S01]  /*5b50*/  FFMA.FTZ R108, R138, R105, R106 ;  /* 0x000000698a6c7223 */ /* 0x01ffe2000001006a */
        /* <DEDUP_REMOVED lines=10> */
.L_x_2668:
        /* <DEDUP_REMOVED lines=12> */
.L_x_2669:
        /* <DEDUP_REMOVED lines=12> */
.L_x_2665:
        /* <DEDUP_REMOVED lines=9> */
.L_x_2670:
        /* <DEDUP_REMOVED lines=9> */
.L_x_2671:
[----:B------:R-:W-:Y:S02]  /*5ea0*/  IADD3 R178, PT, PT, R178, 0x80, RZ ;  /* 0x00000080b2b27810 */ /* 0x000fe40007ffe0ff */
[----:B------:R-:W-:-:S07]  /*5eb0*/  IADD3 R104, PT, PT, R104, 0x80, RZ ;  /* 0x0000008068687810 */ /* 0x000fce0007ffe0ff */
.L_x_2661:
[----:B------:R-:W-:Y:S05]  /*5ec0*/  BSYNC.RECONVERGENT B0 ;  /* 0x0000000000007941 */ /* 0x000fea0003800200 */
.L_x_2660:
        /* <DEDUP_REMOVED lines=13> */
.L_x_2674:
        /* <DEDUP_REMOVED lines=14> */
[-CC-:B------:R-:W-:Y:S01]  /*6080*/  @P6 FFMA.FTZ R109, R161, R105.reuse, R106.reuse ;  /* 0x00000069a16d6223 */ /* 0x180fe2000001006a */
[----:B------:R-:W-:Y:S01]  /*6090*/  @P6 FFMA.FTZ R148, R164, R105, R106 ;  /* 0x00000069a4946223 */ /* 0x000fe2000001006a */
[----:B------:R-:W2:Y:S01]  /*60a0*/  @P2 LDC R177, c[0x0][0x40c] ;  /* 0x00010300ffb12b82 */ /* 0x000ea20000000800 */
[----:B------:R-:W-:Y:S01]  /*60b0*/  @P6 FADD.FTZ R107, R160, -R107 ;  /* 0x8000006ba06b6221 */ /* 0x000fe20000010000 */
[----:B------:R-:W-:Y:S01]  /*60c0*/  @P6 FADD.FTZ R146, R159, -R146 ;  /* 0x800000929f926221 */ /* 0x000fe20000010000 */
[----:B------:R-:W-:Y:S01]  /*60d0*/  SHF.L.U32 R168, R168, 0x10, RZ ;  /* 0x00000010a8a87819 */ /* 0x000fe200000006ff */
[----:B------:R-:W-:Y:S01]  /*60e0*/  @P6 FADD.FTZ R148, R163, -R148 ;  /* 0x80000094a3946221 */ /* 0x000fe20000010000 */
[C---:B------:R-:W-:Y:S01]  /*60f0*/  @P6 FFMA.FTZ R108, R169.reuse, R107, R108 ;  /* 0x0000006ba96c6223 */ /* 0x040fe2000001006c */
[----:B------:R-:W-:-:S02]  /*6100*/  @P6 FFMA.FTZ R110, R169, R146, R110 ;  /* 0x00000092a96e6223 */ /* 0x000fc4000001006e */
[C---:B------:R-:W-:Y:S01]  /*6110*/  @P6 FFMA.FTZ R168, R169.reuse, R148, R168 ;  /* 0x00000094a9a86223 */ /* 0x040fe200000100a8 */
[----:B0-----:R-:W-:Y:S01]  /*6120*/  @P2 FMUL.FTZ R107, R108, R111 ;  /* 0x0000006f6c6b2220 */ /* 0x001fe20000410000 */
[----:B------:R-:W-:Y:S01]  /*6130*/  @P6 FADD.FTZ R111, R162, -R109 ;  /* 0x8000006da26f6221 */ /* 0x000fe20000010000 */
[----:B------:R-:W-:Y:S02]  /*6140*/  F2FP.BF16.F32.PACK_AB R108, RZ, R108 ;  /* 0x0000006cff6c723e */ /* 0x000fe400000010ff */
[----:B------:R-:W-:Y:S01]  /*6150*/  @P2 FMUL.FTZ R109, R40, R107 ;  /* 0x0000006b286d2220 */ /* 0x000fe20000410000 */
[----:B------:R-:W-:Y:S01]  /*6160*/  @P6 FFMA.FTZ R150, R169, R111, R150 ;  /* 0x0000006fa9966223 */ /* 0x000fe20000010096 */
[----:B-1----:R-:W-:Y:S01]  /*6170*/  @P2 FMUL.FTZ R106, R110, R147 ;  /* 0x000000936e6a2220 */ /* 0x002fe20000410000 */
[----:B------:R-:W-:Y:S02]  /*6180*/  F2FP.BF16.F32.PACK_AB R110, RZ, R110 ;  /* 0x0000006eff6e723e */ /* 0x000fe400000010ff */
[----:B------:R-:W-:Y:S01]  /*6190*/  @P2 F2FP.BF16.F32.PACK_AB R146, RZ, R109 ;  /* 0x0000006dff92223e */ /* 0x000fe200000010ff */
[----:B------:R-:W-:Y:S01]  /*61a0*/  @P2 FMUL.FTZ R105, R41, R106 ;  /* 0x0000006a29692220 */ /* 0x000fe20000410000 */
[----:B------:R-:W-:-:S02]  /*61b0*/  F2FP.BF16.F32.PACK_AB R147, RZ, R150 ;  /* 0x00000096ff93723e */ /* 0x000fc400000010ff */
[----:B------:R-:W-:Y:S01]  /*61c0*/  @P2 PRMT R149, R146, 0x7610, R149 ;  /* 0x0000761092952816 */ /* 0x000fe20000000095 */
[----:B--2---:R-:W-:Y:S01]  /*61d0*/  @P2 FMUL.FTZ R109, R150, R177 ;  /* 0x000000b1966d2220 */ /* 0x004fe20000410000 */
[----:B------:R-:W-:Y:S02]  /*61e0*/  @P2 F2FP.BF16.F32.PACK_AB R105, RZ, R105 ;  /* 0x00000069ff69223e */ /* 0x000fe400000010ff */
[----:B------:R-:W-:Y:S01]  /*61f0*/  PRMT R146, R108, 0x7610, R146 ;  /* 0x000076106c927816 */ /* 0x000fe20000000092 */
[----:B------:R-:W-:Y:S01]  /*6200*/  @P2 FMUL.FTZ R111, R42, R109 ;  /* 0x0000006d2a6f2220 */ /* 0x000fe20000410000 */
[----:B------:R-:W-:Y:S02]  /*6210*/  @P2 PRMT R151, R105, 0x7610, R151 ;  /* 0x0000761069972816 */ /* 0x000fe40000000097 */
[----:B------:R-:W-:Y:S02]  /*6220*/  @P2 SHF.L.U32 R105, R165, 0x10, RZ ;  /* 0x00000010a5692819 */ /* 0x000fe400000006ff */
[----:B------:R-:W-:-:S02]  /*6230*/  @P2 F2FP.BF16.F32.PACK_AB R111, RZ, R111 ;  /* 0x0000006fff6f223e */ /* 0x000fc400000010ff */
[----:B------:R-:W-:Y:S01]  /*6240*/  @P2 SHF.L.U32 R108, R167, 0x10, RZ ;  /* 0x00000010a76c2819 */ /* 0x000fe200000006ff */
[----:B------:R-:W-:Y:S01]  /*6250*/  @P2 FFMA.FTZ R44, R105, R107, R44 ;  /* 0x0000006b692c2223 */ /* 0x000fe2000001002c */
[----:B------:R-:W-:Y:S02]  /*6260*/  @P2 PRMT R152, R111, 0x7610, R152 ;  /* 0x000076106f982816 */ /* 0x000fe40000000098 */
[----:B------:R-:W-:Y:S01]  /*6270*/  @P2 SHF.L.U32 R111, R166, 0x10, RZ ;  /* 0x00000010a66f2819 */ /* 0x000fe200000006ff */
[----:B------:R-:W-:Y:S01]  /*6280*/  @P2 FFMA.FTZ R45, R108, R106, R45 ;  /* 0x0000006a6c2d2223 */ /* 0x000fe2000001002d */
[----:B------:R-:W-:Y:S02]  /*6290*/  PRMT R148, R110, 0x7610, R148 ;  /* 0x000076106e947816 */ /* 0x000fe40000000094 */
        /* <DEDUP_REMOVED lines=10> */
.L_x_2676:
        /* <DEDUP_REMOVED lines=19> */
[----:B-1----:R-:W-:Y:S01]  /*6470*/  @P2 FMUL.FTZ R110, R110, R177 ;  /* 0x000000b16e6e2220 */ /* 0x002fe20000410000 */
[----:B------:R-:W-:-:S03]  /*6480*/  @P2 SHF.L.U32 R177, R166, 0x10, RZ ;  /* 0x00000010a6b12819 */ /* 0x000fc600000006ff */
[----:B------:R-:W-:Y:S01]  /*6490*/  @P2 F2FP.BF16.F32.PACK_AB R108, RZ, R108 ;  /* 0x0000006cff6c223e */ /* 0x000fe200000010ff */
[----:B------:R-:W-:-:S03]  /*64a0*/  @P2 FMUL.FTZ R109, R41, R110 ;  /* 0x0000006e296d2220 */ /* 0x000fc60000410000 */
[----:B------:R-:W-:Y:S01]  /*64b0*/  @P2 PRMT R149, R108, 0x7610, R149 ;  /* 0x000076106c952816 */ /* 0x000fe20000000095 */
[----:B--2---:R-:W-:Y:S01]  /*64c0*/  @P2 FMUL.FTZ R111, R168, R181 ;  /* 0x000000b5a86f2220 */ /* 0x004fe20000410000 */
[----:B------:R-:W-:Y:S02]  /*64d0*/  @P2 F2FP.BF16.F32.PACK_AB R179, RZ, R109 ;  /* 0x0000006dffb3223e */ /* 0x000fe400000010ff */
[----:B------:R-:W-:Y:S01]  /*64e0*/  @P2 SHF.L.U32 R109, R165, 0x10, RZ ;  /* 0x00000010a56d2819 */ /* 0x000fe200000006ff */
[-C--:B------:R-:W-:Y:S01]  /*64f0*/  @P2 FMUL.FTZ R168, R42, R111.reuse ;  /* 0x0000006f2aa82220 */ /* 0x080fe20000410000 */
[----:B------:R-:W-:Y:S01]  /*6500*/  @P2 SHF.L.U32 R108, R167, 0x10, RZ ;  /* 0x00000010a76c2819 */ /* 0x000fe200000006ff */
[----:B------:R-:W-:Y:S01]  /*6510*/  @P2 FFMA.FTZ R46, R177, R111, R46 ;  /* 0x0000006fb12e2223 */ /* 0x000fe2000001002e */
[----:B------:R-:W-:Y:S01]  /*6520*/  @P2 PRMT R151, R179, 0x7610, R151 ;  /* 0x00007610b3972816 */ /* 0x000fe20000000097 */
[----:B------:R-:W-:Y:S01]  /*6530*/  @P2 FFMA.FTZ R44, R109, R107, R44 ;  /* 0x0000006b6d2c2223 */ /* 0x000fe2000001002c */
[----:B------:R-:W-:Y:S01]  /*6540*/  @P2 F2FP.BF16.F32.PACK_AB R168, RZ, R168 ;  /* 0x000000a8ffa8223e */ /* 0x000fe200000010ff */
[----:B------:R-:W-:-:S03]  /*6550*/  @P2 FFMA.FTZ R45, R108, R110, R45 ;  /* 0x0000006e6c2d2223 */ /* 0x000fc6000001002d */
[----:B------:R-:W-:Y:S01]  /*6560*/  @P2 PRMT R152, R168, 0x7610, R152 ;  /* 0x00007610a8982816 */ /* 0x000fe20000000098 */
        /* <DEDUP_REMOVED lines=13> */
.L_x_2675:
[----:B------:R-:W-:-:S04]  /*6640*/  UISETP.NE.U32.AND UP0, UPT, UR6, URZ, UPT ;  /* 0x000000ff0600728c */ /* 0x000fc8000bf05070 */
[----:B------:R-:W-:-:S09]  /*6650*/  UISETP.NE.AND.EX UP0, UPT, UR7, URZ, UPT, UP0 ;  /* 0x000000ff0700728c */ /* 0x000fd2000bf05300 */
[----:B------:R-:W-:Y:S05]  /*6660*/  BRA.U !UP0, `(.L_x_2678) ;  /* 0x0000000108d47547 */ /* 0x000fea000b800000 */
[----:B------:R-:W5:Y:S01]  /*6670*/  @P2 LDC R146, c[0x0][0x40c] ;  /* 0x00010300ff922b82 */ /* 0x000f620000000800 */
[-CC-:B------:R-:W-:Y:S01]  /*6680*/  FFMA.FTZ R107, R157, R105.reuse, R106.reuse ;  /* 0x000000699d6b7223 */ /* 0x180fe2000001006a */
[-CC-:B01234-:R-:W-:Y:S01]  /*6690*/  FFMA.FTZ R110, R158, R105.reuse, R106.reuse ;  /* 0x000000699e6e7223 */ /* 0x19ffe2000001006a */
[-C--:B------:R-:W-:Y:S01]  /*66a0*/  FFMA.FTZ R109, R161, R105.reuse, R106 ;  /* 0x00000069a16d7223 */ /* 0x080fe2000001006a */
[----:B------:R-:W-:Y:S01]  /*66b0*/  ISETP.GT.AND P6, PT, R168, RZ, PT ;  /* 0x000000ffa800720c */ /* 0x000fe20003fc4270 */
[----:B------:R-:W-:Y:S01]  /*66c0*/  FADD.FTZ R108, R160, -R107 ;  /* 0x8000006ba06c7221 */ /* 0x000fe20000010000 */
[----:B------:R-:W-:Y:S01]  /*66d0*/  FADD.FTZ R110, R159, -R110 ;  /* 0x8000006e9f6e7221 */ /* 0x000fe20000010000 */
[----:B------:R-:W-:Y:S01]  /*66e0*/  FADD.FTZ R148, R162, -R109 ;  /* 0x8000006da2947221 */ /* 0x000fe20000010000 */
[----:B------:R-:W0:Y:S01]  /*66f0*/  @P2 LDC R147, c[0x0][0x40c] ;  /* 0x00010300ff932b82 */ /* 0x000e220000000800 */
[C---:B------:R-:W-:Y:S01]  /*6700*/  FMUL.FTZ R107, R169.reuse, R108 ;  /* 0x0000006ca96b7220 */ /* 0x040fe20000410000 */
[C---:B------:R-:W-:Y:S01]  /*6710*/  FMUL.FTZ R108, R169.reuse, R110 ;  /* 0x0000006ea96c7220 */ /* 0x040fe20000410000 */
[----:B------:R-:W-:Y:S01]  /*6720*/  FMUL.FTZ R111, R169, R148 ;  /* 0x00000094a96f7220 */ /* 0x000fe20000410000 */
[----:B------:R-:W-:-:S02]  /*6730*/  FFMA.FTZ R106, R164, R105, R106 ;  /* 0x00000069a46a7223 */ /* 0x000fc4000001006a */
[----:B------:R-:W-:Y:S02]  /*6740*/  FSEL R107, R107, RZ, P6 ;  /* 0x000000ff6b6b7208 */ /* 0x000fe40003000000 */
[----:B------:R-:W1:Y:S01]  /*6750*/  @P2 LDC R150, c[0x0][0x40c] ;  /* 0x00010300ff962b82 */ /* 0x000e620000000800 */
[----:B------:R-:W-:Y:S02]  /*6760*/  FSEL R110, R108, RZ, P6 ;  /* 0x000000ff6c6e7208 */ /* 0x000fe40003000000 */
[----:B------:R-:W-:Y:S01]  /*6770*/  FSEL R111, R111, RZ, P6 ;  /* 0x000000ff6f6f7208 */ /* 0x000fe20003000000 */
[----:B-----5:R-:W-:Y:S01]  /*6780*/  @P2 FMUL.FTZ R109, R107, R146 ;  /* 0x000000926b6d2220 */ /* 0x020fe20000410000 */
[----:B------:R-:W-:-:S03]  /*6790*/  F2FP.BF16.F32.PACK_AB R107, RZ, R107 ;  /* 0x0000006bff6b723e */ /* 0x000fc600000010ff */
[----:B------:R-:W-:Y:S01]  /*67a0*/  @P2 FMUL.FTZ R108, R40, R109 ;  /* 0x0000006d286c2220 */ /* 0x000fe20000410000 */
[----:B0-----:R-:W-:-:S04]  /*67b0*/  @P2 FMUL.FTZ R168, R110, R147 ;  /* 0x000000936ea82220 */ /* 0x001fc80000410000 */
[----:B------:R-:W-:Y:S01]  /*67c0*/  @P2 F2FP.BF16.F32.PACK_AB R146, RZ, R108 ;  /* 0x0000006cff92223e */ /* 0x000fe200000010ff */
[----:B------:R-:W-:Y:S01]  /*67d0*/  FADD.FTZ R108, R163, -R106 ;  /* 0x8000006aa36c7221 */ /* 0x000fe20000010000 */
[----:B------:R-:W-:Y:S01]  /*67e0*/  F2FP.BF16.F32.PACK_AB R110, RZ, R110 ;  /* 0x0000006eff6e723e */ /* 0x000fe200000010ff */
[----:B------:R-:W-:Y:S01]  /*67f0*/  @P2 FMUL.FTZ R105, R41, R168 ;  /* 0x000000a829692220 */ /* 0x000fe20000410000 */
[----:B------:R-:W-:Y:S01]  /*6800*/  @P2 PRMT R149, R146, 0x7610, R149 ;  /* 0x0000761092952816 */ /* 0x000fe20000000095 */
[----:B------:R-:W-:Y:S01]  /*6810*/  FMUL.FTZ R169, R169, R108 ;  /* 0x0000006ca9a97220 */ /* 0x000fe20000410000 */
[----:B------:R-:W-:Y:S01]  /*6820*/  PRMT R146, R107, 0x7610, R146 ;  /* 0x000076106b927816 */ /* 0x000fe20000000092 */
[----:B-1----:R-:W-:Y:S01]  /*6830*/  @P2 FMUL.FTZ R177, R111, R150 ;  /* 0x000000966fb12220 */ /* 0x002fe20000410000 */
[----:B------:R-:W-:Y:S02]  /*6840*/  @P2 F2FP.BF16.F32.PACK_AB R105, RZ, R105 ;  /* 0x00000069ff69223e */ /* 0x000fe400000010ff */
[----:B------:R-:W-:Y:S01]  /*6850*/  @P2 SHF.L.U32 R107, R166, 0x10, RZ ;  /* 0x00000010a66b2819 */ /* 0x000fe200000006ff */
[----:B------:R-:W-:Y:S01]  /*6860*/  @P2 FMUL.FTZ R106, R42, R177 ;  /* 0x000000b12a6a2220 */ /* 0x000fe20000410000 */
[----:B------:R-:W-:-:S02]  /*6870*/  @P2 PRMT R151, R105, 0x7610, R151 ;  /* 0x0000761069972816 */ /* 0x000fc40000000097 */
[----:B------:R-:W-:Y:S01]  /*6880*/  @P2 SHF.L.U32 R105, R165, 0x10, RZ ;  /* 0x00000010a5692819 */ /* 0x000fe200000006ff */
[----:B------:R-:W-:Y:S01]  /*6890*/  @P2 FFMA.FTZ R46, R107, R177, R46 ;  /* 0x000000b16b2e2223 */ /* 0x000fe2000001002e */
[----:B------:R-:W-:Y:S02]  /*68a0*/  @P2 F2FP.BF16.F32.PACK_AB R106, RZ, R106 ;  /* 0x0000006aff6a223e */ /* 0x000fe400000010ff */
[----:B------:R-:W-:Y:S01]  /*68b0*/  FSEL R169, R169, RZ, P6 ;  /* 0x000000ffa9a97208 */ /* 0x000fe20003000000 */
[----:B------:R-:W-:Y:S01]  /*68c0*/  @P2 FFMA.FTZ R44, R105, R109, R44 ;  /* 0x0000006d692c2223 */ /* 0x000fe2000001002c */
[----:B------:R-:W-:Y:S02]  /*68d0*/  @P2 PRMT R152, R106, 0x7610, R152 ;  /* 0x000076106a982816 */ /* 0x000fe40000000098 */
[----:B------:R-:W-:Y:S02]  /*68e0*/  @P2 SHF.L.U32 R106, R167, 0x10, RZ ;  /* 0x00000010a76a2819 */ /* 0x000fe400000006ff */
[----:B------:R-:W-:-:S02]  /*68f0*/  F2FP.BF16.F32.PACK_AB R111, RZ, R111 ;  /* 0x0000006fff6f723e */ /* 0x000fc400000010ff */
[----:B------:R-:W-:Y:S01]  /*6900*/  PRMT R148, R110, 0x7610, R148 ;  /* 0x000076106e947816 */ /* 0x000fe20000000094 */
[----:B------:R-:W-:Y:S01]  /*6910*/  @P2 FFMA.FTZ R45, R106, R168, R45 ;  /* 0x000000a86a2d2223 */ /* 0x000fe2000001002d */
[----:B------:R-:W-:Y:S02]  /*6920*/  F2FP.BF16.F32.PACK_AB R150, RZ, R169 ;  /* 0x000000a9ff96723e */ /* 0x000fe400000010ff */
[----:B------:R-:W-:Y:S01]  /*6930*/  PRMT R147, R111, 0x7610, R147 ;  /* 0x000076106f937816 */ /* 0x000fe20000000093 */
        /* <DEDUP_REMOVED lines=8> */
.L_x_2678:
[----:B------:R-:W5:Y:S01]  /*69c0*/  @P2 LDC R107, c[0x0][0x40c] ;  /* 0x00010300ff6b2b82 */ /* 0x000f620000000800 */
[----:B01234-:R-:W-:Y:S01]  /*69d0*/  FFMA.FTZ R108, R164, R105, R106 ;  /* 0x00000069a46c7223 */ /* 0x01ffe2000001006a */
[----:B------:R-:W-:Y:S02]  /*69e0*/  ISETP.GT.AND P6, PT, R168, RZ, PT ;  /* 0x000000ffa800720c */ /* 0x000fe40003fc4270 */
[----:B------:R-:W-:Y:S01]  /*69f0*/  @P2 SHF.L.U32 R182, R156, 0x10, RZ ;  /* 0x000000109cb62819 */ /* 0x000fe200000006ff */
[----:B------:R-:W-:-:S04]  /*6a00*/  FADD.FTZ R108, R163, -R108 ;  /* 0x8000006ca36c7221 */ /* 0x000fc80000010000 */
[----:B------:R-:W-:-:S05]  /*6a10*/  FMUL.FTZ R108, R169, R108 ;  /* 0x0000006ca96c7220 */ /* 0x000fca0000410000 */
[----:B------:R-:W-:-:S05]  /*6a20*/  FSEL R110, R108, RZ, P6 ;  /* 0x000000ff6c6e7208 */ /* 0x000fca0003000000 */
[----:B-----5:R-:W-:-:S04]  /*6a30*/  @P2 FMUL.FTZ R110, R110, R107 ;  /* 0x0000006b6e6e2220 */ /* 0x020fc80000410000 */
[----:B------:R-:W-:-:S05]  /*6a40*/  @P2 FMUL.FTZ R107, R43, R110 ;  /* 0x0000006e2b6b2220 */ /* 0x000fca0000410000 */
[----:B------:R-:W-:Y:S01]  /*6a50*/  @P2 F2FP.BF16.F32.PACK_AB R111, RZ, R107 ;  /* 0x0000006bff6f223e */ /* 0x000fe200000010ff */
[----:B------:R-:W-:Y:S06]  /*6a60*/  @!P2 BRA `(.L_x_2679) ;  /* 0x00000000002ca947 */ /* 0x000fec0003800000 */
[----:B------:R-:W-:Y:S01]  /*6a70*/  FFMA.FTZ R107, R157, R105, R106 ;  /* 0x000000699d6b7223 */ /* 0x000fe2000001006a */
        /* <DEDUP_REMOVED lines=10> */
.L_x_2679:
        /* <DEDUP_REMOVED lines=12> */
.L_x_2680:
        /* <DEDUP_REMOVED lines=12> */
.L_x_2681:
[----:B------:R-:W-:Y:S01]  /*6ca0*/  @P2 FFMA.FTZ R47, R182, R110, R47 ;  /* 0x0000006eb62f2223 */ /* 0x000fe2000001002f */
[----:B------:R-:W-:-:S07]  /*6cb0*/  @P2 PRMT R153, R111, 0x7610, R153 ;  /* 0x000076106f992816 */ /* 0x000fce0000000099 */
.L_x_2677:
        /* <DEDUP_REMOVED lines=9> */
.L_x_2682:
        /* <DEDUP_REMOVED lines=9> */
.L_x_2673:
[----:B------:R-:W-:Y:S05]  /*6de0*/  BSYNC.RECONVERGENT B0 ;  /* 0x0000000000007941 */ /* 0x000fea0003800200 */
.L_x_2672:
[----:B0-----:R-:W0:Y:S01]  /*6df0*/  LDC.64 R104, c[0x0][0x380] ;  /* 0x0000e000ff687b82 */ /* 0x001e220000000a00 */
[----:B------:R-:W-:Y:S01]  /*6e00*/  UPLOP3.LUT UP1, UPT, UPT, UPT, UP1, 0x40, 0x4 ;  /* 0x000000000004789c */ /* 0x000fe20003f2e810 */
[----:B0-----:R-:W-:-:S04]  /*6e10*/  IADD3 R2, PT, PT, R2, R104, RZ ;  /* 0x0000006802027210 */ /* 0x001fc80007ffe0ff */
[----:B------:R-:W-:-:S13]  /*6e20*/  ISETP.GE.AND P2, PT, R2, R105, PT ;  /* 0x000000690200720c */ /* 0x000fda0003f46270 */
[----:B------:R-:W-:Y:S05]  /*6e30*/  @!P2 BRA `(.L_x_2683) ;  /* 0xffffff980050a947 */ /* 0x000fea000383ffff */
.L_x_2610:
        /* <DEDUP_REMOVED lines=15> */
.L_x_2685:
[----:B------:R-:W-:Y:S05]  /*6f30*/  BSYNC.RECONVERGENT B0 ;  /* 0x0000000000007941 */ /* 0x000fea0003800200 */
.L_x_2684:
        /* <DEDUP_REMOVED lines=12> */
.L_x_2687:
[----:B------:R-:W-:Y:S05]  /*7000*/  BSYNC.RECONVERGENT B0 ;  /* 0x0000000000007941 */ /* 0x000fea0003800200 */
.L_x_2686:
        /* <DEDUP_REMOVED lines=12> */
.L_x_2689:
[----:B------:R-:W-:Y:S05]  /*70d0*/  BSYNC.RECONVERGENT B0 ;  /* 0x0000000000007941 */ /* 0x000fea0003800200 */
.L_x_2688:
        /* <DEDUP_REMOVED lines=12> */
.L_x_2691:
[----:B------:R-:W-:Y:S05]  /*71a0*/  BSYNC.RECONVERGENT B0 ;  /* 0x0000000000007941 */ /* 0x000fea0003800200 */
.L_x_2690:
[----:B------:R-:W-:Y:S05]  /*71b0*/  @!P5 EXIT ;  /* 0x000000000000d94d */ /* 0x000fea0003800000 */
[----:B0-----:R-:W0:Y:S08]  /*71c0*/  LDC.64 R2, c[0x0][0x440] ;  /* 0x00011000ff027b82 */ /* 0x001e300000000a00 */
        /* <DEDUP_REMOVED lines=9> */
.L_x_2692:
        /* <DEDUP_REMOVED lines=10> */
.L_x_10826:


//--------------------- .text._ZN10layer_norm13ln_bwd_kernelINS_13Kernel_traitsIf13__nv_bfloat16S2_S2_fjLj2560ELj1ELj1ELj4ELj8ENS_18Kernel_traits_baseILj2560EfS2_S2_S2_fjLj128EEEEELb0ELb1ELb1ELb1EEEvNS_9BwdParamsE --------------------------
	.section	.text._ZN10layer_norm13ln_bwd_kernelINS_13Kernel_traitsIf13__nv_bfloat16S2_S2_fjLj2560ELj1ELj1ELj4ELj8ENS_18Kernel_traits_baseILj2560EfS2_S2_S2_fjLj128EEEEELb0ELb1ELb1ELb1EEEvNS_9BwdParamsE,"ax",@progbits
	.align	128
        .global         _ZN10layer_norm13ln_bwd_kernelINS_13Kernel_traitsIf13__nv_bfloat16S2_S2_fjLj2560ELj1ELj1ELj4ELj8ENS_18Kernel_traits_baseILj2560EfS2_S2_S2_fjLj128EEEEELb0ELb1ELb1ELb1EEEvNS_9BwdParamsE
        .type           _ZN10layer_norm13ln_bwd_kernelINS_13Kernel_traitsIf13__nv_bfloat16S2_S2_fjLj2560ELj1ELj1ELj4ELj8ENS_18Kernel_traits_baseILj2560EfS2_S2_S2_fjLj128EEEEELb0ELb1ELb1ELb1EEEvNS_9BwdParamsE,@function
        .size           _ZN10layer_norm13ln_bwd_kernelINS_13Kernel_traitsIf13__nv_bfloat16S2_S2_fjLj2560ELj1ELj1ELj4ELj8ENS_18Kernel_traits_baseILj2560EfS2_S2_S2_fjLj128EEEEELb0ELb1ELb1ELb1EEEvNS_9BwdParamsE,(.L_x_10827 - _ZN10layer_norm13ln_bwd_kernelINS_13Kernel_traitsIf13__nv_bfloat16S2_S2_fjLj2560ELj1ELj1ELj4ELj8ENS_18Kernel_traits_baseILj2560EfS2_S2_S2_fjLj128EEEEELb0ELb1ELb1ELb1EEEvNS_9BwdParamsE)
        .other          _ZN10layer_norm13ln_bwd_kernelINS_13Kernel_traitsIf13__nv_bfloat16S2_S2_fjLj2560ELj1ELj1ELj4ELj8ENS_18Kernel_traits_baseILj2560EfS2_S2_S2_fjLj128EEEEELb0ELb1ELb1ELb1EEEvNS_9BwdParamsE,@"STO_CUDA_ENTRY STV_DEFAULT"
_ZN10layer_norm13ln_bwd_kernelINS_13Kernel_traitsIf13__nv_bfloat16S2_S2_fjLj2560ELj1ELj1ELj4ELj8ENS_18Kernel_traits_baseILj2560EfS2_S2_S2_fjLj128EEEEELb0ELb1ELb1ELb1EEEvNS_9BwdParamsE:
.text._ZN10layer_norm13ln_bwd_kernelINS_13Kernel_traitsIf13__nv_bfloat16S2_S2_fjLj2560ELj1ELj1ELj4ELj8ENS_18Kernel_traits_baseILj2560EfS2_S2_S2_fjLj128EEEEELb0ELb1ELb1ELb1EEEvNS_9BwdParamsE:
        /* <DEDUP_REMOVED lines=46> */
[----:B0-----:R0:W5:Y:S01]  /*02e0*/  LDG.E.128 R40, desc[UR12][R2.64] ;  /* 0x0000000c02287981 */ /* 0x001162000c1e1d00 */
[----:B----4-:R-:W-:-:S03]  /*02f0*/  IMAD.WIDE.U32 R104, R173, 0x10, R104 ;  /* 0x00000010ad687825 */ /* 0x010fc600078e0068 */
[----:B------:R0:W5:Y:S04]  /*0300*/  LDG.E.128 R36, desc[UR12][R2.64+0x800] ;  /* 0x0008000c02247981 */ /* 0x000168000c1e1d00 */
[----:B------:R0:W5:Y:S04]  /*0310*/  LDG.E.128 R32, desc[UR12][R2.64+0x1000] ;  /* 0x0010000c02207981 */ /* 0x000168000c1e1d00 */
[----:B------:R0:W5:Y:S04]  /*0320*/  LDG.E.128 R28, desc[UR12][R2.64+0x1800] ;  /* 0x0018000c021c7981 */ /* 0x000168000c1e1d00 */
[----:B------:R0:W5:Y:S04]  /*0330*/  LDG.E.128 R24, desc[UR12][R2.64+0x2000] ;  /* 0x0020000c02187981 */ /* 0x000168000c1e1d00 */
[----:B------:R0:W5:Y:S04]  /*0340*/  LDG.E.128 R20, desc[UR12][R104.64+0x2000] ;  /* 0x0020000c68147981 */ /* 0x000168000c1e1d00 */
[----:B------:R0:W5:Y:S04]  /*0350*/  LDG.E.128 R16, desc[UR12][R104.64+0x1800] ;  /* 0x0018000c68107981 */ /* 0x000168000c1e1d00 */
[----:B------:R0:W5:Y:S04]  /*0360*/  LDG.E.128 R12, desc[UR12][R104.64+0x1000] ;  /* 0x0010000c680c7981 */ /* 0x000168000c1e1d00 */
[----:B------:R0:W5:Y:S04]  /*0370*/  LDG.E.128 R8, desc[UR12][R104.64+0x800] ;  /* 0x0008000c68087981 */ /* 0x000168000c1e1d00 */
[----:B------:R0:W5:Y:S01]  /*0380*/  LDG.E.128 R4, desc[UR12][R104.64] ;  /* 0x0000000c68047981 */ /* 0x000162000c1e1d00 */
[----:B------:R-:W-:Y:S01]  /*0390*/  HFMA2 R100, -RZ, RZ, 0, 0 ;  /* 0x00000000ff647431 */ /* 0x000fe200000001ff */
[----:B------:R-:W-:Y:S01]  /*03a0*/  MOV R0, UR4 ;  /* 0x0000000400007c02 */ /* 0x000fe20008000f00 */
[----:B--23--:R-:W-:-:S11]  /*03b0*/  UPLOP3.LUT UP1, UPT, UPT, UPT, UPT, 0x40, 0x4 ;  /* 0x000000000004789c */ /* 0x00cfd60003f2e870 */
.L_x_2747:
[----:B------:R-:W1:Y:S08]  /*03c0*/  LDC.64 R108, c[0x0][0x3f8] ;  /* 0x0000fe00ff6c7b82 */ /* 0x000e700000000a00 */
[----:B0-----:R-:W0:Y:S08]  /*03d0*/  LDC.64 R104, c[0x0][0x3f0] ;  /* 0x0000fc00ff687b82 */ /* 0x001e300000000a00 */
[----:B------:R-:W2:Y:S01]  /*03e0*/  LDC.64 R106, c[0x0][0x3c8] ;  /* 0x0000f200ff6a7b82 */ /* 0x000ea20000000a00 */
[----:B-1----:R-:W-:-:S05]  /*03f0*/  IMAD.WIDE R108, R0, 0x4, R108 ;  /* 0x00000004006c7825 */ /* 0x002fca00078e026c */
[----:B------:R-:W3:Y:S01]  /*0400*/  LDG.E R129, desc[UR12][R108.64] ;  /* 0x0000000c6c817981 */ /* 0x000ee2000c1e1900 */
[----:B0-----:R-:W-:-:S06]  /*0410*/  IMAD.WIDE R104, R0, 0x4, R104 ;  /* 0x0000000400687825 */ /* 0x001fcc00078e0268 */
[----:B-----5:R0:W5:Y:S01]  /*0420*/  LDG.E R104, desc[UR12][R104.64] ;  /* 0x0000000c68687981 */ /* 0x020162000c1e1900 */
        /* <DEDUP_REMOVED lines=13> */
[----:B------:R-:W3:Y:S03]  /*0500*/  LDC.64 R146, c[0x0][0x3c0] ;  /* 0x0000f000ff927b82 */ /* 0x000ee60000000a00 */
[----:B------:R-:W-:-:S04]  /*0510*/  SHF.R.S32.HI R136, RZ, 0x1f, R3 ;  /* 0x0000001fff887819 */ /* 0x000fc80000011403 */
[----:B------:R-:W-:Y:S02]  /*0520*/  LEA.HI R136, R136, R3, RZ, 0x2 ;  /* 0x0000000388887211 */ /* 0x000fe400078f10ff */
[----:B0-----:R-:W-:-:S04]  /*0530*/  LEA.HI.SX32 R105, R106, R165, 0x1e ;  /* 0x000000a56a697211 */ /* 0x001fc800078ff2ff */
[C---:B------:R-:W-:Y:S01]  /*0540*/  IADD3 R141, PT, PT, R105.reuse, 0x180, RZ ;  /* 0x00000180698d7810 */ /* 0x040fe20007ffe0ff */
[C-C-:B-1----:R-:W-:Y:S01]  /*0550*/  IMAD.WIDE.U32 R106, R105.reuse, 0x8, R142.reuse ;  /* 0x00000008696a7825 */ /* 0x142fe200078e008e */
[C---:B------:R-:W-:Y:S02]  /*0560*/  IADD3 R111, PT, PT, R105.reuse, 0x100, RZ ;  /* 0x00000100696f7810 */ /* 0x040fe40007ffe0ff */
[----:B------:R-:W-:Y:S01]  /*0570*/  IADD3 R109, PT, PT, R105, 0x80, RZ ;  /* 0x00000080696d7810 */ /* 0x000fe20007ffe0ff */
[--C-:B------:R-:W-:Y:S01]  /*0580*/  IMAD.WIDE.U32 R140, R141, 0x8, R142.reuse ;  /* 0x000000088d8c7825 */ /* 0x100fe200078e008e */
[----:B------:R-:W-:Y:S01]  /*0590*/  LEA.HI.SX32 R165, R136, R165, 0x1e ;  /* 0x000000a588a57211 */ /* 0x000fe200078ff2ff */
[----:B------:R-:W4:Y:S01]  /*05a0*/  LDG.E.64 R150, desc[UR12][R106.64] ;  /* 0x0000000c6a967981 */ /* 0x000f22000c1e1b00 */
[----:B------:R-:W-:Y:S01]  /*05b0*/  IADD3 R3, PT, PT, R105, 0x200, RZ ;  /* 0x0000020069037810 */ /* 0x000fe20007ffe0ff */
[--C-:B------:R-:W-:Y:S01]  /*05c0*/  IMAD.WIDE.U32 R110, R111, 0x8, R142.reuse ;  /* 0x000000086f6e7825 */ /* 0x100fe200078e008e */
[C---:B------:R-:W-:Y:S01]  /*05d0*/  IADD3 R105, PT, PT, R165.reuse, 0x80, RZ ;  /* 0x00000080a5697810 */ /* 0x040fe20007ffe0ff */
[----:B------:R3:W4:Y:S01]  /*05e0*/  LDG.E.64 R156, desc[UR12][R140.64] ;  /* 0x0000000c8c9c7981 */ /* 0x000722000c1e1b00 */
[----:B------:R-:W-:Y:S01]  /*05f0*/  IADD3 R135, PT, PT, R165, 0x100, RZ ;  /* 0x00000100a5877810 */ /* 0x000fe20007ffe0ff */
[--C-:B------:R-:W-:Y:S01]  /*0600*/  IMAD.WIDE.U32 R108, R109, 0x8, R142.reuse ;  /* 0x000000086d6c7825 */ /* 0x100fe200078e008e */
[C---:B------:R-:W-:Y:S01]  /*0610*/  IADD3 R163, PT, PT, R165.reuse, 0x180, RZ ;  /* 0x00000180a5a37810 */ /* 0x040fe20007ffe0ff */
[----:B------:R0:W4:Y:S01]  /*0620*/  LDG.E.64 R154, desc[UR12][R110.64] ;  /* 0x0000000c6e9a7981 */ /* 0x000122000c1e1b00 */
[----:B------:R-:W-:Y:S01]  /*0630*/  IADD3 R167, PT, PT, R165, 0x200, RZ ;  /* 0x00000200a5a77810 */ /* 0x000fe20007ffe0ff */
[----:B------:R-:W-:Y:S01]  /*0640*/  IMAD.WIDE.U32 R142, R3, 0x8, R142 ;  /* 0x00000008038e7825 */ /* 0x000fe200078e008e */
[----:B------:R-:W-:Y:S01]  /*0650*/  SHF.R.S32.HI R3, RZ, 0x1f, R0 ;  /* 0x0000001fff037819 */ /* 0x000fe20000011400 */
[----:B------:R1:W4:Y:S02]  /*0660*/  LDG.E.64 R152, desc[UR12][R108.64] ;  /* 0x0000000c6c987981 */ /* 0x000324000c1e1b00 */
[--C-:B--2---:R-:W-:Y:S01]  /*0670*/  IMAD.WIDE.U32 R138, R165, 0x8, R144.reuse ;  /* 0x00000008a58a7825 */ /* 0x104fe200078e0090 */
[C---:B---3--:R-:W-:Y:S01]  /*0680*/  LEA R140, P0, R0.reuse, R146, 0x2 ;  /* 0x00000092008c7211 */ /* 0x048fe200078010ff */
[----:B------:R2:W3:Y:S02]  /*0690*/  LDG.E.64 R158, desc[UR12][R142.64] ;  /* 0x0000000c8e9e7981 */ /* 0x0004e4000c1e1b00 */
[----:B------:R-:W-:Y:S01]  /*06a0*/  IMAD.WIDE.U32 R136, R105, 0x8, R144 ;  /* 0x0000000869887825 */ /* 0x000fe200078e0090 */
[----:B------:R-:W-:Y:S01]  /*06b0*/  LEA.HI.X R141, R0, R147, R3, 0x2, P0 ;  /* 0x00000093008d7211 */ /* 0x000fe200000f1403 */
[----:B------:R-:W3:Y:S02]  /*06c0*/  LDG.E.64 R138, desc[UR12][R138.64] ;  /* 0x0000000c8a8a7981 */ /* 0x000ee4000c1e1b00 */
[----:B0-----:R-:W-:-:S02]  /*06d0*/  IMAD.WIDE.U32 R110, R135, 0x8, R144 ;  /* 0x00000008876e7825 */ /* 0x001fc400078e0090 */
[----:B------:R-:W3:Y:S02]  /*06e0*/  LDG.E.64 R136, desc[UR12][R136.64] ;  /* 0x0000000c88887981 */ /* 0x000ee4000c1e1b00 */
[--C-:B-1----:R-:W-:Y:S02]  /*06f0*/  IMAD.WIDE.U32 R108, R163, 0x8, R144.reuse ;  /* 0x00000008a36c7825 */ /* 0x102fe400078e0090 */
[----:B------:R-:W3:Y:S02]  /*0700*/  LDG.E.64 R110, desc[UR12][R110.64] ;  /* 0x0000000c6e6e7981 */ /* 0x000ee4000c1e1b00 */
[----:B------:R-:W-:Y:S02]  /*0710*/  IMAD.WIDE.U32 R106, R167, 0x8, R144 ;  /* 0x00000008a76a7825 */ /* 0x000fe400078e0090 */
[----:B------:R-:W3:Y:S04]  /*0720*/  LDG.E.64 R108, desc[UR12][R108.64] ;  /* 0x0000000c6c6c7981 */ /* 0x000ee8000c1e1b00 */
[----:B------:R0:W3:Y:S04]  /*0730*/  LDG.E R3, desc[UR12][R140.64] ;  /* 0x0000000c8c037981 */ /* 0x0000e8000c1e1900 */
[----:B------:R-:W3:Y:S01]  /*0740*/  LDG.E.64 R106, desc[UR12][R106.64] ;  /* 0x0000000c6a6a7981 */ /* 0x000ee2000c1e1b00 */
[----:B------:R-:W-:-:S04]  /*0750*/  UISETP.NE.U32.AND UP0, UPT, UR6, URZ, UPT ;  /* 0x000000ff0600728c */ /* 0x000fc8000bf05070 */
[----:B------:R-:W-:-:S06]  /*0760*/  UISETP.NE.AND.EX UP0, UPT, UR7, URZ, UPT, UP0 ;  /* 0x000000ff0700728c */ /* 0x000fcc000bf05300 */
[----:B------:R-:W-:-:S13]  /*0770*/  PLOP3.LUT P0, PT, PT, PT, UP0, 0x80, 0x8 ;  /* 0x000000000008781c */ /* 0x000fda0003f0f008 */
[----:B--2---:R-:W0:Y:S08]  /*0780*/  @P0 LDC.64 R142, c[0x0][0x438] ;  /* 0x00010e00ff8e0b82 */ /* 0x004e300000000a00 */
[----:B------:R-:W1:Y:S08]  /*0790*/  @P0 LDC.64 R144, c[0x0][0x438] ;  /* 0x00010e00ff900b82 */ /* 0x000e700000000a00 */
[----:B------:R-:W2:Y:S08]  /*07a0*/  @P0 LDC.64 R146, c[0x0][0x438] ;  /* 0x00010e00ff920b82 */ /* 0x000eb00000000a00 */
[----:B------:R-:W2:Y:S08]  /*07b0*/  @P0 LDC.64 R148, c[0x0][0x438] ;  /* 0x00010e00ff940b82 */ /* 0x000eb00000000a00 */
[----:B------:R-:W2:Y:S01]  /*07c0*/  @P0 LDC.64 R160, c[0x0][0x438] ;  /* 0x00010e00ffa00b82 */ /* 0x000ea20000000a00 */
[----:B0-----:R-:W-:-:S04]  /*07d0*/  @P0 IMAD.WIDE.U32 R140, R165, 0x8, R142 ;  /* 0x00000008a58c0825 */ /* 0x001fc800078e008e */
[----:B-1----:R-:W-:Y:S01]  /*07e0*/  @P0 IMAD.WIDE.U32 R142, R105, 0x8, R144 ;  /* 0x00000008698e0825 */ /* 0x002fe200078e0090 */
[----:B------:R-:W-:Y:S01]  /*07f0*/  ISETP.NE.AND P2, PT, RZ, UR11, PT ;  /* 0x0000000bff007c0c */ /* 0x000fe2000bf45270 */
[----:B------:R-:W5:Y:S02]  /*0800*/  @P0 LDG.E.64 R120, desc[UR12][R140.64] ;  /* 0x0000000c8c780981 */ /* 0x000f64000c1e1b00 */
[----:B--2---:R-:W-:Y:S02]  /*0810*/  @P0 IMAD.WIDE.U32 R144, R135, 0x8, R146 ;  /* 0x0000000887900825 */ /* 0x004fe400078e0092 */
[----:B------:R-:W5:Y:S04]  /*0820*/  @P0 LDG.E.64 R118, desc[UR12][R142.64] ;  /* 0x0000000c8e760981 */ /* 0x000f68000c1e1b00 */
[----:B------:R-:W5:Y:S01]  /*0830*/  @P0 LDG.E.64 R116, desc[UR12][R144.64] ;  /* 0x0000000c90740981 */ /* 0x000f62000c1e1b00 */
[----:B------:R-:W-:-:S05]  /*0840*/  @P0 IMAD.WIDE.U32 R146, R163, 0x8, R148 ;  /* 0x00000008a3920825 */ /* 0x000fca00078e0094 */
[----:B------:R-:W5:Y:S01]  /*0850*/  @P0 LDG.E.64 R114, desc[UR12][R146.64] ;  /* 0x0000000c92720981 */ /* 0x000f62000c1e1b00 */
[----:B------:R-:W-:-:S05]  /*0860*/  @P0 IMAD.WIDE.U32 R148, R167, 0x8, R160 ;  /* 0x00000008a7940825 */ /* 0x000fca00078e00a0 */
[----:B------:R0:W5:Y:S01]  /*0870*/  @P0 LDG.E.64 R112, desc[UR12][R148.64] ;  /* 0x0000000c94700981 */ /* 0x000162000c1e1b00 */
[--C-:B----4-:R-:W-:Y:S02]  /*0880*/  SHF.R.U64 R174, R150, 0x10, R151.reuse ;  /* 0x0000001096ae7819 */ /* 0x110fe40000001297 */
[----:B------:R-:W-:Y:S02]  /*0890*/  MOV R161, R151 ;  /* 0x0000009700a17202 */ /* 0x000fe40000000f00 */
[----:B------:R-:W-:Y:S02]  /*08a0*/  SHF.R.U32.HI R173, RZ, 0x10, R151 ;  /* 0x00000010ffad7819 */ /* 0x000fe40000011697 */
[----:B0-----:R-:W-:Y:S02]  /*08b0*/  MOV R148, R156 ;  /* 0x0000009c00947202 */ /* 0x001fe40000000f00 */
[----:B------:R-:W-:Y:S02]  /*08c0*/  MOV R144, R154 ;  /* 0x0000009a00907202 */ /* 0x000fe40000000f00 */
[----:B------:R-:W-:-:S02]  /*08d0*/  SHF.R.U64 R165, R154, 0x10, R155 ;  /* 0x000000109aa57819 */ /* 0x000fc4000000129b */
[--C-:B------:R-:W-:Y:S02]  /*08e0*/  SHF.R.U64 R170, R152, 0x10, R153.reuse ;  /* 0x0000001098aa7819 */ /* 0x100fe40000001299 */
[----:B------:R-:W-:Y:S02]  /*08f0*/  MOV R151, R153 ;  /* 0x0000009900977202 */ /* 0x000fe40000000f00 */
[----:B------:R-:W-:Y:S02]  /*0900*/  SHF.R.U32.HI R169, RZ, 0x10, R153 ;  /* 0x00000010ffa97819 */ /* 0x000fe40000011699 */
[--C-:B---3--:R-:W-:Y:S02]  /*0910*/  SHF.R.U64 R105, R138, 0x10, R139.reuse ;  /* 0x000000108a697819 */ /* 0x108fe4000000128b */
[----:B------:R-:W-:Y:S02]  /*0920*/  SHF.R.U32.HI R135, RZ, 0x10, R139 ;  /* 0x00000010ff877819 */ /* 0x000fe4000001168b */
[----:B------:R-:W-:-:S02]  /*0930*/  SHF.R.U64 R143, R136, 0x10, R137 ;  /* 0x00000010888f7819 */ /* 0x000fc40000001289 */
[----:B------:R-:W-:Y:S02]  /*0940*/  SHF.R.U64 R164, R156, 0x10, R157 ;  /* 0x000000109ca47819 */ /* 0x000fe4000000129d */
[----:B------:R-:W-:Y:S02]  /*0950*/  SHF.R.U64 R147, R110, 0x10, R111 ;  /* 0x000000106e937819 */ /* 0x000fe4000000126f */
[----:B------:R-:W-:Y:S02]  /*0960*/  SHF.L.U32 R136, R136, 0x10, RZ ;  /* 0x0000001088887819 */ /* 0x000fe400000006ff */
[C---:B------:R-:W-:Y:S02]  /*0970*/  SHF.R.U64 R153, R108.reuse, 0x10, R109 ;  /* 0x000000106c997819 */ /* 0x040fe4000000126d */
[----:B------:R-:W-:Y:S02]  /*0980*/  SHF.L.U32 R142, R108, 0x10, RZ ;  /* 0x000000106c8e7819 */ /* 0x000fe400000006ff */
[----:B------:R-:W-:-:S02]  /*0990*/  FSEL R177, R3, RZ, !P2 ;  /* 0x000000ff03b17208 */ /* 0x000fc40005000000 */
[----:B------:R-:W-:Y:S02]  /*09a0*/  MOV R154, R157 ;  /* 0x0000009d009a7202 */ /* 0x000fe40000000f00 */
[----:B------:R-:W-:Y:S02]  /*09b0*/  SHF.R.U32.HI R168, RZ, 0x10, R157 ;  /* 0x00000010ffa87819 */ /* 0x000fe4000001169d */
[----:B------:R-:W-:Y:S02]  /*09c0*/  MOV R156, R158 ;  /* 0x0000009e009c7202 */ /* 0x000fe40000000f00 */
[--C-:B------:R-:W-:Y:S02]  /*09d0*/  SHF.R.U64 R172, R158, 0x10, R159.reuse ;  /* 0x000000109eac7819 */ /* 0x100fe4000000129f */
[----:B------:R-:W-:Y:S02]  /*09e0*/  MOV R162, R159 ;  /* 0x0000009f00a27202 */ /* 0x000fe40000000f00 */
[----:B------:R-:W-:-:S02]  /*09f0*/  SHF.R.U32.HI R176, RZ, 0x10, R159 ;  /* 0x00000010ffb07819 */ /* 0x000fc4000001169f */
[----:B------:R-:W-:Y:S02]  /*0a00*/  SHF.R.U32.HI R145, RZ, 0x10, R137 ;  /* 0x00000010ff917819 */ /* 0x000fe40000011689 */
[----:B------:R-:W-:Y:S02]  /*0a10*/  SHF.L.U32 R105, R105, 0x10, RZ ;  /* 0x0000001069697819 */ /* 0x000fe400000006ff */
[----:B------:R-:W-:Y:S02]  /*0a20*/  SHF.L.U32 R108, R135, 0x10, RZ ;  /* 0x00000010876c7819 */ /* 0x000fe400000006ff */
[----:B------:R-:W-:Y:S02]  /*0a30*/  SHF.L.U32 R138, R138, 0x10, RZ ;  /* 0x000000108a8a7819 */ /* 0x000fe400000006ff */
[----:B------:R-:W-:Y:S02]  /*0a40*/  SHF.R.U32.HI R163, RZ, 0x10, R109 ;  /* 0x00000010ffa37819 */ /* 0x000fe4000001166d */
[----:B------:R-:W-:-:S02]  /*0a50*/  SHF.R.U64 R159, R106, 0x10, R107 ;  /* 0x000000106a9f7819 */ /* 0x000fc4000000126b */
[----:B------:R-:W-:Y:S02]  /*0a60*/  SHF.R.U32.HI R158, RZ, 0x10, R107 ;  /* 0x00000010ff9e7819 */ /* 0x000fe4000001166b */
[----:B------:R-:W-:Y:S02]  /*0a70*/  SHF.L.U32 R157, R107, 0x10, RZ ;  /* 0x000000106b9d7819 */ /* 0x000fe400000006ff */
[----:B------:R-:W-:Y:S02]  /*0a80*/  MOV R160, R150 ;  /* 0x0000009600a07202 */ /* 0x000fe40000000f00 */
[----:B------:R-:W-:Y:S02]  /*0a90*/  MOV R146, R155 ;  /* 0x0000009b00927202 */ /* 0x000fe40000000f00 */
[----:B------:R-:W-:Y:S02]  /*0aa0*/  SHF.R.U32.HI R166, RZ, 0x10, R155 ;  /* 0x00000010ffa67819 */ /* 0x000fe4000001169b */
[----:B------:R-:W-:-:S02]  /*0ab0*/  SHF.L.U32 R137, R137, 0x10, RZ ;  /* 0x0000001089897819 */ /* 0x000fc400000006ff */
[----:B------:R-:W-:Y:S02]  /*0ac0*/  SHF.R.U32.HI R149, RZ, 0x10, R111 ;  /* 0x00000010ff957819 */ /* 0x000fe4000001166f */
[----:B------:R-:W-:Y:S01]  /*0ad0*/  SHF.L.U32 R107, R147, 0x10, RZ ;  /* 0x00000010936b7819 */ /* 0x000fe200000006ff */
[----:B------:R-:W-:Y:S01]  /*0ae0*/  FADD.FTZ R141, -R177, R136 ;  /* 0x00000088b18d7221 */ /* 0x000fe20000010100 */
[----:B------:R-:W-:Y:S02]  /*0af0*/  MOV R150, R152 ;  /* 0x0000009800967202 */ /* 0x000fe40000000f00 */
[----:B------:R-:W-:Y:S02]  /*0b00*/  SHF.L.U32 R155, R106, 0x10, RZ ;  /* 0x000000106a9b7819 */ /* 0x000fe400000006ff */
[----:B------:R-:W-:Y:S02]  /*0b10*/  SHF.L.U32 R139, R139, 0x10, RZ ;  /* 0x000000108b8b7819 */ /* 0x000fe400000006ff */
[----:B------:R-:W-:Y:S01]  /*0b20*/  SHF.L.U32 R140, R111, 0x10, RZ ;  /* 0x000000106f8c7819 */ /* 0x000fe200000006ff */
[----:B------:R-:W-:Y:S01]  /*0b30*/  FADD.FTZ R111, -R177, R108 ;  /* 0x0000006cb16f7221 */ /* 0x000fe20000010100 */
        /* <DEDUP_REMOVED lines=10> */
[----:B------:R-:W-:Y:S01]  /*0be0*/  SHF.L.U32 R138, R158, 0x10, RZ ;  /* 0x000000109e8a7819 */ /* 0x000fe200000006ff */
[----:B------:R-:W-:Y:S01]  /*0bf0*/  FADD.FTZ R135, -R177, R139 ;  /* 0x0000008bb1877221 */ /* 0x000fe20000010100 */
[----:B------:R-:W-:Y:S01]  /*0c00*/  SHF.L.U32 R137, R159, 0x10, RZ ;  /* 0x000000109f897819 */ /* 0x000fe200000006ff */
[C---:B------:R-:W-:Y:S01]  /*0c10*/  FADD.FTZ R159, -R177.reuse, R106 ;  /* 0x0000006ab19f7221 */ /* 0x040fe20000010100 */
[----:B------:R-:W-:Y:S01]  /*0c20*/  SHF.L.U32 R107, R160, 0x10, RZ ;  /* 0x00000010a06b7819 */ /* 0x000fe200000006ff */
[C---:B------:R-:W-:Y:S01]  /*0c30*/  FADD.FTZ R181, -R177.reuse, R157 ;  /* 0x0000009db1b57221 */ /* 0x040fe20000010100 */
[C---:B------:R-:W-:Y:S01]  /*0c40*/  FADD.FTZ R175, -R177.reuse, R136 ;  /* 0x00000088b1af7221 */ /* 0x040fe20000010100 */
[----:B-----5:R-:W-:Y:S01]  /*0c50*/  FMUL.FTZ R3, R134, R3 ;  /* 0x0000000386037220 */ /* 0x020fe20000410000 */
[----:B------:R-:W-:Y:S01]  /*0c60*/  SHF.L.U32 R106, R174, 0x10, RZ ;  /* 0x00000010ae6a7819 */ /* 0x000fe200000006ff */
[C---:B------:R-:W-:Y:S01]  /*0c70*/  FADD.FTZ R145, -R177.reuse, R110 ;  /* 0x0000006eb1917221 */ /* 0x040fe20000010100 */
[C---:B------:R-:W-:Y:S01]  /*0c80*/  FADD.FTZ R157, -R177.reuse, R105 ;  /* 0x00000069b19d7221 */ /* 0x040fe20000010100 */
[C---:B------:R-:W-:Y:S01]  /*0c90*/  FADD.FTZ R167, -R177.reuse, R108 ;  /* 0x0000006cb1a77221 */ /* 0x040fe20000010100 */
[C---:B------:R-:W-:Y:S01]  /*0ca0*/  FMUL.FTZ R136, R134.reuse, R109 ;  /* 0x0000006d86887220 */ /* 0x040fe20000410000 */
[----:B------:R-:W-:Y:S01]  /*0cb0*/  FADD.FTZ R147, -R177, R140 ;  /* 0x0000008cb1937221 */ /* 0x000fe20000010100 */
[----:B------:R-:W-:Y:S01]  /*0cc0*/  SHF.L.U32 R110, R153, 0x10, RZ ;  /* 0x00000010996e7819 */ /* 0x000fe200000006ff */
[----:B------:R-:W-:Y:S01]  /*0cd0*/  FADD.FTZ R105, -R177, R138 ;  /* 0x0000008ab1697221 */ /* 0x000fe20000010100 */
[----:B------:R-:W-:Y:S01]  /*0ce0*/  SHF.L.U32 R161, R161, 0x10, RZ ;  /* 0x00000010a1a17819 */ /* 0x000fe200000006ff */
[C---:B------:R-:W-:Y:S01]  /*0cf0*/  FMUL.FTZ R135, R134.reuse, R135 ;  /* 0x0000008786877220 */ /* 0x040fe20000410000 */
[----:B------:R-:W-:Y:S01]  /*0d00*/  SHF.L.U32 R108, R173, 0x10, RZ ;  /* 0x00000010ad6c7819 */ /* 0x000fe200000006ff */
[----:B------:R-:W-:Y:S01]  /*0d10*/  FMUL.FTZ R138, R134, R111 ;  /* 0x0000006f868a7220 */ /* 0x000fe20000410000 */
[-C--:B------:R-:W-:Y:S01]  /*0d20*/  FMUL.FTZ R140, R40, R107.reuse ;  /* 0x0000006b288c7220 */ /* 0x080fe20000410000 */
[----:B------:R-:W-:Y:S01]  /*0d30*/  FADD.FTZ R179, -R177, R137 ;  /* 0x00000089b1b37221 */ /* 0x000fe20000010100 */
[----:B------:R-:W-:Y:S01]  /*0d40*/  FFMA.FTZ R44, R3, R107, R44 ;  /* 0x0000006b032c7223 */ /* 0x000fe2000001002c */
[----:B------:R-:W-:Y:S01]  /*0d50*/  FADD.FTZ R64, R64, R107 ;  /* 0x0000006b40407221 */ /* 0x000fe20000010000 */
[----:B------:R-:W-:Y:S01]  /*0d60*/  FADD.FTZ R65, R65, R106 ;  /* 0x0000006a41417221 */ /* 0x000fe20000010000 */
[-C--:B------:R-:W-:Y:S01]  /*0d70*/  FFMA.FTZ R45, R136, R106.reuse, R45 ;  /* 0x0000006a882d7223 */ /* 0x080fe2000001002d */
[----:B------:R-:W-:Y:S01]  /*0d80*/  FMUL.FTZ R137, R41, R106 ;  /* 0x0000006a29897220 */ /* 0x000fe20000410000 */
[----:B------:R-:W-:Y:S01]  /*0d90*/  SHF.L.U32 R107, R150, 0x10, RZ ;  /* 0x00000010966b7819 */ /* 0x000fe200000006ff */
[C---:B------:R-:W-:Y:S01]  /*0da0*/  FADD.FTZ R149, -R177.reuse, R142 ;  /* 0x0000008eb1957221 */ /* 0x040fe20000010100 */
[----:B------:R-:W-:Y:S01]  /*0db0*/  FMUL.FTZ R141, R134, R141 ;  /* 0x0000008d868d7220 */ /* 0x000fe20000410000 */
[----:B------:R-:W-:Y:S01]  /*0dc0*/  SHF.L.U32 R106, R170, 0x10, RZ ;  /* 0x00000010aa6a7819 */ /* 0x000fe200000006ff */
[----:B------:R-:W-:Y:S01]  /*0dd0*/  FADD.FTZ R171, -R177, R110 ;  /* 0x0000006eb1ab7221 */ /* 0x000fe20000010100 */
[----:B------:R-:W-:Y:S01]  /*0de0*/  SHF.L.U32 R111, R144, 0x10, RZ ;  /* 0x00000010906f7819 */ /* 0x000fe200000006ff */
[-C--:B------:R-:W-:Y:S01]  /*0df0*/  FFMA.FTZ R46, R135, R161.reuse, R46 ;  /* 0x000000a1872e7223 */ /* 0x080fe2000001002e */
[----:B------:R-:W-:Y:S01]  /*0e00*/  FADD.FTZ R66, R66, R161 ;  /* 0x000000a142427221 */ /* 0x000fe20000010000 */
[----:B------:R-:W-:Y:S01]  /*0e10*/  FMUL.FTZ R142, R42, R161 ;  /* 0x000000a12a8e7220 */ /* 0x000fe20000410000 */
[----:B------:R-:W-:Y:S01]  /*0e20*/  FADD.FTZ R67, R67, R108 ;  /* 0x0000006c43437221 */ /* 0x000fe20000010000 */
[-C--:B------:R-:W-:Y:S01]  /*0e30*/  FFMA.FTZ R47, R138, R108.reuse, R47 ;  /* 0x0000006c8a2f7223 */ /* 0x080fe2000001002f */
[----:B------:R-:W-:Y:S01]  /*0e40*/  FMUL.FTZ R139, R43, R108 ;  /* 0x0000006c2b8b7220 */ /* 0x000fe20000410000 */
[----:B------:R-:W-:Y:S01]  /*0e50*/  FADD.FTZ R158, RZ, R140 ;  /* 0x0000008cff9e7221 */ /* 0x000fe20000010000 */
[----:B------:R-:W-:Y:S01]  /*0e60*/  FMUL.FTZ R144, R134, R157 ;  /* 0x0000009d86907220 */ /* 0x000fe20000410000 */
[----:B------:R-:W-:Y:S01]  /*0e70*/  SHF.L.U32 R108, R169, 0x10, RZ ;  /* 0x00000010a96c7819 */ /* 0x000fe200000006ff */
[----:B------:R-:W-:Y:S01]  /*0e80*/  FFMA.FTZ R161, R3, R140, RZ ;  /* 0x0000008c03a17223 */ /* 0x000fe200000100ff */
[----:B------:R-:W-:Y:S01]  /*0e90*/  SHF.L.U32 R110, R165, 0x10, RZ ;  /* 0x00000010a56e7819 */ /* 0x000fe200000006ff */
[----:B------:R-:W-:Y:S01]  /*0ea0*/  FFMA.FTZ R48, R141, R107, R48 ;  /* 0x0000006b8d307223 */ /* 0x000fe20000010030 */
[----:B------:R-:W-:Y:S01]  /*0eb0*/  SHF.L.U32 R165, R146, 0x10, RZ ;  /* 0x0000001092a57819 */ /* 0x000fe200000006ff */
[----:B------:R-:W-:Y:S01]  /*0ec0*/  FMUL.FTZ R146, R134, R159 ;  /* 0x0000009f86927220 */ /* 0x000fe20000410000 */
[----:B------:R-:W-:Y:S01]  /*0ed0*/  SHF.L.U32 R169, R148, 0x10, RZ ;  /* 0x0000001094a97819 */ /* 0x000fe200000006ff */
[----:B------:R-:W-:Y:S01]  /*0ee0*/  FADD.FTZ R68, R68, R107 ;  /* 0x0000006b44447221 */ /* 0x000fe20000010000 */
[----:B------:R-:W-:Y:S01]  /*0ef0*/  FMUL.FTZ R148, R36, R107 ;  /* 0x0000006b24947220 */ /* 0x000fe20000410000 */
[----:B------:R-:W-:Y:S01]  /*0f00*/  FADD.FTZ R69, R69, R106 ;  /* 0x0000006a45457221 */ /* 0x000fe20000010000 */
[-C--:B------:R-:W-:Y:S01]  /*0f10*/  FFMA.FTZ R49, R144, R106.reuse, R49 ;  /* 0x0000006a90317223 */ /* 0x080fe20000010031 */
[----:B------:R-:W-:Y:S01]  /*0f20*/  FMUL.FTZ R157, R37, R106 ;  /* 0x0000006a259d7220 */ /* 0x000fe20000410000 */
[----:B------:R-:W-:Y:S01]  /*0f30*/  FADD.FTZ R107, R137, R158 ;  /* 0x0000009e896b7221 */ /* 0x000fe20000010000 */
[----:B------:R-:W-:Y:S01]  /*0f40*/  FFMA.FTZ R106, R136, R137, R161 ;  /* 0x00000089886a7223 */ /* 0x000fe200000100a1 */
[----:B------:R-:W-:Y:S01]  /*0f50*/  SHF.L.U32 R109, R151, 0x10, RZ ;  /* 0x00000010976d7819 */ /* 0x000fe200000006ff */
[----:B------:R-:W-:Y:S01]  /*0f60*/  FMUL.FTZ R143, R134, R143 ;  /* 0x0000008f868f7220 */ /* 0x000fe20000410000 */
[----:B------:R-:W-:Y:S01]  /*0f70*/  FADD.FTZ R71, R71, R108 ;  /* 0x0000006c47477221 */ /* 0x000fe20000010000 */
[-C--:B------:R-:W-:Y:S01]  /*0f80*/  FFMA.FTZ R51, R146, R108.reuse, R51 ;  /* 0x0000006c92337223 */ /* 0x080fe20000010033 */
[----:B------:R-:W-:Y:S01]  /*0f90*/  FMUL.FTZ R159, R39, R108 ;  /* 0x0000006c279f7220 */ /* 0x000fe20000410000 */
[----:B------:R-:W-:Y:S01]  /*0fa0*/  FADD.FTZ R108, R142, R107 ;  /* 0x0000006b8e6c7221 */ /* 0x000fe20000010000 */
[----:B------:R-:W-:Y:S01]  /*0fb0*/  FFMA.FTZ R107, R135, R142, R106 ;  /* 0x0000008e876b7223 */ /* 0x000fe2000001006a */
[-C--:B------:R-:W-:Y:S01]  /*0fc0*/  FFMA.FTZ R50, R143, R109.reuse, R50 ;  /* 0x0000006d8f327223 */ /* 0x080fe20000010032 */
[----:B------:R-:W-:Y:S01]  /*0fd0*/  FADD.FTZ R70, R70, R109 ;  /* 0x0000006d46467221 */ /* 0x000fe20000010000 */
[----:B------:R-:W-:Y:S01]  /*0fe0*/  FMUL.FTZ R150, R38, R109 ;  /* 0x0000006d26967220 */ /* 0x000fe20000410000 */
[----:B------:R-:W-:Y:S01]  /*0ff0*/  FADD.FTZ R109, R139, R108 ;  /* 0x0000006c8b6d7221 */ /* 0x000fe20000010000 */
[----:B------:R-:W-:-:S03]  /*1000*/  FFMA.FTZ R106, R138, R139, R107 ;  /* 0x0000008b8a6a7223 */ /* 0x000fc6000001006b */
[----:B------:R-:W-:Y:S01]  /*1010*/  FADD.FTZ R108, R148, R109 ;  /* 0x0000006d946c7221 */ /* 0x000fe20000010000 */
[----:B------:R-:W-:-:S03]  /*1020*/  FFMA.FTZ R107, R141, R148, R106 ;  /* 0x000000948d6b7223 */ /* 0x000fc6000001006a */
[----:B------:R-:W-:Y:S01]  /*1030*/  FADD.FTZ R109, R157, R108 ;  /* 0x0000006c9d6d7221 */ /* 0x000fe20000010000 */
[----:B------:R-:W-:Y:S01]  /*1040*/  FFMA.FTZ R106, R144, R157, R107 ;  /* 0x0000009d906a7223 */ /* 0x000fe2000001006b */
[----:B------:R-:W-:Y:S02]  /*1050*/  FADD.FTZ R153, -R177, R152 ;  /* 0x00000098b1997221 */ /* 0x000fe40000010100 */
[----:B------:R-:W-:Y:S01]  /*1060*/  FADD.FTZ R108, R150, R109 ;  /* 0x0000006d966c7221 */ /* 0x000fe20000010000 */
[----:B------:R-:W-:Y:S01]  /*1070*/  FFMA.FTZ R107, R143, R150, R106 ;  /* 0x000000968f6b7223 */ /* 0x000fe2000001006a */
[----:B------:R-:W-:Y:S01]  /*1080*/  FADD.FTZ R155, -R177, R155 ;  /* 0x0000009bb19b7221 */ /* 0x000fe20000010100 */
        /* <DEDUP_REMOVED lines=19> */
[----:B------:R-:W-:Y:S01]  /*11c0*/  SHF.L.U32 R164, R164, 0x10, RZ ;  /* 0x00000010a4a47819 */ /* 0x000fe200000006ff */
[----:B------:R-:W-:Y:S01]  /*11d0*/  FADD.FTZ R75, R75, R160 ;  /* 0x000000a04b4b7221 */ /* 0x000fe20000010000 */
[----:B------:R-:W-:Y:S01]  /*11e0*/  FFMA.FTZ R55, R154, R160, R55 ;  /* 0x000000a09a377223 */ /* 0x000fe20000010037 */
[----:B------:R-:W-:Y:S01]  /*11f0*/  FMUL.FTZ R160, R28, R169 ;  /* 0x000000a91ca07220 */ /* 0x000fe20000410000 */
[----:B------:R-:W-:Y:S01]  /*1200*/  FADD.FTZ R109, R163, R108 ;  /* 0x0000006ca36d7221 */ /* 0x000fe20000010000 */
[----:B------:R-:W-:Y:S01]  /*1210*/  FMUL.FTZ R149, R134, R149 ;  /* 0x0000009586957220 */ /* 0x000fe20000410000 */
[----:B------:R-:W-:Y:S01]  /*1220*/  FFMA.FTZ R106, R154, R163, R107 ;  /* 0x000000a39a6a7223 */ /* 0x000fe2000001006b */
[----:B------:R-:W-:Y:S01]  /*1230*/  SHF.L.U32 R183, R162, 0x10, RZ ;  /* 0x00000010a2b77819 */ /* 0x000fe200000006ff */
[----:B------:R-:W-:Y:S01]  /*1240*/  FFMA.FTZ R54, R147, R165, R54 ;  /* 0x000000a593367223 */ /* 0x000fe20000010036 */
[----:B------:R-:W-:Y:S01]  /*1250*/  FADD.FTZ R74, R74, R165 ;  /* 0x000000a54a4a7221 */ /* 0x000fe20000010000 */
        /* <DEDUP_REMOVED lines=22> */
[----:B------:R-:W-:Y:S01]  /*13c0*/  FADD.FTZ R76, R76, R169 ;  /* 0x000000a94c4c7221 */ /* 0x000fe20000010000 */
        /* <DEDUP_REMOVED lines=8> */
[----:B------:R-:W-:Y:S01]  /*1450*/  FADD.FTZ R109, R106, R169 ;  /* 0x000000a96a6d7221 */ /* 0x000fe20000010000 */
[----:B------:R-:W-:Y:S01]  /*1460*/  FMUL.FTZ R155, R134, R181 ;  /* 0x000000b5869b7220 */ /* 0x000fe20000410000 */
        /* <DEDUP_REMOVED lines=8> */
[----:B------:R-:W-:Y:S01]  /*14f0*/  FFMA.FTZ R52, R145, R111, R52 ;  /* 0x0000006f91347223 */ /* 0x000fe20000010034 */
[----:B------:R-:W-:Y:S01]  /*1500*/  FADD.FTZ R72, R72, R111 ;  /* 0x0000006f48487221 */ /* 0x000fe20000010000 */
        /* <DEDUP_REMOVED lines=11> */
.L_x_2694:
        /* <DEDUP_REMOVED lines=23> */
.L_x_2695:
[----:B------:R-:W0:Y:S01]  /*1730*/  SHFL.DOWN PT, R105, R110, 0x10, 0x1f ;  /* 0x0a001f006e697f89 */ /* 0x000e2200000e0000 */
[----:B------:R-:W1:Y:S01]  /*1740*/  LDC R181, c[0x0][0x388] ;  /* 0x0000e200ffb57b82 */ /* 0x000e620000000800 */
[----:B-----5:R-:W-:Y:S01]  /*1750*/  ISETP.GE.AND P2, PT, R104, 0x1, PT ;  /* 0x000000016800780c */ /* 0x020fe20003f46270 */
[----:B------:R-:W-:Y:S01]  /*1760*/  HFMA2 R175, -RZ, RZ, 0, 0 ;  /* 0x00000000ffaf7431 */ /* 0x000fe200000001ff */
[----:B------:R-:W2:Y:S01]  /*1770*/  SHFL.DOWN PT, R106, R111, 0x10, 0x1f ;  /* 0x0a001f006f6a7f89 */ /* 0x000ea200000e0000 */
[----:B------:R-:W-:Y:S01]  /*1780*/  BSSY.RECONVERGENT B0, `(.L_x_2696) ;  /* 0x0000025000007945 */ /* 0x000fe20003800200 */
[----:B------:R-:W3:Y:S01]  /*1790*/  S2R R173, SR_TID.X ;  /* 0x0000000000ad7919 */ /* 0x000ee20000002100 */
[----:B0-----:R-:W-:Y:S01]  /*17a0*/  FADD.FTZ R105, R105, R110 ;  /* 0x0000006e69697221 */ /* 0x001fe20000010000 */
[----:B--2---:R-:W-:-:S04]  /*17b0*/  FADD.FTZ R106, R106, R111 ;  /* 0x0000006f6a6a7221 */ /* 0x004fc80000010000 */
[----:B------:R-:W0:Y:S04]  /*17c0*/  SHFL.DOWN PT, R108, R105, 0x8, 0x1f ;  /* 0x09001f00696c7f89 */ /* 0x000e2800000e0000 */
[----:B------:R-:W2:Y:S01]  /*17d0*/  SHFL.DOWN PT, R107, R106, 0x8, 0x1f ;  /* 0x09001f006a6b7f89 */ /* 0x000ea200000e0000 */
[----:B---3--:R-:W-:Y:S01]  /*17e0*/  LOP3.LUT P3, RZ, R173, 0x1f, RZ, 0xc0, !PT ;  /* 0x0000001fadff7812 */ /* 0x008fe2000786c0ff */
[----:B0-----:R-:W-:Y:S01]  /*17f0*/  FADD.FTZ R108, R105, R108 ;  /* 0x0000006c696c7221 */ /* 0x001fe20000010000 */
[----:B--2---:R-:W-:-:S04]  /*1800*/  FADD.FTZ R107, R106, R107 ;  /* 0x0000006b6a6b7221 */ /* 0x004fc80000010000 */
[----:B------:R-:W0:Y:S04]  /*1810*/  SHFL.DOWN PT, R109, R108, 0x4, 0x1f ;  /* 0x08801f006c6d7f89 */ /* 0x000e2800000e0000 */
[----:B------:R-:W2:Y:S01]  /*1820*/  SHFL.DOWN PT, R176, R107, 0x4, 0x1f ;  /* 0x08801f006bb07f89 */ /* 0x000ea200000e0000 */
[----:B0-----:R-:W-:Y:S01]  /*1830*/  FADD.FTZ R109, R108, R109 ;  /* 0x0000006d6c6d7221 */ /* 0x001fe20000010000 */
[----:B------:R-:W-:Y:S01]  /*1840*/  @P2 IADD3 R108, PT, PT, R104, -0x1, RZ ;  /* 0xffffffff686c2810 */ /* 0x000fe20007ffe0ff */
[----:B--2---:R-:W-:-:S03]  /*1850*/  FADD.FTZ R110, R107, R176 ;  /* 0x000000b06b6e7221 */ /* 0x004fc60000010000 */
[----:B------:R-:W0:Y:S01]  /*1860*/  SHFL.DOWN PT, R176, R109, 0x2, 0x1f ;  /* 0x08401f006db07f89 */ /* 0x000e2200000e0000 */
[----:B-1----:R-:W-:-:S03]  /*1870*/  @P2 IMAD R108, R108, R181, RZ ;  /* 0x000000b56c6c2224 */ /* 0x002fc600078e02ff */
[----:B------:R-:W1:Y:S02]  /*1880*/  SHFL.DOWN PT, R111, R110, 0x2, 0x1f ;  /* 0x08401f006e6f7f89 */ /* 0x000e6400000e0000 */
[----:B------:R-:W-:-:S04]  /*1890*/  @P2 SHF.R.S32.HI R107, RZ, 0x1f, R108 ;  /* 0x0000001fff6b2819 */ /* 0x000fc8000001146c */
[----:B------:R-:W-:-:S04]  /*18a0*/  @P2 LEA.HI R108, R107, R108, RZ, 0x2 ;  /* 0x0000006c6b6c2211 */ /* 0x000fc800078f10ff */
[----:B------:R-:W-:Y:S01]  /*18b0*/  @P2 LEA.HI.SX32 R175, R108, R173, 0x1e ;  /* 0x000000ad6caf2211 */ /* 0x000fe200078ff2ff */
[----:B0-----:R-:W-:Y:S02]  /*18c0*/  FADD.FTZ R105, R109, R176 ;  /* 0x000000b06d697221 */ /* 0x001fe40000010000 */
[----:B------:R-:W0:Y:S01]  /*18d0*/  @P2 LDC.64 R176, c[0x0][0x390] ;  /* 0x0000e400ffb02b82 */ /* 0x000e220000000a00 */
[----:B-1----:R-:W-:Y:S02]  /*18e0*/  FADD.FTZ R111, R110, R111 ;  /* 0x0000006f6e6f7221 */ /* 0x002fe40000010000 */
[----:B------:R-:W1:Y:S04]  /*18f0*/  SHFL.DOWN PT, R104, R105, 0x1, 0x1f ;  /* 0x08201f0069687f89 */ /* 0x000e6800000e0000 */
[----:B------:R-:W2:Y:S01]  /*1900*/  SHFL.DOWN PT, R106, R111, 0x1, 0x1f ;  /* 0x08201f006f6a7f89 */ /* 0x000ea200000e0000 */
[----:B0-----:R-:W-:-:S04]  /*1910*/  @P2 IMAD.WIDE.U32 R176, R175, 0x8, R176 ;  /* 0x00000008afb02825 */ /* 0x001fc800078e00b0 */
[----:B-1----:R-:W-:Y:S01]  /*1920*/  FADD.FTZ R108, R105, R104 ;  /* 0x00000068696c7221 */ /* 0x002fe20000010000 */
        /* <DEDUP_REMOVED lines=10> */
.L_x_2697:
[----:B------:R-:W-:Y:S05]  /*19d0*/  BSYNC.RECONVERGENT B0 ;  /* 0x0000000000007941 */ /* 0x000fea0003800200 */
.L_x_2696:
        /* <DEDUP_REMOVED lines=21> */
[----:B------:R-:W-:Y:S02]  /*1b30*/  SHF.R.S32.HI R108, RZ, 0x1f, R181 ;  /* 0x0000001fff6c7819 */ /* 0x000fe400000114b5 */
[----:B------:R-:W-:Y:S01]  /*1b40*/  FADD.FTZ R106, R110, R179 ;  /* 0x000000b36e6a7221 */ /* 0x000fe20000010000 */
[----:B------:R-:W-:Y:S01]  /*1b50*/  FADD.FTZ R105, R111, R104 ;  /* 0x000000686f697221 */ /* 0x000fe20000010000 */
[----:B------:R-:W-:Y:S02]  /*1b60*/  LEA.HI R104, R108, R181, RZ, 0x2 ;  /* 0x000000b56c687211 */ /* 0x000fe400078f10ff */
[----:B------:R-:W-:Y:S01]  /*1b70*/  FMUL.FTZ R106, R106, UR15 ;  /* 0x0000000f6a6a7c20 */ /* 0x000fe20008410000 */
[----:B------:R-:W-:Y:S01]  /*1b80*/  FMUL.FTZ R105, R105, UR15 ;  /* 0x0000000f69697c20 */ /* 0x000fe20008410000 */
[----:B------:R-:W-:-:S03]  /*1b90*/  LEA.HI.SX32 R104, R104, R173, 0x1e ;  /* 0x000000ad68687211 */ /* 0x000fc600078ff2ff */
        /* <DEDUP_REMOVED lines=25> */
.L_x_2700:
        /* <DEDUP_REMOVED lines=12> */
.L_x_2701:
        /* <DEDUP_REMOVED lines=12> */
.L_x_2702:
        /* <DEDUP_REMOVED lines=11> */
[----:B------:R-:W-:Y:S01]  /*1f60*/  PRMT R124, R109, 0x7610, R124 ;  /* 0x000076106d7c7816 */ /* 0x000fe2000000007c */
[----:B------:R-:W-:Y:S06]  /*1f70*/  BRA `(.L_x_2703) ;  /* 0x0000000800787947 */ /* 0x000fec0003800000 */
.L_x_2699:
[----:B------:R-:W0:Y:S01]  /*1f80*/  @P2 LDC R108, c[0x0][0x40c] ;  /* 0x00010300ff6c2b82 */ /* 0x000e220000000800 */
[-CC-:B------:R-:W-:Y:S01]  /*1f90*/  FFMA.FTZ R107, R3, R105.reuse, R106.reuse ;  /* 0x00000069036b7223 */ /* 0x180fe2000001006a */
[-CC-:B------:R-:W-:Y:S01]  /*1fa0*/  FFMA.FTZ R110, R136, R105.reuse, R106.reuse ;  /* 0x00000069886e7223 */ /* 0x180fe2000001006a */
[----:B------:R-:W-:Y:S01]  /*1fb0*/  FFMA.FTZ R125, R135, R105, R106 ;  /* 0x00000069877d7223 */ /* 0x000fe2000001006a */
[----:B------:R-:W-:Y:S01]  /*1fc0*/  ISETP.GT.AND P1, PT, R129, RZ, PT ;  /* 0x000000ff8100720c */ /* 0x000fe20003f24270 */
[----:B------:R-:W-:Y:S01]  /*1fd0*/  FADD.FTZ R107, R140, -R107 ;  /* 0x8000006b8c6b7221 */ /* 0x000fe20000010000 */
[----:B------:R-:W-:Y:S01]  /*1fe0*/  FADD.FTZ R109, R137, -R110 ;  /* 0x8000006e896d7221 */ /* 0x000fe20000010000 */
[----:B------:R-:W-:Y:S01]  /*1ff0*/  FADD.FTZ R125, R142, -R125 ;  /* 0x8000007d8e7d7221 */ /* 0x000fe20000010000 */
[----:B------:R-:W1:Y:S01]  /*2000*/  @P2 LDC R126, c[0x0][0x40c] ;  /* 0x00010300ff7e2b82 */ /* 0x000e620000000800 */
[C---:B------:R-:W-:Y:S01]  /*2010*/  FMUL.FTZ R107, R134.reuse, R107 ;  /* 0x0000006b866b7220 */ /* 0x040fe20000410000 */
[C---:B------:R-:W-:Y:S01]  /*2020*/  FMUL.FTZ R109, R134.reuse, R109 ;  /* 0x0000006d866d7220 */ /* 0x040fe20000410000 */
[----:B------:R-:W-:Y:S01]  /*2030*/  FMUL.FTZ R125, R134, R125 ;  /* 0x0000007d867d7220 */ /* 0x000fe20000410000 */
[----:B------:R-:W-:-:S02]  /*2040*/  @P2 SHF.L.U32 R179, R132, 0x10, RZ ;  /* 0x0000001084b32819 */ /* 0x000fc400000006ff */
[----:B------:R-:W-:Y:S02]  /*2050*/  FSEL R107, R107, RZ, P1 ;  /* 0x000000ff6b6b7208 */ /* 0x000fe40000800000 */
[----:B------:R-:W2:Y:S01]  /*2060*/  @P2 LDC R111, c[0x0][0x40c] ;  /* 0x00010300ff6f2b82 */ /* 0x000ea20000000800 */
[----:B------:R-:W-:Y:S02]  /*2070*/  FSEL R110, R109, RZ, P1 ;  /* 0x000000ff6d6e7208 */ /* 0x000fe40000800000 */
[----:B------:R-:W-:Y:S01]  /*2080*/  FSEL R127, R125, RZ, P1 ;  /* 0x000000ff7d7f7208 */ /* 0x000fe20000800000 */
[----:B0-----:R-:W-:-:S04]  /*2090*/  @P2 FMUL.FTZ R109, R107, R108 ;  /* 0x0000006c6b6d2220 */ /* 0x001fc80000410000 */
[----:B------:R-:W-:Y:S01]  /*20a0*/  @P2 FMUL.FTZ R108, R4, R109 ;  /* 0x0000006d046c2220 */ /* 0x000fe20000410000 */
[----:B-1----:R-:W-:Y:S01]  /*20b0*/  @P2 FMUL.FTZ R177, R127, R126 ;  /* 0x0000007e7fb12220 */ /* 0x002fe20000410000 */
[----:B------:R-:W-:-:S03]  /*20c0*/  FFMA.FTZ R126, R138, R105, R106 ;  /* 0x000000698a7e7223 */ /* 0x000fc6000001006a */
[----:B------:R-:W-:Y:S01]  /*20d0*/  @P2 F2FP.BF16.F32.PACK_AB R128, RZ, R108 ;  /* 0x0000006cff80223e */ /* 0x000fe200000010ff */
[-C--:B------:R-:W-:Y:S01]  /*20e0*/  @P2 FMUL.FTZ R108, R6, R177.reuse ;  /* 0x000000b1066c2220 */ /* 0x080fe20000410000 */
[----:B------:R-:W-:Y:S02]  /*20f0*/  FADD.FTZ R125, R139, -R126 ;  /* 0x8000007e8b7d7221 */ /* 0x000fe40000010000 */
[----:B------:R-:W-:Y:S01]  /*2100*/  @P2 PRMT R2, R128, 0x7610, R2 ;  /* 0x0000761080022816 */ /* 0x000fe20000000002 */
[----:B------:R-:W-:Y:S01]  /*2110*/  @P2 FFMA.FTZ R102, R179, R177, R102 ;  /* 0x000000b1b3662223 */ /* 0x000fe20000010066 */
[----:B--2---:R-:W-:Y:S01]  /*2120*/  @P2 FMUL.FTZ R176, R110, R111 ;  /* 0x0000006f6eb02220 */ /* 0x004fe20000410000 */
[----:B------:R-:W-:Y:S01]  /*2130*/  FMUL.FTZ R125, R134, R125 ;  /* 0x0000007d867d7220 */ /* 0x000fe20000410000 */
[----:B------:R-:W-:Y:S02]  /*2140*/  @P2 F2FP.BF16.F32.PACK_AB R126, RZ, R108 ;  /* 0x0000006cff7e223e */ /* 0x000fe400000010ff */
[----:B------:R-:W-:Y:S01]  /*2150*/  @P2 FMUL.FTZ R111, R5, R176 ;  /* 0x000000b0056f2220 */ /* 0x000fe20000410000 */
[----:B------:R-:W-:-:S02]  /*2160*/  F2FP.BF16.F32.PACK_AB R108, RZ, R107 ;  /* 0x0000006bff6c723e */ /* 0x000fc400000010ff */
[----:B------:R-:W-:Y:S02]  /*2170*/  FSEL R107, R125, RZ, P1 ;  /* 0x000000ff7d6b7208 */ /* 0x000fe40000800000 */
[----:B------:R-:W-:Y:S02]  /*2180*/  @P2 F2FP.BF16.F32.PACK_AB R111, RZ, R111 ;  /* 0x0000006fff6f223e */ /* 0x000fe400000010ff */
[----:B------:R-:W-:Y:S02]  /*2190*/  PRMT R125, R108, 0x7610, R125 ;  /* 0x000076106c7d7816 */ /* 0x000fe4000000007d */
[----:B------:R-:W-:Y:S02]  /*21a0*/  @P2 PRMT R122, R111, 0x7610, R122 ;  /* 0x000076106f7a2816 */ /* 0x000fe4000000007a */
[----:B------:R-:W-:Y:S02]  /*21b0*/  @P2 SHF.L.U32 R111, R130, 0x10, RZ ;  /* 0x00000010826f2819 */ /* 0x000fe400000006ff */
[----:B------:R-:W-:-:S02]  /*21c0*/  @P2 SHF.L.U32 R108, R131, 0x10, RZ ;  /* 0x00000010836c2819 */ /* 0x000fc400000006ff */
[----:B------:R-:W-:Y:S01]  /*21d0*/  F2FP.BF16.F32.PACK_AB R110, RZ, R110 ;  /* 0x0000006eff6e723e */ /* 0x000fe200000010ff */
[----:B------:R-:W-:Y:S01]  /*21e0*/  @P2 FFMA.FTZ R100, R111, R109, R100 ;  /* 0x0000006d6f642223 */ /* 0x000fe20000010064 */
[----:B------:R-:W-:Y:S01]  /*21f0*/  @P2 PRMT R123, R126, 0x7610, R123 ;  /* 0x000076107e7b2816 */ /* 0x000fe2000000007b */
[----:B------:R-:W-:Y:S01]  /*2200*/  @P2 FFMA.FTZ R101, R108, R176, R101 ;  /* 0x000000b06c652223 */ /* 0x000fe20000010065 */
[----:B------:R-:W-:Y:S02]  /*2210*/  PRMT R126, R110, 0x7610, R126 ;  /* 0x000076106e7e7816 */ /* 0x000fe4000000007e */
[----:B------:R-:W-:Y:S02]  /*2220*/  F2FP.BF16.F32.PACK_AB R127, RZ, R127 ;  /* 0x0000007fff7f723e */ /* 0x000fe400000010ff */
        /* <DEDUP_REMOVED lines=9> */
.L_x_2698:
        /* <DEDUP_REMOVED lines=21> */
[----:B------:R-:W-:Y:S01]  /*2410*/  @P1 FFMA.FTZ R111, R134, R178, R111 ;  /* 0x000000b2866f1223 */ /* 0x000fe2000001006f */
[----:B------:R-:W-:Y:S01]  /*2420*/  @P2 SHF.L.U32 R177, R132, 0x10, RZ ;  /* 0x0000001084b12819 */ /* 0x000fe200000006ff */
        /* <DEDUP_REMOVED lines=19> */
[----:B------:R-:W-:Y:S01]  /*2560*/  @P1 FFMA.FTZ R108, R138, R105, R106 ;  /* 0x000000698a6c1223 */ /* 0x000fe2000001006a */
[----:B------:R-:W-:Y:S02]  /*2570*/  SHF.L.U32 R110, R133, 0x10, RZ ;  /* 0x00000010856e7819 */ /* 0x000fe400000006ff */
        /* <DEDUP_REMOVED lines=9> */
.L_x_2704:
        /* <DEDUP_REMOVED lines=26> */
[----:B------:R-:W-:Y:S01]  /*27b0*/  @P2 SHF.L.U32 R178, R133, 0x10, RZ ;  /* 0x0000001085b22819 */ /* 0x000fe200000006ff */
[----:B-1----:R-:W-:Y:S01]  /*27c0*/  @P2 FMUL.FTZ R110, R111, R126 ;  /* 0x0000007e6f6e2220 */ /* 0x002fe20000410000 */
[----:B------:R-:W-:Y:S02]  /*27d0*/  F2FP.BF16.F32.PACK_AB R111, RZ, R111 ;  /* 0x0000006fff6f723e */ /* 0x000fe400000010ff */
        /* <DEDUP_REMOVED lines=8> */
[----:B------:R-:W-:Y:S01]  /*2860*/  PRMT R125, R107, 0x7610, R125 ;  /* 0x000076106b7d7816 */ /* 0x000fe2000000007d */
[----:B---3--:R-:W-:Y:S01]  /*2870*/  @P2 FMUL.FTZ R176, R179, R180 ;  /* 0x000000b4b3b02220 */ /* 0x008fe20000410000 */
[----:B------:R-:W-:-:S02]  /*2880*/  @P2 F2FP.BF16.F32.PACK_AB R126, RZ, R126 ;  /* 0x0000007eff7e223e */ /* 0x000fc400000010ff */
[----:B------:R-:W-:Y:S01]  /*2890*/  @P2 SHF.L.U32 R107, R130, 0x10, RZ ;  /* 0x00000010826b2819 */ /* 0x000fe200000006ff */
[-C--:B------:R-:W-:Y:S01]  /*28a0*/  @P2 FMUL.FTZ R108, R7, R176.reuse ;  /* 0x000000b0076c2220 */ /* 0x080fe20000410000 */
[----:B------:R-:W-:Y:S01]  /*28b0*/  @P2 PRMT R123, R126, 0x7610, R123 ;  /* 0x000076107e7b2816 */ /* 0x000fe2000000007b */
[----:B------:R-:W-:Y:S01]  /*28c0*/  @P2 FFMA.FTZ R103, R178, R176, R103 ;  /* 0x000000b0b2672223 */ /* 0x000fe20000010067 */
[----:B------:R-:W-:Y:S01]  /*28d0*/  PRMT R126, R111, 0x7610, R126 ;  /* 0x000076106f7e7816 */ /* 0x000fe2000000007e */
[----:B------:R-:W-:Y:S01]  /*28e0*/  @P2 FFMA.FTZ R100, R107, R109, R100 ;  /* 0x0000006d6b642223 */ /* 0x000fe20000010064 */
[----:B------:R-:W-:Y:S02]  /*28f0*/  @P2 F2FP.BF16.F32.PACK_AB R108, RZ, R108 ;  /* 0x0000006cff6c223e */ /* 0x000fe400000010ff */
[----:B------:R-:W-:Y:S02]  /*2900*/  @P2 SHF.L.U32 R111, R132, 0x10, RZ ;  /* 0x00000010846f2819 */ /* 0x000fe400000006ff */
[----:B------:R-:W-:-:S02]  /*2910*/  @P2 PRMT R124, R108, 0x7610, R124 ;  /* 0x000076106c7c2816 */ /* 0x000fc4000000007c */
[----:B------:R-:W-:Y:S01]  /*2920*/  @P2 SHF.L.U32 R108, R131, 0x10, RZ ;  /* 0x00000010836c2819 */ /* 0x000fe200000006ff */
[----:B------:R-:W-:Y:S01]  /*2930*/  @P2 FFMA.FTZ R102, R111, R177, R102 ;  /* 0x000000b16f662223 */ /* 0x000fe20000010066 */
[----:B------:R-:W-:-:S03]  /*2940*/  F2FP.BF16.F32.PACK_AB R128, RZ, R179 ;  /* 0x000000b3ff80723e */ /* 0x000fc600000010ff */
[----:B------:R-:W-:-:S07]  /*2950*/  @P2 FFMA.FTZ R101, R108, R110, R101 ;  /* 0x0000006e6c652223 */ /* 0x000fce0000010065 */
.L_x_2703:
        /* <DEDUP_REMOVED lines=11> */
.L_x_2705:
        /* <DEDUP_REMOVED lines=9> */
.L_x_2706:
        /* <DEDUP_REMOVED lines=9> */
.L_x_2707:
[----:B------:R-:W-:Y:S05]  /*2b30*/  @!P0 BRA `(.L_x_2708) ;  /* 0x00000004009c8947 */ /* 0x000fea0003800000 */
        /* <DEDUP_REMOVED lines=17> */
[----:B------:R-:W-:-:S03]  /*2c50*/  @P1 FFMA.FTZ R127, R134, R126, R127 ;  /* 0x0000007e867f1223 */ /* 0x000fc6000001007f */
[----:B0-----:R-:W-:Y:S01]  /*2c60*/  @P2 FMUL.FTZ R109, R107, R110 ;  /* 0x0000006e6b6d2220 */ /* 0x001fe20000410000 */
[----:B------:R-:W-:Y:S01]  /*2c70*/  @P1 FADD.FTZ R110, R157, -R108 ;  /* 0x8000006c9d6e1221 */ /* 0x000fe20000010000 */
[----:B------:R-:W-:Y:S02]  /*2c80*/  F2FP.BF16.F32.PACK_AB R107, RZ, R107 ;  /* 0x0000006bff6b723e */ /* 0x000fe400000010ff */
[----:B------:R-:W-:Y:S01]  /*2c90*/  @P2 FMUL.FTZ R108, R8, R109 ;  /* 0x0000006d086c2220 */ /* 0x000fe20000410000 */
[----:B------:R-:W-:Y:S01]  /*2ca0*/  @P1 FFMA.FTZ R111, R134, R110, R111 ;  /* 0x0000006e866f1223 */ /* 0x000fe2000001006f */
[----:B------:R-:W-:Y:S01]  /*2cb0*/  @P1 FFMA.FTZ R110, R146, R105, R106 ;  /* 0x00000069926e1223 */ /* 0x000fe2000001006a */
[----:B-1----:R-:W-:Y:S01]  /*2cc0*/  @P2 FMUL.FTZ R177, R127, R176 ;  /* 0x000000b07fb12220 */ /* 0x002fe20000410000 */
[----:B------:R-:W-:Y:S02]  /*2cd0*/  F2FP.BF16.F32.PACK_AB R127, RZ, R127 ;  /* 0x0000007fff7f723e */ /* 0x000fe400000010ff */
[----:B------:R-:W-:Y:S01]  /*2ce0*/  @P2 F2FP.BF16.F32.PACK_AB R178, RZ, R108 ;  /* 0x0000006cffb2223e */ /* 0x000fe200000010ff */
[----:B------:R-:W-:Y:S01]  /*2cf0*/  @P1 FADD.FTZ R126, R159, -R110 ;  /* 0x8000006e9f7e1221 */ /* 0x000fe20000010000 */
[----:B------:R-:W-:-:S02]  /*2d00*/  @P2 FMUL.FTZ R125, R10, R177 ;  /* 0x000000b10a7d2220 */ /* 0x000fc40000410000 */
[----:B------:R-:W-:Y:S01]  /*2d10*/  @P2 PRMT R2, R178, 0x7610, R2 ;  /* 0x00007610b2022816 */ /* 0x000fe20000000002 */
[----:B--2---:R-:W-:Y:S01]  /*2d20*/  @P2 FMUL.FTZ R108, R111, R128 ;  /* 0x000000806f6c2220 */ /* 0x004fe20000410000 */
[----:B------:R-:W-:Y:S01]  /*2d30*/  F2FP.BF16.F32.PACK_AB R111, RZ, R111 ;  /* 0x0000006fff6f723e */ /* 0x000fe200000010ff */
[----:B------:R-:W-:Y:S01]  /*2d40*/  @P1 FFMA.FTZ R179, R134, R126, R179 ;  /* 0x0000007e86b31223 */ /* 0x000fe200000100b3 */
[----:B------:R-:W-:Y:S01]  /*2d50*/  @P2 F2FP.BF16.F32.PACK_AB R125, RZ, R125 ;  /* 0x0000007dff7d223e */ /* 0x000fe200000010ff */
[----:B------:R-:W-:Y:S01]  /*2d60*/  @P2 FMUL.FTZ R110, R9, R108 ;  /* 0x0000006c096e2220 */ /* 0x000fe20000410000 */
[----:B------:R-:W-:Y:S02]  /*2d70*/  PRMT R126, R111, 0x7610, R126 ;  /* 0x000076106f7e7816 */ /* 0x000fe4000000007e */
[----:B------:R-:W-:Y:S02]  /*2d80*/  @P2 PRMT R123, R125, 0x7610, R123 ;  /* 0x000076107d7b2816 */ /* 0x000fe4000000007b */
[----:B------:R-:W-:-:S02]  /*2d90*/  @P2 F2FP.BF16.F32.PACK_AB R110, RZ, R110 ;  /* 0x0000006eff6e223e */ /* 0x000fc400000010ff */
[----:B------:R-:W-:Y:S02]  /*2da0*/  PRMT R125, R107, 0x7610, R125 ;  /* 0x000076106b7d7816 */ /* 0x000fe4000000007d */
[----:B------:R-:W-:Y:S02]  /*2db0*/  @P2 PRMT R122, R110, 0x7610, R122 ;  /* 0x000076106e7a2816 */ /* 0x000fe4000000007a */
[----:B------:R-:W-:Y:S02]  /*2dc0*/  @P2 SHF.L.U32 R107, R130, 0x10, RZ ;  /* 0x00000010826b2819 */ /* 0x000fe400000006ff */
[----:B------:R-:W-:Y:S02]  /*2dd0*/  @P2 SHF.L.U32 R110, R131, 0x10, RZ ;  /* 0x00000010836e2819 */ /* 0x000fe400000006ff */
[----:B------:R-:W-:Y:S01]  /*2de0*/  @P2 SHF.L.U32 R111, R132, 0x10, RZ ;  /* 0x00000010846f2819 */ /* 0x000fe200000006ff */
[----:B------:R-:W-:Y:S01]  /*2df0*/  @P2 FFMA.FTZ R96, R107, R109, R96 ;  /* 0x0000006d6b602223 */ /* 0x000fe20000010060 */
[----:B------:R-:W-:Y:S01]  /*2e00*/  F2FP.BF16.F32.PACK_AB R128, RZ, R179 ;  /* 0x000000b3ff80723e */ /* 0x000fe200000010ff */
[----:B------:R-:W-:-:S02]  /*2e10*/  @P2 FFMA.FTZ R97, R110, R108, R97 ;  /* 0x0000006c6e612223 */ /* 0x000fc40000010061 */
        /* <DEDUP_REMOVED lines=9> */
.L_x_2709:
[----:B------:R-:W-:Y:S01]  /*2eb0*/  ISETP.GT.AND P1, PT, R129, RZ, PT ;  /* 0x000000ff8100720c */ /* 0x000fe20003f24270 */
[----:B01----:R-:W0:Y:S01]  /*2ec0*/  @P2 LDC R110, c[0x0][0x40c] ;  /* 0x00010300ff6e2b82 */ /* 0x003e220000000800 */
[C---:B------:R-:W-:Y:S02]  /*2ed0*/  SHF.L.U32 R107, R118.reuse, 0x10, RZ ;  /* 0x00000010766b7819 */ /* 0x040fe400000006ff */
[----:B------:R-:W-:Y:S02]  /*2ee0*/  SHF.R.U64 R176, R118, 0x10, R119 ;  /* 0x0000001076b07819 */ /* 0x000fe40000001277 */
[----:B------:R-:W-:-:S03]  /*2ef0*/  SHF.L.U32 R111, R119, 0x10, RZ ;  /* 0x00000010776f7819 */ /* 0x000fc600000006ff */
[----:B------:R-:W1:Y:S04]  /*2f00*/  @P2 LDC R180, c[0x0][0x40c] ;  /* 0x00010300ffb42b82 */ /* 0x000e680000000800 */
[-CC-:B------:R-:W-:Y:S01]  /*2f10*/  @P1 FFMA.FTZ R109, R141, R105.reuse, R106.reuse ;  /* 0x000000698d6d1223 */ /* 0x180fe2000001006a */
[-CC-:B------:R-:W-:Y:S01]  /*2f20*/  @P1 FFMA.FTZ R178, R144, R105.reuse, R106.reuse ;  /* 0x0000006990b21223 */ /* 0x180fe2000001006a */
[----:B------:R-:W-:Y:S02]  /*2f30*/  @P1 FFMA.FTZ R177, R143, R105, R106 ;  /* 0x000000698fb11223 */ /* 0x000fe4000001006a */
[----:B------:R-:W2:Y:S01]  /*2f40*/  @P2 LDC R182, c[0x0][0x40c] ;  /* 0x00010300ffb62b82 */ /* 0x000ea20000000800 */
[----:B------:R-:W-:Y:S01]  /*2f50*/  @P1 FADD.FTZ R108, R148, -R109 ;  /* 0x8000006d946c1221 */ /* 0x000fe20000010000 */
[----:B------:R-:W-:Y:S01]  /*2f60*/  SHF.L.U32 R109, R176, 0x10, RZ ;  /* 0x00000010b06d7819 */ /* 0x000fe200000006ff */
[----:B------:R-:W-:Y:S01]  /*2f70*/  @P1 FADD.FTZ R178, R157, -R178 ;  /* 0x800000b29db21221 */ /* 0x000fe20000010000 */
[----:B------:R-:W-:Y:S01]  /*2f80*/  @P1 FADD.FTZ R176, R150, -R177 ;  /* 0x800000b196b01221 */ /* 0x000fe20000010000 */
[----:B------:R-:W-:Y:S01]  /*2f90*/  @P1 FFMA.FTZ R107, R134, R108, R107 ;  /* 0x0000006c866b1223 */ /* 0x000fe2000001006b */
[----:B------:R-:W-:Y:S01]  /*2fa0*/  @P2 SHF.L.U32 R177, R132, 0x10, RZ ;  /* 0x0000001084b12819 */ /* 0x000fe200000006ff */
[C---:B------:R-:W-:Y:S01]  /*2fb0*/  @P1 FFMA.FTZ R109, R134.reuse, R178, R109 ;  /* 0x000000b2866d1223 */ /* 0x040fe2000001006d */
[----:B------:R-:W-:Y:S01]  /*2fc0*/  @P1 FFMA.FTZ R111, R134, R176, R111 ;  /* 0x000000b0866f1223 */ /* 0x000fe2000001006f */
        /* <DEDUP_REMOVED lines=30> */
.L_x_2708:
        /* <DEDUP_REMOVED lines=21> */
[----:B0-----:R-:W-:-:S04]  /*3300*/  @P2 FMUL.FTZ R177, R127, R128 ;  /* 0x000000807fb12220 */ /* 0x001fc80000410000 */
[----:B------:R-:W-:Y:S02]  /*3310*/  @P2 F2FP.BF16.F32.PACK_AB R128, RZ, R108 ;  /* 0x0000006cff80223e */ /* 0x000fe400000010ff */
[----:B------:R-:W-:Y:S01]  /*3320*/  F2FP.BF16.F32.PACK_AB R127, RZ, R127 ;  /* 0x0000007fff7f723e */ /* 0x000fe200000010ff */
[----:B------:R-:W-:Y:S01]  /*3330*/  @P2 FMUL.FTZ R108, R10, R177 ;  /* 0x000000b10a6c2220 */ /* 0x000fe20000410000 */
[----:B------:R-:W-:Y:S01]  /*3340*/  @P2 PRMT R2, R128, 0x7610, R2 ;  /* 0x0000761080022816 */ /* 0x000fe20000000002 */
[----:B-1----:R-:W-:Y:S01]  /*3350*/  @P2 FMUL.FTZ R176, R110, R125 ;  /* 0x0000007d6eb02220 */ /* 0x002fe20000410000 */
[----:B------:R-:W-:Y:S02]  /*3360*/  FADD.FTZ R125, R159, -R126 ;  /* 0x8000007e9f7d7221 */ /* 0x000fe40000010000 */
[----:B------:R-:W-:Y:S01]  /*3370*/  @P2 F2FP.BF16.F32.PACK_AB R126, RZ, R108 ;  /* 0x0000006cff7e223e */ /* 0x000fe200000010ff */
[----:B------:R-:W-:Y:S01]  /*3380*/  @P2 FMUL.FTZ R111, R9, R176 ;  /* 0x000000b0096f2220 */ /* 0x000fe20000410000 */
[----:B------:R-:W-:Y:S01]  /*3390*/  F2FP.BF16.F32.PACK_AB R110, RZ, R110 ;  /* 0x0000006eff6e723e */ /* 0x000fe200000010ff */
[----:B------:R-:W-:Y:S01]  /*33a0*/  FMUL.FTZ R108, R134, R125 ;  /* 0x0000007d866c7220 */ /* 0x000fe20000410000 */
[----:B------:R-:W-:-:S02]  /*33b0*/  @P2 PRMT R123, R126, 0x7610, R123 ;  /* 0x000076107e7b2816 */ /* 0x000fc4000000007b */
[----:B------:R-:W-:Y:S02]  /*33c0*/  @P2 F2FP.BF16.F32.PACK_AB R111, RZ, R111 ;  /* 0x0000006fff6f223e */ /* 0x000fe400000010ff */
[----:B------:R-:W-:Y:S02]  /*33d0*/  PRMT R125, R107, 0x7610, R125 ;  /* 0x000076106b7d7816 */ /* 0x000fe4000000007d */
[----:B------:R-:W-:Y:S02]  /*33e0*/  @P2 PRMT R122, R111, 0x7610, R122 ;  /* 0x000076106f7a2816 */ /* 0x000fe4000000007a */
[----:B------:R-:W-:Y:S02]  /*33f0*/  PRMT R126, R110, 0x7610, R126 ;  /* 0x000076106e7e7816 */ /* 0x000fe4000000007e */
[----:B------:R-:W-:Y:S02]  /*3400*/  @P2 SHF.L.U32 R107, R130, 0x10, RZ ;  /* 0x00000010826b2819 */ /* 0x000fe400000006ff */
[----:B------:R-:W-:-:S02]  /*3410*/  @P2 SHF.L.U32 R110, R131, 0x10, RZ ;  /* 0x00000010836e2819 */ /* 0x000fc400000006ff */
[----:B------:R-:W-:Y:S01]  /*3420*/  @P2 SHF.L.U32 R111, R132, 0x10, RZ ;  /* 0x00000010846f2819 */ /* 0x000fe200000006ff */
[----:B------:R-:W-:Y:S01]  /*3430*/  @P2 FFMA.FTZ R96, R107, R109, R96 ;  /* 0x0000006d6b602223 */ /* 0x000fe20000010060 */
        /* <DEDUP_REMOVED lines=12> */
.L_x_2711:
        /* <DEDUP_REMOVED lines=10> */
[----:B------:R-:W-:-:S07]  /*35a0*/  F2FP.BF16.F32.PACK_AB R2, RZ, R2 ;  /* 0x00000002ff02723e */ /* 0x000fce00000010ff */
.L_x_2712:
        /* <DEDUP_REMOVED lines=12> */
.L_x_2713:
        /* <DEDUP_REMOVED lines=12> */
.L_x_2714:
        /* <DEDUP_REMOVED lines=12> */
.L_x_2710:
[----:B------:R-:W-:Y:S05]  /*37f0*/  BRA.U !UP0, `(.L_x_2715) ;  /* 0x0000000108247547 */ /* 0x000fea000b800000 */
[----:B01----:R-:W0:Y:S01]  /*3800*/  LDC.64 R110, c[0x0][0x478] ;  /* 0x00011e00ff6e7b82 */ /* 0x003e220000000a00 */
[----:B------:R-:W-:Y:S02]  /*3810*/  LOP3.LUT R108, R126, 0xffff, RZ, 0xc0, !PT ;  /* 0x0000ffff7e6c7812 */ /* 0x000fe400078ec0ff */
[----:B------:R-:W-:Y:S02]  /*3820*/  PRMT R177, R127, 0x5410, R128 ;  /* 0x000054107fb17816 */ /* 0x000fe40000000080 */
[----:B------:R-:W-:Y:S01]  /*3830*/  IADD3 R107, PT, PT, R104, 0x80, RZ ;  /* 0x00000080686b7810 */ /* 0x000fe20007ffe0ff */
[----:B------:R-:W-:-:S05]  /*3840*/  IMAD.WIDE.U32 R108, R108, 0x10000, RZ ;  /* 0x000100006c6c7825 */ /* 0x000fca00078e00ff */
[----:B------:R-:W-:Y:S02]  /*3850*/  LOP3.LUT R177, R177, R109, RZ, 0xfc, !PT ;  /* 0x0000006db1b17212 */ /* 0x000fe400078efcff */
[----:B------:R-:W-:Y:S01]  /*3860*/  LOP3.LUT R176, R108, 0xffff, R125, 0xf8, !PT ;  /* 0x0000ffff6cb07812 */ /* 0x000fe200078ef87d */
[----:B0-----:R-:W-:-:S05]  /*3870*/  IMAD.WIDE.U32 R108, R107, 0x8, R110 ;  /* 0x000000086b6c7825 */ /* 0x001fca00078e006e */
[----:B------:R2:W-:Y:S02]  /*3880*/  STG.E.64 desc[UR12][R108.64], R176 ;  /* 0x000000b06c007986 */ /* 0x0005e4000c101b0c */
.L_x_2715:
[----:B------:R-:W-:Y:S05]  /*3890*/  @!P2 BRA `(.L_x_2716) ;  /* 0x000000000024a947 */ /* 0x000fea0003800000 */
[----:B01----:R-:W0:Y:S01]  /*38a0*/  LDC.64 R110, c[0x0][0x468] ;  /* 0x00011a00ff6e7b82 */ /* 0x003e220000000a00 */
[----:B--2---:R-:W-:Y:S02]  /*38b0*/  LOP3.LUT R108, R122, 0xffff, RZ, 0xc0, !PT ;  /* 0x0000ffff7a6c7812 */ /* 0x004fe400078ec0ff */
[----:B------:R-:W-:Y:S02]  /*38c0*/  PRMT R177, R123, 0x5410, R124 ;  /* 0x000054107bb17816 */ /* 0x000fe4000000007c */
[----:B------:R-:W-:Y:S01]  /*38d0*/  IADD3 R107, PT, PT, R175, 0x80, RZ ;  /* 0x00000080af6b7810 */ /* 0x000fe20007ffe0ff */
[----:B------:R-:W-:-:S05]  /*38e0*/  IMAD.WIDE.U32 R108, R108, 0x10000, RZ ;  /* 0x000100006c6c7825 */ /* 0x000fca00078e00ff */
[----:B------:R-:W-:Y:S02]  /*38f0*/  LOP3.LUT R177, R177, R109, RZ, 0xfc, !PT ;  /* 0x0000006db1b17212 */ /* 0x000fe400078efcff */
[----:B------:R-:W-:Y:S01]  /*3900*/  LOP3.LUT R176, R108, 0xffff, R2, 0xf8, !PT ;  /* 0x0000ffff6cb07812 */ /* 0x000fe200078ef802 */
[----:B0-----:R-:W-:-:S05]  /*3910*/  IMAD.WIDE.U32 R108, R107, 0x8, R110 ;  /* 0x000000086b6c7825 */ /* 0x001fca00078e006e */
[----:B------:R3:W-:Y:S02]  /*3920*/  STG.E.64 desc[UR12][R108.64], R176 ;  /* 0x000000b06c007986 */ /* 0x0007e4000c101b0c */
.L_x_2716:
        /* <DEDUP_REMOVED lines=9> */
.L_x_2717:
        /* <DEDUP_REMOVED lines=8> */
[----:B--23--:R-:W1:Y:S01]  /*3a40*/  @P2 LDC R176, c[0x0][0x40c] ;  /* 0x00010300ffb02b82 */ /* 0x00ce620000000800 */
        /* <DEDUP_REMOVED lines=47> */
.L_x_2719:
[----:B------:R-:W-:Y:S01]  /*3d40*/  ISETP.GT.AND P1, PT, R129, RZ, PT ;  /* 0x000000ff8100720c */ /* 0x000fe20003f24270 */
[----:B01----:R-:W0:Y:S01]  /*3d50*/  @P2 LDC R110, c[0x0][0x40c] ;  /* 0x00010300ff6e2b82 */ /* 0x003e220000000800 */
[C---:B------:R-:W-:Y:S02]  /*3d60*/  SHF.L.U32 R107, R116.reuse, 0x10, RZ ;  /* 0x00000010746b7819 */ /* 0x040fe400000006ff */
[----:B--23--:R-:W-:Y:S02]  /*3d70*/  SHF.R.U64 R176, R116, 0x10, R117 ;  /* 0x0000001074b07819 */ /* 0x00cfe40000001275 */
        /* <DEDUP_REMOVED lines=44> */
.L_x_2718:
[----:B------:R-:W-:Y:S05]  /*4040*/  BRA.U !UP0, `(.L_x_2721) ;  /* 0x0000000108d07547 */ /* 0x000fea000b800000 */
[----:B------:R-:W4:Y:S01]  /*4050*/  @P2 LDC R126, c[0x0][0x40c] ;  /* 0x00010300ff7e2b82 */ /* 0x000f220000000800 */
[-CC-:B------:R-:W-:Y:S01]  /*4060*/  FFMA.FTZ R107, R145, R105.reuse, R106.reuse ;  /* 0x00000069916b7223 */ /* 0x180fe2000001006a */
[-CC-:B01----:R-:W-:Y:S01]  /*4070*/  FFMA.FTZ R111, R147, R105.reuse, R106.reuse ;  /* 0x00000069936f7223 */ /* 0x183fe2000001006a */
[----:B--23--:R-:W-:Y:S01]  /*4080*/  FFMA.FTZ R108, R152, R105, R106 ;  /* 0x00000069986c7223 */ /* 0x00cfe2000001006a */
        /* <DEDUP_REMOVED lines=48> */
.L_x_2721:
        /* <DEDUP_REMOVED lines=10> */
[----:B------:R-:W-:-:S07]  /*4430*/  F2FP.BF16.F32.PACK_AB R2, RZ, R2 ;  /* 0x00000002ff02723e */ /* 0x000fce00000010ff */
.L_x_2722:
        /* <DEDUP_REMOVED lines=12> */
.L_x_2723:
        /* <DEDUP_REMOVED lines=12> */
.L_x_2724:
        /* <DEDUP_REMOVED lines=12> */
.L_x_2720:
[----:B------:R-:W-:Y:S05]  /*4680*/  BRA.U !UP0, `(.L_x_2725) ;  /* 0x0000000108247547 */ /* 0x000fea000b800000 */
[----:B01----:R-:W0:Y:S01]  /*4690*/  LDC.64 R110, c[0x0][0x478] ;  /* 0x00011e00ff6e7b82 */ /* 0x003e220000000a00 */
[----:B--23--:R-:W-:Y:S02]  /*46a0*/  LOP3.LUT R108, R126, 0xffff, RZ, 0xc0, !PT ;  /* 0x0000ffff7e6c7812 */ /* 0x00cfe400078ec0ff */
[----:B------:R-:W-:Y:S02]  /*46b0*/  PRMT R177, R127, 0x5410, R128 ;  /* 0x000054107fb17816 */ /* 0x000fe40000000080 */
[----:B------:R-:W-:Y:S01]  /*46c0*/  IADD3 R107, PT, PT, R104, 0x100, RZ ;  /* 0x00000100686b7810 */ /* 0x000fe20007ffe0ff */
[----:B------:R-:W-:-:S05]  /*46d0*/  IMAD.WIDE.U32 R108, R108, 0x10000, RZ ;  /* 0x000100006c6c7825 */ /* 0x000fca00078e00ff */
[----:B------:R-:W-:Y:S02]  /*46e0*/  LOP3.LUT R177, R177, R109, RZ, 0xfc, !PT ;  /* 0x0000006db1b17212 */ /* 0x000fe400078efcff */
[----:B------:R-:W-:Y:S01]  /*46f0*/  LOP3.LUT R176, R108, 0xffff, R125, 0xf8, !PT ;  /* 0x0000ffff6cb07812 */ /* 0x000fe200078ef87d */
[----:B0-----:R-:W-:-:S05]  /*4700*/  IMAD.WIDE.U32 R108, R107, 0x8, R110 ;  /* 0x000000086b6c7825 */ /* 0x001fca00078e006e */
[----:B------:R4:W-:Y:S02]  /*4710*/  STG.E.64 desc[UR12][R108.64], R176 ;  /* 0x000000b06c007986 */ /* 0x0009e4000c101b0c */
.L_x_2725:
[----:B------:R-:W-:Y:S05]  /*4720*/  @!P2 BRA `(.L_x_2726) ;  /* 0x000000000024a947 */ /* 0x000fea0003800000 */
[----:B01----:R-:W0:Y:S01]  /*4730*/  LDC.64 R110, c[0x0][0x468] ;  /* 0x00011a00ff6e7b82 */ /* 0x003e220000000a00 */
[----:B--234-:R-:W-:Y:S02]  /*4740*/  LOP3.LUT R108, R122, 0xffff, RZ, 0xc0, !PT ;  /* 0x0000ffff7a6c7812 */ /* 0x01cfe400078ec0ff */
[----:B------:R-:W-:Y:S02]  /*4750*/  PRMT R177, R123, 0x5410, R124 ;  /* 0x000054107bb17816 */ /* 0x000fe4000000007c */
[----:B------:R-:W-:Y:S01]  /*4760*/  IADD3 R107, PT, PT, R175, 0x100, RZ ;  /* 0x00000100af6b7810 */ /* 0x000fe20007ffe0ff */
[----:B------:R-:W-:-:S05]  /*4770*/  IMAD.WIDE.U32 R108, R108, 0x10000, RZ ;  /* 0x000100006c6c7825 */ /* 0x000fca00078e00ff */
[----:B------:R-:W-:Y:S02]  /*4780*/  LOP3.LUT R177, R177, R109, RZ, 0xfc, !PT ;  /* 0x0000006db1b17212 */ /* 0x000fe400078efcff */
[----:B------:R-:W-:Y:S01]  /*4790*/  LOP3.LUT R176, R108, 0xffff, R2, 0xf8, !PT ;  /* 0x0000ffff6cb07812 */ /* 0x000fe200078ef802 */
[----:B0-----:R-:W-:-:S05]  /*47a0*/  IMAD.WIDE.U32 R108, R107, 0x8, R110 ;  /* 0x000000086b6c7825 */ /* 0x001fca00078e006e */
[----:B------:R0:W-:Y:S02]  /*47b0*/  STG.E.64 desc[UR12][R108.64], R176 ;  /* 0x000000b06c007986 */ /* 0x0001e4000c101b0c */
.L_x_2726:
        /* <DEDUP_REMOVED lines=9> */
.L_x_2727:
        /* <DEDUP_REMOVED lines=8> */
[----:B--234-:R-:W1:Y:S01]  /*48d0*/  @P2 LDC R176, c[0x0][0x40c] ;  /* 0x00010300ffb02b82 */ /* 0x01ce620000000800 */
        /* <DEDUP_REMOVED lines=47> */
.L_x_2729:
[----:B------:R-:W-:Y:S01]  /*4bd0*/  ISETP.GT.AND P1, PT, R129, RZ, PT ;  /* 0x000000ff8100720c */ /* 0x000fe20003f24270 */
[----:B01----:R-:W0:Y:S01]  /*4be0*/  @P2 LDC R110, c[0x0][0x40c] ;  /* 0x00010300ff6e2b82 */ /* 0x003e220000000800 */
[C---:B------:R-:W-:Y:S02]  /*4bf0*/  SHF.L.U32 R107, R114.reuse, 0x10, RZ ;  /* 0x00000010726b7819 */ /* 0x040fe400000006ff */
[----:B--234-:R-:W-:Y:S02]  /*4c00*/  SHF.R.U64 R176, R114, 0x10, R115 ;  /* 0x0000001072b07819 */ /* 0x01cfe40000001273 */
        /* <DEDUP_REMOVED lines=44> */
.L_x_2728:
[----:B------:R-:W-:Y:S05]  /*4ed0*/  BRA.U !UP0, `(.L_x_2731) ;  /* 0x0000000108d07547 */ /* 0x000fea000b800000 */
[----:B------:R-:W5:Y:S01]  /*4ee0*/  @P2 LDC R126, c[0x0][0x40c] ;  /* 0x00010300ff7e2b82 */ /* 0x000f620000000800 */
[-CC-:B------:R-:W-:Y:S01]  /*4ef0*/  FFMA.FTZ R107, R149, R105.reuse, R106.reuse ;  /* 0x00000069956b7223 */ /* 0x180fe2000001006a */
[-CC-:B01----:R-:W-:Y:S01]  /*4f00*/  FFMA.FTZ R111, R151, R105.reuse, R106.reuse ;  /* 0x00000069976f7223 */ /* 0x183fe2000001006a */
[----:B--234-:R-:W-:Y:S01]  /*4f10*/  FFMA.FTZ R108, R162, R105, R106 ;  /* 0x00000069a26c7223 */ /* 0x01cfe2000001006a */
        /* <DEDUP_REMOVED lines=48> */
.L_x_2731:
        /* <DEDUP_REMOVED lines=10> */
[----:B------:R-:W-:-:S07]  /*52c0*/  F2FP.BF16.F32.PACK_AB R2, RZ, R2 ;  /* 0x00000002ff02723e */ /* 0x000fce00000010ff */
.L_x_2732:
        /* <DEDUP_REMOVED lines=12> */
.L_x_2733:
        /* <DEDUP_REMOVED lines=12> */
.L_x_2734:
        /* <DEDUP_REMOVED lines=12> */
.L_x_2730:
[----:B------:R-:W-:Y:S01]  /*5510*/  IADD3 R107, PT, PT, R175, 0x200, RZ ;  /* 0x00000200af6b7810 */ /* 0x000fe20007ffe0ff */
[----:B------:R-:W-:Y:S06]  /*5520*/  BRA.U !UP0, `(.L_x_2735) ;  /* 0x0000000108247547 */ /* 0x000fec000b800000 */
        /* <DEDUP_REMOVED lines=9> */
.L_x_2735:
        /* <DEDUP_REMOVED lines=10> */
.L_x_2736:
        /* <DEDUP_REMOVED lines=8> */
.L_x_2737:
[----:B------:R-:W-:Y:S05]  /*56e0*/  @!P0 BRA `(.L_x_2738) ;  /* 0x0000000400988947 */ /* 0x000fea0003800000 */
[----:B------:R-:W-:Y:S05]  /*56f0*/  BRA.U !UP0, `(.L_x_2739) ;  /* 0x0000000108d47547 */ /* 0x000fea000b800000 */
[----:B------:R-:W-:Y:S01]  /*5700*/  ISETP.GT.AND P0, PT, R129, RZ, PT ;  /* 0x000000ff8100720c */ /* 0x000fe20003f04270 */
[----:B01----:R-:W0:Y:S01]  /*5710*/  @P2 LDC R110, c[0x0][0x40c] ;  /* 0x00010300ff6e2b82 */ /* 0x003e220000000800 */
[C---:B--234-:R-:W-:Y:S02]  /*5720*/  SHF.L.U32 R109, R112.reuse, 0x10, RZ ;  /* 0x00000010706d7819 */ /* 0x05cfe400000006ff */
        /* <DEDUP_REMOVED lines=16> */
[----:B------:R-:W-:Y:S01]  /*5830*/  @P0 FFMA.FTZ R175, R134, R128, R175 ;  /* 0x0000008086af0223 */ /* 0x000fe200000100af */
[----:B0-----:R-:W-:Y:S01]  /*5840*/  @P2 FMUL.FTZ R111, R109, R110 ;  /* 0x0000006e6d6f2220 */ /* 0x001fe20000410000 */
[----:B------:R-:W-:Y:S01]  /*5850*/  @P0 FADD.FTZ R110, R169, -R108 ;  /* 0x8000006ca96e0221 */ /* 0x000fe20000010000 */
[----:B------:R-:W-:Y:S02]  /*5860*/  F2FP.BF16.F32.PACK_AB R109, RZ, R109 ;  /* 0x0000006dff6d723e */ /* 0x000fe400000010ff */
[----:B------:R-:W-:Y:S01]  /*5870*/  @P2 FMUL.FTZ R108, R20, R111 ;  /* 0x0000006f146c2220 */ /* 0x000fe20000410000 */
[----:B------:R-:W-:Y:S01]  /*5880*/  @P0 FFMA.FTZ R125, R134, R110, R125 ;  /* 0x0000006e867d0223 */ /* 0x000fe2000001007d */
[----:B------:R-:W-:-:S03]  /*5890*/  F2FP.BF16.F32.PACK_AB R128, RZ, R175 ;  /* 0x000000afff80723e */ /* 0x000fc600000010ff */
[----:B-1----:R-:W-:Y:S01]  /*58a0*/  @P2 FMUL.FTZ R106, R125, R176 ;  /* 0x000000b07d6a2220 */ /* 0x002fe20000410000 */
[----:B------:R-:W-:Y:S02]  /*58b0*/  @P2 F2FP.BF16.F32.PACK_AB R110, RZ, R108 ;  /* 0x0000006cff6e223e */ /* 0x000fe400000010ff */
[----:B------:R-:W-:Y:S01]  /*58c0*/  F2FP.BF16.F32.PACK_AB R126, RZ, R125 ;  /* 0x0000007dff7e723e */ /* 0x000fe200000010ff */
[----:B------:R-:W-:Y:S01]  /*58d0*/  @P2 FMUL.FTZ R105, R21, R106 ;  /* 0x0000006a15692220 */ /* 0x000fe20000410000 */
[----:B------:R-:W-:Y:S01]  /*58e0*/  PRMT R125, R109, 0x7610, R125 ;  /* 0x000076106d7d7816 */ /* 0x000fe2000000007d */
[----:B--2---:R-:W-:Y:S01]  /*58f0*/  @P2 FMUL.FTZ R129, R127, R178 ;  /* 0x000000b27f812220 */ /* 0x004fe20000410000 */
[----:B------:R-:W-:Y:S02]  /*5900*/  @P2 SHF.L.U32 R109, R132, 0x10, RZ ;  /* 0x00000010846d2819 */ /* 0x000fe400000006ff */
[----:B------:R-:W-:Y:S01]  /*5910*/  @P2 F2FP.BF16.F32.PACK_AB R105, RZ, R105 ;  /* 0x00000069ff69223e */ /* 0x000fe200000010ff */
[-C--:B------:R-:W-:Y:S01]  /*5920*/  @P2 FMUL.FTZ R108, R22, R129.reuse ;  /* 0x00000081166c2220 */ /* 0x080fe20000410000 */
[----:B------:R-:W-:Y:S01]  /*5930*/  @P2 PRMT R2, R110, 0x7610, R2 ;  /* 0x000076106e022816 */ /* 0x000fe20000000002 */
[----:B------:R-:W-:Y:S01]  /*5940*/  @P2 FFMA.FTZ R86, R109, R129, R86 ;  /* 0x000000816d562223 */ /* 0x000fe20000010056 */
[----:B------:R-:W-:-:S02]  /*5950*/  @P2 PRMT R122, R105, 0x7610, R122 ;  /* 0x00007610697a2816 */ /* 0x000fc4000000007a */
[----:B------:R-:W-:Y:S02]  /*5960*/  @P2 F2FP.BF16.F32.PACK_AB R108, RZ, R108 ;  /* 0x0000006cff6c223e */ /* 0x000fe400000010ff */
[----:B------:R-:W-:Y:S02]  /*5970*/  @P2 SHF.L.U32 R105, R130, 0x10, RZ ;  /* 0x0000001082692819 */ /* 0x000fe400000006ff */
[----:B------:R-:W-:Y:S02]  /*5980*/  @P2 PRMT R123, R108, 0x7610, R123 ;  /* 0x000076106c7b2816 */ /* 0x000fe4000000007b */
[----:B------:R-:W-:Y:S01]  /*5990*/  @P2 SHF.L.U32 R108, R131, 0x10, RZ ;  /* 0x00000010836c2819 */ /* 0x000fe200000006ff */
[----:B------:R-:W-:Y:S01]  /*59a0*/  @P2 FFMA.FTZ R84, R105, R111, R84 ;  /* 0x0000006f69542223 */ /* 0x000fe20000010054 */
[----:B------:R-:W-:-:S03]  /*59b0*/  F2FP.BF16.F32.PACK_AB R127, RZ, R127 ;  /* 0x0000007fff7f723e */ /* 0x000fc600000010ff */
        /* <DEDUP_REMOVED lines=9> */
.L_x_2739:
[----:B------:R-:W-:Y:S01]  /*5a50*/  ISETP.GT.AND P0, PT, R129, RZ, PT ;  /* 0x000000ff8100720c */ /* 0x000fe20003f04270 */
[----:B01----:R-:W0:Y:S01]  /*5a60*/  @P2 LDC R110, c[0x0][0x40c] ;  /* 0x00010300ff6e2b82 */ /* 0x003e220000000800 */
[C---:B--234-:R-:W-:Y:S02]  /*5a70*/  SHF.L.U32 R109, R112.reuse, 0x10, RZ ;  /* 0x00000010706d7819 */ /* 0x05cfe400000006ff */
        /* <DEDUP_REMOVED lines=11> */
[----:B------:R-:W-:-:S02]  /*5b30*/  @P0 FFMA.FTZ R109, R134, R108, R109 ;  /* 0x0000006c866d0223 */ /* 0x000fc4000001006d */
        /* <DEDUP_REMOVED lines=33> */
.L_x_2738:
[----:B------:R-:W-:Y:S05]  /*5d50*/  BRA.U !UP0, `(.L_x_2741) ;  /* 0x0000000108d07547 */ /* 0x000fea000b800000 */
[----:B0-234-:R-:W0:Y:S01]  /*5d60*/  @P2 LDC R176, c[0x0][0x40c] ;  /* 0x00010300ffb02b82 */ /* 0x01de220000000800 */
[-CC-:B-1----:R-:W-:Y:S01]  /*5d70*/  FFMA.FTZ R109, R153, R105.reuse, R106.reuse ;  /* 0x00000069996d7223 */ /* 0x182fe2000001006a */
        /* <DEDUP_REMOVED lines=10> */
[----:B------:R-:W-:-:S02]  /*5e20*/  FFMA.FTZ R106, R174, R105, R106 ;  /* 0x00000069ae6a7223 */ /* 0x000fc4000001006a */
[----:B------:R-:W-:Y:S02]  /*5e30*/  FSEL R108, R108, RZ, P0 ;  /* 0x000000ff6c6c7208 */ /* 0x000fe40000000000 */
[----:B------:R-:W2:Y:S01]  /*5e40*/  @P2 LDC R125, c[0x0][0x40c] ;  /* 0x00010300ff7d2b82 */ /* 0x000ea20000000800 */
[----:B------:R-:W-:Y:S02]  /*5e50*/  FSEL R111, R109, RZ, P0 ;  /* 0x000000ff6d6f7208 */ /* 0x000fe40000000000 */
[----:B------:R-:W-:-:S03]  /*5e60*/  FSEL R127, R110, RZ, P0 ;  /* 0x000000ff6e7f7208 */ /* 0x000fc60000000000 */
[----:B0-----:R-:W-:Y:S01]  /*5e70*/  @P2 FMUL.FTZ R176, R111, R176 ;  /* 0x000000b06fb02220 */ /* 0x001fe20000410000 */
[----:B------:R-:W-:-:S03]  /*5e80*/  F2FP.BF16.F32.PACK_AB R111, RZ, R111 ;  /* 0x0000006fff6f723e */ /* 0x000fc600000010ff */
[----:B------:R-:W-:Y:S01]  /*5e90*/  @P2 FMUL.FTZ R105, R21, R176 ;  /* 0x000000b015692220 */ /* 0x000fe20000410000 */
[----:B-1----:R-:W-:-:S04]  /*5ea0*/  @P2 FMUL.FTZ R129, R127, R126 ;  /* 0x0000007e7f812220 */ /* 0x002fc80000410000 */
[----:B------:R-:W-:Y:S02]  /*5eb0*/  @P2 F2FP.BF16.F32.PACK_AB R105, RZ, R105 ;  /* 0x00000069ff69223e */ /* 0x000fe400000010ff */
[----:B------:R-:W-:Y:S02]  /*5ec0*/  PRMT R126, R111, 0x7610, R126 ;  /* 0x000076106f7e7816 */ /* 0x000fe4000000007e */
[----:B------:R-:W-:Y:S02]  /*5ed0*/  @P2 PRMT R122, R105, 0x7610, R122 ;  /* 0x00007610697a2816 */ /* 0x000fe4000000007a */
[----:B------:R-:W-:Y:S01]  /*5ee0*/  @P2 SHF.L.U32 R105, R130, 0x10, RZ ;  /* 0x0000001082692819 */ /* 0x000fe200000006ff */
[----:B--2---:R-:W-:Y:S01]  /*5ef0*/  @P2 FMUL.FTZ R109, R108, R125 ;  /* 0x0000007d6c6d2220 */ /* 0x004fe20000410000 */
[----:B------:R-:W-:Y:S01]  /*5f00*/  FADD.FTZ R125, R171, -R106 ;  /* 0x8000006aab7d7221 */ /* 0x000fe20000010000 */
[----:B------:R-:W-:Y:S01]  /*5f10*/  @P2 FMUL.FTZ R106, R22, R129 ;  /* 0x00000081166a2220 */ /* 0x000fe20000410000 */
[----:B------:R-:W-:Y:S01]  /*5f20*/  @P2 SHF.L.U32 R111, R132, 0x10, RZ ;  /* 0x00000010846f2819 */ /* 0x000fe200000006ff */
[----:B------:R-:W-:Y:S01]  /*5f30*/  @P2 FMUL.FTZ R110, R20, R109 ;  /* 0x0000006d146e2220 */ /* 0x000fe20000410000 */
[----:B------:R-:W-:Y:S01]  /*5f40*/  FMUL.FTZ R134, R134, R125 ;  /* 0x0000007d86867220 */ /* 0x000fe20000410000 */
[----:B------:R-:W-:Y:S01]  /*5f50*/  F2FP.BF16.F32.PACK_AB R108, RZ, R108 ;  /* 0x0000006cff6c723e */ /* 0x000fe200000010ff */
[----:B------:R-:W-:Y:S01]  /*5f60*/  @P2 FFMA.FTZ R84, R105, R109, R84 ;  /* 0x0000006d69542223 */ /* 0x000fe20000010054 */
[----:B------:R-:W-:Y:S01]  /*5f70*/  @P2 F2FP.BF16.F32.PACK_AB R106, RZ, R106 ;  /* 0x0000006aff6a223e */ /* 0x000fe200000010ff */
[----:B------:R-:W-:Y:S01]  /*5f80*/  @P2 FFMA.FTZ R86, R111, R129, R86 ;  /* 0x000000816f562223 */ /* 0x000fe20000010056 */
[----:B------:R-:W-:-:S02]  /*5f90*/  @P2 F2FP.BF16.F32.PACK_AB R110, RZ, R110 ;  /* 0x0000006eff6e223e */ /* 0x000fc400000010ff */
[----:B------:R-:W-:Y:S02]  /*5fa0*/  @P2 PRMT R123, R106, 0x7610, R123 ;  /* 0x000076106a7b2816 */ /* 0x000fe4000000007b */
[----:B------:R-:W-:Y:S02]  /*5fb0*/  @P2 SHF.L.U32 R106, R131, 0x10, RZ ;  /* 0x00000010836a2819 */ /* 0x000fe400000006ff */
[----:B------:R-:W-:Y:S02]  /*5fc0*/  FSEL R134, R134, RZ, P0 ;  /* 0x000000ff86867208 */ /* 0x000fe40000000000 */
[----:B------:R-:W-:Y:S01]  /*5fd0*/  @P2 PRMT R2, R110, 0x7610, R2 ;  /* 0x000076106e022816 */ /* 0x000fe20000000002 */
[----:B------:R-:W-:Y:S01]  /*5fe0*/  @P2 FFMA.FTZ R85, R106, R176, R85 ;  /* 0x000000b06a552223 */ /* 0x000fe20000010055 */
[----:B------:R-:W-:Y:S02]  /*5ff0*/  PRMT R125, R108, 0x7610, R125 ;  /* 0x000076106c7d7816 */ /* 0x000fe4000000007d */
[----:B------:R-:W-:-:S02]  /*6000*/  F2FP.BF16.F32.PACK_AB R127, RZ, R127 ;  /* 0x0000007fff7f723e */ /* 0x000fc400000010ff */
        /* <DEDUP_REMOVED lines=9> */
.L_x_2741:
[----:B01----:R-:W0:Y:S01]  /*60a0*/  @P2 LDC R111, c[0x0][0x40c] ;  /* 0x00010300ff6f2b82 */ /* 0x003e220000000800 */
[----:B--234-:R-:W-:Y:S01]  /*60b0*/  FFMA.FTZ R108, R174, R105, R106 ;  /* 0x00000069ae6c7223 */ /* 0x01cfe2000001006a */
[----:B------:R-:W-:Y:S02]  /*60c0*/  ISETP.GT.AND P0, PT, R129, RZ, PT ;  /* 0x000000ff8100720c */ /* 0x000fe40003f04270 */
[----:B------:R-:W-:Y:S01]  /*60d0*/  @P2 SHF.L.U32 R176, R133, 0x10, RZ ;  /* 0x0000001085b02819 */ /* 0x000fe200000006ff */
[----:B------:R-:W-:-:S04]  /*60e0*/  FADD.FTZ R109, R171, -R108 ;  /* 0x8000006cab6d7221 */ /* 0x000fc80000010000 */
[----:B------:R-:W-:-:S05]  /*60f0*/  FMUL.FTZ R109, R134, R109 ;  /* 0x0000006d866d7220 */ /* 0x000fca0000410000 */
[----:B------:R-:W-:-:S05]  /*6100*/  FSEL R110, R109, RZ, P0 ;  /* 0x000000ff6d6e7208 */ /* 0x000fca0000000000 */
[----:B0-----:R-:W-:-:S04]  /*6110*/  @P2 FMUL.FTZ R110, R110, R111 ;  /* 0x0000006f6e6e2220 */ /* 0x001fc80000410000 */
        /* <DEDUP_REMOVED lines=13> */
.L_x_2742:
        /* <DEDUP_REMOVED lines=12> */
.L_x_2743:
        /* <DEDUP_REMOVED lines=12> */
.L_x_2744:
[----:B------:R-:W-:Y:S01]  /*6370*/  @P2 FFMA.FTZ R87, R176, R110, R87 ;  /* 0x0000006eb0572223 */ /* 0x000fe20000010057 */
[----:B------:R-:W-:-:S07]  /*6380*/  @P2 PRMT R124, R175, 0x7610, R124 ;  /* 0x00007610af7c2816 */ /* 0x000fce000000007c */
.L_x_2740:
        /* <DEDUP_REMOVED lines=10> */
.L_x_2745:
        /* <DEDUP_REMOVED lines=9> */
.L_x_2746:
[----:B01----:R-:W0:Y:S01]  /*64c0*/  LDC.64 R104, c[0x0][0x380] ;  /* 0x0000e000ff687b82 */ /* 0x003e220000000a00 */
[----:B------:R-:W-:Y:S01]  /*64d0*/  UPLOP3.LUT UP1, UPT, UPT, UPT, UP1, 0x40, 0x4 ;  /* 0x000000000004789c */ /* 0x000fe20003f2e810 */
[----:B0-----:R-:W-:-:S04]  /*64e0*/  IADD3 R0, PT, PT, R0, R104, RZ ;  /* 0x0000006800007210 */ /* 0x001fc80007ffe0ff */
[----:B------:R-:W-:-:S13]  /*64f0*/  ISETP.GE.AND P0, PT, R0, R105, PT ;  /* 0x000000690000720c */ /* 0x000fda0003f06270 */
[----:B------:R-:W-:Y:S05]  /*6500*/  @!P0 BRA `(.L_x_2747) ;  /* 0xffffff9c00ac8947 */ /* 0x000fea000383ffff */
.L_x_2693:
        /* <DEDUP_REMOVED lines=26> */
.L_x_2748:
        /* <DEDUP_REMOVED lines=13> */
.L_x_10827:


//--------------------- .text._ZN10layer_norm13ln_bwd_kernelINS_13Kernel_traitsIf13__nv_bfloat16S2_S2_fjLj2560ELj1ELj1ELj4ELj8ENS_18Kernel_traits_baseILj2560EfS2_S2_S2_fjLj128EEEEELb1ELb0ELb0ELb0EEEvNS_9BwdParamsE --------------------------
	.section	.text._ZN10layer_norm13ln_bwd_kernelINS_13Kernel_traitsIf13__nv_bfloat16S2_S2_fjLj2560ELj1ELj1ELj4ELj8ENS_18Kernel_traits_baseILj2560EfS2_S2_S2_fjLj128EEEEELb1ELb0ELb0ELb0EEEvNS_9BwdParamsE,"ax",@progbits
	.align	128
        .global         _ZN10layer_norm13ln_bwd_kernelINS_13Kernel_traitsIf13__nv_bfloat16S2_S2_fjLj2560ELj1ELj1ELj4ELj8ENS_18Kernel_traits_baseILj2560EfS2_S2_S2_fjLj128EEEEELb1ELb0ELb0ELb0EEEvNS_9BwdParamsE
        .type           _ZN10layer_norm13ln_bwd_kernelINS_13Kernel_traitsIf13__nv_bfloat16S2_S2_fjLj2560ELj1ELj1ELj4ELj8ENS_18Kernel_traits_baseILj2560EfS2_S2_S2_fjLj128EEEEELb1ELb0ELb0ELb0EEEvNS_9BwdParamsE,@function
        .size           _ZN10layer_norm13ln_bwd_kernelINS_13Kernel_traitsIf13__nv_bfloat16S2_S2_fjLj2560ELj1ELj1ELj4ELj8ENS_18Kernel_traits_baseILj2560EfS2_S2_S2_fjLj128EEEEELb1ELb0ELb0ELb0EEEvNS_9BwdParamsE,(.L_x_10828 - _ZN10layer_norm13ln_bwd_kernelINS_13Kernel_traitsIf13__nv_bfloat16S2_S2_fjLj2560ELj1ELj1ELj4ELj8ENS_18Kernel_traits_baseILj2560EfS2_S2_S2_fjLj128EEEEELb1ELb0ELb0ELb0EEEvNS_9BwdParamsE)
        .other          _ZN10layer_norm13ln_bwd_kernelINS_13Kernel_traitsIf13__nv_bfloat16S2_S2_fjLj2560ELj1ELj1ELj4ELj8ENS_18Kernel_traits_baseILj2560EfS2_S2_S2_fjLj128EEEEELb1ELb0ELb0ELb0EEEvNS_9BwdParamsE,@"STO_CUDA_ENTRY STV_DEFAULT"
_ZN10layer_norm13ln_bwd_kernelINS_13Kernel_traitsIf13__nv_bfloat16S2_S2_fjLj2560ELj1ELj1ELj4ELj8ENS_18Kernel_traits_baseILj2560EfS2_S2_S2_fjLj128EEEEELb1ELb0ELb0ELb0EEEvNS_9BwdParamsE:
.text._ZN10layer_norm13ln_bwd_kernelINS_13Kernel_traitsIf13__nv_bfloat16S2_S2_fjLj2560ELj1ELj1ELj4ELj8ENS_18Kernel_traits_baseILj2560EfS2_S2_S2_fjLj128EEEEELb1ELb0ELb0ELb0EEEvNS_9BwdParamsE:
        /* <DEDUP_REMOVED lines=32> */
[----:B0-----:R-:W-:-:S05]  /*0200*/  @P5 IMAD.WIDE.U32 R8, R3, 0x10, R14 ;  /* 0x0000001003085825 */ /* 0x001fca00078e000e */
        /* <DEDUP_REMOVED lines=26> */
[----:B------:R-:W-:Y:S02]  /*03b0*/  SHF.R.U32.HI R4, RZ, 0x5, R0 ;  /* 0x00000005ff047819 */ /* 0x000fe40000011600 */
        /* <DEDUP_REMOVED lines=20> */
[----:B------:R-:W-:Y:S01]  /*0500*/  CS2R R26, SRZ ;  /* 0x00000000001a7805 */ /* 0x000fe2000001ff00 */
[----:B------:R-:W0:Y:S01]  /*0510*/  LDCU.U8 UR18, c[0x0][0x410] ;  /* 0x00008200ff1277ac */ /* 0x000e220008000000 */
        /* <DEDUP_REMOVED lines=10> */
.L_x_2797:
[----:B-1----:R-:W1:Y:S01]  /*05c0*/  @UP0 LDCU.64 UR4, c[0x0][0x3e0] ;  /* 0x00007c00ff0407ac */ /* 0x002e620008000a00 */
[----:B------:R-:W-:Y:S01]  /*05d0*/  PLOP3.LUT P0, PT, PT, PT, UP0, 0x80, 0x8 ;  /* 0x000000000008781c */ /* 0x000fe20003f0f008 */
[----:B0-----:R-:W-:-:S06]  /*05e0*/  UIMAD.WIDE UR10, UR6, 0x4, UR14 ;  /* 0x00000004060a78a5 */ /* 0x001fcc000f8e020e */
[----:B--234-:R-:W-:Y:S02]  /*05f0*/  MOV R86, UR10 ;  /* 0x0000000a00567c02 */ /* 0x01cfe40008000f00 */
[----:B------:R-:W-:-:S05]  /*0600*/  MOV R87, UR11 ;  /* 0x0000000b00577c02 */ /* 0x000fca0008000f00 */
[----:B------:R-:W3:Y:S01]  /*0610*/  LDG.E R86, desc[UR16][R86.64] ;  /* 0x0000001056567981 */ /* 0x000ee2000c1e1900 */
[----:B-1----:R-:W-:-:S06]  /*0620*/  @UP0 UIMAD.WIDE UR4, UR6, 0x2, UR4 ;  /* 0x00000002060408a5 */ /* 0x002fcc000f8e0204 */
[----:B------:R-:W-:Y:S02]  /*0630*/  MOV R84, UR4 ;  /* 0x0000000400547c02 */ /* 0x000fe40008000f00 */
[----:B------:R-:W-:Y:S01]  /*0640*/  MOV R85, UR5 ;  /* 0x0000000500557c02 */ /* 0x000fe20008000f00 */
[----:B------:R-:W-:-:S04]  /*0650*/  UIMAD.WIDE UR4, UR6, 0x4, UR12 ;  /* 0x00000004060478a5 */ /* 0x000fc8000f8e020c */
[----:B------:R-:W4:Y:S02]  /*0660*/  @P0 LDG.E.U16 R84, desc[UR16][R84.64] ;  /* 0x0000001054540981 */ /* 0x000f24000c1e1500 */
        /* <DEDUP_REMOVED lines=11> */
[----:B------:R-:W-:Y:S03]  /*0720*/  BSSY.RECONVERGENT B0, `(.L_x_2750) ;  /* 0x0000047000007945 */ /* 0x000fe60003800200 */
[----:B------:R-:W-:Y:S02]  /*0730*/  LEA.HI.SX32 R129, R129, R0, 0x1e ;  /* 0x0000000081817211 */ /* 0x000fe400078ff2ff */
[C---:B------:R-:W-:Y:S02]  /*0740*/  ISETP.GE.U32.AND P1, PT, R2.reuse, 0x100, PT ;  /* 0x000001000200780c */ /* 0x040fe40003f26070 */
[C---:B------:R-:W-:Y:S02]  /*0750*/  ISETP.GE.U32.AND P2, PT, R2.reuse, 0x180, PT ;  /* 0x000001800200780c */ /* 0x040fe40003f46070 */
[----:B------:R-:W-:-:S02]  /*0760*/  ISETP.GE.U32.AND P3, PT, R2, 0x200, PT ;  /* 0x000002000200780c */ /* 0x000fc40003f66070 */
[----:B------:R-:W-:Y:S02]  /*0770*/  ISETP.GE.U32.AND P5, PT, R2, 0x280, PT ;  /* 0x000002800200780c */ /* 0x000fe40003fa6070 */
[----:B---3--:R-:W-:Y:S02]  /*0780*/  R2UR UR11, R86 ;  /* 0x00000000560b72ca */ /* 0x008fe400000e0000 */
[----:B----4-:R-:W-:Y:S02]  /*0790*/  @P0 R2UR UR10, R84 ;  /* 0x00000000540a02ca */ /* 0x010fe400000e0000 */
[----:B------:R-:W-:Y:S02]  /*07a0*/  CS2R R86, SRZ ;  /* 0x0000000000567805 */ /* 0x000fe4000001ff00 */
[----:B------:R-:W-:Y:S02]  /*07b0*/  P2R R84, PR, RZ, 0x40 ;  /* 0x00000040ff547803 */ /* 0x000fe40000000000 */
[----:B------:R-:W-:-:S02]  /*07c0*/  MOV R84, R129 ;  /* 0x0000008100547202 */ /* 0x000fc40000000f00 */
[----:B------:R-:W-:-:S05]  /*07d0*/  FSEL R85, R88, RZ, !P6 ;  /* 0x000000ff58557208 */ /* 0x000fca0007000000 */
[----:B------:R-:W-:Y:S01]  /*07e0*/  @UP0 USHF.L.U32 UR9, UR10, 0x10, URZ ;  /* 0x000000100a090899 */ /* 0x000fe200080006ff */
[----:B------:R-:W-:Y:S11]  /*07f0*/  @!P4 BRA `(.L_x_2751) ;  /* 0x0000000000e4c947 */ /* 0x000ff60003800000 */
        /* <DEDUP_REMOVED lines=13> */
[----:B------:R0:W5:Y:S01]  /*08d0*/  @P0 LDG.E.64 R114, desc[UR16][R10.64] ;  /* 0x000000100a720981 */ /* 0x000162000c1e1b00 */
[----:B---3--:R-:W-:Y:S02]  /*08e0*/  MOV R3, R6 ;  /* 0x0000000600037202 */ /* 0x008fe40000000f00 */
[----:B------:R-:W-:Y:S02]  /*08f0*/  SHF.R.U64 R6, R6, 0x10, R7 ;  /* 0x0000001006067819 */ /* 0x000fe40000001207 */
[----:B------:R-:W-:Y:S02]  /*0900*/  MOV R84, R7 ;  /* 0x0000000700547202 */ /* 0x000fe40000000f00 */
[C---:B----4-:R-:W-:Y:S02]  /*0910*/  SHF.R.U64 R89, R8.reuse, 0x10, R9 ;  /* 0x0000001008597819 */ /* 0x050fe40000001209 */
[----:B------:R-:W-:Y:S02]  /*0920*/  SHF.L.U32 R8, R8, 0x10, RZ ;  /* 0x0000001008087819 */ /* 0x000fe400000006ff */
[----:B------:R-:W-:-:S02]  /*0930*/  SHF.R.U32.HI R90, RZ, 0x10, R7 ;  /* 0x00000010ff5a7819 */ /* 0x000fc40000011607 */
[----:B------:R-:W-:Y:S01]  /*0940*/  SHF.L.U32 R7, R3, 0x10, RZ ;  /* 0x0000001003077819 */ /* 0x000fe200000006ff */
[----:B------:R-:W-:Y:S01]  /*0950*/  FADD.FTZ R3, -R85, R8 ;  /* 0x0000000855037221 */ /* 0x000fe20000010100 */
[----:B0-----:R-:W-:Y:S02]  /*0960*/  SHF.L.U32 R10, R6, 0x10, RZ ;  /* 0x00000010060a7819 */ /* 0x001fe400000006ff */
[----:B------:R-:W-:Y:S02]  /*0970*/  SHF.L.U32 R12, R9, 0x10, RZ ;  /* 0x00000010090c7819 */ /* 0x000fe400000006ff */
[----:B------:R-:W-:Y:S01]  /*0980*/  SHF.L.U32 R6, R89, 0x10, RZ ;  /* 0x0000001059067819 */ /* 0x000fe200000006ff */
[----:B------:R-:W-:Y:S01]  /*0990*/  FMUL.FTZ R3, R3, UR11 ;  /* 0x0000000b03037c20 */ /* 0x000fe20008410000 */
[----:B------:R-:W-:Y:S01]  /*09a0*/  SHF.R.U32.HI R88, RZ, 0x10, R9 ;  /* 0x00000010ff587819 */ /* 0x000fe20000011609 */
[C---:B------:R-:W-:Y:S01]  /*09b0*/  FADD.FTZ R12, -R85.reuse, R12 ;  /* 0x0000000c550c7221 */ /* 0x040fe20000010100 */
[-C--:B-----5:R-:W-:Y:S01]  /*09c0*/  FMUL.FTZ R8, R64, R7.reuse ;  /* 0x0000000740087220 */ /* 0x0a0fe20000410000 */
[----:B------:R-:W-:Y:S01]  /*09d0*/  FADD.FTZ R6, -R85, R6 ;  /* 0x0000000655067221 */ /* 0x000fe20000010100 */
[----:B------:R-:W-:Y:S01]  /*09e0*/  SHF.L.U32 R11, R84, 0x10, RZ ;  /* 0x00000010540b7819 */ /* 0x000fe200000006ff */
[----:B------:R-:W-:Y:S01]  /*09f0*/  FADD.FTZ R40, R40, R7 ;  /* 0x0000000728287221 */ /* 0x000fe20000010000 */
[----:B------:R-:W-:Y:S01]  /*0a00*/  SHF.L.U32 R84, R88, 0x10, RZ ;  /* 0x0000001058547819 */ /* 0x000fe200000006ff */
[----:B------:R-:W-:Y:S01]  /*0a10*/  FFMA.FTZ R60, R3, R7, R60 ;  /* 0x00000007033c7223 */ /* 0x000fe2000001003c */
[----:B------:R-:W-:Y:S01]  /*0a20*/  FMUL.FTZ R6, R6, UR11 ;  /* 0x0000000b06067c20 */ /* 0x000fe20008410000 */
[----:B------:R-:W-:Y:S01]  /*0a30*/  FMUL.FTZ R7, R12, UR11 ;  /* 0x0000000b0c077c20 */ /* 0x000fe20008410000 */
[----:B------:R-:W-:Y:S01]  /*0a40*/  FMUL.FTZ R9, R65, R10 ;  /* 0x0000000a41097220 */ /* 0x000fe20000410000 */
[----:B------:R-:W-:Y:S01]  /*0a50*/  FADD.FTZ R12, RZ, R8 ;  /* 0x00000008ff0c7221 */ /* 0x000fe20000010000 */
[----:B------:R-:W-:Y:S01]  /*0a60*/  FFMA.FTZ R87, R3, R8, RZ ;  /* 0x0000000803577223 */ /* 0x000fe200000100ff */
[----:B------:R-:W-:Y:S01]  /*0a70*/  SHF.L.U32 R90, R90, 0x10, RZ ;  /* 0x000000105a5a7819 */ /* 0x000fe200000006ff */
[----:B------:R-:W-:Y:S01]  /*0a80*/  FADD.FTZ R41, R41, R10 ;  /* 0x0000000a29297221 */ /* 0x000fe20000010000 */
[----:B------:R-:W-:Y:S01]  /*0a90*/  FFMA.FTZ R61, R6, R10, R61 ;  /* 0x0000000a063d7223 */ /* 0x000fe2000001003d */
[----:B------:R-:W-:Y:S01]  /*0aa0*/  FADD.FTZ R86, -R85, R84 ;  /* 0x0000005455567221 */ /* 0x000fe20000010100 */
[----:B------:R-:W-:Y:S01]  /*0ab0*/  FMUL.FTZ R10, R66, R11 ;  /* 0x0000000b420a7220 */ /* 0x000fe20000410000 */
[----:B------:R-:W-:Y:S01]  /*0ac0*/  FADD.FTZ R89, R12, R9 ;  /* 0x000000090c597221 */ /* 0x000fe20000010000 */
        /* <DEDUP_REMOVED lines=10> */
[----:B------:R-:W-:Y:S01]  /*0b70*/  IADD3 R84, PT, PT, R129, 0x80, RZ ;  /* 0x0000008081547810 */ /* 0x000fe20007ffe0ff */
[----:B------:R-:W-:-:S07]  /*0b80*/  FFMA.FTZ R86, R12, R11, R88 ;  /* 0x0000000b0c567223 */ /* 0x000fce0000010058 */
.L_x_2751:
[----:B------:R-:W-:Y:S05]  /*0b90*/  BSYNC.RECONVERGENT B0 ;  /* 0x0000000000007941 */ /* 0x000fea0003800200 */
.L_x_2750:
        /* <DEDUP_REMOVED lines=16> */
[----:B------:R-:W-:Y:S02]  /*0ca0*/  IADD3 R84, PT, PT, R84, 0x80, RZ ;  /* 0x0000008054547810 */ /* 0x000fe40007ffe0ff */
[----:B---3--:R-:W-:Y:S02]  /*0cb0*/  MOV R20, R16 ;  /* 0x0000001000147202 */ /* 0x008fe40000000f00 */
[----:B------:R-:W-:Y:S02]  /*0cc0*/  SHF.R.U64 R16, R16, 0x10, R17 ;  /* 0x0000001010107819 */ /* 0x000fe40000001211 */
[C---:B----4-:R-:W-:Y:S02]  /*0cd0*/  SHF.R.U64 R127, R14.reuse, 0x10, R15 ;  /* 0x000000100e7f7819 */ /* 0x050fe4000000120f */
[----:B------:R-:W-:Y:S02]  /*0ce0*/  SHF.L.U32 R14, R14, 0x10, RZ ;  /* 0x000000100e0e7819 */ /* 0x000fe400000006ff */
[----:B0-----:R-:W-:-:S02]  /*0cf0*/  SHF.L.U32 R18, R16, 0x10, RZ ;  /* 0x0000001010127819 */ /* 0x001fc400000006ff */
[----:B------:R-:W-:Y:S01]  /*0d00*/  SHF.L.U32 R16, R127, 0x10, RZ ;  /* 0x000000107f107819 */ /* 0x000fe200000006ff */
[C---:B------:R-:W-:Y:S01]  /*0d10*/  FADD.FTZ R14, -R85.reuse, R14 ;  /* 0x0000000e550e7221 */ /* 0x040fe20000010100 */
[----:B------:R-:W-:Y:S02]  /*0d20*/  MOV R90, R17 ;  /* 0x00000011005a7202 */ /* 0x000fe40000000f00 */
[----:B------:R-:W-:Y:S01]  /*0d30*/  SHF.R.U32.HI R91, RZ, 0x10, R17 ;  /* 0x00000010ff5b7819 */ /* 0x000fe20000011611 */
[----:B------:R-:W-:Y:S01]  /*0d40*/  FADD.FTZ R16, -R85, R16 ;  /* 0x0000001055107221 */ /* 0x000fe20000010100 */
[----:B------:R-:W-:Y:S02]  /*0d50*/  SHF.L.U32 R22, R15, 0x10, RZ ;  /* 0x000000100f167819 */ /* 0x000fe400000006ff */
[----:B------:R-:W-:Y:S02]  /*0d60*/  SHF.L.U32 R17, R20, 0x10, RZ ;  /* 0x0000001014117819 */ /* 0x000fe400000006ff */
[----:B------:R-:W-:Y:S01]  /*0d70*/  SHF.R.U32.HI R126, RZ, 0x10, R15 ;  /* 0x00000010ff7e7819 */ /* 0x000fe2000001160f */
[----:B------:R-:W-:Y:S01]  /*0d80*/  FMUL.FTZ R15, R14, UR11 ;  /* 0x0000000b0e0f7c20 */ /* 0x000fe20008410000 */
[----:B------:R-:W-:Y:S01]  /*0d90*/  FADD.FTZ R22, -R85, R22 ;  /* 0x0000001655167221 */ /* 0x000fe20000010100 */
[----:B------:R-:W-:Y:S01]  /*0da0*/  FMUL.FTZ R14, R16, UR11 ;  /* 0x0000000b100e7c20 */ /* 0x000fe20008410000 */
[-C--:B-----5:R-:W-:Y:S01]  /*0db0*/  FMUL.FTZ R16, R80, R17.reuse ;  /* 0x0000001150107220 */ /* 0x0a0fe20000410000 */
[----:B------:R-:W-:Y:S01]  /*0dc0*/  FADD.FTZ R36, R36, R17 ;  /* 0x0000001124247221 */ /* 0x000fe20000010000 */
[----:B------:R-:W-:Y:S01]  /*0dd0*/  FFMA.FTZ R56, R15, R17, R56 ;  /* 0x000000110f387223 */ /* 0x000fe20000010038 */
[----:B------:R-:W-:Y:S01]  /*0de0*/  SHF.L.U32 R89, R90, 0x10, RZ ;  /* 0x000000105a597819 */ /* 0x000fe200000006ff */
[----:B------:R-:W-:Y:S01]  /*0df0*/  FMUL.FTZ R17, R22, UR11 ;  /* 0x0000000b16117c20 */ /* 0x000fe20008410000 */
[----:B------:R-:W-:Y:S01]  /*0e00*/  SHF.L.U32 R20, R126, 0x10, RZ ;  /* 0x000000107e147819 */ /* 0x000fe200000006ff */
[----:B------:R-:W-:Y:S01]  /*0e10*/  FADD.FTZ R22, R87, R16 ;  /* 0x0000001057167221 */ /* 0x000fe20000010000 */
[----:B------:R-:W-:Y:S01]  /*0e20*/  FMUL.FTZ R19, R81, R18 ;  /* 0x0000001251137220 */ /* 0x000fe20000410000 */
[----:B------:R-:W-:Y:S01]  /*0e30*/  FFMA.FTZ R87, R15, R16, R86 ;  /* 0x000000100f577223 */ /* 0x000fe20000010056 */
[----:B------:R-:W-:Y:S01]  /*0e40*/  FADD.FTZ R37, R37, R18 ;  /* 0x0000001225257221 */ /* 0x000fe20000010000 */
[----:B------:R-:W-:Y:S01]  /*0e50*/  FFMA.FTZ R57, R14, R18, R57 ;  /* 0x000000120e397223 */ /* 0x000fe20000010039 */
[----:B------:R-:W-:Y:S01]  /*0e60*/  SHF.L.U32 R90, R91, 0x10, RZ ;  /* 0x000000105b5a7819 */ /* 0x000fe200000006ff */
[----:B------:R-:W-:Y:S01]  /*0e70*/  FADD.FTZ R38, R38, R89 ;  /* 0x0000005926267221 */ /* 0x000fe20000010000 */
[-C--:B------:R-:W-:Y:S01]  /*0e80*/  FFMA.FTZ R58, R17, R89.reuse, R58 ;  /* 0x00000059113a7223 */ /* 0x080fe2000001003a */
[----:B------:R-:W-:Y:S01]  /*0e90*/  FMUL.FTZ R18, R82, R89 ;  /* 0x0000005952127220 */ /* 0x000fe20000410000 */
[----:B------:R-:W-:Y:S01]  /*0ea0*/  FADD.FTZ R88, -R85, R20 ;  /* 0x0000001455587221 */ /* 0x000fe20000010100 */
[----:B------:R-:W-:Y:S01]  /*0eb0*/  FADD.FTZ R89, R22, R19 ;  /* 0x0000001316597221 */ /* 0x000fe20000010000 */
[----:B------:R-:W-:Y:S01]  /*0ec0*/  FFMA.FTZ R86, R14, R19, R87 ;  /* 0x000000130e567223 */ /* 0x000fe20000010057 */
[----:B------:R-:W-:Y:S01]  /*0ed0*/  FMUL.FTZ R20, R83, R90 ;  /* 0x0000005a53147220 */ /* 0x000fe20000410000 */
[----:B------:R-:W-:Y:S01]  /*0ee0*/  FMUL.FTZ R22, R88, UR11 ;  /* 0x0000000b58167c20 */ /* 0x000fe20008410000 */
[----:B------:R-:W-:Y:S01]  /*0ef0*/  FADD.FTZ R89, R89, R18 ;  /* 0x0000001259597221 */ /* 0x000fe20000010000 */
[----:B------:R-:W-:Y:S01]  /*0f00*/  FFMA.FTZ R91, R17, R18, R86 ;  /* 0x00000012115b7223 */ /* 0x000fe20000010056 */
[----:B------:R-:W-:Y:S01]  /*0f10*/  FADD.FTZ R39, R39, R90 ;  /* 0x0000005a27277221 */ /* 0x000fe20000010000 */
[C---:B------:R-:W-:Y:S01]  /*0f20*/  FFMA.FTZ R59, R22.reuse, R90, R59 ;  /* 0x0000005a163b7223 */ /* 0x040fe2000001003b */
[----:B------:R-:W-:Y:S01]  /*0f30*/  FADD.FTZ R87, R89, R20 ;  /* 0x0000001459577221 */ /* 0x000fe20000010000 */
[----:B------:R-:W-:-:S07]  /*0f40*/  FFMA.FTZ R86, R22, R20, R91 ;  /* 0x0000001416567223 */ /* 0x000fce000001005b */
.L_x_2753:
[----:B------:R-:W-:Y:S05]  /*0f50*/  BSYNC.RECONVERGENT B0 ;  /* 0x0000000000007941 */ /* 0x000fea0003800200 */
.L_x_2752:
[----:B------:R-:W-:Y:S04]  /*0f60*/  BSSY.RECONVERGENT B0, `(.L_x_2754) ;  /* 0x000003b000007945 */ /* 0x000fe80003800200 */
[----:B------:R-:W-:Y:S05]  /*0f70*/  @!P2 BRA `(.L_x_2755) ;  /* 0x0000000000e4a947 */ /* 0x000fea0003800000 */
[----:B------:R-:W0:Y:S08]  /*0f80*/  LDC.64 R88, c[0x0][0x428] ;  /* 0x00010a00ff587b82 */ /* 0x000e300000000a00 */
[----:B------:R-:W1:Y:S01]  /*0f90*/  LDC.64 R92, c[0x0][0x3a8] ;  /* 0x0000ea00ff5c7b82 */ /* 0x000e620000000a00 */
[----:B0-----:R-:W-:-:S06]  /*0fa0*/  IMAD.WIDE.U32 R90, R84, 0x8, R88 ;  /* 0x00000008545a7825 */ /* 0x001fcc00078e0058 */
[----:B------:R-:W2:Y:S01]  /*0fb0*/  LDG.E.64 R90, desc[UR16][R90.64] ;  /* 0x000000105a5a7981 */ /* 0x000ea2000c1e1b00 */
[----:B-1----:R-:W-:Y:S01]  /*0fc0*/  IMAD.WIDE.U32 R88, R84, 0x8, R92 ;  /* 0x0000000854587825 */ /* 0x002fe200078e005c */
[----:B------:R-:W-:Y:S01]  /*0fd0*/  ISETP.NE.U32.AND P0, PT, RZ, UR20, PT ;  /* 0x00000014ff007c0c */ /* 0x000fe2000bf05070 */
[----:B------:R-:W0:Y:S04]  /*0fe0*/  LDC.64 R92, c[0x0][0x3b0] ;  /* 0x0000ec00ff5c7b82 */ /* 0x000e280000000a00 */
[----:B------:R-:W3:Y:S01]  /*0ff0*/  LDG.E.64 R88, desc[UR16][R88.64] ;  /* 0x0000001058587981 */ /* 0x000ee2000c1e1b00 */
[----:B------:R-:W-:-:S13]  /*1000*/  ISETP.NE.AND.EX P0, PT, RZ, UR21, PT, P0 ;  /* 0x00000015ff007c0c */ /* 0x000fda000bf05300 */
[----:B------:R-:W1:Y:S01]  /*1010*/  @P0 LDC.64 R94, c[0x0][0x438] ;  /* 0x00010e00ff5e0b82 */ /* 0x000e620000000a00 */
[----:B0-----:R-:W-:-:S05]  /*1020*/  IMAD.WIDE.U32 R92, R84, 0x4, R92 ;  /* 0x00000004545c7825 */ /* 0x001fca00078e005c */
[----:B------:R0:W5:Y:S01]  /*1030*/  LDG.E R21, desc[UR16][R92.64] ;  /* 0x000000105c157981 */ /* 0x000162000c1e1900 */
[----:B-1----:R-:W-:-:S05]  /*1040*/  @P0 IMAD.WIDE.U32 R94, R84, 0x8, R94 ;  /* 0x00000008545e0825 */ /* 0x002fca00078e005e */
[----:B------:R1:W5:Y:S01]  /*1050*/  @P0 LDG.E.64 R118, desc[UR16][R94.64] ;  /* 0x000000105e760981 */ /* 0x000362000c1e1b00 */
[----:B------:R-:W-:Y:S02]  /*1060*/  IADD3 R84, PT, PT, R84, 0x80, RZ ;  /* 0x0000008054547810 */ /* 0x000fe40007ffe0ff */
[----:B--2---:R-:W-:Y:S02]  /*1070*/  MOV R23, R90 ;  /* 0x0000005a00177202 */ /* 0x004fe40000000f00 */
[--C-:B------:R-:W-:Y:S02]  /*1080*/  SHF.R.U64 R97, R90, 0x10, R91.reuse ;  /* 0x000000105a617819 */ /* 0x100fe4000000125b */
[----:B------:R-:W-:Y:S02]  /*1090*/  MOV R96, R91 ;  /* 0x0000005b00607202 */ /* 0x000fe40000000f00 */
[----:B------:R-:W-:Y:S02]  /*10a0*/  SHF.R.U32.HI R90, RZ, 0x10, R91 ;  /* 0x00000010ff5a7819 */ /* 0x000fe4000001165b */
[----:B---3--:R-:W-:-:S02]  /*10b0*/  SHF.R.U64 R91, R88, 0x10, R89 ;  /* 0x00000010585b7819 */ /* 0x008fc40000001259 */
[----:B------:R-:W-:Y:S02]  /*10c0*/  SHF.L.U32 R126, R88, 0x10, RZ ;  /* 0x00000010587e7819 */ /* 0x000fe400000006ff */
[----:B0-----:R-:W-:Y:S02]  /*10d0*/  SHF.L.U32 R92, R91, 0x10, RZ ;  /* 0x000000105b5c7819 */ /* 0x001fe400000006ff */
[----:B------:R-:W-:Y:S02]  /*10e0*/  SHF.R.U32.HI R98, RZ, 0x10, R89 ;  /* 0x00000010ff627819 */ /* 0x000fe40000011659 */
[----:B------:R-:W-:Y:S01]  /*10f0*/  SHF.L.U32 R130, R89, 0x10, RZ ;  /* 0x0000001059827819 */ /* 0x000fe200000006ff */
[----:B------:R-:W-:Y:S01]  /*1100*/  FADD.FTZ R92, -R85, R92 ;  /* 0x0000005c555c7221 */ /* 0x000fe20000010100 */
[----:B------:R-:W-:Y:S01]  /*1110*/  SHF.L.U32 R89, R23, 0x10, RZ ;  /* 0x0000001017597819 */ /* 0x000fe200000006ff */
[----:B------:R-:W-:Y:S01]  /*1120*/  FADD.FTZ R23, -R85, R126 ;  /* 0x0000007e55177221 */ /* 0x000fe20000010100 */
[----:B------:R-:W-:Y:S01]  /*1130*/  SHF.L.U32 R88, R97, 0x10, RZ ;  /* 0x0000001061587819 */ /* 0x000fe200000006ff */
[----:B------:R-:W-:-:S02]  /*1140*/  FMUL.FTZ R92, R92, UR11 ;  /* 0x0000000b5c5c7c20 */ /* 0x000fc40008410000 */
[-C--:B-1---5:R-:W-:Y:S01]  /*1150*/  FMUL.FTZ R94, R76, R89.reuse ;  /* 0x000000594c5e7220 */ /* 0x0a2fe20000410000 */
[----:B------:R-:W-:Y:S01]  /*1160*/  FMUL.FTZ R23, R23, UR11 ;  /* 0x0000000b17177c20 */ /* 0x000fe20008410000 */
[----:B------:R-:W-:Y:S01]  /*1170*/  FADD.FTZ R33, R33, R88 ;  /* 0x0000005821217221 */ /* 0x000fe20000010000 */
[-C--:B------:R-:W-:Y:S01]  /*1180*/  FFMA.FTZ R53, R92, R88.reuse, R53 ;  /* 0x000000585c357223 */ /* 0x080fe20000010035 */
[----:B------:R-:W-:Y:S01]  /*1190*/  FMUL.FTZ R95, R77, R88 ;  /* 0x000000584d5f7220 */ /* 0x000fe20000410000 */
[----:B------:R-:W-:Y:S01]  /*11a0*/  SHF.L.U32 R91, R96, 0x10, RZ ;  /* 0x00000010605b7819 */ /* 0x000fe200000006ff */
[----:B------:R-:W-:Y:S01]  /*11b0*/  FADD.FTZ R88, R87, R94 ;  /* 0x0000005e57587221 */ /* 0x000fe20000010000 */
[----:B------:R-:W-:Y:S01]  /*11c0*/  SHF.L.U32 R98, R98, 0x10, RZ ;  /* 0x0000001062627819 */ /* 0x000fe200000006ff */
[----:B------:R-:W-:Y:S01]  /*11d0*/  FADD.FTZ R93, -R85, R130 ;  /* 0x00000082555d7221 */ /* 0x000fe20000010100 */
[C---:B------:R-:W-:Y:S01]  /*11e0*/  FFMA.FTZ R87, R23.reuse, R94, R86 ;  /* 0x0000005e17577223 */ /* 0x040fe20000010056 */
[----:B------:R-:W-:Y:S01]  /*11f0*/  SHF.L.U32 R90, R90, 0x10, RZ ;  /* 0x000000105a5a7819 */ /* 0x000fe200000006ff */
[----:B------:R-:W-:Y:S01]  /*1200*/  FADD.FTZ R32, R32, R89 ;  /* 0x0000005920207221 */ /* 0x000fe20000010000 */
[----:B------:R-:W-:Y:S01]  /*1210*/  FFMA.FTZ R52, R23, R89, R52 ;  /* 0x0000005917347223 */ /* 0x000fe20000010034 */
[----:B------:R-:W-:Y:S01]  /*1220*/  FMUL.FTZ R93, R93, UR11 ;  /* 0x0000000b5d5d7c20 */ /* 0x000fe20008410000 */
[----:B------:R-:W-:Y:S01]  /*1230*/  FMUL.FTZ R96, R78, R91 ;  /* 0x0000005b4e607220 */ /* 0x000fe20000410000 */
[----:B------:R-:W-:Y:S01]  /*1240*/  FADD.FTZ R98, -R85, R98 ;  /* 0x0000006255627221 */ /* 0x000fe20000010100 */
        /* <DEDUP_REMOVED lines=12> */
.L_x_2755:
[----:B------:R-:W-:Y:S05]  /*1310*/  BSYNC.RECONVERGENT B0 ;  /* 0x0000000000007941 */ /* 0x000fea0003800200 */
.L_x_2754:
        /* <DEDUP_REMOVED lines=26> */
[C---:B------:R-:W-:Y:S01]  /*14c0*/  FADD.FTZ R100, -R85.reuse, R100 ;  /* 0x0000006455647221 */ /* 0x040fe20000010100 */
[----:B------:R-:W-:Y:S01]  /*14d0*/  SHF.L.U32 R89, R104, 0x10, RZ ;  /* 0x0000001068597819 */ /* 0x000fe200000006ff */
[----:B------:R-:W-:Y:S01]  /*14e0*/  FADD.FTZ R101, -R85, R126 ;  /* 0x0000007e55657221 */ /* 0x000fe20000010100 */
[----:B------:R-:W-:Y:S01]  /*14f0*/  SHF.L.U32 R88, R106, 0x10, RZ ;  /* 0x000000106a587819 */ /* 0x000fe200000006ff */
[----:B------:R-:W-:-:S02]  /*1500*/  FMUL.FTZ R100, R100, UR11 ;  /* 0x0000000b64647c20 */ /* 0x000fc40008410000 */
[-C--:B-1---5:R-:W-:Y:S01]  /*1510*/  FMUL.FTZ R102, R72, R89.reuse ;  /* 0x0000005948667220 */ /* 0x0a2fe20000410000 */
[----:B------:R-:W-:Y:S01]  /*1520*/  FMUL.FTZ R101, R101, UR11 ;  /* 0x0000000b65657c20 */ /* 0x000fe20008410000 */
[----:B------:R-:W-:Y:S01]  /*1530*/  SHF.L.U32 R91, R105, 0x10, RZ ;  /* 0x00000010695b7819 */ /* 0x000fe200000006ff */
[----:B------:R-:W-:Y:S01]  /*1540*/  FADD.FTZ R29, R29, R88 ;  /* 0x000000581d1d7221 */ /* 0x000fe20000010000 */
[-C--:B------:R-:W-:Y:S01]  /*1550*/  FFMA.FTZ R49, R100, R88.reuse, R49 ;  /* 0x0000005864317223 */ /* 0x080fe20000010031 */
[----:B------:R-:W-:Y:S01]  /*1560*/  FMUL.FTZ R105, R73, R88 ;  /* 0x0000005849697220 */ /* 0x000fe20000410000 */
[----:B------:R-:W-:Y:S01]  /*1570*/  FADD.FTZ R103, -R85, R130 ;  /* 0x0000008255677221 */ /* 0x000fe20000010100 */
[----:B------:R-:W-:Y:S01]  /*1580*/  SHF.L.U32 R108, R108, 0x10, RZ ;  /* 0x000000106c6c7819 */ /* 0x000fe200000006ff */
[----:B------:R-:W-:Y:S01]  /*1590*/  FADD.FTZ R88, R87, R102 ;  /* 0x0000006657587221 */ /* 0x000fe20000010000 */
        /* <DEDUP_REMOVED lines=19> */
.L_x_2757:
[----:B------:R-:W-:Y:S05]  /*16d0*/  BSYNC.RECONVERGENT B0 ;  /* 0x0000000000007941 */ /* 0x000fea0003800200 */
.L_x_2756:
        /* <DEDUP_REMOVED lines=16> */
[C-C-:B---3--:R-:W-:Y:S02]  /*17e0*/  SHF.R.U64 R125, R90.reuse, 0x10, R91.reuse ;  /* 0x000000105a7d7819 */ /* 0x148fe4000000125b */
[----:B------:R-:W-:Y:S02]  /*17f0*/  SHF.R.U32.HI R126, RZ, 0x10, R91 ;  /* 0x00000010ff7e7819 */ /* 0x000fe4000001165b */
[----:B------:R-:W-:Y:S02]  /*1800*/  SHF.L.U32 R90, R90, 0x10, RZ ;  /* 0x000000105a5a7819 */ /* 0x000fe400000006ff */
[----:B------:R-:W-:Y:S02]  /*1810*/  SHF.L.U32 R124, R91, 0x10, RZ ;  /* 0x000000105b7c7819 */ /* 0x000fe400000006ff */
[----:B----4-:R-:W-:Y:S02]  /*1820*/  MOV R84, R88 ;  /* 0x0000005800547202 */ /* 0x010fe40000000f00 */
[----:B------:R-:W-:-:S02]  /*1830*/  SHF.R.U64 R109, R88, 0x10, R89 ;  /* 0x00000010586d7819 */ /* 0x000fc40000001259 */
[----:B------:R-:W-:Y:S02]  /*1840*/  SHF.L.U32 R88, R125, 0x10, RZ ;  /* 0x000000107d587819 */ /* 0x000fe400000006ff */
[----:B------:R-:W-:Y:S01]  /*1850*/  SHF.L.U32 R126, R126, 0x10, RZ ;  /* 0x000000107e7e7819 */ /* 0x000fe200000006ff */
[C---:B------:R-:W-:Y:S01]  /*1860*/  FADD.FTZ R90, -R85.reuse, R90 ;  /* 0x0000005a555a7221 */ /* 0x040fe20000010100 */
[C---:B0-----:R-:W-:Y:S01]  /*1870*/  FADD.FTZ R113, -R85.reuse, R124 ;  /* 0x0000007c55717221 */ /* 0x041fe20000010100 */
[C---:B------:R-:W-:Y:S02]  /*1880*/  FADD.FTZ R88, -R85.reuse, R88 ;  /* 0x0000005855587221 */ /* 0x040fe40000010100 */
[----:B------:R-:W-:Y:S01]  /*1890*/  FADD.FTZ R126, -R85, R126 ;  /* 0x0000007e557e7221 */ /* 0x000fe20000010100 */
[----:B------:R-:W-:Y:S01]  /*18a0*/  SHF.L.U32 R85, R84, 0x10, RZ ;  /* 0x0000001054557819 */ /* 0x000fe200000006ff */
[----:B------:R-:W-:Y:S01]  /*18b0*/  FMUL.FTZ R110, R88, UR11 ;  /* 0x0000000b586e7c20 */ /* 0x000fe20008410000 */
[----:B------:R-:W-:Y:S01]  /*18c0*/  SHF.L.U32 R84, R109, 0x10, RZ ;  /* 0x000000106d547819 */ /* 0x000fe200000006ff */
[----:B------:R-:W-:Y:S01]  /*18d0*/  FMUL.FTZ R109, R90, UR11 ;  /* 0x0000000b5a6d7c20 */ /* 0x000fe20008410000 */
[----:B------:R-:W-:Y:S01]  /*18e0*/  MOV R91, R89 ;  /* 0x00000059005b7202 */ /* 0x000fe20000000f00 */
[-C--:B-----5:R-:W-:Y:S01]  /*18f0*/  FMUL.FTZ R112, R68, R85.reuse ;  /* 0x0000005544707220 */ /* 0x0a0fe20000410000 */
[----:B------:R-:W-:Y:S01]  /*1900*/  SHF.R.U32.HI R89, RZ, 0x10, R89 ;  /* 0x00000010ff597819 */ /* 0x000fe20000011659 */
[----:B------:R-:W-:Y:S01]  /*1910*/  FADD.FTZ R25, R25, R84 ;  /* 0x0000005419197221 */ /* 0x000fe20000010000 */
[----:B------:R-:W-:Y:S01]  /*1920*/  SHF.L.U32 R91, R91, 0x10, RZ ;  /* 0x000000105b5b7819 */ /* 0x000fe200000006ff */
[-C--:B------:R-:W-:Y:S01]  /*1930*/  FFMA.FTZ R45, R110, R84.reuse, R45 ;  /* 0x000000546e2d7223 */ /* 0x080fe2000001002d */
[----:B------:R-:W-:Y:S01]  /*1940*/  FMUL.FTZ R111, R69, R84 ;  /* 0x00000054456f7220 */ /* 0x000fe20000410000 */
[----:B------:R-:W-:Y:S01]  /*1950*/  FADD.FTZ R24, R24, R85 ;  /* 0x0000005518187221 */ /* 0x000fe20000010000 */
[----:B------:R-:W-:Y:S01]  /*1960*/  FFMA.FTZ R44, R109, R85, R44 ;  /* 0x000000556d2c7223 */ /* 0x000fe2000001002c */
[----:B------:R-:W-:Y:S01]  /*1970*/  FADD.FTZ R84, R87, R112 ;  /* 0x0000007057547221 */ /* 0x000fe20000010000 */
[----:B------:R-:W-:Y:S01]  /*1980*/  FFMA.FTZ R85, R109, R112, R86 ;  /* 0x000000706d557223 */ /* 0x000fe20000010056 */
[----:B------:R-:W-:Y:S01]  /*1990*/  SHF.L.U32 R90, R89, 0x10, RZ ;  /* 0x00000010595a7819 */ /* 0x000fe200000006ff */
[----:B------:R-:W-:Y:S01]  /*19a0*/  FMUL.FTZ R124, R70, R91 ;  /* 0x0000005b467c7220 */ /* 0x000fe20000410000 */
[----:B------:R-:W-:Y:S01]  /*19b0*/  FADD.FTZ R87, R84, R111 ;  /* 0x0000006f54577221 */ /* 0x000fe20000010000 */
[----:B------:R-:W-:Y:S01]  /*19c0*/  FMUL.FTZ R113, R113, UR11 ;  /* 0x0000000b71717c20 */ /* 0x000fe20008410000 */
[----:B------:R-:W-:Y:S01]  /*19d0*/  FFMA.FTZ R84, R110, R111, R85 ;  /* 0x0000006f6e547223 */ /* 0x000fe20000010055 */
[----:B------:R-:W-:Y:S01]  /*19e0*/  FMUL.FTZ R125, R71, R90 ;  /* 0x0000005a477d7220 */ /* 0x000fe20000410000 */
[----:B------:R-:W-:Y:S01]  /*19f0*/  FADD.FTZ R86, R87, R124 ;  /* 0x0000007c57567221 */ /* 0x000fe20000010000 */
[----:B------:R-:W-:Y:S01]  /*1a00*/  FMUL.FTZ R128, R126, UR11 ;  /* 0x0000000b7e807c20 */ /* 0x000fe20008410000 */
[C---:B------:R-:W-:Y:S01]  /*1a10*/  FFMA.FTZ R84, R113.reuse, R124, R84 ;  /* 0x0000007c71547223 */ /* 0x040fe20000010054 */
[----:B------:R-:W-:Y:S01]  /*1a20*/  FADD.FTZ R26, R26, R91 ;  /* 0x0000005b1a1a7221 */ /* 0x000fe20000010000 */
[----:B------:R-:W-:Y:S01]  /*1a30*/  FADD.FTZ R87, R86, R125 ;  /* 0x0000007d56577221 */ /* 0x000fe20000010000 */
[----:B------:R-:W-:Y:S01]  /*1a40*/  FFMA.FTZ R46, R113, R91, R46 ;  /* 0x0000005b712e7223 */ /* 0x000fe2000001002e */
[----:B------:R-:W-:Y:S01]  /*1a50*/  FADD.FTZ R27, R27, R90 ;  /* 0x0000005a1b1b7221 */ /* 0x000fe20000010000 */
[C---:B------:R-:W-:Y:S01]  /*1a60*/  FFMA.FTZ R47, R128.reuse, R90, R47 ;  /* 0x0000005a802f7223 */ /* 0x040fe2000001002f */
[----:B------:R-:W-:-:S07]  /*1a70*/  FFMA.FTZ R86, R128, R125, R84 ;  /* 0x0000007d80567223 */ /* 0x000fce0000010054 */
.L_x_2759:
[----:B------:R-:W-:Y:S05]  /*1a80*/  BSYNC.RECONVERGENT B0 ;  /* 0x0000000000007941 */ /* 0x000fea0003800200 */
.L_x_2758:
        /* <DEDUP_REMOVED lines=67> */
[----:B------:R-:W-:Y:S02]  /*1ec0*/  LOP3.LUT P0, RZ, R5, 0xff0000, RZ, 0xc0, !PT ;  /* 0x00ff000005ff7812 */ /* 0x000fe4000780c0ff */
        /* <DEDUP_REMOVED lines=37> */
.L_x_2764:
[----:B------:R-:W-:Y:S05]  /*2120*/  BSYNC.RECONVERGENT B1 ;  /* 0x0000000000017941 */ /* 0x000fea0003800200 */
.L_x_2763:
[----:B------:R-:W-:Y:S04]  /*2130*/  BSSY.RECONVERGENT B1, `(.L_x_2765) ;  /* 0x000002a000017945 */ /* 0x000fe80003800200 */
[----:B------:R-:W-:Y:S05]  /*2140*/  @!P1 BRA `(.L_x_2766) ;  /* 0x0000000000a09947 */ /* 0x000fea0003800000 */
[--C-:B0-----:R-:W-:Y:S01]  /*2150*/  FFMA.FTZ R85, R17, UR4, R126.reuse ;  /* 0x0000000411557c23 */ /* 0x101fe2000801007e */
[--C-:B------:R-:W-:Y:S01]  /*2160*/  FFMA.FTZ R87, R22, UR4, R126.reuse ;  /* 0x0000000416577c23 */ /* 0x100fe2000801007e */
[C---:B------:R-:W-:Y:S01]  /*2170*/  LOP3.LUT P0, RZ, R13.reuse, 0xff0000, RZ, 0xc0, !PT ;  /* 0x00ff00000dff7812 */ /* 0x040fe2000780c0ff */
[----:B------:R-:W-:Y:S01]  /*2180*/  FFMA.FTZ R84, R14, UR4, R126 ;  /* 0x000000040e547c23 */ /* 0x000fe2000801007e */
[----:B------:R-:W-:Y:S01]  /*2190*/  FADD.FTZ R85, R18, -R85 ;  /* 0x8000005512557221 */ /* 0x000fe20000010000 */
[----:B------:R-:W-:Y:S01]  /*21a0*/  FADD.FTZ R87, R20, -R87 ;  /* 0x8000005714577221 */ /* 0x000fe20000010000 */
[----:B------:R-:W-:Y:S01]  /*21b0*/  ISETP.GE.U32.AND P6, PT, R13, 0x1000000, PT ;  /* 0x010000000d00780c */ /* 0x000fe20003fc6070 */
[----:B------:R-:W-:Y:S01]  /*21c0*/  FADD.FTZ R84, R19, -R84 ;  /* 0x8000005413547221 */ /* 0x000fe20000010000 */
[----:B------:R-:W-:Y:S01]  /*21d0*/  FMUL.FTZ R85, R85, UR11 ;  /* 0x0000000b55557c20 */ /* 0x000fe20008410000 */
[----:B------:R-:W-:Y:S02]  /*21e0*/  FMUL.FTZ R87, R87, UR11 ;  /* 0x0000000b57577c20 */ /* 0x000fe40008410000 */
[----:B------:R-:W-:Y:S01]  /*21f0*/  FMUL.FTZ R84, R84, UR11 ;  /* 0x0000000b54547c20 */ /* 0x000fe20008410000 */
[----:B------:R-:W-:Y:S01]  /*2200*/  FMUL.FTZ R85, R85, UR9 ;  /* 0x0000000955557c20 */ /* 0x000fe20008410000 */
[----:B------:R-:W-:-:S02]  /*2210*/  FMUL.FTZ R87, R87, UR9 ;  /* 0x0000000957577c20 */ /* 0x000fc40008410000 */
[----:B------:R-:W-:Y:S01]  /*2220*/  FMUL.FTZ R84, R84, UR9 ;  /* 0x0000000954547c20 */ /* 0x000fe20008410000 */
[----:B------:R-:W-:Y:S01]  /*2230*/  FMUL.FTZ R85, R85, UR24 ;  /* 0x0000001855557c20 */ /* 0x000fe20008410000 */
[----:B------:R-:W-:Y:S02]  /*2240*/  FMUL.FTZ R87, R87, UR24 ;  /* 0x0000001857577c20 */ /* 0x000fe40008410000 */
[----:B------:R-:W-:Y:S02]  /*2250*/  FMUL.FTZ R84, R84, UR24 ;  /* 0x0000001854547c20 */ /* 0x000fe40008410000 */
[----:B------:R-:W-:Y:S01]  /*2260*/  FSEL R86, R85, RZ, P0 ;  /* 0x000000ff55567208 */ /* 0x000fe20000000000 */
[----:B------:R-:W-:Y:S01]  /*2270*/  FFMA.FTZ R85, R15, UR4, R126 ;  /* 0x000000040f557c23 */ /* 0x000fe2000801007e */
[----:B------:R-:W-:Y:S02]  /*2280*/  FSEL R127, R87, RZ, P6 ;  /* 0x000000ff577f7208 */ /* 0x000fe40003000000 */
[C---:B------:R-:W-:Y:S01]  /*2290*/  LOP3.LUT P6, RZ, R13.reuse, 0xff00, RZ, 0xc0, !PT ;  /* 0x0000ff000dff7812 */ /* 0x040fe200078cc0ff */
[----:B------:R-:W-:Y:S01]  /*22a0*/  FADD.FTZ R85, R16, -R85 ;  /* 0x8000005510557221 */ /* 0x000fe20000010000 */
[----:B------:R0:W-:Y:S01]  /*22b0*/  F2F.BF16.F32 R91, R86 ;  /* 0x00000056005b7304 */ /* 0x0001e20000202000 */
[----:B------:R-:W-:-:S02]  /*22c0*/  LOP3.LUT P0, RZ, R13, 0xff, RZ, 0xc0, !PT ;  /* 0x000000ff0dff7812 */ /* 0x000fc4000780c0ff */
        /* <DEDUP_REMOVED lines=16> */
.L_x_2766:
[----:B------:R-:W-:Y:S05]  /*23d0*/  BSYNC.RECONVERGENT B1 ;  /* 0x0000000000017941 */ /* 0x000fea0003800200 */
.L_x_2765:
[----:B------:R-:W-:Y:S04]  /*23e0*/  BSSY.RECONVERGENT B1, `(.L_x_2767) ;  /* 0x000002a000017945 */ /* 0x000fe80003800200 */
[----:B------:R-:W-:Y:S05]  /*23f0*/  @!P2 BRA `(.L_x_2768) ;  /* 0x0000000000a0a947 */ /* 0x000fea0003800000 */
[--C-:B01----:R-:W-:Y:S01]  /*2400*/  FFMA.FTZ R85, R93, UR4, R126.reuse ;  /* 0x000000045d557c23 */ /* 0x103fe2000801007e */
        /* <DEDUP_REMOVED lines=39> */
.L_x_2768:
[----:B------:R-:W-:Y:S05]  /*2680*/  BSYNC.RECONVERGENT B1 ;  /* 0x0000000000017941 */ /* 0x000fea0003800200 */
.L_x_2767:
[----:B------:R-:W-:Y:S04]  /*2690*/  BSSY.RECONVERGENT B1, `(.L_x_2769) ;  /* 0x000002a000017945 */ /* 0x000fe80003800200 */
[----:B------:R-:W-:Y:S05]  /*26a0*/  @!P3 BRA `(.L_x_2770) ;  /* 0x0000000000a0b947 */ /* 0x000fea0003800000 */
[--C-:B012---:R-:W-:Y:S01]  /*26b0*/  FFMA.FTZ R85, R103, UR4, R126.reuse ;  /* 0x0000000467557c23 */ /* 0x107fe2000801007e */
        /* <DEDUP_REMOVED lines=39> */
.L_x_2770:
[----:B------:R-:W-:Y:S05]  /*2930*/  BSYNC.RECONVERGENT B1 ;  /* 0x0000000000017941 */ /* 0x000fea0003800200 */
.L_x_2769:
[----:B------:R-:W-:Y:S05]  /*2940*/  @!P5 BRA `(.L_x_2771) ;  /* 0x0000003400a4d947 */ /* 0x000fea0003800000 */
[--C-:B0123--:R-:W-:Y:S01]  /*2950*/  FFMA.FTZ R84, R128, UR4, R126.reuse ;  /* 0x0000000480547c23 */ /* 0x10ffe2000801007e */
[----:B------:R-:W-:Y:S01]  /*2960*/  FFMA.FTZ R85, R113, UR4, R126 ;  /* 0x0000000471557c23 */ /* 0x000fe2000801007e */
[----:B------:R-:W-:Y:S02]  /*2970*/  ISETP.GE.U32.AND P6, PT, R107, 0x1000000, PT ;  /* 0x010000006b00780c */ /* 0x000fe40003fc6070 */
        /* <DEDUP_REMOVED lines=37> */
.L_x_2762:
[----:B------:R-:W-:Y:S01]  /*2bd0*/  ISETP.GT.U32.AND P0, PT, R2, 0x7f, PT ;  /* 0x0000007f0200780c */ /* 0x000fe20003f04070 */
[----:B------:R-:W-:-:S12]  /*2be0*/  BSSY.RECONVERGENT B1, `(.L_x_2772) ;  /* 0x0000035000017945 */ /* 0x000fd80003800200 */
[----:B------:R-:W-:Y:S05]  /*2bf0*/  @!P0 BRA `(.L_x_2773) ;  /* 0x0000000000cc8947 */ /* 0x000fea0003800000 */
[--C-:B------:R-:W-:Y:S01]  /*2c00*/  FFMA.FTZ R85, R7, UR4, R126.reuse ;  /* 0x0000000407557c23 */ /* 0x100fe2000801007e */
[--C-:B------:R-:W-:Y:S01]  /*2c10*/  FFMA.FTZ R84, R12, UR4, R126.reuse ;  /* 0x000000040c547c23 */ /* 0x100fe2000801007e */
[----:B------:R-:W-:Y:S01]  /*2c20*/  FFMA.FTZ R88, R6, UR4, R126 ;  /* 0x0000000406587c23 */ /* 0x000fe2000801007e */
[----:B------:R-:W-:Y:S01]  /*2c30*/  LOP3.LUT P0, RZ, R5, 0xff0000, RZ, 0xc0, !PT ;  /* 0x00ff000005ff7812 */ /* 0x000fe2000780c0ff */
        /* <DEDUP_REMOVED lines=27> */
[----:B0-----:R-:W0:Y:S07]  /*2df0*/  LDC.64 R90, c[0x0][0x478] ;  /* 0x00011e00ff5a7b82 */ /* 0x001e2e0000000a00 */
[----:B------:R3:W-:Y:S01]  /*2e00*/  F2F.BF16.F32 R134, R130 ;  /* 0x0000008200867304 */ /* 0x0007e20000202000 */
[----:B-1----:R-:W1:Y:S07]  /*2e10*/  LDC.64 R86, c[0x0][0x468] ;  /* 0x00011a00ff567b82 */ /* 0x002e6e0000000a00 */
        /* <DEDUP_REMOVED lines=10> */
[C---:B-1----:R-:W-:Y:S01]  /*2ec0*/  IMAD.WIDE.U32 R86, R129.reuse, 0x8, R86 ;  /* 0x0000000881567825 */ /* 0x042fe200078e0056 */
[----:B---3--:R-:W-:Y:S02]  /*2ed0*/  PRMT R135, R134, 0x5410, R135 ;  /* 0x0000541086877816 */ /* 0x008fe40000000087 */
[----:B------:R-:W-:Y:S01]  /*2ee0*/  IADD3 R129, PT, PT, R129, 0x80, RZ ;  /* 0x0000008081817810 */ /* 0x000fe20007ffe0ff */
[----:B------:R1:W-:Y:S01]  /*2ef0*/  STG.E.64 desc[UR16][R90.64], R88 ;  /* 0x000000585a007986 */ /* 0x0003e2000c101b10 */
[----:B------:R-:W-:Y:S02]  /*2f00*/  LOP3.LUT R85, R135, R85, RZ, 0xfc, !PT ;  /* 0x0000005587557212 */ /* 0x000fe400078efcff */
[----:B0-----:R-:W-:-:S05]  /*2f10*/  LOP3.LUT R84, R84, R133, RZ, 0xfc, !PT ;  /* 0x0000008554547212 */ /* 0x001fca00078efcff */
[----:B------:R1:W-:Y:S02]  /*2f20*/  STG.E.64 desc[UR16][R86.64], R84 ;  /* 0x0000005456007986 */ /* 0x0003e4000c101b10 */
.L_x_2773:
[----:B------:R-:W-:Y:S05]  /*2f30*/  BSYNC.RECONVERGENT B1 ;  /* 0x0000000000017941 */ /* 0x000fea0003800200 */
.L_x_2772:
[----:B------:R-:W-:Y:S04]  /*2f40*/  BSSY.RECONVERGENT B1, `(.L_x_2774) ;  /* 0x0000035000017945 */ /* 0x000fe80003800200 */
[----:B------:R-:W-:Y:S05]  /*2f50*/  @!P1 BRA `(.L_x_2775) ;  /* 0x0000000000cc9947 */ /* 0x000fea0003800000 */
[--C-:B-1----:R-:W-:Y:S01]  /*2f60*/  FFMA.FTZ R85, R17, UR4, R126.reuse ;  /* 0x0000000411557c23 */ /* 0x102fe2000801007e */
        /* <DEDUP_REMOVED lines=30> */
[----:B------:R-:W0:Y:S05]  /*3150*/  LDC.64 R86, c[0x0][0x468] ;  /* 0x00011a00ff567b82 */ /* 0x000e2a0000000a00 */
        /* <DEDUP_REMOVED lines=14> */
[----:B------:R-:W-:Y:S02]  /*3240*/  IADD3 R129, PT, PT, R129, 0x80, RZ ;  /* 0x0000008081817810 */ /* 0x000fe40007ffe0ff */
[----:B------:R-:W-:Y:S01]  /*3250*/  LOP3.LUT R85, R135, R85, RZ, 0xfc, !PT ;  /* 0x0000005587557212 */ /* 0x000fe200078efcff */
[----:B------:R2:W-:Y:S01]  /*3260*/  STG.E.64 desc[UR16][R88.64], R90 ;  /* 0x0000005a58007986 */ /* 0x0005e2000c101b10 */
[----:B0-----:R-:W-:-:S05]  /*3270*/  LOP3.LUT R84, R84, R133, RZ, 0xfc, !PT ;  /* 0x0000008554547212 */ /* 0x001fca00078efcff */
[----:B------:R2:W-:Y:S02]  /*3280*/  STG.E.64 desc[UR16][R86.64], R84 ;  /* 0x0000005456007986 */ /* 0x0005e4000c101b10 */
.L_x_2775:
[----:B------:R-:W-:Y:S05]  /*3290*/  BSYNC.RECONVERGENT B1 ;  /* 0x0000000000017941 */ /* 0x000fea0003800200 */
.L_x_2774:
[----:B------:R-:W-:Y:S04]  /*32a0*/  BSSY.RECONVERGENT B1, `(.L_x_2776) ;  /* 0x0000035000017945 */ /* 0x000fe80003800200 */
[----:B------:R-:W-:Y:S05]  /*32b0*/  @!P2 BRA `(.L_x_2777) ;  /* 0x0000000000cca947 */ /* 0x000fea0003800000 */
[--C-:B-12---:R-:W-:Y:S01]  /*32c0*/  FFMA.FTZ R85, R93, UR4, R126.reuse ;  /* 0x000000045d557c23 */ /* 0x106fe2000801007e */
        /* <DEDUP_REMOVED lines=50> */
.L_x_2777:
[----:B------:R-:W-:Y:S05]  /*35f0*/  BSYNC.RECONVERGENT B1 ;  /* 0x0000000000017941 */ /* 0x000fea0003800200 */
.L_x_2776:
[----:B------:R-:W-:Y:S04]  /*3600*/  BSSY.RECONVERGENT B1, `(.L_x_2778) ;  /* 0x0000035000017945 */ /* 0x000fe80003800200 */
[----:B------:R-:W-:Y:S05]  /*3610*/  @!P3 BRA `(.L_x_2779) ;  /* 0x0000000000ccb947 */ /* 0x000fea0003800000 */
[--C-:B-123--:R-:W-:Y:S01]  /*3620*/  FFMA.FTZ R85, R103, UR4, R126.reuse ;  /* 0x0000000467557c23 */ /* 0x10efe2000801007e */
        /* <DEDUP_REMOVED lines=50> */
.L_x_2779:
[----:B------:R-:W-:Y:S05]  /*3950*/  BSYNC.RECONVERGENT B1 ;  /* 0x0000000000017941 */ /* 0x000fea0003800200 */
.L_x_2778:
[----:B------:R-:W-:Y:S05]  /*3960*/  @!P5 BRA `(.L_x_2771) ;  /* 0x00000024009cd947 */ /* 0x000fea0003800000 */
[--C-:B-1234-:R-:W-:Y:S01]  /*3970*/  FFMA.FTZ R85, R113, UR4, R126.reuse ;  /* 0x0000000471557c23 */ /* 0x11efe2000801007e */
[----:B------:R-:W-:Y:S01]  /*3980*/  FFMA.FTZ R84, R128, UR4, R126 ;  /* 0x0000000480547c23 */ /* 0x000fe2000801007e */
[----:B------:R-:W-:Y:S02]  /*3990*/  LOP3.LUT P0, RZ, R107, 0xff0000, RZ, 0xc0, !PT ;  /* 0x00ff00006bff7812 */ /* 0x000fe4000780c0ff */
        /* <DEDUP_REMOVED lines=48> */
.L_x_2761:
        /* <DEDUP_REMOVED lines=54> */
.L_x_2782:
[----:B------:R-:W-:Y:S05]  /*4000*/  BSYNC.RECONVERGENT B1 ;  /* 0x0000000000017941 */ /* 0x000fea0003800200 */
.L_x_2781:
[----:B------:R-:W-:Y:S04]  /*4010*/  BSSY.RECONVERGENT B1, `(.L_x_2783) ;  /* 0x0000032000017945 */ /* 0x000fe80003800200 */
[----:B------:R-:W-:Y:S05]  /*4020*/  @!P1 BRA `(.L_x_2784) ;  /* 0x0000000000c09947 */ /* 0x000fea0003800000 */
[----:B0-----:R-:W-:Y:S01]  /*4030*/  MOV R84, R117 ;  /* 0x0000007500547202 */ /* 0x001fe20000000f00 */
[--C-:B------:R-:W-:Y:S01]  /*4040*/  FFMA.FTZ R85, R17, UR4, R126.reuse ;  /* 0x0000000411557c23 */ /* 0x100fe2000801007e */
[--C-:B------:R-:W-:Y:S01]  /*4050*/  FFMA.FTZ R89, R22, UR4, R126.reuse ;  /* 0x0000000416597c23 */ /* 0x100fe2000801007e */
[----:B------:R-:W-:Y:S01]  /*4060*/  SHF.R.U32.HI R87, RZ, 0x10, R117 ;  /* 0x00000010ff577819 */ /* 0x000fe20000011675 */
[----:B------:R-:W-:Y:S01]  /*4070*/  FFMA.FTZ R86, R14, UR4, R126 ;  /* 0x000000040e567c23 */ /* 0x000fe2000801007e */
[----:B------:R-:W-:Y:S01]  /*4080*/  SHF.L.U32 R84, R84, 0x10, RZ ;  /* 0x0000001054547819 */ /* 0x000fe200000006ff */
[----:B------:R-:W-:Y:S01]  /*4090*/  FADD.FTZ R85, R18, -R85 ;  /* 0x8000005512557221 */ /* 0x000fe20000010000 */
[----:B------:R-:W-:Y:S01]  /*40a0*/  FADD.FTZ R88, R20, -R89 ;  /* 0x8000005914587221 */ /* 0x000fe20000010000 */
[----:B------:R-:W-:Y:S01]  /*40b0*/  SHF.L.U32 R87, R87, 0x10, RZ ;  /* 0x0000001057577819 */ /* 0x000fe200000006ff */
[----:B------:R-:W-:Y:S01]  /*40c0*/  FADD.FTZ R89, R19, -R86 ;  /* 0x8000005613597221 */ /* 0x000fe20000010000 */
[----:B------:R-:W-:Y:S01]  /*40d0*/  FFMA.FTZ R85, R85, UR11, R84 ;  /* 0x0000000b55557c23 */ /* 0x000fe20008010054 */
[----:B------:R-:W-:-:S02]  /*40e0*/  SHF.R.U64 R84, R116, 0x10, R117 ;  /* 0x0000001074547819 */ /* 0x000fc40000001275 */
[----:B------:R-:W-:Y:S01]  /*40f0*/  FFMA.FTZ R87, R88, UR11, R87 ;  /* 0x0000000b58577c23 */ /* 0x000fe20008010057 */
[----:B------:R-:W-:Y:S01]  /*4100*/  FMUL.FTZ R86, R85, UR9 ;  /* 0x0000000955567c20 */ /* 0x000fe20008410000 */
[----:B------:R-:W-:Y:S02]  /*4110*/  SHF.L.U32 R84, R84, 0x10, RZ ;  /* 0x0000001054547819 */ /* 0x000fe400000006ff */
[----:B------:R-:W-:Y:S01]  /*4120*/  FMUL.FTZ R87, R87, UR9 ;  /* 0x0000000957577c20 */ /* 0x000fe20008410000 */
[----:B------:R-:W-:Y:S01]  /*4130*/  FMUL.FTZ R86, R86, UR24 ;  /* 0x0000001856567c20 */ /* 0x000fe20008410000 */
[----:B------:R-:W-:Y:S01]  /*4140*/  LOP3.LUT P0, RZ, R13, 0xff0000, RZ, 0xc0, !PT ;  /* 0x00ff00000dff7812 */ /* 0x000fe2000780c0ff */
[----:B------:R-:W-:Y:S01]  /*4150*/  FFMA.FTZ R85, R89, UR11, R84 ;  /* 0x0000000b59557c23 */ /* 0x000fe20008010054 */
[----:B------:R-:W-:Y:S01]  /*4160*/  MOV R84, R116 ;  /* 0x0000007400547202 */ /* 0x000fe20000000f00 */
[----:B------:R-:W-:Y:S01]  /*4170*/  FFMA.FTZ R89, R15, UR4, R126 ;  /* 0x000000040f597c23 */ /* 0x000fe2000801007e */
[----:B------:R-:W-:Y:S01]  /*4180*/  FMUL.FTZ R87, R87, UR24 ;  /* 0x0000001857577c20 */ /* 0x000fe20008410000 */
[----:B------:R-:W-:Y:S01]  /*4190*/  ISETP.GE.U32.AND P6, PT, R13, 0x1000000, PT ;  /* 0x010000000d00780c */ /* 0x000fe20003fc6070 */
[----:B------:R-:W-:Y:S01]  /*41a0*/  FMUL.FTZ R85, R85, UR9 ;  /* 0x0000000955557c20 */ /* 0x000fe20008410000 */
[----:B------:R-:W-:Y:S01]  /*41b0*/  SHF.L.U32 R84, R84, 0x10, RZ ;  /* 0x0000001054547819 */ /* 0x000fe200000006ff */
[----:B------:R-:W-:Y:S01]  /*41c0*/  FADD.FTZ R89, R16, -R89 ;  /* 0x8000005910597221 */ /* 0x000fe20000010000 */
[----:B------:R-:W-:Y:S01]  /*41d0*/  FSEL R86, R86, RZ, P0 ;  /* 0x000000ff56567208 */ /* 0x000fe20000000000 */
[----:B------:R-:W-:Y:S01]  /*41e0*/  FMUL.FTZ R85, R85, UR24 ;  /* 0x0000001855557c20 */ /* 0x000fe20008410000 */
[----:B------:R-:W-:Y:S01]  /*41f0*/  FSEL R127, R87, RZ, P6 ;  /* 0x000000ff577f7208 */ /* 0x000fe20003000000 */
[----:B------:R-:W-:Y:S01]  /*4200*/  FFMA.FTZ R84, R89, UR11, R84 ;  /* 0x0000000b59547c23 */ /* 0x000fe20008010054 */
[C---:B------:R-:W-:Y:S01]  /*4210*/  LOP3.LUT P6, RZ, R13.reuse, 0xff00, RZ, 0xc0, !PT ;  /* 0x0000ff000dff7812 */ /* 0x040fe200078cc0ff */
[----:B------:R0:W-:Y:S01]  /*4220*/  F2F.BF16.F32 R91, R86 ;  /* 0x00000056005b7304 */ /* 0x0001e20000202000 */
[----:B------:R-:W-:Y:S01]  /*4230*/  LOP3.LUT P0, RZ, R13, 0xff, RZ, 0xc0, !PT ;  /* 0x000000ff0dff7812 */ /* 0x000fe2000780c0ff */
[----:B------:R-:W-:Y:S01]  /*4240*/  FMUL.FTZ R84, R84, UR9 ;  /* 0x0000000954547c20 */ /* 0x000fe20008410000 */
[----:B------:R-:W-:-:S05]  /*4250*/  FSEL R90, R85, RZ, P6 ;  /* 0x000000ff555a7208 */ /* 0x000fca0003000000 */
[----:B------:R-:W1:Y:S01]  /*4260*/  F2F.BF16.F32 R87, R90 ;  /* 0x0000005a00577304 */ /* 0x000e620000202000 */
[----:B0-----:R-:W-:Y:S02]  /*4270*/  FMUL.FTZ R86, R84, UR24 ;  /* 0x0000001854567c20 */ /* 0x001fe40008410000 */
[----:B------:R-:W0:Y:S03]  /*4280*/  LDC.64 R84, c[0x0][0x468] ;  /* 0x00011a00ff547b82 */ /* 0x000e260000000a00 */
[----:B------:R-:W-:Y:S02]  /*4290*/  FSEL R88, R86, RZ, P0 ;  /* 0x000000ff56587208 */ /* 0x000fe40000000000 */
[----:B------:R-:W2:Y:S01]  /*42a0*/  F2F.BF16.F32 R130, R127 ;  /* 0x0000007f00827304 */ /* 0x000ea20000202000 */
[----:B-1----:R-:W-:-:S07]  /*42b0*/  IMAD.WIDE.U32 R86, R87, 0x10000, RZ ;  /* 0x0001000057567825 */ /* 0x002fce00078e00ff */
[----:B------:R-:W1:Y:S01]  /*42c0*/  F2F.BF16.F32 R89, R88 ;  /* 0x0000005800597304 */ /* 0x000e620000202000 */
[----:B--2---:R-:W-:-:S04]  /*42d0*/  PRMT R91, R91, 0x5410, R130 ;  /* 0x000054105b5b7816 */ /* 0x004fc80000000082 */
[----:B------:R-:W-:Y:S01]  /*42e0*/  LOP3.LUT R87, R91, R87, RZ, 0xfc, !PT ;  /* 0x000000575b577212 */ /* 0x000fe200078efcff */
[C---:B0-----:R-:W-:Y:S01]  /*42f0*/  IMAD.WIDE.U32 R84, R129.reuse, 0x8, R84 ;  /* 0x0000000881547825 */ /* 0x041fe200078e0054 */
[----:B------:R-:W-:Y:S02]  /*4300*/  IADD3 R129, PT, PT, R129, 0x80, RZ ;  /* 0x0000008081817810 */ /* 0x000fe40007ffe0ff */
[----:B-1----:R-:W-:-:S05]  /*4310*/  LOP3.LUT R86, R86, R89, RZ, 0xfc, !PT ;  /* 0x0000005956567212 */ /* 0x002fca00078efcff */
[----:B------:R1:W-:Y:S02]  /*4320*/  STG.E.64 desc[UR16][R84.64], R86 ;  /* 0x0000005654007986 */ /* 0x0003e4000c101b10 */
.L_x_2784:
[----:B------:R-:W-:Y:S05]  /*4330*/  BSYNC.RECONVERGENT B1 ;  /* 0x0000000000017941 */ /* 0x000fea0003800200 */
.L_x_2783:
[----:B------:R-:W-:Y:S04]  /*4340*/  BSSY.RECONVERGENT B1, `(.L_x_2785) ;  /* 0x0000032000017945 */ /* 0x000fe80003800200 */
[----:B------:R-:W-:Y:S05]  /*4350*/  @!P2 BRA `(.L_x_2786) ;  /* 0x0000000000c0a947 */ /* 0x000fea0003800000 */
[----:B01----:R-:W-:Y:S01]  /*4360*/  MOV R84, R119 ;  /* 0x0000007700547202 */ /* 0x003fe20000000f00 */
        /* <DEDUP_REMOVED lines=47> */
.L_x_2786:
[----:B------:R-:W-:Y:S05]  /*4660*/  BSYNC.RECONVERGENT B1 ;  /* 0x0000000000017941 */ /* 0x000fea0003800200 */
.L_x_2785:
[----:B------:R-:W-:Y:S04]  /*4670*/  BSSY.RECONVERGENT B1, `(.L_x_2787) ;  /* 0x0000032000017945 */ /* 0x000fe80003800200 */
[----:B------:R-:W-:Y:S05]  /*4680*/  @!P3 BRA `(.L_x_2788) ;  /* 0x0000000000c0b947 */ /* 0x000fea0003800000 */
[----:B012---:R-:W-:Y:S01]  /*4690*/  MOV R84, R121 ;  /* 0x0000007900547202 */ /* 0x007fe20000000f00 */
        /* <DEDUP_REMOVED lines=47> */
.L_x_2788:
[----:B------:R-:W-:Y:S05]  /*4990*/  BSYNC.RECONVERGENT B1 ;  /* 0x0000000000017941 */ /* 0x000fea0003800200 */
.L_x_2787:
        /* <DEDUP_REMOVED lines=49> */
.L_x_2780:
        /* <DEDUP_REMOVED lines=42> */
[----:B------:R3:W-:Y:S07]  /*4f50*/  F2F.BF16.F32 R134, R130 ;  /* 0x0000008200867304 */ /* 0x0007ee0000202000 */
[----:B-1----:R-:W1:Y:S01]  /*4f60*/  LDC.64 R88, c[0x0][0x478] ;  /* 0x00011e00ff587b82 */ /* 0x002e620000000a00 */
        /* <DEDUP_REMOVED lines=9> */
[----:B------:R-:W-:Y:S02]  /*5000*/  LOP3.LUT R91, R131, R91, RZ, 0xfc, !PT ;  /* 0x0000005b835b7212 */ /* 0x000fe400078efcff */
[----:B---3--:R-:W-:Y:S01]  /*5010*/  PRMT R135, R134, 0x5410, R135 ;  /* 0x0000541086877816 */ /* 0x008fe20000000087 */
[C---:B-1----:R-:W-:Y:S01]  /*5020*/  IMAD.WIDE.U32 R88, R129.reuse, 0x8, R88 ;  /* 0x0000000881587825 */ /* 0x042fe200078e0058 */
[----:B------:R-:W-:Y:S02]  /*5030*/  IADD3 R129, PT, PT, R129, 0x80, RZ ;  /* 0x0000008081817810 */ /* 0x000fe40007ffe0ff */
[----:B------:R-:W-:Y:S02]  /*5040*/  LOP3.LUT R85, R135, R85, RZ, 0xfc, !PT ;  /* 0x0000005587557212 */ /* 0x000fe400078efcff */
[----:B------:R1:W-:Y:S01]  /*5050*/  STG.E.64 desc[UR16][R88.64], R90 ;  /* 0x0000005a58007986 */ /* 0x0003e2000c101b10 */
[----:B0-----:R-:W-:-:S05]  /*5060*/  LOP3.LUT R84, R84, R133, RZ, 0xfc, !PT ;  /* 0x0000008554547212 */ /* 0x001fca00078efcff */
[----:B------:R1:W-:Y:S02]  /*5070*/  STG.E.64 desc[UR16][R86.64], R84 ;  /* 0x0000005456007986 */ /* 0x0003e4000c101b10 */
.L_x_2790:
[----:B------:R-:W-:Y:S05]  /*5080*/  BSYNC.RECONVERGENT B1 ;  /* 0x0000000000017941 */ /* 0x000fea0003800200 */
.L_x_2789:
[----:B------:R-:W-:Y:S04]  /*5090*/  BSSY.RECONVERGENT B1, `(.L_x_2791) ;  /* 0x000003d000017945 */ /* 0x000fe80003800200 */
[----:B------:R-:W-:Y:S05]  /*50a0*/  @!P1 BRA `(.L_x_2792) ;  /* 0x0000000000ec9947 */ /* 0x000fea0003800000 */
[----:B-1----:R-:W-:Y:S01]  /*50b0*/  MOV R84, R117 ;  /* 0x0000007500547202 */ /* 0x002fe20000000f00 */
        /* <DEDUP_REMOVED lines=10> */
[----:B------:R-:W-:Y:S01]  /*5160*/  FFMA.FTZ R91, R87, UR11, R86 ;  /* 0x0000000b575b7c23 */ /* 0x000fe20008010056 */
[----:B------:R-:W-:Y:S01]  /*5170*/  SHF.R.U64 R87, R116, 0x10, R117 ;  /* 0x0000001074577819 */ /* 0x000fe20000001275 */
[--C-:B------:R-:W-:Y:S01]  /*5180*/  FFMA.FTZ R86, R14, UR4, R126.reuse ;  /* 0x000000040e567c23 */ /* 0x100fe2000801007e */
[----:B------:R0:W-:Y:S01]  /*5190*/  F2F.BF16.F32 R88, R90 ;  /* 0x0000005a00587304 */ /* 0x0001e20000202000 */
[----:B------:R-:W-:Y:S01]  /*51a0*/  FFMA.FTZ R85, R15, UR4, R126 ;  /* 0x000000040f557c23 */ /* 0x000fe2000801007e */
[----:B------:R-:W-:Y:S01]  /*51b0*/  SHF.L.U32 R87, R87, 0x10, RZ ;  /* 0x0000001057577819 */ /* 0x000fe200000006ff */
[----:B------:R-:W-:Y:S01]  /*51c0*/  FADD.FTZ R86, R19, -R86 ;  /* 0x8000005613567221 */ /* 0x000fe20000010000 */
[----:B------:R-:W-:Y:S01]  /*51d0*/  SHF.L.U32 R84, R84, 0x10, RZ ;  /* 0x0000001054547819 */ /* 0x000fe200000006ff */
[----:B------:R-:W-:Y:S01]  /*51e0*/  FADD.FTZ R85, R16, -R85 ;  /* 0x8000005510557221 */ /* 0x000fe20000010000 */
[----:B------:R-:W-:Y:S01]  /*51f0*/  LOP3.LUT P6, RZ, R13, 0xff00, RZ, 0xc0, !PT ;  /* 0x0000ff000dff7812 */ /* 0x000fe200078cc0ff */
[----:B------:R-:W-:Y:S01]  /*5200*/  FFMA.FTZ R86, R86, UR11, R87 ;  /* 0x0000000b56567c23 */ /* 0x000fe20008010057 */
[----:B------:R-:W-:Y:S01]  /*5210*/  FMUL.FTZ R87, R91, UR9 ;  /* 0x000000095b577c20 */ /* 0x000fe20008410000 */
[----:B0-----:R-:W-:Y:S01]  /*5220*/  FMUL.FTZ R90, R90, UR9 ;  /* 0x000000095a5a7c20 */ /* 0x001fe20008410000 */
[----:B------:R0:W-:Y:S01]  /*5230*/  F2F.BF16.F32 R89, R91 ;  /* 0x0000005b00597304 */ /* 0x0001e20000202000 */
[----:B------:R-:W-:-:S02]  /*5240*/  FFMA.FTZ R85, R85, UR11, R84 ;  /* 0x0000000b55557c23 */ /* 0x000fc40008010054 */
[----:B------:R-:W-:-:S05]  /*5250*/  FMUL.FTZ R90, R90, UR24 ;  /* 0x000000185a5a7c20 */ /* 0x000fca0008410000 */
[----:B------:R1:W-:Y:S01]  /*5260*/  F2F.BF16.F32 R127, R85 ;  /* 0x00000055007f7304 */ /* 0x0003e20000202000 */
        /* <DEDUP_REMOVED lines=14> */
[----:B-1----:R-:W-:-:S05]  /*5350*/  IMAD.WIDE.U32 R84, R84, 0x10000, RZ ;  /* 0x0001000054547825 */ /* 0x002fca00078e00ff */
[----:B------:R-:W1:Y:S01]  /*5360*/  F2F.BF16.F32 R132, R132 ;  /* 0x0000008400847304 */ /* 0x000e620000202000 */
[----:B--2---:R-:W2:Y:S01]  /*5370*/  LDC.64 R90, c[0x0][0x468] ;  /* 0x00011a00ff5a7b82 */ /* 0x004ea20000000a00 */
[----:B------:R-:W-:-:S06]  /*5380*/  LOP3.LUT R84, R84, R127, RZ, 0xfc, !PT ;  /* 0x0000007f54547212 */ /* 0x000fcc00078efcff */
[----:B------:R3:W4:Y:S08]  /*5390*/  F2F.BF16.F32 R135, R131 ;  /* 0x0000008300877304 */ /* 0x0007300000202000 */
[----:B------:R-:W2:Y:S01]  /*53a0*/  F2F.BF16.F32 R133, R130 ;  /* 0x0000008200857304 */ /* 0x000ea20000202000 */
[----:B---3--:R-:W-:Y:S01]  /*53b0*/  PRMT R131, R88, 0x5410, R89 ;  /* 0x0000541058837816 */ /* 0x008fe20000000059 */
[----:B-1----:R-:W-:-:S03]  /*53c0*/  IMAD.WIDE.U32 R88, R132, 0x10000, RZ ;  /* 0x0001000084587825 */ /* 0x002fc600078e00ff */
[----:B------:R-:W-:Y:S01]  /*53d0*/  LOP3.LUT R85, R131, R85, RZ, 0xfc, !PT ;  /* 0x0000005583557212 */ /* 0x000fe200078efcff */
[----:B0-----:R-:W-:Y:S01]  /*53e0*/  IMAD.WIDE.U32 R86, R129, 0x8, R86 ;  /* 0x0000000881567825 */ /* 0x001fe200078e0056 */
[----:B----4-:R-:W-:-:S03]  /*53f0*/  PRMT R135, R134, 0x5410, R135 ;  /* 0x0000541086877816 */ /* 0x010fc60000000087 */
[----:B--2---:R-:W-:Y:S01]  /*5400*/  IMAD.WIDE.U32 R90, R129, 0x8, R90 ;  /* 0x00000008815a7825 */ /* 0x004fe200078e005a */
[----:B------:R-:W-:Y:S01]  /*5410*/  LOP3.LUT R89, R135, R89, RZ, 0xfc, !PT ;  /* 0x0000005987597212 */ /* 0x000fe200078efcff */
[----:B------:R0:W-:Y:S01]  /*5420*/  STG.E.64 desc[UR16][R86.64], R84 ;  /* 0x0000005456007986 */ /* 0x0001e2000c101b10 */
[----:B------:R-:W-:Y:S02]  /*5430*/  IADD3 R129, PT, PT, R129, 0x80, RZ ;  /* 0x0000008081817810 */ /* 0x000fe40007ffe0ff */
[----:B------:R-:W-:-:S05]  /*5440*/  LOP3.LUT R88, R88, R133, RZ, 0xfc, !PT ;  /* 0x0000008558587212 */ /* 0x000fca00078efcff */
[----:B------:R0:W-:Y:S02]  /*5450*/  STG.E.64 desc[UR16][R90.64], R88 ;  /* 0x000000585a007986 */ /* 0x0001e4000c101b10 */
.L_x_2792:
[----:B------:R-:W-:Y:S05]  /*5460*/  BSYNC.RECONVERGENT B1 ;  /* 0x0000000000017941 */ /* 0x000fea0003800200 */
.L_x_2791:
        /* <DEDUP_REMOVED lines=61> */
.L_x_2794:
[----:B------:R-:W-:Y:S05]  /*5840*/  BSYNC.RECONVERGENT B1 ;  /* 0x0000000000017941 */ /* 0x000fea0003800200 */
.L_x_2793:
        /* <DEDUP_REMOVED lines=61> */
.L_x_2796:
[----:B------:R-:W-:Y:S05]  /*5c20*/  BSYNC.RECONVERGENT B1 ;  /* 0x0000000000017941 */ /* 0x000fea0003800200 */
.L_x_2795:
        /* <DEDUP_REMOVED lines=59> */
.L_x_2771:
[----:B------:R-:W-:Y:S05]  /*5fe0*/  BSYNC.RECONVERGENT B0 ;  /* 0x0000000000007941 */ /* 0x000fea0003800200 */
.L_x_2760:
[----:B------:R-:W-:Y:S02]  /*5ff0*/  UIADD3 UR6, UPT, UPT, UR6, UR26, URZ ;  /* 0x0000001a06067290 */ /* 0x000fe4000fffe0ff */
[----:B------:R-:W-:Y:S02]  /*6000*/  UPLOP3.LUT UP2, UPT, UPT, UPT, UP2, 0x40, 0x4 ;  /* 0x000000000004789c */ /* 0x000fe40003f4e820 */
[----:B------:R-:W-:-:S09]  /*6010*/  UISETP.GE.AND UP1, UPT, UR6, UR27, UPT ;  /* 0x0000001b0600728c */ /* 0x000fd2000bf26270 */
[----:B------:R-:W-:Y:S05]  /*6020*/  BRA.U !UP1, `(.L_x_2797) ;  /* 0xffffffa509647547 */ /* 0x000fea000b83ffff */
.L_x_2749:
[----:B------:R-:W0:Y:S01]  /*6030*/  LDC.64 R2, c[0x0][0x440] ;  /* 0x00011000ff027b82 */ /* 0x000e220000000a00 */
        /* <DEDUP_REMOVED lines=38> */
.L_x_2798:
        /* <DEDUP_REMOVED lines=14> */
.L_x_10828:


//--------------------- .text._ZN10layer_norm13ln_bwd_kernelINS_13Kernel_traitsIf13__nv_bfloat16S2_S2_fjLj2560ELj1ELj1ELj4ELj8ENS_18Kernel_traits_baseILj2560EfS2_S2_S2_fjLj128EEEEELb1ELb0ELb0ELb1EEEvNS_9BwdParamsE --------------------------
	.section	.text._ZN10layer_norm13ln_bwd_kernelINS_13Kernel_traitsIf13__nv_bfloat16S2_S2_fjLj2560ELj1ELj1ELj4ELj8ENS_18Kernel_traits_baseILj2560EfS2_S2_S2_fjLj128EEEEELb1ELb0ELb0ELb1EEEvNS_9BwdParamsE,"ax",@progbits
	.align	128
        .global         _ZN10layer_norm13ln_bwd_kernelINS_13Kernel_traitsIf13__nv_bfloat16S2_S2_fjLj2560ELj1ELj1ELj4ELj8ENS_18Kernel_traits_baseILj2560EfS2_S2_S2_fjLj128EEEEELb1ELb0ELb0ELb1EEEvNS_9BwdParamsE
        .type           _ZN10layer_norm13ln_bwd_kernelINS_13Kernel_traitsIf13__nv_bfloat16S2_S2_fjLj2560ELj1ELj1ELj4ELj8ENS_18Kernel_traits_baseILj2560EfS2_S2_S2_fjLj128EEEEELb1ELb0ELb0ELb1EEEvNS_9BwdParamsE,@function
        .size           _ZN10layer_norm13ln_bwd_kernelINS_13Kernel_traitsIf13__nv_bfloat16S2_S2_fjLj2560ELj1ELj1ELj4ELj8ENS_18Kernel_traits_baseILj2560EfS2_S2_S2_fjLj128EEEEELb1ELb0ELb0ELb1EEEvNS_9BwdParamsE,(.L_x_10829 - _ZN10layer_norm13ln_bwd_kernelINS_13Kernel_traitsIf13__nv_bfloat16S2_S2_fjLj2560ELj1ELj1ELj4ELj8ENS_18Kernel_traits_baseILj2560EfS2_S2_S2_fjLj128EEEEELb1ELb0ELb0ELb1EEEvNS_9BwdParamsE)
        .other          _ZN10layer_norm13ln_bwd_kernelINS_13Kernel_traitsIf13__nv_bfloat16S2_S2_fjLj2560ELj1ELj1ELj4ELj8ENS_18Kernel_traits_baseILj2560EfS2_S2_S2_fjLj128EEEEELb1ELb0ELb0ELb1EEEvNS_9BwdParamsE,@"STO_CUDA_ENTRY STV_DEFAULT"
_ZN10layer_norm13ln_bwd_kernelINS_13Kernel_traitsIf13__nv_bfloat16S2_S2_fjLj2560ELj1ELj1ELj4ELj8ENS_18Kernel_traits_baseILj2560EfS2_S2_S2_fjLj128EEEEELb1ELb0ELb0ELb1EEEvNS_9BwdParamsE:
.text._ZN10layer_norm13ln_bwd_kernelINS_13Kernel_traitsIf13__nv_bfloat16S2_S2_fjLj2560ELj1ELj1ELj4ELj8ENS_18Kernel_traits_baseILj2560EfS2_S2_S2_fjLj128EEEEELb1ELb0ELb0ELb1EEEvNS_9BwdParamsE:
        /* <DEDUP_REMOVED lines=48> */
[----:B------:R-:W3:Y:S01]  /*0300*/  LDCU UR22, c[0x0][0x408] ;  /* 0x00008100ff1677ac */ /* 0x000ee20008000800 */
[----:B0-----:R-:W-:Y:S01]  /*0310*/  IMAD.WIDE.U32 R2, R115, 0x10, R2 ;  /* 0x0000001073027825 */ /* 0x001fe200078e0002 */
[----:B------:R-:W0:Y:S04]  /*0320*/  LDCU UR18, c[0x0][0x388] ;  /* 0x00007100ff1277ac */ /* 0x000e280008000800 */
[----:B--2---:R2:W5:Y:S01]  /*0330*/  LDG.E.128 R20, desc[UR14][R2.64] ;  /* 0x0000000e02147981 */ /* 0x004562000c1e1d00 */
[----:B------:R-:W4:Y:S03]  /*0340*/  LDCU.U8 UR7, c[0x0][0x410] ;  /* 0x00008200ff0777ac */ /* 0x000f260008000000 */
[----:B------:R2:W5:Y:S01]  /*0350*/  LDG.E.128 R16, desc[UR14][R2.64+0x800] ;  /* 0x0008000e02107981 */ /* 0x000562000c1e1d00 */
[----:B------:R-:W0:Y:S03]  /*0360*/  LDCU UR19, c[0x0][0x400] ;  /* 0x00008000ff1377ac */ /* 0x000e260008000800 */
[----:B------:R2:W5:Y:S01]  /*0370*/  LDG.E.128 R12, desc[UR14][R2.64+0x1000] ;  /* 0x0010000e020c7981 */ /* 0x000562000c1e1d00 */
[----:B------:R-:W0:Y:S03]  /*0380*/  LDCU.64 UR20, c[0x0][0x478] ;  /* 0x00008f00ff1477ac */ /* 0x000e260008000a00 */
[----:B------:R2:W5:Y:S01]  /*0390*/  LDG.E.128 R8, desc[UR14][R2.64+0x1800] ;  /* 0x0018000e02087981 */ /* 0x000562000c1e1d00 */
[----:B------:R-:W0:Y:S03]  /*03a0*/  LDCU.128 UR8, c[0x0][0x3c0] ;  /* 0x00007800ff0877ac */ /* 0x000e260008000c00 */
[----:B------:R2:W5:Y:S01]  /*03b0*/  LDG.E.128 R4, desc[UR14][R2.64+0x2000] ;  /* 0x0020000e02047981 */ /* 0x000562000c1e1d00 */
[----:B-1----:R-:W-:Y:S01]  /*03c0*/  UISETP.NE.U32.AND UP0, UPT, UR4, URZ, UPT ;  /* 0x000000ff0400728c */ /* 0x002fe2000bf05070 */
[----:B------:R-:W-:-:S02]  /*03d0*/  CS2R R62, SRZ ;  /* 0x00000000003e7805 */ /* 0x000fc4000001ff00 */
[----:B------:R-:W-:Y:S02]  /*03e0*/  CS2R R64, SRZ ;  /* 0x0000000000407805 */ /* 0x000fe4000001ff00 */
[----:B------:R-:W-:Y:S01]  /*03f0*/  MOV R101, RZ ;  /* 0x000000ff00657202 */ /* 0x000fe20000000f00 */
[----:B------:R-:W-:Y:S01]  /*0400*/  UISETP.NE.AND.EX UP0, UPT, UR5, URZ, UPT, UP0 ;  /* 0x000000ff0500728c */ /* 0x000fe2000bf05300 */
[----:B------:R-:W1:Y:S01]  /*0410*/  LDCU.64 UR16, c[0x0][0x438] ;  /* 0x00008700ff1077ac */ /* 0x000e620008000a00 */
[----:B---34-:R-:W0:Y:S09]  /*0420*/  LDCU.64 UR24, c[0x0][0x380] ;  /* 0x00007000ff1877ac */ /* 0x018e320008000a00 */
.L_x_2804:
[----:B0-----:R-:W-:Y:S01]  /*0430*/  UIMAD UR4, UR6, UR18, URZ ;  /* 0x00000012060472a4 */ /* 0x001fe2000f8e02ff */
[----:B-123--:R-:W0:Y:S01]  /*0440*/  LDC.64 R42, c[0x0][0x428] ;  /* 0x00010a00ff2a7b82 */ /* 0x00ee220000000a00 */
[----:B------:R-:W-:Y:S02]  /*0450*/  UIMAD.WIDE UR12, UR6, 0x4, UR10 ;  /* 0x00000004060c78a5 */ /* 0x000fe4000f8e020a */
[----:B------:R-:W-:-:S04]  /*0460*/  USHF.R.S32.HI UR5, URZ, 0x1f, UR4 ;  /* 0x0000001fff057899 */ /* 0x000fc80008011404 */
[----:B------:R-:W-:Y:S01]  /*0470*/  ULEA.HI UR5, UR5, UR4, URZ, 0x2 ;  /* 0x0000000405057291 */ /* 0x000fe2000f8f10ff */
[----:B------:R-:W3:Y:S01]  /*0480*/  LDC.64 R30, c[0x0][0x3a8] ;  /* 0x0000ea00ff1e7b82 */ /* 0x000ee20000000a00 */
[----:B------:R-:W-:Y:S02]  /*0490*/  MOV R24, UR12 ;  /* 0x0000000c00187c02 */ /* 0x000fe40008000f00 */
[----:B------:R-:W-:Y:S02]  /*04a0*/  MOV R25, UR13 ;  /* 0x0000000d00197c02 */ /* 0x000fe40008000f00 */
[----:B------:R-:W-:-:S04]  /*04b0*/  MOV R0, UR5 ;  /* 0x0000000500007c02 */ /* 0x000fc80008000f00 */
[----:B------:R-:W-:Y:S02]  /*04c0*/  LEA.HI.SX32 R99, R0, R115, 0x1e ;  /* 0x0000007300637211 */ /* 0x000fe400078ff2ff */
[----:B------:R4:W2:Y:S02]  /*04d0*/  LDG.E R0, desc[UR14][R24.64] ;  /* 0x0000000e18007981 */ /* 0x0008a4000c1e1900 */
[C---:B------:R-:W-:Y:S02]  /*04e0*/  IADD3 R97, PT, PT, R99.reuse, 0x80, RZ ;  /* 0x0000008063617810 */ /* 0x040fe40007ffe0ff */
[C---:B------:R-:W-:Y:S01]  /*04f0*/  IADD3 R95, PT, PT, R99.reuse, 0x100, RZ ;  /* 0x00000100635f7810 */ /* 0x040fe20007ffe0ff */
[C-C-:B0-----:R-:W-:Y:S01]  /*0500*/  IMAD.WIDE.U32 R50, R99.reuse, 0x8, R42.reuse ;  /* 0x0000000863327825 */ /* 0x141fe200078e002a */
[C---:B------:R-:W-:Y:S02]  /*0510*/  IADD3 R93, PT, PT, R99.reuse, 0x180, RZ ;  /* 0x00000180635d7810 */ /* 0x040fe40007ffe0ff */
[----:B------:R-:W-:Y:S01]  /*0520*/  IADD3 R91, PT, PT, R99, 0x200, RZ ;  /* 0x00000200635b7810 */ /* 0x000fe20007ffe0ff */
[--C-:B------:R-:W-:Y:S01]  /*0530*/  IMAD.WIDE.U32 R48, R97, 0x8, R42.reuse ;  /* 0x0000000861307825 */ /* 0x100fe200078e002a */
[----:B------:R-:W-:Y:S01]  /*0540*/  UIMAD.WIDE UR4, UR6, 0x4, UR8 ;  /* 0x00000004060478a5 */ /* 0x000fe2000f8e0208 */
[----:B------:R-:W2:Y:S02]  /*0550*/  LDG.E.64 R50, desc[UR14][R50.64] ;  /* 0x0000000e32327981 */ /* 0x000ea4000c1e1b00 */
[----:B------:R-:W-:-:S02]  /*0560*/  IMAD.WIDE.U32 R46, R95, 0x8, R42 ;  /* 0x000000085f2e7825 */ /* 0x000fc400078e002a */
[----:B------:R-:W2:Y:S02]  /*0570*/  LDG.E.64 R48, desc[UR14][R48.64] ;  /* 0x0000000e30307981 */ /* 0x000ea4000c1e1b00 */
[----:B------:R-:W-:-:S04]  /*0580*/  IMAD.WIDE.U32 R44, R93, 0x8, R42 ;  /* 0x000000085d2c7825 */ /* 0x000fc800078e002a */
[----:B---3--:R-:W-:-:S04]  /*0590*/  IMAD.WIDE.U32 R26, R97, 0x8, R30 ;  /* 0x00000008611a7825 */ /* 0x008fc800078e001e */
[----:B----4-:R-:W-:Y:S01]  /*05a0*/  IMAD.WIDE.U32 R24, R99, 0x8, R30 ;  /* 0x0000000863187825 */ /* 0x010fe200078e001e */
[----:B------:R-:W-:Y:S01]  /*05b0*/  MOV R102, UR4 ;  /* 0x0000000400667c02 */ /* 0x000fe20008000f00 */
[----:B------:R-:W3:Y:S02]  /*05c0*/  LDG.E.64 R26, desc[UR14][R26.64] ;  /* 0x0000000e1a1a7981 */ /* 0x000ee4000c1e1b00 */
[----:B------:R-:W-:Y:S02]  /*05d0*/  IMAD.WIDE.U32 R42, R91, 0x8, R42 ;  /* 0x000000085b2a7825 */ /* 0x000fe400078e002a */
[----:B------:R-:W4:Y:S04]  /*05e0*/  LDG.E.64 R24, desc[UR14][R24.64] ;  /* 0x0000000e18187981 */ /* 0x000f28000c1e1b00 */
[----:B------:R-:W4:Y:S01]  /*05f0*/  LDG.E.64 R42, desc[UR14][R42.64] ;  /* 0x0000000e2a2a7981 */ /* 0x000f22000c1e1b00 */
[--C-:B------:R-:W-:Y:S01]  /*0600*/  IMAD.WIDE.U32 R40, R95, 0x8, R30.reuse ;  /* 0x000000085f287825 */ /* 0x100fe200078e001e */
[----:B------:R-:W-:Y:S01]  /*0610*/  MOV R103, UR5 ;  /* 0x0000000500677c02 */ /* 0x000fe20008000f00 */
[----:B------:R-:W0:Y:S01]  /*0620*/  @UP0 LDCU.64 UR4, c[0x0][0x3e0] ;  /* 0x00007c00ff0407ac */ /* 0x000e220008000a00 */
[----:B------:R-:W4:Y:S01]  /*0630*/  LDG.E.64 R46, desc[UR14][R46.64] ;  /* 0x0000000e2e2e7981 */ /* 0x000f22000c1e1b00 */
[----:B------:R-:W-:-:S03]  /*0640*/  IMAD.WIDE.U32 R28, R93, 0x8, R30 ;  /* 0x000000085d1c7825 */ /* 0x000fc600078e001e */
[----:B------:R-:W4:Y:S01]  /*0650*/  LDG.E.64 R40, desc[UR14][R40.64] ;  /* 0x0000000e28287981 */ /* 0x000f22000c1e1b00 */
[----:B------:R-:W-:-:S03]  /*0660*/  IMAD.WIDE.U32 R30, R91, 0x8, R30 ;  /* 0x000000085b1e7825 */ /* 0x000fc600078e001e */
[----:B------:R-:W4:Y:S04]  /*0670*/  LDG.E.64 R28, desc[UR14][R28.64] ;  /* 0x0000000e1c1c7981 */ /* 0x000f28000c1e1b00 */
[----:B------:R-:W4:Y:S04]  /*0680*/  LDG.E.64 R30, desc[UR14][R30.64] ;  /* 0x0000000e1e1e7981 */ /* 0x000f28000c1e1b00 */
[----:B------:R-:W4:Y:S04]  /*0690*/  LDG.E R136, desc[UR14][R102.64] ;  /* 0x0000000e66887981 */ /* 0x000f28000c1e1900 */
[----:B------:R-:W4:Y:S01]  /*06a0*/  LDG.E.64 R44, desc[UR14][R44.64] ;  /* 0x0000000e2c2c7981 */ /* 0x000f22000c1e1b00 */
[----:B-1----:R-:W-:-:S04]  /*06b0*/  ISETP.NE.U32.AND P0, PT, RZ, UR16, PT ;  /* 0x00000010ff007c0c */ /* 0x002fc8000bf05070 */
[----:B------:R-:W-:Y:S02]  /*06c0*/  ISETP.NE.AND.EX P0, PT, RZ, UR17, PT, P0 ;  /* 0x00000011ff007c0c */ /* 0x000fe4000bf05300 */
[----:B------:R-:W-:Y:S02]  /*06d0*/  PLOP3.LUT P4, PT, PT, PT, UP0, 0x80, 0x8 ;  /* 0x000000000008781c */ /* 0x000fe40003f8f008 */
[----:B------:R-:W-:Y:S01]  /*06e0*/  ISETP.NE.AND P3, PT, RZ, UR7, PT ;  /* 0x00000007ff007c0c */ /* 0x000fe2000bf65270 */
[----:B0-----:R-:W-:-:S06]  /*06f0*/  @UP0 UIMAD.WIDE UR4, UR6, 0x2, UR4 ;  /* 0x00000002060408a5 */ /* 0x001fcc000f8e0204 */
[----:B------:R-:W-:Y:S02]  /*0700*/  MOV R104, UR4 ;  /* 0x0000000400687c02 */ /* 0x000fe40008000f00 */
[----:B------:R-:W-:-:S05]  /*0710*/  MOV R105, UR5 ;  /* 0x0000000500697c02 */ /* 0x000fca0008000f00 */
[----:B------:R-:W4:Y:S01]  /*0720*/  @P4 LDG.E.U16 R92, desc[UR14][R104.64] ;  /* 0x0000000e685c4981 */ /* 0x000f22000c1e1500 */
[----:B--2---:R-:W-:Y:S02]  /*0730*/  R2UR UR12, R0 ;  /* 0x00000000000c72ca */ /* 0x004fe400000e0000 */
[----:B---3--:R-:W-:Y:S02]  /*0740*/  SHF.R.U64 R115, R26, 0x10, R27 ;  /* 0x000000101a737819 */ /* 0x008fe4000000121b */
[----:B----4-:R-:W-:Y:S02]  /*0750*/  MOV R110, R42 ;  /* 0x0000002a006e7202 */ /* 0x010fe40000000f00 */
[--C-:B------:R-:W-:Y:S02]  /*0760*/  SHF.R.U64 R111, R42, 0x10, R43.reuse ;  /* 0x000000102a6f7819 */ /* 0x100fe4000000122b */
[----:B------:R-:W-:Y:S02]  /*0770*/  MOV R112, R43 ;  /* 0x0000002b00707202 */ /* 0x000fe40000000f00 */
[----:B------:R-:W-:-:S02]  /*0780*/  SHF.R.U32.HI R113, RZ, 0x10, R43 ;  /* 0x00000010ff717819 */ /* 0x000fc4000001162b */
[----:B------:R-:W0:Y:S01]  /*0790*/  @P0 LDC.64 R42, c[0x0][0x438] ;  /* 0x00010e00ff2a0b82 */ /* 0x000e220000000a00 */
[----:B------:R-:W-:Y:S02]  /*07a0*/  SHF.L.U32 R116, R26, 0x10, RZ ;  /* 0x000000101a747819 */ /* 0x000fe400000006ff */
[----:B------:R-:W-:Y:S02]  /*07b0*/  SHF.R.U32.HI R117, RZ, 0x10, R27 ;  /* 0x00000010ff757819 */ /* 0x000fe4000001161b */
[----:B------:R-:W-:Y:S02]  /*07c0*/  SHF.L.U32 R118, R27, 0x10, RZ ;  /* 0x000000101b767819 */ /* 0x000fe400000006ff */
[C-C-:B------:R-:W-:Y:S01]  /*07d0*/  SHF.R.U64 R114, R24.reuse, 0x10, R25.reuse ;  /* 0x0000001018727819 */ /* 0x140fe20000001219 */
[----:B------:R-:W1:Y:S01]  /*07e0*/  LDC.64 R26, c[0x0][0x3b0] ;  /* 0x0000ec00ff1a7b82 */ /* 0x000e620000000a00 */
[----:B------:R-:W-:Y:S02]  /*07f0*/  SHF.L.U32 R137, R24, 0x10, RZ ;  /* 0x0000001018897819 */ /* 0x000fe400000006ff */
[----:B------:R-:W-:-:S02]  /*0800*/  SHF.R.U32.HI R131, RZ, 0x10, R25 ;  /* 0x00000010ff837819 */ /* 0x000fc40000011619 */
[----:B------:R-:W-:-:S03]  /*0810*/  SHF.L.U32 R135, R25, 0x10, RZ ;  /* 0x0000001019877819 */ /* 0x000fc600000006ff */
[----:B------:R-:W2:Y:S01]  /*0820*/  @P0 LDC.64 R24, c[0x0][0x438] ;  /* 0x00010e00ff180b82 */ /* 0x000ea20000000a00 */
[--C-:B------:R-:W-:Y:S02]  /*0830*/  SHF.R.U64 R119, R40, 0x10, R41.reuse ;  /* 0x0000001028777819 */ /* 0x100fe40000001229 */
[----:B------:R-:W-:Y:S02]  /*0840*/  SHF.R.U32.HI R121, RZ, 0x10, R41 ;  /* 0x00000010ff797819 */ /* 0x000fe40000011629 */
[--C-:B------:R-:W-:Y:S02]  /*0850*/  SHF.R.U64 R123, R28, 0x10, R29.reuse ;  /* 0x000000101c7b7819 */ /* 0x100fe4000000121d */
[----:B------:R-:W-:Y:S01]  /*0860*/  SHF.R.U32.HI R125, RZ, 0x10, R29 ;  /* 0x00000010ff7d7819 */ /* 0x000fe2000001161d */
[----:B0-----:R-:W-:Y:S01]  /*0870*/  @P0 IMAD.WIDE.U32 R42, R95, 0x8, R42 ;  /* 0x000000085f2a0825 */ /* 0x001fe200078e002a */
[--C-:B------:R-:W-:Y:S02]  /*0880*/  SHF.R.U64 R128, R30, 0x10, R31.reuse ;  /* 0x000000101e807819 */ /* 0x100fe4000000121f */
[----:B------:R-:W-:-:S02]  /*0890*/  SHF.R.U32.HI R130, RZ, 0x10, R31 ;  /* 0x00000010ff827819 */ /* 0x000fc4000001161f */
[----:B------:R-:W-:Y:S01]  /*08a0*/  FSEL R136, R136, RZ, !P3 ;  /* 0x000000ff88887208 */ /* 0x000fe20005800000 */
[----:B-----5:R0:W5:Y:S01]  /*08b0*/  @P0 LDG.E.64 R34, desc[UR14][R42.64] ;  /* 0x0000000e2a220981 */ /* 0x020162000c1e1b00 */
[----:B------:R-:W-:Y:S02]  /*08c0*/  MOV R134, R50 ;  /* 0x0000003200867202 */ /* 0x000fe40000000f00 */
        /* <DEDUP_REMOVED lines=17> */
[----:B------:R-:W-:Y:S02]  /*09e0*/  SHF.R.U64 R132, R50, 0x10, R51 ;  /* 0x0000001032847819 */ /* 0x000fe40000001233 */
[----:B0-----:R-:W-:Y:S01]  /*09f0*/  SHF.L.U32 R43, R134, 0x10, RZ ;  /* 0x00000010862b7819 */ /* 0x001fe200000006ff */
[----:B------:R-:W-:Y:S01]  /*0a00*/  FADD.FTZ R137, -R136, R137 ;  /* 0x0000008988897221 */ /* 0x000fe20000010100 */
[----:B------:R-:W-:Y:S02]  /*0a10*/  SHF.R.U32.HI R0, RZ, 0x10, R51 ;  /* 0x00000010ff007819 */ /* 0x000fe40000011633 */
[----:B------:R-:W-:Y:S02]  /*0a20*/  MOV R94, R48 ;  /* 0x00000030005e7202 */ /* 0x000fe40000000f00 */
[----:B------:R-:W-:Y:S02]  /*0a30*/  SHF.R.U64 R96, R48, 0x10, R49 ;  /* 0x0000001030607819 */ /* 0x000fe40000001231 */
[----:B------:R-:W-:-:S02]  /*0a40*/  MOV R103, R49 ;  /* 0x0000003100677202 */ /* 0x000fc40000000f00 */
[----:B------:R-:W-:Y:S01]  /*0a50*/  SHF.R.U32.HI R98, RZ, 0x10, R49 ;  /* 0x00000010ff627819 */ /* 0x000fe20000011631 */
[----:B-1----:R-:W-:Y:S01]  /*0a60*/  IMAD.WIDE.U32 R48, R95, 0x4, R26 ;  /* 0x000000045f307825 */ /* 0x002fe200078e001a */
[----:B------:R-:W-:-:S03]  /*0a70*/  MOV R133, R51 ;  /* 0x0000003300857202 */ /* 0x000fc60000000f00 */
[C---:B------:R-:W-:Y:S01]  /*0a80*/  FADD.FTZ R114, -R136.reuse, R114 ;  /* 0x0000007288727221 */ /* 0x040fe20000010100 */
[----:B------:R-:W-:Y:S01]  /*0a90*/  FADD.FTZ R131, -R136, R131 ;  /* 0x0000008388837221 */ /* 0x000fe20000010100 */
[----:B--2---:R-:W-:-:S04]  /*0aa0*/  @P0 IMAD.WIDE.U32 R24, R91, 0x8, R24 ;  /* 0x000000085b180825 */ /* 0x004fc800078e0018 */
        /* <DEDUP_REMOVED lines=17> */
[----:B------:R-:W-:Y:S01]  /*0bc0*/  FMUL.FTZ R134, R135, UR12 ;  /* 0x0000000c87867c20 */ /* 0x000fe20008410000 */
[----:B------:R-:W-:Y:S01]  /*0bd0*/  MOV R100, R46 ;  /* 0x0000002e00647202 */ /* 0x000fe20000000f00 */
[----:B------:R-:W-:Y:S01]  /*0be0*/  FMUL.FTZ R135, R20, R43 ;  /* 0x0000002b14877220 */ /* 0x000fe20000410000 */
[----:B------:R-:W-:Y:S01]  /*0bf0*/  SHF.R.U64 R102, R46, 0x10, R47 ;  /* 0x000000102e667819 */ /* 0x000fe2000000122f */
[----:B------:R-:W-:Y:S01]  /*0c00*/  IMAD.WIDE.U32 R50, R93, 0x4, R26 ;  /* 0x000000045d327825 */ /* 0x000fe200078e001a */
[----:B------:R-:W-:Y:S01]  /*0c10*/  MOV R105, R47 ;  /* 0x0000002f00697202 */ /* 0x000fe20000000f00 */
[----:B------:R0:W5:Y:S01]  /*0c20*/  LDG.E R48, desc[UR14][R48.64] ;  /* 0x0000000e30307981 */ /* 0x000162000c1e1900 */
[----:B------:R-:W-:Y:S01]  /*0c30*/  SHF.R.U32.HI R104, RZ, 0x10, R47 ;  /* 0x00000010ff687819 */ /* 0x000fe2000001162f */
[----:B------:R-:W-:Y:S01]  /*0c40*/  IMAD.WIDE.U32 R46, R97, 0x4, R26 ;  /* 0x00000004612e7825 */ /* 0x000fe200078e001a */
[----:B------:R-:W-:-:S03]  /*0c50*/  SHF.L.U32 R136, R0, 0x10, RZ ;  /* 0x0000001000887819 */ /* 0x000fc600000006ff */
[----:B------:R-:W-:Y:S01]  /*0c60*/  FMUL.FTZ R0, R137, UR12 ;  /* 0x0000000c89007c20 */ /* 0x000fe20008410000 */
[----:B------:R1:W5:Y:S01]  /*0c70*/  @P0 LDG.E.64 R38, desc[UR14][R24.64] ;  /* 0x0000000e18260981 */ /* 0x000362000c1e1b00 */
[----:B------:R-:W-:Y:S01]  /*0c80*/  SHF.L.U32 R133, R133, 0x10, RZ ;  /* 0x0000001085857819 */ /* 0x000fe200000006ff */
[----:B------:R-:W-:Y:S01]  /*0c90*/  FMUL.FTZ R114, R114, UR12 ;  /* 0x0000000c72727c20 */ /* 0x000fe20008410000 */
[----:B------:R-:W-:Y:S01]  /*0ca0*/  MOV R106, R44 ;  /* 0x0000002c006a7202 */ /* 0x000fe20000000f00 */
[----:B------:R2:W5:Y:S01]  /*0cb0*/  LDG.E R46, desc[UR14][R46.64] ;  /* 0x0000000e2e2e7981 */ /* 0x000562000c1e1900 */
[--C-:B------:R-:W-:Y:S01]  /*0cc0*/  SHF.R.U64 R107, R44, 0x10, R45.reuse ;  /* 0x000000102c6b7819 */ /* 0x100fe2000000122d */
[----:B0-----:R-:W-:Y:S01]  /*0cd0*/  FMUL.FTZ R49, R21, R132 ;  /* 0x0000008415317220 */ /* 0x001fe20000410000 */
[----:B------:R-:W-:Y:S01]  /*0ce0*/  MOV R109, R45 ;  /* 0x0000002d006d7202 */ /* 0x000fe20000000f00 */
[----:B------:R0:W5:Y:S01]  /*0cf0*/  LDG.E R50, desc[UR14][R50.64] ;  /* 0x0000000e32327981 */ /* 0x000162000c1e1900 */
[----:B------:R-:W-:Y:S01]  /*0d00*/  SHF.R.U32.HI R108, RZ, 0x10, R45 ;  /* 0x00000010ff6c7819 */ /* 0x000fe2000001162d */
[----:B-1----:R-:W-:Y:S01]  /*0d10*/  FADD.FTZ R24, RZ, R135 ;  /* 0x00000087ff187221 */ /* 0x002fe20000010000 */
[----:B------:R-:W-:-:S04]  /*0d20*/  IMAD.WIDE.U32 R44, R99, 0x4, R26 ;  /* 0x00000004632c7825 */ /* 0x000fc800078e001a */
[----:B------:R-:W-:Y:S01]  /*0d30*/  FFMA.FTZ R25, R0, R135, RZ ;  /* 0x0000008700197223 */ /* 0x000fe200000100ff */
[----:B------:R-:W1:Y:S01]  /*0d40*/  @P0 LDC.64 R28, c[0x0][0x438] ;  /* 0x00010e00ff1c0b82 */ /* 0x000e620000000a00 */
[----:B--2---:R-:W-:Y:S01]  /*0d50*/  FMUL.FTZ R47, R22, R133 ;  /* 0x00000085162f7220 */ /* 0x004fe20000410000 */
[----:B------:R-:W-:Y:S01]  /*0d60*/  FADD.FTZ R24, R49, R24 ;  /* 0x0000001831187221 */ /* 0x000fe20000010000 */
[----:B------:R-:W-:Y:S01]  /*0d70*/  FFMA.FTZ R25, R114, R49, R25 ;  /* 0x0000003172197223 */ /* 0x000fe20000010019 */
[----:B0-----:R-:W-:Y:S01]  /*0d80*/  SHF.L.U32 R51, R94, 0x10, RZ ;  /* 0x000000105e337819 */ /* 0x001fe200000006ff */
[----:B------:R-:W-:Y:S01]  /*0d90*/  IMAD.WIDE.U32 R26, R91, 0x4, R26 ;  /* 0x000000045b1a7825 */ /* 0x000fe200078e001a */
[----:B------:R-:W-:Y:S01]  /*0da0*/  SHF.L.U32 R94, R105, 0x10, RZ ;  /* 0x00000010695e7819 */ /* 0x000fe200000006ff */
[----:B------:R0:W5:Y:S01]  /*0db0*/  LDG.E R44, desc[UR14][R44.64] ;  /* 0x0000000e2c2c7981 */ /* 0x000162000c1e1900 */
[----:B------:R-:W-:Y:S01]  /*0dc0*/  SHF.L.U32 R105, R104, 0x10, RZ ;  /* 0x0000001068697819 */ /* 0x000fe200000006ff */
[----:B------:R-:W-:Y:S01]  /*0dd0*/  FADD.FTZ R24, R47, R24 ;  /* 0x000000182f187221 */ /* 0x000fe20000010000 */
[----:B------:R-:W-:Y:S01]  /*0de0*/  SHF.L.U32 R104, R109, 0x10, RZ ;  /* 0x000000106d687819 */ /* 0x000fe200000006ff */
[----:B------:R-:W-:Y:S01]  /*0df0*/  FFMA.FTZ R25, R134, R47, R25 ;  /* 0x0000002f86197223 */ /* 0x000fe20000010019 */
[----:B------:R-:W-:Y:S01]  /*0e00*/  SHF.L.U32 R109, R112, 0x10, RZ ;  /* 0x00000010706d7819 */ /* 0x000fe200000006ff */
[----:B------:R-:W-:Y:S01]  /*0e10*/  FMUL.FTZ R112, R131, UR12 ;  /* 0x0000000c83707c20 */ /* 0x000fe20008410000 */
[----:B------:R-:W-:Y:S01]  /*0e20*/  SHF.L.U32 R137, R100, 0x10, RZ ;  /* 0x0000001064897819 */ /* 0x000fe200000006ff */
[----:B------:R2:W5:Y:S01]  /*0e30*/  LDG.E R42, desc[UR14][R26.64] ;  /* 0x0000000e1a2a7981 */ /* 0x000562000c1e1900 */
[----:B------:R-:W3:Y:S01]  /*0e40*/  @P0 LDC.64 R30, c[0x0][0x438] ;  /* 0x00010e00ff1e0b82 */ /* 0x000ee20000000a00 */
[----:B0-----:R-:W-:Y:S01]  /*0e50*/  FMUL.FTZ R45, R23, R136 ;  /* 0x00000088172d7220 */ /* 0x001fe20000410000 */
[----:B------:R-:W-:-:S02]  /*0e60*/  SHF.L.U32 R100, R107, 0x10, RZ ;  /* 0x000000106b647819 */ /* 0x000fc400000006ff */
[----:B------:R-:W-:Y:S01]  /*0e70*/  SHF.L.U32 R107, R110, 0x10, RZ ;  /* 0x000000106e6b7819 */ /* 0x000fe200000006ff */
[----:B------:R-:W-:Y:S01]  /*0e80*/  FMUL.FTZ R131, R116, UR12 ;  /* 0x0000000c74837c20 */ /* 0x000fe20008410000 */
[----:B------:R-:W-:Y:S02]  /*0e90*/  SHF.L.U32 R96, R96, 0x10, RZ ;  /* 0x0000001060607819 */ /* 0x000fe400000006ff */
[----:B------:R-:W-:Y:S01]  /*0ea0*/  SHF.L.U32 R110, R113, 0x10, RZ ;  /* 0x00000010716e7819 */ /* 0x000fe200000006ff */
[----:B--2---:R-:W-:Y:S01]  /*0eb0*/  FADD.FTZ R26, R45, R24 ;  /* 0x000000182d1a7221 */ /* 0x004fe20000010000 */
[----:B------:R-:W-:Y:S01]  /*0ec0*/  FMUL.FTZ R113, R16, R51 ;  /* 0x0000003310717220 */ /* 0x000fe20000410000 */
[----:B------:R-:W-:Y:S01]  /*0ed0*/  FFMA.FTZ R24, R112, R45, R25 ;  /* 0x0000002d70187223 */ /* 0x000fe20000010019 */
[----:B------:R-:W-:Y:S01]  /*0ee0*/  SHF.L.U32 R139, R106, 0x10, RZ ;  /* 0x000000106a8b7819 */ /* 0x000fe200000006ff */
[----:B------:R-:W-:Y:S01]  /*0ef0*/  FMUL.FTZ R116, R115, UR12 ;  /* 0x0000000c73747c20 */ /* 0x000fe20008410000 */
[----:B------:R-:W-:Y:S01]  /*0f00*/  SHF.L.U32 R103, R103, 0x10, RZ ;  /* 0x0000001067677819 */ /* 0x000fe200000006ff */
[----:B------:R-:W-:Y:S01]  /*0f10*/  FADD.FTZ R26, R113, R26 ;  /* 0x0000001a711a7221 */ /* 0x000fe20000010000 */
[----:B------:R-:W-:Y:S01]  /*0f20*/  SHF.L.U32 R106, R111, 0x10, RZ ;  /* 0x000000106f6a7819 */ /* 0x000fe200000006ff */
        /* <DEDUP_REMOVED lines=64> */
[----:B------:R-:W2:Y:S04]  /*1330*/  SHFL.DOWN PT, R25, R24, 0x10, 0x1f ;  /* 0x0a001f0018197f89 */ /* 0x000ea800000e0000 */
[----:B------:R-:W4:Y:S01]  /*1340*/  SHFL.DOWN PT, R27, R26, 0x10, 0x1f ;  /* 0x0a001f001a1b7f89 */ /* 0x000f2200000e0000 */
[----:B-1----:R-:W-:-:S04]  /*1350*/  @P0 IMAD.WIDE.U32 R28, R99, 0x8, R28 ;  /* 0x00000008631c0825 */ /* 0x002fc800078e001c */
[----:B---3--:R-:W-:Y:S01]  /*1360*/  @P0 IMAD.WIDE.U32 R30, R93, 0x8, R30 ;  /* 0x000000085d1e0825 */ /* 0x008fe200078e001e */
[----:B------:R1:W5:Y:S04]  /*1370*/  @P0 LDG.E.64 R2, desc[UR14][R28.64] ;  /* 0x0000000e1c020981 */ /* 0x000368000c1e1b00 */
[----:B------:R3:W5:Y:S01]  /*1380*/  @P0 LDG.E.64 R36, desc[UR14][R30.64] ;  /* 0x0000000e1e240981 */ /* 0x000762000c1e1b00 */
[----:B--2---:R-:W-:Y:S01]  /*1390*/  FADD.FTZ R25, R24, R25 ;  /* 0x0000001918197221 */ /* 0x004fe20000010000 */
[----:B----4-:R-:W-:-:S04]  /*13a0*/  FADD.FTZ R27, R26, R27 ;  /* 0x0000001b1a1b7221 */ /* 0x010fc80000010000 */
[----:B-1----:R-:W1:Y:S04]  /*13b0*/  SHFL.DOWN PT, R28, R25, 0x8, 0x1f ;  /* 0x09001f00191c7f89 */ /* 0x002e6800000e0000 */
[----:B---3--:R-:W2:Y:S01]  /*13c0*/  SHFL.DOWN PT, R30, R27, 0x8, 0x1f ;  /* 0x09001f001b1e7f89 */ /* 0x008ea200000e0000 */
[----:B-1----:R-:W-:Y:S01]  /*13d0*/  FADD.FTZ R28, R25, R28 ;  /* 0x0000001c191c7221 */ /* 0x002fe20000010000 */
[----:B--2---:R-:W-:-:S04]  /*13e0*/  FADD.FTZ R30, R27, R30 ;  /* 0x0000001e1b1e7221 */ /* 0x004fc80000010000 */
[----:B------:R-:W1:Y:S04]  /*13f0*/  SHFL.DOWN PT, R29, R28, 0x4, 0x1f ;  /* 0x08801f001c1d7f89 */ /* 0x000e6800000e0000 */
[----:B------:R-:W2:Y:S01]  /*1400*/  SHFL.DOWN PT, R31, R30, 0x4, 0x1f ;  /* 0x08801f001e1f7f89 */ /* 0x000ea200000e0000 */
[----:B------:R-:W3:Y:S01]  /*1410*/  S2R R115, SR_TID.X ;  /* 0x0000000000737919 */ /* 0x000ee20000002100 */
[----:B0-----:R-:W-:-:S05]  /*1420*/  @P0 IMAD.WIDE.U32 R40, R97, 0x8, R40 ;  /* 0x0000000861280825 */ /* 0x001fca00078e0028 */
[----:B------:R0:W5:Y:S01]  /*1430*/  @P0 LDG.E.64 R32, desc[UR14][R40.64] ;  /* 0x0000000e28200981 */ /* 0x000162000c1e1b00 */
[----:B-1----:R-:W-:Y:S01]  /*1440*/  FADD.FTZ R29, R28, R29 ;  /* 0x0000001d1c1d7221 */ /* 0x002fe20000010000 */
[----:B--2---:R-:W-:-:S04]  /*1450*/  FADD.FTZ R31, R30, R31 ;  /* 0x0000001f1e1f7221 */ /* 0x004fc80000010000 */
[----:B------:R-:W1:Y:S04]  /*1460*/  SHFL.DOWN PT, R24, R29, 0x2, 0x1f ;  /* 0x08401f001d187f89 */ /* 0x000e6800000e0000 */
[----:B------:R-:W2:Y:S01]  /*1470*/  SHFL.DOWN PT, R26, R31, 0x2, 0x1f ;  /* 0x08401f001f1a7f89 */ /* 0x000ea200000e0000 */
[----:B0-----:R-:W0:Y:S01]  /*1480*/  S2R R40, SR_CgaCtaId ;  /* 0x0000000000287919 */ /* 0x001e220000008800 */
[----:B---3--:R-:W-:Y:S02]  /*1490*/  LOP3.LUT P2, RZ, R115, 0x1f, RZ, 0xc0, !PT ;  /* 0x0000001f73ff7812 */ /* 0x008fe4000784c0ff */
[----:B------:R-:W-:Y:S01]  /*14a0*/  PLOP3.LUT P0, PT, PT, PT, PT, 0x80, 0x8 ;  /* 0x000000000008781c */ /* 0x000fe20003f0f070 */
[----:B-1----:R-:W-:Y:S01]  /*14b0*/  FADD.FTZ R24, R29, R24 ;  /* 0x000000181d187221 */ /* 0x002fe20000010000 */
[----:B--2---:R-:W-:-:S04]  /*14c0*/  FADD.FTZ R26, R31, R26 ;  /* 0x0000001a1f1a7221 */ /* 0x004fc80000010000 */
[----:B------:R-:W1:Y:S04]  /*14d0*/  SHFL.DOWN PT, R25, R24, 0x1, 0x1f ;  /* 0x08201f0018197f89 */ /* 0x000e6800000e0000 */
[----:B------:R-:W2:Y:S01]  /*14e0*/  SHFL.DOWN PT, R41, R26, 0x1, 0x1f ;  /* 0x08201f001a297f89 */ /* 0x000ea200000e0000 */
[----:B------:R-:W-:Y:S02]  /*14f0*/  MOV R27, 0x400 ;  /* 0x00000400001b7802 */ /* 0x000fe40000000f00 */
[----:B------:R-:W-:Y:S02]  /*1500*/  @!P2 PLOP3.LUT P0, PT, P1, PT, PT, 0x80, 0x8 ;  /* 0x000000000008a81c */ /* 0x000fe40000f0f070 */
[----:B0-----:R-:W-:Y:S02]  /*1510*/  LEA R28, R40, R27, 0x18 ;  /* 0x0000001b281c7211 */ /* 0x001fe400078ec0ff */
[----:B------:R-:W-:-:S02]  /*1520*/  @!P2 SHF.R.U32.HI R29, RZ, 0x2, R115 ;  /* 0x00000002ff1da819 */ /* 0x000fc40000011673 */
[----:B------:R-:W-:Y:S02]  /*1530*/  IADD3 R154, PT, PT, R28, 0x2820, RZ ;  /* 0x000028201c9a7810 */ /* 0x000fe40007ffe0ff */
[----:B------:R-:W-:Y:S02]  /*1540*/  @!P2 LOP3.LUT R29, R29, 0x18, RZ, 0xc0, !PT ;  /* 0x000000181d1da812 */ /* 0x000fe400078ec0ff */
[----:B------:R-:W-:-:S03]  /*1550*/  @!P2 MOV R27, R154 ;  /* 0x0000009a001ba202 */ /* 0x000fc60000000f00 */
[----:B------:R-:W-:Y:S01]  /*1560*/  @!P0 IADD3 R27, PT, PT, R28, 0x2800, RZ ;  /* 0x000028001c1b8810 */ /* 0x000fe20007ffe0ff */
[----:B-1----:R-:W-:-:S03]  /*1570*/  FADD.FTZ R40, R24, R25 ;  /* 0x0000001918287221 */ /* 0x002fc60000010000 */
[----:B------:R-:W-:Y:S01]  /*1580*/  @!P2 IADD3 R130, PT, PT, R29, R27, RZ ;  /* 0x0000001b1d82a210 */ /* 0x000fe20007ffe0ff */
[----:B--2---:R-:W-:-:S05]  /*1590*/  FADD.FTZ R41, R26, R41 ;  /* 0x000000291a297221 */ /* 0x004fca0000010000 */
        /* <DEDUP_REMOVED lines=98> */
[----:B------:R-:W-:Y:S01]  /*1bc0*/  FMUL.FTZ R28, R28, UR22 ;  /* 0x000000161c1c7c20 */ /* 0x000fe20008410000 */
[--C-:B------:R-:W-:Y:S01]  /*1bd0*/  FFMA.FTZ R134, R134, UR13, R24.reuse ;  /* 0x0000000d86867c23 */ /* 0x100fe20008010018 */
[----:B------:R-:W-:Y:S01]  /*1be0*/  FMUL.FTZ R116, R116, UR4 ;  /* 0x0000000474747c20 */ /* 0x000fe20008410000 */
[----:B------:R-:W-:Y:S01]  /*1bf0*/  FSEL R30, R112, RZ, P0 ;  /* 0x000000ff701e7208 */ /* 0x000fe20000000000 */
[----:B------:R-:W-:Y:S01]  /*1c00*/  FMUL.FTZ R25, R25, UR12 ;  /* 0x0000000c19197c20 */ /* 0x000fe20008410000 */
[----:B------:R-:W-:Y:S01]  /*1c10*/  LOP3.LUT P0, RZ, R46, 0xff, RZ, 0xc0, !PT ;  /* 0x000000ff2eff7812 */ /* 0x000fe2000780c0ff */
[----:B------:R-:W-:Y:S01]  /*1c20*/  FADD.FTZ R143, R120, -R143 ;  /* 0x8000008f788f7221 */ /* 0x000fe20000010000 */
[----:B------:R-:W-:Y:S01]  /*1c30*/  LOP3.LUT P2, RZ, R44, 0xff0000, RZ, 0xc0, !PT ;  /* 0x00ff00002cff7812 */ /* 0x000fe2000784c0ff */
[----:B------:R-:W-:Y:S01]  /*1c40*/  FFMA.FTZ R44, R119, UR13, R24 ;  /* 0x0000000d772c7c23 */ /* 0x000fe20008010018 */
[----:B------:R-:W-:Y:S01]  /*1c50*/  FADD.FTZ R134, R47, -R134 ;  /* 0x800000862f867221 */ /* 0x000fe20000010000 */
[----:B------:R-:W-:Y:S01]  /*1c60*/  FSEL R28, R28, RZ, P0 ;  /* 0x000000ff1c1c7208 */ /* 0x000fe20000000000 */
[----:B------:R-:W-:Y:S01]  /*1c70*/  FMUL.FTZ R116, R116, UR22 ;  /* 0x0000001674747c20 */ /* 0x000fe20008410000 */
[----:B------:R-:W-:Y:S01]  /*1c80*/  LOP3.LUT P0, RZ, R46, 0xff00, RZ, 0xc0, !PT ;  /* 0x0000ff002eff7812 */ /* 0x000fe2000780c0ff */
[----:B------:R-:W-:Y:S01]  /*1c90*/  FMUL.FTZ R25, R25, UR4 ;  /* 0x0000000419197c20 */ /* 0x000fe20008410000 */
[----:B------:R-:W-:Y:S01]  /*1ca0*/  FMUL.FTZ R143, R143, UR12 ;  /* 0x0000000c8f8f7c20 */ /* 0x000fe20008410000 */
[----:B------:R-:W-:Y:S01]  /*1cb0*/  FADD.FTZ R44, R117, -R44 ;  /* 0x8000002c752c7221 */ /* 0x000fe20000010000 */
[----:B------:R-:W-:Y:S01]  /*1cc0*/  FMUL.FTZ R134, R134, UR12 ;  /* 0x0000000c86867c20 */ /* 0x000fe20008410000 */
[--C-:B------:R-:W-:Y:S01]  /*1cd0*/  FFMA.FTZ R121, R121, UR13, R24.reuse ;  /* 0x0000000d79797c23 */ /* 0x100fe20008010018 */
[----:B------:R-:W-:Y:S01]  /*1ce0*/  FSEL R29, R116, RZ, P0 ;  /* 0x000000ff741d7208 */ /* 0x000fe20000000000 */
[----:B------:R-:W-:Y:S01]  /*1cf0*/  FMUL.FTZ R25, R25, UR22 ;  /* 0x0000001619197c20 */ /* 0x000fe20008410000 */
[--C-:B------:R-:W-:Y:S01]  /*1d00*/  FFMA.FTZ R141, R141, UR13, R24.reuse ;  /* 0x0000000d8d8d7c23 */ /* 0x100fe20008010018 */
[----:B------:R-:W-:Y:S01]  /*1d10*/  ISETP.GE.U32.AND P0, PT, R46, 0x1000000, PT ;  /* 0x010000002e00780c */ /* 0x000fe20003f06070 */
[----:B------:R-:W-:Y:S01]  /*1d20*/  FMUL.FTZ R143, R143, UR4 ;  /* 0x000000048f8f7c20 */ /* 0x000fe20008410000 */
[----:B------:R-:W-:Y:S01]  /*1d30*/  FMUL.FTZ R44, R44, UR12 ;  /* 0x0000000c2c2c7c20 */ /* 0x000fe20008410000 */
[----:B------:R-:W-:Y:S01]  /*1d40*/  FMUL.FTZ R134, R134, UR4 ;  /* 0x0000000486867c20 */ /* 0x000fe20008410000 */
[----:B------:R-:W-:Y:S01]  /*1d50*/  FADD.FTZ R121, R122, -R121 ;  /* 0x800000797a797221 */ /* 0x000fe20000010000 */
[--C-:B------:R-:W-:Y:S01]  /*1d60*/  FFMA.FTZ R124, R124, UR13, R24.reuse ;  /* 0x0000000d7c7c7c23 */ /* 0x100fe20008010018 */
[----:B------:R-:W-:Y:S01]  /*1d70*/  FADD.FTZ R141, R138, -R141 ;  /* 0x8000008d8a8d7221 */ /* 0x000fe20000010000 */
        /* <DEDUP_REMOVED lines=8> */
[----:B------:R-:W-:Y:S01]  /*1e00*/  FMUL.FTZ R141, R141, UR12 ;  /* 0x0000000c8d8d7c20 */ /* 0x000fe20008410000 */
[----:B------:R-:W-:Y:S01]  /*1e10*/  FADD.FTZ R142, R142, -R31 ;  /* 0x8000001f8e8e7221 */ /* 0x000fe20000010000 */
[--C-:B------:R-:W-:Y:S01]  /*1e20*/  FFMA.FTZ R123, R123, UR13, R24.reuse ;  /* 0x0000000d7b7b7c23 */ /* 0x100fe20008010018 */
[----:B------:R-:W-:Y:S01]  /*1e30*/  FSEL R31, R143, RZ, P0 ;  /* 0x000000ff8f1f7208 */ /* 0x000fe20000000000 */
[----:B------:R-:W-:Y:S01]  /*1e40*/  FMUL.FTZ R44, R44, UR22 ;  /* 0x000000162c2c7c20 */ /* 0x000fe20008410000 */
[----:B------:R-:W-:Y:S01]  /*1e50*/  LOP3.LUT P0, RZ, R48, 0xff00, RZ, 0xc0, !PT ;  /* 0x0000ff0030ff7812 */ /* 0x000fe2000780c0ff */
[----:B------:R-:W-:Y:S01]  /*1e60*/  FMUL.FTZ R121, R121, UR4 ;  /* 0x0000000479797c20 */ /* 0x000fe20008410000 */
[----:B------:R-:W-:Y:S01]  /*1e70*/  FSEL R27, R134, RZ, P2 ;  /* 0x000000ff861b7208 */ /* 0x000fe20001000000 */
[----:B------:R-:W-:Y:S01]  /*1e80*/  FMUL.FTZ R124, R124, UR12 ;  /* 0x0000000c7c7c7c20 */ /* 0x000fe20008410000 */
[----:B------:R-:W-:Y:S01]  /*1e90*/  LOP3.LUT P2, RZ, R46, 0xff0000, RZ, 0xc0, !PT ;  /* 0x00ff00002eff7812 */ /* 0x000fe2000784c0ff */
[----:B------:R-:W-:Y:S01]  /*1ea0*/  FMUL.FTZ R141, R141, UR4 ;  /* 0x000000048d8d7c20 */ /* 0x000fe20008410000 */
[----:B------:R-:W-:Y:S01]  /*1eb0*/  FADD.FTZ R123, R146, -R123 ;  /* 0x8000007b927b7221 */ /* 0x000fe20000010000 */
[----:B------:R-:W-:Y:S01]  /*1ec0*/  FFMA.FTZ R46, R125, UR13, R24 ;  /* 0x0000000d7d2e7c23 */ /* 0x000fe20008010018 */
[----:B------:R-:W-:Y:S01]  /*1ed0*/  FSEL R43, R44, RZ, P0 ;  /* 0x000000ff2c2b7208 */ /* 0x000fe20000000000 */
[----:B------:R-:W-:Y:S01]  /*1ee0*/  FMUL.FTZ R121, R121, UR22 ;  /* 0x0000001679797c20 */ /* 0x000fe20008410000 */
[----:B------:R-:W-:Y:S01]  /*1ef0*/  ISETP.GE.U32.AND P0, PT, R48, 0x1000000, PT ;  /* 0x010000003000780c */ /* 0x000fe20003f06070 */
[----:B------:R-:W-:Y:S01]  /*1f00*/  FMUL.FTZ R124, R124, UR4 ;  /* 0x000000047c7c7c20 */ /* 0x000fe20008410000 */
[----:B------:R-:W-:Y:S01]  /*1f10*/  FMUL.FTZ R141, R141, UR22 ;  /* 0x000000168d8d7c20 */ /* 0x000fe20008410000 */
[----:B------:R-:W-:Y:S01]  /*1f20*/  FMUL.FTZ R123, R123, UR12 ;  /* 0x0000000c7b7b7c20 */ /* 0x000fe20008410000 */
[----:B------:R-:W-:Y:S01]  /*1f30*/  FADD.FTZ R46, R147, -R46 ;  /* 0x8000002e932e7221 */ /* 0x000fe20000010000 */
[--C-:B------:R-:W-:Y:S01]  /*1f40*/  FFMA.FTZ R45, R152, UR13, R24.reuse ;  /* 0x0000000d982d7c23 */ /* 0x100fe20008010018 */
[----:B------:R-:W-:Y:S01]  /*1f50*/  FSEL R121, R121, RZ, P0 ;  /* 0x000000ff79797208 */ /* 0x000fe20000000000 */
[----:B------:R-:W-:Y:S01]  /*1f60*/  FMUL.FTZ R124, R124, UR22 ;  /* 0x000000167c7c7c20 */ /* 0x000fe20008410000 */
[----:B------:R0:W-:Y:S01]  /*1f70*/  F2F.BF16.F32 R41, R25 ;  /* 0x0000001900297304 */ /* 0x0001e20000202000 */
[----:B------:R-:W-:Y:S01]  /*1f80*/  LOP3.LUT P0, RZ, R50, 0xff, RZ, 0xc0, !PT ;  /* 0x000000ff32ff7812 */ /* 0x000fe2000780c0ff */
[----:B------:R-:W-:Y:S01]  /*1f90*/  FMUL.FTZ R123, R123, UR4 ;  /* 0x000000047b7b7c20 */ /* 0x000fe20008410000 */
[----:B------:R-:W-:Y:S01]  /*1fa0*/  FSEL R40, R141, RZ, P2 ;  /* 0x000000ff8d287208 */ /* 0x000fe20001000000 */
[----:B------:R-:W-:Y:S01]  /*1fb0*/  FADD.FTZ R45, R128, -R45 ;  /* 0x8000002d802d7221 */ /* 0x000fe20000010000 */
[----:B------:R-:W-:Y:S01]  /*1fc0*/  LOP3.LUT P2, RZ, R48, 0xff0000, RZ, 0xc0, !PT ;  /* 0x00ff000030ff7812 */ /* 0x000fe2000784c0ff */
[----:B------:R-:W-:Y:S01]  /*1fd0*/  FFMA.FTZ R48, R153, UR13, R24 ;  /* 0x0000000d99307c23 */ /* 0x000fe20008010018 */
[----:B------:R-:W-:Y:S01]  /*1fe0*/  FSEL R44, R124, RZ, P0 ;  /* 0x000000ff7c2c7208 */ /* 0x000fe20000000000 */
[----:B------:R-:W-:Y:S01]  /*1ff0*/  FMUL.FTZ R123, R123, UR22 ;  /* 0x000000167b7b7c20 */ /* 0x000fe20008410000 */
[----:B0-----:R-:W-:Y:S01]  /*2000*/  FMUL.FTZ R25, R46, UR12 ;  /* 0x0000000c2e197c20 */ /* 0x001fe20008410000 */
[C---:B------:R-:W-:Y:S01]  /*2010*/  LOP3.LUT P0, RZ, R50.reuse, 0xff00, RZ, 0xc0, !PT ;  /* 0x0000ff0032ff7812 */ /* 0x040fe2000780c0ff */
[----:B------:R-:W-:Y:S01]  /*2020*/  FMUL.FTZ R45, R45, UR12 ;  /* 0x0000000c2d2d7c20 */ /* 0x000fe20008410000 */
[----:B------:R-:W-:Y:S01]  /*2030*/  FADD.FTZ R48, R129, -R48 ;  /* 0x8000003081307221 */ /* 0x000fe20000010000 */
[----:B------:R-:W-:Y:S01]  /*2040*/  FMUL.FTZ R25, R25, UR4 ;  /* 0x0000000419197c20 */ /* 0x000fe20008410000 */
[--C-:B------:R-:W-:Y:S01]  /*2050*/  FFMA.FTZ R151, R151, UR13, R24.reuse ;  /* 0x0000000d97977c23 */ /* 0x100fe20008010018 */
[----:B------:R-:W-:Y:S01]  /*2060*/  FSEL R123, R123, RZ, P0 ;  /* 0x000000ff7b7b7208 */ /* 0x000fe20000000000 */
[----:B------:R-:W-:Y:S01]  /*2070*/  FMUL.FTZ R45, R45, UR4 ;  /* 0x000000042d2d7c20 */ /* 0x000fe20008410000 */
[----:B------:R-:W-:Y:S01]  /*2080*/  FMUL.FTZ R25, R25, UR22 ;  /* 0x0000001619197c20 */ /* 0x000fe20008410000 */
[----:B------:R-:W-:Y:S01]  /*2090*/  ISETP.GE.U32.AND P0, PT, R50, 0x1000000, PT ;  /* 0x010000003200780c */ /* 0x000fe20003f06070 */
[--C-:B------:R-:W-:Y:S01]  /*20a0*/  FFMA.FTZ R126, R126, UR13, R24.reuse ;  /* 0x0000000d7e7e7c23 */ /* 0x100fe20008010018 */
[----:B------:R-:W-:Y:S01]  /*20b0*/  FMUL.FTZ R48, R48, UR12 ;  /* 0x0000000c30307c20 */ /* 0x000fe20008410000 */
[----:B------:R-:W-:Y:S01]  /*20c0*/  FADD.FTZ R151, R150, -R151 ;  /* 0x8000009796977221 */ /* 0x000fe20000010000 */
[----:B------:R-:W-:Y:S01]  /*20d0*/  FFMA.FTZ R127, R127, UR13, R24 ;  /* 0x0000000d7f7f7c23 */ /* 0x000fe20008010018 */
[----:B------:R-:W-:Y:S01]  /*20e0*/  FMUL.FTZ R142, R142, UR12 ;  /* 0x0000000c8e8e7c20 */ /* 0x000fe20008410000 */
[----:B------:R-:W-:Y:S01]  /*20f0*/  FSEL R25, R25, RZ, P0 ;  /* 0x000000ff19197208 */ /* 0x000fe20000000000 */
[----:B------:R-:W-:Y:S01]  /*2100*/  FMUL.FTZ R47, R45, UR22 ;  /* 0x000000162d2f7c20 */ /* 0x000fe20008410000 */
[----:B------:R-:W-:Y:S01]  /*2110*/  FADD.FTZ R126, R149, -R126 ;  /* 0x8000007e957e7221 */ /* 0x000fe20000010000 */
[----:B------:R-:W-:Y:S01]  /*2120*/  LOP3.LUT P0, RZ, R42, 0xff0000, RZ, 0xc0, !PT ;  /* 0x00ff00002aff7812 */ /* 0x000fe2000780c0ff */
[----:B------:R-:W-:Y:S01]  /*2130*/  FMUL.FTZ R48, R48, UR4 ;  /* 0x0000000430307c20 */ /* 0x000fe20008410000 */
[----:B------:R-:W-:Y:S01]  /*2140*/  FMUL.FTZ R151, R151, UR12 ;  /* 0x0000000c97977c20 */ /* 0x000fe20008410000 */
[----:B------:R-:W-:Y:S01]  /*2150*/  FADD.FTZ R127, R148, -R127 ;  /* 0x8000007f947f7221 */ /* 0x000fe20000010000 */
[----:B------:R-:W-:Y:S01]  /*2160*/  FMUL.FTZ R142, R142, UR4 ;  /* 0x000000048e8e7c20 */ /* 0x000fe20008410000 */
[----:B------:R-:W-:Y:S01]  /*2170*/  FMUL.FTZ R126, R126, UR12 ;  /* 0x0000000c7e7e7c20 */ /* 0x000fe20008410000 */
[----:B------:R-:W-:Y:S01]  /*2180*/  FSEL R47, R47, RZ, P0 ;  /* 0x000000ff2f2f7208 */ /* 0x000fe20000000000 */
[----:B------:R-:W-:Y:S01]  /*2190*/  FMUL.FTZ R48, R48, UR22 ;  /* 0x0000001630307c20 */ /* 0x000fe20008410000 */
[----:B------:R-:W-:Y:S01]  /*21a0*/  ISETP.GE.U32.AND P0, PT, R42, 0x1000000, PT ;  /* 0x010000002a00780c */ /* 0x000fe20003f06070 */
[----:B------:R-:W-:Y:S01]  /*21b0*/  FMUL.FTZ R151, R151, UR4 ;  /* 0x0000000497977c20 */ /* 0x000fe20008410000 */
[----:B------:R-:W-:Y:S01]  /*21c0*/  FMUL.FTZ R127, R127, UR12 ;  /* 0x0000000c7f7f7c20 */ /* 0x000fe20008410000 */
[----:B------:R-:W-:Y:S01]  /*21d0*/  FMUL.FTZ R142, R142, UR22 ;  /* 0x000000168e8e7c20 */ /* 0x000fe20008410000 */
[----:B------:R-:W-:Y:S01]  /*21e0*/  FMUL.FTZ R126, R126, UR4 ;  /* 0x000000047e7e7c20 */ /* 0x000fe20008410000 */
[----:B------:R-:W-:Y:S01]  /*21f0*/  FSEL R48, R48, RZ, P0 ;  /* 0x000000ff30307208 */ /* 0x000fe20000000000 */
[----:B------:R-:W-:Y:S01]  /*2200*/  FMUL.FTZ R151, R151, UR22 ;  /* 0x0000001697977c20 */ /* 0x000fe20008410000 */
[----:B------:R-:W-:Y:S01]  /*2210*/  LOP3.LUT P0, RZ, R42, 0xff00, RZ, 0xc0, !PT ;  /* 0x0000ff002aff7812 */ /* 0x000fe2000780c0ff */
[----:B------:R-:W-:Y:S01]  /*2220*/  FMUL.FTZ R127, R127, UR4 ;  /* 0x000000047f7f7c20 */ /* 0x000fe20008410000 */
[----:B------:R-:W-:Y:S01]  /*2230*/  FSEL R142, R142, RZ, P2 ;  /* 0x000000ff8e8e7208 */ /* 0x000fe20001000000 */
[----:B------:R-:W-:Y:S01]  /*2240*/  FMUL.FTZ R126, R126, UR22 ;  /* 0x000000167e7e7c20 */ /* 0x000fe20008410000 */
[----:B------:R-:W0:Y:S01]  /*2250*/  F2F.BF16.F32 R40, R40 ;  /* 0x0000002800287304 */ /* 0x000e220000202000 */
[----:B------:R-:W-:Y:S01]  /*2260*/  LOP3.LUT P2, RZ, R50, 0xff0000, RZ, 0xc0, !PT ;  /* 0x00ff000032ff7812 */ /* 0x000fe2000784c0ff */
[----:B------:R-:W-:Y:S01]  /*2270*/  FMUL.FTZ R127, R127, UR22 ;  /* 0x000000167f7f7c20 */ /* 0x000fe20008410000 */
[----:B------:R-:W-:-:S02]  /*2280*/  FSEL R151, R151, RZ, P0 ;  /* 0x000000ff97977208 */ /* 0x000fc40000000000 */
[----:B------:R-:W-:Y:S02]  /*2290*/  LOP3.LUT P0, RZ, R42, 0xff, RZ, 0xc0, !PT ;  /* 0x000000ff2aff7812 */ /* 0x000fe4000780c0ff */
[----:B------:R-:W-:Y:S01]  /*22a0*/  FSEL R126, R126, RZ, P2 ;  /* 0x000000ff7e7e7208 */ /* 0x000fe20001000000 */
[----:B------:R-:W1:Y:S01]  /*22b0*/  F2F.BF16.F32 R29, R29 ;  /* 0x0000001d001d7304 */ /* 0x000e620000202000 */
[----:B------:R-:W-:Y:S02]  /*22c0*/  FSEL R127, R127, RZ, P0 ;  /* 0x000000ff7f7f7208 */ /* 0x000fe40000000000 */
[----:B0-----:R-:W-:-:S05]  /*22d0*/  PRMT R49, R40, 0x5410, R41 ;  /* 0x0000541028317816 */ /* 0x001fca0000000029 */
[----:B------:R0:W-:Y:S01]  /*22e0*/  F2F.BF16.F32 R45, R25 ;  /* 0x00000019002d7304 */ /* 0x0001e20000202000 */
[----:B-1----:R-:W-:-:S07]  /*22f0*/  IMAD.WIDE.U32 R40, R29, 0x10000, RZ ;  /* 0x000100001d287825 */ /* 0x002fce00078e00ff */
[----:B------:R-:W-:Y:S01]  /*2300*/  F2F.BF16.F32 R27, R27 ;  /* 0x0000001b001b7304 */ /* 0x000fe20000202000 */
[----:B0-----:R-:W0:Y:S01]  /*2310*/  LDC.64 R24, c[0x0][0x468] ;  /* 0x00011a00ff187b82 */ /* 0x001e220000000a00 */
[----:B------:R-:W-:-:S06]  /*2320*/  LOP3.LUT R29, R49, R41, RZ, 0xfc, !PT ;  /* 0x00000029311d7212 */ /* 0x000fcc00078efcff */
[----:B------:R-:W1:Y:S08]  /*2330*/  F2F.BF16.F32 R30, R30 ;  /* 0x0000001e001e7304 */ /* 0x000e700000202000 */
[----:B------:R-:W2:Y:S01]  /*2340*/  F2F.BF16.F32 R28, R28 ;  /* 0x0000001c001c7304 */ /* 0x000ea20000202000 */
[----:B-1----:R-:W-:-:S07]  /*2350*/  PRMT R103, R27, 0x5410, R30 ;  /* 0x000054101b677816 */ /* 0x002fce000000001e */
[----:B------:R-:W1:Y:S01]  /*2360*/  F2F.BF16.F32 R43, R43 ;  /* 0x0000002b002b7304 */ /* 0x000e620000202000 */
[----:B--2---:R-:W-:-:S07]  /*2370*/  LOP3.LUT R28, R40, R28, RZ, 0xfc, !PT ;  /* 0x0000001c281c7212 */ /* 0x004fce00078efcff */
[----:B------:R-:W2:Y:S01]  /*2380*/  F2F.BF16.F32 R26, R26 ;  /* 0x0000001a001a7304 */ /* 0x000ea20000202000 */
[----:B-1----:R-:W-:-:S07]  /*2390*/  IMAD.WIDE.U32 R42, R43, 0x10000, RZ ;  /* 0x000100002b2a7825 */ /* 0x002fce00078e00ff */
[----:B------:R-:W1:Y:S01]  /*23a0*/  F2F.BF16.F32 R151, R151 ;  /* 0x0000009700977304 */ /* 0x000e620000202000 */
[----:B--2---:R-:W-:-:S07]  /*23b0*/  IMAD.WIDE.U32 R26, R26, 0x10000, RZ ;  /* 0x000100001a1a7825 */ /* 0x004fce00078e00ff */
[----:B------:R-:W-:Y:S01]  /*23c0*/  F2F.BF16.F32 R47, R47 ;  /* 0x0000002f002f7304 */ /* 0x000fe20000202000 */
[----:B------:R-:W-:Y:S01]  /*23d0*/  LOP3.LUT R27, R103, R27, RZ, 0xfc, !PT ;  /* 0x0000001b671b7212 */ /* 0x000fe200078efcff */
[----:B-1----:R-:W-:-:S06]  /*23e0*/  IMAD.WIDE.U32 R40, R151, 0x10000, RZ ;  /* 0x0001000097287825 */ /* 0x002fcc00078e00ff */
[----:B------:R-:W1:Y:S08]  /*23f0*/  F2F.BF16.F32 R48, R48 ;  /* 0x0000003000307304 */ /* 0x000e700000202000 */
[----:B------:R-:W-:Y:S01]  /*2400*/  F2F.BF16.F32 R142, R142 ;  /* 0x0000008e008e7304 */ /* 0x000fe20000202000 */
[----:B-1----:R-:W-:-:S07]  /*2410*/  PRMT R51, R47, 0x5410, R48 ;  /* 0x000054102f337816 */ /* 0x002fce0000000030 */
[----:B------:R-:W1:Y:S01]  /*2420*/  F2F.BF16.F32 R121, R121 ;  /* 0x0000007900797304 */ /* 0x000e620000202000 */
[----:B------:R-:W-:-:S07]  /*2430*/  LOP3.LUT R51, R51, R41, RZ, 0xfc, !PT ;  /* 0x0000002933337212 */ /* 0x000fce00078efcff */
[----:B------:R-:W2:Y:S01]  /*2440*/  F2F.BF16.F32 R46, R123 ;  /* 0x0000007b002e7304 */ /* 0x000ea20000202000 */
[----:B-1----:R-:W-:-:S07]  /*2450*/  PRMT R121, R142, 0x5410, R121 ;  /* 0x000054108e797816 */ /* 0x002fce0000000079 */
[----:B------:R-:W1:Y:S01]  /*2460*/  F2F.BF16.F32 R126, R126 ;  /* 0x0000007e007e7304 */ /* 0x000e620000202000 */
[----:B------:R-:W-:Y:S01]  /*2470*/  LOP3.LUT R49, R121, R43, RZ, 0xfc, !PT ;  /* 0x0000002b79317212 */ /* 0x000fe200078efcff */
[----:B--2---:R-:W-:-:S06]  /*2480*/  IMAD.WIDE.U32 R46, R46, 0x10000, RZ ;  /* 0x000100002e2e7825 */ /* 0x004fcc00078e00ff */
[----:B------:R-:W2:Y:S01]  /*2490*/  F2F.BF16.F32 R31, R31 ;  /* 0x0000001f001f7304 */ /* 0x000ea20000202000 */
[----:B-1----:R-:W-:-:S07]  /*24a0*/  PRMT R45, R126, 0x5410, R45 ;  /* 0x000054107e2d7816 */ /* 0x002fce000000002d */
[----:B------:R-:W1:Y:S01]  /*24b0*/  F2F.BF16.F32 R0, R0 ;  /* 0x0000000000007304 */ /* 0x000e620000202000 */
[----:B------:R-:W-:Y:S02]  /*24c0*/  LOP3.LUT R47, R45, R47, RZ, 0xfc, !PT ;  /* 0x0000002f2d2f7212 */ /* 0x000fe400078efcff */
[----:B--2---:R-:W-:-:S05]  /*24d0*/  LOP3.LUT R48, R42, R31, RZ, 0xfc, !PT ;  /* 0x0000001f2a307212 */ /* 0x004fca00078efcff */
[----:B------:R-:W2:Y:S01]  /*24e0*/  F2F.BF16.F32 R127, R127 ;  /* 0x0000007f007f7304 */ /* 0x000ea20000202000 */
[----:B0-----:R-:W-:-:S04]  /*24f0*/  IMAD.WIDE.U32 R30, R99, 0x8, R24 ;  /* 0x00000008631e7825 */ /* 0x001fc800078e0018 */
[--C-:B------:R-:W-:Y:S01]  /*2500*/  IMAD.WIDE.U32 R42, R95, 0x8, R24.reuse ;  /* 0x000000085f2a7825 */ /* 0x100fe200078e0018 */
[----:B-1----:R-:W-:Y:S02]  /*2510*/  LOP3.LUT R26, R26, R0, RZ, 0xfc, !PT ;  /* 0x000000001a1a7212 */ /* 0x002fe400078efcff */
[----:B------:R-:W0:Y:S03]  /*2520*/  F2F.BF16.F32 R44, R44 ;  /* 0x0000002c002c7304 */ /* 0x000e260000202000 */
[----:B------:R1:W-:Y:S01]  /*2530*/  STG.E.64 desc[UR14][R30.64], R26 ;  /* 0x0000001a1e007986 */ /* 0x0003e2000c101b0e */
[----:B--2---:R-:W-:Y:S01]  /*2540*/  LOP3.LUT R50, R40, R127, RZ, 0xfc, !PT ;  /* 0x0000007f28327212 */ /* 0x004fe200078efcff */
[----:B------:R-:W-:-:S05]  /*2550*/  IMAD.WIDE.U32 R40, R97, 0x8, R24 ;  /* 0x0000000861287825 */ /* 0x000fca00078e0018 */
[----:B------:R1:W-:Y:S01]  /*2560*/  STG.E.64 desc[UR14][R40.64], R28 ;  /* 0x0000001c28007986 */ /* 0x0003e2000c101b0e */
[----:B0-----:R-:W-:Y:S01]  /*2570*/  LOP3.LUT R46, R46, R44, RZ, 0xfc, !PT ;  /* 0x0000002c2e2e7212 */ /* 0x001fe200078efcff */
[--C-:B------:R-:W-:Y:S02]  /*2580*/  IMAD.WIDE.U32 R44, R93, 0x8, R24.reuse ;  /* 0x000000085d2c7825 */ /* 0x100fe400078e0018 */
[----:B------:R1:W-:Y:S02]  /*2590*/  STG.E.64 desc[UR14][R42.64], R48 ;  /* 0x000000302a007986 */ /* 0x0003e4000c101b0e */
[----:B------:R-:W-:Y:S02]  /*25a0*/  IMAD.WIDE.U32 R24, R91, 0x8, R24 ;  /* 0x000000085b187825 */ /* 0x000fe400078e0018 */
[----:B------:R1:W-:Y:S04]  /*25b0*/  STG.E.64 desc[UR14][R44.64], R46 ;  /* 0x0000002e2c007986 */ /* 0x0003e8000c101b0e */
[----:B------:R1:W-:Y:S01]  /*25c0*/  STG.E.64 desc[UR14][R24.64], R50 ;  /* 0x0000003218007986 */ /* 0x0003e2000c101b0e */
[----:B------:R-:W-:Y:S05]  /*25d0*/  BRA `(.L_x_2802) ;  /* 0x0000002c00e07947 */ /* 0x000fea0003800000 */
.L_x_2801:
        /* <DEDUP_REMOVED lines=12> */
[----:B------:R0:W-:Y:S01]  /*26a0*/  F2F.BF16.F32 R0, R100 ;  /* 0x0000006400007304 */ /* 0x0001e20000202000 */
[--C-:B------:R-:W-:Y:S01]  /*26b0*/  FFMA.FTZ R26, R131, UR13, R24.reuse ;  /* 0x0000000d831a7c23 */ /* 0x100fe20008010018 */
[--C-:B------:R-:W-:Y:S01]  /*26c0*/  FFMA.FTZ R141, R141, UR13, R24.reuse ;  /* 0x0000000d8d8d7c23 */ /* 0x100fe20008010018 */
[----:B------:R-:W-:Y:S01]  /*26d0*/  FMUL.FTZ R106, R106, UR12 ;  /* 0x0000000c6a6a7c20 */ /* 0x000fe20008410000 */
[----:B------:R-:W-:Y:S01]  /*26e0*/  FFMA.FTZ R94, R119, UR13, R24 ;  /* 0x0000000d775e7c23 */ /* 0x000fe20008010018 */
[----:B------:R-:W-:Y:S01]  /*26f0*/  FADD.FTZ R26, R113, -R26 ;  /* 0x8000001a711a7221 */ /* 0x000fe20000010000 */
[----:B------:R-:W-:Y:S01]  /*2700*/  FADD.FTZ R51, R138, -R141 ;  /* 0x8000008d8a337221 */ /* 0x000fe20000010000 */
[----:B------:R-:W-:Y:S01]  /*2710*/  FFMA.FTZ R29, R140, UR13, R24 ;  /* 0x0000000d8c1d7c23 */ /* 0x000fe20008010018 */
[----:B------:R1:W-:Y:S01]  /*2720*/  F2F.BF16.F32 R25, R107 ;  /* 0x0000006b00197304 */ /* 0x0003e20000202000 */
[----:B0-----:R-:W-:Y:S01]  /*2730*/  FMUL.FTZ R100, R100, UR4 ;  /* 0x0000000464647c20 */ /* 0x001fe20008410000 */
[----:B------:R-:W-:Y:S01]  /*2740*/  FMUL.FTZ R105, R26, UR12 ;  /* 0x0000000c1a697c20 */ /* 0x000fe20008410000 */
[----:B------:R-:W-:Y:S01]  /*2750*/  FADD.FTZ R94, R117, -R94 ;  /* 0x8000005e755e7221 */ /* 0x000fe20000010000 */
[----:B------:R-:W-:Y:S01]  /*2760*/  FMUL.FTZ R51, R51, UR12 ;  /* 0x0000000c33337c20 */ /* 0x000fe20008410000 */
[----:B------:R-:W-:Y:S01]  /*2770*/  FMUL.FTZ R100, R100, UR22 ;  /* 0x0000001664647c20 */ /* 0x000fe20008410000 */
[----:B------:R-:W-:Y:S01]  /*2780*/  FADD.FTZ R29, R118, -R29 ;  /* 0x8000001d761d7221 */ /* 0x000fe20000010000 */
[--C-:B------:R-:W-:Y:S01]  /*2790*/  FFMA.FTZ R116, R116, UR13, R24.reuse ;  /* 0x0000000d74747c23 */ /* 0x100fe20008010018 */
[----:B------:R0:W-:Y:S01]  /*27a0*/  F2F.BF16.F32 R28, R104 ;  /* 0x00000068001c7304 */ /* 0x0001e20000202000 */
[----:B-1----:R-:W-:Y:S01]  /*27b0*/  FMUL.FTZ R107, R107, UR4 ;  /* 0x000000046b6b7c20 */ /* 0x002fe20008410000 */
[----:B------:R-:W-:Y:S01]  /*27c0*/  FSEL R49, R100, RZ, P0 ;  /* 0x000000ff64317208 */ /* 0x000fe20000000000 */
[----:B------:R-:W-:Y:S01]  /*27d0*/  FMUL.FTZ R114, R94, UR12 ;  /* 0x0000000c5e727c20 */ /* 0x000fe20008410000 */
[----:B------:R-:W-:Y:S01]  /*27e0*/  LOP3.LUT P0, RZ, R44, 0xff0000, RZ, 0xc0, !PT ;  /* 0x00ff00002cff7812 */ /* 0x000fe2000780c0ff */
[----:B------:R-:W-:Y:S01]  /*27f0*/  FMUL.FTZ R107, R107, UR22 ;  /* 0x000000166b6b7c20 */ /* 0x000fe20008410000 */
[--C-:B------:R-:W-:Y:S01]  /*2800*/  FFMA.FTZ R143, R143, UR13, R24.reuse ;  /* 0x0000000d8f8f7c23 */ /* 0x100fe20008010018 */
[--C-:B------:R-:W-:Y:S01]  /*2810*/  FFMA.FTZ R31, R144, UR13, R24.reuse ;  /* 0x0000000d901f7c23 */ /* 0x100fe20008010018 */
[----:B------:R1:W-:Y:S01]  /*2820*/  F2F.BF16.F32 R27, R106 ;  /* 0x0000006a001b7304 */ /* 0x0003e20000202000 */
[----:B0-----:R-:W-:Y:S01]  /*2830*/  FMUL.FTZ R104, R104, UR4 ;  /* 0x0000000468687c20 */ /* 0x001fe20008410000 */
[----:B------:R-:W-:Y:S01]  /*2840*/  FSEL R100, R107, RZ, P0 ;  /* 0x000000ff6b647208 */ /* 0x000fe20000000000 */
[--C-:B------:R-:W-:Y:S01]  /*2850*/  FFMA.FTZ R121, R121, UR13, R24.reuse ;  /* 0x0000000d79797c23 */ /* 0x100fe20008010018 */
[----:B------:R-:W-:Y:S01]  /*2860*/  ISETP.GE.U32.AND P0, PT, R44, 0x1000000, PT ;  /* 0x010000002c00780c */ /* 0x000fe20003f06070 */
[----:B------:R-:W-:Y:S01]  /*2870*/  FMUL.FTZ R104, R104, UR22 ;  /* 0x0000001668687c20 */ /* 0x000fe20008410000 */
[--C-:B------:R-:W-:Y:S01]  /*2880*/  FFMA.FTZ R124, R124, UR13, R24.reuse ;  /* 0x0000000d7c7c7c23 */ /* 0x100fe20008010018 */
[--C-:B------:R-:W-:Y:S01]  /*2890*/  FFMA.FTZ R126, R126, UR13, R24.reuse ;  /* 0x0000000d7e7e7c23 */ /* 0x100fe20008010018 */
[----:B------:R0:W-:Y:S01]  /*28a0*/  F2F.BF16.F32 R26, R105 ;  /* 0x00000069001a7304 */ /* 0x0001e20000202000 */
[----:B-1----:R-:W-:Y:S01]  /*28b0*/  FMUL.FTZ R106, R106, UR4 ;  /* 0x000000046a6a7c20 */ /* 0x002fe20008410000 */
[----:B------:R-:W-:Y:S01]  /*28c0*/  FSEL R104, R104, RZ, P0 ;  /* 0x000000ff68687208 */ /* 0x000fe20000000000 */
[--C-:B------:R-:W-:Y:S01]  /*28d0*/  FFMA.FTZ R94, R125, UR13, R24.reuse ;  /* 0x0000000d7d5e7c23 */ /* 0x100fe20008010018 */
[----:B------:R-:W-:Y:S01]  /*28e0*/  LOP3.LUT P0, RZ, R44, 0xff00, RZ, 0xc0, !PT ;  /* 0x0000ff002cff7812 */ /* 0x000fe2000780c0ff */
[----:B------:R-:W-:Y:S01]  /*28f0*/  FMUL.FTZ R106, R106, UR22 ;  /* 0x000000166a6a7c20 */ /* 0x000fe20008410000 */
[--C-:B------:R-:W-:Y:S01]  /*2900*/  FFMA.FTZ R123, R123, UR13, R24.reuse ;  /* 0x0000000d7b7b7c23 */ /* 0x100fe20008010018 */
[--C-:B------:R-:W-:Y:S01]  /*2910*/  FFMA.FTZ R127, R127, UR13, R24.reuse ;  /* 0x0000000d7f7f7c23 */ /* 0x100fe20008010018 */
[--C-:B------:R-:W-:Y:S01]  /*2920*/  FFMA.FTZ R47, R152, UR13, R24.reuse ;  /* 0x0000000d982f7c23 */ /* 0x100fe20008010018 */
[----:B0-----:R-:W-:Y:S01]  /*2930*/  FMUL.FTZ R105, R105, UR4 ;  /* 0x0000000469697c20 */ /* 0x001fe20008410000 */
[--C-:B------:R-:W-:Y:S01]  /*2940*/  FFMA.FTZ R102, R153, UR13, R24.reuse ;  /* 0x0000000d99667c23 */ /* 0x100fe20008010018 */
[----:B------:R-:W-:Y:S01]  /*2950*/  FFMA.FTZ R151, R151, UR13, R24 ;  /* 0x0000000d97977c23 */ /* 0x000fe20008010018 */
[----:B------:R-:W-:Y:S01]  /*2960*/  FSEL R44, R106, RZ, P0 ;  /* 0x000000ff6a2c7208 */ /* 0x000fe20000000000 */
[----:B------:R-:W-:Y:S01]  /*2970*/  FMUL.FTZ R105, R105, UR22 ;  /* 0x0000001669697c20 */ /* 0x000fe20008410000 */
[----:B------:R-:W-:Y:S01]  /*2980*/  FMUL.FTZ R92, R29, UR12 ;  /* 0x0000000c1d5c7c20 */ /* 0x000fe20008410000 */
[----:B------:R-:W-:Y:S01]  /*2990*/  LOP3.LUT P0, RZ, R46, 0xff, RZ, 0xc0, !PT ;  /* 0x000000ff2eff7812 */ /* 0x000fe2000780c0ff */
[----:B------:R-:W-:Y:S01]  /*29a0*/  FMUL.FTZ R24, R51, UR4 ;  /* 0x0000000433187c20 */ /* 0x000fe20008410000 */
[----:B------:R-:W-:Y:S01]  /*29b0*/  FADD.FTZ R98, R111, -R116 ;  /* 0x800000746f627221 */ /* 0x000fe20000010000 */
[----:B------:R0:W-:Y:S01]  /*29c0*/  F2F.BF16.F32 R40, R51 ;  /* 0x0000003300287304 */ /* 0x0001e20000202000 */
[----:B------:R-:W-:Y:S01]  /*29d0*/  FADD.FTZ R108, R120, -R143 ;  /* 0x8000008f786c7221 */ /* 0x000fe20000010000 */
[----:B------:R-:W-:Y:S01]  /*29e0*/  FMUL.FTZ R24, R24, UR22 ;  /* 0x0000001618187c20 */ /* 0x000fe20008410000 */
[----:B------:R-:W-:Y:S01]  /*29f0*/  FMUL.FTZ R98, R98, UR12 ;  /* 0x0000000c62627c20 */ /* 0x000fe20008410000 */
[----:B------:R-:W-:Y:S01]  /*2a00*/  FADD.FTZ R31, R142, -R31 ;  /* 0x8000001f8e1f7221 */ /* 0x000fe20000010000 */
[----:B------:R-:W-:Y:S01]  /*2a10*/  FMUL.FTZ R108, R108, UR12 ;  /* 0x0000000c6c6c7c20 */ /* 0x000fe20008410000 */
[----:B------:R-:W-:Y:S01]  /*2a20*/  FADD.FTZ R110, R122, -R121 ;  /* 0x800000797a6e7221 */ /* 0x000fe20000010000 */
[----:B------:R-:W-:Y:S01]  /*2a30*/  FADD.FTZ R119, R149, -R126 ;  /* 0x8000007e95777221 */ /* 0x000fe20000010000 */
[----:B------:R1:W2:Y:S01]  /*2a40*/  F2F.BF16.F32 R41, R92 ;  /* 0x0000005c00297304 */ /* 0x0002a20000202000 */
[----:B0-----:R-:W-:Y:S01]  /*2a50*/  FSEL R51, R105, RZ, P0 ;  /* 0x000000ff69337208 */ /* 0x001fe20000000000 */
[----:B------:R-:W-:Y:S01]  /*2a60*/  FMUL.FTZ R109, R31, UR12 ;  /* 0x0000000c1f6d7c20 */ /* 0x000fe20008410000 */
[----:B------:R-:W-:Y:S01]  /*2a70*/  LOP3.LUT P0, RZ, R46, 0xff0000, RZ, 0xc0, !PT ;  /* 0x00ff00002eff7812 */ /* 0x000fe2000780c0ff */
[----:B------:R-:W-:Y:S01]  /*2a80*/  FMUL.FTZ R110, R110, UR12 ;  /* 0x0000000c6e6e7c20 */ /* 0x000fe20008410000 */
[----:B------:R-:W-:Y:S01]  /*2a90*/  FMUL.FTZ R119, R119, UR12 ;  /* 0x0000000c77777c20 */ /* 0x000fe20008410000 */
[----:B------:R-:W-:Y:S01]  /*2aa0*/  FADD.FTZ R121, R146, -R123 ;  /* 0x8000007b92797221 */ /* 0x000fe20000010000 */
[----:B------:R-:W-:Y:S01]  /*2ab0*/  FSEL R24, R24, RZ, P0 ;  /* 0x000000ff18187208 */ /* 0x000fe20000000000 */
[----:B------:R0:W3:Y:S01]  /*2ac0*/  F2F.BF16.F32 R29, R98 ;  /* 0x00000062001d7304 */ /* 0x0000e20000202000 */
[----:B-1----:R-:W-:Y:S01]  /*2ad0*/  FMUL.FTZ R92, R92, UR4 ;  /* 0x000000045c5c7c20 */ /* 0x002fe20008410000 */
[----:B------:R-:W-:Y:S01]  /*2ae0*/  ISETP.GE.U32.AND P0, PT, R46, 0x1000000, PT ;  /* 0x010000002e00780c */ /* 0x000fe20003f06070 */
[----:B------:R-:W-:Y:S01]  /*2af0*/  FADD.FTZ R94, R147, -R94 ;  /* 0x8000005e935e7221 */ /* 0x000fe20000010000 */
[----:B------:R-:W-:Y:S01]  /*2b00*/  FMUL.FTZ R121, R121, UR12 ;  /* 0x0000000c79797c20 */ /* 0x000fe20008410000 */
[----:B------:R-:W-:Y:S01]  /*2b10*/  FMUL.FTZ R92, R92, UR22 ;  /* 0x000000165c5c7c20 */ /* 0x000fe20008410000 */
[----:B------:R-:W-:Y:S01]  /*2b20*/  FADD.FTZ R116, R145, -R124 ;  /* 0x8000007c91747221 */ /* 0x000fe20000010000 */
[----:B------:R-:W-:Y:S01]  /*2b30*/  FMUL.FTZ R120, R94, UR12 ;  /* 0x0000000c5e787c20 */ /* 0x000fe20008410000 */
[----:B------:R1:W-:Y:S01]  /*2b40*/  F2F.BF16.F32 R30, R108 ;  /* 0x0000006c001e7304 */ /* 0x0003e20000202000 */
[----:B0-----:R-:W-:Y:S01]  /*2b50*/  FMUL.FTZ R98, R98, UR4 ;  /* 0x0000000462627c20 */ /* 0x001fe20008410000 */
[----:B------:R-:W-:Y:S01]  /*2b60*/  FSEL R105, R92, RZ, P0 ;  /* 0x000000ff5c697208 */ /* 0x000fe20000000000 */
[----:B------:R-:W-:Y:S01]  /*2b70*/  FADD.FTZ R111, R150, -R151 ;  /* 0x80000097966f7221 */ /* 0x000fe20000010000 */
[----:B------:R-:W-:Y:S01]  /*2b80*/  LOP3.LUT P0, RZ, R46, 0xff00, RZ, 0xc0, !PT ;  /* 0x0000ff002eff7812 */ /* 0x000fe2000780c0ff */
[----:B------:R-:W-:Y:S01]  /*2b90*/  FMUL.FTZ R98, R98, UR22 ;  /* 0x0000001662627c20 */ /* 0x000fe20008410000 */
[----:B------:R-:W-:Y:S01]  /*2ba0*/  FADD.FTZ R102, R129, -R102 ;  /* 0x8000006681667221 */ /* 0x000fe20000010000 */
[----:B------:R-:W-:Y:S01]  /*2bb0*/  FMUL.FTZ R116, R116, UR12 ;  /* 0x0000000c74747c20 */ /* 0x000fe20008410000 */
[----:B------:R0:W-:Y:S01]  /*2bc0*/  F2F.BF16.F32 R96, R109 ;  /* 0x0000006d00607304 */ /* 0x0001e20000202000 */
[----:B-1----:R-:W-:Y:S01]  /*2bd0*/  FMUL.FTZ R108, R108, UR4 ;  /* 0x000000046c6c7c20 */ /* 0x002fe20008410000 */
[----:B------:R-:W-:Y:S01]  /*2be0*/  FSEL R46, R98, RZ, P0 ;  /* 0x000000ff622e7208 */ /* 0x000fe20000000000 */
[----:B------:R-:W-:Y:S01]  /*2bf0*/  FMUL.FTZ R111, R111, UR12 ;  /* 0x0000000c6f6f7c20 */ /* 0x000fe20008410000 */
[----:B------:R-:W-:Y:S01]  /*2c00*/  LOP3.LUT P0, RZ, R48, 0xff, RZ, 0xc0, !PT ;  /* 0x000000ff30ff7812 */ /* 0x000fe2000780c0ff */
[----:B------:R-:W-:Y:S01]  /*2c10*/  FMUL.FTZ R108, R108, UR22 ;  /* 0x000000166c6c7c20 */ /* 0x000fe20008410000 */
[----:B------:R-:W-:Y:S01]  /*2c20*/  FMUL.FTZ R112, R102, UR12 ;  /* 0x0000000c66707c20 */ /* 0x000fe20008410000 */
[----:B------:R-:W-:Y:S01]  /*2c30*/  FADD.FTZ R117, R128, -R47 ;  /* 0x8000002f80757221 */ /* 0x000fe20000010000 */
[----:B------:R1:W4:Y:S01]  /*2c40*/  F2F.BF16.F32 R103, R110 ;  /* 0x0000006e00677304 */ /* 0x0003220000202000 */
[----:B0-----:R-:W-:Y:S01]  /*2c50*/  FMUL.FTZ R109, R109, UR4 ;  /* 0x000000046d6d7c20 */ /* 0x001fe20008410000 */
[----:B------:R-:W-:Y:S01]  /*2c60*/  FSEL R92, R108, RZ, P0 ;  /* 0x000000ff6c5c7208 */ /* 0x000fe20000000000 */
[----:B------:R-:W-:Y:S01]  /*2c70*/  FADD.FTZ R94, R148, -R127 ;  /* 0x8000007f945e7221 */ /* 0x000fe20000010000 */
[----:B------:R-:W-:Y:S01]  /*2c80*/  LOP3.LUT P0, RZ, R48, 0xff0000, RZ, 0xc0, !PT ;  /* 0x00ff000030ff7812 */ /* 0x000fe2000780c0ff */
[----:B------:R-:W-:Y:S01]  /*2c90*/  FMUL.FTZ R109, R109, UR22 ;  /* 0x000000166d6d7c20 */ /* 0x000fe20008410000 */
[----:B------:R-:W-:Y:S01]  /*2ca0*/  LOP3.LUT P3, RZ, R50, 0xff, RZ, 0xc0, !PT ;  /* 0x000000ff32ff7812 */ /* 0x000fe2000786c0ff */
[----:B------:R-:W-:Y:S01]  /*2cb0*/  FMUL.FTZ R117, R117, UR12 ;  /* 0x0000000c75757c20 */ /* 0x000fe20008410000 */
[----:B------:R0:W-:Y:S01]  /*2cc0*/  F2F.BF16.F32 R31, R114 ;  /* 0x00000072001f7304 */ /* 0x0001e20000202000 */
[----:B-1----:R-:W-:Y:S01]  /*2cd0*/  FMUL.FTZ R110, R110, UR4 ;  /* 0x000000046e6e7c20 */ /* 0x002fe20008410000 */
[----:B------:R-:W-:Y:S01]  /*2ce0*/  FSEL R106, R109, RZ, P0 ;  /* 0x000000ff6d6a7208 */ /* 0x000fe20000000000 */
[----:B------:R-:W-:Y:S01]  /*2cf0*/  FMUL.FTZ R94, R94, UR12 ;  /* 0x0000000c5e5e7c20 */ /* 0x000fe20008410000 */
[----:B------:R-:W-:Y:S01]  /*2d00*/  ISETP.GE.U32.AND P0, PT, R48, 0x1000000, PT ;  /* 0x010000003000780c */ /* 0x000fe20003f06070 */
[----:B------:R-:W-:Y:S01]  /*2d10*/  FMUL.FTZ R110, R110, UR22 ;  /* 0x000000166e6e7c20 */ /* 0x000fe20008410000 */
[----:B------:R-:W-:-:S02]  /*2d20*/  LOP3.LUT P2, RZ, R50, 0xff00, RZ, 0xc0, !PT ;  /* 0x0000ff0032ff7812 */ /* 0x000fc4000784c0ff */
[----:B------:R1:W-:Y:S01]  /*2d30*/  F2F.BF16.F32 R113, R119 ;  /* 0x0000007700717304 */ /* 0x0003e20000202000 */
[----:B0-----:R-:W-:Y:S01]  /*2d40*/  FMUL.FTZ R114, R114, UR4 ;  /* 0x0000000472727c20 */ /* 0x001fe20008410000 */
[----:B------:R-:W-:Y:S02]  /*2d50*/  FSEL R109, R110, RZ, P0 ;  /* 0x000000ff6e6d7208 */ /* 0x000fe40000000000 */
[----:B------:R-:W-:Y:S01]  /*2d60*/  LOP3.LUT P0, RZ, R48, 0xff00, RZ, 0xc0, !PT ;  /* 0x0000ff0030ff7812 */ /* 0x000fe2000780c0ff */
[----:B------:R-:W-:Y:S01]  /*2d70*/  FMUL.FTZ R114, R114, UR22 ;  /* 0x0000001672727c20 */ /* 0x000fe20008410000 */
[----:B------:R-:W-:Y:S02]  /*2d80*/  ISETP.GE.U32.AND P6, PT, R50, 0x1000000, PT ;  /* 0x010000003200780c */ /* 0x000fe40003fc6070 */
[----:B------:R0:W-:Y:S01]  /*2d90*/  F2F.BF16.F32 R43, R121 ;  /* 0x00000079002b7304 */ /* 0x0001e20000202000 */
[----:B-1----:R-:W-:Y:S01]  /*2da0*/  FMUL.FTZ R119, R119, UR4 ;  /* 0x0000000477777c20 */ /* 0x002fe20008410000 */
[----:B------:R-:W-:-:S02]  /*2db0*/  FSEL R48, R114, RZ, P0 ;  /* 0x000000ff72307208 */ /* 0x000fc40000000000 */
[----:B------:R-:W-:Y:S01]  /*2dc0*/  LOP3.LUT P0, RZ, R50, 0xff0000, RZ, 0xc0, !PT ;  /* 0x00ff000032ff7812 */ /* 0x000fe2000780c0ff */
[----:B------:R-:W-:Y:S01]  /*2dd0*/  FMUL.FTZ R119, R119, UR22 ;  /* 0x0000001677777c20 */ /* 0x000fe20008410000 */
[----:B--2---:R-:W-:Y:S02]  /*2de0*/  PRMT R41, R40, 0x5410, R41 ;  /* 0x0000541028297816 */ /* 0x004fe40000000029 */
[----:B------:R1:W2:Y:S01]  /*2df0*/  F2F.BF16.F32 R118, R120 ;  /* 0x0000007800767304 */ /* 0x0002a20000202000 */
[----:B0-----:R-:W-:Y:S01]  /*2e00*/  FMUL.FTZ R121, R121, UR4 ;  /* 0x0000000479797c20 */ /* 0x001fe20008410000 */
[----:B------:R-:W-:Y:S02]  /*2e10*/  FSEL R50, R119, RZ, P0 ;  /* 0x000000ff77327208 */ /* 0x000fe40000000000 */
[----:B------:R-:W-:Y:S01]  /*2e20*/  PRMT R119, R25, 0x5410, R28 ;  /* 0x0000541019777816 */ /* 0x000fe2000000001c */
[----:B---3--:R-:W-:-:S04]  /*2e30*/  IMAD.WIDE.U32 R28, R29, 0x10000, RZ ;  /* 0x000100001d1c7825 */ /* 0x008fc800078e00ff */
[----:B------:R-:W-:Y:S01]  /*2e40*/  FMUL.FTZ R121, R121, UR22 ;  /* 0x0000001679797c20 */ /* 0x000fe20008410000 */
[----:B------:R-:W-:Y:S01]  /*2e50*/  LOP3.LUT P4, RZ, R42, 0xff00, RZ, 0xc0, !PT ;  /* 0x0000ff002aff7812 */ /* 0x000fe2000788c0ff */
[----:B------:R0:W-:Y:S01]  /*2e60*/  F2F.BF16.F32 R45, R116 ;  /* 0x00000074002d7304 */ /* 0x0001e20000202000 */
[----:B-1----:R-:W-:Y:S01]  /*2e70*/  FMUL.FTZ R120, R120, UR4 ;  /* 0x0000000478787c20 */ /* 0x002fe20008410000 */
[----:B------:R-:W-:Y:S02]  /*2e80*/  LOP3.LUT R26, R28, R26, RZ, 0xfc, !PT ;  /* 0x0000001a1c1a7212 */ /* 0x000fe400078efcff */
[----:B----4-:R-:W-:Y:S01]  /*2e90*/  PRMT R103, R96, 0x5410, R103 ;  /* 0x0000541060677816 */ /* 0x010fe20000000067 */
[----:B------:R-:W-:Y:S01]  /*2ea0*/  FMUL.FTZ R120, R120, UR22 ;  /* 0x0000001678787c20 */ /* 0x000fe20008410000 */
[----:B------:R-:W-:Y:S02]  /*2eb0*/  LOP3.LUT P5, RZ, R42, 0xff0000, RZ, 0xc0, !PT ;  /* 0x00ff00002aff7812 */ /* 0x000fe400078ac0ff */
[----:B------:R1:W3:Y:S01]  /*2ec0*/  F2F.BF16.F32 R102, R111 ;  /* 0x0000006f00667304 */ /* 0x0002e20000202000 */
[----:B0-----:R-:W-:Y:S01]  /*2ed0*/  FMUL.FTZ R116, R116, UR4 ;  /* 0x0000000474747c20 */ /* 0x001fe20008410000 */
[----:B--2---:R-:W-:-:S02]  /*2ee0*/  PRMT R113, R113, 0x5410, R118 ;  /* 0x0000541071717816 */ /* 0x004fc40000000076 */
[----:B------:R-:W-:Y:S01]  /*2ef0*/  ISETP.GE.U32.AND P0, PT, R42, 0x1000000, PT ;  /* 0x010000002a00780c */ /* 0x000fe20003f06070 */
[----:B------:R-:W-:Y:S01]  /*2f00*/  FMUL.FTZ R116, R116, UR22 ;  /* 0x0000001674747c20 */ /* 0x000fe20008410000 */
[----:B------:R-:W-:Y:S02]  /*2f10*/  FSEL R121, R121, RZ, P2 ;  /* 0x000000ff79797208 */ /* 0x000fe40001000000 */
[----:B------:R-:W0:Y:S01]  /*2f20*/  F2F.BF16.F32 R44, R44 ;  /* 0x0000002c002c7304 */ /* 0x000e220000202000 */
[----:B-1----:R-:W-:Y:S01]  /*2f30*/  FMUL.FTZ R111, R111, UR4 ;  /* 0x000000046f6f7c20 */ /* 0x002fe20008410000 */
[----:B------:R-:W-:Y:S02]  /*2f40*/  FSEL R98, R116, RZ, P3 ;  /* 0x000000ff74627208 */ /* 0x000fe40001800000 */
[----:B------:R-:W-:Y:S01]  /*2f50*/  LOP3.LUT P3, RZ, R42, 0xff, RZ, 0xc0, !PT ;  /* 0x000000ff2aff7812 */ /* 0x000fe2000786c0ff */
[----:B------:R-:W-:Y:S01]  /*2f60*/  FMUL.FTZ R111, R111, UR22 ;  /* 0x000000166f6f7c20 */ /* 0x000fe20008410000 */
[----:B------:R-:W-:-:S02]  /*2f70*/  FSEL R120, R120, RZ, P6 ;  /* 0x000000ff78787208 */ /* 0x000fc40003000000 */
[----:B------:R-:W-:Y:S08]  /*2f80*/  F2F.BF16.F32 R107, R104 ;  /* 0x00000068006b7304 */ /* 0x000ff00000202000 */
[----:B------:R1:W-:Y:S08]  /*2f90*/  F2F.BF16.F32 R104, R24 ;  /* 0x0000001800687304 */ /* 0x0003f00000202000 */
[----:B------:R2:W-:Y:S01]  /*2fa0*/  F2F.BF16.F32 R122, R117 ;  /* 0x00000075007a7304 */ /* 0x0005e20000202000 */
[----:B-1----:R-:W-:Y:S01]  /*2fb0*/  IMAD.WIDE.U32 R24, R27, 0x10000, RZ ;  /* 0x000100001b187825 */ /* 0x002fe200078e00ff */
[----:B------:R-:W-:-:S03]  /*2fc0*/  LOP3.LUT R27, R41, R29, RZ, 0xfc, !PT ;  /* 0x0000001d291b7212 */ /* 0x000fc600078efcff */
[----:B------:R-:W-:Y:S01]  /*2fd0*/  IMAD.WIDE.U32 R28, R31, 0x10000, RZ ;  /* 0x000100001f1c7825 */ /* 0x000fe200078e00ff */
[----:B------:R-:W-:Y:S02]  /*2fe0*/  LOP3.LUT R24, R24, R0, RZ, 0xfc, !PT ;  /* 0x0000000018187212 */ /* 0x000fe400078efcff */
[----:B------:R1:W-:Y:S01]  /*2ff0*/  F2F.BF16.F32 R123, R112 ;  /* 0x00000070007b7304 */ /* 0x0003e20000202000 */
[----:B--2---:R-:W-:Y:S01]  /*3000*/  FMUL.FTZ R117, R117, UR4 ;  /* 0x0000000475757c20 */ /* 0x004fe20008410000 */
[----:B------:R-:W-:Y:S01]  /*3010*/  IMAD.WIDE.U32 R40, R43, 0x10000, RZ ;  /* 0x000100002b287825 */ /* 0x000fe200078e00ff */
[----:B------:R-:W-:-:S03]  /*3020*/  LOP3.LUT R28, R28, R30, RZ, 0xfc, !PT ;  /* 0x0000001e1c1c7212 */ /* 0x000fc600078efcff */
[----:B------:R-:W-:Y:S01]  /*3030*/  FMUL.FTZ R117, R117, UR22 ;  /* 0x0000001675757c20 */ /* 0x000fe20008410000 */
[----:B------:R-:W-:Y:S01]  /*3040*/  LOP3.LUT R29, R103, R29, RZ, 0xfc, !PT ;  /* 0x0000001d671d7212 */ /* 0x000fe200078efcff */
[----:B---3--:R-:W-:Y:S01]  /*3050*/  IMAD.WIDE.U32 R42, R102, 0x10000, RZ ;  /* 0x00010000662a7825 */ /* 0x008fe200078e00ff */
[----:B------:R2:W3:Y:S03]  /*3060*/  F2F.BF16.F32 R47, R94 ;  /* 0x0000005e002f7304 */ /* 0x0004e60000202000 */
[----:B-1----:R-:W-:Y:S01]  /*3070*/  FMUL.FTZ R112, R112, UR4 ;  /* 0x0000000470707c20 */ /* 0x002fe20008410000 */
[----:B------:R-:W-:Y:S01]  /*3080*/  LOP3.LUT R31, R113, R41, RZ, 0xfc, !PT ;  /* 0x00000029711f7212 */ /* 0x000fe200078efcff */
[----:B0-----:R-:W-:Y:S01]  /*3090*/  IMAD.WIDE.U32 R102, R44, 0x10000, RZ ;  /* 0x000100002c667825 */ /* 0x001fe200078e00ff */
[----:B------:R-:W-:-:S03]  /*30a0*/  LOP3.LUT R30, R40, R45, RZ, 0xfc, !PT ;  /* 0x0000002d281e7212 */ /* 0x000fc600078efcff */
[----:B------:R-:W-:Y:S01]  /*30b0*/  FMUL.FTZ R112, R112, UR22 ;  /* 0x0000001670707c20 */ /* 0x000fe20008410000 */
[----:B------:R-:W-:Y:S01]  /*30c0*/  FSEL R0, R111, RZ, P4 ;  /* 0x000000ff6f007208 */ /* 0x000fe20002000000 */
[----:B------:R-:W0:Y:S01]  /*30d0*/  LDC.64 R40, c[0x0][0x478] ;  /* 0x00011e00ff287b82 */ /* 0x000e220000000a00 */
[----:B------:R-:W1:Y:S01]  /*30e0*/  F2F.BF16.F32 R100, R100 ;  /* 0x0000006400647304 */ /* 0x000e620000202000 */
[----:B--2---:R-:W-:Y:S01]  /*30f0*/  FMUL.FTZ R94, R94, UR4 ;  /* 0x000000045e5e7c20 */ /* 0x004fe20008410000 */
[----:B------:R-:W-:Y:S02]  /*3100*/  FSEL R117, R117, RZ, P5 ;  /* 0x000000ff75757208 */ /* 0x000fe40002800000 */
[----:B------:R-:W-:Y:S01]  /*3110*/  FSEL R112, R112, RZ, P0 ;  /* 0x000000ff70707208 */ /* 0x000fe20000000000 */
[----:B------:R-:W-:Y:S01]  /*3120*/  FMUL.FTZ R94, R94, UR22 ;  /* 0x000000165e5e7c20 */ /* 0x000fe20008410000 */
[----:B------:R-:W-:Y:S01]  /*3130*/  LOP3.LUT R25, R119, R25, RZ, 0xfc, !PT ;  /* 0x0000001977197212 */ /* 0x000fe200078efcff */
[----:B------:R-:W2:Y:S01]  /*3140*/  LDC.64 R44, c[0x0][0x468] ;  /* 0x00011a00ff2c7b82 */ /* 0x000ea20000000a00 */
[----:B------:R-:W4:Y:S01]  /*3150*/  F2F.BF16.F32 R105, R105 ;  /* 0x0000006900697304 */ /* 0x000f220000202000 */
[----:B---3--:R-:W-:-:S02]  /*3160*/  LOP3.LUT R42, R42, R47, RZ, 0xfc, !PT ;  /* 0x0000002f2a2a7212 */ /* 0x008fc400078efcff */
[----:B------:R-:W-:Y:S02]  /*3170*/  FSEL R94, R94, RZ, P3 ;  /* 0x000000ff5e5e7208 */ /* 0x000fe40001800000 */
[----:B------:R-:W-:Y:S02]  /*3180*/  PRMT R123, R122, 0x5410, R123 ;  /* 0x000054107a7b7816 */ /* 0x000fe4000000007b */
[----:B-1----:R-:W-:Y:S01]  /*3190*/  PRMT R107, R100, 0x5410, R107 ;  /* 0x00005410646b7816 */ /* 0x002fe2000000006b */
[----:B------:R-:W1:Y:S01]  /*31a0*/  F2F.BF16.F32 R46, R46 ;  /* 0x0000002e002e7304 */ /* 0x000e620000202000 */
[----:B------:R-:W-:Y:S02]  /*31b0*/  LOP3.LUT R43, R123, R43, RZ, 0xfc, !PT ;  /* 0x0000002b7b2b7212 */ /* 0x000fe400078efcff */
[----:B------:R-:W-:Y:S02]  /*31c0*/  LOP3.LUT R47, R107, R103, RZ, 0xfc, !PT ;  /* 0x000000676b2f7212 */ /* 0x000fe400078efcff */
[----:B----4-:R-:W-:-:S03]  /*31d0*/  PRMT R111, R104, 0x5410, R105 ;  /* 0x00005410686f7816 */ /* 0x010fc60000000069 */
[----:B------:R-:W3:Y:S01]  /*31e0*/  F2F.BF16.F32 R49, R49 ;  /* 0x0000003100317304 */ /* 0x000ee20000202000 */
[----:B-1----:R-:W-:-:S07]  /*31f0*/  IMAD.WIDE.U32 R104, R46, 0x10000, RZ ;  /* 0x000100002e687825 */ /* 0x002fce00078e00ff */
[----:B------:R-:W1:Y:S01]  /*3200*/  F2F.BF16.F32 R48, R48 ;  /* 0x0000003000307304 */ /* 0x000e620000202000 */
[----:B---3--:R-:W-:-:S07]  /*3210*/  LOP3.LUT R46, R102, R49, RZ, 0xfc, !PT ;  /* 0x00000031662e7212 */ /* 0x008fce00078efcff */
[----:B------:R-:W3:Y:S01]  /*3220*/  F2F.BF16.F32 R51, R51 ;  /* 0x0000003300337304 */ /* 0x000ee20000202000 */
[----:B------:R-:W-:Y:S01]  /*3230*/  LOP3.LUT R49, R111, R105, RZ, 0xfc, !PT ;  /* 0x000000696f317212 */ /* 0x000fe200078efcff */
[----:B0-----:R-:W-:-:S04]  /*3240*/  IMAD.WIDE.U32 R110, R95, 0x8, R40 ;  /* 0x000000085f6e7825 */ /* 0x001fc800078e0028 */
[----:B-1----:R-:W-:Y:S02]  /*3250*/  IMAD.WIDE.U32 R102, R48, 0x10000, RZ ;  /* 0x0001000030667825 */ /* 0x002fe400078e00ff */
[----:B------:R-:W-:Y:S01]  /*3260*/  F2F.BF16.F32 R106, R106 ;  /* 0x0000006a006a7304 */ /* 0x000fe20000202000 */
[----:B---3--:R-:W-:-:S07]  /*3270*/  LOP3.LUT R48, R104, R51, RZ, 0xfc, !PT ;  /* 0x0000003368307212 */ /* 0x008fce00078efcff */
[----:B------:R-:W0:Y:S08]  /*3280*/  F2F.BF16.F32 R109, R109 ;  /* 0x0000006d006d7304 */ /* 0x000e300000202000 */
[----:B------:R-:W1:Y:S01]  /*3290*/  F2F.BF16.F32 R121, R121 ;  /* 0x0000007900797304 */ /* 0x000e620000202000 */
[----:B0-----:R-:W-:-:S07]  /*32a0*/  PRMT R113, R106, 0x5410, R109 ;  /* 0x000054106a717816 */ /* 0x001fce000000006d */
[----:B------:R-:W-:Y:S01]  /*32b0*/  F2F.BF16.F32 R50, R50 ;  /* 0x0000003200327304 */ /* 0x000fe20000202000 */
[----:B------:R-:W-:Y:S01]  /*32c0*/  IMAD.WIDE.U32 R106, R99, 0x8, R40 ;  /* 0x00000008636a7825 */ /* 0x000fe200078e0028 */
[----:B------:R-:W-:-:S04]  /*32d0*/  LOP3.LUT R51, R113, R103, RZ, 0xfc, !PT ;  /* 0x0000006771337212 */ /* 0x000fc800078efcff */
[----:B------:R0:W-:Y:S01]  /*32e0*/  STG.E.64 desc[UR14][R106.64], R24 ;  /* 0x000000186a007986 */ /* 0x0001e2000c101b0e */
[----:B-1----:R-:W-:Y:S01]  /*32f0*/  IMAD.WIDE.U32 R104, R121, 0x10000, RZ ;  /* 0x0001000079687825 */ /* 0x002fe200078e00ff */
[----:B------:R-:W1:Y:S08]  /*3300*/  F2F.BF16.F32 R125, R120 ;  /* 0x00000078007d7304 */ /* 0x000e700000202000 */
[----:B------:R-:W3:Y:S01]  /*3310*/  F2F.BF16.F32 R0, R0 ;  /* 0x0000000000007304 */ /* 0x000ee20000202000 */
[----:B-1----:R-:W-:-:S07]  /*3320*/  PRMT R125, R50, 0x5410, R125 ;  /* 0x00005410327d7816 */ /* 0x002fce000000007d */
[----:B------:R-:W-:Y:S01]  /*3330*/  F2F.BF16.F32 R96, R117 ;  /* 0x0000007500607304 */ /* 0x000fe20000202000 */
[----:B------:R-:W-:Y:S01]  /*3340*/  LOP3.LUT R103, R125, R105, RZ, 0xfc, !PT ;  /* 0x000000697d677212 */ /* 0x000fe200078efcff */
[----:B---3--:R-:W-:-:S06]  /*3350*/  IMAD.WIDE.U32 R108, R0, 0x10000, RZ ;  /* 0x00010000006c7825 */ /* 0x008fcc00078e00ff */
[----:B------:R1:W3:Y:S08]  /*3360*/  F2F.BF16.F32 R119, R112 ;  /* 0x0000007000777304 */ /* 0x0002f00000202000 */
[----:B------:R-:W4:Y:S01]  /*3370*/  F2F.BF16.F32 R92, R92 ;  /* 0x0000005c005c7304 */ /* 0x000f220000202000 */
[----:B-1----:R-:W-:Y:S01]  /*3380*/  IMAD.WIDE.U32 R112, R93, 0x8, R40 ;  /* 0x000000085d707825 */ /* 0x002fe200078e0028 */
[----:B---3--:R-:W-:-:S06]  /*3390*/  PRMT R119, R96, 0x5410, R119 ;  /* 0x0000541060777816 */ /* 0x008fcc0000000077 */
[----:B------:R-:W1:Y:S01]  /*33a0*/  F2F.BF16.F32 R98, R98 ;  /* 0x0000006200627304 */ /* 0x000e620000202000 */
[----:B------:R-:W-:Y:S02]  /*33b0*/  LOP3.LUT R105, R119, R109, RZ, 0xfc, !PT ;  /* 0x0000006d77697212 */ /* 0x000fe400078efcff */
[----:B----4-:R-:W-:-:S05]  /*33c0*/  LOP3.LUT R50, R102, R92, RZ, 0xfc, !PT ;  /* 0x0000005c66327212 */ /* 0x010fca00078efcff */
[----:B------:R3:W4:Y:S01]  /*33d0*/  F2F.BF16.F32 R117, R94 ;  /* 0x0000005e00757304 */ /* 0x0007220000202000 */
[----:B--2---:R-:W-:Y:S01]  /*33e0*/  IMAD.WIDE.U32 R92, R93, 0x8, R44 ;  /* 0x000000085d5c7825 */ /* 0x004fe200078e002c */
[----:B-1----:R-:W-:-:S03]  /*33f0*/  LOP3.LUT R102, R104, R98, RZ, 0xfc, !PT ;  /* 0x0000006268667212 */ /* 0x002fc600078efcff */
[----:B------:R-:W-:-:S04]  /*3400*/  IMAD.WIDE.U32 R98, R99, 0x8, R44 ;  /* 0x0000000863627825 */ /* 0x000fc800078e002c */
[----:B---3--:R-:W-:Y:S01]  /*3410*/  IMAD.WIDE.U32 R94, R95, 0x8, R44 ;  /* 0x000000085f5e7825 */ /* 0x008fe200078e002c */
[----:B------:R0:W-:Y:S01]  /*3420*/  STG.E.64 desc[UR14][R98.64], R46 ;  /* 0x0000002e62007986 */ /* 0x0001e2000c101b0e */
[----:B----4-:R-:W-:Y:S02]  /*3430*/  LOP3.LUT R104, R108, R117, RZ, 0xfc, !PT ;  /* 0x000000756c687212 */ /* 0x010fe400078efcff */
[----:B------:R-:W-:-:S04]  /*3440*/  IMAD.WIDE.U32 R108, R97, 0x8, R40 ;  /* 0x00000008616c7825 */ /* 0x000fc800078e0028 */
[----:B------:R-:W-:Y:S01]  /*3450*/  IMAD.WIDE.U32 R96, R97, 0x8, R44 ;  /* 0x0000000861607825 */ /* 0x000fe200078e002c */
[----:B------:R0:W-:Y:S03]  /*3460*/  STG.E.64 desc[UR14][R108.64], R26 ;  /* 0x0000001a6c007986 */ /* 0x0001e6000c101b0e */
[C---:B------:R-:W-:Y:S01]  /*3470*/  IMAD.WIDE.U32 R40, R91.reuse, 0x8, R40 ;  /* 0x000000085b287825 */ /* 0x040fe200078e0028 */
[----:B------:R0:W-:Y:S03]  /*3480*/  STG.E.64 desc[UR14][R96.64], R48 ;  /* 0x0000003060007986 */ /* 0x0001e6000c101b0e */
        /* <DEDUP_REMOVED lines=8> */
.L_x_2800:
[----:B------:R-:W-:-:S04]  /*3510*/  UISETP.NE.U32.AND UP1, UPT, UR20, URZ, UPT ;  /* 0x000000ff1400728c */ /* 0x000fc8000bf25070 */
[----:B------:R-:W-:-:S09]  /*3520*/  UISETP.NE.AND.EX UP1, UPT, UR21, URZ, UPT, UP1 ;  /* 0x000000ff1500728c */ /* 0x000fd2000bf25310 */
[----:B------:R-:W-:Y:S05]  /*3530*/  BRA.U UP1, `(.L_x_2803) ;  /* 0x0000000d01a07547 */ /* 0x000fea000b800000 */
[----:B-----5:R-:W-:Y:S01]  /*3540*/  MOV R25, R2 ;  /* 0x0000000200197202 */ /* 0x020fe20000000f00 */
[--C-:B------:R-:W-:Y:S01]  /*3550*/  FFMA.FTZ R28, R0, UR13, R24.reuse ;  /* 0x0000000d001c7c23 */ /* 0x100fe20008010018 */
[--C-:B------:R-:W-:Y:S01]  /*3560*/  SHF.R.U64 R26, R2, 0x10, R3.reuse ;  /* 0x00000010021a7819 */ /* 0x100fe20000001203 */
[----:B------:R-:W-:Y:S01]  /*3570*/  FFMA.FTZ R134, R134, UR13, R24 ;  /* 0x0000000d86867c23 */ /* 0x000fe20008010018 */
[----:B------:R-:W-:Y:S01]  /*3580*/  SHF.L.U32 R0, R25, 0x10, RZ ;  /* 0x0000001019007819 */ /* 0x000fe200000006ff */
[----:B------:R-:W-:Y:S01]  /*3590*/  FADD.FTZ R135, R135, -R28 ;  /* 0x8000001c87877221 */ /* 0x000fe20000010000 */
[----:B------:R-:W-:Y:S01]  /*35a0*/  SHF.L.U32 R25, R26, 0x10, RZ ;  /* 0x000000101a197819 */ /* 0x000fe200000006ff */
[--C-:B------:R-:W-:Y:S01]  /*35b0*/  FFMA.FTZ R28, R131, UR13, R24.reuse ;  /* 0x0000000d831c7c23 */ /* 0x100fe20008010018 */
[----:B------:R-:W-:Y:S01]  /*35c0*/  MOV R26, R3 ;  /* 0x00000003001a7202 */ /* 0x000fe20000000f00 */
        /* <DEDUP_REMOVED lines=8> */
[----:B------:R-:W-:Y:S01]  /*3650*/  SHF.R.U64 R29, R32, 0x10, R33 ;  /* 0x00000010201d7819 */ /* 0x000fe20000001221 */
[----:B------:R-:W-:Y:S01]  /*3660*/  FADD.FTZ R114, R49, -R114 ;  /* 0x8000007231727221 */ /* 0x000fe20000010000 */
[----:B------:R-:W-:Y:S01]  /*3670*/  SHF.L.U32 R27, R27, 0x10, RZ ;  /* 0x000000101b1b7819 */ /* 0x000fe200000006ff */
[----:B------:R-:W-:Y:S01]  /*3680*/  FADD.FTZ R112, R45, -R112 ;  /* 0x800000702d707221 */ /* 0x000fe20000010000 */
[----:B------:R-:W-:Y:S01]  /*3690*/  FFMA.FTZ R26, R47, UR12, R26 ;  /* 0x0000000c2f1a7c23 */ /* 0x000fe2000801001a */
[----:B------:R-:W-:Y:S01]  /*36a0*/  SHF.L.U32 R28, R28, 0x10, RZ ;  /* 0x000000101c1c7819 */ /* 0x000fe200000006ff */
[----:B------:R-:W-:Y:S01]  /*36b0*/  FADD.FTZ R30, R111, -R116 ;  /* 0x800000746f1e7221 */ /* 0x000fe20000010000 */
[----:B------:R-:W-:Y:S01]  /*36c0*/  SHF.L.U32 R29, R29, 0x10, RZ ;  /* 0x000000101d1d7819 */ /* 0x000fe200000006ff */
[----:B------:R-:W-:Y:S01]  /*36d0*/  FFMA.FTZ R25, R114, UR12, R25 ;  /* 0x0000000c72197c23 */ /* 0x000fe20008010019 */
[----:B------:R-:W-:Y:S01]  /*36e0*/  FFMA.FTZ R27, R112, UR12, R27 ;  /* 0x0000000c701b7c23 */ /* 0x000fe2000801001b */
[----:B------:R-:W-:Y:S01]  /*36f0*/  FMUL.FTZ R26, R26, UR4 ;  /* 0x000000041a1a7c20 */ /* 0x000fe20008410000 */
[----:B------:R-:W-:Y:S01]  /*3700*/  FFMA.FTZ R28, R113, UR12, R28 ;  /* 0x0000000c711c7c23 */ /* 0x000fe2000801001c */
[----:B------:R-:W-:Y:S01]  /*3710*/  FFMA.FTZ R30, R30, UR12, R29 ;  /* 0x0000000c1e1e7c23 */ /* 0x000fe2000801001d */
[----:B------:R-:W-:Y:S01]  /*3720*/  FMUL.FTZ R25, R25, UR4 ;  /* 0x0000000419197c20 */ /* 0x000fe20008410000 */
[----:B------:R-:W-:Y:S01]  /*3730*/  FMUL.FTZ R27, R27, UR4 ;  /* 0x000000041b1b7c20 */ /* 0x000fe20008410000 */
[----:B------:R-:W-:Y:S01]  /*3740*/  FMUL.FTZ R26, R26, UR22 ;  /* 0x000000161a1a7c20 */ /* 0x000fe20008410000 */
[----:B------:R-:W-:Y:S01]  /*3750*/  LOP3.LUT P4, RZ, R44, 0xff0000, RZ, 0xc0, !PT ;  /* 0x00ff00002cff7812 */ /* 0x000fe2000788c0ff */
[----:B------:R-:W-:Y:S01]  /*3760*/  FMUL.FTZ R29, R28, UR4 ;  /* 0x000000041c1d7c20 */ /* 0x000fe20008410000 */
[----:B------:R-:W-:Y:S01]  /*3770*/  FMUL.FTZ R30, R30, UR4 ;  /* 0x000000041e1e7c20 */ /* 0x000fe20008410000 */
[----:B------:R-:W-:Y:S01]  /*3780*/  FMUL.FTZ R25, R25, UR22 ;  /* 0x0000001619197c20 */ /* 0x000fe20008410000 */
[--C-:B------:R-:W-:Y:S01]  /*3790*/  FFMA.FTZ R31, R140, UR13, R24.reuse ;  /* 0x0000000d8c1f7c23 */ /* 0x100fe20008010018 */
[C---:B------:R-:W-:Y:S01]  /*37a0*/  LOP3.LUT P3, RZ, R44.reuse, 0xff00, RZ, 0xc0, !PT ;  /* 0x0000ff002cff7812 */ /* 0x040fe2000786c0ff */
[----:B------:R-:W-:Y:S01]  /*37b0*/  FMUL.FTZ R28, R27, UR22 ;  /* 0x000000161b1c7c20 */ /* 0x000fe20008410000 */
[----:B------:R-:W-:Y:S01]  /*37c0*/  ISETP.GE.U32.AND P5, PT, R44, 0x1000000, PT ;  /* 0x010000002c00780c */ /* 0x000fe20003fa6070 */
[----:B------:R-:W-:Y:S01]  /*37d0*/  FMUL.FTZ R29, R29, UR22 ;  /* 0x000000161d1d7c20 */ /* 0x000fe20008410000 */
[----:B------:R-:W-:Y:S01]  /*37e0*/  FSEL R27, R26, RZ, P4 ;  /* 0x000000ff1a1b7208 */ /* 0x000fe20002000000 */
[----:B------:R-:W-:Y:S01]  /*37f0*/  FMUL.FTZ R26, R30, UR22 ;  /* 0x000000161e1a7c20 */ /* 0x000fe20008410000 */
[----:B------:R-:W-:Y:S01]  /*3800*/  LOP3.LUT P6, RZ, R46, 0xff, RZ, 0xc0, !PT ;  /* 0x000000ff2eff7812 */ /* 0x000fe200078cc0ff */
[----:B------:R-:W-:Y:S01]  /*3810*/  FADD.FTZ R45, R118, -R31 ;  /* 0x8000001f762d7221 */ /* 0x000fe20000010000 */
[----:B------:R-:W-:Y:S01]  /*3820*/  LOP3.LUT P0, RZ, R46, 0xff00, RZ, 0xc0, !PT ;  /* 0x0000ff002eff7812 */ /* 0x000fe2000780c0ff */
[--C-:B------:R-:W-:Y:S01]  /*3830*/  FFMA.FTZ R141, R141, UR13, R24.reuse ;  /* 0x0000000d8d8d7c23 */ /* 0x100fe20008010018 */
[----:B------:R-:W-:Y:S01]  /*3840*/  FSEL R25, R25, RZ, P3 ;  /* 0x000000ff19197208 */ /* 0x000fe20001800000 */
[----:B------:R-:W-:Y:S01]  /*3850*/  FFMA.FTZ R143, R143, UR13, R24 ;  /* 0x0000000d8f8f7c23 */ /* 0x000fe20008010018 */
[----:B------:R-:W-:Y:S01]  /*3860*/  MOV R31, R33 ;  /* 0x00000021001f7202 */ /* 0x000fe20000000f00 */
[----:B------:R-:W-:Y:S01]  /*3870*/  FFMA.FTZ R0, R135, UR12, R0 ;  /* 0x0000000c87007c23 */ /* 0x000fe20008010000 */
[----:B------:R-:W-:Y:S01]  /*3880*/  FSEL R30, R28, RZ, P5 ;  /* 0x000000ff1c1e7208 */ /* 0x000fe20002800000 */
[----:B------:R-:W-:Y:S01]  /*3890*/  FADD.FTZ R138, R138, -R141 ;  /* 0x8000008d8a8a7221 */ /* 0x000fe20000010000 */
[----:B------:R-:W-:Y:S01]  /*38a0*/  MOV R41, R34 ;  /* 0x0000002200297202 */ /* 0x000fe20000000f00 */
[----:B------:R-:W-:Y:S01]  /*38b0*/  FADD.FTZ R120, R120, -R143 ;  /* 0x8000008f78787221 */ /* 0x000fe20000010000 */
[----:B------:R-:W-:Y:S01]  /*38c0*/  LOP3.LUT P2, RZ, R44, 0xff, RZ, 0xc0, !PT ;  /* 0x000000ff2cff7812 */ /* 0x000fe2000784c0ff */
[----:B------:R-:W-:Y:S01]  /*38d0*/  FFMA.FTZ R44, R119, UR13, R24 ;  /* 0x0000000d772c7c23 */ /* 0x000fe20008010018 */
[----:B------:R-:W-:Y:S01]  /*38e0*/  FSEL R28, R29, RZ, P6 ;  /* 0x000000ff1d1c7208 */ /* 0x000fe20003000000 */
[----:B------:R-:W-:Y:S01]  /*38f0*/  FMUL.FTZ R0, R0, UR4 ;  /* 0x0000000400007c20 */ /* 0x000fe20008410000 */
[----:B------:R-:W-:Y:S01]  /*3900*/  SHF.R.U64 R43, R34, 0x10, R35 ;  /* 0x00000010222b7819 */ /* 0x000fe20000001223 */
[----:B------:R-:W-:Y:S01]  /*3910*/  FADD.FTZ R44, R117, -R44 ;  /* 0x8000002c752c7221 */ /* 0x000fe20000010000 */
[----:B------:R-:W-:Y:S01]  /*3920*/  FSEL R29, R26, RZ, P0 ;  /* 0x000000ff1a1d7208 */ /* 0x000fe20000000000 */
[----:B------:R-:W-:Y:S01]  /*3930*/  FMUL.FTZ R0, R0, UR22 ;  /* 0x0000001600007c20 */ /* 0x000fe20008410000 */
[----:B------:R-:W-:Y:S01]  /*3940*/  SHF.R.U32.HI R40, RZ, 0x10, R33 ;  /* 0x00000010ff287819 */ /* 0x000fe20000011621 */
[----:B------:R0:W-:Y:S01]  /*3950*/  F2F.BF16.F32 R26, R25 ;  /* 0x00000019001a7304 */ /* 0x0001e20000202000 */
[----:B------:R-:W-:Y:S01]  /*3960*/  SHF.L.U32 R31, R31, 0x10, RZ ;  /* 0x000000101f1f7819 */ /* 0x000fe200000006ff */
[--C-:B------:R-:W-:Y:S01]  /*3970*/  FFMA.FTZ R121, R121, UR13, R24.reuse ;  /* 0x0000000d79797c23 */ /* 0x100fe20008010018 */
[----:B------:R-:W-:Y:S01]  /*3980*/  SHF.L.U32 R40, R40, 0x10, RZ ;  /* 0x0000001028287819 */ /* 0x000fe200000006ff */
[----:B------:R-:W-:Y:S01]  /*3990*/  FFMA.FTZ R124, R124, UR13, R24 ;  /* 0x0000000d7c7c7c23 */ /* 0x000fe20008010018 */
[----:B------:R-:W-:Y:S01]  /*39a0*/  LOP3.LUT P4, RZ, R48, 0xff, RZ, 0xc0, !PT ;  /* 0x000000ff30ff7812 */ /* 0x000fe2000788c0ff */
[----:B------:R-:W-:Y:S01]  /*39b0*/  FFMA.FTZ R31, R138, UR12, R31 ;  /* 0x0000000c8a1f7c23 */ /* 0x000fe2000801001f */
[----:B------:R-:W-:Y:S01]  /*39c0*/  LOP3.LUT P5, RZ, R48, 0xff00, RZ, 0xc0, !PT ;  /* 0x0000ff0030ff7812 */ /* 0x000fe200078ac0ff */
[----:B------:R-:W-:Y:S01]  /*39d0*/  FFMA.FTZ R40, R45, UR12, R40 ;  /* 0x0000000c2d287c23 */ /* 0x000fe20008010028 */
[----:B0-----:R-:W-:Y:S01]  /*39e0*/  SHF.L.U32 R25, R41, 0x10, RZ ;  /* 0x0000001029197819 */ /* 0x001fe200000006ff */
[----:B------:R-:W-:Y:S01]  /*39f0*/  FMUL.FTZ R31, R31, UR4 ;  /* 0x000000041f1f7c20 */ /* 0x000fe20008410000 */
[----:B------:R-:W-:Y:S01]  /*3a00*/  SHF.L.U32 R41, R43, 0x10, RZ ;  /* 0x000000102b297819 */ /* 0x000fe200000006ff */
[--C-:B------:R-:W-:Y:S01]  /*3a10*/  FFMA.FTZ R45, R144, UR13, R24.reuse ;  /* 0x0000000d902d7c23 */ /* 0x100fe20008010018 */
[----:B------:R-:W-:Y:S01]  /*3a20*/  LOP3.LUT P6, RZ, R48, 0xff0000, RZ, 0xc0, !PT ;  /* 0x00ff000030ff7812 */ /* 0x000fe200078cc0ff */
[----:B------:R-:W-:Y:S01]  /*3a30*/  FFMA.FTZ R25, R120, UR12, R25 ;  /* 0x0000000c78197c23 */ /* 0x000fe20008010019 */
[----:B------:R-:W-:Y:S01]  /*3a40*/  ISETP.GE.U32.AND P0, PT, R48, 0x1000000, PT ;  /* 0x010000003000780c */ /* 0x000fe20003f06070 */
[----:B------:R-:W-:Y:S01]  /*3a50*/  FFMA.FTZ R41, R44, UR12, R41 ;  /* 0x0000000c2c297c23 */ /* 0x000fe20008010029 */
[----:B------:R-:W-:Y:S01]  /*3a60*/  MOV R44, R35 ;  /* 0x00000023002c7202 */ /* 0x000fe20000000f00 */
[----:B------:R-:W-:Y:S01]  /*3a70*/  FMUL.FTZ R25, R25, UR4 ;  /* 0x0000000419197c20 */ /* 0x000fe20008410000 */
[----:B------:R-:W-:Y:S01]  /*3a80*/  FSEL R0, R0, RZ, P2 ;  /* 0x000000ff00007208 */ /* 0x000fe20001000000 */
[----:B------:R-:W-:Y:S01]  /*3a90*/  FMUL.FTZ R40, R40, UR4 ;  /* 0x0000000428287c20 */ /* 0x000fe20008410000 */
[----:B------:R-:W-:Y:S01]  /*3aa0*/  SHF.L.U32 R44, R44, 0x10, RZ ;  /* 0x000000102c2c7819 */ /* 0x000fe200000006ff */
[----:B------:R-:W-:Y:S01]  /*3ab0*/  FMUL.FTZ R31, R31, UR22 ;  /* 0x000000161f1f7c20 */ /* 0x000fe20008410000 */
[----:B------:R-:W-:Y:S01]  /*3ac0*/  FADD.FTZ R45, R142, -R45 ;  /* 0x8000002d8e2d7221 */ /* 0x000fe20000010000 */
[--C-:B------:R-:W-:Y:S01]  /*3ad0*/  FFMA.FTZ R123, R123, UR13, R24.reuse ;  /* 0x0000000d7b7b7c23 */ /* 0x100fe20008010018 */
[--C-:B------:R-:W-:Y:S01]  /*3ae0*/  FFMA.FTZ R126, R126, UR13, R24.reuse ;  /* 0x0000000d7e7e7c23 */ /* 0x100fe20008010018 */
[--C-:B------:R-:W-:Y:S01]  /*3af0*/  FFMA.FTZ R48, R125, UR13, R24.reuse ;  /* 0x0000000d7d307c23 */ /* 0x100fe20008010018 */
[--C-:B------:R-:W-:Y:S01]  /*3b00*/  FFMA.FTZ R127, R127, UR13, R24.reuse ;  /* 0x0000000d7f7f7c23 */ /* 0x100fe20008010018 */
[--C-:B------:R-:W-:Y:S01]  /*3b10*/  FFMA.FTZ R151, R151, UR13, R24.reuse ;  /* 0x0000000d97977c23 */ /* 0x100fe20008010018 */
[--C-:B------:R-:W-:Y:S01]  /*3b20*/  FFMA.FTZ R51, R152, UR13, R24.reuse ;  /* 0x0000000d98337c23 */ /* 0x100fe20008010018 */
[----:B------:R-:W-:Y:S01]  /*3b30*/  FFMA.FTZ R94, R153, UR13, R24 ;  /* 0x0000000d995e7c23 */ /* 0x000fe20008010018 */
[----:B------:R-:W-:Y:S01]  /*3b40*/  LOP3.LUT P2, RZ, R46, 0xff0000, RZ, 0xc0, !PT ;  /* 0x00ff00002eff7812 */ /* 0x000fe2000784c0ff */
[----:B------:R-:W-:Y:S01]  /*3b50*/  FMUL.FTZ R25, R25, UR22 ;  /* 0x0000001619197c20 */ /* 0x000fe20008410000 */
[----:B------:R-:W-:Y:S01]  /*3b60*/  SHF.R.U32.HI R24, RZ, 0x10, R35 ;  /* 0x00000010ff187819 */ /* 0x000fe20000011623 */
[----:B------:R-:W-:Y:S01]  /*3b70*/  FMUL.FTZ R41, R41, UR4 ;  /* 0x0000000429297c20 */ /* 0x000fe20008410000 */
[----:B------:R-:W-:Y:S01]  /*3b80*/  FMUL.FTZ R40, R40, UR22 ;  /* 0x0000001628287c20 */ /* 0x000fe20008410000 */
[----:B------:R-:W-:Y:S01]  /*3b90*/  FFMA.FTZ R44, R45, UR12, R44 ;  /* 0x0000000c2d2c7c23 */ /* 0x000fe2000801002c */
[----:B------:R-:W-:Y:S01]  /*3ba0*/  ISETP.GE.U32.AND P3, PT, R46, 0x1000000, PT ;  /* 0x010000002e00780c */ /* 0x000fe20003f66070 */
[----:B------:R-:W-:Y:S01]  /*3bb0*/  FADD.FTZ R121, R122, -R121 ;  /* 0x800000797a797221 */ /* 0x000fe20000010000 */
[----:B------:R-:W-:Y:S01]  /*3bc0*/  FSEL R31, R31, RZ, P2 ;  /* 0x000000ff1f1f7208 */ /* 0x000fe20001000000 */
[----:B------:R-:W-:Y:S01]  /*3bd0*/  FMUL.FTZ R43, R41, UR22 ;  /* 0x00000016292b7c20 */ /* 0x000fe20008410000 */
[----:B------:R-:W-:Y:S01]  /*3be0*/  MOV R45, R36 ;  /* 0x00000024002d7202 */ /* 0x000fe20000000f00 */
[----:B------:R-:W-:Y:S01]  /*3bf0*/  FADD.FTZ R46, R145, -R124 ;  /* 0x8000007c912e7221 */ /* 0x000fe20000010000 */
[----:B------:R-:W-:Y:S01]  /*3c00*/  SHF.L.U32 R24, R24, 0x10, RZ ;  /* 0x0000001018187819 */ /* 0x000fe200000006ff */
[----:B------:R-:W-:Y:S01]  /*3c10*/  FMUL.FTZ R44, R44, UR4 ;  /* 0x000000042c2c7c20 */ /* 0x000fe20008410000 */
[----:B------:R-:W-:Y:S01]  /*3c20*/  FSEL R25, R25, RZ, P4 ;  /* 0x000000ff19197208 */ /* 0x000fe20002000000 */
[----:B------:R-:W-:Y:S01]  /*3c30*/  FADD.FTZ R146, R146, -R123 ;  /* 0x8000007b92927221 */ /* 0x000fe20000010000 */
[----:B------:R-:W-:Y:S01]  /*3c40*/  FSEL R41, R40, RZ, P3 ;  /* 0x000000ff28297208 */ /* 0x000fe20001800000 */
[----:B------:R-:W-:Y:S01]  /*3c50*/  FFMA.FTZ R24, R121, UR12, R24 ;  /* 0x0000000c79187c23 */ /* 0x000fe20008010018 */
[----:B------:R-:W-:Y:S01]  /*3c60*/  SHF.L.U32 R45, R45, 0x10, RZ ;  /* 0x000000102d2d7819 */ /* 0x000fe200000006ff */
[----:B------:R-:W-:Y:S01]  /*3c70*/  F2F.BF16.F32 R40, R31 ;  /* 0x0000001f00287304 */ /* 0x000fe20000202000 */
[----:B------:R-:W-:Y:S01]  /*3c80*/  MOV R47, R37 ;  /* 0x00000025002f7202 */ /* 0x000fe20000000f00 */
[----:B------:R-:W-:Y:S01]  /*3c90*/  FMUL.FTZ R24, R24, UR4 ;  /* 0x0000000418187c20 */ /* 0x000fe20008410000 */
[----:B------:R-:W-:Y:S01]  /*3ca0*/  FSEL R43, R43, RZ, P5 ;  /* 0x000000ff2b2b7208 */ /* 0x000fe20002800000 */
[----:B------:R-:W-:Y:S01]  /*3cb0*/  FFMA.FTZ R46, R46, UR12, R45 ;  /* 0x0000000c2e2e7c23 */ /* 0x000fe2000801002d */
[----:B------:R-:W-:Y:S01]  /*3cc0*/  LOP3.LUT P2, RZ, R50, 0xff, RZ, 0xc0, !PT ;  /* 0x000000ff32ff7812 */ /* 0x000fe2000784c0ff */
[----:B------:R-:W-:Y:S01]  /*3cd0*/  FMUL.FTZ R24, R24, UR22 ;  /* 0x0000001618187c20 */ /* 0x000fe20008410000 */
[C---:B------:R-:W-:Y:S01]  /*3ce0*/  LOP3.LUT P3, RZ, R50.reuse, 0xff00, RZ, 0xc0, !PT ;  /* 0x0000ff0032ff7812 */ /* 0x040fe2000786c0ff */
[----:B------:R0:W-:Y:S01]  /*3cf0*/  F2F.BF16.F32 R31, R25 ;  /* 0x00000019001f7304 */ /* 0x0001e20000202000 */
[----:B------:R-:W-:Y:S01]  /*3d00*/  LOP3.LUT P4, RZ, R50, 0xff0000, RZ, 0xc0, !PT ;  /* 0x00ff000032ff7812 */ /* 0x000fe2000788c0ff */
[----:B------:R-:W-:Y:S01]  /*3d10*/  FMUL.FTZ R46, R46, UR4 ;  /* 0x000000042e2e7c20 */ /* 0x000fe20008410000 */
[----:B------:R-:W-:Y:S01]  /*3d20*/  ISETP.GE.U32.AND P5, PT, R50, 0x1000000, PT ;  /* 0x010000003200780c */ /* 0x000fe20003fa6070 */
[----:B------:R-:W-:Y:S01]  /*3d30*/  FADD.FTZ R92, R147, -R48 ;  /* 0x80000030935c7221 */ /* 0x000fe20000010000 */
[----:B------:R-:W-:Y:S01]  /*3d40*/  MOV R50, R39 ;  /* 0x0000002700327202 */ /* 0x000fe20000000f00 */
[----:B------:R-:W-:Y:S01]  /*3d50*/  FMUL.FTZ R44, R44, UR22 ;  /* 0x000000162c2c7c20 */ /* 0x000fe20008410000 */
[----:B------:R-:W-:Y:S01]  /*3d60*/  SHF.L.U32 R48, R47, 0x10, RZ ;  /* 0x000000102f307819 */ /* 0x000fe200000006ff */
[----:B------:R-:W-:Y:S01]  /*3d70*/  FADD.FTZ R51, R128, -R51 ;  /* 0x8000003380337221 */ /* 0x000fe20000010000 */
[----:B0-----:R-:W-:Y:S01]  /*3d80*/  SHF.R.U64 R25, R36, 0x10, R37 ;  /* 0x0000001024197819 */ /* 0x001fe20000001225 */
[----:B------:R-:W-:Y:S01]  /*3d90*/  FADD.FTZ R94, R129, -R94 ;  /* 0x8000005e815e7221 */ /* 0x000fe20000010000 */
[----:B------:R-:W-:Y:S01]  /*3da0*/  FSEL R24, R24, RZ, P0 ;  /* 0x000000ff18187208 */ /* 0x000fe20000000000 */
[----:B------:R-:W-:Y:S01]  /*3db0*/  FADD.FTZ R151, R150, -R151 ;  /* 0x8000009796977221 */ /* 0x000fe20000010000 */
[----:B------:R-:W-:Y:S01]  /*3dc0*/  SHF.L.U32 R25, R25, 0x10, RZ ;  /* 0x0000001019197819 */ /* 0x000fe200000006ff */
[----:B------:R-:W-:Y:S01]  /*3dd0*/  FADD.FTZ R149, R149, -R126 ;  /* 0x8000007e95957221 */ /* 0x000fe20000010000 */
[----:B------:R-:W-:Y:S01]  /*3de0*/  SHF.L.U32 R50, R50, 0x10, RZ ;  /* 0x0000001032327819 */ /* 0x000fe200000006ff */
[----:B------:R-:W-:Y:S01]  /*3df0*/  FADD.FTZ R127, R148, -R127 ;  /* 0x8000007f947f7221 */ /* 0x000fe20000010000 */
[----:B------:R-:W-:Y:S01]  /*3e00*/  FSEL R44, R44, RZ, P6 ;  /* 0x000000ff2c2c7208 */ /* 0x000fe20003000000 */
[----:B------:R-:W-:Y:S01]  /*3e10*/  FFMA.FTZ R47, R146, UR12, R25 ;  /* 0x0000000c922f7c23 */ /* 0x000fe20008010019 */
[----:B------:R-:W-:Y:S01]  /*3e20*/  FMUL.FTZ R25, R46, UR22 ;  /* 0x000000162e197c20 */ /* 0x000fe20008410000 */
[----:B------:R-:W-:Y:S01]  /*3e30*/  FFMA.FTZ R50, R51, UR12, R50 ;  /* 0x0000000c33327c23 */ /* 0x000fe20008010032 */
[----:B------:R0:W-:Y:S01]  /*3e40*/  F2F.BF16.F32 R46, R24 ;  /* 0x00000018002e7304 */ /* 0x0001e20000202000 */
[----:B------:R-:W-:Y:S01]  /*3e50*/  SHF.R.U64 R51, R38, 0x10, R39 ;  /* 0x0000001026337819 */ /* 0x000fe20000001227 */
[----:B------:R-:W-:Y:S01]  /*3e60*/  FFMA.FTZ R48, R149, UR12, R48 ;  /* 0x0000000c95307c23 */ /* 0x000fe20008010030 */
[----:B------:R-:W-:Y:S01]  /*3e70*/  FSEL R25, R25, RZ, P2 ;  /* 0x000000ff19197208 */ /* 0x000fe20001000000 */
[----:B------:R-:W-:Y:S01]  /*3e80*/  FMUL.FTZ R50, R50, UR4 ;  /* 0x0000000432327c20 */ /* 0x000fe20008410000 */
[----:B------:R-:W-:Y:S01]  /*3e90*/  SHF.R.U32.HI R49, RZ, 0x10, R37 ;  /* 0x00000010ff317819 */ /* 0x000fe20000011625 */
[----:B------:R-:W-:Y:S01]  /*3ea0*/  FMUL.FTZ R47, R47, UR4 ;  /* 0x000000042f2f7c20 */ /* 0x000fe20008410000 */
[----:B------:R-:W-:Y:S01]  /*3eb0*/  LOP3.LUT P0, RZ, R42, 0xff0000, RZ, 0xc0, !PT ;  /* 0x00ff00002aff7812 */ /* 0x000fe2000780c0ff */
[----:B------:R-:W1:Y:S01]  /*3ec0*/  F2F.BF16.F32 R45, R44 ;  /* 0x0000002c002d7304 */ /* 0x000e620000202000 */
[----:B0-----:R-:W-:Y:S01]  /*3ed0*/  SHF.R.U32.HI R24, RZ, 0x10, R39 ;  /* 0x00000010ff187819 */ /* 0x001fe20000011627 */
[----:B------:R-:W-:Y:S01]  /*3ee0*/  FMUL.FTZ R50, R50, UR22 ;  /* 0x0000001632327c20 */ /* 0x000fe20008410000 */
[----:B------:R-:W-:Y:S01]  /*3ef0*/  SHF.L.U32 R49, R49, 0x10, RZ ;  /* 0x0000001031317819 */ /* 0x000fe200000006ff */
[----:B------:R-:W-:Y:S01]  /*3f00*/  FMUL.FTZ R48, R48, UR4 ;  /* 0x0000000430307c20 */ /* 0x000fe20008410000 */
[----:B------:R-:W-:-:S03]  /*3f10*/  FMUL.FTZ R47, R47, UR22 ;  /* 0x000000162f2f7c20 */ /* 0x000fc60008410000 */
[----:B------:R0:W-:Y:S01]  /*3f20*/  F2F.BF16.F32 R44, R25 ;  /* 0x00000019002c7304 */ /* 0x0001e20000202000 */
[----:B------:R-:W-:Y:S01]  /*3f30*/  FFMA.FTZ R49, R92, UR12, R49 ;  /* 0x0000000c5c317c23 */ /* 0x000fe20008010031 */
[----:B------:R-:W-:Y:S01]  /*3f40*/  FMUL.FTZ R48, R48, UR22 ;  /* 0x0000001630307c20 */ /* 0x000fe20008410000 */
[----:B------:R-:W-:Y:S02]  /*3f50*/  FSEL R47, R47, RZ, P3 ;  /* 0x000000ff2f2f7208 */ /* 0x000fe40001800000 */
[----:B------:R-:W-:Y:S02]  /*3f60*/  FMUL.FTZ R49, R49, UR4 ;  /* 0x0000000431317c20 */ /* 0x000fe40008410000 */
[----:B------:R-:W-:Y:S01]  /*3f70*/  FSEL R48, R48, RZ, P4 ;  /* 0x000000ff30307208 */ /* 0x000fe20002000000 */
[----:B------:R-:W-:Y:S01]  /*3f80*/  F2F.BF16.F32 R27, R27 ;  /* 0x0000001b001b7304 */ /* 0x000fe20000202000 */
[----:B0-----:R-:W-:Y:S01]  /*3f90*/  SHF.L.U32 R25, R24, 0x10, RZ ;  /* 0x0000001018197819 */ /* 0x001fe200000006ff */
[----:B------:R-:W-:Y:S01]  /*3fa0*/  FMUL.FTZ R49, R49, UR22 ;  /* 0x0000001631317c20 */ /* 0x000fe20008410000 */
[----:B------:R-:W-:-:S02]  /*3fb0*/  SHF.L.U32 R24, R51, 0x10, RZ ;  /* 0x0000001033187819 */ /* 0x000fc400000006ff */
[----:B-1----:R-:W-:Y:S01]  /*3fc0*/  PRMT R103, R45, 0x5410, R46 ;  /* 0x000054102d677816 */ /* 0x002fe2000000002e */
[----:B------:R-:W-:Y:S01]  /*3fd0*/  FFMA.FTZ R51, R94, UR12, R25 ;  /* 0x0000000c5e337c23 */ /* 0x000fe20008010019 */
[----:B------:R-:W-:Y:S01]  /*3fe0*/  FSEL R49, R49, RZ, P5 ;  /* 0x000000ff31317208 */ /* 0x000fe20002800000 */
[----:B------:R-:W-:Y:S01]  /*3ff0*/  FFMA.FTZ R25, R151, UR12, R24 ;  /* 0x0000000c97197c23 */ /* 0x000fe20008010018 */
[----:B------:R-:W-:Y:S01]  /*4000*/  MOV R24, R38 ;  /* 0x0000002600187202 */ /* 0x000fe20000000f00 */
[----:B------:R-:W-:Y:S01]  /*4010*/  FMUL.FTZ R92, R51, UR4 ;  /* 0x00000004335c7c20 */ /* 0x000fe20008410000 */
[----:B------:R-:W-:Y:S01]  /*4020*/  FSEL R51, R50, RZ, P0 ;  /* 0x000000ff32337208 */ /* 0x000fe20000000000 */
[----:B------:R-:W0:Y:S01]  /*4030*/  F2F.BF16.F32 R30, R30 ;  /* 0x0000001e001e7304 */ /* 0x000e220000202000 */
[----:B------:R-:W-:Y:S01]  /*4040*/  SHF.L.U32 R24, R24, 0x10, RZ ;  /* 0x0000001018187819 */ /* 0x000fe200000006ff */
[----:B------:R-:W-:Y:S01]  /*4050*/  FMUL.FTZ R92, R92, UR22 ;  /* 0x000000165c5c7c20 */ /* 0x000fe20008410000 */
[----:B------:R-:W-:Y:S01]  /*4060*/  ISETP.GE.U32.AND P0, PT, R42, 0x1000000, PT ;  /* 0x010000002a00780c */ /* 0x000fe20003f06070 */
[----:B------:R-:W-:-:S02]  /*4070*/  FMUL.FTZ R25, R25, UR4 ;  /* 0x0000000419197c20 */ /* 0x000fc40008410000 */
[----:B------:R-:W-:Y:S01]  /*4080*/  FFMA.FTZ R24, R127, UR12, R24 ;  /* 0x0000000c7f187c23 */ /* 0x000fe20008010018 */
[----:B------:R-:W-:Y:S01]  /*4090*/  FSEL R92, R92, RZ, P0 ;  /* 0x000000ff5c5c7208 */ /* 0x000fe20000000000 */
[----:B------:R-:W-:Y:S01]  /*40a0*/  FMUL.FTZ R25, R25, UR22 ;  /* 0x0000001619197c20 */ /* 0x000fe20008410000 */
[----:B------:R-:W-:Y:S01]  /*40b0*/  LOP3.LUT P0, RZ, R42, 0xff00, RZ, 0xc0, !PT ;  /* 0x0000ff002aff7812 */ /* 0x000fe2000780c0ff */
[----:B------:R-:W-:Y:S01]  /*40c0*/  FMUL.FTZ R24, R24, UR4 ;  /* 0x0000000418187c20 */ /* 0x000fe20008410000 */
[----:B------:R-:W1:Y:S02]  /*40d0*/  F2F.BF16.F32 R41, R41 ;  /* 0x0000002900297304 */ /* 0x000e640000202000 */
[----:B------:R-:W-:Y:S02]  /*40e0*/  FSEL R50, R25, RZ, P0 ;  /* 0x000000ff19327208 */ /* 0x000fe40000000000 */
[----:B------:R-:W-:Y:S01]  /*40f0*/  LOP3.LUT P0, RZ, R42, 0xff, RZ, 0xc0, !PT ;  /* 0x000000ff2aff7812 */ /* 0x000fe2000780c0ff */
[----:B------:R-:W-:Y:S01]  /*4100*/  FMUL.FTZ R42, R24, UR22 ;  /* 0x00000016182a7c20 */ /* 0x000fe20008410000 */
[----:B0-----:R-:W-:Y:S01]  /*4110*/  PRMT R107, R27, 0x5410, R30 ;  /* 0x000054101b6b7816 */ /* 0x001fe2000000001e */
[----:B------:R-:W0:Y:S01]  /*4120*/  LDC.64 R24, c[0x0][0x468] ;  /* 0x00011a00ff187b82 */ /* 0x000e220000000a00 */
[----:B------:R-:W2:Y:S01]  /*4130*/  F2F.BF16.F32 R29, R29 ;  /* 0x0000001d001d7304 */ /* 0x000ea20000202000 */
[----:B------:R-:W-:Y:S01]  /*4140*/  IMAD.WIDE.U32 R26, R26, 0x10000, RZ ;  /* 0x000100001a1a7825 */ /* 0x000fe200078e00ff */
[----:B------:R-:W-:-:S04]  /*4150*/  FSEL R30, R42, RZ, P0 ;  /* 0x000000ff2a1e7208 */ /* 0x000fc80000000000 */
[----:B------:R-:W-:Y:S02]  /*4160*/  LOP3.LUT R27, R107, R27, RZ, 0xfc, !PT ;  /* 0x0000001b6b1b7212 */ /* 0x000fe400078efcff */
[----:B------:R-:W3:Y:S01]  /*4170*/  F2F.BF16.F32 R28, R28 ;  /* 0x0000001c001c7304 */ /* 0x000ee20000202000 */
[----:B-1----:R-:W-:Y:S01]  /*4180*/  PRMT R105, R40, 0x5410, R41 ;  /* 0x0000541028697816 */ /* 0x002fe20000000029 */
[----:B--2---:R-:W-:-:S06]  /*4190*/  IMAD.WIDE.U32 R40, R29, 0x10000, RZ ;  /* 0x000100001d287825 */ /* 0x004fcc00078e00ff */
[----:B------:R-:W1:Y:S01]  /*41a0*/  F2F.BF16.F32 R43, R43 ;  /* 0x0000002b002b7304 */ /* 0x000e620000202000 */
[----:B------:R-:W-:Y:S02]  /*41b0*/  LOP3.LUT R29, R105, R41, RZ, 0xfc, !PT ;  /* 0x00000029691d7212 */ /* 0x000fe400078efcff */
[----:B---3--:R-:W-:-:S05]  /*41c0*/  LOP3.LUT R28, R40, R28, RZ, 0xfc, !PT ;  /* 0x0000001c281c7212 */ /* 0x008fca00078efcff */
[----:B------:R-:W2:Y:S01]  /*41d0*/  F2F.BF16.F32 R47, R47 ;  /* 0x0000002f002f7304 */ /* 0x000ea20000202000 */
[----:B-1----:R-:W-:-:S07]  /*41e0*/  IMAD.WIDE.U32 R42, R43, 0x10000, RZ ;  /* 0x000100002b2a7825 */ /* 0x002fce00078e00ff */
[----:B------:R-:W1:Y:S01]  /*41f0*/  F2F.BF16.F32 R50, R50 ;  /* 0x0000003200327304 */ /* 0x000e620000202000 */
[----:B------:R-:W-:Y:S02]  /*4200*/  LOP3.LUT R42, R42, R31, RZ, 0xfc, !PT ;  /* 0x0000001f2a2a7212 */ /* 0x000fe400078efcff */
[----:B------:R-:W-:Y:S01]  /*4210*/  LOP3.LUT R43, R103, R43, RZ, 0xfc, !PT ;  /* 0x0000002b672b7212 */ /* 0x000fe200078efcff */
[----:B--2---:R-:W-:-:S04]  /*4220*/  IMAD.WIDE.U32 R46, R47, 0x10000, RZ ;  /* 0x000100002f2e7825 */ /* 0x004fc800078e00ff */
[----:B------:R-:W-:Y:S01]  /*4230*/  F2F.BF16.F32 R48, R48 ;  /* 0x0000003000307304 */ /* 0x000fe20000202000 */
[----:B-1----:R-:W-:-:S07]  /*4240*/  IMAD.WIDE.U32 R40, R50, 0x10000, RZ ;  /* 0x0001000032287825 */ /* 0x002fce00078e00ff */
[----:B------:R-:W1:Y:S08]  /*4250*/  F2F.BF16.F32 R49, R49 ;  /* 0x0000003100317304 */ /* 0x000e700000202000 */
[----:B------:R-:W-:Y:S01]  /*4260*/  F2F.BF16.F32 R51, R51 ;  /* 0x0000003300337304 */ /* 0x000fe20000202000 */
[----:B-1----:R-:W-:-:S07]  /*4270*/  PRMT R49, R48, 0x5410, R49 ;  /* 0x0000541030317816 */ /* 0x002fce0000000031 */
[----:B------:R-:W1:Y:S01]  /*4280*/  F2F.BF16.F32 R92, R92 ;  /* 0x0000005c005c7304 */ /* 0x000e620000202000 */
[----:B------:R-:W-:Y:S01]  /*4290*/  LOP3.LUT R31, R49, R47, RZ, 0xfc, !PT ;  /* 0x0000002f311f7212 */ /* 0x000fe200078efcff */
[----:B0-----:R-:W-:-:S06]  /*42a0*/  IMAD.WIDE.U32 R48, R95, 0x8, R24 ;  /* 0x000000085f307825 */ /* 0x001fcc00078e0018 */
[----:B------:R0:W2:Y:S01]  /*42b0*/  F2F.BF16.F32 R45, R30 ;  /* 0x0000001e002d7304 */ /* 0x0000a20000202000 */
[----:B-1----:R-:W-:-:S07]  /*42c0*/  PRMT R51, R51, 0x5410, R92 ;  /* 0x0000541033337816 */ /* 0x002fce000000005c */
[----:B------:R-:W1:Y:S01]  /*42d0*/  F2F.BF16.F32 R0, R0 ;  /* 0x0000000000007304 */ /* 0x000e620000202000 */
[----:B0-----:R-:W-:Y:S01]  /*42e0*/  LOP3.LUT R30, R46, R44, RZ, 0xfc, !PT ;  /* 0x0000002c2e1e7212 */ /* 0x001fe200078efcff */
[----:B------:R-:W-:Y:S01]  /*42f0*/  IMAD.WIDE.U32 R46, R97, 0x8, R24 ;  /* 0x00000008612e7825 */ /* 0x000fe200078e0018 */
[----:B------:R-:W-:-:S03]  /*4300*/  LOP3.LUT R41, R51, R41, RZ, 0xfc, !PT ;  /* 0x0000002933297212 */ /* 0x000fc600078efcff */
[----:B------:R-:W-:Y:S01]  /*4310*/  IMAD.WIDE.U32 R50, R93, 0x8, R24 ;  /* 0x000000085d327825 */ /* 0x000fe200078e0018 */
[----:B--2---:R-:W-:-:S03]  /*4320*/  LOP3.LUT R40, R40, R45, RZ, 0xfc, !PT ;  /* 0x0000002d28287212 */ /* 0x004fc600078efcff */
[----:B------:R-:W-:-:S04]  /*4330*/  IMAD.WIDE.U32 R44, R99, 0x8, R24 ;  /* 0x00000008632c7825 */ /* 0x000fc800078e0018 */
[----:B------:R-:W-:Y:S01]  /*4340*/  IMAD.WIDE.U32 R24, R91, 0x8, R24 ;  /* 0x000000085b187825 */ /* 0x000fe200078e0018 */
[----:B-1----:R-:W-:-:S05]  /*4350*/  LOP3.LUT R26, R26, R0, RZ, 0xfc, !PT ;  /* 0x000000001a1a7212 */ /* 0x002fca00078efcff */
[----:B------:R2:W-:Y:S04]  /*4360*/  STG.E.64 desc[UR14][R44.64], R26 ;  /* 0x0000001a2c007986 */ /* 0x0005e8000c101b0e */
[----:B------:R2:W-:Y:S04]  /*4370*/  STG.E.64 desc[UR14][R46.64], R28 ;  /* 0x0000001c2e007986 */ /* 0x0005e8000c101b0e */
[----:B------:R2:W-:Y:S04]  /*4380*/  STG.E.64 desc[UR14][R48.64], R42 ;  /* 0x0000002a30007986 */ /* 0x0005e8000c101b0e */
[----:B------:R2:W-:Y:S04]  /*4390*/  STG.E.64 desc[UR14][R50.64], R30 ;  /* 0x0000001e32007986 */ /* 0x0005e8000c101b0e */
[----:B------:R2:W-:Y:S01]  /*43a0*/  STG.E.64 desc[UR14][R24.64], R40 ;  /* 0x0000002818007986 */ /* 0x0005e2000c101b0e */
[----:B------:R-:W-:Y:S05]  /*43b0*/  BRA `(.L_x_2802) ;  /* 0x0000001000687947 */ /* 0x000fea0003800000 */
.L_x_2803:
[----:B-----5:R-:W-:Y:S01]  /*43c0*/  MOV R29, R32 ;  /* 0x00000020001d7202 */ /* 0x020fe20000000f00 */
[--C-:B------:R-:W-:Y:S01]  /*43d0*/  FFMA.FTZ R141, R141, UR13, R24.reuse ;  /* 0x0000000d8d8d7c23 */ /* 0x100fe20008010018 */
[----:B------:R-:W-:Y:S01]  /*43e0*/  SHF.R.U32.HI R30, RZ, 0x10, R33 ;  /* 0x00000010ff1e7819 */ /* 0x000fe20000011621 */
[--C-:B------:R-:W-:Y:S01]  /*43f0*/  FFMA.FTZ R31, R140, UR13, R24.reuse ;  /* 0x0000000d8c1f7c23 */ /* 0x100fe20008010018 */
[----:B------:R-:W-:Y:S01]  /*4400*/  SHF.L.U32 R107, R29, 0x10, RZ ;  /* 0x000000101d6b7819 */ /* 0x000fe200000006ff */
[----:B------:R-:W-:Y:S01]  /*4410*/  FADD.FTZ R102, R138, -R141 ;  /* 0x8000008d8a667221 */ /* 0x000fe20000010000 */
[----:B------:R-:W-:Y:S01]  /*4420*/  MOV R29, R33 ;  /* 0x00000021001d7202 */ /* 0x000fe20000000f00 */
[----:B------:R-:W-:Y:S01]  /*4430*/  FADD.FTZ R31, R118, -R31 ;  /* 0x8000001f761f7221 */ /* 0x000fe20000010000 */
[----:B------:R-:W-:Y:S01]  /*4440*/  SHF.L.U32 R30, R30, 0x10, RZ ;  /* 0x000000101e1e7819 */ /* 0x000fe200000006ff */
[--C-:B------:R-:W-:Y:S01]  /*4450*/  FFMA.FTZ R116, R116, UR13, R24.reuse ;  /* 0x0000000d74747c23 */ /* 0x100fe20008010018 */
[----:B------:R-:W-:Y:S01]  /*4460*/  SHF.L.U32 R29, R29, 0x10, RZ ;  /* 0x000000101d1d7819 */ /* 0x000fe200000006ff */
[--C-:B------:R-:W-:Y:S01]  /*4470*/  FFMA.FTZ R112, R112, UR13, R24.reuse ;  /* 0x0000000d70707c23 */ /* 0x100fe20008010018 */
[----:B------:R-:W-:Y:S01]  /*4480*/  FFMA.FTZ R143, R143, UR13, R24 ;  /* 0x0000000d8f8f7c23 */ /* 0x000fe20008010018 */
[----:B------:R-:W-:Y:S01]  /*4490*/  FFMA.FTZ R104, R31, UR12, R30 ;  /* 0x0000000c1f687c23 */ /* 0x000fe2000801001e */
[----:B------:R-:W-:Y:S01]  /*44a0*/  FADD.FTZ R105, R111, -R116 ;  /* 0x800000746f697221 */ /* 0x000fe20000010000 */
[----:B------:R-:W-:Y:S01]  /*44b0*/  FFMA.FTZ R102, R102, UR12, R29 ;  /* 0x0000000c66667c23 */ /* 0x000fe2000801001d */
[----:B------:R-:W-:Y:S01]  /*44c0*/  SHF.R.U64 R29, R32, 0x10, R33 ;  /* 0x00000010201d7819 */ /* 0x000fe20000001221 */
[----:B------:R-:W-:Y:S01]  /*44d0*/  FADD.FTZ R92, R45, -R112 ;  /* 0x800000702d5c7221 */ /* 0x000fe20000010000 */
[----:B------:R-:W-:Y:S01]  /*44e0*/  FADD.FTZ R108, R120, -R143 ;  /* 0x8000008f786c7221 */ /* 0x000fe20000010000 */
[--C-:B------:R-:W-:Y:S01]  /*44f0*/  FFMA.FTZ R45, R144, UR13, R24.reuse ;  /* 0x0000000d902d7c23 */ /* 0x100fe20008010018 */
[----:B------:R-:W-:Y:S01]  /*4500*/  SHF.L.U32 R30, R29, 0x10, RZ ;  /* 0x000000101d1e7819 */ /* 0x000fe200000006ff */
[--C-:B------:R-:W-:Y:S01]  /*4510*/  FFMA.FTZ R134, R134, UR13, R24.reuse ;  /* 0x0000000d86867c23 */ /* 0x100fe20008010018 */
[----:B------:R-:W-:Y:S01]  /*4520*/  MOV R29, R34 ;  /* 0x00000022001d7202 */ /* 0x000fe20000000f00 */
[----:B------:R-:W-:Y:S01]  /*4530*/  FADD.FTZ R45, R142, -R45 ;  /* 0x8000002d8e2d7221 */ /* 0x000fe20000010000 */
[----:B------:R-:W-:Y:S01]  /*4540*/  FFMA.FTZ R114, R114, UR13, R24 ;  /* 0x0000000d72727c23 */ /* 0x000fe20008010018 */
[----:B------:R-:W-:Y:S01]  /*4550*/  FFMA.FTZ R105, R105, UR12, R30 ;  /* 0x0000000c69697c23 */ /* 0x000fe2000801001e */
[----:B------:R-:W-:Y:S01]  /*4560*/  SHF.L.U32 R31, R29, 0x10, RZ ;  /* 0x000000101d1f7819 */ /* 0x000fe200000006ff */
[----:B------:R-:W-:Y:S01]  /*4570*/  FADD.FTZ R51, R47, -R134 ;  /* 0x800000862f337221 */ /* 0x000fe20000010000 */
[----:B------:R-:W-:Y:S01]  /*4580*/  MOV R30, R35 ;  /* 0x00000023001e7202 */ /* 0x000fe20000000f00 */
[----:B------:R-:W-:Y:S01]  /*4590*/  FFMA.FTZ R126, R126, UR13, R24 ;  /* 0x0000000d7e7e7c23 */ /* 0x000fe20008010018 */
[----:B------:R-:W-:Y:S01]  /*45a0*/  MOV R47, R37 ;  /* 0x00000025002f7202 */ /* 0x000fe20000000f00 */
[----:B------:R-:W-:Y:S01]  /*45b0*/  FFMA.FTZ R108, R108, UR12, R31 ;  /* 0x0000000c6c6c7c23 */ /* 0x000fe2000801001f */
[----:B------:R-:W-:Y:S01]  /*45c0*/  SHF.L.U32 R94, R30, 0x10, RZ ;  /* 0x000000101e5e7819 */ /* 0x000fe200000006ff */
[----:B------:R-:W-:Y:S01]  /*45d0*/  FADD.FTZ R100, R49, -R114 ;  /* 0x8000007231647221 */ /* 0x000fe20000010000 */
[--C-:B------:R-:W-:Y:S01]  /*45e0*/  SHF.R.U32.HI R31, RZ, 0x10, R35.reuse ;  /* 0x00000010ff1f7819 */ /* 0x100fe20000011623 */
[----:B------:R-:W-:Y:S01]  /*45f0*/  FADD.FTZ R120, R149, -R126 ;  /* 0x8000007e95787221 */ /* 0x000fe20000010000 */
[----:B------:R-:W-:Y:S01]  /*4600*/  SHF.L.U32 R47, R47, 0x10, RZ ;  /* 0x000000102f2f7819 */ /* 0x000fe200000006ff */
[----:B------:R-:W-:Y:S01]  /*4610*/  FFMA.FTZ R109, R45, UR12, R94 ;  /* 0x0000000c2d6d7c23 */ /* 0x000fe2000801005e */
[----:B------:R-:W-:Y:S01]  /*4620*/  SHF.L.U32 R45, R31, 0x10, RZ ;  /* 0x000000101f2d7819 */ /* 0x000fe200000006ff */
[----:B------:R-:W-:Y:S01]  /*4630*/  FFMA.FTZ R94, R119, UR13, R24 ;  /* 0x0000000d775e7c23 */ /* 0x000fe20008010018 */
[----:B------:R-:W-:Y:S01]  /*4640*/  SHF.R.U64 R31, R34, 0x10, R35 ;  /* 0x00000010221f7819 */ /* 0x000fe20000001223 */
[----:B------:R-:W-:Y:S01]  /*4650*/  FFMA.FTZ R120, R120, UR12, R47 ;  /* 0x0000000c78787c23 */ /* 0x000fe2000801002f */
[--C-:B------:R-:W-:Y:S01]  /*4660*/  SHF.R.U32.HI R49, RZ, 0x10, R37.reuse ;  /* 0x00000010ff317819 */ /* 0x100fe20000011625 */
[----:B------:R-:W-:Y:S01]  /*4670*/  FADD.FTZ R94, R117, -R94 ;  /* 0x8000005e755e7221 */ /* 0x000fe20000010000 */
[----:B------:R-:W-:Y:S01]  /*4680*/  SHF.L.U32 R31, R31, 0x10, RZ ;  /* 0x000000101f1f7819 */ /* 0x000fe200000006ff */
[--C-:B------:R-:W-:Y:S01]  /*4690*/  FFMA.FTZ R121, R121, UR13, R24.reuse ;  /* 0x0000000d79797c23 */ /* 0x100fe20008010018 */
[----:B------:R-:W-:Y:S01]  /*46a0*/  SHF.L.U32 R49, R49, 0x10, RZ ;  /* 0x0000001031317819 */ /* 0x000fe200000006ff */
[--C-:B------:R-:W-:Y:S01]  /*46b0*/  FFMA.FTZ R123, R123, UR13, R24.reuse ;  /* 0x0000000d7b7b7c23 */ /* 0x100fe20008010018 */
[----:B------:R-:W-:Y:S01]  /*46c0*/  SHF.R.U64 R47, R36, 0x10, R37 ;  /* 0x00000010242f7819 */ /* 0x000fe20000001225 */
[----:B------:R-:W-:Y:S01]  /*46d0*/  FFMA.FTZ R114, R94, UR12, R31 ;  /* 0x0000000c5e727c23 */ /* 0x000fe2000801001f */
[----:B------:R-:W-:Y:S01]  /*46e0*/  FFMA.FTZ R94, R125, UR13, R24 ;  /* 0x0000000d7d5e7c23 */ /* 0x000fe20008010018 */
[----:B------:R-:W-:Y:S01]  /*46f0*/  MOV R25, R2 ;  /* 0x0000000200197202 */ /* 0x000fe20000000f00 */
[----:B------:R-:W-:Y:S01]  /*4700*/  FADD.FTZ R110, R122, -R121 ;  /* 0x800000797a6e7221 */ /* 0x000fe20000010000 */
[----:B------:R-:W-:Y:S01]  /*4710*/  SHF.L.U32 R47, R47, 0x10, RZ ;  /* 0x000000102f2f7819 */ /* 0x000fe200000006ff */
[----:B------:R-:W-:Y:S01]  /*4720*/  FADD.FTZ R94, R147, -R94 ;  /* 0x8000005e935e7221 */ /* 0x000fe20000010000 */
[----:B------:R-:W-:Y:S01]  /*4730*/  FADD.FTZ R122, R146, -R123 ;  /* 0x8000007b927a7221 */ /* 0x000fe20000010000 */
[----:B------:R-:W-:Y:S01]  /*4740*/  SHF.L.U32 R43, R25, 0x10, RZ ;  /* 0x00000010192b7819 */ /* 0x000fe200000006ff */
[--C-:B------:R-:W-:Y:S01]  /*4750*/  FFMA.FTZ R0, R0, UR13, R24.reuse ;  /* 0x0000000d00007c23 */ /* 0x100fe20008010018 */
[----:B------:R-:W-:Y:S01]  /*4760*/  FFMA.FTZ R121, R94, UR12, R49 ;  /* 0x0000000c5e797c23 */ /* 0x000fe20008010031 */
[----:B------:R-:W-:Y:S01]  /*4770*/  MOV R49, R38 ;  /* 0x0000002600317202 */ /* 0x000fe20000000f00 */
[----:B------:R-:W-:Y:S01]  /*4780*/  FFMA.FTZ R122, R122, UR12, R47 ;  /* 0x0000000c7a7a7c23 */ /* 0x000fe2000801002f */
[----:B------:R-:W-:Y:S01]  /*4790*/  MOV R25, R3 ;  /* 0x0000000300197202 */ /* 0x000fe20000000f00 */
[--C-:B------:R-:W-:Y:S01]  /*47a0*/  FFMA.FTZ R112, R153, UR13, R24.reuse ;  /* 0x0000000d99707c23 */ /* 0x100fe20008010018 */
[----:B------:R-:W-:Y:S01]  /*47b0*/  SHF.L.U32 R47, R49, 0x10, RZ ;  /* 0x00000010312f7819 */ /* 0x000fe200000006ff */
[----:B------:R-:W-:Y:S01]  /*47c0*/  FFMA.FTZ R49, R152, UR13, R24 ;  /* 0x0000000d98317c23 */ /* 0x000fe20008010018 */
[----:B------:R-:W-:Y:S01]  /*47d0*/  MOV R106, R39 ;  /* 0x00000027006a7202 */ /* 0x000fe20000000f00 */
[----:B------:R-:W-:Y:S01]  /*47e0*/  FADD.FTZ R0, R135, -R0 ;  /* 0x8000000087007221 */ /* 0x000fe20000010000 */
[----:B------:R-:W-:Y:S01]  /*47f0*/  SHF.L.U32 R26, R25, 0x10, RZ ;  /* 0x00000010191a7819 */ /* 0x000fe200000006ff */
[----:B------:R-:W-:Y:S01]  /*4800*/  FADD.FTZ R49, R128, -R49 ;  /* 0x8000003180317221 */ /* 0x000fe20000010000 */
[----:B------:R-:W-:Y:S01]  /*4810*/  SHF.R.U32.HI R25, RZ, 0x10, R3 ;  /* 0x00000010ff197819 */ /* 0x000fe20000011603 */
[----:B------:R-:W-:Y:S01]  /*4820*/  FADD.FTZ R112, R129, -R112 ;  /* 0x8000007081707221 */ /* 0x000fe20000010000 */
[----:B------:R-:W-:Y:S01]  /*4830*/  SHF.L.U32 R106, R106, 0x10, RZ ;  /* 0x000000106a6a7819 */ /* 0x000fe200000006ff */
[----:B------:R-:W-:Y:S01]  /*4840*/  FFMA.FTZ R51, R51, UR12, R26 ;  /* 0x0000000c33337c23 */ /* 0x000fe2000801001a */
[----:B------:R-:W-:Y:S01]  /*4850*/  SHF.R.U32.HI R111, RZ, 0x10, R39 ;  /* 0x00000010ff6f7819 */ /* 0x000fe20000011627 */
[----:B------:R-:W-:Y:S01]  /*4860*/  FFMA.FTZ R43, R0, UR12, R43 ;  /* 0x0000000c002b7c23 */ /* 0x000fe2000801002b */
[----:B------:R-:W-:Y:S01]  /*4870*/  SHF.L.U32 R27, R25, 0x10, RZ ;  /* 0x00000010191b7819 */ /* 0x000fe200000006ff */
[----:B------:R-:W-:Y:S01]  /*4880*/  FFMA.FTZ R119, R49, UR12, R106 ;  /* 0x0000000c31777c23 */ /* 0x000fe2000801006a */
[----:B------:R-:W-:Y:S01]  /*4890*/  SHF.R.U64 R26, R2, 0x10, R3 ;  /* 0x00000010021a7819 */ /* 0x000fe20000001203 */
[--C-:B------:R-:W-:Y:S01]  /*48a0*/  FFMA.FTZ R151, R151, UR13, R24.reuse ;  /* 0x0000000d97977c23 */ /* 0x100fe20008010018 */
[----:B------:R-:W-:Y:S01]  /*48b0*/  SHF.L.U32 R111, R111, 0x10, RZ ;  /* 0x000000106f6f7819 */ /* 0x000fe200000006ff */
[----:B------:R-:W-:Y:S01]  /*48c0*/  FFMA.FTZ R92, R92, UR12, R27 ;  /* 0x0000000c5c5c7c23 */ /* 0x000fe2000801001b */
[----:B------:R-:W-:Y:S01]  /*48d0*/  SHF.R.U64 R49, R38, 0x10, R39 ;  /* 0x0000001026317819 */ /* 0x000fe20000001227 */
[--C-:B------:R-:W-:Y:S01]  /*48e0*/  FFMA.FTZ R124, R124, UR13, R24.reuse ;  /* 0x0000000d7c7c7c23 */ /* 0x100fe20008010018 */
[----:B------:R-:W-:Y:S01]  /*48f0*/  SHF.L.U32 R27, R26, 0x10, RZ ;  /* 0x000000101a1b7819 */ /* 0x000fe200000006ff */
[--C-:B------:R-:W-:Y:S01]  /*4900*/  FFMA.FTZ R26, R131, UR13, R24.reuse ;  /* 0x0000000d831a7c23 */ /* 0x100fe20008010018 */
[----:B------:R-:W-:Y:S01]  /*4910*/  FFMA.FTZ R127, R127, UR13, R24 ;  /* 0x0000000d7f7f7c23 */ /* 0x000fe20008010018 */
[----:B------:R-:W-:Y:S01]  /*4920*/  FFMA.FTZ R112, R112, UR12, R111 ;  /* 0x0000000c70707c23 */ /* 0x000fe2000801006f */
[----:B------:R-:W-:Y:S01]  /*4930*/  SHF.L.U32 R24, R49, 0x10, RZ ;  /* 0x0000001031187819 */ /* 0x000fe200000006ff */
[----:B------:R0:W-:Y:S01]  /*4940*/  F2F.BF16.F32 R0, R43 ;  /* 0x0000002b00007304 */ /* 0x0001e20000202000 */
[----:B------:R-:W-:Y:S01]  /*4950*/  FADD.FTZ R111, R150, -R151 ;  /* 0x80000097966f7221 */ /* 0x000fe20000010000 */
[----:B------:R-:W-:Y:S01]  /*4960*/  LOP3.LUT P0, RZ, R44, 0xff, RZ, 0xc0, !PT ;  /* 0x000000ff2cff7812 */ /* 0x000fe2000780c0ff */
[----:B------:R-:W-:Y:S01]  /*4970*/  FFMA.FTZ R100, R100, UR12, R27 ;  /* 0x0000000c64647c23 */ /* 0x000fe2000801001b */
[----:B------:R-:W-:Y:S01]  /*4980*/  FADD.FTZ R26, R113, -R26 ;  /* 0x8000001a711a7221 */ /* 0x000fe20000010000 */
[----:B------:R-:W-:Y:S01]  /*4990*/  FFMA.FTZ R111, R111, UR12, R24 ;  /* 0x0000000c6f6f7c23 */ /* 0x000fe20008010018 */
[----:B------:R-:W-:Y:S01]  /*49a0*/  FFMA.FTZ R110, R110, UR12, R45 ;  /* 0x0000000c6e6e7c23 */ /* 0x000fe2000801002d */
[----:B------:R-:W-:Y:S01]  /*49b0*/  MOV R45, R36 ;  /* 0x00000024002d7202 */ /* 0x000fe20000000f00 */
[----:B------:R1:W-:Y:S01]  /*49c0*/  F2F.BF16.F32 R25, R51 ;  /* 0x0000003300197304 */ /* 0x0003e20000202000 */
[----:B0-----:R-:W-:Y:S01]  /*49d0*/  FMUL.FTZ R43, R43, UR4 ;  /* 0x000000042b2b7c20 */ /* 0x001fe20008410000 */
[----:B------:R-:W-:Y:S01]  /*49e0*/  FFMA.FTZ R107, R26, UR12, R107 ;  /* 0x0000000c1a6b7c23 */ /* 0x000fe2000801006b */
[----:B------:R-:W-:Y:S01]  /*49f0*/  SHF.L.U32 R45, R45, 0x10, RZ ;  /* 0x000000102d2d7819 */ /* 0x000fe200000006ff */
[----:B------:R-:W-:Y:S01]  /*4a00*/  FADD.FTZ R116, R145, -R124 ;  /* 0x8000007c91747221 */ /* 0x000fe20000010000 */
[----:B------:R-:W-:Y:S01]  /*4a10*/  FMUL.FTZ R24, R43, UR22 ;  /* 0x000000162b187c20 */ /* 0x000fe20008410000 */
[----:B------:R-:W-:Y:S01]  /*4a20*/  FADD.FTZ R94, R148, -R127 ;  /* 0x8000007f945e7221 */ /* 0x000fe20000010000 */
[----:B------:R-:W-:Y:S01]  /*4a30*/  LOP3.LUT P2, RZ, R50, 0xff00, RZ, 0xc0, !PT ;  /* 0x0000ff0032ff7812 */ /* 0x000fe2000784c0ff */
[----:B------:R0:W-:Y:S01]  /*4a40*/  F2F.BF16.F32 R28, R92 ;  /* 0x0000005c001c7304 */ /* 0x0001e20000202000 */
[----:B-1----:R-:W-:Y:S01]  /*4a50*/  FMUL.FTZ R51, R51, UR4 ;  /* 0x0000000433337c20 */ /* 0x002fe20008410000 */
[----:B------:R-:W-:Y:S01]  /*4a60*/  FSEL R24, R24, RZ, P0 ;  /* 0x000000ff18187208 */ /* 0x000fe20000000000 */
[----:B------:R-:W-:Y:S01]  /*4a70*/  FFMA.FTZ R116, R116, UR12, R45 ;  /* 0x0000000c74747c23 */ /* 0x000fe2000801002d */
[----:B------:R-:W-:Y:S01]  /*4a80*/  LOP3.LUT P0, RZ, R44, 0xff0000, RZ, 0xc0, !PT ;  /* 0x00ff00002cff7812 */ /* 0x000fe2000780c0ff */
[----:B------:R-:W-:Y:S01]  /*4a90*/  FMUL.FTZ R51, R51, UR22 ;  /* 0x0000001633337c20 */ /* 0x000fe20008410000 */
[----:B------:R-:W-:Y:S01]  /*4aa0*/  FFMA.FTZ R94, R94, UR12, R47 ;  /* 0x0000000c5e5e7c23 */ /* 0x000fe2000801002f */
[----:B------:R-:W-:Y:S01]  /*4ab0*/  ISETP.GE.U32.AND P6, PT, R50, 0x1000000, PT ;  /* 0x010000003200780c */ /* 0x000fe20003fc6070 */
[----:B------:R1:W-:Y:S01]  /*4ac0*/  F2F.BF16.F32 R27, R100 ;  /* 0x00000064001b7304 */ /* 0x0003e20000202000 */
[----:B0-----:R-:W-:Y:S01]  /*4ad0*/  FMUL.FTZ R92, R92, UR4 ;  /* 0x000000045c5c7c20 */ /* 0x001fe20008410000 */
[----:B------:R-:W-:-:S02]  /*4ae0*/  FSEL R51, R51, RZ, P0 ;  /* 0x000000ff33337208 */ /* 0x000fc40000000000 */
[----:B------:R-:W-:Y:S01]  /*4af0*/  ISETP.GE.U32.AND P0, PT, R44, 0x1000000, PT ;  /* 0x010000002c00780c */ /* 0x000fe20003f06070 */
[----:B------:R-:W-:Y:S01]  /*4b00*/  FMUL.FTZ R92, R92, UR22 ;  /* 0x000000165c5c7c20 */ /* 0x000fe20008410000 */
[----:B------:R-:W-:Y:S02]  /*4b10*/  LOP3.LUT P4, RZ, R42, 0xff00, RZ, 0xc0, !PT ;  /* 0x0000ff002aff7812 */ /* 0x000fe4000788c0ff */
[----:B------:R0:W-:Y:S01]  /*4b20*/  F2F.BF16.F32 R26, R107 ;  /* 0x0000006b001a7304 */ /* 0x0001e20000202000 */
[----:B-1----:R-:W-:Y:S01]  /*4b30*/  FMUL.FTZ R100, R100, UR4 ;  /* 0x0000000464647c20 */ /* 0x002fe20008410000 */
[----:B------:R-:W-:Y:S02]  /*4b40*/  FSEL R92, R92, RZ, P0 ;  /* 0x000000ff5c5c7208 */ /* 0x000fe40000000000 */
[----:B------:R-:W-:Y:S01]  /*4b50*/  LOP3.LUT P0, RZ, R44, 0xff00, RZ, 0xc0, !PT ;  /* 0x0000ff002cff7812 */ /* 0x000fe2000780c0ff */
[----:B------:R-:W-:Y:S01]  /*4b60*/  FMUL.FTZ R100, R100, UR22 ;  /* 0x0000001664647c20 */ /* 0x000fe20008410000 */
[----:B------:R-:W-:-:S02]  /*4b70*/  LOP3.LUT P5, RZ, R42, 0xff0000, RZ, 0xc0, !PT ;  /* 0x00ff00002aff7812 */ /* 0x000fc400078ac0ff */
[----:B------:R1:W-:Y:S01]  /*4b80*/  F2F.BF16.F32 R40, R102 ;  /* 0x0000006600287304 */ /* 0x0003e20000202000 */
[----:B0-----:R-:W-:Y:S01]  /*4b90*/  FMUL.FTZ R107, R107, UR4 ;  /* 0x000000046b6b7c20 */ /* 0x001fe20008410000 */
[----:B------:R-:W-:Y:S02]  /*4ba0*/  FSEL R44, R100, RZ, P0 ;  /* 0x000000ff642c7208 */ /* 0x000fe40000000000 */
[----:B------:R-:W-:Y:S01]  /*4bb0*/  LOP3.LUT P0, RZ, R46, 0xff, RZ, 0xc0, !PT ;  /* 0x000000ff2eff7812 */ /* 0x000fe2000780c0ff */
[----:B------:R-:W-:Y:S01]  /*4bc0*/  FMUL.FTZ R107, R107, UR22 ;  /* 0x000000166b6b7c20 */ /* 0x000fe20008410000 */
[----:B------:R-:W-:Y:S02]  /*4bd0*/  LOP3.LUT P3, RZ, R50, 0xff, RZ, 0xc0, !PT ;  /* 0x000000ff32ff7812 */ /* 0x000fe4000786c0ff */
[----:B------:R0:W-:Y:S01]  /*4be0*/  F2F.BF16.F32 R106, R51 ;  /* 0x00000033006a7304 */ /* 0x0001e20000202000 */
[----:B-1----:R-:W-:-:S04]  /*4bf0*/  FMUL.FTZ R102, R102, UR4 ;  /* 0x0000000466667c20 */ /* 0x002fc80008410000 */
[----:B------:R-:W-:-:S03]  /*4c00*/  FMUL.FTZ R102, R102, UR22 ;  /* 0x0000001666667c20 */ /* 0x000fc60008410000 */
[----:B------:R1:W2:Y:S01]  /*4c10*/  F2F.BF16.F32 R41, R104 ;  /* 0x0000006800297304 */ /* 0x0002a20000202000 */
[----:B0-----:R-:W-:Y:S02]  /*4c20*/  FSEL R51, R107, RZ, P0 ;  /* 0x000000ff6b337208 */ /* 0x001fe40000000000 */
[----:B------:R-:W-:-:S04]  /*4c30*/  LOP3.LUT P0, RZ, R46, 0xff0000, RZ, 0xc0, !PT ;  /* 0x00ff00002eff7812 */ /* 0x000fc8000780c0ff */
[----:B------:R-:W-:Y:S01]  /*4c40*/  FSEL R102, R102, RZ, P0 ;  /* 0x000000ff66667208 */ /* 0x000fe20000000000 */
[----:B------:R0:W-:Y:S01]  /*4c50*/  F2F.BF16.F32 R29, R105 ;  /* 0x00000069001d7304 */ /* 0x0001e20000202000 */
[----:B-1----:R-:W-:Y:S01]  /*4c60*/  FMUL.FTZ R104, R104, UR4 ;  /* 0x0000000468687c20 */ /* 0x002fe20008410000 */
[----:B------:R-:W-:-:S03]  /*4c70*/  ISETP.GE.U32.AND P0, PT, R46, 0x1000000, PT ;  /* 0x010000002e00780c */ /* 0x000fc60003f06070 */
[----:B------:R-:W-:Y:S01]  /*4c80*/  FMUL.FTZ R104, R104, UR22 ;  /* 0x0000001668687c20 */ /* 0x000fe20008410000 */
[----:B--2---:R-:W-:Y:S02]  /*4c90*/  PRMT R41, R40, 0x5410, R41 ;  /* 0x0000541028297816 */ /* 0x004fe40000000029 */
[----:B------:R1:W-:Y:S01]  /*4ca0*/  F2F.BF16.F32 R49, R24 ;  /* 0x0000001800317304 */ /* 0x0003e20000202000 */
[----:B0-----:R-:W-:Y:S01]  /*4cb0*/  FMUL.FTZ R105, R105, UR4 ;  /* 0x0000000469697c20 */ /* 0x001fe20008410000 */
[----:B------:R-:W-:Y:S02]  /*4cc0*/  FSEL R104, R104, RZ, P0 ;  /* 0x000000ff68687208 */ /* 0x000fe40000000000 */
[----:B------:R-:W-:-:S04]  /*4cd0*/  LOP3.LUT P0, RZ, R46, 0xff00, RZ, 0xc0, !PT ;  /* 0x0000ff002eff7812 */ /* 0x000fc8000780c0ff */
[----:B------:R0:W-:Y:S01]  /*4ce0*/  F2F.BF16.F32 R30, R108 ;  /* 0x0000006c001e7304 */ /* 0x0001e20000202000 */
[----:B-1----:R-:W-:-:S05]  /*4cf0*/  FMUL.FTZ R24, R105, UR22 ;  /* 0x0000001669187c20 */ /* 0x002fca0008410000 */
[----:B------:R-:W-:Y:S02]  /*4d00*/  FSEL R24, R24, RZ, P0 ;  /* 0x000000ff18187208 */ /* 0x000fe40000000000 */
[----:B------:R1:W-:Y:S01]  /*4d10*/  F2F.BF16.F32 R98, R109 ;  /* 0x0000006d00627304 */ /* 0x0003e20000202000 */
[----:B0-----:R-:W-:Y:S01]  /*4d20*/  FMUL.FTZ R108, R108, UR4 ;  /* 0x000000046c6c7c20 */ /* 0x001fe20008410000 */
[----:B------:R-:W-:-:S03]  /*4d30*/  LOP3.LUT P0, RZ, R48, 0xff, RZ, 0xc0, !PT ;  /* 0x000000ff30ff7812 */ /* 0x000fc6000780c0ff */
[----:B------:R-:W-:-:S03]  /*4d40*/  FMUL.FTZ R108, R108, UR22 ;  /* 0x000000166c6c7c20 */ /* 0x000fc60008410000 */
[----:B------:R0:W2:Y:S01]  /*4d50*/  F2F.BF16.F32 R117, R92 ;  /* 0x0000005c00757304 */ /* 0x0000a20000202000 */
[----:B-1----:R-:W-:-:S04]  /*4d60*/  FMUL.FTZ R109, R109, UR4 ;  /* 0x000000046d6d7c20 */ /* 0x002fc80008410000 */
[----:B------:R-:W-:-:S03]  /*4d70*/  FMUL.FTZ R109, R109, UR22 ;  /* 0x000000166d6d7c20 */ /* 0x000fc60008410000 */
[----:B------:R1:W3:Y:S01]  /*4d80*/  F2F.BF16.F32 R103, R110 ;  /* 0x0000006e00677304 */ /* 0x0002e20000202000 */
[----:B0-----:R-:W-:Y:S02]  /*4d90*/  FSEL R92, R108, RZ, P0 ;  /* 0x000000ff6c5c7208 */ /* 0x001fe40000000000 */
[----:B------:R-:W-:Y:S02]  /*4da0*/  LOP3.LUT P0, RZ, R48, 0xff0000, RZ, 0xc0, !PT ;  /* 0x00ff000030ff7812 */ /* 0x000fe4000780c0ff */
[----:B--2---:R-:W-:-:S03]  /*4db0*/  PRMT R117, R106, 0x5410, R117 ;  /* 0x000054106a757816 */ /* 0x004fc60000000075 */
[----:B------:R0:W-:Y:S01]  /*4dc0*/  F2F.BF16.F32 R105, R104 ;  /* 0x0000006800697304 */ /* 0x0001e20000202000 */
[----:B-1----:R-:W-:-:S04]  /*4dd0*/  FMUL.FTZ R110, R110, UR4 ;  /* 0x000000046e6e7c20 */ /* 0x002fc80008410000 */
[----:B------:R-:W-:Y:S01]  /*4de0*/  FMUL.FTZ R110, R110, UR22 ;  /* 0x000000166e6e7c20 */ /* 0x000fe20008410000 */
[----:B---3--:R-:W-:Y:S02]  /*4df0*/  PRMT R103, R98, 0x5410, R103 ;  /* 0x0000541062677816 */ /* 0x008fe40000000067 */
[----:B------:R1:W-:Y:S01]  /*4e00*/  F2F.BF16.F32 R31, R114 ;  /* 0x00000072001f7304 */ /* 0x0003e20000202000 */
[----:B0-----:R-:W-:Y:S02]  /*4e10*/  FSEL R104, R109, RZ, P0 ;  /* 0x000000ff6d687208 */ /* 0x001fe40000000000 */
[----:B------:R-:W-:Y:S02]  /*4e20*/  ISETP.GE.U32.AND P0, PT, R48, 0x1000000, PT ;  /* 0x010000003000780c */ /* 0x000fe40003f06070 */
[----:B------:R-:W-:Y:S01]  /*4e30*/  PRMT R109, R25, 0x5410, R28 ;  /* 0x00005410196d7816 */ /* 0x000fe2000000001c */
[----:B------:R-:W-:Y:S01]  /*4e40*/  IMAD.WIDE.U32 R28, R29, 0x10000, RZ ;  /* 0x000100001d1c7825 */ /* 0x000fe200078e00ff */
[----:B------:R-:W-:Y:S01]  /*4e50*/  FSEL R107, R110, RZ, P0 ;  /* 0x000000ff6e6b7208 */ /* 0x000fe20000000000 */
[----:B------:R0:W-:Y:S02]  /*4e60*/  F2F.BF16.F32 R96, R122 ;  /* 0x0000007a00607304 */ /* 0x0001e40000202000 */
[----:B-1----:R-:W-:Y:S01]  /*4e70*/  FMUL.FTZ R114, R114, UR4 ;  /* 0x0000000472727c20 */ /* 0x002fe20008410000 */
[----:B------:R-:W-:-:S02]  /*4e80*/  LOP3.LUT P0, RZ, R48, 0xff00, RZ, 0xc0, !PT ;  /* 0x0000ff0030ff7812 */ /* 0x000fc4000780c0ff */
[----:B------:R-:W-:Y:S01]  /*4e90*/  LOP3.LUT R26, R28, R26, RZ, 0xfc, !PT ;  /* 0x0000001a1c1a7212 */ /* 0x000fe200078efcff */
[----:B------:R-:W-:Y:S02]  /*4ea0*/  FMUL.FTZ R114, R114, UR22 ;  /* 0x0000001672727c20 */ /* 0x000fe40008410000 */
[----:B------:R1:W-:Y:S01]  /*4eb0*/  F2F.BF16.F32 R113, R120 ;  /* 0x0000007800717304 */ /* 0x0003e20000202000 */
[----:B0-----:R-:W-:Y:S02]  /*4ec0*/  FMUL.FTZ R122, R122, UR4 ;  /* 0x000000047a7a7c20 */ /* 0x001fe40008410000 */
[----:B------:R-:W-:Y:S02]  /*4ed0*/  FSEL R48, R114, RZ, P0 ;  /* 0x000000ff72307208 */ /* 0x000fe40000000000 */
[----:B------:R-:W-:Y:S01]  /*4ee0*/  LOP3.LUT P0, RZ, R50, 0xff0000, RZ, 0xc0, !PT ;  /* 0x00ff000032ff7812 */ /* 0x000fe2000780c0ff */
[----:B------:R-:W-:Y:S02]  /*4ef0*/  FMUL.FTZ R122, R122, UR22 ;  /* 0x000000167a7a7c20 */ /* 0x000fe40008410000 */
[----:B------:R0:W2:Y:S01]  /*4f00*/  F2F.BF16.F32 R118, R121 ;  /* 0x0000007900767304 */ /* 0x0000a20000202000 */
[----:B-1----:R-:W-:-:S02]  /*4f10*/  FMUL.FTZ R120, R120, UR4 ;  /* 0x0000000478787c20 */ /* 0x002fc40008410000 */
[----:B------:R-:W-:Y:S02]  /*4f20*/  FSEL R122, R122, RZ, P2 ;  /* 0x000000ff7a7a7208 */ /* 0x000fe40001000000 */
[----:B------:R-:W-:-:S03]  /*4f30*/  FMUL.FTZ R120, R120, UR22 ;  /* 0x0000001678787c20 */ /* 0x000fc60008410000 */
[----:B------:R1:W-:Y:S01]  /*4f40*/  F2F.BF16.F32 R45, R116 ;  /* 0x00000074002d7304 */ /* 0x0003e20000202000 */
[----:B0-----:R-:W-:Y:S01]  /*4f50*/  FMUL.FTZ R121, R121, UR4 ;  /* 0x0000000479797c20 */ /* 0x001fe20008410000 */
[----:B------:R-:W-:Y:S02]  /*4f60*/  FSEL R120, R120, RZ, P0 ;  /* 0x000000ff78787208 */ /* 0x000fe40000000000 */
[----:B------:R-:W-:Y:S01]  /*4f70*/  ISETP.GE.U32.AND P0, PT, R42, 0x1000000, PT ;  /* 0x010000002a00780c */ /* 0x000fe20003f06070 */
[----:B------:R-:W-:Y:S01]  /*4f80*/  FMUL.FTZ R121, R121, UR22 ;  /* 0x0000001679797c20 */ /* 0x000fe20008410000 */
[----:B--2---:R-:W-:Y:S02]  /*4f90*/  PRMT R113, R113, 0x5410, R118 ;  /* 0x0000541071717816 */ /* 0x004fe40000000076 */
[----:B------:R-:W-:Y:S01]  /*4fa0*/  F2F.BF16.F32 R102, R102 ;  /* 0x0000006600667304 */ /* 0x000fe20000202000 */
[----:B-1----:R-:W-:Y:S01]  /*4fb0*/  FMUL.FTZ R116, R116, UR4 ;  /* 0x0000000474747c20 */ /* 0x002fe20008410000 */
[----:B------:R-:W-:-:S03]  /*4fc0*/  FSEL R121, R121, RZ, P6 ;  /* 0x000000ff79797208 */ /* 0x000fc60003000000 */
[----:B------:R-:W-:-:S03]  /*4fd0*/  FMUL.FTZ R116, R116, UR22 ;  /* 0x0000001674747c20 */ /* 0x000fc60008410000 */
[----:B------:R-:W-:Y:S02]  /*4fe0*/  F2F.BF16.F32 R44, R44 ;  /* 0x0000002c002c7304 */ /* 0x000fe40000202000 */
[----:B------:R-:W-:Y:S02]  /*4ff0*/  FSEL R100, R116, RZ, P3 ;  /* 0x000000ff74647208 */ /* 0x000fe40001800000 */
[----:B------:R-:W-:-:S04]  /*5000*/  LOP3.LUT P3, RZ, R42, 0xff, RZ, 0xc0, !PT ;  /* 0x000000ff2aff7812 */ /* 0x000fc8000786c0ff */
[----:B------:R0:W1:Y:S08]  /*5010*/  F2F.BF16.F32 R43, R111 ;  /* 0x0000006f002b7304 */ /* 0x0000700000202000 */
[----:B------:R2:W-:Y:S01]  /*5020*/  F2F.BF16.F32 R123, R119 ;  /* 0x00000077007b7304 */ /* 0x0005e20000202000 */
[----:B0-----:R-:W-:-:S04]  /*5030*/  FMUL.FTZ R111, R111, UR4 ;  /* 0x000000046f6f7c20 */ /* 0x001fc80008410000 */
[----:B------:R-:W-:Y:S01]  /*5040*/  FMUL.FTZ R111, R111, UR22 ;  /* 0x000000166f6f7c20 */ /* 0x000fe20008410000 */
[----:B-1----:R-:W-:Y:S02]  /*5050*/  IMAD.WIDE.U32 R42, R43, 0x10000, RZ ;  /* 0x000100002b2a7825 */ /* 0x002fe400078e00ff */
[----:B------:R0:W1:Y:S02]  /*5060*/  F2F.BF16.F32 R124, R112 ;  /* 0x00000070007c7304 */ /* 0x0000640000202000 */
[----:B--2---:R-:W-:-:S04]  /*5070*/  FMUL.FTZ R119, R119, UR4 ;  /* 0x0000000477777c20 */ /* 0x004fc80008410000 */
[----:B------:R-:W-:Y:S02]  /*5080*/  FMUL.FTZ R119, R119, UR22 ;  /* 0x0000001677777c20 */ /* 0x000fe40008410000 */
[----:B------:R2:W-:Y:S01]  /*5090*/  F2F.BF16.F32 R46, R24 ;  /* 0x00000018002e7304 */ /* 0x0005e20000202000 */
[----:B0-----:R-:W-:Y:S02]  /*50a0*/  FMUL.FTZ R112, R112, UR4 ;  /* 0x0000000470707c20 */ /* 0x001fe40008410000 */
[----:B------:R-:W-:Y:S02]  /*50b0*/  FSEL R119, R119, RZ, P5 ;  /* 0x000000ff77777208 */ /* 0x000fe40002800000 */
[----:B------:R-:W-:Y:S01]  /*50c0*/  FMUL.FTZ R112, R112, UR22 ;  /* 0x0000001670707c20 */ /* 0x000fe20008410000 */
[----:B-1----:R-:W-:Y:S02]  /*50d0*/  PRMT R123, R123, 0x5410, R124 ;  /* 0x000054107b7b7816 */ /* 0x002fe4000000007c */
[----:B------:R0:W1:Y:S01]  /*50e0*/  F2F.BF16.F32 R47, R94 ;  /* 0x0000005e002f7304 */ /* 0x0000620000202000 */
[----:B--2---:R-:W-:Y:S01]  /*50f0*/  IMAD.WIDE.U32 R24, R27, 0x10000, RZ ;  /* 0x000100001b187825 */ /* 0x004fe200078e00ff */
[----:B------:R-:W-:-:S02]  /*5100*/  LOP3.LUT R27, R41, R29, RZ, 0xfc, !PT ;  /* 0x0000001d291b7212 */ /* 0x000fc400078efcff */
[----:B------:R-:W-:Y:S01]  /*5110*/  FSEL R112, R112, RZ, P0 ;  /* 0x000000ff70707208 */ /* 0x000fe20000000000 */
[----:B------:R-:W-:Y:S01]  /*5120*/  IMAD.WIDE.U32 R28, R31, 0x10000, RZ ;  /* 0x000100001f1c7825 */ /* 0x000fe200078e00ff */
[----:B------:R-:W-:Y:S02]  /*5130*/  LOP3.LUT R24, R24, R0, RZ, 0xfc, !PT ;  /* 0x0000000018187212 */ /* 0x000fe400078efcff */
[----:B------:R-:W-:Y:S01]  /*5140*/  F2F.BF16.F32 R104, R104 ;  /* 0x0000006800687304 */ /* 0x000fe20000202000 */
[----:B------:R-:W-:-:S04]  /*5150*/  IMAD.WIDE.U32 R40, R96, 0x10000, RZ ;  /* 0x0001000060287825 */ /* 0x000fc800078e00ff */
[----:B0-----:R-:W-:Y:S01]  /*5160*/  FMUL.FTZ R94, R94, UR4 ;  /* 0x000000045e5e7c20 */ /* 0x001fe20008410000 */
[----:B------:R-:W-:Y:S02]  /*5170*/  FSEL R0, R111, RZ, P4 ;  /* 0x000000ff6f007208 */ /* 0x000fe40002000000 */
[----:B------:R-:W-:Y:S01]  /*5180*/  LOP3.LUT R25, R109, R25, RZ, 0xfc, !PT ;  /* 0x000000196d197212 */ /* 0x000fe200078efcff */
[----:B------:R-:W-:Y:S01]  /*5190*/  FMUL.FTZ R94, R94, UR22 ;  /* 0x000000165e5e7c20 */ /* 0x000fe20008410000 */
[----:B------:R-:W-:Y:S01]  /*51a0*/  LOP3.LUT R28, R28, R30, RZ, 0xfc, !PT ;  /* 0x0000001e1c1c7212 */ /* 0x000fe200078efcff */
[----:B------:R-:W0:Y:S01]  /*51b0*/  F2F.BF16.F32 R107, R107 ;  /* 0x0000006b006b7304 */ /* 0x000e220000202000 */
[----:B------:R-:W-:Y:S02]  /*51c0*/  LOP3.LUT R29, R103, R29, RZ, 0xfc, !PT ;  /* 0x0000001d671d7212 */ /* 0x000fe400078efcff */
[----:B------:R-:W-:Y:S02]  /*51d0*/  LOP3.LUT R31, R113, R41, RZ, 0xfc, !PT ;  /* 0x00000029711f7212 */ /* 0x000fe400078efcff */
[----:B------:R-:W-:-:S02]  /*51e0*/  LOP3.LUT R30, R40, R45, RZ, 0xfc, !PT ;  /* 0x0000002d281e7212 */ /* 0x000fc400078efcff */
[----:B------:R-:W-:Y:S01]  /*51f0*/  PRMT R109, R102, 0x5410, R105 ;  /* 0x00005410666d7816 */ /* 0x000fe20000000069 */
[----:B------:R-:W2:Y:S01]  /*5200*/  F2F.BF16.F32 R48, R48 ;  /* 0x0000003000307304 */ /* 0x000ea20000202000 */
[----:B------:R-:W3:Y:S01]  /*5210*/  LDC.64 R40, c[0x0][0x478] ;  /* 0x00011e00ff287b82 */ /* 0x000ee20000000a00 */
[----:B------:R-:W-:Y:S01]  /*5220*/  IMAD.WIDE.U32 R102, R44, 0x10000, RZ ;  /* 0x000100002c667825 */ /* 0x000fe200078e00ff */
[----:B------:R-:W-:Y:S02]  /*5230*/  FSEL R94, R94, RZ, P3 ;  /* 0x000000ff5e5e7208 */ /* 0x000fe40001800000 */
[----:B-1----:R-:W-:Y:S02]  /*5240*/  LOP3.LUT R42, R42, R47, RZ, 0xfc, !PT ;  /* 0x0000002f2a2a7212 */ /* 0x002fe400078efcff */
[----:B0-----:R-:W-:Y:S01]  /*5250*/  PRMT R107, R104, 0x5410, R107 ;  /* 0x00005410686b7816 */ /* 0x001fe2000000006b */
[----:B------:R-:W0:Y:S01]  /*5260*/  F2F.BF16.F32 R51, R51 ;  /* 0x0000003300337304 */ /* 0x000e220000202000 */
[----:B------:R-:W1:Y:S01]  /*5270*/  LDC.64 R44, c[0x0][0x468] ;  /* 0x00011a00ff2c7b82 */ /* 0x000e620000000a00 */
[----:B------:R-:W-:Y:S01]  /*5280*/  IMAD.WIDE.U32 R104, R46, 0x10000, RZ ;  /* 0x000100002e687825 */ /* 0x000fe200078e00ff */
[----:B------:R-:W-:-:S02]  /*5290*/  LOP3.LUT R47, R117, R103, RZ, 0xfc, !PT ;  /* 0x00000067752f7212 */ /* 0x000fc400078efcff */
[----:B------:R-:W-:Y:S01]  /*52a0*/  LOP3.LUT R46, R102, R49, RZ, 0xfc, !PT ;  /* 0x00000031662e7212 */ /* 0x000fe200078efcff */
[----:B--2---:R-:W-:Y:S02]  /*52b0*/  IMAD.WIDE.U32 R102, R48, 0x10000, RZ ;  /* 0x0001000030667825 */ /* 0x004fe400078e00ff */
[----:B------:R-:W2:Y:S01]  /*52c0*/  F2F.BF16.F32 R122, R122 ;  /* 0x0000007a007a7304 */ /* 0x000ea20000202000 */
[----:B------:R-:W-:Y:S02]  /*52d0*/  LOP3.LUT R49, R109, R105, RZ, 0xfc, !PT ;  /* 0x000000696d317212 */ /* 0x000fe400078efcff */
[----:B------:R-:W-:Y:S02]  /*52e0*/  LOP3.LUT R43, R123, R43, RZ, 0xfc, !PT ;  /* 0x0000002b7b2b7212 */ /* 0x000fe400078efcff */
[----:B0-----:R-:W-:-:S03]  /*52f0*/  LOP3.LUT R48, R104, R51, RZ, 0xfc, !PT ;  /* 0x0000003368307212 */ /* 0x001fc600078efcff */
[----:B------:R-:W-:Y:S01]  /*5300*/  F2F.BF16.F32 R120, R120 ;  /* 0x0000007800787304 */ /* 0x000fe20000202000 */
[----:B------:R-:W-:Y:S01]  /*5310*/  LOP3.LUT R51, R107, R103, RZ, 0xfc, !PT ;  /* 0x000000676b337212 */ /* 0x000fe200078efcff */
[----:B---3--:R-:W-:-:S04]  /*5320*/  IMAD.WIDE.U32 R106, R99, 0x8, R40 ;  /* 0x00000008636a7825 */ /* 0x008fc800078e0028 */
[----:B------:R-:W-:Y:S01]  /*5330*/  IMAD.WIDE.U32 R116, R91, 0x8, R40 ;  /* 0x000000085b747825 */ /* 0x000fe200078e0028 */
[----:B------:R3:W-:Y:S01]  /*5340*/  STG.E.64 desc[UR14][R106.64], R24 ;  /* 0x000000186a007986 */ /* 0x0007e2000c101b0e */
[----:B------:R-:W0:Y:S02]  /*5350*/  F2F.BF16.F32 R121, R121 ;  /* 0x0000007900797304 */ /* 0x000e240000202000 */
[----:B--2---:R-:W-:-:S06]  /*5360*/  IMAD.WIDE.U32 R104, R122, 0x10000, RZ ;  /* 0x000100007a687825 */ /* 0x004fcc00078e00ff */
[----:B------:R-:W2:Y:S01]  /*5370*/  F2F.BF16.F32 R0, R0 ;  /* 0x0000000000007304 */ /* 0x000ea20000202000 */
[----:B0-----:R-:W-:-:S07]  /*5380*/  PRMT R121, R120, 0x5410, R121 ;  /* 0x0000541078797816 */ /* 0x001fce0000000079 */
[----:B------:R-:W-:Y:S01]  /*5390*/  F2F.BF16.F32 R119, R119 ;  /* 0x0000007700777304 */ /* 0x000fe20000202000 */
[----:B------:R-:W-:Y:S01]  /*53a0*/  LOP3.LUT R103, R121, R105, RZ, 0xfc, !PT ;  /* 0x0000006979677212 */ /* 0x000fe200078efcff */
[----:B--2---:R-:W-:-:S06]  /*53b0*/  IMAD.WIDE.U32 R108, R0, 0x10000, RZ ;  /* 0x00010000006c7825 */ /* 0x004fcc00078e00ff */
[----:B------:R-:W0:Y:S08]  /*53c0*/  F2F.BF16.F32 R112, R112 ;  /* 0x0000007000707304 */ /* 0x000e300000202000 */
[----:B------:R-:W2:Y:S01]  /*53d0*/  F2F.BF16.F32 R92, R92 ;  /* 0x0000005c005c7304 */ /* 0x000ea20000202000 */
[----:B0-----:R-:W-:-:S07]  /*53e0*/  PRMT R119, R119, 0x5410, R112 ;  /* 0x0000541077777816 */ /* 0x001fce0000000070 */
[----:B------:R-:W0:Y:S01]  /*53f0*/  F2F.BF16.F32 R100, R100 ;  /* 0x0000006400647304 */ /* 0x000e220000202000 */
[----:B------:R-:W-:Y:S01]  /*5400*/  IMAD.WIDE.U32 R112, R93, 0x8, R40 ;  /* 0x000000085d707825 */ /* 0x000fe200078e0028 */
[----:B------:R-:W-:Y:S02]  /*5410*/  LOP3.LUT R105, R119, R109, RZ, 0xfc, !PT ;  /* 0x0000006d77697212 */ /* 0x000fe400078efcff */
[----:B--2---:R-:W-:-:S04]  /*5420*/  LOP3.LUT R50, R102, R92, RZ, 0xfc, !PT ;  /* 0x0000005c66327212 */ /* 0x004fc800078efcff */
[----:B------:R-:W2:Y:S01]  /*5430*/  F2F.BF16.F32 R111, R94 ;  /* 0x0000005e006f7304 */ /* 0x000ea20000202000 */
[----:B-1----:R-:W-:Y:S01]  /*5440*/  IMAD.WIDE.U32 R92, R93, 0x8, R44 ;  /* 0x000000085d5c7825 */ /* 0x002fe200078e002c */
[----:B0-----:R-:W-:Y:S02]  /*5450*/  LOP3.LUT R102, R104, R100, RZ, 0xfc, !PT ;  /* 0x0000006468667212 */ /* 0x001fe400078efcff */
[----:B--2---:R-:W-:Y:S01]  /*5460*/  LOP3.LUT R104, R108, R111, RZ, 0xfc, !PT ;  /* 0x0000006f6c687212 */ /* 0x004fe200078efcff */
[----:B------:R-:W-:-:S04]  /*5470*/  IMAD.WIDE.U32 R108, R97, 0x8, R40 ;  /* 0x00000008616c7825 */ /* 0x000fc800078e0028 */
[----:B------:R-:W-:-:S04]  /*5480*/  IMAD.WIDE.U32 R110, R95, 0x8, R40 ;  /* 0x000000085f6e7825 */ /* 0x000fc800078e0028 */
[----:B------:R-:W-:-:S04]  /*5490*/  IMAD.WIDE.U32 R40, R99, 0x8, R44 ;  /* 0x0000000863287825 */ /* 0x000fc800078e002c */
[--C-:B------:R-:W-:Y:S01]  /*54a0*/  IMAD.WIDE.U32 R96, R97, 0x8, R44.reuse ;  /* 0x0000000861607825 */ /* 0x100fe200078e002c */
[----:B------:R3:W-:Y:S03]  /*54b0*/  STG.E.64 desc[UR14][R40.64], R46 ;  /* 0x0000002e28007986 */ /* 0x0007e6000c101b0e */
[--C-:B------:R-:W-:Y:S01]  /*54c0*/  IMAD.WIDE.U32 R94, R95, 0x8, R44.reuse ;  /* 0x000000085f5e7825 */ /* 0x100fe200078e002c */
[----:B------:R3:W-:Y:S03]  /*54d0*/  STG.E.64 desc[UR14][R108.64], R26 ;  /* 0x0000001a6c007986 */ /* 0x0007e6000c101b0e */
[----:B------:R-:W-:Y:S01]  /*54e0*/  IMAD.WIDE.U32 R44, R91, 0x8, R44 ;  /* 0x000000085b2c7825 */ /* 0x000fe200078e002c */
[----:B------:R3:W-:Y:S04]  /*54f0*/  STG.E.64 desc[UR14][R96.64], R48 ;  /* 0x0000003060007986 */ /* 0x0007e8000c101b0e */
[----:B------:R3:W-:Y:S04]  /*5500*/  STG.E.64 desc[UR14][R110.64], R28 ;  /* 0x0000001c6e007986 */ /* 0x0007e8000c101b0e */
[----:B------:R3:W-:Y:S04]  /*5510*/  STG.E.64 desc[UR14][R94.64], R50 ;  /* 0x000000325e007986 */ /* 0x0007e8000c101b0e */
[----:B------:R3:W-:Y:S04]  /*5520*/  STG.E.64 desc[UR14][R112.64], R30 ;  /* 0x0000001e70007986 */ /* 0x0007e8000c101b0e */
[----:B------:R3:W-:Y:S04]  /*5530*/  STG.E.64 desc[UR14][R92.64], R102 ;  /* 0x000000665c007986 */ /* 0x0007e8000c101b0e */
[----:B------:R3:W-:Y:S04]  /*5540*/  STG.E.64 desc[UR14][R116.64], R42 ;  /* 0x0000002a74007986 */ /* 0x0007e8000c101b0e */
[----:B------:R3:W-:Y:S02]  /*5550*/  STG.E.64 desc[UR14][R44.64], R104 ;  /* 0x000000682c007986 */ /* 0x0007e4000c101b0e */
.L_x_2802:
[----:B------:R-:W-:Y:S01]  /*5560*/  UIADD3 UR6, UPT, UPT, UR6, UR24, URZ ;  /* 0x0000001806067290 */ /* 0x000fe2000fffe0ff */
[----:B------:R-:W-:-:S03]  /*5570*/  PLOP3.LUT P1, PT, P1, PT, PT, 0x8, 0x80 ;  /* 0x000000000080781c */ /* 0x000fc60000f2e170 */
[----:B------:R-:W-:-:S09]  /*5580*/  UISETP.GE.AND UP1, UPT, UR6, UR25, UPT ;  /* 0x000000190600728c */ /* 0x000fd2000bf26270 */
[----:B------:R-:W-:Y:S05]  /*5590*/  BRA.U !UP1, `(.L_x_2804) ;  /* 0xffffffad09a47547 */ /* 0x000fea000b83ffff */
        /* <DEDUP_REMOVED lines=30> */
[----:B0123--:R-:W-:Y:S02]  /*5780*/  MOV R28, R68 ;  /* 0x00000044001c7202 */ /* 0x00ffe40000000f00 */
[----:B------:R-:W-:Y:S02]  /*5790*/  MOV R80, R70 ;  /* 0x0000004600507202 */ /* 0x000fe40000000f00 */
[----:B------:R-:W-:Y:S02]  /*57a0*/  MOV R29, R54 ;  /* 0x00000036001d7202 */ /* 0x000fe40000000f00 */
[----:B------:R-:W-:Y:S02]  /*57b0*/  MOV R81, R67 ;  /* 0x0000004300517202 */ /* 0x000fe40000000f00 */
[----:B------:R-:W-:Y:S02]  /*57c0*/  MOV R30, R53 ;  /* 0x00000035001e7202 */ /* 0x000fe40000000f00 */
[----:B------:R-:W-:-:S02]  /*57d0*/  MOV R31, R52 ;  /* 0x00000034001f7202 */ /* 0x000fc40000000f00 */
[----:B------:R-:W-:-:S07]  /*57e0*/  MOV R83, R69 ;  /* 0x0000004500537202 */ /* 0x000fce0000000f00 */
.L_x_2799:
        /* <DEDUP_REMOVED lines=19> */
.L_x_2805:
        /* <DEDUP_REMOVED lines=14> */
.L_x_10829:


//--------------------- .text._ZN10layer_norm22ln_bwd_finalize_kernelINS_22Kernel_traits_finalizeILj2560Ef13__nv_bfloat16S2_S2_fjLb0ELj1024ELj4ENS_18Kernel_traits_baseILj2560EfS2_S2_S2_fjLj1024EEEEELb0ELb0EEEvNS_9BwdParamsE --------------------------
	.section	.text._ZN10layer_norm22ln_bwd_finalize_kernelINS_22Kernel_traits_finalizeILj2560Ef13__nv_bfloat16S2_S2_fjLb0ELj1024ELj4ENS_18Kernel_traits_baseILj2560EfS2_S2_S2_fjLj1024EEEEELb0ELb0EEEvNS_9BwdParamsE,"ax",@progbits
	.align	128
        .global         _ZN10layer_norm22ln_bwd_finalize_kernelINS_22Kernel_traits_finalizeILj2560Ef13__nv_bfloat16S2_S2_fjLb0ELj1024ELj4ENS_18Kernel_traits_baseILj2560EfS2_S2_S2_fjLj1024EEEEELb0ELb0EEEvNS_9BwdParamsE
        .type           _ZN10layer_norm22ln_bwd_finalize_kernelINS_22Kernel_traits_finalizeILj2560Ef13__nv_bfloat16S2_S2_fjLb0ELj1024ELj4ENS_18Kernel_traits_baseILj2560EfS2_S2_S2_fjLj1024EEEEELb0ELb0EEEvNS_9BwdParamsE,@function
        .size           _ZN10layer_norm22ln_bwd_finalize_kernelINS_22Kernel_traits_finalizeILj2560Ef13__nv_bfloat16S2_S2_fjLb0ELj1024ELj4ENS_18Kernel_traits_baseILj2560EfS2_S2_S2_fjLj1024EEEEELb0ELb0EEEvNS_9BwdParamsE,(.L_x_10830 - _ZN10layer_norm22ln_bwd_finalize_kernelINS_22Kernel_traits_finalizeILj2560Ef13__nv_bfloat16S2_S2_fjLb0ELj1024ELj4ENS_18Kernel_traits_baseILj2560EfS2_S2_S2_fjLj1024EEEEELb0ELb0EEEvNS_9BwdParamsE)
        .other          _ZN10layer_norm22ln_bwd_finalize_kernelINS_22Kernel_traits_finalizeILj2560Ef13__nv_bfloat16S2_S2_fjLb0ELj1024ELj4ENS_18Kernel_traits_baseILj2560EfS2_S2_S2_fjLj1024EEEEELb0ELb0EEEvNS_9BwdParamsE,@"STO_CUDA_ENTRY STV_DEFAULT"
_ZN10layer_norm22ln_bwd_finalize_kernelINS_22Kernel_traits_finalizeILj2560Ef13__nv_bfloat16S2_S2_fjLb0ELj1024ELj4ENS_18Kernel_traits_baseILj2560EfS2_S2_S2_fjLj1024EEEEELb0ELb0EEEvNS_9BwdParamsE:
.text._ZN10layer_norm22ln_bwd_finalize_kernelINS_22Kernel_traits_finalizeILj2560Ef13__nv_bfloat16S2_S2_fjLb0ELj1024ELj4ENS_18Kernel_traits_baseILj2560EfS2_S2_S2_fjLj1024EEEEELb0ELb0EEEvNS_9BwdParamsE:
        /* <DEDUP_REMOVED lines=13> */
[----:B------:R-:W-:Y:S02]  /*00d0*/  LOP3.LUT R57, R0, 0x1f, RZ, 0xc0, !PT ;  /* 0x0000001f00397812 */ /* 0x000fe400078ec0ff */
[----:B------:R-:W-:Y:S02]  /*00e0*/  MOV R2, RZ ;  /* 0x000000ff00027202 */ /* 0x000fe40000000f00 */
[----:B-1----:R-:W-:-:S04]  /*00f0*/  ISETP.GE.U32.AND P0, PT, R3, UR8, PT ;  /* 0x0000000803007c0c */ /* 0x002fc8000bf06070 */
[----:B0-----:R-:W-:-:S13]  /*0100*/  ISETP.GE.U32.OR P0, PT, R7, R54, P0 ;  /* 0x000000360700720c */ /* 0x001fda0000706470 */
        /* <DEDUP_REMOVED lines=12> */
[C---:B------:R-:W-:Y:S01]  /*01d0*/  LOP3.LUT R7, R3.reuse, 0x140, RZ, 0xfc, !PT ;  /* 0x0000014003077812 */ /* 0x040fe200078efcff */
[-CC-:B------:R-:W-:Y:S01]  /*01e0*/  IMAD R32, R32, R54.reuse, R5.reuse ;  /* 0x0000003620207224 */ /* 0x180fe200078e0205 */
[C---:B------:R-:W-:Y:S02]  /*01f0*/  LOP3.LUT R9, R3.reuse, 0x160, RZ, 0xfc, !PT ;  /* 0x0000016003097812 */ /* 0x040fe400078efcff */
[----:B------:R-:W-:Y:S01]  /*0200*/  LOP3.LUT R11, R3, 0x180, RZ, 0xfc, !PT ;  /* 0x00000180030b7812 */ /* 0x000fe200078efcff */
[-CC-:B------:R-:W-:Y:S01]  /*0210*/  IMAD R8, R7, R54.reuse, R5.reuse ;  /* 0x0000003607087224 */ /* 0x180fe200078e0205 */
[----:B------:R-:W-:Y:S01]  /*0220*/  LOP3.LUT R0, R3, 0x100, RZ, 0xfc, !PT ;  /* 0x0000010003007812 */ /* 0x000fe200078efcff */
[-CC-:B------:R-:W-:Y:S01]  /*0230*/  IMAD R10, R9, R54.reuse, R5.reuse ;  /* 0x00000036090a7224 */ /* 0x180fe200078e0205 */
[----:B------:R-:W-:Y:S01]  /*0240*/  LOP3.LUT R13, R3, 0x1a0, RZ, 0xfc, !PT ;  /* 0x000001a0030d7812 */ /* 0x000fe200078efcff */
[-CC-:B------:R-:W-:Y:S01]  /*0250*/  IMAD R12, R11, R54.reuse, R5.reuse ;  /* 0x000000360b0c7224 */ /* 0x180fe200078e0205 */
[C---:B------:R-:W-:Y:S01]  /*0260*/  LOP3.LUT R15, R3.reuse, 0x1c0, RZ, 0xfc, !PT ;  /* 0x000001c0030f7812 */ /* 0x040fe200078efcff */
[-CC-:B------:R-:W-:Y:S01]  /*0270*/  IMAD R4, R0, R54.reuse, R5.reuse ;  /* 0x0000003600047224 */ /* 0x180fe200078e0205 */
        /* <DEDUP_REMOVED lines=17> */
[--C-:B------:R-:W-:Y:S01]  /*0390*/  IMAD R28, R27, R54, R5.reuse ;  /* 0x000000361b1c7224 */ /* 0x100fe200078e0205 */
[----:B------:R-:W-:Y:S01]  /*03a0*/  IADD3 R7, PT, PT, R57, R8, RZ ;  /* 0x0000000839077210 */ /* 0x000fe20007ffe0ff */
[----:B------:R-:W-:-:S02]  /*03b0*/  IMAD R30, R29, R54, R5 ;  /* 0x000000361d1e7224 */ /* 0x000fc400078e0205 */
[----:B------:R-:W-:Y:S02]  /*03c0*/  HFMA2 R2, -RZ, RZ, 0, 0 ;  /* 0x00000000ff027431 */ /* 0x000fe400000001ff */
[----:B------:R-:W-:Y:S01]  /*03d0*/  IMAD R0, R3, R54, R5 ;  /* 0x0000003603007224 */ /* 0x000fe200078e0205 */
[C---:B------:R-:W-:Y:S02]  /*03e0*/  IADD3 R8, PT, PT, R57.reuse, R10, RZ ;  /* 0x0000000a39087210 */ /* 0x040fe40007ffe0ff */
[C---:B------:R-:W-:Y:S02]  /*03f0*/  IADD3 R9, PT, PT, R57.reuse, R12, RZ ;  /* 0x0000000c39097210 */ /* 0x040fe40007ffe0ff */
[C---:B------:R-:W-:Y:S02]  /*0400*/  IADD3 R17, PT, PT, R57.reuse, R4, RZ ;  /* 0x0000000439117210 */ /* 0x040fe40007ffe0ff */
[C---:B------:R-:W-:Y:S02]  /*0410*/  IADD3 R10, PT, PT, R57.reuse, R14, RZ ;  /* 0x0000000e390a7210 */ /* 0x040fe40007ffe0ff */
[----:B------:R-:W-:-:S02]  /*0420*/  IADD3 R11, PT, PT, R57, R16, RZ ;  /* 0x00000010390b7210 */ /* 0x000fc40007ffe0ff */
[C---:B------:R-:W-:Y:S02]  /*0430*/  IADD3 R12, PT, PT, R57.reuse, R18, RZ ;  /* 0x00000012390c7210 */ /* 0x040fe40007ffe0ff */
[C---:B------:R-:W-:Y:S02]  /*0440*/  IADD3 R5, PT, PT, R57.reuse, R32, RZ ;  /* 0x0000002039057210 */ /* 0x040fe40007ffe0ff */
[----:B------:R-:W-:Y:S02]  /*0450*/  IADD3 R0, PT, PT, R57, R0, RZ ;  /* 0x0000000039007210 */ /* 0x000fe40007ffe0ff */
[----:B------:R-:W-:Y:S02]  /*0460*/  IADD3 R19, PT, PT, -R19, RZ, RZ ;  /* 0x000000ff13137210 */ /* 0x000fe40007ffe1ff */
[C---:B------:R-:W-:Y:S02]  /*0470*/  IADD3 R6, PT, PT, R57.reuse, R6, RZ ;  /* 0x0000000639067210 */ /* 0x040fe40007ffe0ff */
[----:B------:R-:W-:-:S02]  /*0480*/  IADD3 R13, PT, PT, R57, R20, RZ ;  /* 0x00000014390d7210 */ /* 0x000fc40007ffe0ff */
[C---:B------:R-:W-:Y:S02]  /*0490*/  IADD3 R14, PT, PT, R57.reuse, R22, RZ ;  /* 0x00000016390e7210 */ /* 0x040fe40007ffe0ff */
[C---:B------:R-:W-:Y:S02]  /*04a0*/  IADD3 R15, PT, PT, R57.reuse, R24, RZ ;  /* 0x00000018390f7210 */ /* 0x040fe40007ffe0ff */
[C---:B------:R-:W-:Y:S02]  /*04b0*/  IADD3 R16, PT, PT, R57.reuse, R26, RZ ;  /* 0x0000001a39107210 */ /* 0x040fe40007ffe0ff */
[C---:B------:R-:W-:Y:S02]  /*04c0*/  IADD3 R4, PT, PT, R57.reuse, R28, RZ ;  /* 0x0000001c39047210 */ /* 0x040fe40007ffe0ff */
[----:B------:R-:W-:-:S07]  /*04d0*/  IADD3 R18, PT, PT, R57, R30, RZ ;  /* 0x0000001e39127210 */ /* 0x000fce0007ffe0ff */
.L_x_2810:
        /* <DEDUP_REMOVED lines=118> */
.L_x_2809:
[----:B------:R-:W-:Y:S05]  /*0c40*/  BSYNC.RECONVERGENT B1 ;  /* 0x0000000000017941 */ /* 0x000fea0003800200 */
.L_x_2808:
        /* <DEDUP_REMOVED lines=16> */
[----:B0-----:R-:W-:-:S04]  /*0d50*/  IMAD.WIDE.U32 R14, R9, 0x4, R6 ;  /* 0x00000004090e7825 */ /* 0x001fc800078e0006 */
[----:B------:R-:W-:Y:S01]  /*0d60*/  IMAD.WIDE.U32 R18, R21, 0x4, R6 ;  /* 0x0000000415127825 */ /* 0x000fe200078e0006 */
[----:B------:R0:W2:Y:S03]  /*0d70*/  LDG.E R10, desc[UR6][R14.64] ;  /* 0x000000060e0a7981 */ /* 0x0000a6000c1e1900 */
[--C-:B-1----:R-:W-:Y:S02]  /*0d80*/  IMAD.WIDE.U32 R16, R9, 0x4, R4.reuse ;  /* 0x0000000409107825 */ /* 0x102fe400078e0004 */
[----:B------:R1:W3:Y:S02]  /*0d90*/  LDG.E R9, desc[UR6][R18.64] ;  /* 0x0000000612097981 */ /* 0x0002e4000c1e1900 */
[----:B------:R-:W-:Y:S02]  /*0da0*/  IMAD.WIDE.U32 R20, R21, 0x4, R4 ;  /* 0x0000000415147825 */ /* 0x000fe400078e0004 */
[----:B------:R4:W5:Y:S02]  /*0db0*/  LDG.E R13, desc[UR6][R16.64] ;  /* 0x00000006100d7981 */ /* 0x000964000c1e1900 */
[----:B------:R-:W-:-:S02]  /*0dc0*/  IMAD.WIDE.U32 R22, R25, 0x4, R6 ;  /* 0x0000000419167825 */ /* 0x000fc400078e0006 */
[----:B------:R-:W5:Y:S02]  /*0dd0*/  LDG.E R32, desc[UR6][R20.64] ;  /* 0x0000000614207981 */ /* 0x000f64000c1e1900 */
[----:B------:R-:W-:Y:S01]  /*0de0*/  IMAD.WIDE.U32 R24, R25, 0x4, R4 ;  /* 0x0000000419187825 */ /* 0x000fe200078e0004 */
[CC--:B0-----:R-:W-:Y:S01]  /*0df0*/  LEA R15, R54.reuse, R35.reuse, 0x5 ;  /* 0x00000023360f7211 */ /* 0x0c1fe200078e28ff */
[----:B------:R0:W5:Y:S02]  /*0e00*/  LDG.E R12, desc[UR6][R22.64] ;  /* 0x00000006160c7981 */ /* 0x000164000c1e1900 */
[C---:B------:R-:W-:Y:S02]  /*0e10*/  IMAD.WIDE.U32 R26, R31.reuse, 0x4, R6 ;  /* 0x000000041f1a7825 */ /* 0x040fe400078e0006 */
[----:B------:R-:W5:Y:S02]  /*0e20*/  LDG.E R24, desc[UR6][R24.64] ;  /* 0x0000000618187981 */ /* 0x000f64000c1e1900 */
[--C-:B-1----:R-:W-:Y:S01]  /*0e30*/  IMAD.WIDE.U32 R18, R31, 0x4, R4.reuse ;  /* 0x000000041f127825 */ /* 0x102fe200078e0004 */
[----:B----4-:R-:W-:Y:S01]  /*0e40*/  LEA R17, R54, R35, 0x6 ;  /* 0x0000002336117211 */ /* 0x010fe200078e30ff */
[----:B------:R-:W4:Y:S02]  /*0e50*/  LDG.E R26, desc[UR6][R26.64] ;  /* 0x000000061a1a7981 */ /* 0x000f24000c1e1900 */
[----:B------:R-:W-:-:S02]  /*0e60*/  IMAD.WIDE.U32 R30, R35, 0x4, R4 ;  /* 0x00000004231e7825 */ /* 0x000fc400078e0004 */
[----:B------:R-:W4:Y:S02]  /*0e70*/  LDG.E R18, desc[UR6][R18.64] ;  /* 0x0000000612127981 */ /* 0x000f24000c1e1900 */
[--C-:B------:R-:W-:Y:S02]  /*0e80*/  IMAD.WIDE.U32 R28, R35, 0x4, R6.reuse ;  /* 0x00000004231c7825 */ /* 0x100fe400078e0006 */
[----:B------:R-:W4:Y:S02]  /*0e90*/  LDG.E R30, desc[UR6][R30.64] ;  /* 0x000000061e1e7981 */ /* 0x000f24000c1e1900 */
[C---:B0-----:R-:W-:Y:S02]  /*0ea0*/  IMAD.WIDE.U32 R22, R15.reuse, 0x4, R6 ;  /* 0x000000040f167825 */ /* 0x041fe400078e0006 */
[----:B------:R0:W4:Y:S02]  /*0eb0*/  LDG.E R11, desc[UR6][R28.64] ;  /* 0x000000061c0b7981 */ /* 0x000124000c1e1900 */
[----:B------:R-:W-:-:S02]  /*0ec0*/  IMAD.WIDE.U32 R20, R15, 0x4, R4 ;  /* 0x000000040f147825 */ /* 0x000fc400078e0004 */
[----:B------:R-:W4:Y:S02]  /*0ed0*/  LDG.E R22, desc[UR6][R22.64] ;  /* 0x0000000616167981 */ /* 0x000f24000c1e1900 */
[C---:B------:R-:W-:Y:S02]  /*0ee0*/  IMAD.WIDE.U32 R14, R17.reuse, 0x4, R6 ;  /* 0x00000004110e7825 */ /* 0x040fe400078e0006 */
[----:B------:R-:W4:Y:S01]  /*0ef0*/  LDG.E R20, desc[UR6][R20.64] ;  /* 0x0000000614147981 */ /* 0x000f22000c1e1900 */
[----:B0-----:R-:W-:Y:S01]  /*0f00*/  LEA R29, R54, R17, 0x5 ;  /* 0x00000011361d7211 */ /* 0x001fe200078e28ff */
[----:B------:R-:W-:Y:S02]  /*0f10*/  IMAD.WIDE.U32 R16, R17, 0x4, R4 ;  /* 0x0000000411107825 */ /* 0x000fe400078e0004 */
[----:B------:R-:W4:Y:S02]  /*0f20*/  LDG.E R14, desc[UR6][R14.64] ;  /* 0x000000060e0e7981 */ /* 0x000f24000c1e1900 */
[----:B------:R-:W-:-:S02]  /*0f30*/  IMAD.WIDE.U32 R6, R29, 0x4, R6 ;  /* 0x000000041d067825 */ /* 0x000fc400078e0006 */
[----:B------:R-:W4:Y:S02]  /*0f40*/  LDG.E R16, desc[UR6][R16.64] ;  /* 0x0000000610107981 */ /* 0x000f24000c1e1900 */
[----:B------:R-:W-:Y:S02]  /*0f50*/  IMAD.WIDE.U32 R4, R29, 0x4, R4 ;  /* 0x000000041d047825 */ /* 0x000fe400078e0004 */
[----:B------:R-:W4:Y:S04]  /*0f60*/  LDG.E R6, desc[UR6][R6.64] ;  /* 0x0000000606067981 */ /* 0x000f28000c1e1900 */
[----:B------:R-:W4:Y:S01]  /*0f70*/  LDG.E R4, desc[UR6][R4.64] ;  /* 0x0000000604047981 */ /* 0x000f22000c1e1900 */
[----:B------:R-:W-:Y:S01]  /*0f80*/  IADD3 R3, PT, PT, R3, 0x100, RZ ;  /* 0x0000010003037810 */ /* 0x000fe20007ffe0ff */
[----:B--2---:R-:W-:-:S04]  /*0f90*/  FADD.FTZ R10, R43, R10 ;  /* 0x0000000a2b0a7221 */ /* 0x004fc80000010000 */
[----:B---3--:R-:W-:Y:S01]  /*0fa0*/  FADD.FTZ R9, R10, R9 ;  /* 0x000000090a097221 */ /* 0x008fe20000010000 */
[----:B-----5:R-:W-:-:S04]  /*0fb0*/  FADD.FTZ R13, R2, R13 ;  /* 0x0000000d020d7221 */ /* 0x020fc80000010000 */
[----:B------:R-:W-:Y:S01]  /*0fc0*/  FADD.FTZ R13, R13, R32 ;  /* 0x000000200d0d7221 */ /* 0x000fe20000010000 */
[----:B------:R-:W-:-:S03]  /*0fd0*/  FADD.FTZ R9, R9, R12 ;  /* 0x0000000c09097221 */ /* 0x000fc60000010000 */
[----:B------:R-:W-:Y:S01]  /*0fe0*/  FADD.FTZ R13, R13, R24 ;  /* 0x000000180d0d7221 */ /* 0x000fe20000010000 */
[----:B----4-:R-:W-:-:S03]  /*0ff0*/  FADD.FTZ R26, R9, R26 ;  /* 0x0000001a091a7221 */ /* 0x010fc60000010000 */
[----:B------:R-:W-:-:S04]  /*1000*/  FADD.FTZ R13, R13, R18 ;  /* 0x000000120d0d7221 */ /* 0x000fc80000010000 */
[----:B------:R-:W-:Y:S01]  /*1010*/  FADD.FTZ R13, R13, R30 ;  /* 0x0000001e0d0d7221 */ /* 0x000fe20000010000 */
[----:B------:R-:W-:-:S04]  /*1020*/  FADD.FTZ R11, R26, R11 ;  /* 0x0000000b1a0b7221 */ /* 0x000fc80000010000 */
[----:B------:R-:W-:Y:S01]  /*1030*/  FADD.FTZ R11, R11, R22 ;  /* 0x000000160b0b7221 */ /* 0x000fe20000010000 */
[----:B------:R-:W-:-:S03]  /*1040*/  FADD.FTZ R13, R13, R20 ;  /* 0x000000140d0d7221 */ /* 0x000fc60000010000 */
[----:B------:R-:W-:Y:S01]  /*1050*/  FADD.FTZ R11, R11, R14 ;  /* 0x0000000e0b0b7221 */ /* 0x000fe20000010000 */
[----:B------:R-:W-:-:S03]  /*1060*/  FADD.FTZ R13, R13, R16 ;  /* 0x000000100d0d7221 */ /* 0x000fc60000010000 */
[----:B------:R-:W-:Y:S01]  /*1070*/  FADD.FTZ R43, R11, R6 ;  /* 0x000000060b2b7221 */ /* 0x000fe20000010000 */
[----:B------:R-:W-:-:S07]  /*1080*/  FADD.FTZ R2, R13, R4 ;  /* 0x000000040d027221 */ /* 0x000fce0000010000 */
.L_x_2812:
[----:B------:R-:W-:Y:S05]  /*1090*/  BSYNC.RECONVERGENT B1 ;  /* 0x0000000000017941 */ /* 0x000fea0003800200 */
.L_x_2811:
        /* <DEDUP_REMOVED lines=37> */
.L_x_2814:
[----:B------:R-:W-:Y:S05]  /*12f0*/  BSYNC.RECONVERGENT B1 ;  /* 0x0000000000017941 */ /* 0x000fea0003800200 */
.L_x_2813:
[----:B------:R-:W-:Y:S05]  /*1300*/  @!P1 BRA `(.L_x_2807) ;  /* 0x00000000003c9947 */ /* 0x000fea0003800000 */
[----:B------:R-:W0:Y:S01]  /*1310*/  LDC.64 R8, c[0x0][0x440] ;  /* 0x00011000ff087b82 */ /* 0x000e220000000a00 */
[----:B------:R-:W-:Y:S01]  /*1320*/  IMAD R0, R3, R54, R0 ;  /* 0x0000003603007224 */ /* 0x000fe200078e0200 */
[----:B------:R-:W-:-:S04]  /*1330*/  IADD3 R12, PT, PT, -R55, RZ, RZ ;  /* 0x000000ff370c7210 */ /* 0x000fc80007ffe1ff */
[----:B------:R-:W-:Y:S02]  /*1340*/  IADD3 R3, PT, PT, R57, R0, RZ ;  /* 0x0000000039037210 */ /* 0x000fe40007ffe0ff */
[----:B------:R-:W1:Y:S05]  /*1350*/  LDC.64 R10, c[0x0][0x448] ;  /* 0x00011200ff0a7b82 */ /* 0x000e6a0000000a00 */
.L_x_2815:
        /* <DEDUP_REMOVED lines=10> */
.L_x_2807:
[----:B------:R-:W-:Y:S05]  /*1400*/  BSYNC.RECONVERGENT B0 ;  /* 0x0000000000007941 */ /* 0x000fea0003800200 */
.L_x_2806:
[----:B------:R-:W0:Y:S01]  /*1410*/  S2R R3, SR_TID.X ;  /* 0x0000000000037919 */ /* 0x000e220000002100 */
[----:B------:R-:W1:Y:S01]  /*1420*/  S2UR UR5, SR_CgaCtaId ;  /* 0x00000000000579c3 */ /* 0x000e620000008800 */
[----:B------:R-:W-:Y:S01]  /*1430*/  UMOV UR4, 0x400 ;  /* 0x0000040000047882 */ /* 0x000fe20000000000 */
[C---:B------:R-:W-:Y:S02]  /*1440*/  SHF.L.U32 R5, R57.reuse, 0x7, RZ ;  /* 0x0000000739057819 */ /* 0x040fe400000006ff */
[----:B------:R-:W-:Y:S02]  /*1450*/  SHF.L.U32 R58, R58, 0x4, RZ ;  /* 0x000000043a3a7819 */ /* 0x000fe400000006ff */
[----:B------:R-:W-:Y:S02]  /*1460*/  ISETP.NE.AND P0, PT, R57, RZ, PT ;  /* 0x000000ff3900720c */ /* 0x000fe40003f05270 */
[----:B------:R-:W-:-:S04]  /*1470*/  LOP3.LUT R58, R58, 0x7ffffff0, RZ, 0xc0, !PT ;  /* 0x7ffffff03a3a7812 */ /* 0x000fc800078ec0ff */
[----:B------:R-:W-:Y:S01]  /*1480*/  IADD3 R11, PT, PT, R57, R58, RZ ;  /* 0x0000003a390b7210 */ /* 0x000fe20007ffe0ff */
[----:B-1----:R-:W-:Y:S01]  /*1490*/  ULEA UR4, UR5, UR4, 0x18 ;  /* 0x0000000405047291 */ /* 0x002fe2000f8ec0ff */
[----:B0-----:R-:W-:-:S04]  /*14a0*/  SHF.R.U32.HI R12, RZ, 0x5, R3 ;  /* 0x00000005ff0c7819 */ /* 0x001fc80000011603 */
[----:B------:R-:W-:-:S04]  /*14b0*/  LOP3.LUT R0, R12, 0x1f, R3, 0x78, !PT ;  /* 0x0000001f0c007812 */ /* 0x000fc800078e7803 */
[C---:B------:R-:W-:Y:S02]  /*14c0*/  LOP3.LUT R3, R0.reuse, 0x3e0, R3, 0xf8, !PT ;  /* 0x000003e000037812 */ /* 0x040fe400078ef803 */
[----:B------:R-:W-:Y:S02]  /*14d0*/  SHF.L.U32 R0, R0, 0x2, RZ ;  /* 0x0000000200007819 */ /* 0x000fe400000006ff */
[----:B------:R-:W-:Y:S02]  /*14e0*/  LEA R3, R3, UR4, 0x2 ;  /* 0x0000000403037c11 */ /* 0x000fe4000f8e10ff */
[----:B------:R-:W-:-:S03]  /*14f0*/  LOP3.LUT R0, R5, R0, RZ, 0xfc, !PT ;  /* 0x0000000005007212 */ /* 0x000fc600078efcff */
[----:B------:R-:W-:Y:S04]  /*1500*/  STS [R3], R2 ;  /* 0x0000000203007388 */ /* 0x000fe80000000800 */
        /* <DEDUP_REMOVED lines=35> */
[----:B0-----:R-:W0:Y:S04]  /*1740*/  LDC.64 R6, c[0x0][0x488] ;  /* 0x00012200ff067b82 */ /* 0x001e280000000a00 */
[----:B------:R-:W1:Y:S04]  /*1750*/  LDS.64 R4, [R57+0x2000] ;  /* 0x0020000039047984 */ /* 0x000e680000000a00 */
[----:B------:R-:W2:Y:S01]  /*1760*/  LDS.64 R2, [R57+0x2080] ;  /* 0x0020800039027984 */ /* 0x000ea20000000a00 */
[----:B------:R-:W3:Y:S01]  /*1770*/  LDC.64 R8, c[0x0][0x480] ;  /* 0x00012000ff087b82 */ /* 0x000ee20000000a00 */
[----:B0-----:R-:W-:-:S04]  /*1780*/  IMAD.WIDE.U32 R6, R11, 0x8, R6 ;  /* 0x000000080b067825 */ /* 0x001fc800078e0006 */
[----:B---3--:R-:W-:Y:S01]  /*1790*/  IMAD.WIDE.U32 R8, R11, 0x8, R8 ;  /* 0x000000080b087825 */ /* 0x008fe200078e0008 */
[----:B-1----:R-:W-:Y:S04]  /*17a0*/  STG.E.64 desc[UR6][R6.64], R4 ;  /* 0x0000000406007986 */ /* 0x002fe8000c101b06 */
[----:B--2---:R-:W-:Y:S01]  /*17b0*/  STG.E.64 desc[UR6][R8.64], R2 ;  /* 0x0000000208007986 */ /* 0x004fe2000c101b06 */
[----:B------:R-:W-:Y:S05]  /*17c0*/  EXIT ;  /* 0x000000000000794d */ /* 0x000fea0003800000 */
.L_x_2816:
        /* <DEDUP_REMOVED lines=11> */
.L_x_10830:


//--------------------- .text._ZN10layer_norm13ln_bwd_kernelINS_13Kernel_traitsIf13__nv_bfloat16S2_S2_fjLj2560ELj1ELj1ELj4ELj8ENS_18Kernel_traits_baseILj2560EfS2_S2_S2_fjLj128EEEEELb1ELb0ELb1ELb0EEEvNS_9BwdParamsE --------------------------
	.section	.text._ZN10layer_norm13ln_bwd_kernelINS_13Kernel_traitsIf13__nv_bfloat16S2_S2_fjLj2560ELj1ELj1ELj4ELj8ENS_18Kernel_traits_baseILj2560EfS2_S2_S2_fjLj128EEEEELb1ELb0ELb1ELb0EEEvNS_9BwdParamsE,"ax",@progbits
	.align	128
        .global         _ZN10layer_norm13ln_bwd_kernelINS_13Kernel_traitsIf13__nv_bfloat16S2_S2_fjLj2560ELj1ELj1ELj4ELj8ENS_18Kernel_traits_baseILj2560EfS2_S2_S2_fjLj128EEEEELb1ELb0ELb1ELb0EEEvNS_9BwdParamsE
        .type           _ZN10layer_norm13ln_bwd_kernelINS_13Kernel_traitsIf13__nv_bfloat16S2_S2_fjLj2560ELj1ELj1ELj4ELj8ENS_18Kernel_traits_baseILj2560EfS2_S2_S2_fjLj128EEEEELb1ELb0ELb1ELb0EEEvNS_9BwdParamsE,@function
        .size           _ZN10layer_norm13ln_bwd_kernelINS_13Kernel_traitsIf13__nv_bfloat16S2_S2_fjLj2560ELj1ELj1ELj4ELj8ENS_18Kernel_traits_baseILj2560EfS2_S2_S2_fjLj128EEEEELb1ELb0ELb1ELb0EEEvNS_9BwdParamsE,(.L_x_10831 - _ZN10layer_norm13ln_bwd_kernelINS_13Kernel_traitsIf13__nv_bfloat16S2_S2_fjLj2560ELj1ELj1ELj4ELj8ENS_18Kernel_traits_baseILj2560EfS2_S2_S2_fjLj128EEEEELb1ELb0ELb1ELb0EEEvNS_9BwdParamsE)
        .other          _ZN10layer_norm13ln_bwd_kernelINS_13Kernel_traitsIf13__nv_bfloat16S2_S2_fjLj2560ELj1ELj1ELj4ELj8ENS_18Kernel_traits_baseILj2560EfS2_S2_S2_fjLj128EEEEELb1ELb0ELb1ELb0EEEvNS_9BwdParamsE,@"STO_CUDA_ENTRY STV_DEFAULT"
_ZN10layer_norm13ln_bwd_kernelINS_13Kernel_traitsIf13__nv_bfloat16S2_S2_fjLj2560ELj1ELj1ELj4ELj8ENS_18Kernel_traits_baseILj2560EfS2_S2_S2_fjLj128EEEEELb1ELb0ELb1ELb0EEEvNS_9BwdParamsE:
.text._ZN10layer_norm13ln_bwd_kernelINS_13Kernel_traitsIf13__nv_bfloat16S2_S2_fjLj2560ELj1ELj1ELj4ELj8ENS_18Kernel_traits_baseILj2560EfS2_S2_S2_fjLj128EEEEELb1ELb0ELb1ELb0EEEvNS_9BwdParamsE:
        /* <DEDUP_REMOVED lines=28> */
[----:B--2---:R0:W5:Y:S02]  /*01c0*/  @P0 LDG.E.128 R80, desc[UR10][R6.64] ;  /* 0x0000000a06500981 */ /* 0x004164000c1e1d00 */
[----:B------:R-:W2:Y:S01]  /*01d0*/  @P3 LDC.64 R4, c[0x0][0x3d0] ;  /* 0x0000f400ff043b82 */ /* 0x000ea20000000a00 */
[----:B-1----:R-:W-:-:S04]  /*01e0*/  @P1 IMAD.WIDE.U32 R10, R3, 0x10, R8 ;  /* 0x00000010030a1825 */ /* 0x002fc800078e0008 */
[----:B------:R-:W-:Y:S01]  /*01f0*/  @P1 VIADD R3, R3, 0x80 ;  /* 0x0000008003031836 */ /* 0x000fe20000000000 */
[----:B------:R0:W5:Y:S03]  /*0200*/  @P1 LDG.E.128 R76, desc[UR10][R10.64] ;  /* 0x0000000a0a4c1981 */ /* 0x000166000c1e1d00 */
[----:B---3--:R-:W-:-:S04]  /*0210*/  @P2 IMAD.WIDE.U32 R12, R3, 0x10, R12 ;  /* 0x00000010030c2825 */ /* 0x008fc800078e000c */
[----:B------:R-:W-:Y:S01]  /*0220*/  @P2 VIADD R3, R3, 0x80 ;  /* 0x0000008003032836 */ /* 0x000fe20000000000 */
[----:B------:R0:W5:Y:S03]  /*0230*/  @P2 LDG.E.128 R72, desc[UR10][R12.64] ;  /* 0x0000000a0c482981 */ /* 0x000166000c1e1d00 */
[----:B----4-:R-:W-:-:S05]  /*0240*/  @P4 IMAD.WIDE.U32 R8, R3, 0x10, R14 ;  /* 0x0000001003084825 */ /* 0x010fca00078e000e */
        /* <DEDUP_REMOVED lines=22> */
[----:B------:R-:W-:Y:S02]  /*03b0*/  MOV R131, UR9 ;  /* 0x0000000900837c02 */ /* 0x000fe40008000f00 */
        /* <DEDUP_REMOVED lines=20> */
[----:B------:R-:W0:Y:S01]  /*0500*/  LDCU.U8 UR12, c[0x0][0x410] ;  /* 0x00008200ff0c77ac */ /* 0x000e220008000000 */
[----:B------:R-:W-:Y:S01]  /*0510*/  UPLOP3.LUT UP1, UPT, UPT, UPT, UPT, 0x40, 0x4 ;  /* 0x000000000004789c */ /* 0x000fe20003f2e870 */
[----:B------:R-:W1:Y:S01]  /*0520*/  LDCU UR13, c[0x0][0x400] ;  /* 0x00008000ff0d77ac */ /* 0x000e620008000800 */
[----:B------:R-:W2:Y:S01]  /*0530*/  LDCU.64 UR16, c[0x0][0x408] ;  /* 0x00008100ff1077ac */ /* 0x000ea20008000a00 */
[----:B------:R-:W3:Y:S01]  /*0540*/  LDCU.64 UR14, c[0x0][0x438] ;  /* 0x00008700ff0e77ac */ /* 0x000ee20008000a00 */
[----:B------:R-:W4:Y:S07]  /*0550*/  LDCU.64 UR6, c[0x0][0x478] ;  /* 0x00008f00ff0677ac */ /* 0x000f2e0008000a00 */
.L_x_2886:
        /* <DEDUP_REMOVED lines=18> */
[C---:B------:R-:W-:Y:S01]  /*0680*/  ISETP.GE.U32.AND P3, PT, R130.reuse, 0x80, PT ;  /* 0x000000808200780c */ /* 0x040fe20003f66070 */
[----:B------:R-:W-:Y:S01]  /*0690*/  BSSY.RECONVERGENT B1, `(.L_x_2820) ;  /* 0x0000053000017945 */ /* 0x000fe20003800200 */
[----:B------:R-:W-:Y:S01]  /*06a0*/  ISETP.NE.AND P6, PT, RZ, UR12, PT ;  /* 0x0000000cff007c0c */ /* 0x000fe2000bfc5270 */
[----:B------:R-:W-:Y:S01]  /*06b0*/  IMAD.MOV.U32 R141, RZ, RZ, RZ ;  /* 0x000000ffff8d7224 */ /* 0x000fe200078e00ff */
[C---:B------:R-:W-:Y:S01]  /*06c0*/  ISETP.GE.U32.AND P0, PT, R130.reuse, 0x100, PT ;  /* 0x000001008200780c */ /* 0x040fe20003f06070 */
[----:B------:R-:W-:Y:S01]  /*06d0*/  IMAD.MOV.U32 R152, RZ, RZ, RZ ;  /* 0x000000ffff987224 */ /* 0x000fe200078e00ff */
[----:B------:R-:W-:-:S02]  /*06e0*/  ISETP.GE.U32.AND P1, PT, R130, 0x180, PT ;  /* 0x000001808200780c */ /* 0x000fc40003f26070 */
[----:B------:R-:W-:-:S03]  /*06f0*/  ISETP.GE.U32.AND P2, PT, R130, 0x200, PT ;  /* 0x000002008200780c */ /* 0x000fc60003f46070 */
[----:B------:R-:W-:-:S04]  /*0700*/  @P4 VIADD R87, R135, 0xffffffff ;  /* 0xffffffff87574836 */ /* 0x000fc80000000000 */
        /* <DEDUP_REMOVED lines=9> */
[----:B------:R-:W-:Y:S02]  /*07a0*/  LEA.HI R85, R85, R88, RZ, 0x2 ;  /* 0x0000005855557211 */ /* 0x000fe400078f10ff */
[----:B------:R-:W-:-:S02]  /*07b0*/  LEA.HI.SX32 R136, R87, R0, 0x1e ;  /* 0x0000000057887211 */ /* 0x000fc400078ff2ff */
[-C--:B------:R-:W-:Y:S02]  /*07c0*/  @P4 LEA.HI.SX32 R143, R89, R0.reuse, 0x1e ;  /* 0x00000000598f4211 */ /* 0x080fe400078ff2ff */
        /* <DEDUP_REMOVED lines=18> */
[----:B------:R-:W-:Y:S01]  /*08f0*/  VIADD R143, R143, 0x80 ;  /* 0x000000808f8f7836 */ /* 0x000fe20000000000 */
[----:B------:R-:W-:Y:S01]  /*0900*/  IADD3 R144, PT, PT, R144, 0x80, RZ ;  /* 0x0000008090907810 */ /* 0x000fe20007ffe0ff */
[----:B------:R-:W-:Y:S02]  /*0910*/  VIADD R145, R145, 0x80 ;  /* 0x0000008091917836 */ /* 0x000fe40000000000 */
[----:B---3--:R-:W-:Y:S01]  /*0920*/  IMAD.MOV.U32 R10, RZ, RZ, R6 ;  /* 0x000000ffff0a7224 */ /* 0x008fe200078e0006 */
[--C-:B------:R-:W-:Y:S02]  /*0930*/  SHF.R.U64 R88, R6, 0x10, R7.reuse ;  /* 0x0000001006587819 */ /* 0x100fe40000001207 */
[----:B------:R-:W-:Y:S02]  /*0940*/  MOV R86, R7 ;  /* 0x0000000700567202 */ /* 0x000fe40000000f00 */
[----:B------:R-:W-:-:S02]  /*0950*/  SHF.R.U32.HI R6, RZ, 0x10, R7 ;  /* 0x00000010ff067819 */ /* 0x000fc40000011607 */
[C---:B----4-:R-:W-:Y:S01]  /*0960*/  SHF.R.U64 R7, R4.reuse, 0x10, R5 ;  /* 0x0000001004077819 */ /* 0x050fe20000001205 */
[----:B------:R-:W-:Y:S01]  /*0970*/  IMAD.U32 R3, R4, 0x10000, RZ ;  /* 0x0001000004037824 */ /* 0x000fe200078e00ff */
[----:B------:R-:W-:Y:S02]  /*0980*/  SHF.L.U32 R87, R5, 0x10, RZ ;  /* 0x0000001005577819 */ /* 0x000fe400000006ff */
[----:B------:R-:W-:Y:S01]  /*0990*/  SHF.L.U32 R7, R7, 0x10, RZ ;  /* 0x0000001007077819 */ /* 0x000fe200000006ff */
[----:B------:R-:W-:Y:S01]  /*09a0*/  FADD.FTZ R4, -R142, R3 ;  /* 0x000000038e047221 */ /* 0x000fe20000010100 */
[----:B0-----:R-:W-:Y:S01]  /*09b0*/  IMAD.U32 R9, R86, 0x10000, RZ ;  /* 0x0001000056097824 */ /* 0x001fe200078e00ff */
[----:B------:R-:W-:Y:S02]  /*09c0*/  SHF.R.U32.HI R89, RZ, 0x10, R5 ;  /* 0x00000010ff597819 */ /* 0x000fe40000011605 */
[----:B------:R-:W-:Y:S01]  /*09d0*/  SHF.L.U32 R86, R6, 0x10, RZ ;  /* 0x0000001006567819 */ /* 0x000fe200000006ff */
[----:B------:R-:W-:Y:S01]  /*09e0*/  FADD.FTZ R6, -R142, R7 ;  /* 0x000000078e067221 */ /* 0x000fe20000010100 */
[----:B------:R-:W-:Y:S01]  /*09f0*/  SHF.L.U32 R5, R10, 0x10, RZ ;  /* 0x000000100a057819 */ /* 0x000fe200000006ff */
[C---:B------:R-:W-:Y:S01]  /*0a00*/  FMUL.FTZ R3, R133.reuse, R4 ;  /* 0x0000000485037220 */ /* 0x040fe20000410000 */
[----:B------:R-:W-:Y:S01]  /*0a10*/  FADD.FTZ R10, -R142, R87 ;  /* 0x000000578e0a7221 */ /* 0x000fe20000010100 */
[----:B------:R-:W-:Y:S01]  /*0a20*/  FMUL.FTZ R4, R133, R6 ;  /* 0x0000000685047220 */ /* 0x000fe20000410000 */
[----:B------:R-:W-:-:S02]  /*0a30*/  IMAD.U32 R8, R88, 0x10000, RZ ;  /* 0x0001000058087824 */ /* 0x000fc400078e00ff */
[----:B------:R-:W-:Y:S01]  /*0a40*/  FADD.FTZ R40, R40, R5 ;  /* 0x0000000528287221 */ /* 0x000fe20000010000 */
[----:B------:R-:W-:Y:S02]  /*0a50*/  IMAD.U32 R85, R89, 0x10000, RZ ;  /* 0x0001000059557824 */ /* 0x000fe400078e00ff */
[-C--:B------:R-:W-:Y:S01]  /*0a60*/  FFMA.FTZ R60, R3, R5.reuse, R60 ;  /* 0x00000005033c7223 */ /* 0x080fe2000001003c */
[----:B------:R-:W-:Y:S01]  /*0a70*/  FMUL.FTZ R6, R64, R5 ;  /* 0x0000000540067220 */ /* 0x000fe20000410000 */
[----:B------:R-:W-:Y:S01]  /*0a80*/  FMUL.FTZ R5, R133, R10 ;  /* 0x0000000a85057220 */ /* 0x000fe20000410000 */
        /* <DEDUP_REMOVED lines=9> */
[----:B------:R-:W-:-:S02]  /*0b20*/  FMUL.FTZ R10, R133, R10 ;  /* 0x0000000a850a7220 */ /* 0x000fc40000410000 */
        /* <DEDUP_REMOVED lines=9> */
.L_x_2821:
[----:B----4-:R-:W-:Y:S05]  /*0bc0*/  BSYNC.RECONVERGENT B1 ;  /* 0x0000000000017941 */ /* 0x010fea0003800200 */
.L_x_2820:
        /* <DEDUP_REMOVED lines=16> */
[----:B------:R-:W-:Y:S01]  /*0cd0*/  IADD3 R143, PT, PT, R143, 0x80, RZ ;  /* 0x000000808f8f7810 */ /* 0x000fe20007ffe0ff */
[----:B------:R-:W-:Y:S01]  /*0ce0*/  VIADD R144, R144, 0x80 ;  /* 0x0000008090907836 */ /* 0x000fe20000000000 */
[----:B------:R-:W-:Y:S02]  /*0cf0*/  IADD3 R145, PT, PT, R145, 0x80, RZ ;  /* 0x0000008091917810 */ /* 0x000fe40007ffe0ff */
[----:B---3--:R-:W-:Y:S01]  /*0d00*/  MOV R11, R16 ;  /* 0x00000010000b7202 */ /* 0x008fe20000000f00 */
[--C-:B------:R-:W-:Y:S01]  /*0d10*/  IMAD.MOV.U32 R18, RZ, RZ, R17.reuse ;  /* 0x000000ffff127224 */ /* 0x100fe200078e0011 */
[--C-:B------:R-:W-:Y:S02]  /*0d20*/  SHF.R.U64 R16, R16, 0x10, R17.reuse ;  /* 0x0000001010107819 */ /* 0x100fe40000001211 */
[----:B------:R-:W-:Y:S02]  /*0d30*/  SHF.R.U32.HI R86, RZ, 0x10, R17 ;  /* 0x00000010ff567819 */ /* 0x000fe40000011611 */
[----:B----4-:R-:W-:-:S02]  /*0d40*/  SHF.R.U64 R17, R12, 0x10, R13 ;  /* 0x000000100c117819 */ /* 0x010fc4000000120d */
[----:B------:R-:W-:Y:S01]  /*0d50*/  SHF.L.U32 R87, R12, 0x10, RZ ;  /* 0x000000100c577819 */ /* 0x000fe200000006ff */
[----:B------:R-:W-:Y:S01]  /*0d60*/  IMAD.U32 R89, R13, 0x10000, RZ ;  /* 0x000100000d597824 */ /* 0x000fe200078e00ff */
[----:B------:R-:W-:Y:S01]  /*0d70*/  SHF.R.U32.HI R12, RZ, 0x10, R13 ;  /* 0x00000010ff0c7819 */ /* 0x000fe2000001160d */
[----:B------:R-:W-:Y:S02]  /*0d80*/  IMAD.U32 R13, R11, 0x10000, RZ ;  /* 0x000100000b0d7824 */ /* 0x000fe400078e00ff */
[----:B------:R-:W-:Y:S02]  /*0d90*/  IMAD.U32 R11, R17, 0x10000, RZ ;  /* 0x00010000110b7824 */ /* 0x000fe400078e00ff */
[----:B0-----:R-:W-:Y:S01]  /*0da0*/  FADD.FTZ R14, -R142, R87 ;  /* 0x000000578e0e7221 */ /* 0x001fe20000010100 */
[----:B------:R-:W-:Y:S01]  /*0db0*/  SHF.L.U32 R17, R18, 0x10, RZ ;  /* 0x0000001012117819 */ /* 0x000fe200000006ff */
[C---:B------:R-:W-:Y:S02]  /*0dc0*/  FADD.FTZ R18, -R142.reuse, R11 ;  /* 0x0000000b8e127221 */ /* 0x040fe40000010100 */
[C---:B------:R-:W-:Y:S01]  /*0dd0*/  FMUL.FTZ R11, R133.reuse, R14 ;  /* 0x0000000e850b7220 */ /* 0x040fe20000410000 */
[----:B------:R-:W-:Y:S01]  /*0de0*/  FADD.FTZ R84, -R142, R89 ;  /* 0x000000598e547221 */ /* 0x000fe20000010100 */
[----:B------:R-:W-:Y:S01]  /*0df0*/  SHF.L.U32 R16, R16, 0x10, RZ ;  /* 0x0000001010107819 */ /* 0x000fe200000006ff */
[----:B------:R-:W-:Y:S01]  /*0e00*/  FADD.FTZ R36, R36, R13 ;  /* 0x0000000d24247221 */ /* 0x000fe20000010000 */
[----:B------:R-:W-:Y:S01]  /*0e10*/  SHF.L.U32 R85, R12, 0x10, RZ ;  /* 0x000000100c557819 */ /* 0x000fe200000006ff */
[----:B------:R-:W-:Y:S01]  /*0e20*/  FMUL.FTZ R12, R133, R18 ;  /* 0x00000012850c7220 */ /* 0x000fe20000410000 */
        /* <DEDUP_REMOVED lines=12> */
[----:B------:R-:W-:-:S02]  /*0ef0*/  IMAD.U32 R86, R86, 0x10000, RZ ;  /* 0x0001000056567824 */ /* 0x000fc400078e00ff */
        /* <DEDUP_REMOVED lines=10> */
.L_x_2823:
[----:B------:R-:W-:Y:S05]  /*0fa0*/  BSYNC.RECONVERGENT B1 ;  /* 0x0000000000017941 */ /* 0x000fea0003800200 */
.L_x_2822:
        /* <DEDUP_REMOVED lines=23> */
[C-C-:B----4-:R-:W-:Y:S01]  /*1120*/  SHF.R.U64 R85, R20.reuse, 0x10, R21.reuse ;  /* 0x0000001014557819 */ /* 0x150fe20000001215 */
[----:B------:R-:W-:Y:S01]  /*1130*/  IMAD.U32 R91, R20, 0x10000, RZ ;  /* 0x00010000145b7824 */ /* 0x000fe200078e00ff */
[----:B------:R-:W-:Y:S02]  /*1140*/  SHF.R.U32.HI R20, RZ, 0x10, R21 ;  /* 0x00000010ff147819 */ /* 0x000fe40000011615 */
[----:B------:R-:W-:Y:S02]  /*1150*/  SHF.L.U32 R93, R21, 0x10, RZ ;  /* 0x00000010155d7819 */ /* 0x000fe400000006ff */
[----:B------:R-:W-:Y:S02]  /*1160*/  SHF.L.U32 R21, R19, 0x10, RZ ;  /* 0x0000001013157819 */ /* 0x000fe400000006ff */
[----:B------:R-:W-:Y:S01]  /*1170*/  SHF.L.U32 R19, R85, 0x10, RZ ;  /* 0x0000001055137819 */ /* 0x000fe200000006ff */
[----:B0-----:R-:W-:Y:S01]  /*1180*/  FADD.FTZ R22, -R142, R91 ;  /* 0x0000005b8e167221 */ /* 0x001fe20000010100 */
[----:B------:R-:W-:-:S02]  /*1190*/  IMAD.U32 R85, R88, 0x10000, RZ ;  /* 0x0001000058557824 */ /* 0x000fc400078e00ff */
[C---:B------:R-:W-:Y:S01]  /*11a0*/  FADD.FTZ R90, -R142.reuse, R93 ;  /* 0x0000005d8e5a7221 */ /* 0x040fe20000010100 */
[----:B------:R-:W-:Y:S01]  /*11b0*/  FADD.FTZ R88, -R142, R19 ;  /* 0x000000138e587221 */ /* 0x000fe20000010100 */
[C---:B------:R-:W-:Y:S01]  /*11c0*/  FMUL.FTZ R19, R133.reuse, R22 ;  /* 0x0000001685137220 */ /* 0x040fe20000410000 */
[----:B------:R-:W-:Y:S02]  /*11d0*/  IMAD.U32 R87, R20, 0x10000, RZ ;  /* 0x0001000014577824 */ /* 0x000fe400078e00ff */
[----:B------:R-:W-:Y:S01]  /*11e0*/  FADD.FTZ R32, R32, R21 ;  /* 0x0000001520207221 */ /* 0x000fe20000010000 */
[----:B------:R-:W-:Y:S02]  /*11f0*/  IMAD.U32 R84, R84, 0x10000, RZ ;  /* 0x0001000054547824 */ /* 0x000fe400078e00ff */
        /* <DEDUP_REMOVED lines=24> */
.L_x_2825:
[----:B------:R-:W-:Y:S05]  /*1380*/  BSYNC.RECONVERGENT B1 ;  /* 0x0000000000017941 */ /* 0x000fea0003800200 */
.L_x_2824:
        /* <DEDUP_REMOVED lines=24> */
[----:B------:R-:W-:-:S03]  /*1510*/  SHF.L.U32 R99, R84, 0x10, RZ ;  /* 0x0000001054637819 */ /* 0x000fc600000006ff */
[----:B------:R-:W-:Y:S01]  /*1520*/  IMAD.U32 R89, R89, 0x10000, RZ ;  /* 0x0001000059597824 */ /* 0x000fe200078e00ff */
[----:B0-----:R-:W-:Y:S01]  /*1530*/  SHF.L.U32 R87, R96, 0x10, RZ ;  /* 0x0000001060577819 */ /* 0x001fe200000006ff */
[----:B------:R-:W-:Y:S01]  /*1540*/  IMAD.U32 R101, R85, 0x10000, RZ ;  /* 0x0001000055657824 */ /* 0x000fe200078e00ff */
[----:B------:R-:W-:Y:S01]  /*1550*/  SHF.R.U32.HI R98, RZ, 0x10, R85 ;  /* 0x00000010ff627819 */ /* 0x000fe20000011655 */
[C---:B------:R-:W-:Y:S01]  /*1560*/  FADD.FTZ R96, -R142.reuse, R89 ;  /* 0x000000598e607221 */ /* 0x040fe20000010100 */
[----:B------:R-:W-:Y:S02]  /*1570*/  IMAD.U32 R85, R95, 0x10000, RZ ;  /* 0x000100005f557824 */ /* 0x000fe400078e00ff */
[----:B------:R-:W-:Y:S01]  /*1580*/  FADD.FTZ R90, -R142, R99 ;  /* 0x000000638e5a7221 */ /* 0x000fe20000010100 */
[----:B------:R-:W-:Y:S01]  /*1590*/  SHF.L.U32 R84, R97, 0x10, RZ ;  /* 0x0000001061547819 */ /* 0x000fe200000006ff */
[----:B------:R-:W-:Y:S02]  /*15a0*/  IMAD.U32 R86, R88, 0x10000, RZ ;  /* 0x0001000058567824 */ /* 0x000fe400078e00ff */
[----:B------:R-:W-:Y:S01]  /*15b0*/  FADD.FTZ R88, -R142, R101 ;  /* 0x000000658e587221 */ /* 0x000fe20000010100 */
[----:B------:R-:W-:Y:S01]  /*15c0*/  SHF.L.U32 R89, R98, 0x10, RZ ;  /* 0x0000001062597819 */ /* 0x000fe200000006ff */
[C---:B------:R-:W-:Y:S01]  /*15d0*/  FMUL.FTZ R96, R133.reuse, R96 ;  /* 0x0000006085607220 */ /* 0x040fe20000410000 */
[C---:B------:R-:W-:Y:S01]  /*15e0*/  FMUL.FTZ R95, R133.reuse, R90 ;  /* 0x0000005a855f7220 */ /* 0x040fe20000410000 */
[-C--:B------:R-:W-:Y:S01]  /*15f0*/  FMUL.FTZ R98, R72, R85.reuse ;  /* 0x0000005548627220 */ /* 0x080fe20000410000 */
[----:B------:R-:W-:Y:S01]  /*1600*/  FMUL.FTZ R97, R133, R88 ;  /* 0x0000005885617220 */ /* 0x000fe20000410000 */
        /* <DEDUP_REMOVED lines=21> */
.L_x_2827:
[----:B------:R-:W-:Y:S05]  /*1760*/  BSYNC.RECONVERGENT B1 ;  /* 0x0000000000017941 */ /* 0x000fea0003800200 */
.L_x_2826:
        /* <DEDUP_REMOVED lines=12> */
[----:B------:R-:W0:Y:S01]  /*1830*/  LDG.E.64 R86, desc[UR10][R86.64] ;  /* 0x0000000a56567981 */ /* 0x000e22000c1e1b00 */
[----:B--2---:R-:W-:-:S06]  /*1840*/  IMAD.WIDE.U32 R84, R145, 0x8, R84 ;  /* 0x0000000891547825 */ /* 0x004fcc00078e0054 */
[----:B------:R-:W2:Y:S01]  /*1850*/  LDG.E.64 R84, desc[UR10][R84.64] ;  /* 0x0000000a54547981 */ /* 0x000ea2000c1e1b00 */
[----:B-1----:R-:W-:-:S05]  /*1860*/  IMAD.WIDE.U32 R88, R143, 0x4, R88 ;  /* 0x000000048f587825 */ /* 0x002fca00078e0058 */
[----:B------:R1:W5:Y:S01]  /*1870*/  LDG.E R125, desc[UR10][R88.64] ;  /* 0x0000000a587d7981 */ /* 0x000362000c1e1900 */
[----:B0-----:R-:W-:Y:S01]  /*1880*/  IMAD.MOV.U32 R90, RZ, RZ, R86 ;  /* 0x000000ffff5a7224 */ /* 0x001fe200078e0056 */
[--C-:B------:R-:W-:Y:S02]  /*1890*/  SHF.R.U64 R108, R86, 0x10, R87.reuse ;  /* 0x00000010566c7819 */ /* 0x100fe40000001257 */
[----:B------:R-:W-:Y:S02]  /*18a0*/  SHF.R.U32.HI R106, RZ, 0x10, R87 ;  /* 0x00000010ff6a7819 */ /* 0x000fe40000011657 */
[----:B------:R-:W-:Y:S02]  /*18b0*/  MOV R105, R87 ;  /* 0x0000005700697202 */ /* 0x000fe40000000f00 */
[----:B------:R-:W-:Y:S02]  /*18c0*/  SHF.L.U32 R86, R108, 0x10, RZ ;  /* 0x000000106c567819 */ /* 0x000fe400000006ff */
[----:B--2---:R-:W-:-:S02]  /*18d0*/  SHF.R.U64 R104, R84, 0x10, R85 ;  /* 0x0000001054687819 */ /* 0x004fc40000001255 */
[----:B------:R-:W-:Y:S02]  /*18e0*/  SHF.R.U32.HI R107, RZ, 0x10, R85 ;  /* 0x00000010ff6b7819 */ /* 0x000fe40000011655 */
[----:B------:R-:W-:Y:S01]  /*18f0*/  SHF.L.U32 R103, R85, 0x10, RZ ;  /* 0x0000001055677819 */ /* 0x000fe200000006ff */
[----:B------:R-:W-:Y:S02]  /*1900*/  IMAD.U32 R85, R104, 0x10000, RZ ;  /* 0x0001000068557824 */ /* 0x000fe400078e00ff */
[----:B------:R-:W-:Y:S02]  /*1910*/  IMAD.U32 R91, R84, 0x10000, RZ ;  /* 0x00010000545b7824 */ /* 0x000fe400078e00ff */
[----:B------:R-:W-:Y:S01]  /*1920*/  FADD.FTZ R104, -R142, R85 ;  /* 0x000000558e687221 */ /* 0x000fe20000010100 */
[----:B------:R-:W-:Y:S02]  /*1930*/  IMAD.U32 R85, R90, 0x10000, RZ ;  /* 0x000100005a557824 */ /* 0x000fe400078e00ff */
[C---:B------:R-:W-:Y:S01]  /*1940*/  FADD.FTZ R84, -R142.reuse, R91 ;  /* 0x0000005b8e547221 */ /* 0x040fe20000010100 */
[----:B------:R-:W-:Y:S01]  /*1950*/  SHF.L.U32 R107, R107, 0x10, RZ ;  /* 0x000000106b6b7819 */ /* 0x000fe200000006ff */
[----:B-1----:R-:W-:Y:S01]  /*1960*/  FADD.FTZ R88, -R142, R103 ;  /* 0x000000678e587221 */ /* 0x002fe20000010100 */
[----:B------:R-:W-:Y:S01]  /*1970*/  SHF.L.U32 R90, R106, 0x10, RZ ;  /* 0x000000106a5a7819 */ /* 0x000fe200000006ff */
[----:B------:R-:W-:Y:S01]  /*1980*/  FMUL.FTZ R103, R133, R84 ;  /* 0x0000005485677220 */ /* 0x000fe20000410000 */
[----:B------:R-:W-:Y:S01]  /*1990*/  FMUL.FTZ R106, R68, R85 ;  /* 0x00000055446a7220 */ /* 0x000fe20000410000 */
[----:B------:R-:W-:Y:S01]  /*19a0*/  FADD.FTZ R110, -R142, R107 ;  /* 0x0000006b8e6e7221 */ /* 0x000fe20000010100 */
[----:B------:R-:W-:-:S02]  /*19b0*/  IMAD.U32 R87, R105, 0x10000, RZ ;  /* 0x0001000069577824 */ /* 0x000fc400078e00ff */
[----:B------:R-:W-:Y:S01]  /*19c0*/  FMUL.FTZ R107, R133, R88 ;  /* 0x00000058856b7220 */ /* 0x000fe20000410000 */
[----:B------:R-:W-:Y:S01]  /*19d0*/  FADD.FTZ R24, R24, R85 ;  /* 0x0000005518187221 */ /* 0x000fe20000010000 */
[----:B------:R-:W-:Y:S01]  /*19e0*/  FFMA.FTZ R44, R103, R85, R44 ;  /* 0x00000055672c7223 */ /* 0x000fe2000001002c */
        /* <DEDUP_REMOVED lines=20> */
.L_x_2819:
        /* <DEDUP_REMOVED lines=45> */
.L_x_2829:
        /* <DEDUP_REMOVED lines=46> */
.L_x_2828:
[----:B----4-:R-:W-:Y:S05]  /*20e0*/  BSYNC.RECONVERGENT B0 ;  /* 0x0000000000007941 */ /* 0x010fea0003800200 */
.L_x_2818:
        /* <DEDUP_REMOVED lines=32> */
.L_x_2831:
[----:B------:R-:W-:Y:S05]  /*22f0*/  BSYNC.RECONVERGENT B0 ;  /* 0x0000000000007941 */ /* 0x000fea0003800200 */
.L_x_2830:
        /* <DEDUP_REMOVED lines=50> */
.L_x_2836:
        /* <DEDUP_REMOVED lines=12> */
.L_x_2837:
        /* <DEDUP_REMOVED lines=12> */
.L_x_2838:
        /* <DEDUP_REMOVED lines=13> */
.L_x_2835:
[----:B------:R-:W0:Y:S01]  /*2870*/  @P4 LDC.64 R84, c[0x0][0x408] ;  /* 0x00010200ff544b82 */ /* 0x000e220000000a00 */
[-CC-:B------:R-:W-:Y:S01]  /*2880*/  FFMA.FTZ R87, R3, R91.reuse, R90.reuse ;  /* 0x0000005b03577223 */ /* 0x180fe2000001005a */
[----:B------:R-:W-:Y:S01]  /*2890*/  ISETP.GT.AND P5, PT, R134, RZ, PT ;  /* 0x000000ff8600720c */ /* 0x000fe20003fa4270 */
[-CC-:B------:R-:W-:Y:S01]  /*28a0*/  FFMA.FTZ R88, R4, R91.reuse, R90.reuse ;  /* 0x0000005b04587223 */ /* 0x180fe2000001005a */
[----:B-----5:R-:W-:Y:S01]  /*28b0*/  @P4 LOP3.LUT P6, RZ, R129, 0xff, RZ, 0xc0, !PT ;  /* 0x000000ff81ff4812 */ /* 0x020fe200078cc0ff */
[----:B------:R-:W-:Y:S01]  /*28c0*/  FADD.FTZ R86, R6, -R87 ;  /* 0x8000005706567221 */ /* 0x000fe20000010000 */
[----:B------:R-:W-:Y:S01]  /*28d0*/  FFMA.FTZ R89, R5, R91, R90 ;  /* 0x0000005b05597223 */ /* 0x000fe2000001005a */
[----:B------:R-:W-:Y:S02]  /*28e0*/  FADD.FTZ R88, R7, -R88 ;  /* 0x8000005807587221 */ /* 0x000fe40000010000 */
[C---:B------:R-:W-:Y:S02]  /*28f0*/  FMUL.FTZ R86, R133.reuse, R86 ;  /* 0x0000005685567220 */ /* 0x040fe40000410000 */
[----:B------:R-:W-:-:S03]  /*2900*/  FMUL.FTZ R88, R133, R88 ;  /* 0x0000005885587220 */ /* 0x000fc60000410000 */
[----:B------:R-:W-:Y:S02]  /*2910*/  FSEL R138, R86, RZ, P5 ;  /* 0x000000ff568a7208 */ /* 0x000fe40002800000 */
[----:B------:R-:W-:Y:S01]  /*2920*/  FSEL R140, R88, RZ, P5 ;  /* 0x000000ff588c7208 */ /* 0x000fe20002800000 */
[----:B------:R-:W-:-:S03]  /*2930*/  FADD.FTZ R88, R8, -R89 ;  /* 0x8000005908587221 */ /* 0x000fc60000010000 */
[----:B------:R-:W-:Y:S01]  /*2940*/  F2FP.BF16.F32.PACK_AB R139, RZ, R140 ;  /* 0x0000008cff8b723e */ /* 0x000fe200000010ff */
[----:B------:R-:W-:Y:S01]  /*2950*/  FMUL.FTZ R88, R133, R88 ;  /* 0x0000005885587220 */ /* 0x000fe20000410000 */
[----:B0-----:R-:W-:Y:S01]  /*2960*/  @P4 FMUL.FTZ R85, R138, R85 ;  /* 0x000000558a554220 */ /* 0x001fe20000410000 */
[----:B------:R-:W-:-:S03]  /*2970*/  F2FP.BF16.F32.PACK_AB R138, RZ, R138 ;  /* 0x0000008aff8a723e */ /* 0x000fc600000010ff */
[----:B------:R-:W-:Y:S01]  /*2980*/  FSEL R142, R88, RZ, P5 ;  /* 0x000000ff588e7208 */ /* 0x000fe20002800000 */
[----:B------:R-:W-:Y:S01]  /*2990*/  @P4 FMUL.FTZ R84, R85, R84 ;  /* 0x0000005455544220 */ /* 0x000fe20000410000 */
[----:B------:R-:W-:-:S04]  /*29a0*/  FFMA.FTZ R88, R10, R91, R90 ;  /* 0x0000005b0a587223 */ /* 0x000fc8000001005a */
[----:B------:R-:W-:Y:S01]  /*29b0*/  @P4 FSEL R86, R84, RZ, P6 ;  /* 0x000000ff54564208 */ /* 0x000fe20003000000 */
[----:B------:R-:W-:Y:S01]  /*29c0*/  FADD.FTZ R88, R9, -R88 ;  /* 0x8000005809587221 */ /* 0x000fe20000010000 */
[----:B------:R-:W0:Y:S01]  /*29d0*/  @P4 LDC.64 R84, c[0x0][0x408] ;  /* 0x00010200ff544b82 */ /* 0x000e220000000a00 */
[----:B------:R-:W-:Y:S02]  /*29e0*/  @P4 LOP3.LUT P6, RZ, R129, 0xff00, RZ, 0xc0, !PT ;  /* 0x0000ff0081ff4812 */ /* 0x000fe400078cc0ff */
[----:B------:R-:W-:Y:S01]  /*29f0*/  FMUL.FTZ R88, R133, R88 ;  /* 0x0000005885587220 */ /* 0x000fe20000410000 */
[----:B------:R-:W-:-:S04]  /*2a00*/  @P4 F2FP.BF16.F32.PACK_AB R86, RZ, R86 ;  /* 0x00000056ff56423e */ /* 0x000fc800000010ff */
[----:B------:R-:W-:Y:S02]  /*2a10*/  FSEL R88, R88, RZ, P5 ;  /* 0x000000ff58587208 */ /* 0x000fe40002800000 */
[----:B------:R-:W-:Y:S02]  /*2a20*/  @P4 PRMT R111, R86, 0x7610, R111 ;  /* 0x00007610566f4816 */ /* 0x000fe4000000006f */
[----:B------:R-:W-:Y:S01]  /*2a30*/  F2FP.BF16.F32.PACK_AB R137, RZ, R88 ;  /* 0x00000058ff89723e */ /* 0x000fe200000010ff */
        /* <DEDUP_REMOVED lines=12> */
[----:B------:R-:W-:-:S04]  /*2b00*/  @P4 FSEL R84, R84, RZ, P6 ;  /* 0x000000ff54544208 */ /* 0x000fc80003000000 */
[----:B------:R-:W-:-:S04]  /*2b10*/  @P4 F2FP.BF16.F32.PACK_AB R84, RZ, R84 ;  /* 0x00000054ff54423e */ /* 0x000fc800000010ff */
        /* <DEDUP_REMOVED lines=9> */
.L_x_2834:
[----:B------:R-:W-:Y:S01]  /*2bb0*/  UMOV UR4, UR6 ;  /* 0x0000000600047c82 */ /* 0x000fe20008000000 */
[----:B------:R-:W-:Y:S01]  /*2bc0*/  UMOV UR5, UR7 ;  /* 0x0000000700057c82 */ /* 0x000fe20008000000 */
[----:B------:R-:W-:-:S04]  /*2bd0*/  UISETP.NE.U32.AND UP0, UPT, UR4, URZ, UPT ;  /* 0x000000ff0400728c */ /* 0x000fc8000bf05070 */
[----:B------:R-:W-:-:S09]  /*2be0*/  UISETP.NE.AND.EX UP0, UPT, UR5, URZ, UPT, UP0 ;  /* 0x000000ff0500728c */ /* 0x000fd2000bf05300 */
[----:B------:R-:W-:Y:S05]  /*2bf0*/  BRA.U UP0, `(.L_x_2840) ;  /* 0x0000000100c07547 */ /* 0x000fea000b800000 */
[----:B------:R-:W-:Y:S01]  /*2c00*/  ISETP.GT.AND P5, PT, R134, RZ, PT ;  /* 0x000000ff8600720c */ /* 0x000fe20003fa4270 */
[----:B------:R-:W0:Y:S01]  /*2c10*/  @P4 LDC.64 R84, c[0x0][0x408] ;  /* 0x00010200ff544b82 */ /* 0x000e220000000a00 */
[C---:B-----5:R-:W-:Y:S02]  /*2c20*/  SHF.L.U32 R86, R120.reuse, 0x10, RZ ;  /* 0x0000001078567819 */ /* 0x060fe400000006ff */
[----:B------:R-:W-:Y:S02]  /*2c30*/  @P4 LOP3.LUT P6, RZ, R129, 0xff, RZ, 0xc0, !PT ;  /* 0x000000ff81ff4812 */ /* 0x000fe400078cc0ff */
[----:B------:R-:W-:-:S05]  /*2c40*/  SHF.R.U64 R88, R120, 0x10, R121 ;  /* 0x0000001078587819 */ /* 0x000fca0000001279 */
[----:B------:R-:W-:Y:S02]  /*2c50*/  IMAD.U32 R88, R88, 0x10000, RZ ;  /* 0x0001000058587824 */ /* 0x000fe400078e00ff */
[-CC-:B------:R-:W-:Y:S01]  /*2c60*/  @P5 FFMA.FTZ R87, R3, R91.reuse, R90.reuse ;  /* 0x0000005b03575223 */ /* 0x180fe2000001005a */
[-CC-:B------:R-:W-:Y:S01]  /*2c70*/  @P5 FFMA.FTZ R142, R4, R91.reuse, R90.reuse ;  /* 0x0000005b048e5223 */ /* 0x180fe2000001005a */
[----:B------:R-:W-:Y:S02]  /*2c80*/  @P5 FFMA.FTZ R89, R5, R91, R90 ;  /* 0x0000005b05595223 */ /* 0x000fe4000001005a */
[----:B------:R-:W-:Y:S01]  /*2c90*/  @P5 FADD.FTZ R87, R6, -R87 ;  /* 0x8000005706575221 */ /* 0x000fe20000010000 */
[----:B------:R-:W-:Y:S01]  /*2ca0*/  @P5 FADD.FTZ R142, R7, -R142 ;  /* 0x8000008e078e5221 */ /* 0x000fe20000010000 */
[----:B------:R-:W-:Y:S02]  /*2cb0*/  @P5 FADD.FTZ R89, R8, -R89 ;  /* 0x8000005908595221 */ /* 0x000fe40000010000 */
[C---:B------:R-:W-:Y:S01]  /*2cc0*/  @P5 FFMA.FTZ R86, R133.reuse, R87, R86 ;  /* 0x0000005785565223 */ /* 0x040fe20000010056 */
[----:B------:R-:W-:-:S03]  /*2cd0*/  @P5 FFMA.FTZ R88, R133, R142, R88 ;  /* 0x0000008e85585223 */ /* 0x000fc60000010058 */
[----:B0-----:R-:W-:-:S04]  /*2ce0*/  @P4 FMUL.FTZ R85, R86, R85 ;  /* 0x0000005556554220 */ /* 0x001fc80000410000 */
[----:B------:R-:W-:-:S05]  /*2cf0*/  @P4 FMUL.FTZ R84, R85, R84 ;  /* 0x0000005455544220 */ /* 0x000fca0000410000 */
[----:B------:R-:W-:Y:S02]  /*2d00*/  @P4 FSEL R86, R84, RZ, P6 ;  /* 0x000000ff54564208 */ /* 0x000fe40003000000 */
[----:B------:R-:W0:Y:S01]  /*2d10*/  @P4 LDC.64 R84, c[0x0][0x408] ;  /* 0x00010200ff544b82 */ /* 0x000e220000000a00 */
[----:B------:R-:W-:Y:S02]  /*2d20*/  @P4 LOP3.LUT P6, RZ, R129, 0xff00, RZ, 0xc0, !PT ;  /* 0x0000ff0081ff4812 */ /* 0x000fe400078cc0ff */
[----:B------:R-:W-:-:S04]  /*2d30*/  @P4 F2FP.BF16.F32.PACK_AB R86, RZ, R86 ;  /* 0x00000056ff56423e */ /* 0x000fc800000010ff */
[----:B------:R-:W-:Y:S01]  /*2d40*/  @P4 PRMT R111, R86, 0x7610, R111 ;  /* 0x00007610566f4816 */ /* 0x000fe2000000006f */
[----:B0-----:R-:W-:Y:S01]  /*2d50*/  @P4 FMUL.FTZ R85, R88, R85 ;  /* 0x0000005558554220 */ /* 0x001fe20000410000 */
[----:B------:R-:W-:-:S03]  /*2d60*/  SHF.L.U32 R88, R121, 0x10, RZ ;  /* 0x0000001079587819 */ /* 0x000fc600000006ff */
[----:B------:R-:W-:Y:S02]  /*2d70*/  @P4 FMUL.FTZ R84, R85, R84 ;  /* 0x0000005455544220 */ /* 0x000fe40000410000 */
[----:B------:R-:W-:-:S03]  /*2d80*/  @P5 FFMA.FTZ R88, R133, R89, R88 ;  /* 0x0000005985585223 */ /* 0x000fc60000010058 */
        /* <DEDUP_REMOVED lines=23> */
.L_x_2840:
[----:B------:R-:W0:Y:S01]  /*2f00*/  @P4 LDC.64 R84, c[0x0][0x408] ;  /* 0x00010200ff544b82 */ /* 0x000e220000000a00 */
[----:B------:R-:W-:Y:S01]  /*2f10*/  @P5 FFMA.FTZ R87, R3, R91, R90 ;  /* 0x0000005b03575223 */ /* 0x000fe2000001005a */
[C---:B-----5:R-:W-:Y:S01]  /*2f20*/  SHF.L.U32 R138, R120.reuse, 0x10, RZ ;  /* 0x00000010788a7819 */ /* 0x060fe200000006ff */
[----:B------:R-:W-:Y:S01]  /*2f30*/  IMAD.U32 R142, R121, 0x10000, RZ ;  /* 0x00010000798e7824 */ /* 0x000fe200078e00ff */
[----:B------:R-:W-:Y:S01]  /*2f40*/  SHF.R.U64 R140, R120, 0x10, R121 ;  /* 0x00000010788c7819 */ /* 0x000fe20000001279 */
        /* <DEDUP_REMOVED lines=19> */
[----:B------:R-:W-:-:S03]  /*3080*/  @P5 FADD.FTZ R139, R8, -R139 ;  /* 0x8000008b088b5221 */ /* 0x000fc60000010000 */
[----:B------:R-:W-:Y:S01]  /*3090*/  @P5 FFMA.FTZ R140, R133, R144, R140 ;  /* 0x00000090858c5223 */ /* 0x000fe2000001008c */
[----:B------:R-:W-:Y:S02]  /*30a0*/  IMAD.U32 R144, R141, 0x10000, RZ ;  /* 0x000100008d907824 */ /* 0x000fe400078e00ff */
[----:B------:R-:W-:Y:S01]  /*30b0*/  @P5 FADD.FTZ R141, R9, -R146 ;  /* 0x80000092098d5221 */ /* 0x000fe20000010000 */
[C---:B------:R-:W-:Y:S01]  /*30c0*/  @P5 FFMA.FTZ R142, R133.reuse, R139, R142 ;  /* 0x0000008b858e5223 */ /* 0x040fe2000001008e */
[----:B0-----:R-:W-:Y:S01]  /*30d0*/  @P4 FMUL.FTZ R85, R140, R85 ;  /* 0x000000558c554220 */ /* 0x001fe20000410000 */
[----:B------:R-:W-:Y:S01]  /*30e0*/  F2FP.BF16.F32.PACK_AB R139, RZ, R140 ;  /* 0x0000008cff8b723e */ /* 0x000fe200000010ff */
[----:B------:R-:W-:Y:S01]  /*30f0*/  @P5 FFMA.FTZ R144, R133, R141, R144 ;  /* 0x0000008d85905223 */ /* 0x000fe20000010090 */
[----:B--2---:R-:W-:Y:S01]  /*3100*/  @P4 FMUL.FTZ R87, R142, R87 ;  /* 0x000000578e574220 */ /* 0x004fe20000410000 */
[----:B------:R-:W-:Y:S01]  /*3110*/  @P4 FMUL.FTZ R84, R85, R84 ;  /* 0x0000005455544220 */ /* 0x000fe20000410000 */
[----:B------:R-:W-:Y:S01]  /*3120*/  @P4 LOP3.LUT P5, RZ, R129, 0xff00, RZ, 0xc0, !PT ;  /* 0x0000ff0081ff4812 */ /* 0x000fe200078ac0ff */
[----:B-1----:R-:W-:Y:S01]  /*3130*/  @P4 FMUL.FTZ R89, R144, R89 ;  /* 0x0000005990594220 */ /* 0x002fe20000410000 */
[----:B------:R-:W-:Y:S01]  /*3140*/  @P4 FMUL.FTZ R86, R87, R86 ;  /* 0x0000005657564220 */ /* 0x000fe20000410000 */
[----:B------:R-:W-:-:S02]  /*3150*/  F2FP.BF16.F32.PACK_AB R142, RZ, R142 ;  /* 0x0000008eff8e723e */ /* 0x000fc400000010ff */
[----:B------:R-:W-:Y:S01]  /*3160*/  @P4 FSEL R84, R84, RZ, P5 ;  /* 0x000000ff54544208 */ /* 0x000fe20002800000 */
[----:B------:R-:W-:Y:S01]  /*3170*/  @P4 FMUL.FTZ R88, R89, R88 ;  /* 0x0000005859584220 */ /* 0x000fe20000410000 */
[C---:B------:R-:W-:Y:S02]  /*3180*/  @P4 LOP3.LUT P5, RZ, R129.reuse, 0xff0000, RZ, 0xc0, !PT ;  /* 0x00ff000081ff4812 */ /* 0x040fe400078ac0ff */
[----:B------:R-:W-:Y:S02]  /*3190*/  @P4 F2FP.BF16.F32.PACK_AB R84, RZ, R84 ;  /* 0x00000054ff54423e */ /* 0x000fe400000010ff */
[----:B------:R-:W-:Y:S02]  /*31a0*/  @P4 FSEL R86, R86, RZ, P5 ;  /* 0x000000ff56564208 */ /* 0x000fe40002800000 */
[----:B------:R-:W-:Y:S02]  /*31b0*/  @P4 ISETP.GE.U32.AND P5, PT, R129, 0x1000000, PT ;  /* 0x010000008100480c */ /* 0x000fe40003fa6070 */
[----:B------:R-:W-:-:S02]  /*31c0*/  @P4 F2FP.BF16.F32.PACK_AB R86, RZ, R86 ;  /* 0x00000056ff56423e */ /* 0x000fc400000010ff */
[----:B------:R-:W-:Y:S02]  /*31d0*/  @P4 FSEL R88, R88, RZ, P5 ;  /* 0x000000ff58584208 */ /* 0x000fe40002800000 */
[----:B------:R-:W-:Y:S02]  /*31e0*/  PRMT R140, R138, 0x7610, R140 ;  /* 0x000076108a8c7816 */ /* 0x000fe4000000008c */
[----:B------:R-:W-:Y:S02]  /*31f0*/  @P4 F2FP.BF16.F32.PACK_AB R88, RZ, R88 ;  /* 0x00000058ff58423e */ /* 0x000fe400000010ff */
[----:B------:R-:W-:Y:S02]  /*3200*/  @P4 PRMT R122, R84, 0x7610, R122 ;  /* 0x00007610547a4816 */ /* 0x000fe4000000007a */
[----:B------:R-:W-:Y:S02]  /*3210*/  @P4 PRMT R123, R86, 0x7610, R123 ;  /* 0x00007610567b4816 */ /* 0x000fe4000000007b */
[----:B------:R-:W-:-:S02]  /*3220*/  @P4 PRMT R124, R88, 0x7610, R124 ;  /* 0x00007610587c4816 */ /* 0x000fc4000000007c */
[----:B------:R-:W-:Y:S02]  /*3230*/  F2FP.BF16.F32.PACK_AB R137, RZ, R144 ;  /* 0x00000090ff89723e */ /* 0x000fe400000010ff */
[----:B------:R-:W-:-:S07]  /*3240*/  PRMT R138, R142, 0x7610, R138 ;  /* 0x000076108e8a7816 */ /* 0x000fce000000008a */
.L_x_2839:
        /* <DEDUP_REMOVED lines=11> */
.L_x_2841:
        /* <DEDUP_REMOVED lines=9> */
.L_x_2842:
[----:B------:R-:W-:Y:S01]  /*3390*/  IADD3 R136, PT, PT, R136, 0x80, RZ ;  /* 0x0000008088887810 */ /* 0x000fe20007ffe0ff */
[----:B------:R-:W-:-:S07]  /*33a0*/  VIADD R135, R135, 0x80 ;  /* 0x0000008087877836 */ /* 0x000fce0000000000 */
.L_x_2833:
[----:B------:R-:W-:Y:S05]  /*33b0*/  BSYNC.RECONVERGENT B0 ;  /* 0x0000000000007941 */ /* 0x000fea0003800200 */
.L_x_2832:
        /* <DEDUP_REMOVED lines=12> */
[--C-:B------:R-:W-:Y:S02]  /*3480*/  SHF.R.U64 R88, R118, 0x10, R119.reuse ;  /* 0x0000001076587819 */ /* 0x100fe40000001277 */
[----:B------:R-:W-:-:S03]  /*3490*/  SHF.R.U32.HI R142, RZ, 0x10, R119 ;  /* 0x00000010ff8e7819 */ /* 0x000fc60000011677 */
[----:B------:R-:W-:Y:S02]  /*34a0*/  IMAD.U32 R88, R88, 0x10000, RZ ;  /* 0x0001000058587824 */ /* 0x000fe400078e00ff */
[-CC-:B------:R-:W-:Y:S01]  /*34b0*/  @P5 FFMA.FTZ R87, R11, R91.reuse, R90.reuse ;  /* 0x0000005b0b575223 */ /* 0x180fe2000001005a */
[-CC-:B------:R-:W-:Y:S01]  /*34c0*/  @P5 FFMA.FTZ R138, R12, R91.reuse, R90.reuse ;  /* 0x0000005b0c8a5223 */ /* 0x180fe2000001005a */
[-CC-:B------:R-:W-:Y:S01]  /*34d0*/  @P5 FFMA.FTZ R137, R13, R91.reuse, R90.reuse ;  /* 0x0000005b0d895223 */ /* 0x180fe2000001005a */
[----:B------:R-:W-:Y:S01]  /*34e0*/  @P5 FFMA.FTZ R140, R18, R91, R90 ;  /* 0x0000005b128c5223 */ /* 0x000fe2000001005a */
[----:B------:R-:W-:Y:S01]  /*34f0*/  @P5 FADD.FTZ R87, R14, -R87 ;  /* 0x800000570e575221 */ /* 0x000fe20000010000 */
[----:B------:R-:W-:Y:S01]  /*3500*/  @P5 FADD.FTZ R138, R15, -R138 ;  /* 0x8000008a0f8a5221 */ /* 0x000fe20000010000 */
[----:B------:R-:W-:Y:S01]  /*3510*/  @P5 FADD.FTZ R137, R16, -R137 ;  /* 0x8000008910895221 */ /* 0x000fe20000010000 */
[----:B------:R-:W-:Y:S02]  /*3520*/  IMAD.U32 R142, R142, 0x10000, RZ ;  /* 0x000100008e8e7824 */ /* 0x000fe400078e00ff */
[C---:B------:R-:W-:Y:S01]  /*3530*/  @P5 FFMA.FTZ R86, R133.reuse, R87, R86 ;  /* 0x0000005785565223 */ /* 0x040fe20000010056 */
[----:B------:R-:W-:Y:S01]  /*3540*/  @P5 FFMA.FTZ R88, R133, R138, R88 ;  /* 0x0000008a85585223 */ /* 0x000fe20000010058 */
[----:B------:R-:W-:Y:S01]  /*3550*/  SHF.L.U32 R138, R119, 0x10, RZ ;  /* 0x00000010778a7819 */ /* 0x000fe200000006ff */
[----:B------:R-:W-:Y:S01]  /*3560*/  @P5 FADD.FTZ R140, R17, -R140 ;  /* 0x8000008c118c5221 */ /* 0x000fe20000010000 */
[----:B0-----:R-:W-:Y:S01]  /*3570*/  @P4 FMUL.FTZ R85, R86, R85 ;  /* 0x0000005556554220 */ /* 0x001fe20000410000 */
[----:B------:R-:W-:-:S02]  /*3580*/  F2FP.BF16.F32.PACK_AB R86, RZ, R86 ;  /* 0x00000056ff56723e */ /* 0x000fc400000010ff */
[----:B------:R-:W-:Y:S01]  /*3590*/  @P5 FFMA.FTZ R138, R133, R137, R138 ;  /* 0x00000089858a5223 */ /* 0x000fe2000001008a */
[----:B------:R-:W-:Y:S01]  /*35a0*/  @P4 FMUL.FTZ R84, R85, R84 ;  /* 0x0000005455544220 */ /* 0x000fe20000410000 */
[----:B------:R-:W-:Y:S01]  /*35b0*/  @P5 FFMA.FTZ R142, R133, R140, R142 ;  /* 0x0000008c858e5223 */ /* 0x000fe2000001008e */
[----:B------:R-:W-:-:S03]  /*35c0*/  PRMT R140, R86, 0x7610, R140 ;  /* 0x00007610568c7816 */ /* 0x000fc6000000008c */
[----:B------:R-:W-:Y:S02]  /*35d0*/  @P4 FSEL R87, R84, RZ, P6 ;  /* 0x000000ff54574208 */ /* 0x000fe40003000000 */
[----:B------:R-:W0:Y:S01]  /*35e0*/  @P4 LDC.64 R84, c[0x0][0x408] ;  /* 0x00010200ff544b82 */ /* 0x000e220000000a00 */
[----:B------:R-:W-:Y:S02]  /*35f0*/  @P4 LOP3.LUT P6, RZ, R128, 0xff00, RZ, 0xc0, !PT ;  /* 0x0000ff0080ff4812 */ /* 0x000fe400078cc0ff */
[----:B------:R-:W-:Y:S02]  /*3600*/  @P4 F2FP.BF16.F32.PACK_AB R87, RZ, R87 ;  /* 0x00000057ff57423e */ /* 0x000fe400000010ff */
[----:B------:R-:W-:Y:S02]  /*3610*/  F2FP.BF16.F32.PACK_AB R137, RZ, R142 ;  /* 0x0000008eff89723e */ /* 0x000fe400000010ff */
        /* <DEDUP_REMOVED lines=12> */
[----:B------:R-:W-:-:S05]  /*36e0*/  @P4 FMUL.FTZ R84, R85, R84 ;  /* 0x0000005455544220 */ /* 0x000fca0000410000 */
        /* <DEDUP_REMOVED lines=11> */
.L_x_2846:
[----:B------:R-:W-:Y:S01]  /*37a0*/  ISETP.GT.AND P5, PT, R134, RZ, PT ;  /* 0x000000ff8600720c */ /* 0x000fe20003fa4270 */
[----:B01----:R-:W0:Y:S01]  /*37b0*/  @P4 LDC.64 R84, c[0x0][0x408] ;  /* 0x00010200ff544b82 */ /* 0x003e220000000a00 */
[----:B-----5:R-:W-:Y:S02]  /*37c0*/  SHF.L.U32 R86, R118, 0x10, RZ ;  /* 0x0000001076567819 */ /* 0x020fe400000006ff */
        /* <DEDUP_REMOVED lines=45> */
.L_x_2845:
        /* <DEDUP_REMOVED lines=9> */
[-C--:B------:R-:W-:Y:S01]  /*3b30*/  FFMA.FTZ R89, R13, R91.reuse, R90 ;  /* 0x0000005b0d597223 */ /* 0x080fe2000001005a */
[----:B------:R-:W-:Y:S01]  /*3b40*/  FADD.FTZ R88, R15, -R88 ;  /* 0x800000580f587221 */ /* 0x000fe20000010000 */
[----:B------:R-:W-:Y:S01]  /*3b50*/  FFMA.FTZ R142, R18, R91, R90 ;  /* 0x0000005b128e7223 */ /* 0x000fe2000001005a */
[C---:B------:R-:W-:Y:S02]  /*3b60*/  FMUL.FTZ R86, R133.reuse, R86 ;  /* 0x0000005685567220 */ /* 0x040fe40000410000 */
[----:B------:R-:W-:Y:S01]  /*3b70*/  FMUL.FTZ R87, R133, R88 ;  /* 0x0000005885577220 */ /* 0x000fe20000410000 */
[----:B------:R-:W-:Y:S01]  /*3b80*/  FADD.FTZ R88, R16, -R89 ;  /* 0x8000005910587221 */ /* 0x000fe20000010000 */
[----:B------:R-:W-:Y:S01]  /*3b90*/  FADD.FTZ R142, R17, -R142 ;  /* 0x8000008e118e7221 */ /* 0x000fe20000010000 */
[----:B------:R-:W-:-:S02]  /*3ba0*/  FSEL R138, R86, RZ, P5 ;  /* 0x000000ff568a7208 */ /* 0x000fc40002800000 */
[----:B------:R-:W-:Y:S01]  /*3bb0*/  FSEL R140, R87, RZ, P5 ;  /* 0x000000ff578c7208 */ /* 0x000fe20002800000 */
[----:B------:R-:W-:-:S03]  /*3bc0*/  FMUL.FTZ R88, R133, R88 ;  /* 0x0000005885587220 */ /* 0x000fc60000410000 */
[----:B------:R-:W-:Y:S02]  /*3bd0*/  F2FP.BF16.F32.PACK_AB R139, RZ, R140 ;  /* 0x0000008cff8b723e */ /* 0x000fe400000010ff */
[----:B------:R-:W-:Y:S01]  /*3be0*/  FSEL R88, R88, RZ, P5 ;  /* 0x000000ff58587208 */ /* 0x000fe20002800000 */
[----:B0-----:R-:W-:Y:S01]  /*3bf0*/  @P4 FMUL.FTZ R85, R138, R85 ;  /* 0x000000558a554220 */ /* 0x001fe20000410000 */
[----:B------:R-:W-:-:S03]  /*3c00*/  F2FP.BF16.F32.PACK_AB R138, RZ, R138 ;  /* 0x0000008aff8a723e */ /* 0x000fc600000010ff */
        /* <DEDUP_REMOVED lines=32> */
.L_x_2848:
        /* <DEDUP_REMOVED lines=12> */
.L_x_2849:
        /* <DEDUP_REMOVED lines=12> */
.L_x_2850:
        /* <DEDUP_REMOVED lines=12> */
.L_x_2851:
        /* <DEDUP_REMOVED lines=12> */
.L_x_2847:
        /* <DEDUP_REMOVED lines=9> */
.L_x_2852:
        /* <DEDUP_REMOVED lines=9> */
.L_x_2853:
[----:B------:R-:W-:Y:S01]  /*4230*/  IADD3 R136, PT, PT, R136, 0x80, RZ ;  /* 0x0000008088887810 */ /* 0x000fe20007ffe0ff */
[----:B------:R-:W-:-:S07]  /*4240*/  VIADD R135, R135, 0x80 ;  /* 0x0000008087877836 */ /* 0x000fce0000000000 */
.L_x_2844:
[----:B------:R-:W-:Y:S05]  /*4250*/  BSYNC.RECONVERGENT B0 ;  /* 0x0000000000007941 */ /* 0x000fea0003800200 */
.L_x_2843:
        /* <DEDUP_REMOVED lines=10> */
[C---:B-----5:R-:W-:Y:S02]  /*4300*/  SHF.L.U32 R86, R116.reuse, 0x10, RZ ;  /* 0x0000001074567819 */ /* 0x060fe400000006ff */
        /* <DEDUP_REMOVED lines=51> */
.L_x_2857:
[----:B------:R-:W-:Y:S01]  /*4640*/  ISETP.GT.AND P5, PT, R134, RZ, PT ;  /* 0x000000ff8600720c */ /* 0x000fe20003fa4270 */
[----:B0123--:R-:W0:Y:S01]  /*4650*/  @P4 LDC.64 R84, c[0x0][0x408] ;  /* 0x00010200ff544b82 */ /* 0x00fe220000000a00 */
        /* <DEDUP_REMOVED lines=46> */
.L_x_2856:
        /* <DEDUP_REMOVED lines=55> */
.L_x_2859:
        /* <DEDUP_REMOVED lines=12> */
.L_x_2860:
        /* <DEDUP_REMOVED lines=12> */
.L_x_2861:
        /* <DEDUP_REMOVED lines=12> */
.L_x_2862:
        /* <DEDUP_REMOVED lines=12> */
.L_x_2858:
        /* <DEDUP_REMOVED lines=9> */
.L_x_2863:
        /* <DEDUP_REMOVED lines=9> */
.L_x_2864:
[----:B------:R-:W-:Y:S01]  /*50d0*/  IADD3 R136, PT, PT, R136, 0x80, RZ ;  /* 0x0000008088887810 */ /* 0x000fe20007ffe0ff */
[----:B------:R-:W-:-:S07]  /*50e0*/  VIADD R135, R135, 0x80 ;  /* 0x0000008087877836 */ /* 0x000fce0000000000 */
.L_x_2855:
[----:B------:R-:W-:Y:S05]  /*50f0*/  BSYNC.RECONVERGENT B0 ;  /* 0x0000000000007941 */ /* 0x000fea0003800200 */
.L_x_2854:
        /* <DEDUP_REMOVED lines=62> */
.L_x_2868:
[----:B------:R-:W-:Y:S01]  /*54e0*/  ISETP.GT.AND P5, PT, R134, RZ, PT ;  /* 0x000000ff8600720c */ /* 0x000fe20003fa4270 */
[----:B01234-:R-:W0:Y:S01]  /*54f0*/  @P4 LDC.64 R84, c[0x0][0x408] ;  /* 0x00010200ff544b82 */ /* 0x01fe220000000a00 */
        /* <DEDUP_REMOVED lines=46> */
.L_x_2867:
        /* <DEDUP_REMOVED lines=55> */
.L_x_2870:
        /* <DEDUP_REMOVED lines=12> */
.L_x_2871:
        /* <DEDUP_REMOVED lines=12> */
.L_x_2872:
        /* <DEDUP_REMOVED lines=12> */
.L_x_2873:
        /* <DEDUP_REMOVED lines=12> */
.L_x_2869:
        /* <DEDUP_REMOVED lines=9> */
.L_x_2874:
        /* <DEDUP_REMOVED lines=9> */
.L_x_2875:
[----:B------:R-:W-:Y:S01]  /*5f70*/  IADD3 R136, PT, PT, R136, 0x80, RZ ;  /* 0x0000008088887810 */ /* 0x000fe20007ffe0ff */
[----:B------:R-:W-:-:S07]  /*5f80*/  VIADD R135, R135, 0x80 ;  /* 0x0000008087877836 */ /* 0x000fce0000000000 */
.L_x_2866:
[----:B------:R-:W-:Y:S05]  /*5f90*/  BSYNC.RECONVERGENT B0 ;  /* 0x0000000000007941 */ /* 0x000fea0003800200 */
.L_x_2865:
        /* <DEDUP_REMOVED lines=11> */
[C---:B-----5:R-:W-:Y:S02]  /*6050*/  SHF.L.U32 R86, R112.reuse, 0x10, RZ ;  /* 0x0000001070567819 */ /* 0x060fe400000006ff */
[----:B------:R-:W-:Y:S02]  /*6060*/  @P4 LOP3.LUT P6, RZ, R125, 0xff, RZ, 0xc0, !PT ;  /* 0x000000ff7dff4812 */ /* 0x000fe400078cc0ff */
[----:B------:R-:W-:-:S05]  /*6070*/  SHF.R.U64 R88, R112, 0x10, R113 ;  /* 0x0000001070587819 */ /* 0x000fca0000001271 */
        /* <DEDUP_REMOVED lines=9> */
[C---:B------:R-:W-:Y:S01]  /*6110*/  @P5 FFMA.FTZ R86, R133.reuse, R87, R86 ;  /* 0x0000005785565223 */ /* 0x040fe20000010056 */
[----:B------:R-:W-:Y:S01]  /*6120*/  @P5 FFMA.FTZ R88, R133, R134, R88 ;  /* 0x0000008685585223 */ /* 0x000fe20000010058 */
[----:B------:R-:W-:-:S02]  /*6130*/  SHF.L.U32 R134, R113, 0x10, RZ ;  /* 0x0000001071867819 */ /* 0x000fc400000006ff */
[----:B0-----:R-:W-:Y:S01]  /*6140*/  @P4 FMUL.FTZ R85, R86, R85 ;  /* 0x0000005556554220 */ /* 0x001fe20000410000 */
[----:B------:R-:W-:Y:S02]  /*6150*/  F2FP.BF16.F32.PACK_AB R86, RZ, R86 ;  /* 0x00000056ff56723e */ /* 0x000fe400000010ff */
[----:B------:R-:W-:Y:S01]  /*6160*/  @P5 FFMA.FTZ R134, R133, R137, R134 ;  /* 0x0000008985865223 */ /* 0x000fe20000010086 */
        /* <DEDUP_REMOVED lines=35> */
.L_x_2879:
        /* <DEDUP_REMOVED lines=48> */
.L_x_2878:
        /* <DEDUP_REMOVED lines=18> */
[C---:B------:R-:W-:Y:S01]  /*67c0*/  FMUL.FTZ R88, R133.reuse, R88 ;  /* 0x0000005885587220 */ /* 0x040fe20000410000 */
[----:B------:R-:W-:-:S04]  /*67d0*/  FMUL.FTZ R133, R133, R90 ;  /* 0x0000005a85857220 */ /* 0x000fc80000410000 */
[----:B------:R-:W-:Y:S01]  /*67e0*/  FSEL R88, R88, RZ, P5 ;  /* 0x000000ff58587208 */ /* 0x000fe20002800000 */
[----:B0-----:R-:W-:Y:S01]  /*67f0*/  @P4 FMUL.FTZ R85, R134, R85 ;  /* 0x0000005586554220 */ /* 0x001fe20000410000 */
[----:B------:R-:W-:Y:S02]  /*6800*/  FSEL R133, R133, RZ, P5 ;  /* 0x000000ff85857208 */ /* 0x000fe40002800000 */
[----:B------:R-:W-:Y:S01]  /*6810*/  F2FP.BF16.F32.PACK_AB R134, RZ, R134 ;  /* 0x00000086ff86723e */ /* 0x000fe200000010ff */
[----:B------:R-:W-:Y:S01]  /*6820*/  @P4 FMUL.FTZ R84, R85, R84 ;  /* 0x0000005455544220 */ /* 0x000fe20000410000 */
[----:B------:R-:W-:Y:S02]  /*6830*/  F2FP.BF16.F32.PACK_AB R137, RZ, R133 ;  /* 0x00000085ff89723e */ /* 0x000fe400000010ff */
[----:B------:R-:W-:Y:S02]  /*6840*/  PRMT R140, R134, 0x7610, R140 ;  /* 0x00007610868c7816 */ /* 0x000fe4000000008c */
[----:B------:R-:W-:-:S02]  /*6850*/  @P4 FSEL R86, R84, RZ, P6 ;  /* 0x000000ff54564208 */ /* 0x000fc40003000000 */
        /* <DEDUP_REMOVED lines=28> */
.L_x_2881:
        /* <DEDUP_REMOVED lines=23> */
.L_x_2882:
        /* <DEDUP_REMOVED lines=12> */
.L_x_2883:
        /* <DEDUP_REMOVED lines=12> */
.L_x_2884:
[----:B------:R-:W-:-:S07]  /*6d10*/  @P4 PRMT R124, R86, 0x7610, R124 ;  /* 0x00007610567c4816 */ /* 0x000fce000000007c */
.L_x_2880:
        /* <DEDUP_REMOVED lines=9> */
.L_x_2885:
        /* <DEDUP_REMOVED lines=9> */
.L_x_2877:
[----:B------:R-:W-:Y:S05]  /*6e40*/  BSYNC.RECONVERGENT B0 ;  /* 0x0000000000007941 */ /* 0x000fea0003800200 */
.L_x_2876:
[----:B01234-:R-:W0:Y:S01]  /*6e50*/  LDC.64 R84, c[0x0][0x380] ;  /* 0x0000e000ff547b82 */ /* 0x01fe220000000a00 */
[----:B------:R-:W-:Y:S01]  /*6e60*/  UPLOP3.LUT UP1, UPT, UPT, UPT, UP1, 0x40, 0x4 ;  /* 0x000000000004789c */ /* 0x000fe20003f2e810 */
[----:B0-----:R-:W-:-:S04]  /*6e70*/  IADD3 R131, PT, PT, R131, R84, RZ ;  /* 0x0000005483837210 */ /* 0x001fc80007ffe0ff */
[----:B------:R-:W-:-:S13]  /*6e80*/  ISETP.GE.AND P4, PT, R131, R85, PT ;  /* 0x000000558300720c */ /* 0x000fda0003f86270 */
[----:B------:R-:W-:Y:S05]  /*6e90*/  @!P4 BRA `(.L_x_2886) ;  /* 0xffffff9400b0c947 */ /* 0x000fea000383ffff */
.L_x_2817:
[----:B------:R-:W0:Y:S01]  /*6ea0*/  LDC.64 R4, c[0x0][0x440] ;  /* 0x00011000ff047b82 */ /* 0x000e220000000a00 */
[----:B------:R-:W-:Y:S01]  /*6eb0*/  IMAD R3, R2, UR9, RZ ;  /* 0x0000000902037c24 */ /* 0x000fe2000f8e02ff */
[----:B------:R-:W-:-:S04]  /*6ec0*/  ISETP.NE.AND P4, PT, R132, RZ, PT ;  /* 0x000000ff8400720c */ /* 0x000fc80003f85270 */
[----:B------:R-:W-:Y:S02]  /*6ed0*/  LEA.HI R21, R3, R0, RZ, 0x1e ;  /* 0x0000000003157211 */ /* 0x000fe400078ff0ff */
[----:B------:R-:W1:Y:S08]  /*6ee0*/  LDC.64 R6, c[0x0][0x448] ;  /* 0x00011200ff067b82 */ /* 0x000e700000000a00 */
[----:B------:R-:W2:Y:S08]  /*6ef0*/  LDC.64 R8, c[0x0][0x440] ;  /* 0x00011000ff087b82 */ /* 0x000eb00000000a00 */
        /* <DEDUP_REMOVED lines=33> */
.L_x_2887:
        /* <DEDUP_REMOVED lines=15> */
.L_x_10831:


//--------------------- .text._ZN10layer_norm22ln_bwd_finalize_kernelINS_22Kernel_traits_finalizeILj2560Ef13__nv_bfloat16S2_S2_fjLb0ELj1024ELj4ENS_18Kernel_traits_baseILj2560EfS2_S2_S2_fjLj1024EEEEELb0ELb1EEEvNS_9BwdParamsE --------------------------
	.section	.text._ZN10layer_norm22ln_bwd_finalize_kernelINS_22Kernel_traits_finalizeILj2560Ef13__nv_bfloat16S2_S2_fjLb0ELj1024ELj4ENS_18Kernel_traits_baseILj2560EfS2_S2_S2_fjLj1024EEEEELb0ELb1EEEvNS_9BwdParamsE,"ax",@progbits
	.align	128
        .global         _ZN10layer_norm22ln_bwd_finalize_kernelINS_22Kernel_traits_finalizeILj2560Ef13__nv_bfloat16S2_S2_fjLb0ELj1024ELj4ENS_18Kernel_traits_baseILj2560EfS2_S2_S2_fjLj1024EEEEELb0ELb1EEEvNS_9BwdParamsE
        .type           _ZN10layer_norm22ln_bwd_finalize_kernelINS_22Kernel_traits_finalizeILj2560Ef13__nv_bfloat16S2_S2_fjLb0ELj1024ELj4ENS_18Kernel_traits_baseILj2560EfS2_S2_S2_fjLj1024EEEEELb0ELb1EEEvNS_9BwdParamsE,@function
        .size           _ZN10layer_norm22ln_bwd_finalize_kernelINS_22Kernel_traits_finalizeILj2560Ef13__nv_bfloat16S2_S2_fjLb0ELj1024ELj4ENS_18Kernel_traits_baseILj2560EfS2_S2_S2_fjLj1024EEEEELb0ELb1EEEvNS_9BwdParamsE,(.L_x_10832 - _ZN10layer_norm22ln_bwd_finalize_kernelINS_22Kernel_traits_finalizeILj2560Ef13__nv_bfloat16S2_S2_fjLb0ELj1024ELj4ENS_18Kernel_traits_baseILj2560EfS2_S2_S2_fjLj1024EEEEELb0ELb1EEEvNS_9BwdParamsE)
        .other          _ZN10layer_norm22ln_bwd_finalize_kernelINS_22Kernel_traits_finalizeILj2560Ef13__nv_bfloat16S2_S2_fjLb0ELj1024ELj4ENS_18Kernel_traits_baseILj2560EfS2_S2_S2_fjLj1024EEEEELb0ELb1EEEvNS_9BwdParamsE,@"STO_CUDA_ENTRY STV_DEFAULT"
_ZN10layer_norm22ln_bwd_finalize_kernelINS_22Kernel_traits_finalizeILj2560Ef13__nv_bfloat16S2_S2_fjLb0ELj1024ELj4ENS_18Kernel_traits_baseILj2560EfS2_S2_S2_fjLj1024EEEEELb0ELb1EEEvNS_9BwdParamsE:
.text._ZN10layer_norm22ln_bwd_finalize_kernelINS_22Kernel_traits_finalizeILj2560Ef13__nv_bfloat16S2_S2_fjLb0ELj1024ELj4ENS_18Kernel_traits_baseILj2560EfS2_S2_S2_fjLj1024EEEEELb0ELb1EEEvNS_9BwdParamsE:
        /* <DEDUP_REMOVED lines=28> */
[C---:B------:R-:W-:Y:S02]  /*01c0*/  LOP3.LUT R7, R3.reuse, 0x160, RZ, 0xfc, !PT ;  /* 0x0000016003077812 */ /* 0x040fe400078efcff */
        /* <DEDUP_REMOVED lines=10> */
[----:B------:R-:W-:Y:S01]  /*0270*/  LOP3.LUT R21, R3, 0xe0, RZ, 0xfc, !PT ;  /* 0x000000e003157812 */ /* 0x000fe200078efcff */
[-CC-:B0-----:R-:W-:Y:S01]  /*0280*/  IMAD R8, R7, R55.reuse, R0.reuse ;  /* 0x0000003707087224 */ /* 0x181fe200078e0200 */
[----:B------:R-:W-:Y:S01]  /*0290*/  LOP3.LUT R23, R3, 0x40, RZ, 0xfc, !PT ;  /* 0x0000004003177812 */ /* 0x000fe200078efcff */
[-CC-:B------:R-:W-:Y:S01]  /*02a0*/  IMAD R10, R9, R55.reuse, R0.reuse ;  /* 0x00000037090a7224 */ /* 0x180fe200078e0200 */
[----:B------:R-:W-:Y:S01]  /*02b0*/  LOP3.LUT R25, R3, 0x60, RZ, 0xfc, !PT ;  /* 0x0000006003197812 */ /* 0x000fe200078efcff */
[-CC-:B------:R-:W-:Y:S01]  /*02c0*/  IMAD R34, R34, R55.reuse, R0.reuse ;  /* 0x0000003722227224 */ /* 0x180fe200078e0200 */
[----:B------:R-:W-:Y:S01]  /*02d0*/  LOP3.LUT R27, R54, 0xffffff0, RZ, 0xc0, !PT ;  /* 0x0ffffff0361b7812 */ /* 0x000fe200078ec0ff */
[-CC-:B------:R-:W-:Y:S01]  /*02e0*/  IMAD R16, R2, R55.reuse, R0.reuse ;  /* 0x0000003702107224 */ /* 0x180fe200078e0200 */
[----:B------:R-:W-:Y:S01]  /*02f0*/  IADD3 R7, PT, PT, R57, R8, RZ ;  /* 0x0000000839077210 */ /* 0x000fe20007ffe0ff */
[----:B------:R-:W-:-:S02]  /*0300*/  IMAD R4, R4, R55, R0 ;  /* 0x0000003704047224 */ /* 0x000fc400078e0200 */
[----:B------:R-:W-:Y:S02]  /*0310*/  HFMA2 R2, -RZ, RZ, 0, 0 ;  /* 0x00000000ff027431 */ /* 0x000fe400000001ff */
        /* <DEDUP_REMOVED lines=19> */
[----:B------:R-:W-:Y:S01]  /*0450*/  IADD3 R18, PT, PT, R57, R22, RZ ;  /* 0x0000001639127210 */ /* 0x000fe20007ffe0ff */
[----:B------:R-:W-:Y:S01]  /*0460*/  IMAD R0, R3, R55, R0 ;  /* 0x0000003703007224 */ /* 0x000fe200078e0200 */
[----:B------:R-:W-:-:S02]  /*0470*/  IADD3 R13, PT, PT, R57, R24, RZ ;  /* 0x00000018390d7210 */ /* 0x000fc40007ffe0ff */
[C---:B------:R-:W-:Y:S02]  /*0480*/  IADD3 R14, PT, PT, R57.reuse, R26, RZ ;  /* 0x0000001a390e7210 */ /* 0x040fe40007ffe0ff */
[C---:B------:R-:W-:Y:S02]  /*0490*/  IADD3 R15, PT, PT, R57.reuse, R28, RZ ;  /* 0x0000001c390f7210 */ /* 0x040fe40007ffe0ff */
[C---:B------:R-:W-:Y:S02]  /*04a0*/  IADD3 R4, PT, PT, R57.reuse, R30, RZ ;  /* 0x0000001e39047210 */ /* 0x040fe40007ffe0ff */
[C---:B------:R-:W-:Y:S02]  /*04b0*/  IADD3 R17, PT, PT, R57.reuse, R32, RZ ;  /* 0x0000002039117210 */ /* 0x040fe40007ffe0ff */
[----:B------:R-:W-:-:S07]  /*04c0*/  IADD3 R0, PT, PT, R57, R0, RZ ;  /* 0x0000000039007210 */ /* 0x000fce0007ffe0ff */
.L_x_2892:
        /* <DEDUP_REMOVED lines=118> */
.L_x_2891:
[----:B------:R-:W-:Y:S05]  /*0c30*/  BSYNC.RECONVERGENT B1 ;  /* 0x0000000000017941 */ /* 0x000fea0003800200 */
.L_x_2890:
        /* <DEDUP_REMOVED lines=17> */
[----:B------:R-:W-:Y:S01]  /*0d50*/  IMAD.WIDE.U32 R18, R21, 0x4, R6 ;  /* 0x0000000415127825 */ /* 0x000fe200078e0006 */
[----:B------:R0:W3:Y:S03]  /*0d60*/  LDG.E R10, desc[UR6][R14.64] ;  /* 0x000000060e0a7981 */ /* 0x0000e6000c1e1900 */
[--C-:B--2---:R-:W-:Y:S01]  /*0d70*/  IMAD.WIDE.U32 R16, R9, 0x4, R4.reuse ;  /* 0x0000000409107825 */ /* 0x104fe200078e0004 */
[----:B------:R-:W-:Y:S01]  /*0d80*/  LEA R31, R32, R25, 0x5 ;  /* 0x00000019201f7211 */ /* 0x000fe200078e28ff */
[----:B------:R1:W2:Y:S02]  /*0d90*/  LDG.E R9, desc[UR6][R18.64] ;  /* 0x0000000612097981 */ /* 0x0002a4000c1e1900 */
[----:B------:R-:W-:Y:S02]  /*0da0*/  IMAD.WIDE.U32 R20, R21, 0x4, R4 ;  /* 0x0000000415147825 */ /* 0x000fe400078e0004 */
[----:B------:R4:W5:Y:S02]  /*0db0*/  LDG.E R13, desc[UR6][R16.64] ;  /* 0x00000006100d7981 */ /* 0x000964000c1e1900 */
[----:B------:R-:W-:-:S02]  /*0dc0*/  IMAD.WIDE.U32 R22, R25, 0x4, R6 ;  /* 0x0000000419167825 */ /* 0x000fc400078e0006 */
[----:B------:R-:W5:Y:S02]  /*0dd0*/  LDG.E R28, desc[UR6][R20.64] ;  /* 0x00000006141c7981 */ /* 0x000f64000c1e1900 */
[----:B------:R-:W-:Y:S02]  /*0de0*/  IMAD.WIDE.U32 R24, R25, 0x4, R4 ;  /* 0x0000000419187825 */ /* 0x000fe400078e0004 */
[----:B------:R4:W5:Y:S02]  /*0df0*/  LDG.E R12, desc[UR6][R22.64] ;  /* 0x00000006160c7981 */ /* 0x000964000c1e1900 */
[C---:B0-----:R-:W-:Y:S02]  /*0e00*/  IMAD.WIDE.U32 R14, R31.reuse, 0x4, R6 ;  /* 0x000000041f0e7825 */ /* 0x041fe400078e0006 */
[----:B------:R0:W5:Y:S02]  /*0e10*/  LDG.E R30, desc[UR6][R24.64] ;  /* 0x00000006181e7981 */ /* 0x000164000c1e1900 */
[--C-:B-1----:R-:W-:Y:S01]  /*0e20*/  IMAD.WIDE.U32 R18, R31, 0x4, R4.reuse ;  /* 0x000000041f127825 */ /* 0x102fe200078e0004 */
[----:B------:R-:W-:Y:S01]  /*0e30*/  LEA R31, R32, R33, 0x5 ;  /* 0x00000021201f7211 */ /* 0x000fe200078e28ff */
[----:B------:R-:W5:Y:S02]  /*0e40*/  LDG.E R14, desc[UR6][R14.64] ;  /* 0x000000060e0e7981 */ /* 0x000f64000c1e1900 */
[----:B----4-:R-:W-:-:S02]  /*0e50*/  IMAD.WIDE.U32 R16, R33, 0x4, R4 ;  /* 0x0000000421107825 */ /* 0x010fc400078e0004 */
[----:B------:R-:W4:Y:S02]  /*0e60*/  LDG.E R18, desc[UR6][R18.64] ;  /* 0x0000000612127981 */ /* 0x000f24000c1e1900 */
[--C-:B------:R-:W-:Y:S01]  /*0e70*/  IMAD.WIDE.U32 R26, R33, 0x4, R6.reuse ;  /* 0x00000004211a7825 */ /* 0x100fe200078e0006 */
[C---:B------:R-:W-:Y:S01]  /*0e80*/  LEA R33, R32.reuse, R33, 0x6 ;  /* 0x0000002120217211 */ /* 0x040fe200078e30ff */
[----:B------:R-:W4:Y:S02]  /*0e90*/  LDG.E R16, desc[UR6][R16.64] ;  /* 0x0000000610107981 */ /* 0x000f24000c1e1900 */
[C---:B------:R-:W-:Y:S02]  /*0ea0*/  IMAD.WIDE.U32 R22, R31.reuse, 0x4, R6 ;  /* 0x000000041f167825 */ /* 0x040fe400078e0006 */
[----:B------:R1:W4:Y:S02]  /*0eb0*/  LDG.E R11, desc[UR6][R26.64] ;  /* 0x000000061a0b7981 */ /* 0x000324000c1e1900 */
[--C-:B------:R-:W-:Y:S01]  /*0ec0*/  IMAD.WIDE.U32 R20, R31, 0x4, R4.reuse ;  /* 0x000000041f147825 */ /* 0x100fe200078e0004 */
[----:B------:R-:W-:Y:S01]  /*0ed0*/  LEA R31, R32, R33, 0x5 ;  /* 0x00000021201f7211 */ /* 0x000fe200078e28ff */
[----:B------:R-:W4:Y:S02]  /*0ee0*/  LDG.E R22, desc[UR6][R22.64] ;  /* 0x0000000616167981 */ /* 0x000f24000c1e1900 */
[----:B0-----:R-:W-:-:S02]  /*0ef0*/  IMAD.WIDE.U32 R24, R33, 0x4, R4 ;  /* 0x0000000421187825 */ /* 0x001fc400078e0004 */
[----:B------:R-:W4:Y:S02]  /*0f00*/  LDG.E R20, desc[UR6][R20.64] ;  /* 0x0000000614147981 */ /* 0x000f24000c1e1900 */
[--C-:B-1----:R-:W-:Y:S02]  /*0f10*/  IMAD.WIDE.U32 R26, R33, 0x4, R6.reuse ;  /* 0x00000004211a7825 */ /* 0x102fe400078e0006 */
[----:B------:R-:W4:Y:S02]  /*0f20*/  LDG.E R24, desc[UR6][R24.64] ;  /* 0x0000000618187981 */ /* 0x000f24000c1e1900 */
[C---:B------:R-:W-:Y:S02]  /*0f30*/  IMAD.WIDE.U32 R6, R31.reuse, 0x4, R6 ;  /* 0x000000041f067825 */ /* 0x040fe400078e0006 */
[----:B------:R-:W4:Y:S02]  /*0f40*/  LDG.E R26, desc[UR6][R26.64] ;  /* 0x000000061a1a7981 */ /* 0x000f24000c1e1900 */
[----:B------:R-:W-:-:S02]  /*0f50*/  IMAD.WIDE.U32 R4, R31, 0x4, R4 ;  /* 0x000000041f047825 */ /* 0x000fc400078e0004 */
[----:B------:R-:W4:Y:S04]  /*0f60*/  LDG.E R6, desc[UR6][R6.64] ;  /* 0x0000000606067981 */ /* 0x000f28000c1e1900 */
[----:B------:R-:W4:Y:S01]  /*0f70*/  LDG.E R4, desc[UR6][R4.64] ;  /* 0x0000000604047981 */ /* 0x000f22000c1e1900 */
[----:B------:R-:W-:Y:S01]  /*0f80*/  IADD3 R3, PT, PT, R3, 0x100, RZ ;  /* 0x0000010003037810 */ /* 0x000fe20007ffe0ff */
[----:B---3--:R-:W-:-:S04]  /*0f90*/  FADD.FTZ R10, R43, R10 ;  /* 0x0000000a2b0a7221 */ /* 0x008fc80000010000 */
[----:B--2---:R-:W-:Y:S01]  /*0fa0*/  FADD.FTZ R9, R10, R9 ;  /* 0x000000090a097221 */ /* 0x004fe20000010000 */
[----:B-----5:R-:W-:-:S04]  /*0fb0*/  FADD.FTZ R13, R2, R13 ;  /* 0x0000000d020d7221 */ /* 0x020fc80000010000 */
[----:B------:R-:W-:Y:S01]  /*0fc0*/  FADD.FTZ R13, R13, R28 ;  /* 0x0000001c0d0d7221 */ /* 0x000fe20000010000 */
[----:B------:R-:W-:-:S03]  /*0fd0*/  FADD.FTZ R9, R9, R12 ;  /* 0x0000000c09097221 */ /* 0x000fc60000010000 */
[----:B------:R-:W-:Y:S01]  /*0fe0*/  FADD.FTZ R13, R13, R30 ;  /* 0x0000001e0d0d7221 */ /* 0x000fe20000010000 */
[----:B------:R-:W-:-:S03]  /*0ff0*/  FADD.FTZ R14, R9, R14 ;  /* 0x0000000e090e7221 */ /* 0x000fc60000010000 */
[----:B----4-:R-:W-:-:S04]  /*1000*/  FADD.FTZ R13, R13, R18 ;  /* 0x000000120d0d7221 */ /* 0x010fc80000010000 */
        /* <DEDUP_REMOVED lines=8> */
.L_x_2894:
[----:B------:R-:W-:Y:S05]  /*1090*/  BSYNC.RECONVERGENT B1 ;  /* 0x0000000000017941 */ /* 0x000fea0003800200 */
.L_x_2893:
        /* <DEDUP_REMOVED lines=38> */
.L_x_2896:
[----:B------:R-:W-:Y:S05]  /*1300*/  BSYNC.RECONVERGENT B1 ;  /* 0x0000000000017941 */ /* 0x000fea0003800200 */
.L_x_2895:
[----:B------:R-:W-:Y:S05]  /*1310*/  @!P1 BRA `(.L_x_2889) ;  /* 0x0000000000409947 */ /* 0x000fea0003800000 */
[----:B------:R-:W0:Y:S01]  /*1320*/  LDC R14, c[0x0][0x388] ;  /* 0x0000e200ff0e7b82 */ /* 0x000e220000000800 */
[----:B------:R-:W-:-:S07]  /*1330*/  IADD3 R12, PT, PT, -R54, RZ, RZ ;  /* 0x000000ff360c7210 */ /* 0x000fce0007ffe1ff */
[----:B------:R-:W1:Y:S08]  /*1340*/  LDC.64 R8, c[0x0][0x440] ;  /* 0x00011000ff087b82 */ /* 0x000e700000000a00 */
[----:B------:R-:W2:Y:S01]  /*1350*/  LDC.64 R10, c[0x0][0x448] ;  /* 0x00011200ff0a7b82 */ /* 0x000ea20000000a00 */
[----:B0-----:R-:W-:-:S05]  /*1360*/  IMAD R0, R3, R14, R0 ;  /* 0x0000000e03007224 */ /* 0x001fca00078e0200 */
[----:B------:R-:W-:-:S07]  /*1370*/  IADD3 R3, PT, PT, R57, R0, RZ ;  /* 0x0000000039037210 */ /* 0x000fce0007ffe0ff */
.L_x_2897:
        /* <DEDUP_REMOVED lines=10> */
.L_x_2889:
[----:B------:R-:W-:Y:S05]  /*1420*/  BSYNC.RECONVERGENT B0 ;  /* 0x0000000000007941 */ /* 0x000fea0003800200 */
.L_x_2888:
[----:B------:R-:W0:Y:S01]  /*1430*/  S2R R3, SR_TID.X ;  /* 0x0000000000037919 */ /* 0x000e220000002100 */
[----:B------:R-:W1:Y:S01]  /*1440*/  S2UR UR5, SR_CgaCtaId ;  /* 0x00000000000579c3 */ /* 0x000e620000008800 */
[----:B------:R-:W-:Y:S01]  /*1450*/  UMOV UR4, 0x400 ;  /* 0x0000040000047882 */ /* 0x000fe20000000000 */
[C---:B------:R-:W-:Y:S02]  /*1460*/  SHF.L.U32 R5, R57.reuse, 0x7, RZ ;  /* 0x0000000739057819 */ /* 0x040fe400000006ff */
[C---:B------:R-:W-:Y:S02]  /*1470*/  ISETP.NE.AND P1, PT, R57.reuse, RZ, PT ;  /* 0x000000ff3900720c */ /* 0x040fe40003f25270 */
[----:B------:R-:W-:Y:S01]  /*1480*/  ISETP.GT.U32.AND P0, PT, R57, 0xf, PT ;  /* 0x0000000f3900780c */ /* 0x000fe20003f04070 */
[----:B-1----:R-:W-:Y:S01]  /*1490*/  ULEA UR4, UR5, UR4, 0x18 ;  /* 0x0000000405047291 */ /* 0x002fe2000f8ec0ff */
[----:B0-----:R-:W-:-:S04]  /*14a0*/  SHF.R.U32.HI R12, RZ, 0x5, R3 ;  /* 0x00000005ff0c7819 */ /* 0x001fc80000011603 */
[C-C-:B------:R-:W-:Y:S02]  /*14b0*/  LOP3.LUT R0, R12.reuse, 0x1f, R3.reuse, 0x78, !PT ;  /* 0x0000001f0c007812 */ /* 0x140fe400078e7803 */
[----:B------:R-:W-:Y:S02]  /*14c0*/  ISETP.NE.OR P0, PT, R12, 0x1f, P0 ;  /* 0x0000001f0c00780c */ /* 0x000fe40000705670 */
        /* <DEDUP_REMOVED lines=44> */
[----:B-1----:R-:W-:Y:S04]  /*1790*/  STG.E.64 desc[UR6][R6.64], R4 ;  /* 0x0000000406007986 */ /* 0x002fe8000c101b06 */
[----:B--2---:R-:W-:Y:S01]  /*17a0*/  STG.E.64 desc[UR6][R8.64], R2 ;  /* 0x0000000208007986 */ /* 0x004fe2000c101b06 */
[----:B------:R-:W-:Y:S05]  /*17b0*/  EXIT ;  /* 0x000000000000794d */ /* 0x000fea0003800000 */
.L_x_2898:
        /* <DEDUP_REMOVED lines=12> */
.L_x_10832:


//--------------------- .text._ZN10layer_norm13ln_bwd_kernelINS_13Kernel_traitsIf13__nv_bfloat16S2_S2_fjLj2560ELj1ELj1ELj4ELj8ENS_18Kernel_traits_baseILj2560EfS2_S2_S2_fjLj128EEEEELb1ELb0ELb1ELb1EEEvNS_9BwdParamsE --------------------------
	.section	.text._ZN10layer_norm13ln_bwd_kernelINS_13Kernel_traitsIf13__nv_bfloat16S2_S2_fjLj2560ELj1ELj1ELj4ELj8ENS_18Kernel_traits_baseILj2560EfS2_S2_S2_fjLj128EEEEELb1ELb0ELb1ELb1EEEvNS_9BwdParamsE,"ax",@progbits
	.align	128
        .global         _ZN10layer_norm13ln_bwd_kernelINS_13Kernel_traitsIf13__nv_bfloat16S2_S2_fjLj2560ELj1ELj1ELj4ELj8ENS_18Kernel_traits_baseILj2560EfS2_S2_S2_fjLj128EEEEELb1ELb0ELb1ELb1EEEvNS_9BwdParamsE
        .type           _ZN10layer_norm13ln_bwd_kernelINS_13Kernel_traitsIf13__nv_bfloat16S2_S2_fjLj2560ELj1ELj1ELj4ELj8ENS_18Kernel_traits_baseILj2560EfS2_S2_S2_fjLj128EEEEELb1ELb0ELb1ELb1EEEvNS_9BwdParamsE,@function
        .size           _ZN10layer_norm13ln_bwd_kernelINS_13Kernel_traitsIf13__nv_bfloat16S2_S2_fjLj2560ELj1ELj1ELj4ELj8ENS_18Kernel_traits_baseILj2560EfS2_S2_S2_fjLj128EEEEELb1ELb0ELb1ELb1EEEvNS_9BwdParamsE,(.L_x_10833 - _ZN10layer_norm13ln_bwd_kernelINS_13Kernel_traitsIf13__nv_bfloat16S2_S2_fjLj2560ELj1ELj1ELj4ELj8ENS_18Kernel_traits_baseILj2560EfS2_S2_S2_fjLj128EEEEELb1ELb0ELb1ELb1EEEvNS_9BwdParamsE)
        .other          _ZN10layer_norm13ln_bwd_kernelINS_13Kernel_traitsIf13__nv_bfloat16S2_S2_fjLj2560ELj1ELj1ELj4ELj8ENS_18Kernel_traits_baseILj2560EfS2_S2_S2_fjLj128EEEEELb1ELb0ELb1ELb1EEEvNS_9BwdParamsE,@"STO_CUDA_ENTRY STV_DEFAULT"
_ZN10layer_norm13ln_bwd_kernelINS_13Kernel_traitsIf13__nv_bfloat16S2_S2_fjLj2560ELj1ELj1ELj4ELj8ENS_18Kernel_traits_baseILj2560EfS2_S2_S2_fjLj128EEEEELb1ELb0ELb1ELb1EEEvNS_9BwdParamsE:
.text._ZN10layer_norm13ln_bwd_kernelINS_13Kernel_traitsIf13__nv_bfloat16S2_S2_fjLj2560ELj1ELj1ELj4ELj8ENS_18Kernel_traits_baseILj2560EfS2_S2_S2_fjLj128EEEEELb1ELb0ELb1ELb1EEEvNS_9BwdParamsE:
        /* <DEDUP_REMOVED lines=35> */
[----:B--2---:R0:W5:Y:S04]  /*0230*/  LDG.E.128 R40, desc[UR12][R2.64] ;  /* 0x0000000c02287981 */ /* 0x004168000c1e1d00 */
[----:B------:R0:W5:Y:S04]  /*0240*/  LDG.E.128 R36, desc[UR12][R2.64+0x800] ;  /* 0x0008000c02247981 */ /* 0x000168000c1e1d00 */
[----:B------:R0:W5:Y:S04]  /*0250*/  LDG.E.128 R32, desc[UR12][R2.64+0x1000] ;  /* 0x0010000c02207981 */ /* 0x000168000c1e1d00 */
[----:B------:R0:W5:Y:S04]  /*0260*/  LDG.E.128 R28, desc[UR12][R2.64+0x1800] ;  /* 0x0018000c021c7981 */ /* 0x000168000c1e1d00 */
[----:B------:R0:W5:Y:S01]  /*0270*/  LDG.E.128 R24, desc[UR12][R2.64+0x2000] ;  /* 0x0020000c02187981 */ /* 0x000162000c1e1d00 */
[----:B------:R-:W-:Y:S01]  /*0280*/  MOV R126, UR11 ;  /* 0x0000000b007e7c02 */ /* 0x000fe20008000f00 */
[----:B------:R-:W-:Y:S01]  /*0290*/  IMAD.MOV.U32 R80, RZ, RZ, RZ ;  /* 0x000000ffff507224 */ /* 0x000fe200078e00ff */
[----:B-1-34-:R-:W-:-:S11]  /*02a0*/  UPLOP3.LUT UP1, UPT, UPT, UPT, UPT, 0x40, 0x4 ;  /* 0x000000000004789c */ /* 0x01afd60003f2e870 */
.L_x_2950:
[----:B------:R-:W1:Y:S08]  /*02b0*/  LDC.64 R84, c[0x0][0x3f8] ;  /* 0x0000fe00ff547b82 */ /* 0x000e700000000a00 */
[----:B------:R-:W2:Y:S08]  /*02c0*/  LDC.64 R88, c[0x0][0x3c8] ;  /* 0x0000f200ff587b82 */ /* 0x000eb00000000a00 */
[----:B------:R-:W3:Y:S01]  /*02d0*/  LDC.64 R86, c[0x0][0x3f0] ;  /* 0x0000fc00ff567b82 */ /* 0x000ee20000000a00 */
[----:B-1----:R-:W-:-:S07]  /*02e0*/  IMAD.WIDE R90, R126, 0x4, R84 ;  /* 0x000000047e5a7825 */ /* 0x002fce00078e0254 */
[----:B------:R-:W1:Y:S01]  /*02f0*/  LDC.64 R84, c[0x0][0x3c0] ;  /* 0x0000f000ff547b82 */ /* 0x000e620000000a00 */
[----:B------:R-:W4:Y:S01]  /*0300*/  LDG.E R131, desc[UR12][R90.64] ;  /* 0x0000000c5a837981 */ /* 0x000f22000c1e1900 */
[----:B--2---:R-:W-:-:S05]  /*0310*/  IMAD.WIDE R88, R126, 0x4, R88 ;  /* 0x000000047e587825 */ /* 0x004fca00078e0258 */
[----:B0----5:R0:W5:Y:S01]  /*0320*/  LDG.E R2, desc[UR12][R88.64] ;  /* 0x0000000c58027981 */ /* 0x021162000c1e1900 */
[----:B---3--:R-:W-:-:S05]  /*0330*/  IMAD.WIDE R86, R126, 0x4, R86 ;  /* 0x000000047e567825 */ /* 0x008fca00078e0256 */
[----:B------:R0:W5:Y:S01]  /*0340*/  LDG.E R127, desc[UR12][R86.64] ;  /* 0x0000000c567f7981 */ /* 0x000162000c1e1900 */
[----:B----4-:R-:W-:-:S13]  /*0350*/  ISETP.GE.AND P2, PT, R131, 0x1, PT ;  /* 0x000000018300780c */ /* 0x010fda0003f46270 */
        /* <DEDUP_REMOVED lines=14> */
[C---:B------:R-:W-:Y:S01]  /*0440*/  VIADD R21, R5.reuse, 0x80 ;  /* 0x0000008005157836 */ /* 0x040fe20000000000 */
[----:B------:R-:W-:Y:S01]  /*0450*/  SHF.R.S32.HI R4, RZ, 0x1f, R3 ;  /* 0x0000001fff047819 */ /* 0x000fe20000011403 */
[----:B--2---:R-:W-:-:S03]  /*0460*/  IMAD.WIDE.U32 R22, R5, 0x8, R10 ;  /* 0x0000000805167825 */ /* 0x004fc600078e000a */
[----:B------:R-:W-:Y:S01]  /*0470*/  LEA.HI R95, R4, R3, RZ, 0x2 ;  /* 0x00000003045f7211 */ /* 0x000fe200078f10ff */
[----:B------:R-:W-:Y:S02]  /*0480*/  VIADD R17, R5, 0x180 ;  /* 0x0000018005117836 */ /* 0x000fe40000000000 */
[--C-:B------:R-:W-:Y:S01]  /*0490*/  IMAD.WIDE.U32 R20, R21, 0x8, R10.reuse ;  /* 0x0000000815147825 */ /* 0x100fe200078e000a */
[----:B------:R-:W-:Y:S01]  /*04a0*/  LEA.HI.SX32 R95, R95, R0, 0x1e ;  /* 0x000000005f5f7211 */ /* 0x000fe200078ff2ff */
[----:B------:R-:W2:Y:S02]  /*04b0*/  LDG.E.64 R22, desc[UR12][R22.64] ;  /* 0x0000000c16167981 */ /* 0x000ea4000c1e1b00 */
[----:B------:R-:W-:Y:S01]  /*04c0*/  IMAD.WIDE.U32 R18, R19, 0x8, R10 ;  /* 0x0000000813127825 */ /* 0x000fe200078e000a */
[C---:B------:R-:W-:Y:S01]  /*04d0*/  IADD3 R99, PT, PT, R95.reuse, 0x100, RZ ;  /* 0x000001005f637810 */ /* 0x040fe20007ffe0ff */
[----:B------:R-:W3:Y:S01]  /*04e0*/  LDG.E.64 R20, desc[UR12][R20.64] ;  /* 0x0000000c14147981 */ /* 0x000ee2000c1e1b00 */
[C---:B------:R-:W-:Y:S01]  /*04f0*/  IADD3 R129, PT, PT, R95.reuse, 0x200, RZ ;  /* 0x000002005f817810 */ /* 0x040fe20007ffe0ff */
[----:B------:R-:W-:Y:S01]  /*0500*/  VIADD R101, R95, 0x180 ;  /* 0x000001805f657836 */ /* 0x000fe20000000000 */
[----:B------:R-:W-:Y:S01]  /*0510*/  IADD3 R3, PT, PT, R5, 0x200, RZ ;  /* 0x0000020005037810 */ /* 0x000fe20007ffe0ff */
[C---:B------:R-:W-:Y:S01]  /*0520*/  VIADD R97, R95.reuse, 0x80 ;  /* 0x000000805f617836 */ /* 0x040fe20000000000 */
        /* <DEDUP_REMOVED lines=13> */
[----:B------:R1:W4:Y:S04]  /*0600*/  LDG.E R3, desc[UR12][R84.64] ;  /* 0x0000000c54037981 */ /* 0x000328000c1e1900 */
[----:B------:R-:W4:Y:S04]  /*0610*/  LDG.E.64 R16, desc[UR12][R16.64] ;  /* 0x0000000c10107981 */ /* 0x000f28000c1e1b00 */
[----:B------:R-:W4:Y:S01]  /*0620*/  LDG.E.64 R10, desc[UR12][R10.64] ;  /* 0x0000000c0a0a7981 */ /* 0x000f22000c1e1b00 */
[----:B------:R-:W-:Y:S01]  /*0630*/  IMAD.U32 R139, RZ, RZ, UR7 ;  /* 0x00000007ff8b7e24 */ /* 0x000fe2000f8e00ff */
[----:B------:R-:W-:-:S02]  /*0640*/  ISETP.NE.U32.AND P0, PT, RZ, UR6, PT ;  /* 0x00000006ff007c0c */ /* 0x000fc4000bf05070 */
[----:B------:R-:W-:Y:S02]  /*0650*/  @P1 IADD3 R86, PT, PT, R127, -0x1, RZ ;  /* 0xffffffff7f561810 */ /* 0x000fe40007ffe0ff */
[----:B------:R-:W-:-:S03]  /*0660*/  ISETP.NE.AND.EX P0, PT, R139, RZ, PT, P0 ;  /* 0x000000ff8b00720c */ /* 0x000fc60003f05300 */
[----:B------:R-:W-:-:S05]  /*0670*/  @P1 IMAD R86, R86, R87, RZ ;  /* 0x0000005756561224 */ /* 0x000fca00078e02ff */
[----:B------:R-:W-:-:S04]  /*0680*/  @P1 SHF.R.S32.HI R87, RZ, 0x1f, R86 ;  /* 0x0000001fff571819 */ /* 0x000fc80000011456 */
[----:B------:R-:W-:Y:S01]  /*0690*/  @P1 LEA.HI R105, R87, R86, RZ, 0x2 ;  /* 0x0000005657691211 */ /* 0x000fe200078f10ff */
[----:B------:R-:W0:Y:S08]  /*06a0*/  @P0 LDC.64 R92, c[0x0][0x438] ;  /* 0x00010e00ff5c0b82 */ /* 0x000e300000000a00 */
[----:B------:R-:W0:Y:S08]  /*06b0*/  @P0 LDC.64 R90, c[0x0][0x438] ;  /* 0x00010e00ff5a0b82 */ /* 0x000e300000000a00 */
[----:B------:R-:W0:Y:S08]  /*06c0*/  @P0 LDC.64 R88, c[0x0][0x438] ;  /* 0x00010e00ff580b82 */ /* 0x000e300000000a00 */
[----:B------:R-:W0:Y:S08]  /*06d0*/  @P0 LDC.64 R86, c[0x0][0x438] ;  /* 0x00010e00ff560b82 */ /* 0x000e300000000a00 */
[----:B-1----:R-:W1:Y:S01]  /*06e0*/  @P0 LDC.64 R84, c[0x0][0x438] ;  /* 0x00010e00ff540b82 */ /* 0x002e620000000a00 */
[----:B------:R-:W-:Y:S01]  /*06f0*/  IMAD.MOV.U32 R141, RZ, RZ, RZ ;  /* 0x000000ffff8d7224 */ /* 0x000fe200078e00ff */
[----:B------:R-:W-:Y:S01]  /*0700*/  @P1 LEA.HI.SX32 R141, R105, R0, 0x1e ;  /* 0x00000000698d1211 */ /* 0x000fe200078ff2ff */
[----:B0-----:R-:W-:-:S03]  /*0710*/  @P0 IMAD.WIDE.U32 R92, R95, 0x8, R92 ;  /* 0x000000085f5c0825 */ /* 0x001fc600078e005c */
[----:B------:R-:W-:Y:S01]  /*0720*/  IADD3 R105, PT, PT, R141, 0x80, RZ ;  /* 0x000000808d697810 */ /* 0x000fe20007ffe0ff */
[----:B------:R-:W-:Y:S01]  /*0730*/  @P0 IMAD.WIDE.U32 R90, R97, 0x8, R90 ;  /* 0x00000008615a0825 */ /* 0x000fe200078e005a */
[C---:B------:R-:W-:Y:S01]  /*0740*/  IADD3 R109, PT, PT, R141.reuse, 0x180, RZ ;  /* 0x000001808d6d7810 */ /* 0x040fe20007ffe0ff */
[----:B------:R-:W5:Y:S02]  /*0750*/  @P0 LDG.E.64 R112, desc[UR12][R92.64] ;  /* 0x0000000c5c700981 */ /* 0x000f64000c1e1b00 */
[----:B------:R-:W-:Y:S02]  /*0760*/  VIADD R107, R141, 0x100 ;  /* 0x000001008d6b7836 */ /* 0x000fe40000000000 */
[----:B------:R-:W-:Y:S01]  /*0770*/  @P0 IMAD.WIDE.U32 R88, R99, 0x8, R88 ;  /* 0x0000000863580825 */ /* 0x000fe200078e0058 */
[----:B------:R-:W5:Y:S03]  /*0780*/  @P0 LDG.E.64 R114, desc[UR12][R90.64] ;  /* 0x0000000c5a720981 */ /* 0x000f66000c1e1b00 */
[----:B------:R-:W-:Y:S01]  /*0790*/  @P0 IMAD.WIDE.U32 R94, R101, 0x8, R86 ;  /* 0x00000008655e0825 */ /* 0x000fe200078e0056 */
[----:B------:R-:W5:Y:S03]  /*07a0*/  @P0 LDG.E.64 R116, desc[UR12][R88.64] ;  /* 0x0000000c58740981 */ /* 0x000f66000c1e1b00 */
[----:B------:R-:W-:Y:S01]  /*07b0*/  VIADD R125, R141, 0x200 ;  /* 0x000002008d7d7836 */ /* 0x000fe20000000000 */
[----:B------:R-:W5:Y:S01]  /*07c0*/  @P0 LDG.E.64 R118, desc[UR12][R94.64] ;  /* 0x0000000c5e760981 */ /* 0x000f62000c1e1b00 */
[----:B-1----:R-:W-:-:S04]  /*07d0*/  @P0 IMAD.WIDE.U32 R96, R129, 0x8, R84 ;  /* 0x0000000881600825 */ /* 0x002fc800078e0054 */
[--C-:B------:R-:W-:Y:S01]  /*07e0*/  IMAD.WIDE.U32 R140, R141, 0x4, R102.reuse ;  /* 0x000000048d8c7825 */ /* 0x100fe200078e0066 */
[----:B------:R-:W5:Y:S01]  /*07f0*/  @P0 LDG.E.64 R120, desc[UR12][R96.64] ;  /* 0x0000000c60780981 */ /* 0x000f62000c1e1b00 */
[----:B------:R-:W-:Y:S02]  /*0800*/  ISETP.NE.AND P0, PT, RZ, UR14, PT ;  /* 0x0000000eff007c0c */ /* 0x000fe4000bf05270 */
[--C-:B------:R-:W-:Y:S02]  /*0810*/  IMAD.WIDE.U32 R104, R105, 0x4, R102.reuse ;  /* 0x0000000469687825 */ /* 0x100fe400078e0066 */
[----:B------:R-:W5:Y:S02]  /*0820*/  LDG.E R140, desc[UR12][R140.64] ;  /* 0x0000000c8c8c7981 */ /* 0x000f64000c1e1900 */
[--C-:B------:R-:W-:Y:S02]  /*0830*/  IMAD.WIDE.U32 R106, R107, 0x4, R102.reuse ;  /* 0x000000046b6a7825 */ /* 0x100fe400078e0066 */
[----:B------:R-:W5:Y:S02]  /*0840*/  LDG.E R134, desc[UR12][R104.64] ;  /* 0x0000000c68867981 */ /* 0x000f64000c1e1900 */
[----:B------:R-:W-:-:S02]  /*0850*/  IMAD.WIDE.U32 R108, R109, 0x4, R102 ;  /* 0x000000046d6c7825 */ /* 0x000fc400078e0066 */
[----:B------:R-:W5:Y:S02]  /*0860*/  LDG.E R133, desc[UR12][R106.64] ;  /* 0x0000000c6a857981 */ /* 0x000f64000c1e1900 */
[----:B------:R-:W-:Y:S02]  /*0870*/  IMAD.WIDE.U32 R102, R125, 0x4, R102 ;  /* 0x000000047d667825 */ /* 0x000fe400078e0066 */
[----:B------:R-:W5:Y:S04]  /*0880*/  LDG.E R132, desc[UR12][R108.64] ;  /* 0x0000000c6c847981 */ /* 0x000f68000c1e1900 */
[----:B------:R2:W5:Y:S02]  /*0890*/  LDG.E R125, desc[UR12][R102.64] ;  /* 0x0000000c667d7981 */ /* 0x000564000c1e1900 */
[--C-:B--2---:R-:W-:Y:S01]  /*08a0*/  SHF.R.U64 R102, R22, 0x10, R23.reuse ;  /* 0x0000001016667819 */ /* 0x104fe20000001217 */
[--C-:B------:R-:W-:Y:S01]  /*08b0*/  IMAD.MOV.U32 R98, RZ, RZ, R23.reuse ;  /* 0x000000ffff627224 */ /* 0x100fe200078e0017 */
[----:B------:R-:W-:-:S02]  /*08c0*/  SHF.R.U32.HI R100, RZ, 0x10, R23 ;  /* 0x00000010ff647819 */ /* 0x000fc40000011617 */
[----:B------:R-:W-:Y:S01]  /*08d0*/  MOV R104, R22 ;  /* 0x0000001600687202 */ /* 0x000fe20000000f00 */
[--C-:B---3--:R-:W-:Y:S01]  /*08e0*/  IMAD.MOV.U32 R22, RZ, RZ, R21.reuse ;  /* 0x000000ffff167224 */ /* 0x108fe200078e0015 */
[----:B------:R-:W-:Y:S02]  /*08f0*/  MOV R23, R20 ;  /* 0x0000001400177202 */ /* 0x000fe40000000f00 */
[--C-:B------:R-:W-:Y:S02]  /*0900*/  SHF.R.U64 R20, R20, 0x10, R21.reuse ;  /* 0x0000001014147819 */ /* 0x100fe40000001215 */
[----:B------:R-:W-:Y:S02]  /*0910*/  SHF.R.U32.HI R86, RZ, 0x10, R21 ;  /* 0x00000010ff567819 */ /* 0x000fe40000011615 */
[--C-:B----4-:R-:W-:Y:S02]  /*0920*/  SHF.R.U32.HI R87, RZ, 0x10, R9.reuse ;  /* 0x00000010ff577819 */ /* 0x110fe40000011609 */
[----:B------:R-:W-:-:S02]  /*0930*/  SHF.R.U64 R103, R8, 0x10, R9 ;  /* 0x0000001008677819 */ /* 0x000fc40000001209 */
[C---:B------:R-:W-:Y:S02]  /*0940*/  SHF.R.U64 R91, R12.reuse, 0x10, R13 ;  /* 0x000000100c5b7819 */ /* 0x040fe4000000120d */
[----:B------:R-:W-:Y:S01]  /*0950*/  SHF.L.U32 R95, R12, 0x10, RZ ;  /* 0x000000100c5f7819 */ /* 0x000fe200000006ff */
[----:B------:R-:W-:Y:S01]  /*0960*/  IMAD.U32 R85, R5, 0x10000, RZ ;  /* 0x0001000005557824 */ /* 0x000fe200078e00ff */
[----:B------:R-:W-:Y:S02]  /*0970*/  SHF.L.U32 R8, R8, 0x10, RZ ;  /* 0x0000001008087819 */ /* 0x000fe400000006ff */
[--C-:B------:R-:W-:Y:S01]  /*0980*/  SHF.R.U64 R129, R6, 0x10, R7.reuse ;  /* 0x0000001006817819 */ /* 0x100fe20000001207 */
[----:B------:R-:W-:Y:S01]  /*0990*/  IMAD.U32 R97, R7, 0x10000, RZ ;  /* 0x0001000007617824 */ /* 0x000fe200078e00ff */
[----:B------:R-:W-:Y:S02]  /*09a0*/  SHF.R.U32.HI R93, RZ, 0x10, R7 ;  /* 0x00000010ff5d7819 */ /* 0x000fe40000011607 */
[----:B------:R-:W-:-:S02]  /*09b0*/  SHF.R.U32.HI R7, RZ, 0x10, R15 ;  /* 0x00000010ff077819 */ /* 0x000fc4000001160f */
[----:B------:R-:W-:Y:S02]  /*09c0*/  SHF.L.U32 R101, R6, 0x10, RZ ;  /* 0x0000001006657819 */ /* 0x000fe400000006ff */
[----:B------:R-:W-:Y:S01]  /*09d0*/  FSEL R12, R3, RZ, !P0 ;  /* 0x000000ff030c7208 */ /* 0x000fe20004000000 */
[----:B------:R-:W-:Y:S01]  /*09e0*/  IMAD.U32 R6, R87, 0x10000, RZ ;  /* 0x0001000057067824 */ /* 0x000fe200078e00ff */
[----:B------:R-:W-:Y:S01]  /*09f0*/  MOV R84, R18 ;  /* 0x0000001200547202 */ /* 0x000fe20000000f00 */
[----:B------:R-:W-:Y:S01]  /*0a00*/  IMAD.U32 R107, R15, 0x10000, RZ ;  /* 0x000100000f6b7824 */ /* 0x000fe200078e00ff */
[----:B------:R-:W-:Y:S01]  /*0a10*/  SHF.R.U64 R87, R14, 0x10, R15 ;  /* 0x000000100e577819 */ /* 0x000fe2000000120f */
[--C-:B------:R-:W-:Y:S01]  /*0a20*/  IMAD.MOV.U32 R21, RZ, RZ, R19.reuse ;  /* 0x000000ffff157224 */ /* 0x100fe200078e0013 */
[----:B------:R-:W-:Y:S01]  /*0a30*/  SHF.R.U64 R18, R18, 0x10, R19 ;  /* 0x0000001012127819 */ /* 0x000fe20000001213 */
[----:B------:R-:W-:Y:S01]  /*0a40*/  IMAD.MOV.U32 R88, RZ, RZ, R17 ;  /* 0x000000ffff587224 */ /* 0x000fe200078e0011 */
[----:B------:R-:W-:Y:S01]  /*0a50*/  SHF.R.U32.HI R96, RZ, 0x10, R19 ;  /* 0x00000010ff607819 */ /* 0x000fe20000011613 */
[----:B------:R-:W-:Y:S01]  /*0a60*/  FADD.FTZ R15, -R12, R85 ;  /* 0x000000550c0f7221 */ /* 0x000fe20000010100 */
[--C-:B------:R-:W-:Y:S01]  /*0a70*/  SHF.R.U64 R92, R16, 0x10, R17.reuse ;  /* 0x00000010105c7819 */ /* 0x100fe20000001211 */
[----:B------:R-:W-:Y:S01]  /*0a80*/  IMAD.U32 R85, R7, 0x10000, RZ ;  /* 0x0001000007557824 */ /* 0x000fe200078e00ff */
[----:B------:R-:W-:Y:S01]  /*0a90*/  SHF.R.U32.HI R90, RZ, 0x10, R17 ;  /* 0x00000010ff5a7819 */ /* 0x000fe20000011611 */
[----:B------:R-:W-:Y:S01]  /*0aa0*/  FADD.FTZ R3, -R12, R8 ;  /* 0x000000080c037221 */ /* 0x000fe20000010100 */
[----:B------:R-:W-:-:S02]  /*0ab0*/  MOV R19, R10 ;  /* 0x0000000a00137202 */ /* 0x000fc40000000f00 */
[----:B------:R-:W-:Y:S01]  /*0ac0*/  SHF.R.U64 R17, R10, 0x10, R11 ;  /* 0x000000100a117819 */ /* 0x000fe2000000120b */
[----:B------:R-:W-:Y:S01]  /*0ad0*/  IMAD.U32 R9, R9, 0x10000, RZ ;  /* 0x0001000009097824 */ /* 0x000fe200078e00ff */
[C-C-:B------:R-:W-:Y:S02]  /*0ae0*/  SHF.R.U64 R145, R4.reuse, 0x10, R5.reuse ;  /* 0x0000001004917819 */ /* 0x140fe40000001205 */
[----:B------:R-:W-:Y:S02]  /*0af0*/  SHF.L.U32 R10, R4, 0x10, RZ ;  /* 0x00000010040a7819 */ /* 0x000fe400000006ff */
[----:B------:R-:W-:Y:S02]  /*0b00*/  SHF.L.U32 R7, R104, 0x10, RZ ;  /* 0x0000001068077819 */ /* 0x000fe400000006ff */
[----:B------:R-:W-:Y:S01]  /*0b10*/  SHF.L.U32 R4, R103, 0x10, RZ ;  /* 0x0000001067047819 */ /* 0x000fe200000006ff */
[----:B------:R-:W-:Y:S01]  /*0b20*/  FADD.FTZ R109, -R12, R6 ;  /* 0x000000060c6d7221 */ /* 0x000fe20000010100 */
[----:B------:R-:W-:Y:S01]  /*0b30*/  SHF.R.U32.HI R143, RZ, 0x10, R5 ;  /* 0x00000010ff8f7819 */ /* 0x000fe20000011605 */
[----:B------:R-:W-:Y:S01]  /*0b40*/  FMUL.FTZ R3, R2, R3 ;  /* 0x0000000302037220 */ /* 0x000fe20000410000 */
[----:B------:R-:W-:Y:S01]  /*0b50*/  FADD.FTZ R5, -R12, R9 ;  /* 0x000000090c057221 */ /* 0x000fe20000010100 */
[----:B------:R-:W-:-:S02]  /*0b60*/  IMAD.U32 R102, R102, 0x10000, RZ ;  /* 0x0001000066667824 */ /* 0x000fc400078e00ff */
[-C--:B------:R-:W-:Y:S01]  /*0b70*/  FMUL.FTZ R6, R40, R7.reuse ;  /* 0x0000000728067220 */ /* 0x080fe20000410000 */
[C---:B------:R-:W-:Y:S01]  /*0b80*/  FADD.FTZ R9, -R12.reuse, R4 ;  /* 0x000000040c097221 */ /* 0x040fe20000010100 */
[----:B------:R-:W-:Y:S01]  /*0b90*/  FADD.FTZ R97, -R12, R97 ;  /* 0x000000610c617221 */ /* 0x000fe20000010100 */
[----:B------:R-:W-:Y:S01]  /*0ba0*/  SHF.L.U32 R105, R98, 0x10, RZ ;  /* 0x0000001062697819 */ /* 0x000fe200000006ff */
[----:B------:R-:W-:Y:S01]  /*0bb0*/  FADD.FTZ R80, R80, R7 ;  /* 0x0000000750507221 */ /* 0x000fe20000010000 */
[----:B------:R-:W-:Y:S01]  /*0bc0*/  FFMA.FTZ R44, R3, R7, R44 ;  /* 0x00000007032c7223 */ /* 0x000fe2000001002c */
[----:B------:R-:W-:Y:S02]  /*0bd0*/  IMAD.U32 R141, R88, 0x10000, RZ ;  /* 0x00010000588d7824 */ /* 0x000fe400078e00ff */
[----:B------:R-:W-:Y:S01]  /*0be0*/  FMUL.FTZ R7, R41, R102 ;  /* 0x0000006629077220 */ /* 0x000fe20000410000 */
[----:B------:R-:W-:Y:S01]  /*0bf0*/  FADD.FTZ R88, RZ, R6 ;  /* 0x00000006ff587221 */ /* 0x000fe20000010000 */
[----:B------:R-:W-:Y:S01]  /*0c00*/  FMUL.FTZ R4, R2, R9 ;  /* 0x0000000902047220 */ /* 0x000fe20000410000 */
[----:B------:R-:W-:Y:S01]  /*0c10*/  FFMA.FTZ R147, R3, R6, RZ ;  /* 0x0000000603937223 */ /* 0x000fe200000100ff */
[----:B------:R-:W-:Y:S01]  /*0c20*/  SHF.R.U32.HI R89, RZ, 0x10, R13 ;  /* 0x00000010ff597819 */ /* 0x000fe2000001160d */
[----:B------:R-:W-:Y:S01]  /*0c30*/  IMAD.U32 R99, R13, 0x10000, RZ ;  /* 0x000100000d637824 */ /* 0x000fe200078e00ff */
[----:B------:R-:W-:Y:S01]  /*0c40*/  SHF.L.U32 R153, R21, 0x10, RZ ;  /* 0x0000001015997819 */ /* 0x000fe200000006ff */
[----:B------:R-:W-:Y:S01]  /*0c50*/  FADD.FTZ R13, -R12, R10 ;  /* 0x0000000a0c0d7221 */ /* 0x000fe20000010100 */
[----:B------:R-:W-:Y:S01]  /*0c60*/  FMUL.FTZ R21, R2, R97 ;  /* 0x0000006102157220 */ /* 0x000fe20000410000 */
[----:B------:R-:W-:-:S02]  /*0c70*/  IMAD.U32 R100, R100, 0x10000, RZ ;  /* 0x0001000064647824 */ /* 0x000fc400078e00ff */
[----:B------:R-:W-:Y:S01]  /*0c80*/  FMUL.FTZ R10, R42, R105 ;  /* 0x000000692a0a7220 */ /* 0x000fe20000410000 */
[----:B------:R-:W-:Y:S01]  /*0c90*/  FADD.FTZ R97, R88, R7 ;  /* 0x0000000758617221 */ /* 0x000fe20000010000 */
[----:B------:R-:W-:Y:S01]  /*0ca0*/  SHF.L.U32 R145, R145, 0x10, RZ ;  /* 0x0000001091917819 */ /* 0x000fe200000006ff */
[----:B------:R-:W-:Y:S01]  /*0cb0*/  FMUL.FTZ R5, R2, R5 ;  /* 0x0000000502057220 */ /* 0x000fe20000410000 */
[C---:B------:R-:W-:Y:S01]  /*0cc0*/  FFMA.FTZ R88, R4.reuse, R7, R147 ;  /* 0x0000000704587223 */ /* 0x040fe20000010093 */
[----:B------:R-:W-:Y:S01]  /*0cd0*/  MOV R94, R16 ;  /* 0x00000010005e7202 */ /* 0x000fe20000000f00 */
[----:B------:R-:W-:Y:S01]  /*0ce0*/  FADD.FTZ R81, R81, R102 ;  /* 0x0000006651517221 */ /* 0x000fe20000010000 */
[----:B------:R-:W-:Y:S01]  /*0cf0*/  FFMA.FTZ R45, R4, R102, R45 ;  /* 0x00000066042d7223 */ /* 0x000fe2000001002d */
[----:B------:R-:W-:Y:S02]  /*0d00*/  IMAD.MOV.U32 R16, RZ, RZ, R11 ;  /* 0x000000ffff107224 */ /* 0x000fe400078e000b */
[----:B------:R-:W-:Y:S01]  /*0d10*/  FADD.FTZ R101, -R12, R101 ;  /* 0x000000650c657221 */ /* 0x000fe20000010100 */
[----:B------:R-:W-:Y:S01]  /*0d20*/  SHF.L.U32 R23, R23, 0x10, RZ ;  /* 0x0000001017177819 */ /* 0x000fe200000006ff */
[----:B------:R-:W-:Y:S01]  /*0d30*/  IMAD.U32 R102, R96, 0x10000, RZ ;  /* 0x0001000060667824 */ /* 0x000fe200078e00ff */
[----:B------:R-:W-:Y:S01]  /*0d40*/  SHF.R.U32.HI R11, RZ, 0x10, R11 ;  /* 0x00000010ff0b7819 */ /* 0x000fe2000001160b */
[----:B------:R-:W-:Y:S01]  /*0d50*/  FMUL.FTZ R9, R43, R100 ;  /* 0x000000642b097220 */ /* 0x000fe20000410000 */
[----:B------:R-:W-:Y:S01]  /*0d60*/  SHF.L.U32 R103, R14, 0x10, RZ ;  /* 0x000000100e677819 */ /* 0x000fe200000006ff */
[----:B------:R-:W-:Y:S01]  /*0d70*/  FADD.FTZ R96, R97, R10 ;  /* 0x0000000a61607221 */ /* 0x000fe20000010000 */
[----:B------:R-:W-:Y:S01]  /*0d80*/  SHF.L.U32 R129, R129, 0x10, RZ ;  /* 0x0000001081817819 */ /* 0x000fe200000006ff */
[----:B------:R-:W-:Y:S01]  /*0d90*/  IMAD.U32 R143, R143, 0x10000, RZ ;  /* 0x000100008f8f7824 */ /* 0x000fe200078e00ff */
[----:B------:R-:W-:Y:S01]  /*0da0*/  SHF.L.U32 R91, R91, 0x10, RZ ;  /* 0x000000105b5b7819 */ /* 0x000fe200000006ff */
[----:B------:R-:W-:Y:S01]  /*0db0*/  IMAD.U32 R93, R93, 0x10000, RZ ;  /* 0x000100005d5d7824 */ /* 0x000fe200078e00ff */
[----:B------:R-:W-:Y:S01]  /*0dc0*/  SHF.L.U32 R87, R87, 0x10, RZ ;  /* 0x0000001057577819 */ /* 0x000fe200000006ff */
[----:B------:R-:W-:-:S02]  /*0dd0*/  IMAD.U32 R89, R89, 0x10000, RZ ;  /* 0x0001000059597824 */ /* 0x000fc400078e00ff */
[----:B------:R-:W-:Y:S01]  /*0de0*/  FADD.FTZ R82, R82, R105 ;  /* 0x0000006952527221 */ /* 0x000fe20000010000 */
[----:B------:R-:W-:Y:S01]  /*0df0*/  FMUL.FTZ R8, R2, R109 ;  /* 0x0000006d02087220 */ /* 0x000fe20000410000 */
[C---:B------:R-:W-:Y:S01]  /*0e00*/  FFMA.FTZ R46, R5.reuse, R105, R46 ;  /* 0x00000069052e7223 */ /* 0x040fe2000001002e */
[----:B------:R-:W-:Y:S01]  /*0e10*/  FFMA.FTZ R97, R5, R10, R88 ;  /* 0x0000000a05617223 */ /* 0x000fe20000010058 */
[----:B------:R-:W-:Y:S01]  /*0e20*/  FADD.FTZ R145, -R12, R145 ;  /* 0x000000910c917221 */ /* 0x000fe20000010100 */
[----:B------:R-:W-:Y:S01]  /*0e30*/  SHF.L.U32 R105, R19, 0x10, RZ ;  /* 0x0000001013697819 */ /* 0x000fe200000006ff */
[----:B------:R-:W-:Y:S01]  /*0e40*/  FMUL.FTZ R19, R2, R101 ;  /* 0x0000006502137220 */ /* 0x000fe20000410000 */
[----:B------:R-:W-:Y:S01]  /*0e50*/  SHF.L.U32 R151, R84, 0x10, RZ ;  /* 0x0000001054977819 */ /* 0x000fe200000006ff */
[----:B------:R-:W-:Y:S01]  /*0e60*/  IMAD.U32 R20, R20, 0x10000, RZ ;  /* 0x0001000014147824 */ /* 0x000fe200078e00ff */
[----:B------:R-:W-:Y:S01]  /*0e70*/  SHF.L.U32 R84, R11, 0x10, RZ ;  /* 0x000000100b547819 */ /* 0x000fe200000006ff */
[----:B------:R-:W-:Y:S01]  /*0e80*/  FMUL.FTZ R14, R36, R23 ;  /* 0x00000017240e7220 */ /* 0x000fe20000410000 */
[----:B------:R-:W-:Y:S01]  /*0e90*/  FADD.FTZ R101, R96, R9 ;  /* 0x0000000960657221 */ /* 0x000fe20000010000 */
        /* <DEDUP_REMOVED lines=12> */
[----:B------:R-:W-:Y:S01]  /*0f60*/  FFMA.FTZ R96, R8, R9, R97 ;  /* 0x0000000908607223 */ /* 0x000fe20000010061 */
[----:B------:R-:W-:Y:S01]  /*0f70*/  FMUL.FTZ R12, R2, R145 ;  /* 0x00000091020c7220 */ /* 0x000fe20000410000 */
        /* <DEDUP_REMOVED lines=8> */
[----:B------:R-:W-:-:S02]  /*1000*/  IMAD.U32 R98, R18, 0x10000, RZ ;  /* 0x0001000012627824 */ /* 0x000fc400078e00ff */
[C---:B------:R-:W-:Y:S01]  /*1010*/  FMUL.FTZ R20, R2.reuse, R129 ;  /* 0x0000008102147220 */ /* 0x040fe20000410000 */
[----:B------:R-:W-:Y:S01]  /*1020*/  FMUL.FTZ R94, R2, R93 ;  /* 0x0000005d025e7220 */ /* 0x000fe20000410000 */
[----:B------:R-:W-:Y:S02]  /*1030*/  IMAD.U32 R22, R86, 0x10000, RZ ;  /* 0x0001000056167824 */ /* 0x000fe400078e00ff */
[----:B------:R-:W-:Y:S01]  /*1040*/  FMUL.FTZ R18, R38, R149 ;  /* 0x0000009526127220 */ /* 0x000fe20000410000 */
[----:B------:R-:W-:Y:S01]  /*1050*/  FADD.FTZ R101, R88, R15 ;  /* 0x0000000f58657221 */ /* 0x000fe20000010000 */
[----:B------:R-:W-:Y:S01]  /*1060*/  FFMA.FTZ R88, R12, R15, R97 ;  /* 0x0000000f0c587223 */ /* 0x000fe20000010061 */
        /* <DEDUP_REMOVED lines=8> */
[----:B------:R-:W-:Y:S01]  /*10f0*/  FADD.FTZ R73, R73, R98 ;  /* 0x0000006249497221 */ /* 0x000fe20000010000 */
[-C--:B------:R-:W-:Y:S01]  /*1100*/  FFMA.FTZ R53, R20, R98.reuse, R53 ;  /* 0x0000006214357223 */ /* 0x080fe20000010035 */
[----:B------:R-:W-:Y:S01]  /*1110*/  FMUL.FTZ R23, R33, R98 ;  /* 0x0000006221177220 */ /* 0x000fe20000410000 */
[----:B------:R-:W-:Y:S01]  /*1120*/  FADD.FTZ R75, R75, R102 ;  /* 0x000000664b4b7221 */ /* 0x000fe20000010000 */
[-C--:B------:R-:W-:Y:S01]  /*1130*/  FFMA.FTZ R55, R94, R102.reuse, R55 ;  /* 0x000000665e377223 */ /* 0x080fe20000010037 */
[----:B------:R-:W-:Y:S01]  /*1140*/  FMUL.FTZ R93, R35, R102 ;  /* 0x00000066235d7220 */ /* 0x000fe20000410000 */
[----:B------:R-:W-:Y:S01]  /*1150*/  FMUL.FTZ R17, R39, R22 ;  /* 0x0000001627117220 */ /* 0x000fe20000410000 */
[----:B------:R-:W-:Y:S01]  /*1160*/  FMUL.FTZ R98, R2, R91 ;  /* 0x0000005b02627220 */ /* 0x000fe20000410000 */
[----:B------:R-:W-:Y:S01]  /*1170*/  FADD.FTZ R102, R101, R18 ;  /* 0x0000001265667221 */ /* 0x000fe20000010000 */
[----:B------:R-:W-:Y:S01]  /*1180*/  FFMA.FTZ R91, R13, R18, R88 ;  /* 0x000000120d5b7223 */ /* 0x000fe20000010058 */
[----:B------:R-:W-:Y:S01]  /*1190*/  FADD.FTZ R79, R79, R22 ;  /* 0x000000164f4f7221 */ /* 0x000fe20000010000 */
[----:B------:R-:W-:Y:S01]  /*11a0*/  FFMA.FTZ R51, R16, R22, R51 ;  /* 0x0000001610337223 */ /* 0x000fe20000010033 */
        /* <DEDUP_REMOVED lines=8> */
[----:B------:R-:W-:Y:S02]  /*1230*/  FMUL.FTZ R92, R34, R153 ;  /* 0x00000099225c7220 */ /* 0x000fe40000410000 */
[----:B------:R-:W-:Y:S01]  /*1240*/  FADD.FTZ R101, R88, R23 ;  /* 0x0000001758657221 */ /* 0x000fe20000010000 */
[----:B------:R-:W-:Y:S01]  /*1250*/  FFMA.FTZ R88, R20, R23, R91 ;  /* 0x0000001714587223 */ /* 0x000fe2000001005b */
[----:B------:R-:W-:Y:S01]  /*1260*/  SHF.L.U32 R90, R90, 0x10, RZ ;  /* 0x000000105a5a7819 */ /* 0x000fe200000006ff */
[----:B------:R-:W-:Y:S01]  /*1270*/  FMUL.FTZ R102, R2, R89 ;  /* 0x0000005902667220 */ /* 0x000fe20000410000 */
[----:B------:R-:W-:Y:S01]  /*1280*/  FADD.FTZ R104, R101, R92 ;  /* 0x0000005c65687221 */ /* 0x000fe20000010000 */
[----:B------:R-:W-:Y:S01]  /*1290*/  FFMA.FTZ R89, R21, R92, R88 ;  /* 0x0000005c15597223 */ /* 0x000fe20000010058 */
[----:B------:R-:W-:Y:S01]  /*12a0*/  FMUL.FTZ R96, R28, R155 ;  /* 0x0000009b1c607220 */ /* 0x000fe20000410000 */
[----:B------:R-:W-:Y:S01]  /*12b0*/  FADD.FTZ R71, R71, R90 ;  /* 0x0000005a47477221 */ /* 0x000fe20000010000 */
[-C--:B------:R-:W-:Y:S01]  /*12c0*/  FFMA.FTZ R59, R102, R90.reuse, R59 ;  /* 0x0000005a663b7223 */ /* 0x080fe2000001003b */
[----:B------:R-:W-:Y:S01]  /*12d0*/  FMUL.FTZ R101, R31, R90 ;  /* 0x0000005a1f657220 */ /* 0x000fe20000410000 */
[----:B------:R-:W-:Y:S01]  /*12e0*/  FADD.FTZ R91, R104, R93 ;  /* 0x0000005d685b7221 */ /* 0x000fe20000010000 */
[----:B------:R-:W-:Y:S01]  /*12f0*/  FMUL.FTZ R95, R2, R95 ;  /* 0x0000005f025f7220 */ /* 0x000fe20000410000 */
[----:B------:R-:W-:-:S02]  /*1300*/  FFMA.FTZ R90, R94, R93, R89 ;  /* 0x0000005d5e5a7223 */ /* 0x000fc40000010059 */
[----:B------:R-:W-:Y:S02]  /*1310*/  FADD.FTZ R88, R91, R96 ;  /* 0x000000605b587221 */ /* 0x000fe40000010000 */
[----:B------:R-:W-:Y:S01]  /*1320*/  FFMA.FTZ R89, R95, R96, R90 ;  /* 0x000000605f597223 */ /* 0x000fe2000001005a */
[----:B------:R-:W-:Y:S01]  /*1330*/  FMUL.FTZ R100, R30, R141 ;  /* 0x0000008d1e647220 */ /* 0x000fe20000410000 */
[----:B------:R-:W-:Y:S01]  /*1340*/  FADD.FTZ R91, R88, R97 ;  /* 0x00000061585b7221 */ /* 0x000fe20000010000 */
[----:B------:R-:W-:Y:S01]  /*1350*/  FMUL.FTZ R99, R2, R99 ;  /* 0x0000006302637220 */ /* 0x000fe20000410000 */
[----:B------:R-:W-:Y:S01]  /*1360*/  FFMA.FTZ R88, R98, R97, R89 ;  /* 0x0000006162587223 */ /* 0x000fe20000010059 */
[C---:B------:R-:W-:Y:S01]  /*1370*/  FMUL.FTZ R106, R2.reuse, R87 ;  /* 0x00000057026a7220 */ /* 0x040fe20000410000 */
[----:B------:R-:W-:Y:S01]  /*1380*/  FADD.FTZ R90, R91, R100 ;  /* 0x000000645b5a7221 */ /* 0x000fe20000010000 */
[----:B------:R-:W-:Y:S01]  /*1390*/  FMUL.FTZ R103, R2, R103 ;  /* 0x0000006702677220 */ /* 0x000fe20000410000 */
[----:B------:R-:W-:Y:S01]  /*13a0*/  FFMA.FTZ R87, R99, R100, R88 ;  /* 0x0000006463577223 */ /* 0x000fe20000010058 */
[----:B------:R-:W-:Y:S01]  /*13b0*/  FMUL.FTZ R104, R24, R105 ;  /* 0x0000006918687220 */ /* 0x000fe20000410000 */
[----:B------:R-:W-:Y:S01]  /*13c0*/  FADD.FTZ R89, R90, R101 ;  /* 0x000000655a597221 */ /* 0x000fe20000010000 */
[----:B------:R-:W-:Y:S01]  /*13d0*/  FADD.FTZ R64, R64, R105 ;  /* 0x0000006940407221 */ /* 0x000fe20000010000 */
[----:B------:R-:W-:Y:S01]  /*13e0*/  FFMA.FTZ R88, R102, R101, R87 ;  /* 0x0000006566587223 */ /* 0x000fe20000010057 */
[----:B------:R-:W-:Y:S01]  /*13f0*/  FFMA.FTZ R60, R103, R105, R60 ;  /* 0x00000069673c7223 */ /* 0x000fe2000001003c */
[----:B------:R-:W-:Y:S01]  /*1400*/  FADD.FTZ R65, R65, R86 ;  /* 0x0000005641417221 */ /* 0x000fe20000010000 */
[-C--:B------:R-:W-:Y:S01]  /*1410*/  FFMA.FTZ R61, R106, R86.reuse, R61 ;  /* 0x000000566a3d7223 */ /* 0x080fe2000001003d */
        /* <DEDUP_REMOVED lines=28> */
.L_x_2900:
[----:B-----5:R-:W-:Y:S01]  /*15e0*/  ISETP.GE.AND P1, PT, R127, 0x1, PT ;  /* 0x000000017f00780c */ /* 0x020fe20003f26270 */
[----:B------:R-:W-:Y:S01]  /*15f0*/  HFMA2 R141, -RZ, RZ, 0, 0 ;  /* 0x00000000ff8d7431 */ /* 0x000fe200000001ff */
[----:B------:R-:W-:Y:S02]  /*1600*/  MOV R139, UR7 ;  /* 0x00000007008b7c02 */ /* 0x000fe40008000f00 */
[----:B------:R-:W-:Y:S02]  /*1610*/  CS2R R128, SRZ ;  /* 0x0000000000807805 */ /* 0x000fe4000001ff00 */
[----:B------:R-:W-:-:S04]  /*1620*/  ISETP.NE.U32.AND P0, PT, RZ, UR6, PT ;  /* 0x00000006ff007c0c */ /* 0x000fc8000bf05070 */
[----:B------:R-:W-:-:S03]  /*1630*/  ISETP.NE.AND.EX P0, PT, R139, RZ, PT, P0 ;  /* 0x000000ff8b00720c */ /* 0x000fc60003f05300 */
[----:B------:R-:W0:Y:S01]  /*1640*/  @P1 LDC R85, c[0x0][0x388] ;  /* 0x0000e200ff551b82 */ /* 0x000e220000000800 */
[----:B------:R-:W-:-:S04]  /*1650*/  @P1 VIADD R84, R127, 0xffffffff ;  /* 0xffffffff7f541836 */ /* 0x000fc80000000000 */
        /* <DEDUP_REMOVED lines=21> */
.L_x_2902:
[----:B------:R-:W0:Y:S01]  /*17b0*/  LDC.64 R84, c[0x0][0x3b0] ;  /* 0x0000ec00ff547b82 */ /* 0x000e220000000a00 */
[----:B------:R-:W-:Y:S01]  /*17c0*/  IMAD R86, R126, UR18, RZ ;  /* 0x000000127e567c24 */ /* 0x000fe2000f8e02ff */
[C---:B------:R-:W-:Y:S01]  /*17d0*/  IADD3 R91, PT, PT, R141.reuse, 0x80, RZ ;  /* 0x000000808d5b7810 */ /* 0x040fe20007ffe0ff */
[C---:B------:R-:W-:Y:S01]  /*17e0*/  VIADD R115, R141.reuse, 0x180 ;  /* 0x000001808d737836 */ /* 0x040fe20000000000 */
[C---:B------:R-:W-:Y:S02]  /*17f0*/  IADD3 R89, PT, PT, R141.reuse, 0x100, RZ ;  /* 0x000001008d597810 */ /* 0x040fe40007ffe0ff */
[----:B------:R-:W-:Y:S02]  /*1800*/  SHF.R.S32.HI R87, RZ, 0x1f, R86 ;  /* 0x0000001fff577819 */ /* 0x000fe40000011456 */
[----:B------:R-:W1:Y:S01]  /*1810*/  LDC.64 R120, c[0x0][0x438] ;  /* 0x00010e00ff787b82 */ /* 0x000e620000000a00 */
[----:B------:R-:W-:Y:S02]  /*1820*/  IADD3 R117, PT, PT, R141, 0x200, RZ ;  /* 0x000002008d757810 */ /* 0x000fe40007ffe0ff */
[----:B------:R-:W-:-:S04]  /*1830*/  LEA.HI R113, R87, R86, RZ, 0x2 ;  /* 0x0000005657717211 */ /* 0x000fc800078f10ff */
[----:B------:R-:W-:-:S04]  /*1840*/  LEA.HI.SX32 R113, R113, R0, 0x1e ;  /* 0x0000000071717211 */ /* 0x000fc800078ff2ff */
[C---:B------:R-:W-:Y:S02]  /*1850*/  IADD3 R119, PT, PT, R113.reuse, 0x180, RZ ;  /* 0x0000018071777810 */ /* 0x040fe40007ffe0ff */
[----:B------:R-:W-:Y:S01]  /*1860*/  IADD3 R143, PT, PT, R113, 0x200, RZ ;  /* 0x00000200718f7810 */ /* 0x000fe20007ffe0ff */
[----:B0-----:R-:W-:-:S04]  /*1870*/  IMAD.WIDE.U32 R90, R91, 0x4, R84 ;  /* 0x000000045b5a7825 */ /* 0x001fc800078e0054 */
[--C-:B------:R-:W-:Y:S01]  /*1880*/  IMAD.WIDE.U32 R88, R89, 0x4, R84.reuse ;  /* 0x0000000459587825 */ /* 0x100fe200078e0054 */
[----:B------:R0:W5:Y:S03]  /*1890*/  LDG.E R134, desc[UR12][R90.64] ;  /* 0x0000000c5a867981 */ /* 0x000166000c1e1900 */
[--C-:B------:R-:W-:Y:S01]  /*18a0*/  IMAD.WIDE.U32 R86, R115, 0x4, R84.reuse ;  /* 0x0000000473567825 */ /* 0x100fe200078e0054 */
[----:B------:R-:W-:Y:S01]  /*18b0*/  IADD3 R115, PT, PT, R113, 0x80, RZ ;  /* 0x0000008071737810 */ /* 0x000fe20007ffe0ff */
[----:B------:R0:W5:Y:S02]  /*18c0*/  LDG.E R133, desc[UR12][R88.64] ;  /* 0x0000000c58857981 */ /* 0x000164000c1e1900 */
[--C-:B------:R-:W-:Y:S02]  /*18d0*/  IMAD.WIDE.U32 R140, R141, 0x4, R84.reuse ;  /* 0x000000048d8c7825 */ /* 0x100fe400078e0054 */
[----:B------:R0:W5:Y:S02]  /*18e0*/  LDG.E R132, desc[UR12][R86.64] ;  /* 0x0000000c56847981 */ /* 0x000164000c1e1900 */
[----:B------:R-:W-:-:S02]  /*18f0*/  IMAD.WIDE.U32 R84, R117, 0x4, R84 ;  /* 0x0000000475547825 */ /* 0x000fc400078e0054 */
[----:B------:R0:W5:Y:S02]  /*1900*/  LDG.E R140, desc[UR12][R140.64] ;  /* 0x0000000c8c8c7981 */ /* 0x000164000c1e1900 */
[C---:B------:R-:W-:Y:S02]  /*1910*/  VIADD R117, R113.reuse, 0x100 ;  /* 0x0000010071757836 */ /* 0x040fe40000000000 */
[--C-:B-1----:R-:W-:Y:S01]  /*1920*/  IMAD.WIDE.U32 R112, R113, 0x8, R120.reuse ;  /* 0x0000000871707825 */ /* 0x102fe200078e0078 */
[----:B------:R0:W5:Y:S03]  /*1930*/  LDG.E R125, desc[UR12][R84.64] ;  /* 0x0000000c547d7981 */ /* 0x000166000c1e1900 */
[--C-:B------:R-:W-:Y:S02]  /*1940*/  IMAD.WIDE.U32 R114, R115, 0x8, R120.reuse ;  /* 0x0000000873727825 */ /* 0x100fe400078e0078 */
[----:B------:R-:W5:Y:S02]  /*1950*/  LDG.E.64 R112, desc[UR12][R112.64] ;  /* 0x0000000c70707981 */ /* 0x000f64000c1e1b00 */
[----:B------:R-:W-:-:S02]  /*1960*/  IMAD.WIDE.U32 R116, R117, 0x8, R120 ;  /* 0x0000000875747825 */ /* 0x000fc400078e0078 */
[----:B------:R-:W5:Y:S02]  /*1970*/  LDG.E.64 R114, desc[UR12][R114.64] ;  /* 0x0000000c72727981 */ /* 0x000f64000c1e1b00 */
[--C-:B------:R-:W-:Y:S02]  /*1980*/  IMAD.WIDE.U32 R118, R119, 0x8, R120.reuse ;  /* 0x0000000877767825 */ /* 0x100fe400078e0078 */
[----:B------:R-:W5:Y:S02]  /*1990*/  LDG.E.64 R116, desc[UR12][R116.64] ;  /* 0x0000000c74747981 */ /* 0x000f64000c1e1b00 */
[----:B------:R-:W-:Y:S02]  /*19a0*/  IMAD.WIDE.U32 R120, R143, 0x8, R120 ;  /* 0x000000088f787825 */ /* 0x000fe400078e0078 */
[----:B------:R-:W5:Y:S04]  /*19b0*/  LDG.E.64 R118, desc[UR12][R118.64] ;  /* 0x0000000c76767981 */ /* 0x000f68000c1e1b00 */
[----:B0-----:R-:W5:Y:S02]  /*19c0*/  LDG.E.64 R120, desc[UR12][R120.64] ;  /* 0x0000000c78787981 */ /* 0x001f64000c1e1b00 */
.L_x_2901:
        /* <DEDUP_REMOVED lines=32> */
.L_x_2904:
[----:B------:R-:W-:Y:S05]  /*1bd0*/  BSYNC.RECONVERGENT B0 ;  /* 0x0000000000007941 */ /* 0x000fea0003800200 */
.L_x_2903:
        /* <DEDUP_REMOVED lines=19> */
[----:B------:R-:W-:-:S02]  /*1d10*/  @P1 VIADD R86, R127, 0xffffffff ;  /* 0xffffffff7f561836 */ /* 0x000fc40000000000 */
[----:B------:R-:W-:Y:S01]  /*1d20*/  FADD.FTZ R84, R87, R84 ;  /* 0x0000005457547221 */ /* 0x000fe20000010000 */
[----:B-1----:R-:W-:Y:S01]  /*1d30*/  FADD.FTZ R129, R129, R88 ;  /* 0x0000005881817221 */ /* 0x002fe20000010000 */
[----:B------:R-:W-:Y:S02]  /*1d40*/  @P1 IMAD R141, R86, R141, RZ ;  /* 0x0000008d568d1224 */ /* 0x000fe400078e02ff */
[----:B------:R-:W-:Y:S01]  /*1d50*/  FADD.FTZ R84, R84, R89 ;  /* 0x0000005954547221 */ /* 0x000fe20000010000 */
[----:B------:R-:W-:Y:S01]  /*1d60*/  SHF.R.S32.HI R86, RZ, 0x1f, R85 ;  /* 0x0000001fff567819 */ /* 0x000fe20000011455 */
[----:B------:R-:W-:Y:S01]  /*1d70*/  FADD.FTZ R90, R90, R129 ;  /* 0x000000815a5a7221 */ /* 0x000fe20000010000 */
[----:B------:R-:W-:Y:S01]  /*1d80*/  @P1 SHF.R.S32.HI R88, RZ, 0x1f, R141 ;  /* 0x0000001fff581819 */ /* 0x000fe2000001148d */
[----:B------:R-:W-:Y:S02]  /*1d90*/  FADD.FTZ R84, R91, R84 ;  /* 0x000000545b547221 */ /* 0x000fe40000010000 */
[----:B------:R-:W-:Y:S01]  /*1da0*/  FMUL.FTZ R128, R90, UR15 ;  /* 0x0000000f5a807c20 */ /* 0x000fe20008410000 */
        /* <DEDUP_REMOVED lines=24> */
.L_x_2907:
        /* <DEDUP_REMOVED lines=12> */
.L_x_2908:
        /* <DEDUP_REMOVED lines=12> */
.L_x_2909:
        /* <DEDUP_REMOVED lines=13> */
.L_x_2906:
[----:B------:R-:W0:Y:S01]  /*2180*/  @P1 LDC.64 R84, c[0x0][0x408] ;  /* 0x00010200ff541b82 */ /* 0x000e220000000a00 */
[-CC-:B------:R-:W-:Y:S01]  /*2190*/  FFMA.FTZ R91, R3, R129.reuse, R128.reuse ;  /* 0x00000081035b7223 */ /* 0x180fe20000010080 */
[-CC-:B------:R-:W-:Y:S01]  /*21a0*/  FFMA.FTZ R90, R4, R129.reuse, R128.reuse ;  /* 0x00000081045a7223 */ /* 0x180fe20000010080 */
        /* <DEDUP_REMOVED lines=13> */
[----:B------:R-:W-:Y:S02]  /*2280*/  FSEL R136, R135, RZ, P0 ;  /* 0x000000ff87887208 */ /* 0x000fe40000000000 */
[----:B------:R-:W-:Y:S02]  /*2290*/  FSEL R138, R137, RZ, P0 ;  /* 0x000000ff898a7208 */ /* 0x000fe40000000000 */
[C---:B------:R-:W-:Y:S02]  /*22a0*/  @P1 LOP3.LUT P3, RZ, R140.reuse, 0xff00, RZ, 0xc0, !PT ;  /* 0x0000ff008cff1812 */ /* 0x040fe4000786c0ff */
[----:B------:R-:W-:Y:S01]  /*22b0*/  @P1 LOP3.LUT P4, RZ, R140, 0xff0000, RZ, 0xc0, !PT ;  /* 0x00ff00008cff1812 */ /* 0x000fe2000788c0ff */
[----:B0-----:R-:W-:Y:S01]  /*22c0*/  @P1 FMUL.FTZ R85, R90, R85 ;  /* 0x000000555a551220 */ /* 0x001fe20000410000 */
[----:B------:R-:W-:-:S03]  /*22d0*/  F2FP.BF16.F32.PACK_AB R90, RZ, R90 ;  /* 0x0000005aff5a723e */ /* 0x000fc600000010ff */
[----:B------:R-:W-:Y:S01]  /*22e0*/  @P1 FMUL.FTZ R84, R85, R84 ;  /* 0x0000005455541220 */ /* 0x000fe20000410000 */
[----:B------:R-:W-:Y:S01]  /*22f0*/  FADD.FTZ R85, R9, -R142 ;  /* 0x8000008e09557221 */ /* 0x000fe20000010000 */
[----:B-1----:R-:W-:-:S03]  /*2300*/  @P1 FMUL.FTZ R87, R136, R87 ;  /* 0x0000005788571220 */ /* 0x002fc60000410000 */
[----:B------:R-:W-:Y:S02]  /*2310*/  @P1 FSEL R84, R84, RZ, P2 ;  /* 0x000000ff54541208 */ /* 0x000fe40001000000 */
[----:B------:R-:W-:Y:S01]  /*2320*/  F2FP.BF16.F32.PACK_AB R136, RZ, R136 ;  /* 0x00000088ff88723e */ /* 0x000fe200000010ff */
[----:B------:R-:W-:Y:S01]  /*2330*/  @P1 FMUL.FTZ R86, R87, R86 ;  /* 0x0000005657561220 */ /* 0x000fe20000410000 */
[----:B------:R-:W-:Y:S01]  /*2340*/  @P1 F2FP.BF16.F32.PACK_AB R87, RZ, R84 ;  /* 0x00000054ff57123e */ /* 0x000fe200000010ff */
[----:B------:R-:W-:Y:S01]  /*2350*/  FMUL.FTZ R84, R2, R85 ;  /* 0x0000005502547220 */ /* 0x000fe20000410000 */
[----:B------:R-:W-:Y:S01]  /*2360*/  F2FP.BF16.F32.PACK_AB R85, RZ, R138 ;  /* 0x0000008aff55723e */ /* 0x000fe200000010ff */
[----:B--2---:R-:W-:Y:S01]  /*2370*/  @P1 FMUL.FTZ R89, R138, R89 ;  /* 0x000000598a591220 */ /* 0x004fe20000410000 */
[----:B------:R-:W-:Y:S02]  /*2380*/  @P1 FSEL R86, R86, RZ, P3 ;  /* 0x000000ff56561208 */ /* 0x000fe40001800000 */
[----:B------:R-:W-:Y:S01]  /*2390*/  FSEL R84, R84, RZ, P0 ;  /* 0x000000ff54547208 */ /* 0x000fe20000000000 */
[----:B------:R-:W-:Y:S01]  /*23a0*/  @P1 FMUL.FTZ R88, R89, R88 ;  /* 0x0000005859581220 */ /* 0x000fe20000410000 */
[----:B------:R-:W-:-:S02]  /*23b0*/  @P1 F2FP.BF16.F32.PACK_AB R86, RZ, R86 ;  /* 0x00000056ff56123e */ /* 0x000fc400000010ff */
[----:B------:R-:W-:Y:S02]  /*23c0*/  PRMT R137, R136, 0x7610, R137 ;  /* 0x0000761088897816 */ /* 0x000fe40000000089 */
        /* <DEDUP_REMOVED lines=16> */
.L_x_2905:
        /* <DEDUP_REMOVED lines=53> */
.L_x_2911:
[----:B------:R-:W0:Y:S01]  /*2820*/  @P1 LDC.64 R84, c[0x0][0x408] ;  /* 0x00010200ff541b82 */ /* 0x000e220000000a00 */
[----:B------:R-:W-:Y:S01]  /*2830*/  ISETP.GT.AND P0, PT, R131, RZ, PT ;  /* 0x000000ff8300720c */ /* 0x000fe20003f04270 */
[----:B------:R-:W-:Y:S01]  /*2840*/  @P2 FFMA.FTZ R141, R3, R129, R128 ;  /* 0x00000081038d2223 */ /* 0x000fe20000010080 */
[C---:B-----5:R-:W-:Y:S01]  /*2850*/  IMAD.U32 R137, R112.reuse, 0x10000, RZ ;  /* 0x0001000070897824 */ /* 0x060fe200078e00ff */
[--C-:B------:R-:W-:Y:S02]  /*2860*/  SHF.R.U64 R138, R112, 0x10, R113.reuse ;  /* 0x00000010708a7819 */ /* 0x100fe40000001271 */
[----:B------:R-:W-:Y:S01]  /*2870*/  SHF.R.U32.HI R136, RZ, 0x10, R113 ;  /* 0x00000010ff887819 */ /* 0x000fe20000011671 */
[----:B------:R-:W-:Y:S01]  /*2880*/  @P2 FADD.FTZ R141, R6, -R141 ;  /* 0x8000008d068d2221 */ /* 0x000fe20000010000 */
[----:B------:R-:W1:Y:S01]  /*2890*/  @P1 LDC.64 R86, c[0x0][0x408] ;  /* 0x00010200ff561b82 */ /* 0x000e620000000a00 */
[----:B------:R-:W-:Y:S02]  /*28a0*/  SHF.L.U32 R135, R113, 0x10, RZ ;  /* 0x0000001071877819 */ /* 0x000fe400000006ff */
[----:B------:R-:W-:Y:S01]  /*28b0*/  SHF.L.U32 R138, R138, 0x10, RZ ;  /* 0x000000108a8a7819 */ /* 0x000fe200000006ff */
[----:B------:R-:W-:Y:S01]  /*28c0*/  @P2 FFMA.FTZ R137, R2, R141, R137 ;  /* 0x0000008d02892223 */ /* 0x000fe20000010089 */
[----:B------:R-:W-:-:S02]  /*28d0*/  IMAD.U32 R136, R136, 0x10000, RZ ;  /* 0x0001000088887824 */ /* 0x000fc400078e00ff */
[-CC-:B------:R-:W-:Y:S01]  /*28e0*/  @P0 FFMA.FTZ R142, R4, R129.reuse, R128.reuse ;  /* 0x00000081048e0223 */ /* 0x180fe20000010080 */
[-CC-:B------:R-:W-:Y:S01]  /*28f0*/  @P0 FFMA.FTZ R145, R5, R129.reuse, R128.reuse ;  /* 0x0000008105910223 */ /* 0x180fe20000010080 */
[----:B------:R-:W2:Y:S01]  /*2900*/  @P1 LDC.64 R88, c[0x0][0x408] ;  /* 0x00010200ff581b82 */ /* 0x000ea20000000a00 */
[----:B------:R-:W-:Y:S01]  /*2910*/  @P0 FFMA.FTZ R144, R8, R129, R128 ;  /* 0x0000008108900223 */ /* 0x000fe20000010080 */
[----:B------:R-:W-:Y:S01]  /*2920*/  @P0 FADD.FTZ R143, R7, -R142 ;  /* 0x8000008e078f0221 */ /* 0x000fe20000010000 */
[----:B------:R-:W-:Y:S01]  /*2930*/  @P0 FADD.FTZ R142, R10, -R145 ;  /* 0x800000910a8e0221 */ /* 0x000fe20000010000 */
[----:B------:R-:W-:Y:S01]  /*2940*/  @P1 LOP3.LUT P2, RZ, R140, 0xff00, RZ, 0xc0, !PT ;  /* 0x0000ff008cff1812 */ /* 0x000fe2000784c0ff */
[----:B------:R-:W-:Y:S01]  /*2950*/  @P0 FADD.FTZ R145, R9, -R144 ;  /* 0x8000009009910221 */ /* 0x000fe20000010000 */
[C---:B------:R-:W-:Y:S01]  /*2960*/  @P0 FFMA.FTZ R138, R2.reuse, R143, R138 ;  /* 0x0000008f028a0223 */ /* 0x040fe2000001008a */
[C---:B------:R-:W-:Y:S01]  /*2970*/  @P0 FFMA.FTZ R135, R2.reuse, R142, R135 ;  /* 0x0000008e02870223 */ /* 0x040fe20000010087 */
[----:B------:R-:W3:Y:S01]  /*2980*/  @P1 LDC.64 R90, c[0x0][0x408] ;  /* 0x00010200ff5a1b82 */ /* 0x000ee20000000a00 */
[----:B0-----:R-:W-:Y:S01]  /*2990*/  @P1 FMUL.FTZ R85, R137, R85 ;  /* 0x0000005589551220 */ /* 0x001fe20000410000 */
[----:B------:R-:W-:Y:S01]  /*29a0*/  @P0 FFMA.FTZ R136, R2, R145, R136 ;  /* 0x0000009102880223 */ /* 0x000fe20000010088 */
[----:B------:R-:W-:-:S02]  /*29b0*/  @P1 LOP3.LUT P0, RZ, R140, 0xff, RZ, 0xc0, !PT ;  /* 0x000000ff8cff1812 */ /* 0x000fc4000780c0ff */
[----:B------:R-:W-:Y:S01]  /*29c0*/  @P1 FMUL.FTZ R84, R85, R84 ;  /* 0x0000005455541220 */ /* 0x000fe20000410000 */
[----:B------:R-:W-:Y:S01]  /*29d0*/  @P1 LOP3.LUT P3, RZ, R140, 0xff0000, RZ, 0xc0, !PT ;  /* 0x00ff00008cff1812 */ /* 0x000fe2000786c0ff */
[----:B-1----:R-:W-:Y:S01]  /*29e0*/  @P1 FMUL.FTZ R87, R138, R87 ;  /* 0x000000578a571220 */ /* 0x002fe20000410000 */
[----:B------:R-:W-:Y:S02]  /*29f0*/  @P1 ISETP.GE.U32.AND P4, PT, R140, 0x1000000, PT ;  /* 0x010000008c00180c */ /* 0x000fe40003f86070 */
        /* <DEDUP_REMOVED lines=8> */
[----:B------:R-:W-:Y:S02]  /*2a80*/  F2FP.BF16.F32.PACK_AB R135, RZ, R135 ;  /* 0x00000087ff87723e */ /* 0x000fe400000010ff */
[----:B------:R-:W-:Y:S01]  /*2a90*/  @P1 F2FP.BF16.F32.PACK_AB R86, RZ, R86 ;  /* 0x00000056ff56123e */ /* 0x000fe200000010ff */
[----:B---3--:R-:W-:Y:S01]  /*2aa0*/  @P1 FMUL.FTZ R91, R136, R91 ;  /* 0x0000005b885b1220 */ /* 0x008fe20000410000 */
[----:B------:R-:W-:Y:S02]  /*2ab0*/  @P1 FSEL R88, R88, RZ, P3 ;  /* 0x000000ff58581208 */ /* 0x000fe40001800000 */
[----:B------:R-:W-:Y:S01]  /*2ac0*/  F2FP.BF16.F32.PACK_AB R84, RZ, R138 ;  /* 0x0000008aff54723e */ /* 0x000fe200000010ff */
[----:B------:R-:W-:Y:S01]  /*2ad0*/  @P1 FMUL.FTZ R90, R91, R90 ;  /* 0x0000005a5b5a1220 */ /* 0x000fe20000410000 */
[----:B------:R-:W-:-:S02]  /*2ae0*/  @P1 F2FP.BF16.F32.PACK_AB R88, RZ, R88 ;  /* 0x00000058ff58123e */ /* 0x000fc400000010ff */
[----:B------:R-:W-:Y:S02]  /*2af0*/  F2FP.BF16.F32.PACK_AB R85, RZ, R136 ;  /* 0x00000088ff55723e */ /* 0x000fe400000010ff */
[----:B------:R-:W-:Y:S02]  /*2b00*/  @P1 FSEL R90, R90, RZ, P4 ;  /* 0x000000ff5a5a1208 */ /* 0x000fe40002000000 */
[----:B------:R-:W-:Y:S02]  /*2b10*/  PRMT R138, R137, 0x7610, R138 ;  /* 0x00007610898a7816 */ /* 0x000fe4000000008a */
[----:B------:R-:W-:Y:S02]  /*2b20*/  @P1 F2FP.BF16.F32.PACK_AB R90, RZ, R90 ;  /* 0x0000005aff5a123e */ /* 0x000fe400000010ff */
[----:B------:R-:W-:Y:S02]  /*2b30*/  PRMT R136, R135, 0x7610, R136 ;  /* 0x0000761087887816 */ /* 0x000fe40000000088 */
[----:B------:R-:W-:-:S02]  /*2b40*/  @P1 PRMT R123, R86, 0x7610, R123 ;  /* 0x00007610567b1816 */ /* 0x000fc4000000007b */
[----:B------:R-:W-:Y:S02]  /*2b50*/  @P1 PRMT R111, R88, 0x7610, R111 ;  /* 0x00007610586f1816 */ /* 0x000fe4000000006f */
[----:B------:R-:W-:Y:S02]  /*2b60*/  @P1 PRMT R122, R90, 0x7610, R122 ;  /* 0x000076105a7a1816 */ /* 0x000fe4000000007a */
[----:B------:R-:W-:Y:S02]  /*2b70*/  PRMT R137, R84, 0x7610, R137 ;  /* 0x0000761054897816 */ /* 0x000fe40000000089 */
[----:B------:R-:W-:-:S07]  /*2b80*/  PRMT R135, R85, 0x7610, R135 ;  /* 0x0000761055877816 */ /* 0x000fce0000000087 */
.L_x_2910:
        /* <DEDUP_REMOVED lines=13> */
.L_x_2912:
        /* <DEDUP_REMOVED lines=9> */
.L_x_2913:
[----:B------:R-:W-:Y:S05]  /*2cf0*/  @!P0 BRA `(.L_x_2914) ;  /* 0x00000004009c8947 */ /* 0x000fea0003800000 */
[----:B------:R-:W-:Y:S05]  /*2d00*/  BRA.U !UP0, `(.L_x_2915) ;  /* 0x0000000108d87547 */ /* 0x000fea000b800000 */
[----:B------:R-:W-:Y:S01]  /*2d10*/  ISETP.GT.AND P5, PT, R131, RZ, PT ;  /* 0x000000ff8300720c */ /* 0x000fe20003fa4270 */
[----:B01----:R-:W0:Y:S01]  /*2d20*/  @P1 LDC.64 R84, c[0x0][0x408] ;  /* 0x00010200ff541b82 */ /* 0x003e220000000a00 */
        /* <DEDUP_REMOVED lines=10> */
[-C--:B------:R-:W-:Y:S02]  /*2dd0*/  @P5 FFMA.FTZ R139, R13, R129.reuse, R128 ;  /* 0x000000810d8b5223 */ /* 0x080fe40000010080 */
        /* <DEDUP_REMOVED lines=8> */
[----:B------:R-:W-:Y:S01]  /*2e60*/  @P5 FADD.FTZ R136, R17, -R136 ;  /* 0x8000008811885221 */ /* 0x000fe20000010000 */
[----:B0-----:R-:W-:Y:S01]  /*2e70*/  @P1 FMUL.FTZ R85, R91, R85 ;  /* 0x000000555b551220 */ /* 0x001fe20000410000 */
[----:B------:R-:W-:-:S03]  /*2e80*/  F2FP.BF16.F32.PACK_AB R91, RZ, R91 ;  /* 0x0000005bff5b723e */ /* 0x000fc600000010ff */
[----:B------:R-:W-:Y:S01]  /*2e90*/  @P1 FMUL.FTZ R84, R85, R84 ;  /* 0x0000005455541220 */ /* 0x000fe20000410000 */
[----:B------:R-:W-:Y:S01]  /*2ea0*/  SHF.R.U32.HI R85, RZ, 0x10, R115 ;  /* 0x00000010ff557819 */ /* 0x000fe20000011673 */
[----:B-1----:R-:W-:Y:S01]  /*2eb0*/  @P1 FMUL.FTZ R87, R90, R87 ;  /* 0x000000575a571220 */ /* 0x002fe20000410000 */
[----:B------:R-:W-:Y:S02]  /*2ec0*/  F2FP.BF16.F32.PACK_AB R90, RZ, R90 ;  /* 0x0000005aff5a723e */ /* 0x000fe400000010ff */
[----:B------:R-:W-:Y:S01]  /*2ed0*/  SHF.L.U32 R85, R85, 0x10, RZ ;  /* 0x0000001055557819 */ /* 0x000fe200000006ff */
[----:B------:R-:W-:Y:S01]  /*2ee0*/  @P1 FMUL.FTZ R86, R87, R86 ;  /* 0x0000005657561220 */ /* 0x000fe20000410000 */
[----:B------:R-:W-:Y:S02]  /*2ef0*/  @P1 FSEL R84, R84, RZ, P2 ;  /* 0x000000ff54541208 */ /* 0x000fe40001000000 */
[----:B------:R-:W-:Y:S01]  /*2f00*/  PRMT R137, R90, 0x7610, R137 ;  /* 0x000076105a897816 */ /* 0x000fe20000000089 */
[----:B--2---:R-:W-:Y:S01]  /*2f10*/  @P1 FMUL.FTZ R89, R138, R89 ;  /* 0x000000598a591220 */ /* 0x004fe20000410000 */
[----:B------:R-:W-:Y:S01]  /*2f20*/  @P1 FSEL R86, R86, RZ, P3 ;  /* 0x000000ff56561208 */ /* 0x000fe20001800000 */
[----:B------:R-:W-:Y:S01]  /*2f30*/  @P5 FFMA.FTZ R85, R2, R136, R85 ;  /* 0x0000008802555223 */ /* 0x000fe20000010055 */
[----:B------:R-:W-:Y:S01]  /*2f40*/  @P1 F2FP.BF16.F32.PACK_AB R84, RZ, R84 ;  /* 0x00000054ff54123e */ /* 0x000fe200000010ff */
        /* <DEDUP_REMOVED lines=18> */
.L_x_2915:
        /* <DEDUP_REMOVED lines=48> */
.L_x_2914:
[----:B------:R-:W-:Y:S05]  /*3370*/  BRA.U !UP0, `(.L_x_2917) ;  /* 0x0000000108d47547 */ /* 0x000fea000b800000 */
[----:B01----:R-:W0:Y:S01]  /*3380*/  @P1 LDC.64 R84, c[0x0][0x408] ;  /* 0x00010200ff541b82 */ /* 0x003e220000000a00 */
        /* <DEDUP_REMOVED lines=52> */
.L_x_2917:
        /* <DEDUP_REMOVED lines=12> */
.L_x_2918:
        /* <DEDUP_REMOVED lines=12> */
.L_x_2919:
        /* <DEDUP_REMOVED lines=12> */
.L_x_2920:
        /* <DEDUP_REMOVED lines=12> */
.L_x_2916:
        /* <DEDUP_REMOVED lines=10> */
.L_x_2921:
        /* <DEDUP_REMOVED lines=10> */
.L_x_2922:
[----:B------:R-:W-:Y:S05]  /*3b10*/  @!P0 BRA `(.L_x_2923) ;  /* 0x00000004009c8947 */ /* 0x000fea0003800000 */
[----:B------:R-:W-:Y:S05]  /*3b20*/  BRA.U !UP0, `(.L_x_2924) ;  /* 0x0000000108d87547 */ /* 0x000fea000b800000 */
        /* <DEDUP_REMOVED lines=54> */
.L_x_2924:
        /* <DEDUP_REMOVED lines=48> */
.L_x_2923:
[----:B------:R-:W-:Y:S05]  /*4190*/  BRA.U !UP0, `(.L_x_2926) ;  /* 0x0000000108d47547 */ /* 0x000fea000b800000 */
[----:B0123--:R-:W0:Y:S01]  /*41a0*/  @P1 LDC.64 R84, c[0x0][0x408] ;  /* 0x00010200ff541b82 */ /* 0x00fe220000000a00 */
        /* <DEDUP_REMOVED lines=10> */
[----:B-----5:R-:W-:Y:S01]  /*4250*/  FMUL.FTZ R134, R2, R137 ;  /* 0x0000008902867220 */ /* 0x020fe20000410000 */
[----:B------:R-:W-:Y:S01]  /*4260*/  @P1 LOP3.LUT P3, RZ, R133, 0xff, RZ, 0xc0, !PT ;  /* 0x000000ff85ff1812 */ /* 0x000fe2000786c0ff */
        /* <DEDUP_REMOVED lines=10> */
[--C-:B------:R-:W-:Y:S01]  /*4310*/  FADD.FTZ R85, R93, -R138.reuse ;  /* 0x8000008a5d557221 */ /* 0x100fe20000010000 */
[----:B------:R-:W-:Y:S01]  /*4320*/  PRMT R138, R90, 0x7610, R138 ;  /* 0x000076105a8a7816 */ /* 0x000fe2000000008a */
[----:B-1----:R-:W-:Y:S02]  /*4330*/  @P1 FMUL.FTZ R87, R136, R87 ;  /* 0x0000005788571220 */ /* 0x002fe40000410000 */
[----:B------:R-:W-:Y:S02]  /*4340*/  @P1 FSEL R84, R84, RZ, P3 ;  /* 0x000000ff54541208 */ /* 0x000fe40001800000 */
[----:B------:R-:W-:Y:S01]  /*4350*/  F2FP.BF16.F32.PACK_AB R136, RZ, R136 ;  /* 0x00000088ff88723e */ /* 0x000fe200000010ff */
[----:B------:R-:W-:Y:S01]  /*4360*/  @P1 FMUL.FTZ R86, R87, R86 ;  /* 0x0000005657561220 */ /* 0x000fe20000410000 */
[----:B------:R-:W-:Y:S01]  /*4370*/  @P1 F2FP.BF16.F32.PACK_AB R87, RZ, R84 ;  /* 0x00000054ff57123e */ /* 0x000fe200000010ff */
[----:B------:R-:W-:Y:S01]  /*4380*/  FMUL.FTZ R84, R2, R85 ;  /* 0x0000005502547220 */ /* 0x000fe20000410000 */
[----:B------:R-:W-:Y:S01]  /*4390*/  PRMT R137, R136, 0x7610, R137 ;  /* 0x0000761088897816 */ /* 0x000fe20000000089 */
[----:B--2---:R-:W-:Y:S01]  /*43a0*/  @P1 FMUL.FTZ R89, R134, R89 ;  /* 0x0000005986591220 */ /* 0x004fe20000410000 */
[----:B------:R-:W-:-:S02]  /*43b0*/  @P1 FSEL R86, R86, RZ, P4 ;  /* 0x000000ff56561208 */ /* 0x000fc40002000000 */
[----:B------:R-:W-:Y:S01]  /*43c0*/  FSEL R84, R84, RZ, P2 ;  /* 0x000000ff54547208 */ /* 0x000fe20001000000 */
[----:B------:R-:W-:Y:S01]  /*43d0*/  @P1 FMUL.FTZ R88, R89, R88 ;  /* 0x0000005859581220 */ /* 0x000fe20000410000 */
[----:B------:R-:W-:Y:S02]  /*43e0*/  @P1 F2FP.BF16.F32.PACK_AB R86, RZ, R86 ;  /* 0x00000056ff56123e */ /* 0x000fe400000010ff */
[----:B------:R-:W-:Y:S02]  /*43f0*/  F2FP.BF16.F32.PACK_AB R134, RZ, R134 ;  /* 0x00000086ff86723e */ /* 0x000fe400000010ff */
[----:B------:R-:W-:Y:S02]  /*4400*/  @P1 FSEL R88, R88, RZ, P5 ;  /* 0x000000ff58581208 */ /* 0x000fe40002800000 */
[----:B------:R-:W-:Y:S02]  /*4410*/  @P1 PRMT R124, R87, 0x7610, R124 ;  /* 0x00007610577c1816 */ /* 0x000fe4000000007c */
[----:B------:R-:W-:-:S02]  /*4420*/  @P1 F2FP.BF16.F32.PACK_AB R88, RZ, R88 ;  /* 0x00000058ff58123e */ /* 0x000fc400000010ff */
[----:B------:R-:W-:Y:S02]  /*4430*/  @P1 PRMT R123, R86, 0x7610, R123 ;  /* 0x00007610567b1816 */ /* 0x000fe4000000007b */
[----:B------:R-:W-:Y:S02]  /*4440*/  @P1 PRMT R111, R88, 0x7610, R111 ;  /* 0x00007610586f1816 */ /* 0x000fe4000000006f */
        /* <DEDUP_REMOVED lines=10> */
.L_x_2926:
        /* <DEDUP_REMOVED lines=12> */
.L_x_2927:
        /* <DEDUP_REMOVED lines=12> */
.L_x_2928:
        /* <DEDUP_REMOVED lines=12> */
.L_x_2929:
        /* <DEDUP_REMOVED lines=12> */
.L_x_2925:
        /* <DEDUP_REMOVED lines=10> */
.L_x_2930:
        /* <DEDUP_REMOVED lines=10> */
.L_x_2931:
[----:B------:R-:W-:Y:S05]  /*4930*/  @!P0 BRA `(.L_x_2932) ;  /* 0x00000004009c8947 */ /* 0x000fea0003800000 */
[----:B------:R-:W-:Y:S05]  /*4940*/  BRA.U !UP0, `(.L_x_2933) ;  /* 0x0000000108d87547 */ /* 0x000fea000b800000 */
        /* <DEDUP_REMOVED lines=27> */
[----:B------:R-:W-:-:S03]  /*4b00*/  F2FP.BF16.F32.PACK_AB R90, RZ, R90 ;  /* 0x0000005aff5a723e */ /* 0x000fc600000010ff */
[----:B------:R-:W-:Y:S02]  /*4b10*/  IMAD.U32 R85, R85, 0x10000, RZ ;  /* 0x0001000055557824 */ /* 0x000fe400078e00ff */
[----:B------:R-:W-:Y:S01]  /*4b20*/  @P1 FMUL.FTZ R86, R87, R86 ;  /* 0x0000005657561220 */ /* 0x000fe20000410000 */
[----:B------:R-:W-:Y:S01]  /*4b30*/  @P1 FSEL R84, R84, RZ, P2 ;  /* 0x000000ff54541208 */ /* 0x000fe20001000000 */
[----:B------:R-:W-:Y:S01]  /*4b40*/  @P5 FFMA.FTZ R85, R2, R134, R85 ;  /* 0x0000008602555223 */ /* 0x000fe20000010055 */
[----:B--2---:R-:W-:Y:S02]  /*4b50*/  @P1 FMUL.FTZ R89, R136, R89 ;  /* 0x0000005988591220 */ /* 0x004fe40000410000 */
[----:B------:R-:W-:Y:S02]  /*4b60*/  @P1 FSEL R86, R86, RZ, P3 ;  /* 0x000000ff56561208 */ /* 0x000fe40001800000 */
        /* <DEDUP_REMOVED lines=20> */
.L_x_2933:
        /* <DEDUP_REMOVED lines=48> */
.L_x_2932:
[----:B------:R-:W-:Y:S05]  /*4fb0*/  BRA.U !UP0, `(.L_x_2935) ;  /* 0x0000000108d07547 */ /* 0x000fea000b800000 */
[----:B01234-:R-:W0:Y:S01]  /*4fc0*/  @P1 LDC.64 R84, c[0x0][0x408] ;  /* 0x00010200ff541b82 */ /* 0x01fe220000000a00 */
[-CC-:B------:R-:W-:Y:S01]  /*4fd0*/  FFMA.FTZ R91, R95, R129.reuse, R128.reuse ;  /* 0x000000815f5b7223 */ /* 0x180fe20000010080 */
[-CC-:B------:R-:W-:Y:S01]  /*4fe0*/  FFMA.FTZ R90, R98, R129.reuse, R128.reuse ;  /* 0x00000081625a7223 */ /* 0x180fe20000010080 */
[----:B------:R-:W-:Y:S01]  /*4ff0*/  FFMA.FTZ R135, R99, R129, R128 ;  /* 0x0000008163877223 */ /* 0x000fe20000010080 */
[----:B------:R-:W-:Y:S01]  /*5000*/  ISETP.GT.AND P2, PT, R131, RZ, PT ;  /* 0x000000ff8300720c */ /* 0x000fe20003f44270 */
[----:B------:R-:W-:Y:S01]  /*5010*/  FADD.FTZ R91, R96, -R91 ;  /* 0x8000005b605b7221 */ /* 0x000fe20000010000 */
[----:B-----5:R-:W-:Y:S01]  /*5020*/  FADD.FTZ R133, R97, -R90 ;  /* 0x8000005a61857221 */ /* 0x020fe20000010000 */
        /* <DEDUP_REMOVED lines=45> */
.L_x_2935:
        /* <DEDUP_REMOVED lines=12> */
.L_x_2936:
        /* <DEDUP_REMOVED lines=12> */
.L_x_2937:
        /* <DEDUP_REMOVED lines=12> */
.L_x_2938:
        /* <DEDUP_REMOVED lines=12> */
.L_x_2934:
        /* <DEDUP_REMOVED lines=10> */
.L_x_2939:
        /* <DEDUP_REMOVED lines=10> */
.L_x_2940:
        /* <DEDUP_REMOVED lines=20> */
[----:B------:R-:W-:Y:S01]  /*5880*/  @P4 FADD.FTZ R128, R109, -R128 ;  /* 0x800000806d804221 */ /* 0x000fe20000010000 */
[C---:B------:R-:W-:Y:S01]  /*5890*/  @P4 FFMA.FTZ R91, R2.reuse, R131, R91 ;  /* 0x00000083025b4223 */ /* 0x040fe2000001005b */
[C---:B------:R-:W-:Y:S01]  /*58a0*/  @P4 FFMA.FTZ R90, R2.reuse, R133, R90 ;  /* 0x00000085025a4223 */ /* 0x040fe2000001005a */
[----:B------:R-:W-:-:S02]  /*58b0*/  @P4 FFMA.FTZ R134, R2, R135, R134 ;  /* 0x0000008702864223 */ /* 0x000fc40000010086 */
        /* <DEDUP_REMOVED lines=33> */
.L_x_2942:
        /* <DEDUP_REMOVED lines=48> */
.L_x_2941:
        /* <DEDUP_REMOVED lines=25> */
[----:B------:R-:W-:Y:S01]  /*5f60*/  PRMT R138, R90, 0x7610, R138 ;  /* 0x000076105a8a7816 */ /* 0x000fe2000000008a */
[----:B-1----:R-:W-:Y:S02]  /*5f70*/  @P1 FMUL.FTZ R87, R132, R87 ;  /* 0x0000005784571220 */ /* 0x002fe40000410000 */
[----:B------:R-:W-:Y:S01]  /*5f80*/  FMUL.FTZ R2, R2, R85 ;  /* 0x0000005502027220 */ /* 0x000fe20000410000 */
[----:B------:R-:W-:Y:S01]  /*5f90*/  @P1 FSEL R84, R84, RZ, P2 ;  /* 0x000000ff54541208 */ /* 0x000fe20001000000 */
[----:B------:R-:W-:Y:S01]  /*5fa0*/  @P1 FMUL.FTZ R86, R87, R86 ;  /* 0x0000005657561220 */ /* 0x000fe20000410000 */
[----:B------:R-:W-:Y:S02]  /*5fb0*/  F2FP.BF16.F32.PACK_AB R132, RZ, R132 ;  /* 0x00000084ff84723e */ /* 0x000fe400000010ff */
[----:B------:R-:W-:Y:S01]  /*5fc0*/  @P1 F2FP.BF16.F32.PACK_AB R84, RZ, R84 ;  /* 0x00000054ff54123e */ /* 0x000fe200000010ff */
        /* <DEDUP_REMOVED lines=22> */
.L_x_2944:
        /* <DEDUP_REMOVED lines=23> */
.L_x_2945:
        /* <DEDUP_REMOVED lines=12> */
.L_x_2946:
        /* <DEDUP_REMOVED lines=12> */
.L_x_2947:
[----:B------:R-:W-:-:S07]  /*6420*/  @P1 PRMT R122, R86, 0x7610, R122 ;  /* 0x00007610567a1816 */ /* 0x000fce000000007a */
.L_x_2943:
        /* <DEDUP_REMOVED lines=10> */
.L_x_2948:
        /* <DEDUP_REMOVED lines=10> */
.L_x_2949:
[----:B01----:R-:W0:Y:S01]  /*6570*/  LDC.64 R84, c[0x0][0x380] ;  /* 0x0000e000ff547b82 */ /* 0x003e220000000a00 */
[----:B------:R-:W-:Y:S01]  /*6580*/  UPLOP3.LUT UP1, UPT, UPT, UPT, UP1, 0x40, 0x4 ;  /* 0x000000000004789c */ /* 0x000fe20003f2e810 */
[----:B0-----:R-:W-:-:S04]  /*6590*/  IADD3 R126, PT, PT, R126, R84, RZ ;  /* 0x000000547e7e7210 */ /* 0x001fc80007ffe0ff */
[----:B------:R-:W-:-:S13]  /*65a0*/  ISETP.GE.AND P0, PT, R126, R85, PT ;  /* 0x000000557e00720c */ /* 0x000fda0003f06270 */
[----:B------:R-:W-:Y:S05]  /*65b0*/  @!P0 BRA `(.L_x_2950) ;  /* 0xffffff9c003c8947 */ /* 0x000fea000383ffff */
.L_x_2899:
        /* <DEDUP_REMOVED lines=18> */
.L_x_2951:
        /* <DEDUP_REMOVED lines=10> */
.L_x_10833:


//--------------------- .text._ZN10layer_norm13ln_bwd_kernelINS_13Kernel_traitsIf13__nv_bfloat16S2_S2_fjLj2560ELj1ELj1ELj4ELj8ENS_18Kernel_traits_baseILj2560EfS2_S2_S2_fjLj128EEEEELb1ELb1ELb0ELb0EEEvNS_9BwdParamsE --------------------------
	.section	.text._ZN10layer_norm13ln_bwd_kernelINS_13Kernel_traitsIf13__nv_bfloat16S2_S2_fjLj2560ELj1ELj1ELj4ELj8ENS_18Kernel_traits_baseILj2560EfS2_S2_S2_fjLj128EEEEELb1ELb1ELb0ELb0EEEvNS_9BwdParamsE,"ax",@progbits
	.align	128
        .global         _ZN10layer_norm13ln_bwd_kernelINS_13Kernel_traitsIf13__nv_bfloat16S2_S2_fjLj2560ELj1ELj1ELj4ELj8ENS_18Kernel_traits_baseILj2560EfS2_S2_S2_fjLj128EEEEELb1ELb1ELb0ELb0EEEvNS_9BwdParamsE
        .type           _ZN10layer_norm13ln_bwd_kernelINS_13Kernel_traitsIf13__nv_bfloat16S2_S2_fjLj2560ELj1ELj1ELj4ELj8ENS_18Kernel_traits_baseILj2560EfS2_S2_S2_fjLj128EEEEELb1ELb1ELb0ELb0EEEvNS_9BwdParamsE,@function
        .size           _ZN10layer_norm13ln_bwd_kernelINS_13Kernel_traitsIf13__nv_bfloat16S2_S2_fjLj2560ELj1ELj1ELj4ELj8ENS_18Kernel_traits_baseILj2560EfS2_S2_S2_fjLj128EEEEELb1ELb1ELb0ELb0EEEvNS_9BwdParamsE,(.L_x_10834 - _ZN10layer_norm13ln_bwd_kernelINS_13Kernel_traitsIf13__nv_bfloat16S2_S2_fjLj2560ELj1ELj1ELj4ELj8ENS_18Kernel_traits_baseILj2560EfS2_S2_S2_fjLj128EEEEELb1ELb1ELb0ELb0EEEvNS_9BwdParamsE)
        .other          _ZN10layer_norm13ln_bwd_kernelINS_13Kernel_traitsIf13__nv_bfloat16S2_S2_fjLj2560ELj1ELj1ELj4ELj8ENS_18Kernel_traits_baseILj2560EfS2_S2_S2_fjLj128EEEEELb1ELb1ELb0ELb0EEEvNS_9BwdParamsE,@"STO_CUDA_ENTRY STV_DEFAULT"
_ZN10layer_norm13ln_bwd_kernelINS_13Kernel_traitsIf13__nv_bfloat16S2_S2_fjLj2560ELj1ELj1ELj4ELj8ENS_18Kernel_traits_baseILj2560EfS2_S2_S2_fjLj128EEEEELb1ELb1ELb0ELb0EEEvNS_9BwdParamsE:
.text._ZN10layer_norm13ln_bwd_kernelINS_13Kernel_traitsIf13__nv_bfloat16S2_S2_fjLj2560ELj1ELj1ELj4ELj8ENS_18Kernel_traits_baseILj2560EfS2_S2_S2_fjLj128EEEEELb1ELb1ELb0ELb0EEEvNS_9BwdParamsE:
        /* <DEDUP_REMOVED lines=26> */
[----:B--2---:R-:W5:Y:S01]  /*01a0*/  @P1 LDG.E.128 R100, desc[UR14][R4.64] ;  /* 0x0000000e04641981 */ /* 0x004f62000c1e1d00 */
[----:B------:R-:W0:Y:S01]  /*01b0*/  @P3 LDC.64 R16, c[0x0][0x3d0] ;  /* 0x0000f400ff103b82 */ /* 0x000e220000000a00 */
[C---:B---3--:R-:W-:Y:S01]  /*01c0*/  @P1 IMAD.WIDE.U32 R6, R3.reuse, 0x10, R6 ;  /* 0x0000001003061825 */ /* 0x048fe200078e0006 */
[----:B------:R-:W-:Y:S02]  /*01d0*/  @P1 LOP3.LUT R3, R3, 0x80, RZ, 0xfc, !PT ;  /* 0x0000008003031812 */ /* 0x000fe400078efcff */
[----:B------:R-:W-:Y:S02]  /*01e0*/  CS2R R58, SRZ ;  /* 0x00000000003a7805 */ /* 0x000fe4000001ff00 */
[----:B------:R-:W-:-:S02]  /*01f0*/  CS2R R52, SRZ ;  /* 0x0000000000347805 */ /* 0x000fc4000001ff00 */
[----:B------:R-:W-:Y:S01]  /*0200*/  CS2R R54, SRZ ;  /* 0x0000000000367805 */ /* 0x000fe2000001ff00 */
[----:B------:R-:W5:Y:S01]  /*0210*/  @P1 LDG.E.128 R96, desc[UR14][R6.64] ;  /* 0x0000000e06601981 */ /* 0x000f62000c1e1d00 */
[----:B------:R-:W1:Y:S01]  /*0220*/  @P3 LDC.64 R18, c[0x0][0x3e8] ;  /* 0x0000fa00ff123b82 */ /* 0x000e620000000a00 */
[----:B----4-:R-:W-:-:S07]  /*0230*/  @P2 IMAD.WIDE.U32 R12, R3, 0x10, R8 ;  /* 0x00000010030c2825 */ /* 0x010fce00078e0008 */
[----:B------:R-:W2:Y:S01]  /*0240*/  @P4 LDC.64 R20, c[0x0][0x3d0] ;  /* 0x0000f400ff144b82 */ /* 0x000ea20000000a00 */
[C---:B------:R-:W-:Y:S01]  /*0250*/  @P2 IMAD.WIDE.U32 R14, R3.reuse, 0x10, R10 ;  /* 0x00000010030e2825 */ /* 0x040fe200078e000a */
[----:B------:R-:W-:Y:S01]  /*0260*/  @P2 IADD3 R3, PT, PT, R3, 0x80, RZ ;  /* 0x0000008003032810 */ /* 0x000fe20007ffe0ff */
[----:B------:R-:W5:Y:S05]  /*0270*/  @P2 LDG.E.128 R92, desc[UR14][R12.64] ;  /* 0x0000000e0c5c2981 */ /* 0x000f6a000c1e1d00 */
[----:B------:R-:W3:Y:S01]  /*0280*/  @P4 LDC.64 R22, c[0x0][0x3e8] ;  /* 0x0000fa00ff164b82 */ /* 0x000ee20000000a00 */
[C---:B0-----:R-:W-:Y:S01]  /*0290*/  @P3 IMAD.WIDE.U32 R16, R3.reuse, 0x10, R16 ;  /* 0x0000001003103825 */ /* 0x041fe200078e0010 */
[----:B------:R-:W5:Y:S06]  /*02a0*/  @P2 LDG.E.128 R88, desc[UR14][R14.64] ;  /* 0x0000000e0e582981 */ /* 0x000f6c000c1e1d00 */
[----:B------:R-:W0:Y:S01]  /*02b0*/  @P5 LDC.64 R24, c[0x0][0x3d0] ;  /* 0x0000f400ff185b82 */ /* 0x000e220000000a00 */
[C---:B-1----:R-:W-:Y:S01]  /*02c0*/  @P3 IMAD.WIDE.U32 R18, R3.reuse, 0x10, R18 ;  /* 0x0000001003123825 */ /* 0x042fe200078e0012 */
[----:B------:R-:W-:Y:S01]  /*02d0*/  @P3 IADD3 R3, PT, PT, R3, 0x80, RZ ;  /* 0x0000008003033810 */ /* 0x000fe20007ffe0ff */
[----:B------:R-:W5:Y:S05]  /*02e0*/  @P3 LDG.E.128 R84, desc[UR14][R16.64] ;  /* 0x0000000e10543981 */ /* 0x000f6a000c1e1d00 */
[----:B------:R-:W1:Y:S01]  /*02f0*/  @P5 LDC.64 R26, c[0x0][0x3e8] ;  /* 0x0000fa00ff1a5b82 */ /* 0x000e620000000a00 */
[C---:B--2---:R-:W-:Y:S01]  /*0300*/  @P4 IMAD.WIDE.U32 R20, R3.reuse, 0x10, R20 ;  /* 0x0000001003144825 */ /* 0x044fe200078e0014 */
[----:B------:R-:W5:Y:S03]  /*0310*/  @P3 LDG.E.128 R80, desc[UR14][R18.64] ;  /* 0x0000000e12503981 */ /* 0x000f66000c1e1d00 */
[C---:B---3--:R-:W-:Y:S01]  /*0320*/  @P4 IMAD.WIDE.U32 R22, R3.reuse, 0x10, R22 ;  /* 0x0000001003164825 */ /* 0x048fe200078e0016 */
[----:B------:R-:W-:Y:S01]  /*0330*/  @P4 IADD3 R3, PT, PT, R3, 0x80, RZ ;  /* 0x0000008003034810 */ /* 0x000fe20007ffe0ff */
[----:B------:R2:W5:Y:S01]  /*0340*/  @P4 LDG.E.128 R76, desc[UR14][R20.64] ;  /* 0x0000000e144c4981 */ /* 0x000562000c1e1d00 */
[----:B------:R-:W-:-:S02]  /*0350*/  CS2R R48, SRZ ;  /* 0x0000000000307805 */ /* 0x000fc4000001ff00 */
[----:B------:R-:W-:Y:S02]  /*0360*/  CS2R R50, SRZ ;  /* 0x0000000000327805 */ /* 0x000fe4000001ff00 */
[----:B------:R-:W-:Y:S01]  /*0370*/  CS2R R44, SRZ ;  /* 0x00000000002c7805 */ /* 0x000fe2000001ff00 */
[----:B------:R3:W5:Y:S01]  /*0380*/  @P4 LDG.E.128 R72, desc[UR14][R22.64] ;  /* 0x0000000e16484981 */ /* 0x000762000c1e1d00 */
[C---:B0-----:R-:W-:Y:S01]  /*0390*/  @P5 IMAD.WIDE.U32 R8, R3.reuse, 0x10, R24 ;  /* 0x0000001003085825 */ /* 0x041fe200078e0018 */
[----:B------:R-:W-:Y:S02]  /*03a0*/  CS2R R46, SRZ ;  /* 0x00000000002e7805 */ /* 0x000fe4000001ff00 */
[----:B------:R-:W-:Y:S01]  /*03b0*/  CS2R R40, SRZ ;  /* 0x0000000000287805 */ /* 0x000fe2000001ff00 */
[----:B-1----:R-:W-:Y:S01]  /*03c0*/  @P5 IMAD.WIDE.U32 R10, R3, 0x10, R26 ;  /* 0x00000010030a5825 */ /* 0x002fe200078e001a */
[----:B------:R0:W5:Y:S01]  /*03d0*/  @P5 LDG.E.128 R68, desc[UR14][R8.64] ;  /* 0x0000000e08445981 */ /* 0x000162000c1e1d00 */
        /* <DEDUP_REMOVED lines=56> */
[----:B------:R-:W1:Y:S01]  /*0760*/  LDCU UR6, c[0x0][0x388] ;  /* 0x00007100ff0677ac */ /* 0x000e620008000800 */
[----:B------:R-:W2:Y:S01]  /*0770*/  LDCU.U8 UR16, c[0x0][0x410] ;  /* 0x00008200ff1077ac */ /* 0x000ea20008000000 */
[----:B------:R-:W3:Y:S01]  /*0780*/  LDCU UR17, c[0x0][0x400] ;  /* 0x00008000ff1177ac */ /* 0x000ee20008000800 */
[----:B------:R-:W4:Y:S01]  /*0790*/  LDCU.64 UR18, c[0x0][0x438] ;  /* 0x00008700ff1277ac */ /* 0x000f220008000a00 */
[----:B------:R-:W0:Y:S01]  /*07a0*/  LDCU.64 UR20, c[0x0][0x478] ;  /* 0x00008f00ff1477ac */ /* 0x000e220008000a00 */
[----:B------:R-:W0:Y:S01]  /*07b0*/  LDCU.128 UR8, c[0x0][0x3c0] ;  /* 0x00007800ff0877ac */ /* 0x000e220008000c00 */
[----:B------:R-:W0:Y:S04]  /*07c0*/  LDCU.64 UR24, c[0x0][0x380] ;  /* 0x00007000ff1877ac */ /* 0x000e280008000a00 */
.L_x_3002:
[----:B-1----:R-:W1:Y:S01]  /*07d0*/  @UP0 LDCU.64 UR4, c[0x0][0x3e0] ;  /* 0x00007c00ff0407ac */ /* 0x002e620008000a00 */
[----:B------:R-:W-:Y:S01]  /*07e0*/  PLOP3.LUT P0, PT, PT, PT, UP0, 0x80, 0x8 ;  /* 0x000000000008781c */ /* 0x000fe20003f0f008 */
[----:B0-----:R-:W-:-:S06]  /*07f0*/  UIMAD.WIDE UR12, UR7, 0x4, UR10 ;  /* 0x00000004070c78a5 */ /* 0x001fcc000f8e020a */
[----:B------:R-:W-:Y:S02]  /*0800*/  MOV R106, UR12 ;  /* 0x0000000c006a7c02 */ /* 0x000fe40008000f00 */
[----:B------:R-:W-:-:S05]  /*0810*/  MOV R107, UR13 ;  /* 0x0000000d006b7c02 */ /* 0x000fca0008000f00 */
[----:B---3--:R-:W3:Y:S01]  /*0820*/  LDG.E R106, desc[UR14][R106.64] ;  /* 0x0000000e6a6a7981 */ /* 0x008ee2000c1e1900 */
[----:B-1----:R-:W-:-:S06]  /*0830*/  @UP0 UIMAD.WIDE UR4, UR7, 0x2, UR4 ;  /* 0x00000002070408a5 */ /* 0x002fcc000f8e0204 */
[----:B--2-4-:R-:W-:Y:S02]  /*0840*/  MOV R108, UR4 ;  /* 0x00000004006c7c02 */ /* 0x014fe40008000f00 */
[----:B------:R-:W-:Y:S01]  /*0850*/  MOV R109, UR5 ;  /* 0x00000005006d7c02 */ /* 0x000fe20008000f00 */
[----:B------:R-:W-:-:S04]  /*0860*/  UIMAD.WIDE UR4, UR7, 0x4, UR8 ;  /* 0x00000004070478a5 */ /* 0x000fc8000f8e0208 */
[----:B------:R-:W4:Y:S02]  /*0870*/  @P0 LDG.E.U16 R108, desc[UR14][R108.64] ;  /* 0x0000000e6c6c0981 */ /* 0x000f24000c1e1500 */
[----:B------:R-:W-:Y:S02]  /*0880*/  MOV R104, UR4 ;  /* 0x0000000400687c02 */ /* 0x000fe40008000f00 */
[----:B------:R-:W-:-:S05]  /*0890*/  MOV R105, UR5 ;  /* 0x0000000500697c02 */ /* 0x000fca0008000f00 */
[----:B------:R0:W4:Y:S01]  /*08a0*/  LDG.E R104, desc[UR14][R104.64] ;  /* 0x0000000e68687981 */ /* 0x000122000c1e1900 */
[----:B------:R-:W1:Y:S01]  /*08b0*/  S2R R0, SR_TID.X ;  /* 0x0000000000007919 */ /* 0x000e620000002100 */
[----:B------:R-:W-:Y:S01]  /*08c0*/  PLOP3.LUT P0, PT, PT, PT, UP0, 0x80, 0x8 ;  /* 0x000000000008781c */ /* 0x000fe20003f0f008 */
[----:B------:R-:W-:Y:S01]  /*08d0*/  UIMAD UR4, UR7, UR6, URZ ;  /* 0x00000006070472a4 */ /* 0x000fe2000f8e02ff */
[----:B------:R-:W-:-:S03]  /*08e0*/  ISETP.GE.U32.AND P1, PT, R2, 0x80, PT ;  /* 0x000000800200780c */ /* 0x000fc60003f26070 */
[----:B------:R-:W-:-:S04]  /*08f0*/  USHF.R.S32.HI UR5, URZ, 0x1f, UR4 ;  /* 0x0000001fff057899 */ /* 0x000fc80008011404 */
[----:B------:R-:W-:Y:S01]  /*0900*/  ULEA.HI UR5, UR5, UR4, URZ, 0x2 ;  /* 0x0000000405057291 */ /* 0x000fe2000f8f10ff */
[----:B--2---:R-:W-:Y:S01]  /*0910*/  ISETP.NE.AND P6, PT, RZ, UR16, PT ;  /* 0x00000010ff007c0c */ /* 0x004fe2000bfc5270 */
        /* <DEDUP_REMOVED lines=9> */
[----:B---3--:R-:W-:Y:S02]  /*09b0*/  R2UR UR23, R106 ;  /* 0x000000006a1772ca */ /* 0x008fe400000e0000 */
[----:B----4-:R-:W-:Y:S02]  /*09c0*/  @P0 R2UR UR13, R108 ;  /* 0x000000006c0d02ca */ /* 0x010fe400000e0000 */
[----:B------:R-:W-:Y:S02]  /*09d0*/  CS2R R106, SRZ ;  /* 0x00000000006a7805 */ /* 0x000fe4000001ff00 */
[----:B------:R-:W-:-:S09]  /*09e0*/  FSEL R104, R104, RZ, !P6 ;  /* 0x000000ff68687208 */ /* 0x000fd20007000000 */
        /* <DEDUP_REMOVED lines=8> */
[----:B-1----:R-:W-:-:S05]  /*0a70*/  IMAD.WIDE.U32 R110, R126, 0x8, R110 ;  /* 0x000000087e6e7825 */ /* 0x002fca00078e006e */
[----:B------:R0:W4:Y:S01]  /*0a80*/  LDG.E.64 R166, desc[UR14][R110.64] ;  /* 0x0000000e6ea67981 */ /* 0x000122000c1e1b00 */
[----:B------:R-:W-:-:S13]  /*0a90*/  ISETP.NE.AND.EX P0, PT, RZ, UR19, PT, P0 ;  /* 0x00000013ff007c0c */ /* 0x000fda000bf05300 */
[----:B------:R-:W1:Y:S01]  /*0aa0*/  @P0 LDC.64 R108, c[0x0][0x438] ;  /* 0x00010e00ff6c0b82 */ /* 0x000e620000000a00 */
[----:B--2---:R-:W-:-:S05]  /*0ab0*/  IMAD.WIDE.U32 R160, R126, 0x4, R160 ;  /* 0x000000047ea07825 */ /* 0x004fca00078e00a0 */
[----:B------:R-:W5:Y:S01]  /*0ac0*/  LDG.E R158, desc[UR14][R160.64] ;  /* 0x0000000ea09e7981 */ /* 0x000f62000c1e1900 */
[----:B-1----:R-:W-:-:S05]  /*0ad0*/  @P0 IMAD.WIDE.U32 R108, R126, 0x8, R108 ;  /* 0x000000087e6c0825 */ /* 0x002fca00078e006c */
[----:B------:R1:W5:Y:S01]  /*0ae0*/  @P0 LDG.E.64 R112, desc[UR14][R108.64] ;  /* 0x0000000e6c700981 */ /* 0x000362000c1e1b00 */
[----:B---3--:R-:W-:Y:S02]  /*0af0*/  MOV R105, R106 ;  /* 0x0000006a00697202 */ /* 0x008fe40000000f00 */
[--C-:B------:R-:W-:Y:S02]  /*0b00*/  SHF.R.U64 R106, R106, 0x10, R107.reuse ;  /* 0x000000106a6a7819 */ /* 0x100fe4000000126b */
[----:B------:R-:W-:Y:S02]  /*0b10*/  MOV R162, R107 ;  /* 0x0000006b00a27202 */ /* 0x000fe40000000f00 */
[----:B0-----:R-:W-:Y:S02]  /*0b20*/  SHF.R.U32.HI R110, RZ, 0x10, R107 ;  /* 0x00000010ff6e7819 */ /* 0x001fe4000001166b */
[C---:B----4-:R-:W-:Y:S02]  /*0b30*/  SHF.R.U64 R107, R166.reuse, 0x10, R167 ;  /* 0x00000010a66b7819 */ /* 0x050fe400000012a7 */
[----:B------:R-:W-:-:S02]  /*0b40*/  SHF.L.U32 R3, R166, 0x10, RZ ;  /* 0x00000010a6037819 */ /* 0x000fc400000006ff */
[----:B------:R-:W-:Y:S02]  /*0b50*/  SHF.L.U32 R107, R107, 0x10, RZ ;  /* 0x000000106b6b7819 */ /* 0x000fe400000006ff */
[----:B------:R-:W-:Y:S01]  /*0b60*/  SHF.L.U32 R105, R105, 0x10, RZ ;  /* 0x0000001069697819 */ /* 0x000fe200000006ff */
[C---:B------:R-:W-:Y:S02]  /*0b70*/  FADD.FTZ R3, -R104.reuse, R3 ;  /* 0x0000000368037221 */ /* 0x040fe40000010100 */
[----:B------:R-:W-:Y:S01]  /*0b80*/  FADD.FTZ R107, -R104, R107 ;  /* 0x0000006b686b7221 */ /* 0x000fe20000010100 */
[----:B------:R-:W-:Y:S01]  /*0b90*/  SHF.L.U32 R106, R106, 0x10, RZ ;  /* 0x000000106a6a7819 */ /* 0x000fe200000006ff */
[----:B------:R-:W-:Y:S01]  /*0ba0*/  FMUL.FTZ R3, R3, UR23 ;  /* 0x0000001703037c20 */ /* 0x000fe20008410000 */
[----:B-1----:R-:W-:Y:S01]  /*0bb0*/  SHF.L.U32 R109, R162, 0x10, RZ ;  /* 0x00000010a26d7819 */ /* 0x002fe200000006ff */
[----:B------:R-:W-:Y:S01]  /*0bc0*/  FMUL.FTZ R160, R107, UR23 ;  /* 0x000000176ba07c20 */ /* 0x000fe20008410000 */
[----:B------:R-:W-:Y:S01]  /*0bd0*/  SHF.R.U32.HI R165, RZ, 0x10, R167 ;  /* 0x00000010ffa57819 */ /* 0x000fe200000116a7 */
[-C--:B-----5:R-:W-:Y:S01]  /*0be0*/  FMUL.FTZ R162, R100, R105.reuse ;  /* 0x0000006964a27220 */ /* 0x0a0fe20000410000 */
[----:B------:R-:W-:Y:S01]  /*0bf0*/  SHF.L.U32 R111, R167, 0x10, RZ ;  /* 0x00000010a76f7819 */ /* 0x000fe200000006ff */
[----:B------:R-:W-:Y:S01]  /*0c00*/  FADD.FTZ R41, R41, R106 ;  /* 0x0000006a29297221 */ /* 0x000fe20000010000 */
[-C--:B------:R-:W-:Y:S01]  /*0c10*/  FFMA.FTZ R61, R160, R106.reuse, R61 ;  /* 0x0000006aa03d7223 */ /* 0x080fe2000001003d */
[----:B------:R-:W-:Y:S01]  /*0c20*/  FMUL.FTZ R163, R101, R106 ;  /* 0x0000006a65a37220 */ /* 0x000fe20000410000 */
[----:B------:R-:W-:Y:S01]  /*0c30*/  SHF.L.U32 R165, R165, 0x10, RZ ;  /* 0x00000010a5a57819 */ /* 0x000fe200000006ff */
[----:B------:R-:W-:Y:S01]  /*0c40*/  FADD.FTZ R40, R40, R105 ;  /* 0x0000006928287221 */ /* 0x000fe20000010000 */
[C---:B------:R-:W-:Y:S01]  /*0c50*/  FFMA.FTZ R60, R3.reuse, R105, R60 ;  /* 0x00000069033c7223 */ /* 0x040fe2000001003c */
[----:B------:R-:W-:Y:S01]  /*0c60*/  FADD.FTZ R106, RZ, R162 ;  /* 0x000000a2ff6a7221 */ /* 0x000fe20000010000 */
[----:B------:R-:W-:Y:S01]  /*0c70*/  FADD.FTZ R111, -R104, R111 ;  /* 0x0000006f686f7221 */ /* 0x000fe20000010100 */
[----:B------:R-:W-:Y:S01]  /*0c80*/  FFMA.FTZ R105, R3, R162, RZ ;  /* 0x000000a203697223 */ /* 0x000fe200000100ff */
[----:B------:R-:W-:Y:S01]  /*0c90*/  SHF.L.U32 R110, R110, 0x10, RZ ;  /* 0x000000106e6e7819 */ /* 0x000fe200000006ff */
[----:B------:R-:W-:Y:S01]  /*0ca0*/  FADD.FTZ R107, R106, R163 ;  /* 0x000000a36a6b7221 */ /* 0x000fe20000010000 */
[----:B------:R-:W-:Y:S01]  /*0cb0*/  FMUL.FTZ R161, R111, UR23 ;  /* 0x000000176fa17c20 */ /* 0x000fe20008410000 */
[----:B------:R-:W-:Y:S01]  /*0cc0*/  FMUL.FTZ R164, R102, R109 ;  /* 0x0000006d66a47220 */ /* 0x000fe20000410000 */
[----:B------:R-:W-:Y:S01]  /*0cd0*/  FADD.FTZ R166, -R104, R165 ;  /* 0x000000a568a67221 */ /* 0x000fe20000010100 */
[----:B------:R-:W-:Y:S01]  /*0ce0*/  FFMA.FTZ R106, R160, R163, R105 ;  /* 0x000000a3a06a7223 */ /* 0x000fe20000010069 */
[----:B------:R-:W-:Y:S01]  /*0cf0*/  FMUL.FTZ R165, R103, R110 ;  /* 0x0000006e67a57220 */ /* 0x000fe20000410000 */
[----:B------:R-:W-:Y:S01]  /*0d00*/  FADD.FTZ R108, R107, R164 ;  /* 0x000000a46b6c7221 */ /* 0x000fe20000010000 */
[----:B------:R-:W-:Y:S01]  /*0d10*/  FMUL.FTZ R166, R166, UR23 ;  /* 0x00000017a6a67c20 */ /* 0x000fe20008410000 */
[C---:B------:R-:W-:Y:S01]  /*0d20*/  FFMA.FTZ R106, R161.reuse, R164, R106 ;  /* 0x000000a4a16a7223 */ /* 0x040fe2000001006a */
[----:B------:R-:W-:Y:S01]  /*0d30*/  FADD.FTZ R42, R42, R109 ;  /* 0x0000006d2a2a7221 */ /* 0x000fe20000010000 */
[----:B------:R-:W-:Y:S01]  /*0d40*/  FFMA.FTZ R62, R161, R109, R62 ;  /* 0x0000006da13e7223 */ /* 0x000fe2000001003e */
[----:B------:R-:W-:Y:S01]  /*0d50*/  FADD.FTZ R43, R43, R110 ;  /* 0x0000006e2b2b7221 */ /* 0x000fe20000010000 */
[----:B------:R-:W-:Y:S01]  /*0d60*/  FFMA.FTZ R63, R166, R110, R63 ;  /* 0x0000006ea63f7223 */ /* 0x000fe2000001003f */
[----:B------:R-:W-:Y:S01]  /*0d70*/  IADD3 R105, PT, PT, R126, 0x80, RZ ;  /* 0x000000807e697810 */ /* 0x000fe20007ffe0ff */
[----:B------:R-:W-:Y:S01]  /*0d80*/  FADD.FTZ R107, R108, R165 ;  /* 0x000000a56c6b7221 */ /* 0x000fe20000010000 */
[----:B------:R-:W-:-:S07]  /*0d90*/  FFMA.FTZ R106, R166, R165, R106 ;  /* 0x000000a5a66a7223 */ /* 0x000fce000001006a */
.L_x_2954:
[----:B------:R-:W-:Y:S05]  /*0da0*/  BSYNC.RECONVERGENT B0 ;  /* 0x0000000000007941 */ /* 0x000fea0003800200 */
.L_x_2953:
        /* <DEDUP_REMOVED lines=8> */
[----:B-1----:R-:W-:-:S05]  /*0e30*/  IMAD.WIDE.U32 R134, R105, 0x8, R134 ;  /* 0x0000000869867825 */ /* 0x002fca00078e0086 */
        /* <DEDUP_REMOVED lines=10> */
[----:B------:R-:W-:Y:S02]  /*0ee0*/  MOV R140, R109 ;  /* 0x0000006d008c7202 */ /* 0x000fe40000000f00 */
[----:B----4-:R-:W-:Y:S02]  /*0ef0*/  SHF.R.U64 R167, R168, 0x10, R169 ;  /* 0x00000010a8a77819 */ /* 0x010fe400000012a9 */
[----:B------:R-:W-:-:S02]  /*0f00*/  SHF.R.U32.HI R134, RZ, 0x10, R109 ;  /* 0x00000010ff867819 */ /* 0x000fc4000001166d */
[----:B------:R-:W-:Y:S02]  /*0f10*/  SHF.L.U32 R109, R168, 0x10, RZ ;  /* 0x00000010a86d7819 */ /* 0x000fe400000006ff */
[----:B0-----:R-:W-:Y:S02]  /*0f20*/  SHF.L.U32 R111, R167, 0x10, RZ ;  /* 0x00000010a76f7819 */ /* 0x001fe400000006ff */
[----:B------:R-:W-:Y:S01]  /*0f30*/  SHF.L.U32 R135, R169, 0x10, RZ ;  /* 0x00000010a9877819 */ /* 0x000fe200000006ff */
[----:B------:R-:W-:Y:S01]  /*0f40*/  FADD.FTZ R109, -R104, R109 ;  /* 0x0000006d686d7221 */ /* 0x000fe20000010100 */
[----:B------:R-:W-:Y:S01]  /*0f50*/  SHF.L.U32 R139, R138, 0x10, RZ ;  /* 0x000000108a8b7819 */ /* 0x000fe200000006ff */
[----:B------:R-:W-:Y:S01]  /*0f60*/  FADD.FTZ R111, -R104, R111 ;  /* 0x0000006f686f7221 */ /* 0x000fe20000010100 */
[----:B------:R-:W-:Y:S01]  /*0f70*/  SHF.L.U32 R108, R108, 0x10, RZ ;  /* 0x000000106c6c7819 */ /* 0x000fe200000006ff */
[----:B------:R-:W-:Y:S01]  /*0f80*/  FADD.FTZ R137, -R104, R135 ;  /* 0x0000008768897221 */ /* 0x000fe20000010100 */
[----:B------:R-:W-:Y:S01]  /*0f90*/  SHF.L.U32 R110, R134, 0x10, RZ ;  /* 0x00000010866e7819 */ /* 0x000fe200000006ff */
[----:B------:R-:W-:Y:S01]  /*0fa0*/  FMUL.FTZ R135, R109, UR23 ;  /* 0x000000176d877c20 */ /* 0x000fe20008410000 */
[----:B------:R-:W-:Y:S01]  /*0fb0*/  SHF.R.U32.HI R142, RZ, 0x10, R169 ;  /* 0x00000010ff8e7819 */ /* 0x000fe200000116a9 */
[----:B------:R-:W-:Y:S01]  /*0fc0*/  FMUL.FTZ R134, R111, UR23 ;  /* 0x000000176f867c20 */ /* 0x000fe20008410000 */
[-C--:B-----5:R-:W-:Y:S01]  /*0fd0*/  FMUL.FTZ R136, R92, R139.reuse ;  /* 0x0000008b5c887220 */ /* 0x0a0fe20000410000 */
        /* <DEDUP_REMOVED lines=21> */
[C---:B------:R-:W-:Y:S01]  /*1130*/  FFMA.FTZ R59, R142.reuse, R110, R59 ;  /* 0x0000006e8e3b7223 */ /* 0x040fe2000001003b */
[----:B------:R-:W-:Y:S01]  /*1140*/  FADD.FTZ R107, R109, R140 ;  /* 0x0000008c6d6b7221 */ /* 0x000fe20000010000 */
[----:B------:R-:W-:-:S07]  /*1150*/  FFMA.FTZ R106, R142, R140, R111 ;  /* 0x0000008c8e6a7223 */ /* 0x000fce000001006f */
.L_x_2956:
[----:B------:R-:W-:Y:S05]  /*1160*/  BSYNC.RECONVERGENT B0 ;  /* 0x0000000000007941 */ /* 0x000fea0003800200 */
.L_x_2955:
[----:B------:R-:W-:Y:S04]  /*1170*/  BSSY.RECONVERGENT B0, `(.L_x_2957) ;  /* 0x000003b000007945 */ /* 0x000fe80003800200 */
[----:B------:R-:W-:Y:S05]  /*1180*/  @!P3 BRA `(.L_x_2958) ;  /* 0x0000000000e4b947 */ /* 0x000fea0003800000 */
[----:B------:R-:W0:Y:S08]  /*1190*/  LDC.64 R110, c[0x0][0x3a8] ;  /* 0x0000ea00ff6e7b82 */ /* 0x000e300000000a00 */
[----:B------:R-:W1:Y:S01]  /*11a0*/  LDC.64 R108, c[0x0][0x428] ;  /* 0x00010a00ff6c7b82 */ /* 0x000e620000000a00 */
[----:B------:R-:W-:-:S07]  /*11b0*/  ISETP.NE.U32.AND P0, PT, RZ, UR18, PT ;  /* 0x00000012ff007c0c */ /* 0x000fce000bf05070 */
[----:B------:R-:W2:Y:S01]  /*11c0*/  LDC.64 R146, c[0x0][0x3b0] ;  /* 0x0000ec00ff927b82 */ /* 0x000ea20000000a00 */
[----:B0-----:R-:W-:-:S05]  /*11d0*/  IMAD.WIDE.U32 R144, R105, 0x8, R110 ;  /* 0x0000000869907825 */ /* 0x001fca00078e006e */
        /* <DEDUP_REMOVED lines=10> */
[C---:B---3--:R-:W-:Y:S02]  /*1280*/  SHF.R.U64 R145, R168.reuse, 0x10, R169 ;  /* 0x00000010a8917819 */ /* 0x048fe400000012a9 */
[----:B------:R-:W-:Y:S02]  /*1290*/  SHF.L.U32 R167, R168, 0x10, RZ ;  /* 0x00000010a8a77819 */ /* 0x000fe400000006ff */
[----:B------:R-:W-:Y:S02]  /*12a0*/  SHF.L.U32 R145, R145, 0x10, RZ ;  /* 0x0000001091917819 */ /* 0x000fe400000006ff */
[----:B----4-:R-:W-:Y:S02]  /*12b0*/  SHF.R.U32.HI R144, RZ, 0x10, R109 ;  /* 0x00000010ff907819 */ /* 0x010fe4000001166d */
[----:B------:R-:W-:-:S02]  /*12c0*/  MOV R143, R108 ;  /* 0x0000006c008f7202 */ /* 0x000fc40000000f00 */
[----:B------:R-:W-:Y:S02]  /*12d0*/  SHF.R.U64 R108, R108, 0x10, R109 ;  /* 0x000000106c6c7819 */ /* 0x000fe4000000126d */
[----:B------:R-:W-:Y:S02]  /*12e0*/  MOV R148, R109 ;  /* 0x0000006d00947202 */ /* 0x000fe40000000f00 */
[----:B0-----:R-:W-:Y:S01]  /*12f0*/  SHF.L.U32 R110, R144, 0x10, RZ ;  /* 0x00000010906e7819 */ /* 0x001fe200000006ff */
[C---:B------:R-:W-:Y:S01]  /*1300*/  FADD.FTZ R144, -R104.reuse, R145 ;  /* 0x0000009168907221 */ /* 0x040fe20000010100 */
[----:B------:R-:W-:Y:S01]  /*1310*/  SHF.L.U32 R109, R143, 0x10, RZ ;  /* 0x000000108f6d7819 */ /* 0x000fe200000006ff */
[----:B------:R-:W-:Y:S01]  /*1320*/  FADD.FTZ R143, -R104, R167 ;  /* 0x000000a7688f7221 */ /* 0x000fe20000010100 */
[----:B------:R-:W-:Y:S01]  /*1330*/  SHF.L.U32 R108, R108, 0x10, RZ ;  /* 0x000000106c6c7819 */ /* 0x000fe200000006ff */
[----:B------:R-:W-:Y:S01]  /*1340*/  FMUL.FTZ R144, R144, UR23 ;  /* 0x0000001790907c20 */ /* 0x000fe20008410000 */
[----:B------:R-:W-:Y:S01]  /*1350*/  SHF.R.U32.HI R149, RZ, 0x10, R169 ;  /* 0x00000010ff957819 */ /* 0x000fe200000116a9 */
[-C--:B-----5:R-:W-:Y:S01]  /*1360*/  FMUL.FTZ R146, R84, R109.reuse ;  /* 0x0000006d54927220 */ /* 0x0a0fe20000410000 */
[----:B------:R-:W-:Y:S01]  /*1370*/  SHF.L.U32 R169, R169, 0x10, RZ ;  /* 0x00000010a9a97819 */ /* 0x000fe200000006ff */
        /* <DEDUP_REMOVED lines=26> */
.L_x_2958:
[----:B------:R-:W-:Y:S05]  /*1520*/  BSYNC.RECONVERGENT B0 ;  /* 0x0000000000007941 */ /* 0x000fea0003800200 */
.L_x_2957:
        /* <DEDUP_REMOVED lines=16> */
[----:B------:R-:W-:Y:S02]  /*1630*/  IADD3 R105, PT, PT, R105, 0x80, RZ ;  /* 0x0000008069697810 */ /* 0x000fe40007ffe0ff */
[C---:B---3--:R-:W-:Y:S02]  /*1640*/  SHF.R.U64 R153, R168.reuse, 0x10, R169 ;  /* 0x00000010a8997819 */ /* 0x048fe400000012a9 */
[----:B------:R-:W-:Y:S02]  /*1650*/  SHF.L.U32 R159, R168, 0x10, RZ ;  /* 0x00000010a89f7819 */ /* 0x000fe400000006ff */
[----:B-1----:R-:W-:Y:S02]  /*1660*/  SHF.L.U32 R155, R153, 0x10, RZ ;  /* 0x00000010999b7819 */ /* 0x002fe400000006ff */
[----:B----4-:R-:W-:Y:S02]  /*1670*/  SHF.R.U32.HI R152, RZ, 0x10, R109 ;  /* 0x00000010ff987819 */ /* 0x010fe4000001166d */
[----:B------:R-:W-:-:S02]  /*1680*/  MOV R130, R108 ;  /* 0x0000006c00827202 */ /* 0x000fc40000000f00 */
[----:B------:R-:W-:Y:S02]  /*1690*/  SHF.R.U64 R108, R108, 0x10, R109 ;  /* 0x000000106c6c7819 */ /* 0x000fe4000000126d */
[----:B------:R-:W-:Y:S02]  /*16a0*/  MOV R156, R109 ;  /* 0x0000006d009c7202 */ /* 0x000fe40000000f00 */
[----:B0-----:R-:W-:Y:S01]  /*16b0*/  SHF.L.U32 R110, R152, 0x10, RZ ;  /* 0x00000010986e7819 */ /* 0x001fe200000006ff */
[----:B------:R-:W-:Y:S01]  /*16c0*/  FADD.FTZ R152, -R104, R155 ;  /* 0x0000009b68987221 */ /* 0x000fe20000010100 */
[----:B------:R-:W-:Y:S01]  /*16d0*/  SHF.L.U32 R109, R130, 0x10, RZ ;  /* 0x00000010826d7819 */ /* 0x000fe200000006ff */
[----:B------:R-:W-:Y:S01]  /*16e0*/  FADD.FTZ R153, -R104, R159 ;  /* 0x0000009f68997221 */ /* 0x000fe20000010100 */
[----:B------:R-:W-:Y:S01]  /*16f0*/  SHF.R.U32.HI R157, RZ, 0x10, R169 ;  /* 0x00000010ff9d7819 */ /* 0x000fe200000116a9 */
[----:B------:R-:W-:Y:S01]  /*1700*/  FMUL.FTZ R152, R152, UR23 ;  /* 0x0000001798987c20 */ /* 0x000fe20008410000 */
[----:B------:R-:W-:Y:S01]  /*1710*/  SHF.L.U32 R108, R108, 0x10, RZ ;  /* 0x000000106c6c7819 */ /* 0x000fe200000006ff */
[-C--:B-----5:R-:W-:Y:S01]  /*1720*/  FMUL.FTZ R154, R76, R109.reuse ;  /* 0x0000006d4c9a7220 */ /* 0x0a0fe20000410000 */
[----:B------:R-:W-:Y:S01]  /*1730*/  SHF.L.U32 R167, R169, 0x10, RZ ;  /* 0x00000010a9a77819 */ /* 0x000fe200000006ff */
[----:B------:R-:W-:Y:S01]  /*1740*/  FMUL.FTZ R153, R153, UR23 ;  /* 0x0000001799997c20 */ /* 0x000fe20008410000 */
[----:B------:R-:W-:Y:S01]  /*1750*/  SHF.L.U32 R159, R157, 0x10, RZ ;  /* 0x000000109d9f7819 */ /* 0x000fe200000006ff */
[----:B------:R-:W-:Y:S01]  /*1760*/  FADD.FTZ R29, R29, R108 ;  /* 0x0000006c1d1d7221 */ /* 0x000fe20000010000 */
[-C--:B------:R-:W-:Y:S01]  /*1770*/  FFMA.FTZ R49, R152, R108.reuse, R49 ;  /* 0x0000006c98317223 */ /* 0x080fe20000010031 */
[----:B------:R-:W-:Y:S01]  /*1780*/  FMUL.FTZ R157, R77, R108 ;  /* 0x0000006c4d9d7220 */ /* 0x000fe20000410000 */
[----:B------:R-:W-:Y:S01]  /*1790*/  SHF.L.U32 R111, R156, 0x10, RZ ;  /* 0x000000109c6f7819 */ /* 0x000fe200000006ff */
[----:B------:R-:W-:Y:S01]  /*17a0*/  FADD.FTZ R108, R107, R154 ;  /* 0x0000009a6b6c7221 */ /* 0x000fe20000010000 */
        /* <DEDUP_REMOVED lines=19> */
.L_x_2960:
[----:B------:R-:W-:Y:S05]  /*18e0*/  BSYNC.RECONVERGENT B0 ;  /* 0x0000000000007941 */ /* 0x000fea0003800200 */
.L_x_2959:
        /* <DEDUP_REMOVED lines=14> */
[----:B--2---:R-:W-:-:S05]  /*19d0*/  IMAD.WIDE.U32 R124, R105, 0x4, R124 ;  /* 0x00000004697c7825 */ /* 0x004fca00078e007c */
[----:B------:R0:W5:Y:S01]  /*19e0*/  LDG.E R129, desc[UR14][R124.64] ;  /* 0x0000000e7c817981 */ /* 0x000162000c1e1900 */
[C-C-:B---3--:R-:W-:Y:S02]  /*19f0*/  SHF.R.U64 R131, R122.reuse, 0x10, R123.reuse ;  /* 0x000000107a837819 */ /* 0x148fe4000000127b */
[----:B------:R-:W-:Y:S02]  /*1a00*/  SHF.L.U32 R105, R122, 0x10, RZ ;  /* 0x000000107a697819 */ /* 0x000fe400000006ff */
[----:B------:R-:W-:Y:S02]  /*1a10*/  SHF.R.U32.HI R167, RZ, 0x10, R123 ;  /* 0x00000010ffa77819 */ /* 0x000fe4000001167b */
[----:B------:R-:W-:Y:S01]  /*1a20*/  SHF.L.U32 R127, R123, 0x10, RZ ;  /* 0x000000107b7f7819 */ /* 0x000fe200000006ff */
[----:B------:R-:W-:Y:S01]  /*1a30*/  FADD.FTZ R105, -R104, R105 ;  /* 0x0000006968697221 */ /* 0x000fe20000010100 */
[----:B----4-:R-:W-:Y:S02]  /*1a40*/  MOV R122, R108 ;  /* 0x0000006c007a7202 */ /* 0x010fe40000000f00 */
[----:B------:R-:W-:-:S02]  /*1a50*/  SHF.L.U32 R123, R131, 0x10, RZ ;  /* 0x00000010837b7819 */ /* 0x000fc400000006ff */
[----:B------:R-:W-:Y:S01]  /*1a60*/  SHF.L.U32 R167, R167, 0x10, RZ ;  /* 0x00000010a7a77819 */ /* 0x000fe200000006ff */
[----:B------:R-:W-:Y:S01]  /*1a70*/  FADD.FTZ R131, -R104, R127 ;  /* 0x0000007f68837221 */ /* 0x000fe20000010100 */
[----:B------:R-:W-:Y:S01]  /*1a80*/  SHF.R.U64 R132, R108, 0x10, R109 ;  /* 0x000000106c847819 */ /* 0x000fe2000000126d */
[----:B------:R-:W-:Y:S01]  /*1a90*/  FADD.FTZ R123, -R104, R123 ;  /* 0x0000007b687b7221 */ /* 0x000fe20000010100 */
[----:B0-----:R-:W-:Y:S01]  /*1aa0*/  SHF.L.U32 R125, R122, 0x10, RZ ;  /* 0x000000107a7d7819 */ /* 0x001fe200000006ff */
[----:B------:R-:W-:Y:S01]  /*1ab0*/  FMUL.FTZ R127, R105, UR23 ;  /* 0x00000017697f7c20 */ /* 0x000fe20008410000 */
[----:B------:R-:W-:Y:S01]  /*1ac0*/  FADD.FTZ R167, -R104, R167 ;  /* 0x000000a768a77221 */ /* 0x000fe20000010100 */
[----:B------:R-:W-:Y:S01]  /*1ad0*/  SHF.L.U32 R104, R132, 0x10, RZ ;  /* 0x0000001084687819 */ /* 0x000fe200000006ff */
[----:B------:R-:W-:Y:S01]  /*1ae0*/  FMUL.FTZ R122, R123, UR23 ;  /* 0x000000177b7a7c20 */ /* 0x000fe20008410000 */
[----:B------:R-:W-:Y:S01]  /*1af0*/  FADD.FTZ R24, R24, R125 ;  /* 0x0000007d18187221 */ /* 0x000fe20000010000 */
[----:B------:R-:W-:Y:S01]  /*1b00*/  FFMA.FTZ R44, R127, R125, R44 ;  /* 0x0000007d7f2c7223 */ /* 0x000fe2000001002c */
[----:B------:R-:W-:Y:S01]  /*1b10*/  MOV R128, R109 ;  /* 0x0000006d00807202 */ /* 0x000fe20000000f00 */
[----:B-----5:R-:W-:Y:S01]  /*1b20*/  FMUL.FTZ R125, R68, R125 ;  /* 0x0000007d447d7220 */ /* 0x020fe20000410000 */
[----:B------:R-:W-:Y:S01]  /*1b30*/  SHF.R.U32.HI R108, RZ, 0x10, R109 ;  /* 0x00000010ff6c7819 */ /* 0x000fe2000001166d */
[----:B------:R-:W-:Y:S01]  /*1b40*/  FADD.FTZ R25, R25, R104 ;  /* 0x0000006819197221 */ /* 0x000fe20000010000 */
[-C--:B------:R-:W-:Y:S01]  /*1b50*/  FFMA.FTZ R45, R122, R104.reuse, R45 ;  /* 0x000000687a2d7223 */ /* 0x080fe2000001002d */
[----:B------:R-:W-:Y:S01]  /*1b60*/  FMUL.FTZ R123, R69, R104 ;  /* 0x00000068457b7220 */ /* 0x000fe20000410000 */
[----:B------:R-:W-:Y:S01]  /*1b70*/  SHF.L.U32 R109, R128, 0x10, RZ ;  /* 0x00000010806d7819 */ /* 0x000fe200000006ff */
[----:B------:R-:W-:Y:S01]  /*1b80*/  FADD.FTZ R104, R107, R125 ;  /* 0x0000007d6b687221 */ /* 0x000fe20000010000 */
[----:B------:R-:W-:Y:S01]  /*1b90*/  FFMA.FTZ R105, R127, R125, R106 ;  /* 0x0000007d7f697223 */ /* 0x000fe2000001006a */
[----:B------:R-:W-:Y:S01]  /*1ba0*/  SHF.L.U32 R108, R108, 0x10, RZ ;  /* 0x000000106c6c7819 */ /* 0x000fe200000006ff */
[----:B------:R-:W-:Y:S01]  /*1bb0*/  FMUL.FTZ R131, R131, UR23 ;  /* 0x0000001783837c20 */ /* 0x000fe20008410000 */
[----:B------:R-:W-:Y:S01]  /*1bc0*/  FADD.FTZ R107, R104, R123 ;  /* 0x0000007b686b7221 */ /* 0x000fe20000010000 */
[----:B------:R-:W-:Y:S01]  /*1bd0*/  FMUL.FTZ R132, R70, R109 ;  /* 0x0000006d46847220 */ /* 0x000fe20000410000 */
        /* <DEDUP_REMOVED lines=11> */
.L_x_2962:
[----:B------:R-:W-:Y:S05]  /*1c90*/  BSYNC.RECONVERGENT B0 ;  /* 0x0000000000007941 */ /* 0x000fea0003800200 */
.L_x_2961:
        /* <DEDUP_REMOVED lines=31> */
.L_x_2964:
[----:B------:R-:W-:Y:S05]  /*1e90*/  BSYNC.RECONVERGENT B0 ;  /* 0x0000000000007941 */ /* 0x000fea0003800200 */
.L_x_2963:
        /* <DEDUP_REMOVED lines=35> */
[--C-:B------:R-:W-:Y:S01]  /*20d0*/  FFMA.FTZ R105, R3, UR4, R104.reuse ;  /* 0x0000000403697c23 */ /* 0x100fe20008010068 */
[--C-:B------:R-:W-:Y:S01]  /*20e0*/  FFMA.FTZ R110, R160, UR4, R104.reuse ;  /* 0x00000004a06e7c23 */ /* 0x100fe20008010068 */
[----:B------:R-:W-:Y:S01]  /*20f0*/  LOP3.LUT P0, RZ, R158, 0xff00, RZ, 0xc0, !PT ;  /* 0x0000ff009eff7812 */ /* 0x000fe2000780c0ff */
[----:B------:R-:W-:Y:S01]  /*2100*/  FFMA.FTZ R168, R166, UR4, R104 ;  /* 0x00000004a6a87c23 */ /* 0x000fe20008010068 */
[----:B------:R-:W-:Y:S01]  /*2110*/  FADD.FTZ R108, R162, -R105 ;  /* 0x80000069a26c7221 */ /* 0x000fe20000010000 */
[----:B------:R-:W-:Y:S01]  /*2120*/  FADD.FTZ R110, R163, -R110 ;  /* 0x8000006ea36e7221 */ /* 0x000fe20000010000 */
[----:B------:R-:W-:Y:S02]  /*2130*/  HFMA2 R105, -RZ, RZ, 0, 0 ;  /* 0x00000000ff697431 */ /* 0x000fe400000001ff */
[----:B------:R-:W-:Y:S01]  /*2140*/  FFMA.FTZ R111, R161, UR4, R104 ;  /* 0x00000004a16f7c23 */ /* 0x000fe20008010068 */
[----:B------:R-:W-:Y:S01]  /*2150*/  FMUL.FTZ R109, R108, UR23 ;  /* 0x000000176c6d7c20 */ /* 0x000fe20008410000 */
[----:B------:R-:W-:Y:S01]  /*2160*/  FMUL.FTZ R110, R110, UR23 ;  /* 0x000000176e6e7c20 */ /* 0x000fe20008410000 */
[----:B------:R-:W-:Y:S01]  /*2170*/  FADD.FTZ R168, R165, -R168 ;  /* 0x800000a8a5a87221 */ /* 0x000fe20000010000 */
[----:B------:R-:W-:Y:S01]  /*2180*/  FADD.FTZ R111, R164, -R111 ;  /* 0x8000006fa46f7221 */ /* 0x000fe20000010000 */
[----:B------:R-:W-:Y:S01]  /*2190*/  FMUL.FTZ R109, R109, UR12 ;  /* 0x0000000c6d6d7c20 */ /* 0x000fe20008410000 */
[----:B------:R-:W-:Y:S01]  /*21a0*/  FMUL.FTZ R110, R110, UR12 ;  /* 0x0000000c6e6e7c20 */ /* 0x000fe20008410000 */
[----:B------:R-:W-:Y:S01]  /*21b0*/  FMUL.FTZ R168, R168, UR23 ;  /* 0x00000017a8a87c20 */ /* 0x000fe20008410000 */
[----:B------:R-:W-:Y:S01]  /*21c0*/  FMUL.FTZ R111, R111, UR23 ;  /* 0x000000176f6f7c20 */ /* 0x000fe20008410000 */
[----:B------:R-:W-:Y:S01]  /*21d0*/  FMUL.FTZ R109, R109, UR22 ;  /* 0x000000166d6d7c20 */ /* 0x000fe20008410000 */
[----:B------:R-:W-:Y:S01]  /*21e0*/  FMUL.FTZ R110, R110, UR22 ;  /* 0x000000166e6e7c20 */ /* 0x000fe20008410000 */
[----:B------:R-:W-:Y:S01]  /*21f0*/  FMUL.FTZ R168, R168, UR12 ;  /* 0x0000000ca8a87c20 */ /* 0x000fe20008410000 */
[----:B------:R-:W-:-:S02]  /*2200*/  HFMA2 R170, -RZ, RZ, 0, 0 ;  /* 0x00000000ffaa7431 */ /* 0x000fc400000001ff */
[----:B------:R-:W-:Y:S01]  /*2210*/  FMUL.FTZ R111, R111, UR12 ;  /* 0x0000000c6f6f7c20 */ /* 0x000fe20008410000 */
[----:B------:R-:W-:-:S03]  /*2220*/  FMUL.FTZ R172, R168, UR22 ;  /* 0x00000016a8ac7c20 */ /* 0x000fc60008410000 */
[----:B------:R-:W-:Y:S01]  /*2230*/  FMUL.FTZ R171, R111, UR22 ;  /* 0x000000166fab7c20 */ /* 0x000fe20008410000 */
[----:B------:R-:W0:Y:S03]  /*2240*/  LDC.64 R168, c[0x0][0x468] ;  /* 0x00011a00ffa87b82 */ /* 0x000e260000000a00 */
[----:B-----5:R-:W-:Y:S01]  /*2250*/  FMUL.FTZ R167, R98, R171 ;  /* 0x000000ab62a77220 */ /* 0x020fe20000410000 */
[----:B--2---:R-:W-:-:S04]  /*2260*/  @P6 MOV R108, R106 ;  /* 0x0000006a006c6202 */ /* 0x004fc80000000f00 */
[----:B------:R-:W-:-:S05]  /*2270*/  @P6 SHF.L.U32 R108, R108, 0x10, RZ ;  /* 0x000000106c6c6819 */ /* 0x000fca00000006ff */
[-C--:B------:R-:W-:Y:S01]  /*2280*/  @P6 FMUL.FTZ R105, R108, R109.reuse ;  /* 0x0000006d6c696220 */ /* 0x080fe20000410000 */
[----:B------:R-:W-:Y:S01]  /*2290*/  @P0 SHF.R.U64 R108, R106, 0x10, R107 ;  /* 0x000000106a6c0819 */ /* 0x000fe2000000126b */
[-C--:B------:R-:W-:Y:S01]  /*22a0*/  FMUL.FTZ R106, R97, R110.reuse ;  /* 0x0000006e616a7220 */ /* 0x080fe20000410000 */
[----:B------:R-:W-:Y:S01]  /*22b0*/  FMUL.FTZ R109, R96, R109 ;  /* 0x0000006d606d7220 */ /* 0x000fe20000410000 */
[----:B------:R-:W-:Y:S01]  /*22c0*/  FADD.FTZ R20, R20, R105 ;  /* 0x0000006914147221 */ /* 0x000fe20000010000 */
[----:B------:R-:W-:Y:S02]  /*22d0*/  @P0 SHF.L.U32 R108, R108, 0x10, RZ ;  /* 0x000000106c6c0819 */ /* 0x000fe400000006ff */
[----:B------:R-:W-:Y:S02]  /*22e0*/  FSEL R111, R106, RZ, P0 ;  /* 0x000000ff6a6f7208 */ /* 0x000fe40000000000 */
[----:B------:R-:W-:Y:S01]  /*22f0*/  FSEL R106, R109, RZ, P6 ;  /* 0x000000ff6d6a7208 */ /* 0x000fe20003000000 */
[----:B------:R-:W-:Y:S01]  /*2300*/  @P0 FMUL.FTZ R170, R108, R110 ;  /* 0x0000006e6caa0220 */ /* 0x000fe20000410000 */
[----:B------:R-:W-:Y:S01]  /*2310*/  FMUL.FTZ R108, R99, R172 ;  /* 0x000000ac636c7220 */ /* 0x000fe20000410000 */
[C---:B------:R-:W-:Y:S01]  /*2320*/  ISETP.GE.U32.AND P0, PT, R158.reuse, 0x1000000, PT ;  /* 0x010000009e00780c */ /* 0x040fe20003f06070 */
[----:B------:R-:W1:Y:S01]  /*2330*/  F2F.BF16.F32 R109, R111 ;  /* 0x0000006f006d7304 */ /* 0x000e620000202000 */
[----:B------:R-:W-:Y:S01]  /*2340*/  LOP3.LUT P6, RZ, R158, 0xff0000, RZ, 0xc0, !PT ;  /* 0x00ff00009eff7812 */ /* 0x000fe200078cc0ff */
[----:B------:R-:W-:Y:S01]  /*2350*/  FADD.FTZ R21, R21, R170 ;  /* 0x000000aa15157221 */ /* 0x000fe20000010000 */
[----:B------:R-:W-:-:S02]  /*2360*/  FSEL R173, R108, RZ, P0 ;  /* 0x000000ff6cad7208 */ /* 0x000fc40000000000 */
[----:B------:R-:W-:-:S03]  /*2370*/  FSEL R167, R167, RZ, P6 ;  /* 0x000000ffa7a77208 */ /* 0x000fc60003000000 */
[----:B------:R-:W2:Y:S01]  /*2380*/  F2F.BF16.F32 R175, R106 ;  /* 0x0000006a00af7304 */ /* 0x000ea20000202000 */
[----:B-1----:R-:W-:-:S07]  /*2390*/  IMAD.WIDE.U32 R108, R109, 0x10000, RZ ;  /* 0x000100006d6c7825 */ /* 0x002fce00078e00ff */
[----:B------:R-:W1:Y:S01]  /*23a0*/  F2F.BF16.F32 R173, R173 ;  /* 0x000000ad00ad7304 */ /* 0x000e620000202000 */
[----:B--2---:R-:W-:-:S07]  /*23b0*/  LOP3.LUT R110, R108, R175, RZ, 0xfc, !PT ;  /* 0x000000af6c6e7212 */ /* 0x004fce00078efcff */
[----:B------:R-:W2:Y:S01]  /*23c0*/  F2F.BF16.F32 R167, R167 ;  /* 0x000000a700a77304 */ /* 0x000ea20000202000 */
[----:B-1----:R-:W-:-:S04]  /*23d0*/  SHF.L.U32 R111, R173, 0x10, RZ ;  /* 0x00000010ad6f7819 */ /* 0x002fc800000006ff */
[----:B--2---:R-:W-:Y:S01]  /*23e0*/  LOP3.LUT R111, R109, R111, R167, 0xfe, !PT ;  /* 0x0000006f6d6f7212 */ /* 0x004fe200078efea7 */
[C---:B0-----:R-:W-:Y:S01]  /*23f0*/  IMAD.WIDE.U32 R108, R126.reuse, 0x8, R168 ;  /* 0x000000087e6c7825 */ /* 0x041fe200078e00a8 */
[----:B------:R-:W-:Y:S02]  /*2400*/  @P6 MOV R167, R107 ;  /* 0x0000006b00a76202 */ /* 0x000fe40000000f00 */
[----:B------:R-:W-:Y:S01]  /*2410*/  @P0 SHF.R.U32.HI R169, RZ, 0x10, R107 ;  /* 0x00000010ffa90819 */ /* 0x000fe2000001166b */
[----:B------:R-:W-:Y:S01]  /*2420*/  HFMA2 R107, -RZ, RZ, 0, 0 ;  /* 0x00000000ff6b7431 */ /* 0x000fe200000001ff */
[----:B------:R0:W-:Y:S01]  /*2430*/  STG.E.64 desc[UR14][R108.64], R110 ;  /* 0x0000006e6c007986 */ /* 0x0001e2000c101b0e */
[----:B------:R-:W-:Y:S02]  /*2440*/  @P6 SHF.L.U32 R167, R167, 0x10, RZ ;  /* 0x00000010a7a76819 */ /* 0x000fe400000006ff */
[----:B------:R-:W-:Y:S02]  /*2450*/  @P0 SHF.L.U32 R106, R169, 0x10, RZ ;  /* 0x00000010a96a0819 */ /* 0x000fe400000006ff */
[----:B------:R-:W-:Y:S01]  /*2460*/  MOV R168, RZ ;  /* 0x000000ff00a87202 */ /* 0x000fe20000000f00 */
[----:B------:R-:W-:Y:S01]  /*2470*/  @P6 FMUL.FTZ R107, R167, R171 ;  /* 0x000000aba76b6220 */ /* 0x000fe20000410000 */
[----:B------:R-:W-:Y:S01]  /*2480*/  IADD3 R126, PT, PT, R126, 0x80, RZ ;  /* 0x000000807e7e7810 */ /* 0x000fe20007ffe0ff */
[----:B------:R-:W-:-:S02]  /*2490*/  @P0 FMUL.FTZ R168, R106, R172 ;  /* 0x000000ac6aa80220 */ /* 0x000fc40000410000 */
[----:B------:R-:W-:Y:S02]  /*24a0*/  FADD.FTZ R22, R22, R107 ;  /* 0x0000006b16167221 */ /* 0x000fe40000010000 */
[----:B------:R-:W-:-:S07]  /*24b0*/  FADD.FTZ R23, R23, R168 ;  /* 0x000000a817177221 */ /* 0x000fce0000010000 */
.L_x_2969:
[----:B------:R-:W-:Y:S05]  /*24c0*/  BSYNC.RECONVERGENT B1 ;  /* 0x0000000000017941 */ /* 0x000fea0003800200 */
.L_x_2968:
[----:B------:R-:W-:Y:S04]  /*24d0*/  BSSY.RECONVERGENT B1, `(.L_x_2970) ;  /* 0x0000045000017945 */ /* 0x000fe80003800200 */
[----:B------:R-:W-:Y:S05]  /*24e0*/  @!P2 BRA `(.L_x_2971) ;  /* 0x00000004000ca947 */ /* 0x000fea0003800000 */
[----:B------:R-:W1:Y:S02]  /*24f0*/  LDC.64 R106, c[0x0][0x390] ;  /* 0x0000e400ff6a7b82 */ /* 0x000e640000000a00 */
[----:B-1----:R-:W-:-:S06]  /*2500*/  IMAD.WIDE.U32 R106, R126, 0x8, R106 ;  /* 0x000000087e6a7825 */ /* 0x002fcc00078e006a */
[----:B------:R-:W2:Y:S01]  /*2510*/  LDG.E.64 R106, desc[UR14][R106.64] ;  /* 0x0000000e6a6a7981 */ /* 0x000ea2000c1e1b00 */
[----:B------:R-:W-:Y:S01]  /*2520*/  LOP3.LUT P6, RZ, R133, 0xff, RZ, 0xc0, !PT ;  /* 0x000000ff85ff7812 */ /* 0x000fe200078cc0ff */
[--C-:B------:R-:W-:Y:S01]  /*2530*/  FFMA.FTZ R105, R135, UR4, R104.reuse ;  /* 0x0000000487697c23 */ /* 0x100fe20008010068 */
[--C-:B0-----:R-:W-:Y:S01]  /*2540*/  FFMA.FTZ R110, R134, UR4, R104.reuse ;  /* 0x00000004866e7c23 */ /* 0x101fe20008010068 */
[----:B------:R-:W-:Y:S01]  /*2550*/  LOP3.LUT P0, RZ, R133, 0xff00, RZ, 0xc0, !PT ;  /* 0x0000ff0085ff7812 */ /* 0x000fe2000780c0ff */
[----:B------:R-:W-:Y:S01]  /*2560*/  FFMA.FTZ R111, R137, UR4, R104 ;  /* 0x00000004896f7c23 */ /* 0x000fe20008010068 */
[----:B------:R-:W-:Y:S01]  /*2570*/  FADD.FTZ R108, R136, -R105 ;  /* 0x80000069886c7221 */ /* 0x000fe20000010000 */
[----:B------:R-:W-:Y:S01]  /*2580*/  FADD.FTZ R110, R139, -R110 ;  /* 0x8000006e8b6e7221 */ /* 0x000fe20000010000 */
[----:B------:R-:W-:Y:S01]  /*2590*/  FFMA.FTZ R167, R142, UR4, R104 ;  /* 0x000000048ea77c23 */ /* 0x000fe20008010068 */
[----:B------:R-:W-:Y:S02]  /*25a0*/  HFMA2 R105, -RZ, RZ, 0, 0 ;  /* 0x00000000ff697431 */ /* 0x000fe400000001ff */
        /* <DEDUP_REMOVED lines=28> */
[C---:B------:R-:W-:Y:S01]  /*2770*/  LOP3.LUT P6, RZ, R133.reuse, 0xff0000, RZ, 0xc0, !PT ;  /* 0x00ff000085ff7812 */ /* 0x040fe200078cc0ff */
[----:B------:R-:W0:Y:S01]  /*2780*/  F2F.BF16.F32 R109, R167 ;  /* 0x000000a7006d7304 */ /* 0x000e220000202000 */
[----:B------:R-:W-:Y:S01]  /*2790*/  ISETP.GE.U32.AND P0, PT, R133, 0x1000000, PT ;  /* 0x010000008500780c */ /* 0x000fe20003f06070 */
[----:B------:R-:W-:Y:S01]  /*27a0*/  FADD.FTZ R17, R17, R168 ;  /* 0x000000a811117221 */ /* 0x000fe20000010000 */
[----:B------:R-:W-:-:S02]  /*27b0*/  FSEL R170, R111, RZ, P6 ;  /* 0x000000ff6faa7208 */ /* 0x000fc40003000000 */
[----:B------:R-:W-:Y:S01]  /*27c0*/  FSEL R172, R108, RZ, P0 ;  /* 0x000000ff6cac7208 */ /* 0x000fe20000000000 */
[----:B------:R-:W1:Y:S02]  /*27d0*/  LDC.64 R110, c[0x0][0x468] ;  /* 0x00011a00ff6e7b82 */ /* 0x000e640000000a00 */
[----:B------:R-:W2:Y:S01]  /*27e0*/  F2F.BF16.F32 R173, R106 ;  /* 0x0000006a00ad7304 */ /* 0x000ea20000202000 */
[----:B0-----:R-:W-:-:S07]  /*27f0*/  IMAD.WIDE.U32 R108, R109, 0x10000, RZ ;  /* 0x000100006d6c7825 */ /* 0x001fce00078e00ff */
[----:B------:R-:W0:Y:S01]  /*2800*/  F2F.BF16.F32 R172, R172 ;  /* 0x000000ac00ac7304 */ /* 0x000e220000202000 */
[----:B--2---:R-:W-:-:S07]  /*2810*/  LOP3.LUT R108, R108, R173, RZ, 0xfc, !PT ;  /* 0x000000ad6c6c7212 */ /* 0x004fce00078efcff */
[----:B------:R-:W2:Y:S01]  /*2820*/  F2F.BF16.F32 R170, R170 ;  /* 0x000000aa00aa7304 */ /* 0x000ea20000202000 */
[----:B------:R-:W-:-:S04]  /*2830*/  @P0 SHF.R.U32.HI R173, RZ, 0x10, R107 ;  /* 0x00000010ffad0819 */ /* 0x000fc8000001166b */
[----:B------:R-:W-:Y:S01]  /*2840*/  @P0 SHF.L.U32 R106, R173, 0x10, RZ ;  /* 0x00000010ad6a0819 */ /* 0x000fe200000006ff */
[----:B-1----:R-:W-:Y:S01]  /*2850*/  IMAD.WIDE.U32 R110, R126, 0x8, R110 ;  /* 0x000000087e6e7825 */ /* 0x002fe200078e006e */
[----:B0-----:R-:W-:Y:S02]  /*2860*/  SHF.L.U32 R167, R172, 0x10, RZ ;  /* 0x00000010aca77819 */ /* 0x001fe400000006ff */
[----:B------:R-:W-:Y:S02]  /*2870*/  IADD3 R126, PT, PT, R126, 0x80, RZ ;  /* 0x000000807e7e7810 */ /* 0x000fe40007ffe0ff */
[----:B--2---:R-:W-:Y:S02]  /*2880*/  LOP3.LUT R109, R109, R167, R170, 0xfe, !PT ;  /* 0x000000a76d6d7212 */ /* 0x004fe400078efeaa */
[----:B------:R-:W-:Y:S01]  /*2890*/  @P6 MOV R167, R107 ;  /* 0x0000006b00a76202 */ /* 0x000fe20000000f00 */
[----:B------:R-:W-:Y:S01]  /*28a0*/  HFMA2 R107, -RZ, RZ, 0, 0 ;  /* 0x00000000ff6b7431 */ /* 0x000fe200000001ff */
[----:B------:R-:W-:Y:S01]  /*28b0*/  MOV R170, RZ ;  /* 0x000000ff00aa7202 */ /* 0x000fe20000000f00 */
[----:B------:R1:W-:Y:S01]  /*28c0*/  STG.E.64 desc[UR14][R110.64], R108 ;  /* 0x0000006c6e007986 */ /* 0x0003e2000c101b0e */
[----:B------:R-:W-:Y:S01]  /*28d0*/  @P6 SHF.L.U32 R167, R167, 0x10, RZ ;  /* 0x00000010a7a76819 */ /* 0x000fe200000006ff */
[----:B------:R-:W-:-:S04]  /*28e0*/  @P0 FMUL.FTZ R170, R106, R171 ;  /* 0x000000ab6aaa0220 */ /* 0x000fc80000410000 */
[----:B------:R-:W-:Y:S01]  /*28f0*/  @P6 FMUL.FTZ R107, R167, R169 ;  /* 0x000000a9a76b6220 */ /* 0x000fe20000410000 */
[----:B------:R-:W-:-:S03]  /*2900*/  FADD.FTZ R19, R19, R170 ;  /* 0x000000aa13137221 */ /* 0x000fc60000010000 */
[----:B------:R-:W-:-:S07]  /*2910*/  FADD.FTZ R18, R18, R107 ;  /* 0x0000006b12127221 */ /* 0x000fce0000010000 */
.L_x_2971:
[----:B------:R-:W-:Y:S05]  /*2920*/  BSYNC.RECONVERGENT B1 ;  /* 0x0000000000017941 */ /* 0x000fea0003800200 */
.L_x_2970:
[----:B------:R-:W-:Y:S04]  /*2930*/  BSSY.RECONVERGENT B1, `(.L_x_2972) ;  /* 0x0000045000017945 */ /* 0x000fe80003800200 */
[----:B------:R-:W-:Y:S05]  /*2940*/  @!P3 BRA `(.L_x_2973) ;  /* 0x00000004000cb947 */ /* 0x000fea0003800000 */
[----:B------:R-:W2:Y:S02]  /*2950*/  LDC.64 R106, c[0x0][0x390] ;  /* 0x0000e400ff6a7b82 */ /* 0x000ea40000000a00 */
[----:B--2---:R-:W-:-:S06]  /*2960*/  IMAD.WIDE.U32 R106, R126, 0x8, R106 ;  /* 0x000000087e6a7825 */ /* 0x004fcc00078e006a */
[----:B------:R-:W2:Y:S01]  /*2970*/  LDG.E.64 R106, desc[UR14][R106.64] ;  /* 0x0000000e6a6a7981 */ /* 0x000ea2000c1e1b00 */
[----:B------:R-:W-:Y:S01]  /*2980*/  LOP3.LUT P6, RZ, R141, 0xff, RZ, 0xc0, !PT ;  /* 0x000000ff8dff7812 */ /* 0x000fe200078cc0ff */
[--C-:B------:R-:W-:Y:S01]  /*2990*/  FFMA.FTZ R105, R143, UR4, R104.reuse ;  /* 0x000000048f697c23 */ /* 0x100fe20008010068 */
[--C-:B01----:R-:W-:Y:S01]  /*29a0*/  FFMA.FTZ R110, R144, UR4, R104.reuse ;  /* 0x00000004906e7c23 */ /* 0x103fe20008010068 */
[----:B------:R-:W-:Y:S01]  /*29b0*/  LOP3.LUT P0, RZ, R141, 0xff00, RZ, 0xc0, !PT ;  /* 0x0000ff008dff7812 */ /* 0x000fe2000780c0ff */
[----:B------:R-:W-:Y:S01]  /*29c0*/  FFMA.FTZ R168, R150, UR4, R104 ;  /* 0x0000000496a87c23 */ /* 0x000fe20008010068 */
[----:B------:R-:W-:Y:S01]  /*29d0*/  FADD.FTZ R108, R146, -R105 ;  /* 0x80000069926c7221 */ /* 0x000fe20000010000 */
[----:B------:R-:W-:Y:S02]  /*29e0*/  HFMA2 R105, -RZ, RZ, 0, 0 ;  /* 0x00000000ff697431 */ /* 0x000fe400000001ff */
[----:B------:R-:W-:Y:S01]  /*29f0*/  FADD.FTZ R110, R147, -R110 ;  /* 0x8000006e936e7221 */ /* 0x000fe20000010000 */
[----:B------:R-:W-:Y:S01]  /*2a00*/  FFMA.FTZ R111, R145, UR4, R104 ;  /* 0x00000004916f7c23 */ /* 0x000fe20008010068 */
[----:B------:R-:W-:Y:S01]  /*2a10*/  FMUL.FTZ R109, R108, UR23 ;  /* 0x000000176c6d7c20 */ /* 0x000fe20008410000 */
[----:B------:R-:W-:Y:S01]  /*2a20*/  FADD.FTZ R168, R149, -R168 ;  /* 0x800000a895a87221 */ /* 0x000fe20000010000 */
[----:B------:R-:W-:Y:S01]  /*2a30*/  FMUL.FTZ R110, R110, UR23 ;  /* 0x000000176e6e7c20 */ /* 0x000fe20008410000 */
[----:B------:R-:W-:Y:S01]  /*2a40*/  FADD.FTZ R111, R148, -R111 ;  /* 0x8000006f946f7221 */ /* 0x000fe20000010000 */
[----:B------:R-:W-:-:S02]  /*2a50*/  FMUL.FTZ R109, R109, UR12 ;  /* 0x0000000c6d6d7c20 */ /* 0x000fc40008410000 */
[----:B------:R-:W-:Y:S01]  /*2a60*/  FMUL.FTZ R110, R110, UR12 ;  /* 0x0000000c6e6e7c20 */ /* 0x000fe20008410000 */
[----:B------:R-:W-:Y:S01]  /*2a70*/  FMUL.FTZ R111, R111, UR23 ;  /* 0x000000176f6f7c20 */ /* 0x000fe20008410000 */
[----:B------:R-:W-:Y:S02]  /*2a80*/  FMUL.FTZ R109, R109, UR22 ;  /* 0x000000166d6d7c20 */ /* 0x000fe40008410000 */
[----:B------:R-:W-:Y:S01]  /*2a90*/  FMUL.FTZ R110, R110, UR22 ;  /* 0x000000166e6e7c20 */ /* 0x000fe20008410000 */
[----:B------:R-:W-:-:S04]  /*2aa0*/  FMUL.FTZ R111, R111, UR12 ;  /* 0x0000000c6f6f7c20 */ /* 0x000fc80008410000 */
[----:B------:R-:W-:-:S04]  /*2ab0*/  FMUL.FTZ R169, R111, UR22 ;  /* 0x000000166fa97c20 */ /* 0x000fc80008410000 */
[----:B-----5:R-:W-:Y:S01]  /*2ac0*/  FMUL.FTZ R111, R82, R169 ;  /* 0x000000a9526f7220 */ /* 0x020fe20000410000 */
[----:B--2---:R-:W-:Y:S02]  /*2ad0*/  @P6 MOV R108, R106 ;  /* 0x0000006a006c6202 */ /* 0x004fe40000000f00 */
[----:B------:R-:W-:Y:S01]  /*2ae0*/  @P0 SHF.R.U64 R167, R106, 0x10, R107 ;  /* 0x000000106aa70819 */ /* 0x000fe2000000126b */
[----:B------:R-:W-:Y:S01]  /*2af0*/  FMUL.FTZ R106, R81, R110 ;  /* 0x0000006e516a7220 */ /* 0x000fe20000410000 */
[----:B------:R-:W-:-:S05]  /*2b00*/  @P6 SHF.L.U32 R108, R108, 0x10, RZ ;  /* 0x000000106c6c6819 */ /* 0x000fca00000006ff */
[-C--:B------:R-:W-:Y:S01]  /*2b10*/  @P6 FMUL.FTZ R105, R108, R109.reuse ;  /* 0x0000006d6c696220 */ /* 0x080fe20000410000 */
[----:B------:R-:W-:Y:S01]  /*2b20*/  FMUL.FTZ R108, R168, UR23 ;  /* 0x00000017a86c7c20 */ /* 0x000fe20008410000 */
[----:B------:R-:W-:Y:S02]  /*2b30*/  HFMA2 R168, -RZ, RZ, 0, 0 ;  /* 0x00000000ffa87431 */ /* 0x000fe400000001ff */
[----:B------:R-:W-:Y:S01]  /*2b40*/  FMUL.FTZ R109, R80, R109 ;  /* 0x0000006d506d7220 */ /* 0x000fe20000410000 */
[----:B------:R-:W-:Y:S01]  /*2b50*/  FADD.FTZ R12, R12, R105 ;  /* 0x000000690c0c7221 */ /* 0x000fe20000010000 */
[----:B------:R-:W-:-:S04]  /*2b60*/  FMUL.FTZ R108, R108, UR12 ;  /* 0x0000000c6c6c7c20 */ /* 0x000fc80008410000 */
[----:B------:R-:W-:Y:S01]  /*2b70*/  FMUL.FTZ R171, R108, UR22 ;  /* 0x000000166cab7c20 */ /* 0x000fe20008410000 */
        /* <DEDUP_REMOVED lines=32> */
.L_x_2973:
[----:B------:R-:W-:Y:S05]  /*2d80*/  BSYNC.RECONVERGENT B1 ;  /* 0x0000000000017941 */ /* 0x000fea0003800200 */
.L_x_2972:
[----:B------:R-:W-:Y:S04]  /*2d90*/  BSSY.RECONVERGENT B1, `(.L_x_2974) ;  /* 0x0000045000017945 */ /* 0x000fe80003800200 */
[----:B------:R-:W-:Y:S05]  /*2da0*/  @!P4 BRA `(.L_x_2975) ;  /* 0x00000004000cc947 */ /* 0x000fea0003800000 */
[----:B------:R-:W3:Y:S02]  /*2db0*/  LDC.64 R106, c[0x0][0x390] ;  /* 0x0000e400ff6a7b82 */ /* 0x000ee40000000a00 */
[----:B---3--:R-:W-:-:S06]  /*2dc0*/  IMAD.WIDE.U32 R106, R126, 0x8, R106 ;  /* 0x000000087e6a7825 */ /* 0x008fcc00078e006a */
[----:B------:R-:W3:Y:S01]  /*2dd0*/  LDG.E.64 R106, desc[UR14][R106.64] ;  /* 0x0000000e6a6a7981 */ /* 0x000ee2000c1e1b00 */
[----:B------:R-:W-:Y:S01]  /*2de0*/  LOP3.LUT P6, RZ, R151, 0xff, RZ, 0xc0, !PT ;  /* 0x000000ff97ff7812 */ /* 0x000fe200078cc0ff */
[--C-:B------:R-:W-:Y:S01]  /*2df0*/  FFMA.FTZ R105, R153, UR4, R104.reuse ;  /* 0x0000000499697c23 */ /* 0x100fe20008010068 */
[--C-:B012---:R-:W-:Y:S01]  /*2e00*/  FFMA.FTZ R110, R152, UR4, R104.reuse ;  /* 0x00000004986e7c23 */ /* 0x107fe20008010068 */
        /* <DEDUP_REMOVED lines=18> */
[----:B---3--:R-:W-:Y:S02]  /*2f30*/  @P6 MOV R108, R106 ;  /* 0x0000006a006c6202 */ /* 0x008fe40000000f00 */
        /* <DEDUP_REMOVED lines=42> */
.L_x_2975:
[----:B------:R-:W-:Y:S05]  /*31e0*/  BSYNC.RECONVERGENT B1 ;  /* 0x0000000000017941 */ /* 0x000fea0003800200 */
.L_x_2974:
[----:B------:R-:W-:Y:S05]  /*31f0*/  @!P5 BRA `(.L_x_2976) ;  /* 0x000000500028d947 */ /* 0x000fea0003800000 */
[----:B------:R-:W4:Y:S02]  /*3200*/  LDC.64 R106, c[0x0][0x390] ;  /* 0x0000e400ff6a7b82 */ /* 0x000f240000000a00 */
[----:B----4-:R-:W-:-:S06]  /*3210*/  IMAD.WIDE.U32 R106, R126, 0x8, R106 ;  /* 0x000000087e6a7825 */ /* 0x010fcc00078e006a */
[----:B------:R-:W4:Y:S01]  /*3220*/  LDG.E.64 R106, desc[UR14][R106.64] ;  /* 0x0000000e6a6a7981 */ /* 0x000f22000c1e1b00 */
[----:B------:R-:W-:Y:S01]  /*3230*/  LOP3.LUT P6, RZ, R129, 0xff, RZ, 0xc0, !PT ;  /* 0x000000ff81ff7812 */ /* 0x000fe200078cc0ff */
[--C-:B0123--:R-:W-:Y:S01]  /*3240*/  FFMA.FTZ R108, R127, UR4, R104.reuse ;  /* 0x000000047f6c7c23 */ /* 0x10ffe20008010068 */
[--C-:B------:R-:W-:Y:S01]  /*3250*/  FFMA.FTZ R110, R122, UR4, R104.reuse ;  /* 0x000000047a6e7c23 */ /* 0x100fe20008010068 */
[----:B------:R-:W-:Y:S01]  /*3260*/  LOP3.LUT P0, RZ, R129, 0xff00, RZ, 0xc0, !PT ;  /* 0x0000ff0081ff7812 */ /* 0x000fe2000780c0ff */
[----:B------:R-:W-:Y:S01]  /*3270*/  FFMA.FTZ R109, R131, UR4, R104 ;  /* 0x00000004836d7c23 */ /* 0x000fe20008010068 */
[----:B------:R-:W-:Y:S01]  /*3280*/  FADD.FTZ R108, R125, -R108 ;  /* 0x8000006c7d6c7221 */ /* 0x000fe20000010000 */
[----:B------:R-:W-:Y:S01]  /*3290*/  FFMA.FTZ R111, R128, UR4, R104 ;  /* 0x00000004806f7c23 */ /* 0x000fe20008010068 */
[----:B------:R-:W-:Y:S01]  /*32a0*/  FADD.FTZ R110, R123, -R110 ;  /* 0x8000006e7b6e7221 */ /* 0x000fe20000010000 */
[----:B------:R-:W-:Y:S02]  /*32b0*/  HFMA2 R167, -RZ, RZ, 0, 0 ;  /* 0x00000000ffa77431 */ /* 0x000fe400000001ff */
[----:B------:R-:W-:Y:S01]  /*32c0*/  FMUL.FTZ R108, R108, UR23 ;  /* 0x000000176c6c7c20 */ /* 0x000fe20008410000 */
[----:B------:R-:W-:Y:S01]  /*32d0*/  FADD.FTZ R111, R124, -R111 ;  /* 0x8000006f7c6f7221 */ /* 0x000fe20000010000 */
[----:B------:R-:W-:Y:S01]  /*32e0*/  FMUL.FTZ R110, R110, UR23 ;  /* 0x000000176e6e7c20 */ /* 0x000fe20008410000 */
        /* <DEDUP_REMOVED lines=9> */
[----:B------:R-:W-:Y:S01]  /*3380*/  MOV R168, RZ ;  /* 0x000000ff00a87202 */ /* 0x000fe20000000f00 */
[----:B------:R-:W-:-:S02]  /*3390*/  FMUL.FTZ R172, R111, UR22 ;  /* 0x000000166fac7c20 */ /* 0x000fc40008410000 */
[----:B------:R-:W-:-:S04]  /*33a0*/  FMUL.FTZ R169, R109, UR22 ;  /* 0x000000166da97c20 */ /* 0x000fc80008410000 */
[----:B-----5:R-:W-:Y:S01]  /*33b0*/  FMUL.FTZ R109, R66, R169 ;  /* 0x000000a9426d7220 */ /* 0x020fe20000410000 */
[----:B----4-:R-:W-:-:S04]  /*33c0*/  @P6 MOV R104, R106 ;  /* 0x0000006a00686202 */ /* 0x010fc80000000f00 */
        /* <DEDUP_REMOVED lines=12> */
[----:B------:R-:W0:Y:S01]  /*3490*/  LDC.64 R110, c[0x0][0x468] ;  /* 0x00011a00ff6e7b82 */ /* 0x000e220000000a00 */
[----:B------:R-:W-:Y:S01]  /*34a0*/  LOP3.LUT P6, RZ, R129, 0xff0000, RZ, 0xc0, !PT ;  /* 0x00ff000081ff7812 */ /* 0x000fe200078cc0ff */
[----:B------:R-:W1:Y:S01]  /*34b0*/  F2F.BF16.F32 R105, R108 ;  /* 0x0000006c00697304 */ /* 0x000e620000202000 */
[----:B------:R-:W-:Y:S01]  /*34c0*/  FSEL R171, R104, RZ, P0 ;  /* 0x000000ff68ab7208 */ /* 0x000fe20000000000 */
[----:B------:R-:W-:Y:S01]  /*34d0*/  FADD.FTZ R5, R5, R168 ;  /* 0x000000a805057221 */ /* 0x000fe20000010000 */
[----:B------:R-:W-:-:S05]  /*34e0*/  FSEL R170, R109, RZ, P6 ;  /* 0x000000ff6daa7208 */ /* 0x000fca0003000000 */
[----:B------:R-:W2:Y:S01]  /*34f0*/  F2F.BF16.F32 R171, R171 ;  /* 0x000000ab00ab7304 */ /* 0x000ea20000202000 */
[----:B-1----:R-:W-:-:S07]  /*3500*/  IMAD.WIDE.U32 R104, R105, 0x10000, RZ ;  /* 0x0001000069687825 */ /* 0x002fce00078e00ff */
[----:B------:R-:W1:Y:S01]  /*3510*/  F2F.BF16.F32 R170, R170 ;  /* 0x000000aa00aa7304 */ /* 0x000e620000202000 */
[----:B--2---:R-:W-:-:S07]  /*3520*/  SHF.L.U32 R109, R171, 0x10, RZ ;  /* 0x00000010ab6d7819 */ /* 0x004fce00000006ff */
[----:B------:R-:W2:Y:S01]  /*3530*/  F2F.BF16.F32 R173, R106 ;  /* 0x0000006a00ad7304 */ /* 0x000ea20000202000 */
[----:B-1----:R-:W-:Y:S02]  /*3540*/  LOP3.LUT R109, R105, R109, R170, 0xfe, !PT ;  /* 0x0000006d696d7212 */ /* 0x002fe400078efeaa */
[----:B--2---:R-:W-:Y:S01]  /*3550*/  LOP3.LUT R108, R104, R173, RZ, 0xfc, !PT ;  /* 0x000000ad686c7212 */ /* 0x004fe200078efcff */
[----:B0-----:R-:W-:Y:S01]  /*3560*/  IMAD.WIDE.U32 R104, R126, 0x8, R110 ;  /* 0x000000087e687825 */ /* 0x001fe200078e006e */
[----:B------:R-:W-:Y:S02]  /*3570*/  @P6 MOV R110, R107 ;  /* 0x0000006b006e6202 */ /* 0x000fe40000000f00 */
[----:B------:R-:W-:Y:S01]  /*3580*/  @P0 SHF.R.U32.HI R111, RZ, 0x10, R107 ;  /* 0x00000010ff6f0819 */ /* 0x000fe2000001166b */
[----:B------:R-:W-:Y:S01]  /*3590*/  HFMA2 R107, -RZ, RZ, 0, 0 ;  /* 0x00000000ff6b7431 */ /* 0x000fe200000001ff */
[----:B------:R0:W-:Y:S01]  /*35a0*/  STG.E.64 desc[UR14][R104.64], R108 ;  /* 0x0000006c68007986 */ /* 0x0001e2000c101b0e */
[----:B------:R-:W-:-:S02]  /*35b0*/  @P6 SHF.L.U32 R110, R110, 0x10, RZ ;  /* 0x000000106e6e6819 */ /* 0x000fc400000006ff */
[----:B------:R-:W-:Y:S02]  /*35c0*/  @P0 SHF.L.U32 R106, R111, 0x10, RZ ;  /* 0x000000106f6a0819 */ /* 0x000fe400000006ff */
[----:B------:R-:W-:Y:S01]  /*35d0*/  MOV R126, RZ ;  /* 0x000000ff007e7202 */ /* 0x000fe20000000f00 */
[----:B------:R-:W-:Y:S02]  /*35e0*/  @P6 FMUL.FTZ R107, R110, R169 ;  /* 0x000000a96e6b6220 */ /* 0x000fe40000410000 */
[----:B------:R-:W-:Y:S02]  /*35f0*/  @P0 FMUL.FTZ R126, R172, R106 ;  /* 0x0000006aac7e0220 */ /* 0x000fe40000410000 */
[----:B------:R-:W-:Y:S02]  /*3600*/  FADD.FTZ R6, R6, R107 ;  /* 0x0000006b06067221 */ /* 0x000fe40000010000 */
[----:B------:R-:W-:Y:S01]  /*3610*/  FADD.FTZ R7, R7, R126 ;  /* 0x0000007e07077221 */ /* 0x000fe20000010000 */
[----:B------:R-:W-:Y:S06]  /*3620*/  BRA `(.L_x_2976) ;  /* 0x0000004c001c7947 */ /* 0x000fec0003800000 */
.L_x_2967:
[----:B------:R-:W-:Y:S04]  /*3630*/  BSSY.RECONVERGENT B1, `(.L_x_2977) ;  /* 0x000004f000017945 */ /* 0x000fe80003800200 */
[----:B------:R-:W-:Y:S05]  /*3640*/  @!P1 BRA `(.L_x_2978) ;  /* 0x0000000400349947 */ /* 0x000fea0003800000 */
[----:B------:R-:W0:Y:S02]  /*3650*/  LDC.64 R106, c[0x0][0x390] ;  /* 0x0000e400ff6a7b82 */ /* 0x000e240000000a00 */
[----:B0-----:R-:W-:-:S06]  /*3660*/  IMAD.WIDE.U32 R106, R126, 0x8, R106 ;  /* 0x000000087e6a7825 */ /* 0x001fcc00078e006a */
[----:B------:R-:W2:Y:S01]  /*3670*/  LDG.E.64 R106, desc[UR14][R106.64] ;  /* 0x0000000e6a6a7981 */ /* 0x000ea2000c1e1b00 */
[--C-:B------:R-:W-:Y:S01]  /*3680*/  FFMA.FTZ R105, R3, UR4, R104.reuse ;  /* 0x0000000403697c23 */ /* 0x100fe20008010068 */
[----:B------:R-:W-:Y:S01]  /*3690*/  LOP3.LUT P6, RZ, R158, 0xff, RZ, 0xc0, !PT ;  /* 0x000000ff9eff7812 */ /* 0x000fe200078cc0ff */
[--C-:B------:R-:W-:Y:S01]  /*36a0*/  FFMA.FTZ R108, R160, UR4, R104.reuse ;  /* 0x00000004a06c7c23 */ /* 0x100fe20008010068 */
[----:B------:R-:W-:Y:S01]  /*36b0*/  FFMA.FTZ R167, R161, UR4, R104 ;  /* 0x00000004a1a77c23 */ /* 0x000fe20008010068 */
[----:B------:R-:W-:Y:S01]  /*36c0*/  FADD.FTZ R105, R162, -R105 ;  /* 0x80000069a2697221 */ /* 0x000fe20000010000 */
[----:B------:R-:W-:Y:S01]  /*36d0*/  LOP3.LUT P0, RZ, R158, 0xff00, RZ, 0xc0, !PT ;  /* 0x0000ff009eff7812 */ /* 0x000fe2000780c0ff */
[----:B------:R-:W-:Y:S01]  /*36e0*/  FADD.FTZ R108, R163, -R108 ;  /* 0x8000006ca36c7221 */ /* 0x000fe20000010000 */
[----:B------:R-:W-:Y:S01]  /*36f0*/  FADD.FTZ R167, R164, -R167 ;  /* 0x800000a7a4a77221 */ /* 0x000fe20000010000 */
[----:B------:R-:W-:Y:S01]  /*3700*/  FMUL.FTZ R109, R105, UR23 ;  /* 0x00000017696d7c20 */ /* 0x000fe20008410000 */
[----:B------:R-:W-:Y:S01]  /*3710*/  FFMA.FTZ R170, R166, UR4, R104 ;  /* 0x00000004a6aa7c23 */ /* 0x000fe20008010068 */
[----:B------:R-:W-:Y:S01]  /*3720*/  FMUL.FTZ R111, R108, UR23 ;  /* 0x000000176c6f7c20 */ /* 0x000fe20008410000 */
[----:B------:R-:W-:-:S02]  /*3730*/  HFMA2 R105, -RZ, RZ, 0, 0 ;  /* 0x00000000ff697431 */ /* 0x000fc400000001ff */
[----:B------:R-:W-:Y:S01]  /*3740*/  FMUL.FTZ R110, R109, UR12 ;  /* 0x0000000c6d6e7c20 */ /* 0x000fe20008410000 */
[----:B------:R0:W-:Y:S01]  /*3750*/  F2F.BF16.F32 R175, R109 ;  /* 0x0000006d00af7304 */ /* 0x0001e20000202000 */
[----:B------:R-:W-:Y:S01]  /*3760*/  FMUL.FTZ R169, R167, UR23 ;  /* 0x00000017a7a97c20 */ /* 0x000fe20008410000 */
[----:B------:R-:W-:Y:S01]  /*3770*/  FADD.FTZ R170, R165, -R170 ;  /* 0x800000aaa5aa7221 */ /* 0x000fe20000010000 */
[----:B------:R-:W-:Y:S01]  /*3780*/  FMUL.FTZ R167, R111, UR12 ;  /* 0x0000000c6fa77c20 */ /* 0x000fe20008410000 */
[----:B------:R-:W-:-:S04]  /*3790*/  HFMA2 R172, -RZ, RZ, 0, 0 ;  /* 0x00000000ffac7431 */ /* 0x000fc800000001ff */
[----:B------:R1:W-:Y:S01]  /*37a0*/  F2F.BF16.F32 R168, R111 ;  /* 0x0000006f00a87304 */ /* 0x0003e20000202000 */
[----:B0-----:R-:W-:-:S04]  /*37b0*/  FMUL.FTZ R109, R110, UR22 ;  /* 0x000000166e6d7c20 */ /* 0x001fc80008410000 */
[----:B-----5:R-:W-:-:S03]  /*37c0*/  FMUL.FTZ R110, R96, R109 ;  /* 0x0000006d606e7220 */ /* 0x020fc60000410000 */
[----:B------:R0:W-:Y:S01]  /*37d0*/  F2F.BF16.F32 R174, R169 ;  /* 0x000000a900ae7304 */ /* 0x0001e20000202000 */
[----:B-1----:R-:W-:Y:S01]  /*37e0*/  FMUL.FTZ R111, R170, UR23 ;  /* 0x00000017aa6f7c20 */ /* 0x002fe20008410000 */
[----:B------:R-:W-:Y:S01]  /*37f0*/  FSEL R176, R110, RZ, P6 ;  /* 0x000000ff6eb07208 */ /* 0x000fe20003000000 */
[----:B------:R-:W-:-:S04]  /*3800*/  FMUL.FTZ R110, R169, UR12 ;  /* 0x0000000ca96e7c20 */ /* 0x000fc80008410000 */
[----:B------:R-:W-:Y:S01]  /*3810*/  FMUL.FTZ R178, R110, UR22 ;  /* 0x000000166eb27c20 */ /* 0x000fe20008410000 */
[----:B------:R-:W-:Y:S01]  /*3820*/  FMUL.FTZ R110, R111, UR12 ;  /* 0x0000000c6f6e7c20 */ /* 0x000fe20008410000 */
[----:B------:R-:W-:Y:S03]  /*3830*/  F2F.BF16.F32 R177, R176 ;  /* 0x000000b000b17304 */ /* 0x000fe60000202000 */
[----:B------:R-:W-:Y:S01]  /*3840*/  FMUL.FTZ R180, R110, UR22 ;  /* 0x000000166eb47c20 */ /* 0x000fe20008410000 */
[----:B--2---:R-:W-:Y:S02]  /*3850*/  @P6 MOV R108, R106 ;  /* 0x0000006a006c6202 */ /* 0x004fe40000000f00 */
[----:B------:R-:W-:Y:S02]  /*3860*/  @P0 SHF.R.U64 R106, R106, 0x10, R107 ;  /* 0x000000106a6a0819 */ /* 0x000fe4000000126b */
[----:B------:R-:W-:-:S02]  /*3870*/  @P6 SHF.L.U32 R108, R108, 0x10, RZ ;  /* 0x000000106c6c6819 */ /* 0x000fc400000006ff */
[----:B------:R-:W-:-:S03]  /*3880*/  @P0 SHF.L.U32 R106, R106, 0x10, RZ ;  /* 0x000000106a6a0819 */ /* 0x000fc600000006ff */
[----:B------:R-:W-:Y:S01]  /*3890*/  @P6 FMUL.FTZ R105, R109, R108 ;  /* 0x0000006c6d696220 */ /* 0x000fe20000410000 */
[----:B------:R-:W-:Y:S01]  /*38a0*/  FMUL.FTZ R108, R167, UR22 ;  /* 0x00000016a76c7c20 */ /* 0x000fe20008410000 */
[----:B------:R-:W-:Y:S01]  /*38b0*/  LOP3.LUT P6, RZ, R158, 0xff0000, RZ, 0xc0, !PT ;  /* 0x00ff00009eff7812 */ /* 0x000fe200078cc0ff */
[----:B------:R1:W2:Y:S01]  /*38c0*/  F2F.BF16.F32 R167, R111 ;  /* 0x0000006f00a77304 */ /* 0x0002a20000202000 */
[----:B------:R-:W-:Y:S01]  /*38d0*/  FADD.FTZ R20, R20, R105 ;  /* 0x0000006914147221 */ /* 0x000fe20000010000 */
[----:B------:R-:W-:Y:S01]  /*38e0*/  FMUL.FTZ R109, R97, R108 ;  /* 0x0000006c616d7220 */ /* 0x000fe20000410000 */
[----:B------:R-:W-:Y:S01]  /*38f0*/  @P0 FMUL.FTZ R172, R108, R106 ;  /* 0x0000006a6cac0220 */ /* 0x000fe20000410000 */
[----:B------:R-:W-:-:S03]  /*3900*/  FMUL.FTZ R106, R99, R180 ;  /* 0x000000b4636a7220 */ /* 0x000fc60000410000 */
[----:B0-----:R-:W-:Y:S01]  /*3910*/  FSEL R169, R109, RZ, P0 ;  /* 0x000000ff6da97208 */ /* 0x001fe20000000000 */
[----:B------:R-:W-:Y:S01]  /*3920*/  FMUL.FTZ R109, R98, R178 ;  /* 0x000000b2626d7220 */ /* 0x000fe20000410000 */
[----:B------:R-:W-:Y:S01]  /*3930*/  ISETP.GE.U32.AND P0, PT, R158, 0x1000000, PT ;  /* 0x010000009e00780c */ /* 0x000fe20003f06070 */
[----:B-1----:R-:W0:Y:S01]  /*3940*/  LDC.64 R110, c[0x0][0x478] ;  /* 0x00011e00ff6e7b82 */ /* 0x002e220000000a00 */
[----:B------:R1:W3:Y:S01]  /*3950*/  F2F.BF16.F32 R170, R169 ;  /* 0x000000a900aa7304 */ /* 0x0002e20000202000 */
[----:B------:R-:W-:Y:S01]  /*3960*/  FADD.FTZ R21, R21, R172 ;  /* 0x000000ac15157221 */ /* 0x000fe20000010000 */
[----:B------:R-:W-:Y:S02]  /*3970*/  FSEL R179, R109, RZ, P6 ;  /* 0x000000ff6db37208 */ /* 0x000fe40003000000 */
[----:B------:R-:W-:Y:S02]  /*3980*/  FSEL R106, R106, RZ, P0 ;  /* 0x000000ff6a6a7208 */ /* 0x000fe40000000000 */
[----:B--2---:R-:W-:Y:S01]  /*3990*/  SHF.L.U32 R167, R167, 0x10, RZ ;  /* 0x00000010a7a77819 */ /* 0x004fe200000006ff */
[----:B------:R-:W2:Y:S01]  /*39a0*/  LDC.64 R108, c[0x0][0x468] ;  /* 0x00011a00ff6c7b82 */ /* 0x000ea20000000a00 */
[----:B------:R-:W-:Y:S01]  /*39b0*/  F2F.BF16.F32 R179, R179 ;  /* 0x000000b300b37304 */ /* 0x000fe20000202000 */
[----:B-1----:R-:W-:-:S05]  /*39c0*/  IMAD.WIDE.U32 R168, R168, 0x10000, RZ ;  /* 0x00010000a8a87825 */ /* 0x002fca00078e00ff */
[----:B------:R-:W-:Y:S01]  /*39d0*/  LOP3.LUT R169, R169, R167, R174, 0xfe, !PT ;  /* 0x000000a7a9a97212 */ /* 0x000fe200078efeae */
[----:B---3--:R-:W-:Y:S01]  /*39e0*/  IMAD.WIDE.U32 R170, R170, 0x10000, RZ ;  /* 0x00010000aaaa7825 */ /* 0x008fe200078e00ff */
[----:B------:R-:W1:Y:S01]  /*39f0*/  F2F.BF16.F32 R106, R106 ;  /* 0x0000006a006a7304 */ /* 0x000e620000202000 */
[----:B------:R-:W-:Y:S02]  /*3a00*/  LOP3.LUT R168, R168, R175, RZ, 0xfc, !PT ;  /* 0x000000afa8a87212 */ /* 0x000fe400078efcff */
[----:B------:R-:W-:Y:S02]  /*3a10*/  @P6 MOV R167, R107 ;  /* 0x0000006b00a76202 */ /* 0x000fe40000000f00 */
[----:B------:R-:W-:Y:S01]  /*3a20*/  LOP3.LUT R170, R170, R177, RZ, 0xfc, !PT ;  /* 0x000000b1aaaa7212 */ /* 0x000fe200078efcff */
[----:B0-----:R-:W-:Y:S01]  /*3a30*/  IMAD.WIDE.U32 R110, R126, 0x8, R110 ;  /* 0x000000087e6e7825 */ /* 0x001fe200078e006e */
[----:B------:R-:W-:-:S04]  /*3a40*/  @P6 SHF.L.U32 R167, R167, 0x10, RZ ;  /* 0x00000010a7a76819 */ /* 0x000fc800000006ff */
[----:B------:R0:W-:Y:S01]  /*3a50*/  STG.E.64 desc[UR14][R110.64], R168 ;  /* 0x000000a86e007986 */ /* 0x0001e2000c101b0e */
[----:B-1----:R-:W-:Y:S01]  /*3a60*/  SHF.L.U32 R173, R106, 0x10, RZ ;  /* 0x000000106aad7819 */ /* 0x002fe200000006ff */
[C---:B--2---:R-:W-:Y:S01]  /*3a70*/  IMAD.WIDE.U32 R108, R126.reuse, 0x8, R108 ;  /* 0x000000087e6c7825 */ /* 0x044fe200078e006c */
[----:B------:R-:W-:Y:S02]  /*3a80*/  IADD3 R126, PT, PT, R126, 0x80, RZ ;  /* 0x000000807e7e7810 */ /* 0x000fe40007ffe0ff */
[----:B------:R-:W-:Y:S02]  /*3a90*/  LOP3.LUT R171, R171, R173, R179, 0xfe, !PT ;  /* 0x000000adabab7212 */ /* 0x000fe400078efeb3 */
[----:B------:R-:W-:Y:S02]  /*3aa0*/  @P0 SHF.R.U32.HI R173, RZ, 0x10, R107 ;  /* 0x00000010ffad0819 */ /* 0x000fe4000001166b */
[----:B------:R-:W-:Y:S01]  /*3ab0*/  CS2R R106, SRZ ;  /* 0x00000000006a7805 */ /* 0x000fe2000001ff00 */
[----:B------:R0:W-:Y:S01]  /*3ac0*/  STG.E.64 desc[UR14][R108.64], R170 ;  /* 0x000000aa6c007986 */ /* 0x0001e2000c101b0e */
[----:B------:R-:W-:Y:S01]  /*3ad0*/  @P0 SHF.L.U32 R173, R173, 0x10, RZ ;  /* 0x00000010adad0819 */ /* 0x000fe200000006ff */
[----:B------:R-:W-:-:S04]  /*3ae0*/  @P6 FMUL.FTZ R107, R178, R167 ;  /* 0x000000a7b26b6220 */ /* 0x000fc80000410000 */
[----:B------:R-:W-:Y:S01]  /*3af0*/  @P0 FMUL.FTZ R106, R180, R173 ;  /* 0x000000adb46a0220 */ /* 0x000fe20000410000 */
[----:B------:R-:W-:-:S03]  /*3b00*/  FADD.FTZ R22, R22, R107 ;  /* 0x0000006b16167221 */ /* 0x000fc60000010000 */
[----:B------:R-:W-:-:S07]  /*3b10*/  FADD.FTZ R23, R23, R106 ;  /* 0x0000006a17177221 */ /* 0x000fce0000010000 */
.L_x_2978:
[----:B------:R-:W-:Y:S05]  /*3b20*/  BSYNC.RECONVERGENT B1 ;  /* 0x0000000000017941 */ /* 0x000fea0003800200 */
.L_x_2977:
[----:B------:R-:W-:Y:S04]  /*3b30*/  BSSY.RECONVERGENT B1, `(.L_x_2979) ;  /* 0x000004f000017945 */ /* 0x000fe80003800200 */
[----:B------:R-:W-:Y:S05]  /*3b40*/  @!P2 BRA `(.L_x_2980) ;  /* 0x000000040034a947 */ /* 0x000fea0003800000 */
[----:B------:R-:W1:Y:S02]  /*3b50*/  LDC.64 R106, c[0x0][0x390] ;  /* 0x0000e400ff6a7b82 */ /* 0x000e640000000a00 */
[----:B-1----:R-:W-:-:S06]  /*3b60*/  IMAD.WIDE.U32 R106, R126, 0x8, R106 ;  /* 0x000000087e6a7825 */ /* 0x002fcc00078e006a */
[----:B------:R-:W2:Y:S01]  /*3b70*/  LDG.E.64 R106, desc[UR14][R106.64] ;  /* 0x0000000e6a6a7981 */ /* 0x000ea2000c1e1b00 */
[--C-:B------:R-:W-:Y:S01]  /*3b80*/  FFMA.FTZ R105, R135, UR4, R104.reuse ;  /* 0x0000000487697c23 */ /* 0x100fe20008010068 */
[----:B------:R-:W-:Y:S01]  /*3b90*/  LOP3.LUT P6, RZ, R133, 0xff, RZ, 0xc0, !PT ;  /* 0x000000ff85ff7812 */ /* 0x000fe200078cc0ff */
[--C-:B0-----:R-:W-:Y:S01]  /*3ba0*/  FFMA.FTZ R108, R134, UR4, R104.reuse ;  /* 0x00000004866c7c23 */ /* 0x101fe20008010068 */
        /* <DEDUP_REMOVED lines=14> */
[----:B------:R-:W-:Y:S02]  /*3c90*/  HFMA2 R172, -RZ, RZ, 0, 0 ;  /* 0x00000000ffac7431 */ /* 0x000fe400000001ff */
[----:B------:R-:W-:Y:S02]  /*3ca0*/  FMUL.FTZ R171, R171, UR23 ;  /* 0x00000017abab7c20 */ /* 0x000fe40008410000 */
[----:B------:R-:W-:Y:S01]  /*3cb0*/  F2F.BF16.F32 R174, R169 ;  /* 0x000000a900ae7304 */ /* 0x000fe20000202000 */
[----:B0-----:R-:W-:-:S04]  /*3cc0*/  FMUL.FTZ R109, R110, UR22 ;  /* 0x000000166e6d7c20 */ /* 0x001fc80008410000 */
[----:B-----5:R-:W-:-:S03]  /*3cd0*/  FMUL.FTZ R110, R88, R109 ;  /* 0x0000006d586e7220 */ /* 0x020fc60000410000 */
[----:B------:R0:W-:Y:S02]  /*3ce0*/  F2F.BF16.F32 R168, R111 ;  /* 0x0000006f00a87304 */ /* 0x0001e40000202000 */
[----:B------:R-:W-:Y:S01]  /*3cf0*/  FSEL R176, R110, RZ, P6 ;  /* 0x000000ff6eb07208 */ /* 0x000fe20003000000 */
[----:B------:R-:W-:-:S04]  /*3d00*/  FMUL.FTZ R110, R169, UR12 ;  /* 0x0000000ca96e7c20 */ /* 0x000fc80008410000 */
[----:B------:R-:W-:Y:S01]  /*3d10*/  FMUL.FTZ R178, R110, UR22 ;  /* 0x000000166eb27c20 */ /* 0x000fe20008410000 */
[----:B------:R-:W-:Y:S01]  /*3d20*/  FMUL.FTZ R110, R171, UR12 ;  /* 0x0000000cab6e7c20 */ /* 0x000fe20008410000 */
[----:B------:R-:W-:Y:S03]  /*3d30*/  F2F.BF16.F32 R177, R176 ;  /* 0x000000b000b17304 */ /* 0x000fe60000202000 */
[----:B------:R-:W-:Y:S02]  /*3d40*/  FMUL.FTZ R180, R110, UR22 ;  /* 0x000000166eb47c20 */ /* 0x000fe40008410000 */
[----:B0-----:R-:W0:Y:S02]  /*3d50*/  LDC.64 R110, c[0x0][0x478] ;  /* 0x00011e00ff6e7b82 */ /* 0x001e240000000a00 */
[----:B0-----:R-:W-:Y:S01]  /*3d60*/  IMAD.WIDE.U32 R110, R126, 0x8, R110 ;  /* 0x000000087e6e7825 */ /* 0x001fe200078e006e */
[----:B--2---:R-:W-:-:S02]  /*3d70*/  @P6 MOV R108, R106 ;  /* 0x0000006a006c6202 */ /* 0x004fc40000000f00 */
[----:B------:R-:W-:Y:S02]  /*3d80*/  @P0 SHF.R.U64 R106, R106, 0x10, R107 ;  /* 0x000000106a6a0819 */ /* 0x000fe4000000126b */
[----:B------:R-:W-:Y:S02]  /*3d90*/  @P6 SHF.L.U32 R108, R108, 0x10, RZ ;  /* 0x000000106c6c6819 */ /* 0x000fe400000006ff */
[----:B------:R-:W-:-:S03]  /*3da0*/  @P0 SHF.L.U32 R106, R106, 0x10, RZ ;  /* 0x000000106a6a0819 */ /* 0x000fc600000006ff */
[----:B------:R-:W-:Y:S01]  /*3db0*/  @P6 FMUL.FTZ R105, R109, R108 ;  /* 0x0000006c6d696220 */ /* 0x000fe20000410000 */
[----:B------:R-:W-:Y:S01]  /*3dc0*/  FMUL.FTZ R108, R167, UR22 ;  /* 0x00000016a76c7c20 */ /* 0x000fe20008410000 */
[----:B------:R-:W-:Y:S01]  /*3dd0*/  LOP3.LUT P6, RZ, R133, 0xff0000, RZ, 0xc0, !PT ;  /* 0x00ff000085ff7812 */ /* 0x000fe200078cc0ff */
[----:B------:R-:W0:Y:S01]  /*3de0*/  F2F.BF16.F32 R167, R171 ;  /* 0x000000ab00a77304 */ /* 0x000e220000202000 */
[----:B------:R-:W-:Y:S01]  /*3df0*/  FADD.FTZ R16, R16, R105 ;  /* 0x0000006910107221 */ /* 0x000fe20000010000 */
[----:B------:R-:W-:Y:S01]  /*3e00*/  FMUL.FTZ R109, R89, R108 ;  /* 0x0000006c596d7220 */ /* 0x000fe20000410000 */
[----:B------:R-:W-:Y:S01]  /*3e10*/  @P0 FMUL.FTZ R172, R108, R106 ;  /* 0x0000006a6cac0220 */ /* 0x000fe20000410000 */
[----:B------:R-:W-:-:S03]  /*3e20*/  FMUL.FTZ R106, R91, R180 ;  /* 0x000000b45b6a7220 */ /* 0x000fc60000410000 */
[----:B------:R-:W-:Y:S01]  /*3e30*/  FSEL R169, R109, RZ, P0 ;  /* 0x000000ff6da97208 */ /* 0x000fe20000000000 */
[----:B------:R-:W-:Y:S01]  /*3e40*/  FMUL.FTZ R109, R90, R178 ;  /* 0x000000b25a6d7220 */ /* 0x000fe20000410000 */
[----:B------:R-:W-:Y:S01]  /*3e50*/  ISETP.GE.U32.AND P0, PT, R133, 0x1000000, PT ;  /* 0x010000008500780c */ /* 0x000fe20003f06070 */
[----:B------:R-:W-:Y:S01]  /*3e60*/  FADD.FTZ R17, R17, R172 ;  /* 0x000000ac11117221 */ /* 0x000fe20000010000 */
[----:B------:R1:W2:Y:S02]  /*3e70*/  F2F.BF16.F32 R170, R169 ;  /* 0x000000a900aa7304 */ /* 0x0002a40000202000 */
[----:B------:R-:W-:Y:S02]  /*3e80*/  FSEL R179, R109, RZ, P6 ;  /* 0x000000ff6db37208 */ /* 0x000fe40003000000 */
[----:B------:R-:W-:Y:S01]  /*3e90*/  FSEL R106, R106, RZ, P0 ;  /* 0x000000ff6a6a7208 */ /* 0x000fe20000000000 */
[----:B------:R-:W3:Y:S01]  /*3ea0*/  LDC.64 R108, c[0x0][0x468] ;  /* 0x00011a00ff6c7b82 */ /* 0x000ee20000000a00 */
[----:B0-----:R-:W-:-:S02]  /*3eb0*/  SHF.L.U32 R167, R167, 0x10, RZ ;  /* 0x00000010a7a77819 */ /* 0x001fc400000006ff */
[----:B------:R-:W-:Y:S01]  /*3ec0*/  F2F.BF16.F32 R179, R179 ;  /* 0x000000b300b37304 */ /* 0x000fe20000202000 */
[----:B-1----:R-:W-:-:S05]  /*3ed0*/  IMAD.WIDE.U32 R168, R168, 0x10000, RZ ;  /* 0x00010000a8a87825 */ /* 0x002fca00078e00ff */
[----:B------:R-:W-:Y:S01]  /*3ee0*/  LOP3.LUT R169, R169, R167, R174, 0xfe, !PT ;  /* 0x000000a7a9a97212 */ /* 0x000fe200078efeae */
[----:B--2---:R-:W-:Y:S01]  /*3ef0*/  IMAD.WIDE.U32 R170, R170, 0x10000, RZ ;  /* 0x00010000aaaa7825 */ /* 0x004fe200078e00ff */
[----:B------:R-:W0:Y:S01]  /*3f00*/  F2F.BF16.F32 R106, R106 ;  /* 0x0000006a006a7304 */ /* 0x000e220000202000 */
[----:B------:R-:W-:Y:S02]  /*3f10*/  LOP3.LUT R168, R168, R175, RZ, 0xfc, !PT ;  /* 0x000000afa8a87212 */ /* 0x000fe400078efcff */
[----:B------:R-:W-:Y:S02]  /*3f20*/  @P6 MOV R167, R107 ;  /* 0x0000006b00a76202 */ /* 0x000fe40000000f00 */
[----:B------:R-:W-:Y:S01]  /*3f30*/  LOP3.LUT R170, R170, R177, RZ, 0xfc, !PT ;  /* 0x000000b1aaaa7212 */ /* 0x000fe200078efcff */
[----:B------:R1:W-:Y:S01]  /*3f40*/  STG.E.64 desc[UR14][R110.64], R168 ;  /* 0x000000a86e007986 */ /* 0x0003e2000c101b0e */
[----:B------:R-:W-:Y:S01]  /*3f50*/  @P6 SHF.L.U32 R167, R167, 0x10, RZ ;  /* 0x00000010a7a76819 */ /* 0x000fe200000006ff */
[C---:B---3--:R-:W-:Y:S01]  /*3f60*/  IMAD.WIDE.U32 R108, R126.reuse, 0x8, R108 ;  /* 0x000000087e6c7825 */ /* 0x048fe200078e006c */
[----:B------:R-:W-:-:S02]  /*3f70*/  IADD3 R126, PT, PT, R126, 0x80, RZ ;  /* 0x000000807e7e7810 */ /* 0x000fc40007ffe0ff */
[----:B0-----:R-:W-:-:S04]  /*3f80*/  SHF.L.U32 R173, R106, 0x10, RZ ;  /* 0x000000106aad7819 */ /* 0x001fc800000006ff */
        /* <DEDUP_REMOVED lines=9> */
.L_x_2980:
[----:B------:R-:W-:Y:S05]  /*4020*/  BSYNC.RECONVERGENT B1 ;  /* 0x0000000000017941 */ /* 0x000fea0003800200 */
.L_x_2979:
[----:B------:R-:W-:Y:S04]  /*4030*/  BSSY.RECONVERGENT B1, `(.L_x_2981) ;  /* 0x000004f000017945 */ /* 0x000fe80003800200 */
[----:B------:R-:W-:Y:S05]  /*4040*/  @!P3 BRA `(.L_x_2982) ;  /* 0x000000040034b947 */ /* 0x000fea0003800000 */
[----:B------:R-:W2:Y:S02]  /*4050*/  LDC.64 R106, c[0x0][0x390] ;  /* 0x0000e400ff6a7b82 */ /* 0x000ea40000000a00 */
[----:B--2---:R-:W-:-:S06]  /*4060*/  IMAD.WIDE.U32 R106, R126, 0x8, R106 ;  /* 0x000000087e6a7825 */ /* 0x004fcc00078e006a */
[----:B------:R-:W2:Y:S01]  /*4070*/  LDG.E.64 R106, desc[UR14][R106.64] ;  /* 0x0000000e6a6a7981 */ /* 0x000ea2000c1e1b00 */
[--C-:B------:R-:W-:Y:S01]  /*4080*/  FFMA.FTZ R105, R143, UR4, R104.reuse ;  /* 0x000000048f697c23 */ /* 0x100fe20008010068 */
[----:B------:R-:W-:Y:S01]  /*4090*/  LOP3.LUT P6, RZ, R141, 0xff, RZ, 0xc0, !PT ;  /* 0x000000ff8dff7812 */ /* 0x000fe200078cc0ff */
[--C-:B01----:R-:W-:Y:S01]  /*40a0*/  FFMA.FTZ R108, R144, UR4, R104.reuse ;  /* 0x00000004906c7c23 */ /* 0x103fe20008010068 */
        /* <DEDUP_REMOVED lines=71> */
.L_x_2982:
[----:B------:R-:W-:Y:S05]  /*4520*/  BSYNC.RECONVERGENT B1 ;  /* 0x0000000000017941 */ /* 0x000fea0003800200 */
.L_x_2981:
[----:B------:R-:W-:Y:S04]  /*4530*/  BSSY.RECONVERGENT B1, `(.L_x_2983) ;  /* 0x000004f000017945 */ /* 0x000fe80003800200 */
[----:B------:R-:W-:Y:S05]  /*4540*/  @!P4 BRA `(.L_x_2984) ;  /* 0x000000040034c947 */ /* 0x000fea0003800000 */
[----:B------:R-:W2:Y:S02]  /*4550*/  LDC.64 R106, c[0x0][0x390] ;  /* 0x0000e400ff6a7b82 */ /* 0x000ea40000000a00 */
[----:B--2---:R-:W-:-:S06]  /*4560*/  IMAD.WIDE.U32 R106, R126, 0x8, R106 ;  /* 0x000000087e6a7825 */ /* 0x004fcc00078e006a */
[----:B------:R-:W2:Y:S01]  /*4570*/  LDG.E.64 R106, desc[UR14][R106.64] ;  /* 0x0000000e6a6a7981 */ /* 0x000ea2000c1e1b00 */
[--C-:B------:R-:W-:Y:S01]  /*4580*/  FFMA.FTZ R105, R153, UR4, R104.reuse ;  /* 0x0000000499697c23 */ /* 0x100fe20008010068 */
[----:B------:R-:W-:Y:S01]  /*4590*/  LOP3.LUT P6, RZ, R151, 0xff, RZ, 0xc0, !PT ;  /* 0x000000ff97ff7812 */ /* 0x000fe200078cc0ff */
[--C-:B01-3--:R-:W-:Y:S01]  /*45a0*/  FFMA.FTZ R108, R152, UR4, R104.reuse ;  /* 0x00000004986c7c23 */ /* 0x10bfe20008010068 */
        /* <DEDUP_REMOVED lines=71> */
.L_x_2984:
[----:B------:R-:W-:Y:S05]  /*4a20*/  BSYNC.RECONVERGENT B1 ;  /* 0x0000000000017941 */ /* 0x000fea0003800200 */
.L_x_2983:
[----:B------:R-:W-:Y:S05]  /*4a30*/  @!P5 BRA `(.L_x_2976) ;  /* 0x000000380018d947 */ /* 0x000fea0003800000 */
[----:B------:R-:W2:Y:S02]  /*4a40*/  LDC.64 R106, c[0x0][0x390] ;  /* 0x0000e400ff6a7b82 */ /* 0x000ea40000000a00 */
[----:B--2---:R-:W-:-:S06]  /*4a50*/  IMAD.WIDE.U32 R106, R126, 0x8, R106 ;  /* 0x000000087e6a7825 */ /* 0x004fcc00078e006a */
[----:B------:R-:W2:Y:S01]  /*4a60*/  LDG.E.64 R106, desc[UR14][R106.64] ;  /* 0x0000000e6a6a7981 */ /* 0x000ea2000c1e1b00 */
[--C-:B------:R-:W-:Y:S01]  /*4a70*/  FFMA.FTZ R105, R128, UR4, R104.reuse ;  /* 0x0000000480697c23 */ /* 0x100fe20008010068 */
[----:B------:R-:W-:Y:S01]  /*4a80*/  ISETP.GE.U32.AND P0, PT, R129, 0x1000000, PT ;  /* 0x010000008100780c */ /* 0x000fe20003f06070 */
[--C-:B01-34-:R-:W-:Y:S01]  /*4a90*/  FFMA.FTZ R108, R127, UR4, R104.reuse ;  /* 0x000000047f6c7c23 */ /* 0x11bfe20008010068 */
        /* <DEDUP_REMOVED lines=10> */
[----:B------:R0:W1:Y:S03]  /*4b40*/  F2F.BF16.F32 R173, R109 ;  /* 0x0000006d00ad7304 */ /* 0x0000660000202000 */
[----:B------:R-:W-:-:S05]  /*4b50*/  FMUL.FTZ R167, R111, UR22 ;  /* 0x000000166fa77c20 */ /* 0x000fca0008410000 */
[----:B------:R3:W-:Y:S01]  /*4b60*/  F2F.BF16.F32 R175, R108 ;  /* 0x0000006c00af7304 */ /* 0x0007e20000202000 */
[----:B0-----:R-:W-:Y:S01]  /*4b70*/  FMUL.FTZ R109, R110, UR23 ;  /* 0x000000176e6d7c20 */ /* 0x001fe20008410000 */
[----:B------:R-:W-:Y:S01]  /*4b80*/  FADD.FTZ R110, R132, -R105 ;  /* 0x80000069846e7221 */ /* 0x000fe20000010000 */
[----:B-----5:R-:W-:Y:S02]  /*4b90*/  FMUL.FTZ R105, R67, R167 ;  /* 0x000000a743697220 */ /* 0x020fe40000410000 */
[----:B------:R-:W-:Y:S01]  /*4ba0*/  FMUL.FTZ R168, R109, UR12 ;  /* 0x0000000c6da87c20 */ /* 0x000fe20008410000 */
[----:B------:R-:W-:Y:S01]  /*4bb0*/  FMUL.FTZ R169, R110, UR23 ;  /* 0x000000176ea97c20 */ /* 0x000fe20008410000 */
[----:B-1----:R-:W-:Y:S01]  /*4bc0*/  SHF.L.U32 R173, R173, 0x10, RZ ;  /* 0x00000010adad7819 */ /* 0x002fe200000006ff */
[----:B------:R0:W1:Y:S01]  /*4bd0*/  F2F.BF16.F32 R111, R109 ;  /* 0x0000006d006f7304 */ /* 0x0000620000202000 */
[----:B---3--:R-:W-:Y:S01]  /*4be0*/  FMUL.FTZ R108, R108, UR12 ;  /* 0x0000000c6c6c7c20 */ /* 0x008fe20008410000 */
[----:B------:R-:W-:Y:S01]  /*4bf0*/  FSEL R110, R105, RZ, P0 ;  /* 0x000000ff696e7208 */ /* 0x000fe20000000000 */
[----:B------:R-:W-:Y:S01]  /*4c00*/  FMUL.FTZ R176, R168, UR22 ;  /* 0x00000016a8b07c20 */ /* 0x000fe20008410000 */
[----:B------:R-:W-:Y:S01]  /*4c10*/  FMUL.FTZ R168, R169, UR12 ;  /* 0x0000000ca9a87c20 */ /* 0x000fe20008410000 */
[----:B------:R-:W-:-:S03]  /*4c20*/  FMUL.FTZ R105, R108, UR22 ;  /* 0x000000166c697c20 */ /* 0x000fc60008410000 */
[----:B------:R-:W-:Y:S01]  /*4c30*/  FMUL.FTZ R179, R168, UR22 ;  /* 0x00000016a8b37c20 */ /* 0x000fe20008410000 */
[----:B------:R-:W-:Y:S01]  /*4c40*/  FMUL.FTZ R108, R64, R105 ;  /* 0x00000069406c7220 */ /* 0x000fe20000410000 */
[----:B0-----:R-:W-:Y:S01]  /*4c50*/  FMUL.FTZ R109, R65, R176 ;  /* 0x000000b0416d7220 */ /* 0x001fe20000410000 */
[----:B------:R0:W3:Y:S03]  /*4c60*/  F2F.BF16.F32 R172, R169 ;  /* 0x000000a900ac7304 */ /* 0x0000e60000202000 */
[----:B------:R-:W-:-:S05]  /*4c70*/  FSEL R174, R108, RZ, P6 ;  /* 0x000000ff6cae7208 */ /* 0x000fca0003000000 */
[----:B------:R1:W4:Y:S01]  /*4c80*/  F2F.BF16.F32 R171, R110 ;  /* 0x0000006e00ab7304 */ /* 0x0003220000202000 */
[----:B0-----:R-:W-:-:S07]  /*4c90*/  FMUL.FTZ R169, R66, R179 ;  /* 0x000000b342a97220 */ /* 0x001fce0000410000 */
[----:B------:R-:W-:Y:S01]  /*4ca0*/  F2F.BF16.F32 R177, R174 ;  /* 0x000000ae00b17304 */ /* 0x000fe20000202000 */
[----:B-1----:R-:W-:-:S05]  /*4cb0*/  IMAD.WIDE.U32 R110, R111, 0x10000, RZ ;  /* 0x000100006f6e7825 */ /* 0x002fca00078e00ff */
[----:B---3--:R-:W-:Y:S02]  /*4cc0*/  LOP3.LUT R111, R111, R173, R172, 0xfe, !PT ;  /* 0x000000ad6f6f7212 */ /* 0x008fe400078efeac */
[----:B----4-:R-:W-:Y:S02]  /*4cd0*/  SHF.L.U32 R171, R171, 0x10, RZ ;  /* 0x00000010abab7819 */ /* 0x010fe400000006ff */
[----:B------:R-:W-:Y:S02]  /*4ce0*/  LOP3.LUT R110, R110, R175, RZ, 0xfc, !PT ;  /* 0x000000af6e6e7212 */ /* 0x000fe400078efcff */
[----:B--2---:R-:W-:-:S04]  /*4cf0*/  @P0 SHF.R.U32.HI R104, RZ, 0x10, R107 ;  /* 0x00000010ff680819 */ /* 0x004fc8000001166b */
[----:B------:R-:W-:-:S05]  /*4d00*/  @P0 SHF.L.U32 R104, R104, 0x10, RZ ;  /* 0x0000001068680819 */ /* 0x000fca00000006ff */
[----:B------:R-:W-:Y:S01]  /*4d10*/  @P0 FMUL.FTZ R170, R167, R104 ;  /* 0x00000068a7aa0220 */ /* 0x000fe20000410000 */
[----:B------:R-:W-:Y:S01]  /*4d20*/  @P6 MOV R104, R106 ;  /* 0x0000006a00686202 */ /* 0x000fe20000000f00 */
[----:B------:R-:W-:Y:S01]  /*4d30*/  HFMA2 R167, -RZ, RZ, 0, 0 ;  /* 0x00000000ffa77431 */ /* 0x000fe200000001ff */
[----:B------:R-:W-:Y:S01]  /*4d40*/  LOP3.LUT P0, RZ, R129, 0xff00, RZ, 0xc0, !PT ;  /* 0x0000ff0081ff7812 */ /* 0x000fe2000780c0ff */
[----:B------:R-:W-:Y:S01]  /*4d50*/  FADD.FTZ R7, R7, R170 ;  /* 0x000000aa07077221 */ /* 0x000fe20000010000 */
[----:B------:R-:W-:Y:S02]  /*4d60*/  @P6 SHF.L.U32 R104, R104, 0x10, RZ ;  /* 0x0000001068686819 */ /* 0x000fe400000006ff */
[----:B------:R-:W-:Y:S02]  /*4d70*/  FSEL R178, R109, RZ, P0 ;  /* 0x000000ff6db27208 */ /* 0x000fe40000000000 */
[----:B------:R-:W0:Y:S01]  /*4d80*/  LDC.64 R108, c[0x0][0x468] ;  /* 0x00011a00ff6c7b82 */ /* 0x000e220000000a00 */
[----:B------:R-:W-:Y:S01]  /*4d90*/  @P6 FMUL.FTZ R167, R105, R104 ;  /* 0x0000006869a76220 */ /* 0x000fe20000410000 */
[----:B------:R-:W-:Y:S01]  /*4da0*/  LOP3.LUT P6, RZ, R129, 0xff0000, RZ, 0xc0, !PT ;  /* 0x00ff000081ff7812 */ /* 0x000fe200078cc0ff */
[----:B------:R-:W1:Y:S02]  /*4db0*/  F2F.BF16.F32 R168, R178 ;  /* 0x000000b200a87304 */ /* 0x000e640000202000 */
[----:B------:R-:W-:Y:S01]  /*4dc0*/  FADD.FTZ R4, R4, R167 ;  /* 0x000000a704047221 */ /* 0x000fe20000010000 */
[----:B------:R-:W-:-:S02]  /*4dd0*/  FSEL R180, R169, RZ, P6 ;  /* 0x000000ffa9b47208 */ /* 0x000fc40003000000 */
[----:B------:R-:W2:Y:S01]  /*4de0*/  LDC.64 R104, c[0x0][0x478] ;  /* 0x00011e00ff687b82 */ /* 0x000ea20000000a00 */
[----:B------:R-:W-:Y:S01]  /*4df0*/  @P0 SHF.R.U64 R172, R106, 0x10, R107 ;  /* 0x000000106aac0819 */ /* 0x000fe2000000126b */
[----:B------:R-:W-:Y:S02]  /*4e00*/  HFMA2 R106, -RZ, RZ, 0, 0 ;  /* 0x00000000ff6a7431 */ /* 0x000fe400000001ff */
[----:B------:R-:W3:Y:S01]  /*4e10*/  F2F.BF16.F32 R180, R180 ;  /* 0x000000b400b47304 */ /* 0x000ee20000202000 */
[----:B-1----:R-:W-:-:S03]  /*4e20*/  IMAD.WIDE.U32 R168, R168, 0x10000, RZ ;  /* 0x00010000a8a87825 */ /* 0x002fc600078e00ff */
[----:B------:R-:W-:Y:S01]  /*4e30*/  LOP3.LUT R168, R168, R177, RZ, 0xfc, !PT ;  /* 0x000000b1a8a87212 */ /* 0x000fe200078efcff */
[C---:B0-----:R-:W-:Y:S01]  /*4e40*/  IMAD.WIDE.U32 R108, R126.reuse, 0x8, R108 ;  /* 0x000000087e6c7825 */ /* 0x041fe200078e006c */
[----:B---3--:R-:W-:Y:S02]  /*4e50*/  LOP3.LUT R169, R169, R171, R180, 0xfe, !PT ;  /* 0x000000aba9a97212 */ /* 0x008fe400078efeb4 */
[----:B------:R-:W-:Y:S01]  /*4e60*/  MOV R171, RZ ;  /* 0x000000ff00ab7202 */ /* 0x000fe20000000f00 */
[----:B--2---:R-:W-:Y:S01]  /*4e70*/  IMAD.WIDE.U32 R104, R126, 0x8, R104 ;  /* 0x000000087e687825 */ /* 0x004fe200078e0068 */
[----:B------:R-:W-:Y:S02]  /*4e80*/  @P6 MOV R126, R107 ;  /* 0x0000006b007e6202 */ /* 0x000fe40000000f00 */
[----:B------:R-:W-:Y:S02]  /*4e90*/  @P0 SHF.L.U32 R107, R172, 0x10, RZ ;  /* 0x00000010ac6b0819 */ /* 0x000fe400000006ff */
[----:B------:R0:W-:Y:S01]  /*4ea0*/  STG.E.64 desc[UR14][R104.64], R110 ;  /* 0x0000006e68007986 */ /* 0x0001e2000c101b0e */
[----:B------:R-:W-:-:S02]  /*4eb0*/  @P6 SHF.L.U32 R126, R126, 0x10, RZ ;  /* 0x000000107e7e6819 */ /* 0x000fc400000006ff */
[----:B------:R-:W-:Y:S01]  /*4ec0*/  @P0 FMUL.FTZ R106, R176, R107 ;  /* 0x0000006bb06a0220 */ /* 0x000fe20000410000 */
[----:B------:R0:W-:Y:S02]  /*4ed0*/  STG.E.64 desc[UR14][R108.64], R168 ;  /* 0x000000a86c007986 */ /* 0x0001e4000c101b0e */
[----:B------:R-:W-:Y:S01]  /*4ee0*/  @P6 FMUL.FTZ R171, R179, R126 ;  /* 0x0000007eb3ab6220 */ /* 0x000fe20000410000 */
[----:B------:R-:W-:-:S03]  /*4ef0*/  FADD.FTZ R5, R5, R106 ;  /* 0x0000006a05057221 */ /* 0x000fc60000010000 */
[----:B------:R-:W-:Y:S01]  /*4f00*/  FADD.FTZ R6, R6, R171 ;  /* 0x000000ab06067221 */ /* 0x000fe20000010000 */
[----:B------:R-:W-:Y:S06]  /*4f10*/  BRA `(.L_x_2976) ;  /* 0x0000003000e07947 */ /* 0x000fec0003800000 */
.L_x_2966:
        /* <DEDUP_REMOVED lines=9> */
[----:B------:R-:W-:Y:S01]  /*4fb0*/  SHF.R.U64 R108, R112, 0x10, R113 ;  /* 0x00000010706c7819 */ /* 0x000fe20000001271 */
[----:B------:R-:W-:Y:S01]  /*4fc0*/  FFMA.FTZ R168, R160, UR4, R104 ;  /* 0x00000004a0a87c23 */ /* 0x000fe20008010068 */
[----:B------:R-:W-:Y:S01]  /*4fd0*/  LOP3.LUT P6, RZ, R158, 0xff, RZ, 0xc0, !PT ;  /* 0x000000ff9eff7812 */ /* 0x000fe200078cc0ff */
[----:B------:R-:W-:Y:S01]  /*4fe0*/  FADD.FTZ R110, R162, -R109 ;  /* 0x8000006da26e7221 */ /* 0x000fe20000010000 */
[----:B------:R-:W-:Y:S01]  /*4ff0*/  MOV R105, R112 ;  /* 0x0000007000697202 */ /* 0x000fe20000000f00 */
[----:B------:R-:W-:Y:S01]  /*5000*/  FADD.FTZ R109, R163, -R168 ;  /* 0x800000a8a36d7221 */ /* 0x000fe20000010000 */
[----:B------:R-:W-:Y:S01]  /*5010*/  SHF.L.U32 R108, R108, 0x10, RZ ;  /* 0x000000106c6c7819 */ /* 0x000fe200000006ff */
[--C-:B------:R-:W-:Y:S01]  /*5020*/  FFMA.FTZ R168, R166, UR4, R104.reuse ;  /* 0x00000004a6a87c23 */ /* 0x100fe20008010068 */
[----:B------:R-:W-:Y:S01]  /*5030*/  SHF.L.U32 R105, R105, 0x10, RZ ;  /* 0x0000001069697819 */ /* 0x000fe200000006ff */
[----:B------:R-:W-:Y:S01]  /*5040*/  FFMA.FTZ R169, R161, UR4, R104 ;  /* 0x00000004a1a97c23 */ /* 0x000fe20008010068 */
[----:B------:R-:W-:Y:S01]  /*5050*/  LOP3.LUT P0, RZ, R158, 0xff00, RZ, 0xc0, !PT ;  /* 0x0000ff009eff7812 */ /* 0x000fe2000780c0ff */
[----:B------:R-:W-:Y:S01]  /*5060*/  FFMA.FTZ R109, R109, UR23, R108 ;  /* 0x000000176d6d7c23 */ /* 0x000fe2000801006c */
[----:B------:R-:W-:Y:S01]  /*5070*/  SHF.R.U32.HI R111, RZ, 0x10, R113 ;  /* 0x00000010ff6f7819 */ /* 0x000fe20000011671 */
[----:B------:R-:W-:Y:S01]  /*5080*/  FFMA.FTZ R105, R110, UR23, R105 ;  /* 0x000000176e697c23 */ /* 0x000fe20008010069 */
[----:B------:R-:W-:Y:S01]  /*5090*/  MOV R108, R113 ;  /* 0x00000071006c7202 */ /* 0x000fe20000000f00 */
[----:B------:R-:W-:Y:S01]  /*50a0*/  FADD.FTZ R168, R165, -R168 ;  /* 0x800000a8a5a87221 */ /* 0x000fe20000010000 */
[----:B------:R-:W-:Y:S01]  /*50b0*/  SHF.L.U32 R111, R111, 0x10, RZ ;  /* 0x000000106f6f7819 */ /* 0x000fe200000006ff */
[----:B------:R-:W-:Y:S01]  /*50c0*/  FMUL.FTZ R105, R105, UR12 ;  /* 0x0000000c69697c20 */ /* 0x000fe20008410000 */
[----:B------:R-:W-:Y:S01]  /*50d0*/  SHF.L.U32 R110, R108, 0x10, RZ ;  /* 0x000000106c6e7819 */ /* 0x000fe200000006ff */
[----:B------:R-:W-:Y:S01]  /*50e0*/  FMUL.FTZ R109, R109, UR12 ;  /* 0x0000000c6d6d7c20 */ /* 0x000fe20008410000 */
[----:B------:R-:W-:-:S02]  /*50f0*/  HFMA2 R167, -RZ, RZ, 0, 0 ;  /* 0x00000000ffa77431 */ /* 0x000fc400000001ff */
[----:B------:R-:W-:Y:S01]  /*5100*/  FADD.FTZ R169, R164, -R169 ;  /* 0x800000a9a4a97221 */ /* 0x000fe20000010000 */
[----:B------:R-:W-:Y:S01]  /*5110*/  FFMA.FTZ R111, R168, UR23, R111 ;  /* 0x00000017a86f7c23 */ /* 0x000fe2000801006f */
[----:B------:R-:W-:Y:S01]  /*5120*/  FMUL.FTZ R105, R105, UR22 ;  /* 0x0000001669697c20 */ /* 0x000fe20008410000 */
[----:B------:R-:W-:Y:S01]  /*5130*/  FMUL.FTZ R109, R109, UR22 ;  /* 0x000000166d6d7c20 */ /* 0x000fe20008410000 */
[----:B------:R-:W-:Y:S01]  /*5140*/  FFMA.FTZ R110, R169, UR23, R110 ;  /* 0x00000017a96e7c23 */ /* 0x000fe2000801006e */
[----:B------:R-:W-:Y:S01]  /*5150*/  FMUL.FTZ R111, R111, UR12 ;  /* 0x0000000c6f6f7c20 */ /* 0x000fe20008410000 */
[----:B------:R-:W-:Y:S02]  /*5160*/  HFMA2 R168, -RZ, RZ, 0, 0 ;  /* 0x00000000ffa87431 */ /* 0x000fe400000001ff */
[----:B------:R-:W-:Y:S01]  /*5170*/  FMUL.FTZ R110, R110, UR12 ;  /* 0x0000000c6e6e7c20 */ /* 0x000fe20008410000 */
[----:B------:R-:W-:-:S03]  /*5180*/  FMUL.FTZ R174, R111, UR22 ;  /* 0x000000166fae7c20 */ /* 0x000fc60008410000 */
[----:B------:R-:W-:Y:S02]  /*5190*/  FMUL.FTZ R172, R110, UR22 ;  /* 0x000000166eac7c20 */ /* 0x000fe40008410000 */
[----:B------:R-:W0:Y:S02]  /*51a0*/  LDC.64 R110, c[0x0][0x468] ;  /* 0x00011a00ff6e7b82 */ /* 0x000e240000000a00 */
[C---:B0-----:R-:W-:Y:S01]  /*51b0*/  IMAD.WIDE.U32 R110, R126.reuse, 0x8, R110 ;  /* 0x000000087e6e7825 */ /* 0x041fe200078e006e */
[----:B------:R-:W-:Y:S02]  /*51c0*/  IADD3 R126, PT, PT, R126, 0x80, RZ ;  /* 0x000000807e7e7810 */ /* 0x000fe40007ffe0ff */
[----:B--2---:R-:W-:Y:S02]  /*51d0*/  @P6 MOV R108, R106 ;  /* 0x0000006a006c6202 */ /* 0x004fe40000000f00 */
[----:B------:R-:W-:Y:S02]  /*51e0*/  @P0 SHF.R.U64 R106, R106, 0x10, R107 ;  /* 0x000000106a6a0819 */ /* 0x000fe4000000126b */
[----:B------:R-:W-:-:S02]  /*51f0*/  @P6 SHF.L.U32 R108, R108, 0x10, RZ ;  /* 0x000000106c6c6819 */ /* 0x000fc400000006ff */
[----:B------:R-:W-:-:S03]  /*5200*/  @P0 SHF.L.U32 R106, R106, 0x10, RZ ;  /* 0x000000106a6a0819 */ /* 0x000fc600000006ff */
[----:B------:R-:W-:Y:S01]  /*5210*/  @P6 FMUL.FTZ R167, R105, R108 ;  /* 0x0000006c69a76220 */ /* 0x000fe20000410000 */
[----:B-----5:R-:W-:Y:S01]  /*5220*/  FMUL.FTZ R108, R97, R109 ;  /* 0x0000006d616c7220 */ /* 0x020fe20000410000 */
[----:B------:R-:W-:Y:S01]  /*5230*/  FMUL.FTZ R105, R96, R105 ;  /* 0x0000006960697220 */ /* 0x000fe20000410000 */
[----:B------:R-:W-:Y:S01]  /*5240*/  @P0 FMUL.FTZ R168, R109, R106 ;  /* 0x0000006a6da80220 */ /* 0x000fe20000410000 */
[----:B------:R-:W-:Y:S01]  /*5250*/  FMUL.FTZ R109, R99, R174 ;  /* 0x000000ae636d7220 */ /* 0x000fe20000410000 */
[----:B------:R-:W-:Y:S01]  /*5260*/  FADD.FTZ R20, R20, R167 ;  /* 0x000000a714147221 */ /* 0x000fe20000010000 */
[----:B------:R-:W-:Y:S01]  /*5270*/  FSEL R169, R108, RZ, P0 ;  /* 0x000000ff6ca97208 */ /* 0x000fe20000000000 */
[----:B------:R-:W-:Y:S01]  /*5280*/  FMUL.FTZ R108, R98, R172 ;  /* 0x000000ac626c7220 */ /* 0x000fe20000410000 */
[----:B------:R-:W-:Y:S01]  /*5290*/  ISETP.GE.U32.AND P0, PT, R158, 0x1000000, PT ;  /* 0x010000009e00780c */ /* 0x000fe20003f06070 */
[----:B------:R-:W-:Y:S01]  /*52a0*/  FADD.FTZ R21, R21, R168 ;  /* 0x000000a815157221 */ /* 0x000fe20000010000 */
[----:B------:R-:W-:-:S02]  /*52b0*/  FSEL R105, R105, RZ, P6 ;  /* 0x000000ff69697208 */ /* 0x000fc40003000000 */
[----:B------:R-:W-:Y:S01]  /*52c0*/  LOP3.LUT P6, RZ, R158, 0xff0000, RZ, 0xc0, !PT ;  /* 0x00ff00009eff7812 */ /* 0x000fe200078cc0ff */
[----:B------:R-:W0:Y:S01]  /*52d0*/  F2F.BF16.F32 R169, R169 ;  /* 0x000000a900a97304 */ /* 0x000e220000202000 */
[----:B------:R-:W-:Y:S02]  /*52e0*/  FSEL R170, R109, RZ, P0 ;  /* 0x000000ff6daa7208 */ /* 0x000fe40000000000 */
[----:B------:R-:W-:-:S05]  /*52f0*/  FSEL R106, R108, RZ, P6 ;  /* 0x000000ff6c6a7208 */ /* 0x000fca0003000000 */
[----:B------:R-:W1:Y:S01]  /*5300*/  F2F.BF16.F32 R170, R170 ;  /* 0x000000aa00aa7304 */ /* 0x000e620000202000 */
[----:B------:R-:W-:Y:S01]  /*5310*/  @P0 SHF.R.U32.HI R171, RZ, 0x10, R107 ;  /* 0x00000010ffab0819 */ /* 0x000fe2000001166b */
[----:B0-----:R-:W-:-:S06]  /*5320*/  IMAD.WIDE.U32 R108, R169, 0x10000, RZ ;  /* 0x00010000a96c7825 */ /* 0x001fcc00078e00ff */
[----:B------:R-:W0:Y:S01]  /*5330*/  F2F.BF16.F32 R106, R106 ;  /* 0x0000006a006a7304 */ /* 0x000e220000202000 */
[----:B-1----:R-:W-:-:S07]  /*5340*/  SHF.L.U32 R169, R170, 0x10, RZ ;  /* 0x00000010aaa97819 */ /* 0x002fce00000006ff */
[----:B------:R-:W1:Y:S01]  /*5350*/  F2F.BF16.F32 R105, R105 ;  /* 0x0000006900697304 */ /* 0x000e620000202000 */
[----:B0-----:R-:W-:Y:S02]  /*5360*/  LOP3.LUT R109, R109, R169, R106, 0xfe, !PT ;  /* 0x000000a96d6d7212 */ /* 0x001fe400078efe6a */
[----:B------:R-:W-:Y:S02]  /*5370*/  @P6 MOV R169, R107 ;  /* 0x0000006b00a96202 */ /* 0x000fe40000000f00 */
[----:B------:R-:W-:Y:S02]  /*5380*/  CS2R R106, SRZ ;  /* 0x00000000006a7805 */ /* 0x000fe4000001ff00 */
[----:B------:R-:W-:Y:S02]  /*5390*/  @P6 SHF.L.U32 R169, R169, 0x10, RZ ;  /* 0x00000010a9a96819 */ /* 0x000fe400000006ff */
[----:B-1----:R-:W-:Y:S02]  /*53a0*/  LOP3.LUT R108, R108, R105, RZ, 0xfc, !PT ;  /* 0x000000696c6c7212 */ /* 0x002fe400078efcff */
[----:B------:R-:W-:Y:S01]  /*53b0*/  @P0 SHF.L.U32 R105, R171, 0x10, RZ ;  /* 0x00000010ab690819 */ /* 0x000fe200000006ff */
[----:B------:R-:W-:-:S02]  /*53c0*/  @P6 FMUL.FTZ R107, R172, R169 ;  /* 0x000000a9ac6b6220 */ /* 0x000fc40000410000 */
[----:B------:R0:W-:Y:S02]  /*53d0*/  STG.E.64 desc[UR14][R110.64], R108 ;  /* 0x0000006c6e007986 */ /* 0x0001e4000c101b0e */
[----:B------:R-:W-:Y:S01]  /*53e0*/  @P0 FMUL.FTZ R106, R174, R105 ;  /* 0x00000069ae6a0220 */ /* 0x000fe20000410000 */
[----:B------:R-:W-:-:S03]  /*53f0*/  FADD.FTZ R22, R22, R107 ;  /* 0x0000006b16167221 */ /* 0x000fc60000010000 */
[----:B------:R-:W-:-:S07]  /*5400*/  FADD.FTZ R23, R23, R106 ;  /* 0x0000006a17177221 */ /* 0x000fce0000010000 */
.L_x_2987:
[----:B------:R-:W-:Y:S05]  /*5410*/  BSYNC.RECONVERGENT B1 ;  /* 0x0000000000017941 */ /* 0x000fea0003800200 */
.L_x_2986:
[----:B------:R-:W-:Y:S04]  /*5420*/  BSSY.RECONVERGENT B1, `(.L_x_2988) ;  /* 0x000004c000017945 */ /* 0x000fe80003800200 */
[----:B------:R-:W-:Y:S05]  /*5430*/  @!P2 BRA `(.L_x_2989) ;  /* 0x000000040028a947 */ /* 0x000fea0003800000 */
[----:B------:R-:W1:Y:S02]  /*5440*/  LDC.64 R106, c[0x0][0x390] ;  /* 0x0000e400ff6a7b82 */ /* 0x000e640000000a00 */
[----:B-1----:R-:W-:-:S06]  /*5450*/  IMAD.WIDE.U32 R106, R126, 0x8, R106 ;  /* 0x000000087e6a7825 */ /* 0x002fcc00078e006a */
[----:B------:R-:W2:Y:S01]  /*5460*/  LDG.E.64 R106, desc[UR14][R106.64] ;  /* 0x0000000e6a6a7981 */ /* 0x000ea2000c1e1b00 */
[--C-:B0-----:R-:W-:Y:S01]  /*5470*/  FFMA.FTZ R109, R135, UR4, R104.reuse ;  /* 0x00000004876d7c23 */ /* 0x101fe20008010068 */
        /* <DEDUP_REMOVED lines=70> */
.L_x_2989:
[----:B------:R-:W-:Y:S05]  /*58e0*/  BSYNC.RECONVERGENT B1 ;  /* 0x0000000000017941 */ /* 0x000fea0003800200 */
.L_x_2988:
[----:B------:R-:W-:Y:S04]  /*58f0*/  BSSY.RECONVERGENT B1, `(.L_x_2990) ;  /* 0x000004c000017945 */ /* 0x000fe80003800200 */
[----:B------:R-:W-:Y:S05]  /*5900*/  @!P3 BRA `(.L_x_2991) ;  /* 0x000000040028b947 */ /* 0x000fea0003800000 */
[----:B------:R-:W2:Y:S02]  /*5910*/  LDC.64 R106, c[0x0][0x390] ;  /* 0x0000e400ff6a7b82 */ /* 0x000ea40000000a00 */
[----:B--2---:R-:W-:-:S06]  /*5920*/  IMAD.WIDE.U32 R106, R126, 0x8, R106 ;  /* 0x000000087e6a7825 */ /* 0x004fcc00078e006a */
[----:B------:R-:W2:Y:S01]  /*5930*/  LDG.E.64 R106, desc[UR14][R106.64] ;  /* 0x0000000e6a6a7981 */ /* 0x000ea2000c1e1b00 */
[--C-:B01----:R-:W-:Y:S01]  /*5940*/  FFMA.FTZ R109, R143, UR4, R104.reuse ;  /* 0x000000048f6d7c23 */ /* 0x103fe20008010068 */
        /* <DEDUP_REMOVED lines=70> */
.L_x_2991:
[----:B------:R-:W-:Y:S05]  /*5db0*/  BSYNC.RECONVERGENT B1 ;  /* 0x0000000000017941 */ /* 0x000fea0003800200 */
.L_x_2990:
[----:B------:R-:W-:Y:S04]  /*5dc0*/  BSSY.RECONVERGENT B1, `(.L_x_2992) ;  /* 0x000004c000017945 */ /* 0x000fe80003800200 */
[----:B------:R-:W-:Y:S05]  /*5dd0*/  @!P4 BRA `(.L_x_2993) ;  /* 0x000000040028c947 */ /* 0x000fea0003800000 */
[----:B------:R-:W3:Y:S02]  /*5de0*/  LDC.64 R106, c[0x0][0x390] ;  /* 0x0000e400ff6a7b82 */ /* 0x000ee40000000a00 */
[----:B---3--:R-:W-:-:S06]  /*5df0*/  IMAD.WIDE.U32 R106, R126, 0x8, R106 ;  /* 0x000000087e6a7825 */ /* 0x008fcc00078e006a */
[----:B------:R-:W3:Y:S01]  /*5e00*/  LDG.E.64 R106, desc[UR14][R106.64] ;  /* 0x0000000e6a6a7981 */ /* 0x000ee2000c1e1b00 */
[--C-:B012---:R-:W-:Y:S01]  /*5e10*/  FFMA.FTZ R109, R153, UR4, R104.reuse ;  /* 0x00000004996d7c23 */ /* 0x107fe20008010068 */
        /* <DEDUP_REMOVED lines=34> */
[----:B---3--:R-:W-:Y:S02]  /*6040*/  @P6 MOV R108, R106 ;  /* 0x0000006a006c6202 */ /* 0x008fe40000000f00 */
        /* <DEDUP_REMOVED lines=35> */
.L_x_2993:
[----:B------:R-:W-:Y:S05]  /*6280*/  BSYNC.RECONVERGENT B1 ;  /* 0x0000000000017941 */ /* 0x000fea0003800200 */
.L_x_2992:
[----:B------:R-:W-:Y:S05]  /*6290*/  @!P5 BRA `(.L_x_2976) ;  /* 0x000000200000d947 */ /* 0x000fea0003800000 */
[----:B------:R-:W4:Y:S02]  /*62a0*/  LDC.64 R106, c[0x0][0x390] ;  /* 0x0000e400ff6a7b82 */ /* 0x000f240000000a00 */
[----:B----4-:R-:W-:-:S06]  /*62b0*/  IMAD.WIDE.U32 R106, R126, 0x8, R106 ;  /* 0x000000087e6a7825 */ /* 0x010fcc00078e006a */
[----:B------:R-:W4:Y:S01]  /*62c0*/  LDG.E.64 R106, desc[UR14][R106.64] ;  /* 0x0000000e6a6a7981 */ /* 0x000f22000c1e1b00 */
[----:B0123--:R-:W-:Y:S01]  /*62d0*/  SHF.R.U64 R108, R120, 0x10, R121 ;  /* 0x00000010786c7819 */ /* 0x00ffe20000001279 */
[--C-:B------:R-:W-:Y:S01]  /*62e0*/  FFMA.FTZ R168, R122, UR4, R104.reuse ;  /* 0x000000047aa87c23 */ /* 0x100fe20008010068 */
[----:B------:R-:W-:Y:S01]  /*62f0*/  MOV R105, R120 ;  /* 0x0000007800697202 */ /* 0x000fe20000000f00 */
[----:B------:R-:W-:Y:S01]  /*6300*/  FFMA.FTZ R110, R127, UR4, R104 ;  /* 0x000000047f6e7c23 */ /* 0x000fe20008010068 */
[----:B------:R-:W-:Y:S01]  /*6310*/  LOP3.LUT P6, RZ, R129, 0xff, RZ, 0xc0, !PT ;  /* 0x000000ff81ff7812 */ /* 0x000fe200078cc0ff */
[----:B------:R-:W-:Y:S01]  /*6320*/  FADD.FTZ R109, R123, -R168 ;  /* 0x800000a87b6d7221 */ /* 0x000fe20000010000 */
[----:B------:R-:W-:Y:S01]  /*6330*/  SHF.L.U32 R108, R108, 0x10, RZ ;  /* 0x000000106c6c7819 */ /* 0x000fe200000006ff */
[----:B------:R-:W-:Y:S01]  /*6340*/  FADD.FTZ R110, R125, -R110 ;  /* 0x8000006e7d6e7221 */ /* 0x000fe20000010000 */
[----:B------:R-:W-:Y:S01]  /*6350*/  SHF.L.U32 R105, R105, 0x10, RZ ;  /* 0x0000001069697819 */ /* 0x000fe200000006ff */
[----:B------:R-:W-:Y:S01]  /*6360*/  FFMA.FTZ R111, R128, UR4, R104 ;  /* 0x00000004806f7c23 */ /* 0x000fe20008010068 */
[----:B------:R-:W-:Y:S01]  /*6370*/  LOP3.LUT P0, RZ, R129, 0xff00, RZ, 0xc0, !PT ;  /* 0x0000ff0081ff7812 */ /* 0x000fe2000780c0ff */
[----:B------:R-:W-:Y:S01]  /*6380*/  FFMA.FTZ R108, R109, UR23, R108 ;  /* 0x000000176d6c7c23 */ /* 0x000fe2000801006c */
[----:B------:R-:W-:Y:S01]  /*6390*/  FFMA.FTZ R109, R131, UR4, R104 ;  /* 0x00000004836d7c23 */ /* 0x000fe20008010068 */
[----:B------:R-:W-:Y:S01]  /*63a0*/  FFMA.FTZ R105, R110, UR23, R105 ;  /* 0x000000176e697c23 */ /* 0x000fe20008010069 */
[----:B------:R-:W-:Y:S01]  /*63b0*/  MOV R104, R121 ;  /* 0x0000007900687202 */ /* 0x000fe20000000f00 */
[----:B------:R-:W-:Y:S01]  /*63c0*/  FADD.FTZ R169, R124, -R111 ;  /* 0x8000006f7ca97221 */ /* 0x000fe20000010000 */
[----:B------:R-:W-:Y:S01]  /*63d0*/  SHF.R.U32.HI R110, RZ, 0x10, R121 ;  /* 0x00000010ff6e7819 */ /* 0x000fe20000011679 */
[----:B------:R-:W-:Y:S01]  /*63e0*/  FADD.FTZ R168, R132, -R109 ;  /* 0x8000006d84a87221 */ /* 0x000fe20000010000 */
[----:B------:R-:W-:Y:S01]  /*63f0*/  SHF.L.U32 R109, R104, 0x10, RZ ;  /* 0x00000010686d7819 */ /* 0x000fe200000006ff */
[----:B------:R-:W-:Y:S01]  /*6400*/  FMUL.FTZ R105, R105, UR12 ;  /* 0x0000000c69697c20 */ /* 0x000fe20008410000 */
[----:B------:R-:W-:Y:S01]  /*6410*/  SHF.L.U32 R110, R110, 0x10, RZ ;  /* 0x000000106e6e7819 */ /* 0x000fe200000006ff */
[----:B------:R-:W-:Y:S01]  /*6420*/  FMUL.FTZ R108, R108, UR12 ;  /* 0x0000000c6c6c7c20 */ /* 0x000fe20008410000 */
[----:B------:R-:W-:-:S02]  /*6430*/  HFMA2 R167, -RZ, RZ, 0, 0 ;  /* 0x00000000ffa77431 */ /* 0x000fc400000001ff */
[----:B------:R-:W-:Y:S01]  /*6440*/  FMUL.FTZ R111, R105, UR22 ;  /* 0x00000016696f7c20 */ /* 0x000fe20008410000 */
[----:B------:R-:W-:Y:S01]  /*6450*/  FFMA.FTZ R109, R168, UR23, R109 ;  /* 0x00000017a86d7c23 */ /* 0x000fe2000801006d */
[----:B------:R-:W-:Y:S01]  /*6460*/  FFMA.FTZ R110, R169, UR23, R110 ;  /* 0x00000017a96e7c23 */ /* 0x000fe2000801006e */
[----:B------:R-:W-:Y:S01]  /*6470*/  FMUL.FTZ R170, R108, UR22 ;  /* 0x000000166caa7c20 */ /* 0x000fe20008410000 */
[----:B------:R-:W-:Y:S02]  /*6480*/  HFMA2 R168, -RZ, RZ, 0, 0 ;  /* 0x00000000ffa87431 */ /* 0x000fe400000001ff */
[----:B------:R-:W-:Y:S01]  /*6490*/  FMUL.FTZ R109, R109, UR12 ;  /* 0x0000000c6d6d7c20 */ /* 0x000fe20008410000 */
[----:B------:R-:W-:-:S03]  /*64a0*/  FMUL.FTZ R110, R110, UR12 ;  /* 0x0000000c6e6e7c20 */ /* 0x000fc60008410000 */
[----:B------:R-:W-:Y:S01]  /*64b0*/  FMUL.FTZ R173, R109, UR22 ;  /* 0x000000166dad7c20 */ /* 0x000fe20008410000 */
[----:B------:R-:W-:-:S03]  /*64c0*/  FMUL.FTZ R172, R110, UR22 ;  /* 0x000000166eac7c20 */ /* 0x000fc60008410000 */
[----:B-----5:R-:W-:Y:S01]  /*64d0*/  FMUL.FTZ R109, R66, R173 ;  /* 0x000000ad426d7220 */ /* 0x020fe20000410000 */
[----:B----4-:R-:W-:Y:S02]  /*64e0*/  @P6 MOV R104, R106 ;  /* 0x0000006a00686202 */ /* 0x010fe40000000f00 */
[----:B------:R-:W-:Y:S01]  /*64f0*/  @P0 SHF.R.U64 R105, R106, 0x10, R107 ;  /* 0x000000106a690819 */ /* 0x000fe2000000126b */
[----:B------:R-:W-:Y:S01]  /*6500*/  FMUL.FTZ R106, R65, R170 ;  /* 0x000000aa416a7220 */ /* 0x000fe20000410000 */
[----:B------:R-:W-:Y:S02]  /*6510*/  @P6 SHF.L.U32 R104, R104, 0x10, RZ ;  /* 0x0000001068686819 */ /* 0x000fe400000006ff */
[----:B------:R-:W-:Y:S02]  /*6520*/  @P0 SHF.L.U32 R105, R105, 0x10, RZ ;  /* 0x0000001069690819 */ /* 0x000fe400000006ff */
[----:B------:R-:W-:Y:S01]  /*6530*/  FSEL R108, R106, RZ, P0 ;  /* 0x000000ff6a6c7208 */ /* 0x000fe20000000000 */
[----:B------:R-:W-:Y:S01]  /*6540*/  @P6 FMUL.FTZ R167, R111, R104 ;  /* 0x000000686fa76220 */ /* 0x000fe20000410000 */
[----:B------:R-:W-:Y:S01]  /*6550*/  FMUL.FTZ R104, R64, R111 ;  /* 0x0000006f40687220 */ /* 0x000fe20000410000 */
[----:B------:R-:W-:Y:S01]  /*6560*/  @P0 FMUL.FTZ R168, R170, R105 ;  /* 0x00000069aaa80220 */ /* 0x000fe20000410000 */
[----:B------:R-:W-:Y:S01]  /*6570*/  ISETP.GE.U32.AND P0, PT, R129, 0x1000000, PT ;  /* 0x010000008100780c */ /* 0x000fe20003f06070 */
[----:B------:R-:W0:Y:S01]  /*6580*/  LDC.64 R110, c[0x0][0x468] ;  /* 0x00011a00ff6e7b82 */ /* 0x000e220000000a00 */
[----:B------:R-:W1:Y:S01]  /*6590*/  F2F.BF16.F32 R108, R108 ;  /* 0x0000006c006c7304 */ /* 0x000e620000202000 */
[----:B------:R-:W-:Y:S01]  /*65a0*/  FSEL R106, R104, RZ, P6 ;  /* 0x000000ff686a7208 */ /* 0x000fe20003000000 */
[----:B------:R-:W-:Y:S01]  /*65b0*/  FMUL.FTZ R104, R67, R172 ;  /* 0x000000ac43687220 */ /* 0x000fe20000410000 */
[----:B------:R-:W-:Y:S01]  /*65c0*/  LOP3.LUT P6, RZ, R129, 0xff0000, RZ, 0xc0, !PT ;  /* 0x00ff000081ff7812 */ /* 0x000fe200078cc0ff */
[----:B------:R-:W-:Y:S01]  /*65d0*/  FADD.FTZ R4, R4, R167 ;  /* 0x000000a704047221 */ /* 0x000fe20000010000 */
[----:B------:R-:W-:-:S02]  /*65e0*/  FADD.FTZ R5, R5, R168 ;  /* 0x000000a805057221 */ /* 0x000fc40000010000 */
[----:B------:R-:W-:Y:S01]  /*65f0*/  FSEL R170, R104, RZ, P0 ;  /* 0x000000ff68aa7208 */ /* 0x000fe20000000000 */
[----:B------:R-:W2:Y:S01]  /*6600*/  F2F.BF16.F32 R171, R106 ;  /* 0x0000006a00ab7304 */ /* 0x000ea20000202000 */
[----:B------:R-:W-:Y:S01]  /*6610*/  FSEL R169, R109, RZ, P6 ;  /* 0x000000ff6da97208 */ /* 0x000fe20003000000 */
[----:B-1----:R-:W-:-:S06]  /*6620*/  IMAD.WIDE.U32 R104, R108, 0x10000, RZ ;  /* 0x000100006c687825 */ /* 0x002fcc00078e00ff */
[----:B------:R-:W1:Y:S01]  /*6630*/  F2F.BF16.F32 R170, R170 ;  /* 0x000000aa00aa7304 */ /* 0x000e620000202000 */
[----:B--2---:R-:W-:-:S07]  /*6640*/  LOP3.LUT R108, R104, R171, RZ, 0xfc, !PT ;  /* 0x000000ab686c7212 */ /* 0x004fce00078efcff */
[----:B------:R-:W2:Y:S01]  /*6650*/  F2F.BF16.F32 R169, R169 ;  /* 0x000000a900a97304 */ /* 0x000ea20000202000 */
[----:B-1----:R-:W-:-:S04]  /*6660*/  SHF.L.U32 R109, R170, 0x10, RZ ;  /* 0x00000010aa6d7819 */ /* 0x002fc800000006ff */
[----:B--2---:R-:W-:Y:S01]  /*6670*/  LOP3.LUT R109, R105, R109, R169, 0xfe, !PT ;  /* 0x0000006d696d7212 */ /* 0x004fe200078efea9 */
[----:B0-----:R-:W-:Y:S01]  /*6680*/  IMAD.WIDE.U32 R104, R126, 0x8, R110 ;  /* 0x000000087e687825 */ /* 0x001fe200078e006e */
[----:B------:R-:W-:Y:S02]  /*6690*/  @P6 MOV R110, R107 ;  /* 0x0000006b006e6202 */ /* 0x000fe40000000f00 */
[----:B------:R-:W-:Y:S01]  /*66a0*/  @P0 SHF.R.U32.HI R111, RZ, 0x10, R107 ;  /* 0x00000010ff6f0819 */ /* 0x000fe2000001166b */
[----:B------:R-:W-:Y:S01]  /*66b0*/  HFMA2 R107, -RZ, RZ, 0, 0 ;  /* 0x00000000ff6b7431 */ /* 0x000fe200000001ff */
[----:B------:R4:W-:Y:S01]  /*66c0*/  STG.E.64 desc[UR14][R104.64], R108 ;  /* 0x0000006c68007986 */ /* 0x0009e2000c101b0e */
[----:B------:R-:W-:Y:S02]  /*66d0*/  @P6 SHF.L.U32 R110, R110, 0x10, RZ ;  /* 0x000000106e6e6819 */ /* 0x000fe400000006ff */
[----:B------:R-:W-:Y:S02]  /*66e0*/  @P0 SHF.L.U32 R106, R111, 0x10, RZ ;  /* 0x000000106f6a0819 */ /* 0x000fe400000006ff */
[----:B------:R-:W-:Y:S01]  /*66f0*/  MOV R126, RZ ;  /* 0x000000ff007e7202 */ /* 0x000fe20000000f00 */
[----:B------:R-:W-:-:S02]  /*6700*/  @P6 FMUL.FTZ R107, R173, R110 ;  /* 0x0000006ead6b6220 */ /* 0x000fc40000410000 */
[----:B------:R-:W-:Y:S02]  /*6710*/  @P0 FMUL.FTZ R126, R172, R106 ;  /* 0x0000006aac7e0220 */ /* 0x000fe40000410000 */
[----:B------:R-:W-:Y:S02]  /*6720*/  FADD.FTZ R6, R6, R107 ;  /* 0x0000006b06067221 */ /* 0x000fe40000010000 */
[----:B------:R-:W-:Y:S01]  /*6730*/  FADD.FTZ R7, R7, R126 ;  /* 0x0000007e07077221 */ /* 0x000fe20000010000 */
[----:B------:R-:W-:Y:S06]  /*6740*/  BRA `(.L_x_2976) ;  /* 0x0000001800d47947 */ /* 0x000fec0003800000 */
.L_x_2985:
[----:B------:R-:W-:Y:S04]  /*6750*/  BSSY.RECONVERGENT B1, `(.L_x_2994) ;  /* 0x0000057000017945 */ /* 0x000fe80003800200 */
[----:B------:R-:W-:Y:S05]  /*6760*/  @!P1 BRA `(.L_x_2995) ;  /* 0x0000000400549947 */ /* 0x000fea0003800000 */
[----:B------:R-:W0:Y:S02]  /*6770*/  LDC.64 R106, c[0x0][0x390] ;  /* 0x0000e400ff6a7b82 */ /* 0x000e240000000a00 */
[----:B0-----:R-:W-:-:S06]  /*6780*/  IMAD.WIDE.U32 R106, R126, 0x8, R106 ;  /* 0x000000087e6a7825 */ /* 0x001fcc00078e006a */
[----:B------:R-:W2:Y:S01]  /*6790*/  LDG.E.64 R106, desc[UR14][R106.64] ;  /* 0x0000000e6a6a7981 */ /* 0x000ea2000c1e1b00 */
[----:B------:R-:W-:Y:S01]  /*67a0*/  MOV R108, R112 ;  /* 0x00000070006c7202 */ /* 0x000fe20000000f00 */
[--C-:B------:R-:W-:Y:S01]  /*67b0*/  FFMA.FTZ R105, R3, UR4, R104.reuse ;  /* 0x0000000403697c23 */ /* 0x100fe20008010068 */
[----:B------:R-:W-:Y:S01]  /*67c0*/  MOV R110, R113 ;  /* 0x00000071006e7202 */ /* 0x000fe20000000f00 */
[----:B------:R-:W-:Y:S01]  /*67d0*/  FFMA.FTZ R111, R161, UR4, R104 ;  /* 0x00000004a16f7c23 */ /* 0x000fe20008010068 */
[----:B------:R-:W-:Y:S01]  /*67e0*/  SHF.L.U32 R108, R108, 0x10, RZ ;  /* 0x000000106c6c7819 */ /* 0x000fe200000006ff */
[----:B------:R-:W-:Y:S01]  /*67f0*/  FADD.FTZ R105, R162, -R105 ;  /* 0x80000069a2697221 */ /* 0x000fe20000010000 */
[----:B------:R-:W-:Y:S01]  /*6800*/  SHF.L.U32 R110, R110, 0x10, RZ ;  /* 0x000000106e6e7819 */ /* 0x000fe200000006ff */
[----:B------:R-:W-:Y:S01]  /*6810*/  FADD.FTZ R111, R164, -R111 ;  /* 0x8000006fa46f7221 */ /* 0x000fe20000010000 */
[----:B------:R-:W-:Y:S01]  /*6820*/  LOP3.LUT P6, RZ, R158, 0xff, RZ, 0xc0, !PT ;  /* 0x000000ff9eff7812 */ /* 0x000fe200078cc0ff */
[----:B------:R-:W-:Y:S01]  /*6830*/  FFMA.FTZ R109, R105, UR23, R108 ;  /* 0x00000017696d7c23 */ /* 0x000fe2000801006c */
[--C-:B------:R-:W-:Y:S01]  /*6840*/  SHF.R.U64 R105, R112, 0x10, R113.reuse ;  /* 0x0000001070697819 */ /* 0x100fe20000001271 */
[----:B------:R-:W-:Y:S01]  /*6850*/  FFMA.FTZ R168, R111, UR23, R110 ;  /* 0x000000176fa87c23 */ /* 0x000fe2000801006e */
[----:B------:R-:W-:Y:S01]  /*6860*/  FFMA.FTZ R108, R160, UR4, R104 ;  /* 0x00000004a06c7c23 */ /* 0x000fe20008010068 */
[----:B------:R-:W-:Y:S01]  /*6870*/  FMUL.FTZ R110, R109, UR12 ;  /* 0x0000000c6d6e7c20 */ /* 0x000fe20008410000 */
[----:B------:R-:W-:Y:S01]  /*6880*/  SHF.L.U32 R105, R105, 0x10, RZ ;  /* 0x0000001069697819 */ /* 0x000fe200000006ff */
[----:B------:R0:W-:Y:S01]  /*6890*/  F2F.BF16.F32 R179, R109 ;  /* 0x0000006d00b37304 */ /* 0x0001e20000202000 */
[----:B------:R-:W-:Y:S01]  /*68a0*/  FADD.FTZ R108, R163, -R108 ;  /* 0x8000006ca36c7221 */ /* 0x000fe20000010000 */
[----:B------:R-:W-:Y:S01]  /*68b0*/  LOP3.LUT P0, RZ, R158, 0xff00, RZ, 0xc0, !PT ;  /* 0x0000ff009eff7812 */ /* 0x000fe2000780c0ff */
[----:B------:R-:W-:Y:S01]  /*68c0*/  FMUL.FTZ R111, R110, UR22 ;  /* 0x000000166e6f7c20 */ /* 0x000fe20008410000 */
[----:B------:R-:W-:Y:S01]  /*68d0*/  SHF.R.U32.HI R171, RZ, 0x10, R113 ;  /* 0x00000010ffab7819 */ /* 0x000fe20000011671 */
[----:B------:R-:W-:Y:S01]  /*68e0*/  FFMA.FTZ R170, R166, UR4, R104 ;  /* 0x00000004a6aa7c23 */ /* 0x000fe20008010068 */
[----:B------:R-:W-:Y:S01]  /*68f0*/  FFMA.FTZ R167, R108, UR23, R105 ;  /* 0x000000176ca77c23 */ /* 0x000fe20008010069 */
[----:B------:R-:W-:Y:S01]  /*6900*/  HFMA2 R105, -RZ, RZ, 0, 0 ;  /* 0x00000000ff697431 */ /* 0x000fe200000001ff */
[----:B------:R-:W-:Y:S01]  /*6910*/  SHF.L.U32 R171, R171, 0x10, RZ ;  /* 0x00000010abab7819 */ /* 0x000fe200000006ff */
[----:B0----5:R-:W-:Y:S01]  /*6920*/  FMUL.FTZ R109, R96, R111 ;  /* 0x0000006f606d7220 */ /* 0x021fe20000410000 */
[----:B------:R-:W-:Y:S01]  /*6930*/  FADD.FTZ R170, R165, -R170 ;  /* 0x800000aaa5aa7221 */ /* 0x000fe20000010000 */
[----:B------:R0:W-:Y:S01]  /*6940*/  F2F.BF16.F32 R169, R167 ;  /* 0x000000a700a97304 */ /* 0x0001e20000202000 */
[----:B------:R-:W-:Y:S01]  /*6950*/  FMUL.FTZ R110, R167, UR12 ;  /* 0x0000000ca76e7c20 */ /* 0x000fe20008410000 */
[----:B------:R-:W-:-:S02]  /*6960*/  HFMA2 R172, -RZ, RZ, 0, 0 ;  /* 0x00000000ffac7431 */ /* 0x000fc400000001ff */
[----:B------:R-:W-:Y:S01]  /*6970*/  FFMA.FTZ R171, R170, UR23, R171 ;  /* 0x00000017aaab7c23 */ /* 0x000fe200080100ab */
[----:B------:R-:W-:-:S03]  /*6980*/  FMUL.FTZ R110, R110, UR22 ;  /* 0x000000166e6e7c20 */ /* 0x000fc60008410000 */
[----:B------:R-:W-:Y:S01]  /*6990*/  F2F.BF16.F32 R174, R168 ;  /* 0x000000a800ae7304 */ /* 0x000fe20000202000 */
[----:B0-----:R-:W-:Y:S01]  /*69a0*/  FSEL R167, R109, RZ, P6 ;  /* 0x000000ff6da77208 */ /* 0x001fe20003000000 */
[----:B------:R-:W-:-:S04]  /*69b0*/  FMUL.FTZ R109, R168, UR12 ;  /* 0x0000000ca86d7c20 */ /* 0x000fc80008410000 */
[----:B------:R-:W-:Y:S01]  /*69c0*/  FMUL.FTZ R176, R109, UR22 ;  /* 0x000000166db07c20 */ /* 0x000fe20008410000 */
[----:B------:R-:W-:Y:S01]  /*69d0*/  FMUL.FTZ R109, R171, UR12 ;  /* 0x0000000cab6d7c20 */ /* 0x000fe20008410000 */
[----:B------:R-:W0:Y:S03]  /*69e0*/  F2F.BF16.F32 R175, R171 ;  /* 0x000000ab00af7304 */ /* 0x000e260000202000 */
[----:B------:R-:W-:-:S05]  /*69f0*/  FMUL.FTZ R178, R109, UR22 ;  /* 0x000000166db27c20 */ /* 0x000fca0008410000 */
[----:B------:R-:W-:Y:S01]  /*6a00*/  F2F.BF16.F32 R167, R167 ;  /* 0x000000a700a77304 */ /* 0x000fe20000202000 */
[----:B0-----:R-:W-:Y:S02]  /*6a10*/  SHF.L.U32 R175, R175, 0x10, RZ ;  /* 0x00000010afaf7819 */ /* 0x001fe400000006ff */
[----:B--2---:R-:W-:Y:S02]  /*6a20*/  @P6 MOV R108, R106 ;  /* 0x0000006a006c6202 */ /* 0x004fe40000000f00 */
[----:B------:R-:W-:Y:S02]  /*6a30*/  @P0 SHF.R.U64 R106, R106, 0x10, R107 ;  /* 0x000000106a6a0819 */ /* 0x000fe4000000126b */
[----:B------:R-:W-:Y:S02]  /*6a40*/  @P6 SHF.L.U32 R108, R108, 0x10, RZ ;  /* 0x000000106c6c6819 */ /* 0x000fe400000006ff */
[----:B------:R-:W-:-:S03]  /*6a50*/  @P0 SHF.L.U32 R106, R106, 0x10, RZ ;  /* 0x000000106a6a0819 */ /* 0x000fc600000006ff */
[----:B------:R-:W-:Y:S01]  /*6a60*/  @P6 FMUL.FTZ R105, R111, R108 ;  /* 0x0000006c6f696220 */ /* 0x000fe20000410000 */
[----:B------:R-:W-:Y:S01]  /*6a70*/  FMUL.FTZ R108, R97, R110 ;  /* 0x0000006e616c7220 */ /* 0x000fe20000410000 */
[----:B------:R-:W-:Y:S01]  /*6a80*/  @P0 FMUL.FTZ R172, R110, R106 ;  /* 0x0000006a6eac0220 */ /* 0x000fe20000410000 */
[----:B------:R-:W-:Y:S01]  /*6a90*/  LOP3.LUT P6, RZ, R158, 0xff0000, RZ, 0xc0, !PT ;  /* 0x00ff00009eff7812 */ /* 0x000fe200078cc0ff */
[----:B------:R-:W-:Y:S01]  /*6aa0*/  FMUL.FTZ R110, R99, R178 ;  /* 0x000000b2636e7220 */ /* 0x000fe20000410000 */
[----:B------:R-:W-:Y:S01]  /*6ab0*/  FADD.FTZ R20, R20, R105 ;  /* 0x0000006914147221 */ /* 0x000fe20000010000 */
[----:B------:R-:W-:Y:S01]  /*6ac0*/  FSEL R168, R108, RZ, P0 ;  /* 0x000000ff6ca87208 */ /* 0x000fe20000000000 */
[----:B------:R-:W-:Y:S01]  /*6ad0*/  FMUL.FTZ R108, R98, R176 ;  /* 0x000000b0626c7220 */ /* 0x000fe20000410000 */
[----:B------:R-:W-:Y:S01]  /*6ae0*/  ISETP.GE.U32.AND P0, PT, R158, 0x1000000, PT ;  /* 0x010000009e00780c */ /* 0x000fe20003f06070 */
[----:B------:R-:W-:Y:S01]  /*6af0*/  FADD.FTZ R21, R21, R172 ;  /* 0x000000ac15157221 */ /* 0x000fe20000010000 */
[----:B------:R0:W1:Y:S02]  /*6b00*/  F2F.BF16.F32 R170, R168 ;  /* 0x000000a800aa7304 */ /* 0x0000640000202000 */
[----:B------:R-:W-:-:S02]  /*6b10*/  FSEL R106, R108, RZ, P6 ;  /* 0x000000ff6c6a7208 */ /* 0x000fc40003000000 */
[----:B------:R-:W2:Y:S01]  /*6b20*/  LDC.64 R108, c[0x0][0x478] ;  /* 0x00011e00ff6c7b82 */ /* 0x000ea20000000a00 */
[----:B------:R-:W-:-:S03]  /*6b30*/  FSEL R173, R110, RZ, P0 ;  /* 0x000000ff6ead7208 */ /* 0x000fc60000000000 */
[----:B------:R-:W-:Y:S01]  /*6b40*/  F2F.BF16.F32 R106, R106 ;  /* 0x0000006a006a7304 */ /* 0x000fe20000202000 */
[----:B0-----:R-:W-:-:S03]  /*6b50*/  IMAD.WIDE.U32 R168, R169, 0x10000, RZ ;  /* 0x00010000a9a87825 */ /* 0x001fc600078e00ff */
[----:B------:R-:W0:Y:S02]  /*6b60*/  LDC.64 R110, c[0x0][0x468] ;  /* 0x00011a00ff6e7b82 */ /* 0x000e240000000a00 */
[----:B------:R-:W-:Y:S01]  /*6b70*/  LOP3.LUT R169, R169, R175, R174, 0xfe, !PT ;  /* 0x000000afa9a97212 */ /* 0x000fe200078efeae */
[----:B-1----:R-:W-:Y:S01]  /*6b80*/  IMAD.WIDE.U32 R170, R170, 0x10000, RZ ;  /* 0x00010000aaaa7825 */ /* 0x002fe200078e00ff */
[----:B------:R-:W1:Y:S01]  /*6b90*/  F2F.BF16.F32 R173, R173 ;  /* 0x000000ad00ad7304 */ /* 0x000e620000202000 */
[----:B------:R-:W-:Y:S02]  /*6ba0*/  LOP3.LUT R168, R168, R179, RZ, 0xfc, !PT ;  /* 0x000000b3a8a87212 */ /* 0x000fe400078efcff */
[----:B------:R-:W-:Y:S02]  /*6bb0*/  LOP3.LUT R170, R170, R167, RZ, 0xfc, !PT ;  /* 0x000000a7aaaa7212 */ /* 0x000fe400078efcff */
[----:B------:R-:W-:-:S04]  /*6bc0*/  @P6 MOV R167, R107 ;  /* 0x0000006b00a76202 */ /* 0x000fc80000000f00 */
[----:B------:R-:W-:Y:S01]  /*6bd0*/  @P6 SHF.L.U32 R167, R167, 0x10, RZ ;  /* 0x00000010a7a76819 */ /* 0x000fe200000006ff */
[----:B--2---:R-:W-:Y:S01]  /*6be0*/  IMAD.WIDE.U32 R108, R126, 0x8, R108 ;  /* 0x000000087e6c7825 */ /* 0x004fe200078e006c */
[----:B-1----:R-:W-:-:S04]  /*6bf0*/  SHF.L.U32 R177, R173, 0x10, RZ ;  /* 0x00000010adb17819 */ /* 0x002fc800000006ff */
[----:B------:R1:W-:Y:S01]  /*6c00*/  STG.E.64 desc[UR14][R108.64], R168 ;  /* 0x000000a86c007986 */ /* 0x0003e2000c101b0e */
[----:B------:R-:W-:Y:S02]  /*6c10*/  @P0 SHF.R.U32.HI R173, RZ, 0x10, R107 ;  /* 0x00000010ffad0819 */ /* 0x000fe4000001166b */
[----:B------:R-:W-:Y:S01]  /*6c20*/  LOP3.LUT R171, R171, R177, R106, 0xfe, !PT ;  /* 0x000000b1abab7212 */ /* 0x000fe200078efe6a */
[C---:B0-----:R-:W-:Y:S01]  /*6c30*/  IMAD.WIDE.U32 R110, R126.reuse, 0x8, R110 ;  /* 0x000000087e6e7825 */ /* 0x041fe200078e006e */
[----:B------:R-:W-:Y:S02]  /*6c40*/  @P0 SHF.L.U32 R173, R173, 0x10, RZ ;  /* 0x00000010adad0819 */ /* 0x000fe400000006ff */
[----:B------:R-:W-:Y:S02]  /*6c50*/  CS2R R106, SRZ ;  /* 0x00000000006a7805 */ /* 0x000fe4000001ff00 */
[----:B------:R-:W-:Y:S01]  /*6c60*/  IADD3 R126, PT, PT, R126, 0x80, RZ ;  /* 0x000000807e7e7810 */ /* 0x000fe20007ffe0ff */
[----:B------:R-:W-:Y:S01]  /*6c70*/  @P6 FMUL.FTZ R107, R176, R167 ;  /* 0x000000a7b06b6220 */ /* 0x000fe20000410000 */
[----:B------:R1:W-:Y:S01]  /*6c80*/  STG.E.64 desc[UR14][R110.64], R170 ;  /* 0x000000aa6e007986 */ /* 0x0003e2000c101b0e */
[----:B------:R-:W-:-:S02]  /*6c90*/  @P0 FMUL.FTZ R106, R178, R173 ;  /* 0x000000adb26a0220 */ /* 0x000fc40000410000 */
[----:B------:R-:W-:Y:S02]  /*6ca0*/  FADD.FTZ R22, R22, R107 ;  /* 0x0000006b16167221 */ /* 0x000fe40000010000 */
[----:B------:R-:W-:-:S07]  /*6cb0*/  FADD.FTZ R23, R23, R106 ;  /* 0x0000006a17177221 */ /* 0x000fce0000010000 */
.L_x_2995:
[----:B------:R-:W-:Y:S05]  /*6cc0*/  BSYNC.RECONVERGENT B1 ;  /* 0x0000000000017941 */ /* 0x000fea0003800200 */
.L_x_2994:
[----:B------:R-:W-:Y:S04]  /*6cd0*/  BSSY.RECONVERGENT B1, `(.L_x_2996) ;  /* 0x0000057000017945 */ /* 0x000fe80003800200 */
[----:B------:R-:W-:Y:S05]  /*6ce0*/  @!P2 BRA `(.L_x_2997) ;  /* 0x000000040054a947 */ /* 0x000fea0003800000 */
[----:B------:R-:W0:Y:S02]  /*6cf0*/  LDC.64 R106, c[0x0][0x390] ;  /* 0x0000e400ff6a7b82 */ /* 0x000e240000000a00 */
[----:B0-----:R-:W-:-:S06]  /*6d00*/  IMAD.WIDE.U32 R106, R126, 0x8, R106 ;  /* 0x000000087e6a7825 */ /* 0x001fcc00078e006a */
[----:B------:R-:W2:Y:S01]  /*6d10*/  LDG.E.64 R106, desc[UR14][R106.64] ;  /* 0x0000000e6a6a7981 */ /* 0x000ea2000c1e1b00 */
[----:B-1----:R-:W-:Y:S01]  /*6d20*/  MOV R108, R114 ;  /* 0x00000072006c7202 */ /* 0x002fe20000000f00 */
        /* <DEDUP_REMOVED lines=9> */
[----:B------:R-:W-:Y:S01]  /*6dc0*/  SHF.R.U64 R105, R114, 0x10, R115 ;  /* 0x0000001072697819 */ /* 0x000fe20000001273 */
[----:B------:R-:W-:Y:S01]  /*6dd0*/  FFMA.FTZ R168, R111, UR23, R110 ;  /* 0x000000176fa87c23 */ /* 0x000fe2000801006e */
[--C-:B------:R-:W-:Y:S01]  /*6de0*/  FFMA.FTZ R111, R142, UR4, R104.reuse ;  /* 0x000000048e6f7c23 */ /* 0x100fe20008010068 */
[----:B------:R-:W-:Y:S01]  /*6df0*/  FFMA.FTZ R108, R134, UR4, R104 ;  /* 0x00000004866c7c23 */ /* 0x000fe20008010068 */
[----:B------:R-:W-:Y:S01]  /*6e00*/  FMUL.FTZ R110, R109, UR12 ;  /* 0x0000000c6d6e7c20 */ /* 0x000fe20008410000 */
[----:B------:R-:W-:Y:S01]  /*6e10*/  SHF.L.U32 R105, R105, 0x10, RZ ;  /* 0x0000001069697819 */ /* 0x000fe200000006ff */
[----:B------:R-:W-:Y:S01]  /*6e20*/  FADD.FTZ R170, R140, -R111 ;  /* 0x8000006f8caa7221 */ /* 0x000fe20000010000 */
[----:B------:R-:W-:Y:S01]  /*6e30*/  FADD.FTZ R108, R139, -R108 ;  /* 0x8000006c8b6c7221 */ /* 0x000fe20000010000 */
[----:B------:R-:W-:Y:S01]  /*6e40*/  LOP3.LUT P0, RZ, R133, 0xff00, RZ, 0xc0, !PT ;  /* 0x0000ff0085ff7812 */ /* 0x000fe2000780c0ff */
[----:B------:R-:W-:Y:S01]  /*6e50*/  FMUL.FTZ R111, R110, UR22 ;  /* 0x000000166e6f7c20 */ /* 0x000fe20008410000 */
[----:B------:R-:W-:Y:S01]  /*6e60*/  SHF.R.U32.HI R171, RZ, 0x10, R115 ;  /* 0x00000010ffab7819 */ /* 0x000fe20000011673 */
[----:B------:R0:W-:Y:S01]  /*6e70*/  F2F.BF16.F32 R179, R109 ;  /* 0x0000006d00b37304 */ /* 0x0001e20000202000 */
[----:B------:R-:W-:Y:S01]  /*6e80*/  FFMA.FTZ R167, R108, UR23, R105 ;  /* 0x000000176ca77c23 */ /* 0x000fe20008010069 */
[----:B------:R-:W-:Y:S01]  /*6e90*/  HFMA2 R105, -RZ, RZ, 0, 0 ;  /* 0x00000000ff697431 */ /* 0x000fe200000001ff */
[----:B------:R-:W-:Y:S01]  /*6ea0*/  SHF.L.U32 R171, R171, 0x10, RZ ;  /* 0x00000010abab7819 */ /* 0x000fe200000006ff */
[----:B------:R-:W-:-:S02]  /*6eb0*/  HFMA2 R172, -RZ, RZ, 0, 0 ;  /* 0x00000000ffac7431 */ /* 0x000fc400000001ff */
[----:B------:R-:W-:Y:S02]  /*6ec0*/  FMUL.FTZ R110, R167, UR12 ;  /* 0x0000000ca76e7c20 */ /* 0x000fe40008410000 */
[----:B------:R1:W-:Y:S01]  /*6ed0*/  F2F.BF16.F32 R169, R167 ;  /* 0x000000a700a97304 */ /* 0x0003e20000202000 */
[----:B0----5:R-:W-:Y:S01]  /*6ee0*/  FMUL.FTZ R109, R88, R111 ;  /* 0x0000006f586d7220 */ /* 0x021fe20000410000 */
[----:B------:R-:W-:Y:S01]  /*6ef0*/  FFMA.FTZ R171, R170, UR23, R171 ;  /* 0x00000017aaab7c23 */ /* 0x000fe200080100ab */
[----:B------:R-:W-:-:S05]  /*6f00*/  FMUL.FTZ R110, R110, UR22 ;  /* 0x000000166e6e7c20 */ /* 0x000fca0008410000 */
[----:B------:R-:W-:Y:S01]  /*6f10*/  F2F.BF16.F32 R174, R168 ;  /* 0x000000a800ae7304 */ /* 0x000fe20000202000 */
[----:B-1----:R-:W-:Y:S01]  /*6f20*/  FSEL R167, R109, RZ, P6 ;  /* 0x000000ff6da77208 */ /* 0x002fe20003000000 */
        /* <DEDUP_REMOVED lines=49> */
.L_x_2997:
[----:B------:R-:W-:Y:S05]  /*7240*/  BSYNC.RECONVERGENT B1 ;  /* 0x0000000000017941 */ /* 0x000fea0003800200 */
.L_x_2996:
[----:B------:R-:W-:Y:S04]  /*7250*/  BSSY.RECONVERGENT B1, `(.L_x_2998) ;  /* 0x0000057000017945 */ /* 0x000fe80003800200 */
[----:B------:R-:W-:Y:S05]  /*7260*/  @!P3 BRA `(.L_x_2999) ;  /* 0x000000040054b947 */ /* 0x000fea0003800000 */
[----:B------:R-:W0:Y:S02]  /*7270*/  LDC.64 R106, c[0x0][0x390] ;  /* 0x0000e400ff6a7b82 */ /* 0x000e240000000a00 */
[----:B0-----:R-:W-:-:S06]  /*7280*/  IMAD.WIDE.U32 R106, R126, 0x8, R106 ;  /* 0x000000087e6a7825 */ /* 0x001fcc00078e006a */
[----:B------:R-:W3:Y:S01]  /*7290*/  LDG.E.64 R106, desc[UR14][R106.64] ;  /* 0x0000000e6a6a7981 */ /* 0x000ee2000c1e1b00 */
[----:B-12---:R-:W-:Y:S01]  /*72a0*/  MOV R108, R116 ;  /* 0x00000074006c7202 */ /* 0x006fe20000000f00 */
        /* <DEDUP_REMOVED lines=39> */
[----:B---3--:R-:W-:Y:S02]  /*7520*/  @P6 MOV R108, R106 ;  /* 0x0000006a006c6202 */ /* 0x008fe40000000f00 */
        /* <DEDUP_REMOVED lines=41> */
.L_x_2999:
[----:B------:R-:W-:Y:S05]  /*77c0*/  BSYNC.RECONVERGENT B1 ;  /* 0x0000000000017941 */ /* 0x000fea0003800200 */
.L_x_2998:
[----:B------:R-:W-:Y:S04]  /*77d0*/  BSSY.RECONVERGENT B1, `(.L_x_3000) ;  /* 0x0000057000017945 */ /* 0x000fe80003800200 */
[----:B------:R-:W-:Y:S05]  /*77e0*/  @!P4 BRA `(.L_x_3001) ;  /* 0x000000040054c947 */ /* 0x000fea0003800000 */
[----:B------:R-:W0:Y:S02]  /*77f0*/  LDC.64 R106, c[0x0][0x390] ;  /* 0x0000e400ff6a7b82 */ /* 0x000e240000000a00 */
[----:B0-----:R-:W-:-:S06]  /*7800*/  IMAD.WIDE.U32 R106, R126, 0x8, R106 ;  /* 0x000000087e6a7825 */ /* 0x001fcc00078e006a */
[----:B------:R-:W4:Y:S01]  /*7810*/  LDG.E.64 R106, desc[UR14][R106.64] ;  /* 0x0000000e6a6a7981 */ /* 0x000f22000c1e1b00 */
[----:B-123--:R-:W-:Y:S01]  /*7820*/  MOV R108, R118 ;  /* 0x00000076006c7202 */ /* 0x00efe20000000f00 */
        /* <DEDUP_REMOVED lines=39> */
[----:B----4-:R-:W-:Y:S02]  /*7aa0*/  @P6 MOV R108, R106 ;  /* 0x0000006a006c6202 */ /* 0x010fe40000000f00 */
        /* <DEDUP_REMOVED lines=41> */
.L_x_3001:
[----:B------:R-:W-:Y:S05]  /*7d40*/  BSYNC.RECONVERGENT B1 ;  /* 0x0000000000017941 */ /* 0x000fea0003800200 */
.L_x_3000:
[----:B------:R-:W-:Y:S05]  /*7d50*/  @!P5 BRA `(.L_x_2976) ;  /* 0x000000040050d947 */ /* 0x000fea0003800000 */
[----:B------:R-:W0:Y:S02]  /*7d60*/  LDC.64 R106, c[0x0][0x390] ;  /* 0x0000e400ff6a7b82 */ /* 0x000e240000000a00 */
[----:B0-----:R-:W-:-:S06]  /*7d70*/  IMAD.WIDE.U32 R106, R126, 0x8, R106 ;  /* 0x000000087e6a7825 */ /* 0x001fcc00078e006a */
[----:B------:R-:W2:Y:S01]  /*7d80*/  LDG.E.64 R106, desc[UR14][R106.64] ;  /* 0x0000000e6a6a7981 */ /* 0x000ea2000c1e1b00 */
[----:B------:R-:W-:Y:S01]  /*7d90*/  MOV R105, R120 ;  /* 0x0000007800697202 */ /* 0x000fe20000000f00 */
[--C-:B-1234-:R-:W-:Y:S01]  /*7da0*/  FFMA.FTZ R108, R127, UR4, R104.reuse ;  /* 0x000000047f6c7c23 */ /* 0x11efe20008010068 */
[----:B------:R-:W-:Y:S01]  /*7db0*/  LOP3.LUT P6, RZ, R129, 0xff, RZ, 0xc0, !PT ;  /* 0x000000ff81ff7812 */ /* 0x000fe200078cc0ff */
[----:B------:R-:W-:Y:S01]  /*7dc0*/  FFMA.FTZ R111, R131, UR4, R104 ;  /* 0x00000004836f7c23 */ /* 0x000fe20008010068 */
[----:B------:R-:W-:Y:S01]  /*7dd0*/  SHF.L.U32 R105, R105, 0x10, RZ ;  /* 0x0000001069697819 */ /* 0x000fe200000006ff */
[----:B------:R-:W-:Y:S01]  /*7de0*/  FADD.FTZ R108, R125, -R108 ;  /* 0x8000006c7d6c7221 */ /* 0x000fe20000010000 */
[----:B------:R-:W-:Y:S01]  /*7df0*/  SHF.R.U64 R109, R120, 0x10, R121 ;  /* 0x00000010786d7819 */ /* 0x000fe20000001279 */
[----:B------:R-:W-:Y:S01]  /*7e00*/  HFMA2 R172, -RZ, RZ, 0, 0 ;  /* 0x00000000ffac7431 */ /* 0x000fe200000001ff */
[----:B------:R-:W-:Y:S01]  /*7e10*/  MOV R110, R121 ;  /* 0x00000079006e7202 */ /* 0x000fe20000000f00 */
[----:B------:R-:W-:Y:S01]  /*7e20*/  FFMA.FTZ R105, R108, UR23, R105 ;  /* 0x000000176c697c23 */ /* 0x000fe20008010069 */
[----:B------:R-:W-:Y:S01]  /*7e30*/  FFMA.FTZ R108, R122, UR4, R104 ;  /* 0x000000047a6c7c23 */ /* 0x000fe20008010068 */
[----:B------:R-:W-:-:S02]  /*7e40*/  SHF.L.U32 R109, R109, 0x10, RZ ;  /* 0x000000106d6d7819 */ /* 0x000fc400000006ff */
[----:B------:R-:W-:Y:S01]  /*7e50*/  SHF.L.U32 R167, R110, 0x10, RZ ;  /* 0x000000106ea77819 */ /* 0x000fe200000006ff */
[----:B------:R-:W-:Y:S01]  /*7e60*/  FADD.FTZ R108, R123, -R108 ;  /* 0x8000006c7b6c7221 */ /* 0x000fe20000010000 */
[----:B------:R-:W-:Y:S01]  /*7e70*/  FADD.FTZ R110, R132, -R111 ;  /* 0x8000006f846e7221 */ /* 0x000fe20000010000 */
[----:B------:R-:W-:Y:S01]  /*7e80*/  LOP3.LUT P0, RZ, R129, 0xff00, RZ, 0xc0, !PT ;  /* 0x0000ff0081ff7812 */ /* 0x000fe2000780c0ff */
[----:B------:R0:W-:Y:S01]  /*7e90*/  F2F.BF16.F32 R179, R105 ;  /* 0x0000006900b37304 */ /* 0x0001e20000202000 */
[----:B------:R-:W-:Y:S01]  /*7ea0*/  FFMA.FTZ R111, R108, UR23, R109 ;  /* 0x000000176c6f7c23 */ /* 0x000fe2000801006d */
[----:B------:R-:W-:Y:S01]  /*7eb0*/  FFMA.FTZ R109, R128, UR4, R104 ;  /* 0x00000004806d7c23 */ /* 0x000fe20008010068 */
[----:B------:R-:W-:Y:S01]  /*7ec0*/  FMUL.FTZ R108, R105, UR12 ;  /* 0x0000000c696c7c20 */ /* 0x000fe20008410000 */
[----:B------:R-:W-:Y:S01]  /*7ed0*/  FFMA.FTZ R168, R110, UR23, R167 ;  /* 0x000000176ea87c23 */ /* 0x000fe200080100a7 */
[----:B------:R-:W-:Y:S01]  /*7ee0*/  SHF.R.U32.HI R170, RZ, 0x10, R121 ;  /* 0x00000010ffaa7819 */ /* 0x000fe20000011679 */
[----:B------:R-:W-:Y:S01]  /*7ef0*/  FADD.FTZ R169, R124, -R109 ;  /* 0x8000006d7ca97221 */ /* 0x000fe20000010000 */
[----:B------:R-:W-:Y:S01]  /*7f00*/  FMUL.FTZ R109, R108, UR22 ;  /* 0x000000166c6d7c20 */ /* 0x000fe20008410000 */
[----:B------:R-:W-:-:S02]  /*7f10*/  HFMA2 R167, -RZ, RZ, 0, 0 ;  /* 0x00000000ffa77431 */ /* 0x000fc400000001ff */
[----:B------:R-:W-:Y:S01]  /*7f20*/  FMUL.FTZ R108, R111, UR12 ;  /* 0x0000000c6f6c7c20 */ /* 0x000fe20008410000 */
[----:B------:R-:W-:Y:S01]  /*7f30*/  SHF.L.U32 R170, R170, 0x10, RZ ;  /* 0x00000010aaaa7819 */ /* 0x000fe200000006ff */
[----:B0----5:R-:W-:Y:S01]  /*7f40*/  FMUL.FTZ R105, R64, R109 ;  /* 0x0000006d40697220 */ /* 0x021fe20000410000 */
[----:B------:R-:W0:Y:S01]  /*7f50*/  F2F.BF16.F32 R110, R111 ;  /* 0x0000006f006e7304 */ /* 0x000e220000202000 */
[----:B------:R-:W-:Y:S02]  /*7f60*/  FMUL.FTZ R108, R108, UR22 ;  /* 0x000000166c6c7c20 */ /* 0x000fe40008410000 */
[----:B------:R-:W-:Y:S01]  /*7f70*/  FFMA.FTZ R169, R169, UR23, R170 ;  /* 0x00000017a9a97c23 */ /* 0x000fe200080100aa */
[----:B------:R-:W-:-:S04]  /*7f80*/  FSEL R170, R105, RZ, P6 ;  /* 0x000000ff69aa7208 */ /* 0x000fc80003000000 */
[----:B------:R-:W1:Y:S01]  /*7f90*/  F2F.BF16.F32 R175, R169 ;  /* 0x000000a900af7304 */ /* 0x000e620000202000 */
[----:B0-----:R-:W-:-:S07]  /*7fa0*/  IMAD.WIDE.U32 R110, R110, 0x10000, RZ ;  /* 0x000100006e6e7825 */ /* 0x001fce00078e00ff */
[----:B------:R-:W0:Y:S01]  /*7fb0*/  F2F.BF16.F32 R174, R168 ;  /* 0x000000a800ae7304 */ /* 0x000e220000202000 */
[----:B------:R-:W-:Y:S02]  /*7fc0*/  LOP3.LUT R110, R110, R179, RZ, 0xfc, !PT ;  /* 0x000000b36e6e7212 */ /* 0x000fe400078efcff */
[----:B-1----:R-:W-:-:S05]  /*7fd0*/  SHF.L.U32 R175, R175, 0x10, RZ ;  /* 0x00000010afaf7819 */ /* 0x002fca00000006ff */
[----:B------:R-:W-:Y:S01]  /*7fe0*/  F2F.BF16.F32 R181, R170 ;  /* 0x000000aa00b57304 */ /* 0x000fe20000202000 */
[----:B0-----:R-:W-:Y:S02]  /*7ff0*/  LOP3.LUT R111, R111, R175, R174, 0xfe, !PT ;  /* 0x000000af6f6f7212 */ /* 0x001fe400078efeae */
[----:B------:R-:W-:Y:S02]  /*8000*/  @P6 MOV R104, R106 ;  /* 0x0000006a00686202 */ /* 0x000fe40000000f00 */
[----:B------:R-:W-:Y:S02]  /*8010*/  @P0 SHF.R.U64 R105, R106, 0x10, R107 ;  /* 0x000000106a690819 */ /* 0x000fe4000000126b */
[----:B------:R-:W-:-:S05]  /*8020*/  @P6 SHF.L.U32 R104, R104, 0x10, RZ ;  /* 0x0000001068686819 */ /* 0x000fca00000006ff */
[----:B------:R-:W-:Y:S01]  /*8030*/  @P6 FMUL.FTZ R167, R109, R104 ;  /* 0x000000686da76220 */ /* 0x000fe20000410000 */
[----:B------:R-:W-:Y:S01]  /*8040*/  FMUL.FTZ R109, R168, UR12 ;  /* 0x0000000ca86d7c20 */ /* 0x000fe20008410000 */
[----:B------:R-:W-:Y:S01]  /*8050*/  FMUL.FTZ R104, R65, R108 ;  /* 0x0000006c41687220 */ /* 0x000fe20000410000 */
[----:B------:R-:W-:Y:S01]  /*8060*/  LOP3.LUT P6, RZ, R129, 0xff0000, RZ, 0xc0, !PT ;  /* 0x00ff000081ff7812 */ /* 0x000fe200078cc0ff */
[----:B------:R-:W-:Y:S01]  /*8070*/  FADD.FTZ R4, R4, R167 ;  /* 0x000000a704047221 */ /* 0x000fe20000010000 */
[----:B------:R-:W-:Y:S01]  /*8080*/  FMUL.FTZ R183, R109, UR22 ;  /* 0x000000166db77c20 */ /* 0x000fe20008410000 */
[----:B------:R-:W-:Y:S01]  /*8090*/  FMUL.FTZ R109, R169, UR12 ;  /* 0x0000000ca96d7c20 */ /* 0x000fe20008410000 */
[----:B------:R-:W-:Y:S02]  /*80a0*/  FSEL R106, R104, RZ, P0 ;  /* 0x000000ff686a7208 */ /* 0x000fe40000000000 */
[----:B------:R-:W-:Y:S01]  /*80b0*/  @P0 SHF.L.U32 R104, R105, 0x10, RZ ;  /* 0x0000001069680819 */ /* 0x000fe200000006ff */
[----:B------:R-:W-:Y:S01]  /*80c0*/  FMUL.FTZ R176, R109, UR22 ;  /* 0x000000166db07c20 */ /* 0x000fe20008410000 */
[----:B------:R-:W-:-:S02]  /*80d0*/  FMUL.FTZ R105, R66, R183 ;  /* 0x000000b742697220 */ /* 0x000fc40000410000 */
[----:B------:R-:W0:Y:S01]  /*80e0*/  F2F.BF16.F32 R106, R106 ;  /* 0x0000006a006a7304 */ /* 0x000e220000202000 */
[----:B------:R-:W-:Y:S01]  /*80f0*/  @P0 FMUL.FTZ R172, R108, R104 ;  /* 0x000000686cac0220 */ /* 0x000fe20000410000 */
[----:B------:R-:W-:Y:S01]  /*8100*/  FMUL.FTZ R108, R67, R176 ;  /* 0x000000b0436c7220 */ /* 0x000fe20000410000 */
[----:B------:R-:W-:Y:S02]  /*8110*/  ISETP.GE.U32.AND P0, PT, R129, 0x1000000, PT ;  /* 0x010000008100780c */ /* 0x000fe40003f06070 */
[----:B------:R-:W-:Y:S01]  /*8120*/  FSEL R171, R105, RZ, P6 ;  /* 0x000000ff69ab7208 */ /* 0x000fe20003000000 */
[----:B------:R-:W-:Y:S01]  /*8130*/  FADD.FTZ R5, R5, R172 ;  /* 0x000000ac05057221 */ /* 0x000fe20000010000 */
[----:B------:R-:W1:Y:S01]  /*8140*/  LDC.64 R104, c[0x0][0x478] ;  /* 0x00011e00ff687b82 */ /* 0x000e620000000a00 */
[----:B------:R-:W-:-:S03]  /*8150*/  FSEL R173, R108, RZ, P0 ;  /* 0x000000ff6cad7208 */ /* 0x000fc60000000000 */
[----:B------:R-:W-:Y:S04]  /*8160*/  F2F.BF16.F32 R171, R171 ;  /* 0x000000ab00ab7304 */ /* 0x000fe80000202000 */
[----:B------:R-:W2:Y:S01]  /*8170*/  LDC.64 R108, c[0x0][0x468] ;  /* 0x00011a00ff6c7b82 */ /* 0x000ea20000000a00 */
[----:B0-----:R-:W-:Y:S01]  /*8180*/  IMAD.WIDE.U32 R168, R106, 0x10000, RZ ;  /* 0x000100006aa87825 */ /* 0x001fe200078e00ff */
[----:B------:R-:W-:Y:S02]  /*8190*/  @P0 SHF.R.U32.HI R170, RZ, 0x10, R107 ;  /* 0x00000010ffaa0819 */ /* 0x000fe4000001166b */
[----:B------:R-:W0:Y:S01]  /*81a0*/  F2F.BF16.F32 R173, R173 ;  /* 0x000000ad00ad7304 */ /* 0x000e220000202000 */
[----:B------:R-:W-:Y:S02]  /*81b0*/  LOP3.LUT R168, R168, R181, RZ, 0xfc, !PT ;  /* 0x000000b5a8a87212 */ /* 0x000fe400078efcff */
[----:B------:R-:W-:Y:S01]  /*81c0*/  @P0 SHF.L.U32 R170, R170, 0x10, RZ ;  /* 0x00000010aaaa0819 */ /* 0x000fe200000006ff */
[----:B-1----:R-:W-:Y:S01]  /*81d0*/  IMAD.WIDE.U32 R104, R126, 0x8, R104 ;  /* 0x000000087e687825 */ /* 0x002fe200078e0068 */
[----:B0-----:R-:W-:-:S04]  /*81e0*/  SHF.L.U32 R177, R173, 0x10, RZ ;  /* 0x00000010adb17819 */ /* 0x001fc800000006ff */
[----:B------:R0:W-:Y:S01]  /*81f0*/  STG.E.64 desc[UR14][R104.64], R110 ;  /* 0x0000006e68007986 */ /* 0x0001e2000c101b0e */
[----:B------:R-:W-:Y:S01]  /*8200*/  LOP3.LUT R169, R169, R177, R171, 0xfe, !PT ;  /* 0x000000b1a9a97212 */ /* 0x000fe200078efeab */
[----:B--2---:R-:W-:Y:S01]  /*8210*/  IMAD.WIDE.U32 R108, R126, 0x8, R108 ;  /* 0x000000087e6c7825 */ /* 0x004fe200078e006c */
[----:B------:R-:W-:Y:S02]  /*8220*/  @P6 MOV R126, R107 ;  /* 0x0000006b007e6202 */ /* 0x000fe40000000f00 */
[----:B------:R-:W-:Y:S02]  /*8230*/  CS2R R106, SRZ ;  /* 0x00000000006a7805 */ /* 0x000fe4000001ff00 */
[----:B------:R-:W-:Y:S01]  /*8240*/  @P0 FMUL.FTZ R106, R176, R170 ;  /* 0x000000aab06a0220 */ /* 0x000fe20000410000 */
[----:B------:R0:W-:Y:S01]  /*8250*/  STG.E.64 desc[UR14][R108.64], R168 ;  /* 0x000000a86c007986 */ /* 0x0001e2000c101b0e */
[----:B------:R-:W-:Y:S02]  /*8260*/  @P6 SHF.L.U32 R126, R126, 0x10, RZ ;  /* 0x000000107e7e6819 */ /* 0x000fe400000006ff */
[----:B------:R-:W-:-:S03]  /*8270*/  FADD.FTZ R7, R7, R106 ;  /* 0x0000006a07077221 */ /* 0x000fc60000010000 */
[----:B------:R-:W-:-:S04]  /*8280*/  @P6 FMUL.FTZ R107, R183, R126 ;  /* 0x0000007eb76b6220 */ /* 0x000fc80000410000 */
[----:B------:R-:W-:-:S07]  /*8290*/  FADD.FTZ R6, R6, R107 ;  /* 0x0000006b06067221 */ /* 0x000fce0000010000 */
.L_x_2976:
[----:B------:R-:W-:Y:S05]  /*82a0*/  BSYNC.RECONVERGENT B0 ;  /* 0x0000000000007941 */ /* 0x000fea0003800200 */
.L_x_2965:
[----:B------:R-:W-:Y:S02]  /*82b0*/  UIADD3 UR7, UPT, UPT, UR7, UR24, URZ ;  /* 0x0000001807077290 */ /* 0x000fe4000fffe0ff */
[----:B------:R-:W-:Y:S02]  /*82c0*/  UPLOP3.LUT UP2, UPT, UPT, UPT, UP2, 0x40, 0x4 ;  /* 0x000000000004789c */ /* 0x000fe40003f4e820 */
[----:B------:R-:W-:-:S09]  /*82d0*/  UISETP.GE.AND UP1, UPT, UR7, UR25, UPT ;  /* 0x000000190700728c */ /* 0x000fd2000bf26270 */
[----:B------:R-:W-:Y:S05]  /*82e0*/  BRA.U !UP1, `(.L_x_3002) ;  /* 0xffffff8509387547 */ /* 0x000fea000b83ffff */
.L_x_2952:
        /* <DEDUP_REMOVED lines=16> */
.L_x_3004:
[----:B------:R-:W-:Y:S05]  /*83f0*/  BSYNC.RECONVERGENT B0 ;  /* 0x0000000000007941 */ /* 0x000fea0003800200 */
.L_x_3003:
        /* <DEDUP_REMOVED lines=12> */
.L_x_3006:
[----:B------:R-:W-:Y:S05]  /*84c0*/  BSYNC.RECONVERGENT B0 ;  /* 0x0000000000007941 */ /* 0x000fea0003800200 */
.L_x_3005:
        /* <DEDUP_REMOVED lines=12> */
.L_x_3008:
[----:B------:R-:W-:Y:S05]  /*8590*/  BSYNC.RECONVERGENT B0 ;  /* 0x0000000000007941 */ /* 0x000fea0003800200 */
.L_x_3007:
        /* <DEDUP_REMOVED lines=12> */
.L_x_3010:
[----:B------:R-:W-:Y:S05]  /*8660*/  BSYNC.RECONVERGENT B0 ;  /* 0x0000000000007941 */ /* 0x000fea0003800200 */
.L_x_3009:
        /* <DEDUP_REMOVED lines=11> */
.L_x_3011:
        /* <DEDUP_REMOVED lines=14> */
.L_x_10834:


//--------------------- .text._ZN10layer_norm13ln_bwd_kernelINS_13Kernel_traitsIf13__nv_bfloat16S2_S2_fjLj2560ELj1ELj1ELj4ELj8ENS_18Kernel_traits_baseILj2560EfS2_S2_S2_fjLj128EEEEELb1ELb1ELb0ELb1EEEvNS_9BwdParamsE --------------------------
	.section	.text._ZN10layer_norm13ln_bwd_kernelINS_13Kernel_traitsIf13__nv_bfloat16S2_S2_fjLj2560ELj1ELj1ELj4ELj8ENS_18Kernel_traits_baseILj2560EfS2_S2_S2_fjLj128EEEEELb1ELb1ELb0ELb1EEEvNS_9BwdParamsE,"ax",@progbits
	.align	128
        .global         _ZN10layer_norm13ln_bwd_kernelINS_13Kernel_traitsIf13__nv_bfloat16S2_S2_fjLj2560ELj1ELj1ELj4ELj8ENS_18Kernel_traits_baseILj2560EfS2_S2_S2_fjLj128EEEEELb1ELb1ELb0ELb1EEEvNS_9BwdParamsE
        .type           _ZN10layer_norm13ln_bwd_kernelINS_13Kernel_traitsIf13__nv_bfloat16S2_S2_fjLj2560ELj1ELj1ELj4ELj8ENS_18Kernel_traits_baseILj2560EfS2_S2_S2_fjLj128EEEEELb1ELb1ELb0ELb1EEEvNS_9BwdParamsE,@function
        .size           _ZN10layer_norm13ln_bwd_kernelINS_13Kernel_traitsIf13__nv_bfloat16S2_S2_fjLj2560ELj1ELj1ELj4ELj8ENS_18Kernel_traits_baseILj2560EfS2_S2_S2_fjLj128EEEEELb1ELb1ELb0ELb1EEEvNS_9BwdParamsE,(.L_x_10835 - _ZN10layer_norm13ln_bwd_kernelINS_13Kernel_traitsIf13__nv_bfloat16S2_S2_fjLj2560ELj1ELj1ELj4ELj8ENS_18Kernel_traits_baseILj2560EfS2_S2_S2_fjLj128EEEEELb1ELb1ELb0ELb1EEEvNS_9BwdParamsE)
        .other          _ZN10layer_norm13ln_bwd_kernelINS_13Kernel_traitsIf13__nv_bfloat16S2_S2_fjLj2560ELj1ELj1ELj4ELj8ENS_18Kernel_traits_baseILj2560EfS2_S2_S2_fjLj128EEEEELb1ELb1ELb0ELb1EEEvNS_9BwdParamsE,@"STO_CUDA_ENTRY STV_DEFAULT"
_ZN10layer_norm13ln_bwd_kernelINS_13Kernel_traitsIf13__nv_bfloat16S2_S2_fjLj2560ELj1ELj1ELj4ELj8ENS_18Kernel_traits_baseILj2560EfS2_S2_S2_fjLj128EEEEELb1ELb1ELb0ELb1EEEvNS_9BwdParamsE:
.text._ZN10layer_norm13ln_bwd_kernelINS_13Kernel_traitsIf13__nv_bfloat16S2_S2_fjLj2560ELj1ELj1ELj4ELj8ENS_18Kernel_traits_baseILj2560EfS2_S2_S2_fjLj128EEEEELb1ELb1ELb0ELb1EEEvNS_9BwdParamsE:
        /* <DEDUP_REMOVED lines=40> */
[----:B------:R-:W-:Y:S01]  /*0280*/  HFMA2 R73, -RZ, RZ, 0, 0 ;  /* 0x00000000ff497431 */ /* 0x000fe200000001ff */
[----:B------:R-:W-:-:S02]  /*0290*/  PLOP3.LUT P1, PT, PT, PT, PT, 0x8, 0x80 ;  /* 0x000000000080781c */ /* 0x000fc40003f2e170 */
        /* <DEDUP_REMOVED lines=18> */
[----:B0-----:R0:W5:Y:S01]  /*03c0*/  LDG.E.128 R40, desc[UR14][R2.64] ;  /* 0x0000000e02287981 */ /* 0x001162000c1e1d00 */
[----:B------:R-:W-:-:S02]  /*03d0*/  CS2R R108, SRZ ;  /* 0x00000000006c7805 */ /* 0x000fc4000001ff00 */
[----:B------:R-:W-:Y:S01]  /*03e0*/  CS2R R110, SRZ ;  /* 0x00000000006e7805 */ /* 0x000fe2000001ff00 */
[----:B---3--:R-:W-:Y:S01]  /*03f0*/  IMAD.WIDE.U32 R44, R72, 0x10, R44 ;  /* 0x00000010482c7825 */ /* 0x008fe200078e002c */
[----:B------:R0:W5:Y:S01]  /*0400*/  LDG.E.128 R36, desc[UR14][R2.64+0x800] ;  /* 0x0008000e02247981 */ /* 0x000162000c1e1d00 */
[----:B------:R-:W-:Y:S02]  /*0410*/  CS2R R112, SRZ ;  /* 0x0000000000707805 */ /* 0x000fe4000001ff00 */
[----:B------:R-:W-:Y:S02]  /*0420*/  CS2R R114, SRZ ;  /* 0x0000000000727805 */ /* 0x000fe4000001ff00 */
[----:B------:R-:W-:Y:S01]  /*0430*/  CS2R R116, SRZ ;  /* 0x0000000000747805 */ /* 0x000fe2000001ff00 */
[----:B------:R0:W5:Y:S01]  /*0440*/  LDG.E.128 R32, desc[UR14][R2.64+0x1000] ;  /* 0x0010000e02207981 */ /* 0x000162000c1e1d00 */
[----:B------:R-:W-:Y:S02]  /*0450*/  CS2R R118, SRZ ;  /* 0x0000000000767805 */ /* 0x000fe4000001ff00 */
[----:B------:R-:W-:Y:S01]  /*0460*/  CS2R R120, SRZ ;  /* 0x0000000000787805 */ /* 0x000fe2000001ff00 */
[----:B------:R-:W1:Y:S01]  /*0470*/  LDCU UR22, c[0x0][0x408] ;  /* 0x00008100ff1677ac */ /* 0x000e620008000800 */
[----:B------:R0:W5:Y:S01]  /*0480*/  LDG.E.128 R28, desc[UR14][R2.64+0x1800] ;  /* 0x0018000e021c7981 */ /* 0x000162000c1e1d00 */
[----:B------:R-:W3:Y:S03]  /*0490*/  LDCU UR18, c[0x0][0x388] ;  /* 0x00007100ff1277ac */ /* 0x000ee60008000800 */
[----:B------:R0:W5:Y:S01]  /*04a0*/  LDG.E.128 R24, desc[UR14][R2.64+0x2000] ;  /* 0x0020000e02187981 */ /* 0x000162000c1e1d00 */
        /* <DEDUP_REMOVED lines=8> */
[----:B------:R-:W0:Y:S03]  /*0530*/  LDCU.64 UR16, c[0x0][0x438] ;  /* 0x00008700ff1077ac */ /* 0x000e260008000a00 */
[----:B------:R0:W5:Y:S01]  /*0540*/  LDG.E.128 R4, desc[UR14][R44.64] ;  /* 0x0000000e2c047981 */ /* 0x000162000c1e1d00 */
[----:B------:R-:W-:-:S02]  /*0550*/  CS2R R122, SRZ ;  /* 0x00000000007a7805 */ /* 0x000fc4000001ff00 */
[----:B------:R-:W-:Y:S01]  /*0560*/  CS2R R124, SRZ ;  /* 0x00000000007c7805 */ /* 0x000fe2000001ff00 */
[----:B--2---:R-:W-:Y:S01]  /*0570*/  UISETP.NE.U32.AND UP0, UPT, UR4, URZ, UPT ;  /* 0x000000ff0400728c */ /* 0x004fe2000bf05070 */
[----:B------:R-:W-:Y:S02]  /*0580*/  CS2R R126, SRZ ;  /* 0x00000000007e7805 */ /* 0x000fe4000001ff00 */
[----:B------:R-:W-:Y:S02]  /*0590*/  CS2R R128, SRZ ;  /* 0x0000000000807805 */ /* 0x000fe4000001ff00 */
[----:B------:R-:W-:Y:S02]  /*05a0*/  CS2R R130, SRZ ;  /* 0x0000000000827805 */ /* 0x000fe4000001ff00 */
[----:B------:R-:W-:Y:S01]  /*05b0*/  MOV R133, RZ ;  /* 0x000000ff00857202 */ /* 0x000fe20000000f00 */
[----:B------:R-:W-:Y:S01]  /*05c0*/  UISETP.NE.AND.EX UP0, UPT, UR5, URZ, UPT, UP0 ;  /* 0x000000ff0500728c */ /* 0x000fe2000bf05300 */
[----:B-1-34-:R-:W2:Y:S10]  /*05d0*/  LDCU.64 UR24, c[0x0][0x380] ;  /* 0x00007000ff1877ac */ /* 0x01aeb40008000a00 */
.L_x_3017:
[----:B------:R-:W-:Y:S01]  /*05e0*/  UIMAD UR4, UR6, UR18, URZ ;  /* 0x00000012060472a4 */ /* 0x000fe2000f8e02ff */
[----:B------:R-:W1:Y:S01]  /*05f0*/  LDC.64 R64, c[0x0][0x3a8] ;  /* 0x0000ea00ff407b82 */ /* 0x000e620000000a00 */
[----:B0-----:R-:W-:Y:S02]  /*0600*/  UIMAD.WIDE UR12, UR6, 0x4, UR10 ;  /* 0x00000004060c78a5 */ /* 0x001fe4000f8e020a */
[----:B------:R-:W-:-:S04]  /*0610*/  USHF.R.S32.HI UR5, URZ, 0x1f, UR4 ;  /* 0x0000001fff057899 */ /* 0x000fc80008011404 */
[----:B------:R-:W-:Y:S01]  /*0620*/  ULEA.HI UR5, UR5, UR4, URZ, 0x2 ;  /* 0x0000000405057291 */ /* 0x000fe2000f8f10ff */
[----:B------:R-:W0:Y:S01]  /*0630*/  LDC.64 R48, c[0x0][0x428] ;  /* 0x00010a00ff307b82 */ /* 0x000e220000000a00 */
[----:B------:R-:W-:Y:S02]  /*0640*/  MOV R50, UR12 ;  /* 0x0000000c00327c02 */ /* 0x000fe40008000f00 */
[----:B------:R-:W-:Y:S02]  /*0650*/  MOV R51, UR13 ;  /* 0x0000000d00337c02 */ /* 0x000fe40008000f00 */
[----:B------:R-:W-:-:S03]  /*0660*/  MOV R69, UR5 ;  /* 0x0000000500457c02 */ /* 0x000fc60008000f00 */
[----:B------:R3:W4:Y:S01]  /*0670*/  LDG.E R0, desc[UR14][R50.64] ;  /* 0x0000000e32007981 */ /* 0x000722000c1e1900 */
[----:B------:R-:W-:-:S04]  /*0680*/  LEA.HI.SX32 R69, R69, R72, 0x1e ;  /* 0x0000004845457211 */ /* 0x000fc800078ff2ff */
[C---:B------:R-:W-:Y:S02]  /*0690*/  IADD3 R71, PT, PT, R69.reuse, 0x80, RZ ;  /* 0x0000008045477810 */ /* 0x040fe40007ffe0ff */
[C---:B------:R-:W-:Y:S02]  /*06a0*/  IADD3 R155, PT, PT, R69.reuse, 0x100, RZ ;  /* 0x00000100459b7810 */ /* 0x040fe40007ffe0ff */
[C---:B------:R-:W-:Y:S02]  /*06b0*/  IADD3 R147, PT, PT, R69.reuse, 0x180, RZ ;  /* 0x0000018045937810 */ /* 0x040fe40007ffe0ff */
[C---:B------:R-:W-:Y:S01]  /*06c0*/  IADD3 R143, PT, PT, R69.reuse, 0x200, RZ ;  /* 0x00000200458f7810 */ /* 0x040fe20007ffe0ff */
[----:B-1----:R-:W-:-:S04]  /*06d0*/  IMAD.WIDE.U32 R62, R69, 0x8, R64 ;  /* 0x00000008453e7825 */ /* 0x002fc800078e0040 */
[----:B------:R-:W-:-:S04]  /*06e0*/  IMAD.WIDE.U32 R134, R71, 0x8, R64 ;  /* 0x0000000847867825 */ /* 0x000fc800078e0040 */
[----:B---3--:R-:W-:-:S04]  /*06f0*/  IMAD.WIDE.U32 R50, R155, 0x8, R64 ;  /* 0x000000089b327825 */ /* 0x008fc800078e0040 */
[----:B------:R-:W-:Y:S01]  /*0700*/  IMAD.WIDE.U32 R136, R147, 0x8, R64 ;  /* 0x0000000893887825 */ /* 0x000fe200078e0040 */
[----:B------:R-:W-:Y:S01]  /*0710*/  UIMAD.WIDE UR4, UR6, 0x4, UR8 ;  /* 0x00000004060478a5 */ /* 0x000fe2000f8e0208 */
[----:B------:R-:W3:Y:S02]  /*0720*/  LDG.E.64 R50, desc[UR14][R50.64] ;  /* 0x0000000e32327981 */ /* 0x000ee4000c1e1b00 */
[----:B0-----:R-:W-:-:S04]  /*0730*/  IMAD.WIDE.U32 R60, R155, 0x8, R48 ;  /* 0x000000089b3c7825 */ /* 0x001fc800078e0030 */
[----:B------:R-:W-:Y:S01]  /*0740*/  IMAD.WIDE.U32 R64, R143, 0x8, R64 ;  /* 0x000000088f407825 */ /* 0x000fe200078e0040 */
[----:B------:R-:W2:Y:S03]  /*0750*/  LDG.E.64 R144, desc[UR14][R60.64] ;  /* 0x0000000e3c907981 */ /* 0x000ea6000c1e1b00 */
[--C-:B------:R-:W-:Y:S02]  /*0760*/  IMAD.WIDE.U32 R46, R71, 0x8, R48.reuse ;  /* 0x00000008472e7825 */ /* 0x100fe400078e0030 */
[----:B------:R-:W2:Y:S02]  /*0770*/  LDG.E.64 R64, desc[UR14][R64.64] ;  /* 0x0000000e40407981 */ /* 0x000ea4000c1e1b00 */
[--C-:B------:R-:W-:Y:S02]  /*0780*/  IMAD.WIDE.U32 R66, R147, 0x8, R48.reuse ;  /* 0x0000000893427825 */ /* 0x100fe400078e0030 */
[----:B------:R-:W2:Y:S02]  /*0790*/  LDG.E.64 R140, desc[UR14][R46.64] ;  /* 0x0000000e2e8c7981 */ /* 0x000ea4000c1e1b00 */
[----:B------:R-:W-:-:S02]  /*07a0*/  IMAD.WIDE.U32 R44, R69, 0x8, R48 ;  /* 0x00000008452c7825 */ /* 0x000fc400078e0030 */
[----:B------:R-:W2:Y:S01]  /*07b0*/  LDG.E.64 R66, desc[UR14][R66.64] ;  /* 0x0000000e42427981 */ /* 0x000ea2000c1e1b00 */
[----:B------:R-:W-:-:S03]  /*07c0*/  MOV R149, UR5 ;  /* 0x0000000500957c02 */ /* 0x000fc60008000f00 */
[----:B------:R-:W2:Y:S04]  /*07d0*/  LDG.E.64 R138, desc[UR14][R44.64] ;  /* 0x0000000e2c8a7981 */ /* 0x000ea8000c1e1b00 */
[----:B------:R-:W2:Y:S01]  /*07e0*/  LDG.E.64 R46, desc[UR14][R134.64] ;  /* 0x0000000e862e7981 */ /* 0x000ea2000c1e1b00 */
[----:B------:R-:W-:-:S03]  /*07f0*/  MOV R148, UR4 ;  /* 0x0000000400947c02 */ /* 0x000fc60008000f00 */
[----:B------:R-:W2:Y:S01]  /*0800*/  LDG.E.64 R60, desc[UR14][R136.64] ;  /* 0x0000000e883c7981 */ /* 0x000ea2000c1e1b00 */
[----:B------:R-:W-:Y:S01]  /*0810*/  IMAD.WIDE.U32 R48, R143, 0x8, R48 ;  /* 0x000000088f307825 */ /* 0x000fe200078e0030 */
[----:B------:R-:W0:Y:S02]  /*0820*/  @UP0 LDCU.64 UR4, c[0x0][0x3e0] ;  /* 0x00007c00ff0407ac */ /* 0x000e240008000a00 */
[----:B------:R1:W2:Y:S04]  /*0830*/  LDG.E.64 R44, desc[UR14][R62.64] ;  /* 0x0000000e3e2c7981 */ /* 0x0002a8000c1e1b00 */
[----:B------:R3:W2:Y:S04]  /*0840*/  LDG.E R149, desc[UR14][R148.64] ;  /* 0x0000000e94957981 */ /* 0x0006a8000c1e1900 */
[----:B------:R-:W2:Y:S01]  /*0850*/  LDG.E.64 R48, desc[UR14][R48.64] ;  /* 0x0000000e30307981 */ /* 0x000ea2000c1e1b00 */
[----:B------:R-:W-:-:S04]  /*0860*/  ISETP.NE.U32.AND P0, PT, RZ, UR16, PT ;  /* 0x00000010ff007c0c */ /* 0x000fc8000bf05070 */
[----:B------:R-:W-:Y:S02]  /*0870*/  ISETP.NE.AND.EX P0, PT, RZ, UR17, PT, P0 ;  /* 0x00000011ff007c0c */ /* 0x000fe4000bf05300 */
[----:B------:R-:W-:Y:S01]  /*0880*/  PLOP3.LUT P4, PT, PT, PT, UP0, 0x80, 0x8 ;  /* 0x000000000008781c */ /* 0x000fe20003f8f008 */
[----:B0-----:R-:W-:-:S06]  /*0890*/  @UP0 UIMAD.WIDE UR4, UR6, 0x2, UR4 ;  /* 0x00000002060408a5 */ /* 0x001fcc000f8e0204 */
[----:B-1----:R-:W-:Y:S02]  /*08a0*/  MOV R62, UR4 ;  /* 0x00000004003e7c02 */ /* 0x002fe40008000f00 */
[----:B------:R-:W-:-:S05]  /*08b0*/  MOV R63, UR5 ;  /* 0x00000005003f7c02 */ /* 0x000fca0008000f00 */
[----:B------:R0:W2:Y:S01]  /*08c0*/  @P4 LDG.E.U16 R62, desc[UR14][R62.64] ;  /* 0x0000000e3e3e4981 */ /* 0x0000a2000c1e1500 */
[----:B------:R-:W-:Y:S02]  /*08d0*/  ISETP.NE.AND P3, PT, RZ, UR7, PT ;  /* 0x00000007ff007c0c */ /* 0x000fe4000bf65270 */
[----:B----4-:R-:W-:Y:S02]  /*08e0*/  R2UR UR12, R0 ;  /* 0x00000000000c72ca */ /* 0x010fe400000e0000 */
[C-C-:B---3--:R-:W-:Y:S02]  /*08f0*/  SHF.R.U64 R156, R50.reuse, 0x10, R51.reuse ;  /* 0x00000010329c7819 */ /* 0x148fe40000001233 */
[----:B------:R-:W-:Y:S02]  /*0900*/  SHF.L.U32 R148, R50, 0x10, RZ ;  /* 0x0000001032947819 */ /* 0x000fe400000006ff */
[----:B------:R-:W-:Y:S02]  /*0910*/  SHF.R.U32.HI R146, RZ, 0x10, R51 ;  /* 0x00000010ff927819 */ /* 0x000fe40000011633 */
[----:B--2---:R-:W-:-:S02]  /*0920*/  MOV R154, R144 ;  /* 0x00000090009a7202 */ /* 0x004fc40000000f00 */
[--C-:B------:R-:W-:Y:S02]  /*0930*/  SHF.R.U64 R188, R144, 0x10, R145.reuse ;  /* 0x0000001090bc7819 */ /* 0x100fe40000001291 */
[----:B------:R-:W-:Y:S02]  /*0940*/  MOV R179, R145 ;  /* 0x0000009100b37202 */ /* 0x000fe40000000f00 */
[----:B------:R-:W-:Y:S02]  /*0950*/  SHF.R.U32.HI R190, RZ, 0x10, R145 ;  /* 0x00000010ffbe7819 */ /* 0x000fe40000011691 */
[C-C-:B------:R-:W-:Y:S02]  /*0960*/  SHF.R.U64 R144, R64.reuse, 0x10, R65.reuse ;  /* 0x0000001040907819 */ /* 0x140fe40000001241 */
[----:B------:R-:W-:Y:S02]  /*0970*/  SHF.L.U32 R145, R64, 0x10, RZ ;  /* 0x0000001040917819 */ /* 0x000fe400000006ff */
[----:B------:R-:W-:-:S02]  /*0980*/  SHF.R.U32.HI R152, RZ, 0x10, R65 ;  /* 0x00000010ff987819 */ /* 0x000fc40000011641 */
[----:B------:R-:W-:Y:S02]  /*0990*/  SHF.L.U32 R70, R65, 0x10, RZ ;  /* 0x0000001041467819 */ /* 0x000fe400000006ff */
[----:B------:R-:W1:Y:S01]  /*09a0*/  @P0 LDC.64 R64, c[0x0][0x438] ;  /* 0x00010e00ff400b82 */ /* 0x000e620000000a00 */
[----:B------:R-:W-:Y:S02]  /*09b0*/  SHF.L.U32 R132, R51, 0x10, RZ ;  /* 0x0000001033847819 */ /* 0x000fe400000006ff */
[----:B------:R-:W-:Y:S02]  /*09c0*/  MOV R150, R66 ;  /* 0x0000004200967202 */ /* 0x000fe40000000f00 */
[C-C-:B------:R-:W-:Y:S02]  /*09d0*/  SHF.R.U64 R136, R46.reuse, 0x10, R47.reuse ;  /* 0x000000102e887819 */ /* 0x140fe4000000122f */
[----:B------:R-:W-:Y:S01]  /*09e0*/  SHF.L.U32 R68, R46, 0x10, RZ ;  /* 0x000000102e447819 */ /* 0x000fe200000006ff */
[----:B------:R-:W2:Y:S01]  /*09f0*/  @P0 LDC.64 R50, c[0x0][0x438] ;  /* 0x00010e00ff320b82 */ /* 0x000ea20000000a00 */
[----:B------:R-:W-:-:S02]  /*0a00*/  SHF.R.U32.HI R135, RZ, 0x10, R47 ;  /* 0x00000010ff877819 */ /* 0x000fc4000001162f */
[----:B------:R-:W-:Y:S02]  /*0a10*/  SHF.L.U32 R170, R47, 0x10, RZ ;  /* 0x000000102faa7819 */ /* 0x000fe400000006ff */
[--C-:B------:R-:W-:Y:S02]  /*0a20*/  SHF.R.U64 R192, R66, 0x10, R67.reuse ;  /* 0x0000001042c07819 */ /* 0x100fe40000001243 */
[----:B------:R-:W-:Y:S01]  /*0a30*/  MOV R183, R67 ;  /* 0x0000004300b77202 */ /* 0x000fe20000000f00 */
[----:B------:R-:W3:Y:S01]  /*0a40*/  LDC.64 R46, c[0x0][0x3b0] ;  /* 0x0000ec00ff2e7b82 */ /* 0x000ee20000000a00 */
[----:B------:R-:W-:Y:S02]  /*0a50*/  SHF.R.U32.HI R194, RZ, 0x10, R67 ;  /* 0x00000010ffc27819 */ /* 0x000fe40000011643 */
[C---:B0-----:R-:W-:Y:S02]  /*0a60*/  SHF.R.U64 R63, R44.reuse, 0x10, R45 ;  /* 0x000000102c3f7819 */ /* 0x041fe4000000122d */
[----:B------:R-:W-:-:S02]  /*0a70*/  SHF.L.U32 R0, R44, 0x10, RZ ;  /* 0x000000102c007819 */ /* 0x000fc400000006ff */
[----:B------:R-:W-:Y:S02]  /*0a80*/  SHF.R.U32.HI R67, RZ, 0x10, R45 ;  /* 0x00000010ff437819 */ /* 0x000fe4000001162d */
[----:B------:R-:W-:Y:S02]  /*0a90*/  SHF.L.U32 R66, R45, 0x10, RZ ;  /* 0x000000102d427819 */ /* 0x000fe400000006ff */
[----:B------:R-:W0:Y:S01]  /*0aa0*/  @P0 LDC.64 R44, c[0x0][0x438] ;  /* 0x00010e00ff2c0b82 */ /* 0x000e220000000a00 */
[----:B------:R-:W-:Y:S02]  /*0ab0*/  FSEL R137, R149, RZ, !P3 ;  /* 0x000000ff95897208 */ /* 0x000fe40005800000 */
[----:B------:R-:W-:Y:S02]  /*0ac0*/  SHF.L.U32 R63, R63, 0x10, RZ ;  /* 0x000000103f3f7819 */ /* 0x000fe400000006ff */
[--C-:B------:R-:W-:Y:S01]  /*0ad0*/  SHF.R.U64 R72, R60, 0x10, R61.reuse ;  /* 0x000000103c487819 */ /* 0x100fe2000000123d */
[----:B------:R-:W-:Y:S01]  /*0ae0*/  FADD.FTZ R149, -R137, R66 ;  /* 0x0000004289957221 */ /* 0x000fe20000010100 */
[----:B------:R-:W-:-:S02]  /*0af0*/  SHF.R.U32.HI R134, RZ, 0x10, R61 ;  /* 0x00000010ff867819 */ /* 0x000fc4000001163d */
[----:B------:R-:W-:Y:S02]  /*0b00*/  SHF.L.U32 R67, R67, 0x10, RZ ;  /* 0x0000001043437819 */ /* 0x000fe400000006ff */
[----:B------:R-:W-:Y:S01]  /*0b10*/  SHF.L.U32 R66, R135, 0x10, RZ ;  /* 0x0000001087427819 */ /* 0x000fe200000006ff */
[----:B------:R-:W-:Y:S01]  /*0b20*/  FADD.FTZ R176, -R137, R63 ;  /* 0x0000003f89b07221 */ /* 0x000fe20000010100 */
[----:B------:R-:W-:Y:S02]  /*0b30*/  MOV R165, R138 ;  /* 0x0000008a00a57202 */ /* 0x000fe40000000f00 */
        /* <DEDUP_REMOVED lines=9> */
[C---:B------:R-:W-:Y:S01]  /*0bd0*/  FADD.FTZ R178, -R137.reuse, R67 ;  /* 0x0000004389b27221 */ /* 0x040fe20000010100 */
[----:B------:R-:W-:Y:S01]  /*0be0*/  FADD.FTZ R164, -R137, R66 ;  /* 0x0000004289a47221 */ /* 0x000fe20000010100 */
[----:B-1----:R-:W-:Y:S01]  /*0bf0*/  @P0 IMAD.WIDE.U32 R66, R155, 0x8, R64 ;  /* 0x000000089b420825 */ /* 0x002fe200078e0040 */
[----:B------:R-:W-:-:S03]  /*0c00*/  SHF.R.U64 R180, R138, 0x10, R139 ;  /* 0x000000108ab47819 */ /* 0x000fc6000000128b */
[C---:B------:R-:W-:Y:S01]  /*0c10*/  FADD.FTZ R174, -R137.reuse, R68 ;  /* 0x0000004489ae7221 */ /* 0x040fe20000010100 */
[----:B------:R-:W-:Y:S01]  /*0c20*/  MOV R171, R139 ;  /* 0x0000008b00ab7202 */ /* 0x000fe20000000f00 */
[C---:B------:R-:W-:Y:S01]  /*0c30*/  FADD.FTZ R0, -R137.reuse, R0 ;  /* 0x0000000089007221 */ /* 0x040fe20000010100 */
[----:B------:R-:W-:Y:S01]  /*0c40*/  SHF.R.U32.HI R182, RZ, 0x10, R139 ;  /* 0x00000010ffb67819 */ /* 0x000fe2000001168b */
[----:B------:R-:W-:Y:S01]  /*0c50*/  FADD.FTZ R170, -R137, R170 ;  /* 0x000000aa89aa7221 */ /* 0x000fe20000010100 */
[----:B------:R-:W-:Y:S01]  /*0c60*/  SHF.L.U32 R165, R165, 0x10, RZ ;  /* 0x00000010a5a57819 */ /* 0x000fe200000006ff */
[C---:B------:R-:W-:Y:S01]  /*0c70*/  FADD.FTZ R148, -R137.reuse, R148 ;  /* 0x0000009489947221 */ /* 0x040fe20000010100 */
[----:B------:R-:W-:Y:S01]  /*0c80*/  MOV R158, R140 ;  /* 0x0000008c009e7202 */ /* 0x000fe20000000f00 */
[C---:B------:R-:W-:Y:S01]  /*0c90*/  FADD.FTZ R132, -R137.reuse, R132 ;  /* 0x0000008489847221 */ /* 0x040fe20000010100 */
[----:B------:R-:W-:Y:S01]  /*0ca0*/  SHF.R.U64 R184, R140, 0x10, R141 ;  /* 0x000000108cb87819 */ /* 0x000fe2000000128d */
[C---:B------:R-:W-:Y:S01]  /*0cb0*/  FADD.FTZ R153, -R137.reuse, R153 ;  /* 0x0000009989997221 */ /* 0x040fe20000010100 */
[----:B------:R-:W-:Y:S01]  /*0cc0*/  MOV R175, R141 ;  /* 0x0000008d00af7202 */ /* 0x000fe20000000f00 */
[C---:B------:R-:W-:Y:S01]  /*0cd0*/  FADD.FTZ R157, -R137.reuse, R157 ;  /* 0x0000009d899d7221 */ /* 0x040fe20000010100 */
[----:B------:R-:W-:Y:S01]  /*0ce0*/  SHF.R.U32.HI R186, RZ, 0x10, R141 ;  /* 0x00000010ffba7819 */ /* 0x000fe2000001168d */
        /* <DEDUP_REMOVED lines=9> */
[----:B--2---:R-:W-:Y:S01]  /*0d80*/  @P0 IMAD.WIDE.U32 R138, R147, 0x8, R50 ;  /* 0x00000008938a0825 */ /* 0x004fe200078e0032 */
[----:B-----5:R1:W5:Y:S01]  /*0d90*/  @P0 LDG.E.64 R54, desc[UR14][R66.64] ;  /* 0x0000000e42360981 */ /* 0x020362000c1e1b00 */
[----:B------:R-:W-:-:S02]  /*0da0*/  SHF.L.U32 R180, R180, 0x10, RZ ;  /* 0x00000010b4b47819 */ /* 0x000fc400000006ff */
[----:B0-----:R-:W-:-:S04]  /*0db0*/  @P0 IMAD.WIDE.U32 R44, R143, 0x8, R44 ;  /* 0x000000088f2c0825 */ /* 0x001fc800078e002c */
[----:B------:R-:W-:Y:S01]  /*0dc0*/  FMUL.FTZ R176, R176, UR12 ;  /* 0x0000000cb0b07c20 */ /* 0x000fe20008410000 */
[----:B------:R-:W-:Y:S01]  /*0dd0*/  SHF.L.U32 R177, R154, 0x10, RZ ;  /* 0x000000109ab17819 */ /* 0x000fe200000006ff */
[----:B------:R-:W0:Y:S01]  /*0de0*/  @P0 LDC.64 R60, c[0x0][0x438] ;  /* 0x00010e00ff3c0b82 */ /* 0x000e220000000a00 */
[----:B---3--:R-:W-:-:S04]  /*0df0*/  IMAD.WIDE.U32 R140, R69, 0x4, R46 ;  /* 0x00000004458c7825 */ /* 0x008fc800078e002e */
[----:B------:R-:W-:-:S04]  /*0e00*/  IMAD.WIDE.U32 R64, R155, 0x4, R46 ;  /* 0x000000049b407825 */ /* 0x000fc800078e002e */
[----:B-1----:R-:W-:Y:S01]  /*0e10*/  FMUL.FTZ R67, R40, R165 ;  /* 0x000000a528437220 */ /* 0x002fe20000410000 */
[----:B------:R-:W-:Y:S01]  /*0e20*/  FMUL.FTZ R0, R0, UR12 ;  /* 0x0000000c00007c20 */ /* 0x000fe20008410000 */
[----:B------:R-:W-:Y:S01]  /*0e30*/  SHF.L.U32 R171, R171, 0x10, RZ ;  /* 0x00000010abab7819 */ /* 0x000fe200000006ff */
[--C-:B------:R-:W-:Y:S01]  /*0e40*/  IMAD.WIDE.U32 R136, R71, 0x4, R46.reuse ;  /* 0x0000000447887825 */ /* 0x100fe200078e002e */
[----:B------:R1:W5:Y:S03]  /*0e50*/  LDG.E R135, desc[UR14][R64.64] ;  /* 0x0000000e40877981 */ /* 0x000366000c1e1900 */
[--C-:B------:R-:W-:Y:S01]  /*0e60*/  IMAD.WIDE.U32 R50, R147, 0x4, R46.reuse ;  /* 0x0000000493327825 */ /* 0x100fe200078e002e */
[----:B------:R2:W5:Y:S03]  /*0e70*/  @P0 LDG.E.64 R2, desc[UR14][R44.64] ;  /* 0x0000000e2c020981 */ /* 0x000566000c1e1b00 */
[----:B------:R-:W-:Y:S01]  /*0e80*/  IMAD.WIDE.U32 R46, R143, 0x4, R46 ;  /* 0x000000048f2e7825 */ /* 0x000fe200078e002e */
[----:B------:R-:W-:-:S03]  /*0e90*/  SHF.L.U32 R182, R182, 0x10, RZ ;  /* 0x00000010b6b67819 */ /* 0x000fc600000006ff */
[----:B------:R-:W-:Y:S01]  /*0ea0*/  FMUL.FTZ R66, R149, UR12 ;  /* 0x0000000c95427c20 */ /* 0x000fe20008410000 */
[----:B-1----:R-:W-:Y:S01]  /*0eb0*/  FMUL.FTZ R64, R41, R180 ;  /* 0x000000b429407220 */ /* 0x002fe20000410000 */
[----:B------:R-:W-:Y:S01]  /*0ec0*/  FMUL.FTZ R65, R42, R171 ;  /* 0x000000ab2a417220 */ /* 0x000fe20000410000 */
[----:B------:R1:W5:Y:S01]  /*0ed0*/  LDG.E R142, desc[UR14][R46.64] ;  /* 0x0000000e2e8e7981 */ /* 0x000362000c1e1900 */
[----:B--2---:R-:W-:Y:S01]  /*0ee0*/  FFMA.FTZ R45, R0, R67, RZ ;  /* 0x00000043002d7223 */ /* 0x004fe200000100ff */
[----:B------:R-:W-:Y:S01]  /*0ef0*/  SHF.L.U32 R173, R158, 0x10, RZ ;  /* 0x000000109ead7819 */ /* 0x000fe200000006ff */
[----:B------:R-:W-:Y:S01]  /*0f00*/  FMUL.FTZ R178, R178, UR12 ;  /* 0x0000000cb2b27c20 */ /* 0x000fe20008410000 */
[----:B------:R-:W-:Y:S01]  /*0f10*/  SHF.L.U32 R184, R184, 0x10, RZ ;  /* 0x00000010b8b87819 */ /* 0x000fe200000006ff */
[----:B------:R-:W-:Y:S01]  /*0f20*/  FMUL.FTZ R174, R174, UR12 ;  /* 0x0000000caeae7c20 */ /* 0x000fe20008410000 */
[----:B------:R-:W-:Y:S01]  /*0f30*/  SHF.L.U32 R175, R175, 0x10, RZ ;  /* 0x00000010afaf7819 */ /* 0x000fe200000006ff */
[----:B------:R-:W-:Y:S01]  /*0f40*/  FMUL.FTZ R172, R172, UR12 ;  /* 0x0000000cacac7c20 */ /* 0x000fe20008410000 */
[----:B------:R-:W-:Y:S01]  /*0f50*/  SHF.L.U32 R186, R186, 0x10, RZ ;  /* 0x00000010baba7819 */ /* 0x000fe200000006ff */
[----:B-1----:R-:W-:Y:S01]  /*0f60*/  FADD.FTZ R47, RZ, R67 ;  /* 0x00000043ff2f7221 */ /* 0x002fe20000010000 */
[----:B------:R-:W-:Y:S01]  /*0f70*/  FFMA.FTZ R45, R176, R64, R45 ;  /* 0x00000040b02d7223 */ /* 0x000fe2000001002d */
[----:B------:R-:W-:Y:S01]  /*0f80*/  FMUL.FTZ R170, R170, UR12 ;  /* 0x0000000caaaa7c20 */ /* 0x000fe20008410000 */
[----:B------:R-:W-:Y:S01]  /*0f90*/  FMUL.FTZ R164, R164, UR12 ;  /* 0x0000000ca4a47c20 */ /* 0x000fe20008410000 */
[----:B------:R-:W-:Y:S01]  /*0fa0*/  FADD.FTZ R44, R64, R47 ;  /* 0x0000002f402c7221 */ /* 0x000fe20000010000 */
[----:B------:R-:W-:Y:S01]  /*0fb0*/  FMUL.FTZ R169, R43, R182 ;  /* 0x000000b62ba97220 */ /* 0x000fe20000410000 */
[----:B------:R-:W-:Y:S01]  /*0fc0*/  FFMA.FTZ R45, R66, R65, R45 ;  /* 0x00000041422d7223 */ /* 0x000fe2000001002d */
[----:B------:R-:W-:Y:S01]  /*0fd0*/  SHF.L.U32 R188, R188, 0x10, RZ ;  /* 0x00000010bcbc7819 */ /* 0x000fe200000006ff */
[----:B------:R-:W-:Y:S01]  /*0fe0*/  FADD.FTZ R44, R65, R44 ;  /* 0x0000002c412c7221 */ /* 0x000fe20000010000 */
[----:B------:R-:W-:Y:S01]  /*0ff0*/  FMUL.FTZ R168, R36, R173 ;  /* 0x000000ad24a87220 */ /* 0x000fe20000410000 */
[----:B------:R-:W-:Y:S01]  /*1000*/  FFMA.FTZ R45, R178, R169, R45 ;  /* 0x000000a9b22d7223 */ /* 0x000fe2000001002d */
[----:B------:R1:W5:Y:S01]  /*1010*/  @P0 LDG.E.64 R52, desc[UR14][R138.64] ;  /* 0x0000000e8a340981 */ /* 0x000362000c1e1b00 */
        /* <DEDUP_REMOVED lines=11> */
[----:B------:R-:W-:Y:S01]  /*10d0*/  FMUL.FTZ R156, R156, UR12 ;  /* 0x0000000c9c9c7c20 */ /* 0x000fe20008410000 */
[----:B------:R-:W-:Y:S01]  /*10e0*/  FADD.FTZ R47, R166, R47 ;  /* 0x0000002fa62f7221 */ /* 0x000fe20000010000 */
[----:B-1----:R-:W-:Y:S01]  /*10f0*/  FMUL.FTZ R139, R148, UR12 ;  /* 0x0000000c948b7c20 */ /* 0x002fe20008410000 */
[----:B------:R-:W-:Y:S01]  /*1100*/  FFMA.FTZ R44, R164, R162, R45 ;  /* 0x000000a2a42c7223 */ /* 0x000fe2000001002d */
[----:B------:R-:W-:Y:S01]  /*1110*/  SHF.L.U32 R190, R190, 0x10, RZ ;  /* 0x00000010bebe7819 */ /* 0x000fe200000006ff */
[----:B------:R-:W-:Y:S01]  /*1120*/  FADD.FTZ R47, R162, R47 ;  /* 0x0000002fa22f7221 */ /* 0x000fe20000010000 */
[----:B------:R-:W-:Y:S01]  /*1130*/  FMUL.FTZ R163, R33, R188 ;  /* 0x000000bc21a37220 */ /* 0x000fe20000410000 */
[----:B------:R-:W-:Y:S01]  /*1140*/  FFMA.FTZ R45, R139, R160, R44 ;  /* 0x000000a08b2d7223 */ /* 0x000fe2000001002c */
[----:B------:R1:W5:Y:S01]  /*1150*/  LDG.E R70, desc[UR14][R136.64] ;  /* 0x0000000e88467981 */ /* 0x000362000c1e1900 */
[----:B------:R-:W-:Y:S01]  /*1160*/  FADD.FTZ R46, R160, R47 ;  /* 0x0000002fa02e7221 */ /* 0x000fe20000010000 */
[----:B------:R-:W-:Y:S01]  /*1170*/  FMUL.FTZ R158, R34, R179 ;  /* 0x000000b3229e7220 */ /* 0x000fe20000410000 */
[----:B------:R-:W-:Y:S01]  /*1180*/  FFMA.FTZ R44, R156, R163, R45 ;  /* 0x000000a39c2c7223 */ /* 0x000fe2000001002d */
[----:B------:R-:W-:Y:S01]  /*1190*/  SHF.L.U32 R181, R150, 0x10, RZ ;  /* 0x0000001096b57819 */ /* 0x000fe200000006ff */
[----:B------:R-:W-:Y:S01]  /*11a0*/  FADD.FTZ R47, R163, R46 ;  /* 0x0000002ea32f7221 */ /* 0x000fe20000010000 */
[----:B------:R-:W-:Y:S01]  /*11b0*/  FMUL.FTZ R161, R35, R190 ;  /* 0x000000be23a17220 */ /* 0x000fe20000410000 */
[----:B------:R-:W-:Y:S01]  /*11c0*/  SHF.L.U32 R192, R192, 0x10, RZ ;  /* 0x00000010c0c07819 */ /* 0x000fe200000006ff */
[----:B------:R-:W-:Y:S01]  /*11d0*/  FMUL.FTZ R153, R153, UR12 ;  /* 0x0000000c99997c20 */ /* 0x000fe20008410000 */
[----:B------:R-:W-:Y:S01]  /*11e0*/  SHF.L.U32 R183, R183, 0x10, RZ ;  /* 0x00000010b7b77819 */ /* 0x000fe200000006ff */
[----:B-1----:R-:W-:Y:S01]  /*11f0*/  FMUL.FTZ R137, R132, UR12 ;  /* 0x0000000c84897c20 */ /* 0x002fe20008410000 */
[----:B------:R-:W-:Y:S01]  /*1200*/  FADD.FTZ R46, R158, R47 ;  /* 0x0000002f9e2e7221 */ /* 0x000fe20000010000 */
[----:B------:R-:W-:Y:S01]  /*1210*/  FMUL.FTZ R132, R146, UR12 ;  /* 0x0000000c92847c20 */ /* 0x000fe20008410000 */
[----:B------:R1:W5:Y:S01]  /*1220*/  LDG.E R63, desc[UR14][R140.64] ;  /* 0x0000000e8c3f7981 */ /* 0x000362000c1e1900 */
[----:B------:R-:W-:Y:S01]  /*1230*/  FFMA.FTZ R45, R137, R158, R44 ;  /* 0x0000009e892d7223 */ /* 0x000fe2000001002c */
[----:B------:R-:W-:Y:S01]  /*1240*/  FMUL.FTZ R136, R28, R181 ;  /* 0x000000b51c887220 */ /* 0x000fe20000410000 */
[----:B------:R-:W-:Y:S01]  /*1250*/  FADD.FTZ R47, R161, R46 ;  /* 0x0000002ea12f7221 */ /* 0x000fe20000010000 */
[----:B------:R-:W-:Y:S01]  /*1260*/  MOV R185, R48 ;  /* 0x0000003000b97202 */ /* 0x000fe20000000f00 */
[----:B------:R-:W-:Y:S01]  /*1270*/  FFMA.FTZ R44, R132, R161, R45 ;  /* 0x000000a1842c7223 */ /* 0x000fe2000001002d */
[----:B------:R-:W-:Y:S01]  /*1280*/  FMUL.FTZ R138, R29, R192 ;  /* 0x000000c01d8a7220 */ /* 0x000fe20000410000 */
[----:B------:R-:W-:Y:S01]  /*1290*/  FADD.FTZ R47, R136, R47 ;  /* 0x0000002f882f7221 */ /* 0x000fe20000010000 */
[----:B------:R-:W-:Y:S01]  /*12a0*/  SHF.L.U32 R194, R194, 0x10, RZ ;  /* 0x00000010c2c27819 */ /* 0x000fe200000006ff */
[----:B------:R-:W-:Y:S01]  /*12b0*/  FFMA.FTZ R45, R153, R136, R44 ;  /* 0x00000088992d7223 */ /* 0x000fe2000001002c */
[----:B-1----:R-:W-:Y:S01]  /*12c0*/  FMUL.FTZ R140, R72, UR12 ;  /* 0x0000000c488c7c20 */ /* 0x002fe20008410000 */
[----:B------:R-:W-:Y:S01]  /*12d0*/  FMUL.FTZ R154, R30, R183 ;  /* 0x000000b71e9a7220 */ /* 0x000fe20000410000 */
[----:B------:R-:W-:Y:S01]  /*12e0*/  FADD.FTZ R47, R138, R47 ;  /* 0x0000002f8a2f7221 */ /* 0x000fe20000010000 */
[----:B------:R-:W-:Y:S01]  /*12f0*/  FMUL.FTZ R157, R157, UR12 ;  /* 0x0000000c9d9d7c20 */ /* 0x000fe20008410000 */
[----:B------:R-:W-:Y:S01]  /*1300*/  FFMA.FTZ R44, R140, R138, R45 ;  /* 0x0000008a8c2c7223 */ /* 0x000fe2000001002d */
[----:B------:R-:W-:Y:S01]  /*1310*/  SHF.R.U64 R196, R48, 0x10, R49 ;  /* 0x0000001030c47819 */ /* 0x000fe20000001231 */
[----:B------:R-:W-:Y:S01]  /*1320*/  FMUL.FTZ R159, R31, R194 ;  /* 0x000000c21f9f7220 */ /* 0x000fe20000410000 */
[----:B------:R-:W-:Y:S01]  /*1330*/  SHF.L.U32 R185, R185, 0x10, RZ ;  /* 0x00000010b9b97819 */ /* 0x000fe200000006ff */
[----:B------:R-:W-:Y:S01]  /*1340*/  FADD.FTZ R46, R154, R47 ;  /* 0x0000002f9a2e7221 */ /* 0x000fe20000010000 */
[----:B------:R-:W-:Y:S01]  /*1350*/  FMUL.FTZ R134, R134, UR12 ;  /* 0x0000000c86867c20 */ /* 0x000fe20008410000 */
[----:B------:R-:W-:Y:S01]  /*1360*/  FFMA.FTZ R45, R157, R154, R44 ;  /* 0x0000009a9d2d7223 */ /* 0x000fe2000001002c */
[----:B------:R-:W-:Y:S01]  /*1370*/  SHF.L.U32 R196, R196, 0x10, RZ ;  /* 0x00000010c4c47819 */ /* 0x000fe200000006ff */
[----:B------:R-:W-:Y:S01]  /*1380*/  FMUL.FTZ R150, R24, R185 ;  /* 0x000000b918967220 */ /* 0x000fe20000410000 */
[----:B------:R-:W-:Y:S01]  /*1390*/  MOV R187, R49 ;  /* 0x0000003100bb7202 */ /* 0x000fe20000000f00 */
[----:B------:R-:W-:Y:S01]  /*13a0*/  FADD.FTZ R47, R159, R46 ;  /* 0x0000002e9f2f7221 */ /* 0x000fe20000010000 */
[----:B------:R-:W-:Y:S01]  /*13b0*/  FMUL.FTZ R145, R145, UR12 ;  /* 0x0000000c91917c20 */ /* 0x000fe20008410000 */
        /* <DEDUP_REMOVED lines=8> */
[----:B------:R-:W-:Y:S01]  /*1440*/  FADD.FTZ R47, R44, R149 ;  /* 0x000000952c2f7221 */ /* 0x000fe20000010000 */
[----:B------:R-:W-:Y:S01]  /*1450*/  FMUL.FTZ R148, R26, R187 ;  /* 0x000000bb1a947220 */ /* 0x000fe20000410000 */
[----:B------:R-:W-:Y:S01]  /*1460*/  FMUL.FTZ R141, R68, UR12 ;  /* 0x0000000c448d7c20 */ /* 0x000fe20008410000 */
[----:B------:R-:W-:Y:S01]  /*1470*/  FFMA.FTZ R44, R144, R149, R45 ;  /* 0x00000095902c7223 */ /* 0x000fe2000001002d */
[----:B------:R-:W-:Y:S01]  /*1480*/  FMUL.FTZ R146, R27, R198 ;  /* 0x000000c61b927220 */ /* 0x000fe20000410000 */
[----:B------:R-:W-:Y:S01]  /*1490*/  FMUL.FTZ R152, R152, UR12 ;  /* 0x0000000c98987c20 */ /* 0x000fe20008410000 */
[----:B------:R-:W-:Y:S01]  /*14a0*/  FADD.FTZ R47, R47, R148 ;  /* 0x000000942f2f7221 */ /* 0x000fe20000010000 */
[----:B------:R-:W-:Y:S01]  /*14b0*/  FFMA.FTZ R45, R141, R148, R44 ;  /* 0x000000948d2d7223 */ /* 0x000fe2000001002c */
[----:B------:R-:W1:Y:S01]  /*14c0*/  @P0 LDC.64 R48, c[0x0][0x438] ;  /* 0x00010e00ff300b82 */ /* 0x000e620000000a00 */
[----:B------:R-:W5:Y:S01]  /*14d0*/  LDG.E R151, desc[UR14][R50.64] ;  /* 0x0000000e32977981 */ /* 0x000f62000c1e1900 */
[----:B------:R-:W-:Y:S01]  /*14e0*/  FADD.FTZ R47, R47, R146 ;  /* 0x000000922f2f7221 */ /* 0x000fe20000010000 */
[----:B------:R-:W-:-:S04]  /*14f0*/  FFMA.FTZ R45, R152, R146, R45 ;  /* 0x00000092982d7223 */ /* 0x000fc8000001002d */
[----:B------:R-:W2:Y:S04]  /*1500*/  SHFL.DOWN PT, R44, R47, 0x10, 0x1f ;  /* 0x0a001f002f2c7f89 */ /* 0x000ea800000e0000 */
[----:B------:R-:W3:Y:S01]  /*1510*/  SHFL.DOWN PT, R46, R45, 0x10, 0x1f ;  /* 0x0a001f002d2e7f89 */ /* 0x000ee200000e0000 */
[----:B-1----:R-:W-:-:S05]  /*1520*/  @P0 IMAD.WIDE.U32 R48, R69, 0x8, R48 ;  /* 0x0000000845300825 */ /* 0x002fca00078e0030 */
[----:B------:R1:W5:Y:S01]  /*1530*/  @P0 LDG.E.64 R58, desc[UR14][R48.64] ;  /* 0x0000000e303a0981 */ /* 0x000362000c1e1b00 */
[----:B--2---:R-:W-:Y:S01]  /*1540*/  FADD.FTZ R44, R47, R44 ;  /* 0x0000002c2f2c7221 */ /* 0x004fe20000010000 */
[----:B---3--:R-:W-:-:S04]  /*1550*/  FADD.FTZ R46, R45, R46 ;  /* 0x0000002e2d2e7221 */ /* 0x008fc80000010000 */
[----:B-1----:R-:W1:Y:S04]  /*1560*/  SHFL.DOWN PT, R49, R44, 0x8, 0x1f ;  /* 0x09001f002c317f89 */ /* 0x002e6800000e0000 */
[----:B------:R-:W2:Y:S01]  /*1570*/  SHFL.DOWN PT, R51, R46, 0x8, 0x1f ;  /* 0x09001f002e337f89 */ /* 0x000ea200000e0000 */
        /* <DEDUP_REMOVED lines=40> */
[----:B------:R-:W-:Y:S01]  /*1800*/  FFMA.FTZ R133, R0, R165, R133 ;  /* 0x000000a500857223 */ /* 0x000fe20000010085 */
        /* <DEDUP_REMOVED lines=56> */
[----:B------:R-:W0:Y:S01]  /*1b90*/  LDC.64 R44, c[0x0][0x390] ;  /* 0x0000e400ff2c7b82 */ /* 0x000e220000000a00 */
[--C-:B------:R-:W-:Y:S01]  /*1ba0*/  FFMA.FTZ R66, R66, UR13, R165.reuse ;  /* 0x0000000d42427c23 */ /* 0x100fe200080100a5 */
[--C-:B------:R-:W-:Y:S01]  /*1bb0*/  FFMA.FTZ R49, R176, UR13, R165.reuse ;  /* 0x0000000db0317c23 */ /* 0x100fe200080100a5 */
[--C-:B------:R-:W-:Y:S01]  /*1bc0*/  FFMA.FTZ R178, R178, UR13, R165.reuse ;  /* 0x0000000db2b27c23 */ /* 0x100fe200080100a5 */
[----:B------:R-:W-:Y:S01]  /*1bd0*/  FFMA.FTZ R0, R0, UR13, R165 ;  /* 0x0000000d00007c23 */ /* 0x000fe200080100a5 */
[C---:B-----5:R-:W-:Y:S02]  /*1be0*/  LOP3.LUT P0, RZ, R63.reuse, 0xff0000, RZ, 0xc0, !PT ;  /* 0x00ff00003fff7812 */ /* 0x060fe4000780c0ff */
[----:B------:R-:W-:Y:S01]  /*1bf0*/  LOP3.LUT P4, RZ, R63, 0xff00, RZ, 0xc0, !PT ;  /* 0x0000ff003fff7812 */ /* 0x000fe2000788c0ff */
[----:B------:R-:W1:Y:S01]  /*1c00*/  LDC.64 R50, c[0x0][0x468] ;  /* 0x00011a00ff327b82 */ /* 0x000e620000000a00 */
[----:B0-----:R-:W-:-:S06]  /*1c10*/  IMAD.WIDE.U32 R46, R69, 0x8, R44 ;  /* 0x00000008452e7825 */ /* 0x001fcc00078e002c */
[----:B------:R-:W2:Y:S01]  /*1c20*/  LDG.E.64 R46, desc[UR14][R46.64] ;  /* 0x0000000e2e2e7981 */ /* 0x000ea2000c1e1b00 */
        /* <DEDUP_REMOVED lines=11> */
[----:B------:R0:W3:Y:S01]  /*1ce0*/  F2F.BF16.F32 R67, R49 ;  /* 0x0000003100437304 */ /* 0x0000e20000202000 */
[----:B------:R-:W-:Y:S01]  /*1cf0*/  FMUL.FTZ R169, R169, UR22 ;  /* 0x00000016a9a97c20 */ /* 0x000fe20008410000 */
[----:B------:R-:W-:Y:S01]  /*1d00*/  FMUL.FTZ R180, R48, UR22 ;  /* 0x0000001630b47c20 */ /* 0x000fe20008410000 */
[----:B------:R-:W-:Y:S01]  /*1d10*/  FMUL.FTZ R176, R176, UR22 ;  /* 0x00000016b0b07c20 */ /* 0x000fe20008410000 */
[----:B------:R-:W-:Y:S01]  /*1d20*/  ISETP.GE.U32.AND P2, PT, R63, 0x1000000, PT ;  /* 0x010000003f00780c */ /* 0x000fe20003f46070 */
[--C-:B------:R-:W-:Y:S01]  /*1d30*/  FFMA.FTZ R65, R174, UR13, R165.reuse ;  /* 0x0000000dae417c23 */ /* 0x100fe200080100a5 */
[----:B------:R-:W-:Y:S01]  /*1d40*/  FMUL.FTZ R48, R5, R180 ;  /* 0x000000b405307220 */ /* 0x000fe20000410000 */
[----:B------:R-:W-:Y:S01]  /*1d50*/  LOP3.LUT P5, RZ, R63, 0xff, RZ, 0xc0, !PT ;  /* 0x000000ff3fff7812 */ /* 0x000fe200078ac0ff */
[----:B------:R4:W-:Y:S01]  /*1d60*/  F2F.BF16.F32 R171, R0 ;  /* 0x0000000000ab7304 */ /* 0x0009e20000202000 */
[----:B0-----:R-:W-:Y:S01]  /*1d70*/  FMUL.FTZ R49, R6, R169 ;  /* 0x000000a906317220 */ /* 0x001fe20000410000 */
[--C-:B------:R-:W-:Y:S01]  /*1d80*/  FFMA.FTZ R63, R164, UR13, R165.reuse ;  /* 0x0000000da43f7c23 */ /* 0x100fe200080100a5 */
[----:B------:R-:W-:Y:S01]  /*1d90*/  FSEL R48, R48, RZ, P4 ;  /* 0x000000ff30307208 */ /* 0x000fe20002000000 */
[----:B------:R-:W-:Y:S01]  /*1da0*/  FFMA.FTZ R61, R170, UR13, R165 ;  /* 0x0000000daa3d7c23 */ /* 0x000fe200080100a5 */
[----:B------:R-:W-:Y:S01]  /*1db0*/  FADD.FTZ R65, R168, -R65 ;  /* 0x80000041a8417221 */ /* 0x000fe20000010000 */
[----:B------:R-:W-:Y:S01]  /*1dc0*/  FSEL R60, R49, RZ, P0 ;  /* 0x000000ff313c7208 */ /* 0x000fe20000000000 */
[----:B------:R-:W-:Y:S01]  /*1dd0*/  FMUL.FTZ R49, R7, R176 ;  /* 0x000000b007317220 */ /* 0x000fe20000410000 */
[----:B------:R-:W-:Y:S01]  /*1de0*/  F2F.BF16.F32 R68, R66 ;  /* 0x0000004200447304 */ /* 0x000fe20000202000 */
[----:B----4-:R-:W-:Y:S01]  /*1df0*/  FMUL.FTZ R0, R0, UR4 ;  /* 0x0000000400007c20 */ /* 0x010fe20008410000 */
[----:B------:R-:W-:Y:S01]  /*1e00*/  FADD.FTZ R162, R162, -R63 ;  /* 0x8000003fa2a27221 */ /* 0x000fe20000010000 */
[----:B------:R-:W-:Y:S01]  /*1e10*/  FADD.FTZ R166, R166, -R61 ;  /* 0x8000003da6a67221 */ /* 0x000fe20000010000 */
[----:B------:R-:W-:Y:S01]  /*1e20*/  FSEL R62, R49, RZ, P2 ;  /* 0x000000ff313e7208 */ /* 0x000fe20001000000 */
[----:B------:R-:W-:Y:S01]  /*1e30*/  FMUL.FTZ R173, R0, UR22 ;  /* 0x0000001600ad7c20 */ /* 0x000fe20008410000 */
[----:B------:R-:W-:Y:S01]  /*1e40*/  FMUL.FTZ R168, R65, UR12 ;  /* 0x0000000c41a87c20 */ /* 0x000fe20008410000 */
[----:B------:R-:W-:Y:S01]  /*1e50*/  FFMA.FTZ R172, R172, UR13, R165 ;  /* 0x0000000dacac7c23 */ /* 0x000fe200080100a5 */
[----:B------:R0:W-:Y:S01]  /*1e60*/  F2F.BF16.F32 R66, R48 ;  /* 0x0000003000427304 */ /* 0x0001e20000202000 */
[----:B------:R-:W-:Y:S01]  /*1e70*/  FMUL.FTZ R0, R4, R173 ;  /* 0x000000ad04007220 */ /* 0x000fe20000410000 */
[----:B------:R-:W-:Y:S01]  /*1e80*/  FMUL.FTZ R166, R166, UR12 ;  /* 0x0000000ca6a67c20 */ /* 0x000fe20008410000 */
[----:B------:R-:W-:-:S03]  /*1e90*/  FADD.FTZ R172, R167, -R172 ;  /* 0x800000aca7ac7221 */ /* 0x000fc60000010000 */
[----:B------:R-:W-:Y:S02]  /*1ea0*/  FSEL R0, R0, RZ, P5 ;  /* 0x000000ff00007208 */ /* 0x000fe40002800000 */
[----:B------:R-:W4:Y:S01]  /*1eb0*/  F2F.BF16.F32 R179, R178 ;  /* 0x000000b200b37304 */ /* 0x000f220000202000 */
[----:B0-----:R-:W0:Y:S07]  /*1ec0*/  LDC.64 R48, c[0x0][0x478] ;  /* 0x00011e00ff307b82 */ /* 0x001e2e0000000a00 */
[----:B------:R3:W1:Y:S08]  /*1ed0*/  F2F.BF16.F32 R64, R62 ;  /* 0x0000003e00407304 */ /* 0x0006700000202000 */
[----:B------:R1:W0:Y:S01]  /*1ee0*/  F2F.BF16.F32 R177, R60 ;  /* 0x0000003c00b17304 */ /* 0x0002220000202000 */
[----:B---3--:R-:W-:Y:S01]  /*1ef0*/  IMAD.WIDE.U32 R62, R67, 0x10000, RZ ;  /* 0x00010000433e7825 */ /* 0x008fe200078e00ff */
[----:B----4-:R-:W-:-:S03]  /*1f00*/  SHF.L.U32 R67, R179, 0x10, RZ ;  /* 0x00000010b3437819 */ /* 0x010fc600000006ff */
[----:B------:R-:W-:Y:S02]  /*1f10*/  HFMA2 R167, -RZ, RZ, 0, 0 ;  /* 0x00000000ffa77431 */ /* 0x000fe400000001ff */
[----:B------:R-:W-:Y:S01]  /*1f20*/  FMUL.FTZ R162, R162, UR12 ;  /* 0x0000000ca2a27c20 */ /* 0x000fe20008410000 */
[----:B------:R-:W-:Y:S01]  /*1f30*/  FMUL.FTZ R172, R172, UR12 ;  /* 0x0000000cacac7c20 */ /* 0x000fe20008410000 */
[----:B------:R-:W-:Y:S01]  /*1f40*/  LOP3.LUT R63, R63, R67, R68, 0xfe, !PT ;  /* 0x000000433f3f7212 */ /* 0x000fe200078efe44 */
[----:B------:R-:W3:Y:S01]  /*1f50*/  F2F.BF16.F32 R175, R0 ;  /* 0x0000000000af7304 */ /* 0x000ee20000202000 */
[----:B-1----:R-:W-:Y:S01]  /*1f60*/  IMAD.WIDE.U32 R60, R66, 0x10000, RZ ;  /* 0x00010000423c7825 */ /* 0x002fe200078e00ff */
[----:B------:R-:W-:Y:S02]  /*1f70*/  SHF.L.U32 R65, R64, 0x10, RZ ;  /* 0x0000001040417819 */ /* 0x000fe400000006ff */
[----:B------:R-:W-:Y:S01]  /*1f80*/  LOP3.LUT R62, R62, R171, RZ, 0xfc, !PT ;  /* 0x000000ab3e3e7212 */ /* 0x000fe200078efcff */
[----:B0-----:R-:W-:Y:S01]  /*1f90*/  IMAD.WIDE.U32 R66, R69, 0x8, R48 ;  /* 0x0000000845427825 */ /* 0x001fe200078e0030 */
[----:B------:R-:W-:-:S02]  /*1fa0*/  LOP3.LUT R65, R61, R65, R177, 0xfe, !PT ;  /* 0x000000413d417212 */ /* 0x000fc400078efeb1 */
[----:B------:R0:W-:Y:S01]  /*1fb0*/  F2F.BF16.F32 R179, R168 ;  /* 0x000000a800b37304 */ /* 0x0001e20000202000 */
[----:B------:R-:W-:Y:S01]  /*1fc0*/  IMAD.WIDE.U32 R68, R69, 0x8, R50 ;  /* 0x0000000845447825 */ /* 0x000fe200078e0032 */
[----:B------:R1:W-:Y:S01]  /*1fd0*/  STG.E.64 desc[UR14][R66.64], R62 ;  /* 0x0000003e42007986 */ /* 0x0003e2000c101b0e */
[----:B---3--:R-:W-:Y:S02]  /*1fe0*/  LOP3.LUT R64, R60, R175, RZ, 0xfc, !PT ;  /* 0x000000af3c407212 */ /* 0x008fe400078efcff */
[----:B------:R-:W-:Y:S01]  /*1ff0*/  IMAD.WIDE.U32 R60, R71, 0x8, R44 ;  /* 0x00000008473c7825 */ /* 0x000fe200078e002c */
[----:B------:R-:W-:Y:S02]  /*2000*/  ISETP.GE.U32.AND P6, PT, R70, 0x1000000, PT ;  /* 0x010000004600780c */ /* 0x000fe40003fc6070 */
[----:B------:R-:W-:Y:S01]  /*2010*/  F2F.BF16.F32 R170, R172 ;  /* 0x000000ac00aa7304 */ /* 0x000fe20000202000 */
[----:B------:R3:W-:Y:S04]  /*2020*/  STG.E.64 desc[UR14][R68.64], R64 ;  /* 0x0000004044007986 */ /* 0x0007e8000c101b0e */
[----:B------:R-:W4:Y:S01]  /*2030*/  LDG.E.64 R60, desc[UR14][R60.64] ;  /* 0x0000000e3c3c7981 */ /* 0x000f22000c1e1b00 */
[----:B------:R-:W-:Y:S01]  /*2040*/  FMUL.FTZ R171, R166, UR4 ;  /* 0x00000004a6ab7c20 */ /* 0x000fe20008410000 */
[----:B------:R-:W-:Y:S01]  /*2050*/  FMUL.FTZ R0, R172, UR4 ;  /* 0x00000004ac007c20 */ /* 0x000fe20008410000 */
[----:B0-----:R-:W-:Y:S01]  /*2060*/  FMUL.FTZ R168, R168, UR4 ;  /* 0x00000004a8a87c20 */ /* 0x001fe20008410000 */
[----:B------:R-:W-:Y:S01]  /*2070*/  LOP3.LUT P3, RZ, R70, 0xff00, RZ, 0xc0, !PT ;  /* 0x0000ff0046ff7812 */ /* 0x000fe2000786c0ff */
[----:B------:R-:W-:Y:S01]  /*2080*/  FMUL.FTZ R171, R171, UR22 ;  /* 0x00000016abab7c20 */ /* 0x000fe20008410000 */
[----:B------:R-:W-:Y:S01]  /*2090*/  FMUL.FTZ R174, R0, UR22 ;  /* 0x0000001600ae7c20 */ /* 0x000fe20008410000 */
[----:B------:R-:W-:Y:S02]  /*20a0*/  F2F.BF16.F32 R177, R166 ;  /* 0x000000a600b17304 */ /* 0x000fe40000202000 */
[----:B-1----:R-:W-:Y:S01]  /*20b0*/  FMUL.FTZ R63, R10, R171 ;  /* 0x000000ab0a3f7220 */ /* 0x002fe20000410000 */
[----:B---3--:R-:W-:Y:S01]  /*20c0*/  FMUL.FTZ R64, R162, UR4 ;  /* 0x00000004a2407c20 */ /* 0x008fe20008410000 */
[----:B------:R-:W-:-:S04]  /*20d0*/  FMUL.FTZ R0, R9, R174 ;  /* 0x000000ae09007220 */ /* 0x000fc80000410000 */
[----:B------:R0:W1:Y:S01]  /*20e0*/  F2F.BF16.F32 R65, R162 ;  /* 0x000000a200417304 */ /* 0x0000620000202000 */
[----:B------:R-:W-:Y:S02]  /*20f0*/  FSEL R62, R0, RZ, P3 ;  /* 0x000000ff003e7208 */ /* 0x000fe40001800000 */
[----:B------:R-:W-:-:S05]  /*2100*/  MOV R0, RZ ;  /* 0x000000ff00007202 */ /* 0x000fca0000000f00 */
[----:B------:R-:W3:Y:S01]  /*2110*/  F2F.BF16.F32 R66, R62 ;  /* 0x0000003e00427304 */ /* 0x000ee20000202000 */
[----:B0-----:R-:W-:Y:S01]  /*2120*/  FMUL.FTZ R162, R64, UR22 ;  /* 0x0000001640a27c20 */ /* 0x001fe20008410000 */
[----:B-1----:R-:W-:Y:S01]  /*2130*/  SHF.L.U32 R65, R65, 0x10, RZ ;  /* 0x0000001041417819 */ /* 0x002fe200000006ff */
[----:B---3--:R-:W-:Y:S01]  /*2140*/  IMAD.WIDE.U32 R66, R66, 0x10000, RZ ;  /* 0x0001000042427825 */ /* 0x008fe200078e00ff */
[----:B--2---:R-:W-:Y:S02]  /*2150*/  @P5 MOV R164, R46 ;  /* 0x0000002e00a45202 */ /* 0x004fe40000000f00 */
[----:B------:R-:W-:Y:S02]  /*2160*/  @P4 SHF.R.U64 R46, R46, 0x10, R47 ;  /* 0x000000102e2e4819 */ /* 0x000fe4000000122f */
[----:B------:R-:W-:-:S05]  /*2170*/  @P5 SHF.L.U32 R164, R164, 0x10, RZ ;  /* 0x00000010a4a45819 */ /* 0x000fca00000006ff */
[----:B------:R-:W-:Y:S01]  /*2180*/  @P5 FMUL.FTZ R167, R173, R164 ;  /* 0x000000a4ada75220 */ /* 0x000fe20000410000 */
[----:B------:R-:W-:Y:S01]  /*2190*/  LOP3.LUT P5, RZ, R70, 0xff0000, RZ, 0xc0, !PT ;  /* 0x00ff000046ff7812 */ /* 0x000fe200078ac0ff */
[----:B------:R-:W-:-:S03]  /*21a0*/  FMUL.FTZ R173, R168, UR22 ;  /* 0x00000016a8ad7c20 */ /* 0x000fc60008410000 */
[----:B------:R-:W-:Y:S02]  /*21b0*/  FSEL R64, R63, RZ, P5 ;  /* 0x000000ff3f407208 */ /* 0x000fe40002800000 */
[----:B------:R-:W-:Y:S01]  /*21c0*/  @P4 SHF.L.U32 R63, R46, 0x10, RZ ;  /* 0x000000102e3f4819 */ /* 0x000fe200000006ff */
[----:B------:R-:W-:-:S03]  /*21d0*/  FMUL.FTZ R46, R11, R162 ;  /* 0x000000a20b2e7220 */ /* 0x000fc60000410000 */
[----:B------:R-:W-:Y:S01]  /*21e0*/  F2F.BF16.F32 R64, R64 ;  /* 0x0000004000407304 */ /* 0x000fe20000202000 */
[----:B------:R-:W-:Y:S01]  /*21f0*/  @P4 FMUL.FTZ R0, R180, R63 ;  /* 0x0000003fb4004220 */ /* 0x000fe20000410000 */
[----:B------:R-:W-:Y:S01]  /*2200*/  FSEL R68, R46, RZ, P6 ;  /* 0x000000ff2e447208 */ /* 0x000fe20003000000 */
[----:B------:R-:W-:Y:S01]  /*2210*/  FMUL.FTZ R46, R8, R173 ;  /* 0x000000ad082e7220 */ /* 0x000fe20000410000 */
[----:B------:R-:W-:Y:S01]  /*2220*/  LOP3.LUT P4, RZ, R70, 0xff, RZ, 0xc0, !PT ;  /* 0x000000ff46ff7812 */ /* 0x000fe2000788c0ff */
[----:B------:R-:W-:-:S03]  /*2230*/  IMAD.WIDE.U32 R62, R170, 0x10000, RZ ;  /* 0x00010000aa3e7825 */ /* 0x000fc600078e00ff */
[----:B------:R-:W0:Y:S01]  /*2240*/  F2F.BF16.F32 R68, R68 ;  /* 0x0000004400447304 */ /* 0x000e220000202000 */
[----:B------:R-:W-:Y:S02]  /*2250*/  FSEL R46, R46, RZ, P4 ;  /* 0x000000ff2e2e7208 */ /* 0x000fe40002000000 */
[----:B------:R-:W-:Y:S02]  /*2260*/  LOP3.LUT R63, R63, R65, R177, 0xfe, !PT ;  /* 0x000000413f3f7212 */ /* 0x000fe400078efeb1 */
[----:B------:R-:W-:-:S03]  /*2270*/  LOP3.LUT R62, R62, R179, RZ, 0xfc, !PT ;  /* 0x000000b33e3e7212 */ /* 0x000fc600078efcff */
[----:B------:R-:W1:Y:S01]  /*2280*/  F2F.BF16.F32 R175, R46 ;  /* 0x0000002e00af7304 */ /* 0x000e620000202000 */
[----:B0-----:R-:W-:-:S04]  /*2290*/  SHF.L.U32 R69, R68, 0x10, RZ ;  /* 0x0000001044457819 */ /* 0x001fc800000006ff */
[----:B------:R-:W-:Y:S01]  /*22a0*/  LOP3.LUT R67, R67, R69, R64, 0xfe, !PT ;  /* 0x0000004543437212 */ /* 0x000fe200078efe40 */
[----:B------:R-:W-:Y:S01]  /*22b0*/  IMAD.WIDE.U32 R64, R71, 0x8, R48 ;  /* 0x0000000847407825 */ /* 0x000fe200078e0030 */
[----:B-1----:R-:W-:-:S03]  /*22c0*/  LOP3.LUT R66, R66, R175, RZ, 0xfc, !PT ;  /* 0x000000af42427212 */ /* 0x002fc600078efcff */
[----:B------:R-:W-:Y:S01]  /*22d0*/  IMAD.WIDE.U32 R68, R71, 0x8, R50 ;  /* 0x0000000847447825 */ /* 0x000fe200078e0032 */
[----:B------:R0:W-:Y:S03]  /*22e0*/  STG.E.64 desc[UR14][R64.64], R62 ;  /* 0x0000003e40007986 */ /* 0x0001e6000c101b0e */
[----:B------:R-:W-:Y:S01]  /*22f0*/  IMAD.WIDE.U32 R70, R155, 0x8, R44 ;  /* 0x000000089b467825 */ /* 0x000fe200078e002c */
[----:B------:R1:W-:Y:S05]  /*2300*/  STG.E.64 desc[UR14][R68.64], R66 ;  /* 0x0000004244007986 */ /* 0x0003ea000c101b0e */
[----:B------:R-:W2:Y:S01]  /*2310*/  LDG.E.64 R70, desc[UR14][R70.64] ;  /* 0x0000000e46467981 */ /* 0x000ea2000c1e1b00 */
[--C-:B------:R-:W-:Y:S01]  /*2320*/  FFMA.FTZ R156, R156, UR13, R165.reuse ;  /* 0x0000000d9c9c7c23 */ /* 0x100fe200080100a5 */
[--C-:B------:R-:W-:Y:S01]  /*2330*/  FFMA.FTZ R137, R137, UR13, R165.reuse ;  /* 0x0000000d89897c23 */ /* 0x100fe200080100a5 */
[--C-:B------:R-:W-:Y:S01]  /*2340*/  FFMA.FTZ R132, R132, UR13, R165.reuse ;  /* 0x0000000d84847c23 */ /* 0x100fe200080100a5 */
[----:B------:R-:W-:Y:S01]  /*2350*/  FFMA.FTZ R139, R139, UR13, R165 ;  /* 0x0000000d8b8b7c23 */ /* 0x000fe200080100a5 */
[----:B------:R-:W-:Y:S01]  /*2360*/  FADD.FTZ R156, R163, -R156 ;  /* 0x8000009ca39c7221 */ /* 0x000fe20000010000 */
[----:B0-----:R-:W-:-:S02]  /*2370*/  @P0 MOV R64, R47 ;  /* 0x0000002f00400202 */ /* 0x001fc40000000f00 */
[----:B------:R-:W-:Y:S02]  /*2380*/  CS2R R62, SRZ ;  /* 0x00000000003e7805 */ /* 0x000fe4000001ff00 */
[----:B------:R-:W-:Y:S01]  /*2390*/  @P2 SHF.R.U32.HI R47, RZ, 0x10, R47 ;  /* 0x00000010ff2f2819 */ /* 0x000fe2000001162f */
[----:B------:R-:W-:Y:S01]  /*23a0*/  FMUL.FTZ R156, R156, UR12 ;  /* 0x0000000c9c9c7c20 */ /* 0x000fe20008410000 */
[----:B------:R-:W-:Y:S01]  /*23b0*/  @P0 SHF.L.U32 R64, R64, 0x10, RZ ;  /* 0x0000001040400819 */ /* 0x000fe200000006ff */
[----:B------:R-:W-:Y:S01]  /*23c0*/  FADD.FTZ R137, R158, -R137 ;  /* 0x800000899e897221 */ /* 0x000fe20000010000 */
[----:B------:R-:W-:Y:S01]  /*23d0*/  @P2 SHF.L.U32 R47, R47, 0x10, RZ ;  /* 0x000000102f2f2819 */ /* 0x000fe200000006ff */
[----:B------:R-:W-:Y:S01]  /*23e0*/  FMUL.FTZ R46, R156, UR4 ;  /* 0x000000049c2e7c20 */ /* 0x000fe20008410000 */
[----:B-1----:R0:W-:Y:S01]  /*23f0*/  F2F.BF16.F32 R68, R156 ;  /* 0x0000009c00447304 */ /* 0x0021e20000202000 */
[----:B------:R-:W-:Y:S01]  /*2400*/  FADD.FTZ R132, R161, -R132 ;  /* 0x80000084a1847221 */ /* 0x000fe20000010000 */
[----:B------:R-:W-:Y:S01]  /*2410*/  @P0 FMUL.FTZ R63, R169, R64 ;  /* 0x00000040a93f0220 */ /* 0x000fe20000410000 */
[----:B------:R-:W-:Y:S01]  /*2420*/  @P2 FMUL.FTZ R62, R176, R47 ;  /* 0x0000002fb03e2220 */ /* 0x000fe20000410000 */
[----:B------:R-:W-:Y:S01]  /*2430*/  LOP3.LUT P0, RZ, R135, 0xff00, RZ, 0xc0, !PT ;  /* 0x0000ff0087ff7812 */ /* 0x000fe2000780c0ff */
[----:B------:R-:W-:Y:S01]  /*2440*/  FMUL.FTZ R137, R137, UR12 ;  /* 0x0000000c89897c20 */ /* 0x000fe20008410000 */
[----:B------:R-:W-:Y:S01]  /*2450*/  FMUL.FTZ R132, R132, UR12 ;  /* 0x0000000c84847c20 */ /* 0x000fe20008410000 */
[----:B------:R-:W-:Y:S01]  /*2460*/  FADD.FTZ R139, R160, -R139 ;  /* 0x8000008ba08b7221 */ /* 0x000fe20000010000 */
[----:B------:R-:W-:Y:S01]  /*2470*/  CS2R R66, SRZ ;  /* 0x0000000000427805 */ /* 0x000fe2000001ff00 */
[----:B0-----:R-:W-:Y:S01]  /*2480*/  FMUL.FTZ R156, R46, UR22 ;  /* 0x000000162e9c7c20 */ /* 0x001fe20008410000 */
[----:B------:R-:W-:Y:S01]  /*2490*/  FMUL.FTZ R64, R137, UR4 ;  /* 0x0000000489407c20 */ /* 0x000fe20008410000 */
[----:B------:R-:W-:Y:S01]  /*24a0*/  FMUL.FTZ R139, R139, UR12 ;  /* 0x0000000c8b8b7c20 */ /* 0x000fe20008410000 */
[----:B------:R0:W-:Y:S01]  /*24b0*/  F2F.BF16.F32 R69, R137 ;  /* 0x0000008900457304 */ /* 0x0001e20000202000 */
[----:B------:R-:W-:Y:S01]  /*24c0*/  FMUL.FTZ R47, R13, R156 ;  /* 0x0000009c0d2f7220 */ /* 0x000fe20000410000 */
[----:B------:R-:W-:Y:S01]  /*24d0*/  LOP3.LUT P2, RZ, R135, 0xff0000, RZ, 0xc0, !PT ;  /* 0x00ff000087ff7812 */ /* 0x000fe2000784c0ff */
[----:B------:R-:W-:Y:S01]  /*24e0*/  FFMA.FTZ R153, R153, UR13, R165 ;  /* 0x0000000d99997c23 */ /* 0x000fe200080100a5 */
[----:B----4-:R-:W-:Y:S01]  /*24f0*/  @P3 SHF.R.U64 R65, R60, 0x10, R61 ;  /* 0x000000103c413819 */ /* 0x010fe2000000123d */
[----:B------:R-:W-:Y:S01]  /*2500*/  FFMA.FTZ R157, R157, UR13, R165 ;  /* 0x0000000d9d9d7c23 */ /* 0x000fe200080100a5 */
[----:B------:R-:W-:Y:S01]  /*2510*/  @P4 MOV R46, R60 ;  /* 0x0000003c002e4202 */ /* 0x000fe20000000f00 */
[----:B------:R-:W-:Y:S01]  /*2520*/  FADD.FTZ R153, R136, -R153 ;  /* 0x8000009988997221 */ /* 0x000fe20000010000 */
[----:B------:R-:W-:Y:S01]  /*2530*/  FSEL R60, R47, RZ, P0 ;  /* 0x000000ff2f3c7208 */ /* 0x000fe20000000000 */
[----:B------:R1:W3:Y:S01]  /*2540*/  F2F.BF16.F32 R164, R132 ;  /* 0x0000008400a47304 */ /* 0x0002e20000202000 */
[----:B------:R-:W-:Y:S01]  /*2550*/  @P3 SHF.L.U32 R47, R65, 0x10, RZ ;  /* 0x00000010412f3819 */ /* 0x000fe200000006ff */
[----:B------:R-:W-:Y:S01]  /*2560*/  FMUL.FTZ R65, R132, UR4 ;  /* 0x0000000484417c20 */ /* 0x000fe20008410000 */
[----:B------:R-:W-:Y:S01]  /*2570*/  @P4 SHF.L.U32 R46, R46, 0x10, RZ ;  /* 0x000000102e2e4819 */ /* 0x000fe200000006ff */
[----:B0-----:R-:W-:Y:S01]  /*2580*/  FMUL.FTZ R137, R64, UR22 ;  /* 0x0000001640897c20 */ /* 0x001fe20008410000 */
[----:B------:R-:W-:Y:S01]  /*2590*/  FADD.FTZ R157, R154, -R157 ;  /* 0x8000009d9a9d7221 */ /* 0x000fe20000010000 */
[----:B------:R-:W-:Y:S01]  /*25a0*/  @P3 FMUL.FTZ R66, R174, R47 ;  /* 0x0000002fae423220 */ /* 0x000fe20000410000 */
[----:B------:R-:W-:Y:S01]  /*25b0*/  ISETP.GE.U32.AND P3, PT, R135, 0x1000000, PT ;  /* 0x010000008700780c */ /* 0x000fe20003f66070 */
[----:B------:R0:W4:Y:S01]  /*25c0*/  F2F.BF16.F32 R163, R139 ;  /* 0x0000008b00a37304 */ /* 0x0001220000202000 */
[----:B-1----:R-:W-:Y:S01]  /*25d0*/  FMUL.FTZ R132, R65, UR22 ;  /* 0x0000001641847c20 */ /* 0x002fe20008410000 */
[----:B------:R-:W-:Y:S01]  /*25e0*/  @P4 FMUL.FTZ R67, R46, R173 ;  /* 0x000000ad2e434220 */ /* 0x000fe20000410000 */
[----:B------:R-:W-:Y:S01]  /*25f0*/  FMUL.FTZ R64, R14, R137 ;  /* 0x000000890e407220 */ /* 0x000fe20000410000 */
[----:B------:R-:W-:Y:S01]  /*2600*/  LOP3.LUT P4, RZ, R135, 0xff, RZ, 0xc0, !PT ;  /* 0x000000ff87ff7812 */ /* 0x000fe2000788c0ff */
[----:B------:R-:W-:Y:S01]  /*2610*/  FMUL.FTZ R46, R15, R132 ;  /* 0x000000840f2e7220 */ /* 0x000fe20000410000 */
[----:B------:R-:W-:Y:S01]  /*2620*/  FFMA.FTZ R47, R140, UR13, R165 ;  /* 0x0000000d8c2f7c23 */ /* 0x000fe200080100a5 */
[----:B---3--:R-:W-:Y:S01]  /*2630*/  SHF.L.U32 R65, R164, 0x10, RZ ;  /* 0x00000010a4417819 */ /* 0x008fe200000006ff */
[----:B------:R1:W3:Y:S01]  /*2640*/  F2F.BF16.F32 R158, R60 ;  /* 0x0000003c009e7304 */ /* 0x0002e20000202000 */
[----:B0-----:R-:W-:Y:S01]  /*2650*/  FMUL.FTZ R139, R139, UR4 ;  /* 0x000000048b8b7c20 */ /* 0x001fe20008410000 */
[----:B------:R-:W-:Y:S01]  /*2660*/  FSEL R64, R64, RZ, P2 ;  /* 0x000000ff40407208 */ /* 0x000fe20001000000 */
[----:B------:R-:W-:Y:S01]  /*2670*/  FADD.FTZ R138, R138, -R47 ;  /* 0x8000002f8a8a7221 */ /* 0x000fe20000010000 */
[----:B------:R-:W-:Y:S01]  /*2680*/  FMUL.FTZ R140, R153, UR12 ;  /* 0x0000000c998c7c20 */ /* 0x000fe20008410000 */
[----:B------:R-:W-:Y:S01]  /*2690*/  FMUL.FTZ R161, R139, UR22 ;  /* 0x000000168ba17c20 */ /* 0x000fe20008410000 */
[----:B------:R-:W-:Y:S01]  /*26a0*/  FMUL.FTZ R157, R157, UR12 ;  /* 0x0000000c9d9d7c20 */ /* 0x000fe20008410000 */
[----:B------:R-:W-:Y:S01]  /*26b0*/  FMUL.FTZ R136, R138, UR12 ;  /* 0x0000000c8a887c20 */ /* 0x000fe20008410000 */
[----:B------:R0:W-:Y:S01]  /*26c0*/  F2F.BF16.F32 R160, R64 ;  /* 0x0000004000a07304 */ /* 0x0001e20000202000 */
[----:B-1----:R-:W-:Y:S01]  /*26d0*/  FSEL R60, R46, RZ, P3 ;  /* 0x000000ff2e3c7208 */ /* 0x002fe20001800000 */
[----:B------:R-:W-:-:S06]  /*26e0*/  FMUL.FTZ R46, R12, R161 ;  /* 0x000000a10c2e7220 */ /* 0x000fcc0000410000 */
[----:B------:R-:W1:Y:S01]  /*26f0*/  F2F.BF16.F32 R135, R60 ;  /* 0x0000003c00877304 */ /* 0x000e620000202000 */
[----:B0-----:R-:W-:Y:S01]  /*2700*/  FFMA.FTZ R64, R134, UR13, R165 ;  /* 0x0000000d86407c23 */ /* 0x001fe200080100a5 */
[----:B------:R-:W-:Y:S01]  /*2710*/  FSEL R134, R46, RZ, P4 ;  /* 0x000000ff2e867208 */ /* 0x000fe20002000000 */
[----:B------:R-:W-:Y:S01]  /*2720*/  IMAD.WIDE.U32 R46, R68, 0x10000, RZ ;  /* 0x00010000442e7825 */ /* 0x000fe200078e00ff */
[----:B------:R-:W-:-:S03]  /*2730*/  @P5 MOV R68, R61 ;  /* 0x0000003d00445202 */ /* 0x000fc60000000f00 */
[----:B------:R-:W-:Y:S01]  /*2740*/  FADD.FTZ R159, R159, -R64 ;  /* 0x800000409f9f7221 */ /* 0x000fe20000010000 */
[----:B------:R-:W-:Y:S01]  /*2750*/  FMUL.FTZ R153, R136, UR4 ;  /* 0x0000000488997c20 */ /* 0x000fe20008410000 */
[----:B------:R-:W-:Y:S01]  /*2760*/  @P6 SHF.R.U32.HI R61, RZ, 0x10, R61 ;  /* 0x00000010ff3d6819 */ /* 0x000fe2000001163d */
[----:B------:R-:W0:Y:S01]  /*2770*/  F2F.BF16.F32 R139, R134 ;  /* 0x00000086008b7304 */ /* 0x000e220000202000 */
[----:B------:R-:W-:Y:S01]  /*2780*/  LOP3.LUT R65, R47, R65, R69, 0xfe, !PT ;  /* 0x000000412f417212 */ /* 0x000fe200078efe45 */
[----:B------:R-:W-:Y:S01]  /*2790*/  HFMA2 R69, -RZ, RZ, 0, 0 ;  /* 0x00000000ff457431 */ /* 0x000fe200000001ff */
[----:B----4-:R-:W-:Y:S01]  /*27a0*/  LOP3.LUT R64, R46, R163, RZ, 0xfc, !PT ;  /* 0x000000a32e407212 */ /* 0x010fe200078efcff */
[----:B---3--:R-:W-:Y:S01]  /*27b0*/  IMAD.WIDE.U32 R46, R158, 0x10000, RZ ;  /* 0x000100009e2e7825 */ /* 0x008fe200078e00ff */
[----:B------:R-:W-:Y:S02]  /*27c0*/  @P5 SHF.L.U32 R68, R68, 0x10, RZ ;  /* 0x0000001044445819 */ /* 0x000fe400000006ff */
[----:B-1----:R-:W-:Y:S01]  /*27d0*/  SHF.L.U32 R135, R135, 0x10, RZ ;  /* 0x0000001087877819 */ /* 0x002fe200000006ff */
[----:B------:R-:W-:Y:S01]  /*27e0*/  FMUL.FTZ R159, R159, UR12 ;  /* 0x0000000c9f9f7c20 */ /* 0x000fe20008410000 */
[----:B------:R-:W-:Y:S01]  /*27f0*/  @P6 SHF.L.U32 R61, R61, 0x10, RZ ;  /* 0x000000103d3d6819 */ /* 0x000fe200000006ff */
[----:B------:R-:W-:Y:S01]  /*2800*/  @P5 FMUL.FTZ R69, R171, R68 ;  /* 0x00000044ab455220 */ /* 0x000fe20000410000 */
[----:B------:R-:W-:Y:S01]  /*2810*/  LOP3.LUT R135, R47, R135, R160, 0xfe, !PT ;  /* 0x000000872f877212 */ /* 0x000fe200078efea0 */
[----:B------:R1:W3:Y:S01]  /*2820*/  F2F.BF16.F32 R158, R136 ;  /* 0x00000088009e7304 */ /* 0x0002e20000202000 */
[----:B------:R-:W-:-:S02]  /*2830*/  MOV R60, RZ ;  /* 0x000000ff003c7202 */ /* 0x000fc40000000f00 */
[----:B0-----:R-:W-:Y:S01]  /*2840*/  LOP3.LUT R134, R46, R139, RZ, 0xfc, !PT ;  /* 0x0000008b2e867212 */ /* 0x001fe200078efcff */
[----:B------:R-:W-:-:S04]  /*2850*/  IMAD.WIDE.U32 R138, R155, 0x8, R48 ;  /* 0x000000089b8a7825 */ /* 0x000fc800078e0030 */
[----:B------:R-:W-:Y:S01]  /*2860*/  FMUL.FTZ R160, R153, UR22 ;  /* 0x0000001699a07c20 */ /* 0x000fe20008410000 */
[----:B------:R-:W-:Y:S01]  /*2870*/  LOP3.LUT P5, RZ, R151, 0xff00, RZ, 0xc0, !PT ;  /* 0x0000ff0097ff7812 */ /* 0x000fe200078ac0ff */
[----:B------:R-:W-:Y:S01]  /*2880*/  @P6 FMUL.FTZ R60, R162, R61 ;  /* 0x0000003da23c6220 */ /* 0x000fe20000410000 */
[----:B------:R-:W-:Y:S01]  /*2890*/  IMAD.WIDE.U32 R46, R147, 0x8, R44 ;  /* 0x00000008932e7825 */ /* 0x000fe200078e002c */
[----:B------:R0:W-:Y:S01]  /*28a0*/  STG.E.64 desc[UR14][R138.64], R64 ;  /* 0x000000408a007986 */ /* 0x0001e2000c101b0e */
[----:B------:R4:W3:Y:S02]  /*28b0*/  F2F.BF16.F32 R163, R140 ;  /* 0x0000008c00a37304 */ /* 0x0008e40000202000 */
[----:B------:R-:W-:-:S05]  /*28c0*/  IMAD.WIDE.U32 R154, R155, 0x8, R50 ;  /* 0x000000089b9a7825 */ /* 0x000fca00078e0032 */
[----:B------:R3:W-:Y:S04]  /*28d0*/  STG.E.64 desc[UR14][R154.64], R134 ;  /* 0x000000869a007986 */ /* 0x0007e8000c101b0e */
[----:B------:R-:W2:Y:S01]  /*28e0*/  LDG.E.64 R46, desc[UR14][R46.64] ;  /* 0x0000000e2e2e7981 */ /* 0x000ea2000c1e1b00 */
[----:B------:R-:W-:Y:S01]  /*28f0*/  FMUL.FTZ R153, R157, UR4 ;  /* 0x000000049d997c20 */ /* 0x000fe20008410000 */
[----:B0-----:R-:W-:Y:S01]  /*2900*/  FMUL.FTZ R64, R17, R160 ;  /* 0x000000a011407220 */ /* 0x001fe20000410000 */
[----:B-1----:R-:W-:Y:S01]  /*2910*/  FMUL.FTZ R136, R159, UR4 ;  /* 0x000000049f887c20 */ /* 0x002fe20008410000 */
[----:B------:R-:W-:Y:S02]  /*2920*/  HFMA2 R61, -RZ, RZ, 0, 0 ;  /* 0x00000000ff3d7431 */ /* 0x000fe400000001ff */
[----:B------:R-:W-:Y:S01]  /*2930*/  FMUL.FTZ R153, R153, UR22 ;  /* 0x0000001699997c20 */ /* 0x000fe20008410000 */
[----:B------:R-:W-:Y:S01]  /*2940*/  LOP3.LUT P6, RZ, R151, 0xff0000, RZ, 0xc0, !PT ;  /* 0x00ff000097ff7812 */ /* 0x000fe200078cc0ff */
[----:B------:R-:W-:Y:S01]  /*2950*/  FMUL.FTZ R136, R136, UR22 ;  /* 0x0000001688887c20 */ /* 0x000fe20008410000 */
[----:B------:R-:W-:Y:S01]  /*2960*/  FSEL R65, R64, RZ, P5 ;  /* 0x000000ff40417208 */ /* 0x000fe20002800000 */
[----:B------:R-:W-:Y:S01]  /*2970*/  FMUL.FTZ R64, R18, R153 ;  /* 0x0000009912407220 */ /* 0x000fe20000410000 */
[----:B----4-:R-:W-:Y:S01]  /*2980*/  FMUL.FTZ R140, R140, UR4 ;  /* 0x000000048c8c7c20 */ /* 0x010fe20008410000 */
[----:B------:R0:W-:Y:S01]  /*2990*/  F2F.BF16.F32 R162, R157 ;  /* 0x0000009d00a27304 */ /* 0x0001e20000202000 */
[----:B---3--:R-:W-:-:S02]  /*29a0*/  IMAD.WIDE.U32 R134, R158, 0x10000, RZ ;  /* 0x000100009e867825 */ /* 0x008fc400078e00ff */
[----:B------:R-:W-:Y:S02]  /*29b0*/  FSEL R138, R64, RZ, P6 ;  /* 0x000000ff408a7208 */ /* 0x000fe40003000000 */
[----:B------:R-:W-:Y:S01]  /*29c0*/  IMAD.WIDE.U32 R44, R143, 0x8, R44 ;  /* 0x000000088f2c7825 */ /* 0x000fe200078e002c */
[----:B------:R-:W-:Y:S02]  /*29d0*/  LOP3.LUT R134, R134, R163, RZ, 0xfc, !PT ;  /* 0x000000a386867212 */ /* 0x000fe400078efcff */
[----:B------:R-:W-:Y:S01]  /*29e0*/  F2F.BF16.F32 R65, R65 ;  /* 0x0000004100417304 */ /* 0x000fe20000202000 */
[----:B0-----:R-:W-:-:S07]  /*29f0*/  FMUL.FTZ R157, R140, UR22 ;  /* 0x000000168c9d7c20 */ /* 0x001fce0008410000 */
[----:B------:R-:W0:Y:S08]  /*2a00*/  F2F.BF16.F32 R139, R159 ;  /* 0x0000009f008b7304 */ /* 0x000e300000202000 */
[----:B------:R-:W-:Y:S01]  /*2a10*/  F2F.BF16.F32 R138, R138 ;  /* 0x0000008a008a7304 */ /* 0x000fe20000202000 */
[----:B0-----:R-:W-:-:S04]  /*2a20*/  SHF.L.U32 R139, R139, 0x10, RZ ;  /* 0x000000108b8b7819 */ /* 0x001fc800000006ff */
[----:B------:R-:W-:Y:S02]  /*2a30*/  LOP3.LUT R135, R135, R139, R162, 0xfe, !PT ;  /* 0x0000008b87877212 */ /* 0x000fe400078efea2 */
[----:B--2---:R-:W-:Y:S02]  /*2a40*/  @P4 MOV R68, R70 ;  /* 0x0000004600444202 */ /* 0x004fe40000000f00 */
[----:B------:R-:W-:Y:S02]  /*2a50*/  @P0 SHF.R.U64 R70, R70, 0x10, R71 ;  /* 0x0000001046460819 */ /* 0x000fe40000001247 */
[----:B------:R-:W-:Y:S02]  /*2a60*/  @P4 SHF.L.U32 R68, R68, 0x10, RZ ;  /* 0x0000001044444819 */ /* 0x000fe400000006ff */
[----:B------:R-:W-:Y:S01]  /*2a70*/  @P0 SHF.L.U32 R64, R70, 0x10, RZ ;  /* 0x0000001046400819 */ /* 0x000fe200000006ff */
[----:B------:R-:W-:Y:S02]  /*2a80*/  FMUL.FTZ R70, R19, R136 ;  /* 0x0000008813467220 */ /* 0x000fe40000410000 */
[----:B------:R-:W-:Y:S01]  /*2a90*/  @P4 FMUL.FTZ R61, R161, R68 ;  /* 0x00000044a13d4220 */ /* 0x000fe20000410000 */
[----:B------:R-:W-:-:S02]  /*2aa0*/  ISETP.GE.U32.AND P4, PT, R151, 0x1000000, PT ;  /* 0x010000009700780c */ /* 0x000fc40003f86070 */
[----:B------:R-:W-:Y:S01]  /*2ab0*/  MOV R68, RZ ;  /* 0x000000ff00447202 */ /* 0x000fe20000000f00 */
[----:B------:R-:W-:Y:S01]  /*2ac0*/  @P0 FMUL.FTZ R68, R156, R64 ;  /* 0x000000409c440220 */ /* 0x000fe20000410000 */
[----:B------:R-:W-:Y:S01]  /*2ad0*/  FSEL R140, R70, RZ, P4 ;  /* 0x000000ff468c7208 */ /* 0x000fe20002000000 */
[----:B------:R-:W-:Y:S01]  /*2ae0*/  FMUL.FTZ R64, R16, R157 ;  /* 0x0000009d10407220 */ /* 0x000fe20000410000 */
[----:B------:R-:W-:-:S04]  /*2af0*/  LOP3.LUT P0, RZ, R151, 0xff, RZ, 0xc0, !PT ;  /* 0x000000ff97ff7812 */ /* 0x000fc8000780c0ff */
[----:B------:R-:W0:Y:S01]  /*2b00*/  F2F.BF16.F32 R140, R140 ;  /* 0x0000008c008c7304 */ /* 0x000e220000202000 */
[----:B------:R-:W-:Y:S01]  /*2b10*/  FSEL R70, R64, RZ, P0 ;  /* 0x000000ff40467208 */ /* 0x000fe20000000000 */
[----:B------:R-:W-:-:S06]  /*2b20*/  IMAD.WIDE.U32 R64, R65, 0x10000, RZ ;  /* 0x0001000041407825 */ /* 0x000fcc00078e00ff */
[----:B------:R-:W1:Y:S01]  /*2b30*/  F2F.BF16.F32 R151, R70 ;  /* 0x0000004600977304 */ /* 0x000e620000202000 */
[----:B0-----:R-:W-:-:S04]  /*2b40*/  SHF.L.U32 R155, R140, 0x10, RZ ;  /* 0x000000108c9b7819 */ /* 0x001fc800000006ff */
[----:B------:R-:W-:Y:S01]  /*2b50*/  LOP3.LUT R155, R65, R155, R138, 0xfe, !PT ;  /* 0x0000009b419b7212 */ /* 0x000fe200078efe8a */
[----:B------:R-:W-:Y:S01]  /*2b60*/  IMAD.WIDE.U32 R138, R147, 0x8, R48 ;  /* 0x00000008938a7825 */ /* 0x000fe200078e0030 */
[----:B-1----:R-:W-:-:S03]  /*2b70*/  LOP3.LUT R154, R64, R151, RZ, 0xfc, !PT ;  /* 0x00000097409a7212 */ /* 0x002fc600078efcff */
[----:B------:R-:W-:Y:S01]  /*2b80*/  IMAD.WIDE.U32 R64, R147, 0x8, R50 ;  /* 0x0000000893407825 */ /* 0x000fe200078e0032 */
[----:B------:R0:W-:Y:S04]  /*2b90*/  STG.E.64 desc[UR14][R138.64], R134 ;  /* 0x000000868a007986 */ /* 0x0001e8000c101b0e */
[----:B------:R1:W-:Y:S04]  /*2ba0*/  STG.E.64 desc[UR14][R64.64], R154 ;  /* 0x0000009a40007986 */ /* 0x0003e8000c101b0e */
[----:B------:R-:W2:Y:S01]  /*2bb0*/  LDG.E.64 R44, desc[UR14][R44.64] ;  /* 0x0000000e2c2c7981 */ /* 0x000ea2000c1e1b00 */
[--C-:B------:R-:W-:Y:S01]  /*2bc0*/  FFMA.FTZ R144, R144, UR13, R165.reuse ;  /* 0x0000000d90907c23 */ /* 0x100fe200080100a5 */
[--C-:B------:R-:W-:Y:S01]  /*2bd0*/  FFMA.FTZ R145, R145, UR13, R165.reuse ;  /* 0x0000000d91917c23 */ /* 0x100fe200080100a5 */
[--C-:B------:R-:W-:Y:S01]  /*2be0*/  FFMA.FTZ R141, R141, UR13, R165.reuse ;  /* 0x0000000d8d8d7c23 */ /* 0x100fe200080100a5 */
[----:B------:R-:W-:Y:S01]  /*2bf0*/  @P2 MOV R140, R71 ;  /* 0x00000047008c2202 */ /* 0x000fe20000000f00 */
[----:B------:R-:W-:Y:S01]  /*2c00*/  FADD.FTZ R144, R149, -R144 ;  /* 0x8000009095907221 */ /* 0x000fe20000010000 */
[----:B------:R-:W-:Y:S01]  /*2c10*/  FFMA.FTZ R165, R152, UR13, R165 ;  /* 0x0000000d98a57c23 */ /* 0x000fe200080100a5 */
[----:B0-----:R-:W-:Y:S01]  /*2c20*/  @P3 SHF.R.U32.HI R134, RZ, 0x10, R71 ;  /* 0x00000010ff863819 */ /* 0x001fe20000011647 */
[----:B------:R-:W-:-:S02]  /*2c30*/  HFMA2 R135, -RZ, RZ, 0, 0 ;  /* 0x00000000ff877431 */ /* 0x000fc400000001ff */
[----:B------:R-:W-:Y:S01]  /*2c40*/  FMUL.FTZ R144, R144, UR12 ;  /* 0x0000000c90907c20 */ /* 0x000fe20008410000 */
[----:B-1----:R-:W-:Y:S01]  /*2c50*/  @P2 SHF.L.U32 R64, R140, 0x10, RZ ;  /* 0x000000108c402819 */ /* 0x002fe200000006ff */
[----:B------:R-:W-:Y:S01]  /*2c60*/  FADD.FTZ R165, R146, -R165 ;  /* 0x800000a592a57221 */ /* 0x000fe20000010000 */
[----:B------:R-:W-:Y:S01]  /*2c70*/  FADD.FTZ R145, R150, -R145 ;  /* 0x8000009196917221 */ /* 0x000fe20000010000 */
[----:B------:R-:W-:Y:S01]  /*2c80*/  FMUL.FTZ R71, R144, UR4 ;  /* 0x0000000490477c20 */ /* 0x000fe20008410000 */
[----:B------:R-:W-:Y:S01]  /*2c90*/  FADD.FTZ R141, R148, -R141 ;  /* 0x8000008d948d7221 */ /* 0x000fe20000010000 */
[----:B------:R-:W-:Y:S01]  /*2ca0*/  @P2 FMUL.FTZ R135, R137, R64 ;  /* 0x0000004089872220 */ /* 0x000fe20000410000 */
[----:B------:R-:W-:Y:S01]  /*2cb0*/  FMUL.FTZ R165, R165, UR12 ;  /* 0x0000000ca5a57c20 */ /* 0x000fe20008410000 */
[----:B------:R-:W-:Y:S01]  /*2cc0*/  FMUL.FTZ R146, R71, UR22 ;  /* 0x0000001647927c20 */ /* 0x000fe20008410000 */
[----:B------:R-:W-:Y:S02]  /*2cd0*/  @P3 SHF.L.U32 R71, R134, 0x10, RZ ;  /* 0x0000001086473819 */ /* 0x000fe400000006ff */
[----:B------:R-:W-:Y:S01]  /*2ce0*/  CS2R R64, SRZ ;  /* 0x0000000000407805 */ /* 0x000fe2000001ff00 */
[----:B------:R-:W-:Y:S01]  /*2cf0*/  FMUL.FTZ R145, R145, UR12 ;  /* 0x0000000c91917c20 */ /* 0x000fe20008410000 */
[----:B------:R-:W-:Y:S01]  /*2d00*/  FMUL.FTZ R141, R141, UR12 ;  /* 0x0000000c8d8d7c20 */ /* 0x000fe20008410000 */
[----:B------:R-:W-:Y:S01]  /*2d10*/  FMUL.FTZ R134, R21, R146 ;  /* 0x0000009215867220 */ /* 0x000fe20000410000 */
[----:B------:R-:W-:Y:S01]  /*2d20*/  @P3 FMUL.FTZ R64, R132, R71 ;  /* 0x0000004784403220 */ /* 0x000fe20000410000 */
[----:B------:R-:W-:Y:S01]  /*2d30*/  FMUL.FTZ R132, R165, UR4 ;  /* 0x00000004a5847c20 */ /* 0x000fe20008410000 */
[----:B------:R0:W-:Y:S01]  /*2d40*/  F2F.BF16.F32 R147, R145 ;  /* 0x0000009100937304 */ /* 0x0001e20000202000 */
[----:B------:R-:W-:Y:S01]  /*2d50*/  FMUL.FTZ R137, R141, UR4 ;  /* 0x000000048d897c20 */ /* 0x000fe20008410000 */
[----:B------:R-:W-:Y:S01]  /*2d60*/  LOP3.LUT P2, RZ, R142, 0xff00, RZ, 0xc0, !PT ;  /* 0x0000ff008eff7812 */ /* 0x000fe2000784c0ff */
[----:B------:R-:W-:Y:S01]  /*2d70*/  FMUL.FTZ R152, R132, UR22 ;  /* 0x0000001684987c20 */ /* 0x000fe20008410000 */
[----:B------:R-:W-:Y:S01]  /*2d80*/  LOP3.LUT P3, RZ, R142, 0xff0000, RZ, 0xc0, !PT ;  /* 0x00ff00008eff7812 */ /* 0x000fe2000786c0ff */
[----:B------:R-:W-:Y:S01]  /*2d90*/  FMUL.FTZ R155, R137, UR22 ;  /* 0x00000016899b7c20 */ /* 0x000fe20008410000 */
[----:B------:R-:W-:Y:S01]  /*2da0*/  FSEL R134, R134, RZ, P2 ;  /* 0x000000ff86867208 */ /* 0x000fe20001000000 */
[----:B------:R-:W-:Y:S01]  /*2db0*/  FMUL.FTZ R132, R23, R152 ;  /* 0x0000009817847220 */ /* 0x000fe20000410000 */
[----:B------:R-:W1:Y:S01]  /*2dc0*/  F2F.BF16.F32 R138, R144 ;  /* 0x00000090008a7304 */ /* 0x000e620000202000 */
[----:B0-----:R-:W-:Y:S01]  /*2dd0*/  FMUL.FTZ R145, R145, UR4 ;  /* 0x0000000491917c20 */ /* 0x001fe20008410000 */
[----:B------:R-:W-:Y:S01]  /*2de0*/  FMUL.FTZ R71, R22, R155 ;  /* 0x0000009b16477220 */ /* 0x000fe20000410000 */
[----:B------:R-:W-:-:S04]  /*2df0*/  IMAD.WIDE.U32 R48, R143, 0x8, R48 ;  /* 0x000000088f307825 */ /* 0x000fc800078e0030 */
[----:B------:R-:W-:Y:S01]  /*2e00*/  FMUL.FTZ R149, R145, UR22 ;  /* 0x0000001691957c20 */ /* 0x000fe20008410000 */
[----:B------:R-:W-:Y:S01]  /*2e10*/  FSEL R71, R71, RZ, P3 ;  /* 0x000000ff47477208 */ /* 0x000fe20001800000 */
[----:B------:R-:W-:Y:S01]  /*2e20*/  F2F.BF16.F32 R150, R165 ;  /* 0x000000a500967304 */ /* 0x000fe20000202000 */
[----:B------:R-:W-:-:S04]  /*2e30*/  IMAD.WIDE.U32 R50, R143, 0x8, R50 ;  /* 0x000000088f327825 */ /* 0x000fc800078e0032 */
[----:B-1----:R-:W-:-:S03]  /*2e40*/  IMAD.WIDE.U32 R138, R138, 0x10000, RZ ;  /* 0x000100008a8a7825 */ /* 0x002fc600078e00ff */
[----:B------:R-:W0:Y:S01]  /*2e50*/  F2F.BF16.F32 R140, R134 ;  /* 0x00000086008c7304 */ /* 0x000e220000202000 */
[----:B------:R-:W-:Y:S02]  /*2e60*/  LOP3.LUT R138, R138, R147, RZ, 0xfc, !PT ;  /* 0x000000938a8a7212 */ /* 0x000fe400078efcff */
[----:B------:R-:W-:Y:S02]  /*2e70*/  @P0 MOV R70, R46 ;  /* 0x0000002e00460202 */ /* 0x000fe40000000f00 */
[----:B------:R-:W-:-:S03]  /*2e80*/  @P5 SHF.R.U64 R46, R46, 0x10, R47 ;  /* 0x000000102e2e5819 */ /* 0x000fc6000000122f */
[----:B------:R0:W1:Y:S01]  /*2e90*/  F2F.BF16.F32 R148, R141 ;  /* 0x0000008d00947304 */ /* 0x0000620000202000 */
[----:B------:R-:W-:Y:S02]  /*2ea0*/  @P0 SHF.L.U32 R70, R70, 0x10, RZ ;  /* 0x0000001046460819 */ /* 0x000fe400000006ff */
[----:B------:R-:W-:-:S03]  /*2eb0*/  @P5 SHF.L.U32 R46, R46, 0x10, RZ ;  /* 0x000000102e2e5819 */ /* 0x000fc600000006ff */
[----:B------:R-:W-:Y:S01]  /*2ec0*/  @P0 FMUL.FTZ R65, R157, R70 ;  /* 0x000000469d410220 */ /* 0x000fe20000410000 */
[----:B------:R-:W-:Y:S01]  /*2ed0*/  HFMA2 R70, -RZ, RZ, 0, 0 ;  /* 0x00000000ff467431 */ /* 0x000fe200000001ff */
[----:B------:R-:W-:Y:S01]  /*2ee0*/  ISETP.GE.U32.AND P0, PT, R142, 0x1000000, PT ;  /* 0x010000008e00780c */ /* 0x000fe20003f06070 */
[----:B------:R3:W-:Y:S01]  /*2ef0*/  F2F.BF16.F32 R144, R71 ;  /* 0x0000004700907304 */ /* 0x0007e20000202000 */
[----:B0-----:R-:W-:Y:S02]  /*2f00*/  IMAD.WIDE.U32 R140, R140, 0x10000, RZ ;  /* 0x000100008c8c7825 */ /* 0x001fe400078e00ff */
[----:B------:R-:W-:Y:S02]  /*2f10*/  FSEL R137, R132, RZ, P0 ;  /* 0x000000ff84897208 */ /* 0x000fe40000000000 */
[----:B------:R-:W-:Y:S01]  /*2f20*/  @P5 FMUL.FTZ R70, R160, R46 ;  /* 0x0000002ea0465220 */ /* 0x000fe20000410000 */
[----:B------:R-:W-:Y:S01]  /*2f30*/  FMUL.FTZ R46, R20, R149 ;  /* 0x00000095142e7220 */ /* 0x000fe20000410000 */
[----:B------:R-:W-:-:S02]  /*2f40*/  LOP3.LUT P5, RZ, R142, 0xff, RZ, 0xc0, !PT ;  /* 0x000000ff8eff7812 */ /* 0x000fc400078ac0ff */
[----:B------:R-:W-:Y:S02]  /*2f50*/  CS2R R142, SRZ ;  /* 0x00000000008e7805 */ /* 0x000fe4000001ff00 */
[----:B------:R-:W-:Y:S01]  /*2f60*/  @P6 MOV R132, R47 ;  /* 0x0000002f00846202 */ /* 0x000fe20000000f00 */
[----:B------:R-:W0:Y:S01]  /*2f70*/  F2F.BF16.F32 R137, R137 ;  /* 0x0000008900897304 */ /* 0x000e220000202000 */
[----:B------:R-:W-:Y:S02]  /*2f80*/  FSEL R134, R46, RZ, P5 ;  /* 0x000000ff2e867208 */ /* 0x000fe40002800000 */
[----:B---3--:R-:W-:Y:S02]  /*2f90*/  SHF.L.U32 R71, R150, 0x10, RZ ;  /* 0x0000001096477819 */ /* 0x008fe400000006ff */
[----:B------:R-:W-:Y:S02]  /*2fa0*/  @P6 SHF.L.U32 R46, R132, 0x10, RZ ;  /* 0x00000010842e6819 */ /* 0x000fe400000006ff */
[----:B-1----:R-:W-:Y:S01]  /*2fb0*/  LOP3.LUT R139, R139, R71, R148, 0xfe, !PT ;  /* 0x000000478b8b7212 */ /* 0x002fe200078efe94 */
[----:B------:R-:W1:Y:S01]  /*2fc0*/  F2F.BF16.F32 R151, R134 ;  /* 0x0000008600977304 */ /* 0x000e620000202000 */
[----:B------:R-:W-:-:S03]  /*2fd0*/  HFMA2 R71, -RZ, RZ, 0, 0 ;  /* 0x00000000ff477431 */ /* 0x000fc600000001ff */
[----:B------:R3:W-:Y:S01]  /*2fe0*/  STG.E.64 desc[UR14][R48.64], R138 ;  /* 0x0000008a30007986 */ /* 0x0007e2000c101b0e */
[----:B0-----:R-:W-:Y:S01]  /*2ff0*/  SHF.L.U32 R145, R137, 0x10, RZ ;  /* 0x0000001089917819 */ /* 0x001fe200000006ff */
[----:B------:R-:W-:-:S03]  /*3000*/  @P6 FMUL.FTZ R71, R153, R46 ;  /* 0x0000002e99476220 */ /* 0x000fc60000410000 */
[----:B------:R-:W-:Y:S02]  /*3010*/  LOP3.LUT R141, R141, R145, R144, 0xfe, !PT ;  /* 0x000000918d8d7212 */ /* 0x000fe400078efe90 */
[----:B------:R-:W-:Y:S02]  /*3020*/  @P4 SHF.R.U32.HI R145, RZ, 0x10, R47 ;  /* 0x00000010ff914819 */ /* 0x000fe4000001162f */
[----:B------:R-:W-:Y:S02]  /*3030*/  CS2R R46, SRZ ;  /* 0x00000000002e7805 */ /* 0x000fe4000001ff00 */
[----:B-1----:R-:W-:-:S05]  /*3040*/  LOP3.LUT R140, R140, R151, RZ, 0xfc, !PT ;  /* 0x000000978c8c7212 */ /* 0x002fca00078efcff */
[----:B------:R0:W-:Y:S01]  /*3050*/  STG.E.64 desc[UR14][R50.64], R140 ;  /* 0x0000008c32007986 */ /* 0x0001e2000c101b0e */
[----:B--2---:R-:W-:Y:S02]  /*3060*/  @P5 MOV R132, R44 ;  /* 0x0000002c00845202 */ /* 0x004fe40000000f00 */
[--C-:B------:R-:W-:Y:S01]  /*3070*/  @P2 SHF.R.U64 R144, R44, 0x10, R45.reuse ;  /* 0x000000102c902819 */ /* 0x100fe2000000122d */
[----:B------:R-:W-:Y:S01]  /*3080*/  HFMA2 R44, -RZ, RZ, 0, 0 ;  /* 0x00000000ff2c7431 */ /* 0x000fe200000001ff */
[----:B------:R-:W-:Y:S02]  /*3090*/  @P3 MOV R134, R45 ;  /* 0x0000002d00863202 */ /* 0x000fe40000000f00 */
[----:B------:R-:W-:Y:S02]  /*30a0*/  @P0 SHF.R.U32.HI R137, RZ, 0x10, R45 ;  /* 0x00000010ff890819 */ /* 0x000fe4000001162d */
[----:B------:R-:W-:Y:S02]  /*30b0*/  @P4 SHF.L.U32 R45, R145, 0x10, RZ ;  /* 0x00000010912d4819 */ /* 0x000fe400000006ff */
[----:B------:R-:W-:-:S02]  /*30c0*/  @P5 SHF.L.U32 R132, R132, 0x10, RZ ;  /* 0x0000001084845819 */ /* 0x000fc400000006ff */
[----:B---3--:R-:W-:Y:S01]  /*30d0*/  @P2 SHF.L.U32 R48, R144, 0x10, RZ ;  /* 0x0000001090302819 */ /* 0x008fe200000006ff */
[----:B------:R-:W-:Y:S01]  /*30e0*/  @P4 FMUL.FTZ R44, R136, R45 ;  /* 0x0000002d882c4220 */ /* 0x000fe20000410000 */
[----:B------:R-:W-:Y:S01]  /*30f0*/  @P3 SHF.L.U32 R134, R134, 0x10, RZ ;  /* 0x0000001086863819 */ /* 0x000fe200000006ff */
[----:B------:R-:W-:Y:S01]  /*3100*/  @P5 FMUL.FTZ R47, R149, R132 ;  /* 0x00000084952f5220 */ /* 0x000fe20000410000 */
[----:B------:R-:W-:Y:S01]  /*3110*/  @P0 SHF.L.U32 R49, R137, 0x10, RZ ;  /* 0x0000001089310819 */ /* 0x000fe200000006ff */
[----:B------:R-:W-:Y:S02]  /*3120*/  @P2 FMUL.FTZ R46, R146, R48 ;  /* 0x00000030922e2220 */ /* 0x000fe40000410000 */
[----:B------:R-:W-:Y:S02]  /*3130*/  @P3 FMUL.FTZ R143, R155, R134 ;  /* 0x000000869b8f3220 */ /* 0x000fe40000410000 */
[----:B------:R-:W-:Y:S01]  /*3140*/  @P0 FMUL.FTZ R142, R152, R49 ;  /* 0x00000031988e0220 */ /* 0x000fe20000410000 */
[----:B0-----:R-:W-:Y:S06]  /*3150*/  BRA `(.L_x_3015) ;  /* 0x0000004000147947 */ /* 0x001fec0003800000 */
.L_x_3014:
[----:B------:R-:W0:Y:S02]  /*3160*/  LDC.64 R46, c[0x0][0x390] ;  /* 0x0000e400ff2e7b82 */ /* 0x000e240000000a00 */
        /* <DEDUP_REMOVED lines=16> */
[----:B-----5:R-:W-:Y:S01]  /*3270*/  LOP3.LUT P0, RZ, R63, 0xff00, RZ, 0xc0, !PT ;  /* 0x0000ff003fff7812 */ /* 0x020fe2000780c0ff */
[----:B------:R-:W-:Y:S01]  /*3280*/  FMUL.FTZ R67, R67, UR4 ;  /* 0x0000000443437c20 */ /* 0x000fe20008410000 */
[----:B------:R-:W-:Y:S01]  /*3290*/  FMUL.FTZ R65, R49, UR22 ;  /* 0x0000001631417c20 */ /* 0x000fe20008410000 */
[----:B------:R-:W-:Y:S01]  /*32a0*/  FMUL.FTZ R169, R66, UR22 ;  /* 0x0000001642a97c20 */ /* 0x000fe20008410000 */
[----:B------:R-:W-:Y:S01]  /*32b0*/  FMUL.FTZ R66, R178, UR4 ;  /* 0x00000004b2427c20 */ /* 0x000fe20008410000 */
[----:B------:R-:W-:Y:S01]  /*32c0*/  LOP3.LUT P3, RZ, R63, 0xff0000, RZ, 0xc0, !PT ;  /* 0x00ff00003fff7812 */ /* 0x000fe2000786c0ff */
[----:B------:R-:W-:Y:S01]  /*32d0*/  FMUL.FTZ R0, R5, R65 ;  /* 0x0000004105007220 */ /* 0x000fe20000410000 */
[----:B------:R-:W-:Y:S01]  /*32e0*/  ISETP.GE.U32.AND P2, PT, R63, 0x1000000, PT ;  /* 0x010000003f00780c */ /* 0x000fe20003f46070 */
[----:B------:R-:W-:Y:S01]  /*32f0*/  FMUL.FTZ R66, R66, UR22 ;  /* 0x0000001642427c20 */ /* 0x000fe20008410000 */
[----:B------:R-:W-:Y:S01]  /*3300*/  FMUL.FTZ R67, R67, UR22 ;  /* 0x0000001643437c20 */ /* 0x000fe20008410000 */
[----:B------:R-:W-:Y:S01]  /*3310*/  LOP3.LUT P4, RZ, R63, 0xff, RZ, 0xc0, !PT ;  /* 0x000000ff3fff7812 */ /* 0x000fe2000788c0ff */
[----:B------:R-:W-:Y:S01]  /*3320*/  FFMA.FTZ R172, R172, UR13, R165 ;  /* 0x0000000dacac7c23 */ /* 0x000fe200080100a5 */
[----:B------:R-:W-:Y:S01]  /*3330*/  FSEL R48, R0, RZ, P0 ;  /* 0x000000ff00307208 */ /* 0x000fe20000000000 */
[----:B------:R-:W-:Y:S01]  /*3340*/  FMUL.FTZ R0, R6, R169 ;  /* 0x000000a906007220 */ /* 0x000fe20000410000 */
[----:B------:R-:W-:-:S02]  /*3350*/  FMUL.FTZ R49, R7, R66 ;  /* 0x0000004207317220 */ /* 0x000fc40000410000 */
[----:B------:R0:W1:Y:S02]  /*3360*/  F2F.BF16.F32 R50, R48 ;  /* 0x0000003000327304 */ /* 0x0000640000202000 */
[----:B------:R-:W-:Y:S01]  /*3370*/  FSEL R62, R0, RZ, P3 ;  /* 0x000000ff003e7208 */ /* 0x000fe20001800000 */
[----:B------:R-:W-:Y:S01]  /*3380*/  FMUL.FTZ R0, R4, R67 ;  /* 0x0000004304007220 */ /* 0x000fe20000410000 */
[----:B------:R-:W-:-:S04]  /*3390*/  FSEL R64, R49, RZ, P2 ;  /* 0x000000ff31407208 */ /* 0x000fc80001000000 */
[----:B------:R-:W-:Y:S01]  /*33a0*/  FSEL R0, R0, RZ, P4 ;  /* 0x000000ff00007208 */ /* 0x000fe20002000000 */
[----:B0-----:R-:W0:Y:S01]  /*33b0*/  LDC.64 R48, c[0x0][0x468] ;  /* 0x00011a00ff307b82 */ /* 0x001e220000000a00 */
[----:B------:R-:W3:Y:S01]  /*33c0*/  F2F.BF16.F32 R64, R64 ;  /* 0x0000004000407304 */ /* 0x000ee20000202000 */
[----:B-1----:R-:W-:-:S07]  /*33d0*/  IMAD.WIDE.U32 R50, R50, 0x10000, RZ ;  /* 0x0001000032327825 */ /* 0x002fce00078e00ff */
[----:B------:R-:W1:Y:S01]  /*33e0*/  F2F.BF16.F32 R62, R62 ;  /* 0x0000003e003e7304 */ /* 0x000e620000202000 */
[----:B---3--:R-:W-:-:S07]  /*33f0*/  SHF.L.U32 R61, R64, 0x10, RZ ;  /* 0x00000010403d7819 */ /* 0x008fce00000006ff */
[----:B------:R-:W3:Y:S01]  /*3400*/  F2F.BF16.F32 R63, R0 ;  /* 0x00000000003f7304 */ /* 0x000ee20000202000 */
[----:B------:R-:W-:Y:S01]  /*3410*/  FFMA.FTZ R171, R170, UR13, R165 ;  /* 0x0000000daaab7c23 */ /* 0x000fe200080100a5 */
[----:B-1----:R-:W-:Y:S02]  /*3420*/  LOP3.LUT R61, R51, R61, R62, 0xfe, !PT ;  /* 0x0000003d333d7212 */ /* 0x002fe400078efe3e */
[----:B---3--:R-:W-:Y:S01]  /*3430*/  LOP3.LUT R60, R50, R63, RZ, 0xfc, !PT ;  /* 0x0000003f323c7212 */ /* 0x008fe200078efcff */
[----:B0-----:R-:W-:-:S04]  /*3440*/  IMAD.WIDE.U32 R62, R69, 0x8, R48 ;  /* 0x00000008453e7825 */ /* 0x001fc800078e0030 */
[----:B------:R-:W-:Y:S01]  /*3450*/  FADD.FTZ R171, R166, -R171 ;  /* 0x800000aba6ab7221 */ /* 0x000fe20000010000 */
[----:B------:R-:W-:Y:S01]  /*3460*/  FFMA.FTZ R173, R164, UR13, R165 ;  /* 0x0000000da4ad7c23 */ /* 0x000fe200080100a5 */
[----:B------:R-:W-:Y:S01]  /*3470*/  FADD.FTZ R172, R167, -R172 ;  /* 0x800000aca7ac7221 */ /* 0x000fe20000010000 */
[----:B------:R-:W-:Y:S01]  /*3480*/  IMAD.WIDE.U32 R50, R71, 0x8, R46 ;  /* 0x0000000847327825 */ /* 0x000fe200078e002e */
[----:B------:R0:W-:Y:S03]  /*3490*/  STG.E.64 desc[UR14][R62.64], R60 ;  /* 0x0000003c3e007986 */ /* 0x0001e6000c101b0e */
[----:B------:R-:W-:Y:S02]  /*34a0*/  FFMA.FTZ R69, R174, UR13, R165 ;  /* 0x0000000dae457c23 */ /* 0x000fe400080100a5 */
[----:B------:R-:W3:Y:S01]  /*34b0*/  LDG.E.64 R50, desc[UR14][R50.64] ;  /* 0x0000000e32327981 */ /* 0x000ee2000c1e1b00 */
[----:B------:R-:W-:Y:S01]  /*34c0*/  FMUL.FTZ R171, R171, UR12 ;  /* 0x0000000cabab7c20 */ /* 0x000fe20008410000 */
[----:B------:R-:W-:Y:S01]  /*34d0*/  FADD.FTZ R173, R162, -R173 ;  /* 0x800000ada2ad7221 */ /* 0x000fe20000010000 */
[----:B------:R-:W-:Y:S01]  /*34e0*/  FMUL.FTZ R172, R172, UR12 ;  /* 0x0000000cacac7c20 */ /* 0x000fe20008410000 */
[----:B------:R-:W-:Y:S01]  /*34f0*/  FADD.FTZ R69, R168, -R69 ;  /* 0x80000045a8457221 */ /* 0x000fe20000010000 */
[----:B------:R-:W-:Y:S01]  /*3500*/  FMUL.FTZ R171, R171, UR4 ;  /* 0x00000004abab7c20 */ /* 0x000fe20008410000 */
[----:B------:R-:W-:Y:S01]  /*3510*/  FMUL.FTZ R173, R173, UR12 ;  /* 0x0000000cadad7c20 */ /* 0x000fe20008410000 */
[----:B------:R-:W-:Y:S01]  /*3520*/  FMUL.FTZ R172, R172, UR4 ;  /* 0x00000004acac7c20 */ /* 0x000fe20008410000 */
[----:B------:R-:W-:-:S02]  /*3530*/  HFMA2 R167, -RZ, RZ, 0, 0 ;  /* 0x00000000ffa77431 */ /* 0x000fc400000001ff */
[----:B------:R-:W-:Y:S01]  /*3540*/  FMUL.FTZ R171, R171, UR22 ;  /* 0x00000016abab7c20 */ /* 0x000fe20008410000 */
[----:B------:R-:W-:Y:S01]  /*3550*/  FMUL.FTZ R68, R173, UR4 ;  /* 0x00000004ad447c20 */ /* 0x000fe20008410000 */
[----:B------:R-:W-:Y:S01]  /*3560*/  FMUL.FTZ R69, R69, UR12 ;  /* 0x0000000c45457c20 */ /* 0x000fe20008410000 */
[----:B------:R-:W-:Y:S01]  /*3570*/  FMUL.FTZ R172, R172, UR22 ;  /* 0x00000016acac7c20 */ /* 0x000fe20008410000 */
[----:B0-----:R-:W-:Y:S01]  /*3580*/  FMUL.FTZ R61, R10, R171 ;  /* 0x000000ab0a3d7220 */ /* 0x001fe20000410000 */
[----:B------:R-:W-:Y:S01]  /*3590*/  LOP3.LUT P5, RZ, R70, 0xff0000, RZ, 0xc0, !PT ;  /* 0x00ff000046ff7812 */ /* 0x000fe200078ac0ff */
[----:B------:R-:W-:Y:S01]  /*35a0*/  FMUL.FTZ R68, R68, UR22 ;  /* 0x0000001644447c20 */ /* 0x000fe20008410000 */
[----:B------:R-:W-:Y:S01]  /*35b0*/  FMUL.FTZ R69, R69, UR4 ;  /* 0x0000000445457c20 */ /* 0x000fe20008410000 */
[----:B------:R-:W-:Y:S01]  /*35c0*/  FMUL.FTZ R60, R9, R172 ;  /* 0x000000ac093c7220 */ /* 0x000fe20000410000 */
[----:B------:R-:W-:Y:S01]  /*35d0*/  FSEL R62, R61, RZ, P5 ;  /* 0x000000ff3d3e7208 */ /* 0x000fe20002800000 */
[----:B------:R-:W-:Y:S01]  /*35e0*/  FMUL.FTZ R61, R11, R68 ;  /* 0x000000440b3d7220 */ /* 0x000fe20000410000 */
[----:B------:R-:W-:Y:S01]  /*35f0*/  ISETP.GE.U32.AND P6, PT, R70, 0x1000000, PT ;  /* 0x010000004600780c */ /* 0x000fe20003fc6070 */
[----:B------:R-:W-:-:S03]  /*3600*/  FMUL.FTZ R69, R69, UR22 ;  /* 0x0000001645457c20 */ /* 0x000fc60008410000 */
[----:B------:R-:W-:Y:S01]  /*3610*/  F2F.BF16.F32 R62, R62 ;  /* 0x0000003e003e7304 */ /* 0x000fe20000202000 */
[----:B--2---:R-:W-:Y:S02]  /*3620*/  @P4 MOV R0, R44 ;  /* 0x0000002c00004202 */ /* 0x004fe40000000f00 */
[----:B------:R-:W-:Y:S02]  /*3630*/  @P0 SHF.R.U64 R44, R44, 0x10, R45 ;  /* 0x000000102c2c0819 */ /* 0x000fe4000000122d */
[----:B------:R-:W-:Y:S02]  /*3640*/  @P4 SHF.L.U32 R0, R0, 0x10, RZ ;  /* 0x0000001000004819 */ /* 0x000fe400000006ff */
[----:B------:R-:W-:-:S03]  /*3650*/  @P0 SHF.L.U32 R44, R44, 0x10, RZ ;  /* 0x000000102c2c0819 */ /* 0x000fc600000006ff */
[----:B------:R-:W-:Y:S01]  /*3660*/  @P4 FMUL.FTZ R167, R67, R0 ;  /* 0x0000000043a74220 */ /* 0x000fe20000410000 */
[----:B------:R-:W-:Y:S02]  /*3670*/  LOP3.LUT P4, RZ, R70, 0xff00, RZ, 0xc0, !PT ;  /* 0x0000ff0046ff7812 */ /* 0x000fe4000788c0ff */
[----:B------:R-:W-:Y:S01]  /*3680*/  MOV R0, RZ ;  /* 0x000000ff00007202 */ /* 0x000fe20000000f00 */
[----:B------:R-:W-:Y:S01]  /*3690*/  @P0 FMUL.FTZ R0, R65, R44 ;  /* 0x0000002c41000220 */ /* 0x000fe20000410000 */
[----:B------:R-:W-:Y:S01]  /*36a0*/  FSEL R60, R60, RZ, P4 ;  /* 0x000000ff3c3c7208 */ /* 0x000fe20002000000 */
[----:B------:R-:W-:Y:S01]  /*36b0*/  FMUL.FTZ R44, R8, R69 ;  /* 0x00000045082c7220 */ /* 0x000fe20000410000 */
[----:B------:R-:W-:Y:S02]  /*36c0*/  FSEL R67, R61, RZ, P6 ;  /* 0x000000ff3d437208 */ /* 0x000fe40003000000 */
[----:B------:R-:W-:Y:S02]  /*36d0*/  LOP3.LUT P0, RZ, R70, 0xff, RZ, 0xc0, !PT ;  /* 0x000000ff46ff7812 */ /* 0x000fe4000780c0ff */
[----:B------:R-:W0:Y:S02]  /*36e0*/  F2F.BF16.F32 R60, R60 ;  /* 0x0000003c003c7304 */ /* 0x000e240000202000 */
[----:B------:R-:W-:-:S06]  /*36f0*/  FSEL R44, R44, RZ, P0 ;  /* 0x000000ff2c2c7208 */ /* 0x000fcc0000000000 */
[----:B------:R-:W1:Y:S01]  /*3700*/  F2F.BF16.F32 R67, R67 ;  /* 0x0000004300437304 */ /* 0x000e620000202000 */
[----:B0-----:R-:W-:-:S07]  /*3710*/  IMAD.WIDE.U32 R60, R60, 0x10000, RZ ;  /* 0x000100003c3c7825 */ /* 0x001fce00078e00ff */
[----:B------:R-:W0:Y:S01]  /*3720*/  F2F.BF16.F32 R65, R44 ;  /* 0x0000002c00417304 */ /* 0x000e220000202000 */
[----:B-1----:R-:W-:-:S04]  /*3730*/  SHF.L.U32 R63, R67, 0x10, RZ ;  /* 0x00000010433f7819 */ /* 0x002fc800000006ff */
        /* <DEDUP_REMOVED lines=8> */
[----:B------:R-:W-:Y:S01]  /*37c0*/  @P3 MOV R67, R45 ;  /* 0x0000002d00433202 */ /* 0x000fe20000000f00 */
[----:B------:R-:W-:Y:S01]  /*37d0*/  FFMA.FTZ R132, R132, UR13, R165 ;  /* 0x0000000d84847c23 */ /* 0x000fe200080100a5 */
[----:B------:R-:W-:Y:S01]  /*37e0*/  FADD.FTZ R156, R163, -R156 ;  /* 0x8000009ca39c7221 */ /* 0x000fe20000010000 */
[----:B------:R-:W-:Y:S01]  /*37f0*/  FADD.FTZ R137, R158, -R137 ;  /* 0x800000899e897221 */ /* 0x000fe20000010000 */
[----:B------:R-:W-:Y:S01]  /*3800*/  @P3 SHF.L.U32 R44, R67, 0x10, RZ ;  /* 0x00000010432c3819 */ /* 0x000fe200000006ff */
[----:B------:R-:W-:-:S02]  /*3810*/  HFMA2 R67, -RZ, RZ, 0, 0 ;  /* 0x00000000ff437431 */ /* 0x000fc400000001ff */
[----:B------:R-:W-:Y:S01]  /*3820*/  FMUL.FTZ R156, R156, UR12 ;  /* 0x0000000c9c9c7c20 */ /* 0x000fe20008410000 */
[----:B------:R-:W-:Y:S01]  /*3830*/  FMUL.FTZ R137, R137, UR12 ;  /* 0x0000000c89897c20 */ /* 0x000fe20008410000 */
[----:B------:R-:W-:Y:S01]  /*3840*/  @P2 SHF.R.U32.HI R45, RZ, 0x10, R45 ;  /* 0x00000010ff2d2819 */ /* 0x000fe2000001162d */
[----:B------:R-:W-:Y:S01]  /*3850*/  FADD.FTZ R132, R161, -R132 ;  /* 0x80000084a1847221 */ /* 0x000fe20000010000 */
[----:B------:R-:W-:Y:S01]  /*3860*/  FMUL.FTZ R156, R156, UR4 ;  /* 0x000000049c9c7c20 */ /* 0x000fe20008410000 */
[----:B0-----:R-:W-:Y:S01]  /*3870*/  CS2R R62, SRZ ;  /* 0x00000000003e7805 */ /* 0x001fe2000001ff00 */
[----:B------:R-:W-:Y:S01]  /*3880*/  FMUL.FTZ R137, R137, UR4 ;  /* 0x0000000489897c20 */ /* 0x000fe20008410000 */
[----:B------:R-:W-:Y:S01]  /*3890*/  @P2 SHF.L.U32 R45, R45, 0x10, RZ ;  /* 0x000000102d2d2819 */ /* 0x000fe200000006ff */
[----:B------:R-:W-:Y:S01]  /*38a0*/  FMUL.FTZ R156, R156, UR22 ;  /* 0x000000169c9c7c20 */ /* 0x000fe20008410000 */
[----:B------:R-:W-:Y:S01]  /*38b0*/  @P3 FMUL.FTZ R63, R169, R44 ;  /* 0x0000002ca93f3220 */ /* 0x000fe20000410000 */
[----:B------:R-:W-:Y:S01]  /*38c0*/  FMUL.FTZ R132, R132, UR12 ;  /* 0x0000000c84847c20 */ /* 0x000fe20008410000 */
[----:B------:R-:W-:Y:S01]  /*38d0*/  FMUL.FTZ R137, R137, UR22 ;  /* 0x0000001689897c20 */ /* 0x000fe20008410000 */
[----:B------:R-:W-:Y:S01]  /*38e0*/  FMUL.FTZ R44, R13, R156 ;  /* 0x0000009c0d2c7220 */ /* 0x000fe20000410000 */
[----:B------:R-:W-:Y:S01]  /*38f0*/  @P2 FMUL.FTZ R62, R66, R45 ;  /* 0x0000002d423e2220 */ /* 0x000fe20000410000 */
[----:B---3--:R-:W-:Y:S01]  /*3900*/  @P0 MOV R60, R50 ;  /* 0x00000032003c0202 */ /* 0x008fe20000000f00 */
[----:B------:R-:W-:Y:S01]  /*3910*/  FMUL.FTZ R132, R132, UR4 ;  /* 0x0000000484847c20 */ /* 0x000fe20008410000 */
[----:B------:R-:W-:Y:S01]  /*3920*/  LOP3.LUT P2, RZ, R135, 0xff0000, RZ, 0xc0, !PT ;  /* 0x00ff000087ff7812 */ /* 0x000fe2000784c0ff */
[--C-:B------:R-:W-:Y:S01]  /*3930*/  FFMA.FTZ R139, R139, UR13, R165.reuse ;  /* 0x0000000d8b8b7c23 */ /* 0x100fe200080100a5 */
[----:B------:R-:W-:Y:S01]  /*3940*/  @P0 SHF.L.U32 R60, R60, 0x10, RZ ;  /* 0x000000103c3c0819 */ /* 0x000fe200000006ff */
[----:B------:R-:W-:Y:S01]  /*3950*/  FFMA.FTZ R161, R140, UR13, R165 ;  /* 0x0000000d8ca17c23 */ /* 0x000fe200080100a5 */
[----:B------:R-:W-:Y:S01]  /*3960*/  ISETP.GE.U32.AND P3, PT, R135, 0x1000000, PT ;  /* 0x010000008700780c */ /* 0x000fe20003f66070 */
[----:B------:R-:W-:Y:S01]  /*3970*/  FADD.FTZ R139, R160, -R139 ;  /* 0x8000008ba08b7221 */ /* 0x000fe20000010000 */
[----:B------:R-:W-:Y:S01]  /*3980*/  MOV R66, RZ ;  /* 0x000000ff00427202 */ /* 0x000fe20000000f00 */
[----:B------:R-:W-:Y:S01]  /*3990*/  @P0 FMUL.FTZ R67, R69, R60 ;  /* 0x0000003c45430220 */ /* 0x000fe20000410000 */
[----:B------:R-:W-:Y:S01]  /*39a0*/  LOP3.LUT P0, RZ, R135, 0xff00, RZ, 0xc0, !PT ;  /* 0x0000ff0087ff7812 */ /* 0x000fe2000780c0ff */
[----:B------:R-:W-:Y:S01]  /*39b0*/  FMUL.FTZ R139, R139, UR12 ;  /* 0x0000000c8b8b7c20 */ /* 0x000fe20008410000 */
[----:B------:R-:W-:Y:S01]  /*39c0*/  @P4 SHF.R.U64 R60, R50, 0x10, R51 ;  /* 0x00000010323c4819 */ /* 0x000fe20000001233 */
[----:B------:R-:W-:Y:S01]  /*39d0*/  FMUL.FTZ R50, R132, UR22 ;  /* 0x0000001684327c20 */ /* 0x000fe20008410000 */
[----:B------:R-:W-:Y:S01]  /*39e0*/  FSEL R45, R44, RZ, P0 ;  /* 0x000000ff2c2d7208 */ /* 0x000fe20000000000 */
[----:B------:R-:W-:Y:S01]  /*39f0*/  FMUL.FTZ R44, R14, R137 ;  /* 0x000000890e2c7220 */ /* 0x000fe20000410000 */
[----:B------:R-:W-:Y:S01]  /*3a00*/  FMUL.FTZ R139, R139, UR4 ;  /* 0x000000048b8b7c20 */ /* 0x000fe20008410000 */
[----:B------:R-:W-:Y:S01]  /*3a10*/  FADD.FTZ R161, R138, -R161 ;  /* 0x800000a18aa17221 */ /* 0x000fe20000010000 */
[--C-:B------:R-:W-:Y:S01]  /*3a20*/  FFMA.FTZ R157, R157, UR13, R165.reuse ;  /* 0x0000000d9d9d7c23 */ /* 0x100fe200080100a5 */
[----:B------:R-:W-:Y:S01]  /*3a30*/  FFMA.FTZ R153, R153, UR13, R165 ;  /* 0x0000000d99997c23 */ /* 0x000fe200080100a5 */
[----:B------:R-:W-:Y:S01]  /*3a40*/  FSEL R61, R44, RZ, P2 ;  /* 0x000000ff2c3d7208 */ /* 0x000fe20001000000 */
[----:B------:R-:W0:Y:S01]  /*3a50*/  F2F.BF16.F32 R45, R45 ;  /* 0x0000002d002d7304 */ /* 0x000e220000202000 */
[----:B------:R-:W-:Y:S01]  /*3a60*/  @P4 SHF.L.U32 R44, R60, 0x10, RZ ;  /* 0x000000103c2c4819 */ /* 0x000fe200000006ff */
[----:B------:R-:W-:Y:S01]  /*3a70*/  FMUL.FTZ R60, R15, R50 ;  /* 0x000000320f3c7220 */ /* 0x000fe20000410000 */
[----:B------:R-:W-:Y:S01]  /*3a80*/  FMUL.FTZ R139, R139, UR22 ;  /* 0x000000168b8b7c20 */ /* 0x000fe20008410000 */
[----:B------:R-:W-:Y:S01]  /*3a90*/  FMUL.FTZ R161, R161, UR12 ;  /* 0x0000000ca1a17c20 */ /* 0x000fe20008410000 */
[----:B------:R-:W-:Y:S01]  /*3aa0*/  FADD.FTZ R157, R154, -R157 ;  /* 0x8000009d9a9d7221 */ /* 0x000fe20000010000 */
[----:B------:R-:W-:Y:S01]  /*3ab0*/  @P4 FMUL.FTZ R66, R172, R44 ;  /* 0x0000002cac424220 */ /* 0x000fe20000410000 */
[----:B------:R-:W-:Y:S01]  /*3ac0*/  FSEL R69, R60, RZ, P3 ;  /* 0x000000ff3c457208 */ /* 0x000fe20001800000 */
[----:B------:R-:W-:Y:S01]  /*3ad0*/  F2F.BF16.F32 R61, R61 ;  /* 0x0000003d003d7304 */ /* 0x000fe20000202000 */
[----:B------:R-:W-:Y:S01]  /*3ae0*/  FMUL.FTZ R44, R12, R139 ;  /* 0x0000008b0c2c7220 */ /* 0x000fe20000410000 */
[----:B------:R-:W-:Y:S01]  /*3af0*/  LOP3.LUT P4, RZ, R135, 0xff, RZ, 0xc0, !PT ;  /* 0x000000ff87ff7812 */ /* 0x000fe2000788c0ff */
[----:B------:R-:W-:Y:S01]  /*3b00*/  FFMA.FTZ R134, R134, UR13, R165 ;  /* 0x0000000d86867c23 */ /* 0x000fe200080100a5 */
[----:B------:R-:W-:-:S02]  /*3b10*/  FADD.FTZ R153, R136, -R153 ;  /* 0x8000009988997221 */ /* 0x000fc40000010000 */
[----:B------:R-:W-:Y:S01]  /*3b20*/  FSEL R60, R44, RZ, P4 ;  /* 0x000000ff2c3c7208 */ /* 0x000fe20002000000 */
[----:B0-----:R-:W-:Y:S01]  /*3b30*/  IMAD.WIDE.U32 R44, R45, 0x10000, RZ ;  /* 0x000100002d2c7825 */ /* 0x001fe200078e00ff */
[----:B------:R-:W0:Y:S03]  /*3b40*/  F2F.BF16.F32 R69, R69 ;  /* 0x0000004500457304 */ /* 0x000e260000202000 */
[----:B------:R-:W-:Y:S01]  /*3b50*/  FMUL.FTZ R161, R161, UR4 ;  /* 0x00000004a1a17c20 */ /* 0x000fe20008410000 */
[----:B------:R-:W-:Y:S01]  /*3b60*/  FMUL.FTZ R157, R157, UR12 ;  /* 0x0000000c9d9d7c20 */ /* 0x000fe20008410000 */
[----:B------:R-:W-:-:S03]  /*3b70*/  FADD.FTZ R159, R159, -R134 ;  /* 0x800000869f9f7221 */ /* 0x000fc60000010000 */
[----:B------:R1:W3:Y:S01]  /*3b80*/  F2F.BF16.F32 R135, R60 ;  /* 0x0000003c00877304 */ /* 0x0002e20000202000 */
[----:B0-----:R-:W-:Y:S01]  /*3b90*/  SHF.L.U32 R71, R69, 0x10, RZ ;  /* 0x0000001045477819 */ /* 0x001fe200000006ff */
[----:B------:R-:W-:Y:S01]  /*3ba0*/  FMUL.FTZ R161, R161, UR22 ;  /* 0x00000016a1a17c20 */ /* 0x000fe20008410000 */
[----:B------:R-:W-:Y:S01]  /*3bb0*/  FMUL.FTZ R157, R157, UR4 ;  /* 0x000000049d9d7c20 */ /* 0x000fe20008410000 */
[----:B------:R-:W-:Y:S01]  /*3bc0*/  FMUL.FTZ R159, R159, UR12 ;  /* 0x0000000c9f9f7c20 */ /* 0x000fe20008410000 */
[----:B------:R-:W-:Y:S01]  /*3bd0*/  LOP3.LUT R71, R45, R71, R61, 0xfe, !PT ;  /* 0x000000472d477212 */ /* 0x000fe200078efe3d */
[----:B------:R-:W-:Y:S01]  /*3be0*/  FMUL.FTZ R153, R153, UR12 ;  /* 0x0000000c99997c20 */ /* 0x000fe20008410000 */
[----:B------:R-:W-:Y:S01]  /*3bf0*/  @P5 MOV R61, R51 ;  /* 0x00000033003d5202 */ /* 0x000fe20000000f00 */
[----:B------:R-:W-:Y:S01]  /*3c00*/  HFMA2 R69, -RZ, RZ, 0, 0 ;  /* 0x00000000ff457431 */ /* 0x000fe200000001ff */
[----:B------:R-:W-:Y:S02]  /*3c10*/  @P6 SHF.R.U32.HI R51, RZ, 0x10, R51 ;  /* 0x00000010ff336819 */ /* 0x000fe40000011633 */
[----:B------:R-:W-:-:S02]  /*3c20*/  @P5 SHF.L.U32 R132, R61, 0x10, RZ ;  /* 0x000000103d845819 */ /* 0x000fc400000006ff */
[----:B------:R-:W-:Y:S02]  /*3c30*/  @P6 SHF.L.U32 R51, R51, 0x10, RZ ;  /* 0x0000001033336819 */ /* 0x000fe400000006ff */
[----:B-1----:R-:W-:Y:S02]  /*3c40*/  CS2R R60, SRZ ;  /* 0x00000000003c7805 */ /* 0x002fe4000001ff00 */
[----:B---3--:R-:W-:Y:S01]  /*3c50*/  LOP3.LUT R70, R44, R135, RZ, 0xfc, !PT ;  /* 0x000000872c467212 */ /* 0x008fe200078efcff */
[----:B------:R-:W-:-:S04]  /*3c60*/  IMAD.WIDE.U32 R134, R155, 0x8, R48 ;  /* 0x000000089b867825 */ /* 0x000fc800078e0030 */
[----:B------:R-:W-:Y:S01]  /*3c70*/  @P6 FMUL.FTZ R60, R68, R51 ;  /* 0x00000033443c6220 */ /* 0x000fe20000410000 */
[----:B------:R-:W-:-:S04]  /*3c80*/  IMAD.WIDE.U32 R44, R147, 0x8, R46 ;  /* 0x00000008932c7825 */ /* 0x000fc800078e002e */
[----:B------:R-:W-:Y:S01]  /*3c90*/  FMUL.FTZ R51, R17, R161 ;  /* 0x000000a111337220 */ /* 0x000fe20000410000 */
[----:B------:R-:W-:Y:S01]  /*3ca0*/  LOP3.LUT P6, RZ, R151, 0xff00, RZ, 0xc0, !PT ;  /* 0x0000ff0097ff7812 */ /* 0x000fe200078cc0ff */
[----:B------:R-:W-:Y:S01]  /*3cb0*/  FMUL.FTZ R157, R157, UR22 ;  /* 0x000000169d9d7c20 */ /* 0x000fe20008410000 */
[----:B------:R0:W-:Y:S01]  /*3cc0*/  STG.E.64 desc[UR14][R134.64], R70 ;  /* 0x0000004686007986 */ /* 0x0001e2000c101b0e */
[----:B------:R-:W-:-:S03]  /*3cd0*/  FMUL.FTZ R159, R159, UR4 ;  /* 0x000000049f9f7c20 */ /* 0x000fc60008410000 */
[----:B------:R-:W3:Y:S01]  /*3ce0*/  LDG.E.64 R44, desc[UR14][R44.64] ;  /* 0x0000000e2c2c7981 */ /* 0x000ee2000c1e1b00 */
[----:B------:R-:W-:Y:S01]  /*3cf0*/  FMUL.FTZ R140, R159, UR22 ;  /* 0x000000169f8c7c20 */ /* 0x000fe20008410000 */
[----:B------:R-:W-:Y:S01]  /*3d00*/  FMUL.FTZ R153, R153, UR4 ;  /* 0x0000000499997c20 */ /* 0x000fe20008410000 */
[----:B------:R-:W-:Y:S02]  /*3d10*/  HFMA2 R68, -RZ, RZ, 0, 0 ;  /* 0x00000000ff447431 */ /* 0x000fe400000001ff */
[----:B------:R-:W-:Y:S01]  /*3d20*/  @P5 FMUL.FTZ R69, R171, R132 ;  /* 0x00000084ab455220 */ /* 0x000fe20000410000 */
[----:B------:R-:W-:Y:S01]  /*3d30*/  ISETP.GE.U32.AND P5, PT, R151, 0x1000000, PT ;  /* 0x010000009700780c */ /* 0x000fe20003fa6070 */
[----:B------:R-:W-:Y:S01]  /*3d40*/  FMUL.FTZ R153, R153, UR22 ;  /* 0x0000001699997c20 */ /* 0x000fe20008410000 */
[----:B------:R-:W-:Y:S01]  /*3d50*/  IMAD.WIDE.U32 R46, R143, 0x8, R46 ;  /* 0x000000088f2e7825 */ /* 0x000fe200078e002e */
[----:B0-----:R-:W-:-:S03]  /*3d60*/  FSEL R70, R51, RZ, P6 ;  /* 0x000000ff33467208 */ /* 0x001fc60003000000 */
[----:B------:R-:W-:-:S03]  /*3d70*/  FMUL.FTZ R51, R18, R157 ;  /* 0x0000009d12337220 */ /* 0x000fc60000410000 */
[----:B------:R-:W0:Y:S01]  /*3d80*/  F2F.BF16.F32 R70, R70 ;  /* 0x0000004600467304 */ /* 0x000e220000202000 */
[----:B--2---:R-:W-:Y:S02]  /*3d90*/  @P4 MOV R136, R64 ;  /* 0x0000004000884202 */ /* 0x004fe40000000f00 */
[----:B------:R-:W-:Y:S02]  /*3da0*/  @P0 SHF.R.U64 R71, R64, 0x10, R65 ;  /* 0x0000001040470819 */ /* 0x000fe40000001241 */
[----:B------:R-:W-:-:S05]  /*3db0*/  @P4 SHF.L.U32 R136, R136, 0x10, RZ ;  /* 0x0000001088884819 */ /* 0x000fca00000006ff */
[----:B------:R-:W-:Y:S01]  /*3dc0*/  @P4 FMUL.FTZ R61, R139, R136 ;  /* 0x000000888b3d4220 */ /* 0x000fe20000410000 */
[----:B------:R-:W-:-:S04]  /*3dd0*/  LOP3.LUT P4, RZ, R151, 0xff0000, RZ, 0xc0, !PT ;  /* 0x00ff000097ff7812 */ /* 0x000fc8000788c0ff */
[----:B------:R-:W-:Y:S02]  /*3de0*/  FSEL R64, R51, RZ, P4 ;  /* 0x000000ff33407208 */ /* 0x000fe40002000000 */
[----:B------:R-:W-:Y:S01]  /*3df0*/  @P0 SHF.L.U32 R51, R71, 0x10, RZ ;  /* 0x0000001047330819 */ /* 0x000fe200000006ff */
[----:B------:R-:W-:-:S03]  /*3e00*/  FMUL.FTZ R71, R19, R140 ;  /* 0x0000008c13477220 */ /* 0x000fc60000410000 */
[----:B------:R-:W-:Y:S01]  /*3e10*/  F2F.BF16.F32 R64, R64 ;  /* 0x0000004000407304 */ /* 0x000fe20000202000 */
[----:B------:R-:W-:Y:S01]  /*3e20*/  @P0 FMUL.FTZ R68, R156, R51 ;  /* 0x000000339c440220 */ /* 0x000fe20000410000 */
[----:B------:R-:W-:Y:S01]  /*3e30*/  FMUL.FTZ R51, R16, R153 ;  /* 0x0000009910337220 */ /* 0x000fe20000410000 */
[----:B------:R-:W-:Y:S01]  /*3e40*/  FSEL R132, R71, RZ, P5 ;  /* 0x000000ff47847208 */ /* 0x000fe20002800000 */
[----:B0-----:R-:W-:Y:S01]  /*3e50*/  IMAD.WIDE.U32 R70, R70, 0x10000, RZ ;  /* 0x0001000046467825 */ /* 0x001fe200078e00ff */
[----:B------:R-:W-:-:S04]  /*3e60*/  LOP3.LUT P0, RZ, R151, 0xff, RZ, 0xc0, !PT ;  /* 0x000000ff97ff7812 */ /* 0x000fc8000780c0ff */
[----:B------:R-:W-:Y:S01]  /*3e70*/  FSEL R51, R51, RZ, P0 ;  /* 0x000000ff33337208 */ /* 0x000fe20000000000 */
[----:B------:R-:W0:Y:S08]  /*3e80*/  F2F.BF16.F32 R132, R132 ;  /* 0x0000008400847304 */ /* 0x000e300000202000 */
[----:B------:R-:W1:Y:S01]  /*3e90*/  F2F.BF16.F32 R51, R51 ;  /* 0x0000003300337304 */ /* 0x000e620000202000 */
[----:B0-----:R-:W-:-:S04]  /*3ea0*/  SHF.L.U32 R135, R132, 0x10, RZ ;  /* 0x0000001084877819 */ /* 0x001fc800000006ff */
[----:B------:R-:W-:Y:S01]  /*3eb0*/  LOP3.LUT R71, R71, R135, R64, 0xfe, !PT ;  /* 0x0000008747477212 */ /* 0x000fe200078efe40 */
[----:B------:R-:W-:Y:S01]  /*3ec0*/  IMAD.WIDE.U32 R134, R147, 0x8, R48 ;  /* 0x0000000893867825 */ /* 0x000fe200078e0030 */
[----:B-1----:R-:W-:-:S05]  /*3ed0*/  LOP3.LUT R70, R70, R51, RZ, 0xfc, !PT ;  /* 0x0000003346467212 */ /* 0x002fca00078efcff */
[----:B------:R0:W-:Y:S04]  /*3ee0*/  STG.E.64 desc[UR14][R134.64], R70 ;  /* 0x0000004686007986 */ /* 0x0001e8000c101b0e */
[----:B------:R-:W2:Y:S01]  /*3ef0*/  LDG.E.64 R46, desc[UR14][R46.64] ;  /* 0x0000000e2e2e7981 */ /* 0x000ea2000c1e1b00 */
[--C-:B------:R-:W-:Y:S01]  /*3f00*/  FFMA.FTZ R141, R141, UR13, R165.reuse ;  /* 0x0000000d8d8d7c23 */ /* 0x100fe200080100a5 */
[--C-:B------:R-:W-:Y:S01]  /*3f10*/  FFMA.FTZ R145, R145, UR13, R165.reuse ;  /* 0x0000000d91917c23 */ /* 0x100fe200080100a5 */
[--C-:B------:R-:W-:Y:S01]  /*3f20*/  FFMA.FTZ R144, R144, UR13, R165.reuse ;  /* 0x0000000d90907c23 */ /* 0x100fe200080100a5 */
[----:B------:R-:W-:Y:S01]  /*3f30*/  FFMA.FTZ R165, R152, UR13, R165 ;  /* 0x0000000d98a57c23 */ /* 0x000fe200080100a5 */
[----:B------:R-:W-:Y:S01]  /*3f40*/  FADD.FTZ R141, R148, -R141 ;  /* 0x8000008d948d7221 */ /* 0x000fe20000010000 */
[----:B------:R-:W-:Y:S01]  /*3f50*/  @P2 MOV R51, R65 ;  /* 0x0000004100332202 */ /* 0x000fe20000000f00 */
[----:B------:R-:W-:Y:S01]  /*3f60*/  FADD.FTZ R144, R149, -R144 ;  /* 0x8000009095907221 */ /* 0x000fe20000010000 */
[----:B------:R-:W-:Y:S01]  /*3f70*/  FADD.FTZ R165, R146, -R165 ;  /* 0x800000a592a57221 */ /* 0x000fe20000010000 */
[----:B------:R-:W-:Y:S01]  /*3f80*/  FMUL.FTZ R141, R141, UR12 ;  /* 0x0000000c8d8d7c20 */ /* 0x000fe20008410000 */
[----:B------:R-:W-:Y:S01]  /*3f90*/  @P3 SHF.R.U32.HI R132, RZ, 0x10, R65 ;  /* 0x00000010ff843819 */ /* 0x000fe20000011641 */
[----:B------:R-:W-:Y:S01]  /*3fa0*/  FMUL.FTZ R144, R144, UR12 ;  /* 0x0000000c90907c20 */ /* 0x000fe20008410000 */
[----:B0-----:R-:W-:Y:S01]  /*3fb0*/  @P2 SHF.L.U32 R70, R51, 0x10, RZ ;  /* 0x0000001033462819 */ /* 0x001fe200000006ff */
[----:B------:R-:W-:Y:S01]  /*3fc0*/  FMUL.FTZ R141, R141, UR4 ;  /* 0x000000048d8d7c20 */ /* 0x000fe20008410000 */
[----:B------:R-:W-:Y:S01]  /*3fd0*/  HFMA2 R135, -RZ, RZ, 0, 0 ;  /* 0x00000000ff877431 */ /* 0x000fe200000001ff */
[----:B------:R-:W-:Y:S01]  /*3fe0*/  @P3 SHF.L.U32 R51, R132, 0x10, RZ ;  /* 0x0000001084333819 */ /* 0x000fe200000006ff */
[----:B------:R-:W-:Y:S01]  /*3ff0*/  FMUL.FTZ R165, R165, UR12 ;  /* 0x0000000ca5a57c20 */ /* 0x000fe20008410000 */
[----:B------:R-:W-:Y:S01]  /*4000*/  FMUL.FTZ R141, R141, UR22 ;  /* 0x000000168d8d7c20 */ /* 0x000fe20008410000 */
[----:B------:R-:W-:Y:S01]  /*4010*/  CS2R R64, SRZ ;  /* 0x0000000000407805 */ /* 0x000fe2000001ff00 */
[----:B------:R-:W-:Y:S01]  /*4020*/  FMUL.FTZ R144, R144, UR4 ;  /* 0x0000000490907c20 */ /* 0x000fe20008410000 */
[----:B------:R-:W-:Y:S01]  /*4030*/  FMUL.FTZ R165, R165, UR4 ;  /* 0x00000004a5a57c20 */ /* 0x000fe20008410000 */
[----:B------:R-:W-:Y:S01]  /*4040*/  FADD.FTZ R145, R150, -R145 ;  /* 0x8000009196917221 */ /* 0x000fe20000010000 */
[----:B------:R-:W-:Y:S01]  /*4050*/  @P3 FMUL.FTZ R64, R50, R51 ;  /* 0x0000003332403220 */ /* 0x000fe20000410000 */
[----:B------:R-:W-:Y:S01]  /*4060*/  @P2 FMUL.FTZ R135, R137, R70 ;  /* 0x0000004689872220 */ /* 0x000fe20000410000 */
[----:B------:R-:W-:Y:S01]  /*4070*/  FMUL.FTZ R51, R22, R141 ;  /* 0x0000008d16337220 */ /* 0x000fe20000410000 */
[----:B------:R-:W-:Y:S01]  /*4080*/  FMUL.FTZ R144, R144, UR22 ;  /* 0x0000001690907c20 */ /* 0x000fe20008410000 */
[C---:B------:R-:W-:Y:S01]  /*4090*/  LOP3.LUT P2, RZ, R142.reuse, 0xff0000, RZ, 0xc0, !PT ;  /* 0x00ff00008eff7812 */ /* 0x040fe2000784c0ff */
[----:B------:R-:W-:Y:S01]  /*40a0*/  FMUL.FTZ R146, R165, UR22 ;  /* 0x00000016a5927c20 */ /* 0x000fe20008410000 */
[----:B------:R-:W-:Y:S01]  /*40b0*/  FMUL.FTZ R145, R145, UR12 ;  /* 0x0000000c91917c20 */ /* 0x000fe20008410000 */
[----:B------:R-:W-:Y:S01]  /*40c0*/  FMUL.FTZ R50, R21, R144 ;  /* 0x0000009015327220 */ /* 0x000fe20000410000 */
[----:B------:R-:W-:Y:S01]  /*40d0*/  LOP3.LUT P3, RZ, R142, 0xff00, RZ, 0xc0, !PT ;  /* 0x0000ff008eff7812 */ /* 0x000fe2000786c0ff */
[----:B------:R-:W-:-:S02]  /*40e0*/  HFMA2 R70, -RZ, RZ, 0, 0 ;  /* 0x00000000ff467431 */ /* 0x000fc400000001ff */
[----:B------:R-:W-:Y:S01]  /*40f0*/  FMUL.FTZ R145, R145, UR4 ;  /* 0x0000000491917c20 */ /* 0x000fe20008410000 */
[----:B------:R-:W-:Y:S01]  /*4100*/  IMAD.WIDE.U32 R48, R143, 0x8, R48 ;  /* 0x000000088f307825 */ /* 0x000fe200078e0030 */
[----:B------:R-:W-:-:S03]  /*4110*/  FSEL R50, R50, RZ, P3 ;  /* 0x000000ff32327208 */ /* 0x000fc60001800000 */
[----:B------:R-:W-:Y:S01]  /*4120*/  FMUL.FTZ R145, R145, UR22 ;  /* 0x0000001691917c20 */ /* 0x000fe20008410000 */
[----:B---3--:R-:W-:Y:S02]  /*4130*/  @P0 MOV R71, R44 ;  /* 0x0000002c00470202 */ /* 0x008fe40000000f00 */
[----:B------:R-:W0:Y:S01]  /*4140*/  F2F.BF16.F32 R50, R50 ;  /* 0x0000003200327304 */ /* 0x000e220000202000 */
[----:B------:R-:W-:Y:S02]  /*4150*/  @P6 SHF.R.U64 R44, R44, 0x10, R45 ;  /* 0x000000102c2c6819 */ /* 0x000fe4000000122d */
[----:B------:R-:W-:Y:S02]  /*4160*/  @P0 SHF.L.U32 R71, R71, 0x10, RZ ;  /* 0x0000001047470819 */ /* 0x000fe400000006ff */
[----:B------:R-:W-:Y:S02]  /*4170*/  @P6 SHF.L.U32 R44, R44, 0x10, RZ ;  /* 0x000000102c2c6819 */ /* 0x000fe400000006ff */
[----:B------:R-:W-:Y:S01]  /*4180*/  @P4 MOV R132, R45 ;  /* 0x0000002d00844202 */ /* 0x000fe20000000f00 */
[----:B------:R-:W-:Y:S01]  /*4190*/  @P0 FMUL.FTZ R65, R153, R71 ;  /* 0x0000004799410220 */ /* 0x000fe20000410000 */
[----:B------:R-:W-:Y:S01]  /*41a0*/  FSEL R71, R51, RZ, P2 ;  /* 0x000000ff33477208 */ /* 0x000fe20001000000 */
[----:B------:R-:W-:Y:S01]  /*41b0*/  FMUL.FTZ R51, R23, R146 ;  /* 0x0000009217337220 */ /* 0x000fe20000410000 */
[----:B------:R-:W-:Y:S01]  /*41c0*/  ISETP.GE.U32.AND P0, PT, R142, 0x1000000, PT ;  /* 0x010000008e00780c */ /* 0x000fe20003f06070 */
[----:B------:R-:W-:Y:S01]  /*41d0*/  @P6 FMUL.FTZ R70, R161, R44 ;  /* 0x0000002ca1466220 */ /* 0x000fe20000410000 */
[----:B------:R-:W-:Y:S01]  /*41e0*/  FMUL.FTZ R44, R20, R145 ;  /* 0x00000091142c7220 */ /* 0x000fe20000410000 */
[----:B------:R-:W-:Y:S01]  /*41f0*/  LOP3.LUT P6, RZ, R142, 0xff, RZ, 0xc0, !PT ;  /* 0x000000ff8eff7812 */ /* 0x000fe200078cc0ff */
[----:B------:R-:W-:Y:S01]  /*4200*/  F2F.BF16.F32 R138, R71 ;  /* 0x00000047008a7304 */ /* 0x000fe20000202000 */
[----:B------:R-:W-:Y:S01]  /*4210*/  FSEL R136, R51, RZ, P0 ;  /* 0x000000ff33887208 */ /* 0x000fe20000000000 */
[----:B0-----:R-:W-:Y:S01]  /*4220*/  IMAD.WIDE.U32 R50, R50, 0x10000, RZ ;  /* 0x0001000032327825 */ /* 0x001fe200078e00ff */
[----:B------:R-:W-:-:S02]  /*4230*/  FSEL R134, R44, RZ, P6 ;  /* 0x000000ff2c867208 */ /* 0x000fc40003000000 */
[----:B------:R-:W-:Y:S02]  /*4240*/  CS2R R142, SRZ ;  /* 0x00000000008e7805 */ /* 0x000fe4000001ff00 */
[----:B------:R-:W-:Y:S02]  /*4250*/  @P4 SHF.L.U32 R44, R132, 0x10, RZ ;  /* 0x00000010842c4819 */ /* 0x000fe400000006ff */
[----:B------:R-:W-:Y:S01]  /*4260*/  @P5 SHF.R.U32.HI R45, RZ, 0x10, R45 ;  /* 0x00000010ff2d5819 */ /* 0x000fe2000001162d */
[----:B------:R-:W0:Y:S03]  /*4270*/  F2F.BF16.F32 R136, R136 ;  /* 0x0000008800887304 */ /* 0x000e260000202000 */
[----:B------:R-:W-:-:S05]  /*4280*/  @P5 SHF.L.U32 R45, R45, 0x10, RZ ;  /* 0x000000102d2d5819 */ /* 0x000fca00000006ff */
[----:B------:R-:W1:Y:S01]  /*4290*/  F2F.BF16.F32 R137, R134 ;  /* 0x0000008600897304 */ /* 0x000e620000202000 */
[----:B0-----:R-:W-:-:S04]  /*42a0*/  SHF.L.U32 R71, R136, 0x10, RZ ;  /* 0x0000001088477819 */ /* 0x001fc800000006ff */
[----:B------:R-:W-:Y:S01]  /*42b0*/  LOP3.LUT R51, R51, R71, R138, 0xfe, !PT ;  /* 0x0000004733337212 */ /* 0x000fe200078efe8a */
[----:B------:R-:W-:Y:S01]  /*42c0*/  HFMA2 R71, -RZ, RZ, 0, 0 ;  /* 0x00000000ff477431 */ /* 0x000fe200000001ff */
[----:B-1----:R-:W-:Y:S01]  /*42d0*/  LOP3.LUT R50, R50, R137, RZ, 0xfc, !PT ;  /* 0x0000008932327212 */ /* 0x002fe200078efcff */
[----:B------:R-:W-:Y:S01]  /*42e0*/  @P4 FMUL.FTZ R71, R157, R44 ;  /* 0x0000002c9d474220 */ /* 0x000fe20000410000 */
[----:B------:R-:W-:-:S03]  /*42f0*/  HFMA2 R44, -RZ, RZ, 0, 0 ;  /* 0x00000000ff2c7431 */ /* 0x000fc600000001ff */
[----:B------:R0:W-:Y:S01]  /*4300*/  STG.E.64 desc[UR14][R48.64], R50 ;  /* 0x0000003230007986 */ /* 0x0001e2000c101b0e */
[----:B------:R-:W-:Y:S01]  /*4310*/  @P5 FMUL.FTZ R44, R140, R45 ;  /* 0x0000002d8c2c5220 */ /* 0x000fe20000410000 */
[----:B--2---:R-:W-:Y:S02]  /*4320*/  @P6 MOV R132, R46 ;  /* 0x0000002e00846202 */ /* 0x004fe40000000f00 */
[--C-:B------:R-:W-:Y:S02]  /*4330*/  @P3 SHF.R.U64 R137, R46, 0x10, R47.reuse ;  /* 0x000000102e893819 */ /* 0x100fe4000000122f */
[----:B------:R-:W-:Y:S02]  /*4340*/  @P2 MOV R134, R47 ;  /* 0x0000002f00862202 */ /* 0x000fe40000000f00 */
[----:B------:R-:W-:Y:S02]  /*4350*/  @P0 SHF.R.U32.HI R136, RZ, 0x10, R47 ;  /* 0x00000010ff880819 */ /* 0x000fe4000001162f */
[----:B------:R-:W-:-:S02]  /*4360*/  CS2R R46, SRZ ;  /* 0x00000000002e7805 */ /* 0x000fc4000001ff00 */
[----:B------:R-:W-:Y:S02]  /*4370*/  @P6 SHF.L.U32 R132, R132, 0x10, RZ ;  /* 0x0000001084846819 */ /* 0x000fe400000006ff */
[----:B0-----:R-:W-:Y:S02]  /*4380*/  @P3 SHF.L.U32 R48, R137, 0x10, RZ ;  /* 0x0000001089303819 */ /* 0x001fe400000006ff */
[----:B------:R-:W-:Y:S01]  /*4390*/  @P2 SHF.L.U32 R134, R134, 0x10, RZ ;  /* 0x0000001086862819 */ /* 0x000fe200000006ff */
[----:B------:R-:W-:Y:S01]  /*43a0*/  @P6 FMUL.FTZ R47, R145, R132 ;  /* 0x00000084912f6220 */ /* 0x000fe20000410000 */
[----:B------:R-:W-:Y:S01]  /*43b0*/  @P0 SHF.L.U32 R49, R136, 0x10, RZ ;  /* 0x0000001088310819 */ /* 0x000fe200000006ff */
[----:B------:R-:W-:Y:S02]  /*43c0*/  @P3 FMUL.FTZ R46, R144, R48 ;  /* 0x00000030902e3220 */ /* 0x000fe40000410000 */
[----:B------:R-:W-:Y:S02]  /*43d0*/  @P2 FMUL.FTZ R143, R141, R134 ;  /* 0x000000868d8f2220 */ /* 0x000fe40000410000 */
[----:B------:R-:W-:Y:S01]  /*43e0*/  @P0 FMUL.FTZ R142, R146, R49 ;  /* 0x00000031928e0220 */ /* 0x000fe20000410000 */
[----:B------:R-:W-:Y:S06]  /*43f0*/  BRA `(.L_x_3015) ;  /* 0x0000002c006c7947 */ /* 0x000fec0003800000 */
.L_x_3013:
[----:B------:R-:W-:-:S04]  /*4400*/  UISETP.NE.U32.AND UP1, UPT, UR20, URZ, UPT ;  /* 0x000000ff1400728c */ /* 0x000fc8000bf25070 */
[----:B------:R-:W-:-:S09]  /*4410*/  UISETP.NE.AND.EX UP1, UPT, UR21, URZ, UPT, UP1 ;  /* 0x000000ff1500728c */ /* 0x000fd2000bf25310 */
[----:B------:R-:W-:Y:S05]  /*4420*/  BRA.U UP1, `(.L_x_3016) ;  /* 0x00000015014c7547 */ /* 0x000fea000b800000 */
[----:B------:R-:W0:Y:S02]  /*4430*/  LDC.64 R46, c[0x0][0x390] ;  /* 0x0000e400ff2e7b82 */ /* 0x000e240000000a00 */
[----:B0-----:R-:W-:-:S06]  /*4440*/  IMAD.WIDE.U32 R44, R69, 0x8, R46 ;  /* 0x00000008452c7825 */ /* 0x001fcc00078e002e */
[----:B------:R-:W2:Y:S01]  /*4450*/  LDG.E.64 R44, desc[UR14][R44.64] ;  /* 0x0000000e2c2c7981 */ /* 0x000ea2000c1e1b00 */
[----:B-----5:R-:W-:Y:S01]  /*4460*/  SHF.R.U64 R48, R58, 0x10, R59 ;  /* 0x000000103a307819 */ /* 0x020fe2000000123b */
[--C-:B------:R-:W-:Y:S01]  /*4470*/  FFMA.FTZ R49, R176, UR13, R165.reuse ;  /* 0x0000000db0317c23 */ /* 0x100fe200080100a5 */
[--C-:B------:R-:W-:Y:S01]  /*4480*/  FFMA.FTZ R50, R0, UR13, R165.reuse ;  /* 0x0000000d00327c23 */ /* 0x100fe200080100a5 */
[----:B------:R-:W-:Y:S01]  /*4490*/  FFMA.FTZ R66, R66, UR13, R165 ;  /* 0x0000000d42427c23 */ /* 0x000fe200080100a5 */
[----:B------:R-:W-:Y:S01]  /*44a0*/  SHF.L.U32 R0, R48, 0x10, RZ ;  /* 0x0000001030007819 */ /* 0x000fe200000006ff */
[----:B------:R-:W-:Y:S01]  /*44b0*/  FADD.FTZ R49, R64, -R49 ;  /* 0x8000003140317221 */ /* 0x000fe20000010000 */
[----:B------:R-:W-:Y:S01]  /*44c0*/  MOV R48, R59 ;  /* 0x0000003b00307202 */ /* 0x000fe20000000f00 */
[----:B------:R-:W-:Y:S01]  /*44d0*/  FADD.FTZ R65, R65, -R66 ;  /* 0x8000004241417221 */ /* 0x000fe20000010000 */
[----:B------:R-:W-:Y:S01]  /*44e0*/  FFMA.FTZ R178, R178, UR13, R165 ;  /* 0x0000000db2b27c23 */ /* 0x000fe200080100a5 */
[----:B------:R-:W-:Y:S01]  /*44f0*/  FFMA.FTZ R0, R49, UR12, R0 ;  /* 0x0000000c31007c23 */ /* 0x000fe20008010000 */
[----:B------:R-:W-:Y:S01]  /*4500*/  SHF.L.U32 R48, R48, 0x10, RZ ;  /* 0x0000001030307819 */ /* 0x000fe200000006ff */
[----:B------:R-:W-:Y:S01]  /*4510*/  FADD.FTZ R61, R67, -R50 ;  /* 0x80000032433d7221 */ /* 0x000fe20000010000 */
[----:B------:R-:W-:Y:S01]  /*4520*/  SHF.R.U32.HI R49, RZ, 0x10, R59 ;  /* 0x00000010ff317819 */ /* 0x000fe2000001163b */
[----:B------:R-:W-:Y:S01]  /*4530*/  FMUL.FTZ R0, R0, UR4 ;  /* 0x0000000400007c20 */ /* 0x000fe20008410000 */
[----:B------:R-:W-:Y:S01]  /*4540*/  FADD.FTZ R178, R169, -R178 ;  /* 0x800000b2a9b27221 */ /* 0x000fe20000010000 */
[----:B------:R-:W-:Y:S01]  /*4550*/  FFMA.FTZ R48, R65, UR12, R48 ;  /* 0x0000000c41307c23 */ /* 0x000fe20008010030 */
[----:B------:R-:W-:Y:S01]  /*4560*/  SHF.L.U32 R49, R49, 0x10, RZ ;  /* 0x0000001031317819 */ /* 0x000fe200000006ff */
[----:B------:R-:W-:Y:S01]  /*4570*/  FMUL.FTZ R171, R0, UR22 ;  /* 0x0000001600ab7c20 */ /* 0x000fe20008410000 */
[----:B------:R-:W-:Y:S01]  /*4580*/  MOV R0, R58 ;  /* 0x0000003a00007202 */ /* 0x000fe20000000f00 */
[----:B------:R-:W-:Y:S01]  /*4590*/  FMUL.FTZ R67, R48, UR4 ;  /* 0x0000000430437c20 */ /* 0x000fe20008410000 */
[----:B------:R-:W-:Y:S01]  /*45a0*/  LOP3.LUT P0, RZ, R63, 0xff0000, RZ, 0xc0, !PT ;  /* 0x00ff00003fff7812 */ /* 0x000fe2000780c0ff */
[----:B------:R-:W-:Y:S01]  /*45b0*/  FFMA.FTZ R49, R178, UR12, R49 ;  /* 0x0000000cb2317c23 */ /* 0x000fe20008010031 */
[----:B------:R-:W-:Y:S01]  /*45c0*/  SHF.L.U32 R0, R0, 0x10, RZ ;  /* 0x0000001000007819 */ /* 0x000fe200000006ff */
[----:B------:R-:W-:Y:S01]  /*45d0*/  FMUL.FTZ R67, R67, UR22 ;  /* 0x0000001643437c20 */ /* 0x000fe20008410000 */
[----:B------:R-:W-:Y:S01]  /*45e0*/  FMUL.FTZ R48, R5, R171 ;  /* 0x000000ab05307220 */ /* 0x000fe20000410000 */
[----:B------:R-:W-:Y:S01]  /*45f0*/  FMUL.FTZ R66, R49, UR4 ;  /* 0x0000000431427c20 */ /* 0x000fe20008410000 */
[----:B------:R-:W-:Y:S01]  /*4600*/  LOP3.LUT P3, RZ, R63, 0xff00, RZ, 0xc0, !PT ;  /* 0x0000ff003fff7812 */ /* 0x000fe2000786c0ff */
[----:B------:R-:W-:Y:S01]  /*4610*/  FMUL.FTZ R49, R6, R67 ;  /* 0x0000004306317220 */ /* 0x000fe20000410000 */
[----:B------:R-:W-:Y:S01]  /*4620*/  FFMA.FTZ R0, R61, UR12, R0 ;  /* 0x0000000c3d007c23 */ /* 0x000fe20008010000 */
[----:B------:R-:W-:Y:S01]  /*4630*/  FMUL.FTZ R66, R66, UR22 ;  /* 0x0000001642427c20 */ /* 0x000fe20008410000 */
[----:B------:R-:W-:Y:S01]  /*4640*/  FSEL R48, R48, RZ, P3 ;  /* 0x000000ff30307208 */ /* 0x000fe20001800000 */
[--C-:B------:R-:W-:Y:S01]  /*4650*/  FFMA.FTZ R65, R174, UR13, R165.reuse ;  /* 0x0000000dae417c23 */ /* 0x100fe200080100a5 */
[----:B------:R-:W-:Y:S01]  /*4660*/  FMUL.FTZ R0, R0, UR4 ;  /* 0x0000000400007c20 */ /* 0x000fe20008410000 */
[----:B------:R-:W-:Y:S01]  /*4670*/  FSEL R50, R49, RZ, P0 ;  /* 0x000000ff31327208 */ /* 0x000fe20000000000 */
[----:B------:R-:W-:Y:S01]  /*4680*/  FMUL.FTZ R49, R7, R66 ;  /* 0x0000004207317220 */ /* 0x000fe20000410000 */
[C---:B------:R-:W-:Y:S01]  /*4690*/  ISETP.GE.U32.AND P2, PT, R63.reuse, 0x1000000, PT ;  /* 0x010000003f00780c */ /* 0x040fe20003f46070 */
[----:B------:R-:W-:Y:S01]  /*46a0*/  FMUL.FTZ R169, R0, UR22 ;  /* 0x0000001600a97c20 */ /* 0x000fe20008410000 */
[----:B------:R0:W1:Y:S01]  /*46b0*/  F2F.BF16.F32 R51, R48 ;  /* 0x0000003000337304 */ /* 0x0000620000202000 */
[----:B------:R-:W-:Y:S01]  /*46c0*/  LOP3.LUT P4, RZ, R63, 0xff, RZ, 0xc0, !PT ;  /* 0x000000ff3fff7812 */ /* 0x000fe2000788c0ff */
[----:B------:R-:W-:Y:S01]  /*46d0*/  FFMA.FTZ R172, R172, UR13, R165 ;  /* 0x0000000dacac7c23 */ /* 0x000fe200080100a5 */
[----:B------:R-:W-:Y:S01]  /*46e0*/  FSEL R60, R49, RZ, P2 ;  /* 0x000000ff313c7208 */ /* 0x000fe20001000000 */
[----:B------:R-:W-:Y:S01]  /*46f0*/  FMUL.FTZ R0, R4, R169 ;  /* 0x000000a904007220 */ /* 0x000fe20000410000 */
[----:B------:R-:W-:Y:S01]  /*4700*/  FADD.FTZ R173, R168, -R65 ;  /* 0x80000041a8ad7221 */ /* 0x000fe20000010000 */
[----:B------:R-:W-:Y:S01]  /*4710*/  FADD.FTZ R65, R167, -R172 ;  /* 0x800000aca7417221 */ /* 0x000fe20000010000 */
[----:B------:R-:W-:Y:S01]  /*4720*/  MOV R68, R57 ;  /* 0x0000003900447202 */ /* 0x000fe20000000f00 */
[----:B------:R1:W-:Y:S01]  /*4730*/  F2F.BF16.F32 R62, R50 ;  /* 0x00000032003e7304 */ /* 0x0003e20000202000 */
[----:B0-----:R-:W0:Y:S01]  /*4740*/  LDC.64 R48, c[0x0][0x468] ;  /* 0x00011a00ff307b82 */ /* 0x001e220000000a00 */
[----:B------:R-:W-:Y:S01]  /*4750*/  FSEL R0, R0, RZ, P4 ;  /* 0x000000ff00007208 */ /* 0x000fe20002000000 */
[----:B------:R-:W-:-:S05]  /*4760*/  FFMA.FTZ R175, R170, UR13, R165 ;  /* 0x0000000daaaf7c23 */ /* 0x000fca00080100a5 */
[----:B------:R-:W3:Y:S01]  /*4770*/  F2F.BF16.F32 R60, R60 ;  /* 0x0000003c003c7304 */ /* 0x000ee20000202000 */
[----:B-1----:R-:W-:Y:S01]  /*4780*/  IMAD.WIDE.U32 R50, R51, 0x10000, RZ ;  /* 0x0001000033327825 */ /* 0x002fe200078e00ff */
[----:B------:R-:W-:-:S03]  /*4790*/  SHF.L.U32 R68, R68, 0x10, RZ ;  /* 0x0000001044447819 */ /* 0x000fc600000006ff */
[----:B------:R-:W-:Y:S01]  /*47a0*/  FADD.FTZ R175, R166, -R175 ;  /* 0x800000afa6af7221 */ /* 0x000fe20000010000 */
[----:B------:R-:W-:Y:S02]  /*47b0*/  FFMA.FTZ R167, R164, UR13, R165 ;  /* 0x0000000da4a77c23 */ /* 0x000fe400080100a5 */
[----:B------:R1:W4:Y:S02]  /*47c0*/  F2F.BF16.F32 R63, R0 ;  /* 0x00000000003f7304 */ /* 0x0003240000202000 */
[----:B------:R-:W-:Y:S01]  /*47d0*/  FADD.FTZ R164, R162, -R167 ;  /* 0x800000a7a2a47221 */ /* 0x000fe20000010000 */
[----:B---3--:R-:W-:Y:S02]  /*47e0*/  SHF.L.U32 R61, R60, 0x10, RZ ;  /* 0x000000103c3d7819 */ /* 0x008fe400000006ff */
[----:B-1----:R-:W-:Y:S02]  /*47f0*/  SHF.R.U64 R0, R56, 0x10, R57 ;  /* 0x0000001038007819 */ /* 0x002fe40000001239 */
[----:B------:R-:W-:-:S02]  /*4800*/  LOP3.LUT R61, R51, R61, R62, 0xfe, !PT ;  /* 0x0000003d333d7212 */ /* 0x000fc400078efe3e */
[----:B------:R-:W-:Y:S02]  /*4810*/  SHF.L.U32 R0, R0, 0x10, RZ ;  /* 0x0000001000007819 */ /* 0x000fe400000006ff */
[----:B----4-:R-:W-:Y:S01]  /*4820*/  LOP3.LUT R60, R50, R63, RZ, 0xfc, !PT ;  /* 0x0000003f323c7212 */ /* 0x010fe200078efcff */
[----:B0-----:R-:W-:-:S04]  /*4830*/  IMAD.WIDE.U32 R62, R69, 0x8, R48 ;  /* 0x00000008453e7825 */ /* 0x001fc800078e0030 */
[----:B------:R-:W-:Y:S01]  /*4840*/  FFMA.FTZ R65, R65, UR12, R0 ;  /* 0x0000000c41417c23 */ /* 0x000fe20008010000 */
[----:B------:R-:W-:Y:S01]  /*4850*/  MOV R0, R56 ;  /* 0x0000003800007202 */ /* 0x000fe20000000f00 */
[----:B------:R-:W-:Y:S01]  /*4860*/  IMAD.WIDE.U32 R50, R71, 0x8, R46 ;  /* 0x0000000847327825 */ /* 0x000fe200078e002e */
[----:B------:R-:W-:-:S03]  /*4870*/  SHF.R.U32.HI R69, RZ, 0x10, R57 ;  /* 0x00000010ff457819 */ /* 0x000fc60000011639 */
[----:B------:R-:W-:Y:S01]  /*4880*/  FFMA.FTZ R68, R175, UR12, R68 ;  /* 0x0000000caf447c23 */ /* 0x000fe20008010044 */
[----:B------:R-:W-:Y:S01]  /*4890*/  SHF.L.U32 R64, R0, 0x10, RZ ;  /* 0x0000001000407819 */ /* 0x000fe200000006ff */
[----:B------:R-:W-:Y:S01]  /*48a0*/  HFMA2 R167, -RZ, RZ, 0, 0 ;  /* 0x00000000ffa77431 */ /* 0x000fe200000001ff */
[----:B------:R-:W-:Y:S01]  /*48b0*/  SHF.L.U32 R69, R69, 0x10, RZ ;  /* 0x0000001045457819 */ /* 0x000fe200000006ff */
[----:B------:R0:W-:Y:S01]  /*48c0*/  STG.E.64 desc[UR14][R62.64], R60 ;  /* 0x0000003c3e007986 */ /* 0x0001e2000c101b0e */
[----:B------:R-:W-:-:S03]  /*48d0*/  FMUL.FTZ R68, R68, UR4 ;  /* 0x0000000444447c20 */ /* 0x000fc60008410000 */
[----:B------:R-:W3:Y:S01]  /*48e0*/  LDG.E.64 R50, desc[UR14][R50.64] ;  /* 0x0000000e32327981 */ /* 0x000ee2000c1e1b00 */
[----:B------:R-:W-:Y:S01]  /*48f0*/  FFMA.FTZ R69, R164, UR12, R69 ;  /* 0x0000000ca4457c23 */ /* 0x000fe20008010045 */
[----:B------:R-:W-:Y:S01]  /*4900*/  FMUL.FTZ R65, R65, UR4 ;  /* 0x0000000441417c20 */ /* 0x000fe20008410000 */
[----:B------:R-:W-:Y:S01]  /*4910*/  FFMA.FTZ R64, R173, UR12, R64 ;  /* 0x0000000cad407c23 */ /* 0x000fe20008010040 */
[----:B------:R-:W-:Y:S02]  /*4920*/  LOP3.LUT P5, RZ, R70, 0xff0000, RZ, 0xc0, !PT ;  /* 0x00ff000046ff7812 */ /* 0x000fe400078ac0ff */
[----:B------:R-:W-:Y:S01]  /*4930*/  FMUL.FTZ R162, R65, UR22 ;  /* 0x0000001641a27c20 */ /* 0x000fe20008410000 */
[----:B------:R-:W-:Y:S01]  /*4940*/  FMUL.FTZ R64, R64, UR4 ;  /* 0x0000000440407c20 */ /* 0x000fe20008410000 */
[----:B------:R-:W-:Y:S02]  /*4950*/  ISETP.GE.U32.AND P6, PT, R70, 0x1000000, PT ;  /* 0x010000004600780c */ /* 0x000fe40003fc6070 */
[----:B0-----:R-:W-:Y:S01]  /*4960*/  FMUL.FTZ R60, R9, R162 ;  /* 0x000000a2093c7220 */ /* 0x001fe20000410000 */
[----:B------:R-:W-:Y:S01]  /*4970*/  FMUL.FTZ R173, R64, UR22 ;  /* 0x0000001640ad7c20 */ /* 0x000fe20008410000 */
[----:B--2---:R-:W-:-:S02]  /*4980*/  @P4 MOV R0, R44 ;  /* 0x0000002c00004202 */ /* 0x004fc40000000f00 */
[----:B------:R-:W-:Y:S02]  /*4990*/  @P3 SHF.R.U64 R44, R44, 0x10, R45 ;  /* 0x000000102c2c3819 */ /* 0x000fe4000000122d */
[----:B------:R-:W-:Y:S02]  /*49a0*/  @P4 SHF.L.U32 R0, R0, 0x10, RZ ;  /* 0x0000001000004819 */ /* 0x000fe400000006ff */
[----:B------:R-:W-:-:S03]  /*49b0*/  @P3 SHF.L.U32 R44, R44, 0x10, RZ ;  /* 0x000000102c2c3819 */ /* 0x000fc600000006ff */
[----:B------:R-:W-:Y:S01]  /*49c0*/  @P4 FMUL.FTZ R167, R169, R0 ;  /* 0x00000000a9a74220 */ /* 0x000fe20000410000 */
[----:B------:R-:W-:Y:S01]  /*49d0*/  FMUL.FTZ R169, R68, UR22 ;  /* 0x0000001644a97c20 */ /* 0x000fe20008410000 */
[----:B------:R-:W-:Y:S01]  /*49e0*/  FMUL.FTZ R68, R69, UR4 ;  /* 0x0000000445447c20 */ /* 0x000fe20008410000 */
[----:B------:R-:W-:Y:S01]  /*49f0*/  HFMA2 R0, -RZ, RZ, 0, 0 ;  /* 0x00000000ff007431 */ /* 0x000fe200000001ff */
[----:B------:R-:W-:Y:S01]  /*4a00*/  LOP3.LUT P4, RZ, R70, 0xff00, RZ, 0xc0, !PT ;  /* 0x0000ff0046ff7812 */ /* 0x000fe2000788c0ff */
[----:B------:R-:W-:Y:S01]  /*4a10*/  FMUL.FTZ R61, R10, R169 ;  /* 0x000000a90a3d7220 */ /* 0x000fe20000410000 */
[----:B------:R-:W-:Y:S02]  /*4a20*/  FMUL.FTZ R68, R68, UR22 ;  /* 0x0000001644447c20 */ /* 0x000fe40008410000 */
[----:B------:R-:W-:Y:S01]  /*4a30*/  FSEL R60, R60, RZ, P4 ;  /* 0x000000ff3c3c7208 */ /* 0x000fe20002000000 */
[----:B------:R-:W-:Y:S01]  /*4a40*/  @P3 FMUL.FTZ R0, R171, R44 ;  /* 0x0000002cab003220 */ /* 0x000fe20000410000 */
[----:B------:R-:W-:Y:S01]  /*4a50*/  FSEL R62, R61, RZ, P5 ;  /* 0x000000ff3d3e7208 */ /* 0x000fe20002800000 */
[----:B------:R-:W-:Y:S01]  /*4a60*/  FMUL.FTZ R61, R11, R68 ;  /* 0x000000440b3d7220 */ /* 0x000fe20000410000 */
[----:B------:R-:W-:Y:S01]  /*4a70*/  FMUL.FTZ R44, R8, R173 ;  /* 0x000000ad082c7220 */ /* 0x000fe20000410000 */
[----:B------:R-:W-:Y:S01]  /*4a80*/  LOP3.LUT P3, RZ, R70, 0xff, RZ, 0xc0, !PT ;  /* 0x000000ff46ff7812 */ /* 0x000fe2000786c0ff */
[----:B------:R-:W0:Y:S02]  /*4a90*/  F2F.BF16.F32 R60, R60 ;  /* 0x0000003c003c7304 */ /* 0x000e240000202000 */
[----:B------:R-:W-:-:S02]  /*4aa0*/  FSEL R69, R61, RZ, P6 ;  /* 0x000000ff3d457208 */ /* 0x000fc40003000000 */
[----:B------:R-:W-:-:S04]  /*4ab0*/  FSEL R44, R44, RZ, P3 ;  /* 0x000000ff2c2c7208 */ /* 0x000fc80001800000 */
[----:B------:R-:W1:Y:S01]  /*4ac0*/  F2F.BF16.F32 R69, R69 ;  /* 0x0000004500457304 */ /* 0x000e620000202000 */
[----:B0-----:R-:W-:-:S07]  /*4ad0*/  IMAD.WIDE.U32 R60, R60, 0x10000, RZ ;  /* 0x000100003c3c7825 */ /* 0x001fce00078e00ff */
        /* <DEDUP_REMOVED lines=9> */
[----:B------:R-:W-:Y:S01]  /*4b70*/  MOV R44, R54 ;  /* 0x00000036002c7202 */ /* 0x000fe20000000f00 */
[--C-:B------:R-:W-:Y:S01]  /*4b80*/  FFMA.FTZ R139, R139, UR13, R165.reuse ;  /* 0x0000000d8b8b7c23 */ /* 0x100fe200080100a5 */
[--C-:B------:R-:W-:Y:S01]  /*4b90*/  FFMA.FTZ R137, R137, UR13, R165.reuse ;  /* 0x0000000d89897c23 */ /* 0x100fe200080100a5 */
[----:B------:R-:W-:Y:S01]  /*4ba0*/  FFMA.FTZ R156, R156, UR13, R165 ;  /* 0x0000000d9c9c7c23 */ /* 0x000fe200080100a5 */
[----:B------:R-:W-:Y:S01]  /*4bb0*/  SHF.L.U32 R44, R44, 0x10, RZ ;  /* 0x000000102c2c7819 */ /* 0x000fe200000006ff */
[----:B------:R-:W-:Y:S01]  /*4bc0*/  FADD.FTZ R139, R160, -R139 ;  /* 0x8000008ba08b7221 */ /* 0x000fe20000010000 */
[----:B------:R-:W-:Y:S01]  /*4bd0*/  FADD.FTZ R158, R158, -R137 ;  /* 0x800000899e9e7221 */ /* 0x000fe20000010000 */
[----:B------:R-:W-:Y:S01]  /*4be0*/  FADD.FTZ R163, R163, -R156 ;  /* 0x8000009ca3a37221 */ /* 0x000fe20000010000 */
[----:B------:R-:W-:Y:S01]  /*4bf0*/  SHF.R.U32.HI R70, RZ, 0x10, R55 ;  /* 0x00000010ff467819 */ /* 0x000fe20000011637 */
[----:B0-----:R-:W-:Y:S01]  /*4c00*/  FFMA.FTZ R61, R139, UR12, R44 ;  /* 0x0000000c8b3d7c23 */ /* 0x001fe2000801002c */
[----:B------:R-:W-:Y:S01]  /*4c10*/  MOV R44, R55 ;  /* 0x00000037002c7202 */ /* 0x000fe20000000f00 */
[----:B------:R-:W-:Y:S01]  /*4c20*/  HFMA2 R63, -RZ, RZ, 0, 0 ;  /* 0x00000000ff3f7431 */ /* 0x000fe200000001ff */
[----:B------:R-:W-:Y:S01]  /*4c30*/  @P0 MOV R60, R45 ;  /* 0x0000002d003c0202 */ /* 0x000fe20000000f00 */
[----:B------:R-:W-:Y:S01]  /*4c40*/  FFMA.FTZ R132, R132, UR13, R165 ;  /* 0x0000000d84847c23 */ /* 0x000fe200080100a5 */
[----:B------:R-:W-:Y:S01]  /*4c50*/  SHF.R.U64 R62, R54, 0x10, R55 ;  /* 0x00000010363e7819 */ /* 0x000fe20000001237 */
[----:B------:R-:W-:Y:S01]  /*4c60*/  FMUL.FTZ R61, R61, UR4 ;  /* 0x000000043d3d7c20 */ /* 0x000fe20008410000 */
[----:B------:R-:W-:Y:S01]  /*4c70*/  SHF.L.U32 R69, R44, 0x10, RZ ;  /* 0x000000102c457819 */ /* 0x000fe200000006ff */
[----:B------:R-:W-:Y:S01]  /*4c80*/  FADD.FTZ R161, R161, -R132 ;  /* 0x80000084a1a17221 */ /* 0x000fe20000010000 */
[----:B------:R-:W-:Y:S01]  /*4c90*/  @P0 SHF.L.U32 R44, R60, 0x10, RZ ;  /* 0x000000103c2c0819 */ /* 0x000fe200000006ff */
[----:B------:R-:W-:Y:S01]  /*4ca0*/  FFMA.FTZ R153, R153, UR13, R165 ;  /* 0x0000000d99997c23 */ /* 0x000fe200080100a5 */
[----:B------:R-:W-:Y:S01]  /*4cb0*/  SHF.L.U32 R62, R62, 0x10, RZ ;  /* 0x000000103e3e7819 */ /* 0x000fe200000006ff */
[----:B------:R-:W-:Y:S01]  /*4cc0*/  FFMA.FTZ R69, R158, UR12, R69 ;  /* 0x0000000c9e457c23 */ /* 0x000fe20008010045 */
[----:B------:R-:W-:Y:S01]  /*4cd0*/  SHF.L.U32 R70, R70, 0x10, RZ ;  /* 0x0000001046467819 */ /* 0x000fe200000006ff */
[----:B------:R-:W-:Y:S01]  /*4ce0*/  @P0 FMUL.FTZ R63, R67, R44 ;  /* 0x0000002c433f0220 */ /* 0x000fe20000410000 */
[----:B---3--:R-:W-:Y:S01]  /*4cf0*/  @P3 MOV R44, R50 ;  /* 0x00000032002c3202 */ /* 0x008fe20000000f00 */
[----:B------:R-:W-:Y:S01]  /*4d00*/  FFMA.FTZ R62, R163, UR12, R62 ;  /* 0x0000000ca33e7c23 */ /* 0x000fe2000801003e */
[----:B------:R-:W-:Y:S01]  /*4d10*/  FMUL.FTZ R69, R69, UR4 ;  /* 0x0000000445457c20 */ /* 0x000fe20008410000 */
[----:B------:R-:W-:Y:S01]  /*4d20*/  @P2 SHF.R.U32.HI R60, RZ, 0x10, R45 ;  /* 0x00000010ff3c2819 */ /* 0x000fe2000001162d */
[----:B------:R-:W-:-:S02]  /*4d30*/  HFMA2 R67, -RZ, RZ, 0, 0 ;  /* 0x00000000ff437431 */ /* 0x000fc400000001ff */
[----:B------:R-:W-:Y:S01]  /*4d40*/  FMUL.FTZ R45, R62, UR4 ;  /* 0x000000043e2d7c20 */ /* 0x000fe20008410000 */
[----:B------:R-:W-:Y:S01]  /*4d50*/  @P3 SHF.L.U32 R44, R44, 0x10, RZ ;  /* 0x000000102c2c3819 */ /* 0x000fe200000006ff */
[----:B------:R-:W-:Y:S01]  /*4d60*/  FFMA.FTZ R70, R161, UR12, R70 ;  /* 0x0000000ca1467c23 */ /* 0x000fe20008010046 */
[----:B------:R-:W-:Y:S01]  /*4d70*/  FMUL.FTZ R137, R69, UR22 ;  /* 0x0000001645897c20 */ /* 0x000fe20008410000 */
[----:B------:R-:W-:Y:S01]  /*4d80*/  FMUL.FTZ R156, R45, UR22 ;  /* 0x000000162d9c7c20 */ /* 0x000fe20008410000 */
[----:B------:R-:W-:Y:S01]  /*4d90*/  @P2 SHF.L.U32 R45, R60, 0x10, RZ ;  /* 0x000000103c2d2819 */ /* 0x000fe200000006ff */
[----:B------:R-:W-:Y:S01]  /*4da0*/  @P3 FMUL.FTZ R67, R173, R44 ;  /* 0x0000002cad433220 */ /* 0x000fe20000410000 */
[----:B------:R-:W-:Y:S01]  /*4db0*/  FMUL.FTZ R70, R70, UR4 ;  /* 0x0000000446467c20 */ /* 0x000fe20008410000 */
[----:B------:R-:W-:Y:S01]  /*4dc0*/  FMUL.FTZ R44, R14, R137 ;  /* 0x000000890e2c7220 */ /* 0x000fe20000410000 */
[----:B------:R-:W-:Y:S01]  /*4dd0*/  LOP3.LUT P3, RZ, R135, 0xff0000, RZ, 0xc0, !PT ;  /* 0x00ff000087ff7812 */ /* 0x000fe2000786c0ff */
[----:B------:R-:W-:Y:S01]  /*4de0*/  FMUL.FTZ R60, R13, R156 ;  /* 0x0000009c0d3c7220 */ /* 0x000fe20000410000 */
[----:B------:R-:W-:Y:S01]  /*4df0*/  @P4 SHF.R.U64 R69, R50, 0x10, R51 ;  /* 0x0000001032454819 */ /* 0x000fe20000001233 */
[----:B------:R-:W-:Y:S01]  /*4e00*/  FMUL.FTZ R50, R70, UR22 ;  /* 0x0000001646327c20 */ /* 0x000fe20008410000 */
[----:B------:R-:W-:Y:S01]  /*4e10*/  MOV R62, RZ ;  /* 0x000000ff003e7202 */ /* 0x000fe20000000f00 */
[----:B------:R-:W-:Y:S01]  /*4e20*/  @P2 FMUL.FTZ R62, R66, R45 ;  /* 0x0000002d423e2220 */ /* 0x000fe20000410000 */
[----:B------:R-:W-:Y:S01]  /*4e30*/  FSEL R45, R44, RZ, P3 ;  /* 0x000000ff2c2d7208 */ /* 0x000fe20001800000 */
[----:B------:R-:W-:Y:S01]  /*4e40*/  FMUL.FTZ R161, R61, UR22 ;  /* 0x000000163da17c20 */ /* 0x000fe20008410000 */
[----:B------:R-:W-:Y:S01]  /*4e50*/  @P4 SHF.L.U32 R44, R69, 0x10, RZ ;  /* 0x00000010452c4819 */ /* 0x000fe200000006ff */
[----:B------:R-:W-:Y:S01]  /*4e60*/  FMUL.FTZ R69, R15, R50 ;  /* 0x000000320f457220 */ /* 0x000fe20000410000 */
[C---:B------:R-:W-:Y:S01]  /*4e70*/  ISETP.GE.U32.AND P2, PT, R135.reuse, 0x1000000, PT ;  /* 0x010000008700780c */ /* 0x040fe20003f46070 */
[----:B------:R-:W-:Y:S01]  /*4e80*/  FFMA.FTZ R61, R140, UR13, R165 ;  /* 0x0000000d8c3d7c23 */ /* 0x000fe200080100a5 */
[----:B------:R-:W-:Y:S01]  /*4e90*/  LOP3.LUT P0, RZ, R135, 0xff00, RZ, 0xc0, !PT ;  /* 0x0000ff0087ff7812 */ /* 0x000fe2000780c0ff */
[----:B------:R0:W-:Y:S01]  /*4ea0*/  F2F.BF16.F32 R139, R45 ;  /* 0x0000002d008b7304 */ /* 0x0001e20000202000 */
[----:B------:R-:W-:Y:S01]  /*4eb0*/  MOV R66, RZ ;  /* 0x000000ff00427202 */ /* 0x000fe20000000f00 */
[----:B------:R-:W-:Y:S01]  /*4ec0*/  @P4 FMUL.FTZ R66, R162, R44 ;  /* 0x0000002ca2424220 */ /* 0x000fe20000410000 */
[----:B------:R-:W-:Y:S01]  /*4ed0*/  FSEL R69, R69, RZ, P2 ;  /* 0x000000ff45457208 */ /* 0x000fe20001000000 */
[----:B------:R-:W-:Y:S01]  /*4ee0*/  FMUL.FTZ R44, R12, R161 ;  /* 0x000000a10c2c7220 */ /* 0x000fe20000410000 */
[----:B------:R-:W-:Y:S01]  /*4ef0*/  FSEL R60, R60, RZ, P0 ;  /* 0x000000ff3c3c7208 */ /* 0x000fe20000000000 */
[----:B------:R-:W-:Y:S01]  /*4f00*/  FADD.FTZ R153, R136, -R153 ;  /* 0x8000009988997221 */ /* 0x000fe20000010000 */
[----:B------:R-:W-:Y:S01]  /*4f10*/  LOP3.LUT P4, RZ, R135, 0xff, RZ, 0xc0, !PT ;  /* 0x000000ff87ff7812 */ /* 0x000fe2000788c0ff */
[----:B------:R-:W-:Y:S01]  /*4f20*/  FADD.FTZ R136, R138, -R61 ;  /* 0x8000003d8a887221 */ /* 0x000fe20000010000 */
[----:B------:R1:W3:Y:S01]  /*4f30*/  F2F.BF16.F32 R132, R60 ;  /* 0x0000003c00847304 */ /* 0x0002e20000202000 */
[----:B0-----:R-:W-:Y:S01]  /*4f40*/  MOV R45, R52 ;  /* 0x00000034002d7202 */ /* 0x001fe20000000f00 */
[----:B------:R-:W-:Y:S01]  /*4f50*/  FFMA.FTZ R157, R157, UR13, R165 ;  /* 0x0000000d9d9d7c23 */ /* 0x000fe200080100a5 */
[----:B------:R-:W-:Y:S01]  /*4f60*/  SHF.R.U64 R61, R52, 0x10, R53 ;  /* 0x00000010343d7819 */ /* 0x000fe20000001235 */
[----:B------:R-:W-:Y:S01]  /*4f70*/  FFMA.FTZ R134, R134, UR13, R165 ;  /* 0x0000000d86867c23 */ /* 0x000fe200080100a5 */
[----:B------:R-:W-:Y:S01]  /*4f80*/  SHF.R.U32.HI R71, RZ, 0x10, R53 ;  /* 0x00000010ff477819 */ /* 0x000fe20000011635 */
[----:B------:R-:W-:Y:S01]  /*4f90*/  FADD.FTZ R157, R154, -R157 ;  /* 0x8000009d9a9d7221 */ /* 0x000fe20000010000 */
[----:B------:R-:W-:Y:S01]  /*4fa0*/  SHF.L.U32 R61, R61, 0x10, RZ ;  /* 0x000000103d3d7819 */ /* 0x000fe200000006ff */
[----:B------:R-:W0:Y:S01]  /*4fb0*/  F2F.BF16.F32 R69, R69 ;  /* 0x0000004500457304 */ /* 0x000e220000202000 */
[----:B-1----:R-:W-:Y:S01]  /*4fc0*/  FSEL R60, R44, RZ, P4 ;  /* 0x000000ff2c3c7208 */ /* 0x002fe20002000000 */
[----:B------:R-:W-:Y:S01]  /*4fd0*/  FADD.FTZ R159, R159, -R134 ;  /* 0x800000869f9f7221 */ /* 0x000fe20000010000 */
[----:B------:R-:W-:Y:S01]  /*4fe0*/  SHF.L.U32 R44, R45, 0x10, RZ ;  /* 0x000000102d2c7819 */ /* 0x000fe200000006ff */
[----:B------:R-:W-:Y:S01]  /*4ff0*/  FFMA.FTZ R136, R136, UR12, R61 ;  /* 0x0000000c88887c23 */ /* 0x000fe2000801003d */
[----:B------:R-:W-:-:S02]  /*5000*/  MOV R45, R53 ;  /* 0x00000035002d7202 */ /* 0x000fc40000000f00 */
[----:B------:R-:W-:Y:S01]  /*5010*/  @P5 MOV R61, R51 ;  /* 0x00000033003d5202 */ /* 0x000fe20000000f00 */
[----:B------:R1:W4:Y:S01]  /*5020*/  F2F.BF16.F32 R135, R60 ;  /* 0x0000003c00877304 */ /* 0x0003220000202000 */
[----:B------:R-:W-:Y:S01]  /*5030*/  FFMA.FTZ R138, R153, UR12, R44 ;  /* 0x0000000c998a7c23 */ /* 0x000fe2000801002c */
[----:B------:R-:W-:Y:S01]  /*5040*/  SHF.L.U32 R70, R45, 0x10, RZ ;  /* 0x000000102d467819 */ /* 0x000fe200000006ff */
[----:B---3--:R-:W-:Y:S01]  /*5050*/  IMAD.WIDE.U32 R44, R132, 0x10000, RZ ;  /* 0x00010000842c7825 */ /* 0x008fe200078e00ff */
[----:B------:R-:W-:Y:S02]  /*5060*/  @P6 SHF.R.U32.HI R51, RZ, 0x10, R51 ;  /* 0x00000010ff336819 */ /* 0x000fe40000011633 */
[----:B------:R-:W-:Y:S01]  /*5070*/  @P5 SHF.L.U32 R132, R61, 0x10, RZ ;  /* 0x000000103d845819 */ /* 0x000fe200000006ff */
[----:B------:R-:W-:Y:S01]  /*5080*/  FFMA.FTZ R140, R157, UR12, R70 ;  /* 0x0000000c9d8c7c23 */ /* 0x000fe20008010046 */
[----:B0-----:R-:W-:Y:S02]  /*5090*/  SHF.L.U32 R69, R69, 0x10, RZ ;  /* 0x0000001045457819 */ /* 0x001fe400000006ff */
[----:B-1----:R-:W-:-:S02]  /*50a0*/  SHF.L.U32 R60, R71, 0x10, RZ ;  /* 0x00000010473c7819 */ /* 0x002fc400000006ff */
[----:B------:R-:W-:Y:S01]  /*50b0*/  LOP3.LUT R71, R45, R69, R139, 0xfe, !PT ;  /* 0x000000452d477212 */ /* 0x000fe200078efe8b */
[----:B------:R-:W-:Y:S01]  /*50c0*/  FMUL.FTZ R139, R136, UR4 ;  /* 0x00000004888b7c20 */ /* 0x000fe20008410000 */
[----:B------:R-:W-:Y:S01]  /*50d0*/  HFMA2 R69, -RZ, RZ, 0, 0 ;  /* 0x00000000ff457431 */ /* 0x000fe200000001ff */
[----:B----4-:R-:W-:Y:S01]  /*50e0*/  LOP3.LUT R70, R44, R135, RZ, 0xfc, !PT ;  /* 0x000000872c467212 */ /* 0x010fe200078efcff */
[----:B------:R-:W-:Y:S01]  /*50f0*/  IMAD.WIDE.U32 R134, R155, 0x8, R48 ;  /* 0x000000089b867825 */ /* 0x000fe200078e0030 */
[----:B------:R-:W-:-:S03]  /*5100*/  @P6 SHF.L.U32 R51, R51, 0x10, RZ ;  /* 0x0000001033336819 */ /* 0x000fc600000006ff */
[----:B------:R-:W-:Y:S01]  /*5110*/  FFMA.FTZ R153, R159, UR12, R60 ;  /* 0x0000000c9f997c23 */ /* 0x000fe2000801003c */
[----:B------:R-:W-:Y:S01]  /*5120*/  FMUL.FTZ R154, R139, UR22 ;  /* 0x000000168b9a7c20 */ /* 0x000fe20008410000 */
[----:B------:R-:W-:Y:S01]  /*5130*/  CS2R R60, SRZ ;  /* 0x00000000003c7805 */ /* 0x000fe2000001ff00 */
[----:B------:R0:W-:Y:S01]  /*5140*/  STG.E.64 desc[UR14][R134.64], R70 ;  /* 0x0000004686007986 */ /* 0x0001e2000c101b0e */
[----:B------:R-:W-:Y:S01]  /*5150*/  FMUL.FTZ R140, R140, UR4 ;  /* 0x000000048c8c7c20 */ /* 0x000fe20008410000 */
[----:B------:R-:W-:Y:S01]  /*5160*/  @P6 FMUL.FTZ R60, R68, R51 ;  /* 0x00000033443c6220 */ /* 0x000fe20000410000 */
[----:B------:R-:W-:-:S04]  /*5170*/  IMAD.WIDE.U32 R44, R147, 0x8, R46 ;  /* 0x00000008932c7825 */ /* 0x000fc800078e002e */
[----:B------:R-:W-:Y:S01]  /*5180*/  @P5 FMUL.FTZ R69, R169, R132 ;  /* 0x00000084a9455220 */ /* 0x000fe20000410000 */
[----:B------:R-:W-:Y:S01]  /*5190*/  FMUL.FTZ R51, R17, R154 ;  /* 0x0000009a11337220 */ /* 0x000fe20000410000 */
[----:B------:R-:W-:Y:S01]  /*51a0*/  LOP3.LUT P5, RZ, R151, 0xff00, RZ, 0xc0, !PT ;  /* 0x0000ff0097ff7812 */ /* 0x000fe200078ac0ff */
[----:B------:R-:W-:Y:S01]  /*51b0*/  FMUL.FTZ R155, R140, UR22 ;  /* 0x000000168c9b7c20 */ /* 0x000fe20008410000 */
[----:B------:R-:W-:Y:S01]  /*51c0*/  FMUL.FTZ R153, R153, UR4 ;  /* 0x0000000499997c20 */ /* 0x000fe20008410000 */
[----:B------:R-:W3:Y:S01]  /*51d0*/  LDG.E.64 R44, desc[UR14][R44.64] ;  /* 0x0000000e2c2c7981 */ /* 0x000ee2000c1e1b00 */
[----:B------:R-:W-:Y:S01]  /*51e0*/  LOP3.LUT P6, RZ, R151, 0xff0000, RZ, 0xc0, !PT ;  /* 0x00ff000097ff7812 */ /* 0x000fe200078cc0ff */
[----:B------:R-:W-:Y:S01]  /*51f0*/  FMUL.FTZ R138, R138, UR4 ;  /* 0x000000048a8a7c20 */ /* 0x000fe20008410000 */
[----:B------:R-:W-:Y:S01]  /*5200*/  FMUL.FTZ R140, R153, UR22 ;  /* 0x00000016998c7c20 */ /* 0x000fe20008410000 */
[----:B------:R-:W-:Y:S02]  /*5210*/  HFMA2 R68, -RZ, RZ, 0, 0 ;  /* 0x00000000ff447431 */ /* 0x000fe400000001ff */
[----:B------:R-:W-:-:S04]  /*5220*/  IMAD.WIDE.U32 R46, R143, 0x8, R46 ;  /* 0x000000088f2e7825 */ /* 0x000fc800078e002e */
[----:B------:R-:W-:Y:S01]  /*5230*/  FMUL.FTZ R139, R138, UR22 ;  /* 0x000000168a8b7c20 */ /* 0x000fe20008410000 */
[----:B--2---:R-:W-:Y:S02]  /*5240*/  @P4 MOV R136, R64 ;  /* 0x0000004000884202 */ /* 0x004fe40000000f00 */
[----:B0-----:R-:W-:Y:S02]  /*5250*/  @P0 SHF.R.U64 R71, R64, 0x10, R65 ;  /* 0x0000001040470819 */ /* 0x001fe40000001241 */
[----:B------:R-:W-:-:S05]  /*5260*/  @P4 SHF.L.U32 R70, R136, 0x10, RZ ;  /* 0x0000001088464819 */ /* 0x000fca00000006ff */
[----:B------:R-:W-:Y:S01]  /*5270*/  @P4 FMUL.FTZ R61, R161, R70 ;  /* 0x00000046a13d4220 */ /* 0x000fe20000410000 */
[----:B------:R-:W-:Y:S01]  /*5280*/  FSEL R70, R51, RZ, P5 ;  /* 0x000000ff33467208 */ /* 0x000fe20002800000 */
[----:B------:R-:W-:Y:S01]  /*5290*/  FMUL.FTZ R51, R18, R155 ;  /* 0x0000009b12337220 */ /* 0x000fe20000410000 */
[----:B------:R-:W-:-:S04]  /*52a0*/  ISETP.GE.U32.AND P4, PT, R151, 0x1000000, PT ;  /* 0x010000009700780c */ /* 0x000fc80003f86070 */
[----:B------:R-:W-:Y:S01]  /*52b0*/  FSEL R64, R51, RZ, P6 ;  /* 0x000000ff33407208 */ /* 0x000fe20003000000 */
[----:B------:R-:W0:Y:S01]  /*52c0*/  F2F.BF16.F32 R70, R70 ;  /* 0x0000004600467304 */ /* 0x000e220000202000 */
[----:B------:R-:W-:Y:S01]  /*52d0*/  @P0 SHF.L.U32 R51, R71, 0x10, RZ ;  /* 0x0000001047330819 */ /* 0x000fe200000006ff */
[----:B------:R-:W-:-:S04]  /*52e0*/  FMUL.FTZ R71, R19, R140 ;  /* 0x0000008c13477220 */ /* 0x000fc80000410000 */
[----:B------:R-:W-:Y:S01]  /*52f0*/  @P0 FMUL.FTZ R68, R156, R51 ;  /* 0x000000339c440220 */ /* 0x000fe20000410000 */
[----:B------:R-:W-:Y:S01]  /*5300*/  FMUL.FTZ R51, R16, R139 ;  /* 0x0000008b10337220 */ /* 0x000fe20000410000 */
[----:B------:R-:W-:Y:S01]  /*5310*/  FSEL R132, R71, RZ, P4 ;  /* 0x000000ff47847208 */ /* 0x000fe20002000000 */
[----:B------:R-:W-:Y:S01]  /*5320*/  F2F.BF16.F32 R64, R64 ;  /* 0x0000004000407304 */ /* 0x000fe20000202000 */
[----:B------:R-:W-:-:S04]  /*5330*/  LOP3.LUT P0, RZ, R151, 0xff, RZ, 0xc0, !PT ;  /* 0x000000ff97ff7812 */ /* 0x000fc8000780c0ff */
[----:B------:R-:W-:Y:S01]  /*5340*/  FSEL R51, R51, RZ, P0 ;  /* 0x000000ff33337208 */ /* 0x000fe20000000000 */
[----:B0-----:R-:W-:Y:S02]  /*5350*/  IMAD.WIDE.U32 R70, R70, 0x10000, RZ ;  /* 0x0001000046467825 */ /* 0x001fe400078e00ff */
        /* <DEDUP_REMOVED lines=14> */
[----:B------:R-:W-:Y:S01]  /*5440*/  FFMA.FTZ R165, R152, UR13, R165 ;  /* 0x0000000d98a57c23 */ /* 0x000fe200080100a5 */
[----:B------:R-:W-:Y:S01]  /*5450*/  FADD.FTZ R149, R149, -R144 ;  /* 0x8000009095957221 */ /* 0x000fe20000010000 */
[----:B------:R-:W-:Y:S01]  /*5460*/  MOV R64, R3 ;  /* 0x0000000300407202 */ /* 0x000fe20000000f00 */
[----:B0-----:R-:W-:Y:S01]  /*5470*/  FFMA.FTZ R71, R150, UR12, R51 ;  /* 0x0000000c96477c23 */ /* 0x001fe20008010033 */
[----:B------:R-:W-:Y:S01]  /*5480*/  SHF.R.U64 R70, R2, 0x10, R3 ;  /* 0x0000001002467819 */ /* 0x000fe20000001203 */
[----:B------:R-:W-:Y:S01]  /*5490*/  FADD.FTZ R165, R146, -R165 ;  /* 0x800000a592a57221 */ /* 0x000fe20000010000 */
[----:B------:R-:W-:Y:S01]  /*54a0*/  SHF.R.U32.HI R134, RZ, 0x10, R3 ;  /* 0x00000010ff867819 */ /* 0x000fe20000011603 */
[----:B------:R-:W-:Y:S01]  /*54b0*/  FADD.FTZ R141, R148, -R141 ;  /* 0x8000008d948d7221 */ /* 0x000fe20000010000 */
[----:B------:R-:W-:Y:S01]  /*54c0*/  SHF.L.U32 R70, R70, 0x10, RZ ;  /* 0x0000001046467819 */ /* 0x000fe200000006ff */
[----:B------:R-:W-:Y:S01]  /*54d0*/  HFMA2 R135, -RZ, RZ, 0, 0 ;  /* 0x00000000ff877431 */ /* 0x000fe200000001ff */
[----:B------:R-:W-:Y:S01]  /*54e0*/  @P3 MOV R51, R65 ;  /* 0x0000004100333202 */ /* 0x000fe20000000f00 */
[----:B------:R-:W-:Y:S01]  /*54f0*/  FMUL.FTZ R71, R71, UR4 ;  /* 0x0000000447477c20 */ /* 0x000fe20008410000 */
[----:B------:R-:W-:Y:S01]  /*5500*/  SHF.L.U32 R134, R134, 0x10, RZ ;  /* 0x0000001086867819 */ /* 0x000fe200000006ff */
[----:B------:R-:W-:Y:S01]  /*5510*/  FFMA.FTZ R70, R149, UR12, R70 ;  /* 0x0000000c95467c23 */ /* 0x000fe20008010046 */
[----:B------:R-:W-:Y:S01]  /*5520*/  SHF.L.U32 R132, R64, 0x10, RZ ;  /* 0x0000001040847819 */ /* 0x000fe200000006ff */
[----:B------:R-:W-:Y:S01]  /*5530*/  IMAD.WIDE.U32 R48, R143, 0x8, R48 ;  /* 0x000000088f307825 */ /* 0x000fe200078e0030 */
[----:B------:R-:W-:-:S03]  /*5540*/  @P3 SHF.L.U32 R64, R51, 0x10, RZ ;  /* 0x0000001033403819 */ /* 0x000fc600000006ff */
[----:B------:R-:W-:Y:S01]  /*5550*/  FFMA.FTZ R136, R165, UR12, R134 ;  /* 0x0000000ca5887c23 */ /* 0x000fe20008010086 */
[----:B------:R-:W-:Y:S01]  /*5560*/  FMUL.FTZ R51, R70, UR4 ;  /* 0x0000000446337c20 */ /* 0x000fe20008410000 */
[----:B------:R-:W-:Y:S01]  /*5570*/  @P2 SHF.R.U32.HI R134, RZ, 0x10, R65 ;  /* 0x00000010ff862819 */ /* 0x000fe20000011641 */
[----:B------:R-:W-:Y:S01]  /*5580*/  FFMA.FTZ R132, R141, UR12, R132 ;  /* 0x0000000c8d847c23 */ /* 0x000fe20008010084 */
[----:B------:R-:W-:Y:S01]  /*5590*/  @P3 FMUL.FTZ R135, R137, R64 ;  /* 0x0000004089873220 */ /* 0x000fe20000410000 */
[----:B------:R-:W-:Y:S01]  /*55a0*/  FMUL.FTZ R138, R51, UR22 ;  /* 0x00000016338a7c20 */ /* 0x000fe20008410000 */
[----:B------:R-:W-:Y:S01]  /*55b0*/  @P2 SHF.L.U32 R51, R134, 0x10, RZ ;  /* 0x0000001086332819 */ /* 0x000fe200000006ff */
[----:B------:R-:W-:Y:S01]  /*55c0*/  FMUL.FTZ R134, R132, UR4 ;  /* 0x0000000484867c20 */ /* 0x000fe20008410000 */
[----:B------:R-:W-:Y:S01]  /*55d0*/  CS2R R64, SRZ ;  /* 0x0000000000407805 */ /* 0x000fe2000001ff00 */
[----:B------:R-:W-:Y:S01]  /*55e0*/  FMUL.FTZ R136, R136, UR4 ;  /* 0x0000000488887c20 */ /* 0x000fe20008410000 */
[----:B------:R-:W-:Y:S01]  /*55f0*/  FMUL.FTZ R132, R21, R138 ;  /* 0x0000008a15847220 */ /* 0x000fe20000410000 */
[----:B------:R-:W-:Y:S01]  /*5600*/  FMUL.FTZ R145, R134, UR22 ;  /* 0x0000001686917c20 */ /* 0x000fe20008410000 */
[----:B------:R-:W-:Y:S01]  /*5610*/  @P2 FMUL.FTZ R64, R50, R51 ;  /* 0x0000003332402220 */ /* 0x000fe20000410000 */
[----:B------:R-:W-:Y:S01]  /*5620*/  LOP3.LUT P2, RZ, R142, 0xff0000, RZ, 0xc0, !PT ;  /* 0x00ff00008eff7812 */ /* 0x000fe2000784c0ff */
[----:B------:R-:W-:Y:S01]  /*5630*/  FMUL.FTZ R144, R136, UR22 ;  /* 0x0000001688907c20 */ /* 0x000fe20008410000 */
[----:B------:R-:W-:Y:S01]  /*5640*/  FMUL.FTZ R50, R22, R145 ;  /* 0x0000009116327220 */ /* 0x000fe20000410000 */
[----:B------:R-:W-:-:S02]  /*5650*/  LOP3.LUT P3, RZ, R142, 0xff00, RZ, 0xc0, !PT ;  /* 0x0000ff008eff7812 */ /* 0x000fc4000786c0ff */
[----:B---3--:R-:W-:Y:S02]  /*5660*/  @P0 MOV R70, R44 ;  /* 0x0000002c00460202 */ /* 0x008fe40000000f00 */
[----:B------:R-:W-:Y:S01]  /*5670*/  FSEL R136, R50, RZ, P2 ;  /* 0x000000ff32887208 */ /* 0x000fe20001000000 */
[----:B------:R-:W-:Y:S01]  /*5680*/  FMUL.FTZ R50, R23, R144 ;  /* 0x0000009017327220 */ /* 0x000fe20000410000 */
[----:B------:R-:W-:Y:S02]  /*5690*/  @P0 SHF.L.U32 R70, R70, 0x10, RZ ;  /* 0x0000001046460819 */ /* 0x000fe400000006ff */
[----:B------:R-:W-:Y:S02]  /*56a0*/  @P5 SHF.R.U64 R44, R44, 0x10, R45 ;  /* 0x000000102c2c5819 */ /* 0x000fe4000000122d */
[----:B------:R-:W-:Y:S01]  /*56b0*/  FSEL R132, R132, RZ, P3 ;  /* 0x000000ff84847208 */ /* 0x000fe20001800000 */
[----:B------:R-:W-:Y:S01]  /*56c0*/  @P0 FMUL.FTZ R65, R139, R70 ;  /* 0x000000468b410220 */ /* 0x000fe20000410000 */
[----:B------:R-:W-:Y:S01]  /*56d0*/  ISETP.GE.U32.AND P0, PT, R142, 0x1000000, PT ;  /* 0x010000008e00780c */ /* 0x000fe20003f06070 */
[----:B------:R-:W-:Y:S01]  /*56e0*/  HFMA2 R70, -RZ, RZ, 0, 0 ;  /* 0x00000000ff467431 */ /* 0x000fe200000001ff */
[----:B------:R-:W-:Y:S01]  /*56f0*/  @P5 SHF.L.U32 R44, R44, 0x10, RZ ;  /* 0x000000102c2c5819 */ /* 0x000fe200000006ff */
[----:B------:R-:W-:Y:S01]  /*5700*/  FMUL.FTZ R139, R71, UR22 ;  /* 0x00000016478b7c20 */ /* 0x000fe20008410000 */
[----:B------:R-:W-:Y:S01]  /*5710*/  FSEL R137, R50, RZ, P0 ;  /* 0x000000ff32897208 */ /* 0x000fe20000000000 */
[----:B------:R0:W1:Y:S02]  /*5720*/  F2F.BF16.F32 R51, R132 ;  /* 0x0000008400337304 */ /* 0x0000640000202000 */
[----:B------:R-:W-:Y:S01]  /*5730*/  @P5 FMUL.FTZ R70, R154, R44 ;  /* 0x0000002c9a465220 */ /* 0x000fe20000410000 */
[----:B------:R-:W-:Y:S01]  /*5740*/  FMUL.FTZ R44, R20, R139 ;  /* 0x0000008b142c7220 */ /* 0x000fe20000410000 */
[----:B------:R-:W-:-:S02]  /*5750*/  LOP3.LUT P5, RZ, R142, 0xff, RZ, 0xc0, !PT ;  /* 0x000000ff8eff7812 */ /* 0x000fc400078ac0ff */
[----:B------:R-:W-:Y:S02]  /*5760*/  CS2R R142, SRZ ;  /* 0x00000000008e7805 */ /* 0x000fe4000001ff00 */
[----:B------:R-:W3:Y:S01]  /*5770*/  F2F.BF16.F32 R137, R137 ;  /* 0x0000008900897304 */ /* 0x000ee20000202000 */
[----:B------:R-:W-:Y:S02]  /*5780*/  FSEL R134, R44, RZ, P5 ;  /* 0x000000ff2c867208 */ /* 0x000fe40002800000 */
[----:B0-----:R-:W-:Y:S02]  /*5790*/  @P6 MOV R132, R45 ;  /* 0x0000002d00846202 */ /* 0x001fe40000000f00 */
[----:B------:R-:W-:Y:S01]  /*57a0*/  @P4 SHF.R.U32.HI R45, RZ, 0x10, R45 ;  /* 0x00000010ff2d4819 */ /* 0x000fe2000001162d */
[----:B-1----:R-:W-:Y:S02]  /*57b0*/  IMAD.WIDE.U32 R50, R51, 0x10000, RZ ;  /* 0x0001000033327825 */ /* 0x002fe400078e00ff */
[----:B------:R-:W0:Y:S01]  /*57c0*/  F2F.BF16.F32 R136, R136 ;  /* 0x0000008800887304 */ /* 0x000e220000202000 */
[----:B------:R-:W-:-:S02]  /*57d0*/  @P6 SHF.L.U32 R44, R132, 0x10, RZ ;  /* 0x00000010842c6819 */ /* 0x000fc400000006ff */
[----:B------:R-:W-:Y:S02]  /*57e0*/  @P4 SHF.L.U32 R45, R45, 0x10, RZ ;  /* 0x000000102d2d4819 */ /* 0x000fe400000006ff */
[----:B---3--:R-:W-:-:S03]  /*57f0*/  SHF.L.U32 R71, R137, 0x10, RZ ;  /* 0x0000001089477819 */ /* 0x008fc600000006ff */
[----:B------:R-:W1:Y:S01]  /*5800*/  F2F.BF16.F32 R141, R134 ;  /* 0x00000086008d7304 */ /* 0x000e620000202000 */
[----:B0-----:R-:W-:Y:S01]  /*5810*/  LOP3.LUT R51, R51, R71, R136, 0xfe, !PT ;  /* 0x0000004733337212 */ /* 0x001fe200078efe88 */
[----:B------:R-:W-:Y:S02]  /*5820*/  HFMA2 R71, -RZ, RZ, 0, 0 ;  /* 0x00000000ff477431 */ /* 0x000fe400000001ff */
[----:B------:R-:W-:Y:S01]  /*5830*/  @P6 FMUL.FTZ R71, R155, R44 ;  /* 0x0000002c9b476220 */ /* 0x000fe20000410000 */
[----:B-1----:R-:W-:Y:S01]  /*5840*/  LOP3.LUT R50, R50, R141, RZ, 0xfc, !PT ;  /* 0x0000008d32327212 */ /* 0x002fe200078efcff */
[----:B------:R-:W-:-:S04]  /*5850*/  HFMA2 R44, -RZ, RZ, 0, 0 ;  /* 0x00000000ff2c7431 */ /* 0x000fc800000001ff */
        /* <DEDUP_REMOVED lines=16> */
.L_x_3016:
[----:B------:R-:W0:Y:S02]  /*5960*/  LDC.64 R44, c[0x0][0x390] ;  /* 0x0000e400ff2c7b82 */ /* 0x000e240000000a00 */
[----:B0-----:R-:W-:-:S06]  /*5970*/  IMAD.WIDE.U32 R46, R69, 0x8, R44 ;  /* 0x00000008452e7825 */ /* 0x001fcc00078e002c */
[----:B------:R-:W2:Y:S01]  /*5980*/  LDG.E.64 R46, desc[UR14][R46.64] ;  /* 0x0000000e2e2e7981 */ /* 0x000ea2000c1e1b00 */
[----:B-----5:R-:W-:Y:S01]  /*5990*/  MOV R48, R58 ;  /* 0x0000003a00307202 */ /* 0x020fe20000000f00 */
[--C-:B------:R-:W-:Y:S01]  /*59a0*/  FFMA.FTZ R0, R0, UR13, R165.reuse ;  /* 0x0000000d00007c23 */ /* 0x100fe200080100a5 */
[--C-:B------:R-:W-:Y:S01]  /*59b0*/  FFMA.FTZ R51, R176, UR13, R165.reuse ;  /* 0x0000000db0337c23 */ /* 0x100fe200080100a5 */
[----:B------:R-:W-:Y:S01]  /*59c0*/  FFMA.FTZ R66, R66, UR13, R165 ;  /* 0x0000000d42427c23 */ /* 0x000fe200080100a5 */
[----:B------:R-:W-:Y:S01]  /*59d0*/  SHF.L.U32 R49, R48, 0x10, RZ ;  /* 0x0000001030317819 */ /* 0x000fe200000006ff */
[----:B------:R-:W-:Y:S01]  /*59e0*/  FADD.FTZ R0, R67, -R0 ;  /* 0x8000000043007221 */ /* 0x000fe20000010000 */
[----:B------:R-:W-:Y:S01]  /*59f0*/  SHF.R.U64 R48, R58, 0x10, R59 ;  /* 0x000000103a307819 */ /* 0x000fe2000000123b */
[----:B------:R-:W-:Y:S01]  /*5a00*/  FADD.FTZ R51, R64, -R51 ;  /* 0x8000003340337221 */ /* 0x000fe20000010000 */
[----:B------:R-:W-:Y:S01]  /*5a10*/  SHF.R.U32.HI R50, RZ, 0x10, R59 ;  /* 0x00000010ff327819 */ /* 0x000fe2000001163b */
[----:B------:R-:W-:Y:S01]  /*5a20*/  FFMA.FTZ R49, R0, UR12, R49 ;  /* 0x0000000c00317c23 */ /* 0x000fe20008010031 */
[----:B------:R-:W-:Y:S01]  /*5a30*/  SHF.L.U32 R48, R48, 0x10, RZ ;  /* 0x0000001030307819 */ /* 0x000fe200000006ff */
[----:B------:R-:W-:Y:S01]  /*5a40*/  FADD.FTZ R66, R65, -R66 ;  /* 0x8000004241427221 */ /* 0x000fe20000010000 */
[----:B------:R-:W-:Y:S01]  /*5a50*/  MOV R0, R59 ;  /* 0x0000003b00007202 */ /* 0x000fe20000000f00 */
[----:B------:R0:W-:Y:S01]  /*5a60*/  F2F.BF16.F32 R171, R49 ;  /* 0x0000003100ab7304 */ /* 0x0001e20000202000 */
[----:B------:R-:W-:Y:S01]  /*5a70*/  SHF.L.U32 R61, R50, 0x10, RZ ;  /* 0x00000010323d7819 */ /* 0x000fe200000006ff */
[----:B------:R-:W-:Y:S01]  /*5a80*/  FFMA.FTZ R48, R51, UR12, R48 ;  /* 0x0000000c33307c23 */ /* 0x000fe20008010030 */
[----:B------:R-:W-:Y:S01]  /*5a90*/  SHF.L.U32 R51, R0, 0x10, RZ ;  /* 0x0000001000337819 */ /* 0x000fe200000006ff */
[----:B------:R-:W-:Y:S01]  /*5aa0*/  FFMA.FTZ R0, R178, UR13, R165 ;  /* 0x0000000db2007c23 */ /* 0x000fe200080100a5 */
[C---:B------:R-:W-:Y:S01]  /*5ab0*/  LOP3.LUT P2, RZ, R63.reuse, 0xff00, RZ, 0xc0, !PT ;  /* 0x0000ff003fff7812 */ /* 0x040fe2000784c0ff */
[----:B------:R-:W-:Y:S01]  /*5ac0*/  FMUL.FTZ R178, R48, UR4 ;  /* 0x0000000430b27c20 */ /* 0x000fe20008410000 */
[----:B------:R-:W-:Y:S01]  /*5ad0*/  ISETP.GE.U32.AND P0, PT, R63, 0x1000000, PT ;  /* 0x010000003f00780c */ /* 0x000fe20003f06070 */
[----:B------:R-:W-:Y:S01]  /*5ae0*/  FADD.FTZ R0, R169, -R0 ;  /* 0x80000000a9007221 */ /* 0x000fe20000010000 */
[----:B------:R-:W-:Y:S01]  /*5af0*/  FFMA.FTZ R51, R66, UR12, R51 ;  /* 0x0000000c42337c23 */ /* 0x000fe20008010033 */
[----:B------:R-:W-:Y:S01]  /*5b00*/  FMUL.FTZ R178, R178, UR22 ;  /* 0x00000016b2b27c20 */ /* 0x000fe20008410000 */
[----:B0-----:R-:W-:Y:S01]  /*5b10*/  FMUL.FTZ R49, R49, UR4 ;  /* 0x0000000431317c20 */ /* 0x001fe20008410000 */
[----:B------:R-:W-:Y:S01]  /*5b20*/  FFMA.FTZ R66, R0, UR12, R61 ;  /* 0x0000000c00427c23 */ /* 0x000fe2000801003d */
[----:B------:R-:W-:Y:S01]  /*5b30*/  FMUL.FTZ R169, R51, UR4 ;  /* 0x0000000433a97c20 */ /* 0x000fe20008410000 */
[----:B------:R-:W-:Y:S01]  /*5b40*/  FMUL.FTZ R0, R5, R178 ;  /* 0x000000b205007220 */ /* 0x000fe20000410000 */
[----:B------:R0:W-:Y:S01]  /*5b50*/  F2F.BF16.F32 R64, R51 ;  /* 0x0000003300407304 */ /* 0x0001e20000202000 */
[----:B------:R-:W-:Y:S01]  /*5b60*/  FMUL.FTZ R176, R66, UR4 ;  /* 0x0000000442b07c20 */ /* 0x000fe20008410000 */
[----:B------:R-:W-:Y:S01]  /*5b70*/  FMUL.FTZ R169, R169, UR22 ;  /* 0x00000016a9a97c20 */ /* 0x000fe20008410000 */
[----:B------:R-:W-:Y:S01]  /*5b80*/  LOP3.LUT P3, RZ, R63, 0xff0000, RZ, 0xc0, !PT ;  /* 0x00ff00003fff7812 */ /* 0x000fe2000786c0ff */
[----:B------:R-:W-:Y:S01]  /*5b90*/  FMUL.FTZ R175, R49, UR22 ;  /* 0x0000001631af7c20 */ /* 0x000fe20008410000 */
[----:B------:R-:W-:Y:S01]  /*5ba0*/  FMUL.FTZ R176, R176, UR22 ;  /* 0x00000016b0b07c20 */ /* 0x000fe20008410000 */
[----:B------:R-:W-:Y:S01]  /*5bb0*/  FSEL R50, R0, RZ, P2 ;  /* 0x000000ff00327208 */ /* 0x000fe20001000000 */
[----:B------:R-:W-:Y:S01]  /*5bc0*/  FMUL.FTZ R0, R6, R169 ;  /* 0x000000a906007220 */ /* 0x000fe20000410000 */
[----:B------:R1:W3:Y:S01]  /*5bd0*/  F2F.BF16.F32 R62, R48 ;  /* 0x00000030003e7304 */ /* 0x0002e20000202000 */
[----:B0-----:R-:W-:Y:S01]  /*5be0*/  FMUL.FTZ R51, R7, R176 ;  /* 0x000000b007337220 */ /* 0x001fe20000410000 */
[----:B------:R-:W-:-:S02]  /*5bf0*/  LOP3.LUT P4, RZ, R63, 0xff, RZ, 0xc0, !PT ;  /* 0x000000ff3fff7812 */ /* 0x000fc4000788c0ff */
[----:B------:R-:W-:Y:S01]  /*5c00*/  FSEL R60, R0, RZ, P3 ;  /* 0x000000ff003c7208 */ /* 0x000fe20001800000 */
[----:B------:R-:W-:Y:S01]  /*5c10*/  FMUL.FTZ R0, R4, R175 ;  /* 0x000000af04007220 */ /* 0x000fe20000410000 */
[----:B------:R-:W-:Y:S02]  /*5c20*/  FSEL R68, R51, RZ, P0 ;  /* 0x000000ff33447208 */ /* 0x000fe40000000000 */
[----:B------:R0:W-:Y:S01]  /*5c30*/  F2F.BF16.F32 R61, R50 ;  /* 0x00000032003d7304 */ /* 0x0001e20000202000 */
[----:B-1----:R-:W1:Y:S01]  /*5c40*/  LDC.64 R48, c[0x0][0x478] ;  /* 0x00011e00ff307b82 */ /* 0x002e620000000a00 */
[----:B------:R-:W-:Y:S01]  /*5c50*/  FSEL R0, R0, RZ, P4 ;  /* 0x000000ff00007208 */ /* 0x000fe20002000000 */
[----:B---3--:R-:W-:-:S05]  /*5c60*/  IMAD.WIDE.U32 R62, R62, 0x10000, RZ ;  /* 0x000100003e3e7825 */ /* 0x008fca00078e00ff */
[----:B------:R-:W3:Y:S01]  /*5c70*/  F2F.BF16.F32 R65, R66 ;  /* 0x0000004200417304 */ /* 0x000ee20000202000 */
[----:B0-----:R-:W0:Y:S01]  /*5c80*/  LDC.64 R50, c[0x0][0x468] ;  /* 0x00011a00ff327b82 */ /* 0x001e220000000a00 */
[----:B------:R-:W-:Y:S01]  /*5c90*/  LOP3.LUT R62, R62, R171, RZ, 0xfc, !PT ;  /* 0x000000ab3e3e7212 */ /* 0x000fe200078efcff */
[----:B------:R-:W-:-:S05]  /*5ca0*/  FFMA.FTZ R171, R174, UR13, R165 ;  /* 0x0000000daeab7c23 */ /* 0x000fca00080100a5 */
[----:B------:R-:W4:Y:S01]  /*5cb0*/  F2F.BF16.F32 R68, R68 ;  /* 0x0000004400447304 */ /* 0x000f220000202000 */
[----:B---3--:R-:W-:-:S07]  /*5cc0*/  SHF.L.U32 R65, R65, 0x10, RZ ;  /* 0x0000001041417819 */ /* 0x008fce00000006ff */
[----:B------:R3:W0:Y:S01]  /*5cd0*/  F2F.BF16.F32 R66, R60 ;  /* 0x0000003c00427304 */ /* 0x0006220000202000 */
[----:B------:R-:W-:Y:S01]  /*5ce0*/  LOP3.LUT R63, R63, R65, R64, 0xfe, !PT ;  /* 0x000000413f3f7212 */ /* 0x000fe200078efe40 */
[----:B-1----:R-:W-:Y:S01]  /*5cf0*/  IMAD.WIDE.U32 R64, R69, 0x8, R48 ;  /* 0x0000000845407825 */ /* 0x002fe200078e0030 */
[----:B----4-:R-:W-:-:S05]  /*5d00*/  SHF.L.U32 R67, R68, 0x10, RZ ;  /* 0x0000001044437819 */ /* 0x010fca00000006ff */
[----:B------:R1:W4:Y:S01]  /*5d10*/  F2F.BF16.F32 R173, R0 ;  /* 0x0000000000ad7304 */ /* 0x0003220000202000 */
[----:B---3--:R-:W-:Y:S01]  /*5d20*/  IMAD.WIDE.U32 R60, R61, 0x10000, RZ ;  /* 0x000100003d3c7825 */ /* 0x008fe200078e00ff */
[----:B------:R3:W-:Y:S03]  /*5d30*/  STG.E.64 desc[UR14][R64.64], R62 ;  /* 0x0000003e40007986 */ /* 0x0007e6000c101b0e */
[----:B0-----:R-:W-:Y:S01]  /*5d40*/  IMAD.WIDE.U32 R68, R69, 0x8, R50 ;  /* 0x0000000845447825 */ /* 0x001fe200078e0032 */
[----:B------:R-:W-:Y:S02]  /*5d50*/  LOP3.LUT R67, R61, R67, R66, 0xfe, !PT ;  /* 0x000000433d437212 */ /* 0x000fe400078efe42 */
[----:B-1----:R-:W-:Y:S02]  /*5d60*/  MOV R0, R56 ;  /* 0x0000003800007202 */ /* 0x002fe40000000f00 */
[----:B----4-:R-:W-:Y:S01]  /*5d70*/  LOP3.LUT R66, R60, R173, RZ, 0xfc, !PT ;  /* 0x000000ad3c427212 */ /* 0x010fe200078efcff */
[----:B------:R-:W-:Y:S01]  /*5d80*/  IMAD.WIDE.U32 R60, R71, 0x8, R44 ;  /* 0x00000008473c7825 */ /* 0x000fe200078e002c */
[----:B------:R-:W-:-:S03]  /*5d90*/  SHF.L.U32 R0, R0, 0x10, RZ ;  /* 0x0000001000007819 */ /* 0x000fc600000006ff */
[----:B------:R-:W-:Y:S01]  /*5da0*/  FADD.FTZ R171, R168, -R171 ;  /* 0x800000aba8ab7221 */ /* 0x000fe20000010000 */
[----:B------:R0:W-:Y:S04]  /*5db0*/  STG.E.64 desc[UR14][R68.64], R66 ;  /* 0x0000004244007986 */ /* 0x0001e8000c101b0e */
[----:B------:R-:W4:Y:S01]  /*5dc0*/  LDG.E.64 R60, desc[UR14][R60.64] ;  /* 0x0000000e3c3c7981 */ /* 0x000f22000c1e1b00 */
[----:B------:R-:W-:Y:S01]  /*5dd0*/  FFMA.FTZ R168, R171, UR12, R0 ;  /* 0x0000000caba87c23 */ /* 0x000fe20008010000 */
[----:B------:R-:W-:Y:S01]  /*5de0*/  MOV R0, R57 ;  /* 0x0000003900007202 */ /* 0x000fe20000000f00 */
[----:B---3--:R-:W-:Y:S01]  /*5df0*/  FFMA.FTZ R65, R170, UR13, R165 ;  /* 0x0000000daa417c23 */ /* 0x008fe200080100a5 */
[----:B------:R-:W-:Y:S01]  /*5e00*/  SHF.R.U64 R173, R56, 0x10, R57 ;  /* 0x0000001038ad7819 */ /* 0x000fe20000001239 */
[----:B------:R-:W-:Y:S01]  /*5e10*/  FFMA.FTZ R172, R172, UR13, R165 ;  /* 0x0000000dacac7c23 */ /* 0x000fe200080100a5 */
[----:B------:R-:W-:Y:S01]  /*5e20*/  ISETP.GE.U32.AND P6, PT, R70, 0x1000000, PT ;  /* 0x010000004600780c */ /* 0x000fe20003fc6070 */
[----:B------:R-:W-:Y:S01]  /*5e30*/  FADD.FTZ R166, R166, -R65 ;  /* 0x80000041a6a67221 */ /* 0x000fe20000010000 */
[----:B------:R-:W-:Y:S01]  /*5e40*/  SHF.L.U32 R63, R173, 0x10, RZ ;  /* 0x00000010ad3f7819 */ /* 0x000fe200000006ff */
[----:B------:R-:W-:Y:S01]  /*5e50*/  FADD.FTZ R172, R167, -R172 ;  /* 0x800000aca7ac7221 */ /* 0x000fe20000010000 */
[----:B0-----:R-:W-:Y:S01]  /*5e60*/  SHF.L.U32 R67, R0, 0x10, RZ ;  /* 0x0000001000437819 */ /* 0x001fe200000006ff */
[----:B------:R-:W-:Y:S01]  /*5e70*/  FFMA.FTZ R69, R164, UR13, R165 ;  /* 0x0000000da4457c23 */ /* 0x000fe200080100a5 */
[----:B------:R-:W-:Y:S01]  /*5e80*/  SHF.R.U32.HI R0, RZ, 0x10, R57 ;  /* 0x00000010ff007819 */ /* 0x000fe20000011639 */
[----:B------:R-:W-:-:S02]  /*5e90*/  HFMA2 R167, -RZ, RZ, 0, 0 ;  /* 0x00000000ffa77431 */ /* 0x000fc400000001ff */
[----:B------:R-:W-:Y:S01]  /*5ea0*/  FFMA.FTZ R63, R172, UR12, R63 ;  /* 0x0000000cac3f7c23 */ /* 0x000fe2000801003f */
[----:B------:R-:W-:Y:S01]  /*5eb0*/  FFMA.FTZ R64, R166, UR12, R67 ;  /* 0x0000000ca6407c23 */ /* 0x000fe20008010043 */
[----:B------:R-:W-:Y:S01]  /*5ec0*/  SHF.L.U32 R66, R0, 0x10, RZ ;  /* 0x0000001000427819 */ /* 0x000fe200000006ff */
[----:B------:R-:W-:Y:S01]  /*5ed0*/  FADD.FTZ R69, R162, -R69 ;  /* 0x80000045a2457221 */ /* 0x000fe20000010000 */
[----:B------:R0:W1:Y:S01]  /*5ee0*/  F2F.BF16.F32 R65, R63 ;  /* 0x0000003f00417304 */ /* 0x0000620000202000 */
[----:B------:R-:W-:Y:S01]  /*5ef0*/  FMUL.FTZ R171, R64, UR4 ;  /* 0x0000000440ab7c20 */ /* 0x000fe20008410000 */
[----:B------:R-:W-:Y:S01]  /*5f00*/  FMUL.FTZ R62, R63, UR4 ;  /* 0x000000043f3e7c20 */ /* 0x000fe20008410000 */
[----:B------:R-:W-:Y:S01]  /*5f10*/  FFMA.FTZ R69, R69, UR12, R66 ;  /* 0x0000000c45457c23 */ /* 0x000fe20008010042 */
[----:B------:R-:W-:Y:S01]  /*5f20*/  LOP3.LUT P5, RZ, R70, 0xff00, RZ, 0xc0, !PT ;  /* 0x0000ff0046ff7812 */ /* 0x000fe200078ac0ff */
[----:B------:R-:W-:Y:S01]  /*5f30*/  FMUL.FTZ R171, R171, UR22 ;  /* 0x00000016abab7c20 */ /* 0x000fe20008410000 */
[----:B------:R-:W-:Y:S01]  /*5f40*/  FMUL.FTZ R166, R62, UR22 ;  /* 0x000000163ea67c20 */ /* 0x000fe20008410000 */
[----:B------:R-:W-:Y:S01]  /*5f50*/  FMUL.FTZ R162, R69, UR4 ;  /* 0x0000000445a27c20 */ /* 0x000fe20008410000 */
[----:B------:R-:W-:Y:S01]  /*5f60*/  F2F.BF16.F32 R164, R64 ;  /* 0x0000004000a47304 */ /* 0x000fe20000202000 */
[----:B0-----:R-:W-:Y:S01]  /*5f70*/  FMUL.FTZ R63, R10, R171 ;  /* 0x000000ab0a3f7220 */ /* 0x001fe20000410000 */
[----:B------:R-:W-:Y:S01]  /*5f80*/  FMUL.FTZ R62, R9, R166 ;  /* 0x000000a6093e7220 */ /* 0x000fe20000410000 */
[----:B------:R-:W-:-:S04]  /*5f90*/  FMUL.FTZ R162, R162, UR22 ;  /* 0x00000016a2a27c20 */ /* 0x000fc80008410000 */
[----:B------:R-:W-:Y:S01]  /*5fa0*/  FSEL R62, R62, RZ, P5 ;  /* 0x000000ff3e3e7208 */ /* 0x000fe20002800000 */
[----:B------:R0:W-:Y:S08]  /*5fb0*/  F2F.BF16.F32 R173, R168 ;  /* 0x000000a800ad7304 */ /* 0x0001f00000202000 */
[----:B------:R-:W3:Y:S01]  /*5fc0*/  F2F.BF16.F32 R67, R69 ;  /* 0x0000004500437304 */ /* 0x000ee20000202000 */
[----:B0-----:R-:W-:-:S04]  /*5fd0*/  FMUL.FTZ R168, R168, UR4 ;  /* 0x00000004a8a87c20 */ /* 0x001fc80008410000 */
[----:B------:R-:W-:-:S03]  /*5fe0*/  FMUL.FTZ R177, R168, UR22 ;  /* 0x00000016a8b17c20 */ /* 0x000fc60008410000 */
[----:B------:R1:W0:Y:S01]  /*5ff0*/  F2F.BF16.F32 R66, R62 ;  /* 0x0000003e00427304 */ /* 0x0002220000202000 */
[----:B--2---:R-:W-:Y:S02]  /*6000*/  @P4 MOV R0, R46 ;  /* 0x0000002e00004202 */ /* 0x004fe40000000f00 */
[----:B------:R-:W-:Y:S02]  /*6010*/  @P2 SHF.R.U64 R46, R46, 0x10, R47 ;  /* 0x000000102e2e2819 */ /* 0x000fe4000000122f */
[----:B------:R-:W-:-:S05]  /*6020*/  @P4 SHF.L.U32 R0, R0, 0x10, RZ ;  /* 0x0000001000004819 */ /* 0x000fca00000006ff */
[----:B------:R-:W-:Y:S01]  /*6030*/  @P4 FMUL.FTZ R167, R175, R0 ;  /* 0x00000000afa74220 */ /* 0x000fe20000410000 */
[----:B------:R-:W-:Y:S02]  /*6040*/  LOP3.LUT P4, RZ, R70, 0xff0000, RZ, 0xc0, !PT ;  /* 0x00ff000046ff7812 */ /* 0x000fe4000788c0ff */
[----:B------:R-:W-:Y:S02]  /*6050*/  MOV R0, RZ ;  /* 0x000000ff00007202 */ /* 0x000fe40000000f00 */
        /* <DEDUP_REMOVED lines=8> */
[----:B-1----:R-:W-:Y:S01]  /*60e0*/  IMAD.WIDE.U32 R62, R65, 0x10000, RZ ;  /* 0x00010000413e7825 */ /* 0x002fe200078e00ff */
[----:B---3--:R-:W-:Y:S02]  /*60f0*/  SHF.L.U32 R65, R67, 0x10, RZ ;  /* 0x0000001043417819 */ /* 0x008fe400000006ff */
[----:B------:R-:W1:Y:S01]  /*6100*/  F2F.BF16.F32 R68, R68 ;  /* 0x0000004400447304 */ /* 0x000e620000202000 */
[----:B------:R-:W-:Y:S01]  /*6110*/  FSEL R46, R46, RZ, P2 ;  /* 0x000000ff2e2e7208 */ /* 0x000fe20001000000 */
[----:B0-----:R-:W-:Y:S01]  /*6120*/  IMAD.WIDE.U32 R66, R66, 0x10000, RZ ;  /* 0x0001000042427825 */ /* 0x001fe200078e00ff */
[----:B------:R-:W-:-:S02]  /*6130*/  LOP3.LUT R63, R63, R65, R164, 0xfe, !PT ;  /* 0x000000413f3f7212 */ /* 0x000fc400078efea4 */
[----:B------:R-:W-:-:S03]  /*6140*/  LOP3.LUT R62, R62, R173, RZ, 0xfc, !PT ;  /* 0x000000ad3e3e7212 */ /* 0x000fc600078efcff */
[----:B------:R-:W0:Y:S01]  /*6150*/  F2F.BF16.F32 R175, R46 ;  /* 0x0000002e00af7304 */ /* 0x000e220000202000 */
[----:B-1----:R-:W-:-:S04]  /*6160*/  SHF.L.U32 R69, R68, 0x10, RZ ;  /* 0x0000001044457819 */ /* 0x002fc800000006ff */
[----:B------:R-:W-:Y:S01]  /*6170*/  LOP3.LUT R67, R67, R69, R64, 0xfe, !PT ;  /* 0x0000004543437212 */ /* 0x000fe200078efe40 */
[----:B------:R-:W-:Y:S01]  /*6180*/  IMAD.WIDE.U32 R64, R71, 0x8, R48 ;  /* 0x0000000847407825 */ /* 0x000fe200078e0030 */
[----:B0-----:R-:W-:-:S03]  /*6190*/  LOP3.LUT R66, R66, R175, RZ, 0xfc, !PT ;  /* 0x000000af42427212 */ /* 0x001fc600078efcff */
[----:B------:R-:W-:Y:S01]  /*61a0*/  IMAD.WIDE.U32 R68, R71, 0x8, R50 ;  /* 0x0000000847447825 */ /* 0x000fe200078e0032 */
[----:B------:R0:W-:Y:S03]  /*61b0*/  STG.E.64 desc[UR14][R64.64], R62 ;  /* 0x0000003e40007986 */ /* 0x0001e6000c101b0e */
[----:B------:R-:W-:Y:S01]  /*61c0*/  IMAD.WIDE.U32 R70, R155, 0x8, R44 ;  /* 0x000000089b467825 */ /* 0x000fe200078e002c */
[----:B------:R1:W-:Y:S05]  /*61d0*/  STG.E.64 desc[UR14][R68.64], R66 ;  /* 0x0000004244007986 */ /* 0x0003ea000c101b0e */
[----:B------:R-:W2:Y:S01]  /*61e0*/  LDG.E.64 R70, desc[UR14][R70.64] ;  /* 0x0000000e46467981 */ /* 0x000ea2000c1e1b00 */
[----:B------:R-:W-:Y:S01]  /*61f0*/  MOV R46, R54 ;  /* 0x00000036002e7202 */ /* 0x000fe20000000f00 */
[--C-:B------:R-:W-:Y:S01]  /*6200*/  FFMA.FTZ R137, R137, UR13, R165.reuse ;  /* 0x0000000d89897c23 */ /* 0x100fe200080100a5 */
[--C-:B------:R-:W-:Y:S01]  /*6210*/  FFMA.FTZ R132, R132, UR13, R165.reuse ;  /* 0x0000000d84847c23 */ /* 0x100fe200080100a5 */
[----:B------:R-:W-:Y:S01]  /*6220*/  FFMA.FTZ R156, R156, UR13, R165 ;  /* 0x0000000d9c9c7c23 */ /* 0x000fe200080100a5 */
[----:B0-----:R-:W-:Y:S01]  /*6230*/  SHF.R.U64 R63, R54, 0x10, R55 ;  /* 0x00000010363f7819 */ /* 0x001fe20000001237 */
[----:B------:R-:W-:Y:S01]  /*6240*/  FADD.FTZ R137, R158, -R137 ;  /* 0x800000899e897221 */ /* 0x000fe20000010000 */
[----:B------:R-:W-:Y:S01]  /*6250*/  @P3 MOV R62, R47 ;  /* 0x0000002f003e3202 */ /* 0x000fe20000000f00 */
[----:B------:R-:W-:Y:S01]  /*6260*/  FADD.FTZ R161, R161, -R132 ;  /* 0x80000084a1a17221 */ /* 0x000fe20000010000 */
[----:B------:R-:W-:Y:S01]  /*6270*/  SHF.L.U32 R65, R63, 0x10, RZ ;  /* 0x000000103f417819 */ /* 0x000fe200000006ff */
[----:B------:R-:W-:Y:S01]  /*6280*/  HFMA2 R63, -RZ, RZ, 0, 0 ;  /* 0x00000000ff3f7431 */ /* 0x000fe200000001ff */
[----:B------:R-:W-:Y:S01]  /*6290*/  SHF.L.U32 R64, R46, 0x10, RZ ;  /* 0x000000102e407819 */ /* 0x000fe200000006ff */
[----:B------:R-:W-:Y:S01]  /*62a0*/  FADD.FTZ R156, R163, -R156 ;  /* 0x8000009ca39c7221 */ /* 0x000fe20000010000 */
[----:B------:R-:W-:Y:S01]  /*62b0*/  @P3 SHF.L.U32 R46, R62, 0x10, RZ ;  /* 0x000000103e2e3819 */ /* 0x000fe200000006ff */
[----:B------:R-:W-:Y:S01]  /*62c0*/  FFMA.FTZ R139, R139, UR13, R165 ;  /* 0x0000000d8b8b7c23 */ /* 0x000fe200080100a5 */
[----:B-1----:R-:W-:Y:S01]  /*62d0*/  MOV R66, R55 ;  /* 0x0000003700427202 */ /* 0x002fe20000000f00 */
[----:B------:R-:W-:Y:S01]  /*62e0*/  FFMA.FTZ R68, R156, UR12, R65 ;  /* 0x0000000c9c447c23 */ /* 0x000fe20008010041 */
[----:B------:R-:W-:Y:S01]  /*62f0*/  @P0 SHF.R.U32.HI R47, RZ, 0x10, R47 ;  /* 0x00000010ff2f0819 */ /* 0x000fe2000001162f */
[----:B------:R-:W-:Y:S01]  /*6300*/  @P3 FMUL.FTZ R63, R169, R46 ;  /* 0x0000002ea93f3220 */ /* 0x000fe20000410000 */
[----:B------:R-:W-:Y:S01]  /*6310*/  SHF.L.U32 R66, R66, 0x10, RZ ;  /* 0x0000001042427819 */ /* 0x000fe200000006ff */
[----:B------:R-:W-:Y:S01]  /*6320*/  FADD.FTZ R139, R160, -R139 ;  /* 0x8000008ba08b7221 */ /* 0x000fe20000010000 */
[----:B------:R-:W-:Y:S01]  /*6330*/  @P0 SHF.L.U32 R47, R47, 0x10, RZ ;  /* 0x000000102f2f0819 */ /* 0x000fe200000006ff */
[----:B------:R-:W-:Y:S01]  /*6340*/  F2F.BF16.F32 R65, R68 ;  /* 0x0000004400417304 */ /* 0x000fe20000202000 */
[----:B------:R-:W-:Y:S01]  /*6350*/  MOV R62, RZ ;  /* 0x000000ff003e7202 */ /* 0x000fe20000000f00 */
[----:B------:R-:W-:Y:S01]  /*6360*/  FFMA.FTZ R132, R137, UR12, R66 ;  /* 0x0000000c89847c23 */ /* 0x000fe20008010042 */
[----:B------:R-:W-:Y:S01]  /*6370*/  CS2R R66, SRZ ;  /* 0x0000000000427805 */ /* 0x000fe2000001ff00 */
[----:B------:R-:W-:Y:S01]  /*6380*/  FFMA.FTZ R64, R139, UR12, R64 ;  /* 0x0000000c8b407c23 */ /* 0x000fe20008010040 */
[----:B------:R-:W-:Y:S01]  /*6390*/  @P0 FMUL.FTZ R62, R176, R47 ;  /* 0x0000002fb03e0220 */ /* 0x000fe20000410000 */
[----:B------:R-:W-:Y:S01]  /*63a0*/  FMUL.FTZ R139, R132, UR4 ;  /* 0x00000004848b7c20 */ /* 0x000fe20008410000 */
[--C-:B------:R-:W-:Y:S01]  /*63b0*/  FFMA.FTZ R157, R157, UR13, R165.reuse ;  /* 0x0000000d9d9d7c23 */ /* 0x100fe200080100a5 */
[----:B------:R-:W-:Y:S01]  /*63c0*/  F2F.BF16.F32 R156, R132 ;  /* 0x00000084009c7304 */ /* 0x000fe20000202000 */
[----:B------:R-:W-:Y:S01]  /*63d0*/  LOP3.LUT P0, RZ, R135, 0xff00, RZ, 0xc0, !PT ;  /* 0x0000ff0087ff7812 */ /* 0x000fe2000780c0ff */
[----:B------:R-:W-:Y:S01]  /*63e0*/  FFMA.FTZ R153, R153, UR13, R165 ;  /* 0x0000000d99997c23 */ /* 0x000fe200080100a5 */
[----:B------:R-:W-:Y:S01]  /*63f0*/  FADD.FTZ R157, R154, -R157 ;  /* 0x8000009d9a9d7221 */ /* 0x000fe20000010000 */
[----:B------:R-:W-:Y:S01]  /*6400*/  ISETP.GE.U32.AND P3, PT, R135, 0x1000000, PT ;  /* 0x010000008700780c */ /* 0x000fe20003f66070 */
[----:B------:R-:W-:Y:S01]  /*6410*/  FMUL.FTZ R139, R139, UR22 ;  /* 0x000000168b8b7c20 */ /* 0x000fe20008410000 */
[----:B------:R-:W-:Y:S01]  /*6420*/  FADD.FTZ R153, R136, -R153 ;  /* 0x8000009988997221 */ /* 0x000fe20000010000 */
[----:B------:R-:W-:Y:S01]  /*6430*/  MOV R136, R52 ;  /* 0x0000003400887202 */ /* 0x000fe20000000f00 */
[----:B------:R0:W-:Y:S01]  /*6440*/  F2F.BF16.F32 R137, R64 ;  /* 0x0000004000897304 */ /* 0x0001e20000202000 */
[----:B----4-:R-:W-:Y:S01]  /*6450*/  @P2 MOV R46, R60 ;  /* 0x0000003c002e2202 */ /* 0x010fe20000000f00 */
[----:B------:R-:W-:Y:S01]  /*6460*/  FMUL.FTZ R47, R14, R139 ;  /* 0x0000008b0e2f7220 */ /* 0x000fe20000410000 */
[----:B------:R-:W-:-:S02]  /*6470*/  @P5 SHF.R.U64 R60, R60, 0x10, R61 ;  /* 0x000000103c3c5819 */ /* 0x000fc4000000123d */
[----:B------:R-:W-:Y:S02]  /*6480*/  @P2 SHF.L.U32 R46, R46, 0x10, RZ ;  /* 0x000000102e2e2819 */ /* 0x000fe400000006ff */
[----:B------:R-:W-:Y:S01]  /*6490*/  @P5 SHF.L.U32 R60, R60, 0x10, RZ ;  /* 0x000000103c3c5819 */ /* 0x000fe200000006ff */
[----:B0-----:R-:W-:Y:S02]  /*64a0*/  FMUL.FTZ R64, R64, UR4 ;  /* 0x0000000440407c20 */ /* 0x001fe40008410000 */
[----:B------:R-:W-:Y:S01]  /*64b0*/  @P2 FMUL.FTZ R67, R177, R46 ;  /* 0x0000002eb1432220 */ /* 0x000fe20000410000 */
[----:B------:R-:W-:Y:S01]  /*64c0*/  SHF.R.U32.HI R46, RZ, 0x10, R55 ;  /* 0x00000010ff2e7819 */ /* 0x000fe20000011637 */
[----:B------:R-:W-:Y:S01]  /*64d0*/  @P5 FMUL.FTZ R66, R166, R60 ;  /* 0x0000003ca6425220 */ /* 0x000fe20000410000 */
[C---:B------:R-:W-:Y:S02]  /*64e0*/  LOP3.LUT P5, RZ, R135.reuse, 0xff, RZ, 0xc0, !PT ;  /* 0x000000ff87ff7812 */ /* 0x040fe400078ac0ff */
[----:B------:R-:W-:Y:S01]  /*64f0*/  SHF.L.U32 R60, R46, 0x10, RZ ;  /* 0x000000102e3c7819 */ /* 0x000fe200000006ff */
[----:B------:R-:W-:Y:S01]  /*6500*/  FMUL.FTZ R46, R68, UR4 ;  /* 0x00000004442e7c20 */ /* 0x000fe20008410000 */
[----:B------:R-:W-:Y:S01]  /*6510*/  FFMA.FTZ R68, R134, UR13, R165 ;  /* 0x0000000d86447c23 */ /* 0x000fe200080100a5 */
[----:B------:R-:W-:-:S02]  /*6520*/  LOP3.LUT P2, RZ, R135, 0xff0000, RZ, 0xc0, !PT ;  /* 0x00ff000087ff7812 */ /* 0x000fc4000784c0ff */
[----:B------:R-:W-:Y:S01]  /*6530*/  FFMA.FTZ R60, R161, UR12, R60 ;  /* 0x0000000ca13c7c23 */ /* 0x000fe2000801003c */
[----:B------:R-:W-:Y:S01]  /*6540*/  FMUL.FTZ R160, R46, UR22 ;  /* 0x000000162ea07c20 */ /* 0x000fe20008410000 */
[----:B------:R-:W-:Y:S01]  /*6550*/  FADD.FTZ R154, R159, -R68 ;  /* 0x800000449f9a7221 */ /* 0x000fe20000010000 */
[----:B------:R-:W-:Y:S01]  /*6560*/  FMUL.FTZ R159, R64, UR22 ;  /* 0x00000016409f7c20 */ /* 0x000fe20008410000 */
[----:B------:R-:W-:Y:S01]  /*6570*/  FMUL.FTZ R132, R60, UR4 ;  /* 0x000000043c847c20 */ /* 0x000fe20008410000 */
[----:B------:R-:W-:Y:S01]  /*6580*/  FMUL.FTZ R46, R13, R160 ;  /* 0x000000a00d2e7220 */ /* 0x000fe20000410000 */
[----:B------:R0:W1:Y:S01]  /*6590*/  F2F.BF16.F32 R69, R60 ;  /* 0x0000003c00457304 */ /* 0x0000620000202000 */
[----:B------:R-:W-:Y:S01]  /*65a0*/  FFMA.FTZ R161, R140, UR13, R165 ;  /* 0x0000000d8ca17c23 */ /* 0x000fe200080100a5 */
[----:B------:R-:W-:Y:S01]  /*65b0*/  FMUL.FTZ R132, R132, UR22 ;  /* 0x0000001684847c20 */ /* 0x000fe20008410000 */
[----:B------:R-:W-:Y:S02]  /*65c0*/  MOV R140, R53 ;  /* 0x00000035008c7202 */ /* 0x000fe40000000f00 */
[----:B------:R-:W-:Y:S01]  /*65d0*/  FSEL R46, R46, RZ, P0 ;  /* 0x000000ff2e2e7208 */ /* 0x000fe20000000000 */
[----:B------:R-:W-:Y:S01]  /*65e0*/  FADD.FTZ R161, R138, -R161 ;  /* 0x800000a18aa17221 */ /* 0x000fe20000010000 */
[----:B------:R-:W-:Y:S01]  /*65f0*/  SHF.L.U32 R136, R136, 0x10, RZ ;  /* 0x0000001088887819 */ /* 0x000fe200000006ff */
[----:B0-----:R-:W-:Y:S01]  /*6600*/  FMUL.FTZ R60, R15, R132 ;  /* 0x000000840f3c7220 */ /* 0x001fe20000410000 */
[----:B------:R0:W3:Y:S01]  /*6610*/  F2F.BF16.F32 R135, R46 ;  /* 0x0000002e00877304 */ /* 0x0000e20000202000 */
[----:B------:R-:W-:-:S02]  /*6620*/  FSEL R47, R47, RZ, P2 ;  /* 0x000000ff2f2f7208 */ /* 0x000fc40001000000 */
[--C-:B------:R-:W-:Y:S02]  /*6630*/  SHF.R.U32.HI R158, RZ, 0x10, R53.reuse ;  /* 0x00000010ff9e7819 */ /* 0x100fe40000011635 */
[----:B------:R-:W-:Y:S02]  /*6640*/  FSEL R64, R60, RZ, P3 ;  /* 0x000000ff3c407208 */ /* 0x000fe40001800000 */
[----:B------:R-:W-:Y:S01]  /*6650*/  SHF.R.U64 R60, R52, 0x10, R53 ;  /* 0x00000010343c7819 */ /* 0x000fe20000001235 */
[----:B------:R4:W-:Y:S01]  /*6660*/  F2F.BF16.F32 R134, R47 ;  /* 0x0000002f00867304 */ /* 0x0009e20000202000 */
[----:B0-----:R-:W-:Y:S01]  /*6670*/  FMUL.FTZ R46, R12, R159 ;  /* 0x0000009f0c2e7220 */ /* 0x001fe20000410000 */
[----:B-1----:R-:W-:Y:S02]  /*6680*/  SHF.L.U32 R69, R69, 0x10, RZ ;  /* 0x0000001045457819 */ /* 0x002fe400000006ff */
[----:B------:R-:W-:Y:S02]  /*6690*/  SHF.L.U32 R138, R60, 0x10, RZ ;  /* 0x000000103c8a7819 */ /* 0x000fe400000006ff */
[----:B------:R-:W-:-:S02]  /*66a0*/  FSEL R60, R46, RZ, P5 ;  /* 0x000000ff2e3c7208 */ /* 0x000fc40002800000 */
[----:B------:R0:W1:Y:S01]  /*66b0*/  F2F.BF16.F32 R68, R64 ;  /* 0x0000004000447304 */ /* 0x0000620000202000 */
[----:B------:R-:W-:Y:S01]  /*66c0*/  SHF.L.U32 R46, R140, 0x10, RZ ;  /* 0x000000108c2e7819 */ /* 0x000fe200000006ff */
[----:B------:R-:W-:Y:S01]  /*66d0*/  FFMA.FTZ R140, R153, UR12, R136 ;  /* 0x0000000c998c7c23 */ /* 0x000fe20008010088 */
[----:B----4-:R-:W-:Y:S01]  /*66e0*/  SHF.L.U32 R47, R158, 0x10, RZ ;  /* 0x000000109e2f7819 */ /* 0x010fe200000006ff */
[----:B------:R-:W-:Y:S02]  /*66f0*/  FFMA.FTZ R138, R161, UR12, R138 ;  /* 0x0000000ca18a7c23 */ /* 0x000fe4000801008a */
[----:B------:R-:W-:Y:S02]  /*6700*/  FFMA.FTZ R163, R157, UR12, R46 ;  /* 0x0000000c9da37c23 */ /* 0x000fe4000801002e */
[----:B------:R-:W4:Y:S01]  /*6710*/  F2F.BF16.F32 R153, R60 ;  /* 0x0000003c00997304 */ /* 0x000f220000202000 */
[----:B------:R-:W-:Y:S01]  /*6720*/  FFMA.FTZ R164, R154, UR12, R47 ;  /* 0x0000000c9aa47c23 */ /* 0x000fe2000801002f */
[----:B0-----:R-:W-:-:S04]  /*6730*/  IMAD.WIDE.U32 R64, R65, 0x10000, RZ ;  /* 0x0001000041407825 */ /* 0x001fc800078e00ff */
[----:B---3--:R-:W-:Y:S01]  /*6740*/  IMAD.WIDE.U32 R46, R135, 0x10000, RZ ;  /* 0x00010000872e7825 */ /* 0x008fe200078e00ff */
[----:B-1----:R-:W-:Y:S01]  /*6750*/  SHF.L.U32 R135, R68, 0x10, RZ ;  /* 0x0000001044877819 */ /* 0x002fe200000006ff */
[----:B------:R-:W-:Y:S01]  /*6760*/  F2F.BF16.F32 R157, R140 ;  /* 0x0000008c009d7304 */ /* 0x000fe20000202000 */
[----:B------:R-:W-:Y:S01]  /*6770*/  LOP3.LUT R64, R64, R137, RZ, 0xfc, !PT ;  /* 0x0000008940407212 */ /* 0x000fe200078efcff */
[----:B------:R-:W-:Y:S01]  /*6780*/  IMAD.WIDE.U32 R136, R155, 0x8, R48 ;  /* 0x000000089b887825 */ /* 0x000fe200078e0030 */
[----:B------:R-:W-:Y:S02]  /*6790*/  LOP3.LUT R135, R47, R135, R134, 0xfe, !PT ;  /* 0x000000872f877212 */ /* 0x000fe400078efe86 */
[----:B------:R-:W-:Y:S01]  /*67a0*/  LOP3.LUT R65, R65, R69, R156, 0xfe, !PT ;  /* 0x0000004541417212 */ /* 0x000fe200078efe9c */
[----:B------:R-:W-:Y:S01]  /*67b0*/  IMAD.WIDE.U32 R154, R155, 0x8, R50 ;  /* 0x000000089b9a7825 */ /* 0x000fe200078e0032 */
[----:B------:R-:W-:-:S03]  /*67c0*/  @P4 MOV R68, R61 ;  /* 0x0000003d00444202 */ /* 0x000fc60000000f00 */
[----:B------:R-:W-:Y:S01]  /*67d0*/  HFMA2 R69, -RZ, RZ, 0, 0 ;  /* 0x00000000ff457431 */ /* 0x000fe200000001ff */
[----:B----4-:R-:W-:Y:S01]  /*67e0*/  LOP3.LUT R134, R46, R153, RZ, 0xfc, !PT ;  /* 0x000000992e867212 */ /* 0x010fe200078efcff */
[----:B------:R-:W-:Y:S01]  /*67f0*/  IMAD.WIDE.U32 R46, R147, 0x8, R44 ;  /* 0x00000008932e7825 */ /* 0x000fe200078e002c */
[----:B------:R-:W-:Y:S01]  /*6800*/  @P6 SHF.R.U32.HI R61, RZ, 0x10, R61 ;  /* 0x00000010ff3d6819 */ /* 0x000fe2000001163d */
[----:B------:R0:W-:Y:S01]  /*6810*/  STG.E.64 desc[UR14][R136.64], R64 ;  /* 0x0000004088007986 */ /* 0x0001e2000c101b0e */
[----:B------:R-:W-:Y:S01]  /*6820*/  @P4 SHF.L.U32 R60, R68, 0x10, RZ ;  /* 0x00000010443c4819 */ /* 0x000fe200000006ff */
[----:B------:R-:W-:Y:S01]  /*6830*/  FMUL.FTZ R153, R138, UR4 ;  /* 0x000000048a997c20 */ /* 0x000fe20008410000 */
[----:B------:R-:W-:Y:S01]  /*6840*/  @P6 SHF.L.U32 R61, R61, 0x10, RZ ;  /* 0x000000103d3d6819 */ /* 0x000fe200000006ff */
[----:B------:R1:W-:Y:S01]  /*6850*/  STG.E.64 desc[UR14][R154.64], R134 ;  /* 0x000000869a007986 */ /* 0x0003e2000c101b0e */
[----:B------:R3:W1:Y:S01]  /*6860*/  F2F.BF16.F32 R156, R138 ;  /* 0x0000008a009c7304 */ /* 0x0006620000202000 */
[----:B------:R-:W-:Y:S01]  /*6870*/  @P4 FMUL.FTZ R69, R171, R60 ;  /* 0x0000003cab454220 */ /* 0x000fe20000410000 */
[----:B------:R-:W-:Y:S01]  /*6880*/  MOV R60, RZ ;  /* 0x000000ff003c7202 */ /* 0x000fe20000000f00 */
[----:B------:R-:W4:Y:S01]  /*6890*/  LDG.E.64 R46, desc[UR14][R46.64] ;  /* 0x0000000e2e2e7981 */ /* 0x000f22000c1e1b00 */
[----:B------:R-:W-:Y:S01]  /*68a0*/  FMUL.FTZ R161, R153, UR22 ;  /* 0x0000001699a17c20 */ /* 0x000fe20008410000 */
[----:B------:R-:W-:Y:S01]  /*68b0*/  @P6 FMUL.FTZ R60, R162, R61 ;  /* 0x0000003da23c6220 */ /* 0x000fe20000410000 */
[----:B------:R-:W-:Y:S01]  /*68c0*/  FMUL.FTZ R153, R163, UR4 ;  /* 0x00000004a3997c20 */ /* 0x000fe20008410000 */
[----:B------:R-:W-:Y:S01]  /*68d0*/  HFMA2 R61, -RZ, RZ, 0, 0 ;  /* 0x00000000ff3d7431 */ /* 0x000fe200000001ff */
[----:B------:R-:W-:Y:S01]  /*68e0*/  LOP3.LUT P6, RZ, R151, 0xff0000, RZ, 0xc0, !PT ;  /* 0x00ff000097ff7812 */ /* 0x000fe200078cc0ff */
[----:B---3--:R-:W-:Y:S01]  /*68f0*/  FMUL.FTZ R138, R164, UR4 ;  /* 0x00000004a48a7c20 */ /* 0x008fe20008410000 */
[----:B------:R-:W-:Y:S01]  /*6900*/  FMUL.FTZ R153, R153, UR22 ;  /* 0x0000001699997c20 */ /* 0x000fe20008410000 */
[----:B0-----:R-:W-:Y:S01]  /*6910*/  FMUL.FTZ R65, R17, R161 ;  /* 0x000000a111417220 */ /* 0x001fe20000410000 */
[----:B------:R-:W-:Y:S01]  /*6920*/  FMUL.FTZ R140, R140, UR4 ;  /* 0x000000048c8c7c20 */ /* 0x000fe20008410000 */
[----:B------:R-:W-:Y:S01]  /*6930*/  FMUL.FTZ R138, R138, UR22 ;  /* 0x000000168a8a7c20 */ /* 0x000fe20008410000 */
[----:B------:R-:W-:Y:S01]  /*6940*/  LOP3.LUT P4, RZ, R151, 0xff00, RZ, 0xc0, !PT ;  /* 0x0000ff0097ff7812 */ /* 0x000fe2000788c0ff */
[----:B------:R-:W0:Y:S01]  /*6950*/  F2F.BF16.F32 R137, R164 ;  /* 0x000000a400897304 */ /* 0x000e220000202000 */
[----:B-1----:R-:W-:-:S02]  /*6960*/  IMAD.WIDE.U32 R134, R156, 0x10000, RZ ;  /* 0x000100009c867825 */ /* 0x002fc400078e00ff */
[----:B------:R-:W-:Y:S02]  /*6970*/  FSEL R65, R65, RZ, P4 ;  /* 0x000000ff41417208 */ /* 0x000fe40002000000 */
[----:B------:R-:W-:Y:S01]  /*6980*/  IMAD.WIDE.U32 R44, R143, 0x8, R44 ;  /* 0x000000088f2c7825 */ /* 0x000fe200078e002c */
[----:B------:R-:W-:Y:S02]  /*6990*/  LOP3.LUT R134, R134, R157, RZ, 0xfc, !PT ;  /* 0x0000009d86867212 */ /* 0x000fe400078efcff */
[----:B------:R-:W1:Y:S01]  /*69a0*/  F2F.BF16.F32 R158, R163 ;  /* 0x000000a3009e7304 */ /* 0x000e620000202000 */
[----:B0-----:R-:W-:-:S07]  /*69b0*/  SHF.L.U32 R137, R137, 0x10, RZ ;  /* 0x0000001089897819 */ /* 0x001fce00000006ff */
[----:B------:R-:W0:Y:S01]  /*69c0*/  F2F.BF16.F32 R65, R65 ;  /* 0x0000004100417304 */ /* 0x000e220000202000 */
[----:B-1----:R-:W-:Y:S02]  /*69d0*/  LOP3.LUT R135, R135, R137, R158, 0xfe, !PT ;  /* 0x0000008987877212 */ /* 0x002fe400078efe9e */
[----:B--2---:R-:W-:Y:S02]  /*69e0*/  @P5 MOV R68, R70 ;  /* 0x0000004600445202 */ /* 0x004fe40000000f00 */
[----:B------:R-:W-:Y:S02]  /*69f0*/  @P0 SHF.R.U64 R70, R70, 0x10, R71 ;  /* 0x0000001046460819 */ /* 0x000fe40000001247 */
[----:B------:R-:W-:Y:S02]  /*6a00*/  @P5 SHF.L.U32 R64, R68, 0x10, RZ ;  /* 0x0000001044405819 */ /* 0x000fe400000006ff */
[----:B------:R-:W-:-:S03]  /*6a10*/  MOV R68, RZ ;  /* 0x000000ff00447202 */ /* 0x000fc60000000f00 */
[----:B------:R-:W-:Y:S01]  /*6a20*/  @P5 FMUL.FTZ R61, R159, R64 ;  /* 0x000000409f3d5220 */ /* 0x000fe20000410000 */
[----:B------:R-:W-:Y:S01]  /*6a30*/  FMUL.FTZ R64, R18, R153 ;  /* 0x0000009912407220 */ /* 0x000fe20000410000 */
[----:B------:R-:W-:Y:S01]  /*6a40*/  ISETP.GE.U32.AND P5, PT, R151, 0x1000000, PT ;  /* 0x010000009700780c */ /* 0x000fe20003fa6070 */
        /* <DEDUP_REMOVED lines=8> */
[----:B------:R-:W-:-:S04]  /*6ad0*/  LOP3.LUT P0, RZ, R151, 0xff, RZ, 0xc0, !PT ;  /* 0x000000ff97ff7812 */ /* 0x000fc8000780c0ff */
[----:B------:R-:W1:Y:S01]  /*6ae0*/  F2F.BF16.F32 R140, R140 ;  /* 0x0000008c008c7304 */ /* 0x000e620000202000 */
[----:B------:R-:W-:Y:S01]  /*6af0*/  FSEL R70, R64, RZ, P0 ;  /* 0x000000ff40467208 */ /* 0x000fe20000000000 */
[----:B0-----:R-:W-:-:S06]  /*6b00*/  IMAD.WIDE.U32 R64, R65, 0x10000, RZ ;  /* 0x0001000041407825 */ /* 0x001fcc00078e00ff */
[----:B------:R-:W0:Y:S01]  /*6b10*/  F2F.BF16.F32 R155, R70 ;  /* 0x00000046009b7304 */ /* 0x000e220000202000 */
[----:B-1----:R-:W-:-:S04]  /*6b20*/  SHF.L.U32 R151, R140, 0x10, RZ ;  /* 0x000000108c977819 */ /* 0x002fc800000006ff */
[----:B------:R-:W-:Y:S01]  /*6b30*/  LOP3.LUT R65, R65, R151, R136, 0xfe, !PT ;  /* 0x0000009741417212 */ /* 0x000fe200078efe88 */
[----:B------:R-:W-:Y:S01]  /*6b40*/  IMAD.WIDE.U32 R136, R147, 0x8, R48 ;  /* 0x0000000893887825 */ /* 0x000fe200078e0030 */
[----:B0-----:R-:W-:-:S03]  /*6b50*/  LOP3.LUT R64, R64, R155, RZ, 0xfc, !PT ;  /* 0x0000009b40407212 */ /* 0x001fc600078efcff */
[----:B------:R-:W-:Y:S01]  /*6b60*/  IMAD.WIDE.U32 R154, R147, 0x8, R50 ;  /* 0x00000008939a7825 */ /* 0x000fe200078e0032 */
[----:B------:R0:W-:Y:S04]  /*6b70*/  STG.E.64 desc[UR14][R136.64], R134 ;  /* 0x0000008688007986 */ /* 0x0001e8000c101b0e */
[----:B------:R1:W-:Y:S04]  /*6b80*/  STG.E.64 desc[UR14][R154.64], R64 ;  /* 0x000000409a007986 */ /* 0x0003e8000c101b0e */
[----:B------:R-:W2:Y:S01]  /*6b90*/  LDG.E.64 R44, desc[UR14][R44.64] ;  /* 0x0000000e2c2c7981 */ /* 0x000ea2000c1e1b00 */
[----:B------:R-:W-:Y:S01]  /*6ba0*/  MOV R70, R2 ;  /* 0x0000000200467202 */ /* 0x000fe20000000f00 */
[----:B------:R-:W-:Y:S01]  /*6bb0*/  FFMA.FTZ R145, R145, UR13, R165 ;  /* 0x0000000d91917c23 */ /* 0x000fe200080100a5 */
[----:B------:R-:W-:Y:S01]  /*6bc0*/  SHF.R.U64 R140, R2, 0x10, R3 ;  /* 0x00000010028c7819 */ /* 0x000fe20000001203 */
[----:B------:R-:W-:Y:S01]  /*6bd0*/  FFMA.FTZ R144, R144, UR13, R165 ;  /* 0x0000000d90907c23 */ /* 0x000fe200080100a5 */
[----:B------:R-:W-:Y:S01]  /*6be0*/  SHF.L.U32 R70, R70, 0x10, RZ ;  /* 0x0000001046467819 */ /* 0x000fe200000006ff */
[----:B------:R-:W-:Y:S01]  /*6bf0*/  FADD.FTZ R145, R150, -R145 ;  /* 0x8000009196917221 */ /* 0x000fe20000010000 */
[----:B0-----:R-:W-:Y:S01]  /*6c00*/  SHF.R.U32.HI R135, RZ, 0x10, R3 ;  /* 0x00000010ff877819 */ /* 0x001fe20000011603 */
[----:B------:R-:W-:Y:S01]  /*6c10*/  FADD.FTZ R144, R149, -R144 ;  /* 0x8000009095907221 */ /* 0x000fe20000010000 */
[--C-:B------:R-:W-:Y:S01]  /*6c20*/  FFMA.FTZ R141, R141, UR13, R165.reuse ;  /* 0x0000000d8d8d7c23 */ /* 0x100fe200080100a5 */
[----:B-1----:R-:W-:Y:S01]  /*6c30*/  SHF.L.U32 R65, R140, 0x10, RZ ;  /* 0x000000108c417819 */ /* 0x002fe200000006ff */
[----:B------:R-:W-:Y:S01]  /*6c40*/  FFMA.FTZ R145, R145, UR12, R70 ;  /* 0x0000000c91917c23 */ /* 0x000fe20008010046 */
[----:B------:R-:W-:Y:S01]  /*6c50*/  MOV R70, R3 ;  /* 0x0000000300467202 */ /* 0x000fe20000000f00 */
[----:B------:R-:W-:Y:S01]  /*6c60*/  FFMA.FTZ R165, R152, UR13, R165 ;  /* 0x0000000d98a57c23 */ /* 0x000fe200080100a5 */
[----:B------:R-:W-:Y:S01]  /*6c70*/  @P2 MOV R64, R71 ;  /* 0x0000004700402202 */ /* 0x000fe20000000f00 */
[----:B------:R-:W-:Y:S01]  /*6c80*/  FFMA.FTZ R134, R144, UR12, R65 ;  /* 0x0000000c90867c23 */ /* 0x000fe20008010041 */
[----:B------:R-:W-:Y:S01]  /*6c90*/  SHF.L.U32 R144, R135, 0x10, RZ ;  /* 0x0000001087907819 */ /* 0x000fe200000006ff */
[----:B------:R-:W-:Y:S01]  /*6ca0*/  HFMA2 R135, -RZ, RZ, 0, 0 ;  /* 0x00000000ff877431 */ /* 0x000fe200000001ff */
[----:B------:R-:W-:Y:S01]  /*6cb0*/  @P3 SHF.R.U32.HI R71, RZ, 0x10, R71 ;  /* 0x00000010ff473819 */ /* 0x000fe20000011647 */
[----:B------:R-:W-:Y:S01]  /*6cc0*/  FADD.FTZ R141, R148, -R141 ;  /* 0x8000008d948d7221 */ /* 0x000fe20000010000 */
[----:B------:R-:W-:Y:S01]  /*6cd0*/  SHF.L.U32 R70, R70, 0x10, RZ ;  /* 0x0000001046467819 */ /* 0x000fe200000006ff */
[----:B------:R-:W-:Y:S01]  /*6ce0*/  FADD.FTZ R165, R146, -R165 ;  /* 0x800000a592a57221 */ /* 0x000fe20000010000 */
[----:B------:R-:W-:Y:S01]  /*6cf0*/  @P2 SHF.L.U32 R64, R64, 0x10, RZ ;  /* 0x0000001040402819 */ /* 0x000fe200000006ff */
[----:B------:R-:W-:Y:S01]  /*6d00*/  FMUL.FTZ R137, R134, UR4 ;  /* 0x0000000486897c20 */ /* 0x000fe20008410000 */
[----:B------:R-:W-:Y:S01]  /*6d10*/  @P3 SHF.L.U32 R71, R71, 0x10, RZ ;  /* 0x0000001047473819 */ /* 0x000fe200000006ff */
[----:B------:R-:W-:Y:S01]  /*6d20*/  FFMA.FTZ R140, R141, UR12, R70 ;  /* 0x0000000c8d8c7c23 */ /* 0x000fe20008010046 */
[----:B------:R-:W-:Y:S01]  /*6d30*/  FFMA.FTZ R165, R165, UR12, R144 ;  /* 0x0000000ca5a57c23 */ /* 0x000fe20008010090 */
[----:B------:R-:W-:Y:S01]  /*6d40*/  @P2 FMUL.FTZ R135, R139, R64 ;  /* 0x000000408b872220 */ /* 0x000fe20000410000 */
[----:B------:R-:W-:Y:S01]  /*6d50*/  CS2R R64, SRZ ;  /* 0x0000000000407805 */ /* 0x000fe2000001ff00 */
[----:B------:R0:W-:Y:S01]  /*6d60*/  F2F.BF16.F32 R147, R145 ;  /* 0x0000009100937304 */ /* 0x0001e20000202000 */
[----:B------:R-:W-:Y:S01]  /*6d70*/  @P3 FMUL.FTZ R64, R132, R71 ;  /* 0x0000004784403220 */ /* 0x000fe20000410000 */
[----:B------:R-:W-:Y:S01]  /*6d80*/  FMUL.FTZ R132, R165, UR4 ;  /* 0x00000004a5847c20 */ /* 0x000fe20008410000 */
[----:B------:R-:W-:Y:S01]  /*6d90*/  FMUL.FTZ R148, R137, UR22 ;  /* 0x0000001689947c20 */ /* 0x000fe20008410000 */
[----:B------:R-:W-:Y:S01]  /*6da0*/  FMUL.FTZ R137, R140, UR4 ;  /* 0x000000048c897c20 */ /* 0x000fe20008410000 */
[----:B------:R-:W-:Y:S01]  /*6db0*/  LOP3.LUT P2, RZ, R142, 0xff00, RZ, 0xc0, !PT ;  /* 0x0000ff008eff7812 */ /* 0x000fe2000784c0ff */
[----:B------:R-:W-:Y:S01]  /*6dc0*/  FMUL.FTZ R150, R132, UR22 ;  /* 0x0000001684967c20 */ /* 0x000fe20008410000 */
[----:B------:R-:W-:Y:S01]  /*6dd0*/  LOP3.LUT P3, RZ, R142, 0xff0000, RZ, 0xc0, !PT ;  /* 0x00ff00008eff7812 */ /* 0x000fe2000786c0ff */
[----:B------:R1:W3:Y:S01]  /*6de0*/  F2F.BF16.F32 R136, R134 ;  /* 0x0000008600887304 */ /* 0x0002e20000202000 */
[----:B0-----:R-:W-:Y:S01]  /*6df0*/  FMUL.FTZ R145, R145, UR4 ;  /* 0x0000000491917c20 */ /* 0x001fe20008410000 */
[----:B------:R-:W-:Y:S01]  /*6e00*/  FMUL.FTZ R132, R23, R150 ;  /* 0x0000009617847220 */ /* 0x000fe20000410000 */
[----:B------:R-:W-:Y:S01]  /*6e10*/  FMUL.FTZ R155, R137, UR22 ;  /* 0x00000016899b7c20 */ /* 0x000fe20008410000 */
[----:B------:R-:W-:-:S04]  /*6e20*/  IMAD.WIDE.U32 R48, R143, 0x8, R48 ;  /* 0x000000088f307825 */ /* 0x000fc800078e0030 */
[----:B------:R-:W-:Y:S01]  /*6e30*/  FMUL.FTZ R151, R145, UR22 ;  /* 0x0000001691977c20 */ /* 0x000fe20008410000 */
[----:B------:R-:W-:Y:S01]  /*6e40*/  FMUL.FTZ R71, R22, R155 ;  /* 0x0000009b16477220 */ /* 0x000fe20000410000 */
[----:B------:R-:W-:Y:S01]  /*6e50*/  F2F.BF16.F32 R144, R140 ;  /* 0x0000008c00907304 */ /* 0x000fe20000202000 */
[----:B-1----:R-:W-:Y:S01]  /*6e60*/  FMUL.FTZ R134, R21, R148 ;  /* 0x0000009415867220 */ /* 0x002fe20000410000 */
[----:B------:R-:W-:Y:S02]  /*6e70*/  IMAD.WIDE.U32 R50, R143, 0x8, R50 ;  /* 0x000000088f327825 */ /* 0x000fe400078e0032 */
[----:B------:R-:W-:Y:S02]  /*6e80*/  FSEL R71, R71, RZ, P3 ;  /* 0x000000ff47477208 */ /* 0x000fe40001800000 */
[----:B------:R-:W-:Y:S01]  /*6e90*/  FSEL R134, R134, RZ, P2 ;  /* 0x000000ff86867208 */ /* 0x000fe20001000000 */
[----:B---3--:R-:W-:Y:S01]  /*6ea0*/  IMAD.WIDE.U32 R136, R136, 0x10000, RZ ;  /* 0x0001000088887825 */ /* 0x008fe200078e00ff */
[----:B------:R-:W0:Y:S02]  /*6eb0*/  F2F.BF16.F32 R141, R165 ;  /* 0x000000a5008d7304 */ /* 0x000e240000202000 */
[----:B------:R-:W-:-:S06]  /*6ec0*/  LOP3.LUT R136, R136, R147, RZ, 0xfc, !PT ;  /* 0x0000009388887212 */ /* 0x000fcc00078efcff */
[----:B------:R-:W1:Y:S01]  /*6ed0*/  F2F.BF16.F32 R140, R134 ;  /* 0x00000086008c7304 */ /* 0x000e620000202000 */
[----:B----4-:R-:W-:Y:S02]  /*6ee0*/  @P0 MOV R70, R46 ;  /* 0x0000002e00460202 */ /* 0x010fe40000000f00 */
[----:B------:R-:W-:Y:S02]  /*6ef0*/  @P4 SHF.R.U64 R46, R46, 0x10, R47 ;  /* 0x000000102e2e4819 */ /* 0x000fe4000000122f */
[----:B------:R-:W-:-:S03]  /*6f00*/  @P0 SHF.L.U32 R70, R70, 0x10, RZ ;  /* 0x0000001046460819 */ /* 0x000fc600000006ff */
[----:B------:R0:W-:Y:S01]  /*6f10*/  F2F.BF16.F32 R146, R71 ;  /* 0x0000004700927304 */ /* 0x0001e20000202000 */
[----:B------:R-:W-:Y:S01]  /*6f20*/  @P4 SHF.L.U32 R46, R46, 0x10, RZ ;  /* 0x000000102e2e4819 */ /* 0x000fe200000006ff */
[----:B------:R-:W-:Y:S01]  /*6f30*/  @P0 FMUL.FTZ R65, R159, R70 ;  /* 0x000000469f410220 */ /* 0x000fe20000410000 */
[----:B------:R-:W-:Y:S01]  /*6f40*/  HFMA2 R70, -RZ, RZ, 0, 0 ;  /* 0x00000000ff467431 */ /* 0x000fe200000001ff */
[----:B------:R-:W-:Y:S02]  /*6f50*/  ISETP.GE.U32.AND P0, PT, R142, 0x1000000, PT ;  /* 0x010000008e00780c */ /* 0x000fe40003f06070 */
[----:B0-----:R-:W-:Y:S01]  /*6f60*/  SHF.L.U32 R71, R141, 0x10, RZ ;  /* 0x000000108d477819 */ /* 0x001fe200000006ff */
[----:B-1----:R-:W-:Y:S01]  /*6f70*/  IMAD.WIDE.U32 R140, R140, 0x10000, RZ ;  /* 0x000100008c8c7825 */ /* 0x002fe200078e00ff */
[----:B------:R-:W-:-:S03]  /*6f80*/  FSEL R139, R132, RZ, P0 ;  /* 0x000000ff848b7208 */ /* 0x000fc60000000000 */
[----:B------:R-:W-:Y:S01]  /*6f90*/  @P4 FMUL.FTZ R70, R161, R46 ;  /* 0x0000002ea1464220 */ /* 0x000fe20000410000 */
[----:B------:R-:W-:Y:S01]  /*6fa0*/  FMUL.FTZ R46, R20, R151 ;  /* 0x00000097142e7220 */ /* 0x000fe20000410000 */
[----:B------:R-:W-:Y:S02]  /*6fb0*/  LOP3.LUT P4, RZ, R142, 0xff, RZ, 0xc0, !PT ;  /* 0x000000ff8eff7812 */ /* 0x000fe4000788c0ff */
[----:B------:R-:W-:Y:S02]  /*6fc0*/  CS2R R142, SRZ ;  /* 0x00000000008e7805 */ /* 0x000fe4000001ff00 */
[----:B------:R-:W-:Y:S01]  /*6fd0*/  LOP3.LUT R137, R137, R71, R144, 0xfe, !PT ;  /* 0x0000004789897212 */ /* 0x000fe200078efe90 */
[----:B------:R-:W0:Y:S01]  /*6fe0*/  F2F.BF16.F32 R139, R139 ;  /* 0x0000008b008b7304 */ /* 0x000e220000202000 */
[----:B------:R-:W-:Y:S01]  /*6ff0*/  FSEL R134, R46, RZ, P4 ;  /* 0x000000ff2e867208 */ /* 0x000fe20002000000 */
[----:B------:R-:W-:Y:S01]  /*7000*/  HFMA2 R71, -RZ, RZ, 0, 0 ;  /* 0x00000000ff477431 */ /* 0x000fe200000001ff */
[----:B------:R-:W-:Y:S01]  /*7010*/  @P6 MOV R132, R47 ;  /* 0x0000002f00846202 */ /* 0x000fe20000000f00 */
[----:B------:R1:W-:Y:S03]  /*7020*/  STG.E.64 desc[UR14][R48.64], R136 ;  /* 0x0000008830007986 */ /* 0x0003e6000c101b0e */
[----:B------:R-:W-:Y:S01]  /*7030*/  @P6 SHF.L.U32 R46, R132, 0x10, RZ ;  /* 0x00000010842e6819 */ /* 0x000fe200000006ff */
[----:B------:R-:W3:Y:S04]  /*7040*/  F2F.BF16.F32 R149, R134 ;  /* 0x0000008600957304 */ /* 0x000ee80000202000 */
[----:B------:R-:W-:Y:S01]  /*7050*/  @P6 FMUL.FTZ R71, R153, R46 ;  /* 0x0000002e99476220 */ /* 0x000fe20000410000 */
[----:B0-----:R-:W-:-:S04]  /*7060*/  SHF.L.U32 R145, R139, 0x10, RZ ;  /* 0x000000108b917819 */ /* 0x001fc800000006ff */
[----:B------:R-:W-:Y:S02]  /*7070*/  LOP3.LUT R141, R141, R145, R146, 0xfe, !PT ;  /* 0x000000918d8d7212 */ /* 0x000fe400078efe92 */
[----:B------:R-:W-:Y:S02]  /*7080*/  @P5 SHF.R.U32.HI R145, RZ, 0x10, R47 ;  /* 0x00000010ff915819 */ /* 0x000fe4000001162f */
[----:B------:R-:W-:Y:S02]  /*7090*/  CS2R R46, SRZ ;  /* 0x00000000002e7805 */ /* 0x000fe4000001ff00 */
[----:B---3--:R-:W-:-:S05]  /*70a0*/  LOP3.LUT R140, R140, R149, RZ, 0xfc, !PT ;  /* 0x000000958c8c7212 */ /* 0x008fca00078efcff */
        /* <DEDUP_REMOVED lines=8> */
[----:B-1----:R-:W-:Y:S01]  /*7130*/  @P2 SHF.L.U32 R48, R144, 0x10, RZ ;  /* 0x0000001090302819 */ /* 0x002fe200000006ff */
[----:B------:R-:W-:Y:S01]  /*7140*/  @P5 FMUL.FTZ R44, R138, R45 ;  /* 0x0000002d8a2c5220 */ /* 0x000fe20000410000 */
[----:B------:R-:W-:Y:S01]  /*7150*/  @P3 SHF.L.U32 R134, R134, 0x10, RZ ;  /* 0x0000001086863819 */ /* 0x000fe200000006ff */
[----:B------:R-:W-:Y:S01]  /*7160*/  @P4 FMUL.FTZ R47, R151, R132 ;  /* 0x00000084972f4220 */ /* 0x000fe20000410000 */
[----:B------:R-:W-:Y:S01]  /*7170*/  @P0 SHF.L.U32 R49, R139, 0x10, RZ ;  /* 0x000000108b310819 */ /* 0x000fe200000006ff */
[----:B------:R-:W-:Y:S02]  /*7180*/  @P2 FMUL.FTZ R46, R148, R48 ;  /* 0x00000030942e2220 */ /* 0x000fe40000410000 */
[----:B------:R-:W-:Y:S02]  /*7190*/  @P3 FMUL.FTZ R143, R155, R134 ;  /* 0x000000869b8f3220 */ /* 0x000fe40000410000 */
[----:B0-----:R-:W-:-:S07]  /*71a0*/  @P0 FMUL.FTZ R142, R150, R49 ;  /* 0x00000031968e0220 */ /* 0x001fce0000410000 */
.L_x_3015:
        /* <DEDUP_REMOVED lines=76> */
.L_x_3012:
        /* <DEDUP_REMOVED lines=26> */
.L_x_3018:
        /* <DEDUP_REMOVED lines=15> */
.L_x_10835:


//--------------------- .text._ZN10layer_norm22ln_bwd_finalize_kernelINS_22Kernel_traits_finalizeILj2560Ef13__nv_bfloat16S2_S2_fjLb1ELj1024ELj4ENS_18Kernel_traits_baseILj2560EfS2_S2_S2_fjLj1024EEEEELb1ELb0EEEvNS_9BwdParamsE --------------------------
	.section	.text._ZN10layer_norm22ln_bwd_finalize_kernelINS_22Kernel_traits_finalizeILj2560Ef13__nv_bfloat16S2_S2_fjLb1ELj1024ELj4ENS_18Kernel_traits_baseILj2560EfS2_S2_S2_fjLj1024EEEEELb1ELb0EEEvNS_9BwdParamsE,"ax",@progbits
	.align	128
        .global         _ZN10layer_norm22ln_bwd_finalize_kernelINS_22Kernel_traits_finalizeILj2560Ef13__nv_bfloat16S2_S2_fjLb1ELj1024ELj4ENS_18Kernel_traits_baseILj2560EfS2_S2_S2_fjLj1024EEEEELb1ELb0EEEvNS_9BwdParamsE
        .type           _ZN10layer_norm22ln_bwd_finalize_kernelINS_22Kernel_traits_finalizeILj2560Ef13__nv_bfloat16S2_S2_fjLb1ELj1024ELj4ENS_18Kernel_traits_baseILj2560EfS2_S2_S2_fjLj1024EEEEELb1ELb0EEEvNS_9BwdParamsE,@function
        .size           _ZN10layer_norm22ln_bwd_finalize_kernelINS_22Kernel_traits_finalizeILj2560Ef13__nv_bfloat16S2_S2_fjLb1ELj1024ELj4ENS_18Kernel_traits_baseILj2560EfS2_S2_S2_fjLj1024EEEEELb1ELb0EEEvNS_9BwdParamsE,(.L_x_10836 - _ZN10layer_norm22ln_bwd_finalize_kernelINS_22Kernel_traits_finalizeILj2560Ef13__nv_bfloat16S2_S2_fjLb1ELj1024ELj4ENS_18Kernel_traits_baseILj2560EfS2_S2_S2_fjLj1024EEEEELb1ELb0EEEvNS_9BwdParamsE)
        .other          _ZN10layer_norm22ln_bwd_finalize_kernelINS_22Kernel_traits_finalizeILj2560Ef13__nv_bfloat16S2_S2_fjLb1ELj1024ELj4ENS_18Kernel_traits_baseILj2560EfS2_S2_S2_fjLj1024EEEEELb1ELb0EEEvNS_9BwdParamsE,@"STO_CUDA_ENTRY STV_DEFAULT"
_ZN10layer_norm22ln_bwd_finalize_kernelINS_22Kernel_traits_finalizeILj2560Ef13__nv_bfloat16S2_S2_fjLb1ELj1024ELj4ENS_18Kernel_traits_baseILj2560EfS2_S2_S2_fjLj1024EEEEELb1ELb0EEEvNS_9BwdParamsE:
.text._ZN10layer_norm22ln_bwd_finalize_kernelINS_22Kernel_traits_finalizeILj2560Ef13__nv_bfloat16S2_S2_fjLb1ELj1024ELj4ENS_18Kernel_traits_baseILj2560EfS2_S2_S2_fjLj1024EEEEELb1ELb0EEEvNS_9BwdParamsE:
        /* <DEDUP_REMOVED lines=23> */
[----:B------:R-:W-:Y:S02]  /*0170*/  MOV R18, RZ ;  /* 0x000000ff00127202 */ /* 0x000fe40000000f00 */
[----:B------:R-:W-:Y:S02]  /*0180*/  IADD3 R9, PT, PT, R9, R8, RZ ;  /* 0x0000000809097210 */ /* 0x000fe40007ffe0ff */
[----:B------:R-:W-:-:S02]  /*0190*/  MOV R8, R5 ;  /* 0x0000000500087202 */ /* 0x000fc40000000f00 */
[C---:B------:R-:W-:Y:S02]  /*01a0*/  ISETP.GE.U32.AND P0, PT, R9.reuse, 0xe0, PT ;  /* 0x000000e00900780c */ /* 0x040fe40003f06070 */
[----:B------:R-:W-:Y:S02]  /*01b0*/  MOV R28, RZ ;  /* 0x000000ff001c7202 */ /* 0x000fe40000000f00 */
[----:B------:R-:W-:Y:S02]  /*01c0*/  MOV R7, RZ ;  /* 0x000000ff00077202 */ /* 0x000fe40000000f00 */
[----:B------:R-:W-:-:S07]  /*01d0*/  LEA.HI R10, R9, 0x1, RZ, 0x1b ;  /* 0x00000001090a7811 */ /* 0x000fce00078fd8ff */
[----:B------:R-:W-:Y:S05]  /*01e0*/  @!P0 BRA `(.L_x_3022) ;  /* 0x0000000400c48947 */ /* 0x000fea0003800000 */
        /* <DEDUP_REMOVED lines=13> */
[----:B------:R-:W-:Y:S01]  /*02c0*/  IADD3 R22, PT, PT, R6, R13, RZ ;  /* 0x0000000d06167210 */ /* 0x000fe20007ffe0ff */
        /* <DEDUP_REMOVED lines=11> */
[----:B------:R-:W-:-:S07]  /*0380*/  IADD3 R24, PT, PT, R6, R15, RZ ;  /* 0x0000000f06187210 */ /* 0x000fce0007ffe0ff */
.L_x_3023:
[----:B------:R-:W0:Y:S02]  /*0390*/  LDC.64 R14, c[0x0][0x440] ;  /* 0x00011000ff0e7b82 */ /* 0x000e240000000a00 */
[----:B0-----:R-:W-:-:S04]  /*03a0*/  IMAD.WIDE.U32 R20, R11, 0x4, R14 ;  /* 0x000000040b147825 */ /* 0x001fc800078e000e */
[--C-:B------:R-:W-:Y:S02]  /*03b0*/  IMAD.WIDE.U32 R16, R23, 0x4, R14.reuse ;  /* 0x0000000417107825 */ /* 0x100fe400078e000e */
[----:B------:R-:W2:Y:S04]  /*03c0*/  LDG.E R20, desc[UR6][R20.64] ;  /* 0x0000000614147981 */ /* 0x000ea8000c1e1900 */
[----:B------:R0:W3:Y:S02]  /*03d0*/  LDG.E R12, desc[UR6][R16.64] ;  /* 0x00000006100c7981 */ /* 0x0000e4000c1e1900 */
[----:B0-----:R-:W-:-:S05]  /*03e0*/  IMAD.WIDE.U32 R16, R13, 0x4, R14 ;  /* 0x000000040d107825 */ /* 0x001fca00078e000e */
[----:B------:R0:W4:Y:S02]  /*03f0*/  LDG.E R19, desc[UR6][R16.64] ;  /* 0x0000000610137981 */ /* 0x000124000c1e1900 */
[----:B0-----:R-:W-:-:S04]  /*0400*/  IMAD.WIDE.U32 R16, R22, 0x4, R14 ;  /* 0x0000000416107825 */ /* 0x001fc800078e000e */
[----:B--2---:R-:W-:Y:S01]  /*0410*/  FADD.FTZ R7, R20, R7 ;  /* 0x0000000714077221 */ /* 0x004fe20000010000 */
[----:B------:R-:W-:-:S04]  /*0420*/  IMAD.WIDE.U32 R20, R24, 0x4, R14 ;  /* 0x0000000418147825 */ /* 0x000fc800078e000e */
[----:B---3--:R-:W-:Y:S02]  /*0430*/  FADD.FTZ R7, R7, R12 ;  /* 0x0000000c07077221 */ /* 0x008fe40000010000 */
[----:B------:R0:W2:Y:S02]  /*0440*/  LDG.E R12, desc[UR6][R20.64] ;  /* 0x00000006140c7981 */ /* 0x0000a4000c1e1900 */
[----:B----4-:R-:W-:Y:S02]  /*0450*/  FADD.FTZ R7, R7, R19 ;  /* 0x0000001307077221 */ /* 0x010fe40000010000 */
[----:B------:R1:W3:Y:S01]  /*0460*/  LDG.E R19, desc[UR6][R16.64] ;  /* 0x0000000610137981 */ /* 0x0002e2000c1e1900 */
[----:B0-----:R-:W-:-:S04]  /*0470*/  IMAD.WIDE.U32 R20, R25, 0x4, R14 ;  /* 0x0000000419147825 */ /* 0x001fc800078e000e */
[----:B-1----:R-:W-:-:S04]  /*0480*/  IMAD.WIDE.U32 R16, R27, 0x4, R14 ;  /* 0x000000041b107825 */ /* 0x002fc800078e000e */
[----:B--2---:R-:W-:Y:S02]  /*0490*/  FADD.FTZ R7, R7, R12 ;  /* 0x0000000c07077221 */ /* 0x004fe40000010000 */
[----:B------:R-:W2:Y:S02]  /*04a0*/  LDG.E R12, desc[UR6][R20.64] ;  /* 0x00000006140c7981 */ /* 0x000ea4000c1e1900 */
[----:B---3--:R-:W-:Y:S02]  /*04b0*/  FADD.FTZ R19, R7, R19 ;  /* 0x0000001307137221 */ /* 0x008fe40000010000 */
[----:B------:R0:W3:Y:S02]  /*04c0*/  LDG.E R7, desc[UR6][R16.64] ;  /* 0x0000000610077981 */ /* 0x0000e4000c1e1900 */
[----:B0-----:R-:W0:Y:S01]  /*04d0*/  LDC.64 R16, c[0x0][0x448] ;  /* 0x00011200ff107b82 */ /* 0x001e220000000a00 */
[----:B------:R-:W-:-:S04]  /*04e0*/  IMAD.WIDE.U32 R20, R29, 0x4, R14 ;  /* 0x000000041d147825 */ /* 0x000fc800078e000e */
[----:B0-----:R-:W-:-:S06]  /*04f0*/  IMAD.WIDE.U32 R14, R11, 0x4, R16 ;  /* 0x000000040b0e7825 */ /* 0x001fcc00078e0010 */
[----:B------:R-:W4:Y:S01]  /*0500*/  LDG.E R15, desc[UR6][R14.64] ;  /* 0x000000060e0f7981 */ /* 0x000f22000c1e1900 */
[----:B--2---:R-:W-:-:S03]  /*0510*/  FADD.FTZ R19, R19, R12 ;  /* 0x0000000c13137221 */ /* 0x004fc60000010000 */
[----:B------:R0:W2:Y:S02]  /*0520*/  LDG.E R12, desc[UR6][R20.64] ;  /* 0x00000006140c7981 */ /* 0x0000a4000c1e1900 */
[----:B0-----:R-:W-:-:S04]  /*0530*/  IMAD.WIDE.U32 R20, R23, 0x4, R16 ;  /* 0x0000000417147825 */ /* 0x001fc800078e0010 */
[----:B---3--:R-:W-:Y:S02]  /*0540*/  FADD.FTZ R7, R19, R7 ;  /* 0x0000000713077221 */ /* 0x008fe40000010000 */
[----:B------:R-:W3:Y:S01]  /*0550*/  LDG.E R19, desc[UR6][R20.64] ;  /* 0x0000000614137981 */ /* 0x000ee2000c1e1900 */
[----:B----4-:R-:W-:Y:S01]  /*0560*/  FADD.FTZ R28, R15, R28 ;  /* 0x0000001c0f1c7221 */ /* 0x010fe20000010000 */
[----:B------:R-:W-:-:S04]  /*0570*/  IMAD.WIDE.U32 R14, R13, 0x4, R16 ;  /* 0x000000040d0e7825 */ /* 0x000fc800078e0010 */
[----:B---3--:R-:W-:Y:S02]  /*0580*/  FADD.FTZ R19, R28, R19 ;  /* 0x000000131c137221 */ /* 0x008fe40000010000 */
[----:B------:R-:W3:Y:S01]  /*0590*/  LDG.E R28, desc[UR6][R14.64] ;  /* 0x000000060e1c7981 */ /* 0x000ee2000c1e1900 */
        /* <DEDUP_REMOVED lines=8> */
[----:B------:R0:W3:Y:S01]  /*0620*/  LDG.E R19, desc[UR6][R20.64] ;  /* 0x0000000614137981 */ /* 0x0000e2000c1e1900 */
[----:B------:R-:W-:-:S04]  /*0630*/  IMAD.WIDE.U32 R14, R27, 0x4, R16 ;  /* 0x000000041b0e7825 */ /* 0x000fc800078e0010 */
[----:B0-----:R-:W-:-:S04]  /*0640*/  IMAD.WIDE.U32 R20, R29, 0x4, R16 ;  /* 0x000000041d147825 */ /* 0x001fc800078e0010 */
[----:B---3--:R-:W-:Y:S02]  /*0650*/  FADD.FTZ R28, R28, R19 ;  /* 0x000000131c1c7221 */ /* 0x008fe40000010000 */
[----:B------:R0:W3:Y:S02]  /*0660*/  LDG.E R19, desc[UR6][R14.64] ;  /* 0x000000060e137981 */ /* 0x0000e4000c1e1900 */
[----:B0-----:R-:W0:Y:S02]  /*0670*/  LDC.64 R14, c[0x0][0x460] ;  /* 0x00011800ff0e7b82 */ /* 0x001e240000000a00 */
[----:B0-----:R-:W-:-:S06]  /*0680*/  IMAD.WIDE.U32 R16, R11, 0x4, R14 ;  /* 0x000000040b107825 */ /* 0x001fcc00078e000e */
[----:B------:R-:W4:Y:S01]  /*0690*/  LDG.E R17, desc[UR6][R16.64] ;  /* 0x0000000610117981 */ /* 0x000f22000c1e1900 */
[----:B---3--:R-:W-:Y:S01]  /*06a0*/  FADD.FTZ R28, R28, R19 ;  /* 0x000000131c1c7221 */ /* 0x008fe20000010000 */
[----:B----4-:R-:W-:Y:S01]  /*06b0*/  FADD.FTZ R17, R17, R18 ;  /* 0x0000001211117221 */ /* 0x010fe20000010000 */
[----:B------:R-:W-:-:S06]  /*06c0*/  IMAD.WIDE.U32 R18, R23, 0x4, R14 ;  /* 0x0000000417127825 */ /* 0x000fcc00078e000e */
[----:B------:R-:W3:Y:S01]  /*06d0*/  LDG.E R18, desc[UR6][R18.64] ;  /* 0x0000000612127981 */ /* 0x000ee2000c1e1900 */
[----:B--2---:R-:W-:-:S03]  /*06e0*/  FADD.FTZ R7, R7, R12 ;  /* 0x0000000c07077221 */ /* 0x004fc60000010000 */
[----:B------:R0:W2:Y:S02]  /*06f0*/  LDG.E R12, desc[UR6][R20.64] ;  /* 0x00000006140c7981 */ /* 0x0000a4000c1e1900 */
[----:B0-----:R-:W-:-:S06]  /*0700*/  IMAD.WIDE.U32 R20, R13, 0x4, R14 ;  /* 0x000000040d147825 */ /* 0x001fcc00078e000e */
[----:B------:R-:W4:Y:S01]  /*0710*/  LDG.E R20, desc[UR6][R20.64] ;  /* 0x0000000614147981 */ /* 0x000f22000c1e1900 */
[----:B---3--:R-:W-:Y:S01]  /*0720*/  FADD.FTZ R17, R17, R18 ;  /* 0x0000001211117221 */ /* 0x008fe20000010000 */
[----:B------:R-:W-:-:S06]  /*0730*/  IMAD.WIDE.U32 R18, R24, 0x4, R14 ;  /* 0x0000000418127825 */ /* 0x000fcc00078e000e */
[----:B------:R-:W3:Y:S01]  /*0740*/  LDG.E R18, desc[UR6][R18.64] ;  /* 0x0000000612127981 */ /* 0x000ee2000c1e1900 */
[----:B----4-:R-:W-:-:S04]  /*0750*/  FADD.FTZ R17, R17, R20 ;  /* 0x0000001411117221 */ /* 0x010fc80000010000 */
[----:B---3--:R-:W-:Y:S01]  /*0760*/  FADD.FTZ R20, R17, R18 ;  /* 0x0000001211147221 */ /* 0x008fe20000010000 */
[----:B------:R-:W-:-:S06]  /*0770*/  IMAD.WIDE.U32 R16, R22, 0x4, R14 ;  /* 0x0000000416107825 */ /* 0x000fcc00078e000e */
[----:B------:R-:W3:Y:S01]  /*0780*/  LDG.E R17, desc[UR6][R16.64] ;  /* 0x0000000610117981 */ /* 0x000ee2000c1e1900 */
[----:B------:R-:W-:-:S06]  /*0790*/  IMAD.WIDE.U32 R18, R25, 0x4, R14 ;  /* 0x0000000419127825 */ /* 0x000fcc00078e000e */
[----:B------:R-:W4:Y:S01]  /*07a0*/  LDG.E R19, desc[UR6][R18.64] ;  /* 0x0000000612137981 */ /* 0x000f22000c1e1900 */
[----:B------:R-:W-:Y:S01]  /*07b0*/  IADD3 R26, PT, PT, R26, 0x8, RZ ;  /* 0x000000081a1a7810 */ /* 0x000fe20007ffe0ff */
[----:B---3--:R-:W-:Y:S01]  /*07c0*/  FADD.FTZ R16, R20, R17 ;  /* 0x0000001114107221 */ /* 0x008fe20000010000 */
[----:B------:R-:W-:-:S04]  /*07d0*/  IMAD.WIDE.U32 R20, R27, 0x4, R14 ;  /* 0x000000041b147825 */ /* 0x000fc800078e000e */
[----:B------:R-:W-:Y:S02]  /*07e0*/  IMAD.WIDE.U32 R14, R29, 0x4, R14 ;  /* 0x000000041d0e7825 */ /* 0x000fe400078e000e */
[----:B------:R-:W3:Y:S04]  /*07f0*/  LDG.E R21, desc[UR6][R20.64] ;  /* 0x0000000614157981 */ /* 0x000ee8000c1e1900 */
[----:B------:R-:W5:Y:S01]  /*0800*/  LDG.E R15, desc[UR6][R14.64] ;  /* 0x000000060e0f7981 */ /* 0x000f62000c1e1900 */
[----:B------:R-:W-:Y:S01]  /*0810*/  ISETP.NE.AND P0, PT, R26, RZ, PT ;  /* 0x000000ff1a00720c */ /* 0x000fe20003f05270 */
[----:B----4-:R-:W-:Y:S01]  /*0820*/  FADD.FTZ R16, R16, R19 ;  /* 0x0000001310107221 */ /* 0x010fe20000010000 */
[----:B--2---:R-:W-:Y:S01]  /*0830*/  FADD.FTZ R28, R28, R12 ;  /* 0x0000000c1c1c7221 */ /* 0x004fe20000010000 */
[----:B------:R-:W-:-:S02]  /*0840*/  IADD3 R8, PT, PT, R8, 0x100, RZ ;  /* 0x0000010008087810 */ /* 0x000fc40007ffe0ff */
[C---:B------:R-:W-:Y:S02]  /*0850*/  LEA R11, R4.reuse, R11, 0x8 ;  /* 0x0000000b040b7211 */ /* 0x040fe400078e40ff */
[C---:B------:R-:W-:Y:S02]  /*0860*/  LEA R23, R4.reuse, R23, 0x8 ;  /* 0x0000001704177211 */ /* 0x040fe400078e40ff */
[C---:B------:R-:W-:Y:S02]  /*0870*/  LEA R13, R4.reuse, R13, 0x8 ;  /* 0x0000000d040d7211 */ /* 0x040fe400078e40ff */
[C---:B------:R-:W-:Y:S02]  /*0880*/  LEA R24, R4.reuse, R24, 0x8 ;  /* 0x0000001804187211 */ /* 0x040fe400078e40ff */
[C---:B------:R-:W-:Y:S02]  /*0890*/  LEA R22, R4.reuse, R22, 0x8 ;  /* 0x0000001604167211 */ /* 0x040fe400078e40ff */
[----:B------:R-:W-:-:S02]  /*08a0*/  LEA R25, R4, R25, 0x8 ;  /* 0x0000001904197211 */ /* 0x000fc400078e40ff */
[C---:B------:R-:W-:Y:S02]  /*08b0*/  LEA R27, R4.reuse, R27, 0x8 ;  /* 0x0000001b041b7211 */ /* 0x040fe400078e40ff */
[----:B------:R-:W-:Y:S01]  /*08c0*/  LEA R29, R4, R29, 0x8 ;  /* 0x0000001d041d7211 */ /* 0x000fe200078e40ff */
[----:B---3--:R-:W-:-:S04]  /*08d0*/  FADD.FTZ R16, R16, R21 ;  /* 0x0000001510107221 */ /* 0x008fc80000010000 */
[----:B-----5:R-:W-:Y:S01]  /*08e0*/  FADD.FTZ R18, R16, R15 ;  /* 0x0000000f10127221 */ /* 0x020fe20000010000 */
[----:B------:R-:W-:Y:S06]  /*08f0*/  @P0 BRA `(.L_x_3023) ;  /* 0xfffffff800a40947 */ /* 0x000fec000383ffff */
.L_x_3022:
[----:B------:R-:W-:Y:S05]  /*0900*/  BSYNC.RECONVERGENT B1 ;  /* 0x0000000000017941 */ /* 0x000fea0003800200 */
.L_x_3021:
        /* <DEDUP_REMOVED lines=15> */
[----:B------:R0:W2:Y:S02]  /*0a00*/  LDG.E R26, desc[UR6][R26.64] ;  /* 0x000000061a1a7981 */ /* 0x0000a4000c1e1900 */
[CC--:B0-----:R-:W-:Y:S02]  /*0a10*/  LEA R27, R4.reuse, R19.reuse, 0x5 ;  /* 0x00000013041b7211 */ /* 0x0c1fe400078e28ff */
[----:B------:R-:W-:-:S03]  /*0a20*/  LEA R19, R4, R19, 0x6 ;  /* 0x0000001304137211 */ /* 0x000fc600078e30ff */
[----:B------:R-:W-:-:S05]  /*0a30*/  IMAD.WIDE.U32 R24, R27, 0x4, R10 ;  /* 0x000000041b187825 */ /* 0x000fca00078e000a */
[----:B------:R0:W5:Y:S02]  /*0a40*/  LDG.E R16, desc[UR6][R24.64] ;  /* 0x0000000618107981 */ /* 0x000164000c1e1900 */
[----:B0-----:R-:W-:-:S04]  /*0a50*/  IMAD.WIDE.U32 R24, R27, 0x4, R14 ;  /* 0x000000041b187825 */ /* 0x001fc800078e000e */
[----:B---3--:R-:W-:Y:S01]  /*0a60*/  FADD.FTZ R28, R28, R21 ;  /* 0x000000151c1c7221 */ /* 0x008fe20000010000 */
[----:B------:R-:W-:-:S06]  /*0a70*/  IMAD.WIDE.U32 R20, R19, 0x4, R10 ;  /* 0x0000000413147825 */ /* 0x000fcc00078e000a */
[----:B------:R-:W3:Y:S04]  /*0a80*/  LDG.E R20, desc[UR6][R20.64] ;  /* 0x0000000614147981 */ /* 0x000ee8000c1e1900 */
[----:B------:R4:W3:Y:S01]  /*0a90*/  LDG.E R21, desc[UR6][R24.64] ;  /* 0x0000000618157981 */ /* 0x0008e2000c1e1900 */
[----:B--2---:R-:W-:Y:S01]  /*0aa0*/  FADD.FTZ R7, R7, R26 ;  /* 0x0000001a07077221 */ /* 0x004fe20000010000 */
[----:B------:R-:W-:-:S04]  /*0ab0*/  IMAD.WIDE.U32 R26, R27, 0x4, R12 ;  /* 0x000000041b1a7825 */ /* 0x000fc800078e000c */
[----:B----4-:R-:W-:Y:S01]  /*0ac0*/  FADD.FTZ R24, R18, R23 ;  /* 0x0000001712187221 */ /* 0x010fe20000010000 */
[----:B------:R-:W-:Y:S01]  /*0ad0*/  IMAD.WIDE.U32 R22, R19, 0x4, R14 ;  /* 0x0000000413167825 */ /* 0x000fe200078e000e */
[----:B------:R-:W-:-:S03]  /*0ae0*/  LEA R25, R4, R19, 0x5 ;  /* 0x0000001304197211 */ /* 0x000fc600078e28ff */
[----:B------:R-:W-:Y:S02]  /*0af0*/  IMAD.WIDE.U32 R18, R19, 0x4, R12 ;  /* 0x0000000413127825 */ /* 0x000fe400078e000c */
[----:B------:R-:W2:Y:S02]  /*0b00*/  LDG.E R22, desc[UR6][R22.64] ;  /* 0x0000000616167981 */ /* 0x000ea4000c1e1900 */
[C---:B------:R-:W-:Y:S02]  /*0b10*/  IMAD.WIDE.U32 R10, R25.reuse, 0x4, R10 ;  /* 0x00000004190a7825 */ /* 0x040fe400078e000a */
[----:B------:R-:W4:Y:S02]  /*0b20*/  LDG.E R18, desc[UR6][R18.64] ;  /* 0x0000000612127981 */ /* 0x000f24000c1e1900 */
[C---:B------:R-:W-:Y:S02]  /*0b30*/  IMAD.WIDE.U32 R14, R25.reuse, 0x4, R14 ;  /* 0x00000004190e7825 */ /* 0x040fe400078e000e */
[----:B------:R-:W4:Y:S02]  /*0b40*/  LDG.E R10, desc[UR6][R10.64] ;  /* 0x000000060a0a7981 */ /* 0x000f24000c1e1900 */
[----:B------:R-:W-:-:S02]  /*0b50*/  IMAD.WIDE.U32 R12, R25, 0x4, R12 ;  /* 0x00000004190c7825 */ /* 0x000fc400078e000c */
[----:B------:R-:W4:Y:S04]  /*0b60*/  LDG.E R23, desc[UR6][R26.64] ;  /* 0x000000061a177981 */ /* 0x000f28000c1e1900 */
[----:B------:R-:W4:Y:S04]  /*0b70*/  LDG.E R14, desc[UR6][R14.64] ;  /* 0x000000060e0e7981 */ /* 0x000f28000c1e1900 */
[----:B------:R-:W4:Y:S01]  /*0b80*/  LDG.E R12, desc[UR6][R12.64] ;  /* 0x000000060c0c7981 */ /* 0x000f22000c1e1900 */
[----:B-----5:R-:W-:Y:S01]  /*0b90*/  FADD.FTZ R7, R7, R16 ;  /* 0x0000001007077221 */ /* 0x020fe20000010000 */
[----:B------:R-:W-:-:S03]  /*0ba0*/  IADD3 R8, PT, PT, R8, 0x80, RZ ;  /* 0x0000008008087810 */ /* 0x000fc60007ffe0ff */
[----:B---3--:R-:W-:Y:S01]  /*0bb0*/  FADD.FTZ R7, R7, R20 ;  /* 0x0000001407077221 */ /* 0x008fe20000010000 */
[----:B------:R-:W-:-:S04]  /*0bc0*/  FADD.FTZ R21, R28, R21 ;  /* 0x000000151c157221 */ /* 0x000fc80000010000 */
[----:B--2---:R-:W-:Y:S01]  /*0bd0*/  FADD.FTZ R21, R21, R22 ;  /* 0x0000001615157221 */ /* 0x004fe20000010000 */
[----:B----4-:R-:W-:-:S04]  /*0be0*/  FADD.FTZ R23, R24, R23 ;  /* 0x0000001718177221 */ /* 0x010fc80000010000 */
[----:B------:R-:W-:Y:S01]  /*0bf0*/  FADD.FTZ R23, R23, R18 ;  /* 0x0000001217177221 */ /* 0x000fe20000010000 */
[----:B------:R-:W-:Y:S01]  /*0c00*/  FADD.FTZ R7, R7, R10 ;  /* 0x0000000a07077221 */ /* 0x000fe20000010000 */
[----:B------:R-:W-:Y:S02]  /*0c10*/  FADD.FTZ R28, R21, R14 ;  /* 0x0000000e151c7221 */ /* 0x000fe40000010000 */
[----:B------:R-:W-:-:S07]  /*0c20*/  FADD.FTZ R18, R23, R12 ;  /* 0x0000000c17127221 */ /* 0x000fce0000010000 */
.L_x_3025:
[----:B------:R-:W-:Y:S05]  /*0c30*/  BSYNC.RECONVERGENT B1 ;  /* 0x0000000000017941 */ /* 0x000fea0003800200 */
.L_x_3024:
        /* <DEDUP_REMOVED lines=29> */
.L_x_3027:
[----:B------:R-:W-:Y:S05]  /*0e10*/  BSYNC.RECONVERGENT B1 ;  /* 0x0000000000017941 */ /* 0x000fea0003800200 */
.L_x_3026:
        /* <DEDUP_REMOVED lines=14> */
.L_x_3020:
[----:B------:R-:W-:Y:S05]  /*0f00*/  BSYNC.RECONVERGENT B0 ;  /* 0x0000000000007941 */ /* 0x000fea0003800200 */
.L_x_3019:
        /* <DEDUP_REMOVED lines=30> */
[----:B--2---:R-:W-:-:S03]  /*10f0*/  FADD.FTZ R16, R15, R16 ;  /* 0x000000100f107221 */ /* 0x004fc60000010000 */
[----:B------:R-:W1:Y:S01]  /*1100*/  SHFL.BFLY PT, R3, R12, 0x4, 0x1f ;  /* 0x0c801f000c037f89 */ /* 0x000e6200000e0000 */
[----:B------:R-:W-:-:S03]  /*1110*/  LOP3.LUT R15, R0, 0x7ffffff0, RZ, 0xc0, !PT ;  /* 0x7ffffff0000f7812 */ /* 0x000fc600078ec0ff */
[----:B------:R-:W2:Y:S01]  /*1120*/  SHFL.BFLY PT, R9, R16, 0x4, 0x1f ;  /* 0x0c801f0010097f89 */ /* 0x000ea200000e0000 */
[----:B------:R-:W-:Y:S01]  /*1130*/  IADD3 R0, PT, PT, R6, R15, RZ ;  /* 0x0000000f06007210 */ /* 0x000fe20007ffe0ff */
        /* <DEDUP_REMOVED lines=8> */
[----:B------:R-:W-:Y:S01]  /*11c0*/  SHF.L.U32 R3, R0, 0x1, RZ ;  /* 0x0000000100037819 */ /* 0x000fe200000006ff */
[----:B--2---:R-:W-:-:S03]  /*11d0*/  FADD.FTZ R12, R11, R10 ;  /* 0x0000000a0b0c7221 */ /* 0x004fc60000010000 */
[----:B------:R-:W0:Y:S01]  /*11e0*/  SHFL.BFLY PT, R7, R2, 0x10, 0x1f ;  /* 0x0e001f0002077f89 */ /* 0x000e2200000e0000 */
[----:B------:R-:W-:Y:S02]  /*11f0*/  ISETP.GE.U32.AND P1, PT, R3, R4, PT ;  /* 0x000000040300720c */ /* 0x000fe40003f26070 */
[----:B------:R-:W-:Y:S01]  /*1200*/  @!P0 LEA R4, R5, UR4, 0x2 ;  /* 0x0000000405048c11 */ /* 0x000fe2000f8e10ff */
        /* <DEDUP_REMOVED lines=23> */
[----:B0-----:R-:W-:Y:S04]  /*1380*/  STG.E.64 desc[UR6][R8.64], R6 ;  /* 0x0000000608007986 */ /* 0x001fe8000c101b06 */
[----:B--2---:R-:W-:Y:S04]  /*1390*/  STG.E.64 desc[UR6][R10.64], R4 ;  /* 0x000000040a007986 */ /* 0x004fe8000c101b06 */
[----:B----4-:R-:W-:Y:S01]  /*13a0*/  STG.E.64 desc[UR6][R12.64], R2 ;  /* 0x000000020c007986 */ /* 0x010fe2000c101b06 */
[----:B------:R-:W-:Y:S05]  /*13b0*/  EXIT ;  /* 0x000000000000794d */ /* 0x000fea0003800000 */
.L_x_3028:
        /* <DEDUP_REMOVED lines=12> */
.L_x_10836:


//--------------------- .text._ZN10layer_norm13ln_bwd_kernelINS_13Kernel_traitsIf13__nv_bfloat16S2_S2_fjLj2560ELj1ELj1ELj4ELj8ENS_18Kernel_traits_baseILj2560EfS2_S2_S2_fjLj128EEEEELb1ELb1ELb1ELb0EEEvNS_9BwdParamsE --------------------------
	.section	.text._ZN10layer_norm13ln_bwd_kernelINS_13Kernel_traitsIf13__nv_bfloat16S2_S2_fjLj2560ELj1ELj1ELj4ELj8ENS_18Kernel_traits_baseILj2560EfS2_S2_S2_fjLj128EEEEELb1ELb1ELb1ELb0EEEvNS_9BwdParamsE,"ax",@progbits
	.align	128
        .global         _ZN10layer_norm13ln_bwd_kernelINS_13Kernel_traitsIf13__nv_bfloat16S2_S2_fjLj2560ELj1ELj1ELj4ELj8ENS_18Kernel_traits_baseILj2560EfS2_S2_S2_fjLj128EEEEELb1ELb1ELb1ELb0EEEvNS_9BwdParamsE
        .type           _ZN10layer_norm13ln_bwd_kernelINS_13Kernel_traitsIf13__nv_bfloat16S2_S2_fjLj2560ELj1ELj1ELj4ELj8ENS_18Kernel_traits_baseILj2560EfS2_S2_S2_fjLj128EEEEELb1ELb1ELb1ELb0EEEvNS_9BwdParamsE,@function
        .size           _ZN10layer_norm13ln_bwd_kernelINS_13Kernel_traitsIf13__nv_bfloat16S2_S2_fjLj2560ELj1ELj1ELj4ELj8ENS_18Kernel_traits_baseILj2560EfS2_S2_S2_fjLj128EEEEELb1ELb1ELb1ELb0EEEvNS_9BwdParamsE,(.L_x_10837 - _ZN10layer_norm13ln_bwd_kernelINS_13Kernel_traitsIf13__nv_bfloat16S2_S2_fjLj2560ELj1ELj1ELj4ELj8ENS_18Kernel_traits_baseILj2560EfS2_S2_S2_fjLj128EEEEELb1ELb1ELb1ELb0EEEvNS_9BwdParamsE)
        .other          _ZN10layer_norm13ln_bwd_kernelINS_13Kernel_traitsIf13__nv_bfloat16S2_S2_fjLj2560ELj1ELj1ELj4ELj8ENS_18Kernel_traits_baseILj2560EfS2_S2_S2_fjLj128EEEEELb1ELb1ELb1ELb0EEEvNS_9BwdParamsE,@"STO_CUDA_ENTRY STV_DEFAULT"
_ZN10layer_norm13ln_bwd_kernelINS_13Kernel_traitsIf13__nv_bfloat16S2_S2_fjLj2560ELj1ELj1ELj4ELj8ENS_18Kernel_traits_baseILj2560EfS2_S2_S2_fjLj128EEEEELb1ELb1ELb1ELb0EEEvNS_9BwdParamsE:
.text._ZN10layer_norm13ln_bwd_kernelINS_13Kernel_traitsIf13__nv_bfloat16S2_S2_fjLj2560ELj1ELj1ELj4ELj8ENS_18Kernel_traits_baseILj2560EfS2_S2_S2_fjLj128EEEEELb1ELb1ELb1ELb0EEEvNS_9BwdParamsE:
        /* <DEDUP_REMOVED lines=23> */
[----:B--2---:R-:W5:Y:S01]  /*0170*/  @P0 LDG.E.128 R100, desc[UR8][R2.64] ;  /* 0x0000000802640981 */ /* 0x004f62000c1e1d00 */
[----:B----4-:R-:W-:-:S06]  /*0180*/  @P0 IMAD.WIDE.U32 R4, R27, 0x10, R4 ;  /* 0x000000101b040825 */ /* 0x010fcc00078e0004 */
[----:B------:R-:W2:Y:S01]  /*0190*/  @P2 LDC.64 R14, c[0x0][0x3d0] ;  /* 0x0000f400ff0e2b82 */ /* 0x000ea20000000a00 */
[----:B------:R-:W-:-:S07]  /*01a0*/  @P0 LOP3.LUT R27, R27, 0x80, RZ, 0xfc, !PT ;  /* 0x000000801b1b0812 */ /* 0x000fce00078efcff */
[----:B------:R-:W4:Y:S01]  /*01b0*/  @P2 LDC.64 R16, c[0x0][0x3e8] ;  /* 0x0000fa00ff102b82 */ /* 0x000f220000000a00 */
[----:B---3--:R-:W-:-:S07]  /*01c0*/  @P1 IMAD.WIDE.U32 R10, R27, 0x10, R6 ;  /* 0x000000101b0a1825 */ /* 0x008fce00078e0006 */
[----:B------:R-:W3:Y:S01]  /*01d0*/  @P3 LDC.64 R18, c[0x0][0x3d0] ;  /* 0x0000f400ff123b82 */ /* 0x000ee20000000a00 */
[C---:B-1----:R-:W-:Y:S01]  /*01e0*/  @P1 IMAD.WIDE.U32 R12, R27.reuse, 0x10, R8 ;  /* 0x000000101b0c1825 */ /* 0x042fe200078e0008 */
[----:B------:R-:W-:Y:S01]  /*01f0*/  @P1 IADD3 R27, PT, PT, R27, 0x80, RZ ;  /* 0x000000801b1b1810 */ /* 0x000fe20007ffe0ff */
[----:B------:R-:W5:Y:S05]  /*0200*/  @P0 LDG.E.128 R96, desc[UR8][R4.64] ;  /* 0x0000000804600981 */ /* 0x000f6a000c1e1d00 */
[----:B------:R-:W1:Y:S01]  /*0210*/  @P3 LDC.64 R20, c[0x0][0x3e8] ;  /* 0x0000fa00ff143b82 */ /* 0x000e620000000a00 */
[----:B--2---:R-:W-:-:S07]  /*0220*/  @P2 IMAD.WIDE.U32 R14, R27, 0x10, R14 ;  /* 0x000000101b0e2825 */ /* 0x004fce00078e000e */
[----:B------:R-:W2:Y:S01]  /*0230*/  @P4 LDC.64 R22, c[0x0][0x3d0] ;  /* 0x0000f400ff164b82 */ /* 0x000ea20000000a00 */
[C---:B----4-:R-:W-:Y:S01]  /*0240*/  @P2 IMAD.WIDE.U32 R16, R27.reuse, 0x10, R16 ;  /* 0x000000101b102825 */ /* 0x050fe200078e0010 */
[----:B------:R-:W-:Y:S01]  /*0250*/  @P2 IADD3 R27, PT, PT, R27, 0x80, RZ ;  /* 0x000000801b1b2810 */ /* 0x000fe20007ffe0ff */
[----:B------:R-:W5:Y:S05]  /*0260*/  @P1 LDG.E.128 R92, desc[UR8][R10.64] ;  /* 0x000000080a5c1981 */ /* 0x000f6a000c1e1d00 */
[----:B------:R-:W4:Y:S01]  /*0270*/  @P4 LDC.64 R24, c[0x0][0x3e8] ;  /* 0x0000fa00ff184b82 */ /* 0x000f220000000a00 */
[----:B---3--:R-:W-:Y:S01]  /*0280*/  @P3 IMAD.WIDE.U32 R18, R27, 0x10, R18 ;  /* 0x000000101b123825 */ /* 0x008fe200078e0012 */
[----:B0-----:R-:W-:Y:S01]  /*0290*/  MOV R134, UR4 ;  /* 0x0000000400867c02 */ /* 0x001fe20008000f00 */
[----:B------:R-:W5:Y:S01]  /*02a0*/  @P1 LDG.E.128 R88, desc[UR8][R12.64] ;  /* 0x000000080c581981 */ /* 0x000f62000c1e1d00 */
[----:B------:R-:W-:-:S02]  /*02b0*/  CS2R R60, SRZ ;  /* 0x00000000003c7805 */ /* 0x000fc4000001ff00 */
[----:B------:R-:W-:Y:S02]  /*02c0*/  CS2R R62, SRZ ;  /* 0x00000000003e7805 */ /* 0x000fe4000001ff00 */
[----:B------:R-:W-:Y:S01]  /*02d0*/  CS2R R56, SRZ ;  /* 0x0000000000387805 */ /* 0x000fe2000001ff00 */
[----:B------:R-:W5:Y:S01]  /*02e0*/  @P2 LDG.E.128 R84, desc[UR8][R14.64] ;  /* 0x000000080e542981 */ /* 0x000f62000c1e1d00 */
[C---:B-1----:R-:W-:Y:S01]  /*02f0*/  @P3 IMAD.WIDE.U32 R20, R27.reuse, 0x10, R20 ;  /* 0x000000101b143825 */ /* 0x042fe200078e0014 */
[----:B------:R-:W-:Y:S02]  /*0300*/  @P3 IADD3 R27, PT, PT, R27, 0x80, RZ ;  /* 0x000000801b1b3810 */ /* 0x000fe40007ffe0ff */
[----:B------:R-:W-:Y:S01]  /*0310*/  CS2R R58, SRZ ;  /* 0x00000000003a7805 */ /* 0x000fe2000001ff00 */
[----:B------:R-:W5:Y:S01]  /*0320*/  @P2 LDG.E.128 R80, desc[UR8][R16.64] ;  /* 0x0000000810502981 */ /* 0x000f62000c1e1d00 */
[----:B------:R-:W-:Y:S02]  /*0330*/  CS2R R52, SRZ ;  /* 0x0000000000347805 */ /* 0x000fe4000001ff00 */
[----:B------:R-:W-:-:S02]  /*0340*/  CS2R R54, SRZ ;  /* 0x0000000000367805 */ /* 0x000fc4000001ff00 */
[----:B------:R-:W-:Y:S01]  /*0350*/  CS2R R48, SRZ ;  /* 0x0000000000307805 */ /* 0x000fe2000001ff00 */
[----:B------:R-:W5:Y:S01]  /*0360*/  @P3 LDG.E.128 R76, desc[UR8][R18.64] ;  /* 0x00000008124c3981 */ /* 0x000f62000c1e1d00 */
[C---:B--2---:R-:W-:Y:S01]  /*0370*/  @P4 IMAD.WIDE.U32 R6, R27.reuse, 0x10, R22 ;  /* 0x000000101b064825 */ /* 0x044fe200078e0016 */
[----:B------:R-:W-:Y:S02]  /*0380*/  CS2R R50, SRZ ;  /* 0x0000000000327805 */ /* 0x000fe4000001ff00 */
[----:B------:R-:W-:Y:S01]  /*0390*/  CS2R R44, SRZ ;  /* 0x00000000002c7805 */ /* 0x000fe2000001ff00 */
[----:B------:R0:W5:Y:S04]  /*03a0*/  @P3 LDG.E.128 R72, desc[UR8][R20.64] ;  /* 0x0000000814483981 */ /* 0x000168000c1e1d00 */
[----:B------:R-:W5:Y:S01]  /*03b0*/  @P4 LDG.E.128 R68, desc[UR8][R6.64] ;  /* 0x0000000806444981 */ /* 0x000f62000c1e1d00 */
[----:B----4-:R-:W-:-:S05]  /*03c0*/  @P4 IMAD.WIDE.U32 R8, R27, 0x10, R24 ;  /* 0x000000101b084825 */ /* 0x010fca00078e0018 */
[----:B------:R1:W5:Y:S01]  /*03d0*/  @P4 LDG.E.128 R64, desc[UR8][R8.64] ;  /* 0x0000000808404981 */ /* 0x000362000c1e1d00 */
        /* <DEDUP_REMOVED lines=12> */
[----:B0-----:R-:W-:Y:S02]  /*04a0*/  CS2R R20, SRZ ;  /* 0x0000000000147805 */ /* 0x001fe4000001ff00 */
[----:B------:R-:W-:Y:S02]  /*04b0*/  CS2R R22, SRZ ;  /* 0x0000000000167805 */ /* 0x000fe4000001ff00 */
[----:B------:R-:W-:Y:S02]  /*04c0*/  CS2R R16, SRZ ;  /* 0x0000000000107805 */ /* 0x000fe4000001ff00 */
[----:B------:R-:W-:Y:S02]  /*04d0*/  CS2R R18, SRZ ;  /* 0x0000000000127805 */ /* 0x000fe4000001ff00 */
[----:B------:R-:W-:Y:S02]  /*04e0*/  CS2R R12, SRZ ;  /* 0x00000000000c7805 */ /* 0x000fe4000001ff00 */
[----:B------:R-:W-:-:S02]  /*04f0*/  CS2R R14, SRZ ;  /* 0x00000000000e7805 */ /* 0x000fc4000001ff00 */
[----:B-1----:R-:W-:Y:S02]  /*0500*/  CS2R R8, SRZ ;  /* 0x0000000000087805 */ /* 0x002fe4000001ff00 */
[----:B------:R-:W-:Y:S02]  /*0510*/  CS2R R10, SRZ ;  /* 0x00000000000a7805 */ /* 0x000fe4000001ff00 */
        /* <DEDUP_REMOVED lines=34> */
[----:B------:R-:W0:Y:S01]  /*0740*/  LDCU.U8 UR7, c[0x0][0x410] ;  /* 0x00008200ff0777ac */ /* 0x000e220008000000 */
[----:B------:R-:W1:Y:S01]  /*0750*/  LDCU UR12, c[0x0][0x400] ;  /* 0x00008000ff0c77ac */ /* 0x000e620008000800 */
[----:B------:R-:W2:Y:S01]  /*0760*/  LDCU.64 UR14, c[0x0][0x408] ;  /* 0x00008100ff0e77ac */ /* 0x000ea20008000a00 */
[----:B------:R-:W3:Y:S01]  /*0770*/  LDCU.64 UR10, c[0x0][0x438] ;  /* 0x00008700ff0a77ac */ /* 0x000ee20008000a00 */
[----:B------:R-:W4:Y:S06]  /*0780*/  LDCU.64 UR16, c[0x0][0x478] ;  /* 0x00008f00ff1077ac */ /* 0x000f2c0008000a00 */
.L_x_3186:
        /* <DEDUP_REMOVED lines=21> */
[----:B------:R-:W-:Y:S02]  /*08e0*/  CS2R R124, SRZ ;  /* 0x00000000007c7805 */ /* 0x000fe4000001ff00 */
[----:B------:R-:W-:Y:S02]  /*08f0*/  ISETP.NE.AND P5, PT, RZ, UR7, PT ;  /* 0x00000007ff007c0c */ /* 0x000fe4000bfa5270 */
[C---:B------:R-:W-:Y:S01]  /*0900*/  ISETP.GE.U32.AND P1, PT, R135.reuse, 0x100, PT ;  /* 0x000001008700780c */ /* 0x040fe20003f26070 */
[----:B-1----:R-:W-:Y:S01]  /*0910*/  HFMA2 R105, -RZ, RZ, 0, 0 ;  /* 0x00000000ff697431 */ /* 0x002fe200000001ff */
[C---:B------:R-:W-:Y:S02]  /*0920*/  ISETP.GE.U32.AND P2, PT, R135.reuse, 0x180, PT ;  /* 0x000001808700780c */ /* 0x040fe40003f46070 */
[----:B------:R-:W-:Y:S02]  /*0930*/  ISETP.GE.U32.AND P3, PT, R135, 0x200, PT ;  /* 0x000002008700780c */ /* 0x000fe40003f66070 */
[----:B------:R-:W-:Y:S01]  /*0940*/  @P4 IADD3 R106, PT, PT, R194, -0x1, RZ ;  /* 0xffffffffc26a4810 */ /* 0x000fe20007ffe0ff */
[----:B0-----:R-:W-:-:S04]  /*0950*/  IMAD R108, R108, R137, RZ ;  /* 0x000000896c6c7224 */ /* 0x001fc800078e02ff */
[-C--:B------:R-:W-:Y:S02]  /*0960*/  @P4 IMAD R107, R106, R137.reuse, RZ ;  /* 0x000000896a6b4224 */ /* 0x080fe400078e02ff */
[----:B------:R-:W-:Y:S01]  /*0970*/  IMAD R106, R134, R137, RZ ;  /* 0x00000089866a7224 */ /* 0x000fe200078e02ff */
[----:B------:R-:W-:Y:S02]  /*0980*/  SHF.R.S32.HI R109, RZ, 0x1f, R108 ;  /* 0x0000001fff6d7819 */ /* 0x000fe4000001146c */
[----:B------:R-:W-:Y:S02]  /*0990*/  @P4 SHF.R.S32.HI R110, RZ, 0x1f, R107 ;  /* 0x0000001fff6e4819 */ /* 0x000fe4000001146b */
[----:B------:R-:W-:Y:S02]  /*09a0*/  LEA.HI R109, R109, R108, RZ, 0x2 ;  /* 0x0000006c6d6d7211 */ /* 0x000fe400078f10ff */
[----:B------:R-:W-:Y:S02]  /*09b0*/  @P4 LEA.HI R111, R110, R107, RZ, 0x2 ;  /* 0x0000006b6e6f4211 */ /* 0x000fe400078f10ff */
[----:B------:R-:W-:-:S04]  /*09c0*/  SHF.R.S32.HI R107, RZ, 0x1f, R106 ;  /* 0x0000001fff6b7819 */ /* 0x000fc8000001146a */
[----:B------:R-:W-:Y:S02]  /*09d0*/  LEA.HI R107, R107, R106, RZ, 0x2 ;  /* 0x0000006a6b6b7211 */ /* 0x000fe400078f10ff */
[-C--:B---3--:R-:W-:Y:S02]  /*09e0*/  @P4 LEA.HI.SX32 R105, R111, R136.reuse, 0x1e ;  /* 0x000000886f694211 */ /* 0x088fe400078ff2ff */
[-C--:B------:R-:W-:Y:S02]  /*09f0*/  LEA.HI.SX32 R195, R107, R136.reuse, 0x1e ;  /* 0x000000886bc37211 */ /* 0x080fe400078ff2ff */
        /* <DEDUP_REMOVED lines=14> */
[----:B--2---:R-:W-:-:S06]  /*0ae0*/  IMAD.WIDE.U32 R138, R105, 0x4, R138 ;  /* 0x00000004698a7825 */ /* 0x004fcc00078e008a */
[----:B------:R-:W5:Y:S01]  /*0af0*/  LDG.E R138, desc[UR8][R138.64] ;  /* 0x000000088a8a7981 */ /* 0x000f62000c1e1900 */
[----:B0-----:R-:W-:-:S05]  /*0b00*/  @P5 IMAD.WIDE.U32 R122, R107, 0x8, R122 ;  /* 0x000000086b7a5825 */ /* 0x001fca00078e007a */
[----:B------:R0:W5:Y:S01]  /*0b10*/  @P5 LDG.E.64 R120, desc[UR8][R122.64] ;  /* 0x000000087a785981 */ /* 0x000162000c1e1b00 */
[----:B------:R-:W-:Y:S01]  /*0b20*/  VIADD R105, R105, 0x80 ;  /* 0x0000008069697836 */ /* 0x000fe20000000000 */
[----:B------:R-:W-:Y:S02]  /*0b30*/  IADD3 R106, PT, PT, R106, 0x80, RZ ;  /* 0x000000806a6a7810 */ /* 0x000fe40007ffe0ff */
[----:B------:R-:W-:Y:S02]  /*0b40*/  IADD3 R107, PT, PT, R107, 0x80, RZ ;  /* 0x000000806b6b7810 */ /* 0x000fe40007ffe0ff */
[----:B---3--:R-:W-:Y:S02]  /*0b50*/  MOV R124, R110 ;  /* 0x0000006e007c7202 */ /* 0x008fe40000000f00 */
[----:B------:R-:W-:Y:S02]  /*0b60*/  SHF.R.U64 R127, R110, 0x10, R111 ;  /* 0x000000106e7f7819 */ /* 0x000fe4000000126f */
[----:B------:R-:W-:-:S02]  /*0b70*/  MOV R126, R111 ;  /* 0x0000006f007e7202 */ /* 0x000fc40000000f00 */
[----:B------:R-:W-:Y:S02]  /*0b80*/  SHF.R.U32.HI R110, RZ, 0x10, R111 ;  /* 0x00000010ff6e7819 */ /* 0x000fe4000001166f */
[C-C-:B----4-:R-:W-:Y:S02]  /*0b90*/  SHF.R.U64 R111, R108.reuse, 0x10, R109.reuse ;  /* 0x000000106c6f7819 */ /* 0x150fe4000000126d */
[----:B------:R-:W-:Y:S02]  /*0ba0*/  SHF.L.U32 R3, R108, 0x10, RZ ;  /* 0x000000106c037819 */ /* 0x000fe400000006ff */
[----:B------:R-:W-:Y:S02]  /*0bb0*/  SHF.L.U32 R111, R111, 0x10, RZ ;  /* 0x000000106f6f7819 */ /* 0x000fe400000006ff */
[----:B------:R-:W-:Y:S02]  /*0bc0*/  SHF.R.U32.HI R128, RZ, 0x10, R109 ;  /* 0x00000010ff807819 */ /* 0x000fe4000001166d */
[----:B------:R-:W-:Y:S01]  /*0bd0*/  SHF.L.U32 R125, R109, 0x10, RZ ;  /* 0x000000106d7d7819 */ /* 0x000fe200000006ff */
[----:B------:R-:W-:Y:S01]  /*0be0*/  FADD.FTZ R111, -R104, R111 ;  /* 0x0000006f686f7221 */ /* 0x000fe20000010100 */
[----:B------:R-:W-:Y:S01]  /*0bf0*/  SHF.L.U32 R109, R124, 0x10, RZ ;  /* 0x000000107c6d7819 */ /* 0x000fe200000006ff */
[----:B------:R-:W-:Y:S01]  /*0c00*/  FADD.FTZ R3, -R104, R3 ;  /* 0x0000000368037221 */ /* 0x000fe20000010100 */
[----:B------:R-:W-:Y:S01]  /*0c10*/  SHF.L.U32 R108, R127, 0x10, RZ ;  /* 0x000000107f6c7819 */ /* 0x000fe200000006ff */
[----:B------:R-:W-:Y:S01]  /*0c20*/  FMUL.FTZ R140, R0, R111 ;  /* 0x0000006f008c7220 */ /* 0x000fe20000410000 */
[----:B------:R-:W-:Y:S01]  /*0c30*/  SHF.L.U32 R127, R128, 0x10, RZ ;  /* 0x00000010807f7819 */ /* 0x000fe200000006ff */
[----:B------:R-:W-:Y:S01]  /*0c40*/  FMUL.FTZ R3, R0, R3 ;  /* 0x0000000300037220 */ /* 0x000fe20000410000 */
[-C--:B------:R-:W-:Y:S01]  /*0c50*/  FMUL.FTZ R142, R100, R109.reuse ;  /* 0x0000006d648e7220 */ /* 0x080fe20000410000 */
[----:B------:R-:W-:Y:S01]  /*0c60*/  FADD.FTZ R41, R41, R108 ;  /* 0x0000006c29297221 */ /* 0x000fe20000010000 */
[-C--:B------:R-:W-:Y:S01]  /*0c70*/  FFMA.FTZ R61, R140, R108.reuse, R61 ;  /* 0x0000006c8c3d7223 */ /* 0x080fe2000001003d */
[----:B------:R-:W-:Y:S01]  /*0c80*/  FMUL.FTZ R141, R101, R108 ;  /* 0x0000006c658d7220 */ /* 0x000fe20000410000 */
[----:B0-----:R-:W-:Y:S01]  /*0c90*/  SHF.L.U32 R123, R126, 0x10, RZ ;  /* 0x000000107e7b7819 */ /* 0x001fe200000006ff */
[----:B------:R-:W-:Y:S01]  /*0ca0*/  FADD.FTZ R40, R40, R109 ;  /* 0x0000006d28287221 */ /* 0x000fe20000010000 */
[C---:B------:R-:W-:Y:S01]  /*0cb0*/  FFMA.FTZ R60, R3.reuse, R109, R60 ;  /* 0x0000006d033c7223 */ /* 0x040fe2000001003c */
[C---:B------:R-:W-:Y:S01]  /*0cc0*/  FADD.FTZ R127, -R104.reuse, R127 ;  /* 0x0000007f687f7221 */ /* 0x040fe20000010100 */
[----:B------:R-:W-:Y:S01]  /*0cd0*/  FADD.FTZ R108, RZ, R142 ;  /* 0x0000008eff6c7221 */ /* 0x000fe20000010000 */
[----:B------:R-:W-:Y:S01]  /*0ce0*/  FADD.FTZ R125, -R104, R125 ;  /* 0x0000007d687d7221 */ /* 0x000fe20000010100 */
[----:B------:R-:W-:Y:S01]  /*0cf0*/  FFMA.FTZ R109, R3, R142, RZ ;  /* 0x0000008e036d7223 */ /* 0x000fe200000100ff */
[----:B------:R-:W-:Y:S01]  /*0d00*/  SHF.L.U32 R110, R110, 0x10, RZ ;  /* 0x000000106e6e7819 */ /* 0x000fe200000006ff */
[----:B------:R-:W-:Y:S01]  /*0d10*/  FMUL.FTZ R146, R0, R127 ;  /* 0x0000007f00927220 */ /* 0x000fe20000410000 */
[----:B------:R-:W-:Y:S01]  /*0d20*/  FADD.FTZ R111, R108, R141 ;  /* 0x0000008d6c6f7221 */ /* 0x000fe20000010000 */
[----:B------:R-:W-:Y:S01]  /*0d30*/  FMUL.FTZ R139, R0, R125 ;  /* 0x0000007d008b7220 */ /* 0x000fe20000410000 */
        /* <DEDUP_REMOVED lines=11> */
.L_x_3033:
[----:B----4-:R-:W-:Y:S05]  /*0df0*/  BSYNC.RECONVERGENT B1 ;  /* 0x0000000000017941 */ /* 0x010fea0003800200 */
.L_x_3032:
        /* <DEDUP_REMOVED lines=13> */
[----:B------:R-:W0:Y:S02]  /*0ed0*/  @P5 LDC.64 R122, c[0x0][0x438] ;  /* 0x00010e00ff7a5b82 */ /* 0x000e240000000a00 */
[----:B0-----:R-:W-:-:S05]  /*0ee0*/  @P5 IMAD.WIDE.U32 R122, R107, 0x8, R122 ;  /* 0x000000086b7a5825 */ /* 0x001fca00078e007a */
[----:B------:R0:W5:Y:S01]  /*0ef0*/  @P5 LDG.E.64 R118, desc[UR8][R122.64] ;  /* 0x000000087a765981 */ /* 0x000162000c1e1b00 */
[----:B------:R-:W-:Y:S02]  /*0f00*/  IADD3 R105, PT, PT, R105, 0x80, RZ ;  /* 0x0000008069697810 */ /* 0x000fe40007ffe0ff */
[----:B------:R-:W-:Y:S02]  /*0f10*/  IADD3 R106, PT, PT, R106, 0x80, RZ ;  /* 0x000000806a6a7810 */ /* 0x000fe40007ffe0ff */
[----:B------:R-:W-:Y:S02]  /*0f20*/  IADD3 R107, PT, PT, R107, 0x80, RZ ;  /* 0x000000806b6b7810 */ /* 0x000fe40007ffe0ff */
[C---:B---3--:R-:W-:Y:S02]  /*0f30*/  SHF.R.U64 R131, R110.reuse, 0x10, R111 ;  /* 0x000000106e837819 */ /* 0x048fe4000000126f */
[----:B------:R-:W-:Y:S02]  /*0f40*/  SHF.L.U32 R133, R110, 0x10, RZ ;  /* 0x000000106e857819 */ /* 0x000fe400000006ff */
[----:B------:R-:W-:-:S02]  /*0f50*/  SHF.L.U32 R131, R131, 0x10, RZ ;  /* 0x0000001083837819 */ /* 0x000fc400000006ff */
[----:B----4-:R-:W-:-:S03]  /*0f60*/  MOV R128, R108 ;  /* 0x0000006c00807202 */ /* 0x010fc60000000f00 */
[----:B------:R-:W-:Y:S01]  /*0f70*/  FADD.FTZ R131, -R104, R131 ;  /* 0x0000008368837221 */ /* 0x000fe20000010100 */
[----:B------:R-:W-:Y:S01]  /*0f80*/  SHF.R.U64 R108, R108, 0x10, R109 ;  /* 0x000000106c6c7819 */ /* 0x000fe2000000126d */
[----:B------:R-:W-:Y:S01]  /*0f90*/  FADD.FTZ R133, -R104, R133 ;  /* 0x0000008568857221 */ /* 0x000fe20000010100 */
[----:B------:R-:W-:Y:S02]  /*0fa0*/  MOV R129, R109 ;  /* 0x0000006d00817202 */ /* 0x000fe40000000f00 */
[----:B------:R-:W-:Y:S01]  /*0fb0*/  SHF.R.U32.HI R130, RZ, 0x10, R109 ;  /* 0x00000010ff827819 */ /* 0x000fe2000001166d */
[----:B------:R-:W-:Y:S01]  /*0fc0*/  IMAD.U32 R109, R128, 0x10000, RZ ;  /* 0x00010000806d7824 */ /* 0x000fe200078e00ff */
[----:B------:R-:W-:Y:S01]  /*0fd0*/  SHF.R.U32.HI R132, RZ, 0x10, R111 ;  /* 0x00000010ff847819 */ /* 0x000fe2000001166f */
[----:B------:R-:W-:Y:S01]  /*0fe0*/  FMUL.FTZ R148, R0, R131 ;  /* 0x0000008300947220 */ /* 0x000fe20000410000 */
[----:B------:R-:W-:Y:S02]  /*0ff0*/  SHF.L.U32 R111, R111, 0x10, RZ ;  /* 0x000000106f6f7819 */ /* 0x000fe400000006ff */
[----:B------:R-:W-:Y:S01]  /*1000*/  SHF.L.U32 R108, R108, 0x10, RZ ;  /* 0x000000106c6c7819 */ /* 0x000fe200000006ff */
[----:B------:R-:W-:Y:S01]  /*1010*/  FMUL.FTZ R147, R0, R133 ;  /* 0x0000008500937220 */ /* 0x000fe20000410000 */
[----:B0-----:R-:W-:Y:S01]  /*1020*/  SHF.L.U32 R123, R132, 0x10, RZ ;  /* 0x00000010847b7819 */ /* 0x001fe200000006ff */
[-C--:B------:R-:W-:Y:S01]  /*1030*/  FMUL.FTZ R150, R92, R109.reuse ;  /* 0x0000006d5c967220 */ /* 0x080fe20000410000 */
[----:B------:R-:W-:Y:S01]  /*1040*/  FADD.FTZ R111, -R104, R111 ;  /* 0x0000006f686f7221 */ /* 0x000fe20000010100 */
[----:B------:R-:W-:Y:S01]  /*1050*/  FADD.FTZ R37, R37, R108 ;  /* 0x0000006c25257221 */ /* 0x000fe20000010000 */
[-C--:B------:R-:W-:Y:S01]  /*1060*/  FFMA.FTZ R57, R148, R108.reuse, R57 ;  /* 0x0000006c94397223 */ /* 0x080fe20000010039 */
[----:B------:R-:W-:Y:S01]  /*1070*/  FMUL.FTZ R151, R93, R108 ;  /* 0x0000006c5d977220 */ /* 0x000fe20000410000 */
[----:B------:R-:W-:Y:S01]  /*1080*/  SHF.L.U32 R129, R129, 0x10, RZ ;  /* 0x0000001081817819 */ /* 0x000fe200000006ff */
[----:B------:R-:W-:Y:S01]  /*1090*/  FADD.FTZ R36, R36, R109 ;  /* 0x0000006d24247221 */ /* 0x000fe20000010000 */
[----:B------:R-:W-:Y:S01]  /*10a0*/  FFMA.FTZ R56, R147, R109, R56 ;  /* 0x0000006d93387223 */ /* 0x000fe20000010038 */
[----:B------:R-:W-:Y:S01]  /*10b0*/  FADD.FTZ R123, -R104, R123 ;  /* 0x0000007b687b7221 */ /* 0x000fe20000010100 */
[----:B------:R-:W-:Y:S01]  /*10c0*/  FADD.FTZ R108, R125, R150 ;  /* 0x000000967d6c7221 */ /* 0x000fe20000010000 */
[----:B------:R-:W-:Y:S01]  /*10d0*/  FFMA.FTZ R109, R147, R150, R124 ;  /* 0x00000096936d7223 */ /* 0x000fe2000001007c */
[----:B------:R-:W-:Y:S01]  /*10e0*/  SHF.L.U32 R110, R130, 0x10, RZ ;  /* 0x00000010826e7819 */ /* 0x000fe200000006ff */
[C---:B------:R-:W-:Y:S01]  /*10f0*/  FMUL.FTZ R149, R0.reuse, R111 ;  /* 0x0000006f00957220 */ /* 0x040fe20000410000 */
        /* <DEDUP_REMOVED lines=13> */
.L_x_3035:
[----:B------:R-:W-:Y:S05]  /*11d0*/  BSYNC.RECONVERGENT B1 ;  /* 0x0000000000017941 */ /* 0x000fea0003800200 */
.L_x_3034:
        /* <DEDUP_REMOVED lines=24> */
[--C-:B------:R-:W-:Y:S02]  /*1360*/  SHF.R.U64 R108, R108, 0x10, R109.reuse ;  /* 0x000000106c6c7819 */ /* 0x100fe4000000126d */
[----:B------:R-:W-:Y:S02]  /*1370*/  MOV R129, R109 ;  /* 0x0000006d00817202 */ /* 0x000fe40000000f00 */
[----:B------:R-:W-:Y:S01]  /*1380*/  SHF.R.U32.HI R130, RZ, 0x10, R109 ;  /* 0x00000010ff827819 */ /* 0x000fe2000001166d */
[----:B------:R-:W-:Y:S01]  /*1390*/  FADD.FTZ R133, -R104, R133 ;  /* 0x0000008568857221 */ /* 0x000fe20000010100 */
[----:B------:R-:W-:Y:S02]  /*13a0*/  SHF.R.U32.HI R132, RZ, 0x10, R111 ;  /* 0x00000010ff847819 */ /* 0x000fe4000001166f */
[----:B------:R-:W-:Y:S01]  /*13b0*/  SHF.L.U32 R109, R128, 0x10, RZ ;  /* 0x00000010806d7819 */ /* 0x000fe200000006ff */
[----:B------:R-:W-:Y:S01]  /*13c0*/  IMAD.U32 R108, R108, 0x10000, RZ ;  /* 0x000100006c6c7824 */ /* 0x000fe200078e00ff */
[----:B------:R-:W-:Y:S01]  /*13d0*/  SHF.L.U32 R111, R111, 0x10, RZ ;  /* 0x000000106f6f7819 */ /* 0x000fe200000006ff */
[----:B------:R-:W-:Y:S01]  /*13e0*/  FMUL.FTZ R156, R0, R131 ;  /* 0x00000083009c7220 */ /* 0x000fe20000410000 */
[----:B0-----:R-:W-:Y:S01]  /*13f0*/  SHF.L.U32 R123, R132, 0x10, RZ ;  /* 0x00000010847b7819 */ /* 0x001fe200000006ff */
[----:B------:R-:W-:Y:S01]  /*1400*/  FMUL.FTZ R157, R0, R133 ;  /* 0x00000085009d7220 */ /* 0x000fe20000410000 */
        /* <DEDUP_REMOVED lines=26> */
.L_x_3037:
[----:B------:R-:W-:Y:S05]  /*15b0*/  BSYNC.RECONVERGENT B1 ;  /* 0x0000000000017941 */ /* 0x000fea0003800200 */
.L_x_3036:
        /* <DEDUP_REMOVED lines=20> */
[----:B------:R-:W-:-:S03]  /*1700*/  SHF.L.U32 R133, R110, 0x10, RZ ;  /* 0x000000106e857819 */ /* 0x000fc600000006ff */
[----:B------:R-:W-:Y:S01]  /*1710*/  IMAD.U32 R131, R131, 0x10000, RZ ;  /* 0x0001000083837824 */ /* 0x000fe200078e00ff */
        /* <DEDUP_REMOVED lines=8> */
[----:B------:R-:W-:Y:S01]  /*17a0*/  FMUL.FTZ R166, R0, R131 ;  /* 0x0000008300a67220 */ /* 0x000fe20000410000 */
[----:B------:R-:W-:-:S02]  /*17b0*/  SHF.L.U32 R111, R111, 0x10, RZ ;  /* 0x000000106f6f7819 */ /* 0x000fc400000006ff */
        /* <DEDUP_REMOVED lines=29> */
.L_x_3039:
[----:B------:R-:W-:Y:S05]  /*1990*/  BSYNC.RECONVERGENT B1 ;  /* 0x0000000000017941 */ /* 0x000fea0003800200 */
.L_x_3038:
[----:B------:R-:W-:-:S04]  /*19a0*/  ISETP.GE.U32.AND P5, PT, R135, 0x280, PT ;  /* 0x000002808700780c */ /* 0x000fc80003fa6070 */
[----:B------:R-:W-:-:S09]  /*19b0*/  P2R R196, PR, RZ, 0x20 ;  /* 0x00000020ffc47803 */ /* 0x000fd20000000000 */
[----:B------:R-:W-:Y:S05]  /*19c0*/  @!P5 BRA `(.L_x_3040) ;  /* 0x00000008004cd947 */ /* 0x000fea0003800000 */
[----:B------:R-:W-:Y:S01]  /*19d0*/  ISETP.NE.U32.AND P5, PT, RZ, UR10, PT ;  /* 0x0000000aff007c0c */ /* 0x000fe2000bfa5070 */
[----:B------:R-:W0:Y:S03]  /*19e0*/  LDC.64 R110, c[0x0][0x3a8] ;  /* 0x0000ea00ff6e7b82 */ /* 0x000e260000000a00 */
[----:B------:R-:W-:-:S05]  /*19f0*/  ISETP.NE.AND.EX P5, PT, RZ, UR11, PT, P5 ;  /* 0x0000000bff007c0c */ /* 0x000fca000bfa5350 */
[----:B------:R-:W1:Y:S08]  /*1a00*/  LDC.64 R122, c[0x0][0x428] ;  /* 0x00010a00ff7a7b82 */ /* 0x000e700000000a00 */
[----:B------:R-:W2:Y:S01]  /*1a10*/  @P5 LDC.64 R108, c[0x0][0x438] ;  /* 0x00010e00ff6c5b82 */ /* 0x000ea20000000a00 */
[----:B0-----:R-:W-:-:S06]  /*1a20*/  IMAD.WIDE.U32 R110, R107, 0x8, R110 ;  /* 0x000000086b6e7825 */ /* 0x001fcc00078e006e */
[----:B------:R-:W3:Y:S01]  /*1a30*/  LDG.E.64 R110, desc[UR8][R110.64] ;  /* 0x000000086e6e7981 */ /* 0x000ee2000c1e1b00 */
[----:B--2---:R-:W-:-:S04]  /*1a40*/  @P5 IMAD.WIDE.U32 R108, R107, 0x8, R108 ;  /* 0x000000086b6c5825 */ /* 0x004fc800078e006c */
[----:B-1----:R-:W-:Y:S01]  /*1a50*/  IMAD.WIDE.U32 R106, R106, 0x8, R122 ;  /* 0x000000086a6a7825 */ /* 0x002fe200078e007a */
[----:B------:R0:W5:Y:S01]  /*1a60*/  @P5 LDG.E.64 R112, desc[UR8][R108.64] ;  /* 0x000000086c705981 */ /* 0x000162000c1e1b00 */
[----:B------:R-:W1:Y:S04]  /*1a70*/  LDC.64 R122, c[0x0][0x3b0] ;  /* 0x0000ec00ff7a7b82 */ /* 0x000e680000000a00 */
[----:B------:R-:W2:Y:S01]  /*1a80*/  LDG.E.64 R106, desc[UR8][R106.64] ;  /* 0x000000086a6a7981 */ /* 0x000ea2000c1e1b00 */
[----:B-1----:R-:W-:-:S05]  /*1a90*/  IMAD.WIDE.U32 R122, R105, 0x4, R122 ;  /* 0x00000004697a7825 */ /* 0x002fca00078e007a */
[----:B------:R1:W5:Y:S01]  /*1aa0*/  LDG.E R173, desc[UR8][R122.64] ;  /* 0x000000087aad7981 */ /* 0x000362000c1e1900 */
[C-C-:B---3--:R-:W-:Y:S02]  /*1ab0*/  SHF.R.U64 R129, R110.reuse, 0x10, R111.reuse ;  /* 0x000000106e817819 */ /* 0x148fe4000000126f */
[----:B------:R-:W-:Y:S02]  /*1ac0*/  SHF.R.U32.HI R128, RZ, 0x10, R111 ;  /* 0x00000010ff807819 */ /* 0x000fe4000001166f */
[----:B0-----:R-:W-:Y:S02]  /*1ad0*/  SHF.L.U32 R109, R129, 0x10, RZ ;  /* 0x00000010816d7819 */ /* 0x001fe400000006ff */
[----:B------:R-:W-:Y:S02]  /*1ae0*/  SHF.L.U32 R127, R111, 0x10, RZ ;  /* 0x000000106f7f7819 */ /* 0x000fe400000006ff */
[----:B------:R-:W-:Y:S02]  /*1af0*/  SHF.L.U32 R105, R110, 0x10, RZ ;  /* 0x000000106e697819 */ /* 0x000fe400000006ff */
[----:B------:R-:W-:Y:S01]  /*1b00*/  SHF.L.U32 R111, R128, 0x10, RZ ;  /* 0x00000010806f7819 */ /* 0x000fe200000006ff */
[C---:B------:R-:W-:Y:S01]  /*1b10*/  FADD.FTZ R109, -R104.reuse, R109 ;  /* 0x0000006d686d7221 */ /* 0x040fe20000010100 */
[C---:B------:R-:W-:Y:S01]  /*1b20*/  FADD.FTZ R127, -R104.reuse, R127 ;  /* 0x0000007f687f7221 */ /* 0x040fe20000010100 */
[----:B------:R-:W-:Y:S01]  /*1b30*/  FADD.FTZ R105, -R104, R105 ;  /* 0x0000006968697221 */ /* 0x000fe20000010100 */
[----:B--2---:R-:W-:-:S02]  /*1b40*/  MOV R108, R106 ;  /* 0x0000006a006c7202 */ /* 0x004fc40000000f00 */
[--C-:B------:R-:W-:Y:S02]  /*1b50*/  SHF.R.U64 R126, R106, 0x10, R107.reuse ;  /* 0x000000106a7e7819 */ /* 0x100fe4000000126b */
[----:B------:R-:W-:Y:S02]  /*1b60*/  MOV R110, R107 ;  /* 0x0000006b006e7202 */ /* 0x000fe40000000f00 */
[----:B------:R-:W-:Y:S02]  /*1b70*/  SHF.R.U32.HI R106, RZ, 0x10, R107 ;  /* 0x00000010ff6a7819 */ /* 0x000fe4000001166b */
[----:B------:R-:W-:Y:S01]  /*1b80*/  SHF.L.U32 R107, R108, 0x10, RZ ;  /* 0x000000106c6b7819 */ /* 0x000fe200000006ff */
[----:B-1----:R-:W-:Y:S01]  /*1b90*/  FADD.FTZ R123, -R104, R111 ;  /* 0x0000006f687b7221 */ /* 0x002fe20000010100 */
[----:B------:R-:W-:Y:S01]  /*1ba0*/  SHF.L.U32 R104, R126, 0x10, RZ ;  /* 0x000000107e687819 */ /* 0x000fe200000006ff */
[C---:B------:R-:W-:Y:S01]  /*1bb0*/  FMUL.FTZ R174, R0.reuse, R109 ;  /* 0x0000006d00ae7220 */ /* 0x040fe20000410000 */
[----:B------:R-:W-:Y:S01]  /*1bc0*/  FMUL.FTZ R175, R0, R105 ;  /* 0x0000006900af7220 */ /* 0x000fe20000410000 */
[----:B------:R-:W-:-:S02]  /*1bd0*/  FMUL.FTZ R176, R68, R107 ;  /* 0x0000006b44b07220 */ /* 0x000fc40000410000 */
[----:B------:R-:W-:Y:S01]  /*1be0*/  FADD.FTZ R25, R25, R104 ;  /* 0x0000006819197221 */ /* 0x000fe20000010000 */
[-C--:B------:R-:W-:Y:S01]  /*1bf0*/  FFMA.FTZ R45, R174, R104.reuse, R45 ;  /* 0x00000068ae2d7223 */ /* 0x080fe2000001002d */
[----:B------:R-:W-:Y:S01]  /*1c00*/  FMUL.FTZ R177, R69, R104 ;  /* 0x0000006845b17220 */ /* 0x000fe20000410000 */
[----:B------:R-:W-:Y:S01]  /*1c10*/  FADD.FTZ R104, R125, R176 ;  /* 0x000000b07d687221 */ /* 0x000fe20000010000 */
[----:B------:R-:W-:Y:S02]  /*1c20*/  IMAD.U32 R111, R110, 0x10000, RZ ;  /* 0x000100006e6f7824 */ /* 0x000fe400078e00ff */
[C---:B------:R-:W-:Y:S01]  /*1c30*/  FFMA.FTZ R105, R175.reuse, R176, R124 ;  /* 0x000000b0af697223 */ /* 0x040fe2000001007c */
[----:B------:R-:W-:Y:S01]  /*1c40*/  FADD.FTZ R24, R24, R107 ;  /* 0x0000006b18187221 */ /* 0x000fe20000010000 */
[----:B------:R-:W-:Y:S01]  /*1c50*/  FFMA.FTZ R44, R175, R107, R44 ;  /* 0x0000006baf2c7223 */ /* 0x000fe2000001002c */
[----:B------:R-:W-:Y:S01]  /*1c60*/  SHF.L.U32 R106, R106, 0x10, RZ ;  /* 0x000000106a6a7819 */ /* 0x000fe200000006ff */
[----:B------:R-:W-:Y:S01]  /*1c70*/  FADD.FTZ R107, R104, R177 ;  /* 0x000000b1686b7221 */ /* 0x000fe20000010000 */
[----:B------:R-:W-:Y:S01]  /*1c80*/  FMUL.FTZ R179, R0, R127 ;  /* 0x0000007f00b37220 */ /* 0x000fe20000410000 */
        /* <DEDUP_REMOVED lines=9> */
[C---:B------:R-:W-:Y:S01]  /*1d20*/  FFMA.FTZ R47, R182.reuse, R106, R47 ;  /* 0x0000006ab62f7223 */ /* 0x040fe2000001002f */
[----:B------:R-:W-:Y:S01]  /*1d30*/  FADD.FTZ R125, R107, R180 ;  /* 0x000000b46b7d7221 */ /* 0x000fe20000010000 */
[----:B------:R-:W-:Y:S01]  /*1d40*/  FFMA.FTZ R124, R182, R180, R105 ;  /* 0x000000b4b67c7223 */ /* 0x000fe20000010069 */
[----:B------:R-:W-:Y:S06]  /*1d50*/  BRA `(.L_x_3040) ;  /* 0x0000000400687947 */ /* 0x000fec0003800000 */
.L_x_3031:
[----:B------:R-:W0:Y:S01]  /*1d60*/  LDC R137, c[0x0][0x388] ;  /* 0x0000e200ff897b82 */ /* 0x000e220000000800 */
[----:B------:R-:W1:Y:S01]  /*1d70*/  S2R R136, SR_TID.X ;  /* 0x0000000000887919 */ /* 0x000e620000002100 */
[----:B-----5:R-:W-:Y:S01]  /*1d80*/  ISETP.GE.AND P4, PT, R194, 0x1, PT ;  /* 0x00000001c200780c */ /* 0x020fe20003f86270 */
[----:B------:R-:W-:Y:S01]  /*1d90*/  UISETP.NE.U32.AND UP0, UPT, UR10, URZ, UPT ;  /* 0x000000ff0a00728c */ /* 0x000fe2000bf05070 */
[----:B------:R-:W-:-:S03]  /*1da0*/  HFMA2 R199, -RZ, RZ, 0, 0 ;  /* 0x00000000ffc77431 */ /* 0x000fc600000001ff */
        /* <DEDUP_REMOVED lines=8> */
[-C--:B-1----:R-:W-:Y:S02]  /*1e30*/  LEA.HI.SX32 R195, R105, R136.reuse, 0x1e ;  /* 0x0000008869c37211 */ /* 0x082fe400078ff2ff */
        /* <DEDUP_REMOVED lines=31> */
.L_x_3041:
        /* <DEDUP_REMOVED lines=45> */
.L_x_3040:
[----:B----4-:R-:W-:Y:S05]  /*2300*/  BSYNC.RECONVERGENT B0 ;  /* 0x0000000000007941 */ /* 0x010fea0003800200 */
.L_x_3030:
[----:B0-----:R-:W0:Y:S01]  /*2310*/  SHFL.DOWN PT, R104, R125, 0x10, 0x1f ;  /* 0x0a001f007d687f89 */ /* 0x001e2200000e0000 */
[----:B------:R-:W-:Y:S01]  /*2320*/  LOP3.LUT P5, RZ, R136, 0x1f, RZ, 0xc0, !PT ;  /* 0x0000001f88ff7812 */ /* 0x000fe200078ac0ff */
[----:B------:R-:W-:Y:S02]  /*2330*/  BSSY.RECONVERGENT B0, `(.L_x_3042) ;  /* 0x000001d000007945 */ /* 0x000fe40003800200 */
[----:B------:R-:W1:Y:S01]  /*2340*/  SHFL.DOWN PT, R105, R124, 0x10, 0x1f ;  /* 0x0a001f007c697f89 */ /* 0x000e6200000e0000 */
[----:B0-----:R-:W-:Y:S01]  /*2350*/  FADD.FTZ R104, R104, R125 ;  /* 0x0000007d68687221 */ /* 0x001fe20000010000 */
[----:B-1----:R-:W-:-:S04]  /*2360*/  FADD.FTZ R105, R105, R124 ;  /* 0x0000007c69697221 */ /* 0x002fc80000010000 */
[----:B--2---:R-:W0:Y:S04]  /*2370*/  SHFL.DOWN PT, R107, R104, 0x8, 0x1f ;  /* 0x09001f00686b7f89 */ /* 0x004e2800000e0000 */
        /* <DEDUP_REMOVED lines=24> */
.L_x_3043:
[----:B------:R-:W-:Y:S05]  /*2500*/  BSYNC.RECONVERGENT B0 ;  /* 0x0000000000007941 */ /* 0x000fea0003800200 */
.L_x_3042:
        /* <DEDUP_REMOVED lines=21> */
[----:B------:R-:W-:Y:S01]  /*2660*/  FADD.FTZ R104, R104, R109 ;  /* 0x0000006d68687221 */ /* 0x000fe20000010000 */
[----:B------:R-:W-:Y:S02]  /*2670*/  HFMA2 R109, -RZ, RZ, 0, 0 ;  /* 0x00000000ff6d7431 */ /* 0x000fe400000001ff */
[----:B------:R-:W-:Y:S01]  /*2680*/  FADD.FTZ R108, R110, R123 ;  /* 0x0000007b6e6c7221 */ /* 0x000fe20000010000 */
[----:B------:R-:W-:-:S03]  /*2690*/  FADD.FTZ R111, R111, R104 ;  /* 0x000000686f6f7221 */ /* 0x000fc60000010000 */
        /* <DEDUP_REMOVED lines=15> */
.L_x_3046:
[----:B------:R-:W-:Y:S05]  /*2790*/  BRA.U UP0, `(.L_x_3047) ;  /* 0x0000000900d47547 */ /* 0x000fea000b800000 */
[----:B------:R-:W-:Y:S02]  /*27a0*/  MOV R123, UR16 ;  /* 0x00000010007b7c02 */ /* 0x000fe40008000f00 */
[----:B------:R-:W-:Y:S02]  /*27b0*/  MOV R124, UR17 ;  /* 0x00000011007c7c02 */ /* 0x000fe40008000f00 */
[----:B------:R-:W-:-:S04]  /*27c0*/  ISETP.NE.U32.AND P5, PT, R123, RZ, PT ;  /* 0x000000ff7b00720c */ /* 0x000fc80003fa5070 */
[----:B------:R-:W-:-:S13]  /*27d0*/  ISETP.NE.AND.EX P5, PT, R124, RZ, PT, P5 ;  /* 0x000000ff7c00720c */ /* 0x000fda0003fa5350 */
[----:B------:R-:W-:Y:S05]  /*27e0*/  @P5 BRA `(.L_x_3048) ;  /* 0x0000000400a45947 */ /* 0x000fea0003800000 */
[----:B------:R-:W-:Y:S05]  /*27f0*/  @!P4 BRA `(.L_x_3049) ;  /* 0x000000000064c947 */ /* 0x000fea0003800000 */
[----:B------:R-:W-:Y:S01]  /*2800*/  FFMA.FTZ R105, R3, R111, R108 ;  /* 0x0000006f03697223 */ /* 0x000fe2000001006c */
[----:B------:R-:W-:Y:S01]  /*2810*/  ISETP.GT.AND P5, PT, R2, RZ, PT ;  /* 0x000000ff0200720c */ /* 0x000fe20003fa4270 */
[----:B------:R-:W-:Y:S02]  /*2820*/  BSSY.RECONVERGENT B1, `(.L_x_3050) ;  /* 0x0000015000017945 */ /* 0x000fe40003800200 */
[----:B------:R-:W-:-:S04]  /*2830*/  FADD.FTZ R105, R142, -R105 ;  /* 0x800000698e697221 */ /* 0x000fc80000010000 */
[----:B------:R-:W-:-:S05]  /*2840*/  FMUL.FTZ R105, R0, R105 ;  /* 0x0000006900697220 */ /* 0x000fca0000410000 */
[----:B------:R-:W-:Y:S02]  /*2850*/  FSEL R105, R105, RZ, P5 ;  /* 0x000000ff69697208 */ /* 0x000fe40002800000 */
[----:B-----5:R-:W-:-:S03]  /*2860*/  LOP3.LUT P5, RZ, R138, 0xff, RZ, 0xc0, !PT ;  /* 0x000000ff8aff7812 */ /* 0x020fc600078ac0ff */
[----:B------:R-:W-:-:S04]  /*2870*/  FMUL.FTZ R105, R105, UR15 ;  /* 0x0000000f69697c20 */ /* 0x000fc80008410000 */
[----:B------:R-:W-:-:S04]  /*2880*/  FMUL.FTZ R105, R105, UR14 ;  /* 0x0000000e69697c20 */ /* 0x000fc80008410000 */
[----:B------:R-:W-:Y:S01]  /*2890*/  FMUL.FTZ R104, R96, R105 ;  /* 0x0000006960687220 */ /* 0x000fe20000410000 */
[----:B------:R-:W-:-:S04]  /*28a0*/  MOV R105, RZ ;  /* 0x000000ff00697202 */ /* 0x000fc80000000f00 */
[----:B------:R-:W-:-:S04]  /*28b0*/  FSEL R104, R104, RZ, P5 ;  /* 0x000000ff68687208 */ /* 0x000fc80002800000 */
[----:B------:R-:W-:Y:S01]  /*28c0*/  F2FP.BF16.F32.PACK_AB R186, RZ, R104 ;  /* 0x00000068ffba723e */ /* 0x000fe200000010ff */
[----:B------:R-:W-:Y:S06]  /*28d0*/  @!P5 BRA `(.L_x_3051) ;  /* 0x000000000024d947 */ /* 0x000fec0003800000 */
        /* <DEDUP_REMOVED lines=9> */
.L_x_3051:
[----:B------:R-:W-:Y:S05]  /*2970*/  BSYNC.RECONVERGENT B1 ;  /* 0x0000000000017941 */ /* 0x000fea0003800200 */
.L_x_3050:
[----:B------:R-:W-:-:S07]  /*2980*/  FADD.FTZ R20, R20, R105 ;  /* 0x0000006914147221 */ /* 0x000fce0000010000 */
.L_x_3049:
        /* <DEDUP_REMOVED lines=10> */
[----:B------:R-:W-:-:S05]  /*2a30*/  FMUL.FTZ R104, R97, R104 ;  /* 0x0000006861687220 */ /* 0x000fca0000410000 */
[----:B------:R-:W-:-:S04]  /*2a40*/  FSEL R104, R104, RZ, P5 ;  /* 0x000000ff68687208 */ /* 0x000fc80002800000 */
[----:B------:R-:W-:Y:S01]  /*2a50*/  F2FP.BF16.F32.PACK_AB R187, RZ, R104 ;  /* 0x00000068ffbb723e */ /* 0x000fe200000010ff */
[----:B------:R-:W-:Y:S01]  /*2a60*/  HFMA2 R104, -RZ, RZ, 0, 0 ;  /* 0x00000000ff687431 */ /* 0x000fe200000001ff */
[----:B------:R-:W-:Y:S06]  /*2a70*/  @!P5 BRA `(.L_x_3054) ;  /* 0x000000000024d947 */ /* 0x000fec0003800000 */
        /* <DEDUP_REMOVED lines=9> */
.L_x_3054:
[----:B------:R-:W-:Y:S05]  /*2b10*/  BSYNC.RECONVERGENT B1 ;  /* 0x0000000000017941 */ /* 0x000fea0003800200 */
.L_x_3053:
[----:B------:R-:W-:-:S07]  /*2b20*/  FADD.FTZ R21, R21, R104 ;  /* 0x0000006815157221 */ /* 0x000fce0000010000 */
.L_x_3052:
        /* <DEDUP_REMOVED lines=24> */
.L_x_3057:
[----:B------:R-:W-:Y:S05]  /*2cb0*/  BSYNC.RECONVERGENT B1 ;  /* 0x0000000000017941 */ /* 0x000fea0003800200 */
.L_x_3056:
[----:B------:R-:W-:-:S07]  /*2cc0*/  FADD.FTZ R22, R22, R105 ;  /* 0x0000006916167221 */ /* 0x000fce0000010000 */
.L_x_3055:
[----:B------:R-:W-:Y:S05]  /*2cd0*/  @!P4 BRA `(.L_x_3058) ;  /* 0x0000000c00c8c947 */ /* 0x000fea0003800000 */
[----:B------:R-:W-:Y:S01]  /*2ce0*/  FFMA.FTZ R104, R146, R111, R108 ;  /* 0x0000006f92687223 */ /* 0x000fe2000001006c */
[----:B------:R-:W-:Y:S01]  /*2cf0*/  ISETP.GT.AND P5, PT, R2, RZ, PT ;  /* 0x000000ff0200720c */ /* 0x000fe20003fa4270 */
[----:B------:R-:W-:Y:S02]  /*2d00*/  BSSY.RECONVERGENT B1, `(.L_x_3059) ;  /* 0x0000015000017945 */ /* 0x000fe40003800200 */
[----:B------:R-:W-:-:S04]  /*2d10*/  FADD.FTZ R105, R143, -R104 ;  /* 0x800000688f697221 */ /* 0x000fc80000010000 */
[----:B------:R-:W-:-:S05]  /*2d20*/  FMUL.FTZ R105, R0, R105 ;  /* 0x0000006900697220 */ /* 0x000fca0000410000 */
[----:B------:R-:W-:Y:S02]  /*2d30*/  FSEL R105, R105, RZ, P5 ;  /* 0x000000ff69697208 */ /* 0x000fe40002800000 */
[----:B-----5:R-:W-:-:S03]  /*2d40*/  ISETP.GE.U32.AND P5, PT, R138, 0x1000000, PT ;  /* 0x010000008a00780c */ /* 0x020fc60003fa6070 */
        /* <DEDUP_REMOVED lines=16> */
.L_x_3060:
[----:B------:R-:W-:Y:S05]  /*2e50*/  BSYNC.RECONVERGENT B1 ;  /* 0x0000000000017941 */ /* 0x000fea0003800200 */
.L_x_3059:
[----:B------:R-:W-:Y:S01]  /*2e60*/  FADD.FTZ R23, R23, R104 ;  /* 0x0000006817177221 */ /* 0x000fe20000010000 */
[----:B------:R-:W-:Y:S06]  /*2e70*/  BRA `(.L_x_3058) ;  /* 0x0000000c00607947 */ /* 0x000fec0003800000 */
.L_x_3048:
[-CC-:B------:R-:W-:Y:S01]  /*2e80*/  FFMA.FTZ R105, R3, R111.reuse, R108.reuse ;  /* 0x0000006f03697223 */ /* 0x180fe2000001006c */
[-CC-:B------:R-:W-:Y:S01]  /*2e90*/  FFMA.FTZ R104, R140, R111.reuse, R108.reuse ;  /* 0x0000006f8c687223 */ /* 0x180fe2000001006c */
        /* <DEDUP_REMOVED lines=18> */
[----:B-----5:R-:W-:Y:S01]  /*2fc0*/  LOP3.LUT P5, RZ, R138, 0xff, RZ, 0xc0, !PT ;  /* 0x000000ff8aff7812 */ /* 0x020fe200078ac0ff */
[----:B------:R-:W-:Y:S01]  /*2fd0*/  FMUL.FTZ R104, R104, UR15 ;  /* 0x0000000f68687c20 */ /* 0x000fe20008410000 */
[----:B------:R-:W-:-:S03]  /*2fe0*/  MOV R105, RZ ;  /* 0x000000ff00697202 */ /* 0x000fc60000000f00 */
[----:B------:R-:W-:-:S04]  /*2ff0*/  FMUL.FTZ R107, R104, UR14 ;  /* 0x0000000e686b7c20 */ /* 0x000fc80008410000 */
[----:B------:R-:W-:-:S04]  /*3000*/  FMUL.FTZ R104, R96, R107 ;  /* 0x0000006b60687220 */ /* 0x000fc80000410000 */
[----:B------:R-:W-:Y:S02]  /*3010*/  @P5 SHF.L.U32 R126, R181, 0x10, RZ ;  /* 0x00000010b57e5819 */ /* 0x000fe400000006ff */
[----:B------:R-:W-:-:S03]  /*3020*/  FSEL R104, R104, RZ, P5 ;  /* 0x000000ff68687208 */ /* 0x000fc60002800000 */
[----:B------:R-:W-:Y:S01]  /*3030*/  @P5 FMUL.FTZ R105, R126, R107 ;  /* 0x0000006b7e695220 */ /* 0x000fe20000410000 */
[----:B------:R-:W-:-:S03]  /*3040*/  F2FP.BF16.F32.PACK_AB R104, RZ, R104 ;  /* 0x00000068ff68723e */ /* 0x000fc600000010ff */
[----:B------:R-:W-:Y:S01]  /*3050*/  FADD.FTZ R20, R20, R105 ;  /* 0x0000006914147221 */ /* 0x000fe20000010000 */
[----:B------:R-:W-:-:S07]  /*3060*/  PRMT R186, R104, 0x7610, R186 ;  /* 0x0000761068ba7816 */ /* 0x000fce00000000ba */
.L_x_3061:
[----:B------:R-:W-:Y:S05]  /*3070*/  @!P4 BRA `(.L_x_3062) ;  /* 0x00000000002cc947 */ /* 0x000fea0003800000 */
[----:B-----5:R-:W-:Y:S01]  /*3080*/  LOP3.LUT P5, RZ, R138, 0xff00, RZ, 0xc0, !PT ;  /* 0x0000ff008aff7812 */ /* 0x020fe200078ac0ff */
[----:B------:R-:W-:Y:S01]  /*3090*/  FMUL.FTZ R106, R106, UR15 ;  /* 0x0000000f6a6a7c20 */ /* 0x000fe20008410000 */
[----:B------:R-:W-:-:S03]  /*30a0*/  HFMA2 R104, -RZ, RZ, 0, 0 ;  /* 0x00000000ff687431 */ /* 0x000fc600000001ff */
        /* <DEDUP_REMOVED lines=8> */
.L_x_3062:
[----:B------:R-:W-:Y:S05]  /*3130*/  @!P4 BRA `(.L_x_3063) ;  /* 0x00000000002cc947 */ /* 0x000fea0003800000 */
        /* <DEDUP_REMOVED lines=11> */
.L_x_3063:
[----:B------:R-:W-:Y:S02]  /*31f0*/  F2FP.BF16.F32.PACK_AB R110, RZ, R110 ;  /* 0x0000006eff6e723e */ /* 0x000fe400000010ff */
[----:B------:R-:W-:Y:S02]  /*3200*/  F2FP.BF16.F32.PACK_AB R193, RZ, R122 ;  /* 0x0000007affc1723e */ /* 0x000fe400000010ff */
[----:B------:R-:W-:Y:S01]  /*3210*/  PRMT R192, R110, 0x7610, R192 ;  /* 0x000076106ec07816 */ /* 0x000fe200000000c0 */
[----:B------:R-:W-:Y:S06]  /*3220*/  @!P4 BRA `(.L_x_3058) ;  /* 0x000000080074c947 */ /* 0x000fec0003800000 */
[----:B-----5:R-:W-:Y:S01]  /*3230*/  ISETP.GE.U32.AND P5, PT, R138, 0x1000000, PT ;  /* 0x010000008a00780c */ /* 0x020fe20003fa6070 */
        /* <DEDUP_REMOVED lines=9> */
[----:B------:R-:W-:Y:S01]  /*32d0*/  PRMT R189, R105, 0x7610, R189 ;  /* 0x0000761069bd7816 */ /* 0x000fe200000000bd */
[----:B------:R-:W-:Y:S06]  /*32e0*/  BRA `(.L_x_3058) ;  /* 0x0000000800447947 */ /* 0x000fec0003800000 */
.L_x_3047:
        /* <DEDUP_REMOVED lines=8> */
[----:B-----5:R-:W-:Y:S02]  /*3370*/  SHF.L.U32 R105, R120, 0x10, RZ ;  /* 0x0000001078697819 */ /* 0x020fe400000006ff */
[----:B------:R-:W-:Y:S01]  /*3380*/  LOP3.LUT P6, RZ, R138, 0xff, RZ, 0xc0, !PT ;  /* 0x000000ff8aff7812 */ /* 0x000fe200078cc0ff */
[----:B------:R-:W-:-:S04]  /*3390*/  @P5 FADD.FTZ R107, R142, -R107 ;  /* 0x8000006b8e6b5221 */ /* 0x000fc80000010000 */
[----:B------:R-:W-:-:S04]  /*33a0*/  @P5 FFMA.FTZ R105, R0, R107, R105 ;  /* 0x0000006b00695223 */ /* 0x000fc80000010069 */
[----:B------:R-:W-:-:S04]  /*33b0*/  FMUL.FTZ R105, R105, UR15 ;  /* 0x0000000f69697c20 */ /* 0x000fc80008410000 */
[----:B------:R-:W-:Y:S01]  /*33c0*/  FMUL.FTZ R107, R105, UR14 ;  /* 0x0000000e696b7c20 */ /* 0x000fe20008410000 */
[----:B------:R-:W-:Y:S02]  /*33d0*/  @P6 SHF.L.U32 R106, R181, 0x10, RZ ;  /* 0x00000010b56a6819 */ /* 0x000fe400000006ff */
[----:B------:R-:W-:Y:S01]  /*33e0*/  MOV R105, RZ ;  /* 0x000000ff00697202 */ /* 0x000fe20000000f00 */
[-C--:B------:R-:W-:Y:S02]  /*33f0*/  FMUL.FTZ R104, R96, R107.reuse ;  /* 0x0000006b60687220 */ /* 0x080fe40000410000 */
[----:B------:R-:W-:-:S03]  /*3400*/  @P6 FMUL.FTZ R105, R106, R107 ;  /* 0x0000006b6a696220 */ /* 0x000fc60000410000 */
[----:B------:R-:W-:Y:S01]  /*3410*/  FSEL R104, R104, RZ, P6 ;  /* 0x000000ff68687208 */ /* 0x000fe20003000000 */
[----:B------:R-:W-:-:S03]  /*3420*/  FADD.FTZ R20, R20, R105 ;  /* 0x0000006914147221 */ /* 0x000fc60000010000 */
[----:B------:R-:W-:-:S04]  /*3430*/  F2FP.BF16.F32.PACK_AB R104, RZ, R104 ;  /* 0x00000068ff68723e */ /* 0x000fc800000010ff */
[----:B------:R-:W-:-:S07]  /*3440*/  PRMT R186, R104, 0x7610, R186 ;  /* 0x0000761068ba7816 */ /* 0x000fce00000000ba */
.L_x_3065:
[----:B------:R-:W-:Y:S05]  /*3450*/  @!P4 BRA `(.L_x_3066) ;  /* 0x000000000040c947 */ /* 0x000fea0003800000 */
[----:B-----5:R-:W-:Y:S01]  /*3460*/  SHF.R.U64 R105, R120, 0x10, R121 ;  /* 0x0000001078697819 */ /* 0x020fe20000001279 */
[----:B------:R-:W-:Y:S01]  /*3470*/  @P5 FFMA.FTZ R104, R140, R111, R108 ;  /* 0x0000006f8c685223 */ /* 0x000fe2000001006c */
[----:B------:R-:W-:-:S03]  /*3480*/  LOP3.LUT P6, RZ, R138, 0xff00, RZ, 0xc0, !PT ;  /* 0x0000ff008aff7812 */ /* 0x000fc600078cc0ff */
[----:B------:R-:W-:Y:S02]  /*3490*/  IMAD.U32 R105, R105, 0x10000, RZ ;  /* 0x0001000069697824 */ /* 0x000fe400078e00ff */
[----:B------:R-:W-:-:S04]  /*34a0*/  @P5 FADD.FTZ R104, R141, -R104 ;  /* 0x800000688d685221 */ /* 0x000fc80000010000 */
[----:B------:R-:W-:Y:S01]  /*34b0*/  @P5 FFMA.FTZ R105, R0, R104, R105 ;  /* 0x0000006800695223 */ /* 0x000fe20000010069 */
[----:B------:R-:W-:-:S03]  /*34c0*/  HFMA2 R104, -RZ, RZ, 0, 0 ;  /* 0x00000000ff687431 */ /* 0x000fc600000001ff */
[----:B------:R-:W-:Y:S01]  /*34d0*/  FMUL.FTZ R105, R105, UR15 ;  /* 0x0000000f69697c20 */ /* 0x000fe20008410000 */
[----:B------:R-:W-:-:S03]  /*34e0*/  @P6 SHF.L.U32 R107, R184, 0x10, RZ ;  /* 0x00000010b86b6819 */ /* 0x000fc600000006ff */
[----:B------:R-:W-:-:S04]  /*34f0*/  FMUL.FTZ R106, R105, UR14 ;  /* 0x0000000e696a7c20 */ /* 0x000fc80008410000 */
[-C--:B------:R-:W-:Y:S01]  /*3500*/  FMUL.FTZ R105, R97, R106.reuse ;  /* 0x0000006a61697220 */ /* 0x080fe20000410000 */
[----:B------:R-:W-:-:S04]  /*3510*/  @P6 FMUL.FTZ R104, R107, R106 ;  /* 0x0000006a6b686220 */ /* 0x000fc80000410000 */
[----:B------:R-:W-:Y:S01]  /*3520*/  FSEL R105, R105, RZ, P6 ;  /* 0x000000ff69697208 */ /* 0x000fe20003000000 */
[----:B------:R-:W-:-:S03]  /*3530*/  FADD.FTZ R21, R21, R104 ;  /* 0x0000006815157221 */ /* 0x000fc60000010000 */
[----:B------:R-:W-:-:S04]  /*3540*/  F2FP.BF16.F32.PACK_AB R105, RZ, R105 ;  /* 0x00000069ff69723e */ /* 0x000fc800000010ff */
[----:B------:R-:W-:-:S07]  /*3550*/  PRMT R187, R105, 0x7610, R187 ;  /* 0x0000761069bb7816 */ /* 0x000fce00000000bb */
.L_x_3066:
[----:B------:R-:W-:Y:S05]  /*3560*/  @!P4 BRA `(.L_x_3067) ;  /* 0x00000000003cc947 */ /* 0x000fea0003800000 */
        /* <DEDUP_REMOVED lines=15> */
.L_x_3067:
[----:B------:R-:W-:Y:S05]  /*3660*/  @!P4 BRA `(.L_x_3058) ;  /* 0x000000040064c947 */ /* 0x000fea0003800000 */
[----:B-----5:R-:W-:Y:S01]  /*3670*/  SHF.R.U32.HI R105, RZ, 0x10, R121 ;  /* 0x00000010ff697819 */ /* 0x020fe20000011679 */
[----:B------:R-:W-:-:S03]  /*3680*/  @P5 FFMA.FTZ R104, R146, R111, R108 ;  /* 0x0000006f92685223 */ /* 0x000fc6000001006c */
[----:B------:R-:W-:Y:S01]  /*3690*/  SHF.L.U32 R105, R105, 0x10, RZ ;  /* 0x0000001069697819 */ /* 0x000fe200000006ff */
[----:B------:R-:W-:-:S04]  /*36a0*/  @P5 FADD.FTZ R104, R143, -R104 ;  /* 0x800000688f685221 */ /* 0x000fc80000010000 */
[----:B------:R-:W-:Y:S01]  /*36b0*/  @P5 FFMA.FTZ R105, R0, R104, R105 ;  /* 0x0000006800695223 */ /* 0x000fe20000010069 */
[----:B------:R-:W-:Y:S01]  /*36c0*/  ISETP.GE.U32.AND P5, PT, R138, 0x1000000, PT ;  /* 0x010000008a00780c */ /* 0x000fe20003fa6070 */
[----:B------:R-:W-:Y:S02]  /*36d0*/  HFMA2 R104, -RZ, RZ, 0, 0 ;  /* 0x00000000ff687431 */ /* 0x000fe400000001ff */
[----:B------:R-:W-:-:S04]  /*36e0*/  FMUL.FTZ R105, R105, UR15 ;  /* 0x0000000f69697c20 */ /* 0x000fc80008410000 */
[----:B------:R-:W-:-:S04]  /*36f0*/  FMUL.FTZ R106, R105, UR14 ;  /* 0x0000000e696a7c20 */ /* 0x000fc80008410000 */
[----:B------:R-:W-:Y:S02]  /*3700*/  FMUL.FTZ R105, R99, R106 ;  /* 0x0000006a63697220 */ /* 0x000fe40000410000 */
[----:B------:R-:W-:-:S03]  /*3710*/  @P5 SHF.L.U32 R107, R185, 0x10, RZ ;  /* 0x00000010b96b5819 */ /* 0x000fc600000006ff */
[----:B------:R-:W-:Y:S02]  /*3720*/  FSEL R105, R105, RZ, P5 ;  /* 0x000000ff69697208 */ /* 0x000fe40002800000 */
[----:B------:R-:W-:Y:S02]  /*3730*/  @P5 FMUL.FTZ R104, R107, R106 ;  /* 0x0000006a6b685220 */ /* 0x000fe40000410000 */
[----:B------:R-:W-:Y:S02]  /*3740*/  F2FP.BF16.F32.PACK_AB R105, RZ, R105 ;  /* 0x00000069ff69723e */ /* 0x000fe400000010ff */
[----:B------:R-:W-:Y:S02]  /*3750*/  FADD.FTZ R23, R23, R104 ;  /* 0x0000006817177221 */ /* 0x000fe40000010000 */
[----:B------:R-:W-:Y:S01]  /*3760*/  PRMT R189, R105, 0x7610, R189 ;  /* 0x0000761069bd7816 */ /* 0x000fe200000000bd */
[----:B------:R-:W-:Y:S06]  /*3770*/  BRA `(.L_x_3058) ;  /* 0x0000000400207947 */ /* 0x000fec0003800000 */
.L_x_3064:
[----:B------:R-:W-:Y:S01]  /*3780*/  ISETP.GT.AND P5, PT, R2, RZ, PT ;  /* 0x000000ff0200720c */ /* 0x000fe20003fa4270 */
[----:B------:R-:W-:Y:S01]  /*3790*/  @P6 FFMA.FTZ R107, R3, R111, R108 ;  /* 0x0000006f036b6223 */ /* 0x000fe2000001006c */
[----:B-----5:R-:W-:Y:S02]  /*37a0*/  SHF.L.U32 R105, R120, 0x10, RZ ;  /* 0x0000001078697819 */ /* 0x020fe400000006ff */
[----:B------:R-:W-:Y:S01]  /*37b0*/  SHF.R.U32.HI R127, RZ, 0x10, R121 ;  /* 0x00000010ff7f7819 */ /* 0x000fe20000011679 */
[----:B------:R-:W-:Y:S01]  /*37c0*/  @P6 FADD.FTZ R107, R142, -R107 ;  /* 0x8000006b8e6b6221 */ /* 0x000fe20000010000 */
[----:B------:R-:W-:Y:S02]  /*37d0*/  SHF.L.U32 R125, R121, 0x10, RZ ;  /* 0x00000010797d7819 */ /* 0x000fe400000006ff */
[----:B------:R-:W-:Y:S01]  /*37e0*/  SHF.L.U32 R127, R127, 0x10, RZ ;  /* 0x000000107f7f7819 */ /* 0x000fe200000006ff */
[----:B------:R-:W-:Y:S01]  /*37f0*/  @P6 FFMA.FTZ R105, R0, R107, R105 ;  /* 0x0000006b00696223 */ /* 0x000fe20000010069 */
[----:B------:R-:W-:-:S03]  /*3800*/  SHF.R.U64 R107, R120, 0x10, R121 ;  /* 0x00000010786b7819 */ /* 0x000fc60000001279 */
[-CC-:B------:R-:W-:Y:S01]  /*3810*/  @P5 FFMA.FTZ R104, R140, R111.reuse, R108.reuse ;  /* 0x0000006f8c685223 */ /* 0x180fe2000001006c */
[----:B------:R-:W-:Y:S01]  /*3820*/  SHF.L.U32 R107, R107, 0x10, RZ ;  /* 0x000000106b6b7819 */ /* 0x000fe200000006ff */
[-CC-:B------:R-:W-:Y:S01]  /*3830*/  @P5 FFMA.FTZ R129, R139, R111.reuse, R108.reuse ;  /* 0x0000006f8b815223 */ /* 0x180fe2000001006c */
[----:B------:R-:W-:Y:S01]  /*3840*/  @P5 FFMA.FTZ R110, R146, R111, R108 ;  /* 0x0000006f926e5223 */ /* 0x000fe2000001006c */
[----:B------:R-:W-:Y:S01]  /*3850*/  @P5 FADD.FTZ R104, R141, -R104 ;  /* 0x800000688d685221 */ /* 0x000fe20000010000 */
[----:B------:R-:W-:Y:S01]  /*3860*/  F2FP.BF16.F32.PACK_AB R190, RZ, R105 ;  /* 0x00000069ffbe723e */ /* 0x000fe200000010ff */
[----:B------:R-:W-:Y:S01]  /*3870*/  @P5 FADD.FTZ R106, R144, -R129 ;  /* 0x80000081906a5221 */ /* 0x000fe20000010000 */
[----:B------:R-:W-:Y:S01]  /*3880*/  @P5 FADD.FTZ R110, R143, -R110 ;  /* 0x8000006e8f6e5221 */ /* 0x000fe20000010000 */
[C---:B------:R-:W-:Y:S02]  /*3890*/  @P5 FFMA.FTZ R107, R0.reuse, R104, R107 ;  /* 0x00000068006b5223 */ /* 0x040fe4000001006b */
[C---:B------:R-:W-:Y:S01]  /*38a0*/  @P5 FFMA.FTZ R125, R0.reuse, R106, R125 ;  /* 0x0000006a007d5223 */ /* 0x040fe2000001007d */
[----:B------:R-:W-:-:S02]  /*38b0*/  @P5 FFMA.FTZ R127, R0, R110, R127 ;  /* 0x0000006e007f5223 */ /* 0x000fc4000001007f */
[----:B------:R-:W-:Y:S01]  /*38c0*/  F2FP.BF16.F32.PACK_AB R191, RZ, R107 ;  /* 0x0000006bffbf723e */ /* 0x000fe200000010ff */
[----:B------:R-:W-:Y:S06]  /*38d0*/  @!P4 BRA `(.L_x_3068) ;  /* 0x00000000002cc947 */ /* 0x000fec0003800000 */
[----:B------:R-:W-:Y:S01]  /*38e0*/  LOP3.LUT P5, RZ, R138, 0xff, RZ, 0xc0, !PT ;  /* 0x000000ff8aff7812 */ /* 0x000fe200078ac0ff */
[----:B------:R-:W-:-:S04]  /*38f0*/  FMUL.FTZ R105, R105, UR15 ;  /* 0x0000000f69697c20 */ /* 0x000fc80008410000 */
[----:B------:R-:W-:Y:S01]  /*3900*/  FMUL.FTZ R129, R105, UR14 ;  /* 0x0000000e69817c20 */ /* 0x000fe20008410000 */
[----:B------:R-:W-:-:S03]  /*3910*/  MOV R105, RZ ;  /* 0x000000ff00697202 */ /* 0x000fc60000000f00 */
[----:B------:R-:W-:-:S04]  /*3920*/  FMUL.FTZ R104, R96, R129 ;  /* 0x0000008160687220 */ /* 0x000fc80000410000 */
[----:B------:R-:W-:Y:S01]  /*3930*/  @P5 IMAD.U32 R106, R181, 0x10000, RZ ;  /* 0x00010000b56a5824 */ /* 0x000fe200078e00ff */
[----:B------:R-:W-:-:S03]  /*3940*/  FSEL R104, R104, RZ, P5 ;  /* 0x000000ff68687208 */ /* 0x000fc60002800000 */
[----:B------:R-:W-:Y:S01]  /*3950*/  @P5 FMUL.FTZ R105, R106, R129 ;  /* 0x000000816a695220 */ /* 0x000fe20000410000 */
[----:B------:R-:W-:-:S03]  /*3960*/  F2FP.BF16.F32.PACK_AB R104, RZ, R104 ;  /* 0x00000068ff68723e */ /* 0x000fc600000010ff */
[----:B------:R-:W-:Y:S01]  /*3970*/  FADD.FTZ R20, R20, R105 ;  /* 0x0000006914147221 */ /* 0x000fe20000010000 */
[----:B------:R-:W-:-:S07]  /*3980*/  PRMT R186, R104, 0x7610, R186 ;  /* 0x0000761068ba7816 */ /* 0x000fce00000000ba */
.L_x_3068:
[----:B------:R-:W-:Y:S05]  /*3990*/  @!P4 BRA `(.L_x_3069) ;  /* 0x00000000002cc947 */ /* 0x000fea0003800000 */
[----:B------:R-:W-:Y:S01]  /*39a0*/  LOP3.LUT P5, RZ, R138, 0xff00, RZ, 0xc0, !PT ;  /* 0x0000ff008aff7812 */ /* 0x000fe200078ac0ff */
        /* <DEDUP_REMOVED lines=10> */
.L_x_3069:
[----:B------:R-:W-:Y:S05]  /*3a50*/  @!P4 BRA `(.L_x_3070) ;  /* 0x00000000002cc947 */ /* 0x000fea0003800000 */
[----:B------:R-:W-:Y:S01]  /*3a60*/  LOP3.LUT P5, RZ, R138, 0xff0000, RZ, 0xc0, !PT ;  /* 0x00ff00008aff7812 */ /* 0x000fe200078ac0ff */
        /* <DEDUP_REMOVED lines=10> */
.L_x_3070:
[----:B------:R-:W-:Y:S02]  /*3b10*/  F2FP.BF16.F32.PACK_AB R125, RZ, R125 ;  /* 0x0000007dff7d723e */ /* 0x000fe400000010ff */
[----:B------:R-:W-:Y:S02]  /*3b20*/  F2FP.BF16.F32.PACK_AB R193, RZ, R127 ;  /* 0x0000007fffc1723e */ /* 0x000fe400000010ff */
[----:B------:R-:W-:Y:S01]  /*3b30*/  PRMT R192, R125, 0x7610, R192 ;  /* 0x000076107dc07816 */ /* 0x000fe200000000c0 */
[----:B------:R-:W-:Y:S06]  /*3b40*/  @!P4 BRA `(.L_x_3058) ;  /* 0x00000000002cc947 */ /* 0x000fec0003800000 */
[----:B------:R-:W-:Y:S01]  /*3b50*/  ISETP.GE.U32.AND P5, PT, R138, 0x1000000, PT ;  /* 0x010000008a00780c */ /* 0x000fe20003fa6070 */
        /* <DEDUP_REMOVED lines=10> */
.L_x_3058:
        /* <DEDUP_REMOVED lines=11> */
.L_x_3071:
        /* <DEDUP_REMOVED lines=9> */
.L_x_3072:
[----:B------:R-:W-:Y:S02]  /*3d40*/  IADD3 R195, PT, PT, R195, 0x80, RZ ;  /* 0x00000080c3c37810 */ /* 0x000fe40007ffe0ff */
[----:B------:R-:W-:-:S07]  /*3d50*/  IADD3 R109, PT, PT, R109, 0x80, RZ ;  /* 0x000000806d6d7810 */ /* 0x000fce0007ffe0ff */
.L_x_3045:
[----:B------:R-:W-:Y:S05]  /*3d60*/  BSYNC.RECONVERGENT B0 ;  /* 0x0000000000007941 */ /* 0x000fea0003800200 */
.L_x_3044:
        /* <DEDUP_REMOVED lines=12> */
.L_x_3075:
        /* <DEDUP_REMOVED lines=31> */
[----:B------:R-:W-:-:S03]  /*4020*/  MOV R105, RZ ;  /* 0x000000ff00697202 */ /* 0x000fc60000000f00 */
[----:B------:R-:W-:-:S04]  /*4030*/  FMUL.FTZ R104, R88, R125 ;  /* 0x0000007d58687220 */ /* 0x000fc80000410000 */
[----:B------:R-:W-:Y:S02]  /*4040*/  @P5 SHF.L.U32 R106, R181, 0x10, RZ ;  /* 0x00000010b56a5819 */ /* 0x000fe400000006ff */
[----:B------:R-:W-:-:S03]  /*4050*/  FSEL R104, R104, RZ, P5 ;  /* 0x000000ff68687208 */ /* 0x000fc60002800000 */
[----:B------:R-:W-:Y:S01]  /*4060*/  @P5 FMUL.FTZ R105, R106, R125 ;  /* 0x0000007d6a695220 */ /* 0x000fe20000410000 */
[----:B------:R-:W-:-:S03]  /*4070*/  F2FP.BF16.F32.PACK_AB R104, RZ, R104 ;  /* 0x00000068ff68723e */ /* 0x000fc600000010ff */
[----:B------:R-:W-:Y:S01]  /*4080*/  FADD.FTZ R16, R16, R105 ;  /* 0x0000006910107221 */ /* 0x000fe20000010000 */
[----:B------:R-:W-:-:S07]  /*4090*/  PRMT R186, R104, 0x7610, R186 ;  /* 0x0000761068ba7816 */ /* 0x000fce00000000ba */
.L_x_3078:
[----:B------:R-:W-:Y:S05]  /*40a0*/  @!P4 BRA `(.L_x_3079) ;  /* 0x00000000002cc947 */ /* 0x000fea0003800000 */
[----:B------:R-:W-:Y:S01]  /*40b0*/  LOP3.LUT P5, RZ, R145, 0xff00, RZ, 0xc0, !PT ;  /* 0x0000ff0091ff7812 */ /* 0x000fe200078ac0ff */
[----:B------:R-:W-:Y:S01]  /*40c0*/  FMUL.FTZ R107, R107, UR15 ;  /* 0x0000000f6b6b7c20 */ /* 0x000fe20008410000 */
[----:B------:R-:W-:-:S03]  /*40d0*/  IMAD.MOV.U32 R104, RZ, RZ, RZ ;  /* 0x000000ffff687224 */ /* 0x000fc600078e00ff */
        /* <DEDUP_REMOVED lines=8> */
.L_x_3079:
        /* <DEDUP_REMOVED lines=12> */
.L_x_3080:
[----:B------:R-:W-:Y:S02]  /*4220*/  F2FP.BF16.F32.PACK_AB R123, RZ, R123 ;  /* 0x0000007bff7b723e */ /* 0x000fe400000010ff */
[----:B------:R-:W-:Y:S02]  /*4230*/  F2FP.BF16.F32.PACK_AB R193, RZ, R127 ;  /* 0x0000007fffc1723e */ /* 0x000fe400000010ff */
[----:B------:R-:W-:Y:S01]  /*4240*/  PRMT R192, R123, 0x7610, R192 ;  /* 0x000076107bc07816 */ /* 0x000fe200000000c0 */
[----:B------:R-:W-:Y:S06]  /*4250*/  @!P4 BRA `(.L_x_3081) ;  /* 0x000000100010c947 */ /* 0x000fec0003800000 */
[----:B------:R-:W-:Y:S01]  /*4260*/  ISETP.GE.U32.AND P5, PT, R145, 0x1000000, PT ;  /* 0x010000009100780c */ /* 0x000fe20003fa6070 */
        /* <DEDUP_REMOVED lines=11> */
.L_x_3077:
[----:B------:R-:W-:Y:S01]  /*4320*/  ISETP.GT.AND P5, PT, R2, RZ, PT ;  /* 0x000000ff0200720c */ /* 0x000fe20003fa4270 */
[----:B------:R-:W-:-:S12]  /*4330*/  @!P4 BRA `(.L_x_3082) ;  /* 0x00000000003cc947 */ /* 0x000fd80003800000 */
[----:B01----:R-:W-:Y:S01]  /*4340*/  @P5 FFMA.FTZ R107, R147, R111, R108 ;  /* 0x0000006f936b5223 */ /* 0x003fe2000001006c */
[----:B-----5:R-:W-:Y:S02]  /*4350*/  SHF.L.U32 R105, R118, 0x10, RZ ;  /* 0x0000001076697819 */ /* 0x020fe400000006ff */
[----:B------:R-:W-:Y:S01]  /*4360*/  LOP3.LUT P6, RZ, R145, 0xff, RZ, 0xc0, !PT ;  /* 0x000000ff91ff7812 */ /* 0x000fe200078cc0ff */
[----:B------:R-:W-:-:S04]  /*4370*/  @P5 FADD.FTZ R107, R150, -R107 ;  /* 0x8000006b966b5221 */ /* 0x000fc80000010000 */
[----:B------:R-:W-:-:S04]  /*4380*/  @P5 FFMA.FTZ R105, R0, R107, R105 ;  /* 0x0000006b00695223 */ /* 0x000fc80000010069 */
[----:B------:R-:W-:-:S04]  /*4390*/  FMUL.FTZ R105, R105, UR15 ;  /* 0x0000000f69697c20 */ /* 0x000fc80008410000 */
[----:B------:R-:W-:Y:S01]  /*43a0*/  FMUL.FTZ R107, R105, UR14 ;  /* 0x0000000e696b7c20 */ /* 0x000fe20008410000 */
[----:B------:R-:W-:Y:S01]  /*43b0*/  HFMA2 R105, -RZ, RZ, 0, 0 ;  /* 0x00000000ff697431 */ /* 0x000fe200000001ff */
[----:B------:R-:W-:Y:S02]  /*43c0*/  @P6 SHF.L.U32 R106, R181, 0x10, RZ ;  /* 0x00000010b56a6819 */ /* 0x000fe400000006ff */
[----:B------:R-:W-:-:S03]  /*43d0*/  FMUL.FTZ R104, R88, R107 ;  /* 0x0000006b58687220 */ /* 0x000fc60000410000 */
[----:B------:R-:W-:Y:S02]  /*43e0*/  @P6 FMUL.FTZ R105, R106, R107 ;  /* 0x0000006b6a696220 */ /* 0x000fe40000410000 */
[----:B------:R-:W-:Y:S02]  /*43f0*/  FSEL R104, R104, RZ, P6 ;  /* 0x000000ff68687208 */ /* 0x000fe40003000000 */
[----:B------:R-:W-:Y:S02]  /*4400*/  FADD.FTZ R16, R16, R105 ;  /* 0x0000006910107221 */ /* 0x000fe40000010000 */
[----:B------:R-:W-:-:S04]  /*4410*/  F2FP.BF16.F32.PACK_AB R104, RZ, R104 ;  /* 0x00000068ff68723e */ /* 0x000fc800000010ff */
[----:B------:R-:W-:-:S07]  /*4420*/  PRMT R186, R104, 0x7610, R186 ;  /* 0x0000761068ba7816 */ /* 0x000fce00000000ba */
.L_x_3082:
[----:B------:R-:W-:Y:S05]  /*4430*/  @!P4 BRA `(.L_x_3083) ;  /* 0x000000000040c947 */ /* 0x000fea0003800000 */
[----:B01---5:R-:W-:Y:S01]  /*4440*/  SHF.R.U64 R105, R118, 0x10, R119 ;  /* 0x0000001076697819 */ /* 0x023fe20000001277 */
[----:B------:R-:W-:Y:S01]  /*4450*/  @P5 FFMA.FTZ R104, R148, R111, R108 ;  /* 0x0000006f94685223 */ /* 0x000fe2000001006c */
[----:B------:R-:W-:Y:S02]  /*4460*/  LOP3.LUT P6, RZ, R145, 0xff00, RZ, 0xc0, !PT ;  /* 0x0000ff0091ff7812 */ /* 0x000fe400078cc0ff */
[----:B------:R-:W-:Y:S01]  /*4470*/  SHF.L.U32 R105, R105, 0x10, RZ ;  /* 0x0000001069697819 */ /* 0x000fe200000006ff */
[----:B------:R-:W-:-:S04]  /*4480*/  @P5 FADD.FTZ R104, R151, -R104 ;  /* 0x8000006897685221 */ /* 0x000fc80000010000 */
[----:B------:R-:W-:Y:S01]  /*4490*/  @P5 FFMA.FTZ R105, R0, R104, R105 ;  /* 0x0000006800695223 */ /* 0x000fe20000010069 */
[----:B------:R-:W-:-:S03]  /*44a0*/  MOV R104, RZ ;  /* 0x000000ff00687202 */ /* 0x000fc60000000f00 */
[----:B------:R-:W-:Y:S02]  /*44b0*/  FMUL.FTZ R105, R105, UR15 ;  /* 0x0000000f69697c20 */ /* 0x000fe40008410000 */
[----:B------:R-:W-:Y:S02]  /*44c0*/  @P6 SHF.L.U32 R107, R184, 0x10, RZ ;  /* 0x00000010b86b6819 */ /* 0x000fe400000006ff */
[----:B------:R-:W-:-:S04]  /*44d0*/  FMUL.FTZ R106, R105, UR14 ;  /* 0x0000000e696a7c20 */ /* 0x000fc80008410000 */
[-C--:B------:R-:W-:Y:S01]  /*44e0*/  FMUL.FTZ R105, R89, R106.reuse ;  /* 0x0000006a59697220 */ /* 0x080fe20000410000 */
[----:B------:R-:W-:-:S04]  /*44f0*/  @P6 FMUL.FTZ R104, R107, R106 ;  /* 0x0000006a6b686220 */ /* 0x000fc80000410000 */
[----:B------:R-:W-:Y:S01]  /*4500*/  FSEL R105, R105, RZ, P6 ;  /* 0x000000ff69697208 */ /* 0x000fe20003000000 */
[----:B------:R-:W-:-:S03]  /*4510*/  FADD.FTZ R17, R17, R104 ;  /* 0x0000006811117221 */ /* 0x000fc60000010000 */
[----:B------:R-:W-:-:S04]  /*4520*/  F2FP.BF16.F32.PACK_AB R105, RZ, R105 ;  /* 0x00000069ff69723e */ /* 0x000fc800000010ff */
[----:B------:R-:W-:-:S07]  /*4530*/  PRMT R187, R105, 0x7610, R187 ;  /* 0x0000761069bb7816 */ /* 0x000fce00000000bb */
.L_x_3083:
[----:B------:R-:W-:Y:S05]  /*4540*/  @!P4 BRA `(.L_x_3084) ;  /* 0x00000000003cc947 */ /* 0x000fea0003800000 */
        /* <DEDUP_REMOVED lines=15> */
.L_x_3084:
[----:B------:R-:W-:Y:S05]  /*4640*/  @!P4 BRA `(.L_x_3081) ;  /* 0x0000000c0014c947 */ /* 0x000fea0003800000 */
[----:B01---5:R-:W-:Y:S01]  /*4650*/  SHF.R.U32.HI R105, RZ, 0x10, R119 ;  /* 0x00000010ff697819 */ /* 0x023fe20000011677 */
[----:B------:R-:W-:-:S04]  /*4660*/  @P5 FFMA.FTZ R104, R154, R111, R108 ;  /* 0x0000006f9a685223 */ /* 0x000fc8000001006c */
[----:B------:R-:W-:Y:S02]  /*4670*/  IMAD.U32 R105, R105, 0x10000, RZ ;  /* 0x0001000069697824 */ /* 0x000fe400078e00ff */
[----:B------:R-:W-:-:S04]  /*4680*/  @P5 FADD.FTZ R104, R153, -R104 ;  /* 0x8000006899685221 */ /* 0x000fc80000010000 */
[----:B------:R-:W-:Y:S01]  /*4690*/  @P5 FFMA.FTZ R105, R0, R104, R105 ;  /* 0x0000006800695223 */ /* 0x000fe20000010069 */
[----:B------:R-:W-:Y:S02]  /*46a0*/  ISETP.GE.U32.AND P5, PT, R145, 0x1000000, PT ;  /* 0x010000009100780c */ /* 0x000fe40003fa6070 */
[----:B------:R-:W-:Y:S01]  /*46b0*/  MOV R104, RZ ;  /* 0x000000ff00687202 */ /* 0x000fe20000000f00 */
        /* <DEDUP_REMOVED lines=10> */
.L_x_3076:
        /* <DEDUP_REMOVED lines=14> */
[----:B------:R-:W-:Y:S01]  /*4840*/  FMUL.FTZ R105, R0, R107 ;  /* 0x0000006b00697220 */ /* 0x000fe20000410000 */
        /* <DEDUP_REMOVED lines=21> */
.L_x_3086:
        /* <DEDUP_REMOVED lines=12> */
.L_x_3087:
        /* <DEDUP_REMOVED lines=12> */
.L_x_3088:
[----:B------:R-:W-:Y:S02]  /*4b20*/  F2FP.BF16.F32.PACK_AB R110, RZ, R110 ;  /* 0x0000006eff6e723e */ /* 0x000fe400000010ff */
[----:B------:R-:W-:Y:S02]  /*4b30*/  F2FP.BF16.F32.PACK_AB R193, RZ, R122 ;  /* 0x0000007affc1723e */ /* 0x000fe400000010ff */
[----:B------:R-:W-:Y:S01]  /*4b40*/  PRMT R192, R110, 0x7610, R192 ;  /* 0x000076106ec07816 */ /* 0x000fe200000000c0 */
[----:B------:R-:W-:Y:S06]  /*4b50*/  @!P4 BRA `(.L_x_3081) ;  /* 0x0000000400d0c947 */ /* 0x000fec0003800000 */
[----:B-----5:R-:W-:Y:S01]  /*4b60*/  ISETP.GE.U32.AND P5, PT, R145, 0x1000000, PT ;  /* 0x010000009100780c */ /* 0x020fe20003fa6070 */
        /* <DEDUP_REMOVED lines=11> */
.L_x_3085:
[----:B------:R-:W-:Y:S05]  /*4c20*/  @!P4 BRA `(.L_x_3089) ;  /* 0x000000000064c947 */ /* 0x000fea0003800000 */
[----:B01----:R-:W-:Y:S01]  /*4c30*/  FFMA.FTZ R105, R147, R111, R108 ;  /* 0x0000006f93697223 */ /* 0x003fe2000001006c */
        /* <DEDUP_REMOVED lines=9> */
[----:B------:R-:W-:-:S04]  /*4cd0*/  HFMA2 R105, -RZ, RZ, 0, 0 ;  /* 0x00000000ff697431 */ /* 0x000fc800000001ff */
[----:B------:R-:W-:-:S04]  /*4ce0*/  FSEL R104, R104, RZ, P5 ;  /* 0x000000ff68687208 */ /* 0x000fc80002800000 */
[----:B------:R-:W-:Y:S01]  /*4cf0*/  F2FP.BF16.F32.PACK_AB R186, RZ, R104 ;  /* 0x00000068ffba723e */ /* 0x000fe200000010ff */
[----:B------:R-:W-:Y:S06]  /*4d00*/  @!P5 BRA `(.L_x_3091) ;  /* 0x000000000024d947 */ /* 0x000fec0003800000 */
        /* <DEDUP_REMOVED lines=9> */
.L_x_3091:
[----:B------:R-:W-:Y:S05]  /*4da0*/  BSYNC.RECONVERGENT B1 ;  /* 0x0000000000017941 */ /* 0x000fea0003800200 */
.L_x_3090:
[----:B------:R-:W-:-:S07]  /*4db0*/  FADD.FTZ R16, R16, R105 ;  /* 0x0000006910107221 */ /* 0x000fce0000010000 */
.L_x_3089:
        /* <DEDUP_REMOVED lines=12> */
[----:B------:R-:W-:Y:S02]  /*4e80*/  F2FP.BF16.F32.PACK_AB R187, RZ, R104 ;  /* 0x00000068ffbb723e */ /* 0x000fe400000010ff */
[----:B------:R-:W-:Y:S01]  /*4e90*/  MOV R104, RZ ;  /* 0x000000ff00687202 */ /* 0x000fe20000000f00 */
        /* <DEDUP_REMOVED lines=10> */
.L_x_3094:
[----:B------:R-:W-:Y:S05]  /*4f40*/  BSYNC.RECONVERGENT B1 ;  /* 0x0000000000017941 */ /* 0x000fea0003800200 */
.L_x_3093:
[----:B------:R-:W-:-:S07]  /*4f50*/  FADD.FTZ R17, R17, R104 ;  /* 0x0000006811117221 */ /* 0x000fce0000010000 */
.L_x_3092:
        /* <DEDUP_REMOVED lines=11> */
[----:B------:R-:W-:-:S04]  /*5010*/  IMAD.MOV.U32 R105, RZ, RZ, RZ ;  /* 0x000000ffff697224 */ /* 0x000fc800078e00ff */
        /* <DEDUP_REMOVED lines=12> */
.L_x_3097:
[----:B------:R-:W-:Y:S05]  /*50e0*/  BSYNC.RECONVERGENT B1 ;  /* 0x0000000000017941 */ /* 0x000fea0003800200 */
.L_x_3096:
[----:B------:R-:W-:-:S07]  /*50f0*/  FADD.FTZ R18, R18, R105 ;  /* 0x0000006912127221 */ /* 0x000fce0000010000 */
.L_x_3095:
[----:B------:R-:W-:Y:S05]  /*5100*/  @!P4 BRA `(.L_x_3081) ;  /* 0x000000000064c947 */ /* 0x000fea0003800000 */
[----:B01----:R-:W-:Y:S01]  /*5110*/  FFMA.FTZ R104, R154, R111, R108 ;  /* 0x0000006f9a687223 */ /* 0x003fe2000001006c */
        /* <DEDUP_REMOVED lines=22> */
.L_x_3099:
[----:B------:R-:W-:Y:S05]  /*5280*/  BSYNC.RECONVERGENT B1 ;  /* 0x0000000000017941 */ /* 0x000fea0003800200 */
.L_x_3098:
[----:B------:R-:W-:-:S07]  /*5290*/  FADD.FTZ R19, R19, R104 ;  /* 0x0000006813137221 */ /* 0x000fce0000010000 */
.L_x_3081:
        /* <DEDUP_REMOVED lines=10> */
.L_x_3100:
        /* <DEDUP_REMOVED lines=9> */
.L_x_3101:
[----:B------:R-:W-:Y:S02]  /*53d0*/  IADD3 R195, PT, PT, R195, 0x80, RZ ;  /* 0x00000080c3c37810 */ /* 0x000fe40007ffe0ff */
[----:B------:R-:W-:-:S07]  /*53e0*/  IADD3 R109, PT, PT, R109, 0x80, RZ ;  /* 0x000000806d6d7810 */ /* 0x000fce0007ffe0ff */
.L_x_3074:
[----:B------:R-:W-:Y:S05]  /*53f0*/  BSYNC.RECONVERGENT B0 ;  /* 0x0000000000007941 */ /* 0x000fea0003800200 */
.L_x_3073:
        /* <DEDUP_REMOVED lines=12> */
.L_x_3104:
[----:B------:R-:W-:Y:S05]  /*54c0*/  BRA.U !UP0, `(.L_x_3105) ;  /* 0x0000000908487547 */ /* 0x000fea000b800000 */
[----:B------:R-:W-:-:S04]  /*54d0*/  UISETP.NE.U32.AND UP0, UPT, UR16, URZ, UPT ;  /* 0x000000ff1000728c */ /* 0x000fc8000bf05070 */
[----:B------:R-:W-:-:S06]  /*54e0*/  UISETP.NE.AND.EX UP0, UPT, UR17, URZ, UPT, UP0 ;  /* 0x000000ff1100728c */ /* 0x000fcc000bf05300 */
[----:B------:R-:W-:-:S04]  /*54f0*/  PLOP3.LUT P5, PT, PT, PT, UP0, 0x80, 0x8 ;  /* 0x000000000008781c */ /* 0x000fc80003faf008 */
[----:B------:R-:W-:-:S09]  /*5500*/  P2R R124, PR, RZ, 0x20 ;  /* 0x00000020ff7c7803 */ /* 0x000fd20000000000 */
[----:B------:R-:W-:Y:S05]  /*5510*/  @!P5 BRA `(.L_x_3106) ;  /* 0x000000040024d947 */ /* 0x000fea0003800000 */
[----:B------:R-:W-:Y:S02]  /*5520*/  ISETP.GT.AND P5, PT, R2, RZ, PT ;  /* 0x000000ff0200720c */ /* 0x000fe40003fa4270 */
[C---:B0123-5:R-:W-:Y:S02]  /*5530*/  SHF.L.U32 R105, R116.reuse, 0x10, RZ ;  /* 0x0000001074697819 */ /* 0x06ffe400000006ff */
        /* <DEDUP_REMOVED lines=31> */
.L_x_3107:
        /* <DEDUP_REMOVED lines=12> */
.L_x_3108:
[----:B------:R-:W-:Y:S05]  /*57f0*/  @!P4 BRA `(.L_x_3109) ;  /* 0x00000000002cc947 */ /* 0x000fea0003800000 */
[----:B------:R-:W-:Y:S01]  /*5800*/  FMUL.FTZ R104, R123, UR15 ;  /* 0x0000000f7b687c20 */ /* 0x000fe20008410000 */
[----:B------:R-:W-:Y:S02]  /*5810*/  LOP3.LUT P5, RZ, R155, 0xff0000, RZ, 0xc0, !PT ;  /* 0x00ff00009bff7812 */ /* 0x000fe400078ac0ff */
[----:B------:R-:W-:Y:S01]  /*5820*/  MOV R105, RZ ;  /* 0x000000ff00697202 */ /* 0x000fe20000000f00 */
[----:B------:R-:W-:-:S04]  /*5830*/  FMUL.FTZ R107, R104, UR14 ;  /* 0x0000000e686b7c20 */ /* 0x000fc80008410000 */
[----:B------:R-:W-:-:S05]  /*5840*/  FMUL.FTZ R104, R82, R107 ;  /* 0x0000006b52687220 */ /* 0x000fca0000410000 */
[----:B------:R-:W-:Y:S01]  /*5850*/  FSEL R104, R104, RZ, P5 ;  /* 0x000000ff68687208 */ /* 0x000fe20002800000 */
[----:B------:R-:W-:-:S03]  /*5860*/  @P5 IMAD.U32 R106, R183, 0x10000, RZ ;  /* 0x00010000b76a5824 */ /* 0x000fc600078e00ff */
[----:B------:R-:W-:Y:S01]  /*5870*/  F2FP.BF16.F32.PACK_AB R104, RZ, R104 ;  /* 0x00000068ff68723e */ /* 0x000fe200000010ff */
[----:B------:R-:W-:-:S03]  /*5880*/  @P5 FMUL.FTZ R105, R106, R107 ;  /* 0x0000006b6a695220 */ /* 0x000fc60000410000 */
[----:B------:R-:W-:Y:S01]  /*5890*/  PRMT R188, R104, 0x7610, R188 ;  /* 0x0000761068bc7816 */ /* 0x000fe200000000bc */
[----:B------:R-:W-:-:S07]  /*58a0*/  FADD.FTZ R14, R14, R105 ;  /* 0x000000690e0e7221 */ /* 0x000fce0000010000 */
.L_x_3109:
        /* <DEDUP_REMOVED lines=16> */
.L_x_3106:
[----:B------:R-:W-:Y:S01]  /*59b0*/  ISETP.GT.AND P5, PT, R2, RZ, PT ;  /* 0x000000ff0200720c */ /* 0x000fe20003fa4270 */
[----:B------:R-:W-:-:S12]  /*59c0*/  @!P4 BRA `(.L_x_3111) ;  /* 0x00000000003cc947 */ /* 0x000fd80003800000 */
[----:B0123--:R-:W-:Y:S01]  /*59d0*/  @P5 FFMA.FTZ R107, R157, R111, R108 ;  /* 0x0000006f9d6b5223 */ /* 0x00ffe2000001006c */
        /* <DEDUP_REMOVED lines=14> */
.L_x_3111:
[----:B------:R-:W-:Y:S05]  /*5ac0*/  @!P4 BRA `(.L_x_3112) ;  /* 0x000000000040c947 */ /* 0x000fea0003800000 */
[----:B0123-5:R-:W-:Y:S01]  /*5ad0*/  SHF.R.U64 R105, R116, 0x10, R117 ;  /* 0x0000001074697819 */ /* 0x02ffe20000001275 */
[----:B------:R-:W-:Y:S01]  /*5ae0*/  @P5 FFMA.FTZ R104, R156, R111, R108 ;  /* 0x0000006f9c685223 */ /* 0x000fe2000001006c */
[----:B------:R-:W-:Y:S02]  /*5af0*/  LOP3.LUT P6, RZ, R155, 0xff00, RZ, 0xc0, !PT ;  /* 0x0000ff009bff7812 */ /* 0x000fe400078cc0ff */
[----:B------:R-:W-:Y:S01]  /*5b00*/  SHF.L.U32 R105, R105, 0x10, RZ ;  /* 0x0000001069697819 */ /* 0x000fe200000006ff */
[----:B------:R-:W-:-:S04]  /*5b10*/  @P5 FADD.FTZ R104, R161, -R104 ;  /* 0x80000068a1685221 */ /* 0x000fc80000010000 */
[----:B------:R-:W-:Y:S01]  /*5b20*/  @P5 FFMA.FTZ R105, R0, R104, R105 ;  /* 0x0000006800695223 */ /* 0x000fe20000010069 */
[----:B------:R-:W-:-:S03]  /*5b30*/  HFMA2 R104, -RZ, RZ, 0, 0 ;  /* 0x00000000ff687431 */ /* 0x000fc600000001ff */
        /* <DEDUP_REMOVED lines=9> */
.L_x_3112:
[----:B------:R-:W-:Y:S05]  /*5bd0*/  @!P4 BRA `(.L_x_3113) ;  /* 0x00000000003cc947 */ /* 0x000fea0003800000 */
        /* <DEDUP_REMOVED lines=15> */
.L_x_3113:
[----:B------:R-:W-:Y:S05]  /*5cd0*/  @!P4 BRA `(.L_x_3110) ;  /* 0x0000000c0014c947 */ /* 0x000fea0003800000 */
[----:B0123-5:R-:W-:Y:S01]  /*5ce0*/  SHF.R.U32.HI R105, RZ, 0x10, R117 ;  /* 0x00000010ff697819 */ /* 0x02ffe20000011675 */
        /* <DEDUP_REMOVED lines=16> */
.L_x_3105:
        /* <DEDUP_REMOVED lines=36> */
.L_x_3115:
        /* <DEDUP_REMOVED lines=12> */
.L_x_3116:
        /* <DEDUP_REMOVED lines=12> */
.L_x_3117:
        /* <DEDUP_REMOVED lines=16> */
.L_x_3114:
[----:B------:R-:W-:Y:S05]  /*62b0*/  @!P4 BRA `(.L_x_3118) ;  /* 0x000000000064c947 */ /* 0x000fea0003800000 */
[----:B0123--:R-:W-:Y:S01]  /*62c0*/  FFMA.FTZ R105, R157, R111, R108 ;  /* 0x0000006f9d697223 */ /* 0x00ffe2000001006c */
        /* <DEDUP_REMOVED lines=22> */
.L_x_3120:
[----:B------:R-:W-:Y:S05]  /*6430*/  BSYNC.RECONVERGENT B1 ;  /* 0x0000000000017941 */ /* 0x000fea0003800200 */
.L_x_3119:
[----:B------:R-:W-:-:S07]  /*6440*/  FADD.FTZ R12, R12, R105 ;  /* 0x000000690c0c7221 */ /* 0x000fce0000010000 */
.L_x_3118:
        /* <DEDUP_REMOVED lines=24> */
.L_x_3123:
[----:B------:R-:W-:Y:S05]  /*65d0*/  BSYNC.RECONVERGENT B1 ;  /* 0x0000000000017941 */ /* 0x000fea0003800200 */
.L_x_3122:
[----:B------:R-:W-:-:S07]  /*65e0*/  FADD.FTZ R13, R13, R104 ;  /* 0x000000680d0d7221 */ /* 0x000fce0000010000 */
.L_x_3121:
        /* <DEDUP_REMOVED lines=24> */
.L_x_3126:
[----:B------:R-:W-:Y:S05]  /*6770*/  BSYNC.RECONVERGENT B1 ;  /* 0x0000000000017941 */ /* 0x000fea0003800200 */
.L_x_3125:
[----:B------:R-:W-:-:S07]  /*6780*/  FADD.FTZ R14, R14, R105 ;  /* 0x000000690e0e7221 */ /* 0x000fce0000010000 */
.L_x_3124:
[----:B------:R-:W-:Y:S05]  /*6790*/  @!P4 BRA `(.L_x_3110) ;  /* 0x000000000064c947 */ /* 0x000fea0003800000 */
[----:B0123--:R-:W-:Y:S01]  /*67a0*/  FFMA.FTZ R104, R162, R111, R108 ;  /* 0x0000006fa2687223 */ /* 0x00ffe2000001006c */
        /* <DEDUP_REMOVED lines=22> */
.L_x_3128:
[----:B------:R-:W-:Y:S05]  /*6910*/  BSYNC.RECONVERGENT B1 ;  /* 0x0000000000017941 */ /* 0x000fea0003800200 */
.L_x_3127:
[----:B------:R-:W-:-:S07]  /*6920*/  FADD.FTZ R15, R15, R104 ;  /* 0x000000680f0f7221 */ /* 0x000fce0000010000 */
.L_x_3110:
        /* <DEDUP_REMOVED lines=10> */
.L_x_3129:
        /* <DEDUP_REMOVED lines=9> */
.L_x_3130:
[----:B------:R-:W-:Y:S02]  /*6a60*/  IADD3 R195, PT, PT, R195, 0x80, RZ ;  /* 0x00000080c3c37810 */ /* 0x000fe40007ffe0ff */
[----:B------:R-:W-:-:S07]  /*6a70*/  IADD3 R109, PT, PT, R109, 0x80, RZ ;  /* 0x000000806d6d7810 */ /* 0x000fce0007ffe0ff */
.L_x_3103:
[----:B------:R-:W-:Y:S05]  /*6a80*/  BSYNC.RECONVERGENT B0 ;  /* 0x0000000000007941 */ /* 0x000fea0003800200 */
.L_x_3102:
        /* <DEDUP_REMOVED lines=12> */
.L_x_3133:
        /* <DEDUP_REMOVED lines=31> */
[----:B------:R-:W-:-:S03]  /*6d40*/  HFMA2 R105, -RZ, RZ, 0, 0 ;  /* 0x00000000ff697431 */ /* 0x000fc600000001ff */
[----:B------:R-:W-:-:S04]  /*6d50*/  FMUL.FTZ R104, R72, R125 ;  /* 0x0000007d48687220 */ /* 0x000fc80000410000 */
[----:B------:R-:W-:Y:S02]  /*6d60*/  @P5 SHF.L.U32 R106, R181, 0x10, RZ ;  /* 0x00000010b56a5819 */ /* 0x000fe400000006ff */
[----:B------:R-:W-:-:S03]  /*6d70*/  FSEL R104, R104, RZ, P5 ;  /* 0x000000ff68687208 */ /* 0x000fc60002800000 */
[----:B------:R-:W-:Y:S01]  /*6d80*/  @P5 FMUL.FTZ R105, R106, R125 ;  /* 0x0000007d6a695220 */ /* 0x000fe20000410000 */
[----:B------:R-:W-:-:S03]  /*6d90*/  F2FP.BF16.F32.PACK_AB R104, RZ, R104 ;  /* 0x00000068ff68723e */ /* 0x000fc600000010ff */
[----:B------:R-:W-:Y:S01]  /*6da0*/  FADD.FTZ R8, R8, R105 ;  /* 0x0000006908087221 */ /* 0x000fe20000010000 */
[----:B------:R-:W-:-:S07]  /*6db0*/  PRMT R186, R104, 0x7610, R186 ;  /* 0x0000761068ba7816 */ /* 0x000fce00000000ba */
.L_x_3136:
        /* <DEDUP_REMOVED lines=12> */
.L_x_3137:
        /* <DEDUP_REMOVED lines=12> */
.L_x_3138:
        /* <DEDUP_REMOVED lines=16> */
.L_x_3135:
[----:B------:R-:W-:Y:S01]  /*7040*/  ISETP.GT.AND P5, PT, R2, RZ, PT ;  /* 0x000000ff0200720c */ /* 0x000fe20003fa4270 */
[----:B------:R-:W-:-:S12]  /*7050*/  @!P4 BRA `(.L_x_3140) ;  /* 0x00000000003cc947 */ /* 0x000fd80003800000 */
[----:B01234-:R-:W-:Y:S01]  /*7060*/  @P5 FFMA.FTZ R107, R165, R111, R108 ;  /* 0x0000006fa56b5223 */ /* 0x01ffe2000001006c */
[----:B-----5:R-:W-:Y:S01]  /*7070*/  IMAD.U32 R105, R114, 0x10000, RZ ;  /* 0x0001000072697824 */ /* 0x020fe200078e00ff */
[----:B------:R-:W-:Y:S02]  /*7080*/  LOP3.LUT P6, RZ, R164, 0xff, RZ, 0xc0, !PT ;  /* 0x000000ffa4ff7812 */ /* 0x000fe400078cc0ff */
[----:B------:R-:W-:-:S04]  /*7090*/  @P5 FADD.FTZ R107, R168, -R107 ;  /* 0x8000006ba86b5221 */ /* 0x000fc80000010000 */
[----:B------:R-:W-:-:S04]  /*70a0*/  @P5 FFMA.FTZ R105, R0, R107, R105 ;  /* 0x0000006b00695223 */ /* 0x000fc80000010069 */
[----:B------:R-:W-:-:S03]  /*70b0*/  FMUL.FTZ R105, R105, UR15 ;  /* 0x0000000f69697c20 */ /* 0x000fc60008410000 */
[----:B------:R-:W-:Y:S01]  /*70c0*/  @P6 SHF.L.U32 R106, R181, 0x10, RZ ;  /* 0x00000010b56a6819 */ /* 0x000fe200000006ff */
[----:B------:R-:W-:Y:S01]  /*70d0*/  FMUL.FTZ R107, R105, UR14 ;  /* 0x0000000e696b7c20 */ /* 0x000fe20008410000 */
[----:B------:R-:W-:-:S03]  /*70e0*/  HFMA2 R105, -RZ, RZ, 0, 0 ;  /* 0x00000000ff697431 */ /* 0x000fc600000001ff */
[-C--:B------:R-:W-:Y:S01]  /*70f0*/  FMUL.FTZ R104, R72, R107.reuse ;  /* 0x0000006b48687220 */ /* 0x080fe20000410000 */
[----:B------:R-:W-:-:S04]  /*7100*/  @P6 FMUL.FTZ R105, R106, R107 ;  /* 0x0000006b6a696220 */ /* 0x000fc80000410000 */
[----:B------:R-:W-:Y:S01]  /*7110*/  FSEL R104, R104, RZ, P6 ;  /* 0x000000ff68687208 */ /* 0x000fe20003000000 */
[----:B------:R-:W-:-:S03]  /*7120*/  FADD.FTZ R8, R8, R105 ;  /* 0x0000006908087221 */ /* 0x000fc60000010000 */
[----:B------:R-:W-:-:S04]  /*7130*/  F2FP.BF16.F32.PACK_AB R104, RZ, R104 ;  /* 0x00000068ff68723e */ /* 0x000fc800000010ff */
[----:B------:R-:W-:-:S07]  /*7140*/  PRMT R186, R104, 0x7610, R186 ;  /* 0x0000761068ba7816 */ /* 0x000fce00000000ba */
.L_x_3140:
[----:B------:R-:W-:Y:S05]  /*7150*/  @!P4 BRA `(.L_x_3141) ;  /* 0x000000000040c947 */ /* 0x000fea0003800000 */
[----:B012345:R-:W-:Y:S01]  /*7160*/  SHF.R.U64 R105, R114, 0x10, R115 ;  /* 0x0000001072697819 */ /* 0x03ffe20000001273 */
        /* <DEDUP_REMOVED lines=15> */
.L_x_3141:
[----:B------:R-:W-:Y:S05]  /*7260*/  @!P4 BRA `(.L_x_3142) ;  /* 0x00000000003cc947 */ /* 0x000fea0003800000 */
[----:B01234-:R-:W-:Y:S01]  /*7270*/  @P5 FFMA.FTZ R107, R167, R111, R108 ;  /* 0x0000006fa76b5223 */ /* 0x01ffe2000001006c */
        /* <DEDUP_REMOVED lines=14> */
.L_x_3142:
[----:B------:R-:W-:Y:S05]  /*7360*/  @!P4 BRA `(.L_x_3139) ;  /* 0x0000000c0014c947 */ /* 0x000fea0003800000 */
[----:B012345:R-:W-:Y:S01]  /*7370*/  SHF.R.U32.HI R105, RZ, 0x10, R115 ;  /* 0x00000010ff697819 */ /* 0x03ffe20000011673 */
[----:B------:R-:W-:-:S03]  /*7380*/  @P5 FFMA.FTZ R104, R172, R111, R108 ;  /* 0x0000006fac685223 */ /* 0x000fc6000001006c */
[----:B------:R-:W-:Y:S01]  /*7390*/  SHF.L.U32 R105, R105, 0x10, RZ ;  /* 0x0000001069697819 */ /* 0x000fe200000006ff */
        /* <DEDUP_REMOVED lines=14> */
.L_x_3134:
        /* <DEDUP_REMOVED lines=36> */
.L_x_3144:
[----:B------:R-:W-:Y:S05]  /*76c0*/  @!P4 BRA `(.L_x_3145) ;  /* 0x00000000002cc947 */ /* 0x000fea0003800000 */
[----:B------:R-:W-:Y:S01]  /*76d0*/  FMUL.FTZ R106, R106, UR15 ;  /* 0x0000000f6a6a7c20 */ /* 0x000fe20008410000 */
[----:B-----5:R-:W-:Y:S02]  /*76e0*/  LOP3.LUT P5, RZ, R164, 0xff00, RZ, 0xc0, !PT ;  /* 0x0000ff00a4ff7812 */ /* 0x020fe400078ac0ff */
        /* <DEDUP_REMOVED lines=9> */
.L_x_3145:
        /* <DEDUP_REMOVED lines=12> */
.L_x_3146:
        /* <DEDUP_REMOVED lines=16> */
.L_x_3143:
[----:B------:R-:W-:Y:S05]  /*7940*/  @!P4 BRA `(.L_x_3147) ;  /* 0x000000000064c947 */ /* 0x000fea0003800000 */
[----:B01234-:R-:W-:Y:S01]  /*7950*/  FFMA.FTZ R105, R165, R111, R108 ;  /* 0x0000006fa5697223 */ /* 0x01ffe2000001006c */
        /* <DEDUP_REMOVED lines=22> */
.L_x_3149:
[----:B------:R-:W-:Y:S05]  /*7ac0*/  BSYNC.RECONVERGENT B1 ;  /* 0x0000000000017941 */ /* 0x000fea0003800200 */
.L_x_3148:
[----:B------:R-:W-:-:S07]  /*7ad0*/  FADD.FTZ R8, R8, R105 ;  /* 0x0000006908087221 */ /* 0x000fce0000010000 */
.L_x_3147:
        /* <DEDUP_REMOVED lines=24> */
.L_x_3152:
[----:B------:R-:W-:Y:S05]  /*7c60*/  BSYNC.RECONVERGENT B1 ;  /* 0x0000000000017941 */ /* 0x000fea0003800200 */
.L_x_3151:
[----:B------:R-:W-:-:S07]  /*7c70*/  FADD.FTZ R9, R9, R104 ;  /* 0x0000006809097221 */ /* 0x000fce0000010000 */
.L_x_3150:
        /* <DEDUP_REMOVED lines=24> */
.L_x_3155:
[----:B------:R-:W-:Y:S05]  /*7e00*/  BSYNC.RECONVERGENT B1 ;  /* 0x0000000000017941 */ /* 0x000fea0003800200 */
.L_x_3154:
[----:B------:R-:W-:-:S07]  /*7e10*/  FADD.FTZ R10, R10, R105 ;  /* 0x000000690a0a7221 */ /* 0x000fce0000010000 */
.L_x_3153:
[----:B------:R-:W-:Y:S05]  /*7e20*/  @!P4 BRA `(.L_x_3139) ;  /* 0x000000000064c947 */ /* 0x000fea0003800000 */
[----:B01234-:R-:W-:Y:S01]  /*7e30*/  FFMA.FTZ R104, R172, R111, R108 ;  /* 0x0000006fac687223 */ /* 0x01ffe2000001006c */
        /* <DEDUP_REMOVED lines=22> */
.L_x_3157:
[----:B------:R-:W-:Y:S05]  /*7fa0*/  BSYNC.RECONVERGENT B1 ;  /* 0x0000000000017941 */ /* 0x000fea0003800200 */
.L_x_3156:
[----:B------:R-:W-:-:S07]  /*7fb0*/  FADD.FTZ R11, R11, R104 ;  /* 0x000000680b0b7221 */ /* 0x000fce0000010000 */
.L_x_3139:
        /* <DEDUP_REMOVED lines=10> */
.L_x_3158:
        /* <DEDUP_REMOVED lines=9> */
.L_x_3159:
[----:B------:R-:W-:Y:S02]  /*80f0*/  IADD3 R195, PT, PT, R195, 0x80, RZ ;  /* 0x00000080c3c37810 */ /* 0x000fe40007ffe0ff */
[----:B------:R-:W-:-:S07]  /*8100*/  IADD3 R109, PT, PT, R109, 0x80, RZ ;  /* 0x000000806d6d7810 */ /* 0x000fce0007ffe0ff */
.L_x_3132:
[----:B------:R-:W-:Y:S05]  /*8110*/  BSYNC.RECONVERGENT B0 ;  /* 0x0000000000007941 */ /* 0x000fea0003800200 */
.L_x_3131:
        /* <DEDUP_REMOVED lines=13> */
.L_x_3162:
[----:B------:R-:W-:Y:S05]  /*81f0*/  BRA.U !UP0, `(.L_x_3163) ;  /* 0x0000000908487547 */ /* 0x000fea000b800000 */
[----:B------:R-:W-:-:S04]  /*8200*/  UISETP.NE.U32.AND UP0, UPT, UR16, URZ, UPT ;  /* 0x000000ff1000728c */ /* 0x000fc8000bf05070 */
[----:B------:R-:W-:-:S06]  /*8210*/  UISETP.NE.AND.EX UP0, UPT, UR17, URZ, UPT, UP0 ;  /* 0x000000ff1100728c */ /* 0x000fcc000bf05300 */
[----:B------:R-:W-:-:S04]  /*8220*/  PLOP3.LUT P5, PT, PT, PT, UP0, 0x80, 0x8 ;  /* 0x000000000008781c */ /* 0x000fc80003faf008 */
[----:B------:R-:W-:-:S09]  /*8230*/  P2R R110, PR, RZ, 0x20 ;  /* 0x00000020ff6e7803 */ /* 0x000fd20000000000 */
[----:B------:R-:W-:Y:S05]  /*8240*/  @!P5 BRA `(.L_x_3164) ;  /* 0x000000040024d947 */ /* 0x000fea0003800000 */
[----:B------:R-:W-:Y:S01]  /*8250*/  ISETP.GT.AND P5, PT, R2, RZ, PT ;  /* 0x000000ff0200720c */ /* 0x000fe20003fa4270 */
[C---:B012345:R-:W-:Y:S01]  /*8260*/  IMAD.U32 R105, R112.reuse, 0x10000, RZ ;  /* 0x0001000070697824 */ /* 0x07ffe200078e00ff */
[--C-:B------:R-:W-:Y:S02]  /*8270*/  SHF.R.U64 R104, R112, 0x10, R113.reuse ;  /* 0x0000001070687819 */ /* 0x100fe40000001271 */
[----:B------:R-:W-:-:S04]  /*8280*/  SHF.R.U32.HI R125, RZ, 0x10, R113 ;  /* 0x00000010ff7d7819 */ /* 0x000fc80000011671 */
[----:B------:R-:W-:-:S05]  /*8290*/  SHF.L.U32 R125, R125, 0x10, RZ ;  /* 0x000000107d7d7819 */ /* 0x000fca00000006ff */
        /* <DEDUP_REMOVED lines=28> */
.L_x_3165:
        /* <DEDUP_REMOVED lines=12> */
.L_x_3166:
        /* <DEDUP_REMOVED lines=12> */
.L_x_3167:
        /* <DEDUP_REMOVED lines=16> */
.L_x_3164:
[----:B------:R-:W-:Y:S01]  /*86e0*/  ISETP.GT.AND P5, PT, R2, RZ, PT ;  /* 0x000000ff0200720c */ /* 0x000fe20003fa4270 */
[----:B------:R-:W-:-:S12]  /*86f0*/  @!P4 BRA `(.L_x_3169) ;  /* 0x00000000003cc947 */ /* 0x000fd80003800000 */
        /* <DEDUP_REMOVED lines=15> */
.L_x_3169:
[----:B------:R-:W-:Y:S05]  /*87f0*/  @!P4 BRA `(.L_x_3170) ;  /* 0x000000000040c947 */ /* 0x000fea0003800000 */
[----:B012345:R-:W-:Y:S01]  /*8800*/  SHF.R.U64 R105, R112, 0x10, R113 ;  /* 0x0000001070697819 */ /* 0x03ffe20000001271 */
[----:B------:R-:W-:Y:S01]  /*8810*/  @P5 FFMA.FTZ R2, R174, R111, R108 ;  /* 0x0000006fae025223 */ /* 0x000fe2000001006c */
[----:B------:R-:W-:-:S03]  /*8820*/  LOP3.LUT P6, RZ, R173, 0xff00, RZ, 0xc0, !PT ;  /* 0x0000ff00adff7812 */ /* 0x000fc600078cc0ff */
[----:B------:R-:W-:Y:S02]  /*8830*/  IMAD.U32 R105, R105, 0x10000, RZ ;  /* 0x0001000069697824 */ /* 0x000fe400078e00ff */
[----:B------:R-:W-:-:S04]  /*8840*/  @P5 FADD.FTZ R2, R177, -R2 ;  /* 0x80000002b1025221 */ /* 0x000fc80000010000 */
[----:B------:R-:W-:Y:S01]  /*8850*/  @P5 FFMA.FTZ R105, R0, R2, R105 ;  /* 0x0000000200695223 */ /* 0x000fe20000010069 */
[----:B------:R-:W-:-:S03]  /*8860*/  MOV R2, RZ ;  /* 0x000000ff00027202 */ /* 0x000fc60000000f00 */
[----:B------:R-:W-:-:S04]  /*8870*/  FMUL.FTZ R105, R105, UR15 ;  /* 0x0000000f69697c20 */ /* 0x000fc80008410000 */
[----:B------:R-:W-:Y:S01]  /*8880*/  FMUL.FTZ R106, R105, UR14 ;  /* 0x0000000e696a7c20 */ /* 0x000fe20008410000 */
[----:B------:R-:W-:-:S03]  /*8890*/  @P6 SHF.L.U32 R105, R184, 0x10, RZ ;  /* 0x00000010b8696819 */ /* 0x000fc600000006ff */
[-C--:B------:R-:W-:Y:S02]  /*88a0*/  FMUL.FTZ R104, R65, R106.reuse ;  /* 0x0000006a41687220 */ /* 0x080fe40000410000 */
[----:B------:R-:W-:-:S03]  /*88b0*/  @P6 FMUL.FTZ R2, R105, R106 ;  /* 0x0000006a69026220 */ /* 0x000fc60000410000 */
[----:B------:R-:W-:Y:S01]  /*88c0*/  FSEL R104, R104, RZ, P6 ;  /* 0x000000ff68687208 */ /* 0x000fe20003000000 */
[----:B------:R-:W-:-:S03]  /*88d0*/  FADD.FTZ R5, R5, R2 ;  /* 0x0000000205057221 */ /* 0x000fc60000010000 */
[----:B------:R-:W-:-:S04]  /*88e0*/  F2FP.BF16.F32.PACK_AB R104, RZ, R104 ;  /* 0x00000068ff68723e */ /* 0x000fc800000010ff */
[----:B------:R-:W-:-:S07]  /*88f0*/  PRMT R187, R104, 0x7610, R187 ;  /* 0x0000761068bb7816 */ /* 0x000fce00000000bb */
.L_x_3170:
        /* <DEDUP_REMOVED lines=16> */
.L_x_3171:
        /* <DEDUP_REMOVED lines=18> */
.L_x_3163:
        /* <DEDUP_REMOVED lines=36> */
.L_x_3173:
        /* <DEDUP_REMOVED lines=12> */
.L_x_3174:
        /* <DEDUP_REMOVED lines=12> */
.L_x_3175:
[----:B------:R-:W-:Y:S02]  /*8ee0*/  F2FP.BF16.F32.PACK_AB R106, RZ, R106 ;  /* 0x0000006aff6a723e */ /* 0x000fe400000010ff */
[----:B------:R-:W-:Y:S02]  /*8ef0*/  F2FP.BF16.F32.PACK_AB R193, RZ, R108 ;  /* 0x0000006cffc1723e */ /* 0x000fe400000010ff */
[----:B------:R-:W-:Y:S01]  /*8f00*/  PRMT R192, R106, 0x7610, R192 ;  /* 0x000076106ac07816 */ /* 0x000fe200000000c0 */
[----:B------:R-:W-:Y:S06]  /*8f10*/  @!P4 BRA `(.L_x_3168) ;  /* 0x0000000400acc947 */ /* 0x000fec0003800000 */
[----:B-----5:R-:W-:Y:S01]  /*8f20*/  ISETP.GE.U32.AND P5, PT, R173, 0x1000000, PT ;  /* 0x01000000ad00780c */ /* 0x020fe20003fa6070 */
[----:B------:R-:W-:-:S04]  /*8f30*/  FMUL.FTZ R0, R108, UR15 ;  /* 0x0000000f6c007c20 */ /* 0x000fc80008410000 */
[----:B------:R-:W-:Y:S01]  /*8f40*/  FMUL.FTZ R104, R0, UR14 ;  /* 0x0000000e00687c20 */ /* 0x000fe20008410000 */
[----:B------:R-:W-:-:S03]  /*8f50*/  IMAD.MOV.U32 R0, RZ, RZ, RZ ;  /* 0x000000ffff007224 */ /* 0x000fc600078e00ff */
        /* <DEDUP_REMOVED lines=8> */
.L_x_3172:
        /* <DEDUP_REMOVED lines=24> */
.L_x_3178:
[----:B------:R-:W-:Y:S05]  /*9160*/  BSYNC.RECONVERGENT B1 ;  /* 0x0000000000017941 */ /* 0x000fea0003800200 */
.L_x_3177:
[----:B------:R-:W-:-:S07]  /*9170*/  FADD.FTZ R4, R4, R105 ;  /* 0x0000006904047221 */ /* 0x000fce0000010000 */
.L_x_3176:
        /* <DEDUP_REMOVED lines=24> */
.L_x_3181:
[----:B------:R-:W-:Y:S05]  /*9300*/  BSYNC.RECONVERGENT B1 ;  /* 0x0000000000017941 */ /* 0x000fea0003800200 */
.L_x_3180:
[----:B------:R-:W-:-:S07]  /*9310*/  FADD.FTZ R5, R5, R104 ;  /* 0x0000006805057221 */ /* 0x000fce0000010000 */
.L_x_3179:
        /* <DEDUP_REMOVED lines=24> */
.L_x_3184:
[----:B------:R-:W-:Y:S05]  /*94a0*/  BSYNC.RECONVERGENT B1 ;  /* 0x0000000000017941 */ /* 0x000fea0003800200 */
.L_x_3183:
[----:B------:R-:W-:-:S07]  /*94b0*/  FADD.FTZ R6, R6, R105 ;  /* 0x0000006906067221 */ /* 0x000fce0000010000 */
.L_x_3182:
        /* <DEDUP_REMOVED lines=8> */
[----:B01234-:R-:W-:Y:S01]  /*9540*/  FMUL.FTZ R104, R0, UR14 ;  /* 0x0000000e00687c20 */ /* 0x01ffe20008410000 */
[----:B------:R-:W-:-:S03]  /*9550*/  HFMA2 R0, -RZ, RZ, 0, 0 ;  /* 0x00000000ff007431 */ /* 0x000fc600000001ff */
[----:B------:R-:W-:Y:S02]  /*9560*/  FMUL.FTZ R2, R67, R104 ;  /* 0x0000006843027220 */ /* 0x000fe40000410000 */
[----:B------:R-:W-:-:S03]  /*9570*/  @P5 SHF.L.U32 R105, R185, 0x10, RZ ;  /* 0x00000010b9695819 */ /* 0x000fc600000006ff */
[----:B------:R-:W-:Y:S02]  /*9580*/  FSEL R2, R2, RZ, P5 ;  /* 0x000000ff02027208 */ /* 0x000fe40002800000 */
[----:B------:R-:W-:Y:S02]  /*9590*/  @P5 FMUL.FTZ R0, R105, R104 ;  /* 0x0000006869005220 */ /* 0x000fe40000410000 */
[----:B------:R-:W-:Y:S02]  /*95a0*/  F2FP.BF16.F32.PACK_AB R2, RZ, R2 ;  /* 0x00000002ff02723e */ /* 0x000fe400000010ff */
[----:B------:R-:W-:Y:S02]  /*95b0*/  FADD.FTZ R7, R7, R0 ;  /* 0x0000000007077221 */ /* 0x000fe40000010000 */
[----:B------:R-:W-:-:S07]  /*95c0*/  PRMT R189, R2, 0x7610, R189 ;  /* 0x0000761002bd7816 */ /* 0x000fce00000000bd */
.L_x_3168:
        /* <DEDUP_REMOVED lines=10> */
.L_x_3185:
        /* <DEDUP_REMOVED lines=9> */
.L_x_3161:
[----:B------:R-:W-:Y:S05]  /*9700*/  BSYNC.RECONVERGENT B0 ;  /* 0x0000000000007941 */ /* 0x000fea0003800200 */
.L_x_3160:
[----:B01234-:R-:W0:Y:S01]  /*9710*/  LDC.64 R104, c[0x0][0x380] ;  /* 0x0000e000ff687b82 */ /* 0x01fe220000000a00 */
[----:B------:R-:W-:Y:S01]  /*9720*/  UPLOP3.LUT UP1, UPT, UPT, UPT, UP1, 0x40, 0x4 ;  /* 0x000000000004789c */ /* 0x000fe20003f2e810 */
[----:B0-----:R-:W-:-:S04]  /*9730*/  IADD3 R134, PT, PT, R134, R104, RZ ;  /* 0x0000006886867210 */ /* 0x001fc80007ffe0ff */
[----:B------:R-:W-:-:S13]  /*9740*/  ISETP.GE.AND P4, PT, R134, R105, PT ;  /* 0x000000698600720c */ /* 0x000fda0003f86270 */
[----:B------:R-:W-:Y:S05]  /*9750*/  @!P4 BRA `(.L_x_3186) ;  /* 0xffffff70000cc947 */ /* 0x000fea000383ffff */
.L_x_3029:
        /* <DEDUP_REMOVED lines=15> */
.L_x_3188:
[----:B------:R-:W-:Y:S05]  /*9850*/  BSYNC.RECONVERGENT B0 ;  /* 0x0000000000007941 */ /* 0x000fea0003800200 */
.L_x_3187:
        /* <DEDUP_REMOVED lines=12> */
.L_x_3190:
[----:B------:R-:W-:Y:S05]  /*9920*/  BSYNC.RECONVERGENT B0 ;  /* 0x0000000000007941 */ /* 0x000fea0003800200 */
.L_x_3189:
        /* <DEDUP_REMOVED lines=12> */
.L_x_3192:
[----:B------:R-:W-:Y:S05]  /*99f0*/  BSYNC.RECONVERGENT B0 ;  /* 0x0000000000007941 */ /* 0x000fea0003800200 */
.L_x_3191:
        /* <DEDUP_REMOVED lines=12> */
.L_x_3194:
[----:B------:R-:W-:Y:S05]  /*9ac0*/  BSYNC.RECONVERGENT B0 ;  /* 0x0000000000007941 */ /* 0x000fea0003800200 */
.L_x_3193:
        /* <DEDUP_REMOVED lines=12> */
.L_x_3195:
        /* <DEDUP_REMOVED lines=15> */
.L_x_10837:


//--------------------- .text._ZN10layer_norm22ln_bwd_finalize_kernelINS_22Kernel_traits_finalizeILj2560Ef13__nv_bfloat16S2_S2_fjLb1ELj1024ELj4ENS_18Kernel_traits_baseILj2560EfS2_S2_S2_fjLj1024EEEEELb1ELb1EEEvNS_9BwdParamsE --------------------------
	.section	.text._ZN10layer_norm22ln_bwd_finalize_kernelINS_22Kernel_traits_finalizeILj2560Ef13__nv_bfloat16S2_S2_fjLb1ELj1024ELj4ENS_18Kernel_traits_baseILj2560EfS2_S2_S2_fjLj1024EEEEELb1ELb1EEEvNS_9BwdParamsE,"ax",@progbits
	.align	128
        .global         _ZN10layer_norm22ln_bwd_finalize_kernelINS_22Kernel_traits_finalizeILj2560Ef13__nv_bfloat16S2_S2_fjLb1ELj1024ELj4ENS_18Kernel_traits_baseILj2560EfS2_S2_S2_fjLj1024EEEEELb1ELb1EEEvNS_9BwdParamsE
        .type           _ZN10layer_norm22ln_bwd_finalize_kernelINS_22Kernel_traits_finalizeILj2560Ef13__nv_bfloat16S2_S2_fjLb1ELj1024ELj4ENS_18Kernel_traits_baseILj2560EfS2_S2_S2_fjLj1024EEEEELb1ELb1EEEvNS_9BwdParamsE,@function
        .size           _ZN10layer_norm22ln_bwd_finalize_kernelINS_22Kernel_traits_finalizeILj2560Ef13__nv_bfloat16S2_S2_fjLb1ELj1024ELj4ENS_18Kernel_traits_baseILj2560EfS2_S2_S2_fjLj1024EEEEELb1ELb1EEEvNS_9BwdParamsE,(.L_x_10838 - _ZN10layer_norm22ln_bwd_finalize_kernelINS_22Kernel_traits_finalizeILj2560Ef13__nv_bfloat16S2_S2_fjLb1ELj1024ELj4ENS_18Kernel_traits_baseILj2560EfS2_S2_S2_fjLj1024EEEEELb1ELb1EEEvNS_9BwdParamsE)
        .other          _ZN10layer_norm22ln_bwd_finalize_kernelINS_22Kernel_traits_finalizeILj2560Ef13__nv_bfloat16S2_S2_fjLb1ELj1024ELj4ENS_18Kernel_traits_baseILj2560EfS2_S2_S2_fjLj1024EEEEELb1ELb1EEEvNS_9BwdParamsE,@"STO_CUDA_ENTRY STV_DEFAULT"
_ZN10layer_norm22ln_bwd_finalize_kernelINS_22Kernel_traits_finalizeILj2560Ef13__nv_bfloat16S2_S2_fjLb1ELj1024ELj4ENS_18Kernel_traits_baseILj2560EfS2_S2_S2_fjLj1024EEEEELb1ELb1EEEvNS_9BwdParamsE:
.text._ZN10layer_norm22ln_bwd_finalize_kernelINS_22Kernel_traits_finalizeILj2560Ef13__nv_bfloat16S2_S2_fjLb1ELj1024ELj4ENS_18Kernel_traits_baseILj2560EfS2_S2_S2_fjLj1024EEEEELb1ELb1EEEvNS_9BwdParamsE:
        /* <DEDUP_REMOVED lines=42> */
[-CC-:B------:R-:W-:Y:S01]  /*02a0*/  IMAD R23, R14, R12.reuse, R9.reuse ;  /* 0x0000000c0e177224 */ /* 0x180fe200078e0209 */
[C---:B------:R-:W-:Y:S01]  /*02b0*/  IADD3 R29, PT, PT, R4.reuse, R11, RZ ;  /* 0x0000000b041d7210 */ /* 0x040fe20007ffe0ff */
[-CC-:B------:R-:W-:Y:S01]  /*02c0*/  IMAD R15, R15, R12.reuse, R9.reuse ;  /* 0x0000000c0f0f7224 */ /* 0x180fe200078e0209 */
[----:B------:R-:W-:Y:S01]  /*02d0*/  IADD3 R24, PT, PT, R4, R13, RZ ;  /* 0x0000000d04187210 */ /* 0x000fe20007ffe0ff */
[-CC-:B------:R-:W-:Y:S01]  /*02e0*/  IMAD R27, R16, R12.reuse, R9.reuse ;  /* 0x0000000c101b7224 */ /* 0x180fe200078e0209 */
[C---:B------:R-:W-:Y:S01]  /*02f0*/  IADD3 R23, PT, PT, R4.reuse, R23, RZ ;  /* 0x0000001704177210 */ /* 0x040fe20007ffe0ff */
[-CC-:B------:R-:W-:Y:S01]  /*0300*/  IMAD R17, R17, R12.reuse, R9.reuse ;  /* 0x0000000c11117224 */ /* 0x180fe200078e0209 */
[C---:B------:R-:W-:Y:S01]  /*0310*/  IADD3 R25, PT, PT, R4.reuse, R15, RZ ;  /* 0x0000000f04197210 */ /* 0x040fe20007ffe0ff */
[-CC-:B------:R-:W-:Y:S01]  /*0320*/  IMAD R19, R19, R12.reuse, R9.reuse ;  /* 0x0000000c13137224 */ /* 0x180fe200078e0209 */
[C---:B------:R-:W-:Y:S01]  /*0330*/  IADD3 R27, PT, PT, R4.reuse, R27, RZ ;  /* 0x0000001b041b7210 */ /* 0x040fe20007ffe0ff */
[----:B------:R-:W-:Y:S01]  /*0340*/  IMAD R9, R5, R12, R9 ;  /* 0x0000000c05097224 */ /* 0x000fe200078e0209 */
[----:B------:R-:W-:-:S02]  /*0350*/  IADD3 R13, PT, PT, R4, R17, RZ ;  /* 0x00000011040d7210 */ /* 0x000fc40007ffe0ff */
[C---:B------:R-:W-:Y:S02]  /*0360*/  IADD3 R22, PT, PT, R4.reuse, R19, RZ ;  /* 0x0000001304167210 */ /* 0x040fe40007ffe0ff */
[----:B------:R-:W-:-:S07]  /*0370*/  IADD3 R9, PT, PT, R4, R9, RZ ;  /* 0x0000000904097210 */ /* 0x000fce0007ffe0ff */
.L_x_3200:
        /* <DEDUP_REMOVED lines=87> */
.L_x_3199:
[----:B------:R-:W-:Y:S05]  /*08f0*/  BSYNC.RECONVERGENT B1 ;  /* 0x0000000000017941 */ /* 0x000fea0003800200 */
.L_x_3198:
        /* <DEDUP_REMOVED lines=11> */
[----:B-1----:R-:W-:-:S05]  /*09b0*/  IMAD.WIDE.U32 R22, R19, 0x4, R12 ;  /* 0x0000000413167825 */ /* 0x002fca00078e000c */
[----:B------:R1:W3:Y:S01]  /*09c0*/  LDG.E R11, desc[UR6][R22.64] ;  /* 0x00000006160b7981 */ /* 0x0002e2000c1e1900 */
[----:B--2---:R-:W-:-:S05]  /*09d0*/  IMAD.WIDE.U32 R24, R19, 0x4, R14 ;  /* 0x0000000413187825 */ /* 0x004fca00078e000e */
[----:B------:R2:W4:Y:S01]  /*09e0*/  LDG.E R27, desc[UR6][R24.64] ;  /* 0x00000006181b7981 */ /* 0x000522000c1e1900 */
[CC--:B-1----:R-:W-:Y:S01]  /*09f0*/  LEA R23, R26.reuse, R19.reuse, 0x5 ;  /* 0x000000131a177211 */ /* 0x0c2fe200078e28ff */
[----:B0-----:R-:W-:Y:S01]  /*0a00*/  IMAD.WIDE.U32 R20, R19, 0x4, R16 ;  /* 0x0000000413147825 */ /* 0x001fe200078e0010 */
[----:B------:R-:W-:-:S04]  /*0a10*/  LEA R19, R26, R19, 0x6 ;  /* 0x000000131a137211 */ /* 0x000fc800078e30ff */
[----:B------:R0:W5:Y:S01]  /*0a20*/  LDG.E R29, desc[UR6][R20.64] ;  /* 0x00000006141d7981 */ /* 0x000162000c1e1900 */
[----:B--2---:R-:W-:-:S04]  /*0a30*/  IMAD.WIDE.U32 R24, R23, 0x4, R12 ;  /* 0x0000000417187825 */ /* 0x004fc800078e000c */
[----:B0-----:R-:W-:-:S05]  /*0a40*/  IMAD.WIDE.U32 R20, R19, 0x4, R12 ;  /* 0x0000000413147825 */ /* 0x001fca00078e000c */
[----:B------:R0:W2:Y:S02]  /*0a50*/  LDG.E R9, desc[UR6][R20.64] ;  /* 0x0000000614097981 */ /* 0x0000a4000c1e1900 */
[----:B0-----:R-:W-:-:S06]  /*0a60*/  IMAD.WIDE.U32 R20, R23, 0x4, R16 ;  /* 0x0000000417147825 */ /* 0x001fcc00078e0010 */
[----:B------:R-:W2:Y:S01]  /*0a70*/  LDG.E R21, desc[UR6][R20.64] ;  /* 0x0000000614157981 */ /* 0x000ea2000c1e1900 */
[----:B---3--:R-:W-:-:S03]  /*0a80*/  FADD.FTZ R11, R6, R11 ;  /* 0x0000000b060b7221 */ /* 0x008fc60000010000 */
[----:B------:R0:W3:Y:S02]  /*0a90*/  LDG.E R6, desc[UR6][R24.64] ;  /* 0x0000000618067981 */ /* 0x0000e4000c1e1900 */
[----:B0-----:R-:W-:-:S04]  /*0aa0*/  IMAD.WIDE.U32 R24, R19, 0x4, R16 ;  /* 0x0000000413187825 */ /* 0x001fc800078e0010 */
[----:B----4-:R-:W-:Y:S01]  /*0ab0*/  FADD.FTZ R22, R18, R27 ;  /* 0x0000001b12167221 */ /* 0x010fe20000010000 */
[----:B------:R0:W4:Y:S02]  /*0ac0*/  LDG.E R20, desc[UR6][R24.64] ;  /* 0x0000000618147981 */ /* 0x000124000c1e1900 */
[----:B0-----:R-:W-:Y:S01]  /*0ad0*/  IMAD.WIDE.U32 R24, R23, 0x4, R14 ;  /* 0x0000000417187825 */ /* 0x001fe200078e000e */
[----:B------:R-:W-:-:S03]  /*0ae0*/  LEA R23, R26, R19, 0x5 ;  /* 0x000000131a177211 */ /* 0x000fc600078e28ff */
[----:B------:R-:W-:Y:S02]  /*0af0*/  IMAD.WIDE.U32 R18, R19, 0x4, R14 ;  /* 0x0000000413127825 */ /* 0x000fe400078e000e */
[----:B------:R-:W4:Y:S02]  /*0b00*/  LDG.E R25, desc[UR6][R24.64] ;  /* 0x0000000618197981 */ /* 0x000f24000c1e1900 */
[C---:B------:R-:W-:Y:S02]  /*0b10*/  IMAD.WIDE.U32 R12, R23.reuse, 0x4, R12 ;  /* 0x00000004170c7825 */ /* 0x040fe400078e000c */
[----:B------:R-:W4:Y:S02]  /*0b20*/  LDG.E R18, desc[UR6][R18.64] ;  /* 0x0000000612127981 */ /* 0x000f24000c1e1900 */
[C---:B------:R-:W-:Y:S02]  /*0b30*/  IMAD.WIDE.U32 R16, R23.reuse, 0x4, R16 ;  /* 0x0000000417107825 */ /* 0x040fe400078e0010 */
[----:B------:R-:W4:Y:S02]  /*0b40*/  LDG.E R12, desc[UR6][R12.64] ;  /* 0x000000060c0c7981 */ /* 0x000f24000c1e1900 */
[----:B------:R-:W-:-:S02]  /*0b50*/  IMAD.WIDE.U32 R14, R23, 0x4, R14 ;  /* 0x00000004170e7825 */ /* 0x000fc400078e000e */
[----:B------:R-:W4:Y:S04]  /*0b60*/  LDG.E R17, desc[UR6][R16.64] ;  /* 0x0000000610117981 */ /* 0x000f28000c1e1900 */
[----:B------:R-:W4:Y:S01]  /*0b70*/  LDG.E R14, desc[UR6][R14.64] ;  /* 0x000000060e0e7981 */ /* 0x000f22000c1e1900 */
[----:B-----5:R-:W-:-:S04]  /*0b80*/  FADD.FTZ R28, R28, R29 ;  /* 0x0000001d1c1c7221 */ /* 0x020fc80000010000 */
[----:B--2---:R-:W-:Y:S01]  /*0b90*/  FADD.FTZ R21, R28, R21 ;  /* 0x000000151c157221 */ /* 0x004fe20000010000 */
[----:B------:R-:W-:Y:S01]  /*0ba0*/  IADD3 R8, PT, PT, R8, 0x80, RZ ;  /* 0x0000008008087810 */ /* 0x000fe20007ffe0ff */
[----:B---3--:R-:W-:-:S04]  /*0bb0*/  FADD.FTZ R6, R11, R6 ;  /* 0x000000060b067221 */ /* 0x008fc80000010000 */
[----:B------:R-:W-:Y:S01]  /*0bc0*/  FADD.FTZ R9, R6, R9 ;  /* 0x0000000906097221 */ /* 0x000fe20000010000 */
[----:B----4-:R-:W-:Y:S01]  /*0bd0*/  FADD.FTZ R20, R21, R20 ;  /* 0x0000001415147221 */ /* 0x010fe20000010000 */
[----:B------:R-:W-:-:S04]  /*0be0*/  FADD.FTZ R25, R22, R25 ;  /* 0x0000001916197221 */ /* 0x000fc80000010000 */
[----:B------:R-:W-:Y:S01]  /*0bf0*/  FADD.FTZ R25, R25, R18 ;  /* 0x0000001219197221 */ /* 0x000fe20000010000 */
[----:B------:R-:W-:Y:S01]  /*0c00*/  FADD.FTZ R6, R9, R12 ;  /* 0x0000000c09067221 */ /* 0x000fe20000010000 */
[----:B------:R-:W-:Y:S02]  /*0c10*/  FADD.FTZ R28, R20, R17 ;  /* 0x00000011141c7221 */ /* 0x000fe40000010000 */
[----:B------:R-:W-:-:S07]  /*0c20*/  FADD.FTZ R18, R25, R14 ;  /* 0x0000000e19127221 */ /* 0x000fce0000010000 */
.L_x_3202:
[----:B------:R-:W-:Y:S05]  /*0c30*/  BSYNC.RECONVERGENT B1 ;  /* 0x0000000000017941 */ /* 0x000fea0003800200 */
.L_x_3201:
        /* <DEDUP_REMOVED lines=30> */
.L_x_3204:
[----:B------:R-:W-:Y:S05]  /*0e20*/  BSYNC.RECONVERGENT B1 ;  /* 0x0000000000017941 */ /* 0x000fea0003800200 */
.L_x_3203:
        /* <DEDUP_REMOVED lines=15> */
.L_x_3197:
[----:B------:R-:W-:Y:S05]  /*0f20*/  BSYNC.RECONVERGENT B0 ;  /* 0x0000000000007941 */ /* 0x000fea0003800200 */
.L_x_3196:
[----:B------:R-:W0:Y:S01]  /*0f30*/  S2UR UR5, SR_CgaCtaId ;  /* 0x00000000000579c3 */ /* 0x000e220000008800 */
[----:B------:R-:W-:Y:S01]  /*0f40*/  UMOV UR4, 0x400 ;  /* 0x0000040000047882 */ /* 0x000fe20000000000 */
[--C-:B------:R-:W-:Y:S02]  /*0f50*/  LOP3.LUT R3, R5, 0x1f, R2.reuse, 0x78, !PT ;  /* 0x0000001f05037812 */ /* 0x100fe400078e7802 */
[C---:B------:R-:W-:Y:S02]  /*0f60*/  SHF.L.U32 R8, R4.reuse, 0x7, RZ ;  /* 0x0000000704087819 */ /* 0x040fe400000006ff */
[C---:B------:R-:W-:Y:S02]  /*0f70*/  LOP3.LUT R2, R3.reuse, 0x3e0, R2, 0xf8, !PT ;  /* 0x000003e003027812 */ /* 0x040fe400078ef802 */
[----:B------:R-:W-:Y:S02]  /*0f80*/  SHF.L.U32 R7, R3, 0x2, RZ ;  /* 0x0000000203077819 */ /* 0x000fe400000006ff */
[----:B------:R-:W-:-:S02]  /*0f90*/  ISETP.NE.AND P1, PT, R4, RZ, PT ;  /* 0x000000ff0400720c */ /* 0x000fc40003f25270 */
[----:B------:R-:W-:Y:S02]  /*0fa0*/  LOP3.LUT R7, R8, R7, RZ, 0xfc, !PT ;  /* 0x0000000708077212 */ /* 0x000fe400078efcff */
[----:B------:R-:W-:-:S04]  /*0fb0*/  ISETP.GT.U32.AND P0, PT, R4, 0xf, PT ;  /* 0x0000000f0400780c */ /* 0x000fc80003f04070 */
[----:B------:R-:W-:Y:S01]  /*0fc0*/  ISETP.NE.OR P0, PT, R5, 0x1f, P0 ;  /* 0x0000001f0500780c */ /* 0x000fe20000705670 */
[----:B0-----:R-:W-:-:S06]  /*0fd0*/  ULEA UR4, UR5, UR4, 0x18 ;  /* 0x0000000405047291 */ /* 0x001fcc000f8ec0ff */
[----:B------:R-:W-:Y:S02]  /*0fe0*/  LEA R3, R2, UR4, 0x2 ;  /* 0x0000000402037c11 */ /* 0x000fe4000f8e10ff */
[----:B------:R-:W-:-:S03]  /*0ff0*/  @!P1 LEA R5, R5, UR4, 0x2 ;  /* 0x0000000405059c11 */ /* 0x000fc6000f8e10ff */
        /* <DEDUP_REMOVED lines=42> */
[----:B------:R-:W-:Y:S01]  /*12a0*/  LEA R16, R4, UR4, 0x3 ;  /* 0x0000000404107c11 */ /* 0x000fe2000f8e18ff */
[----:B0-----:R-:W0:Y:S01]  /*12b0*/  LDC.64 R10, c[0x0][0x488] ;  /* 0x00012200ff0a7b82 */ /* 0x001e220000000a00 */
        /* <DEDUP_REMOVED lines=11> */
[----:B-1----:R-:W-:Y:S04]  /*1370*/  STG.E.64 desc[UR6][R4.64], R2 ;  /* 0x0000000204007986 */ /* 0x002fe8000c101b06 */
[----:B--2---:R-:W-:Y:S04]  /*1380*/  STG.E.64 desc[UR6][R10.64], R6 ;  /* 0x000000060a007986 */ /* 0x004fe8000c101b06 */
[----:B----4-:R-:W-:Y:S01]  /*1390*/  STG.E.64 desc[UR6][R12.64], R8 ;  /* 0x000000080c007986 */ /* 0x010fe2000c101b06 */
[----:B------:R-:W-:Y:S05]  /*13a0*/  EXIT ;  /* 0x000000000000794d */ /* 0x000fea0003800000 */
.L_x_3205:
        /* <DEDUP_REMOVED lines=13> */
.L_x_10838:


//--------------------- .text._ZN10layer_norm13ln_bwd_kernelINS_13Kernel_traitsIf13__nv_bfloat16S2_S2_fjLj2560ELj1ELj1ELj4ELj8ENS_18Kernel_traits_baseILj2560EfS2_S2_S2_fjLj128EEEEELb1ELb1ELb1ELb1EEEvNS_9BwdParamsE --------------------------
	.section	.text._ZN10layer_norm13ln_bwd_kernelINS_13Kernel_traitsIf13__nv_bfloat16S2_S2_fjLj2560ELj1ELj1ELj4ELj8ENS_18Kernel_traits_baseILj2560EfS2_S2_S2_fjLj128EEEEELb1ELb1ELb1ELb1EEEvNS_9BwdParamsE,"ax",@progbits
	.align	128
        .global         _ZN10layer_norm13ln_bwd_kernelINS_13Kernel_traitsIf13__nv_bfloat16S2_S2_fjLj2560ELj1ELj1ELj4ELj8ENS_18Kernel_traits_baseILj2560EfS2_S2_S2_fjLj128EEEEELb1ELb1ELb1ELb1EEEvNS_9BwdParamsE
        .type           _ZN10layer_norm13ln_bwd_kernelINS_13Kernel_traitsIf13__nv_bfloat16S2_S2_fjLj2560ELj1ELj1ELj4ELj8ENS_18Kernel_traits_baseILj2560EfS2_S2_S2_fjLj128EEEEELb1ELb1ELb1ELb1EEEvNS_9BwdParamsE,@function
        .size           _ZN10layer_norm13ln_bwd_kernelINS_13Kernel_traitsIf13__nv_bfloat16S2_S2_fjLj2560ELj1ELj1ELj4ELj8ENS_18Kernel_traits_baseILj2560EfS2_S2_S2_fjLj128EEEEELb1ELb1ELb1ELb1EEEvNS_9BwdParamsE,(.L_x_10839 - _ZN10layer_norm13ln_bwd_kernelINS_13Kernel_traitsIf13__nv_bfloat16S2_S2_fjLj2560ELj1ELj1ELj4ELj8ENS_18Kernel_traits_baseILj2560EfS2_S2_S2_fjLj128EEEEELb1ELb1ELb1ELb1EEEvNS_9BwdParamsE)
        .other          _ZN10layer_norm13ln_bwd_kernelINS_13Kernel_traitsIf13__nv_bfloat16S2_S2_fjLj2560ELj1ELj1ELj4ELj8ENS_18Kernel_traits_baseILj2560EfS2_S2_S2_fjLj128EEEEELb1ELb1ELb1ELb1EEEvNS_9BwdParamsE,@"STO_CUDA_ENTRY STV_DEFAULT"
_ZN10layer_norm13ln_bwd_kernelINS_13Kernel_traitsIf13__nv_bfloat16S2_S2_fjLj2560ELj1ELj1ELj4ELj8ENS_18Kernel_traits_baseILj2560EfS2_S2_S2_fjLj128EEEEELb1ELb1ELb1ELb1EEEvNS_9BwdParamsE:
.text._ZN10layer_norm13ln_bwd_kernelINS_13Kernel_traitsIf13__nv_bfloat16S2_S2_fjLj2560ELj1ELj1ELj4ELj8ENS_18Kernel_traits_baseILj2560EfS2_S2_S2_fjLj128EEEEELb1ELb1ELb1ELb1EEEvNS_9BwdParamsE:
        /* <DEDUP_REMOVED lines=60> */
.L_x_3345:
[----:B-1234-:R-:W1:Y:S08]  /*03c0*/  LDC.64 R108, c[0x0][0x3f8] ;  /* 0x0000fe00ff6c7b82 */ /* 0x01ee700000000a00 */
[----:B------:R-:W2:Y:S08]  /*03d0*/  LDC.64 R134, c[0x0][0x3c8] ;  /* 0x0000f200ff867b82 */ /* 0x000eb00000000a00 */
[----:B------:R-:W3:Y:S01]  /*03e0*/  LDC.64 R106, c[0x0][0x3f0] ;  /* 0x0000fc00ff6a7b82 */ /* 0x000ee20000000a00 */
[----:B-1----:R-:W-:-:S07]  /*03f0*/  IMAD.WIDE R108, R131, 0x4, R108 ;  /* 0x00000004836c7825 */ /* 0x002fce00078e026c */
[----:B------:R-:W1:Y:S01]  /*0400*/  LDC.64 R104, c[0x0][0x3c0] ;  /* 0x0000f000ff687b82 */ /* 0x000e620000000a00 */
[----:B------:R-:W4:Y:S01]  /*0410*/  LDG.E R133, desc[UR12][R108.64] ;  /* 0x0000000c6c857981 */ /* 0x000f22000c1e1900 */
[----:B--2---:R-:W-:-:S06]  /*0420*/  IMAD.WIDE R134, R131, 0x4, R134 ;  /* 0x0000000483867825 */ /* 0x004fcc00078e0286 */
[----:B-----5:R2:W5:Y:S01]  /*0430*/  LDG.E R134, desc[UR12][R134.64] ;  /* 0x0000000c86867981 */ /* 0x020562000c1e1900 */
[----:B---3--:R-:W-:-:S06]  /*0440*/  IMAD.WIDE R106, R131, 0x4, R106 ;  /* 0x00000004836a7825 */ /* 0x008fcc00078e026a */
[----:B------:R2:W5:Y:S01]  /*0450*/  LDG.E R106, desc[UR12][R106.64] ;  /* 0x0000000c6a6a7981 */ /* 0x000562000c1e1900 */
[----:B----4-:R-:W-:-:S13]  /*0460*/  ISETP.GE.AND P2, PT, R133, 0x1, PT ;  /* 0x000000018500780c */ /* 0x010fda0003f46270 */
[----:B-12---:R-:W-:Y:S05]  /*0470*/  @!P2 BRA `(.L_x_3207) ;  /* 0x0000001000a0a947 */ /* 0x006fea0003800000 */
[----:B------:R-:W1:Y:S01]  /*0480*/  LDC R154, c[0x0][0x388] ;  /* 0x0000e200ff9a7b82 */ /* 0x000e620000000800 */
[----:B------:R-:W2:Y:S01]  /*0490*/  S2R R161, SR_TID.X ;  /* 0x0000000000a17919 */ /* 0x000ea20000002100 */
[----:B0-----:R-:W-:-:S06]  /*04a0*/  IADD3 R3, PT, PT, R133, -0x1, RZ ;  /* 0xffffffff85037810 */ /* 0x001fcc0007ffe0ff */
[----:B------:R-:W0:Y:S08]  /*04b0*/  LDC.64 R148, c[0x0][0x428] ;  /* 0x00010a00ff947b82 */ /* 0x000e300000000a00 */
[----:B------:R-:W3:Y:S01]  /*04c0*/  LDC.64 R152, c[0x0][0x3a8] ;  /* 0x0000ea00ff987b82 */ /* 0x000ee20000000a00 */
[----:B-1----:R-:W-:Y:S01]  /*04d0*/  IMAD R3, R3, R154, RZ ;  /* 0x0000009a03037224 */ /* 0x002fe200078e02ff */
[----:B-----5:R-:W-:-:S06]  /*04e0*/  ISETP.GE.AND P1, PT, R106, 0x1, PT ;  /* 0x000000016a00780c */ /* 0x020fcc0003f26270 */
[----:B------:R-:W1:Y:S01]  /*04f0*/  LDC.64 R172, c[0x0][0x3b0] ;  /* 0x0000ec00ffac7b82 */ /* 0x000e620000000a00 */
[----:B------:R-:W-:-:S04]  /*0500*/  SHF.R.S32.HI R108, RZ, 0x1f, R3 ;  /* 0x0000001fff6c7819 */ /* 0x000fc80000011403 */
[----:B------:R-:W-:Y:S01]  /*0510*/  LEA.HI R108, R108, R3, RZ, 0x2 ;  /* 0x000000036c6c7211 */ /* 0x000fe200078f10ff */
[----:B------:R-:W-:-:S03]  /*0520*/  IMAD R3, R131, R154, RZ ;  /* 0x0000009a83037224 */ /* 0x000fc600078e02ff */
[----:B--2---:R-:W-:Y:S02]  /*0530*/  LEA.HI.SX32 R107, R108, R161, 0x1e ;  /* 0x000000a16c6b7211 */ /* 0x004fe400078ff2ff */
[----:B------:R-:W-:Y:S02]  /*0540*/  SHF.R.S32.HI R136, RZ, 0x1f, R3 ;  /* 0x0000001fff887819 */ /* 0x000fe40000011403 */
[C---:B------:R-:W-:Y:S01]  /*0550*/  IADD3 R111, PT, PT, R107.reuse, 0x80, RZ ;  /* 0x000000806b6f7810 */ /* 0x040fe20007ffe0ff */
[C-C-:B0-----:R-:W-:Y:S01]  /*0560*/  IMAD.WIDE.U32 R108, R107.reuse, 0x8, R148.reuse ;  /* 0x000000086b6c7825 */ /* 0x141fe200078e0094 */
[----:B------:R-:W-:Y:S02]  /*0570*/  LEA.HI R136, R136, R3, RZ, 0x2 ;  /* 0x0000000388887211 */ /* 0x000fe400078f10ff */
[----:B------:R-:W-:Y:S01]  /*0580*/  IADD3 R141, PT, PT, R107, 0x100, RZ ;  /* 0x000001006b8d7810 */ /* 0x000fe20007ffe0ff */
[--C-:B------:R-:W-:Y:S01]  /*0590*/  IMAD.WIDE.U32 R110, R111, 0x8, R148.reuse ;  /* 0x000000086f6e7825 */ /* 0x100fe200078e0094 */
[----:B------:R-:W-:Y:S01]  /*05a0*/  LEA.HI.SX32 R183, R136, R161, 0x1e ;  /* 0x000000a188b77211 */ /* 0x000fe200078ff2ff */
[----:B------:R-:W2:Y:S01]  /*05b0*/  LDG.E.64 R108, desc[UR12][R108.64] ;  /* 0x0000000c6c6c7981 */ /* 0x000ea2000c1e1b00 */
[----:B------:R-:W-:Y:S01]  /*05c0*/  IADD3 R145, PT, PT, R107, 0x180, RZ ;  /* 0x000001806b917810 */ /* 0x000fe20007ffe0ff */
[----:B------:R-:W-:Y:S01]  /*05d0*/  IMAD.WIDE.U32 R140, R141, 0x8, R148 ;  /* 0x000000088d8c7825 */ /* 0x000fe200078e0094 */
[----:B------:R-:W-:Y:S01]  /*05e0*/  IADD3 R177, PT, PT, R183, 0x180, RZ ;  /* 0x00000180b7b17810 */ /* 0x000fe20007ffe0ff */
[----:B------:R-:W4:Y:S01]  /*05f0*/  LDG.E.64 R110, desc[UR12][R110.64] ;  /* 0x0000000c6e6e7981 */ /* 0x000f22000c1e1b00 */
[----:B------:R-:W-:Y:S01]  /*0600*/  IADD3 R3, PT, PT, R107, 0x200, RZ ;  /* 0x000002006b037810 */ /* 0x000fe20007ffe0ff */
[C-C-:B---3--:R-:W-:Y:S01]  /*0610*/  IMAD.WIDE.U32 R150, R183.reuse, 0x8, R152.reuse ;  /* 0x00000008b7967825 */ /* 0x148fe200078e0098 */
[C---:B------:R-:W-:Y:S01]  /*0620*/  IADD3 R175, PT, PT, R183.reuse, 0x100, RZ ;  /* 0x00000100b7af7810 */ /* 0x040fe20007ffe0ff */
[----:B------:R-:W3:Y:S01]  /*0630*/  LDG.E.64 R140, desc[UR12][R140.64] ;  /* 0x0000000c8c8c7981 */ /* 0x000ee2000c1e1b00 */
[----:B------:R-:W-:Y:S01]  /*0640*/  IADD3 R107, PT, PT, R183, 0x80, RZ ;  /* 0x00000080b76b7810 */ /* 0x000fe20007ffe0ff */
[----:B------:R-:W-:Y:S01]  /*0650*/  IMAD.WIDE.U32 R138, R177, 0x8, R152 ;  /* 0x00000008b18a7825 */ /* 0x000fe200078e0098 */
[----:B------:R-:W-:Y:S01]  /*0660*/  IADD3 R185, PT, PT, R183, 0x200, RZ ;  /* 0x00000200b7b97810 */ /* 0x000fe20007ffe0ff */
[----:B------:R-:W3:Y:S02]  /*0670*/  LDG.E.64 R150, desc[UR12][R150.64] ;  /* 0x0000000c96967981 */ /* 0x000ee4000c1e1b00 */
[----:B------:R-:W-:-:S02]  /*0680*/  IMAD.WIDE R136, R131, 0x4, R104 ;  /* 0x0000000483887825 */ /* 0x000fc400078e0268 */
[----:B------:R0:W3:Y:S02]  /*0690*/  LDG.E.64 R104, desc[UR12][R138.64] ;  /* 0x0000000c8a687981 */ /* 0x0000e4000c1e1b00 */
[--C-:B------:R-:W-:Y:S02]  /*06a0*/  IMAD.WIDE.U32 R144, R145, 0x8, R148.reuse ;  /* 0x0000000891907825 */ /* 0x100fe400078e0094 */
[----:B------:R-:W3:Y:S02]  /*06b0*/  LDG.E R181, desc[UR12][R136.64] ;  /* 0x0000000c88b57981 */ /* 0x000ee4000c1e1900 */
[----:B------:R-:W-:Y:S02]  /*06c0*/  IMAD.WIDE.U32 R148, R3, 0x8, R148 ;  /* 0x0000000803947825 */ /* 0x000fe400078e0094 */
[----:B------:R-:W3:Y:S02]  /*06d0*/  LDG.E.64 R144, desc[UR12][R144.64] ;  /* 0x0000000c90907981 */ /* 0x000ee4000c1e1b00 */
[----:B------:R-:W-:-:S02]  /*06e0*/  IMAD.WIDE.U32 R142, R175, 0x8, R152 ;  /* 0x00000008af8e7825 */ /* 0x000fc400078e0098 */
[----:B------:R-:W3:Y:S02]  /*06f0*/  LDG.E.64 R148, desc[UR12][R148.64] ;  /* 0x0000000c94947981 */ /* 0x000ee4000c1e1b00 */
[--C-:B------:R-:W-:Y:S02]  /*0700*/  IMAD.WIDE.U32 R146, R107, 0x8, R152.reuse ;  /* 0x000000086b927825 */ /* 0x100fe400078e0098 */
[----:B------:R-:W3:Y:S02]  /*0710*/  LDG.E.64 R142, desc[UR12][R142.64] ;  /* 0x0000000c8e8e7981 */ /* 0x000ee4000c1e1b00 */
[----:B------:R-:W-:Y:S02]  /*0720*/  IMAD.WIDE.U32 R152, R185, 0x8, R152 ;  /* 0x00000008b9987825 */ /* 0x000fe400078e0098 */
[----:B------:R-:W3:Y:S04]  /*0730*/  LDG.E.64 R146, desc[UR12][R146.64] ;  /* 0x0000000c92927981 */ /* 0x000ee8000c1e1b00 */
[----:B------:R-:W3:Y:S01]  /*0740*/  LDG.E.64 R152, desc[UR12][R152.64] ;  /* 0x0000000c98987981 */ /* 0x000ee2000c1e1b00 */
[----:B------:R-:W-:-:S02]  /*0750*/  MOV R135, UR7 ;  /* 0x0000000700877c02 */ /* 0x000fc40008000f00 */
[----:B------:R-:W-:-:S04]  /*0760*/  ISETP.NE.U32.AND P0, PT, RZ, UR6, PT ;  /* 0x00000006ff007c0c */ /* 0x000fc8000bf05070 */
[----:B------:R-:W-:Y:S02]  /*0770*/  ISETP.NE.AND.EX P0, PT, R135, RZ, PT, P0 ;  /* 0x000000ff8700720c */ /* 0x000fe40003f05300 */
[----:B------:R-:W-:-:S05]  /*0780*/  @P1 IADD3 R3, PT, PT, R106, -0x1, RZ ;  /* 0xffffffff6a031810 */ /* 0x000fca0007ffe0ff */
[----:B------:R-:W-:-:S06]  /*0790*/  @P1 IMAD R3, R3, R154, RZ ;  /* 0x0000009a03031224 */ /* 0x000fcc00078e02ff */
[----:B------:R-:W1:Y:S01]  /*07a0*/  @P0 LDC.64 R154, c[0x0][0x438] ;  /* 0x00010e00ff9a0b82 */ /* 0x000e620000000a00 */
[----:B0-----:R-:W-:-:S07]  /*07b0*/  @P1 SHF.R.S32.HI R138, RZ, 0x1f, R3 ;  /* 0x0000001fff8a1819 */ /* 0x001fce0000011403 */
[----:B------:R-:W0:Y:S08]  /*07c0*/  @P0 LDC.64 R158, c[0x0][0x438] ;  /* 0x00010e00ff9e0b82 */ /* 0x000e300000000a00 */
[----:B------:R-:W0:Y:S08]  /*07d0*/  @P0 LDC.64 R162, c[0x0][0x438] ;  /* 0x00010e00ffa20b82 */ /* 0x000e300000000a00 */
[----:B------:R-:W0:Y:S08]  /*07e0*/  @P0 LDC.64 R166, c[0x0][0x438] ;  /* 0x00010e00ffa60b82 */ /* 0x000e300000000a00 */
[----:B------:R-:W0:Y:S01]  /*07f0*/  @P0 LDC.64 R170, c[0x0][0x438] ;  /* 0x00010e00ffaa0b82 */ /* 0x000e220000000a00 */
[----:B------:R-:W-:-:S02]  /*0800*/  @P1 LEA.HI R138, R138, R3, RZ, 0x2 ;  /* 0x000000038a8a1211 */ /* 0x000fc400078f10ff */
[----:B------:R-:W-:Y:S02]  /*0810*/  MOV R157, RZ ;  /* 0x000000ff009d7202 */ /* 0x000fe40000000f00 */
[----:B------:R-:W-:-:S04]  /*0820*/  @P1 LEA.HI.SX32 R157, R138, R161, 0x1e ;  /* 0x000000a18a9d1211 */ /* 0x000fc800078ff2ff */
[C---:B------:R-:W-:Y:S02]  /*0830*/  IADD3 R161, PT, PT, R157.reuse, 0x80, RZ ;  /* 0x000000809da17810 */ /* 0x040fe40007ffe0ff */
[C---:B------:R-:W-:Y:S02]  /*0840*/  IADD3 R165, PT, PT, R157.reuse, 0x100, RZ ;  /* 0x000001009da57810 */ /* 0x040fe40007ffe0ff */
[C---:B------:R-:W-:Y:S02]  /*0850*/  IADD3 R169, PT, PT, R157.reuse, 0x180, RZ ;  /* 0x000001809da97810 */ /* 0x040fe40007ffe0ff */
[C---:B------:R-:W-:Y:S01]  /*0860*/  IADD3 R3, PT, PT, R157.reuse, 0x200, RZ ;  /* 0x000002009d037810 */ /* 0x040fe20007ffe0ff */
[----:B-1----:R-:W-:-:S04]  /*0870*/  IMAD.WIDE.U32 R156, R157, 0x4, R172 ;  /* 0x000000049d9c7825 */ /* 0x002fc800078e00ac */
[--C-:B------:R-:W-:Y:S01]  /*0880*/  IMAD.WIDE.U32 R160, R161, 0x4, R172.reuse ;  /* 0x00000004a1a07825 */ /* 0x100fe200078e00ac */
[----:B------:R1:W5:Y:S03]  /*0890*/  LDG.E R179, desc[UR12][R156.64] ;  /* 0x0000000c9cb37981 */ /* 0x000366000c1e1900 */
[--C-:B------:R-:W-:Y:S01]  /*08a0*/  IMAD.WIDE.U32 R164, R165, 0x4, R172.reuse ;  /* 0x00000004a5a47825 */ /* 0x100fe200078e00ac */
[----:B------:R-:W5:Y:S03]  /*08b0*/  LDG.E R136, desc[UR12][R160.64] ;  /* 0x0000000ca0887981 */ /* 0x000f66000c1e1900 */
[----:B------:R-:W-:Y:S01]  /*08c0*/  IMAD.WIDE.U32 R168, R169, 0x4, R172 ;  /* 0x00000004a9a87825 */ /* 0x000fe200078e00ac */
[----:B------:R-:W5:Y:S03]  /*08d0*/  LDG.E R137, desc[UR12][R164.64] ;  /* 0x0000000ca4897981 */ /* 0x000f66000c1e1900 */
[----:B------:R-:W-:Y:S01]  /*08e0*/  @P0 IMAD.WIDE.U32 R154, R183, 0x8, R154 ;  /* 0x00000008b79a0825 */ /* 0x000fe200078e009a */
[----:B------:R-:W5:Y:S03]  /*08f0*/  LDG.E R138, desc[UR12][R168.64] ;  /* 0x0000000ca88a7981 */ /* 0x000f66000c1e1900 */
[----:B0-----:R-:W-:Y:S01]  /*0900*/  @P0 IMAD.WIDE.U32 R158, R107, 0x8, R158 ;  /* 0x000000086b9e0825 */ /* 0x001fe200078e009e */
[----:B------:R0:W5:Y:S03]  /*0910*/  @P0 LDG.E.64 R120, desc[UR12][R154.64] ;  /* 0x0000000c9a780981 */ /* 0x000166000c1e1b00 */
[----:B------:R-:W-:Y:S01]  /*0920*/  @P0 IMAD.WIDE.U32 R162, R175, 0x8, R162 ;  /* 0x00000008afa20825 */ /* 0x000fe200078e00a2 */
[----:B------:R-:W5:Y:S03]  /*0930*/  @P0 LDG.E.64 R118, desc[UR12][R158.64] ;  /* 0x0000000c9e760981 */ /* 0x000f66000c1e1b00 */
[----:B------:R-:W-:Y:S01]  /*0940*/  @P0 IMAD.WIDE.U32 R166, R177, 0x8, R166 ;  /* 0x00000008b1a60825 */ /* 0x000fe200078e00a6 */
[----:B------:R-:W5:Y:S03]  /*0950*/  @P0 LDG.E.64 R116, desc[UR12][R162.64] ;  /* 0x0000000ca2740981 */ /* 0x000f66000c1e1b00 */
[----:B------:R-:W-:Y:S01]  /*0960*/  @P0 IMAD.WIDE.U32 R170, R185, 0x8, R170 ;  /* 0x00000008b9aa0825 */ /* 0x000fe200078e00aa */
[----:B------:R-:W5:Y:S03]  /*0970*/  @P0 LDG.E.64 R114, desc[UR12][R166.64] ;  /* 0x0000000ca6720981 */ /* 0x000f66000c1e1b00 */
[----:B------:R-:W-:Y:S01]  /*0980*/  IMAD.WIDE.U32 R172, R3, 0x4, R172 ;  /* 0x0000000403ac7825 */ /* 0x000fe200078e00ac */
[----:B------:R-:W5:Y:S01]  /*0990*/  @P0 LDG.E.64 R112, desc[UR12][R170.64] ;  /* 0x0000000caa700981 */ /* 0x000f62000c1e1b00 */
[----:B------:R-:W-:-:S03]  /*09a0*/  ISETP.NE.AND P0, PT, RZ, UR11, PT ;  /* 0x0000000bff007c0c */ /* 0x000fc6000bf05270 */
[----:B------:R0:W5:Y:S01]  /*09b0*/  LDG.E R139, desc[UR12][R172.64] ;  /* 0x0000000cac8b7981 */ /* 0x000162000c1e1900 */
[----:B--2---:R-:W-:Y:S02]  /*09c0*/  SHF.R.U64 R182, R108, 0x10, R109 ;  /* 0x000000106cb67819 */ /* 0x004fe4000000126d */
[----:B-1----:R-:W-:Y:S02]  /*09d0*/  MOV R157, R109 ;  /* 0x0000006d009d7202 */ /* 0x002fe40000000f00 */
[--C-:B----4-:R-:W-:Y:S02]  /*09e0*/  SHF.R.U64 R177, R110, 0x10, R111.reuse ;  /* 0x000000106eb17819 */ /* 0x110fe4000000126f */
[----:B0-----:R-:W-:Y:S02]  /*09f0*/  MOV R154, R111 ;  /* 0x0000006f009a7202 */ /* 0x001fe40000000f00 */
[----:B------:R-:W-:Y:S02]  /*0a00*/  SHF.R.U32.HI R173, RZ, 0x10, R111 ;  /* 0x00000010ffad7819 */ /* 0x000fe4000001166f */
[----:B------:R-:W-:-:S02]  /*0a10*/  SHF.R.U32.HI R178, RZ, 0x10, R109 ;  /* 0x00000010ffb27819 */ /* 0x000fc4000001166d */
[--C-:B---3--:R-:W-:Y:S02]  /*0a20*/  SHF.R.U64 R111, R150, 0x10, R151.reuse ;  /* 0x00000010966f7819 */ /* 0x108fe40000001297 */
[----:B------:R-:W-:Y:S02]  /*0a30*/  SHF.R.U32.HI R3, RZ, 0x10, R151 ;  /* 0x00000010ff037819 */ /* 0x000fe40000011697 */
[----:B------:R-:W-:Y:S02]  /*0a40*/  MOV R160, R110 ;  /* 0x0000006e00a07202 */ /* 0x000fe40000000f00 */
[----:B------:R-:W-:Y:S02]  /*0a50*/  SHF.L.U32 R109, R104, 0x10, RZ ;  /* 0x00000010686d7819 */ /* 0x000fe400000006ff */
[----:B------:R-:W-:Y:S02]  /*0a60*/  FSEL R184, R181, RZ, !P0 ;  /* 0x000000ffb5b87208 */ /* 0x000fe40004000000 */
[----:B------:R-:W-:-:S02]  /*0a70*/  MOV R110, R140 ;  /* 0x0000008c006e7202 */ /* 0x000fc40000000f00 */
[----:B------:R-:W-:Y:S02]  /*0a80*/  SHF.R.U64 R165, R140, 0x10, R141 ;  /* 0x000000108ca57819 */ /* 0x000fe4000000128d */
[--C-:B------:R-:W-:Y:S02]  /*0a90*/  SHF.R.U64 R161, R104, 0x10, R105.reuse ;  /* 0x0000001068a17819 */ /* 0x100fe40000001269 */
[----:B------:R-:W-:Y:S02]  /*0aa0*/  MOV R156, R108 ;  /* 0x0000006c009c7202 */ /* 0x000fe40000000f00 */
[----:B------:R-:W-:Y:S02]  /*0ab0*/  SHF.R.U32.HI R159, RZ, 0x10, R105 ;  /* 0x00000010ff9f7819 */ /* 0x000fe40000011669 */
[----:B------:R-:W-:Y:S02]  /*0ac0*/  SHF.L.U32 R140, R105, 0x10, RZ ;  /* 0x00000010698c7819 */ /* 0x000fe400000006ff */
[----:B------:R-:W-:-:S02]  /*0ad0*/  SHF.L.U32 R104, R111, 0x10, RZ ;  /* 0x000000106f687819 */ /* 0x000fc400000006ff */
[--C-:B------:R-:W-:Y:S02]  /*0ae0*/  SHF.R.U64 R176, R148, 0x10, R149.reuse ;  /* 0x0000001094b07819 */ /* 0x100fe40000001295 */
[----:B------:R-:W-:Y:S02]  /*0af0*/  MOV R174, R149 ;  /* 0x0000009500ae7202 */ /* 0x000fe40000000f00 */
[----:B------:R-:W-:Y:S02]  /*0b00*/  SHF.R.U32.HI R180, RZ, 0x10, R149 ;  /* 0x00000010ffb47819 */ /* 0x000fe40000011695 */
[----:B------:R-:W-:Y:S02]  /*0b10*/  SHF.R.U32.HI R108, RZ, 0x10, R143 ;  /* 0x00000010ff6c7819 */ /* 0x000fe4000001168f */
[----:B------:R-:W-:Y:S01]  /*0b20*/  SHF.L.U32 R105, R3, 0x10, RZ ;  /* 0x0000001003697819 */ /* 0x000fe200000006ff */
[----:B------:R-:W-:Y:S01]  /*0b30*/  FADD.FTZ R169, -R184, R109 ;  /* 0x0000006db8a97221 */ /* 0x000fe20000010100 */
[----:B------:R-:W-:-:S02]  /*0b40*/  SHF.R.U64 R149, R146, 0x10, R147 ;  /* 0x0000001092957819 */ /* 0x000fc40000001293 */
[----:B------:R-:W-:Y:S02]  /*0b50*/  SHF.L.U32 R107, R147, 0x10, RZ ;  /* 0x00000010936b7819 */ /* 0x000fe400000006ff */
[----:B------:R-:W-:Y:S02]  /*0b60*/  SHF.R.U64 R163, R142, 0x10, R143 ;  /* 0x000000108ea37819 */ /* 0x000fe4000000128f */
[----:B------:R-:W-:Y:S02]  /*0b70*/  SHF.L.U32 R150, R150, 0x10, RZ ;  /* 0x0000001096967819 */ /* 0x000fe400000006ff */
[----:B------:R-:W-:Y:S02]  /*0b80*/  SHF.R.U32.HI R155, RZ, 0x10, R147 ;  /* 0x00000010ff9b7819 */ /* 0x000fe40000011693 */
[----:B------:R-:W-:Y:S01]  /*0b90*/  SHF.L.U32 R142, R142, 0x10, RZ ;  /* 0x000000108e8e7819 */ /* 0x000fe200000006ff */
[----:B------:R-:W-:Y:S01]  /*0ba0*/  FADD.FTZ R111, -R184, R104 ;  /* 0x00000068b86f7221 */ /* 0x000fe20000010100 */
[----:B------:R-:W-:-:S02]  /*0bb0*/  MOV R170, R148 ;  /* 0x0000009400aa7202 */ /* 0x000fc40000000f00 */
[----:B------:R-:W-:Y:S01]  /*0bc0*/  SHF.L.U32 R109, R161, 0x10, RZ ;  /* 0x00000010a16d7819 */ /* 0x000fe200000006ff */
[----:B------:R-:W-:Y:S01]  /*0bd0*/  FADD.FTZ R183, -R184, R140 ;  /* 0x0000008cb8b77221 */ /* 0x000fe20000010100 */
[--C-:B------:R-:W-:Y:S02]  /*0be0*/  SHF.R.U64 R168, R144, 0x10, R145.reuse ;  /* 0x0000001090a87819 */ /* 0x100fe40000001291 */
[----:B------:R-:W-:Y:S02]  /*0bf0*/  MOV R166, R145 ;  /* 0x0000009100a67202 */ /* 0x000fe40000000f00 */
[----:B------:R-:W-:Y:S01]  /*0c00*/  SHF.R.U32.HI R172, RZ, 0x10, R145 ;  /* 0x00000010ffac7819 */ /* 0x000fe20000011691 */
[----:B------:R-:W-:Y:S01]  /*0c10*/  FADD.FTZ R145, -R184, R105 ;  /* 0x00000069b8917221 */ /* 0x000fe20000010100 */
[----:B------:R-:W-:Y:S02]  /*0c20*/  SHF.L.U32 R151, R151, 0x10, RZ ;  /* 0x0000001097977819 */ /* 0x000fe400000006ff */
[----:B------:R-:W-:-:S02]  /*0c30*/  SHF.L.U32 R143, R143, 0x10, RZ ;  /* 0x000000108f8f7819 */ /* 0x000fc400000006ff */
[----:B------:R-:W-:Y:S02]  /*0c40*/  SHF.R.U64 R148, R152, 0x10, R153 ;  /* 0x0000001098947819 */ /* 0x000fe40000001299 */
[----:B------:R-:W-:Y:S02]  /*0c50*/  SHF.L.U32 R108, R108, 0x10, RZ ;  /* 0x000000106c6c7819 */ /* 0x000fe400000006ff */
[----:B------:R-:W-:Y:S02]  /*0c60*/  MOV R162, R144 ;  /* 0x0000009000a27202 */ /* 0x000fe40000000f00 */
[----:B------:R-:W-:Y:S01]  /*0c70*/  SHF.L.U32 R104, R149, 0x10, RZ ;  /* 0x0000001095687819 */ /* 0x000fe200000006ff */
[C---:B------:R-:W-:Y:S01]  /*0c80*/  FADD.FTZ R149, -R184.reuse, R107 ;  /* 0x0000006bb8957221 */ /* 0x040fe20000010100 */
[----:B------:R-:W-:Y:S01]  /*0c90*/  SHF.R.U32.HI R144, RZ, 0x10, R153 ;  /* 0x00000010ff907819 */ /* 0x000fe20000011699 */
[C---:B------:R-:W-:Y:S01]  /*0ca0*/  FADD.FTZ R3, -R184.reuse, R150 ;  /* 0x00000096b8037221 */ /* 0x040fe20000010100 */
[----:B------:R-:W-:Y:S01]  /*0cb0*/  SHF.L.U32 R105, R155, 0x10, RZ ;  /* 0x000000109b697819 */ /* 0x000fe200000006ff */
[C---:B------:R-:W-:Y:S01]  /*0cc0*/  FADD.FTZ R155, -R184.reuse, R142 ;  /* 0x0000008eb89b7221 */ /* 0x040fe20000010100 */
[----:B------:R-:W-:Y:S01]  /*0cd0*/  SHF.L.U32 R140, R159, 0x10, RZ ;  /* 0x000000109f8c7819 */ /* 0x000fe200000006ff */
[C---:B------:R-:W-:Y:S01]  /*0ce0*/  FADD.FTZ R181, -R184.reuse, R109 ;  /* 0x0000006db8b57221 */ /* 0x040fe20000010100 */
[----:B------:R-:W-:Y:S01]  /*0cf0*/  SHF.L.U32 R107, R163, 0x10, RZ ;  /* 0x00000010a36b7819 */ /* 0x000fe200000006ff */
[C---:B------:R-:W-:Y:S01]  /*0d00*/  FADD.FTZ R163, -R184.reuse, R143 ;  /* 0x0000008fb8a37221 */ /* 0x040fe20000010100 */
[----:B------:R-:W-:Y:S01]  /*0d10*/  MOV R158, R141 ;  /* 0x0000008d009e7202 */ /* 0x000fe20000000f00 */
[C---:B------:R-:W-:Y:S01]  /*0d20*/  FADD.FTZ R167, -R184.reuse, R108 ;  /* 0x0000006cb8a77221 */ /* 0x040fe20000010100 */
[----:B------:R-:W-:Y:S01]  /*0d30*/  SHF.R.U32.HI R164, RZ, 0x10, R141 ;  /* 0x00000010ffa47819 */ /* 0x000fe2000001168d */
[----:B------:R-:W-:Y:S01]  /*0d40*/  FADD.FTZ R141, -R184, R151 ;  /* 0x00000097b88d7221 */ /* 0x000fe20000010100 */
[----:B------:R-:W-:-:S02]  /*0d50*/  SHF.L.U32 R146, R146, 0x10, RZ ;  /* 0x0000001092927819 */ /* 0x000fc400000006ff */
        /* <DEDUP_REMOVED lines=8> */
[----:B------:R-:W-:Y:S01]  /*0de0*/  SHF.L.U32 R104, R182, 0x10, RZ ;  /* 0x00000010b6687819 */ /* 0x000fe200000006ff */
[----:B------:R-:W-:Y:S01]  /*0df0*/  FADD.FTZ R161, -R184, R107 ;  /* 0x0000006bb8a17221 */ /* 0x000fe20000010100 */
[----:B------:R-:W-:Y:S01]  /*0e00*/  FMUL.FTZ R140, R134, R111 ;  /* 0x0000006f868c7220 */ /* 0x000fe20000410000 */
[----:B------:R-:W-:Y:S01]  /*0e10*/  SHF.L.U32 R175, R153, 0x10, RZ ;  /* 0x0000001099af7819 */ /* 0x000fe200000006ff */
[C---:B------:R-:W-:Y:S01]  /*0e20*/  FADD.FTZ R147, -R184.reuse, R146 ;  /* 0x00000092b8937221 */ /* 0x040fe20000010100 */
[C---:B------:R-:W-:Y:S01]  /*0e30*/  FADD.FTZ R107, -R184.reuse, R142 ;  /* 0x0000008eb86b7221 */ /* 0x040fe20000010100 */
[----:B------:R-:W-:Y:S01]  /*0e40*/  FADD.FTZ R153, -R184, R105 ;  /* 0x00000069b8997221 */ /* 0x000fe20000010100 */
        /* <DEDUP_REMOVED lines=10> */
[----:B------:R-:W-:Y:S01]  /*0ef0*/  SHF.L.U32 R109, R160, 0x10, RZ ;  /* 0x00000010a06d7819 */ /* 0x000fe200000006ff */
[C---:B------:R-:W-:Y:S01]  /*0f00*/  FMUL.FTZ R147, R134.reuse, R147 ;  /* 0x0000009386937220 */ /* 0x040fe20000410000 */
[----:B------:R-:W-:Y:S01]  /*0f10*/  SHF.L.U32 R108, R173, 0x10, RZ ;  /* 0x00000010ad6c7819 */ /* 0x000fe200000006ff */
[----:B------:R-:W-:Y:S01]  /*0f20*/  FMUL.FTZ R148, R134, R151 ;  /* 0x0000009786947220 */ /* 0x000fe20000410000 */
[----:B------:R-:W-:-:S02]  /*0f30*/  SHF.L.U32 R157, R157, 0x10, RZ ;  /* 0x000000109d9d7819 */ /* 0x000fc400000006ff */
[----:B------:R-:W-:Y:S02]  /*0f40*/  SHF.L.U32 R104, R177, 0x10, RZ ;  /* 0x00000010b1687819 */ /* 0x000fe400000006ff */
[----:B------:R-:W-:Y:S01]  /*0f50*/  SHF.L.U32 R173, R162, 0x10, RZ ;  /* 0x00000010a2ad7819 */ /* 0x000fe200000006ff */
[----:B------:R-:W-:Y:S01]  /*0f60*/  FADD.FTZ R162, RZ, R142 ;  /* 0x0000008effa27221 */ /* 0x000fe20000010000 */
[----:B------:R-:W-:Y:S01]  /*0f70*/  FFMA.FTZ R177, R3, R142, RZ ;  /* 0x0000008e03b17223 */ /* 0x000fe200000100ff */
[----:B------:R-:W-:Y:S01]  /*0f80*/  SHF.L.U32 R171, R152, 0x10, RZ ;  /* 0x0000001098ab7819 */ /* 0x000fe200000006ff */
[----:B------:R-:W-:Y:S01]  /*0f90*/  FADD.FTZ R68, R68, R109 ;  /* 0x0000006d44447221 */ /* 0x000fe20000010000 */
[-C--:B------:R-:W-:Y:S01]  /*0fa0*/  FFMA.FTZ R48, R147, R109.reuse, R48 ;  /* 0x0000006d93307223 */ /* 0x080fe20000010030 */
[----:B------:R-:W-:Y:S01]  /*0fb0*/  FMUL.FTZ R150, R36, R109 ;  /* 0x0000006d24967220 */ /* 0x000fe20000410000 */
[----:B------:R-:W-:Y:S01]  /*0fc0*/  FMUL.FTZ R152, R134, R153 ;  /* 0x0000009986987220 */ /* 0x000fe20000410000 */
[----:B------:R-:W-:Y:S01]  /*0fd0*/  FMUL.FTZ R146, R42, R157 ;  /* 0x0000009d2a927220 */ /* 0x000fe20000410000 */
[----:B------:R-:W-:Y:S01]  /*0fe0*/  FADD.FTZ R69, R69, R104 ;  /* 0x0000006845457221 */ /* 0x000fe20000010000 */
[-C--:B------:R-:W-:Y:S01]  /*0ff0*/  FFMA.FTZ R49, R148, R104.reuse, R49 ;  /* 0x0000006894317223 */ /* 0x080fe20000010031 */
[----:B------:R-:W-:Y:S01]  /*1000*/  FMUL.FTZ R151, R37, R104 ;  /* 0x0000006825977220 */ /* 0x000fe20000410000 */
[----:B------:R-:W-:Y:S01]  /*1010*/  FADD.FTZ R109, R143, R162 ;  /* 0x000000a28f6d7221 */ /* 0x000fe20000010000 */
[----:B------:R-:W-:Y:S01]  /*1020*/  FMUL.FTZ R141, R134, R141 ;  /* 0x0000008d868d7220 */ /* 0x000fe20000410000 */
        /* <DEDUP_REMOVED lines=14> */
[----:B------:R-:W-:-:S03]  /*1110*/  FFMA.FTZ R109, R147, R150, R104 ;  /* 0x00000096936d7223 */ /* 0x000fc60000010068 */
[----:B------:R-:W-:Y:S01]  /*1120*/  FADD.FTZ R111, R151, R108 ;  /* 0x0000006c976f7221 */ /* 0x000fe20000010000 */
[----:B------:R-:W-:Y:S01]  /*1130*/  FFMA.FTZ R104, R148, R151, R109 ;  /* 0x0000009794687223 */ /* 0x000fe2000001006d */
[----:B------:R-:W-:Y:S02]  /*1140*/  SHF.L.U32 R159, R110, 0x10, RZ ;  /* 0x000000106e9f7819 */ /* 0x000fe400000006ff */
[----:B------:R-:W-:Y:S01]  /*1150*/  FADD.FTZ R108, R154, R111 ;  /* 0x0000006f9a6c7221 */ /* 0x000fe20000010000 */
[----:B------:R-:W-:Y:S01]  /*1160*/  FFMA.FTZ R109, R149, R154, R104 ;  /* 0x0000009a956d7223 */ /* 0x000fe20000010068 */
[----:B------:R-:W-:Y:S01]  /*1170*/  SHF.L.U32 R110, R165, 0x10, RZ ;  /* 0x00000010a56e7819 */ /* 0x000fe200000006ff */
[----:B------:R-:W-:Y:S01]  /*1180*/  FMUL.FTZ R155, R134, R155 ;  /* 0x0000009b869b7220 */ /* 0x000fe20000410000 */
[----:B------:R-:W-:Y:S01]  /*1190*/  SHF.L.U32 R165, R158, 0x10, RZ ;  /* 0x000000109ea57819 */ /* 0x000fe200000006ff */
[----:B------:R-:W-:Y:S01]  /*11a0*/  FMUL.FTZ R158, R32, R159 ;  /* 0x0000009f209e7220 */ /* 0x000fe20000410000 */
[----:B------:R-:W-:Y:S01]  /*11b0*/  FADD.FTZ R111, R153, R108 ;  /* 0x0000006c996f7221 */ /* 0x000fe20000010000 */
[----:B------:R-:W-:Y:S01]  /*11c0*/  FFMA.FTZ R104, R152, R153, R109 ;  /* 0x0000009998687223 */ /* 0x000fe2000001006d */
[----:B------:R-:W-:Y:S01]  /*11d0*/  FADD.FTZ R72, R72, R159 ;  /* 0x0000009f48487221 */ /* 0x000fe20000010000 */
[----:B------:R-:W-:Y:S01]  /*11e0*/  FFMA.FTZ R52, R155, R159, R52 ;  /* 0x0000009f9b347223 */ /* 0x000fe20000010034 */
[----:B------:R-:W-:Y:S01]  /*11f0*/  FMUL.FTZ R159, R33, R110 ;  /* 0x0000006e219f7220 */ /* 0x000fe20000410000 */
[----:B------:R-:W-:Y:S01]  /*1200*/  FADD.FTZ R108, R158, R111 ;  /* 0x0000006f9e6c7221 */ /* 0x000fe20000010000 */
[----:B------:R-:W-:Y:S01]  /*1210*/  FMUL.FTZ R156, R134, R161 ;  /* 0x000000a1869c7220 */ /* 0x000fe20000410000 */
        /* <DEDUP_REMOVED lines=34> */
[----:B------:R-:W-:Y:S01]  /*1440*/  FMUL.FTZ R170, R134, R187 ;  /* 0x000000bb86aa7220 */ /* 0x000fe20000410000 */
[----:B------:R-:W-:Y:S01]  /*1450*/  SHF.L.U32 R191, R174, 0x10, RZ ;  /* 0x00000010aebf7819 */ /* 0x000fe200000006ff */
[----:B------:R-:W-:Y:S01]  /*1460*/  FMUL.FTZ R169, R31, R172 ;  /* 0x000000ac1fa97220 */ /* 0x000fe20000410000 */
[----:B------:R-:W-:Y:S01]  /*1470*/  FMUL.FTZ R174, R134, R107 ;  /* 0x0000006b86ae7220 */ /* 0x000fe20000410000 */
[----:B------:R-:W-:Y:S01]  /*1480*/  FADD.FTZ R108, R168, R111 ;  /* 0x0000006fa86c7221 */ /* 0x000fe20000010000 */
[----:B------:R-:W-:Y:S01]  /*1490*/  FADD.FTZ R171, -R184, R171 ;  /* 0x000000abb8ab7221 */ /* 0x000fe20000010100 */
        /* <DEDUP_REMOVED lines=11> */
[----:B------:R-:W-:Y:S01]  /*1550*/  FADD.FTZ R104, R172, R109 ;  /* 0x0000006dac687221 */ /* 0x000fe20000010000 */
[----:B------:R-:W-:Y:S01]  /*1560*/  FADD.FTZ R175, -R184, R175 ;  /* 0x000000afb8af7221 */ /* 0x000fe20000010100 */
        /* <DEDUP_REMOVED lines=25> */
.L_x_3207:
[----:B-----5:R-:W-:Y:S01]  /*1700*/  ISETP.GE.AND P1, PT, R106, 0x1, PT ;  /* 0x000000016a00780c */ /* 0x020fe20003f26270 */
[----:B------:R-:W-:Y:S01]  /*1710*/  HFMA2 R137, -RZ, RZ, 0, 0 ;  /* 0x00000000ff897431 */ /* 0x000fe200000001ff */
[----:B------:R-:W-:Y:S02]  /*1720*/  MOV R135, UR7 ;  /* 0x0000000700877c02 */ /* 0x000fe40008000f00 */
[----:B------:R-:W-:-:S04]  /*1730*/  ISETP.NE.U32.AND P0, PT, RZ, UR6, PT ;  /* 0x00000006ff007c0c */ /* 0x000fc8000bf05070 */
[----:B------:R-:W-:-:S05]  /*1740*/  ISETP.NE.AND.EX P0, PT, R135, RZ, PT, P0 ;  /* 0x000000ff8700720c */ /* 0x000fca0003f05300 */
[----:B------:R-:W-:Y:S08]  /*1750*/  @!P1 BRA `(.L_x_3209) ;  /* 0x0000000000189947 */ /* 0x000ff00003800000 */
[----:B------:R-:W1:Y:S01]  /*1760*/  S2R R108, SR_TID.X ;  /* 0x00000000006c7919 */ /* 0x000e620000002100 */
[----:B------:R-:W-:-:S05]  /*1770*/  IADD3 R104, PT, PT, R106, -0x1, RZ ;  /* 0xffffffff6a687810 */ /* 0x000fca0007ffe0ff */
[----:B------:R-:W-:-:S05]  /*1780*/  IMAD R104, R104, UR15, RZ ;  /* 0x0000000f68687c24 */ /* 0x000fca000f8e02ff */
[----:B------:R-:W-:-:S04]  /*1790*/  SHF.R.S32.HI R105, RZ, 0x1f, R104 ;  /* 0x0000001fff697819 */ /* 0x000fc80000011468 */
[----:B------:R-:W-:-:S04]  /*17a0*/  LEA.HI R105, R105, R104, RZ, 0x2 ;  /* 0x0000006869697211 */ /* 0x000fc800078f10ff */
[----:B-1----:R-:W-:-:S07]  /*17b0*/  LEA.HI.SX32 R137, R105, R108, 0x1e ;  /* 0x0000006c69897211 */ /* 0x002fce00078ff2ff */
.L_x_3209:
[----:B------:R-:W-:Y:S02]  /*17c0*/  MOV R107, RZ ;  /* 0x000000ff006b7202 */ /* 0x000fe40000000f00 */
[----:B------:R-:W-:Y:S01]  /*17d0*/  MOV R184, RZ ;  /* 0x000000ff00b87202 */ /* 0x000fe20000000f00 */
[----:B------:R-:W-:Y:S06]  /*17e0*/  @P0 BRA `(.L_x_3210) ;  /* 0x0000000000400947 */ /* 0x000fec0003800000 */
[----:B------:R-:W1:Y:S01]  /*17f0*/  LDC.64 R182, c[0x0][0x3b0] ;  /* 0x0000ec00ffb67b82 */ /* 0x000e620000000a00 */
[C---:B------:R-:W-:Y:S02]  /*1800*/  IADD3 R109, PT, PT, R137.reuse, 0x80, RZ ;  /* 0x00000080896d7810 */ /* 0x040fe40007ffe0ff */
[C---:B------:R-:W-:Y:S02]  /*1810*/  IADD3 R111, PT, PT, R137.reuse, 0x100, RZ ;  /* 0x00000100896f7810 */ /* 0x040fe40007ffe0ff */
[C---:B0-----:R-:W-:Y:S02]  /*1820*/  IADD3 R181, PT, PT, R137.reuse, 0x180, RZ ;  /* 0x0000018089b57810 */ /* 0x041fe40007ffe0ff */
[----:B------:R-:W-:Y:S01]  /*1830*/  IADD3 R139, PT, PT, R137, 0x200, RZ ;  /* 0x00000200898b7810 */ /* 0x000fe20007ffe0ff */
[----:B-1----:R-:W-:-:S04]  /*1840*/  IMAD.WIDE.U32 R108, R109, 0x4, R182 ;  /* 0x000000046d6c7825 */ /* 0x002fc800078e00b6 */
[--C-:B------:R-:W-:Y:S01]  /*1850*/  IMAD.WIDE.U32 R110, R111, 0x4, R182.reuse ;  /* 0x000000046f6e7825 */ /* 0x100fe200078e00b6 */
[----:B------:R0:W5:Y:S03]  /*1860*/  LDG.E R136, desc[UR12][R108.64] ;  /* 0x0000000c6c887981 */ /* 0x000166000c1e1900 */
[----:B------:R-:W-:-:S04]  /*1870*/  IMAD.WIDE.U32 R180, R181, 0x4, R182 ;  /* 0x00000004b5b47825 */ /* 0x000fc800078e00b6 */
[--C-:B------:R-:W-:Y:S01]  /*1880*/  IMAD.WIDE.U32 R104, R137, 0x4, R182.reuse ;  /* 0x0000000489687825 */ /* 0x100fe200078e00b6 */
[----:B------:R0:W5:Y:S03]  /*1890*/  LDG.E R138, desc[UR12][R180.64] ;  /* 0x0000000cb48a7981 */ /* 0x000166000c1e1900 */
[----:B------:R-:W-:Y:S01]  /*18a0*/  IMAD.WIDE.U32 R182, R139, 0x4, R182 ;  /* 0x000000048bb67825 */ /* 0x000fe200078e00b6 */
[----:B------:R0:W5:Y:S04]  /*18b0*/  LDG.E R137, desc[UR12][R110.64] ;  /* 0x0000000c6e897981 */ /* 0x000168000c1e1900 */
[----:B------:R0:W5:Y:S04]  /*18c0*/  LDG.E R179, desc[UR12][R104.64] ;  /* 0x0000000c68b37981 */ /* 0x000168000c1e1900 */
[----:B------:R0:W5:Y:S01]  /*18d0*/  LDG.E R139, desc[UR12][R182.64] ;  /* 0x0000000cb68b7981 */ /* 0x000162000c1e1900 */
[----:B------:R-:W-:Y:S05]  /*18e0*/  BRA `(.L_x_3208) ;  /* 0x00000000008c7947 */ /* 0x000fea0003800000 */
.L_x_3210:
[----:B------:R-:W1:Y:S01]  /*18f0*/  S2R R112, SR_TID.X ;  /* 0x0000000000707919 */ /* 0x000e620000002100 */
[----:B------:R-:W2:Y:S01]  /*1900*/  LDC.64 R108, c[0x0][0x3b0] ;  /* 0x0000ec00ff6c7b82 */ /* 0x000ea20000000a00 */
[----:B------:R-:W-:Y:S01]  /*1910*/  IMAD R110, R131, UR15, RZ ;  /* 0x0000000f836e7c24 */ /* 0x000fe2000f8e02ff */
[C---:B------:R-:W-:Y:S02]  /*1920*/  IADD3 R113, PT, PT, R137.reuse, 0x80, RZ ;  /* 0x0000008089717810 */ /* 0x040fe40007ffe0ff */
[C---:B------:R-:W-:Y:S02]  /*1930*/  IADD3 R115, PT, PT, R137.reuse, 0x100, RZ ;  /* 0x0000010089737810 */ /* 0x040fe40007ffe0ff */
[----:B------:R-:W-:Y:S02]  /*1940*/  SHF.R.S32.HI R111, RZ, 0x1f, R110 ;  /* 0x0000001fff6f7819 */ /* 0x000fe4000001146e */
[----:B------:R-:W3:Y:S01]  /*1950*/  LDC.64 R104, c[0x0][0x438] ;  /* 0x00010e00ff687b82 */ /* 0x000ee20000000a00 */
[----:B0-----:R-:W-:-:S02]  /*1960*/  IADD3 R181, PT, PT, R137, 0x180, RZ ;  /* 0x0000018089b57810 */ /* 0x001fc40007ffe0ff */
[----:B------:R-:W-:Y:S02]  /*1970*/  LEA.HI R111, R111, R110, RZ, 0x2 ;  /* 0x0000006e6f6f7211 */ /* 0x000fe400078f10ff */
[----:B------:R-:W-:Y:S01]  /*1980*/  IADD3 R117, PT, PT, R137, 0x200, RZ ;  /* 0x0000020089757810 */ /* 0x000fe20007ffe0ff */
[----:B--2---:R-:W-:-:S04]  /*1990*/  IMAD.WIDE.U32 R114, R115, 0x4, R108 ;  /* 0x0000000473727825 */ /* 0x004fc800078e006c */
[----:B------:R-:W-:Y:S01]  /*19a0*/  IMAD.WIDE.U32 R180, R181, 0x4, R108 ;  /* 0x00000004b5b47825 */ /* 0x000fe200078e006c */
[----:B-1----:R-:W-:-:S03]  /*19b0*/  LEA.HI.SX32 R121, R111, R112, 0x1e ;  /* 0x000000706f797211 */ /* 0x002fc600078ff2ff */
[--C-:B------:R-:W-:Y:S01]  /*19c0*/  IMAD.WIDE.U32 R112, R113, 0x4, R108.reuse ;  /* 0x0000000471707825 */ /* 0x100fe200078e006c */
[----:B------:R-:W5:Y:S03]  /*19d0*/  LDG.E R138, desc[UR12][R180.64] ;  /* 0x0000000cb48a7981 */ /* 0x000f66000c1e1900 */
        /* <DEDUP_REMOVED lines=8> */
[----:B---3--:R-:W-:-:S02]  /*1a60*/  IMAD.WIDE.U32 R120, R121, 0x8, R104 ;  /* 0x0000000879787825 */ /* 0x008fc400078e0068 */
[----:B------:R1:W5:Y:S02]  /*1a70*/  LDG.E R179, desc[UR12][R110.64] ;  /* 0x0000000c6eb37981 */ /* 0x000364000c1e1900 */
[--C-:B------:R-:W-:Y:S02]  /*1a80*/  IMAD.WIDE.U32 R118, R119, 0x8, R104.reuse ;  /* 0x0000000877767825 */ /* 0x100fe400078e0068 */
[----:B------:R1:W5:Y:S02]  /*1a90*/  LDG.E R139, desc[UR12][R108.64] ;  /* 0x0000000c6c8b7981 */ /* 0x000364000c1e1900 */
[--C-:B------:R-:W-:Y:S02]  /*1aa0*/  IMAD.WIDE.U32 R116, R117, 0x8, R104.reuse ;  /* 0x0000000875747825 */ /* 0x100fe400078e0068 */
[----:B------:R-:W5:Y:S02]  /*1ab0*/  LDG.E.64 R120, desc[UR12][R120.64] ;  /* 0x0000000c78787981 */ /* 0x000f64000c1e1b00 */
[----:B0-----:R-:W-:-:S02]  /*1ac0*/  IMAD.WIDE.U32 R114, R183, 0x8, R104 ;  /* 0x00000008b7727825 */ /* 0x001fc400078e0068 */
[----:B------:R-:W5:Y:S02]  /*1ad0*/  LDG.E.64 R118, desc[UR12][R118.64] ;  /* 0x0000000c76767981 */ /* 0x000f64000c1e1b00 */
[----:B------:R-:W-:Y:S02]  /*1ae0*/  IMAD.WIDE.U32 R104, R185, 0x8, R104 ;  /* 0x00000008b9687825 */ /* 0x000fe400078e0068 */
[----:B------:R-:W5:Y:S04]  /*1af0*/  LDG.E.64 R116, desc[UR12][R116.64] ;  /* 0x0000000c74747981 */ /* 0x000f68000c1e1b00 */
[----:B------:R-:W5:Y:S04]  /*1b00*/  LDG.E.64 R114, desc[UR12][R114.64] ;  /* 0x0000000c72727981 */ /* 0x000f68000c1e1b00 */
[----:B------:R1:W5:Y:S02]  /*1b10*/  LDG.E.64 R112, desc[UR12][R104.64] ;  /* 0x0000000c68707981 */ /* 0x000364000c1e1b00 */
.L_x_3208:
[----:B01----:R-:W0:Y:S01]  /*1b20*/  SHFL.DOWN PT, R104, R107, 0x10, 0x1f ;  /* 0x0a001f006b687f89 */ /* 0x003e2200000e0000 */
[----:B------:R-:W1:Y:S01]  /*1b30*/  LDC R186, c[0x0][0x388] ;  /* 0x0000e200ffba7b82 */ /* 0x000e620000000800 */
[----:B------:R-:W-:Y:S01]  /*1b40*/  @P1 IADD3 R181, PT, PT, R106, -0x1, RZ ;  /* 0xffffffff6ab51810 */ /* 0x000fe20007ffe0ff */
[----:B------:R-:W-:Y:S01]  /*1b50*/  BSSY.RECONVERGENT B0, `(.L_x_3211) ;  /* 0x0000026000007945 */ /* 0x000fe20003800200 */
[----:B------:R-:W2:Y:S01]  /*1b60*/  SHFL.DOWN PT, R105, R184, 0x10, 0x1f ;  /* 0x0a001f00b8697f89 */ /* 0x000ea200000e0000 */
[----:B------:R-:W3:Y:S01]  /*1b70*/  S2R R180, SR_TID.X ;  /* 0x0000000000b47919 */ /* 0x000ee20000002100 */
[----:B0-----:R-:W-:Y:S01]  /*1b80*/  FADD.FTZ R104, R104, R107 ;  /* 0x0000006b68687221 */ /* 0x001fe20000010000 */
[----:B-1----:R-:W-:Y:S02]  /*1b90*/  @P1 IMAD R181, R181, R186, RZ ;  /* 0x000000bab5b51224 */ /* 0x002fe400078e02ff */
[----:B--2---:R-:W-:Y:S02]  /*1ba0*/  FADD.FTZ R105, R105, R184 ;  /* 0x000000b869697221 */ /* 0x004fe40000010000 */
        /* <DEDUP_REMOVED lines=10> */
[----:B------:R-:W-:-:S03]  /*1c50*/  @P1 SHF.R.S32.HI R108, RZ, 0x1f, R181 ;  /* 0x0000001fff6c1819 */ /* 0x000fc600000114b5 */
[----:B------:R-:W1:Y:S01]  /*1c60*/  SHFL.DOWN PT, R182, R111, 0x2, 0x1f ;  /* 0x08401f006fb67f89 */ /* 0x000e6200000e0000 */
[----:B0-----:R-:W-:Y:S02]  /*1c70*/  FADD.FTZ R105, R110, R107 ;  /* 0x0000006b6e697221 */ /* 0x001fe40000010000 */
[----:B------:R-:W0:Y:S01]  /*1c80*/  @P1 LDC.64 R106, c[0x0][0x390] ;  /* 0x0000e400ff6a1b82 */ /* 0x000e220000000a00 */
[----:B-1----:R-:W-:Y:S02]  /*1c90*/  FADD.FTZ R184, R111, R182 ;  /* 0x000000b66fb87221 */ /* 0x002fe40000010000 */
[----:B------:R-:W1:Y:S01]  /*1ca0*/  SHFL.DOWN PT, R104, R105, 0x1, 0x1f ;  /* 0x08201f0069687f89 */ /* 0x000e6200000e0000 */
[----:B------:R-:W-:Y:S02]  /*1cb0*/  @P1 LEA.HI R111, R108, R181, RZ, 0x2 ;  /* 0x000000b56c6f1211 */ /* 0x000fe400078f10ff */
[----:B------:R-:W-:Y:S01]  /*1cc0*/  MOV R181, RZ ;  /* 0x000000ff00b57202 */ /* 0x000fe20000000f00 */
[----:B------:R-:W2:Y:S01]  /*1cd0*/  SHFL.DOWN PT, R109, R184, 0x1, 0x1f ;  /* 0x08201f00b86d7f89 */ /* 0x000ea200000e0000 */
[----:B------:R-:W-:-:S05]  /*1ce0*/  @P1 LEA.HI.SX32 R181, R111, R180, 0x1e ;  /* 0x000000b46fb51211 */ /* 0x000fca00078ff2ff */
        /* <DEDUP_REMOVED lines=12> */
.L_x_3212:
[----:B------:R-:W-:Y:S05]  /*1db0*/  BSYNC.RECONVERGENT B0 ;  /* 0x0000000000007941 */ /* 0x000fea0003800200 */
.L_x_3211:
[----:B------:R-:W-:Y:S06]  /*1dc0*/  BAR.SYNC.DEFER_BLOCKING 0x0 ;  /* 0x0000000000007b1d */ /* 0x000fec0000010000 */
[----:B------:R-:W2:Y:S02]  /*1dd0*/  @P1 LDG.E.64 R182, desc[UR12][R182.64] ;  /* 0x0000000cb6b61981 */ /* 0x000ea4000c1e1b00 */
[----:B------:R-:W1:Y:S01]  /*1de0*/  S2UR UR5, SR_CgaCtaId ;  /* 0x00000000000579c3 */ /* 0x000e620000008800 */
[----:B------:R-:W-:Y:S01]  /*1df0*/  UMOV UR4, 0x400 ;  /* 0x0000040000047882 */ /* 0x000fe20000000000 */
[----:B------:R-:W-:Y:S01]  /*1e00*/  ISETP.NE.U32.AND P0, PT, RZ, UR6, PT ;  /* 0x00000006ff007c0c */ /* 0x000fe2000bf05070 */
[----:B------:R-:W-:Y:S01]  /*1e10*/  IMAD R186, R131, R186, RZ ;  /* 0x000000ba83ba7224 */ /* 0x000fe200078e02ff */
[----:B------:R-:W-:-:S02]  /*1e20*/  ISETP.NE.AND P3, PT, RZ, UR11, PT ;  /* 0x0000000bff007c0c */ /* 0x000fc4000bf65270 */
[----:B------:R-:W-:Y:S01]  /*1e30*/  ISETP.NE.AND.EX P0, PT, R135, RZ, PT, P0 ;  /* 0x000000ff8700720c */ /* 0x000fe20003f05300 */
        /* <DEDUP_REMOVED lines=11> */
[----:B------:R-:W-:Y:S02]  /*1ef0*/  SHF.R.S32.HI R107, RZ, 0x1f, R186 ;  /* 0x0000001fff6b7819 */ /* 0x000fe400000114ba */
[----:B-1----:R-:W-:Y:S01]  /*1f00*/  FADD.FTZ R185, R185, R108 ;  /* 0x0000006cb9b97221 */ /* 0x002fe20000010000 */
[----:B------:R-:W-:Y:S01]  /*1f10*/  FADD.FTZ R104, R104, R109 ;  /* 0x0000006d68687221 */ /* 0x000fe20000010000 */
[----:B------:R-:W-:Y:S02]  /*1f20*/  LEA.HI R107, R107, R186, RZ, 0x2 ;  /* 0x000000ba6b6b7211 */ /* 0x000fe400078f10ff */
[----:B------:R-:W-:Y:S01]  /*1f30*/  FADD.FTZ R105, R110, R185 ;  /* 0x000000b96e697221 */ /* 0x000fe20000010000 */
[----:B------:R-:W-:Y:S01]  /*1f40*/  FADD.FTZ R106, R111, R104 ;  /* 0x000000686f6a7221 */ /* 0x000fe20000010000 */
[----:B------:R-:W-:-:S02]  /*1f50*/  LEA.HI.SX32 R104, R107, R180, 0x1e ;  /* 0x000000b46b687211 */ /* 0x000fc400078ff2ff */
[----:B------:R-:W-:Y:S01]  /*1f60*/  FMUL.FTZ R105, R105, UR14 ;  /* 0x0000000e69697c20 */ /* 0x000fe20008410000 */
[----:B------:R-:W-:-:S04]  /*1f70*/  FMUL.FTZ R106, R106, UR14 ;  /* 0x0000000e6a6a7c20 */ /* 0x000fc80008410000 */
[----:B------:R-:W-:Y:S02]  /*1f80*/  FSEL R105, R105, RZ, !P3 ;  /* 0x000000ff69697208 */ /* 0x000fe40005800000 */
[C---:B--2---:R-:W-:Y:S02]  /*1f90*/  @P1 PRMT R127, R182.reuse, 0x7610, R127 ;  /* 0x00007610b67f1816 */ /* 0x044fe4000000007f */
[--C-:B------:R-:W-:Y:S02]  /*1fa0*/  @P1 SHF.R.U64 R182, R182, 0x10, R183.reuse ;  /* 0x00000010b6b61819 */ /* 0x100fe400000012b7 */
[----:B------:R-:W-:Y:S02]  /*1fb0*/  @P1 PRMT R132, R183, 0x7610, R132 ;  /* 0x00007610b7841816 */ /* 0x000fe40000000084 */
[----:B------:R-:W-:Y:S02]  /*1fc0*/  @P1 SHF.R.U32.HI R183, RZ, 0x10, R183 ;  /* 0x00000010ffb71819 */ /* 0x000fe400000116b7 */
[----:B------:R-:W-:-:S02]  /*1fd0*/  @P1 PRMT R130, R182, 0x7610, R130 ;  /* 0x00007610b6821816 */ /* 0x000fc40000000082 */
[----:B------:R-:W-:Y:S01]  /*1fe0*/  @P1 PRMT R124, R183, 0x7610, R124 ;  /* 0x00007610b77c1816 */ /* 0x000fe2000000007c */
        /* <DEDUP_REMOVED lines=30> */
.L_x_3217:
[----:B------:R-:W-:Y:S05]  /*21d0*/  BSYNC.RECONVERGENT B0 ;  /* 0x0000000000007941 */ /* 0x000fea0003800200 */
.L_x_3216:
[----:B------:R-:W-:-:S07]  /*21e0*/  FADD.FTZ R100, R100, R107 ;  /* 0x0000006b64647221 */ /* 0x000fce0000010000 */
.L_x_3215:
        /* <DEDUP_REMOVED lines=24> */
.L_x_3220:
[----:B------:R-:W-:Y:S05]  /*2370*/  BSYNC.RECONVERGENT B0 ;  /* 0x0000000000007941 */ /* 0x000fea0003800200 */
.L_x_3219:
[----:B------:R-:W-:-:S07]  /*2380*/  FADD.FTZ R101, R101, R108 ;  /* 0x0000006c65657221 */ /* 0x000fce0000010000 */
.L_x_3218:
        /* <DEDUP_REMOVED lines=24> */
.L_x_3223:
[----:B------:R-:W-:Y:S05]  /*2510*/  BSYNC.RECONVERGENT B0 ;  /* 0x0000000000007941 */ /* 0x000fea0003800200 */
.L_x_3222:
[----:B------:R-:W-:-:S07]  /*2520*/  FADD.FTZ R102, R102, R107 ;  /* 0x0000006b66667221 */ /* 0x000fce0000010000 */
.L_x_3221:
        /* <DEDUP_REMOVED lines=24> */
.L_x_3226:
[----:B------:R-:W-:Y:S05]  /*26b0*/  BSYNC.RECONVERGENT B0 ;  /* 0x0000000000007941 */ /* 0x000fea0003800200 */
.L_x_3225:
[--C-:B------:R-:W-:Y:S01]  /*26c0*/  FADD.FTZ R103, R103, R2.reuse ;  /* 0x0000000267677221 */ /* 0x100fe20000010000 */
[----:B------:R-:W-:Y:S01]  /*26d0*/  PRMT R2, R108, 0x7610, R2 ;  /* 0x000076106c027816 */ /* 0x000fe20000000002 */
[----:B------:R-:W-:Y:S06]  /*26e0*/  BRA `(.L_x_3224) ;  /* 0x0000000c00647947 */ /* 0x000fec0003800000 */
.L_x_3214:
        /* <DEDUP_REMOVED lines=13> */
[----:B-----5:R-:W-:Y:S01]  /*27c0*/  LOP3.LUT P2, RZ, R179, 0xff, RZ, 0xc0, !PT ;  /* 0x000000ffb3ff7812 */ /* 0x020fe2000784c0ff */
        /* <DEDUP_REMOVED lines=10> */
.L_x_3227:
[----:B------:R-:W-:Y:S01]  /*2870*/  F2FP.BF16.F32.PACK_AB R182, RZ, R0 ;  /* 0x00000000ffb6723e */ /* 0x000fe200000010ff */
[C---:B------:R-:W-:Y:S01]  /*2880*/  FMUL.FTZ R125, R134.reuse, R125 ;  /* 0x0000007d867d7220 */ /* 0x040fe20000410000 */
[----:B------:R-:W-:Y:S01]  /*2890*/  FMUL.FTZ R129, R134, R129 ;  /* 0x0000008186817220 */ /* 0x000fe20000410000 */
        /* <DEDUP_REMOVED lines=13> */
.L_x_3228:
[----:B------:R-:W-:Y:S02]  /*2970*/  F2FP.BF16.F32.PACK_AB R111, RZ, R0 ;  /* 0x00000000ff6f723e */ /* 0x000fe400000010ff */
[----:B------:R-:W-:Y:S02]  /*2980*/  FSEL R110, R129, RZ, P0 ;  /* 0x000000ff816e7208 */ /* 0x000fe40000000000 */
        /* <DEDUP_REMOVED lines=13> */
.L_x_3229:
[----:B------:R-:W-:Y:S02]  /*2a60*/  F2FP.BF16.F32.PACK_AB R0, RZ, R0 ;  /* 0x00000000ff00723e */ /* 0x000fe400000010ff */
[----:B------:R-:W-:Y:S02]  /*2a70*/  F2FP.BF16.F32.PACK_AB R129, RZ, R110 ;  /* 0x0000006eff81723e */ /* 0x000fe400000010ff */
[----:B------:R-:W-:Y:S02]  /*2a80*/  PRMT R125, R182, 0x7610, R125 ;  /* 0x00007610b67d7816 */ /* 0x000fe4000000007d */
        /* <DEDUP_REMOVED lines=11> */
[--C-:B------:R-:W-:Y:S01]  /*2b40*/  FADD.FTZ R103, R103, R2.reuse ;  /* 0x0000000267677221 */ /* 0x100fe20000010000 */
[----:B------:R-:W-:Y:S01]  /*2b50*/  PRMT R2, R107, 0x7610, R2 ;  /* 0x000076106b027816 */ /* 0x000fe20000000002 */
[----:B------:R-:W-:Y:S06]  /*2b60*/  BRA `(.L_x_3224) ;  /* 0x0000000800447947 */ /* 0x000fec0003800000 */
.L_x_3213:
        /* <DEDUP_REMOVED lines=22> */
.L_x_3231:
[----:B------:R-:W-:Y:S05]  /*2cd0*/  @!P1 BRA `(.L_x_3232) ;  /* 0x0000000000409947 */ /* 0x000fea0003800000 */
[----:B-----5:R-:W-:Y:S01]  /*2ce0*/  SHF.R.U64 R107, R120, 0x10, R121 ;  /* 0x00000010786b7819 */ /* 0x020fe20000001279 */
        /* <DEDUP_REMOVED lines=15> */
.L_x_3232:
        /* <DEDUP_REMOVED lines=16> */
.L_x_3233:
[----:B------:R-:W-:Y:S05]  /*2ee0*/  @!P1 BRA `(.L_x_3224) ;  /* 0x0000000400649947 */ /* 0x000fea0003800000 */
[----:B-----5:R-:W-:Y:S01]  /*2ef0*/  SHF.R.U32.HI R107, RZ, 0x10, R121 ;  /* 0x00000010ff6b7819 */ /* 0x020fe20000011679 */
        /* <DEDUP_REMOVED lines=13> */
[--C-:B------:R-:W-:Y:S02]  /*2fd0*/  FADD.FTZ R103, R103, R2.reuse ;  /* 0x0000000267677221 */ /* 0x100fe40000010000 */
[----:B------:R-:W-:Y:S01]  /*2fe0*/  PRMT R2, R107, 0x7610, R2 ;  /* 0x000076106b027816 */ /* 0x000fe20000000002 */
[----:B------:R-:W-:Y:S06]  /*2ff0*/  BRA `(.L_x_3224) ;  /* 0x0000000400207947 */ /* 0x000fec0003800000 */
.L_x_3230:
        /* <DEDUP_REMOVED lines=12> */
[----:B------:R-:W-:Y:S02]  /*30c0*/  @P0 FFMA.FTZ R125, R141, R106, R105 ;  /* 0x0000006a8d7d0223 */ /* 0x000fe40000010069 */
[----:B------:R-:W-:Y:S01]  /*30d0*/  @P0 FADD.FTZ R108, R143, -R108 ;  /* 0x8000006c8f6c0221 */ /* 0x000fe20000010000 */
[----:B------:R-:W-:Y:S01]  /*30e0*/  @P0 FADD.FTZ R110, R145, -R110 ;  /* 0x8000006e916e0221 */ /* 0x000fe20000010000 */
[----:B------:R-:W-:Y:S02]  /*30f0*/  @P0 FADD.FTZ R0, R146, -R125 ;  /* 0x8000007d92000221 */ /* 0x000fe40000010000 */
[C---:B------:R-:W-:Y:S01]  /*3100*/  @P0 FFMA.FTZ R109, R134.reuse, R108, R109 ;  /* 0x0000006c866d0223 */ /* 0x040fe2000001006d */
[C---:B------:R-:W-:Y:S01]  /*3110*/  @P0 FFMA.FTZ R183, R134.reuse, R110, R183 ;  /* 0x0000006e86b70223 */ /* 0x040fe200000100b7 */
[----:B------:R-:W-:Y:S01]  /*3120*/  @P0 FFMA.FTZ R111, R134, R0, R111 ;  /* 0x00000000866f0223 */ /* 0x000fe2000001006f */
[----:B------:R-:W-:-:S02]  /*3130*/  F2FP.BF16.F32.PACK_AB R110, RZ, R107 ;  /* 0x0000006bff6e723e */ /* 0x000fc400000010ff */
        /* <DEDUP_REMOVED lines=13> */
.L_x_3234:
        /* <DEDUP_REMOVED lines=12> */
.L_x_3235:
        /* <DEDUP_REMOVED lines=12> */
.L_x_3236:
        /* <DEDUP_REMOVED lines=14> */
[----:B------:R-:W-:-:S07]  /*3470*/  PRMT R2, R107, 0x7610, R2 ;  /* 0x000076106b027816 */ /* 0x000fce0000000002 */
.L_x_3224:
        /* <DEDUP_REMOVED lines=13> */
.L_x_3237:
        /* <DEDUP_REMOVED lines=9> */
.L_x_3238:
        /* <DEDUP_REMOVED lines=9> */
.L_x_3239:
[----:B------:R-:W-:Y:S05]  /*3670*/  @!P0 BRA `(.L_x_3240) ;  /* 0x0000000800388947 */ /* 0x000fea0003800000 */
[----:B------:R-:W-:Y:S05]  /*3680*/  BRA.U !UP0, `(.L_x_3241) ;  /* 0x0000000508247547 */ /* 0x000fea000b800000 */
[----:B------:R-:W-:Y:S02]  /*3690*/  ISETP.GT.AND P2, PT, R133, RZ, PT ;  /* 0x000000ff8500720c */ /* 0x000fe40003f44270 */
[C---:B-----5:R-:W-:Y:S02]  /*36a0*/  SHF.L.U32 R107, R118.reuse, 0x10, RZ ;  /* 0x00000010766b7819 */ /* 0x060fe400000006ff */
[--C-:B01----:R-:W-:Y:S02]  /*36b0*/  SHF.R.U64 R108, R118, 0x10, R119.reuse ;  /* 0x00000010766c7819 */ /* 0x103fe40000001277 */
        /* <DEDUP_REMOVED lines=30> */
.L_x_3242:
        /* <DEDUP_REMOVED lines=12> */
.L_x_3243:
        /* <DEDUP_REMOVED lines=12> */
.L_x_3244:
        /* <DEDUP_REMOVED lines=16> */
.L_x_3241:
        /* <DEDUP_REMOVED lines=17> */
.L_x_3246:
[----:B------:R-:W-:Y:S05]  /*3c30*/  @!P1 BRA `(.L_x_3247) ;  /* 0x0000000000409947 */ /* 0x000fea0003800000 */
[----:B-----5:R-:W-:Y:S01]  /*3c40*/  SHF.R.U64 R107, R118, 0x10, R119 ;  /* 0x00000010766b7819 */ /* 0x020fe20000001277 */
[----:B01----:R-:W-:Y:S01]  /*3c50*/  @P2 FFMA.FTZ R108, R148, R106, R105 ;  /* 0x0000006a946c2223 */ /* 0x003fe20000010069 */
        /* <DEDUP_REMOVED lines=14> */
.L_x_3247:
        /* <DEDUP_REMOVED lines=16> */
.L_x_3248:
        /* <DEDUP_REMOVED lines=9> */
[----:B01----:R-:W-:-:S04]  /*3ed0*/  FMUL.FTZ R108, R107, UR16 ;  /* 0x000000106b6c7c20 */ /* 0x003fc80008410000 */
        /* <DEDUP_REMOVED lines=8> */
.L_x_3240:
[----:B------:R-:W-:Y:S05]  /*3f60*/  BRA.U !UP0, `(.L_x_3249) ;  /* 0x0000000508247547 */ /* 0x000fea000b800000 */
[-CC-:B------:R-:W-:Y:S01]  /*3f70*/  FFMA.FTZ R107, R147, R106.reuse, R105.reuse ;  /* 0x0000006a936b7223 */ /* 0x180fe20000010069 */
[-CC-:B------:R-:W-:Y:S01]  /*3f80*/  FFMA.FTZ R0, R148, R106.reuse, R105.reuse ;  /* 0x0000006a94007223 */ /* 0x180fe20000010069 */
[-CC-:B01----:R-:W-:Y:S01]  /*3f90*/  FFMA.FTZ R111, R149, R106.reuse, R105.reuse ;  /* 0x0000006a956f7223 */ /* 0x183fe20000010069 */
        /* <DEDUP_REMOVED lines=21> */
.L_x_3250:
[C---:B------:R-:W-:Y:S01]  /*40f0*/  FMUL.FTZ R109, R134.reuse, R111 ;  /* 0x0000006f866d7220 */ /* 0x040fe20000410000 */
[----:B------:R-:W-:Y:S01]  /*4100*/  F2FP.BF16.F32.PACK_AB R126, RZ, R0 ;  /* 0x00000000ff7e723e */ /* 0x000fe200000010ff */
[----:B------:R-:W-:Y:S01]  /*4110*/  FMUL.FTZ R111, R134, R125 ;  /* 0x0000007d866f7220 */ /* 0x000fe20000410000 */
[----:B------:R-:W-:Y:S01]  /*4120*/  FSEL R110, R110, RZ, P2 ;  /* 0x000000ff6e6e7208 */ /* 0x000fe20001000000 */
[----:B------:R-:W-:Y:S06]  /*4130*/  @!P1 BRA `(.L_x_3251) ;  /* 0x00000000002c9947 */ /* 0x000fec0003800000 */
[----:B-----5:R-:W-:Y:S01]  /*4140*/  LOP3.LUT P3, RZ, R136, 0xff00, RZ, 0xc0, !PT ;  /* 0x0000ff0088ff7812 */ /* 0x020fe2000786c0ff */
        /* <DEDUP_REMOVED lines=10> */
.L_x_3251:
[----:B------:R-:W-:Y:S02]  /*41f0*/  F2FP.BF16.F32.PACK_AB R129, RZ, R110 ;  /* 0x0000006eff81723e */ /* 0x000fe400000010ff */
[----:B------:R-:W-:Y:S02]  /*4200*/  FSEL R108, R111, RZ, P2 ;  /* 0x000000ff6f6c7208 */ /* 0x000fe40001000000 */
[----:B------:R-:W-:Y:S01]  /*4210*/  FSEL R109, R109, RZ, P2 ;  /* 0x000000ff6d6d7208 */ /* 0x000fe20001000000 */
        /* <DEDUP_REMOVED lines=12> */
.L_x_3252:
[----:B------:R-:W-:Y:S02]  /*42e0*/  F2FP.BF16.F32.PACK_AB R107, RZ, R108 ;  /* 0x0000006cff6b723e */ /* 0x000fe400000010ff */
[----:B------:R-:W-:Y:S02]  /*42f0*/  PRMT R125, R126, 0x7610, R125 ;  /* 0x000076107e7d7816 */ /* 0x000fe4000000007d */
[----:B------:R-:W-:Y:S02]  /*4300*/  PRMT R126, R129, 0x7610, R126 ;  /* 0x00007610817e7816 */ /* 0x000fe4000000007e */
        /* <DEDUP_REMOVED lines=15> */
.L_x_3249:
        /* <DEDUP_REMOVED lines=16> */
[----:B------:R-:W-:Y:S02]  /*4500*/  ISETP.GT.AND P2, PT, R133, RZ, PT ;  /* 0x000000ff8500720c */ /* 0x000fe40003f44270 */
[----:B01----:R-:W-:Y:S01]  /*4510*/  SHF.L.U32 R108, R127, 0x10, RZ ;  /* 0x000000107f6c7819 */ /* 0x003fe200000006ff */
[----:B------:R-:W-:-:S04]  /*4520*/  FADD.FTZ R107, R150, -R107 ;  /* 0x8000006b966b7221 */ /* 0x000fc80000010000 */
[----:B------:R-:W-:-:S05]  /*4530*/  FMUL.FTZ R107, R134, R107 ;  /* 0x0000006b866b7220 */ /* 0x000fca0000410000 */
[----:B------:R-:W-:-:S05]  /*4540*/  FSEL R107, R107, RZ, P2 ;  /* 0x000000ff6b6b7208 */ /* 0x000fca0001000000 */
[----:B------:R-:W-:-:S04]  /*4550*/  FMUL.FTZ R107, R107, UR17 ;  /* 0x000000116b6b7c20 */ /* 0x000fc80008410000 */
[----:B------:R-:W-:-:S04]  /*4560*/  FMUL.FTZ R107, R107, UR16 ;  /* 0x000000106b6b7c20 */ /* 0x000fc80008410000 */
[----:B------:R-:W-:-:S07]  /*4570*/  FMUL.FTZ R107, R108, R107 ;  /* 0x0000006b6c6b7220 */ /* 0x000fce0000410000 */
.L_x_3255:
[----:B------:R-:W-:Y:S05]  /*4580*/  BSYNC.RECONVERGENT B0 ;  /* 0x0000000000007941 */ /* 0x000fea0003800200 */
.L_x_3254:
[----:B------:R-:W-:-:S07]  /*4590*/  FADD.FTZ R96, R96, R107 ;  /* 0x0000006b60607221 */ /* 0x000fce0000010000 */
.L_x_3253:
        /* <DEDUP_REMOVED lines=24> */
.L_x_3258:
[----:B------:R-:W-:Y:S05]  /*4720*/  BSYNC.RECONVERGENT B0 ;  /* 0x0000000000007941 */ /* 0x000fea0003800200 */
.L_x_3257:
[----:B------:R-:W-:-:S07]  /*4730*/  FADD.FTZ R97, R97, R108 ;  /* 0x0000006c61617221 */ /* 0x000fce0000010000 */
.L_x_3256:
        /* <DEDUP_REMOVED lines=24> */
.L_x_3261:
[----:B------:R-:W-:Y:S05]  /*48c0*/  BSYNC.RECONVERGENT B0 ;  /* 0x0000000000007941 */ /* 0x000fea0003800200 */
.L_x_3260:
[----:B------:R-:W-:-:S07]  /*48d0*/  FADD.FTZ R98, R98, R107 ;  /* 0x0000006b62627221 */ /* 0x000fce0000010000 */
.L_x_3259:
        /* <DEDUP_REMOVED lines=12> */
[----:B01----:R-:W-:Y:S02]  /*49a0*/  F2FP.BF16.F32.PACK_AB R108, RZ, R2 ;  /* 0x00000002ff6c723e */ /* 0x003fe400000010ff */
        /* <DEDUP_REMOVED lines=11> */
.L_x_3263:
[----:B------:R-:W-:Y:S05]  /*4a60*/  BSYNC.RECONVERGENT B0 ;  /* 0x0000000000007941 */ /* 0x000fea0003800200 */
.L_x_3262:
[--C-:B------:R-:W-:Y:S01]  /*4a70*/  FADD.FTZ R99, R99, R2.reuse ;  /* 0x0000000263637221 */ /* 0x100fe20000010000 */
[----:B------:R-:W-:-:S07]  /*4a80*/  PRMT R2, R108, 0x7610, R2 ;  /* 0x000076106c027816 */ /* 0x000fce0000000002 */
.L_x_3245:
        /* <DEDUP_REMOVED lines=10> */
.L_x_3264:
        /* <DEDUP_REMOVED lines=10> */
.L_x_3265:
        /* <DEDUP_REMOVED lines=9> */
.L_x_3266:
[----:B------:R-:W-:Y:S05]  /*4c60*/  @!P0 BRA `(.L_x_3267) ;  /* 0x0000000800388947 */ /* 0x000fea0003800000 */
[----:B------:R-:W-:Y:S05]  /*4c70*/  BRA.U !UP0, `(.L_x_3268) ;  /* 0x0000000508247547 */ /* 0x000fea000b800000 */
[----:B------:R-:W-:Y:S02]  /*4c80*/  ISETP.GT.AND P2, PT, R133, RZ, PT ;  /* 0x000000ff8500720c */ /* 0x000fe40003f44270 */
[C---:B-----5:R-:W-:Y:S02]  /*4c90*/  SHF.L.U32 R107, R116.reuse, 0x10, RZ ;  /* 0x00000010746b7819 */ /* 0x060fe400000006ff */
[--C-:B0123--:R-:W-:Y:S02]  /*4ca0*/  SHF.R.U64 R108, R116, 0x10, R117.reuse ;  /* 0x00000010746c7819 */ /* 0x10ffe40000001275 */
        /* <DEDUP_REMOVED lines=30> */
.L_x_3269:
        /* <DEDUP_REMOVED lines=12> */
.L_x_3270:
        /* <DEDUP_REMOVED lines=12> */
.L_x_3271:
        /* <DEDUP_REMOVED lines=16> */
.L_x_3268:
        /* <DEDUP_REMOVED lines=17> */
.L_x_3273:
[----:B------:R-:W-:Y:S05]  /*5220*/  @!P1 BRA `(.L_x_3274) ;  /* 0x0000000000409947 */ /* 0x000fea0003800000 */
[----:B-----5:R-:W-:Y:S01]  /*5230*/  SHF.R.U64 R107, R116, 0x10, R117 ;  /* 0x00000010746b7819 */ /* 0x020fe20000001275 */
[----:B0123--:R-:W-:Y:S01]  /*5240*/  @P2 FFMA.FTZ R108, R156, R106, R105 ;  /* 0x0000006a9c6c2223 */ /* 0x00ffe20000010069 */
        /* <DEDUP_REMOVED lines=14> */
.L_x_3274:
        /* <DEDUP_REMOVED lines=16> */
.L_x_3275:
        /* <DEDUP_REMOVED lines=9> */
[----:B0123--:R-:W-:-:S04]  /*54c0*/  FMUL.FTZ R108, R107, UR16 ;  /* 0x000000106b6c7c20 */ /* 0x00ffc80008410000 */
        /* <DEDUP_REMOVED lines=8> */
.L_x_3267:
[----:B------:R-:W-:Y:S05]  /*5550*/  BRA.U !UP0, `(.L_x_3276) ;  /* 0x0000000508247547 */ /* 0x000fea000b800000 */
[-CC-:B------:R-:W-:Y:S01]  /*5560*/  FFMA.FTZ R107, R155, R106.reuse, R105.reuse ;  /* 0x0000006a9b6b7223 */ /* 0x180fe20000010069 */
[-CC-:B------:R-:W-:Y:S01]  /*5570*/  FFMA.FTZ R0, R156, R106.reuse, R105.reuse ;  /* 0x0000006a9c007223 */ /* 0x180fe20000010069 */
[-CC-:B01----:R-:W-:Y:S01]  /*5580*/  FFMA.FTZ R111, R157, R106.reuse, R105.reuse ;  /* 0x0000006a9d6f7223 */ /* 0x183fe20000010069 */
[----:B--23--:R-:W-:Y:S01]  /*5590*/  FFMA.FTZ R108, R162, R106, R105 ;  /* 0x0000006aa26c7223 */ /* 0x00cfe20000010069 */
        /* <DEDUP_REMOVED lines=20> */
.L_x_3277:
        /* <DEDUP_REMOVED lines=16> */
.L_x_3278:
        /* <DEDUP_REMOVED lines=15> */
.L_x_3279:
        /* <DEDUP_REMOVED lines=18> */
.L_x_3276:
        /* <DEDUP_REMOVED lines=17> */
[----:B0123--:R-:W-:Y:S01]  /*5b00*/  SHF.L.U32 R108, R127, 0x10, RZ ;  /* 0x000000107f6c7819 */ /* 0x00ffe200000006ff */
[----:B------:R-:W-:-:S04]  /*5b10*/  FADD.FTZ R107, R158, -R107 ;  /* 0x8000006b9e6b7221 */ /* 0x000fc80000010000 */
[----:B------:R-:W-:-:S05]  /*5b20*/  FMUL.FTZ R107, R134, R107 ;  /* 0x0000006b866b7220 */ /* 0x000fca0000410000 */
[----:B------:R-:W-:-:S05]  /*5b30*/  FSEL R107, R107, RZ, P2 ;  /* 0x000000ff6b6b7208 */ /* 0x000fca0001000000 */
[----:B------:R-:W-:-:S04]  /*5b40*/  FMUL.FTZ R107, R107, UR17 ;  /* 0x000000116b6b7c20 */ /* 0x000fc80008410000 */
[----:B------:R-:W-:-:S04]  /*5b50*/  FMUL.FTZ R107, R107, UR16 ;  /* 0x000000106b6b7c20 */ /* 0x000fc80008410000 */
[----:B------:R-:W-:-:S07]  /*5b60*/  FMUL.FTZ R107, R108, R107 ;  /* 0x0000006b6c6b7220 */ /* 0x000fce0000410000 */
.L_x_3282:
[----:B------:R-:W-:Y:S05]  /*5b70*/  BSYNC.RECONVERGENT B0 ;  /* 0x0000000000007941 */ /* 0x000fea0003800200 */
.L_x_3281:
[----:B------:R-:W-:-:S07]  /*5b80*/  FADD.FTZ R92, R92, R107 ;  /* 0x0000006b5c5c7221 */ /* 0x000fce0000010000 */
.L_x_3280:
        /* <DEDUP_REMOVED lines=24> */
.L_x_3285:
[----:B------:R-:W-:Y:S05]  /*5d10*/  BSYNC.RECONVERGENT B0 ;  /* 0x0000000000007941 */ /* 0x000fea0003800200 */
.L_x_3284:
[----:B------:R-:W-:-:S07]  /*5d20*/  FADD.FTZ R93, R93, R108 ;  /* 0x0000006c5d5d7221 */ /* 0x000fce0000010000 */
.L_x_3283:
        /* <DEDUP_REMOVED lines=24> */
.L_x_3288:
[----:B------:R-:W-:Y:S05]  /*5eb0*/  BSYNC.RECONVERGENT B0 ;  /* 0x0000000000007941 */ /* 0x000fea0003800200 */
.L_x_3287:
[----:B------:R-:W-:-:S07]  /*5ec0*/  FADD.FTZ R94, R94, R107 ;  /* 0x0000006b5e5e7221 */ /* 0x000fce0000010000 */
.L_x_3286:
        /* <DEDUP_REMOVED lines=12> */
[----:B0123--:R-:W-:Y:S02]  /*5f90*/  F2FP.BF16.F32.PACK_AB R108, RZ, R2 ;  /* 0x00000002ff6c723e */ /* 0x00ffe400000010ff */
        /* <DEDUP_REMOVED lines=11> */
.L_x_3290:
[----:B------:R-:W-:Y:S05]  /*6050*/  BSYNC.RECONVERGENT B0 ;  /* 0x0000000000007941 */ /* 0x000fea0003800200 */
.L_x_3289:
[--C-:B------:R-:W-:Y:S01]  /*6060*/  FADD.FTZ R95, R95, R2.reuse ;  /* 0x000000025f5f7221 */ /* 0x100fe20000010000 */
[----:B------:R-:W-:-:S07]  /*6070*/  PRMT R2, R108, 0x7610, R2 ;  /* 0x000076106c027816 */ /* 0x000fce0000000002 */
.L_x_3272:
[----:B------:R-:W-:Y:S05]  /*6080*/  BRA.U !UP0, `(.L_x_3291) ;  /* 0x0000000108247547 */ /* 0x000fea000b800000 */
[----:B01----:R-:W0:Y:S01]  /*6090*/  LDC.64 R110, c[0x0][0x478] ;  /* 0x00011e00ff6e7b82 */ /* 0x003e220000000a00 */
[----:B--23--:R-:W-:Y:S02]  /*60a0*/  LOP3.LUT R108, R126, 0xffff, RZ, 0xc0, !PT ;  /* 0x0000ffff7e6c7812 */ /* 0x00cfe400078ec0ff */
[----:B-----5:R-:W-:Y:S02]  /*60b0*/  PRMT R137, R0, 0x5410, R129 ;  /* 0x0000541000897816 */ /* 0x020fe40000000081 */
[----:B------:R-:W-:Y:S01]  /*60c0*/  IADD3 R107, PT, PT, R104, 0x100, RZ ;  /* 0x00000100686b7810 */ /* 0x000fe20007ffe0ff */
[----:B------:R-:W-:-:S05]  /*60d0*/  IMAD.WIDE.U32 R108, R108, 0x10000, RZ ;  /* 0x000100006c6c7825 */ /* 0x000fca00078e00ff */
[----:B------:R-:W-:Y:S02]  /*60e0*/  LOP3.LUT R137, R137, R109, RZ, 0xfc, !PT ;  /* 0x0000006d89897212 */ /* 0x000fe400078efcff */
[----:B------:R-:W-:Y:S01]  /*60f0*/  LOP3.LUT R136, R108, 0xffff, R125, 0xf8, !PT ;  /* 0x0000ffff6c887812 */ /* 0x000fe200078ef87d */
[----:B0-----:R-:W-:-:S05]  /*6100*/  IMAD.WIDE.U32 R108, R107, 0x8, R110 ;  /* 0x000000086b6c7825 */ /* 0x001fca00078e006e */
[----:B------:R4:W-:Y:S02]  /*6110*/  STG.E.64 desc[UR12][R108.64], R136 ;  /* 0x000000886c007986 */ /* 0x0009e4000c101b0c */
.L_x_3291:
[----:B------:R-:W-:Y:S05]  /*6120*/  @!P1 BRA `(.L_x_3292) ;  /* 0x0000000000249947 */ /* 0x000fea0003800000 */
[----:B01----:R-:W0:Y:S01]  /*6130*/  LDC.64 R110, c[0x0][0x468] ;  /* 0x00011a00ff6e7b82 */ /* 0x003e220000000a00 */
[----:B--234-:R-:W-:Y:S02]  /*6140*/  LOP3.LUT R108, R122, 0xffff, RZ, 0xc0, !PT ;  /* 0x0000ffff7a6c7812 */ /* 0x01cfe400078ec0ff */
[----:B-----5:R-:W-:Y:S02]  /*6150*/  PRMT R137, R123, 0x5410, R2 ;  /* 0x000054107b897816 */ /* 0x020fe40000000002 */
[----:B------:R-:W-:Y:S01]  /*6160*/  IADD3 R107, PT, PT, R181, 0x100, RZ ;  /* 0x00000100b56b7810 */ /* 0x000fe20007ffe0ff */
[----:B------:R-:W-:-:S05]  /*6170*/  IMAD.WIDE.U32 R108, R108, 0x10000, RZ ;  /* 0x000100006c6c7825 */ /* 0x000fca00078e00ff */
[----:B------:R-:W-:Y:S02]  /*6180*/  LOP3.LUT R137, R137, R109, RZ, 0xfc, !PT ;  /* 0x0000006d89897212 */ /* 0x000fe400078efcff */
[----:B------:R-:W-:Y:S01]  /*6190*/  LOP3.LUT R136, R108, 0xffff, R128, 0xf8, !PT ;  /* 0x0000ffff6c887812 */ /* 0x000fe200078ef880 */
[----:B0-----:R-:W-:-:S05]  /*61a0*/  IMAD.WIDE.U32 R108, R107, 0x8, R110 ;  /* 0x000000086b6c7825 */ /* 0x001fca00078e006e */
[----:B------:R0:W-:Y:S02]  /*61b0*/  STG.E.64 desc[UR12][R108.64], R136 ;  /* 0x000000886c007986 */ /* 0x0001e4000c101b0c */
.L_x_3292:
        /* <DEDUP_REMOVED lines=9> */
.L_x_3293:
[----:B------:R-:W-:Y:S05]  /*6250*/  @!P0 BRA `(.L_x_3294) ;  /* 0x0000000800388947 */ /* 0x000fea0003800000 */
[----:B------:R-:W-:Y:S05]  /*6260*/  BRA.U !UP0, `(.L_x_3295) ;  /* 0x0000000508247547 */ /* 0x000fea000b800000 */
[----:B------:R-:W-:Y:S02]  /*6270*/  ISETP.GT.AND P2, PT, R133, RZ, PT ;  /* 0x000000ff8500720c */ /* 0x000fe40003f44270 */
[C---:B-----5:R-:W-:Y:S02]  /*6280*/  SHF.L.U32 R107, R114.reuse, 0x10, RZ ;  /* 0x00000010726b7819 */ /* 0x060fe400000006ff */
[--C-:B01234-:R-:W-:Y:S02]  /*6290*/  SHF.R.U64 R108, R114, 0x10, R115.reuse ;  /* 0x00000010726c7819 */ /* 0x11ffe40000001273 */
        /* <DEDUP_REMOVED lines=30> */
.L_x_3296:
        /* <DEDUP_REMOVED lines=12> */
.L_x_3297:
        /* <DEDUP_REMOVED lines=12> */
.L_x_3298:
        /* <DEDUP_REMOVED lines=16> */
.L_x_3295:
        /* <DEDUP_REMOVED lines=17> */
.L_x_3300:
[----:B------:R-:W-:Y:S05]  /*6810*/  @!P1 BRA `(.L_x_3301) ;  /* 0x0000000000409947 */ /* 0x000fea0003800000 */
[----:B-----5:R-:W-:Y:S01]  /*6820*/  SHF.R.U64 R107, R114, 0x10, R115 ;  /* 0x00000010726b7819 */ /* 0x020fe20000001273 */
[----:B01234-:R-:W-:Y:S01]  /*6830*/  @P2 FFMA.FTZ R108, R166, R106, R105 ;  /* 0x0000006aa66c2223 */ /* 0x01ffe20000010069 */
        /* <DEDUP_REMOVED lines=14> */
.L_x_3301:
        /* <DEDUP_REMOVED lines=16> */
.L_x_3302:
        /* <DEDUP_REMOVED lines=9> */
[----:B01234-:R-:W-:-:S04]  /*6ab0*/  FMUL.FTZ R108, R107, UR16 ;  /* 0x000000106b6c7c20 */ /* 0x01ffc80008410000 */
        /* <DEDUP_REMOVED lines=8> */
.L_x_3294:
[----:B------:R-:W-:Y:S05]  /*6b40*/  BRA.U !UP0, `(.L_x_3303) ;  /* 0x0000000508247547 */ /* 0x000fea000b800000 */
[-CC-:B------:R-:W-:Y:S01]  /*6b50*/  FFMA.FTZ R107, R163, R106.reuse, R105.reuse ;  /* 0x0000006aa36b7223 */ /* 0x180fe20000010069 */
[-CC-:B------:R-:W-:Y:S01]  /*6b60*/  FFMA.FTZ R0, R166, R106.reuse, R105.reuse ;  /* 0x0000006aa6007223 */ /* 0x180fe20000010069 */
[-CC-:B01----:R-:W-:Y:S01]  /*6b70*/  FFMA.FTZ R111, R167, R106.reuse, R105.reuse ;  /* 0x0000006aa76f7223 */ /* 0x183fe20000010069 */
[----:B--234-:R-:W-:Y:S01]  /*6b80*/  FFMA.FTZ R108, R170, R106, R105 ;  /* 0x0000006aaa6c7223 */ /* 0x01cfe20000010069 */
        /* <DEDUP_REMOVED lines=20> */
.L_x_3304:
        /* <DEDUP_REMOVED lines=16> */
.L_x_3305:
        /* <DEDUP_REMOVED lines=15> */
.L_x_3306:
        /* <DEDUP_REMOVED lines=18> */
.L_x_3303:
        /* <DEDUP_REMOVED lines=17> */
[----:B01234-:R-:W-:Y:S01]  /*70f0*/  SHF.L.U32 R108, R127, 0x10, RZ ;  /* 0x000000107f6c7819 */ /* 0x01ffe200000006ff */
[----:B------:R-:W-:-:S04]  /*7100*/  FADD.FTZ R107, R164, -R107 ;  /* 0x8000006ba46b7221 */ /* 0x000fc80000010000 */
[----:B------:R-:W-:-:S05]  /*7110*/  FMUL.FTZ R107, R134, R107 ;  /* 0x0000006b866b7220 */ /* 0x000fca0000410000 */
[----:B------:R-:W-:-:S05]  /*7120*/  FSEL R107, R107, RZ, P2 ;  /* 0x000000ff6b6b7208 */ /* 0x000fca0001000000 */
[----:B------:R-:W-:-:S04]  /*7130*/  FMUL.FTZ R107, R107, UR17 ;  /* 0x000000116b6b7c20 */ /* 0x000fc80008410000 */
[----:B------:R-:W-:-:S04]  /*7140*/  FMUL.FTZ R107, R107, UR16 ;  /* 0x000000106b6b7c20 */ /* 0x000fc80008410000 */
[----:B------:R-:W-:-:S07]  /*7150*/  FMUL.FTZ R107, R108, R107 ;  /* 0x0000006b6c6b7220 */ /* 0x000fce0000410000 */
.L_x_3309:
[----:B------:R-:W-:Y:S05]  /*7160*/  BSYNC.RECONVERGENT B0 ;  /* 0x0000000000007941 */ /* 0x000fea0003800200 */
.L_x_3308:
[----:B------:R-:W-:-:S07]  /*7170*/  FADD.FTZ R88, R88, R107 ;  /* 0x0000006b58587221 */ /* 0x000fce0000010000 */
.L_x_3307:
        /* <DEDUP_REMOVED lines=24> */
.L_x_3312:
[----:B------:R-:W-:Y:S05]  /*7300*/  BSYNC.RECONVERGENT B0 ;  /* 0x0000000000007941 */ /* 0x000fea0003800200 */
.L_x_3311:
[----:B------:R-:W-:-:S07]  /*7310*/  FADD.FTZ R89, R89, R108 ;  /* 0x0000006c59597221 */ /* 0x000fce0000010000 */
.L_x_3310:
        /* <DEDUP_REMOVED lines=24> */
.L_x_3315:
[----:B------:R-:W-:Y:S05]  /*74a0*/  BSYNC.RECONVERGENT B0 ;  /* 0x0000000000007941 */ /* 0x000fea0003800200 */
.L_x_3314:
[----:B------:R-:W-:-:S07]  /*74b0*/  FADD.FTZ R90, R90, R107 ;  /* 0x0000006b5a5a7221 */ /* 0x000fce0000010000 */
.L_x_3313:
        /* <DEDUP_REMOVED lines=12> */
[----:B01234-:R-:W-:Y:S02]  /*7580*/  F2FP.BF16.F32.PACK_AB R108, RZ, R2 ;  /* 0x00000002ff6c723e */ /* 0x01ffe400000010ff */
        /* <DEDUP_REMOVED lines=11> */
.L_x_3317:
[----:B------:R-:W-:Y:S05]  /*7640*/  BSYNC.RECONVERGENT B0 ;  /* 0x0000000000007941 */ /* 0x000fea0003800200 */
.L_x_3316:
[--C-:B------:R-:W-:Y:S01]  /*7650*/  FADD.FTZ R91, R91, R2.reuse ;  /* 0x000000025b5b7221 */ /* 0x100fe20000010000 */
[----:B------:R-:W-:-:S07]  /*7660*/  PRMT R2, R108, 0x7610, R2 ;  /* 0x000076106c027816 */ /* 0x000fce0000000002 */
.L_x_3299:
[----:B------:R-:W-:Y:S01]  /*7670*/  IADD3 R107, PT, PT, R181, 0x200, RZ ;  /* 0x00000200b56b7810 */ /* 0x000fe20007ffe0ff */
[----:B------:R-:W-:Y:S06]  /*7680*/  BRA.U !UP0, `(.L_x_3318) ;  /* 0x0000000108247547 */ /* 0x000fec000b800000 */
        /* <DEDUP_REMOVED lines=9> */
.L_x_3318:
        /* <DEDUP_REMOVED lines=10> */
.L_x_3319:
        /* <DEDUP_REMOVED lines=8> */
.L_x_3320:
[----:B------:R-:W-:Y:S05]  /*7840*/  @!P0 BRA `(.L_x_3321) ;  /* 0x0000000800388947 */ /* 0x000fea0003800000 */
[----:B------:R-:W-:Y:S05]  /*7850*/  BRA.U !UP0, `(.L_x_3322) ;  /* 0x0000000508247547 */ /* 0x000fea000b800000 */
[----:B------:R-:W-:Y:S02]  /*7860*/  ISETP.GT.AND P0, PT, R133, RZ, PT ;  /* 0x000000ff8500720c */ /* 0x000fe40003f04270 */
[----:B012345:R-:W-:Y:S02]  /*7870*/  SHF.L.U32 R109, R112, 0x10, RZ ;  /* 0x00000010706d7819 */ /* 0x03ffe400000006ff */
        /* <DEDUP_REMOVED lines=8> */
[----:B------:R-:W-:Y:S01]  /*7900*/  SHF.R.U64 R105, R112, 0x10, R113 ;  /* 0x0000001070697819 */ /* 0x000fe20000001271 */
[----:B------:R-:W-:Y:S01]  /*7910*/  @P0 FADD.FTZ R0, R173, -R0 ;  /* 0x80000000ad000221 */ /* 0x000fe20000010000 */
        /* <DEDUP_REMOVED lines=21> */
.L_x_3323:
        /* <DEDUP_REMOVED lines=12> */
.L_x_3324:
        /* <DEDUP_REMOVED lines=12> */
.L_x_3325:
        /* <DEDUP_REMOVED lines=16> */
.L_x_3322:
[----:B------:R-:W-:Y:S01]  /*7cf0*/  ISETP.GT.AND P0, PT, R133, RZ, PT ;  /* 0x000000ff8500720c */ /* 0x000fe20003f04270 */
[----:B------:R-:W-:-:S12]  /*7d00*/  @!P1 BRA `(.L_x_3327) ;  /* 0x00000000003c9947 */ /* 0x000fd80003800000 */
[----:B01----:R-:W-:Y:S01]  /*7d10*/  @P0 FFMA.FTZ R111, R171, R106, R105 ;  /* 0x0000006aab6f0223 */ /* 0x003fe20000010069 */
[----:B--2345:R-:W-:Y:S02]  /*7d20*/  SHF.L.U32 R109, R112, 0x10, RZ ;  /* 0x00000010706d7819 */ /* 0x03cfe400000006ff */
        /* <DEDUP_REMOVED lines=13> */
.L_x_3327:
        /* <DEDUP_REMOVED lines=17> */
.L_x_3328:
[----:B------:R-:W-:Y:S05]  /*7f10*/  @!P1 BRA `(.L_x_3329) ;  /* 0x00000000003c9947 */ /* 0x000fea0003800000 */
        /* <DEDUP_REMOVED lines=15> */
.L_x_3329:
[----:B------:R-:W-:Y:S05]  /*8010*/  @!P1 BRA `(.L_x_3326) ;  /* 0x0000000800e09947 */ /* 0x000fea0003800000 */
[----:B-----5:R-:W-:Y:S01]  /*8020*/  SHF.R.U32.HI R2, RZ, 0x10, R113 ;  /* 0x00000010ff027819 */ /* 0x020fe20000011671 */
[----:B------:R-:W-:-:S03]  /*8030*/  @P0 FFMA.FTZ R106, R178, R106, R105 ;  /* 0x0000006ab26a0223 */ /* 0x000fc60000010069 */
[----:B------:R-:W-:Y:S01]  /*8040*/  SHF.L.U32 R105, R2, 0x10, RZ ;  /* 0x0000001002697819 */ /* 0x000fe200000006ff */
[----:B------:R-:W-:Y:S01]  /*8050*/  @P0 FADD.FTZ R106, R177, -R106 ;  /* 0x8000006ab16a0221 */ /* 0x000fe20000010000 */
[----:B------:R-:W-:-:S03]  /*8060*/  MOV R2, RZ ;  /* 0x000000ff00027202 */ /* 0x000fc60000000f00 */
[----:B------:R-:W-:Y:S01]  /*8070*/  @P0 FFMA.FTZ R105, R134, R106, R105 ;  /* 0x0000006a86690223 */ /* 0x000fe20000010069 */
[----:B------:R-:W-:-:S03]  /*8080*/  ISETP.GE.U32.AND P0, PT, R139, 0x1000000, PT ;  /* 0x010000008b00780c */ /* 0x000fc60003f06070 */
[----:B------:R-:W-:-:S04]  /*8090*/  FMUL.FTZ R105, R105, UR17 ;  /* 0x0000001169697c20 */ /* 0x000fc80008410000 */
[----:B------:R-:W-:-:S04]  /*80a0*/  FMUL.FTZ R106, R105, UR16 ;  /* 0x00000010696a7c20 */ /* 0x000fc80008410000 */
[----:B------:R-:W-:Y:S02]  /*80b0*/  FMUL.FTZ R105, R23, R106 ;  /* 0x0000006a17697220 */ /* 0x000fe40000410000 */
[----:B01234-:R-:W-:-:S03]  /*80c0*/  @P0 SHF.L.U32 R109, R124, 0x10, RZ ;  /* 0x000000107c6d0819 */ /* 0x01ffc600000006ff */
[----:B------:R-:W-:Y:S02]  /*80d0*/  FSEL R105, R105, RZ, P0 ;  /* 0x000000ff69697208 */ /* 0x000fe40000000000 */
[----:B------:R-:W-:Y:S02]  /*80e0*/  @P0 FMUL.FTZ R2, R109, R106 ;  /* 0x0000006a6d020220 */ /* 0x000fe40000410000 */
[----:B------:R-:W-:Y:S02]  /*80f0*/  F2FP.BF16.F32.PACK_AB R105, RZ, R105 ;  /* 0x00000069ff69723e */ /* 0x000fe400000010ff */
[--C-:B------:R-:W-:Y:S02]  /*8100*/  FADD.FTZ R87, R87, R2.reuse ;  /* 0x0000000257577221 */ /* 0x100fe40000010000 */
[----:B------:R-:W-:Y:S01]  /*8110*/  PRMT R2, R105, 0x7610, R2 ;  /* 0x0000761069027816 */ /* 0x000fe20000000002 */
[----:B------:R-:W-:Y:S06]  /*8120*/  BRA `(.L_x_3326) ;  /* 0x00000008009c7947 */ /* 0x000fec0003800000 */
.L_x_3321:
        /* <DEDUP_REMOVED lines=27> */
.L_x_3331:
[----:B------:R-:W-:Y:S02]  /*82e0*/  F2FP.BF16.F32.PACK_AB R125, RZ, R0 ;  /* 0x00000000ff7d723e */ /* 0x000fe400000010ff */
        /* <DEDUP_REMOVED lines=13> */
.L_x_3332:
        /* <DEDUP_REMOVED lines=15> */
.L_x_3333:
[----:B------:R-:W-:Y:S02]  /*84b0*/  F2FP.BF16.F32.PACK_AB R0, RZ, R110 ;  /* 0x0000006eff00723e */ /* 0x000fe400000010ff */
[----:B------:R-:W-:Y:S02]  /*84c0*/  F2FP.BF16.F32.PACK_AB R129, RZ, R134 ;  /* 0x00000086ff81723e */ /* 0x000fe400000010ff */
[----:B------:R-:W-:Y:S01]  /*84d0*/  PRMT R126, R108, 0x7610, R126 ;  /* 0x000076106c7e7816 */ /* 0x000fe2000000007e */
[----:B------:R-:W-:Y:S06]  /*84e0*/  @!P1 BRA `(.L_x_3326) ;  /* 0x0000000400ac9947 */ /* 0x000fec0003800000 */
[----:B-----5:R-:W-:Y:S01]  /*84f0*/  ISETP.GE.U32.AND P0, PT, R139, 0x1000000, PT ;  /* 0x010000008b00780c */ /* 0x020fe20003f06070 */
        /* <DEDUP_REMOVED lines=11> */
.L_x_3330:
        /* <DEDUP_REMOVED lines=24> */
.L_x_3336:
[----:B------:R-:W-:Y:S05]  /*8730*/  BSYNC.RECONVERGENT B0 ;  /* 0x0000000000007941 */ /* 0x000fea0003800200 */
.L_x_3335:
[----:B------:R-:W-:-:S07]  /*8740*/  FADD.FTZ R84, R84, R109 ;  /* 0x0000006d54547221 */ /* 0x000fce0000010000 */
.L_x_3334:
        /* <DEDUP_REMOVED lines=24> */
.L_x_3339:
[----:B------:R-:W-:Y:S05]  /*88d0*/  BSYNC.RECONVERGENT B0 ;  /* 0x0000000000007941 */ /* 0x000fea0003800200 */
.L_x_3338:
[----:B------:R-:W-:-:S07]  /*88e0*/  FADD.FTZ R85, R85, R108 ;  /* 0x0000006c55557221 */ /* 0x000fce0000010000 */
.L_x_3337:
        /* <DEDUP_REMOVED lines=24> */
.L_x_3342:
[----:B------:R-:W-:Y:S05]  /*8a70*/  BSYNC.RECONVERGENT B0 ;  /* 0x0000000000007941 */ /* 0x000fea0003800200 */
.L_x_3341:
[----:B------:R-:W-:-:S07]  /*8a80*/  FADD.FTZ R86, R86, R109 ;  /* 0x0000006d56567221 */ /* 0x000fce0000010000 */
.L_x_3340:
        /* <DEDUP_REMOVED lines=8> */
[----:B------:R-:W-:Y:S01]  /*8b10*/  FMUL.FTZ R106, R2, UR16 ;  /* 0x00000010026a7c20 */ /* 0x000fe20008410000 */
[----:B------:R-:W-:-:S03]  /*8b20*/  MOV R2, RZ ;  /* 0x000000ff00027202 */ /* 0x000fc60000000f00 */
[----:B------:R-:W-:Y:S02]  /*8b30*/  FMUL.FTZ R105, R23, R106 ;  /* 0x0000006a17697220 */ /* 0x000fe40000410000 */
[----:B01234-:R-:W-:-:S03]  /*8b40*/  @P0 SHF.L.U32 R109, R124, 0x10, RZ ;  /* 0x000000107c6d0819 */ /* 0x01ffc600000006ff */
[----:B------:R-:W-:Y:S02]  /*8b50*/  FSEL R105, R105, RZ, P0 ;  /* 0x000000ff69697208 */ /* 0x000fe40000000000 */
[----:B------:R-:W-:Y:S02]  /*8b60*/  @P0 FMUL.FTZ R2, R109, R106 ;  /* 0x0000006a6d020220 */ /* 0x000fe40000410000 */
[----:B------:R-:W-:Y:S02]  /*8b70*/  F2FP.BF16.F32.PACK_AB R105, RZ, R105 ;  /* 0x00000069ff69723e */ /* 0x000fe400000010ff */
[--C-:B------:R-:W-:Y:S02]  /*8b80*/  FADD.FTZ R87, R87, R2.reuse ;  /* 0x0000000257577221 */ /* 0x100fe40000010000 */
[----:B------:R-:W-:-:S07]  /*8b90*/  PRMT R2, R105, 0x7610, R2 ;  /* 0x0000761069027816 */ /* 0x000fce0000000002 */
.L_x_3326:
[----:B------:R-:W-:Y:S05]  /*8ba0*/  BRA.U !UP0, `(.L_x_3343) ;  /* 0x0000000108247547 */ /* 0x000fea000b800000 */
[----:B01----:R-:W0:Y:S01]  /*8bb0*/  LDC.64 R110, c[0x0][0x478] ;  /* 0x00011e00ff6e7b82 */ /* 0x003e220000000a00 */
[----:B--234-:R-:W-:Y:S02]  /*8bc0*/  LOP3.LUT R108, R126, 0xffff, RZ, 0xc0, !PT ;  /* 0x0000ffff7e6c7812 */ /* 0x01cfe400078ec0ff */
[----:B------:R-:W-:Y:S02]  /*8bd0*/  IADD3 R105, PT, PT, R104, 0x200, RZ ;  /* 0x0000020068697810 */ /* 0x000fe40007ffe0ff */
[----:B------:R-:W-:Y:S01]  /*8be0*/  PRMT R133, R0, 0x5410, R129 ;  /* 0x0000541000857816 */ /* 0x000fe20000000081 */
[----:B------:R-:W-:-:S05]  /*8bf0*/  IMAD.WIDE.U32 R108, R108, 0x10000, RZ ;  /* 0x000100006c6c7825 */ /* 0x000fca00078e00ff */
[----:B------:R-:W-:Y:S02]  /*8c00*/  LOP3.LUT R109, R133, R109, RZ, 0xfc, !PT ;  /* 0x0000006d856d7212 */ /* 0x000fe400078efcff */
[----:B------:R-:W-:Y:S01]  /*8c10*/  LOP3.LUT R108, R108, 0xffff, R125, 0xf8, !PT ;  /* 0x0000ffff6c6c7812 */ /* 0x000fe200078ef87d */
[----:B0-----:R-:W-:-:S05]  /*8c20*/  IMAD.WIDE.U32 R104, R105, 0x8, R110 ;  /* 0x0000000869687825 */ /* 0x001fca00078e006e */
[----:B------:R0:W-:Y:S02]  /*8c30*/  STG.E.64 desc[UR12][R104.64], R108 ;  /* 0x0000006c68007986 */ /* 0x0001e4000c101b0c */
.L_x_3343:
        /* <DEDUP_REMOVED lines=9> */
.L_x_3344:
[----:B0-----:R-:W0:Y:S01]  /*8cd0*/  LDC.64 R104, c[0x0][0x380] ;  /* 0x0000e000ff687b82 */ /* 0x001e220000000a00 */
[----:B------:R-:W-:Y:S01]  /*8ce0*/  UPLOP3.LUT UP1, UPT, UPT, UPT, UP1, 0x40, 0x4 ;  /* 0x000000000004789c */ /* 0x000fe20003f2e810 */
[----:B0-----:R-:W-:-:S04]  /*8cf0*/  IADD3 R131, PT, PT, R131, R104, RZ ;  /* 0x0000006883837210 */ /* 0x001fc80007ffe0ff */
[----:B------:R-:W-:-:S13]  /*8d00*/  ISETP.GE.AND P0, PT, R131, R105, PT ;  /* 0x000000698300720c */ /* 0x000fda0003f06270 */
[----:B------:R-:W-:Y:S05]  /*8d10*/  @!P0 BRA `(.L_x_3345) ;  /* 0xffffff7400a88947 */ /* 0x000fea000383ffff */
.L_x_3206:
        /* <DEDUP_REMOVED lines=26> */
.L_x_3346:
        /* <DEDUP_REMOVED lines=12> */
.L_x_10839:


//--------------------- .text._ZN10layer_norm13ln_bwd_kernelINS_13Kernel_traitsI13__nv_bfloat16S2_fS2_fjLj2560ELj1ELj1ELj4ELj8ENS_18Kernel_traits_baseILj2560ES2_S2_fS2_fjLj128EEEEELb0ELb0ELb0ELb0EEEvNS_9BwdParamsE --------------------------
	.section	.text._ZN10layer_norm13ln_bwd_kernelINS_13Kernel_traitsI13__nv_bfloat16S2_fS2_fjLj2560ELj1ELj1ELj4ELj8ENS_18Kernel_traits_baseILj2560ES2_S2_fS2_fjLj128EEEEELb0ELb0ELb0ELb0EEEvNS_9BwdParamsE,"ax",@progbits
	.align	128
        .global         _ZN10layer_norm13ln_bwd_kernelINS_13Kernel_traitsI13__nv_bfloat16S2_fS2_fjLj2560ELj1ELj1ELj4ELj8ENS_18Kernel_traits_baseILj2560ES2_S2_fS2_fjLj128EEEEELb0ELb0ELb0ELb0EEEvNS_9BwdParamsE
        .type           _ZN10layer_norm13ln_bwd_kernelINS_13Kernel_traitsI13__nv_bfloat16S2_fS2_fjLj2560ELj1ELj1ELj4ELj8ENS_18Kernel_traits_baseILj2560ES2_S2_fS2_fjLj128EEEEELb0ELb0ELb0ELb0EEEvNS_9BwdParamsE,@function
        .size           _ZN10layer_norm13ln_bwd_kernelINS_13Kernel_traitsI13__nv_bfloat16S2_fS2_fjLj2560ELj1ELj1ELj4ELj8ENS_18Kernel_traits_baseILj2560ES2_S2_fS2_fjLj128EEEEELb0ELb0ELb0ELb0EEEvNS_9BwdParamsE,(.L_x_10840 - _ZN10layer_norm13ln_bwd_kernelINS_13Kernel_traitsI13__nv_bfloat16S2_fS2_fjLj2560ELj1ELj1ELj4ELj8ENS_18Kernel_traits_baseILj2560ES2_S2_fS2_fjLj128EEEEELb0ELb0ELb0ELb0EEEvNS_9BwdParamsE)
        .other          _ZN10layer_norm13ln_bwd_kernelINS_13Kernel_traitsI13__nv_bfloat16S2_fS2_fjLj2560ELj1ELj1ELj4ELj8ENS_18Kernel_traits_baseILj2560ES2_S2_fS2_fjLj128EEEEELb0ELb0ELb0ELb0EEEvNS_9BwdParamsE,@"STO_CUDA_ENTRY STV_DEFAULT"
_ZN10layer_norm13ln_bwd_kernelINS_13Kernel_traitsI13__nv_bfloat16S2_fS2_fjLj2560ELj1ELj1ELj4ELj8ENS_18Kernel_traits_baseILj2560ES2_S2_fS2_fjLj128EEEEELb0ELb0ELb0ELb0EEEvNS_9BwdParamsE:
.text._ZN10layer_norm13ln_bwd_kernelINS_13Kernel_traitsI13__nv_bfloat16S2_fS2_fjLj2560ELj1ELj1ELj4ELj8ENS_18Kernel_traits_baseILj2560ES2_S2_fS2_fjLj128EEEEELb0ELb0ELb0ELb0EEEvNS_9BwdParamsE:
[----:B------:R-:W-:Y:S01]  /*0000*/  LDC R1, c[0x0][0x37c] ;  /* 0x0000df00ff017b82 */ /* 0x000fe20000000800 */
[----:B------:R-:W0:Y:S01]  /*0010*/  S2R R94, SR_TID.X ;  /* 0x00000000005e7919 */ /* 0x000e220000002100 */
[----:B------:R-:W1:Y:S06]  /*0020*/  LDCU UR4, c[0x0][0x388] ;  /* 0x00007100ff0477ac */ /* 0x000e6c0008000800 */
[----:B------:R-:W2:Y:S01]  /*0030*/  S2UR UR6, SR_CTAID.X ;  /* 0x00000000000679c3 */ /* 0x000ea20000002500 */
[----:B------:R-:W2:Y:S01]  /*0040*/  LDCU UR7, c[0x0][0x384] ;  /* 0x00007080ff0777ac */ /* 0x000ea20008000800 */
[----:B-1----:R-:W-:Y:S01]  /*0050*/  MOV R23, UR4 ;  /* 0x0000000400177c02 */ /* 0x002fe20008000f00 */
[----:B------:R-:W1:Y:S03]  /*0060*/  LDCU.64 UR4, c[0x0][0x358] ;  /* 0x00006b00ff0477ac */ /* 0x000e660008000a00 */
        /* <DEDUP_REMOVED lines=10> */
[----:B--2---:R-:W-:Y:S01]  /*0110*/  UISETP.GE.AND UP0, UPT, UR6, UR7, UPT ;  /* 0x000000070600728c */ /* 0x004fe2000bf06270 */
[----:B------:R-:W-:-:S03]  /*0120*/  P2R R95, PR, RZ, 0x1 ;  /* 0x00000001ff5f7803 */ /* 0x000fc60000000000 */
[----:B------:R-:W0:Y:S06]  /*0130*/  @P1 LDC.64 R4, c[0x0][0x3d0] ;  /* 0x0000f400ff041b82 */ /* 0x000e2c0000000a00 */
[----:B------:R-:W-:Y:S02]  /*0140*/  @P0 LOP3.LUT R25, R94, 0x80, RZ, 0xfc, !PT ;  /* 0x000000805e190812 */ /* 0x000fe400078efcff */
[----:B------:R-:W2:Y:S08]  /*0150*/  @P2 LDC.64 R12, c[0x0][0x3d0] ;  /* 0x0000f400ff0c2b82 */ /* 0x000eb00000000a00 */
[----:B------:R-:W3:Y:S08]  /*0160*/  @P3 LDC.64 R18, c[0x0][0x3d0] ;  /* 0x0000f400ff123b82 */ /* 0x000ef00000000a00 */
[----:B------:R-:W4:Y:S01]  /*0170*/  @P4 LDC.64 R20, c[0x0][0x3d0] ;  /* 0x0000f400ff144b82 */ /* 0x000f220000000a00 */
[C---:B0-----:R-:W-:Y:S01]  /*0180*/  @P1 IMAD.WIDE.U32 R4, R25.reuse, 0x8, R4 ;  /* 0x0000000819041825 */ /* 0x041fe200078e0004 */
[----:B------:R-:W-:-:S04]  /*0190*/  @P1 IADD3 R25, PT, PT, R25, 0x80, RZ ;  /* 0x0000008019191810 */ /* 0x000fc80007ffe0ff */
[----:B-1----:R0:W5:Y:S02]  /*01a0*/  @P1 LDG.E.64 R6, desc[UR4][R4.64] ;  /* 0x0000000404061981 */ /* 0x002164000c1e1b00 */
[----:B------:R-:W1:Y:S01]  /*01b0*/  @P0 LDC.64 R2, c[0x0][0x3d0] ;  /* 0x0000f400ff020b82 */ /* 0x000e620000000a00 */
[C---:B--2---:R-:W-:Y:S01]  /*01c0*/  @P2 IMAD.WIDE.U32 R16, R25.reuse, 0x8, R12 ;  /* 0x0000000819102825 */ /* 0x044fe200078e000c */
[----:B------:R-:W-:-:S04]  /*01d0*/  @P2 IADD3 R25, PT, PT, R25, 0x80, RZ ;  /* 0x0000008019192810 */ /* 0x000fc80007ffe0ff */
[----:B------:R0:W5:Y:S01]  /*01e0*/  @P2 LDG.E.64 R8, desc[UR4][R16.64] ;  /* 0x0000000410082981 */ /* 0x000162000c1e1b00 */
[C---:B---3--:R-:W-:Y:S01]  /*01f0*/  @P3 IMAD.WIDE.U32 R18, R25.reuse, 0x8, R18 ;  /* 0x0000000819123825 */ /* 0x048fe200078e0012 */
[----:B------:R-:W-:-:S04]  /*0200*/  @P3 IADD3 R25, PT, PT, R25, 0x80, RZ ;  /* 0x0000008019193810 */ /* 0x000fc80007ffe0ff */
[----:B------:R0:W5:Y:S01]  /*0210*/  @P3 LDG.E.64 R10, desc[UR4][R18.64] ;  /* 0x00000004120a3981 */ /* 0x000162000c1e1b00 */
[----:B----4-:R-:W-:-:S05]  /*0220*/  @P4 IMAD.WIDE.U32 R12, R25, 0x8, R20 ;  /* 0x00000008190c4825 */ /* 0x010fca00078e0014 */
        /* <DEDUP_REMOVED lines=23> */
[----:B0-----:R-:W-:Y:S06]  /*03a0*/  BRA.U UP0, `(.L_x_3347) ;  /* 0x0000004100b07547 */ /* 0x001fec000b800000 */
[----:B------:R-:W0:Y:S01]  /*03b0*/  LDC.64 R2, c[0x0][0x3e0] ;  /* 0x0000f800ff027b82 */ /* 0x000e220000000a00 */
[----:B-----5:R-:W-:Y:S02]  /*03c0*/  SHF.R.U64 R4, R8, 0x10, R9 ;  /* 0x0000001008047819 */ /* 0x020fe40000001209 */
[----:B------:R-:W-:Y:S02]  /*03d0*/  CS2R R24, SRZ ;  /* 0x0000000000187805 */ /* 0x000fe4000001ff00 */
[----:B------:R-:W-:Y:S02]  /*03e0*/  MOV R5, R10 ;  /* 0x0000000a00057202 */ /* 0x000fe40000000f00 */
[----:B------:R-:W-:Y:S02]  /*03f0*/  CS2R R26, SRZ ;  /* 0x00000000001a7805 */ /* 0x000fe4000001ff00 */
[----:B------:R-:W-:Y:S02]  /*0400*/  MOV R0, R8 ;  /* 0x0000000800007202 */ /* 0x000fe40000000f00 */
        /* <DEDUP_REMOVED lines=29> */
[----:B------:R-:W-:Y:S02]  /*05e0*/  ISETP.NE.AND.EX P5, PT, R3, RZ, PT, P5 ;  /* 0x000000ff0300720c */ /* 0x000fe40003fa5350 */
[----:B------:R-:W-:-:S02]  /*05f0*/  CS2R R58, SRZ ;  /* 0x00000000003a7805 */ /* 0x000fc4000001ff00 */
[----:B------:R-:W-:Y:S02]  /*0600*/  PRMT R14, R4, 0x7610, R14 ;  /* 0x00007610040e7816 */ /* 0x000fe4000000000e */
[----:B------:R-:W-:Y:S02]  /*0610*/  CS2R R60, SRZ ;  /* 0x00000000003c7805 */ /* 0x000fe4000001ff00 */
[----:B------:R-:W-:Y:S02]  /*0620*/  PRMT R11, R5, 0x7610, R11 ;  /* 0x00007610050b7816 */ /* 0x000fe4000000000b */
[----:B------:R-:W-:Y:S02]  /*0630*/  CS2R R62, SRZ ;  /* 0x00000000003e7805 */ /* 0x000fe4000001ff00 */
[----:B------:R-:W-:Y:S01]  /*0640*/  PLOP3.LUT P6, PT, PT, PT, PT, 0x8, 0x80 ;  /* 0x000000000080781c */ /* 0x000fe20003fce170 */
[----:B------:R-:W0:Y:S01]  /*0650*/  LDCU.U8 UR7, c[0x0][0x410] ;  /* 0x00008200ff0777ac */ /* 0x000e220008000000 */
[----:B------:R-:W-:-:S02]  /*0660*/  SHF.R.U64 R3, R92, 0x10, R93 ;  /* 0x000000105c037819 */ /* 0x000fc4000000125d */
[----:B------:R-:W-:Y:S01]  /*0670*/  SHF.R.U32.HI R2, RZ, 0x10, R93 ;  /* 0x00000010ff027819 */ /* 0x000fe2000001165d */
[----:B------:R-:W1:Y:S01]  /*0680*/  LDCU UR10, c[0x0][0x400] ;  /* 0x00008000ff0a77ac */ /* 0x000e620008000800 */
[----:B------:R-:W-:Y:S02]  /*0690*/  SHF.R.U32.HI R21, RZ, 0x5, R94 ;  /* 0x00000005ff157819 */ /* 0x000fe4000001165e */
[----:B------:R-:W-:Y:S01]  /*06a0*/  MOV R20, UR6 ;  /* 0x0000000600147c02 */ /* 0x000fe20008000f00 */
[----:B------:R-:W2:Y:S01]  /*06b0*/  LDCU.64 UR8, c[0x0][0x438] ;  /* 0x00008700ff0877ac */ /* 0x000ea20008000a00 */
[----:B------:R-:W-:Y:S02]  /*06c0*/  PRMT R15, R0, 0x7610, R15 ;  /* 0x00007610000f7816 */ /* 0x000fe4000000000f */
[----:B------:R-:W-:Y:S01]  /*06d0*/  PRMT R5, R23, 0x7610, R5 ;  /* 0x0000761017057816 */ /* 0x000fe20000000005 */
[----:B------:R-:W3:Y:S01]  /*06e0*/  LDCU.64 UR12, c[0x0][0x478] ;  /* 0x00008f00ff0c77ac */ /* 0x000ee20008000a00 */
[----:B------:R-:W-:-:S07]  /*06f0*/  PRMT R4, R64, 0x7610, R4 ;  /* 0x0000761040047816 */ /* 0x000fce0000000004 */
.L_x_3395:
[----:B------:R-:W4:Y:S08]  /*0700*/  LDC.64 R84, c[0x0][0x3c0] ;  /* 0x0000f000ff547b82 */ /* 0x000f300000000a00 */
[----:B------:R-:W0:Y:S01]  /*0710*/  LDC R23, c[0x0][0x388] ;  /* 0x0000e200ff177b82 */ /* 0x000e220000000800 */
[----:B----4-:R-:W-:-:S07]  /*0720*/  IMAD.WIDE R86, R20, 0x4, R84 ;  /* 0x0000000414567825 */ /* 0x010fce00078e0254 */
[----:B------:R-:W4:Y:S01]  /*0730*/  LDC.64 R84, c[0x0][0x3c8] ;  /* 0x0000f200ff547b82 */ /* 0x000f220000000a00 */
[----:B------:R-:W2:Y:S01]  /*0740*/  LDG.E R86, desc[UR4][R86.64] ;  /* 0x0000000456567981 */ /* 0x000ea2000c1e1900 */
[----:B------:R-:W-:Y:S01]  /*0750*/  ISETP.GE.U32.AND P0, PT, R22, 0x80, PT ;  /* 0x000000801600780c */ /* 0x000fe20003f06070 */
[----:B0-----:R-:W-:Y:S01]  /*0760*/  IMAD R0, R20, R23, RZ ;  /* 0x0000001714007224 */ /* 0x001fe200078e02ff */
[C---:B------:R-:W-:Y:S01]  /*0770*/  ISETP.GE.U32.AND P1, PT, R22.reuse, 0x100, PT ;  /* 0x000001001600780c */ /* 0x040fe20003f26070 */
[----:B------:R-:W0:Y:S01]  /*0780*/  S2R R123, SR_CgaCtaId ;  /* 0x00000000007b7919 */ /* 0x000e220000008800 */
[----:B------:R-:W-:Y:S02]  /*0790*/  ISETP.GE.U32.AND P2, PT, R22, 0x180, PT ;  /* 0x000001801600780c */ /* 0x000fe40003f46070 */
[----:B------:R-:W-:-:S04]  /*07a0*/  SHF.R.S32.HI R89, RZ, 0x1f, R0 ;  /* 0x0000001fff597819 */ /* 0x000fc80000011400 */
[----:B------:R-:W-:Y:S01]  /*07b0*/  LEA.HI R89, R89, R0, RZ, 0x2 ;  /* 0x0000000059597211 */ /* 0x000fe200078f10ff */
[----:B------:R-:W-:Y:S01]  /*07c0*/  BSSY.RECONVERGENT B0, `(.L_x_3348) ;  /* 0x0000040000007945 */ /* 0x000fe20003800200 */
[----:B------:R-:W-:Y:S02]  /*07d0*/  ISETP.NE.AND P3, PT, RZ, UR7, PT ;  /* 0x00000007ff007c0c */ /* 0x000fe4000bf65270 */
[----:B------:R-:W-:Y:S01]  /*07e0*/  LEA.HI.SX32 R0, R89, R94, 0x1e ;  /* 0x0000005e59007211 */ /* 0x000fe200078ff2ff */
[----:B------:R-:W-:Y:S02]  /*07f0*/  HFMA2 R139, -RZ, RZ, 0, 0 ;  /* 0x00000000ff8b7431 */ /* 0x000fe400000001ff */
[----:B----4-:R-:W-:Y:S01]  /*0800*/  IMAD.WIDE R84, R20, 0x4, R84 ;  /* 0x0000000414547825 */ /* 0x010fe200078e0254 */
[----:B------:R-:W-:Y:S02]  /*0810*/  P2R R95, PR, RZ, 0x1 ;  /* 0x00000001ff5f7803 */ /* 0x000fe40000000000 */
[----:B------:R-:W-:-:S02]  /*0820*/  MOV R140, RZ ;  /* 0x000000ff008c7202 */ /* 0x000fc40000000f00 */
[----:B-----5:R4:W5:Y:S01]  /*0830*/  LDG.E R138, desc[UR4][R84.64] ;  /* 0x00000004548a7981 */ /* 0x020962000c1e1900 */
[----:B------:R-:W-:Y:S02]  /*0840*/  MOV R141, R0 ;  /* 0x00000000008d7202 */ /* 0x000fe40000000f00 */
[----:B----4-:R-:W-:Y:S02]  /*0850*/  P2R R84, PR, RZ, 0x8 ;  /* 0x00000008ff547803 */ /* 0x010fe40000000000 */
[----:B--2---:R-:W-:Y:S01]  /*0860*/  FSEL R122, R86, RZ, !P3 ;  /* 0x000000ff567a7208 */ /* 0x004fe20005800000 */
[----:B0-----:R-:W-:Y:S06]  /*0870*/  @!P0 BRA `(.L_x_3349) ;  /* 0x0000000000d08947 */ /* 0x001fec0003800000 */
[----:B------:R-:W0:Y:S01]  /*0880*/  LDC.64 R88, c[0x0][0x428] ;  /* 0x00010a00ff587b82 */ /* 0x000e220000000a00 */
[----:B------:R-:W-:-:S07]  /*0890*/  ISETP.NE.U32.AND P0, PT, RZ, UR8, PT ;  /* 0x00000008ff007c0c */ /* 0x000fce000bf05070 */
[----:B------:R-:W2:Y:S01]  /*08a0*/  LDC.64 R84, c[0x0][0x3a8] ;  /* 0x0000ea00ff547b82 */ /* 0x000ea20000000a00 */
[----:B------:R-:W-:-:S13]  /*08b0*/  ISETP.NE.AND.EX P0, PT, RZ, UR9, PT, P0 ;  /* 0x00000009ff007c0c */ /* 0x000fda000bf05300 */
[----:B------:R-:W4:Y:S01]  /*08c0*/  @P0 LDC.64 R90, c[0x0][0x438] ;  /* 0x00010e00ff5a0b82 */ /* 0x000f220000000a00 */
[----:B0-----:R-:W-:-:S06]  /*08d0*/  IMAD.WIDE.U32 R88, R0, 0x8, R88 ;  /* 0x0000000800587825 */ /* 0x001fcc00078e0058 */
[----:B------:R-:W3:Y:S01]  /*08e0*/  LDG.E.64 R88, desc[UR4][R88.64] ;  /* 0x0000000458587981 */ /* 0x000ee2000c1e1b00 */
[----:B--2---:R-:W-:-:S06]  /*08f0*/  IMAD.WIDE.U32 R84, R0, 0x10, R84 ;  /* 0x0000001000547825 */ /* 0x004fcc00078e0054 */
[----:B------:R-:W2:Y:S01]  /*0900*/  LDG.E.128 R84, desc[UR4][R84.64] ;  /* 0x0000000454547981 */ /* 0x000ea2000c1e1d00 */
[----:B----4-:R-:W-:-:S05]  /*0910*/  @P0 IMAD.WIDE.U32 R90, R0, 0x10, R90 ;  /* 0x00000010005a0825 */ /* 0x010fca00078e005a */
[----:B------:R0:W5:Y:S01]  /*0920*/  @P0 LDG.E.128 R64, desc[UR4][R90.64] ;  /* 0x000000045a400981 */ /* 0x000162000c1e1d00 */
[----:B------:R-:W-:Y:S02]  /*0930*/  SHF.L.U32 R135, R92, 0x10, RZ ;  /* 0x000000105c877819 */ /* 0x000fe400000006ff */
[----:B------:R-:W-:Y:S02]  /*0940*/  SHF.L.U32 R134, R3, 0x10, RZ ;  /* 0x0000001003867819 */ /* 0x000fe400000006ff */
[----:B------:R-:W-:Y:S02]  /*0950*/  IADD3 R141, PT, PT, R0, 0x80, RZ ;  /* 0x00000080008d7810 */ /* 0x000fe40007ffe0ff */
[----:B---3--:R-:W-:Y:S02]  /*0960*/  MOV R130, R88 ;  /* 0x0000005800827202 */ /* 0x008fe40000000f00 */
[----:B------:R-:W-:Y:S02]  /*0970*/  SHF.R.U64 R131, R88, 0x10, R89 ;  /* 0x0000001058837819 */ /* 0x000fe40000001259 */
[----:B------:R-:W-:-:S02]  /*0980*/  SHF.L.U32 R130, R130, 0x10, RZ ;  /* 0x0000001082827819 */ /* 0x000fc400000006ff */
[----:B------:R-:W-:Y:S01]  /*0990*/  MOV R132, R89 ;  /* 0x0000005900847202 */ /* 0x000fe20000000f00 */
[C---:B--2---:R-:W-:Y:S01]  /*09a0*/  FADD.FTZ R137, -R122.reuse, R84 ;  /* 0x000000547a897221 */ /* 0x044fe20000010100 */
[----:B------:R-:W-:Y:S01]  /*09b0*/  SHF.R.U32.HI R140, RZ, 0x10, R89 ;  /* 0x00000010ff8c7819 */ /* 0x000fe20000011659 */
[----:B------:R-:W-:Y:S01]  /*09c0*/  FADD.FTZ R89, -R122, R85 ;  /* 0x000000557a597221 */ /* 0x000fe20000010100 */
[----:B------:R-:W-:Y:S01]  /*09d0*/  SHF.L.U32 R84, R131, 0x10, RZ ;  /* 0x0000001083547819 */ /* 0x000fe200000006ff */
[----:B-----5:R-:W-:Y:S01]  /*09e0*/  FMUL.FTZ R137, R138, R137 ;  /* 0x000000898a897220 */ /* 0x020fe20000410000 */
[----:B------:R-:W-:Y:S01]  /*09f0*/  FMUL.FTZ R135, R135, R130 ;  /* 0x0000008287877220 */ /* 0x000fe20000410000 */
[C---:B------:R-:W-:Y:S01]  /*0a00*/  FADD.FTZ R133, -R122.reuse, R86 ;  /* 0x000000567a857221 */ /* 0x040fe20000010100 */
[----:B------:R-:W-:Y:S01]  /*0a10*/  FADD.FTZ R139, -R122, R87 ;  /* 0x000000577a8b7221 */ /* 0x000fe20000010100 */
[----:B------:R-:W-:Y:S01]  /*0a20*/  SHF.L.U32 R131, R93, 0x10, RZ ;  /* 0x000000105d837819 */ /* 0x000fe200000006ff */
[----:B------:R-:W-:Y:S01]  /*0a30*/  FMUL.FTZ R136, R138, R89 ;  /* 0x000000598a887220 */ /* 0x000fe20000410000 */
[----:B------:R-:W-:Y:S01]  /*0a40*/  SHF.L.U32 R132, R132, 0x10, RZ ;  /* 0x0000001084847819 */ /* 0x000fe200000006ff */
[----:B------:R-:W-:Y:S01]  /*0a50*/  FMUL.FTZ R134, R134, R84 ;  /* 0x0000005486867220 */ /* 0x000fe20000410000 */
[----:B------:R-:W-:Y:S01]  /*0a60*/  FADD.FTZ R85, RZ, R135 ;  /* 0x00000087ff557221 */ /* 0x000fe20000010000 */
[C---:B------:R-:W-:Y:S01]  /*0a70*/  FFMA.FTZ R87, R137.reuse, R135, RZ ;  /* 0x0000008789577223 */ /* 0x040fe200000100ff */
[----:B------:R-:W-:Y:S01]  /*0a80*/  FADD.FTZ R44, R44, R130 ;  /* 0x000000822c2c7221 */ /* 0x000fe20000010000 */
[----:B------:R-:W-:Y:S01]  /*0a90*/  FFMA.FTZ R24, R137, R130, R24 ;  /* 0x0000008289187223 */ /* 0x000fe20000010018 */
[----:B------:R-:W-:Y:S01]  /*0aa0*/  FMUL.FTZ R133, R138, R133 ;  /* 0x000000858a857220 */ /* 0x000fe20000410000 */
[----:B------:R-:W-:Y:S01]  /*0ab0*/  FADD.FTZ R45, R45, R84 ;  /* 0x000000542d2d7221 */ /* 0x000fe20000010000 */
[----:B------:R-:W-:Y:S01]  /*0ac0*/  FFMA.FTZ R25, R136, R84, R25 ;  /* 0x0000005488197223 */ /* 0x000fe20000010019 */
[----:B------:R-:W-:Y:S01]  /*0ad0*/  SHF.L.U32 R130, R2, 0x10, RZ ;  /* 0x0000001002827819 */ /* 0x000fe200000006ff */
[----:B------:R-:W-:Y:S01]  /*0ae0*/  FMUL.FTZ R131, R131, R132 ;  /* 0x0000008483837220 */ /* 0x000fe20000410000 */
[----:B------:R-:W-:Y:S01]  /*0af0*/  SHF.L.U32 R88, R140, 0x10, RZ ;  /* 0x000000108c587819 */ /* 0x000fe200000006ff */
[----:B------:R-:W-:Y:S01]  /*0b00*/  FADD.FTZ R84, R85, R134 ;  /* 0x0000008655547221 */ /* 0x000fe20000010000 */
[----:B------:R-:W-:Y:S01]  /*0b10*/  FFMA.FTZ R86, R136, R134, R87 ;  /* 0x0000008688567223 */ /* 0x000fe20000010057 */
[----:B------:R-:W-:Y:S01]  /*0b20*/  FADD.FTZ R46, R46, R132 ;  /* 0x000000842e2e7221 */ /* 0x000fe20000010000 */
[C---:B------:R-:W-:Y:S01]  /*0b30*/  FFMA.FTZ R26, R133.reuse, R132, R26 ;  /* 0x00000084851a7223 */ /* 0x040fe2000001001a */
[----:B------:R-:W-:Y:S01]  /*0b40*/  FMUL.FTZ R132, R138, R139 ;  /* 0x0000008b8a847220 */ /* 0x000fe20000410000 */
[-C--:B------:R-:W-:Y:S01]  /*0b50*/  FMUL.FTZ R130, R130, R88.reuse ;  /* 0x0000005882827220 */ /* 0x080fe20000410000 */
[----:B------:R-:W-:Y:S01]  /*0b60*/  FADD.FTZ R139, R84, R131 ;  /* 0x00000083548b7221 */ /* 0x000fe20000010000 */
[----:B------:R-:W-:Y:S01]  /*0b70*/  FFMA.FTZ R85, R133, R131, R86 ;  /* 0x0000008385557223 */ /* 0x000fe20000010056 */
[----:B------:R-:W-:Y:S01]  /*0b80*/  FADD.FTZ R47, R47, R88 ;  /* 0x000000582f2f7221 */ /* 0x000fe20000010000 */
[C---:B------:R-:W-:Y:S01]  /*0b90*/  FFMA.FTZ R27, R132.reuse, R88, R27 ;  /* 0x00000058841b7223 */ /* 0x040fe2000001001b */
[----:B------:R-:W-:Y:S01]  /*0ba0*/  FADD.FTZ R139, R139, R130 ;  /* 0x000000828b8b7221 */ /* 0x000fe20000010000 */
[----:B0-----:R-:W-:-:S07]  /*0bb0*/  FFMA.FTZ R140, R132, R130, R85 ;  /* 0x00000082848c7223 */ /* 0x001fce0000010055 */
.L_x_3349:
[----:B-1-3--:R-:W-:Y:S05]  /*0bc0*/  BSYNC.RECONVERGENT B0 ;  /* 0x0000000000007941 */ /* 0x00afea0003800200 */
.L_x_3348:
[----:B------:R-:W-:Y:S04]  /*0bd0*/  BSSY.RECONVERGENT B0, `(.L_x_3350) ;  /* 0x0000036000007945 */ /* 0x000fe80003800200 */
[----:B------:R-:W-:Y:S05]  /*0be0*/  @!P1 BRA `(.L_x_3351) ;  /* 0x0000000000d09947 */ /* 0x000fea0003800000 */
[----:B------:R-:W0:Y:S01]  /*0bf0*/  LDC.64 R90, c[0x0][0x428] ;  /* 0x00010a00ff5a7b82 */ /* 0x000e220000000a00 */
[----:B------:R-:W-:-:S07]  /*0c00*/  ISETP.NE.U32.AND P0, PT, RZ, UR8, PT ;  /* 0x00000008ff007c0c */ /* 0x000fce000bf05070 */
[----:B------:R-:W1:Y:S01]  /*0c10*/  LDC.64 R84, c[0x0][0x3a8] ;  /* 0x0000ea00ff547b82 */ /* 0x000e620000000a00 */
[----:B0-----:R-:W-:-:S06]  /*0c20*/  IMAD.WIDE.U32 R90, R141, 0x8, R90 ;  /* 0x000000088d5a7825 */ /* 0x001fcc00078e005a */
[----:B------:R-:W2:Y:S01]  /*0c30*/  LDG.E.64 R90, desc[UR4][R90.64] ;  /* 0x000000045a5a7981 */ /* 0x000ea2000c1e1b00 */
[----:B-1----:R-:W-:-:S06]  /*0c40*/  IMAD.WIDE.U32 R84, R141, 0x10, R84 ;  /* 0x000000108d547825 */ /* 0x002fcc00078e0054 */
[----:B------:R-:W3:Y:S01]  /*0c50*/  LDG.E.128 R84, desc[UR4][R84.64] ;  /* 0x0000000454547981 */ /* 0x000ee2000c1e1d00 */
[----:B------:R-:W-:-:S13]  /*0c60*/  ISETP.NE.AND.EX P0, PT, RZ, UR9, PT, P0 ;  /* 0x00000009ff007c0c */ /* 0x000fda000bf05300 */
[----:B------:R-:W0:Y:S01]  /*0c70*/  @P0 LDC.64 R88, c[0x0][0x438] ;  /* 0x00010e00ff580b82 */ /* 0x000e220000000a00 */
[----:B------:R-:W-:Y:S02]  /*0c80*/  SHF.L.U32 R127, R19, 0x10, RZ ;  /* 0x00000010137f7819 */ /* 0x000fe400000006ff */
[----:B------:R-:W-:Y:S01]  /*0c90*/  SHF.L.U32 R126, R18, 0x10, RZ ;  /* 0x00000010127e7819 */ /* 0x000fe200000006ff */
[----:B0-----:R-:W-:-:S05]  /*0ca0*/  @P0 IMAD.WIDE.U32 R88, R141, 0x10, R88 ;  /* 0x000000108d580825 */ /* 0x001fca00078e0058 */
[----:B------:R0:W5:Y:S01]  /*0cb0*/  @P0 LDG.E.128 R68, desc[UR4][R88.64] ;  /* 0x0000000458440981 */ /* 0x000162000c1e1d00 */
[----:B------:R-:W-:Y:S02]  /*0cc0*/  IADD3 R141, PT, PT, R141, 0x80, RZ ;  /* 0x000000808d8d7810 */ /* 0x000fe40007ffe0ff */
[----:B--2---:R-:W-:Y:S02]  /*0cd0*/  MOV R120, R90 ;  /* 0x0000005a00787202 */ /* 0x004fe40000000f00 */
[--C-:B------:R-:W-:Y:S02]  /*0ce0*/  SHF.R.U64 R121, R90, 0x10, R91.reuse ;  /* 0x000000105a797819 */ /* 0x100fe4000000125b */
[----:B------:R-:W-:Y:S02]  /*0cf0*/  SHF.L.U32 R120, R120, 0x10, RZ ;  /* 0x0000001078787819 */ /* 0x000fe400000006ff */
[----:B------:R-:W-:Y:S01]  /*0d00*/  MOV R124, R91 ;  /* 0x0000005b007c7202 */ /* 0x000fe20000000f00 */
[C---:B---3--:R-:W-:Y:S01]  /*0d10*/  FADD.FTZ R129, -R122.reuse, R84 ;  /* 0x000000547a817221 */ /* 0x048fe20000010100 */
[----:B------:R-:W-:Y:S01]  /*0d20*/  SHF.R.U32.HI R142, RZ, 0x10, R91 ;  /* 0x00000010ff8e7819 */ /* 0x000fe2000001165b */
[----:B------:R-:W-:Y:S01]  /*0d30*/  FADD.FTZ R91, -R122, R85 ;  /* 0x000000557a5b7221 */ /* 0x000fe20000010100 */
[----:B------:R-:W-:Y:S01]  /*0d40*/  SHF.L.U32 R84, R121, 0x10, RZ ;  /* 0x0000001079547819 */ /* 0x000fe200000006ff */
        /* <DEDUP_REMOVED lines=11> */
[----:B------:R-:W-:Y:S01]  /*0e00*/  FADD.FTZ R49, R49, R84 ;  /* 0x0000005431317221 */ /* 0x000fe20000010000 */
[----:B------:R-:W-:Y:S01]  /*0e10*/  FFMA.FTZ R29, R128, R84, R29 ;  /* 0x00000054801d7223 */ /* 0x000fe2000001001d */
[----:B------:R-:W-:Y:S01]  /*0e20*/  SHF.L.U32 R120, R16, 0x10, RZ ;  /* 0x0000001010787819 */ /* 0x000fe200000006ff */
[----:B------:R-:W-:Y:S01]  /*0e30*/  FMUL.FTZ R125, R138, R125 ;  /* 0x0000007d8a7d7220 */ /* 0x000fe20000410000 */
[----:B0-----:R-:W-:Y:S01]  /*0e40*/  SHF.L.U32 R88, R142, 0x10, RZ ;  /* 0x000000108e587819 */ /* 0x001fe200000006ff */
[----:B------:R-:W-:Y:S01]  /*0e50*/  FADD.FTZ R87, -R122, R87 ;  /* 0x000000577a577221 */ /* 0x000fe20000010100 */
[----:B------:R-:W-:Y:S01]  /*0e60*/  FMUL.FTZ R121, R121, R124 ;  /* 0x0000007c79797220 */ /* 0x000fe20000410000 */
        /* <DEDUP_REMOVED lines=11> */
[----:B------:R-:W-:-:S07]  /*0f20*/  FFMA.FTZ R140, R124, R120, R85 ;  /* 0x000000787c8c7223 */ /* 0x000fce0000010055 */
.L_x_3351:
[----:B------:R-:W-:Y:S05]  /*0f30*/  BSYNC.RECONVERGENT B0 ;  /* 0x0000000000007941 */ /* 0x000fea0003800200 */
.L_x_3350:
        /* <DEDUP_REMOVED lines=12> */
[----:B------:R-:W-:Y:S02]  /*1000*/  SHF.L.U32 R119, R14, 0x10, RZ ;  /* 0x000000100e777819 */ /* 0x000fe400000006ff */
[----:B------:R-:W-:Y:S02]  /*1010*/  SHF.L.U32 R116, R13, 0x10, RZ ;  /* 0x000000100d747819 */ /* 0x000fe400000006ff */
[----:B------:R-:W-:Y:S01]  /*1020*/  SHF.L.U32 R117, R12, 0x10, RZ ;  /* 0x000000100c757819 */ /* 0x000fe200000006ff */
[----:B0-----:R-:W-:-:S05]  /*1030*/  @P0 IMAD.WIDE.U32 R88, R141, 0x10, R88 ;  /* 0x000000108d580825 */ /* 0x001fca00078e0058 */
[----:B------:R0:W5:Y:S01]  /*1040*/  @P0 LDG.E.128 R72, desc[UR4][R88.64] ;  /* 0x0000000458480981 */ /* 0x000162000c1e1d00 */
[----:B------:R-:W-:Y:S02]  /*1050*/  IADD3 R141, PT, PT, R141, 0x80, RZ ;  /* 0x000000808d8d7810 */ /* 0x000fe40007ffe0ff */
[----:B--2---:R-:W-:Y:S02]  /*1060*/  MOV R100, R90 ;  /* 0x0000005a00647202 */ /* 0x004fe40000000f00 */
[--C-:B------:R-:W-:Y:S02]  /*1070*/  SHF.R.U64 R102, R90, 0x10, R91.reuse ;  /* 0x000000105a667819 */ /* 0x100fe4000000125b */
[----:B------:R-:W-:Y:S02]  /*1080*/  MOV R101, R91 ;  /* 0x0000005b00657202 */ /* 0x000fe40000000f00 */
[----:B------:R-:W-:Y:S01]  /*1090*/  SHF.R.U32.HI R142, RZ, 0x10, R91 ;  /* 0x00000010ff8e7819 */ /* 0x000fe2000001165b */
[----:B---3--:R-:W-:Y:S01]  /*10a0*/  FADD.FTZ R91, -R122, R85 ;  /* 0x000000557a5b7221 */ /* 0x008fe20000010100 */
[----:B------:R-:W-:Y:S01]  /*10b0*/  SHF.L.U32 R85, R100, 0x10, RZ ;  /* 0x0000001064557819 */ /* 0x000fe200000006ff */
[----:B------:R-:W-:Y:S01]  /*10c0*/  FADD.FTZ R103, -R122, R84 ;  /* 0x000000547a677221 */ /* 0x000fe20000010100 */
[----:B------:R-:W-:Y:S01]  /*10d0*/  SHF.L.U32 R84, R102, 0x10, RZ ;  /* 0x0000001066547819 */ /* 0x000fe200000006ff */
[----:B------:R-:W-:Y:S01]  /*10e0*/  FADD.FTZ R143, -R122, R86 ;  /* 0x000000567a8f7221 */ /* 0x000fe20000010100 */
[C---:B-----5:R-:W-:Y:S01]  /*10f0*/  FMUL.FTZ R102, R138.reuse, R91 ;  /* 0x0000005b8a667220 */ /* 0x060fe20000410000 */
[----:B------:R-:W-:Y:S01]  /*1100*/  FMUL.FTZ R103, R138, R103 ;  /* 0x000000678a677220 */ /* 0x000fe20000410000 */
[----:B------:R-:W-:Y:S01]  /*1110*/  FMUL.FTZ R118, R118, R85 ;  /* 0x0000005576767220 */ /* 0x000fe20000410000 */
[----:B------:R-:W-:Y:S01]  /*1120*/  FADD.FTZ R145, -R122, R87 ;  /* 0x000000577a917221 */ /* 0x000fe20000010100 */
[----:B------:R-:W-:Y:S01]  /*1130*/  SHF.L.U32 R87, R101, 0x10, RZ ;  /* 0x0000001065577819 */ /* 0x000fe200000006ff */
[-C--:B------:R-:W-:Y:S01]  /*1140*/  FMUL.FTZ R119, R119, R84.reuse ;  /* 0x0000005477777220 */ /* 0x080fe20000410000 */
[----:B------:R-:W-:Y:S01]  /*1150*/  FADD.FTZ R53, R53, R84 ;  /* 0x0000005435357221 */ /* 0x000fe20000010000 */
[----:B------:R-:W-:Y:S01]  /*1160*/  FFMA.FTZ R33, R102, R84, R33 ;  /* 0x0000005466217223 */ /* 0x000fe20000010021 */
[----:B------:R-:W-:Y:S01]  /*1170*/  FMUL.FTZ R101, R138, R143 ;  /* 0x0000008f8a657220 */ /* 0x000fe20000410000 */
[----:B------:R-:W-:Y:S01]  /*1180*/  FADD.FTZ R52, R52, R85 ;  /* 0x0000005534347221 */ /* 0x000fe20000010000 */
[----:B------:R-:W-:Y:S01]  /*1190*/  FFMA.FTZ R32, R103, R85, R32 ;  /* 0x0000005567207223 */ /* 0x000fe20000010020 */
[----:B------:R-:W-:Y:S01]  /*11a0*/  FADD.FTZ R84, R139, R118 ;  /* 0x000000768b547221 */ /* 0x000fe20000010000 */
[----:B------:R-:W-:Y:S01]  /*11b0*/  FFMA.FTZ R85, R103, R118, R140 ;  /* 0x0000007667557223 */ /* 0x000fe2000001008c */
[-C--:B------:R-:W-:Y:S01]  /*11c0*/  FMUL.FTZ R116, R116, R87.reuse ;  /* 0x0000005774747220 */ /* 0x080fe20000410000 */
[----:B------:R-:W-:Y:S01]  /*11d0*/  FADD.FTZ R54, R54, R87 ;  /* 0x0000005736367221 */ /* 0x000fe20000010000 */
[----:B------:R-:W-:Y:S01]  /*11e0*/  FFMA.FTZ R34, R101, R87, R34 ;  /* 0x0000005765227223 */ /* 0x000fe20000010022 */
[----:B0-----:R-:W-:Y:S01]  /*11f0*/  SHF.L.U32 R88, R142, 0x10, RZ ;  /* 0x000000108e587819 */ /* 0x001fe200000006ff */
        /* <DEDUP_REMOVED lines=9> */
[----:B------:R-:W-:-:S07]  /*1290*/  FFMA.FTZ R140, R100, R117, R84 ;  /* 0x00000075648c7223 */ /* 0x000fce0000010054 */
.L_x_3353:
[----:B------:R-:W-:Y:S05]  /*12a0*/  BSYNC.RECONVERGENT B0 ;  /* 0x0000000000007941 */ /* 0x000fea0003800200 */
.L_x_3352:
[----:B------:R-:W-:Y:S01]  /*12b0*/  ISETP.GE.U32.AND P3, PT, R22, 0x200, PT ;  /* 0x000002001600780c */ /* 0x000fe20003f66070 */
[----:B------:R-:W-:Y:S01]  /*12c0*/  BSSY.RECONVERGENT B0, `(.L_x_3354) ;  /* 0x0000037000007945 */ /* 0x000fe20003800200 */
[----:B------:R-:W-:-:S11]  /*12d0*/  MOV R90, 0x400 ;  /* 0x00000400005a7802 */ /* 0x000fd60000000f00 */
[----:B------:R-:W-:Y:S05]  /*12e0*/  @!P3 BRA `(.L_x_3355) ;  /* 0x0000000000d0b947 */ /* 0x000fea0003800000 */
[----:B------:R-:W0:Y:S01]  /*12f0*/  LDC.64 R88, c[0x0][0x428] ;  /* 0x00010a00ff587b82 */ /* 0x000e220000000a00 */
[----:B------:R-:W-:-:S04]  /*1300*/  ISETP.NE.U32.AND P0, PT, RZ, UR8, PT ;  /* 0x00000008ff007c0c */ /* 0x000fc8000bf05070 */
[----:B------:R-:W-:-:S03]  /*1310*/  ISETP.NE.AND.EX P0, PT, RZ, UR9, PT, P0 ;  /* 0x00000009ff007c0c */ /* 0x000fc6000bf05300 */
[----:B------:R-:W1:Y:S10]  /*1320*/  LDC.64 R84, c[0x0][0x3a8] ;  /* 0x0000ea00ff547b82 */ /* 0x000e740000000a00 */
[----:B------:R-:W2:Y:S01]  /*1330*/  @P0 LDC.64 R96, c[0x0][0x438] ;  /* 0x00010e00ff600b82 */ /* 0x000ea20000000a00 */
[----:B0-----:R-:W-:-:S06]  /*1340*/  IMAD.WIDE.U32 R88, R141, 0x8, R88 ;  /* 0x000000088d587825 */ /* 0x001fcc00078e0058 */
[----:B------:R-:W3:Y:S01]  /*1350*/  LDG.E.64 R88, desc[UR4][R88.64] ;  /* 0x0000000458587981 */ /* 0x000ee2000c1e1b00 */
[----:B-1----:R-:W-:-:S06]  /*1360*/  IMAD.WIDE.U32 R84, R141, 0x10, R84 ;  /* 0x000000108d547825 */ /* 0x002fcc00078e0054 */
[----:B------:R-:W4:Y:S01]  /*1370*/  LDG.E.128 R84, desc[UR4][R84.64] ;  /* 0x0000000454547981 */ /* 0x000f22000c1e1d00 */
[----:B--2---:R-:W-:Y:S01]  /*1380*/  @P0 IMAD.WIDE.U32 R96, R141, 0x10, R96 ;  /* 0x000000108d600825 */ /* 0x004fe200078e0060 */
[----:B------:R-:W-:-:S04]  /*1390*/  SHF.L.U32 R114, R11, 0x10, RZ ;  /* 0x000000100b727819 */ /* 0x000fc800000006ff */
[----:B------:R4:W5:Y:S01]  /*13a0*/  @P0 LDG.E.128 R76, desc[UR4][R96.64] ;  /* 0x00000004604c0981 */ /* 0x000962000c1e1d00 */
[----:B------:R-:W-:Y:S02]  /*13b0*/  SHF.L.U32 R115, R10, 0x10, RZ ;  /* 0x000000100a737819 */ /* 0x000fe400000006ff */
[----:B------:R-:W-:Y:S02]  /*13c0*/  SHF.L.U32 R112, R9, 0x10, RZ ;  /* 0x0000001009707819 */ /* 0x000fe400000006ff */
[----:B------:R-:W-:Y:S02]  /*13d0*/  IADD3 R141, PT, PT, R141, 0x80, RZ ;  /* 0x000000808d8d7810 */ /* 0x000fe40007ffe0ff */
[----:B---3--:R-:W-:Y:S02]  /*13e0*/  MOV R91, R88 ;  /* 0x00000058005b7202 */ /* 0x008fe40000000f00 */
[----:B------:R-:W-:Y:S02]  /*13f0*/  SHF.R.U64 R98, R88, 0x10, R89 ;  /* 0x0000001058627819 */ /* 0x000fe40000001259 */
[----:B------:R-:W-:Y:S01]  /*1400*/  SHF.L.U32 R91, R91, 0x10, RZ ;  /* 0x000000105b5b7819 */ /* 0x000fe200000006ff */
[C---:B----4-:R-:W-:Y:S01]  /*1410*/  FADD.FTZ R97, -R122.reuse, R85 ;  /* 0x000000557a617221 */ /* 0x050fe20000010100 */
[----:B------:R-:W-:Y:S01]  /*1420*/  FADD.FTZ R99, -R122, R84 ;  /* 0x000000547a637221 */ /* 0x000fe20000010100 */
[----:B------:R-:W-:-:S02]  /*1430*/  SHF.L.U32 R84, R98, 0x10, RZ ;  /* 0x0000001062547819 */ /* 0x000fc400000006ff */
[----:B------:R-:W-:Y:S01]  /*1440*/  FMUL.FTZ R114, R114, R91 ;  /* 0x0000005b72727220 */ /* 0x000fe20000410000 */
[C---:B-----5:R-:W-:Y:S01]  /*1450*/  FMUL.FTZ R98, R138.reuse, R97 ;  /* 0x000000618a627220 */ /* 0x060fe20000410000 */
[----:B------:R-:W-:Y:S01]  /*1460*/  MOV R113, R89 ;  /* 0x0000005900717202 */ /* 0x000fe20000000f00 */
[----:B------:R-:W-:Y:S01]  /*1470*/  FMUL.FTZ R99, R138, R99 ;  /* 0x000000638a637220 */ /* 0x000fe20000410000 */
[----:B------:R-:W-:Y:S01]  /*1480*/  SHF.R.U32.HI R142, RZ, 0x10, R89 ;  /* 0x00000010ff8e7819 */ /* 0x000fe20000011659 */
[C---:B------:R-:W-:Y:S01]  /*1490*/  FADD.FTZ R143, -R122.reuse, R86 ;  /* 0x000000567a8f7221 */ /* 0x040fe20000010100 */
[----:B------:R-:W-:Y:S01]  /*14a0*/  FADD.FTZ R87, -R122, R87 ;  /* 0x000000577a577221 */ /* 0x000fe20000010100 */
[-C--:B------:R-:W-:Y:S01]  /*14b0*/  FMUL.FTZ R115, R115, R84.reuse ;  /* 0x0000005473737220 */ /* 0x080fe20000410000 */
[----:B------:R-:W-:Y:S01]  /*14c0*/  FADD.FTZ R57, R57, R84 ;  /* 0x0000005439397221 */ /* 0x000fe20000010000 */
[----:B------:R-:W-:Y:S01]  /*14d0*/  FFMA.FTZ R37, R98, R84, R37 ;  /* 0x0000005462257223 */ /* 0x000fe20000010025 */
[----:B------:R-:W-:Y:S01]  /*14e0*/  SHF.L.U32 R113, R113, 0x10, RZ ;  /* 0x0000001071717819 */ /* 0x000fe200000006ff */
[----:B------:R-:W-:Y:S01]  /*14f0*/  FADD.FTZ R84, R139, R114 ;  /* 0x000000728b547221 */ /* 0x000fe20000010000 */
[----:B------:R-:W-:Y:S01]  /*1500*/  FFMA.FTZ R85, R99, R114, R140 ;  /* 0x0000007263557223 */ /* 0x000fe2000001008c */
[----:B------:R-:W-:Y:S01]  /*1510*/  SHF.L.U32 R86, R8, 0x10, RZ ;  /* 0x0000001008567819 */ /* 0x000fe200000006ff */
[----:B------:R-:W-:Y:S01]  /*1520*/  FMUL.FTZ R97, R138, R143 ;  /* 0x0000008f8a617220 */ /* 0x000fe20000410000 */
[----:B------:R-:W-:Y:S01]  /*1530*/  SHF.L.U32 R88, R142, 0x10, RZ ;  /* 0x000000108e587819 */ /* 0x000fe200000006ff */
        /* <DEDUP_REMOVED lines=15> */
.L_x_3355:
[----:B------:R-:W-:Y:S05]  /*1630*/  BSYNC.RECONVERGENT B0 ;  /* 0x0000000000007941 */ /* 0x000fea0003800200 */
.L_x_3354:
[----:B------:R-:W-:Y:S01]  /*1640*/  ISETP.GE.U32.AND P4, PT, R22, 0x280, PT ;  /* 0x000002801600780c */ /* 0x000fe20003f86070 */
[----:B------:R-:W-:-:S12]  /*1650*/  BSSY.RECONVERGENT B0, `(.L_x_3356) ;  /* 0x0000035000007945 */ /* 0x000fd80003800200 */
[----:B------:R-:W-:Y:S05]  /*1660*/  @!P4 BRA `(.L_x_3357) ;  /* 0x0000000000ccc947 */ /* 0x000fea0003800000 */
[----:B------:R-:W-:Y:S01]  /*1670*/  ISETP.NE.U32.AND P0, PT, RZ, UR8, PT ;  /* 0x00000008ff007c0c */ /* 0x000fe2000bf05070 */
[----:B------:R-:W0:Y:S03]  /*1680*/  LDC.64 R86, c[0x0][0x428] ;  /* 0x00010a00ff567b82 */ /* 0x000e260000000a00 */
[----:B------:R-:W-:-:S13]  /*1690*/  ISETP.NE.AND.EX P0, PT, RZ, UR9, PT, P0 ;  /* 0x00000009ff007c0c */ /* 0x000fda000bf05300 */
[----:B------:R-:W1:Y:S02]  /*16a0*/  @P0 LDC.64 R84, c[0x0][0x438] ;  /* 0x00010e00ff540b82 */ /* 0x000e640000000a00 */
[----:B-1----:R-:W-:-:S06]  /*16b0*/  @P0 IMAD.WIDE.U32 R104, R141, 0x10, R84 ;  /* 0x000000108d680825 */ /* 0x002fcc00078e0054 */
[----:B------:R-:W1:Y:S01]  /*16c0*/  LDC.64 R84, c[0x0][0x3a8] ;  /* 0x0000ea00ff547b82 */ /* 0x000e620000000a00 */
[C---:B0-----:R-:W-:Y:S01]  /*16d0*/  IMAD.WIDE.U32 R88, R141.reuse, 0x8, R86 ;  /* 0x000000088d587825 */ /* 0x041fe200078e0056 */
[----:B------:R0:W5:Y:S05]  /*16e0*/  @P0 LDG.E.128 R80, desc[UR4][R104.64] ;  /* 0x0000000468500981 */ /* 0x00016a000c1e1d00 */
[----:B------:R-:W2:Y:S01]  /*16f0*/  LDG.E.64 R88, desc[UR4][R88.64] ;  /* 0x0000000458587981 */ /* 0x000ea2000c1e1b00 */
[----:B-1----:R-:W-:-:S06]  /*1700*/  IMAD.WIDE.U32 R84, R141, 0x10, R84 ;  /* 0x000000108d547825 */ /* 0x002fcc00078e0054 */
[----:B------:R-:W0:Y:S01]  /*1710*/  LDG.E.128 R84, desc[UR4][R84.64] ;  /* 0x0000000454547981 */ /* 0x000e22000c1e1d00 */
[----:B------:R-:W-:Y:S02]  /*1720*/  SHF.L.U32 R110, R7, 0x10, RZ ;  /* 0x00000010076e7819 */ /* 0x000fe400000006ff */
[----:B------:R-:W-:Y:S02]  /*1730*/  SHF.L.U32 R109, R4, 0x10, RZ ;  /* 0x00000010046d7819 */ /* 0x000fe400000006ff */
[----:B--2---:R-:W-:Y:S02]  /*1740*/  MOV R91, R88 ;  /* 0x00000058005b7202 */ /* 0x004fe40000000f00 */
[----:B------:R-:W-:Y:S02]  /*1750*/  SHF.R.U64 R106, R88, 0x10, R89 ;  /* 0x00000010586a7819 */ /* 0x000fe40000001259 */
[----:B------:R-:W-:Y:S02]  /*1760*/  SHF.L.U32 R91, R91, 0x10, RZ ;  /* 0x000000105b5b7819 */ /* 0x000fe400000006ff */
[----:B------:R-:W-:-:S02]  /*1770*/  MOV R108, R89 ;  /* 0x00000059006c7202 */ /* 0x000fc40000000f00 */
[----:B------:R-:W-:Y:S01]  /*1780*/  SHF.R.U32.HI R141, RZ, 0x10, R89 ;  /* 0x00000010ff8d7819 */ /* 0x000fe20000011659 */
[----:B------:R-:W-:Y:S01]  /*1790*/  FMUL.FTZ R110, R110, R91 ;  /* 0x0000005b6e6e7220 */ /* 0x000fe20000410000 */
[C---:B0-----:R-:W-:Y:S01]  /*17a0*/  FADD.FTZ R105, -R122.reuse, R85 ;  /* 0x000000557a697221 */ /* 0x041fe20000010100 */
[----:B------:R-:W-:Y:S01]  /*17b0*/  FADD.FTZ R111, -R122, R84 ;  /* 0x000000547a6f7221 */ /* 0x000fe20000010100 */
[----:B------:R-:W-:Y:S01]  /*17c0*/  SHF.L.U32 R84, R6, 0x10, RZ ;  /* 0x0000001006547819 */ /* 0x000fe200000006ff */
[----:B------:R-:W-:Y:S01]  /*17d0*/  FADD.FTZ R107, -R122, R86 ;  /* 0x000000567a6b7221 */ /* 0x000fe20000010100 */
[----:B------:R-:W-:Y:S01]  /*17e0*/  SHF.L.U32 R85, R106, 0x10, RZ ;  /* 0x000000106a557819 */ /* 0x000fe200000006ff */
[----:B-----5:R-:W-:Y:S01]  /*17f0*/  FMUL.FTZ R104, R138, R105 ;  /* 0x000000698a687220 */ /* 0x020fe20000410000 */
[----:B------:R-:W-:Y:S01]  /*1800*/  FADD.FTZ R89, -R122, R87 ;  /* 0x000000577a597221 */ /* 0x000fe20000010100 */
[----:B------:R-:W-:Y:S01]  /*1810*/  FMUL.FTZ R111, R138, R111 ;  /* 0x0000006f8a6f7220 */ /* 0x000fe20000410000 */
        /* <DEDUP_REMOVED lines=24> */
.L_x_3357:
[----:B------:R-:W-:Y:S05]  /*19a0*/  BSYNC.RECONVERGENT B0 ;  /* 0x0000000000007941 */ /* 0x000fea0003800200 */
.L_x_3356:
[----:B------:R-:W0:Y:S01]  /*19b0*/  SHFL.DOWN PT, R85, R140, 0x10, 0x1f ;  /* 0x0a001f008c557f89 */ /* 0x000e2200000e0000 */
[----:B------:R-:W-:Y:S02]  /*19c0*/  P2R R84, PR, RZ, 0x2 ;  /* 0x00000002ff547803 */ /* 0x000fe40000000000 */
[----:B------:R-:W-:Y:S02]  /*19d0*/  LOP3.LUT P1, RZ, R94, 0x1f, RZ, 0xc0, !PT ;  /* 0x0000001f5eff7812 */ /* 0x000fe4000782c0ff */
[----:B------:R-:W-:Y:S02]  /*19e0*/  LEA R90, R123, R90, 0x18 ;  /* 0x0000005a7b5a7211 */ /* 0x000fe400078ec0ff */
[----:B------:R-:W-:Y:S02]  /*19f0*/  PLOP3.LUT P0, PT, PT, PT, PT, 0x80, 0x8 ;  /* 0x000000000008781c */ /* 0x000fe40003f0f070 */
[----:B------:R-:W-:-:S07]  /*1a00*/  IADD3 R143, PT, PT, R90, 0x2820, RZ ;  /* 0x000028205a8f7810 */ /* 0x000fce0007ffe0ff */
[----:B------:R-:W-:Y:S02]  /*1a10*/  @!P1 PLOP3.LUT P0, PT, P6, PT, PT, 0x80, 0x8 ;  /* 0x000000000008981c */ /* 0x000fe4000370f070 */
[----:B------:R-:W-:Y:S02]  /*1a20*/  @!P1 MOV R123, R143 ;  /* 0x0000008f007b9202 */ /* 0x000fe40000000f00 */
[----:B------:R-:W-:Y:S02]  /*1a30*/  ISETP.NE.AND P1, PT, R84, RZ, PT ;  /* 0x000000ff5400720c */ /* 0x000fe40003f25270 */
[----:B------:R-:W1:Y:S01]  /*1a40*/  SHFL.DOWN PT, R84, R139, 0x10, 0x1f ;  /* 0x0a001f008b547f89 */ /* 0x000e6200000e0000 */
[----:B0-----:R-:W-:-:S05]  /*1a50*/  FADD.FTZ R85, R85, R140 ;  /* 0x0000008c55557221 */ /* 0x001fca0000010000 */
[----:B------:R-:W0:Y:S01]  /*1a60*/  SHFL.DOWN PT, R86, R85, 0x8, 0x1f ;  /* 0x09001f0055567f89 */ /* 0x000e2200000e0000 */
[----:B------:R-:W-:Y:S02]  /*1a70*/  @!P0 IADD3 R123, PT, PT, R90, 0x2800, RZ ;  /* 0x000028005a7b8810 */ /* 0x000fe40007ffe0ff */
[----:B------:R-:W-:-:S13]  /*1a80*/  LOP3.LUT P0, RZ, R94, 0x1f, RZ, 0xc0, !PT ;  /* 0x0000001f5eff7812 */ /* 0x000fda000780c0ff */
[----:B------:R-:W-:Y:S01]  /*1a90*/  @!P0 LEA R142, R21, R123, 0x3 ;  /* 0x0000007b158e8211 */ /* 0x000fe200078e18ff */
[----:B-1----:R-:W-:-:S05]  /*1aa0*/  FADD.FTZ R84, R84, R139 ;  /* 0x0000008b54547221 */ /* 0x002fca0000010000 */
[----:B------:R-:W1:Y:S01]  /*1ab0*/  SHFL.DOWN PT, R87, R84, 0x8, 0x1f ;  /* 0x09001f0054577f89 */ /* 0x000e6200000e0000 */
[----:B0-----:R-:W-:-:S05]  /*1ac0*/  FADD.FTZ R86, R85, R86 ;  /* 0x0000005655567221 */ /* 0x001fca0000010000 */
[----:B------:R-:W0:Y:S01]  /*1ad0*/  SHFL.DOWN PT, R89, R86, 0x4, 0x1f ;  /* 0x08801f0056597f89 */ /* 0x000e2200000e0000 */
        /* <DEDUP_REMOVED lines=10> */
[----:B0-----:R-:W-:Y:S02]  /*1b80*/  FADD.FTZ R123, R139, R84 ;  /* 0x000000548b7b7221 */ /* 0x001fe40000010000 */
[----:B------:R-:W0:Y:S01]  /*1b90*/  @P5 LDC.64 R84, c[0x0][0x3e0] ;  /* 0x0000f800ff545b82 */ /* 0x000e220000000a00 */
[----:B-1----:R-:W-:Y:S01]  /*1ba0*/  FADD.FTZ R122, R91, R122 ;  /* 0x0000007a5b7a7221 */ /* 0x002fe20000010000 */
[----:B0-----:R-:W-:-:S04]  /*1bb0*/  @P5 IMAD.WIDE R140, R20, 0x2, R84 ;  /* 0x00000002148c5825 */ /* 0x001fc800078e0254 */
[----:B------:R-:W-:Y:S04]  /*1bc0*/  @!P0 STS.64 [R142], R122 ;  /* 0x0000007a8e008388 */ /* 0x000fe80000000a00 */
[----:B------:R-:W2:Y:S01]  /*1bd0*/  @P5 LDG.E.U16 R140, desc[UR4][R140.64] ;  /* 0x000000048c8c5981 */ /* 0x000ea2000c1e1500 */
[C---:B------:R-:W-:Y:S01]  /*1be0*/  @!P6 IADD3 R143, PT, PT, R90.reuse, 0x2800, RZ ;  /* 0x000028005a8fe810 */ /* 0x040fe20007ffe0ff */
[----:B------:R-:W-:Y:S01]  /*1bf0*/  UISETP.NE.U32.AND UP0, UPT, UR8, URZ, UPT ;  /* 0x000000ff0800728c */ /* 0x000fe2000bf05070 */
[C---:B------:R-:W-:Y:S01]  /*1c00*/  IADD3 R89, PT, PT, R90.reuse, 0x2830, RZ ;  /* 0x000028305a597810 */ /* 0x040fe20007ffe0ff */
[----:B------:R-:W-:Y:S01]  /*1c10*/  BAR.SYNC.DEFER_BLOCKING 0x0 ;  /* 0x0000000000007b1d */ /* 0x000fe20000010000 */
[----:B------:R-:W-:Y:S01]  /*1c20*/  @!P6 IADD3 R89, PT, PT, R90, 0x2810, RZ ;  /* 0x000028105a59e810 */ /* 0x000fe20007ffe0ff */
[----:B------:R-:W-:Y:S01]  /*1c30*/  UISETP.NE.AND.EX UP0, UPT, UR9, URZ, UPT, UP0 ;  /* 0x000000ff0900728c */ /* 0x000fe2000bf05300 */
[----:B------:R-:W-:-:S03]  /*1c40*/  ISETP.NE.AND P0, PT, RZ, UR7, PT ;  /* 0x00000007ff007c0c */ /* 0x000fc6000bf05270 */
[----:B------:R-:W-:Y:S01]  /*1c50*/  BSSY.RECONVERGENT B0, `(.L_x_3358) ;  /* 0x000029c000007945 */ /* 0x000fe20003800200 */
[----:B------:R-:W0:Y:S04]  /*1c60*/  LDS.128 R84, [R143] ;  /* 0x000000008f547984 */ /* 0x000e280000000c00 */
[----:B------:R-:W1:Y:S01]  /*1c70*/  LDS.128 R88, [R89] ;  /* 0x0000000059587984 */ /* 0x000e620000000c00 */
        /* <DEDUP_REMOVED lines=8> */
[----:B------:R-:W-:-:S03]  /*1d00*/  FADD.FTZ R91, R91, R84 ;  /* 0x000000545b5b7221 */ /* 0x000fc60000010000 */
[----:B------:R-:W-:Y:S01]  /*1d10*/  FMUL.FTZ R88, R90, UR10 ;  /* 0x0000000a5a587c20 */ /* 0x000fe20008410000 */
[----:B------:R-:W-:-:S04]  /*1d20*/  FMUL.FTZ R91, R91, UR10 ;  /* 0x0000000a5b5b7c20 */ /* 0x000fc80008410000 */
[----:B------:R-:W-:Y:S02]  /*1d30*/  FSEL R88, R88, RZ, !P0 ;  /* 0x000000ff58587208 */ /* 0x000fe40004000000 */
[----:B--2---:R-:W-:Y:S01]  /*1d40*/  @P5 SHF.L.U32 R89, R140, 0x10, RZ ;  /* 0x000000108c595819 */ /* 0x004fe200000006ff */
[----:B------:R-:W-:Y:S06]  /*1d50*/  BRA.U UP0, `(.L_x_3359) ;  /* 0x0000001500187547 */ /* 0x000fec000b800000 */
[----:B------:R-:W-:-:S04]  /*1d60*/  UISETP.NE.U32.AND UP0, UPT, UR12, URZ, UPT ;  /* 0x000000ff0c00728c */ /* 0x000fc8000bf05070 */
[----:B------:R-:W-:-:S09]  /*1d70*/  UISETP.NE.AND.EX UP0, UPT, UR13, URZ, UPT, UP0 ;  /* 0x000000ff0d00728c */ /* 0x000fd2000bf05300 */
[----:B------:R-:W-:Y:S05]  /*1d80*/  BRA.U UP0, `(.L_x_3360) ;  /* 0x0000000900687547 */ /* 0x000fea000b800000 */
[----:B------:R-:W-:Y:S01]  /*1d90*/  ISETP.GT.U32.AND P0, PT, R22, 0x7f, PT ;  /* 0x0000007f1600780c */ /* 0x000fe20003f04070 */
[----:B------:R-:W-:-:S12]  /*1da0*/  BSSY.RECONVERGENT B1, `(.L_x_3361) ;  /* 0x000001e000017945 */ /* 0x000fd80003800200 */
[----:B------:R-:W-:Y:S05]  /*1db0*/  @!P0 BRA `(.L_x_3362) ;  /* 0x0000000000708947 */ /* 0x000fea0003800000 */
[-CC-:B------:R-:W-:Y:S01]  /*1dc0*/  FFMA.FTZ R84, R133, R91.reuse, R88.reuse ;  /* 0x0000005b85547223 */ /* 0x180fe20000010058 */
[----:B------:R-:W-:-:S03]  /*1dd0*/  FFMA.FTZ R87, R132, R91, R88 ;  /* 0x0000005b84577223 */ /* 0x000fc60000010058 */
[----:B------:R-:W-:Y:S01]  /*1de0*/  FADD.FTZ R85, R131, -R84 ;  /* 0x8000005483557221 */ /* 0x000fe20000010000 */
[----:B------:R-:W-:-:S03]  /*1df0*/  FADD.FTZ R87, R130, -R87 ;  /* 0x8000005782577221 */ /* 0x000fc60000010000 */
[----:B-----5:R-:W-:Y:S01]  /*1e00*/  FMUL.FTZ R84, R138, R85 ;  /* 0x000000558a547220 */ /* 0x020fe20000410000 */
[----:B------:R-:W-:-:S03]  /*1e10*/  FFMA.FTZ R85, R136, R91, R88 ;  /* 0x0000005b88557223 */ /* 0x000fc60000010058 */
[----:B------:R-:W-:Y:S01]  /*1e20*/  FMUL.FTZ R90, R84, R89 ;  /* 0x00000059545a7220 */ /* 0x000fe20000410000 */
[----:B------:R-:W-:Y:S01]  /*1e30*/  FMUL.FTZ R84, R138, R87 ;  /* 0x000000578a547220 */ /* 0x000fe20000410000 */
[----:B------:R-:W-:Y:S02]  /*1e40*/  FADD.FTZ R85, R134, -R85 ;  /* 0x8000005586557221 */ /* 0x000fe40000010000 */
[----:B------:R0:W-:Y:S01]  /*1e50*/  F2F.BF16.F32 R139, R90 ;  /* 0x0000005a008b7304 */ /* 0x0001e20000202000 */
[----:B------:R-:W-:Y:S01]  /*1e60*/  FMUL.FTZ R140, R84, R89 ;  /* 0x00000059548c7220 */ /* 0x000fe20000410000 */
[----:B------:R-:W-:Y:S01]  /*1e70*/  FFMA.FTZ R84, R137, R91, R88 ;  /* 0x0000005b89547223 */ /* 0x000fe20000010058 */
[----:B------:R-:W-:-:S03]  /*1e80*/  FMUL.FTZ R86, R138, R85 ;  /* 0x000000558a567220 */ /* 0x000fc60000410000 */
[----:B------:R-:W-:Y:S01]  /*1e90*/  FADD.FTZ R87, R135, -R84 ;  /* 0x8000005487577221 */ /* 0x000fe20000010000 */
[----:B------:R-:W-:Y:S01]  /*1ea0*/  FMUL.FTZ R122, R86, R89 ;  /* 0x00000059567a7220 */ /* 0x000fe20000410000 */
[----:B------:R-:W1:Y:S01]  /*1eb0*/  LDC.64 R84, c[0x0][0x468] ;  /* 0x00011a00ff547b82 */ /* 0x000e620000000a00 */
[----:B------:R-:W2:Y:S01]  /*1ec0*/  F2F.BF16.F32 R140, R140 ;  /* 0x0000008c008c7304 */ /* 0x000ea20000202000 */
[----:B------:R-:W-:-:S04]  /*1ed0*/  FMUL.FTZ R86, R138, R87 ;  /* 0x000000578a567220 */ /* 0x000fc80000410000 */
[----:B0-----:R-:W-:-:S03]  /*1ee0*/  FMUL.FTZ R90, R86, R89 ;  /* 0x00000059565a7220 */ /* 0x001fc60000410000 */
[----:B------:R-:W0:Y:S01]  /*1ef0*/  F2F.BF16.F32 R87, R122 ;  /* 0x0000007a00577304 */ /* 0x000e220000202000 */
[----:B--2---:R-:W-:-:S07]  /*1f00*/  PRMT R139, R139, 0x5410, R140 ;  /* 0x000054108b8b7816 */ /* 0x004fce000000008c */
[----:B------:R-:W2:Y:S01]  /*1f10*/  F2F.BF16.F32 R123, R90 ;  /* 0x0000005a007b7304 */ /* 0x000ea20000202000 */
[----:B0-----:R-:W-:-:S04]  /*1f20*/  IMAD.WIDE.U32 R86, R87, 0x10000, RZ ;  /* 0x0001000057567825 */ /* 0x001fc800078e00ff */
[C---:B-1----:R-:W-:Y:S01]  /*1f30*/  IMAD.WIDE.U32 R84, R0.reuse, 0x8, R84 ;  /* 0x0000000800547825 */ /* 0x042fe200078e0054 */
[----:B------:R-:W-:Y:S02]  /*1f40*/  LOP3.LUT R87, R139, R87, RZ, 0xfc, !PT ;  /* 0x000000578b577212 */ /* 0x000fe400078efcff */
[----:B------:R-:W-:Y:S02]  /*1f50*/  IADD3 R0, PT, PT, R0, 0x80, RZ ;  /* 0x0000008000007810 */ /* 0x000fe40007ffe0ff */
[----:B--2---:R-:W-:-:S05]  /*1f60*/  LOP3.LUT R86, R86, R123, RZ, 0xfc, !PT ;  /* 0x0000007b56567212 */ /* 0x004fca00078efcff */
[----:B------:R0:W-:Y:S02]  /*1f70*/  STG.E.64 desc[UR4][R84.64], R86 ;  /* 0x0000005654007986 */ /* 0x0001e4000c101b04 */
.L_x_3362:
[----:B------:R-:W-:Y:S05]  /*1f80*/  BSYNC.RECONVERGENT B1 ;  /* 0x0000000000017941 */ /* 0x000fea0003800200 */
.L_x_3361:
[----:B------:R-:W-:Y:S04]  /*1f90*/  BSSY.RECONVERGENT B1, `(.L_x_3363) ;  /* 0x000001e000017945 */ /* 0x000fe80003800200 */
[----:B------:R-:W-:Y:S05]  /*1fa0*/  @!P1 BRA `(.L_x_3364) ;  /* 0x0000000000709947 */ /* 0x000fea0003800000 */
[-CC-:B0-----:R-:W-:Y:S01]  /*1fb0*/  FFMA.FTZ R84, R125, R91.reuse, R88.reuse ;  /* 0x0000005b7d547223 */ /* 0x181fe20000010058 */
        /* <DEDUP_REMOVED lines=27> */
.L_x_3364:
[----:B------:R-:W-:Y:S05]  /*2170*/  BSYNC.RECONVERGENT B1 ;  /* 0x0000000000017941 */ /* 0x000fea0003800200 */
.L_x_3363:
[----:B------:R-:W-:Y:S04]  /*2180*/  BSSY.RECONVERGENT B1, `(.L_x_3365) ;  /* 0x000001e000017945 */ /* 0x000fe80003800200 */
[----:B------:R-:W-:Y:S05]  /*2190*/  @!P2 BRA `(.L_x_3366) ;  /* 0x000000000070a947 */ /* 0x000fea0003800000 */
[-CC-:B01----:R-:W-:Y:S01]  /*21a0*/  FFMA.FTZ R85, R101, R91.reuse, R88.reuse ;  /* 0x0000005b65557223 */ /* 0x183fe20000010058 */
[----:B------:R-:W-:-:S03]  /*21b0*/  FFMA.FTZ R86, R100, R91, R88 ;  /* 0x0000005b64567223 */ /* 0x000fc60000010058 */
[----:B------:R-:W-:-:S04]  /*21c0*/  FADD.FTZ R85, R116, -R85 ;  /* 0x8000005574557221 */ /* 0x000fc80000010000 */
[----:B-----5:R-:W-:Y:S01]  /*21d0*/  FMUL.FTZ R84, R138, R85 ;  /* 0x000000558a547220 */ /* 0x020fe20000410000 */
[----:B------:R-:W-:-:S03]  /*21e0*/  FADD.FTZ R85, R117, -R86 ;  /* 0x8000005675557221 */ /* 0x000fc60000010000 */
[----:B------:R-:W-:Y:S01]  /*21f0*/  FMUL.FTZ R90, R84, R89 ;  /* 0x00000059545a7220 */ /* 0x000fe20000410000 */
[--C-:B------:R-:W-:Y:S01]  /*2200*/  FFMA.FTZ R84, R102, R91, R88.reuse ;  /* 0x0000005b66547223 */ /* 0x100fe20000010058 */
[----:B------:R-:W-:Y:S01]  /*2210*/  FMUL.FTZ R86, R138, R85 ;  /* 0x000000558a567220 */ /* 0x000fe20000410000 */
[----:B------:R-:W-:Y:S01]  /*2220*/  FFMA.FTZ R85, R103, R91, R88 ;  /* 0x0000005b67557223 */ /* 0x000fe20000010058 */
[----:B------:R0:W-:Y:S01]  /*2230*/  F2F.BF16.F32 R139, R90 ;  /* 0x0000005a008b7304 */ /* 0x0001e20000202000 */
[----:B------:R-:W-:Y:S01]  /*2240*/  FADD.FTZ R87, R119, -R84 ;  /* 0x8000005477577221 */ /* 0x000fe20000010000 */
[----:B------:R-:W-:-:S03]  /*2250*/  FMUL.FTZ R140, R86, R89 ;  /* 0x00000059568c7220 */ /* 0x000fc60000410000 */
[----:B------:R-:W-:Y:S01]  /*2260*/  FMUL.FTZ R84, R138, R87 ;  /* 0x000000578a547220 */ /* 0x000fe20000410000 */
[----:B------:R-:W-:Y:S02]  /*2270*/  FADD.FTZ R87, R118, -R85 ;  /* 0x8000005576577221 */ /* 0x000fe40000010000 */
[----:B------:R-:W1:Y:S01]  /*2280*/  F2F.BF16.F32 R140, R140 ;  /* 0x0000008c008c7304 */ /* 0x000e620000202000 */
[----:B------:R-:W-:Y:S01]  /*2290*/  FMUL.FTZ R122, R84, R89 ;  /* 0x00000059547a7220 */ /* 0x000fe20000410000 */
[----:B------:R-:W-:Y:S01]  /*22a0*/  FMUL.FTZ R86, R138, R87 ;  /* 0x000000578a567220 */ /* 0x000fe20000410000 */
[----:B------:R-:W2:Y:S03]  /*22b0*/  LDC.64 R84, c[0x0][0x468] ;  /* 0x00011a00ff547b82 */ /* 0x000ea60000000a00 */
[----:B0-----:R-:W-:Y:S02]  /*22c0*/  FMUL.FTZ R90, R86, R89 ;  /* 0x00000059565a7220 */ /* 0x001fe40000410000 */
[----:B------:R-:W0:Y:S01]  /*22d0*/  F2F.BF16.F32 R87, R122 ;  /* 0x0000007a00577304 */ /* 0x000e220000202000 */
[----:B-1----:R-:W-:-:S07]  /*22e0*/  PRMT R139, R139, 0x5410, R140 ;  /* 0x000054108b8b7816 */ /* 0x002fce000000008c */
[----:B------:R-:W1:Y:S01]  /*22f0*/  F2F.BF16.F32 R123, R90 ;  /* 0x0000005a007b7304 */ /* 0x000e620000202000 */
[----:B0-----:R-:W-:-:S04]  /*2300*/  IMAD.WIDE.U32 R86, R87, 0x10000, RZ ;  /* 0x0001000057567825 */ /* 0x001fc800078e00ff */
[C---:B--2---:R-:W-:Y:S01]  /*2310*/  IMAD.WIDE.U32 R84, R0.reuse, 0x8, R84 ;  /* 0x0000000800547825 */ /* 0x044fe200078e0054 */
[----:B------:R-:W-:Y:S02]  /*2320*/  LOP3.LUT R87, R139, R87, RZ, 0xfc, !PT ;  /* 0x000000578b577212 */ /* 0x000fe400078efcff */
[----:B------:R-:W-:Y:S02]  /*2330*/  IADD3 R0, PT, PT, R0, 0x80, RZ ;  /* 0x0000008000007810 */ /* 0x000fe40007ffe0ff */
[----:B-1----:R-:W-:-:S05]  /*2340*/  LOP3.LUT R86, R86, R123, RZ, 0xfc, !PT ;  /* 0x0000007b56567212 */ /* 0x002fca00078efcff */
[----:B------:R2:W-:Y:S02]  /*2350*/  STG.E.64 desc[UR4][R84.64], R86 ;  /* 0x0000005654007986 */ /* 0x0005e4000c101b04 */
.L_x_3366:
[----:B------:R-:W-:Y:S05]  /*2360*/  BSYNC.RECONVERGENT B1 ;  /* 0x0000000000017941 */ /* 0x000fea0003800200 */
.L_x_3365:
[----:B------:R-:W-:Y:S04]  /*2370*/  BSSY.RECONVERGENT B1, `(.L_x_3367) ;  /* 0x000001e000017945 */ /* 0x000fe80003800200 */
[----:B------:R-:W-:Y:S05]  /*2380*/  @!P3 BRA `(.L_x_3368) ;  /* 0x000000000070b947 */ /* 0x000fea0003800000 */
[-CC-:B012---:R-:W-:Y:S01]  /*2390*/  FFMA.FTZ R85, R97, R91.reuse, R88.reuse ;  /* 0x0000005b61557223 */ /* 0x187fe20000010058 */
        /* <DEDUP_REMOVED lines=27> */
.L_x_3368:
[----:B------:R-:W-:Y:S05]  /*2550*/  BSYNC.RECONVERGENT B1 ;  /* 0x0000000000017941 */ /* 0x000fea0003800200 */
.L_x_3367:
[----:B------:R-:W-:Y:S05]  /*2560*/  @!P4 BRA `(.L_x_3369) ;  /* 0x000000200028c947 */ /* 0x000fea0003800000 */
[-CC-:B0123--:R-:W-:Y:S01]  /*2570*/  FFMA.FTZ R84, R108, R91.reuse, R88.reuse ;  /* 0x0000005b6c547223 */ /* 0x18ffe20000010058 */
[----:B------:R-:W-:-:S03]  /*2580*/  FFMA.FTZ R85, R107, R91, R88 ;  /* 0x0000005b6b557223 */ /* 0x000fc60000010058 */
[----:B------:R-:W-:Y:S01]  /*2590*/  FADD.FTZ R87, R109, -R84 ;  /* 0x800000546d577221 */ /* 0x000fe20000010000 */
[----:B------:R-:W-:-:S03]  /*25a0*/  FADD.FTZ R85, R106, -R85 ;  /* 0x800000556a557221 */ /* 0x000fc60000010000 */
[C---:B-----5:R-:W-:Y:S01]  /*25b0*/  FMUL.FTZ R84, R138.reuse, R87 ;  /* 0x000000578a547220 */ /* 0x060fe20000410000 */
[----:B------:R-:W-:-:S03]  /*25c0*/  FMUL.FTZ R86, R138, R85 ;  /* 0x000000558a567220 */ /* 0x000fc60000410000 */
[----:B------:R-:W-:Y:S01]  /*25d0*/  FMUL.FTZ R87, R84, R89 ;  /* 0x0000005954577220 */ /* 0x000fe20000410000 */
[-CC-:B------:R-:W-:Y:S01]  /*25e0*/  FFMA.FTZ R84, R104, R91.reuse, R88.reuse ;  /* 0x0000005b68547223 */ /* 0x180fe20000010058 */
[----:B------:R-:W-:Y:S01]  /*25f0*/  FFMA.FTZ R91, R111, R91, R88 ;  /* 0x0000005b6f5b7223 */ /* 0x000fe20000010058 */
[----:B------:R-:W-:Y:S01]  /*2600*/  FMUL.FTZ R90, R86, R89 ;  /* 0x00000059565a7220 */ /* 0x000fe20000410000 */
[----:B------:R-:W-:Y:S01]  /*2610*/  F2F.BF16.F32 R123, R87 ;  /* 0x00000057007b7304 */ /* 0x000fe20000202000 */
[----:B------:R-:W-:Y:S01]  /*2620*/  FADD.FTZ R85, R105, -R84 ;  /* 0x8000005469557221 */ /* 0x000fe20000010000 */
[----:B------:R-:W-:-:S03]  /*2630*/  FADD.FTZ R91, R110, -R91 ;  /* 0x8000005b6e5b7221 */ /* 0x000fc60000010000 */
[C---:B------:R-:W-:Y:S01]  /*2640*/  FMUL.FTZ R84, R138.reuse, R85 ;  /* 0x000000558a547220 */ /* 0x040fe20000410000 */
[----:B------:R-:W-:Y:S02]  /*2650*/  FMUL.FTZ R138, R138, R91 ;  /* 0x0000005b8a8a7220 */ /* 0x000fe40000410000 */
[----:B------:R-:W0:Y:S01]  /*2660*/  F2F.BF16.F32 R90, R90 ;  /* 0x0000005a005a7304 */ /* 0x000e220000202000 */
[-C--:B------:R-:W-:Y:S01]  /*2670*/  FMUL.FTZ R88, R84, R89.reuse ;  /* 0x0000005954587220 */ /* 0x080fe20000410000 */
[----:B------:R-:W-:Y:S01]  /*2680*/  FMUL.FTZ R138, R138, R89 ;  /* 0x000000598a8a7220 */ /* 0x000fe20000410000 */
[----:B------:R-:W1:Y:S05]  /*2690*/  LDC.64 R84, c[0x0][0x468] ;  /* 0x00011a00ff547b82 */ /* 0x000e6a0000000a00 */
        /* <DEDUP_REMOVED lines=9> */
.L_x_3360:
[----:B------:R-:W-:Y:S01]  /*2730*/  ISETP.GT.U32.AND P0, PT, R22, 0x7f, PT ;  /* 0x0000007f1600780c */ /* 0x000fe20003f04070 */
[----:B------:R-:W-:-:S12]  /*2740*/  BSSY.RECONVERGENT B1, `(.L_x_3370) ;  /* 0x0000021000017945 */ /* 0x000fd80003800200 */
[----:B------:R-:W-:Y:S05]  /*2750*/  @!P0 BRA `(.L_x_3371) ;  /* 0x00000000007c8947 */ /* 0x000fea0003800000 */
[-CC-:B------:R-:W-:Y:S01]  /*2760*/  FFMA.FTZ R84, R133, R91.reuse, R88.reuse ;  /* 0x0000005b85547223 */ /* 0x180fe20000010058 */
[-CC-:B------:R-:W-:Y:S01]  /*2770*/  FFMA.FTZ R123, R132, R91.reuse, R88.reuse ;  /* 0x0000005b847b7223 */ /* 0x180fe20000010058 */
[-C--:B------:R-:W-:Y:S01]  /*2780*/  FFMA.FTZ R85, R136, R91.reuse, R88 ;  /* 0x0000005b88557223 */ /* 0x080fe20000010058 */
[----:B------:R-:W0:Y:S01]  /*2790*/  LDC.64 R142, c[0x0][0x478] ;  /* 0x00011e00ff8e7b82 */ /* 0x000e220000000a00 */
[----:B------:R-:W-:Y:S01]  /*27a0*/  FADD.FTZ R87, R131, -R84 ;  /* 0x8000005483577221 */ /* 0x000fe20000010000 */
[----:B------:R-:W-:Y:S01]  /*27b0*/  FFMA.FTZ R84, R137, R91, R88 ;  /* 0x0000005b89547223 */ /* 0x000fe20000010058 */
[----:B------:R-:W-:Y:S02]  /*27c0*/  FADD.FTZ R85, R134, -R85 ;  /* 0x8000005586557221 */ /* 0x000fe40000010000 */
[----:B-----5:R-:W-:Y:S01]  /*27d0*/  FMUL.FTZ R86, R138, R87 ;  /* 0x000000578a567220 */ /* 0x020fe20000410000 */
[----:B------:R-:W-:Y:S01]  /*27e0*/  FADD.FTZ R87, R130, -R123 ;  /* 0x8000007b82577221 */ /* 0x000fe20000010000 */
[----:B------:R-:W-:Y:S01]  /*27f0*/  FMUL.FTZ R85, R138, R85 ;  /* 0x000000558a557220 */ /* 0x000fe20000410000 */
[----:B------:R-:W-:Y:S01]  /*2800*/  FADD.FTZ R123, R135, -R84 ;  /* 0x80000054877b7221 */ /* 0x000fe20000010000 */
[----:B------:R-:W-:Y:S01]  /*2810*/  FMUL.FTZ R144, R86, R89 ;  /* 0x0000005956907220 */ /* 0x000fe20000410000 */
[C---:B------:R-:W-:Y:S01]  /*2820*/  FMUL.FTZ R87, R138.reuse, R87 ;  /* 0x000000578a577220 */ /* 0x040fe20000410000 */
[----:B------:R-:W-:Y:S01]  /*2830*/  FMUL.FTZ R90, R85, R89 ;  /* 0x00000059555a7220 */ /* 0x000fe20000410000 */
[----:B------:R-:W1:Y:S01]  /*2840*/  LDC.64 R140, c[0x0][0x468] ;  /* 0x00011a00ff8c7b82 */ /* 0x000e620000000a00 */
[----:B------:R-:W-:Y:S01]  /*2850*/  FMUL.FTZ R84, R138, R123 ;  /* 0x0000007b8a547220 */ /* 0x000fe20000410000 */
[-C--:B------:R-:W-:Y:S01]  /*2860*/  FMUL.FTZ R145, R87, R89.reuse ;  /* 0x0000005957917220 */ /* 0x080fe20000410000 */
[----:B------:R2:W3:Y:S08]  /*2870*/  F2F.BF16.F32 R122, R90 ;  /* 0x0000005a007a7304 */ /* 0x0004f00000202000 */
[----:B------:R-:W-:Y:S01]  /*2880*/  F2F.BF16.F32 R144, R144 ;  /* 0x0000009000907304 */ /* 0x000fe20000202000 */
[----:B--2---:R-:W-:Y:S01]  /*2890*/  FMUL.FTZ R90, R84, R89 ;  /* 0x00000059545a7220 */ /* 0x004fe20000410000 */
[----:B0-----:R-:W-:-:S04]  /*28a0*/  IMAD.WIDE.U32 R142, R0, 0x10, R142 ;  /* 0x00000010008e7825 */ /* 0x001fc800078e008e */
[----:B---3--:R-:W-:Y:S02]  /*28b0*/  IMAD.WIDE.U32 R122, R122, 0x10000, RZ ;  /* 0x000100007a7a7825 */ /* 0x008fe400078e00ff */
[----:B------:R-:W0:Y:S01]  /*28c0*/  F2F.BF16.F32 R145, R145 ;  /* 0x0000009100917304 */ /* 0x000e220000202000 */
[----:B------:R2:W-:Y:S01]  /*28d0*/  STG.E.128 desc[UR4][R142.64], R84 ;  /* 0x000000548e007986 */ /* 0x0005e2000c101d04 */
[C---:B-1----:R-:W-:Y:S01]  /*28e0*/  IMAD.WIDE.U32 R140, R0.reuse, 0x8, R140 ;  /* 0x00000008008c7825 */ /* 0x042fe200078e008c */
[----:B------:R-:W-:-:S05]  /*28f0*/  IADD3 R0, PT, PT, R0, 0x80, RZ ;  /* 0x0000008000007810 */ /* 0x000fca0007ffe0ff */
[----:B------:R-:W1:Y:S01]  /*2900*/  F2F.BF16.F32 R139, R90 ;  /* 0x0000005a008b7304 */ /* 0x000e620000202000 */
[----:B0-----:R-:W-:-:S04]  /*2910*/  PRMT R147, R144, 0x5410, R145 ;  /* 0x0000541090937816 */ /* 0x001fc80000000091 */
[----:B------:R-:W-:Y:S02]  /*2920*/  LOP3.LUT R123, R147, R123, RZ, 0xfc, !PT ;  /* 0x0000007b937b7212 */ /* 0x000fe400078efcff */
[----:B-1----:R-:W-:-:S05]  /*2930*/  LOP3.LUT R122, R122, R139, RZ, 0xfc, !PT ;  /* 0x0000008b7a7a7212 */ /* 0x002fca00078efcff */
[----:B------:R2:W-:Y:S02]  /*2940*/  STG.E.64 desc[UR4][R140.64], R122 ;  /* 0x0000007a8c007986 */ /* 0x0005e4000c101b04 */
.L_x_3371:
[----:B------:R-:W-:Y:S05]  /*2950*/  BSYNC.RECONVERGENT B1 ;  /* 0x0000000000017941 */ /* 0x000fea0003800200 */
.L_x_3370:
[----:B------:R-:W-:Y:S04]  /*2960*/  BSSY.RECONVERGENT B1, `(.L_x_3372) ;  /* 0x0000021000017945 */ /* 0x000fe80003800200 */
[----:B------:R-:W-:Y:S05]  /*2970*/  @!P1 BRA `(.L_x_3373) ;  /* 0x00000000007c9947 */ /* 0x000fea0003800000 */
[-CC-:B--2---:R-:W-:Y:S01]  /*2980*/  FFMA.FTZ R84, R125, R91.reuse, R88.reuse ;  /* 0x0000005b7d547223 */ /* 0x184fe20000010058 */
        /* <DEDUP_REMOVED lines=30> */
.L_x_3373:
[----:B------:R-:W-:Y:S05]  /*2b70*/  BSYNC.RECONVERGENT B1 ;  /* 0x0000000000017941 */ /* 0x000fea0003800200 */
.L_x_3372:
[----:B------:R-:W-:Y:S04]  /*2b80*/  BSSY.RECONVERGENT B1, `(.L_x_3374) ;  /* 0x0000021000017945 */ /* 0x000fe80003800200 */
[----:B------:R-:W-:Y:S05]  /*2b90*/  @!P2 BRA `(.L_x_3375) ;  /* 0x00000000007ca947 */ /* 0x000fea0003800000 */
[-CC-:B--23--:R-:W-:Y:S01]  /*2ba0*/  FFMA.FTZ R84, R102, R91.reuse, R88.reuse ;  /* 0x0000005b66547223 */ /* 0x18cfe20000010058 */
[-CC-:B------:R-:W-:Y:S01]  /*2bb0*/  FFMA.FTZ R87, R101, R91.reuse, R88.reuse ;  /* 0x0000005b65577223 */ /* 0x180fe20000010058 */
[-C--:B------:R-:W-:Y:S01]  /*2bc0*/  FFMA.FTZ R123, R103, R91.reuse, R88 ;  /* 0x0000005b677b7223 */ /* 0x080fe20000010058 */
[----:B------:R-:W0:Y:S01]  /*2bd0*/  LDC.64 R142, c[0x0][0x478] ;  /* 0x00011e00ff8e7b82 */ /* 0x000e220000000a00 */
[----:B------:R-:W-:Y:S01]  /*2be0*/  FADD.FTZ R85, R119, -R84 ;  /* 0x8000005477557221 */ /* 0x000fe20000010000 */
[----:B------:R-:W-:Y:S01]  /*2bf0*/  FADD.FTZ R87, R116, -R87 ;  /* 0x8000005774577221 */ /* 0x000fe20000010000 */
[----:B------:R-:W-:Y:S01]  /*2c00*/  FFMA.FTZ R84, R100, R91, R88 ;  /* 0x0000005b64547223 */ /* 0x000fe20000010058 */
[----:B------:R-:W-:Y:S01]  /*2c10*/  FADD.FTZ R123, R118, -R123 ;  /* 0x8000007b767b7221 */ /* 0x000fe20000010000 */
[C---:B-----5:R-:W-:Y:S01]  /*2c20*/  FMUL.FTZ R85, R138.reuse, R85 ;  /* 0x000000558a557220 */ /* 0x060fe20000410000 */
[----:B------:R-:W-:Y:S01]  /*2c30*/  FMUL.FTZ R86, R138, R87 ;  /* 0x000000578a567220 */ /* 0x000fe20000410000 */
[----:B------:R-:W-:Y:S01]  /*2c40*/  FADD.FTZ R87, R117, -R84 ;  /* 0x8000005475577221 */ /* 0x000fe20000010000 */
[----:B------:R-:W1:Y:S01]  /*2c50*/  LDC.64 R140, c[0x0][0x468] ;  /* 0x00011a00ff8c7b82 */ /* 0x000e620000000a00 */
[-C--:B------:R-:W-:Y:S01]  /*2c60*/  FMUL.FTZ R90, R85, R89.reuse ;  /* 0x00000059555a7220 */ /* 0x080fe20000410000 */
[----:B------:R-:W-:Y:S01]  /*2c70*/  FMUL.FTZ R144, R86, R89 ;  /* 0x0000005956907220 */ /* 0x000fe20000410000 */
[C---:B------:R-:W-:Y:S01]  /*2c80*/  FMUL.FTZ R87, R138.reuse, R87 ;  /* 0x000000578a577220 */ /* 0x040fe20000410000 */
[----:B------:R-:W-:Y:S01]  /*2c90*/  FMUL.FTZ R84, R138, R123 ;  /* 0x0000007b8a547220 */ /* 0x000fe20000410000 */
[----:B------:R2:W3:Y:S02]  /*2ca0*/  F2F.BF16.F32 R122, R90 ;  /* 0x0000005a007a7304 */ /* 0x0004e40000202000 */
[----:B------:R-:W-:-:S06]  /*2cb0*/  FMUL.FTZ R145, R87, R89 ;  /* 0x0000005957917220 */ /* 0x000fcc0000410000 */
        /* <DEDUP_REMOVED lines=13> */
.L_x_3375:
[----:B------:R-:W-:Y:S05]  /*2d90*/  BSYNC.RECONVERGENT B1 ;  /* 0x0000000000017941 */ /* 0x000fea0003800200 */
.L_x_3374:
[----:B------:R-:W-:Y:S04]  /*2da0*/  BSSY.RECONVERGENT B1, `(.L_x_3376) ;  /* 0x0000021000017945 */ /* 0x000fe80003800200 */
[----:B------:R-:W-:Y:S05]  /*2db0*/  @!P3 BRA `(.L_x_3377) ;  /* 0x00000000007cb947 */ /* 0x000fea0003800000 */
[-CC-:B--234-:R-:W-:Y:S01]  /*2dc0*/  FFMA.FTZ R84, R98, R91.reuse, R88.reuse ;  /* 0x0000005b62547223 */ /* 0x19cfe20000010058 */
        /* <DEDUP_REMOVED lines=30> */
.L_x_3377:
[----:B------:R-:W-:Y:S05]  /*2fb0*/  BSYNC.RECONVERGENT B1 ;  /* 0x0000000000017941 */ /* 0x000fea0003800200 */
.L_x_3376:
[----:B------:R-:W-:Y:S05]  /*2fc0*/  @!P4 BRA `(.L_x_3369) ;  /* 0x000000140090c947 */ /* 0x000fea0003800000 */
[-CC-:B--234-:R-:W-:Y:S01]  /*2fd0*/  FFMA.FTZ R84, R104, R91.reuse, R88.reuse ;  /* 0x0000005b68547223 */ /* 0x19cfe20000010058 */
[----:B------:R-:W-:-:S03]  /*2fe0*/  FFMA.FTZ R123, R107, R91, R88 ;  /* 0x0000005b6b7b7223 */ /* 0x000fc60000010058 */
[----:B------:R-:W-:Y:S01]  /*2ff0*/  FADD.FTZ R85, R105, -R84 ;  /* 0x8000005469557221 */ /* 0x000fe20000010000 */
[-CC-:B------:R-:W-:Y:S01]  /*3000*/  FFMA.FTZ R84, R108, R91.reuse, R88.reuse ;  /* 0x0000005b6c547223 */ /* 0x180fe20000010058 */
[----:B------:R-:W-:Y:S01]  /*3010*/  FFMA.FTZ R91, R111, R91, R88 ;  /* 0x0000005b6f5b7223 */ /* 0x000fe20000010058 */
[----:B------:R-:W-:Y:S01]  /*3020*/  FADD.FTZ R141, R106, -R123 ;  /* 0x8000007b6a8d7221 */ /* 0x000fe20000010000 */
[----:B-----5:R-:W-:Y:S01]  /*3030*/  FMUL.FTZ R85, R138, R85 ;  /* 0x000000558a557220 */ /* 0x020fe20000410000 */
[----:B------:R-:W-:Y:S01]  /*3040*/  FADD.FTZ R87, R109, -R84 ;  /* 0x800000546d577221 */ /* 0x000fe20000010000 */
[----:B------:R-:W-:Y:S01]  /*3050*/  FADD.FTZ R123, R110, -R91 ;  /* 0x8000005b6e7b7221 */ /* 0x000fe20000010000 */
[C---:B------:R-:W-:Y:S01]  /*3060*/  FMUL.FTZ R86, R138.reuse, R141 ;  /* 0x0000008d8a567220 */ /* 0x040fe20000410000 */
[----:B------:R-:W0:Y:S01]  /*3070*/  LDC.64 R90, c[0x0][0x478] ;  /* 0x00011e00ff5a7b82 */ /* 0x000e220000000a00 */
[C---:B------:R-:W-:Y:S01]  /*3080*/  FMUL.FTZ R87, R138.reuse, R87 ;  /* 0x000000578a577220 */ /* 0x040fe20000410000 */
[----:B------:R-:W-:Y:S01]  /*3090*/  FMUL.FTZ R84, R138, R123 ;  /* 0x0000007b8a547220 */ /* 0x000fe20000410000 */
[-C--:B------:R-:W-:Y:S01]  /*30a0*/  FMUL.FTZ R141, R86, R89.reuse ;  /* 0x00000059568d7220 */ /* 0x080fe20000410000 */
[-C--:B------:R-:W-:Y:S01]  /*30b0*/  FMUL.FTZ R139, R85, R89.reuse ;  /* 0x00000059558b7220 */ /* 0x080fe20000410000 */
[-C--:B------:R-:W-:Y:S01]  /*30c0*/  FMUL.FTZ R142, R87, R89.reuse ;  /* 0x00000059578e7220 */ /* 0x080fe20000410000 */
[----:B------:R-:W-:-:S02]  /*30d0*/  FMUL.FTZ R138, R84, R89 ;  /* 0x00000059548a7220 */ /* 0x000fc40000410000 */
[----:B------:R-:W1:Y:S01]  /*30e0*/  LDC.64 R122, c[0x0][0x468] ;  /* 0x00011a00ff7a7b82 */ /* 0x000e620000000a00 */
[----:B------:R-:W2:Y:S08]  /*30f0*/  F2F.BF16.F32 R140, R139 ;  /* 0x0000008b008c7304 */ /* 0x000eb00000202000 */
[----:B------:R-:W-:Y:S01]  /*3100*/  F2F.BF16.F32 R142, R142 ;  /* 0x0000008e008e7304 */ /* 0x000fe20000202000 */
[----:B--2---:R-:W-:-:S07]  /*3110*/  IMAD.WIDE.U32 R88, R140, 0x10000, RZ ;  /* 0x000100008c587825 */ /* 0x004fce00078e00ff */
[----:B------:R-:W2:Y:S01]  /*3120*/  F2F.BF16.F32 R141, R141 ;  /* 0x0000008d008d7304 */ /* 0x000ea20000202000 */
[----:B0-----:R-:W-:-:S04]  /*3130*/  IMAD.WIDE.U32 R90, R0, 0x10, R90 ;  /* 0x00000010005a7825 */ /* 0x001fc800078e005a */
[----:B-1----:R-:W-:-:S03]  /*3140*/  IMAD.WIDE.U32 R122, R0, 0x8, R122 ;  /* 0x00000008007a7825 */ /* 0x002fc600078e007a */
[----:B------:R-:W0:Y:S01]  /*3150*/  F2F.BF16.F32 R139, R138 ;  /* 0x0000008a008b7304 */ /* 0x000e220000202000 */
[----:B------:R1:W-:Y:S01]  /*3160*/  STG.E.128 desc[UR4][R90.64], R84 ;  /* 0x000000545a007986 */ /* 0x0003e2000c101d04 */
[----:B--2---:R-:W-:-:S04]  /*3170*/  PRMT R143, R141, 0x5410, R142 ;  /* 0x000054108d8f7816 */ /* 0x004fc8000000008e */
[----:B------:R-:W-:Y:S02]  /*3180*/  LOP3.LUT R89, R143, R89, RZ, 0xfc, !PT ;  /* 0x000000598f597212 */ /* 0x000fe400078efcff */
[----:B0-----:R-:W-:-:S05]  /*3190*/  LOP3.LUT R88, R88, R139, RZ, 0xfc, !PT ;  /* 0x0000008b58587212 */ /* 0x001fca00078efcff */
[----:B------:R1:W-:Y:S01]  /*31a0*/  STG.E.64 desc[UR4][R122.64], R88 ;  /* 0x000000587a007986 */ /* 0x0003e2000c101b04 */
[----:B------:R-:W-:Y:S05]  /*31b0*/  BRA `(.L_x_3369) ;  /* 0x0000001400147947 */ /* 0x000fea0003800000 */
.L_x_3359:
[----:B------:R-:W-:-:S04]  /*31c0*/  UISETP.NE.U32.AND UP0, UPT, UR12, URZ, UPT ;  /* 0x000000ff0c00728c */ /* 0x000fc8000bf05070 */
[----:B------:R-:W-:-:S09]  /*31d0*/  UISETP.NE.AND.EX UP0, UPT, UR13, URZ, UPT, UP0 ;  /* 0x000000ff0d00728c */ /* 0x000fd2000bf05300 */
[----:B------:R-:W-:Y:S05]  /*31e0*/  BRA.U UP0, `(.L_x_3378) ;  /* 0x0000000900687547 */ /* 0x000fea000b800000 */
[----:B------:R-:W-:Y:S01]  /*31f0*/  ISETP.GT.U32.AND P0, PT, R22, 0x7f, PT ;  /* 0x0000007f1600780c */ /* 0x000fe20003f04070 */
[----:B------:R-:W-:-:S12]  /*3200*/  BSSY.RECONVERGENT B1, `(.L_x_3379) ;  /* 0x000001e000017945 */ /* 0x000fd80003800200 */
[----:B------:R-:W-:Y:S05]  /*3210*/  @!P0 BRA `(.L_x_3380) ;  /* 0x0000000000708947 */ /* 0x000fea0003800000 */
[-CC-:B------:R-:W-:Y:S01]  /*3220*/  FFMA.FTZ R84, R133, R91.reuse, R88.reuse ;  /* 0x0000005b85547223 */ /* 0x180fe20000010058 */
[-CC-:B------:R-:W-:Y:S01]  /*3230*/  FFMA.FTZ R87, R132, R91.reuse, R88.reuse ;  /* 0x0000005b84577223 */ /* 0x180fe20000010058 */
[----:B------:R-:W-:Y:S02]  /*3240*/  FFMA.FTZ R86, R137, R91, R88 ;  /* 0x0000005b89567223 */ /* 0x000fe40000010058 */
[----:B------:R-:W-:Y:S01]  /*3250*/  FADD.FTZ R85, R131, -R84 ;  /* 0x8000005483557221 */ /* 0x000fe20000010000 */
[----:B------:R-:W-:-:S03]  /*3260*/  FADD.FTZ R87, R130, -R87 ;  /* 0x8000005782577221 */ /* 0x000fc60000010000 */
[----:B-----5:R-:W-:Y:S01]  /*3270*/  FFMA.FTZ R84, R138, R85, R66 ;  /* 0x000000558a547223 */ /* 0x020fe20000010042 */
[----:B------:R-:W-:-:S03]  /*3280*/  FFMA.FTZ R85, R136, R91, R88 ;  /* 0x0000005b88557223 */ /* 0x000fc60000010058 */
[----:B------:R-:W-:Y:S01]  /*3290*/  FMUL.FTZ R90, R84, R89 ;  /* 0x00000059545a7220 */ /* 0x000fe20000410000 */
[----:B------:R-:W-:Y:S01]  /*32a0*/  FFMA.FTZ R84, R138, R87, R67 ;  /* 0x000000578a547223 */ /* 0x000fe20000010043 */
[----:B------:R-:W-:Y:S01]  /*32b0*/  FADD.FTZ R85, R134, -R85 ;  /* 0x8000005586557221 */ /* 0x000fe20000010000 */
[----:B------:R-:W-:Y:S01]  /*32c0*/  FADD.FTZ R87, R135, -R86 ;  /* 0x8000005687577221 */ /* 0x000fe20000010000 */
[----:B------:R0:W-:Y:S01]  /*32d0*/  F2F.BF16.F32 R139, R90 ;  /* 0x0000005a008b7304 */ /* 0x0001e20000202000 */
[----:B------:R-:W-:Y:S01]  /*32e0*/  FMUL.FTZ R140, R84, R89 ;  /* 0x00000059548c7220 */ /* 0x000fe20000410000 */
[C---:B------:R-:W-:Y:S01]  /*32f0*/  FFMA.FTZ R84, R138.reuse, R85, R65 ;  /* 0x000000558a547223 */ /* 0x040fe20000010041 */
[----:B------:R-:W-:-:S03]  /*3300*/  FFMA.FTZ R86, R138, R87, R64 ;  /* 0x000000578a567223 */ /* 0x000fc60000010040 */
[-C--:B------:R-:W-:Y:S02]  /*3310*/  FMUL.FTZ R122, R84, R89.reuse ;  /* 0x00000059547a7220 */ /* 0x080fe40000410000 */
[----:B------:R-:W1:Y:S01]  /*3320*/  LDC.64 R84, c[0x0][0x468] ;  /* 0x00011a00ff547b82 */ /* 0x000e620000000a00 */
[----:B------:R-:W2:Y:S01]  /*3330*/  F2F.BF16.F32 R140, R140 ;  /* 0x0000008c008c7304 */ /* 0x000ea20000202000 */
[----:B0-----:R-:W-:-:S07]  /*3340*/  FMUL.FTZ R90, R86, R89 ;  /* 0x00000059565a7220 */ /* 0x001fce0000410000 */
        /* <DEDUP_REMOVED lines=9> */
.L_x_3380:
[----:B------:R-:W-:Y:S05]  /*33e0*/  BSYNC.RECONVERGENT B1 ;  /* 0x0000000000017941 */ /* 0x000fea0003800200 */
.L_x_3379:
[----:B------:R-:W-:Y:S04]  /*33f0*/  BSSY.RECONVERGENT B1, `(.L_x_3381) ;  /* 0x000001e000017945 */ /* 0x000fe80003800200 */
[----:B------:R-:W-:Y:S05]  /*3400*/  @!P1 BRA `(.L_x_3382) ;  /* 0x0000000000709947 */ /* 0x000fea0003800000 */
[-CC-:B0-----:R-:W-:Y:S01]  /*3410*/  FFMA.FTZ R84, R125, R91.reuse, R88.reuse ;  /* 0x0000005b7d547223 */ /* 0x181fe20000010058 */
        /* <DEDUP_REMOVED lines=27> */
.L_x_3382:
[----:B------:R-:W-:Y:S05]  /*35d0*/  BSYNC.RECONVERGENT B1 ;  /* 0x0000000000017941 */ /* 0x000fea0003800200 */
.L_x_3381:
[----:B------:R-:W-:Y:S04]  /*35e0*/  BSSY.RECONVERGENT B1, `(.L_x_3383) ;  /* 0x000001e000017945 */ /* 0x000fe80003800200 */
[----:B------:R-:W-:Y:S05]  /*35f0*/  @!P2 BRA `(.L_x_3384) ;  /* 0x000000000070a947 */ /* 0x000fea0003800000 */
[-CC-:B01----:R-:W-:Y:S01]  /*3600*/  FFMA.FTZ R85, R101, R91.reuse, R88.reuse ;  /* 0x0000005b65557223 */ /* 0x183fe20000010058 */
[----:B------:R-:W-:-:S03]  /*3610*/  FFMA.FTZ R86, R100, R91, R88 ;  /* 0x0000005b64567223 */ /* 0x000fc60000010058 */
[----:B------:R-:W-:-:S04]  /*3620*/  FADD.FTZ R85, R116, -R85 ;  /* 0x8000005574557221 */ /* 0x000fc80000010000 */
[----:B-----5:R-:W-:Y:S01]  /*3630*/  FFMA.FTZ R84, R138, R85, R74 ;  /* 0x000000558a547223 */ /* 0x020fe2000001004a */
[----:B------:R-:W-:Y:S01]  /*3640*/  FADD.FTZ R85, R117, -R86 ;  /* 0x8000005675557221 */ /* 0x000fe20000010000 */
[----:B------:R-:W-:Y:S02]  /*3650*/  FFMA.FTZ R86, R102, R91, R88 ;  /* 0x0000005b66567223 */ /* 0x000fe40000010058 */
[----:B------:R-:W-:Y:S01]  /*3660*/  FMUL.FTZ R90, R84, R89 ;  /* 0x00000059545a7220 */ /* 0x000fe20000410000 */
[----:B------:R-:W-:Y:S01]  /*3670*/  FFMA.FTZ R84, R138, R85, R75 ;  /* 0x000000558a547223 */ /* 0x000fe2000001004b */
[----:B------:R-:W-:Y:S01]  /*3680*/  FADD.FTZ R86, R119, -R86 ;  /* 0x8000005677567221 */ /* 0x000fe20000010000 */
[----:B------:R-:W-:Y:S01]  /*3690*/  FFMA.FTZ R85, R103, R91, R88 ;  /* 0x0000005b67557223 */ /* 0x000fe20000010058 */
[----:B------:R0:W-:Y:S01]  /*36a0*/  F2F.BF16.F32 R139, R90 ;  /* 0x0000005a008b7304 */ /* 0x0001e20000202000 */
[----:B------:R-:W-:Y:S01]  /*36b0*/  FMUL.FTZ R140, R84, R89 ;  /* 0x00000059548c7220 */ /* 0x000fe20000410000 */
[----:B------:R-:W-:Y:S01]  /*36c0*/  FFMA.FTZ R84, R138, R86, R73 ;  /* 0x000000568a547223 */ /* 0x000fe20000010049 */
[----:B------:R-:W-:-:S03]  /*36d0*/  FADD.FTZ R87, R118, -R85 ;  /* 0x8000005576577221 */ /* 0x000fc60000010000 */
[----:B------:R-:W-:Y:S01]  /*36e0*/  FMUL.FTZ R122, R84, R89 ;  /* 0x00000059547a7220 */ /* 0x000fe20000410000 */
[----:B------:R-:W-:Y:S01]  /*36f0*/  FFMA.FTZ R86, R138, R87, R72 ;  /* 0x000000578a567223 */ /* 0x000fe20000010048 */
[----:B------:R-:W1:Y:S01]  /*3700*/  LDC.64 R84, c[0x0][0x468] ;  /* 0x00011a00ff547b82 */ /* 0x000e620000000a00 */
[----:B------:R-:W2:Y:S02]  /*3710*/  F2F.BF16.F32 R140, R140 ;  /* 0x0000008c008c7304 */ /* 0x000ea40000202000 */
[----:B0-----:R-:W-:-:S06]  /*3720*/  FMUL.FTZ R90, R86, R89 ;  /* 0x00000059565a7220 */ /* 0x001fcc0000410000 */
        /* <DEDUP_REMOVED lines=9> */
.L_x_3384:
[----:B------:R-:W-:Y:S05]  /*37c0*/  BSYNC.RECONVERGENT B1 ;  /* 0x0000000000017941 */ /* 0x000fea0003800200 */
.L_x_3383:
[----:B------:R-:W-:Y:S04]  /*37d0*/  BSSY.RECONVERGENT B1, `(.L_x_3385) ;  /* 0x000001e000017945 */ /* 0x000fe80003800200 */
[----:B------:R-:W-:Y:S05]  /*37e0*/  @!P3 BRA `(.L_x_3386) ;  /* 0x000000000070b947 */ /* 0x000fea0003800000 */
[-CC-:B012---:R-:W-:Y:S01]  /*37f0*/  FFMA.FTZ R85, R97, R91.reuse, R88.reuse ;  /* 0x0000005b61557223 */ /* 0x187fe20000010058 */
        /* <DEDUP_REMOVED lines=27> */
.L_x_3386:
[----:B------:R-:W-:Y:S05]  /*39b0*/  BSYNC.RECONVERGENT B1 ;  /* 0x0000000000017941 */ /* 0x000fea0003800200 */
.L_x_3385:
        /* <DEDUP_REMOVED lines=9> */
[----:B-----5:R-:W-:-:S04]  /*3a50*/  FFMA.FTZ R84, R138, R84, R83 ;  /* 0x000000548a547223 */ /* 0x020fc80000010053 */
[----:B------:R-:W-:Y:S01]  /*3a60*/  FMUL.FTZ R87, R84, R89 ;  /* 0x0000005954577220 */ /* 0x000fe20000410000 */
[----:B------:R-:W-:-:S03]  /*3a70*/  FFMA.FTZ R84, R138, R85, R82 ;  /* 0x000000558a547223 */ /* 0x000fc60000010052 */
[----:B------:R-:W-:Y:S01]  /*3a80*/  F2F.BF16.F32 R123, R87 ;  /* 0x00000057007b7304 */ /* 0x000fe20000202000 */
[----:B------:R-:W-:Y:S01]  /*3a90*/  FMUL.FTZ R90, R84, R89 ;  /* 0x00000059545a7220 */ /* 0x000fe20000410000 */
[C---:B------:R-:W-:Y:S01]  /*3aa0*/  FFMA.FTZ R84, R138.reuse, R86, R81 ;  /* 0x000000568a547223 */ /* 0x040fe20000010051 */
[----:B------:R-:W-:-:S03]  /*3ab0*/  FFMA.FTZ R138, R138, R91, R80 ;  /* 0x0000005b8a8a7223 */ /* 0x000fc60000010050 */
[-C--:B------:R-:W-:Y:S01]  /*3ac0*/  FMUL.FTZ R88, R84, R89.reuse ;  /* 0x0000005954587220 */ /* 0x080fe20000410000 */
[----:B------:R-:W-:Y:S01]  /*3ad0*/  FMUL.FTZ R138, R138, R89 ;  /* 0x000000598a8a7220 */ /* 0x000fe20000410000 */
[----:B------:R-:W0:Y:S01]  /*3ae0*/  LDC.64 R84, c[0x0][0x468] ;  /* 0x00011a00ff547b82 */ /* 0x000e220000000a00 */
[----:B------:R-:W1:Y:S08]  /*3af0*/  F2F.BF16.F32 R90, R90 ;  /* 0x0000005a005a7304 */ /* 0x000e700000202000 */
        /* <DEDUP_REMOVED lines=9> */
.L_x_3378:
[----:B------:R-:W-:Y:S01]  /*3b90*/  ISETP.NE.AND P0, PT, R95, RZ, PT ;  /* 0x000000ff5f00720c */ /* 0x000fe20003f05270 */
        /* <DEDUP_REMOVED lines=9> */
[----:B-----5:R-:W-:Y:S01]  /*3c30*/  FFMA.FTZ R86, R138, R87, R66 ;  /* 0x000000578a567223 */ /* 0x020fe20000010042 */
[----:B------:R-:W-:Y:S01]  /*3c40*/  FADD.FTZ R87, R130, -R123 ;  /* 0x8000007b82577221 */ /* 0x000fe20000010000 */
[----:B------:R-:W-:Y:S01]  /*3c50*/  FFMA.FTZ R85, R138, R85, R65 ;  /* 0x000000558a557223 */ /* 0x000fe20000010041 */
[----:B------:R-:W-:Y:S01]  /*3c60*/  FADD.FTZ R123, R135, -R84 ;  /* 0x80000054877b7221 */ /* 0x000fe20000010000 */
[----:B------:R-:W-:Y:S01]  /*3c70*/  FMUL.FTZ R144, R86, R89 ;  /* 0x0000005956907220 */ /* 0x000fe20000410000 */
[C---:B------:R-:W-:Y:S01]  /*3c80*/  FFMA.FTZ R87, R138.reuse, R87, R67 ;  /* 0x000000578a577223 */ /* 0x040fe20000010043 */
[----:B------:R-:W-:Y:S01]  /*3c90*/  FMUL.FTZ R90, R85, R89 ;  /* 0x00000059555a7220 */ /* 0x000fe20000410000 */
[----:B------:R-:W1:Y:S01]  /*3ca0*/  LDC.64 R140, c[0x0][0x468] ;  /* 0x00011a00ff8c7b82 */ /* 0x000e620000000a00 */
[----:B------:R-:W-:Y:S01]  /*3cb0*/  FFMA.FTZ R84, R138, R123, R64 ;  /* 0x0000007b8a547223 */ /* 0x000fe20000010040 */
        /* <DEDUP_REMOVED lines=15> */
.L_x_3388:
[----:B------:R-:W-:Y:S05]  /*3db0*/  BSYNC.RECONVERGENT B1 ;  /* 0x0000000000017941 */ /* 0x000fea0003800200 */
.L_x_3387:
        /* <DEDUP_REMOVED lines=33> */
.L_x_3390:
[----:B------:R-:W-:Y:S05]  /*3fd0*/  BSYNC.RECONVERGENT B1 ;  /* 0x0000000000017941 */ /* 0x000fea0003800200 */
.L_x_3389:
        /* <DEDUP_REMOVED lines=8> */
[----:B------:R-:W-:Y:S02]  /*4060*/  FADD.FTZ R123, R118, -R123 ;  /* 0x8000007b767b7221 */ /* 0x000fe40000010000 */
[----:B-----5:R-:W-:Y:S01]  /*4070*/  FFMA.FTZ R85, R138, R84, R73 ;  /* 0x000000548a557223 */ /* 0x020fe20000010049 */
[----:B------:R-:W-:Y:S01]  /*4080*/  FFMA.FTZ R84, R100, R91, R88 ;  /* 0x0000005b64547223 */ /* 0x000fe20000010058 */
[----:B------:R-:W-:Y:S01]  /*4090*/  FFMA.FTZ R86, R138, R87, R74 ;  /* 0x000000578a567223 */ /* 0x000fe2000001004a */
[----:B------:R-:W1:Y:S01]  /*40a0*/  LDC.64 R140, c[0x0][0x468] ;  /* 0x00011a00ff8c7b82 */ /* 0x000e620000000a00 */
[-C--:B------:R-:W-:Y:S01]  /*40b0*/  FMUL.FTZ R90, R85, R89.reuse ;  /* 0x00000059555a7220 */ /* 0x080fe20000410000 */
[----:B------:R-:W-:Y:S01]  /*40c0*/  FADD.FTZ R84, R117, -R84 ;  /* 0x8000005475547221 */ /* 0x000fe20000010000 */
[----:B------:R-:W-:-:S02]  /*40d0*/  FMUL.FTZ R144, R86, R89 ;  /* 0x0000005956907220 */ /* 0x000fc40000410000 */
[----:B------:R2:W3:Y:S01]  /*40e0*/  F2F.BF16.F32 R122, R90 ;  /* 0x0000005a007a7304 */ /* 0x0004e20000202000 */
[C---:B------:R-:W-:Y:S01]  /*40f0*/  FFMA.FTZ R87, R138.reuse, R84, R75 ;  /* 0x000000548a577223 */ /* 0x040fe2000001004b */
[----:B------:R-:W-:-:S03]  /*4100*/  FFMA.FTZ R84, R138, R123, R72 ;  /* 0x0000007b8a547223 */ /* 0x000fc60000010048 */
[----:B------:R-:W-:-:S03]  /*4110*/  FMUL.FTZ R145, R87, R89 ;  /* 0x0000005957917220 */ /* 0x000fc60000410000 */
        /* <DEDUP_REMOVED lines=13> */
.L_x_3392:
[----:B------:R-:W-:Y:S05]  /*41f0*/  BSYNC.RECONVERGENT B1 ;  /* 0x0000000000017941 */ /* 0x000fea0003800200 */
.L_x_3391:
        /* <DEDUP_REMOVED lines=33> */
.L_x_3394:
[----:B------:R-:W-:Y:S05]  /*4410*/  BSYNC.RECONVERGENT B1 ;  /* 0x0000000000017941 */ /* 0x000fea0003800200 */
.L_x_3393:
[----:B------:R-:W-:Y:S05]  /*4420*/  @!P4 BRA `(.L_x_3369) ;  /* 0x000000000078c947 */ /* 0x000fea0003800000 */
[-CC-:B--234-:R-:W-:Y:S01]  /*4430*/  FFMA.FTZ R86, R108, R91.reuse, R88.reuse ;  /* 0x0000005b6c567223 */ /* 0x19cfe20000010058 */
[-CC-:B------:R-:W-:Y:S01]  /*4440*/  FFMA.FTZ R123, R107, R91.reuse, R88.reuse ;  /* 0x0000005b6b7b7223 */ /* 0x180fe20000010058 */
[-CC-:B------:R-:W-:Y:S01]  /*4450*/  FFMA.FTZ R84, R104, R91.reuse, R88.reuse ;  /* 0x0000005b68547223 */ /* 0x180fe20000010058 */
[----:B------:R-:W-:Y:S01]  /*4460*/  FFMA.FTZ R91, R111, R91, R88 ;  /* 0x0000005b6f5b7223 */ /* 0x000fe20000010058 */
[----:B------:R-:W-:Y:S01]  /*4470*/  FADD.FTZ R86, R109, -R86 ;  /* 0x800000566d567221 */ /* 0x000fe20000010000 */
[----:B------:R-:W-:Y:S01]  /*4480*/  FADD.FTZ R141, R106, -R123 ;  /* 0x8000007b6a8d7221 */ /* 0x000fe20000010000 */
[----:B------:R-:W-:Y:S01]  /*4490*/  FADD.FTZ R84, R105, -R84 ;  /* 0x8000005469547221 */ /* 0x000fe20000010000 */
[----:B------:R-:W-:Y:S01]  /*44a0*/  FADD.FTZ R123, R110, -R91 ;  /* 0x8000005b6e7b7221 */ /* 0x000fe20000010000 */
[C---:B-----5:R-:W-:Y:S01]  /*44b0*/  FFMA.FTZ R87, R138.reuse, R86, R83 ;  /* 0x000000568a577223 */ /* 0x060fe20000010053 */
[C---:B------:R-:W-:Y:S01]  /*44c0*/  FFMA.FTZ R86, R138.reuse, R141, R82 ;  /* 0x0000008d8a567223 */ /* 0x040fe20000010052 */
[C---:B------:R-:W-:Y:S01]  /*44d0*/  FFMA.FTZ R85, R138.reuse, R84, R81 ;  /* 0x000000548a557223 */ /* 0x040fe20000010051 */
[----:B------:R-:W0:Y:S01]  /*44e0*/  LDC.64 R90, c[0x0][0x478] ;  /* 0x00011e00ff5a7b82 */ /* 0x000e220000000a00 */
[----:B------:R-:W-:Y:S01]  /*44f0*/  FMUL.FTZ R142, R87, R89 ;  /* 0x00000059578e7220 */ /* 0x000fe20000410000 */
[----:B------:R-:W-:Y:S01]  /*4500*/  FFMA.FTZ R84, R138, R123, R80 ;  /* 0x0000007b8a547223 */ /* 0x000fe20000010050 */
[-C--:B------:R-:W-:Y:S01]  /*4510*/  FMUL.FTZ R141, R86, R89.reuse ;  /* 0x00000059568d7220 */ /* 0x080fe20000410000 */
[----:B------:R-:W-:-:S02]  /*4520*/  FMUL.FTZ R139, R85, R89 ;  /* 0x00000059558b7220 */ /* 0x000fc40000410000 */
[----:B------:R-:W-:Y:S01]  /*4530*/  FMUL.FTZ R138, R84, R89 ;  /* 0x00000059548a7220 */ /* 0x000fe20000410000 */
[----:B------:R-:W-:Y:S01]  /*4540*/  F2F.BF16.F32 R142, R142 ;  /* 0x0000008e008e7304 */ /* 0x000fe20000202000 */
[----:B------:R-:W1:Y:S07]  /*4550*/  LDC.64 R122, c[0x0][0x468] ;  /* 0x00011a00ff7a7b82 */ /* 0x000e6e0000000a00 */
[----:B------:R-:W2:Y:S08]  /*4560*/  F2F.BF16.F32 R140, R139 ;  /* 0x0000008b008c7304 */ /* 0x000eb00000202000 */
[----:B------:R-:W3:Y:S01]  /*4570*/  F2F.BF16.F32 R141, R141 ;  /* 0x0000008d008d7304 */ /* 0x000ee20000202000 */
[----:B0-----:R-:W-:-:S05]  /*4580*/  IMAD.WIDE.U32 R90, R0, 0x10, R90 ;  /* 0x00000010005a7825 */ /* 0x001fca00078e005a */
[----:B------:R0:W-:Y:S01]  /*4590*/  STG.E.128 desc[UR4][R90.64], R84 ;  /* 0x000000545a007986 */ /* 0x0001e2000c101d04 */
[----:B--2---:R-:W-:Y:S01]  /*45a0*/  IMAD.WIDE.U32 R88, R140, 0x10000, RZ ;  /* 0x000100008c587825 */ /* 0x004fe200078e00ff */
[----:B------:R-:W2:Y:S03]  /*45b0*/  F2F.BF16.F32 R139, R138 ;  /* 0x0000008a008b7304 */ /* 0x000ea60000202000 */
[----:B-1----:R-:W-:Y:S01]  /*45c0*/  IMAD.WIDE.U32 R122, R0, 0x8, R122 ;  /* 0x00000008007a7825 */ /* 0x002fe200078e007a */
[----:B---3--:R-:W-:-:S04]  /*45d0*/  PRMT R143, R141, 0x5410, R142 ;  /* 0x000054108d8f7816 */ /* 0x008fc8000000008e */
[----:B------:R-:W-:Y:S02]  /*45e0*/  LOP3.LUT R89, R143, R89, RZ, 0xfc, !PT ;  /* 0x000000598f597212 */ /* 0x000fe400078efcff */
[----:B--2---:R-:W-:-:S05]  /*45f0*/  LOP3.LUT R88, R88, R139, RZ, 0xfc, !PT ;  /* 0x0000008b58587212 */ /* 0x004fca00078efcff */
[----:B------:R0:W-:Y:S02]  /*4600*/  STG.E.64 desc[UR4][R122.64], R88 ;  /* 0x000000587a007986 */ /* 0x0001e4000c101b04 */
.L_x_3369:
[----:B------:R-:W-:Y:S05]  /*4610*/  BSYNC.RECONVERGENT B0 ;  /* 0x0000000000007941 */ /* 0x000fea0003800200 */
.L_x_3358:
[----:B01234-:R-:W0:Y:S01]  /*4620*/  LDC.64 R84, c[0x0][0x380] ;  /* 0x0000e000ff547b82 */ /* 0x01fe220000000a00 */
[----:B------:R-:W-:Y:S02]  /*4630*/  PLOP3.LUT P6, PT, P6, PT, PT, 0x8, 0x80 ;  /* 0x000000000080781c */ /* 0x000fe400037ce170 */
[----:B0-----:R-:W-:-:S04]  /*4640*/  IADD3 R20, PT, PT, R20, R84, RZ ;  /* 0x0000005414147210 */ /* 0x001fc80007ffe0ff */
[----:B------:R-:W-:-:S13]  /*4650*/  ISETP.GE.AND P0, PT, R20, R85, PT ;  /* 0x000000551400720c */ /* 0x000fda0003f06270 */
[----:B------:R-:W-:Y:S05]  /*4660*/  @!P0 BRA `(.L_x_3395) ;  /* 0xffffffc000248947 */ /* 0x000fea000383ffff */
.L_x_3347:
[----:B------:R-:W0:Y:S01]  /*4670*/  LDC.64 R2, c[0x0][0x440] ;  /* 0x00011000ff027b82 */ /* 0x000e220000000a00 */
[----:B------:R-:W-:Y:S01]  /*4680*/  ISETP.NE.AND P0, PT, R95, RZ, PT ;  /* 0x000000ff5f00720c */ /* 0x000fe20003f05270 */
[----:B------:R-:W-:-:S05]  /*4690*/  IMAD R23, R23, UR6, RZ ;  /* 0x0000000617177c24 */ /* 0x000fca000f8e02ff */
[----:B------:R-:W-:Y:S01]  /*46a0*/  LEA.HI R23, R23, R94, RZ, 0x1e ;  /* 0x0000005e17177211 */ /* 0x000fe200078ff0ff */
[----:B------:R-:W1:Y:S08]  /*46b0*/  LDC.64 R4, c[0x0][0x448] ;  /* 0x00011200ff047b82 */ /* 0x000e700000000a00 */
[----:B-----5:R-:W2:Y:S08]  /*46c0*/  LDC.64 R6, c[0x0][0x440] ;  /* 0x00011000ff067b82 */ /* 0x020eb00000000a00 */
        /* <DEDUP_REMOVED lines=33> */
.L_x_3396:
        /* <DEDUP_REMOVED lines=10> */
.L_x_10840:


//--------------------- .text._ZN10layer_norm13ln_bwd_kernelINS_13Kernel_traitsI13__nv_bfloat16S2_fS2_fjLj2560ELj1ELj1ELj4ELj8ENS_18Kernel_traits_baseILj2560ES2_S2_fS2_fjLj128EEEEELb0ELb0ELb0ELb1EEEvNS_9BwdParamsE --------------------------
	.section	.text._ZN10layer_norm13ln_bwd_kernelINS_13Kernel_traitsI13__nv_bfloat16S2_fS2_fjLj2560ELj1ELj1ELj4ELj8ENS_18Kernel_traits_baseILj2560ES2_S2_fS2_fjLj128EEEEELb0ELb0ELb0ELb1EEEvNS_9BwdParamsE,"ax",@progbits
	.align	128
        .global         _ZN10layer_norm13ln_bwd_kernelINS_13Kernel_traitsI13__nv_bfloat16S2_fS2_fjLj2560ELj1ELj1ELj4ELj8ENS_18Kernel_traits_baseILj2560ES2_S2_fS2_fjLj128EEEEELb0ELb0ELb0ELb1EEEvNS_9BwdParamsE
        .type           _ZN10layer_norm13ln_bwd_kernelINS_13Kernel_traitsI13__nv_bfloat16S2_fS2_fjLj2560ELj1ELj1ELj4ELj8ENS_18Kernel_traits_baseILj2560ES2_S2_fS2_fjLj128EEEEELb0ELb0ELb0ELb1EEEvNS_9BwdParamsE,@function
        .size           _ZN10layer_norm13ln_bwd_kernelINS_13Kernel_traitsI13__nv_bfloat16S2_fS2_fjLj2560ELj1ELj1ELj4ELj8ENS_18Kernel_traits_baseILj2560ES2_S2_fS2_fjLj128EEEEELb0ELb0ELb0ELb1EEEvNS_9BwdParamsE,(.L_x_10841 - _ZN10layer_norm13ln_bwd_kernelINS_13Kernel_traitsI13__nv_bfloat16S2_fS2_fjLj2560ELj1ELj1ELj4ELj8ENS_18Kernel_traits_baseILj2560ES2_S2_fS2_fjLj128EEEEELb0ELb0ELb0ELb1EEEvNS_9BwdParamsE)
        .other          _ZN10layer_norm13ln_bwd_kernelINS_13Kernel_traitsI13__nv_bfloat16S2_fS2_fjLj2560ELj1ELj1ELj4ELj8ENS_18Kernel_traits_baseILj2560ES2_S2_fS2_fjLj128EEEEELb0ELb0ELb0ELb1EEEvNS_9BwdParamsE,@"STO_CUDA_ENTRY STV_DEFAULT"
_ZN10layer_norm13ln_bwd_kernelINS_13Kernel_traitsI13__nv_bfloat16S2_fS2_fjLj2560ELj1ELj1ELj4ELj8ENS_18Kernel_traits_baseILj2560ES2_S2_fS2_fjLj128EEEEELb0ELb0ELb0ELb1EEEvNS_9BwdParamsE:
.text._ZN10layer_norm13ln_bwd_kernelINS_13Kernel_traitsI13__nv_bfloat16S2_fS2_fjLj2560ELj1ELj1ELj4ELj8ENS_18Kernel_traits_baseILj2560ES2_S2_fS2_fjLj128EEEEELb0ELb0ELb0ELb1EEEvNS_9BwdParamsE:
        /* <DEDUP_REMOVED lines=30> */
[----:B------:R-:W-:Y:S01]  /*01e0*/  PLOP3.LUT P2, PT, PT, PT, PT, 0x8, 0x80 ;  /* 0x000000000080781c */ /* 0x000fe20003f4e170 */
[----:B------:R-:W-:Y:S01]  /*01f0*/  HFMA2 R0, -RZ, RZ, 0, 0 ;  /* 0x00000000ff007431 */ /* 0x000fe200000001ff */
[----:B------:R-:W-:-:S02]  /*0200*/  SHF.R.U32.HI R91, RZ, 0x5, R73 ;  /* 0x00000005ff5b7819 */ /* 0x000fc40000011649 */
        /* <DEDUP_REMOVED lines=11> */
[----:B0-----:R-:W-:Y:S01]  /*02c0*/  IMAD.WIDE.U32 R2, R73, 0x8, R2 ;  /* 0x0000000849027825 */ /* 0x001fe200078e0002 */
[----:B------:R-:W-:-:S02]  /*02d0*/  MOV R80, RZ ;  /* 0x000000ff00507202 */ /* 0x000fc40000000f00 */
[----:B------:R-:W-:Y:S02]  /*02e0*/  CS2R R14, SRZ ;  /* 0x00000000000e7805 */ /* 0x000fe4000001ff00 */
[----:B------:R-:W-:Y:S02]  /*02f0*/  CS2R R12, SRZ ;  /* 0x00000000000c7805 */ /* 0x000fe4000001ff00 */
[----:B------:R-:W-:Y:S01]  /*0300*/  CS2R R10, SRZ ;  /* 0x00000000000a7805 */ /* 0x000fe2000001ff00 */
[----:B--2---:R-:W2:Y:S01]  /*0310*/  LDG.E.64 R94, desc[UR4][R2.64+0x1000] ;  /* 0x00100004025e7981 */ /* 0x004ea2000c1e1b00 */
[----:B------:R-:W-:Y:S02]  /*0320*/  CS2R R8, SRZ ;  /* 0x0000000000087805 */ /* 0x000fe4000001ff00 */
[----:B------:R-:W-:Y:S02]  /*0330*/  CS2R R6, SRZ ;  /* 0x0000000000067805 */ /* 0x000fe4000001ff00 */
[----:B------:R-:W-:Y:S01]  /*0340*/  MOV R92, RZ ;  /* 0x000000ff005c7202 */ /* 0x000fe20000000f00 */
[----:B------:R-:W3:Y:S01]  /*0350*/  LDG.E.64 R96, desc[UR4][R2.64+0xc00] ;  /* 0x000c000402607981 */ /* 0x000ee2000c1e1b00 */
[----:B------:R-:W0:Y:S03]  /*0360*/  LDCU.U8 UR7, c[0x0][0x410] ;  /* 0x00008200ff0777ac */ /* 0x000e260008000000 */
[----:B------:R-:W4:Y:S01]  /*0370*/  LDG.E.64 R98, desc[UR4][R2.64+0x800] ;  /* 0x0008000402627981 */ /* 0x000f22000c1e1b00 */
[----:B------:R-:W0:Y:S03]  /*0380*/  LDCU UR10, c[0x0][0x388] ;  /* 0x00007100ff0a77ac */ /* 0x000e260008000800 */
[----:B------:R-:W5:Y:S01]  /*0390*/  LDG.E.64 R100, desc[UR4][R2.64+0x400] ;  /* 0x0004000402647981 */ /* 0x000f62000c1e1b00 */
[----:B------:R-:W0:Y:S03]  /*03a0*/  LDCU UR11, c[0x0][0x400] ;  /* 0x00008000ff0b77ac */ /* 0x000e260008000800 */
[----:B------:R0:W5:Y:S01]  /*03b0*/  LDG.E.64 R106, desc[UR4][R2.64] ;  /* 0x00000004026a7981 */ /* 0x000162000c1e1b00 */
[----:B-1----:R-:W-:Y:S01]  /*03c0*/  ISETP.NE.U32.AND P1, PT, R4, RZ, PT ;  /* 0x000000ff0400720c */ /* 0x002fe20003f25070 */
[----:B------:R-:W1:Y:S01]  /*03d0*/  LDCU.64 UR12, c[0x0][0x478] ;  /* 0x00008f00ff0c77ac */ /* 0x000e620008000a00 */
[----:B------:R-:W-:-:S02]  /*03e0*/  MOV R93, UR6 ;  /* 0x00000006005d7c02 */ /* 0x000fc40008000f00 */
[----:B------:R-:W-:Y:S02]  /*03f0*/  ISETP.NE.AND.EX P1, PT, R5, RZ, PT, P1 ;  /* 0x000000ff0500720c */ /* 0x000fe40003f25310 */
[----:B------:R-:W-:Y:S01]  /*0400*/  CS2R R4, SRZ ;  /* 0x0000000000047805 */ /* 0x000fe2000001ff00 */
[----:B------:R-:W1:Y:S01]  /*0410*/  LDCU.64 UR8, c[0x0][0x438] ;  /* 0x00008700ff0877ac */ /* 0x000e620008000a00 */
[----:B0-----:R-:W-:Y:S02]  /*0420*/  CS2R R2, SRZ ;  /* 0x0000000000027805 */ /* 0x001fe4000001ff00 */
[C---:B--2---:R-:W-:Y:S02]  /*0430*/  SHF.L.U32 R81, R94.reuse, 0x10, RZ ;  /* 0x000000105e517819 */ /* 0x044fe400000006ff */
[----:B------:R-:W-:Y:S02]  /*0440*/  SHF.R.U64 R94, R94, 0x10, R95 ;  /* 0x000000105e5e7819 */ /* 0x000fe4000000125f */
[----:B---3--:R-:W-:-:S02]  /*0450*/  SHF.L.U32 R83, R96, 0x10, RZ ;  /* 0x0000001060537819 */ /* 0x008fc400000006ff */
[----:B------:R-:W-:Y:S02]  /*0460*/  SHF.L.U32 R82, R95, 0x10, RZ ;  /* 0x000000105f527819 */ /* 0x000fe400000006ff */
[----:B----4-:R-:W-:Y:S02]  /*0470*/  SHF.L.U32 R85, R98, 0x10, RZ ;  /* 0x0000001062557819 */ /* 0x010fe400000006ff */
[----:B------:R-:W-:Y:S02]  /*0480*/  SHF.R.U64 R96, R96, 0x10, R97 ;  /* 0x0000001060607819 */ /* 0x000fe40000001261 */
[----:B-----5:R-:W-:Y:S02]  /*0490*/  SHF.L.U32 R87, R100, 0x10, RZ ;  /* 0x0000001064577819 */ /* 0x020fe400000006ff */
[----:B------:R-:W-:Y:S02]  /*04a0*/  SHF.L.U32 R84, R97, 0x10, RZ ;  /* 0x0000001061547819 */ /* 0x000fe400000006ff */
[----:B------:R-:W-:-:S02]  /*04b0*/  SHF.L.U32 R89, R106, 0x10, RZ ;  /* 0x000000106a597819 */ /* 0x000fc400000006ff */
[----:B------:R-:W-:Y:S02]  /*04c0*/  SHF.R.U64 R98, R98, 0x10, R99 ;  /* 0x0000001062627819 */ /* 0x000fe40000001263 */
[----:B------:R-:W-:Y:S02]  /*04d0*/  SHF.L.U32 R86, R99, 0x10, RZ ;  /* 0x0000001063567819 */ /* 0x000fe400000006ff */
[----:B------:R-:W-:Y:S02]  /*04e0*/  SHF.R.U64 R100, R100, 0x10, R101 ;  /* 0x0000001064647819 */ /* 0x000fe40000001265 */
[----:B------:R-:W-:Y:S02]  /*04f0*/  SHF.L.U32 R88, R101, 0x10, RZ ;  /* 0x0000001065587819 */ /* 0x000fe400000006ff */
[----:B------:R-:W-:Y:S02]  /*0500*/  SHF.R.U64 R106, R106, 0x10, R107 ;  /* 0x000000106a6a7819 */ /* 0x000fe4000000126b */
[----:B------:R-:W-:-:S02]  /*0510*/  SHF.L.U32 R90, R107, 0x10, RZ ;  /* 0x000000106b5a7819 */ /* 0x000fc400000006ff */
[----:B------:R-:W-:Y:S02]  /*0520*/  SHF.R.U32.HI R95, RZ, 0x10, R95 ;  /* 0x00000010ff5f7819 */ /* 0x000fe4000001165f */
[----:B------:R-:W-:Y:S02]  /*0530*/  SHF.R.U32.HI R97, RZ, 0x10, R97 ;  /* 0x00000010ff617819 */ /* 0x000fe40000011661 */
[----:B------:R-:W-:Y:S02]  /*0540*/  SHF.R.U32.HI R99, RZ, 0x10, R99 ;  /* 0x00000010ff637819 */ /* 0x000fe40000011663 */
[----:B------:R-:W-:Y:S02]  /*0550*/  SHF.R.U32.HI R101, RZ, 0x10, R101 ;  /* 0x00000010ff657819 */ /* 0x000fe40000011665 */
        /* <DEDUP_REMOVED lines=10> */
[----:B-1----:R-:W-:-:S07]  /*0600*/  SHF.L.U32 R107, R107, 0x10, RZ ;  /* 0x000000106b6b7819 */ /* 0x002fce00000006ff */
.L_x_3402:
[----:B------:R-:W0:Y:S01]  /*0610*/  LDC.64 R62, c[0x0][0x3c0] ;  /* 0x0000f000ff3e7b82 */ /* 0x000e220000000a00 */
[----:B------:R-:W-:-:S05]  /*0620*/  IMAD R52, R93, UR10, RZ ;  /* 0x0000000a5d347c24 */ /* 0x000fca000f8e02ff */
[----:B------:R-:W-:Y:S02]  /*0630*/  SHF.R.S32.HI R53, RZ, 0x1f, R52 ;  /* 0x0000001fff357819 */ /* 0x000fe40000011434 */
[----:B------:R-:W1:Y:S02]  /*0640*/  LDC.64 R68, c[0x0][0x3a8] ;  /* 0x0000ea00ff447b82 */ /* 0x000e640000000a00 */
[----:B------:R-:W-:-:S04]  /*0650*/  LEA.HI R108, R53, R52, RZ, 0x2 ;  /* 0x00000034356c7211 */ /* 0x000fc800078f10ff */
[----:B------:R-:W-:Y:S02]  /*0660*/  LEA.HI.SX32 R108, R108, R73, 0x1e ;  /* 0x000000496c6c7211 */ /* 0x000fe400078ff2ff */
[----:B------:R-:W2:Y:S02]  /*0670*/  LDC.64 R104, c[0x0][0x428] ;  /* 0x00010a00ff687b82 */ /* 0x000ea40000000a00 */
[C---:B------:R-:W-:Y:S01]  /*0680*/  IADD3 R110, PT, PT, R108.reuse, 0x100, RZ ;  /* 0x000001006c6e7810 */ /* 0x040fe20007ffe0ff */
[----:B0-----:R-:W-:Y:S01]  /*0690*/  IMAD.WIDE R62, R93, 0x4, R62 ;  /* 0x000000045d3e7825 */ /* 0x001fe200078e023e */
[----:B------:R-:W-:-:S04]  /*06a0*/  IADD3 R109, PT, PT, R108, 0x80, RZ ;  /* 0x000000806c6d7810 */ /* 0x000fc80007ffe0ff */
[----:B------:R-:W0:Y:S01]  /*06b0*/  LDC.64 R116, c[0x0][0x3c8] ;  /* 0x0000f200ff747b82 */ /* 0x000e220000000a00 */
[----:B------:R-:W3:Y:S01]  /*06c0*/  LDG.E R118, desc[UR4][R62.64] ;  /* 0x000000043e767981 */ /* 0x000ee2000c1e1900 */
[----:B-1----:R-:W-:-:S04]  /*06d0*/  IMAD.WIDE.U32 R52, R108, 0x10, R68 ;  /* 0x000000106c347825 */ /* 0x002fc800078e0044 */
[--C-:B------:R-:W-:Y:S02]  /*06e0*/  IMAD.WIDE.U32 R60, R110, 0x10, R68.reuse ;  /* 0x000000106e3c7825 */ /* 0x100fe400078e0044 */
[----:B------:R-:W4:Y:S02]  /*06f0*/  LDG.E.128 R52, desc[UR4][R52.64] ;  /* 0x0000000434347981 */ /* 0x000f24000c1e1d00 */
[C---:B------:R-:W-:Y:S02]  /*0700*/  IMAD.WIDE.U32 R56, R109.reuse, 0x10, R68 ;  /* 0x000000106d387825 */ /* 0x040fe400078e0044 */
[----:B------:R-:W4:Y:S02]  /*0710*/  LDG.E.128 R60, desc[UR4][R60.64] ;  /* 0x000000043c3c7981 */ /* 0x000f24000c1e1d00 */
[C-C-:B--2---:R-:W-:Y:S02]  /*0720*/  IMAD.WIDE.U32 R114, R108.reuse, 0x8, R104.reuse ;  /* 0x000000086c727825 */ /* 0x144fe400078e0068 */
[----:B------:R-:W2:Y:S02]  /*0730*/  LDG.E.128 R56, desc[UR4][R56.64] ;  /* 0x0000000438387981 */ /* 0x000ea4000c1e1d00 */
[----:B------:R-:W-:Y:S01]  /*0740*/  IMAD.WIDE.U32 R120, R109, 0x8, R104 ;  /* 0x000000086d787825 */ /* 0x000fe200078e0068 */
[C---:B------:R-:W-:Y:S01]  /*0750*/  IADD3 R111, PT, PT, R108.reuse, 0x180, RZ ;  /* 0x000001806c6f7810 */ /* 0x040fe20007ffe0ff */
[----:B------:R-:W2:Y:S04]  /*0760*/  LDG.E.64 R114, desc[UR4][R114.64] ;  /* 0x0000000472727981 */ /* 0x000ea8000c1e1b00 */
[----:B------:R-:W2:Y:S01]  /*0770*/  LDG.E.64 R120, desc[UR4][R120.64] ;  /* 0x0000000478787981 */ /* 0x000ea2000c1e1b00 */
[----:B------:R-:W-:Y:S01]  /*0780*/  IADD3 R112, PT, PT, R108, 0x200, RZ ;  /* 0x000002006c707810 */ /* 0x000fe20007ffe0ff */
[----:B------:R-:W-:-:S04]  /*0790*/  IMAD.WIDE.U32 R64, R111, 0x10, R68 ;  /* 0x000000106f407825 */ /* 0x000fc800078e0044 */
[----:B------:R-:W-:Y:S02]  /*07a0*/  IMAD.WIDE.U32 R134, R110, 0x8, R104 ;  /* 0x000000086e867825 */ /* 0x000fe400078e0068 */
[----:B------:R-:W2:Y:S02]  /*07b0*/  LDG.E.128 R64, desc[UR4][R64.64] ;  /* 0x0000000440407981 */ /* 0x000ea4000c1e1d00 */
[----:B0-----:R-:W-:Y:S02]  /*07c0*/  IMAD.WIDE R116, R93, 0x4, R116 ;  /* 0x000000045d747825 */ /* 0x001fe400078e0274 */
[----:B------:R-:W2:Y:S02]  /*07d0*/  LDG.E.64 R134, desc[UR4][R134.64] ;  /* 0x0000000486867981 */ /* 0x000ea4000c1e1b00 */
[--C-:B------:R-:W-:Y:S02]  /*07e0*/  IMAD.WIDE.U32 R102, R111, 0x8, R104.reuse ;  /* 0x000000086f667825 */ /* 0x100fe400078e0068 */
[----:B------:R3:W2:Y:S02]  /*07f0*/  LDG.E R113, desc[UR4][R116.64] ;  /* 0x0000000474717981 */ /* 0x0006a4000c1e1900 */
[----:B------:R-:W-:-:S02]  /*0800*/  IMAD.WIDE.U32 R104, R112, 0x8, R104 ;  /* 0x0000000870687825 */ /* 0x000fc400078e0068 */
[----:B------:R-:W2:Y:S02]  /*0810*/  LDG.E.64 R102, desc[UR4][R102.64] ;  /* 0x0000000466667981 */ /* 0x000ea4000c1e1b00 */
[----:B------:R-:W-:Y:S02]  /*0820*/  IMAD.WIDE.U32 R68, R112, 0x10, R68 ;  /* 0x0000001070447825 */ /* 0x000fe400078e0044 */
[----:B------:R-:W2:Y:S04]  /*0830*/  LDG.E.64 R104, desc[UR4][R104.64] ;  /* 0x0000000468687981 */ /* 0x000ea8000c1e1b00 */
[----:B------:R-:W2:Y:S01]  /*0840*/  LDG.E.128 R68, desc[UR4][R68.64] ;  /* 0x0000000444447981 */ /* 0x000ea2000c1e1d00 */
[----:B------:R-:W-:-:S04]  /*0850*/  ISETP.NE.U32.AND P0, PT, RZ, UR8, PT ;  /* 0x00000008ff007c0c */ /* 0x000fc8000bf05070 */
[----:B------:R-:W-:Y:S02]  /*0860*/  ISETP.NE.AND.EX P0, PT, RZ, UR9, PT, P0 ;  /* 0x00000009ff007c0c */ /* 0x000fe4000bf05300 */
[----:B------:R-:W-:Y:S01]  /*0870*/  ISETP.NE.AND P3, PT, RZ, UR7, PT ;  /* 0x00000007ff007c0c */ /* 0x000fe2000bf65270 */
[----:B------:R-:W0:Y:S01]  /*0880*/  S2R R159, SR_CgaCtaId ;  /* 0x00000000009f7919 */ /* 0x000e220000008800 */
[----:B------:R-:W-:Y:S02]  /*0890*/  LOP3.LUT P4, RZ, R73, 0x1f, RZ, 0xc0, !PT ;  /* 0x0000001f49ff7812 */ /* 0x000fe4000788c0ff */
[----:B---3--:R-:W-:-:S05]  /*08a0*/  FSEL R117, R118, RZ, !P3 ;  /* 0x000000ff76757208 */ /* 0x008fca0005800000 */
[C---:B----4-:R-:W-:Y:S01]  /*08b0*/  FADD.FTZ R138, -R117.reuse, R54 ;  /* 0x00000036758a7221 */ /* 0x050fe20000010100 */
[C---:B------:R-:W-:Y:S02]  /*08c0*/  FADD.FTZ R136, -R117.reuse, R55 ;  /* 0x0000003775887221 */ /* 0x040fe40000010100 */
[----:B------:R-:W1:Y:S01]  /*08d0*/  @P0 LDC.64 R54, c[0x0][0x438] ;  /* 0x00010e00ff360b82 */ /* 0x000e620000000a00 */
[C---:B------:R-:W-:Y:S01]  /*08e0*/  FADD.FTZ R126, -R117.reuse, R60 ;  /* 0x0000003c757e7221 */ /* 0x040fe20000010100 */
[C---:B------:R-:W-:Y:S01]  /*08f0*/  FADD.FTZ R124, -R117.reuse, R61 ;  /* 0x0000003d757c7221 */ /* 0x040fe20000010100 */
[C---:B--2---:R-:W-:Y:S01]  /*0900*/  FADD.FTZ R133, -R117.reuse, R56 ;  /* 0x0000003875857221 */ /* 0x044fe20000010100 */
[----:B------:R-:W-:-:S04]  /*0910*/  FADD.FTZ R132, -R117, R57 ;  /* 0x0000003975847221 */ /* 0x000fc80000010100 */
[----:B------:R-:W2:Y:S01]  /*0920*/  @P0 LDC.64 R60, c[0x0][0x438] ;  /* 0x00010e00ff3c0b82 */ /* 0x000ea20000000a00 */
[C---:B------:R-:W-:Y:S01]  /*0930*/  FADD.FTZ R130, -R117.reuse, R58 ;  /* 0x0000003a75827221 */ /* 0x040fe20000010100 */
[C---:B------:R-:W-:Y:S01]  /*0940*/  FADD.FTZ R128, -R117.reuse, R59 ;  /* 0x0000003b75807221 */ /* 0x040fe20000010100 */
[C---:B------:R-:W-:Y:S01]  /*0950*/  FADD.FTZ R127, -R117.reuse, R52 ;  /* 0x00000034757f7221 */ /* 0x040fe20000010100 */
[----:B------:R-:W-:-:S04]  /*0960*/  FADD.FTZ R140, -R117, R53 ;  /* 0x00000035758c7221 */ /* 0x000fc80000010100 */
[----:B------:R-:W3:Y:S08]  /*0970*/  @P0 LDC.64 R56, c[0x0][0x438] ;  /* 0x00010e00ff380b82 */ /* 0x000ef00000000a00 */
[----:B------:R-:W4:Y:S01]  /*0980*/  @P0 LDC.64 R58, c[0x0][0x438] ;  /* 0x00010e00ff3a0b82 */ /* 0x000f220000000a00 */
[----:B------:R-:W-:-:S07]  /*0990*/  SHF.R.U64 R118, R120, 0x10, R121 ;  /* 0x0000001078767819 */ /* 0x000fce0000001279 */
[----:B------:R-:W0:Y:S01]  /*09a0*/  @P1 LDC.64 R52, c[0x0][0x3e0] ;  /* 0x0000f800ff341b82 */ /* 0x000e220000000a00 */
[----:B------:R-:W-:Y:S01]  /*09b0*/  MOV R141, R121 ;  /* 0x00000079008d7202 */ /* 0x000fe20000000f00 */
[C---:B------:R-:W-:Y:S01]  /*09c0*/  FADD.FTZ R122, -R117.reuse, R62 ;  /* 0x0000003e757a7221 */ /* 0x040fe20000010100 */
[----:B------:R-:W-:Y:S01]  /*09d0*/  SHF.R.U32.HI R142, RZ, 0x10, R121 ;  /* 0x00000010ff8e7819 */ /* 0x000fe20000011679 */
[----:B------:R-:W-:Y:S01]  /*09e0*/  FADD.FTZ R121, -R117, R63 ;  /* 0x0000003f75797221 */ /* 0x000fe20000010100 */
[----:B-1----:R-:W-:-:S03]  /*09f0*/  @P0 IMAD.WIDE.U32 R54, R112, 0x10, R54 ;  /* 0x0000001070360825 */ /* 0x002fc600078e0036 */
[----:B------:R-:W1:Y:S01]  /*0a00*/  @P0 LDC.64 R62, c[0x0][0x438] ;  /* 0x00010e00ff3e0b82 */ /* 0x000e620000000a00 */
[----:B------:R-:W-:Y:S01]  /*0a10*/  MOV R129, R114 ;  /* 0x0000007200817202 */ /* 0x000fe20000000f00 */
[----:B-----5:R3:W5:Y:S01]  /*0a20*/  @P0 LDG.E.128 R48, desc[UR4][R54.64] ;  /* 0x0000000436300981 */ /* 0x020762000c1e1d00 */
[----:B------:R-:W-:Y:S01]  /*0a30*/  SHF.R.U64 R125, R114, 0x10, R115 ;  /* 0x00000010727d7819 */ /* 0x000fe20000001273 */
[----:B--2---:R-:W-:Y:S01]  /*0a40*/  @P0 IMAD.WIDE.U32 R60, R109, 0x10, R60 ;  /* 0x000000106d3c0825 */ /* 0x004fe200078e003c */
[----:B------:R-:W-:-:S03]  /*0a50*/  MOV R123, R115 ;  /* 0x00000073007b7202 */ /* 0x000fc60000000f00 */
[----:B---3--:R-:W-:Y:S01]  /*0a60*/  @P0 IMAD.WIDE.U32 R56, R111, 0x10, R56 ;  /* 0x000000106f380825 */ /* 0x008fe200078e0038 */
[----:B------:R-:W-:-:S03]  /*0a70*/  SHF.L.U32 R54, R129, 0x10, RZ ;  /* 0x0000001081367819 */ /* 0x000fc600000006ff */
[----:B----4-:R-:W-:Y:S01]  /*0a80*/  @P0 IMAD.WIDE.U32 R58, R110, 0x10, R58 ;  /* 0x000000106e3a0825 */ /* 0x010fe200078e003a */
[----:B------:R-:W-:-:S03]  /*0a90*/  MOV R114, R120 ;  /* 0x0000007800727202 */ /* 0x000fc60000000f00 */
[----:B------:R-:W-:Y:S01]  /*0aa0*/  FADD.FTZ R120, -R117, R64 ;  /* 0x0000004075787221 */ /* 0x000fe20000010100 */
[----:B------:R-:W-:Y:S01]  /*0ab0*/  SHF.L.U32 R55, R125, 0x10, RZ ;  /* 0x000000107d377819 */ /* 0x000fe200000006ff */
[----:B------:R2:W5:Y:S01]  /*0ac0*/  @P0 LDG.E.128 R36, desc[UR4][R60.64] ;  /* 0x000000043c240981 */ /* 0x000562000c1e1d00 */
[----:B------:R-:W-:Y:S01]  /*0ad0*/  FMUL.FTZ R139, R89, R54 ;  /* 0x00000036598b7220 */ /* 0x000fe20000410000 */
[----:B------:R-:W-:Y:S01]  /*0ae0*/  MOV R143, R134 ;  /* 0x00000086008f7202 */ /* 0x000fe20000000f00 */
[C---:B------:R-:W-:Y:S01]  /*0af0*/  FADD.FTZ R64, -R117.reuse, R65 ;  /* 0x0000004175407221 */ /* 0x040fe20000010100 */
[--C-:B------:R-:W-:Y:S01]  /*0b00*/  SHF.R.U64 R144, R134, 0x10, R135.reuse ;  /* 0x0000001086907819 */ /* 0x100fe20000001287 */
[----:B------:R-:W-:Y:S01]  /*0b10*/  FADD.FTZ R65, -R117, R66 ;  /* 0x0000004275417221 */ /* 0x000fe20000010100 */
[----:B------:R-:W-:Y:S01]  /*0b20*/  MOV R145, R135 ;  /* 0x0000008700917202 */ /* 0x000fe20000000f00 */
[----:B------:R3:W5:Y:S01]  /*0b30*/  @P0 LDG.E.128 R44, desc[UR4][R56.64] ;  /* 0x00000004382c0981 */ /* 0x000762000c1e1d00 */
[----:B------:R-:W-:Y:S01]  /*0b40*/  SHF.R.U32.HI R146, RZ, 0x10, R135 ;  /* 0x00000010ff927819 */ /* 0x000fe20000011687 */
[----:B0-----:R-:W-:-:S04]  /*0b50*/  @P1 IMAD.WIDE R134, R93, 0x2, R52 ;  /* 0x000000025d861825 */ /* 0x001fc800078e0234 */
[----:B--2---:R-:W-:Y:S01]  /*0b60*/  FMUL.FTZ R60, R113, R127 ;  /* 0x0000007f713c7220 */ /* 0x004fe20000410000 */
[----:B------:R-:W-:Y:S01]  /*0b70*/  SHF.R.U32.HI R119, RZ, 0x10, R115 ;  /* 0x00000010ff777819 */ /* 0x000fe20000011673 */
[----:B------:R-:W-:Y:S01]  /*0b80*/  FADD.FTZ R66, -R117, R67 ;  /* 0x0000004375427221 */ /* 0x000fe20000010100 */
[----:B------:R0:W5:Y:S01]  /*0b90*/  @P0 LDG.E.128 R40, desc[UR4][R58.64] ;  /* 0x000000043a280981 */ /* 0x000162000c1e1d00 */
[----:B------:R-:W-:Y:S01]  /*0ba0*/  MOV R116, R102 ;  /* 0x0000006600747202 */ /* 0x000fe20000000f00 */
[----:B------:R-:W-:Y:S01]  /*0bb0*/  FMUL.FTZ R137, R106, R55 ;  /* 0x000000376a897220 */ /* 0x000fe20000410000 */
[----:B------:R-:W-:Y:S02]  /*0bc0*/  SHF.R.U64 R115, R102, 0x10, R103 ;  /* 0x0000001066737819 */ /* 0x000fe40000001267 */
[----:B---3--:R-:W-:Y:S01]  /*0bd0*/  SHF.L.U32 R57, R123, 0x10, RZ ;  /* 0x000000107b397819 */ /* 0x008fe200000006ff */
[----:B------:R-:W-:Y:S01]  /*0be0*/  FMUL.FTZ R140, R113, R140 ;  /* 0x0000008c718c7220 */ /* 0x000fe20000410000 */
[----:B------:R-:W-:-:S02]  /*0bf0*/  MOV R67, R103 ;  /* 0x0000006700437202 */ /* 0x000fc40000000f00 */
[----:B------:R-:W-:Y:S01]  /*0c00*/  SHF.R.U32.HI R148, RZ, 0x10, R103 ;  /* 0x00000010ff947819 */ /* 0x000fe20000011667 */
[----:B0-----:R-:W-:Y:S01]  /*0c10*/  FADD.FTZ R58, RZ, R139 ;  /* 0x0000008bff3a7221 */ /* 0x001fe20000010000 */
[----:B------:R-:W-:Y:S01]  /*0c20*/  MOV R147, R104 ;  /* 0x0000006800937202 */ /* 0x000fe20000000f00 */
[----:B------:R-:W-:Y:S01]  /*0c30*/  FFMA.FTZ R59, R60, R139, RZ ;  /* 0x0000008b3c3b7223 */ /* 0x000fe200000100ff */
[----:B------:R-:W-:Y:S01]  /*0c40*/  SHF.R.U64 R104, R104, 0x10, R105 ;  /* 0x0000001068687819 */ /* 0x000fe20000001269 */
[C---:B------:R-:W-:Y:S01]  /*0c50*/  FADD.FTZ R149, -R117.reuse, R68 ;  /* 0x0000004475957221 */ /* 0x040fe20000010100 */
[----:B------:R-:W-:Y:S01]  /*0c60*/  MOV R102, R105 ;  /* 0x0000006900667202 */ /* 0x000fe20000000f00 */
[C---:B------:R-:W-:Y:S01]  /*0c70*/  FADD.FTZ R53, -R117.reuse, R69 ;  /* 0x0000004575357221 */ /* 0x040fe20000010100 */
[----:B------:R-:W-:Y:S01]  /*0c80*/  SHF.R.U32.HI R103, RZ, 0x10, R105 ;  /* 0x00000010ff677819 */ /* 0x000fe20000011669 */
[C---:B------:R-:W-:Y:S01]  /*0c90*/  FADD.FTZ R52, -R117.reuse, R70 ;  /* 0x0000004675347221 */ /* 0x040fe20000010100 */
[----:B------:R-:W-:Y:S01]  /*0ca0*/  FADD.FTZ R105, -R117, R71 ;  /* 0x0000004775697221 */ /* 0x000fe20000010100 */
[----:B------:R-:W-:Y:S01]  /*0cb0*/  SHF.L.U32 R56, R119, 0x10, RZ ;  /* 0x0000001077387819 */ /* 0x000fe200000006ff */
[----:B------:R0:W2:Y:S01]  /*0cc0*/  @P1 LDG.E.U16 R117, desc[UR4][R134.64] ;  /* 0x0000000486751981 */ /* 0x0000a2000c1e1500 */
[----:B------:R-:W-:Y:S01]  /*0cd0*/  FADD.FTZ R58, R58, R137 ;  /* 0x000000893a3a7221 */ /* 0x000fe20000010000 */
[----:B------:R-:W-:Y:S01]  /*0ce0*/  FMUL.FTZ R138, R113, R138 ;  /* 0x0000008a718a7220 */ /* 0x000fe20000410000 */
[----:B------:R-:W-:Y:S01]  /*0cf0*/  FFMA.FTZ R59, R140, R137, R59 ;  /* 0x000000898c3b7223 */ /* 0x000fe2000001003b */
[----:B-1----:R-:W-:Y:S01]  /*0d00*/  @P0 IMAD.WIDE.U32 R62, R108, 0x10, R62 ;  /* 0x000000106c3e0825 */ /* 0x002fe200078e003e */
[----:B------:R-:W-:-:S03]  /*0d10*/  SHF.L.U32 R114, R114, 0x10, RZ ;  /* 0x0000001072727819 */ /* 0x000fc600000006ff */
[C---:B------:R-:W-:Y:S01]  /*0d20*/  FMUL.FTZ R136, R113.reuse, R136 ;  /* 0x0000008871887220 */ /* 0x040fe20000410000 */
[----:B------:R-:W-:Y:S01]  /*0d30*/  SHF.L.U32 R118, R118, 0x10, RZ ;  /* 0x0000001076767819 */ /* 0x000fe200000006ff */
[----:B------:R-:W-:Y:S01]  /*0d40*/  FMUL.FTZ R133, R113, R133 ;  /* 0x0000008571857220 */ /* 0x000fe20000410000 */
[----:B------:R1:W5:Y:S01]  /*0d50*/  @P0 LDG.E.128 R32, desc[UR4][R62.64] ;  /* 0x000000043e200981 */ /* 0x000362000c1e1d00 */
[----:B0-----:R-:W-:Y:S01]  /*0d60*/  FMUL.FTZ R135, R90, R57 ;  /* 0x000000395a877220 */ /* 0x001fe20000410000 */
[----:B------:R-:W-:-:S03]  /*0d70*/  FMUL.FTZ R134, R107, R56 ;  /* 0x000000386b867220 */ /* 0x000fc60000410000 */
[----:B------:R-:W-:Y:S01]  /*0d80*/  FADD.FTZ R61, R58, R135 ;  /* 0x000000873a3d7221 */ /* 0x000fe20000010000 */
[----:B------:R-:W-:Y:S01]  /*0d90*/  FFMA.FTZ R59, R138, R135, R59 ;  /* 0x000000878a3b7223 */ /* 0x000fe2000001003b */
[----:B------:R-:W-:Y:S02]  /*0da0*/  FMUL.FTZ R131, R87, R114 ;  /* 0x0000007257837220 */ /* 0x000fe40000410000 */
[----:B------:R-:W-:Y:S01]  /*0db0*/  FADD.FTZ R58, R61, R134 ;  /* 0x000000863d3a7221 */ /* 0x000fe20000010000 */
[----:B-1----:R-:W-:Y:S01]  /*0dc0*/  FFMA.FTZ R62, R136, R134, R59 ;  /* 0x00000086883e7223 */ /* 0x002fe2000001003b */
        /* <DEDUP_REMOVED lines=66> */
[----:B------:R-:W-:Y:S01]  /*11f0*/  FADD.FTZ R58, R59, R102 ;  /* 0x000000663b3a7221 */ /* 0x000fe20000010000 */
[----:B------:R-:W-:Y:S01]  /*1200*/  FMUL.FTZ R103, R82, R154 ;  /* 0x0000009a52677220 */ /* 0x000fe20000410000 */
[----:B------:R-:W-:Y:S01]  /*1210*/  FMUL.FTZ R71, R113, R52 ;  /* 0x0000003471477220 */ /* 0x000fe20000410000 */
[----:B------:R-:W-:Y:S01]  /*1220*/  FFMA.FTZ R52, R70, R102, R53 ;  /* 0x0000006646347223 */ /* 0x000fe20000010035 */
[----:B------:R-:W-:Y:S01]  /*1230*/  FMUL.FTZ R104, R95, R149 ;  /* 0x000000955f687220 */ /* 0x000fe20000410000 */
[----:B------:R-:W-:Y:S01]  /*1240*/  FADD.FTZ R53, R58, R103 ;  /* 0x000000673a357221 */ /* 0x000fe20000010000 */
[----:B------:R-:W-:Y:S01]  /*1250*/  FMUL.FTZ R105, R113, R105 ;  /* 0x0000006971697220 */ /* 0x000fe20000410000 */
[----:B------:R-:W-:-:S02]  /*1260*/  FFMA.FTZ R52, R71, R103, R52 ;  /* 0x0000006747347223 */ /* 0x000fc40000010034 */
[----:B------:R-:W-:Y:S02]  /*1270*/  FADD.FTZ R53, R53, R104 ;  /* 0x0000006835357221 */ /* 0x000fe40000010000 */
[----:B------:R-:W-:-:S03]  /*1280*/  FFMA.FTZ R52, R105, R104, R52 ;  /* 0x0000006869347223 */ /* 0x000fc60000010034 */
        /* <DEDUP_REMOVED lines=14> */
[----:B------:R-:W-:Y:S02]  /*1370*/  PLOP3.LUT P0, PT, PT, PT, PT, 0x80, 0x8 ;  /* 0x000000000008781c */ /* 0x000fe40003f0f070 */
[----:B------:R-:W-:Y:S01]  /*1380*/  @!P4 PLOP3.LUT P0, PT, P2, PT, PT, 0x80, 0x8 ;  /* 0x000000000008c81c */ /* 0x000fe2000170f070 */
[----:B0-----:R-:W-:Y:S01]  /*1390*/  FADD.FTZ R58, R158, R53 ;  /* 0x000000359e3a7221 */ /* 0x001fe20000010000 */
[----:B-1----:R-:W-:-:S04]  /*13a0*/  FADD.FTZ R59, R157, R52 ;  /* 0x000000349d3b7221 */ /* 0x002fc80000010000 */
[----:B------:R-:W0:Y:S04]  /*13b0*/  SHFL.DOWN PT, R53, R58, 0x1, 0x1f ;  /* 0x08201f003a357f89 */ /* 0x000e2800000e0000 */
[----:B------:R-:W1:Y:S01]  /*13c0*/  SHFL.DOWN PT, R156, R59, 0x1, 0x1f ;  /* 0x08201f003b9c7f89 */ /* 0x000e6200000e0000 */
[----:B------:R-:W-:-:S04]  /*13d0*/  MOV R52, 0x400 ;  /* 0x0000040000347802 */ /* 0x000fc80000000f00 */
[----:B------:R-:W-:-:S04]  /*13e0*/  LEA R155, R159, R52, 0x18 ;  /* 0x000000349f9b7211 */ /* 0x000fc800078ec0ff */
[----:B------:R-:W-:-:S04]  /*13f0*/  IADD3 R158, PT, PT, R155, 0x2820, RZ ;  /* 0x000028209b9e7810 */ /* 0x000fc80007ffe0ff */
[----:B------:R-:W-:Y:S02]  /*1400*/  @!P4 MOV R52, R158 ;  /* 0x0000009e0034c202 */ /* 0x000fe40000000f00 */
[----:B------:R-:W-:-:S04]  /*1410*/  @!P0 IADD3 R52, PT, PT, R155, 0x2800, RZ ;  /* 0x000028009b348810 */ /* 0x000fc80007ffe0ff */
[----:B------:R-:W-:Y:S01]  /*1420*/  @!P4 MOV R160, R52 ;  /* 0x0000003400a0c202 */ /* 0x000fe20000000f00 */
[----:B0-----:R-:W-:Y:S01]  /*1430*/  FADD.FTZ R52, R58, R53 ;  /* 0x000000353a347221 */ /* 0x001fe20000010000 */
[----:B-1----:R-:W-:Y:S02]  /*1440*/  FADD.FTZ R53, R59, R156 ;  /* 0x0000009c3b357221 */ /* 0x002fe40000010000 */
[----:B------:R-:W-:-:S05]  /*1450*/  @!P4 LEA R156, R91, R160, 0x3 ;  /* 0x000000a05b9cc211 */ /* 0x000fca00078e18ff */
[----:B------:R-:W-:Y:S01]  /*1460*/  @!P4 STS.64 [R156], R52 ;  /* 0x000000349c00c388 */ /* 0x000fe20000000a00 */
[----:B------:R-:W-:Y:S01]  /*1470*/  @!P2 IADD3 R158, PT, PT, R155, 0x2800, RZ ;  /* 0x000028009b9ea810 */ /* 0x000fe20007ffe0ff */
[----:B------:R-:W-:Y:S01]  /*1480*/  FFMA.FTZ R92, R60, R54, R92 ;  /* 0x000000363c5c7223 */ /* 0x000fe2000001005c */
[----:B------:R-:W-:Y:S01]  /*1490*/  FADD.FTZ R80, R54, R80 ;  /* 0x0000005036507221 */ /* 0x000fe20000010000 */
[----:B------:R-:W-:Y:S01]  /*14a0*/  FFMA.FTZ R79, R140, R55, R79 ;  /* 0x000000378c4f7223 */ /* 0x000fe2000001004f */
[----:B------:R-:W-:Y:S01]  /*14b0*/  FADD.FTZ R78, R55, R78 ;  /* 0x0000004e374e7221 */ /* 0x000fe20000010000 */
[----:B------:R-:W-:Y:S01]  /*14c0*/  BAR.SYNC.DEFER_BLOCKING 0x0 ;  /* 0x0000000000007b1d */ /* 0x000fe20000010000 */
[C---:B------:R-:W-:Y:S02]  /*14d0*/  IADD3 R58, PT, PT, R155.reuse, 0x2830, RZ ;  /* 0x000028309b3a7810 */ /* 0x040fe40007ffe0ff */
[----:B------:R-:W-:Y:S01]  /*14e0*/  @!P2 IADD3 R58, PT, PT, R155, 0x2810, RZ ;  /* 0x000028109b3aa810 */ /* 0x000fe20007ffe0ff */
[----:B------:R-:W-:Y:S01]  /*14f0*/  FFMA.FTZ R77, R138, R57, R77 ;  /* 0x000000398a4d7223 */ /* 0x000fe2000001004d */
[----:B------:R-:W-:Y:S01]  /*1500*/  FADD.FTZ R76, R57, R76 ;  /* 0x0000004c394c7221 */ /* 0x000fe20000010000 */
[----:B------:R-:W-:Y:S01]  /*1510*/  FFMA.FTZ R74, R136, R56, R74 ;  /* 0x00000038884a7223 */ /* 0x000fe2000001004a */
[----:B------:R-:W-:Y:S01]  /*1520*/  FADD.FTZ R75, R56, R75 ;  /* 0x0000004b384b7221 */ /* 0x000fe20000010000 */
[----:B------:R-:W0:Y:S04]  /*1530*/  LDS.128 R52, [R158] ;  /* 0x000000009e347984 */ /* 0x000e280000000c00 */
[----:B------:R-:W1:Y:S01]  /*1540*/  LDS.128 R56, [R58] ;  /* 0x000000003a387984 */ /* 0x000e620000000c00 */
[----:B------:R-:W-:Y:S01]  /*1550*/  FFMA.FTZ R3, R130, R141, R3 ;  /* 0x0000008d82037223 */ /* 0x000fe20000010003 */
[----:B------:R-:W-:Y:S01]  /*1560*/  FADD.FTZ R19, R141, R19 ;  /* 0x000000138d137221 */ /* 0x000fe20000010000 */
[----:B------:R-:W-:-:S04]  /*1570*/  UISETP.NE.U32.AND UP0, UPT, UR8, URZ, UPT ;  /* 0x000000ff0800728c */ /* 0x000fc8000bf05070 */
[----:B------:R-:W-:Y:S01]  /*1580*/  UISETP.NE.AND.EX UP0, UPT, UR9, URZ, UPT, UP0 ;  /* 0x000000ff0900728c */ /* 0x000fe2000bf05300 */
[----:B------:R-:W-:Y:S01]  /*1590*/  FFMA.FTZ R0, R133, R114, R0 ;  /* 0x0000007285007223 */ /* 0x000fe20000010000 */
[----:B------:R-:W-:Y:S01]  /*15a0*/  FADD.FTZ R17, R114, R17 ;  /* 0x0000001172117221 */ /* 0x000fe20000010000 */
[----:B------:R-:W-:Y:S01]  /*15b0*/  MOV R114, 0x3f800000 ;  /* 0x3f80000000727802 */ /* 0x000fe20000000f00 */
[----:B------:R-:W-:Y:S01]  /*15c0*/  FFMA.FTZ R2, R132, R118, R2 ;  /* 0x0000007684027223 */ /* 0x000fe20000010002 */
[----:B------:R-:W-:Y:S01]  /*15d0*/  FADD.FTZ R18, R118, R18 ;  /* 0x0000001276127221 */ /* 0x000fe20000010000 */
[----:B------:R-:W-:Y:S01]  /*15e0*/  FFMA.FTZ R4, R128, R142, R4 ;  /* 0x0000008e80047223 */ /* 0x000fe20000010004 */
[----:B------:R-:W-:Y:S01]  /*15f0*/  FADD.FTZ R20, R142, R20 ;  /* 0x000000148e147221 */ /* 0x000fe20000010000 */
[----:B------:R-:W-:Y:S01]  /*1600*/  FFMA.FTZ R5, R126, R143, R5 ;  /* 0x0000008f7e057223 */ /* 0x000fe20000010005 */
[----:B--2---:R-:W-:Y:S01]  /*1610*/  @P1 SHF.L.U32 R114, R117, 0x10, RZ ;  /* 0x0000001075721819 */ /* 0x004fe200000006ff */
        /* <DEDUP_REMOVED lines=32> */
[----:B------:R-:W-:Y:S01]  /*1820*/  FMUL.FTZ R117, R52, UR11 ;  /* 0x0000000b34757c20 */ /* 0x000fe20008410000 */
[----:B------:R-:W-:Y:S01]  /*1830*/  FSEL R118, R58, RZ, !P3 ;  /* 0x000000ff3a767208 */ /* 0x000fe20005800000 */
[----:B------:R-:W-:Y:S06]  /*1840*/  BRA.U UP0, `(.L_x_3398) ;  /* 0x0000001100587547 */ /* 0x000fec000b800000 */
[----:B------:R-:W-:-:S04]  /*1850*/  UISETP.NE.U32.AND UP0, UPT, UR12, URZ, UPT ;  /* 0x000000ff0c00728c */ /* 0x000fc8000bf05070 */
[----:B------:R-:W-:-:S09]  /*1860*/  UISETP.NE.AND.EX UP0, UPT, UR13, URZ, UPT, UP0 ;  /* 0x000000ff0d00728c */ /* 0x000fd2000bf05300 */
[----:B------:R-:W-:Y:S05]  /*1870*/  BRA.U UP0, `(.L_x_3399) ;  /* 0x0000000900107547 */ /* 0x000fea000b800000 */
[-CC-:B------:R-:W-:Y:S01]  /*1880*/  FFMA.FTZ R60, R60, R117.reuse, R118.reuse ;  /* 0x000000753c3c7223 */ /* 0x180fe20000010076 */
[-CC-:B------:R-:W-:Y:S01]  /*1890*/  FFMA.FTZ R52, R133, R117.reuse, R118.reuse ;  /* 0x0000007585347223 */ /* 0x180fe20000010076 */
[-CC-:B------:R-:W-:Y:S01]  /*18a0*/  FFMA.FTZ R126, R126, R117.reuse, R118.reuse ;  /* 0x000000757e7e7223 */ /* 0x180fe20000010076 */
[-C--:B------:R-:W-:Y:S01]  /*18b0*/  FFMA.FTZ R132, R132, R117.reuse, R118 ;  /* 0x0000007584847223 */ /* 0x080fe20000010076 */
[----:B------:R-:W-:Y:S01]  /*18c0*/  FADD.FTZ R60, R139, -R60 ;  /* 0x8000003c8b3c7221 */ /* 0x000fe20000010000 */
[----:B------:R-:W-:Y:S01]  /*18d0*/  FADD.FTZ R52, R131, -R52 ;  /* 0x8000003483347221 */ /* 0x000fe20000010000 */
[----:B------:R-:W-:Y:S01]  /*18e0*/  FADD.FTZ R126, R123, -R126 ;  /* 0x8000007e7b7e7221 */ /* 0x000fe20000010000 */
[----:B------:R-:W-:Y:S01]  /*18f0*/  FADD.FTZ R132, R129, -R132 ;  /* 0x8000008481847221 */ /* 0x000fe20000010000 */
[----:B------:R-:W-:Y:S01]  /*1900*/  FMUL.FTZ R53, R113, R60 ;  /* 0x0000003c71357220 */ /* 0x000fe20000410000 */
[-CC-:B------:R-:W-:Y:S01]  /*1910*/  FFMA.FTZ R120, R120, R117.reuse, R118.reuse ;  /* 0x0000007578787223 */ /* 0x180fe20000010076 */
[-CC-:B------:R-:W-:Y:S01]  /*1920*/  FFMA.FTZ R59, R136, R117.reuse, R118.reuse ;  /* 0x00000075883b7223 */ /* 0x180fe20000010076 */
[-C--:B------:R-:W-:Y:S01]  /*1930*/  FFMA.FTZ R128, R128, R117.reuse, R118 ;  /* 0x0000007580807223 */ /* 0x080fe20000010076 */
[----:B------:R-:W-:Y:S01]  /*1940*/  FMUL.FTZ R53, R53, R114 ;  /* 0x0000007235357220 */ /* 0x000fe20000410000 */
[----:B------:R-:W-:Y:S01]  /*1950*/  FADD.FTZ R120, R119, -R120 ;  /* 0x8000007877787221 */ /* 0x000fe20000010000 */
[-C--:B------:R-:W-:Y:S01]  /*1960*/  FFMA.FTZ R140, R140, R117.reuse, R118 ;  /* 0x000000758c8c7223 */ /* 0x080fe20000010076 */
[----:B------:R-:W-:Y:S01]  /*1970*/  FADD.FTZ R134, R134, -R59 ;  /* 0x8000003b86867221 */ /* 0x000fe20000010000 */
[----:B------:R0:W-:Y:S01]  /*1980*/  F2F.BF16.F32 R57, R53 ;  /* 0x0000003500397304 */ /* 0x0001e20000202000 */
[----:B------:R-:W-:Y:S01]  /*1990*/  FADD.FTZ R128, R125, -R128 ;  /* 0x800000807d807221 */ /* 0x000fe20000010000 */
[----:B------:R-:W-:Y:S01]  /*19a0*/  FADD.FTZ R140, R137, -R140 ;  /* 0x8000008c898c7221 */ /* 0x000fe20000010000 */
[-CC-:B------:R-:W-:Y:S01]  /*19b0*/  FFMA.FTZ R138, R138, R117.reuse, R118.reuse ;  /* 0x000000758a8a7223 */ /* 0x180fe20000010076 */
[C---:B------:R-:W-:Y:S01]  /*19c0*/  FMUL.FTZ R59, R113.reuse, R134 ;  /* 0x00000086713b7220 */ /* 0x040fe20000410000 */
[C---:B------:R-:W-:Y:S01]  /*19d0*/  FMUL.FTZ R125, R113.reuse, R128 ;  /* 0x00000080717d7220 */ /* 0x040fe20000410000 */
[-CC-:B------:R-:W-:Y:S01]  /*19e0*/  FFMA.FTZ R130, R130, R117.reuse, R118.reuse ;  /* 0x0000007582827223 */ /* 0x180fe20000010076 */
[C---:B------:R-:W-:Y:S01]  /*19f0*/  FMUL.FTZ R55, R113.reuse, R140 ;  /* 0x0000008c71377220 */ /* 0x040fe20000410000 */
[-CC-:B------:R-:W-:Y:S01]  /*1a00*/  FFMA.FTZ R66, R66, R117.reuse, R118.reuse ;  /* 0x0000007542427223 */ /* 0x180fe20000010076 */
[----:B0-----:R-:W-:Y:S01]  /*1a10*/  FMUL.FTZ R53, R113, R52 ;  /* 0x0000003471357220 */ /* 0x001fe20000410000 */
[-C--:B------:R-:W-:Y:S01]  /*1a20*/  FFMA.FTZ R52, R121, R117.reuse, R118 ;  /* 0x0000007579347223 */ /* 0x080fe20000010076 */
[----:B------:R-:W-:Y:S01]  /*1a30*/  FADD.FTZ R138, R135, -R138 ;  /* 0x8000008a878a7221 */ /* 0x000fe20000010000 */
[-C--:B------:R-:W-:Y:S01]  /*1a40*/  FMUL.FTZ R56, R59, R114.reuse ;  /* 0x000000723b387220 */ /* 0x080fe20000410000 */
[-C--:B------:R-:W-:Y:S01]  /*1a50*/  FMUL.FTZ R53, R53, R114.reuse ;  /* 0x0000007235357220 */ /* 0x080fe20000410000 */
[----:B------:R-:W-:Y:S01]  /*1a60*/  FADD.FTZ R52, R63, -R52 ;  /* 0x800000343f347221 */ /* 0x000fe20000010000 */
[----:B------:R-:W-:Y:S01]  /*1a70*/  FMUL.FTZ R60, R125, R114 ;  /* 0x000000727d3c7220 */ /* 0x000fe20000410000 */
[C---:B------:R-:W-:Y:S01]  /*1a80*/  FMUL.FTZ R59, R113.reuse, R132 ;  /* 0x00000084713b7220 */ /* 0x040fe20000410000 */
[----:B------:R0:W-:Y:S01]  /*1a90*/  F2F.BF16.F32 R129, R53 ;  /* 0x0000003500817304 */ /* 0x0001e20000202000 */
[----:B------:R-:W-:Y:S01]  /*1aa0*/  FMUL.FTZ R63, R113, R52 ;  /* 0x00000034713f7220 */ /* 0x000fe20000410000 */
[-CC-:B------:R-:W-:Y:S01]  /*1ab0*/  FFMA.FTZ R52, R65, R117.reuse, R118.reuse ;  /* 0x0000007541347223 */ /* 0x180fe20000010076 */
[-C--:B------:R-:W-:Y:S01]  /*1ac0*/  FFMA.FTZ R125, R122, R117.reuse, R118 ;  /* 0x000000757a7d7223 */ /* 0x080fe20000010076 */
[----:B------:R-:W-:Y:S01]  /*1ad0*/  FADD.FTZ R130, R127, -R130 ;  /* 0x800000827f827221 */ /* 0x000fe20000010000 */
[----:B------:R-:W-:Y:S01]  /*1ae0*/  FMUL.FTZ R54, R55, R114 ;  /* 0x0000007237367220 */ /* 0x000fe20000410000 */
[----:B------:R-:W-:Y:S01]  /*1af0*/  FADD.FTZ R52, R115, -R52 ;  /* 0x8000003473347221 */ /* 0x000fe20000010000 */
[-C--:B------:R-:W-:Y:S01]  /*1b00*/  FFMA.FTZ R124, R124, R117.reuse, R118 ;  /* 0x000000757c7c7223 */ /* 0x080fe20000010076 */
[----:B------:R-:W-:Y:S01]  /*1b10*/  FADD.FTZ R66, R67, -R66 ;  /* 0x8000004243427221 */ /* 0x000fe20000010000 */
[C---:B0-----:R-:W-:Y:S01]  /*1b20*/  FMUL.FTZ R53, R113.reuse, R126 ;  /* 0x0000007e71357220 */ /* 0x041fe20000410000 */
[----:B------:R-:W-:Y:S01]  /*1b30*/  FMUL.FTZ R115, R113, R52 ;  /* 0x0000003471737220 */ /* 0x000fe20000410000 */
[-CC-:B------:R-:W-:Y:S01]  /*1b40*/  FFMA.FTZ R52, R71, R117.reuse, R118.reuse ;  /* 0x0000007547347223 */ /* 0x180fe20000010076 */
[----:B------:R-:W-:Y:S01]  /*1b50*/  FMUL.FTZ R55, R113, R138 ;  /* 0x0000008a71377220 */ /* 0x000fe20000410000 */
[-C--:B------:R-:W-:Y:S01]  /*1b60*/  FMUL.FTZ R53, R53, R114.reuse ;  /* 0x0000007235357220 */ /* 0x080fe20000410000 */
[-C--:B------:R-:W-:Y:S01]  /*1b70*/  FFMA.FTZ R119, R64, R117.reuse, R118 ;  /* 0x0000007540777223 */ /* 0x080fe20000010076 */
[----:B------:R-:W-:Y:S01]  /*1b80*/  FADD.FTZ R52, R103, -R52 ;  /* 0x8000003467347221 */ /* 0x000fe20000010000 */
[----:B------:R-:W-:Y:S01]  /*1b90*/  FMUL.FTZ R58, R59, R114 ;  /* 0x000000723b3a7220 */ /* 0x000fe20000410000 */
[----:B------:R0:W-:Y:S01]  /*1ba0*/  F2F.BF16.F32 R123, R53 ;  /* 0x00000035007b7304 */ /* 0x0001e20000202000 */
[----:B------:R-:W-:Y:S01]  /*1bb0*/  FADD.FTZ R62, R62, -R125 ;  /* 0x8000007d3e3e7221 */ /* 0x000fe20000010000 */
[----:B------:R-:W-:Y:S01]  /*1bc0*/  FMUL.FTZ R59, R113, R130 ;  /* 0x00000082713b7220 */ /* 0x000fe20000410000 */
[----:B------:R-:W-:Y:S01]  /*1bd0*/  FADD.FTZ R124, R61, -R124 ;  /* 0x8000007c3d7c7221 */ /* 0x000fe20000010000 */
[----:B------:R-:W-:Y:S01]  /*1be0*/  FMUL.FTZ R55, R55, R114 ;  /* 0x0000007237377220 */ /* 0x000fe20000410000 */
[----:B------:R-:W-:Y:S01]  /*1bf0*/  FADD.FTZ R116, R116, -R119 ;  /* 0x8000007774747221 */ /* 0x000fe20000010000 */
[-CC-:B------:R-:W-:Y:S01]  /*1c00*/  FFMA.FTZ R105, R105, R117.reuse, R118.reuse ;  /* 0x0000007569697223 */ /* 0x180fe20000010076 */
[----:B------:R-:W-:Y:S01]  /*1c10*/  FMUL.FTZ R121, R113, R62 ;  /* 0x0000003e71797220 */ /* 0x000fe20000410000 */
[----:B------:R-:W-:Y:S01]  /*1c20*/  FMUL.FTZ R59, R59, R114 ;  /* 0x000000723b3b7220 */ /* 0x000fe20000410000 */
[C---:B0-----:R-:W-:Y:S01]  /*1c30*/  FMUL.FTZ R53, R113.reuse, R120 ;  /* 0x0000007871357220 */ /* 0x041fe20000410000 */
[----:B------:R-:W-:Y:S01]  /*1c40*/  FMUL.FTZ R61, R113, R124 ;  /* 0x0000007c713d7220 */ /* 0x000fe20000410000 */
[----:B------:R-:W-:Y:S01]  /*1c50*/  FMUL.FTZ R63, R63, R114 ;  /* 0x000000723f3f7220 */ /* 0x000fe20000410000 */
[----:B------:R-:W-:Y:S01]  /*1c60*/  FMUL.FTZ R119, R113, R116 ;  /* 0x0000007471777220 */ /* 0x000fe20000410000 */
[-C--:B------:R-:W-:Y:S01]  /*1c70*/  FMUL.FTZ R53, R53, R114.reuse ;  /* 0x0000007235357220 */ /* 0x080fe20000410000 */
[----:B------:R-:W-:Y:S01]  /*1c80*/  FADD.FTZ R104, R104, -R105 ;  /* 0x8000006968687221 */ /* 0x000fe20000010000 */
[-C--:B------:R-:W-:Y:S01]  /*1c90*/  FMUL.FTZ R121, R121, R114.reuse ;  /* 0x0000007279797220 */ /* 0x080fe20000410000 */
[----:B------:R-:W-:Y:S01]  /*1ca0*/  F2F.BF16.F32 R55, R55 ;  /* 0x0000003700377304 */ /* 0x000fe20000202000 */
[----:B------:R-:W-:Y:S01]  /*1cb0*/  FFMA.FTZ R69, R69, R117, R118 ;  /* 0x0000007545457223 */ /* 0x000fe20000010076 */
[-C--:B------:R-:W-:Y:S01]  /*1cc0*/  FMUL.FTZ R61, R61, R114.reuse ;  /* 0x000000723d3d7220 */ /* 0x080fe20000410000 */
[----:B------:R-:W-:Y:S01]  /*1cd0*/  FMUL.FTZ R119, R119, R114 ;  /* 0x0000007277777220 */ /* 0x000fe20000410000 */
[----:B------:R-:W-:Y:S01]  /*1ce0*/  FMUL.FTZ R71, R113, R104 ;  /* 0x0000006871477220 */ /* 0x000fe20000410000 */
[----:B------:R-:W-:Y:S01]  /*1cf0*/  FADD.FTZ R68, R68, -R69 ;  /* 0x8000004544447221 */ /* 0x000fe20000010000 */
[----:B------:R-:W-:-:S02]  /*1d00*/  FMUL.FTZ R115, R115, R114 ;  /* 0x0000007273737220 */ /* 0x000fc40000410000 */
[----:B------:R0:W-:Y:S01]  /*1d10*/  F2F.BF16.F32 R65, R53 ;  /* 0x0000003500417304 */ /* 0x0001e20000202000 */
[----:B------:R-:W-:-:S07]  /*1d20*/  FMUL.FTZ R71, R71, R114 ;  /* 0x0000007247477220 */ /* 0x000fce0000410000 */
[----:B------:R-:W-:Y:S01]  /*1d30*/  F2F.BF16.F32 R56, R56 ;  /* 0x0000003800387304 */ /* 0x000fe20000202000 */
[----:B0-----:R-:W-:-:S04]  /*1d40*/  FMUL.FTZ R53, R113, R52 ;  /* 0x0000003471357220 */ /* 0x001fc80000410000 */
[----:B------:R-:W-:Y:S01]  /*1d50*/  FMUL.FTZ R67, R53, R114 ;  /* 0x0000007235437220 */ /* 0x000fe20000410000 */
[----:B------:R-:W-:Y:S02]  /*1d60*/  FFMA.FTZ R53, R70, R117, R118 ;  /* 0x0000007546357223 */ /* 0x000fe40000010076 */
[----:B------:R-:W-:Y:S02]  /*1d70*/  F2F.BF16.F32 R54, R54 ;  /* 0x0000003600367304 */ /* 0x000fe40000202000 */
[----:B------:R-:W-:-:S04]  /*1d80*/  FADD.FTZ R102, R102, -R53 ;  /* 0x8000003566667221 */ /* 0x000fc80000010000 */
[C---:B------:R-:W-:Y:S02]  /*1d90*/  FMUL.FTZ R53, R113.reuse, R102 ;  /* 0x0000006671357220 */ /* 0x040fe40000410000 */
[----:B------:R0:W-:Y:S08]  /*1da0*/  F2F.BF16.F32 R62, R63 ;  /* 0x0000003f003e7304 */ /* 0x0001f00000202000 */
[----:B------:R-:W-:Y:S01]  /*1db0*/  F2F.BF16.F32 R59, R59 ;  /* 0x0000003b003b7304 */ /* 0x000fe20000202000 */
[----:B0-----:R-:W-:Y:S01]  /*1dc0*/  FMUL.FTZ R63, R113, R66 ;  /* 0x00000042713f7220 */ /* 0x001fe20000410000 */
[----:B------:R-:W-:Y:S01]  /*1dd0*/  FMUL.FTZ R66, R53, R114 ;  /* 0x0000007235427220 */ /* 0x000fe20000410000 */
[----:B------:R-:W-:Y:S01]  /*1de0*/  FMUL.FTZ R113, R113, R68 ;  /* 0x0000004471717220 */ /* 0x000fe20000410000 */
[----:B------:R-:W0:Y:S01]  /*1df0*/  LDC.64 R52, c[0x0][0x468] ;  /* 0x00011a00ff347b82 */ /* 0x000e220000000a00 */
[----:B------:R-:W-:-:S02]  /*1e00*/  FMUL.FTZ R63, R63, R114 ;  /* 0x000000723f3f7220 */ /* 0x000fc40000410000 */
[----:B------:R-:W-:Y:S01]  /*1e10*/  FMUL.FTZ R113, R113, R114 ;  /* 0x0000007271717220 */ /* 0x000fe20000410000 */
[----:B------:R-:W1:Y:S08]  /*1e20*/  F2F.BF16.F32 R60, R60 ;  /* 0x0000003c003c7304 */ /* 0x000e700000202000 */
[----:B------:R-:W2:Y:S01]  /*1e30*/  F2F.BF16.F32 R58, R58 ;  /* 0x0000003a003a7304 */ /* 0x000ea20000202000 */
[----:B-1----:R-:W-:-:S07]  /*1e40*/  PRMT R69, R59, 0x5410, R60 ;  /* 0x000054103b457816 */ /* 0x002fce000000003c */
[----:B------:R-:W1:Y:S01]  /*1e50*/  F2F.BF16.F32 R121, R121 ;  /* 0x0000007900797304 */ /* 0x000e620000202000 */
[----:B--2---:R-:W-:-:S07]  /*1e60*/  IMAD.WIDE.U32 R58, R58, 0x10000, RZ ;  /* 0x000100003a3a7825 */ /* 0x004fce00078e00ff */
[----:B------:R-:W-:Y:S01]  /*1e70*/  F2F.BF16.F32 R61, R61 ;  /* 0x0000003d003d7304 */ /* 0x000fe20000202000 */
[----:B------:R-:W-:Y:S02]  /*1e80*/  LOP3.LUT R60, R58, R129, RZ, 0xfc, !PT ;  /* 0x000000813a3c7212 */ /* 0x000fe400078efcff */
[----:B-1----:R-:W-:-:S05]  /*1e90*/  PRMT R121, R121, 0x5410, R62 ;  /* 0x0000541079797816 */ /* 0x002fca000000003e */
[----:B------:R-:W-:Y:S08]  /*1ea0*/  F2F.BF16.F32 R119, R119 ;  /* 0x0000007700777304 */ /* 0x000ff00000202000 */
[----:B------:R-:W-:Y:S08]  /*1eb0*/  F2F.BF16.F32 R66, R66 ;  /* 0x0000004200427304 */ /* 0x000ff00000202000 */
[----:B------:R-:W-:Y:S08]  /*1ec0*/  F2F.BF16.F32 R67, R67 ;  /* 0x0000004300437304 */ /* 0x000ff00000202000 */
[----:B------:R-:W1:Y:S08]  /*1ed0*/  F2F.BF16.F32 R70, R71 ;  /* 0x0000004700467304 */ /* 0x000e700000202000 */
[----:B------:R-:W-:Y:S01]  /*1ee0*/  F2F.BF16.F32 R115, R115 ;  /* 0x0000007300737304 */ /* 0x000fe20000202000 */
[----:B-1----:R-:W-:-:S07]  /*1ef0*/  PRMT R67, R67, 0x5410, R70 ;  /* 0x0000541043437816 */ /* 0x002fce0000000046 */
[----:B------:R1:W2:Y:S01]  /*1f00*/  F2F.BF16.F32 R64, R63 ;  /* 0x0000003f00407304 */ /* 0x0002a20000202000 */
[----:B0-----:R-:W-:-:S07]  /*1f10*/  IMAD.WIDE.U32 R70, R111, 0x8, R52 ;  /* 0x000000086f467825 */ /* 0x001fce00078e0034 */
[----:B------:R-:W0:Y:S01]  /*1f20*/  F2F.BF16.F32 R113, R113 ;  /* 0x0000007100717304 */ /* 0x000e220000202000 */
[----:B-1----:R-:W-:Y:S01]  /*1f30*/  PRMT R63, R55, 0x5410, R56 ;  /* 0x00005410373f7816 */ /* 0x002fe20000000038 */
[----:B------:R-:W-:-:S05]  /*1f40*/  IMAD.WIDE.U32 R54, R54, 0x10000, RZ ;  /* 0x0001000036367825 */ /* 0x000fca00078e00ff */
[----:B------:R-:W-:Y:S02]  /*1f50*/  LOP3.LUT R63, R63, R55, RZ, 0xfc, !PT ;  /* 0x000000373f3f7212 */ /* 0x000fe400078efcff */
[----:B------:R-:W-:Y:S01]  /*1f60*/  LOP3.LUT R62, R54, R57, RZ, 0xfc, !PT ;  /* 0x00000039363e7212 */ /* 0x000fe200078efcff */
[----:B------:R-:W-:Y:S01]  /*1f70*/  IMAD.WIDE.U32 R54, R61, 0x10000, RZ ;  /* 0x000100003d367825 */ /* 0x000fe200078e00ff */
[----:B------:R-:W-:Y:S02]  /*1f80*/  LOP3.LUT R61, R69, R59, RZ, 0xfc, !PT ;  /* 0x0000003b453d7212 */ /* 0x000fe400078efcff */
[----:B--2---:R-:W-:Y:S01]  /*1f90*/  PRMT R115, R115, 0x5410, R64 ;  /* 0x0000541073737816 */ /* 0x004fe20000000040 */
[----:B------:R-:W-:Y:S01]  /*1fa0*/  IMAD.WIDE.U32 R56, R119, 0x10000, RZ ;  /* 0x0001000077387825 */ /* 0x000fe200078e00ff */
[----:B------:R-:W-:Y:S02]  /*1fb0*/  LOP3.LUT R55, R121, R55, RZ, 0xfc, !PT ;  /* 0x0000003779377212 */ /* 0x000fe400078efcff */
[----:B------:R-:W-:Y:S01]  /*1fc0*/  LOP3.LUT R54, R54, R123, RZ, 0xfc, !PT ;  /* 0x0000007b36367212 */ /* 0x000fe200078efcff */
[----:B------:R-:W-:Y:S01]  /*1fd0*/  IMAD.WIDE.U32 R58, R66, 0x10000, RZ ;  /* 0x00010000423a7825 */ /* 0x000fe200078e00ff */
[----:B------:R-:W-:-:S02]  /*1fe0*/  LOP3.LUT R56, R56, R65, RZ, 0xfc, !PT ;  /* 0x0000004138387212 */ /* 0x000fc400078efcff */
[----:B------:R-:W-:Y:S01]  /*1ff0*/  LOP3.LUT R57, R115, R57, RZ, 0xfc, !PT ;  /* 0x0000003973397212 */ /* 0x000fe200078efcff */
[--C-:B------:R-:W-:Y:S01]  /*2000*/  IMAD.WIDE.U32 R64, R108, 0x8, R52.reuse ;  /* 0x000000086c407825 */ /* 0x100fe200078e0034 */
[----:B------:R-:W-:Y:S02]  /*2010*/  LOP3.LUT R59, R67, R59, RZ, 0xfc, !PT ;  /* 0x0000003b433b7212 */ /* 0x000fe400078efcff */
[----:B0-----:R-:W-:Y:S01]  /*2020*/  LOP3.LUT R58, R58, R113, RZ, 0xfc, !PT ;  /* 0x000000713a3a7212 */ /* 0x001fe200078efcff */
[--C-:B------:R-:W-:Y:S01]  /*2030*/  IMAD.WIDE.U32 R66, R109, 0x8, R52.reuse ;  /* 0x000000086d427825 */ /* 0x100fe200078e0034 */
[----:B------:R0:W-:Y:S03]  /*2040*/  STG.E.64 desc[UR4][R64.64], R62 ;  /* 0x0000003e40007986 */ /* 0x0001e6000c101b04 */
[--C-:B------:R-:W-:Y:S01]  /*2050*/  IMAD.WIDE.U32 R68, R110, 0x8, R52.reuse ;  /* 0x000000086e447825 */ /* 0x100fe200078e0034 */
[----:B------:R0:W-:Y:S03]  /*2060*/  STG.E.64 desc[UR4][R66.64], R60 ;  /* 0x0000003c42007986 */ /* 0x0001e6000c101b04 */
[----:B------:R-:W-:Y:S01]  /*2070*/  IMAD.WIDE.U32 R52, R112, 0x8, R52 ;  /* 0x0000000870347825 */ /* 0x000fe200078e0034 */
[----:B------:R0:W-:Y:S04]  /*2080*/  STG.E.64 desc[UR4][R68.64], R54 ;  /* 0x0000003644007986 */ /* 0x0001e8000c101b04 */
[----:B------:R0:W-:Y:S04]  /*2090*/  STG.E.64 desc[UR4][R70.64], R56 ;  /* 0x0000003846007986 */ /* 0x0001e8000c101b04 */
[----:B------:R0:W-:Y:S01]  /*20a0*/  STG.E.64 desc[UR4][R52.64], R58 ;  /* 0x0000003a34007986 */ /* 0x0001e2000c101b04 */
[----:B------:R-:W-:Y:S05]  /*20b0*/  BRA `(.L_x_3400) ;  /* 0x0000001800907947 */ /* 0x000fea0003800000 */
.L_x_3399:
[-CC-:B------:R-:W-:Y:S01]  /*20c0*/  FFMA.FTZ R138, R138, R117.reuse, R118.reuse ;  /* 0x000000758a8a7223 */ /* 0x180fe20000010076 */
[-CC-:B------:R-:W-:Y:S01]  /*20d0*/  FFMA.FTZ R56, R133, R117.reuse, R118.reuse ;  /* 0x0000007585387223 */ /* 0x180fe20000010076 */
[-CC-:B------:R-:W-:Y:S01]  /*20e0*/  FFMA.FTZ R60, R60, R117.reuse, R118.reuse ;  /* 0x000000753c3c7223 */ /* 0x180fe20000010076 */
[-C--:B------:R-:W-:Y:S01]  /*20f0*/  FFMA.FTZ R55, R136, R117.reuse, R118 ;  /* 0x0000007588377223 */ /* 0x080fe20000010076 */
[----:B------:R-:W-:Y:S01]  /*2100*/  FADD.FTZ R54, R135, -R138 ;  /* 0x8000008a87367221 */ /* 0x000fe20000010000 */
[----:B------:R-:W-:Y:S01]  /*2110*/  FADD.FTZ R56, R131, -R56 ;  /* 0x8000003883387221 */ /* 0x000fe20000010000 */
[-C--:B------:R-:W-:Y:S01]  /*2120*/  FFMA.FTZ R131, R122, R117.reuse, R118 ;  /* 0x000000757a837223 */ /* 0x080fe20000010076 */
[----:B------:R-:W-:Y:S01]  /*2130*/  FADD.FTZ R52, R139, -R60 ;  /* 0x8000003c8b347221 */ /* 0x000fe20000010000 */
[----:B------:R-:W-:Y:S01]  /*2140*/  FMUL.FTZ R54, R113, R54 ;  /* 0x0000003671367220 */ /* 0x000fe20000410000 */
[-CC-:B------:R-:W-:Y:S01]  /*2150*/  FFMA.FTZ R122, R121, R117.reuse, R118.reuse ;  /* 0x00000075797a7223 */ /* 0x180fe20000010076 */
[----:B------:R-:W-:Y:S01]  /*2160*/  FADD.FTZ R134, R134, -R55 ;  /* 0x8000003786867221 */ /* 0x000fe20000010000 */
[-CC-:B------:R-:W-:Y:S01]  /*2170*/  FFMA.FTZ R60, R132, R117.reuse, R118.reuse ;  /* 0x00000075843c7223 */ /* 0x180fe20000010076 */
[----:B------:R-:W-:Y:S01]  /*2180*/  FADD.FTZ R62, R62, -R131 ;  /* 0x800000833e3e7221 */ /* 0x000fe20000010000 */
[-CC-:B------:R-:W-:Y:S01]  /*2190*/  FFMA.FTZ R131, R64, R117.reuse, R118.reuse ;  /* 0x0000007540837223 */ /* 0x180fe20000010076 */
[----:B------:R-:W-:Y:S01]  /*21a0*/  FMUL.FTZ R58, R54, R114 ;  /* 0x00000072363a7220 */ /* 0x000fe20000410000 */
[-C--:B------:R-:W-:Y:S01]  /*21b0*/  FFMA.FTZ R130, R130, R117.reuse, R118 ;  /* 0x0000007582827223 */ /* 0x080fe20000010076 */
[----:B------:R-:W-:Y:S01]  /*21c0*/  FADD.FTZ R122, R63, -R122 ;  /* 0x8000007a3f7a7221 */ /* 0x000fe20000010000 */
[----:B------:R-:W-:Y:S01]  /*21d0*/  FMUL.FTZ R55, R113, R134 ;  /* 0x0000008671377220 */ /* 0x000fe20000410000 */
[----:B------:R-:W-:Y:S01]  /*21e0*/  FADD.FTZ R60, R129, -R60 ;  /* 0x8000003c813c7221 */ /* 0x000fe20000010000 */
[-CC-:B------:R-:W-:Y:S01]  /*21f0*/  FFMA.FTZ R128, R128, R117.reuse, R118.reuse ;  /* 0x0000007580807223 */ /* 0x180fe20000010076 */
[----:B------:R-:W-:Y:S01]  /*2200*/  FADD.FTZ R116, R116, -R131 ;  /* 0x8000008374747221 */ /* 0x000fe20000010000 */
[----:B------:R0:W-:Y:S01]  /*2210*/  F2F.BF16.F32 R133, R58 ;  /* 0x0000003a00857304 */ /* 0x0001e20000202000 */
[----:B------:R-:W-:Y:S01]  /*2220*/  FMUL.FTZ R63, R113, R122 ;  /* 0x0000007a713f7220 */ /* 0x000fe20000410000 */
[----:B------:R-:W-:Y:S01]  /*2230*/  FMUL.FTZ R59, R55, R114 ;  /* 0x00000072373b7220 */ /* 0x000fe20000410000 */
[----:B------:R-:W-:Y:S01]  /*2240*/  FMUL.FTZ R57, R113, R60 ;  /* 0x0000003c71397220 */ /* 0x000fe20000410000 */
[-C--:B------:R-:W-:Y:S01]  /*2250*/  FFMA.FTZ R122, R65, R117.reuse, R118 ;  /* 0x00000075417a7223 */ /* 0x080fe20000010076 */
[----:B------:R-:W-:Y:S01]  /*2260*/  FADD.FTZ R60, R125, -R128 ;  /* 0x800000807d3c7221 */ /* 0x000fe20000010000 */
[----:B------:R-:W-:Y:S01]  /*2270*/  FMUL.FTZ R65, R113, R116 ;  /* 0x0000007471417220 */ /* 0x000fe20000410000 */
[-C--:B------:R-:W-:Y:S01]  /*2280*/  FFMA.FTZ R116, R66, R117.reuse, R118 ;  /* 0x0000007542747223 */ /* 0x080fe20000010076 */
[----:B------:R1:W-:Y:S01]  /*2290*/  F2F.BF16.F32 R132, R59 ;  /* 0x0000003b00847304 */ /* 0x0003e20000202000 */
[----:B0-----:R-:W-:Y:S01]  /*22a0*/  FADD.FTZ R58, R127, -R130 ;  /* 0x800000827f3a7221 */ /* 0x001fe20000010000 */
[-C--:B------:R-:W-:Y:S01]  /*22b0*/  FFMA.FTZ R130, R126, R117.reuse, R118 ;  /* 0x000000757e827223 */ /* 0x080fe20000010076 */
[----:B------:R-:W-:Y:S01]  /*22c0*/  FMUL.FTZ R62, R113, R62 ;  /* 0x0000003e713e7220 */ /* 0x000fe20000410000 */
[----:B------:R-:W-:Y:S01]  /*22d0*/  FADD.FTZ R116, R67, -R116 ;  /* 0x8000007443747221 */ /* 0x000fe20000010000 */
[C---:B------:R-:W-:Y:S01]  /*22e0*/  FMUL.FTZ R58, R113.reuse, R58 ;  /* 0x0000003a713a7220 */ /* 0x040fe20000410000 */
[-C--:B------:R-:W-:Y:S01]  /*22f0*/  FFMA.FTZ R140, R140, R117.reuse, R118 ;  /* 0x000000758c8c7223 */ /* 0x080fe20000010076 */
[----:B------:R-:W-:Y:S01]  /*2300*/  FMUL.FTZ R121, R62, R114 ;  /* 0x000000723e797220 */ /* 0x000fe20000410000 */
[C---:B------:R-:W-:Y:S01]  /*2310*/  FMUL.FTZ R67, R113.reuse, R116 ;  /* 0x0000007471437220 */ /* 0x040fe20000410000 */
[----:B-1----:R-:W-:Y:S01]  /*2320*/  FMUL.FTZ R59, R113, R60 ;  /* 0x0000003c713b7220 */ /* 0x002fe20000410000 */
[-C--:B------:R-:W-:Y:S01]  /*2330*/  FMUL.FTZ R128, R58, R114.reuse ;  /* 0x000000723a807220 */ /* 0x080fe20000410000 */
[----:B------:R-:W-:Y:S01]  /*2340*/  FADD.FTZ R60, R123, -R130 ;  /* 0x800000827b3c7221 */ /* 0x000fe20000010000 */
[-CC-:B------:R-:W-:Y:S01]  /*2350*/  FFMA.FTZ R124, R124, R117.reuse, R118.reuse ;  /* 0x000000757c7c7223 */ /* 0x180fe20000010076 */
[----:B------:R-:W-:Y:S01]  /*2360*/  FMUL.FTZ R123, R59, R114 ;  /* 0x000000723b7b7220 */ /* 0x000fe20000410000 */
[----:B------:R0:W-:Y:S01]  /*2370*/  F2F.BF16.F32 R126, R128 ;  /* 0x00000080007e7304 */ /* 0x0001e20000202000 */
[-C--:B------:R-:W-:Y:S01]  /*2380*/  FFMA.FTZ R116, R71, R117.reuse, R118 ;  /* 0x0000007547747223 */ /* 0x080fe20000010076 */
[----:B------:R-:W-:Y:S01]  /*2390*/  FADD.FTZ R140, R137, -R140 ;  /* 0x8000008c898c7221 */ /* 0x000fe20000010000 */
[----:B------:R-:W-:Y:S01]  /*23a0*/  FADD.FTZ R122, R115, -R122 ;  /* 0x8000007a737a7221 */ /* 0x000fe20000010000 */
[----:B------:R-:W-:Y:S01]  /*23b0*/  FADD.FTZ R124, R61, -R124 ;  /* 0x8000007c3d7c7221 */ /* 0x000fe20000010000 */
[----:B------:R-:W-:Y:S01]  /*23c0*/  FADD.FTZ R116, R103, -R116 ;  /* 0x8000007467747221 */ /* 0x000fe20000010000 */
[C---:B------:R-:W-:Y:S01]  /*23d0*/  FMUL.FTZ R53, R113.reuse, R140 ;  /* 0x0000008c71357220 */ /* 0x040fe20000410000 */
[-CC-:B------:R-:W-:Y:S01]  /*23e0*/  FFMA.FTZ R103, R70, R117.reuse, R118.reuse ;  /* 0x0000007546677223 */ /* 0x180fe20000010076 */
[----:B------:R-:W1:Y:S01]  /*23f0*/  F2F.BF16.F32 R123, R123 ;  /* 0x0000007b007b7304 */ /* 0x000e620000202000 */
[-C--:B0-----:R-:W-:Y:S01]  /*2400*/  FFMA.FTZ R128, R120, R117.reuse, R118 ;  /* 0x0000007578807223 */ /* 0x081fe20000010076 */
[C---:B------:R-:W-:Y:S01]  /*2410*/  FMUL.FTZ R66, R113.reuse, R122 ;  /* 0x0000007a71427220 */ /* 0x040fe20000410000 */
[----:B------:R-:W-:Y:S01]  /*2420*/  FMUL.FTZ R61, R113, R124 ;  /* 0x0000007c713d7220 */ /* 0x000fe20000410000 */
[-C--:B------:R-:W-:Y:S01]  /*2430*/  FMUL.FTZ R135, R53, R114.reuse ;  /* 0x0000007235877220 */ /* 0x080fe20000410000 */
[----:B------:R-:W-:Y:S01]  /*2440*/  FADD.FTZ R102, R102, -R103 ;  /* 0x8000006766667221 */ /* 0x000fe20000010000 */
[----:B------:R-:W-:Y:S01]  /*2450*/  FMUL.FTZ R127, R57, R114 ;  /* 0x00000072397f7220 */ /* 0x000fe20000410000 */
[----:B------:R-:W-:Y:S01]  /*2460*/  FMUL.FTZ R56, R113, R56 ;  /* 0x0000003871387220 */ /* 0x000fe20000410000 */
[----:B------:R0:W-:Y:S01]  /*2470*/  F2F.BF16.F32 R120, R121 ;  /* 0x0000007900787304 */ /* 0x0001e20000202000 */
[-C--:B------:R-:W-:Y:S01]  /*2480*/  FMUL.FTZ R124, R61, R114.reuse ;  /* 0x000000723d7c7220 */ /* 0x080fe20000410000 */
[----:B------:R-:W-:Y:S01]  /*2490*/  FMUL.FTZ R115, R66, R114 ;  /* 0x0000007242737220 */ /* 0x000fe20000410000 */
[C---:B------:R-:W-:Y:S01]  /*24a0*/  FMUL.FTZ R60, R113.reuse, R60 ;  /* 0x0000003c713c7220 */ /* 0x040fe20000410000 */
[----:B------:R-:W-:Y:S01]  /*24b0*/  FMUL.FTZ R70, R113, R116 ;  /* 0x0000007471467220 */ /* 0x000fe20000410000 */
[----:B------:R-:W-:Y:S01]  /*24c0*/  FADD.FTZ R128, R119, -R128 ;  /* 0x8000008077807221 */ /* 0x000fe20000010000 */
[-C--:B------:R-:W-:Y:S01]  /*24d0*/  FMUL.FTZ R119, R63, R114.reuse ;  /* 0x000000723f777220 */ /* 0x080fe20000410000 */
[----:B------:R-:W-:Y:S01]  /*24e0*/  FMUL.FTZ R129, R56, R114 ;  /* 0x0000007238817220 */ /* 0x000fe20000410000 */
[----:B------:R-:W-:Y:S01]  /*24f0*/  F2F.BF16.F32 R135, R135 ;  /* 0x0000008700877304 */ /* 0x000fe20000202000 */
[-CC-:B0-----:R-:W-:Y:S01]  /*2500*/  FFMA.FTZ R121, R105, R117.reuse, R118.reuse ;  /* 0x0000007569797223 */ /* 0x181fe20000010076 */
[----:B------:R-:W-:Y:S01]  /*2510*/  FFMA.FTZ R117, R69, R117, R118 ;  /* 0x0000007545757223 */ /* 0x000fe20000010076 */
[----:B------:R-:W-:Y:S01]  /*2520*/  FMUL.FTZ R69, R113, R102 ;  /* 0x0000006671457220 */ /* 0x000fe20000410000 */
[-C--:B------:R-:W-:Y:S01]  /*2530*/  FMUL.FTZ R125, R60, R114.reuse ;  /* 0x000000723c7d7220 */ /* 0x080fe20000410000 */
[----:B------:R-:W-:Y:S01]  /*2540*/  FADD.FTZ R122, R104, -R121 ;  /* 0x80000079687a7221 */ /* 0x000fe20000010000 */
[----:B------:R-:W-:Y:S01]  /*2550*/  FMUL.FTZ R104, R67, R114 ;  /* 0x0000007243687220 */ /* 0x000fe20000410000 */
[----:B------:R-:W-:Y:S01]  /*2560*/  FADD.FTZ R68, R68, -R117 ;  /* 0x8000007544447221 */ /* 0x000fe20000010000 */
[----:B------:R-:W0:Y:S01]  /*2570*/  LDC.64 R102, c[0x0][0x478] ;  /* 0x00011e00ff667b82 */ /* 0x000e220000000a00 */
[C---:B------:R-:W-:Y:S01]  /*2580*/  FMUL.FTZ R71, R113.reuse, R122 ;  /* 0x0000007a71477220 */ /* 0x040fe20000410000 */
[----:B------:R2:W-:Y:S01]  /*2590*/  F2F.BF16.F32 R105, R115 ;  /* 0x0000007300697304 */ /* 0x0005e20000202000 */
[C---:B------:R-:W-:Y:S01]  /*25a0*/  FMUL.FTZ R52, R113.reuse, R52 ;  /* 0x0000003471347220 */ /* 0x040fe20000410000 */
[----:B------:R-:W-:Y:S01]  /*25b0*/  FMUL.FTZ R64, R113, R128 ;  /* 0x0000008071407220 */ /* 0x000fe20000410000 */
[----:B------:R-:W-:Y:S01]  /*25c0*/  FMUL.FTZ R121, R71, R114 ;  /* 0x0000007247797220 */ /* 0x000fe20000410000 */
[----:B------:R-:W-:Y:S01]  /*25d0*/  FMUL.FTZ R68, R113, R68 ;  /* 0x0000004471447220 */ /* 0x000fe20000410000 */
[-C--:B------:R-:W-:Y:S01]  /*25e0*/  FMUL.FTZ R116, R69, R114.reuse ;  /* 0x0000007245747220 */ /* 0x080fe20000410000 */
[----:B-1----:R-:W-:Y:S01]  /*25f0*/  PRMT R113, R126, 0x5410, R123 ;  /* 0x000054107e717816 */ /* 0x002fe2000000007b */
[-C--:B------:R-:W-:Y:S01]  /*2600*/  FMUL.FTZ R137, R52, R114.reuse ;  /* 0x0000007234897220 */ /* 0x080fe20000410000 */
[----:B------:R-:W-:Y:S01]  /*2610*/  F2F.BF16.F32 R104, R104 ;  /* 0x0000006800687304 */ /* 0x000fe20000202000 */
[-C--:B--2---:R-:W-:Y:S01]  /*2620*/  FMUL.FTZ R115, R70, R114.reuse ;  /* 0x0000007246737220 */ /* 0x084fe20000410000 */
[----:B------:R-:W1:Y:S01]  /*2630*/  LDC.64 R122, c[0x0][0x468] ;  /* 0x00011a00ff7a7b82 */ /* 0x000e620000000a00 */
[-C--:B------:R-:W-:Y:S01]  /*2640*/  FMUL.FTZ R128, R65, R114.reuse ;  /* 0x0000007241807220 */ /* 0x080fe20000410000 */
[-C--:B------:R-:W-:Y:S01]  /*2650*/  FMUL.FTZ R131, R64, R114.reuse ;  /* 0x0000007240837220 */ /* 0x080fe20000410000 */
[----:B------:R-:W-:Y:S01]  /*2660*/  FMUL.FTZ R126, R68, R114 ;  /* 0x00000072447e7220 */ /* 0x000fe20000410000 */
[----:B------:R-:W-:-:S02]  /*2670*/  PRMT R133, R133, 0x5410, R132 ;  /* 0x0000541085857816 */ /* 0x000fc40000000084 */
[----:B------:R-:W-:Y:S08]  /*2680*/  F2F.BF16.F32 R127, R127 ;  /* 0x0000007f007f7304 */ /* 0x000ff00000202000 */
[----:B------:R-:W-:Y:S08]  /*2690*/  F2F.BF16.F32 R124, R124 ;  /* 0x0000007c007c7304 */ /* 0x000ff00000202000 */
[----:B------:R-:W2:Y:S08]  /*26a0*/  F2F.BF16.F32 R119, R119 ;  /* 0x0000007700777304 */ /* 0x000eb00000202000 */
[----:B------:R-:W-:Y:S01]  /*26b0*/  F2F.BF16.F32 R121, R121 ;  /* 0x0000007900797304 */ /* 0x000fe20000202000 */
[----:B--2---:R-:W-:-:S07]  /*26c0*/  PRMT R139, R120, 0x5410, R119 ;  /* 0x00005410788b7816 */ /* 0x004fce0000000077 */
[----:B------:R2:W3:Y:S08]  /*26d0*/  F2F.BF16.F32 R118, R115 ;  /* 0x0000007300767304 */ /* 0x0004f00000202000 */
[----:B------:R-:W4:Y:S01]  /*26e0*/  F2F.BF16.F32 R129, R129 ;  /* 0x0000008100817304 */ /* 0x000f220000202000 */
[----:B--2---:R-:W-:Y:S01]  /*26f0*/  IMAD.WIDE.U32 R114, R135, 0x10000, RZ ;  /* 0x0001000087727825 */ /* 0x004fe200078e00ff */
[----:B------:R-:W-:-:S03]  /*2700*/  PRMT R135, R105, 0x5410, R104 ;  /* 0x0000541069877816 */ /* 0x000fc60000000068 */
[----:B------:R-:W-:Y:S01]  /*2710*/  IMAD.WIDE.U32 R104, R127, 0x10000, RZ ;  /* 0x000100007f687825 */ /* 0x000fe200078e00ff */
[----:B---3--:R-:W-:Y:S02]  /*2720*/  PRMT R127, R118, 0x5410, R121 ;  /* 0x00005410767f7816 */ /* 0x008fe40000000079 */
[----:B------:R-:W2:Y:S01]  /*2730*/  F2F.BF16.F32 R125, R125 ;  /* 0x0000007d007d7304 */ /* 0x000ea20000202000 */
[----:B------:R-:W-:Y:S02]  /*2740*/  LOP3.LUT R121, R133, R115, RZ, 0xfc, !PT ;  /* 0x0000007385797212 */ /* 0x000fe400078efcff */
[----:B------:R-:W-:Y:S02]  /*2750*/  LOP3.LUT R119, R113, R105, RZ, 0xfc, !PT ;  /* 0x0000006971777212 */ /* 0x000fe400078efcff */
[----:B----4-:R-:W-:-:S03]  /*2760*/  LOP3.LUT R118, R104, R129, RZ, 0xfc, !PT ;  /* 0x0000008168767212 */ /* 0x010fc600078efcff */
[----:B------:R3:W4:Y:S08]  /*2770*/  F2F.BF16.F32 R130, R116 ;  /* 0x0000007400827304 */ /* 0x0007300000202000 */
[----:B------:R-:W1:Y:S01]  /*2780*/  F2F.BF16.F32 R137, R137 ;  /* 0x0000008900897304 */ /* 0x000e620000202000 */
[----:B---3--:R-:W-:-:S03]  /*2790*/  IMAD.WIDE.U32 R116, R124, 0x10000, RZ ;  /* 0x000100007c747825 */ /* 0x008fc600078e00ff */
[----:B--2---:R-:W-:Y:S01]  /*27a0*/  LOP3.LUT R116, R116, R125, RZ, 0xfc, !PT ;  /* 0x0000007d74747212 */ /* 0x004fe200078efcff */
[----:B----4-:R-:W-:-:S03]  /*27b0*/  IMAD.WIDE.U32 R104, R130, 0x10000, RZ ;  /* 0x0001000082687825 */ /* 0x010fc600078e00ff */
[----:B------:R-:W2:Y:S01]  /*27c0*/  F2F.BF16.F32 R128, R128 ;  /* 0x0000008000807304 */ /* 0x000ea20000202000 */
[----:B------:R-:W-:Y:S01]  /*27d0*/  LOP3.LUT R117, R139, R117, RZ, 0xfc, !PT ;  /* 0x000000758b757212 */ /* 0x000fe200078efcff */
[----:B0-----:R-:W-:Y:S01]  /*27e0*/  IMAD.WIDE.U32 R124, R108, 0x10, R102 ;  /* 0x000000106c7c7825 */ /* 0x001fe200078e0066 */
[----:B------:R-:W-:Y:S02]  /*27f0*/  LOP3.LUT R105, R127, R105, RZ, 0xfc, !PT ;  /* 0x000000697f697212 */ /* 0x000fe400078efcff */
[----:B-1----:R-:W-:-:S03]  /*2800*/  LOP3.LUT R120, R114, R137, RZ, 0xfc, !PT ;  /* 0x0000008972787212 */ /* 0x002fc600078efcff */
[----:B------:R-:W0:Y:S01]  /*2810*/  F2F.BF16.F32 R131, R131 ;  /* 0x0000008300837304 */ /* 0x000e220000202000 */
[----:B------:R1:W-:Y:S01]  /*2820*/  STG.E.128 desc[UR4][R124.64], R52 ;  /* 0x000000347c007986 */ /* 0x0003e2000c101d04 */
[----:B--2---:R-:W-:-:S06]  /*2830*/  IMAD.WIDE.U32 R114, R128, 0x10000, RZ ;  /* 0x0001000080727825 */ /* 0x004fcc00078e00ff */
[----:B------:R2:W3:Y:S01]  /*2840*/  F2F.BF16.F32 R141, R126 ;  /* 0x0000007e008d7304 */ /* 0x0004e20000202000 */
[--C-:B------:R-:W-:Y:S01]  /*2850*/  IMAD.WIDE.U32 R128, R110, 0x8, R122.reuse ;  /* 0x000000086e807825 */ /* 0x100fe200078e007a */
[----:B------:R-:W-:Y:S02]  /*2860*/  LOP3.LUT R115, R135, R115, RZ, 0xfc, !PT ;  /* 0x0000007387737212 */ /* 0x000fe400078efcff */
[----:B0-----:R-:W-:Y:S01]  /*2870*/  LOP3.LUT R114, R114, R131, RZ, 0xfc, !PT ;  /* 0x0000008372727212 */ /* 0x001fe200078efcff */
[----:B--2---:R-:W-:-:S04]  /*2880*/  IMAD.WIDE.U32 R126, R108, 0x8, R122 ;  /* 0x000000086c7e7825 */ /* 0x004fc800078e007a */
[C---:B-1----:R-:W-:Y:S01]  /*2890*/  IMAD.WIDE.U32 R124, R109.reuse, 0x10, R102 ;  /* 0x000000106d7c7825 */ /* 0x042fe200078e0066 */
[----:B------:R1:W-:Y:S01]  /*28a0*/  STG.E.64 desc[UR4][R126.64], R120 ;  /* 0x000000787e007986 */ /* 0x0003e2000c101b04 */
[----:B---3--:R-:W-:Y:S02]  /*28b0*/  LOP3.LUT R104, R104, R141, RZ, 0xfc, !PT ;  /* 0x0000008d68687212 */ /* 0x008fe400078efcff */
[----:B------:R-:W-:Y:S01]  /*28c0*/  IMAD.WIDE.U32 R108, R109, 0x8, R122 ;  /* 0x000000086d6c7825 */ /* 0x000fe200078e007a */
[----:B------:R1:W-:Y:S03]  /*28d0*/  STG.E.128 desc[UR4][R124.64], R56 ;  /* 0x000000387c007986 */ /* 0x0003e6000c101d04 */
[--C-:B------:R-:W-:Y:S01]  /*28e0*/  IMAD.WIDE.U32 R54, R110, 0x10, R102.reuse ;  /* 0x000000106e367825 */ /* 0x100fe200078e0066 */
[----:B------:R1:W-:Y:S03]  /*28f0*/  STG.E.64 desc[UR4][R108.64], R118 ;  /* 0x000000766c007986 */ /* 0x0003e6000c101b04 */
[C---:B------:R-:W-:Y:S01]  /*2900*/  IMAD.WIDE.U32 R52, R111.reuse, 0x10, R102 ;  /* 0x000000106f347825 */ /* 0x040fe200078e0066 */
[----:B------:R1:W-:Y:S03]  /*2910*/  STG.E.128 desc[UR4][R54.64], R60 ;  /* 0x0000003c36007986 */ /* 0x0003e6000c101d04 */
[----:B------:R-:W-:Y:S01]  /*2920*/  IMAD.WIDE.U32 R110, R111, 0x8, R122 ;  /* 0x000000086f6e7825 */ /* 0x000fe200078e007a */
[----:B------:R1:W-:Y:S03]  /*2930*/  STG.E.64 desc[UR4][R128.64], R116 ;  /* 0x0000007480007986 */ /* 0x0003e6000c101b04 */
[C---:B------:R-:W-:Y:S01]  /*2940*/  IMAD.WIDE.U32 R102, R112.reuse, 0x10, R102 ;  /* 0x0000001070667825 */ /* 0x040fe200078e0066 */
[----:B------:R1:W-:Y:S03]  /*2950*/  STG.E.128 desc[UR4][R52.64], R64 ;  /* 0x0000004034007986 */ /* 0x0003e6000c101d04 */
[----:B------:R-:W-:Y:S01]  /*2960*/  IMAD.WIDE.U32 R112, R112, 0x8, R122 ;  /* 0x0000000870707825 */ /* 0x000fe200078e007a */
[----:B------:R1:W-:Y:S04]  /*2970*/  STG.E.64 desc[UR4][R110.64], R114 ;  /* 0x000000726e007986 */ /* 0x0003e8000c101b04 */
[----:B------:R1:W-:Y:S04]  /*2980*/  STG.E.128 desc[UR4][R102.64], R68 ;  /* 0x0000004466007986 */ /* 0x0003e8000c101d04 */
[----:B------:R1:W-:Y:S01]  /*2990*/  STG.E.64 desc[UR4][R112.64], R104 ;  /* 0x0000006870007986 */ /* 0x0003e2000c101b04 */
[----:B------:R-:W-:Y:S05]  /*29a0*/  BRA `(.L_x_3400) ;  /* 0x0000001000547947 */ /* 0x000fea0003800000 */
.L_x_3398:
        /* <DEDUP_REMOVED lines=10> */
[----:B------:R-:W-:Y:S01]  /*2a50*/  FFMA.FTZ R120, R120, R117, R118 ;  /* 0x0000007578787223 */ /* 0x000fe20000010076 */
[----:B-----5:R-:W-:Y:S01]  /*2a60*/  FFMA.FTZ R53, R113, R53, R32 ;  /* 0x0000003571357223 */ /* 0x020fe20000010020 */
[-CC-:B------:R-:W-:Y:S01]  /*2a70*/  FFMA.FTZ R59, R136, R117.reuse, R118.reuse ;  /* 0x00000075883b7223 */ /* 0x180fe20000010076 */
[-CC-:B------:R-:W-:Y:S01]  /*2a80*/  FFMA.FTZ R128, R128, R117.reuse, R118.reuse ;  /* 0x0000007580807223 */ /* 0x180fe20000010076 */
[-C--:B------:R-:W-:Y:S01]  /*2a90*/  FFMA.FTZ R140, R140, R117.reuse, R118 ;  /* 0x000000758c8c7223 */ /* 0x080fe20000010076 */
[----:B------:R-:W-:Y:S01]  /*2aa0*/  FMUL.FTZ R53, R53, R114 ;  /* 0x0000007235357220 */ /* 0x000fe20000410000 */
[----:B------:R-:W-:Y:S01]  /*2ab0*/  FADD.FTZ R134, R134, -R59 ;  /* 0x8000003b86867221 */ /* 0x000fe20000010000 */
[----:B------:R-:W-:Y:S01]  /*2ac0*/  FADD.FTZ R128, R125, -R128 ;  /* 0x800000807d807221 */ /* 0x000fe20000010000 */
[----:B------:R-:W-:Y:S01]  /*2ad0*/  FADD.FTZ R140, R137, -R140 ;  /* 0x8000008c898c7221 */ /* 0x000fe20000010000 */
[----:B------:R0:W-:Y:S01]  /*2ae0*/  F2F.BF16.F32 R57, R53 ;  /* 0x0000003500397304 */ /* 0x0001e20000202000 */
[-CC-:B------:R-:W-:Y:S01]  /*2af0*/  FFMA.FTZ R138, R138, R117.reuse, R118.reuse ;  /* 0x000000758a8a7223 */ /* 0x180fe20000010076 */
[C---:B------:R-:W-:Y:S01]  /*2b00*/  FFMA.FTZ R59, R113.reuse, R134, R35 ;  /* 0x00000086713b7223 */ /* 0x040fe20000010023 */
[C---:B------:R-:W-:Y:S01]  /*2b10*/  FFMA.FTZ R125, R113.reuse, R128, R39 ;  /* 0x00000080717d7223 */ /* 0x040fe20000010027 */
[-C--:B------:R-:W-:Y:S01]  /*2b20*/  FFMA.FTZ R130, R130, R117.reuse, R118 ;  /* 0x0000007582827223 */ /* 0x080fe20000010076 */
[----:B------:R-:W-:Y:S01]  /*2b30*/  FFMA.FTZ R55, R113, R140, R33 ;  /* 0x0000008c71377223 */ /* 0x000fe20000010021 */
[----:B------:R-:W-:Y:S01]  /*2b40*/  FADD.FTZ R138, R135, -R138 ;  /* 0x8000008a878a7221 */ /* 0x000fe20000010000 */
[-C--:B------:R-:W-:Y:S01]  /*2b50*/  FMUL.FTZ R56, R59, R114.reuse ;  /* 0x000000723b387220 */ /* 0x080fe20000410000 */
[----:B------:R-:W-:Y:S01]  /*2b60*/  FMUL.FTZ R60, R125, R114 ;  /* 0x000000727d3c7220 */ /* 0x000fe20000410000 */
[----:B0-----:R-:W-:Y:S01]  /*2b70*/  FFMA.FTZ R53, R113, R52, R36 ;  /* 0x0000003471357223 */ /* 0x001fe20000010024 */
[-CC-:B------:R-:W-:Y:S01]  /*2b80*/  FFMA.FTZ R52, R121, R117.reuse, R118.reuse ;  /* 0x0000007579347223 */ /* 0x180fe20000010076 */
[-C--:B------:R-:W-:Y:S01]  /*2b90*/  FFMA.FTZ R105, R105, R117.reuse, R118 ;  /* 0x0000007569697223 */ /* 0x080fe20000010076 */
[----:B------:R-:W-:Y:S01]  /*2ba0*/  FFMA.FTZ R59, R113, R132, R37 ;  /* 0x00000084713b7223 */ /* 0x000fe20000010025 */
[----:B------:R-:W-:Y:S01]  /*2bb0*/  FMUL.FTZ R53, R53, R114 ;  /* 0x0000007235357220 */ /* 0x000fe20000410000 */
[----:B------:R-:W-:Y:S01]  /*2bc0*/  FADD.FTZ R52, R63, -R52 ;  /* 0x800000343f347221 */ /* 0x000fe20000010000 */
[-C--:B------:R-:W-:Y:S01]  /*2bd0*/  FFMA.FTZ R125, R122, R117.reuse, R118 ;  /* 0x000000757a7d7223 */ /* 0x080fe20000010076 */
[----:B------:R-:W-:Y:S01]  /*2be0*/  FADD.FTZ R130, R127, -R130 ;  /* 0x800000827f827221 */ /* 0x000fe20000010000 */
[----:B------:R0:W-:Y:S01]  /*2bf0*/  F2F.BF16.F32 R129, R53 ;  /* 0x0000003500817304 */ /* 0x0001e20000202000 */
[----:B------:R-:W-:Y:S01]  /*2c00*/  FFMA.FTZ R63, R113, R52, R43 ;  /* 0x00000034713f7223 */ /* 0x000fe2000001002b */
[-CC-:B------:R-:W-:Y:S01]  /*2c10*/  FFMA.FTZ R52, R65, R117.reuse, R118.reuse ;  /* 0x0000007541347223 */ /* 0x180fe20000010076 */
[-CC-:B------:R-:W-:Y:S01]  /*2c20*/  FFMA.FTZ R66, R66, R117.reuse, R118.reuse ;  /* 0x0000007542427223 */ /* 0x180fe20000010076 */
[----:B------:R-:W-:Y:S01]  /*2c30*/  FMUL.FTZ R54, R55, R114 ;  /* 0x0000007237367220 */ /* 0x000fe20000410000 */
[-C--:B------:R-:W-:Y:S01]  /*2c40*/  FFMA.FTZ R124, R124, R117.reuse, R118 ;  /* 0x000000757c7c7223 */ /* 0x080fe20000010076 */
[----:B------:R-:W-:Y:S01]  /*2c50*/  FADD.FTZ R115, R115, -R52 ;  /* 0x8000003473737221 */ /* 0x000fe20000010000 */
[----:B------:R-:W-:Y:S01]  /*2c60*/  FFMA.FTZ R52, R71, R117, R118 ;  /* 0x0000007547347223 */ /* 0x000fe20000010076 */
[----:B------:R-:W-:Y:S01]  /*2c70*/  FFMA.FTZ R55, R113, R138, R34 ;  /* 0x0000008a71377223 */ /* 0x000fe20000010022 */
[----:B0-----:R-:W-:Y:S01]  /*2c80*/  FADD.FTZ R53, R123, -R126 ;  /* 0x8000007e7b357221 */ /* 0x001fe20000010000 */
[----:B------:R-:W-:Y:S01]  /*2c90*/  FADD.FTZ R104, R104, -R105 ;  /* 0x8000006968687221 */ /* 0x000fe20000010000 */
[----:B------:R-:W-:Y:S01]  /*2ca0*/  FADD.FTZ R52, R103, -R52 ;  /* 0x8000003467347221 */ /* 0x000fe20000010000 */
[----:B------:R-:W-:Y:S01]  /*2cb0*/  FMUL.FTZ R58, R59, R114 ;  /* 0x000000723b3a7220 */ /* 0x000fe20000410000 */
[C---:B------:R-:W-:Y:S01]  /*2cc0*/  FFMA.FTZ R53, R113.reuse, R53, R40 ;  /* 0x0000003571357223 */ /* 0x040fe20000010028 */
[----:B------:R-:W-:Y:S01]  /*2cd0*/  FADD.FTZ R125, R62, -R125 ;  /* 0x8000007d3e7d7221 */ /* 0x000fe20000010000 */
[----:B------:R-:W-:Y:S01]  /*2ce0*/  FFMA.FTZ R71, R70, R117, R118 ;  /* 0x0000007546477223 */ /* 0x000fe20000010076 */
[----:B------:R-:W-:Y:S01]  /*2cf0*/  FFMA.FTZ R59, R113, R130, R38 ;  /* 0x00000082713b7223 */ /* 0x000fe20000010026 */
[-C--:B------:R-:W-:Y:S01]  /*2d00*/  FMUL.FTZ R53, R53, R114.reuse ;  /* 0x0000007235357220 */ /* 0x080fe20000410000 */
[----:B------:R-:W-:Y:S01]  /*2d10*/  FADD.FTZ R66, R67, -R66 ;  /* 0x8000004243427221 */ /* 0x000fe20000010000 */
[----:B------:R-:W-:Y:S01]  /*2d20*/  FADD.FTZ R124, R61, -R124 ;  /* 0x8000007c3d7c7221 */ /* 0x000fe20000010000 */
[-C--:B------:R-:W-:Y:S01]  /*2d30*/  FMUL.FTZ R55, R55, R114.reuse ;  /* 0x0000007237377220 */ /* 0x080fe20000410000 */
[----:B------:R0:W-:Y:S01]  /*2d40*/  F2F.BF16.F32 R123, R53 ;  /* 0x00000035007b7304 */ /* 0x0001e20000202000 */
[----:B------:R-:W-:Y:S01]  /*2d50*/  FFMA.FTZ R121, R113, R125, R42 ;  /* 0x0000007d71797223 */ /* 0x000fe2000001002a */
[----:B------:R-:W-:Y:S01]  /*2d60*/  FADD.FTZ R102, R102, -R71 ;  /* 0x8000004766667221 */ /* 0x000fe20000010000 */
[----:B------:R-:W-:Y:S01]  /*2d70*/  FMUL.FTZ R59, R59, R114 ;  /* 0x000000723b3b7220 */ /* 0x000fe20000410000 */
[----:B------:R-:W-:Y:S01]  /*2d80*/  FFMA.FTZ R61, R113, R124, R41 ;  /* 0x0000007c713d7223 */ /* 0x000fe20000010029 */
[-C--:B------:R-:W-:Y:S01]  /*2d90*/  FMUL.FTZ R63, R63, R114.reuse ;  /* 0x000000723f3f7220 */ /* 0x080fe20000410000 */
[-C--:B------:R-:W-:Y:S01]  /*2da0*/  FMUL.FTZ R121, R121, R114.reuse ;  /* 0x0000007279797220 */ /* 0x080fe20000410000 */
[-C--:B------:R-:W-:Y:S01]  /*2db0*/  FFMA.FTZ R69, R69, R117.reuse, R118 ;  /* 0x0000007545457223 */ /* 0x080fe20000010076 */
[----:B------:R-:W-:Y:S01]  /*2dc0*/  F2F.BF16.F32 R55, R55 ;  /* 0x0000003700377304 */ /* 0x000fe20000202000 */
[----:B0-----:R-:W-:Y:S01]  /*2dd0*/  FADD.FTZ R53, R119, -R120 ;  /* 0x8000007877357221 */ /* 0x001fe20000010000 */
[----:B------:R-:W-:Y:S01]  /*2de0*/  FFMA.FTZ R119, R64, R117, R118 ;  /* 0x0000007540777223 */ /* 0x000fe20000010076 */
[-C--:B------:R-:W-:Y:S01]  /*2df0*/  FMUL.FTZ R61, R61, R114.reuse ;  /* 0x000000723d3d7220 */ /* 0x080fe20000410000 */
[C---:B------:R-:W-:Y:S01]  /*2e00*/  FFMA.FTZ R115, R113.reuse, R115, R46 ;  /* 0x0000007371737223 */ /* 0x040fe2000001002e */
[----:B------:R-:W-:Y:S01]  /*2e10*/  FFMA.FTZ R53, R113, R53, R44 ;  /* 0x0000003571357223 */ /* 0x000fe2000001002c */
[----:B------:R-:W-:Y:S01]  /*2e20*/  FADD.FTZ R116, R116, -R119 ;  /* 0x8000007774747221 */ /* 0x000fe20000010000 */
[----:B------:R-:W-:Y:S01]  /*2e30*/  FADD.FTZ R69, R68, -R69 ;  /* 0x8000004544457221 */ /* 0x000fe20000010000 */
[----:B------:R-:W-:Y:S01]  /*2e40*/  F2F.BF16.F32 R56, R56 ;  /* 0x0000003800387304 */ /* 0x000fe20000202000 */
[----:B------:R-:W-:Y:S01]  /*2e50*/  FMUL.FTZ R53, R53, R114 ;  /* 0x0000007235357220 */ /* 0x000fe20000410000 */
[----:B------:R-:W-:Y:S01]  /*2e60*/  FFMA.FTZ R119, R113, R116, R45 ;  /* 0x0000007471777223 */ /* 0x000fe2000001002d */
[----:B------:R-:W-:-:S03]  /*2e70*/  FMUL.FTZ R115, R115, R114 ;  /* 0x0000007273737220 */ /* 0x000fc60000410000 */
[----:B------:R-:W-:Y:S02]  /*2e80*/  FMUL.FTZ R119, R119, R114 ;  /* 0x0000007277777220 */ /* 0x000fe40000410000 */
[----:B------:R0:W-:Y:S08]  /*2e90*/  F2F.BF16.F32 R65, R53 ;  /* 0x0000003500417304 */ /* 0x0001f00000202000 */
[----:B------:R-:W-:Y:S01]  /*2ea0*/  F2F.BF16.F32 R54, R54 ;  /* 0x0000003600367304 */ /* 0x000fe20000202000 */
[----:B0-----:R-:W-:-:S04]  /*2eb0*/  FFMA.FTZ R53, R113, R52, R50 ;  /* 0x0000003471357223 */ /* 0x001fc80000010032 */
[----:B------:R-:W-:Y:S01]  /*2ec0*/  FMUL.FTZ R67, R53, R114 ;  /* 0x0000007235437220 */ /* 0x000fe20000410000 */
[----:B------:R-:W-:Y:S02]  /*2ed0*/  FFMA.FTZ R53, R113, R104, R51 ;  /* 0x0000006871357223 */ /* 0x000fe40000010033 */
[----:B------:R0:W-:Y:S02]  /*2ee0*/  F2F.BF16.F32 R62, R63 ;  /* 0x0000003f003e7304 */ /* 0x0001e40000202000 */
[----:B------:R-:W-:Y:S01]  /*2ef0*/  FMUL.FTZ R70, R53, R114 ;  /* 0x0000007235467220 */ /* 0x000fe20000410000 */
[----:B------:R-:W-:-:S05]  /*2f00*/  FFMA.FTZ R53, R113, R102, R49 ;  /* 0x0000006671357223 */ /* 0x000fca0000010031 */
[----:B------:R-:W-:Y:S01]  /*2f10*/  F2F.BF16.F32 R59, R59 ;  /* 0x0000003b003b7304 */ /* 0x000fe20000202000 */
[----:B0-----:R-:W-:Y:S01]  /*2f20*/  FFMA.FTZ R63, R113, R66, R47 ;  /* 0x00000042713f7223 */ /* 0x001fe2000001002f */
[-C--:B------:R-:W-:Y:S01]  /*2f30*/  FMUL.FTZ R66, R53, R114.reuse ;  /* 0x0000007235427220 */ /* 0x080fe20000410000 */
[----:B------:R-:W-:Y:S01]  /*2f40*/  FFMA.FTZ R113, R113, R69, R48 ;  /* 0x0000004571717223 */ /* 0x000fe20000010030 */
[----:B------:R-:W0:Y:S01]  /*2f50*/  LDC.64 R52, c[0x0][0x468] ;  /* 0x00011a00ff347b82 */ /* 0x000e220000000a00 */
[-C--:B------:R-:W-:Y:S02]  /*2f60*/  FMUL.FTZ R63, R63, R114.reuse ;  /* 0x000000723f3f7220 */ /* 0x080fe40000410000 */
        /* <DEDUP_REMOVED lines=43> */
.L_x_3401:
        /* <DEDUP_REMOVED lines=8> */
[----:B-----5:R-:W-:Y:S01]  /*32a0*/  FFMA.FTZ R54, R113, R54, R34 ;  /* 0x0000003671367223 */ /* 0x020fe20000010022 */
        /* <DEDUP_REMOVED lines=8> */
[----:B------:R-:W-:Y:S01]  /*3330*/  FFMA.FTZ R55, R113, R134, R35 ;  /* 0x0000008671377223 */ /* 0x000fe20000010023 */
[----:B------:R-:W-:Y:S01]  /*3340*/  FADD.FTZ R60, R129, -R60 ;  /* 0x8000003c813c7221 */ /* 0x000fe20000010000 */
[-CC-:B------:R-:W-:Y:S01]  /*3350*/  FFMA.FTZ R128, R128, R117.reuse, R118.reuse ;  /* 0x0000007580807223 */ /* 0x180fe20000010076 */
[----:B------:R-:W-:Y:S01]  /*3360*/  FADD.FTZ R116, R116, -R131 ;  /* 0x8000008374747221 */ /* 0x000fe20000010000 */
[----:B------:R0:W-:Y:S01]  /*3370*/  F2F.BF16.F32 R133, R58 ;  /* 0x0000003a00857304 */ /* 0x0001e20000202000 */
[----:B------:R-:W-:Y:S01]  /*3380*/  FFMA.FTZ R63, R113, R122, R43 ;  /* 0x0000007a713f7223 */ /* 0x000fe2000001002b */
[----:B------:R-:W-:Y:S01]  /*3390*/  FMUL.FTZ R59, R55, R114 ;  /* 0x00000072373b7220 */ /* 0x000fe20000410000 */
[----:B------:R-:W-:Y:S01]  /*33a0*/  FFMA.FTZ R57, R113, R60, R37 ;  /* 0x0000003c71397223 */ /* 0x000fe20000010025 */
[-C--:B------:R-:W-:Y:S01]  /*33b0*/  FFMA.FTZ R122, R65, R117.reuse, R118 ;  /* 0x00000075417a7223 */ /* 0x080fe20000010076 */
[----:B------:R-:W-:Y:S01]  /*33c0*/  FADD.FTZ R60, R125, -R128 ;  /* 0x800000807d3c7221 */ /* 0x000fe20000010000 */
[----:B------:R-:W-:Y:S01]  /*33d0*/  FFMA.FTZ R65, R113, R116, R45 ;  /* 0x0000007471417223 */ /* 0x000fe2000001002d */
[-C--:B------:R-:W-:Y:S01]  /*33e0*/  FFMA.FTZ R116, R66, R117.reuse, R118 ;  /* 0x0000007542747223 */ /* 0x080fe20000010076 */
[----:B------:R1:W-:Y:S01]  /*33f0*/  F2F.BF16.F32 R132, R59 ;  /* 0x0000003b00847304 */ /* 0x0003e20000202000 */
[----:B0-----:R-:W-:Y:S01]  /*3400*/  FADD.FTZ R58, R127, -R130 ;  /* 0x800000827f3a7221 */ /* 0x001fe20000010000 */
[-C--:B------:R-:W-:Y:S01]  /*3410*/  FFMA.FTZ R130, R126, R117.reuse, R118 ;  /* 0x000000757e827223 */ /* 0x080fe20000010076 */
[----:B------:R-:W-:Y:S01]  /*3420*/  FFMA.FTZ R62, R113, R62, R42 ;  /* 0x0000003e713e7223 */ /* 0x000fe2000001002a */
[----:B------:R-:W-:Y:S01]  /*3430*/  FADD.FTZ R116, R67, -R116 ;  /* 0x8000007443747221 */ /* 0x000fe20000010000 */
[C---:B------:R-:W-:Y:S01]  /*3440*/  FFMA.FTZ R58, R113.reuse, R58, R38 ;  /* 0x0000003a713a7223 */ /* 0x040fe20000010026 */
[-C--:B------:R-:W-:Y:S01]  /*3450*/  FFMA.FTZ R140, R140, R117.reuse, R118 ;  /* 0x000000758c8c7223 */ /* 0x080fe20000010076 */
[----:B------:R-:W-:Y:S01]  /*3460*/  FMUL.FTZ R121, R62, R114 ;  /* 0x000000723e797220 */ /* 0x000fe20000410000 */
[C---:B------:R-:W-:Y:S01]  /*3470*/  FFMA.FTZ R67, R113.reuse, R116, R47 ;  /* 0x0000007471437223 */ /* 0x040fe2000001002f */
[----:B-1----:R-:W-:Y:S01]  /*3480*/  FFMA.FTZ R59, R113, R60, R39 ;  /* 0x0000003c713b7223 */ /* 0x002fe20000010027 */
        /* <DEDUP_REMOVED lines=10> */
[C---:B------:R-:W-:Y:S01]  /*3530*/  FFMA.FTZ R53, R113.reuse, R140, R33 ;  /* 0x0000008c71357223 */ /* 0x040fe20000010021 */
[-CC-:B------:R-:W-:Y:S01]  /*3540*/  FFMA.FTZ R103, R70, R117.reuse, R118.reuse ;  /* 0x0000007546677223 */ /* 0x180fe20000010076 */
[----:B------:R-:W1:Y:S01]  /*3550*/  F2F.BF16.F32 R123, R123 ;  /* 0x0000007b007b7304 */ /* 0x000e620000202000 */
[-C--:B0-----:R-:W-:Y:S01]  /*3560*/  FFMA.FTZ R128, R120, R117.reuse, R118 ;  /* 0x0000007578807223 */ /* 0x081fe20000010076 */
[C---:B------:R-:W-:Y:S01]  /*3570*/  FFMA.FTZ R66, R113.reuse, R122, R46 ;  /* 0x0000007a71427223 */ /* 0x040fe2000001002e */
[----:B------:R-:W-:Y:S01]  /*3580*/  FFMA.FTZ R61, R113, R124, R41 ;  /* 0x0000007c713d7223 */ /* 0x000fe20000010029 */
[-C--:B------:R-:W-:Y:S01]  /*3590*/  FMUL.FTZ R135, R53, R114.reuse ;  /* 0x0000007235877220 */ /* 0x080fe20000410000 */
[----:B------:R-:W-:Y:S01]  /*35a0*/  FADD.FTZ R102, R102, -R103 ;  /* 0x8000006766667221 */ /* 0x000fe20000010000 */
[----:B------:R-:W-:Y:S01]  /*35b0*/  FMUL.FTZ R127, R57, R114 ;  /* 0x00000072397f7220 */ /* 0x000fe20000410000 */
[----:B------:R-:W-:Y:S01]  /*35c0*/  FFMA.FTZ R56, R113, R56, R36 ;  /* 0x0000003871387223 */ /* 0x000fe20000010024 */
[----:B------:R0:W-:Y:S01]  /*35d0*/  F2F.BF16.F32 R120, R121 ;  /* 0x0000007900787304 */ /* 0x0001e20000202000 */
[-C--:B------:R-:W-:Y:S01]  /*35e0*/  FMUL.FTZ R124, R61, R114.reuse ;  /* 0x000000723d7c7220 */ /* 0x080fe20000410000 */
[----:B------:R-:W-:Y:S01]  /*35f0*/  FMUL.FTZ R115, R66, R114 ;  /* 0x0000007242737220 */ /* 0x000fe20000410000 */
[C---:B------:R-:W-:Y:S01]  /*3600*/  FFMA.FTZ R60, R113.reuse, R60, R40 ;  /* 0x0000003c713c7223 */ /* 0x040fe20000010028 */
[----:B------:R-:W-:Y:S01]  /*3610*/  FFMA.FTZ R70, R113, R116, R50 ;  /* 0x0000007471467223 */ /* 0x000fe20000010032 */
[----:B------:R-:W-:Y:S01]  /*3620*/  FADD.FTZ R128, R119, -R128 ;  /* 0x8000008077807221 */ /* 0x000fe20000010000 */
[-C--:B------:R-:W-:Y:S01]  /*3630*/  FMUL.FTZ R119, R63, R114.reuse ;  /* 0x000000723f777220 */ /* 0x080fe20000410000 */
[----:B------:R-:W-:Y:S01]  /*3640*/  FMUL.FTZ R129, R56, R114 ;  /* 0x0000007238817220 */ /* 0x000fe20000410000 */
[----:B------:R-:W-:Y:S01]  /*3650*/  F2F.BF16.F32 R135, R135 ;  /* 0x0000008700877304 */ /* 0x000fe20000202000 */
[-CC-:B0-----:R-:W-:Y:S01]  /*3660*/  FFMA.FTZ R121, R105, R117.reuse, R118.reuse ;  /* 0x0000007569797223 */ /* 0x181fe20000010076 */
[----:B------:R-:W-:Y:S01]  /*3670*/  FFMA.FTZ R117, R69, R117, R118 ;  /* 0x0000007545757223 */ /* 0x000fe20000010076 */
[----:B------:R-:W-:Y:S01]  /*3680*/  FFMA.FTZ R69, R113, R102, R49 ;  /* 0x0000006671457223 */ /* 0x000fe20000010031 */
[-C--:B------:R-:W-:Y:S01]  /*3690*/  FMUL.FTZ R125, R60, R114.reuse ;  /* 0x000000723c7d7220 */ /* 0x080fe20000410000 */
[----:B------:R-:W-:Y:S01]  /*36a0*/  FADD.FTZ R122, R104, -R121 ;  /* 0x80000079687a7221 */ /* 0x000fe20000010000 */
[----:B------:R-:W-:Y:S01]  /*36b0*/  FMUL.FTZ R104, R67, R114 ;  /* 0x0000007243687220 */ /* 0x000fe20000410000 */
[----:B------:R-:W-:Y:S01]  /*36c0*/  FADD.FTZ R68, R68, -R117 ;  /* 0x8000007544447221 */ /* 0x000fe20000010000 */
[----:B------:R-:W0:Y:S01]  /*36d0*/  LDC.64 R102, c[0x0][0x478] ;  /* 0x00011e00ff667b82 */ /* 0x000e220000000a00 */
[C---:B------:R-:W-:Y:S01]  /*36e0*/  FFMA.FTZ R71, R113.reuse, R122, R51 ;  /* 0x0000007a71477223 */ /* 0x040fe20000010033 */
[----:B------:R2:W-:Y:S01]  /*36f0*/  F2F.BF16.F32 R105, R115 ;  /* 0x0000007300697304 */ /* 0x0005e20000202000 */
[C---:B------:R-:W-:Y:S01]  /*3700*/  FFMA.FTZ R52, R113.reuse, R52, R32 ;  /* 0x0000003471347223 */ /* 0x040fe20000010020 */
[----:B------:R-:W-:Y:S01]  /*3710*/  FFMA.FTZ R64, R113, R128, R44 ;  /* 0x0000008071407223 */ /* 0x000fe2000001002c */
[----:B------:R-:W-:Y:S01]  /*3720*/  FMUL.FTZ R121, R71, R114 ;  /* 0x0000007247797220 */ /* 0x000fe20000410000 */
[----:B------:R-:W-:Y:S01]  /*3730*/  FFMA.FTZ R68, R113, R68, R48 ;  /* 0x0000004471447223 */ /* 0x000fe20000010030 */
        /* <DEDUP_REMOVED lines=59> */
[----:B------:R2:W-:Y:S02]  /*3af0*/  STG.E.64 desc[UR4][R112.64], R104 ;  /* 0x0000006870007986 */ /* 0x0005e4000c101b04 */
.L_x_3400:
[----:B0123--:R-:W0:Y:S01]  /*3b00*/  LDC.64 R52, c[0x0][0x380] ;  /* 0x0000e000ff347b82 */ /* 0x00fe220000000a00 */
[----:B------:R-:W-:Y:S02]  /*3b10*/  PLOP3.LUT P2, PT, P2, PT, PT, 0x8, 0x80 ;  /* 0x000000000080781c */ /* 0x000fe4000174e170 */
[----:B0-----:R-:W-:-:S04]  /*3b20*/  IADD3 R93, PT, PT, R93, R52, RZ ;  /* 0x000000345d5d7210 */ /* 0x001fc80007ffe0ff */
[----:B------:R-:W-:-:S13]  /*3b30*/  ISETP.GE.AND P0, PT, R93, R53, PT ;  /* 0x000000355d00720c */ /* 0x000fda0003f06270 */
[----:B------:R-:W-:Y:S05]  /*3b40*/  @!P0 BRA `(.L_x_3402) ;  /* 0xffffffc800b08947 */ /* 0x000fea000383ffff */
[----:B-----5:R-:W-:Y:S02]  /*3b50*/  MOV R43, R4 ;  /* 0x00000004002b7202 */ /* 0x020fe40000000f00 */
        /* <DEDUP_REMOVED lines=39> */
.L_x_3397:
        /* <DEDUP_REMOVED lines=18> */
.L_x_3403:
        /* <DEDUP_REMOVED lines=9> */
.L_x_10841:


//--------------------- .text._ZN10layer_norm13ln_bwd_kernelINS_13Kernel_traitsI13__nv_bfloat16S2_fS2_fjLj2560ELj1ELj1ELj4ELj8ENS_18Kernel_traits_baseILj2560ES2_S2_fS2_fjLj128EEEEELb0ELb0ELb1ELb0EEEvNS_9BwdParamsE --------------------------
	.section	.text._ZN10layer_norm13ln_bwd_kernelINS_13Kernel_traitsI13__nv_bfloat16S2_fS2_fjLj2560ELj1ELj1ELj4ELj8ENS_18Kernel_traits_baseILj2560ES2_S2_fS2_fjLj128EEEEELb0ELb0ELb1ELb0EEEvNS_9BwdParamsE,"ax",@progbits
	.align	128
        .global         _ZN10layer_norm13ln_bwd_kernelINS_13Kernel_traitsI13__nv_bfloat16S2_fS2_fjLj2560ELj1ELj1ELj4ELj8ENS_18Kernel_traits_baseILj2560ES2_S2_fS2_fjLj128EEEEELb0ELb0ELb1ELb0EEEvNS_9BwdParamsE
        .type           _ZN10layer_norm13ln_bwd_kernelINS_13Kernel_traitsI13__nv_bfloat16S2_fS2_fjLj2560ELj1ELj1ELj4ELj8ENS_18Kernel_traits_baseILj2560ES2_S2_fS2_fjLj128EEEEELb0ELb0ELb1ELb0EEEvNS_9BwdParamsE,@function
        .size           _ZN10layer_norm13ln_bwd_kernelINS_13Kernel_traitsI13__nv_bfloat16S2_fS2_fjLj2560ELj1ELj1ELj4ELj8ENS_18Kernel_traits_baseILj2560ES2_S2_fS2_fjLj128EEEEELb0ELb0ELb1ELb0EEEvNS_9BwdParamsE,(.L_x_10842 - _ZN10layer_norm13ln_bwd_kernelINS_13Kernel_traitsI13__nv_bfloat16S2_fS2_fjLj2560ELj1ELj1ELj4ELj8ENS_18Kernel_traits_baseILj2560ES2_S2_fS2_fjLj128EEEEELb0ELb0ELb1ELb0EEEvNS_9BwdParamsE)
        .other          _ZN10layer_norm13ln_bwd_kernelINS_13Kernel_traitsI13__nv_bfloat16S2_fS2_fjLj2560ELj1ELj1ELj4ELj8ENS_18Kernel_traits_baseILj2560ES2_S2_fS2_fjLj128EEEEELb0ELb0ELb1ELb0EEEvNS_9BwdParamsE,@"STO_CUDA_ENTRY STV_DEFAULT"
_ZN10layer_norm13ln_bwd_kernelINS_13Kernel_traitsI13__nv_bfloat16S2_fS2_fjLj2560ELj1ELj1ELj4ELj8ENS_18Kernel_traits_baseILj2560ES2_S2_fS2_fjLj128EEEEELb0ELb0ELb1ELb0EEEvNS_9BwdParamsE:
.text._ZN10layer_norm13ln_bwd_kernelINS_13Kernel_traitsI13__nv_bfloat16S2_fS2_fjLj2560ELj1ELj1ELj4ELj8ENS_18Kernel_traits_baseILj2560ES2_S2_fS2_fjLj128EEEEELb0ELb0ELb1ELb0EEEvNS_9BwdParamsE:
        /* <DEDUP_REMOVED lines=17> */
[----:B-1----:R-:W-:Y:S01]  /*0110*/  UISETP.GE.AND UP0, UPT, UR9, UR4, UPT ;  /* 0x000000040900728c */ /* 0x002fe2000bf06270 */
[----:B------:R-:W-:-:S02]  /*0120*/  P2R R92, PR, RZ, 0x8 ;  /* 0x00000008ff5c7803 */ /* 0x000fc40000000000 */
        /* <DEDUP_REMOVED lines=40> */
[----:B0-----:R-:W-:Y:S06]  /*03b0*/  BRA.U UP0, `(.L_x_3404) ;  /* 0x0000005100547547 */ /* 0x001fec000b800000 */
[----:B-----5:R-:W-:Y:S02]  /*03c0*/  MOV R18, R6 ;  /* 0x0000000600127202 */ /* 0x020fe40000000f00 */
[----:B------:R-:W-:Y:S02]  /*03d0*/  CS2R R80, SRZ ;  /* 0x0000000000507805 */ /* 0x000fe4000001ff00 */
[--C-:B------:R-:W-:Y:S02]  /*03e0*/  SHF.R.U64 R17, R6, 0x10, R7.reuse ;  /* 0x0000001006117819 */ /* 0x100fe40000001207 */
[----:B------:R-:W-:Y:S02]  /*03f0*/  CS2R R82, SRZ ;  /* 0x0000000000527805 */ /* 0x000fe4000001ff00 */
[----:B------:R-:W-:Y:S02]  /*0400*/  SHF.R.U32.HI R3, RZ, 0x10, R7 ;  /* 0x00000010ff037819 */ /* 0x000fe40000011607 */
[----:B------:R-:W-:-:S02]  /*0410*/  CS2R R76, SRZ ;  /* 0x00000000004c7805 */ /* 0x000fc4000001ff00 */
[----:B------:R-:W-:Y:S02]  /*0420*/  MOV R4, R8 ;  /* 0x0000000800047202 */ /* 0x000fe40000000f00 */
[----:B------:R-:W-:Y:S02]  /*0430*/  CS2R R78, SRZ ;  /* 0x00000000004e7805 */ /* 0x000fe4000001ff00 */
[----:B------:R-:W-:Y:S02]  /*0440*/  SHF.R.U32.HI R5, RZ, 0x10, R9 ;  /* 0x00000010ff057819 */ /* 0x000fe40000011609 */
[----:B------:R-:W-:Y:S02]  /*0450*/  CS2R R72, SRZ ;  /* 0x0000000000487805 */ /* 0x000fe4000001ff00 */
[----:B------:R-:W-:Y:S02]  /*0460*/  MOV R6, R10 ;  /* 0x0000000a00067202 */ /* 0x000fe40000000f00 */
        /* <DEDUP_REMOVED lines=29> */
[--C-:B------:R-:W-:Y:S01]  /*0640*/  SHF.R.U64 R2, R108, 0x10, R109.reuse ;  /* 0x000000106c027819 */ /* 0x100fe2000000126d */
[----:B------:R-:W0:Y:S01]  /*0650*/  LDCU.U8 UR12, c[0x0][0x410] ;  /* 0x00008200ff0c77ac */ /* 0x000e220008000000 */
[----:B------:R-:W-:-:S02]  /*0660*/  SHF.R.U32.HI R0, RZ, 0x10, R109 ;  /* 0x00000010ff007819 */ /* 0x000fc4000001166d */
[----:B------:R-:W-:Y:S01]  /*0670*/  MOV R19, UR9 ;  /* 0x0000000900137c02 */ /* 0x000fe20008000f00 */
[----:B------:R-:W-:Y:S01]  /*0680*/  UPLOP3.LUT UP1, UPT, UPT, UPT, UPT, 0x40, 0x4 ;  /* 0x000000000004789c */ /* 0x000fe20003f2e870 */
[----:B------:R-:W-:Y:S01]  /*0690*/  PRMT R6, R22, 0x7610, R6 ;  /* 0x0000761016067816 */ /* 0x000fe20000000006 */
[----:B------:R-:W1:Y:S01]  /*06a0*/  LDCU UR16, c[0x0][0x40c] ;  /* 0x00008180ff1077ac */ /* 0x000e620008000800 */
[----:B------:R-:W-:Y:S02]  /*06b0*/  PRMT R5, R23, 0x7610, R5 ;  /* 0x0000761017057816 */ /* 0x000fe40000000005 */
[----:B------:R-:W-:Y:S01]  /*06c0*/  PRMT R4, R24, 0x7610, R4 ;  /* 0x0000761018047816 */ /* 0x000fe20000000004 */
[----:B------:R-:W2:Y:S01]  /*06d0*/  LDCU UR13, c[0x0][0x400] ;  /* 0x00008000ff0d77ac */ /* 0x000ea20008000800 */
[----:B------:R-:W-:Y:S01]  /*06e0*/  PRMT R3, R25, 0x7610, R3 ;  /* 0x0000761019037816 */ /* 0x000fe20000000003 */
[----:B------:R-:W3:Y:S01]  /*06f0*/  LDCU.64 UR14, c[0x0][0x438] ;  /* 0x00008700ff0e77ac */ /* 0x000ee20008000a00 */
[----:B------:R-:W4:Y:S05]  /*0700*/  LDCU.64 UR6, c[0x0][0x478] ;  /* 0x00008f00ff0677ac */ /* 0x000f2a0008000a00 */
.L_x_3467:
        /* <DEDUP_REMOVED lines=14> */
[----:B------:R-:W0:Y:S01]  /*07f0*/  LDC.64 R88, c[0x0][0x3c0] ;  /* 0x0000f000ff587b82 */ /* 0x000e220000000a00 */
[----:B------:R-:W-:-:S07]  /*0800*/  SHF.R.S32.HI R90, RZ, 0x1f, R19 ;  /* 0x0000001fff5a7819 */ /* 0x000fce0000011413 */
[----:B------:R-:W1:Y:S01]  /*0810*/  LDC R100, c[0x0][0x388] ;  /* 0x0000e200ff647b82 */ /* 0x000e620000000800 */
[----:B0-----:R-:W-:-:S04]  /*0820*/  LEA R88, P0, R19, R88, 0x2 ;  /* 0x0000005813587211 */ /* 0x001fc800078010ff */
[----:B------:R-:W-:-:S05]  /*0830*/  LEA.HI.X R89, R19, R89, R90, 0x2, P0 ;  /* 0x0000005913597211 */ /* 0x000fca00000f145a */
[----:B------:R-:W2:Y:S01]  /*0840*/  LDG.E R88, desc[UR10][R88.64] ;  /* 0x0000000a58587981 */ /* 0x000ea2000c1e1900 */
[----:B------:R-:W-:Y:S01]  /*0850*/  IADD3 R91, PT, PT, R99, -0x1, RZ ;  /* 0xffffffff635b7810 */ /* 0x000fe20007ffe0ff */
[-C--:B-1----:R-:W-:Y:S01]  /*0860*/  IMAD R90, R19, R100.reuse, RZ ;  /* 0x00000064135a7224 */ /* 0x082fe200078e02ff */
[C---:B------:R-:W-:Y:S01]  /*0870*/  ISETP.GE.U32.AND P6, PT, R20.reuse, 0x80, PT ;  /* 0x000000801400780c */ /* 0x040fe20003fc6070 */
[----:B------:R-:W-:Y:S01]  /*0880*/  BSSY.RECONVERGENT B1, `(.L_x_3407) ;  /* 0x0000047000017945 */ /* 0x000fe20003800200 */
[----:B------:R-:W-:Y:S01]  /*0890*/  ISETP.NE.AND P0, PT, RZ, UR12, PT ;  /* 0x0000000cff007c0c */ /* 0x000fe2000bf05270 */
[----:B------:R-:W-:Y:S01]  /*08a0*/  IMAD R92, R91, R100, RZ ;  /* 0x000000645b5c7224 */ /* 0x000fe200078e02ff */
[----:B------:R-:W-:Y:S02]  /*08b0*/  SHF.R.S32.HI R91, RZ, 0x1f, R90 ;  /* 0x0000001fff5b7819 */ /* 0x000fe4000001145a */
[----:B------:R-:W-:Y:S02]  /*08c0*/  ISETP.GE.U32.AND P5, PT, R20, 0x100, PT ;  /* 0x000001001400780c */ /* 0x000fe40003fa6070 */
[----:B------:R-:W-:-:S02]  /*08d0*/  SHF.R.S32.HI R93, RZ, 0x1f, R92 ;  /* 0x0000001fff5d7819 */ /* 0x000fc4000001145c */
[----:B------:R-:W-:Y:S02]  /*08e0*/  LEA.HI R90, R91, R90, RZ, 0x2 ;  /* 0x0000005a5b5a7211 */ /* 0x000fe400078f10ff */
[----:B------:R-:W-:Y:S02]  /*08f0*/  LEA.HI R92, R93, R92, RZ, 0x2 ;  /* 0x0000005c5d5c7211 */ /* 0x000fe400078f10ff */
[----:B------:R-:W-:Y:S02]  /*0900*/  LEA.HI.SX32 R144, R90, R21, 0x1e ;  /* 0x000000155a907211 */ /* 0x000fe400078ff2ff */
[C---:B------:R-:W-:Y:S02]  /*0910*/  ISETP.GE.U32.AND P1, PT, R20.reuse, 0x180, PT ;  /* 0x000001801400780c */ /* 0x040fe40003f26070 */
[C---:B------:R-:W-:Y:S02]  /*0920*/  ISETP.GE.U32.AND P2, PT, R20.reuse, 0x200, PT ;  /* 0x000002001400780c */ /* 0x040fe40003f46070 */
[----:B------:R-:W-:-:S02]  /*0930*/  ISETP.GE.U32.AND P4, PT, R20, 0x280, PT ;  /* 0x000002801400780c */ /* 0x000fc40003f86070 */
[----:B------:R-:W-:Y:S02]  /*0940*/  MOV R145, RZ ;  /* 0x000000ff00917202 */ /* 0x000fe40000000f00 */
[----:B------:R-:W-:Y:S02]  /*0950*/  MOV R148, RZ ;  /* 0x000000ff00947202 */ /* 0x000fe40000000f00 */
        /* <DEDUP_REMOVED lines=12> */
[----:B------:R-:W3:Y:S01]  /*0a20*/  LDG.E.128 R88, desc[UR10][R88.64] ;  /* 0x0000000a58587981 */ /* 0x000ee2000c1e1d00 */
[----:B0-----:R-:W-:-:S05]  /*0a30*/  @P0 IMAD.WIDE.U32 R94, R146, 0x10, R94 ;  /* 0x00000010925e0825 */ /* 0x001fca00078e005e */
[----:B------:R0:W5:Y:S01]  /*0a40*/  @P0 LDG.E.128 R40, desc[UR10][R94.64] ;  /* 0x0000000a5e280981 */ /* 0x000162000c1e1d00 */
[----:B------:R-:W-:Y:S02]  /*0a50*/  SHF.L.U32 R141, R108, 0x10, RZ ;  /* 0x000000106c8d7819 */ /* 0x000fe400000006ff */
[----:B------:R-:W-:Y:S02]  /*0a60*/  SHF.L.U32 R138, R2, 0x10, RZ ;  /* 0x00000010028a7819 */ /* 0x000fe400000006ff */
[----:B------:R-:W-:Y:S02]  /*0a70*/  IADD3 R149, PT, PT, R149, 0x80, RZ ;  /* 0x0000008095957810 */ /* 0x000fe40007ffe0ff */
[----:B------:R-:W-:Y:S02]  /*0a80*/  IADD3 R146, PT, PT, R146, 0x80, RZ ;  /* 0x0000008092927810 */ /* 0x000fe40007ffe0ff */
[----:B--2---:R-:W-:Y:S02]  /*0a90*/  MOV R101, R92 ;  /* 0x0000005c00657202 */ /* 0x004fe40000000f00 */
[----:B------:R-:W-:-:S02]  /*0aa0*/  SHF.R.U64 R137, R92, 0x10, R93 ;  /* 0x000000105c897819 */ /* 0x000fc4000000125d */
[----:B------:R-:W-:Y:S01]  /*0ab0*/  SHF.L.U32 R101, R101, 0x10, RZ ;  /* 0x0000001065657819 */ /* 0x000fe200000006ff */
[C---:B---3--:R-:W-:Y:S01]  /*0ac0*/  FADD.FTZ R143, -R147.reuse, R88 ;  /* 0x00000058938f7221 */ /* 0x048fe20000010100 */
[----:B------:R-:W-:Y:S01]  /*0ad0*/  MOV R136, R93 ;  /* 0x0000005d00887202 */ /* 0x000fe20000000f00 */
[----:B------:R-:W-:Y:S01]  /*0ae0*/  FADD.FTZ R89, -R147, R89 ;  /* 0x0000005993597221 */ /* 0x000fe20000010100 */
[----:B------:R-:W-:Y:S01]  /*0af0*/  SHF.L.U32 R88, R137, 0x10, RZ ;  /* 0x0000001089587819 */ /* 0x000fe200000006ff */
[C---:B-----5:R-:W-:Y:S01]  /*0b00*/  FMUL.FTZ R143, R98.reuse, R143 ;  /* 0x0000008f628f7220 */ /* 0x060fe20000410000 */
[----:B------:R-:W-:Y:S01]  /*0b10*/  FMUL.FTZ R141, R141, R101 ;  /* 0x000000658d8d7220 */ /* 0x000fe20000410000 */
[----:B------:R-:W-:Y:S01]  /*0b20*/  SHF.R.U32.HI R145, RZ, 0x10, R93 ;  /* 0x00000010ff917819 */ /* 0x000fe2000001165d */
[C---:B------:R-:W-:Y:S01]  /*0b30*/  FADD.FTZ R139, -R147.reuse, R90 ;  /* 0x0000005a938b7221 */ /* 0x040fe20000010100 */
[----:B------:R-:W-:Y:S01]  /*0b40*/  FADD.FTZ R93, -R147, R91 ;  /* 0x0000005b935d7221 */ /* 0x000fe20000010100 */
[----:B------:R-:W-:Y:S01]  /*0b50*/  SHF.L.U32 R137, R109, 0x10, RZ ;  /* 0x000000106d897819 */ /* 0x000fe200000006ff */
[----:B------:R-:W-:Y:S01]  /*0b60*/  FMUL.FTZ R140, R98, R89 ;  /* 0x00000059628c7220 */ /* 0x000fe20000410000 */
[----:B------:R-:W-:Y:S01]  /*0b70*/  SHF.L.U32 R136, R136, 0x10, RZ ;  /* 0x0000001088887819 */ /* 0x000fe200000006ff */
[-C--:B------:R-:W-:Y:S01]  /*0b80*/  FMUL.FTZ R138, R138, R88.reuse ;  /* 0x000000588a8a7220 */ /* 0x080fe20000410000 */
[----:B------:R-:W-:Y:S01]  /*0b90*/  FADD.FTZ R89, RZ, R141 ;  /* 0x0000008dff597221 */ /* 0x000fe20000010000 */
[C---:B------:R-:W-:Y:S01]  /*0ba0*/  FFMA.FTZ R91, R143.reuse, R141, RZ ;  /* 0x0000008d8f5b7223 */ /* 0x040fe200000100ff */
[----:B------:R-:W-:Y:S01]  /*0bb0*/  FADD.FTZ R60, R60, R101 ;  /* 0x000000653c3c7221 */ /* 0x000fe20000010000 */
[----:B------:R-:W-:Y:S01]  /*0bc0*/  FFMA.FTZ R80, R143, R101, R80 ;  /* 0x000000658f507223 */ /* 0x000fe20000010050 */
        /* <DEDUP_REMOVED lines=11> */
[-C--:B------:R-:W-:Y:S01]  /*0c80*/  FMUL.FTZ R101, R101, R92.reuse ;  /* 0x0000005c65657220 */ /* 0x080fe20000410000 */
[----:B------:R-:W-:Y:S01]  /*0c90*/  FADD.FTZ R88, R88, R137 ;  /* 0x0000008958587221 */ /* 0x000fe20000010000 */
[----:B------:R-:W-:Y:S01]  /*0ca0*/  FFMA.FTZ R89, R139, R137, R90 ;  /* 0x000000898b597223 */ /* 0x000fe2000001005a */
[----:B------:R-:W-:Y:S01]  /*0cb0*/  FADD.FTZ R63, R63, R92 ;  /* 0x0000005c3f3f7221 */ /* 0x000fe20000010000 */
[----:B------:R-:W-:Y:S01]  /*0cc0*/  FFMA.FTZ R83, R136, R92, R83 ;  /* 0x0000005c88537223 */ /* 0x000fe20000010053 */
[----:B------:R-:W-:Y:S01]  /*0cd0*/  FADD.FTZ R145, R88, R101 ;  /* 0x0000006558917221 */ /* 0x000fe20000010000 */
[----:B0-----:R-:W-:-:S07]  /*0ce0*/  FFMA.FTZ R148, R136, R101, R89 ;  /* 0x0000006588947223 */ /* 0x001fce0000010059 */
.L_x_3408:
[----:B----4-:R-:W-:Y:S05]  /*0cf0*/  BSYNC.RECONVERGENT B1 ;  /* 0x0000000000017941 */ /* 0x010fea0003800200 */
.L_x_3407:
        /* <DEDUP_REMOVED lines=15> */
[----:B------:R-:W-:Y:S02]  /*0df0*/  SHF.L.U32 R106, R16, 0x10, RZ ;  /* 0x00000010106a7819 */ /* 0x000fe400000006ff */
[----:B------:R-:W-:Y:S02]  /*0e00*/  IADD3 R149, PT, PT, R149, 0x80, RZ ;  /* 0x0000008095957810 */ /* 0x000fe40007ffe0ff */
[----:B------:R-:W-:Y:S02]  /*0e10*/  IADD3 R146, PT, PT, R146, 0x80, RZ ;  /* 0x0000008092927810 */ /* 0x000fe40007ffe0ff */
[----:B--2---:R-:W-:-:S02]  /*0e20*/  MOV R103, R94 ;  /* 0x0000005e00677202 */ /* 0x004fc40000000f00 */
[--C-:B------:R-:W-:Y:S02]  /*0e30*/  SHF.R.U64 R104, R94, 0x10, R95.reuse ;  /* 0x000000105e687819 */ /* 0x100fe4000000125f */
[----:B------:R-:W-:Y:S02]  /*0e40*/  MOV R107, R95 ;  /* 0x0000005f006b7202 */ /* 0x000fe40000000f00 */
[----:B------:R-:W-:Y:S01]  /*0e50*/  SHF.R.U32.HI R110, RZ, 0x10, R95 ;  /* 0x00000010ff6e7819 */ /* 0x000fe2000001165f */
[C---:B---3--:R-:W-:Y:S01]  /*0e60*/  FADD.FTZ R95, -R147.reuse, R88 ;  /* 0x00000058935f7221 */ /* 0x048fe20000010100 */
[----:B------:R-:W-:Y:S01]  /*0e70*/  FADD.FTZ R111, -R147, R89 ;  /* 0x00000059936f7221 */ /* 0x000fe20000010100 */
[----:B------:R-:W-:Y:S02]  /*0e80*/  SHF.L.U32 R89, R103, 0x10, RZ ;  /* 0x0000001067597819 */ /* 0x000fe400000006ff */
[----:B-----5:R-:W-:Y:S01]  /*0e90*/  FMUL.FTZ R103, R98, R95 ;  /* 0x0000005f62677220 */ /* 0x020fe20000410000 */
[----:B------:R-:W-:Y:S01]  /*0ea0*/  FADD.FTZ R151, -R147, R90 ;  /* 0x0000005a93977221 */ /* 0x000fe20000010100 */
[----:B------:R-:W-:Y:S01]  /*0eb0*/  SHF.L.U32 R88, R104, 0x10, RZ ;  /* 0x0000001068587819 */ /* 0x000fe200000006ff */
[-C--:B------:R-:W-:Y:S01]  /*0ec0*/  FMUL.FTZ R102, R102, R89.reuse ;  /* 0x0000005966667220 */ /* 0x080fe20000410000 */
[----:B------:R-:W-:Y:S01]  /*0ed0*/  FADD.FTZ R56, R56, R89 ;  /* 0x0000005938387221 */ /* 0x000fe20000010000 */
[----:B------:R-:W-:Y:S01]  /*0ee0*/  FFMA.FTZ R76, R103, R89, R76 ;  /* 0x00000059674c7223 */ /* 0x000fe2000001004c */
[C---:B------:R-:W-:Y:S01]  /*0ef0*/  FMUL.FTZ R104, R98.reuse, R111 ;  /* 0x0000006f62687220 */ /* 0x040fe20000410000 */
[----:B------:R-:W-:Y:S01]  /*0f00*/  SHF.L.U32 R89, R107, 0x10, RZ ;  /* 0x000000106b597819 */ /* 0x000fe200000006ff */
[----:B------:R-:W-:Y:S01]  /*0f10*/  FMUL.FTZ R107, R98, R151 ;  /* 0x00000097626b7220 */ /* 0x000fe20000410000 */
[----:B------:R-:W-:Y:S01]  /*0f20*/  FADD.FTZ R91, -R147, R91 ;  /* 0x0000005b935b7221 */ /* 0x000fe20000010100 */
[-C--:B------:R-:W-:Y:S01]  /*0f30*/  FMUL.FTZ R105, R105, R88.reuse ;  /* 0x0000005869697220 */ /* 0x080fe20000410000 */
[----:B------:R-:W-:Y:S01]  /*0f40*/  FADD.FTZ R57, R57, R88 ;  /* 0x0000005839397221 */ /* 0x000fe20000010000 */
[----:B------:R-:W-:Y:S01]  /*0f50*/  FFMA.FTZ R77, R104, R88, R77 ;  /* 0x00000058684d7223 */ /* 0x000fe2000001004d */
[-C--:B------:R-:W-:Y:S01]  /*0f60*/  FMUL.FTZ R106, R106, R89.reuse ;  /* 0x000000596a6a7220 */ /* 0x080fe20000410000 */
[----:B------:R-:W-:Y:S01]  /*0f70*/  FADD.FTZ R58, R58, R89 ;  /* 0x000000593a3a7221 */ /* 0x000fe20000010000 */
[----:B------:R-:W-:Y:S01]  /*0f80*/  FFMA.FTZ R78, R107, R89, R78 ;  /* 0x000000596b4e7223 */ /* 0x000fe2000001004e */
        /* <DEDUP_REMOVED lines=14> */
.L_x_3410:
[----:B------:R-:W-:Y:S05]  /*1070*/  BSYNC.RECONVERGENT B1 ;  /* 0x0000000000017941 */ /* 0x000fea0003800200 */
.L_x_3409:
        /* <DEDUP_REMOVED lines=55> */
.L_x_3412:
[----:B------:R-:W-:Y:S05]  /*13f0*/  BSYNC.RECONVERGENT B1 ;  /* 0x0000000000017941 */ /* 0x000fea0003800200 */
.L_x_3411:
        /* <DEDUP_REMOVED lines=55> */
.L_x_3414:
[----:B------:R-:W-:Y:S05]  /*1770*/  BSYNC.RECONVERGENT B1 ;  /* 0x0000000000017941 */ /* 0x000fea0003800200 */
.L_x_3413:
        /* <DEDUP_REMOVED lines=12> */
[----:B------:R-:W-:Y:S01]  /*1840*/  SHF.L.U32 R135, R3, 0x10, RZ ;  /* 0x0000001003877819 */ /* 0x000fe200000006ff */
[----:B0-----:R-:W-:-:S05]  /*1850*/  @P0 IMAD.WIDE.U32 R92, R146, 0x10, R92 ;  /* 0x00000010925c0825 */ /* 0x001fca00078e005c */
[----:B------:R0:W5:Y:S01]  /*1860*/  @P0 LDG.E.128 R24, desc[UR10][R92.64] ;  /* 0x0000000a5c180981 */ /* 0x000162000c1e1d00 */
[----:B--2---:R-:W-:Y:S02]  /*1870*/  MOV R130, R94 ;  /* 0x0000005e00827202 */ /* 0x004fe40000000f00 */
[--C-:B------:R-:W-:Y:S02]  /*1880*/  SHF.R.U64 R132, R94, 0x10, R95.reuse ;  /* 0x000000105e847819 */ /* 0x100fe4000000125f */
[----:B------:R-:W-:Y:S02]  /*1890*/  MOV R134, R95 ;  /* 0x0000005f00867202 */ /* 0x000fe40000000f00 */
[----:B------:R-:W-:Y:S01]  /*18a0*/  SHF.R.U32.HI R146, RZ, 0x10, R95 ;  /* 0x00000010ff927819 */ /* 0x000fe2000001165f */
[C---:B---3--:R-:W-:Y:S01]  /*18b0*/  FADD.FTZ R95, -R147.reuse, R89 ;  /* 0x00000059935f7221 */ /* 0x048fe20000010100 */
[----:B------:R-:W-:Y:S01]  /*18c0*/  SHF.L.U32 R89, R130, 0x10, RZ ;  /* 0x0000001082597819 */ /* 0x000fe200000006ff */
[C---:B------:R-:W-:Y:S01]  /*18d0*/  FADD.FTZ R129, -R147.reuse, R88 ;  /* 0x0000005893817221 */ /* 0x040fe20000010100 */
[----:B------:R-:W-:Y:S01]  /*18e0*/  SHF.L.U32 R88, R132, 0x10, RZ ;  /* 0x0000001084587819 */ /* 0x000fe200000006ff */
[C---:B------:R-:W-:Y:S01]  /*18f0*/  FADD.FTZ R133, -R147.reuse, R90 ;  /* 0x0000005a93857221 */ /* 0x040fe20000010100 */
[C---:B-----5:R-:W-:Y:S01]  /*1900*/  FMUL.FTZ R130, R98.reuse, R95 ;  /* 0x0000005f62827220 */ /* 0x060fe20000410000 */
[----:B------:R-:W-:Y:S01]  /*1910*/  FMUL.FTZ R129, R98, R129 ;  /* 0x0000008162817220 */ /* 0x000fe20000410000 */
[----:B------:R-:W-:Y:S01]  /*1920*/  FMUL.FTZ R128, R128, R89 ;  /* 0x0000005980807220 */ /* 0x000fe20000410000 */
[----:B------:R-:W-:Y:S01]  /*1930*/  FADD.FTZ R147, -R147, R91 ;  /* 0x0000005b93937221 */ /* 0x000fe20000010100 */
[----:B------:R-:W-:Y:S01]  /*1940*/  SHF.L.U32 R132, R4, 0x10, RZ ;  /* 0x0000001004847819 */ /* 0x000fe200000006ff */
[-C--:B------:R-:W-:Y:S01]  /*1950*/  FMUL.FTZ R131, R131, R88.reuse ;  /* 0x0000005883837220 */ /* 0x080fe20000410000 */
[----:B------:R-:W-:Y:S01]  /*1960*/  SHF.L.U32 R91, R134, 0x10, RZ ;  /* 0x00000010865b7819 */ /* 0x000fe200000006ff */
        /* <DEDUP_REMOVED lines=22> */
.L_x_3406:
[----:B------:R-:W0:Y:S01]  /*1ad0*/  LDC R100, c[0x0][0x388] ;  /* 0x0000e200ff647b82 */ /* 0x000e220000000800 */
[----:B------:R-:W-:-:S04]  /*1ae0*/  UISETP.NE.U32.AND UP0, UPT, UR14, URZ, UPT ;  /* 0x000000ff0e00728c */ /* 0x000fc8000bf05070 */
[----:B------:R-:W-:Y:S01]  /*1af0*/  UISETP.NE.AND.EX UP0, UPT, UR15, URZ, UPT, UP0 ;  /* 0x000000ff0f00728c */ /* 0x000fe2000bf05300 */
[----:B0-----:R-:W-:-:S05]  /*1b00*/  IMAD R88, R19, R100, RZ ;  /* 0x0000006413587224 */ /* 0x001fca00078e02ff */
[----:B------:R-:W-:-:S04]  /*1b10*/  SHF.R.S32.HI R89, RZ, 0x1f, R88 ;  /* 0x0000001fff597819 */ /* 0x000fc80000011458 */
[----:B------:R-:W-:-:S04]  /*1b20*/  LEA.HI R88, R89, R88, RZ, 0x2 ;  /* 0x0000005859587211 */ /* 0x000fc800078f10ff */
[----:B------:R-:W-:Y:S01]  /*1b30*/  LEA.HI.SX32 R144, R88, R21, 0x1e ;  /* 0x0000001558907211 */ /* 0x000fe200078ff2ff */
        /* <DEDUP_REMOVED lines=13> */
[----:B------:R0:W5:Y:S02]  /*1c10*/  @P0 LDG.E.128 R40, desc[UR10][R146.64] ;  /* 0x0000000a92280981 */ /* 0x000164000c1e1d00 */
[----:B------:R-:W4:Y:S01]  /*1c20*/  @P5 LDC.64 R88, c[0x0][0x438] ;  /* 0x00010e00ff585b82 */ /* 0x000f220000000a00 */
[C---:B-1----:R-:W-:Y:S01]  /*1c30*/  @P1 IMAD.WIDE.U32 R94, R149.reuse, 0x10, R94 ;  /* 0x00000010955e1825 */ /* 0x042fe200078e005e */
[----:B------:R-:W-:-:S04]  /*1c40*/  @P1 IADD3 R149, PT, PT, R149, 0x80, RZ ;  /* 0x0000008095951810 */ /* 0x000fc80007ffe0ff */
[----:B------:R0:W5:Y:S01]  /*1c50*/  @P1 LDG.E.128 R36, desc[UR10][R94.64] ;  /* 0x0000000a5e241981 */ /* 0x000162000c1e1d00 */
[C---:B--2---:R-:W-:Y:S01]  /*1c60*/  @P2 IMAD.WIDE.U32 R92, R149.reuse, 0x10, R92 ;  /* 0x00000010955c2825 */ /* 0x044fe200078e005c */
[----:B------:R-:W-:-:S04]  /*1c70*/  @P2 IADD3 R149, PT, PT, R149, 0x80, RZ ;  /* 0x0000008095952810 */ /* 0x000fc80007ffe0ff */
[----:B------:R0:W5:Y:S01]  /*1c80*/  @P2 LDG.E.128 R32, desc[UR10][R92.64] ;  /* 0x0000000a5c202981 */ /* 0x000162000c1e1d00 */
[C---:B---3--:R-:W-:Y:S01]  /*1c90*/  @P4 IMAD.WIDE.U32 R90, R149.reuse, 0x10, R90 ;  /* 0x00000010955a4825 */ /* 0x048fe200078e005a */
[----:B------:R-:W-:-:S04]  /*1ca0*/  @P4 IADD3 R149, PT, PT, R149, 0x80, RZ ;  /* 0x0000008095954810 */ /* 0x000fc80007ffe0ff */
[----:B------:R0:W5:Y:S01]  /*1cb0*/  @P4 LDG.E.128 R28, desc[UR10][R90.64] ;  /* 0x0000000a5a1c4981 */ /* 0x000162000c1e1d00 */
[----:B----4-:R-:W-:-:S05]  /*1cc0*/  @P5 IMAD.WIDE.U32 R88, R149, 0x10, R88 ;  /* 0x0000001095585825 */ /* 0x010fca00078e0058 */
[----:B------:R0:W5:Y:S02]  /*1cd0*/  @P5 LDG.E.128 R24, desc[UR10][R88.64] ;  /* 0x0000000a58185981 */ /* 0x000164000c1e1d00 */
.L_x_3415:
[----:B----4-:R-:W-:Y:S05]  /*1ce0*/  BSYNC.RECONVERGENT B0 ;  /* 0x0000000000007941 */ /* 0x010fea0003800200 */
.L_x_3405:
        /* <DEDUP_REMOVED lines=32> */
.L_x_3417:
[----:B------:R-:W-:Y:S05]  /*1ef0*/  BSYNC.RECONVERGENT B0 ;  /* 0x0000000000007941 */ /* 0x000fea0003800200 */
.L_x_3416:
        /* <DEDUP_REMOVED lines=27> */
[----:B------:R-:W-:-:S02]  /*20b0*/  P2R R92, PR, RZ, 0x2 ;  /* 0x00000002ff5c7803 */ /* 0x000fc40000000000 */
[----:B------:R-:W-:Y:S01]  /*20c0*/  FMUL.FTZ R95, R94, UR13 ;  /* 0x0000000d5e5f7c20 */ /* 0x000fe20008410000 */
[----:B------:R-:W-:Y:S01]  /*20d0*/  @P4 LEA.HI.SX32 R93, R90, R21, 0x1e ;  /* 0x000000155a5d4211 */ /* 0x000fe200078ff2ff */
[----:B------:R-:W-:-:S03]  /*20e0*/  FMUL.FTZ R94, R88, UR13 ;  /* 0x0000000d585e7c20 */ /* 0x000fc60008410000 */
        /* <DEDUP_REMOVED lines=19> */
.L_x_3422:
[----:B------:R-:W-:Y:S05]  /*2220*/  @!P4 BRA `(.L_x_3423) ;  /* 0x00000000001cc947 */ /* 0x000fea0003800000 */
[----:B------:R-:W-:Y:S01]  /*2230*/  FFMA.FTZ R23, R140, R94, R95 ;  /* 0x0000005e8c177223 */ /* 0x000fe2000001005f */
[----:B------:R-:W-:-:S03]  /*2240*/  ISETP.GT.AND P0, PT, R99, RZ, PT ;  /* 0x000000ff6300720c */ /* 0x000fc60003f04270 */
[----:B------:R-:W-:-:S04]  /*2250*/  FADD.FTZ R23, R138, -R23 ;  /* 0x800000178a177221 */ /* 0x000fc80000010000 */
[----:B------:R-:W-:-:S05]  /*2260*/  FMUL.FTZ R23, R98, R23 ;  /* 0x0000001762177220 */ /* 0x000fca0000410000 */
[----:B------:R-:W-:-:S05]  /*2270*/  FSEL R23, R23, RZ, P0 ;  /* 0x000000ff17177208 */ /* 0x000fca0000000000 */
[----:B------:R-:W-:-:S05]  /*2280*/  FMUL.FTZ R23, R23, UR16 ;  /* 0x0000001017177c20 */ /* 0x000fca0008410000 */
[----:B------:R-:W-:-:S07]  /*2290*/  F2FP.BF16.F32.PACK_AB R23, RZ, R23 ;  /* 0x00000017ff17723e */ /* 0x000fce00000010ff */
.L_x_3423:
        /* <DEDUP_REMOVED lines=9> */
.L_x_3424:
        /* <DEDUP_REMOVED lines=10> */
.L_x_3421:
[----:B------:R-:W0:Y:S01]  /*23d0*/  @P4 LDC R145, c[0x0][0x40c] ;  /* 0x00010300ff914b82 */ /* 0x000e220000000800 */
[-CC-:B------:R-:W-:Y:S01]  /*23e0*/  FFMA.FTZ R84, R143, R94.reuse, R95.reuse ;  /* 0x0000005e8f547223 */ /* 0x180fe2000001005f */
[-CC-:B------:R-:W-:Y:S01]  /*23f0*/  FFMA.FTZ R87, R140, R94.reuse, R95.reuse ;  /* 0x0000005e8c577223 */ /* 0x180fe2000001005f */
[-C--:B------:R-:W-:Y:S01]  /*2400*/  FFMA.FTZ R86, R139, R94.reuse, R95 ;  /* 0x0000005e8b567223 */ /* 0x080fe2000001005f */
        /* <DEDUP_REMOVED lines=11> */
[----:B------:R-:W-:Y:S01]  /*24c0*/  FSEL R85, R87, RZ, P0 ;  /* 0x000000ff57557208 */ /* 0x000fe20000000000 */
[----:B------:R-:W-:Y:S01]  /*24d0*/  FADD.FTZ R91, R101, -R90 ;  /* 0x8000005a655b7221 */ /* 0x000fe20000010000 */
[----:B------:R-:W-:-:S03]  /*24e0*/  FSEL R86, R89, RZ, P0 ;  /* 0x000000ff59567208 */ /* 0x000fc60000000000 */
[----:B------:R-:W-:Y:S01]  /*24f0*/  FMUL.FTZ R91, R98, R91 ;  /* 0x0000005b625b7220 */ /* 0x000fe20000410000 */
[----:B0-----:R-:W-:-:S05]  /*2500*/  @P4 FMUL.FTZ R87, R84, R145 ;  /* 0x0000009154574220 */ /* 0x001fca0000410000 */
[----:B------:R-:W-:Y:S02]  /*2510*/  @P4 F2FP.BF16.F32.PACK_AB R90, RZ, R87 ;  /* 0x00000057ff5a423e */ /* 0x000fe400000010ff */
[----:B------:R-:W-:Y:S01]  /*2520*/  FSEL R87, R91, RZ, P0 ;  /* 0x000000ff5b577208 */ /* 0x000fe20000000000 */
[----:B-1----:R-:W-:Y:S01]  /*2530*/  @P4 FMUL.FTZ R88, R85, R88 ;  /* 0x0000005855584220 */ /* 0x002fe20000410000 */
[----:B------:R-:W-:-:S04]  /*2540*/  @P4 PRMT R22, R90, 0x7610, R22 ;  /* 0x000076105a164816 */ /* 0x000fc80000000016 */
[----:B------:R-:W-:Y:S01]  /*2550*/  @P4 F2FP.BF16.F32.PACK_AB R88, RZ, R88 ;  /* 0x00000058ff58423e */ /* 0x000fe200000010ff */
[----:B--2---:R-:W-:-:S03]  /*2560*/  @P4 FMUL.FTZ R89, R86, R147 ;  /* 0x0000009356594220 */ /* 0x004fc60000410000 */
[----:B------:R-:W-:Y:S02]  /*2570*/  @P4 PRMT R23, R88, 0x7610, R23 ;  /* 0x0000761058174816 */ /* 0x000fe40000000017 */
[----:B------:R-:W-:-:S04]  /*2580*/  @P4 F2FP.BF16.F32.PACK_AB R89, RZ, R89 ;  /* 0x00000059ff59423e */ /* 0x000fc800000010ff */
[----:B------:R-:W-:Y:S01]  /*2590*/  @P4 PRMT R96, R89, 0x7610, R96 ;  /* 0x0000761059604816 */ /* 0x000fe20000000060 */
[----:B------:R-:W-:Y:S06]  /*25a0*/  @!P4 BRA `(.L_x_3425) ;  /* 0x00000004002cc947 */ /* 0x000fec0003800000 */
[----:B------:R-:W-:-:S05]  /*25b0*/  FMUL.FTZ R88, R87, UR16 ;  /* 0x0000001057587c20 */ /* 0x000fca0008410000 */
[----:B------:R-:W-:-:S04]  /*25c0*/  F2FP.BF16.F32.PACK_AB R88, RZ, R88 ;  /* 0x00000058ff58723e */ /* 0x000fc800000010ff */
[----:B------:R-:W-:Y:S01]  /*25d0*/  PRMT R97, R88, 0x7610, R97 ;  /* 0x0000761058617816 */ /* 0x000fe20000000061 */
[----:B------:R-:W-:Y:S06]  /*25e0*/  BRA `(.L_x_3425) ;  /* 0x00000004001c7947 */ /* 0x000fec0003800000 */
.L_x_3420:
[----:B------:R-:W-:Y:S01]  /*25f0*/  UMOV UR4, UR6 ;  /* 0x0000000600047c82 */ /* 0x000fe20008000000 */
[----:B------:R-:W-:Y:S01]  /*2600*/  UMOV UR5, UR7 ;  /* 0x0000000700057c82 */ /* 0x000fe20008000000 */
[----:B------:R-:W-:-:S04]  /*2610*/  UISETP.NE.U32.AND UP0, UPT, UR4, URZ, UPT ;  /* 0x000000ff0400728c */ /* 0x000fc8000bf05070 */
[----:B------:R-:W-:-:S09]  /*2620*/  UISETP.NE.AND.EX UP0, UPT, UR5, URZ, UPT, UP0 ;  /* 0x000000ff0500728c */ /* 0x000fd2000bf05300 */
[----:B------:R-:W-:Y:S05]  /*2630*/  BRA.U UP0, `(.L_x_3426) ;  /* 0x0000000100847547 */ /* 0x000fea000b800000 */
[----:B------:R-:W0:Y:S01]  /*2640*/  @P4 LDC R145, c[0x0][0x40c] ;  /* 0x00010300ff914b82 */ /* 0x000e220000000800 */
[-CC-:B------:R-:W-:Y:S01]  /*2650*/  @P3 FFMA.FTZ R142, R143, R94.reuse, R95.reuse ;  /* 0x0000005e8f8e3223 */ /* 0x180fe2000001005f */
[-CC-:B------:R-:W-:Y:S01]  /*2660*/  @P3 FFMA.FTZ R147, R140, R94.reuse, R95.reuse ;  /* 0x0000005e8c933223 */ /* 0x180fe2000001005f */
[----:B------:R-:W-:Y:S01]  /*2670*/  @P3 FFMA.FTZ R148, R139, R94, R95 ;  /* 0x0000005e8b943223 */ /* 0x000fe2000001005f */
[----:B------:R-:W-:Y:S01]  /*2680*/  MOV R88, R40 ;  /* 0x0000002800587202 */ /* 0x000fe20000000f00 */
[----:B------:R-:W-:Y:S01]  /*2690*/  @P3 FADD.FTZ R91, R141, -R142 ;  /* 0x8000008e8d5b3221 */ /* 0x000fe20000010000 */
[----:B------:R-:W-:Y:S01]  /*26a0*/  @P3 FADD.FTZ R142, R138, -R147 ;  /* 0x800000938a8e3221 */ /* 0x000fe20000010000 */
[----:B------:R-:W-:Y:S01]  /*26b0*/  @P3 FADD.FTZ R147, R137, -R148 ;  /* 0x8000009489933221 */ /* 0x000fe20000010000 */
[----:B------:R-:W1:Y:S01]  /*26c0*/  @P4 LDC R146, c[0x0][0x40c] ;  /* 0x00010300ff924b82 */ /* 0x000e620000000800 */
[----:B------:R-:W-:Y:S01]  /*26d0*/  MOV R89, R41 ;  /* 0x0000002900597202 */ /* 0x000fe20000000f00 */
[C---:B------:R-:W-:Y:S01]  /*26e0*/  @P3 FFMA.FTZ R88, R98.reuse, R91, R40 ;  /* 0x0000005b62583223 */ /* 0x040fe20000010028 */
[----:B------:R-:W-:Y:S01]  /*26f0*/  MOV R90, R42 ;  /* 0x0000002a005a7202 */ /* 0x000fe20000000f00 */
[C---:B------:R-:W-:Y:S01]  /*2700*/  @P3 FFMA.FTZ R89, R98.reuse, R142, R41 ;  /* 0x0000008e62593223 */ /* 0x040fe20000010029 */
[----:B------:R-:W-:-:S03]  /*2710*/  @P3 FFMA.FTZ R90, R98, R147, R42 ;  /* 0x00000093625a3223 */ /* 0x000fc6000001002a */
[----:B------:R-:W2:Y:S01]  /*2720*/  @P4 LDC R149, c[0x0][0x40c] ;  /* 0x00010300ff954b82 */ /* 0x000ea20000000800 */
[----:B0-----:R-:W-:-:S05]  /*2730*/  @P4 FMUL.FTZ R88, R88, R145 ;  /* 0x0000009158584220 */ /* 0x001fca0000410000 */
[----:B------:R-:W-:Y:S01]  /*2740*/  @P4 F2FP.BF16.F32.PACK_AB R88, RZ, R88 ;  /* 0x00000058ff58423e */ /* 0x000fe200000010ff */
[----:B-1----:R-:W-:-:S03]  /*2750*/  @P4 FMUL.FTZ R89, R89, R146 ;  /* 0x0000009259594220 */ /* 0x002fc60000410000 */
[----:B------:R-:W-:Y:S02]  /*2760*/  @P4 PRMT R22, R88, 0x7610, R22 ;  /* 0x0000761058164816 */ /* 0x000fe40000000016 */
[----:B------:R-:W-:Y:S01]  /*2770*/  @P4 F2FP.BF16.F32.PACK_AB R89, RZ, R89 ;  /* 0x00000059ff59423e */ /* 0x000fe200000010ff */
[----:B--2---:R-:W-:-:S03]  /*2780*/  @P4 FMUL.FTZ R90, R90, R149 ;  /* 0x000000955a5a4220 */ /* 0x004fc60000410000 */
[----:B------:R-:W-:Y:S02]  /*2790*/  @P4 PRMT R23, R89, 0x7610, R23 ;  /* 0x0000761059174816 */ /* 0x000fe40000000017 */
[----:B------:R-:W-:-:S04]  /*27a0*/  @P4 F2FP.BF16.F32.PACK_AB R90, RZ, R90 ;  /* 0x0000005aff5a423e */ /* 0x000fc800000010ff */
[----:B------:R-:W-:Y:S01]  /*27b0*/  @P4 PRMT R96, R90, 0x7610, R96 ;  /* 0x000076105a604816 */ /* 0x000fe20000000060 */
[----:B------:R-:W-:Y:S06]  /*27c0*/  @!P4 BRA `(.L_x_3425) ;  /* 0x0000000000a4c947 */ /* 0x000fec0003800000 */
[----:B------:R-:W-:Y:S01]  /*27d0*/  @P3 FFMA.FTZ R90, R136, R94, R95 ;  /* 0x0000005e885a3223 */ /* 0x000fe2000001005f */
[----:B------:R-:W-:-:S03]  /*27e0*/  MOV R88, R43 ;  /* 0x0000002b00587202 */ /* 0x000fc60000000f00 */
[----:B------:R-:W-:-:S04]  /*27f0*/  @P3 FADD.FTZ R90, R101, -R90 ;  /* 0x8000005a655a3221 */ /* 0x000fc80000010000 */
[----:B------:R-:W-:-:S04]  /*2800*/  @P3 FFMA.FTZ R88, R98, R90, R43 ;  /* 0x0000005a62583223 */ /* 0x000fc8000001002b */
[----:B------:R-:W-:-:S05]  /*2810*/  FMUL.FTZ R88, R88, UR16 ;  /* 0x0000001058587c20 */ /* 0x000fca0008410000 */
[----:B------:R-:W-:-:S04]  /*2820*/  F2FP.BF16.F32.PACK_AB R88, RZ, R88 ;  /* 0x00000058ff58723e */ /* 0x000fc800000010ff */
[----:B------:R-:W-:Y:S01]  /*2830*/  PRMT R97, R88, 0x7610, R97 ;  /* 0x0000761058617816 */ /* 0x000fe20000000061 */
[----:B------:R-:W-:Y:S06]  /*2840*/  BRA `(.L_x_3425) ;  /* 0x0000000000847947 */ /* 0x000fec0003800000 */
.L_x_3426:
[----:B------:R-:W0:Y:S01]  /*2850*/  @P4 LDC R89, c[0x0][0x40c] ;  /* 0x00010300ff594b82 */ /* 0x000e220000000800 */
[-CC-:B------:R-:W-:Y:S01]  /*2860*/  @P3 FFMA.FTZ R88, R143, R94.reuse, R95.reuse ;  /* 0x0000005e8f583223 */ /* 0x180fe2000001005f */
[-CC-:B------:R-:W-:Y:S01]  /*2870*/  @P3 FFMA.FTZ R91, R140, R94.reuse, R95.reuse ;  /* 0x0000005e8c5b3223 */ /* 0x180fe2000001005f */
[-CC-:B------:R-:W-:Y:S01]  /*2880*/  @P3 FFMA.FTZ R148, R136, R94.reuse, R95.reuse ;  /* 0x0000005e88943223 */ /* 0x180fe2000001005f */
[----:B------:R-:W-:Y:S01]  /*2890*/  @P3 FFMA.FTZ R146, R139, R94, R95 ;  /* 0x0000005e8b923223 */ /* 0x000fe2000001005f */
[----:B------:R-:W-:Y:S01]  /*28a0*/  @P3 FADD.FTZ R87, R141, -R88 ;  /* 0x800000588d573221 */ /* 0x000fe20000010000 */
[----:B------:R-:W-:Y:S01]  /*28b0*/  @P3 FADD.FTZ R88, R138, -R91 ;  /* 0x8000005b8a583221 */ /* 0x000fe20000010000 */
[----:B------:R-:W-:Y:S01]  /*28c0*/  @P3 FADD.FTZ R148, R101, -R148 ;  /* 0x8000009465943221 */ /* 0x000fe20000010000 */
[----:B------:R-:W1:Y:S01]  /*28d0*/  @P4 LDC R147, c[0x0][0x40c] ;  /* 0x00010300ff934b82 */ /* 0x000e620000000800 */
[----:B------:R-:W-:Y:S01]  /*28e0*/  @P3 FADD.FTZ R91, R137, -R146 ;  /* 0x80000092895b3221 */ /* 0x000fe20000010000 */
[----:B------:R-:W-:Y:S01]  /*28f0*/  MOV R84, R40 ;  /* 0x0000002800547202 */ /* 0x000fe20000000f00 */
[C---:B------:R-:W-:Y:S01]  /*2900*/  @P3 FFMA.FTZ R84, R98.reuse, R87, R40 ;  /* 0x0000005762543223 */ /* 0x040fe20000010028 */
[----:B------:R-:W-:Y:S01]  /*2910*/  MOV R90, R43 ;  /* 0x0000002b005a7202 */ /* 0x000fe20000000f00 */
[C---:B------:R-:W-:Y:S01]  /*2920*/  @P3 FFMA.FTZ R90, R98.reuse, R148, R43 ;  /* 0x00000094625a3223 */ /* 0x040fe2000001002b */
[----:B------:R-:W-:Y:S01]  /*2930*/  MOV R85, R41 ;  /* 0x0000002900557202 */ /* 0x000fe20000000f00 */
[C---:B------:R-:W-:Y:S01]  /*2940*/  @P3 FFMA.FTZ R85, R98.reuse, R88, R41 ;  /* 0x0000005862553223 */ /* 0x040fe20000010029 */
[----:B------:R-:W2:Y:S01]  /*2950*/  @P4 LDC R142, c[0x0][0x40c] ;  /* 0x00010300ff8e4b82 */ /* 0x000ea20000000800 */
[----:B------:R-:W-:Y:S01]  /*2960*/  MOV R86, R42 ;  /* 0x0000002a00567202 */ /* 0x000fe20000000f00 */
[----:B------:R-:W-:-:S06]  /*2970*/  @P3 FFMA.FTZ R86, R98, R91, R42 ;  /* 0x0000005b62563223 */ /* 0x000fcc000001002a */
[----:B------:R-:W3:Y:S01]  /*2980*/  @P4 LDC R145, c[0x0][0x40c] ;  /* 0x00010300ff914b82 */ /* 0x000ee20000000800 */
[----:B0-----:R-:W-:-:S05]  /*2990*/  @P4 FMUL.FTZ R87, R84, R89 ;  /* 0x0000005954574220 */ /* 0x001fca0000410000 */
[----:B------:R-:W-:Y:S01]  /*29a0*/  @P4 F2FP.BF16.F32.PACK_AB R87, RZ, R87 ;  /* 0x00000057ff57423e */ /* 0x000fe200000010ff */
[----:B-1----:R-:W-:-:S03]  /*29b0*/  @P4 FMUL.FTZ R91, R90, R147 ;  /* 0x000000935a5b4220 */ /* 0x002fc60000410000 */
[----:B------:R-:W-:Y:S02]  /*29c0*/  @P4 PRMT R22, R87, 0x7610, R22 ;  /* 0x0000761057164816 */ /* 0x000fe40000000016 */
[----:B------:R-:W-:Y:S02]  /*29d0*/  MOV R87, R90 ;  /* 0x0000005a00577202 */ /* 0x000fe40000000f00 */
[----:B------:R-:W-:Y:S01]  /*29e0*/  @P4 F2FP.BF16.F32.PACK_AB R91, RZ, R91 ;  /* 0x0000005bff5b423e */ /* 0x000fe200000010ff */
[----:B--2---:R-:W-:-:S03]  /*29f0*/  @P4 FMUL.FTZ R88, R85, R142 ;  /* 0x0000008e55584220 */ /* 0x004fc60000410000 */
[----:B------:R-:W-:Y:S02]  /*2a00*/  @P4 PRMT R97, R91, 0x7610, R97 ;  /* 0x000076105b614816 */ /* 0x000fe40000000061 */
[----:B------:R-:W-:Y:S01]  /*2a10*/  @P4 F2FP.BF16.F32.PACK_AB R88, RZ, R88 ;  /* 0x00000058ff58423e */ /* 0x000fe200000010ff */
[----:B---3--:R-:W-:-:S03]  /*2a20*/  @P4 FMUL.FTZ R89, R86, R145 ;  /* 0x0000009156594220 */ /* 0x008fc60000410000 */
[----:B------:R-:W-:Y:S02]  /*2a30*/  @P4 PRMT R23, R88, 0x7610, R23 ;  /* 0x0000761058174816 */ /* 0x000fe40000000017 */
[----:B------:R-:W-:-:S04]  /*2a40*/  @P4 F2FP.BF16.F32.PACK_AB R89, RZ, R89 ;  /* 0x00000059ff59423e */ /* 0x000fc800000010ff */
[----:B------:R-:W-:-:S07]  /*2a50*/  @P4 PRMT R96, R89, 0x7610, R96 ;  /* 0x0000761059604816 */ /* 0x000fce0000000060 */
.L_x_3425:
[----:B------:R-:W-:-:S04]  /*2a60*/  ISETP.NE.U32.AND P0, PT, RZ, UR4, PT ;  /* 0x00000004ff007c0c */ /* 0x000fc8000bf05070 */
[----:B------:R-:W-:-:S13]  /*2a70*/  ISETP.NE.AND.EX P0, PT, RZ, UR5, PT, P0 ;  /* 0x00000005ff007c0c */ /* 0x000fda000bf05300 */
[----:B------:R-:W0:Y:S02]  /*2a80*/  @P0 LDC.64 R88, c[0x0][0x478] ;  /* 0x00011e00ff580b82 */ /* 0x000e240000000a00 */
[----:B0-----:R-:W-:-:S05]  /*2a90*/  @P0 IMAD.WIDE.U32 R88, R144, 0x10, R88 ;  /* 0x0000001090580825 */ /* 0x001fca00078e0058 */
[----:B------:R0:W-:Y:S01]  /*2aa0*/  @P0 STG.E.128 desc[UR10][R88.64], R84 ;  /* 0x0000005458000986 */ /* 0x0001e2000c101d0a */
        /* <DEDUP_REMOVED lines=9> */
.L_x_3427:
[----:B------:R-:W-:Y:S02]  /*2b40*/  IADD3 R144, PT, PT, R144, 0x80, RZ ;  /* 0x0000008090907810 */ /* 0x000fe40007ffe0ff */
[----:B------:R-:W-:-:S07]  /*2b50*/  IADD3 R93, PT, PT, R93, 0x80, RZ ;  /* 0x000000805d5d7810 */ /* 0x000fce0007ffe0ff */
.L_x_3419:
[----:B------:R-:W-:Y:S05]  /*2b60*/  BSYNC.RECONVERGENT B0 ;  /* 0x0000000000007941 */ /* 0x000fea0003800200 */
.L_x_3418:
[----:B------:R-:W-:Y:S01]  /*2b70*/  ISETP.GE.U32.AND P0, PT, R20, 0x100, PT ;  /* 0x000001001400780c */ /* 0x000fe20003f06070 */
[----:B------:R-:W-:-:S12]  /*2b80*/  BSSY.RECONVERGENT B0, `(.L_x_3428) ;  /* 0x00000a3000007945 */ /* 0x000fd80003800200 */
[----:B------:R-:W-:Y:S05]  /*2b90*/  @!P0 BRA `(.L_x_3429) ;  /* 0x0000000800848947 */ /* 0x000fea0003800000 */
[----:B------:R-:W-:-:S04]  /*2ba0*/  UISETP.NE.U32.AND UP0, UPT, UR14, URZ, UPT ;  /* 0x000000ff0e00728c */ /* 0x000fc8000bf05070 */
[----:B------:R-:W-:-:S09]  /*2bb0*/  UISETP.NE.AND.EX UP0, UPT, UR15, URZ, UPT, UP0 ;  /* 0x000000ff0f00728c */ /* 0x000fd2000bf05300 */
[----:B------:R-:W-:Y:S05]  /*2bc0*/  BRA.U !UP0, `(.L_x_3430) ;  /* 0x00000005081c7547 */ /* 0x000fea000b800000 */
[----:B------:R-:W-:-:S04]  /*2bd0*/  UISETP.NE.U32.AND UP0, UPT, UR6, URZ, UPT ;  /* 0x000000ff0600728c */ /* 0x000fc8000bf05070 */
[----:B------:R-:W-:-:S06]  /*2be0*/  UISETP.NE.AND.EX UP0, UPT, UR7, URZ, UPT, UP0 ;  /* 0x000000ff0700728c */ /* 0x000fcc000bf05300 */
[----:B------:R-:W-:-:S13]  /*2bf0*/  PLOP3.LUT P1, PT, PT, PT, UP0, 0x80, 0x8 ;  /* 0x000000000008781c */ /* 0x000fda0003f2f008 */
[----:B------:R-:W-:Y:S05]  /*2c00*/  @!P1 BRA `(.L_x_3431) ;  /* 0x0000000000889947 */ /* 0x000fea0003800000 */
[----:B-1----:R-:W1:Y:S01]  /*2c10*/  @P4 LDC R91, c[0x0][0x40c] ;  /* 0x00010300ff5b4b82 */ /* 0x002e620000000800 */
[-CC-:B0-----:R-:W-:Y:S01]  /*2c20*/  @P3 FFMA.FTZ R87, R103, R94.reuse, R95.reuse ;  /* 0x0000005e67573223 */ /* 0x181fe2000001005f */
[-CC-:B------:R-:W-:Y:S01]  /*2c30*/  @P3 FFMA.FTZ R88, R104, R94.reuse, R95.reuse ;  /* 0x0000005e68583223 */ /* 0x180fe2000001005f */
[----:B------:R-:W-:Y:S01]  /*2c40*/  @P3 FFMA.FTZ R89, R107, R94, R95 ;  /* 0x0000005e6b593223 */ /* 0x000fe2000001005f */
[----:B------:R-:W-:Y:S01]  /*2c50*/  MOV R84, R36 ;  /* 0x0000002400547202 */ /* 0x000fe20000000f00 */
[----:B------:R-:W-:Y:S01]  /*2c60*/  @P3 FADD.FTZ R87, R102, -R87 ;  /* 0x8000005766573221 */ /* 0x000fe20000010000 */
[----:B------:R-:W-:Y:S01]  /*2c70*/  @P3 FADD.FTZ R88, R105, -R88 ;  /* 0x8000005869583221 */ /* 0x000fe20000010000 */
[----:B------:R-:W-:Y:S01]  /*2c80*/  @P3 FADD.FTZ R89, R106, -R89 ;  /* 0x800000596a593221 */ /* 0x000fe20000010000 */
[----:B------:R-:W0:Y:S01]  /*2c90*/  @P4 LDC R146, c[0x0][0x40c] ;  /* 0x00010300ff924b82 */ /* 0x000e220000000800 */
[----:B------:R-:W-:Y:S01]  /*2ca0*/  MOV R85, R37 ;  /* 0x0000002500557202 */ /* 0x000fe20000000f00 */
[----:B------:R-:W-:Y:S01]  /*2cb0*/  @P3 FFMA.FTZ R84, R98, R87, R36 ;  /* 0x0000005762543223 */ /* 0x000fe20000010024 */
[----:B------:R-:W-:Y:S01]  /*2cc0*/  MOV R86, R38 ;  /* 0x0000002600567202 */ /* 0x000fe20000000f00 */
[----:B------:R-:W-:Y:S01]  /*2cd0*/  @P3 FFMA.FTZ R142, R110, R94, R95 ;  /* 0x0000005e6e8e3223 */ /* 0x000fe2000001005f */
[C---:B------:R-:W-:Y:S01]  /*2ce0*/  @P3 FFMA.FTZ R85, R98.reuse, R88, R37 ;  /* 0x0000005862553223 */ /* 0x040fe20000010025 */
[----:B------:R-:W-:Y:S01]  /*2cf0*/  @P3 FFMA.FTZ R86, R98, R89, R38 ;  /* 0x0000005962563223 */ /* 0x000fe20000010026 */
[----:B------:R-:W-:Y:S01]  /*2d00*/  MOV R90, R39 ;  /* 0x00000027005a7202 */ /* 0x000fe20000000f00 */
[----:B------:R-:W2:Y:S01]  /*2d10*/  @P4 LDC R145, c[0x0][0x40c] ;  /* 0x00010300ff914b82 */ /* 0x000ea20000000800 */
[----:B------:R-:W-:-:S04]  /*2d20*/  @P3 FADD.FTZ R142, R111, -R142 ;  /* 0x8000008e6f8e3221 */ /* 0x000fc80000010000 */
[----:B------:R-:W-:Y:S01]  /*2d30*/  @P3 FFMA.FTZ R90, R98, R142, R39 ;  /* 0x0000008e625a3223 */ /* 0x000fe20000010027 */
[----:B-1----:R-:W-:-:S05]  /*2d40*/  @P4 FMUL.FTZ R87, R84, R91 ;  /* 0x0000005b54574220 */ /* 0x002fca0000410000 */
[----:B------:R-:W-:Y:S01]  /*2d50*/  @P4 F2FP.BF16.F32.PACK_AB R87, RZ, R87 ;  /* 0x00000057ff57423e */ /* 0x000fe200000010ff */
[----:B0-----:R-:W-:-:S03]  /*2d60*/  @P4 FMUL.FTZ R88, R85, R146 ;  /* 0x0000009255584220 */ /* 0x001fc60000410000 */
[----:B------:R-:W-:Y:S02]  /*2d70*/  @P4 PRMT R22, R87, 0x7610, R22 ;  /* 0x0000761057164816 */ /* 0x000fe40000000016 */
[----:B------:R-:W-:Y:S02]  /*2d80*/  MOV R87, R90 ;  /* 0x0000005a00577202 */ /* 0x000fe40000000f00 */
        /* <DEDUP_REMOVED lines=10> */
.L_x_3431:
[----:B------:R-:W2:Y:S01]  /*2e30*/  @P4 LDC R145, c[0x0][0x40c] ;  /* 0x00010300ff914b82 */ /* 0x000ea20000000800 */
[-CC-:B-1----:R-:W-:Y:S01]  /*2e40*/  @P3 FFMA.FTZ R91, R103, R94.reuse, R95.reuse ;  /* 0x0000005e675b3223 */ /* 0x182fe2000001005f */
[-CC-:B------:R-:W-:Y:S01]  /*2e50*/  @P3 FFMA.FTZ R142, R104, R94.reuse, R95.reuse ;  /* 0x0000005e688e3223 */ /* 0x180fe2000001005f */
[----:B------:R-:W-:Y:S01]  /*2e60*/  @P3 FFMA.FTZ R147, R107, R94, R95 ;  /* 0x0000005e6b933223 */ /* 0x000fe2000001005f */
[----:B0-----:R-:W-:Y:S01]  /*2e70*/  MOV R88, R36 ;  /* 0x0000002400587202 */ /* 0x001fe20000000f00 */
[----:B------:R-:W-:Y:S01]  /*2e80*/  @P3 FADD.FTZ R91, R102, -R91 ;  /* 0x8000005b665b3221 */ /* 0x000fe20000010000 */
[----:B------:R-:W-:Y:S01]  /*2e90*/  @P3 FADD.FTZ R142, R105, -R142 ;  /* 0x8000008e698e3221 */ /* 0x000fe20000010000 */
[----:B------:R-:W-:Y:S01]  /*2ea0*/  @P3 FADD.FTZ R147, R106, -R147 ;  /* 0x800000936a933221 */ /* 0x000fe20000010000 */
[----:B------:R-:W0:Y:S01]  /*2eb0*/  @P4 LDC R146, c[0x0][0x40c] ;  /* 0x00010300ff924b82 */ /* 0x000e220000000800 */
[----:B------:R-:W-:Y:S01]  /*2ec0*/  MOV R89, R37 ;  /* 0x0000002500597202 */ /* 0x000fe20000000f00 */
[C---:B------:R-:W-:Y:S01]  /*2ed0*/  @P3 FFMA.FTZ R88, R98.reuse, R91, R36 ;  /* 0x0000005b62583223 */ /* 0x040fe20000010024 */
[----:B------:R-:W-:Y:S01]  /*2ee0*/  MOV R90, R38 ;  /* 0x00000026005a7202 */ /* 0x000fe20000000f00 */
[C---:B------:R-:W-:Y:S01]  /*2ef0*/  @P3 FFMA.FTZ R89, R98.reuse, R142, R37 ;  /* 0x0000008e62593223 */ /* 0x040fe20000010025 */
[----:B------:R-:W-:-:S03]  /*2f00*/  @P3 FFMA.FTZ R90, R98, R147, R38 ;  /* 0x00000093625a3223 */ /* 0x000fc60000010026 */
[----:B------:R-:W1:Y:S01]  /*2f10*/  @P4 LDC R149, c[0x0][0x40c] ;  /* 0x00010300ff954b82 */ /* 0x000e620000000800 */
[----:B--2---:R-:W-:-:S05]  /*2f20*/  @P4 FMUL.FTZ R88, R88, R145 ;  /* 0x0000009158584220 */ /* 0x004fca0000410000 */
[----:B------:R-:W-:Y:S01]  /*2f30*/  @P4 F2FP.BF16.F32.PACK_AB R88, RZ, R88 ;  /* 0x00000058ff58423e */ /* 0x000fe200000010ff */
[----:B0-----:R-:W-:-:S03]  /*2f40*/  @P4 FMUL.FTZ R89, R89, R146 ;  /* 0x0000009259594220 */ /* 0x001fc60000410000 */
[----:B------:R-:W-:Y:S02]  /*2f50*/  @P4 PRMT R22, R88, 0x7610, R22 ;  /* 0x0000761058164816 */ /* 0x000fe40000000016 */
[----:B------:R-:W-:Y:S01]  /*2f60*/  @P4 F2FP.BF16.F32.PACK_AB R89, RZ, R89 ;  /* 0x00000059ff59423e */ /* 0x000fe200000010ff */
[----:B-1----:R-:W-:-:S03]  /*2f70*/  @P4 FMUL.FTZ R90, R90, R149 ;  /* 0x000000955a5a4220 */ /* 0x002fc60000410000 */
        /* <DEDUP_REMOVED lines=12> */
.L_x_3430:
[----:B01----:R-:W0:Y:S02]  /*3040*/  LDC.64 R88, c[0x0][0x478] ;  /* 0x00011e00ff587b82 */ /* 0x003e240000000a00 */
[----:B0-----:R-:W-:-:S04]  /*3050*/  ISETP.NE.U32.AND P1, PT, R88, RZ, PT ;  /* 0x000000ff5800720c */ /* 0x001fc80003f25070 */
[----:B------:R-:W-:-:S13]  /*3060*/  ISETP.NE.AND.EX P1, PT, R89, RZ, PT, P1 ;  /* 0x000000ff5900720c */ /* 0x000fda0003f25310 */
[----:B------:R-:W-:Y:S05]  /*3070*/  @!P1 BRA `(.L_x_3433) ;  /* 0x0000000000889947 */ /* 0x000fea0003800000 */
        /* <DEDUP_REMOVED lines=34> */
.L_x_3433:
        /* <DEDUP_REMOVED lines=9> */
.L_x_3434:
        /* <DEDUP_REMOVED lines=8> */
.L_x_3435:
        /* <DEDUP_REMOVED lines=9> */
.L_x_3436:
        /* <DEDUP_REMOVED lines=9> */
.L_x_3432:
[----:B------:R-:W0:Y:S02]  /*34d0*/  @P1 LDC.64 R88, c[0x0][0x478] ;  /* 0x00011e00ff581b82 */ /* 0x000e240000000a00 */
[----:B0-----:R-:W-:-:S05]  /*34e0*/  @P1 IMAD.WIDE.U32 R88, R144, 0x10, R88 ;  /* 0x0000001090581825 */ /* 0x001fca00078e0058 */
[----:B------:R0:W-:Y:S01]  /*34f0*/  @P1 STG.E.128 desc[UR10][R88.64], R84 ;  /* 0x0000005458001986 */ /* 0x0001e2000c101d0a */
        /* <DEDUP_REMOVED lines=9> */
.L_x_3437:
[----:B------:R-:W-:Y:S02]  /*3590*/  IADD3 R144, PT, PT, R144, 0x80, RZ ;  /* 0x0000008090907810 */ /* 0x000fe40007ffe0ff */
[----:B------:R-:W-:-:S07]  /*35a0*/  IADD3 R93, PT, PT, R93, 0x80, RZ ;  /* 0x000000805d5d7810 */ /* 0x000fce0007ffe0ff */
.L_x_3429:
[----:B------:R-:W-:Y:S05]  /*35b0*/  BSYNC.RECONVERGENT B0 ;  /* 0x0000000000007941 */ /* 0x000fea0003800200 */
.L_x_3428:
        /* <DEDUP_REMOVED lines=44> */
.L_x_3441:
        /* <DEDUP_REMOVED lines=33> */
.L_x_3440:
        /* <DEDUP_REMOVED lines=38> */
.L_x_3443:
        /* <DEDUP_REMOVED lines=9> */
.L_x_3444:
        /* <DEDUP_REMOVED lines=8> */
.L_x_3445:
        /* <DEDUP_REMOVED lines=9> */
.L_x_3446:
        /* <DEDUP_REMOVED lines=9> */
.L_x_3442:
        /* <DEDUP_REMOVED lines=12> */
.L_x_3447:
[----:B------:R-:W-:Y:S02]  /*3fe0*/  IADD3 R144, PT, PT, R144, 0x80, RZ ;  /* 0x0000008090907810 */ /* 0x000fe40007ffe0ff */
[----:B------:R-:W-:-:S07]  /*3ff0*/  IADD3 R93, PT, PT, R93, 0x80, RZ ;  /* 0x000000805d5d7810 */ /* 0x000fce0007ffe0ff */
.L_x_3439:
[----:B------:R-:W-:Y:S05]  /*4000*/  BSYNC.RECONVERGENT B0 ;  /* 0x0000000000007941 */ /* 0x000fea0003800200 */
.L_x_3438:
        /* <DEDUP_REMOVED lines=44> */
.L_x_3451:
        /* <DEDUP_REMOVED lines=33> */
.L_x_3450:
[----:B01----:R-:W0:Y:S02]  /*44e0*/  LDC.64 R88, c[0x0][0x478] ;  /* 0x00011e00ff587b82 */ /* 0x003e240000000a00 */
[----:B0-----:R-:W-:-:S04]  /*44f0*/  ISETP.NE.U32.AND P5, PT, R88, RZ, PT ;  /* 0x000000ff5800720c */ /* 0x001fc80003fa5070 */
[----:B------:R-:W-:-:S13]  /*4500*/  ISETP.NE.AND.EX P5, PT, R89, RZ, PT, P5 ;  /* 0x000000ff5900720c */ /* 0x000fda0003fa5350 */
[----:B------:R-:W-:Y:S05]  /*4510*/  @!P5 BRA `(.L_x_3453) ;  /* 0x00000000008cd947 */ /* 0x000fea0003800000 */
[-CC-:B------:R-:W-:Y:S01]  /*4520*/  FFMA.FTZ R85, R121, R94.reuse, R95.reuse ;  /* 0x0000005e79557223 */ /* 0x180fe2000001005f */
        /* <DEDUP_REMOVED lines=10> */
[----:B------:R-:W-:Y:S01]  /*45d0*/  ISETP.GT.AND P6, PT, R99, RZ, PT ;  /* 0x000000ff6300720c */ /* 0x000fe20003fc4270 */
[----:B------:R-:W-:Y:S01]  /*45e0*/  FMUL.FTZ R86, R98, R89 ;  /* 0x0000005962567220 */ /* 0x000fe20000410000 */
[----:B------:R-:W0:Y:S02]  /*45f0*/  @P4 LDC R88, c[0x0][0x40c] ;  /* 0x00010300ff584b82 */ /* 0x000e240000000800 */
[----:B------:R-:W-:-:S02]  /*4600*/  FSEL R90, R87, RZ, P6 ;  /* 0x000000ff575a7208 */ /* 0x000fc40003000000 */
[----:B------:R-:W-:Y:S02]  /*4610*/  FSEL R84, R84, RZ, P6 ;  /* 0x000000ff54547208 */ /* 0x000fe40003000000 */
[----:B------:R-:W-:Y:S02]  /*4620*/  FSEL R85, R85, RZ, P6 ;  /* 0x000000ff55557208 */ /* 0x000fe40003000000 */
[----:B------:R-:W1:Y:S01]  /*4630*/  @P4 LDC R87, c[0x0][0x40c] ;  /* 0x00010300ff574b82 */ /* 0x000e620000000800 */
[----:B------:R-:W-:-:S07]  /*4640*/  FSEL R86, R86, RZ, P6 ;  /* 0x000000ff56567208 */ /* 0x000fce0003000000 */
        /* <DEDUP_REMOVED lines=8> */
[----:B------:R-:W-:Y:S02]  /*46d0*/  MOV R87, R90 ;  /* 0x0000005a00577202 */ /* 0x000fe40000000f00 */
[----:B------:R-:W-:-:S04]  /*46e0*/  @P4 F2FP.BF16.F32.PACK_AB R89, RZ, R89 ;  /* 0x00000059ff59423e */ /* 0x000fc800000010ff */
[----:B------:R-:W-:Y:S01]  /*46f0*/  @P4 PRMT R96, R89, 0x7610, R96 ;  /* 0x0000761059604816 */ /* 0x000fe20000000060 */
[----:B------:R-:W-:Y:S06]  /*4700*/  @!P4 BRA `(.L_x_3452) ;  /* 0x00000000009cc947 */ /* 0x000fec0003800000 */
[----:B------:R-:W-:-:S05]  /*4710*/  FMUL.FTZ R88, R90, UR16 ;  /* 0x000000105a587c20 */ /* 0x000fca0008410000 */
[----:B------:R-:W-:-:S04]  /*4720*/  F2FP.BF16.F32.PACK_AB R88, RZ, R88 ;  /* 0x00000058ff58723e */ /* 0x000fc800000010ff */
[----:B------:R-:W-:Y:S01]  /*4730*/  PRMT R97, R88, 0x7610, R97 ;  /* 0x0000761058617816 */ /* 0x000fe20000000061 */
[----:B------:R-:W-:Y:S06]  /*4740*/  BRA `(.L_x_3452) ;  /* 0x00000000008c7947 */ /* 0x000fec0003800000 */
.L_x_3453:
        /* <DEDUP_REMOVED lines=9> */
.L_x_3454:
        /* <DEDUP_REMOVED lines=8> */
.L_x_3455:
        /* <DEDUP_REMOVED lines=9> */
.L_x_3456:
        /* <DEDUP_REMOVED lines=9> */
.L_x_3452:
        /* <DEDUP_REMOVED lines=12> */
.L_x_3457:
[----:B------:R-:W-:Y:S02]  /*4a40*/  IADD3 R144, PT, PT, R144, 0x80, RZ ;  /* 0x0000008090907810 */ /* 0x000fe40007ffe0ff */
[----:B------:R-:W-:-:S07]  /*4a50*/  IADD3 R93, PT, PT, R93, 0x80, RZ ;  /* 0x000000805d5d7810 */ /* 0x000fce0007ffe0ff */
.L_x_3449:
[----:B------:R-:W-:Y:S05]  /*4a60*/  BSYNC.RECONVERGENT B0 ;  /* 0x0000000000007941 */ /* 0x000fea0003800200 */
.L_x_3448:
[----:B------:R-:W-:Y:S01]  /*4a70*/  ISETP.GE.U32.AND P5, PT, R20, 0x280, PT ;  /* 0x000002801400780c */ /* 0x000fe20003fa6070 */
[----:B------:R-:W-:Y:S03]  /*4a80*/  BSSY.RECONVERGENT B0, `(.L_x_3458) ;  /* 0x00000a3000007945 */ /* 0x000fe60003800200 */
[----:B------:R-:W-:-:S09]  /*4a90*/  P2R R142, PR, RZ, 0x20 ;  /* 0x00000020ff8e7803 */ /* 0x000fd20000000000 */
        /* <DEDUP_REMOVED lines=8> */
[-CC-:B0-----:R-:W-:Y:S01]  /*4b20*/  @P3 FFMA.FTZ R87, R129, R94.reuse, R95.reuse ;  /* 0x0000005e81573223 */ /* 0x181fe2000001005f */
[----:B-1----:R-:W-:Y:S01]  /*4b30*/  @P3 FFMA.FTZ R88, R130, R94, R95 ;  /* 0x0000005e82583223 */ /* 0x002fe2000001005f */
[----:B------:R-:W-:Y:S01]  /*4b40*/  MOV R84, R24 ;  /* 0x0000001800547202 */ /* 0x000fe20000000f00 */
[----:B------:R-:W0:Y:S01]  /*4b50*/  @P4 LDC R89, c[0x0][0x40c] ;  /* 0x00010300ff594b82 */ /* 0x000e220000000800 */
[----:B------:R-:W-:Y:S01]  /*4b60*/  @P3 FADD.FTZ R87, R128, -R87 ;  /* 0x8000005780573221 */ /* 0x000fe20000010000 */
[----:B------:R-:W-:Y:S01]  /*4b70*/  @P3 FADD.FTZ R88, R131, -R88 ;  /* 0x8000005883583221 */ /* 0x000fe20000010000 */
[----:B------:R-:W-:Y:S01]  /*4b80*/  MOV R85, R25 ;  /* 0x0000001900557202 */ /* 0x000fe20000000f00 */
[----:B------:R-:W-:Y:S01]  /*4b90*/  @P3 FFMA.FTZ R146, R134, R94, R95 ;  /* 0x0000005e86923223 */ /* 0x000fe2000001005f */
[C---:B------:R-:W-:Y:S01]  /*4ba0*/  @P3 FFMA.FTZ R84, R98.reuse, R87, R24 ;  /* 0x0000005762543223 */ /* 0x040fe20000010018 */
[----:B------:R-:W-:Y:S01]  /*4bb0*/  @P3 FFMA.FTZ R85, R98, R88, R25 ;  /* 0x0000005862553223 */ /* 0x000fe20000010019 */
[----:B------:R-:W-:Y:S01]  /*4bc0*/  @P3 FFMA.FTZ R95, R133, R94, R95 ;  /* 0x0000005e855f3223 */ /* 0x000fe2000001005f */
[----:B------:R-:W1:Y:S01]  /*4bd0*/  @P4 LDC R87, c[0x0][0x40c] ;  /* 0x00010300ff574b82 */ /* 0x000e620000000800 */
[----:B------:R-:W-:Y:S01]  /*4be0*/  MOV R86, R26 ;  /* 0x0000001a00567202 */ /* 0x000fe20000000f00 */
[----:B------:R-:W-:Y:S01]  /*4bf0*/  @P3 FADD.FTZ R146, R135, -R146 ;  /* 0x8000009287923221 */ /* 0x000fe20000010000 */
[----:B------:R-:W-:Y:S01]  /*4c00*/  @P3 FADD.FTZ R95, R132, -R95 ;  /* 0x8000005f845f3221 */ /* 0x000fe20000010000 */
[----:B------:R-:W-:-:S02]  /*4c10*/  MOV R90, R27 ;  /* 0x0000001b005a7202 */ /* 0x000fc40000000f00 */
[C---:B------:R-:W-:Y:S01]  /*4c20*/  @P3 FFMA.FTZ R90, R98.reuse, R146, R27 ;  /* 0x00000092625a3223 */ /* 0x040fe2000001001b */
[----:B------:R-:W-:Y:S01]  /*4c30*/  @P3 FFMA.FTZ R86, R98, R95, R26 ;  /* 0x0000005f62563223 */ /* 0x000fe2000001001a */
[----:B------:R-:W2:Y:S03]  /*4c40*/  @P4 LDC R88, c[0x0][0x40c] ;  /* 0x00010300ff584b82 */ /* 0x000ea60000000800 */
        /* <DEDUP_REMOVED lines=15> */
.L_x_3461:
        /* <DEDUP_REMOVED lines=33> */
.L_x_3460:
[----:B01----:R-:W0:Y:S02]  /*4f50*/  LDC.64 R88, c[0x0][0x478] ;  /* 0x00011e00ff587b82 */ /* 0x003e240000000a00 */
[----:B0-----:R-:W-:-:S04]  /*4f60*/  ISETP.NE.U32.AND P5, PT, R88, RZ, PT ;  /* 0x000000ff5800720c */ /* 0x001fc80003fa5070 */
[----:B------:R-:W-:-:S13]  /*4f70*/  ISETP.NE.AND.EX P5, PT, R89, RZ, PT, P5 ;  /* 0x000000ff5900720c */ /* 0x000fda0003fa5350 */
[----:B------:R-:W-:Y:S05]  /*4f80*/  @!P5 BRA `(.L_x_3463) ;  /* 0x00000000008cd947 */ /* 0x000fea0003800000 */
[-CC-:B------:R-:W-:Y:S01]  /*4f90*/  FFMA.FTZ R86, R134, R94.reuse, R95.reuse ;  /* 0x0000005e86567223 */ /* 0x180fe2000001005f */
[-CC-:B------:R-:W-:Y:S01]  /*4fa0*/  FFMA.FTZ R85, R129, R94.reuse, R95.reuse ;  /* 0x0000005e81557223 */ /* 0x180fe2000001005f */
        /* <DEDUP_REMOVED lines=12> */
[----:B------:R-:W-:Y:S01]  /*5070*/  FADD.FTZ R95, R132, -R95 ;  /* 0x8000005f845f7221 */ /* 0x000fe20000010000 */
[----:B------:R-:W-:Y:S02]  /*5080*/  FSEL R84, R84, RZ, P3 ;  /* 0x000000ff54547208 */ /* 0x000fe40001800000 */
[----:B------:R-:W-:Y:S01]  /*5090*/  FSEL R85, R85, RZ, P3 ;  /* 0x000000ff55557208 */ /* 0x000fe20001800000 */
[----:B------:R-:W-:-:S03]  /*50a0*/  FMUL.FTZ R86, R98, R95 ;  /* 0x0000005f62567220 */ /* 0x000fc60000410000 */
[----:B------:R-:W2:Y:S02]  /*50b0*/  @P4 LDC R89, c[0x0][0x40c] ;  /* 0x00010300ff594b82 */ /* 0x000ea40000000800 */
[----:B------:R-:W-:Y:S01]  /*50c0*/  FSEL R86, R86, RZ, P3 ;  /* 0x000000ff56567208 */ /* 0x000fe20001800000 */
        /* <DEDUP_REMOVED lines=15> */
.L_x_3463:
[----:B------:R-:W-:Y:S01]  /*51c0*/  FFMA.FTZ R88, R134, R94, R95 ;  /* 0x0000005e86587223 */ /* 0x000fe2000001005f */
[----:B------:R-:W-:-:S03]  /*51d0*/  ISETP.GT.AND P3, PT, R99, RZ, PT ;  /* 0x000000ff6300720c */ /* 0x000fc60003f64270 */
[----:B------:R-:W-:-:S04]  /*51e0*/  FADD.FTZ R89, R135, -R88 ;  /* 0x8000005887597221 */ /* 0x000fc80000010000 */
[----:B------:R-:W-:Y:S02]  /*51f0*/  FMUL.FTZ R88, R98, R89 ;  /* 0x0000005962587220 */ /* 0x000fe40000410000 */
[----:B------:R-:W0:Y:S03]  /*5200*/  @P4 LDC R89, c[0x0][0x40c] ;  /* 0x00010300ff594b82 */ /* 0x000e260000000800 */
[----:B------:R-:W-:-:S05]  /*5210*/  FSEL R88, R88, RZ, P3 ;  /* 0x000000ff58587208 */ /* 0x000fca0001800000 */
[----:B0-----:R-:W-:-:S05]  /*5220*/  @P4 FMUL.FTZ R88, R88, R89 ;  /* 0x0000005958584220 */ /* 0x001fca0000410000 */
[----:B------:R-:W-:Y:S01]  /*5230*/  @P4 F2FP.BF16.F32.PACK_AB R90, RZ, R88 ;  /* 0x00000058ff5a423e */ /* 0x000fe200000010ff */
        /* <DEDUP_REMOVED lines=9> */
.L_x_3464:
        /* <DEDUP_REMOVED lines=8> */
.L_x_3465:
        /* <DEDUP_REMOVED lines=9> */
.L_x_3466:
[----:B------:R-:W-:-:S07]  /*53e0*/  @P4 PRMT R97, R90, 0x7610, R97 ;  /* 0x000076105a614816 */ /* 0x000fce0000000061 */
.L_x_3462:
[----:B------:R-:W0:Y:S02]  /*53f0*/  @P5 LDC.64 R88, c[0x0][0x478] ;  /* 0x00011e00ff585b82 */ /* 0x000e240000000a00 */
[----:B0-----:R-:W-:-:S05]  /*5400*/  @P5 IMAD.WIDE.U32 R88, R144, 0x10, R88 ;  /* 0x0000001090585825 */ /* 0x001fca00078e0058 */
[----:B------:R2:W-:Y:S01]  /*5410*/  @P5 STG.E.128 desc[UR10][R88.64], R84 ;  /* 0x0000005458005986 */ /* 0x0005e2000c101d0a */
[----:B------:R-:W-:Y:S05]  /*5420*/  @!P4 BRA `(.L_x_3459) ;  /* 0x000000000020c947 */ /* 0x000fea0003800000 */
[----:B------:R-:W0:Y:S01]  /*5430*/  LDC.64 R90, c[0x0][0x468] ;  /* 0x00011a00ff5a7b82 */ /* 0x000e220000000a00 */
[----:B--2---:R-:W-:Y:S02]  /*5440*/  LOP3.LUT R88, R23, 0xffff, RZ, 0xc0, !PT ;  /* 0x0000ffff17587812 */ /* 0x004fe400078ec0ff */
[----:B------:R-:W-:-:S03]  /*5450*/  PRMT R95, R96, 0x5410, R97 ;  /* 0x00005410605f7816 */ /* 0x000fc60000000061 */
[----:B------:R-:W-:-:S05]  /*5460*/  IMAD.WIDE.U32 R88, R88, 0x10000, RZ ;  /* 0x0001000058587825 */ /* 0x000fca00078e00ff */
[----:B------:R-:W-:Y:S02]  /*5470*/  LOP3.LUT R89, R95, R89, RZ, 0xfc, !PT ;  /* 0x000000595f597212 */ /* 0x000fe400078efcff */
[----:B------:R-:W-:Y:S01]  /*5480*/  LOP3.LUT R88, R88, 0xffff, R22, 0xf8, !PT ;  /* 0x0000ffff58587812 */ /* 0x000fe200078ef816 */
[----:B0-----:R-:W-:-:S05]  /*5490*/  IMAD.WIDE.U32 R90, R93, 0x8, R90 ;  /* 0x000000085d5a7825 */ /* 0x001fca00078e005a */
[----:B------:R3:W-:Y:S02]  /*54a0*/  STG.E.64 desc[UR10][R90.64], R88 ;  /* 0x000000585a007986 */ /* 0x0007e4000c101b0a */
.L_x_3459:
[----:B------:R-:W-:Y:S05]  /*54b0*/  BSYNC.RECONVERGENT B0 ;  /* 0x0000000000007941 */ /* 0x000fea0003800200 */
.L_x_3458:
[----:B0123--:R-:W0:Y:S01]  /*54c0*/  LDC.64 R88, c[0x0][0x380] ;  /* 0x0000e000ff587b82 */ /* 0x00fe220000000a00 */
[----:B------:R-:W-:Y:S01]  /*54d0*/  UPLOP3.LUT UP1, UPT, UPT, UPT, UP1, 0x40, 0x4 ;  /* 0x000000000004789c */ /* 0x000fe20003f2e810 */
[----:B0-----:R-:W-:-:S04]  /*54e0*/  IADD3 R19, PT, PT, R19, R88, RZ ;  /* 0x0000005813137210 */ /* 0x001fc80007ffe0ff */
[----:B------:R-:W-:-:S13]  /*54f0*/  ISETP.GE.AND P3, PT, R19, R89, PT ;  /* 0x000000591300720c */ /* 0x000fda0003f66270 */
[----:B------:R-:W-:Y:S05]  /*5500*/  @!P3 BRA `(.L_x_3467) ;  /* 0xffffffb00080b947 */ /* 0x000fea000383ffff */
.L_x_3404:
[----:B------:R-:W0:Y:S01]  /*5510*/  LDC.64 R2, c[0x0][0x440] ;  /* 0x00011000ff027b82 */ /* 0x000e220000000a00 */
[----:B------:R-:W-:Y:S01]  /*5520*/  ISETP.NE.AND P4, PT, R92, RZ, PT ;  /* 0x000000ff5c00720c */ /* 0x000fe20003f85270 */
[----:B------:R-:W-:Y:S01]  /*5530*/  IMAD R100, R100, UR9, RZ ;  /* 0x0000000964647c24 */ /* 0x000fe2000f8e02ff */
[----:B------:R-:W-:-:S04]  /*5540*/  ISETP.NE.AND P3, PT, R142, RZ, PT ;  /* 0x000000ff8e00720c */ /* 0x000fc80003f65270 */
        /* <DEDUP_REMOVED lines=36> */
.L_x_3468:
        /* <DEDUP_REMOVED lines=15> */
.L_x_10842:


//--------------------- .text._ZN10layer_norm13ln_bwd_kernelINS_13Kernel_traitsI13__nv_bfloat16S2_fS2_fjLj2560ELj1ELj1ELj4ELj8ENS_18Kernel_traits_baseILj2560ES2_S2_fS2_fjLj128EEEEELb0ELb0ELb1ELb1EEEvNS_9BwdParamsE --------------------------
	.section	.text._ZN10layer_norm13ln_bwd_kernelINS_13Kernel_traitsI13__nv_bfloat16S2_fS2_fjLj2560ELj1ELj1ELj4ELj8ENS_18Kernel_traits_baseILj2560ES2_S2_fS2_fjLj128EEEEELb0ELb0ELb1ELb1EEEvNS_9BwdParamsE,"ax",@progbits
	.align	128
        .global         _ZN10layer_norm13ln_bwd_kernelINS_13Kernel_traitsI13__nv_bfloat16S2_fS2_fjLj2560ELj1ELj1ELj4ELj8ENS_18Kernel_traits_baseILj2560ES2_S2_fS2_fjLj128EEEEELb0ELb0ELb1ELb1EEEvNS_9BwdParamsE
        .type           _ZN10layer_norm13ln_bwd_kernelINS_13Kernel_traitsI13__nv_bfloat16S2_fS2_fjLj2560ELj1ELj1ELj4ELj8ENS_18Kernel_traits_baseILj2560ES2_S2_fS2_fjLj128EEEEELb0ELb0ELb1ELb1EEEvNS_9BwdParamsE,@function
        .size           _ZN10layer_norm13ln_bwd_kernelINS_13Kernel_traitsI13__nv_bfloat16S2_fS2_fjLj2560ELj1ELj1ELj4ELj8ENS_18Kernel_traits_baseILj2560ES2_S2_fS2_fjLj128EEEEELb0ELb0ELb1ELb1EEEvNS_9BwdParamsE,(.L_x_10843 - _ZN10layer_norm13ln_bwd_kernelINS_13Kernel_traitsI13__nv_bfloat16S2_fS2_fjLj2560ELj1ELj1ELj4ELj8ENS_18Kernel_traits_baseILj2560ES2_S2_fS2_fjLj128EEEEELb0ELb0ELb1ELb1EEEvNS_9BwdParamsE)
        .other          _ZN10layer_norm13ln_bwd_kernelINS_13Kernel_traitsI13__nv_bfloat16S2_fS2_fjLj2560ELj1ELj1ELj4ELj8ENS_18Kernel_traits_baseILj2560ES2_S2_fS2_fjLj128EEEEELb0ELb0ELb1ELb1EEEvNS_9BwdParamsE,@"STO_CUDA_ENTRY STV_DEFAULT"
_ZN10layer_norm13ln_bwd_kernelINS_13Kernel_traitsI13__nv_bfloat16S2_fS2_fjLj2560ELj1ELj1ELj4ELj8ENS_18Kernel_traits_baseILj2560ES2_S2_fS2_fjLj128EEEEELb0ELb0ELb1ELb1EEEvNS_9BwdParamsE:
.text._ZN10layer_norm13ln_bwd_kernelINS_13Kernel_traitsI13__nv_bfloat16S2_fS2_fjLj2560ELj1ELj1ELj4ELj8ENS_18Kernel_traits_baseILj2560ES2_S2_fS2_fjLj128EEEEELb0ELb0ELb1ELb1EEEvNS_9BwdParamsE:
        /* <DEDUP_REMOVED lines=33> */
[----:B------:R-:W0:Y:S01]  /*0210*/  LDCU UR16, c[0x0][0x400] ;  /* 0x00008000ff1077ac */ /* 0x000e220008000800 */
[----:B------:R-:W0:Y:S02]  /*0220*/  LDCU.64 UR6, c[0x0][0x438] ;  /* 0x00008700ff0677ac */ /* 0x000e240008000a00 */
[----:B0-----:R-:W-:Y:S01]  /*0230*/  IMAD.WIDE.U32 R2, R15, 0x8, R2 ;  /* 0x000000080f027825 */ /* 0x001fe200078e0002 */
[----:B------:R-:W0:Y:S04]  /*0240*/  LDCU.64 UR8, c[0x0][0x478] ;  /* 0x00008f00ff0877ac */ /* 0x000e280008000a00 */
[----:B--2---:R-:W2:Y:S04]  /*0250*/  LDG.E.64 R112, desc[UR12][R2.64+0x1000] ;  /* 0x0010000c02707981 */ /* 0x004ea8000c1e1b00 */
[----:B------:R-:W5:Y:S04]  /*0260*/  LDG.E.64 R110, desc[UR12][R2.64+0xc00] ;  /* 0x000c000c026e7981 */ /* 0x000f68000c1e1b00 */
[----:B------:R-:W3:Y:S04]  /*0270*/  LDG.E.64 R108, desc[UR12][R2.64+0x800] ;  /* 0x0008000c026c7981 */ /* 0x000ee8000c1e1b00 */
[----:B------:R-:W4:Y:S04]  /*0280*/  LDG.E.64 R106, desc[UR12][R2.64+0x400] ;  /* 0x0004000c026a7981 */ /* 0x000f28000c1e1b00 */
[----:B------:R-:W4:Y:S01]  /*0290*/  LDG.E.64 R104, desc[UR12][R2.64] ;  /* 0x0000000c02687981 */ /* 0x000f22000c1e1b00 */
[----:B------:R-:W-:Y:S01]  /*02a0*/  HFMA2 R81, -RZ, RZ, 0, 0 ;  /* 0x00000000ff517431 */ /* 0x000fe200000001ff */
        /* <DEDUP_REMOVED lines=9> */
[----:B01----:R-:W-:-:S07]  /*0340*/  SHF.R.U32.HI R4, RZ, 0x10, R105 ;  /* 0x00000010ff047819 */ /* 0x003fce0000011669 */
.L_x_3514:
        /* <DEDUP_REMOVED lines=9> */
[----:B------:R-:W-:Y:S02]  /*03e0*/  CS2R R94, SRZ ;  /* 0x00000000005e7805 */ /* 0x000fe4000001ff00 */
[----:B---3--:R-:W-:-:S13]  /*03f0*/  ISETP.GE.AND P2, PT, R2, 0x1, PT ;  /* 0x000000010200780c */ /* 0x008fda0003f46270 */
[----:B0-----:R-:W-:Y:S05]  /*0400*/  @!P2 BRA `(.L_x_3470) ;  /* 0x000000100024a947 */ /* 0x001fea0003800000 */
[----:B------:R-:W0:Y:S01]  /*0410*/  LDC.64 R90, c[0x0][0x3c0] ;  /* 0x0000f000ff5a7b82 */ /* 0x000e220000000a00 */
[----:B------:R-:W-:Y:S01]  /*0420*/  IADD3 R20, PT, PT, R2, -0x1, RZ ;  /* 0xffffffff02147810 */ /* 0x000fe20007ffe0ff */
[----:B------:R-:W-:Y:S01]  /*0430*/  IMAD R3, R14, UR15, RZ ;  /* 0x0000000f0e037c24 */ /* 0x000fe2000f8e02ff */
[----:B------:R-:W-:-:S03]  /*0440*/  SHF.R.S32.HI R23, RZ, 0x1f, R14 ;  /* 0x0000001fff177819 */ /* 0x000fc6000001140e */
[----:B------:R-:W-:Y:S01]  /*0450*/  IMAD R21, R20, UR15, RZ ;  /* 0x0000000f14157c24 */ /* 0x000fe2000f8e02ff */
[----:B------:R-:W-:Y:S01]  /*0460*/  SHF.R.S32.HI R20, RZ, 0x1f, R3 ;  /* 0x0000001fff147819 */ /* 0x000fe20000011403 */
[----:B------:R-:W1:Y:S03]  /*0470*/  LDC.64 R98, c[0x0][0x428] ;  /* 0x00010a00ff627b82 */ /* 0x000e660000000a00 */
[----:B------:R-:W-:Y:S02]  /*0480*/  SHF.R.S32.HI R22, RZ, 0x1f, R21 ;  /* 0x0000001fff167819 */ /* 0x000fe40000011415 */
[----:B------:R-:W-:Y:S02]  /*0490*/  LEA.HI R20, R20, R3, RZ, 0x2 ;  /* 0x0000000314147211 */ /* 0x000fe400078f10ff */
[----:B------:R-:W-:Y:S01]  /*04a0*/  LEA.HI R22, R22, R21, RZ, 0x2 ;  /* 0x0000001516167211 */ /* 0x000fe200078f10ff */
[----:B------:R-:W2:Y:S01]  /*04b0*/  LDC.64 R96, c[0x0][0x3a8] ;  /* 0x0000ea00ff607b82 */ /* 0x000ea20000000a00 */
[----:B------:R-:W-:-:S02]  /*04c0*/  LEA.HI.SX32 R127, R20, R15, 0x1e ;  /* 0x0000000f147f7211 */ /* 0x000fc400078ff2ff */
[----:B------:R-:W-:Y:S02]  /*04d0*/  LEA.HI.SX32 R115, R22, R15, 0x1e ;  /* 0x0000000f16737211 */ /* 0x000fe400078ff2ff */
[C---:B0-----:R-:W-:Y:S02]  /*04e0*/  LEA R90, P0, R14.reuse, R90, 0x2 ;  /* 0x0000005a0e5a7211 */ /* 0x041fe400078010ff */
[C---:B------:R-:W-:Y:S02]  /*04f0*/  IADD3 R121, PT, PT, R115.reuse, 0x80, RZ ;  /* 0x0000008073797810 */ /* 0x040fe40007ffe0ff */
[----:B------:R-:W-:Y:S02]  /*0500*/  LEA.HI.X R91, R14, R91, R23, 0x2, P0 ;  /* 0x0000005b0e5b7211 */ /* 0x000fe400000f1417 */
[C---:B------:R-:W-:Y:S01]  /*0510*/  IADD3 R119, PT, PT, R115.reuse, 0x100, RZ ;  /* 0x0000010073777810 */ /* 0x040fe20007ffe0ff */
[C---:B-1----:R-:W-:Y:S01]  /*0520*/  IMAD.WIDE.U32 R122, R115.reuse, 0x8, R98 ;  /* 0x00000008737a7825 */ /* 0x042fe200078e0062 */
[C---:B------:R-:W-:Y:S01]  /*0530*/  IADD3 R117, PT, PT, R115.reuse, 0x180, RZ ;  /* 0x0000018073757810 */ /* 0x040fe20007ffe0ff */
[----:B------:R-:W3:Y:S01]  /*0540*/  LDG.E R3, desc[UR12][R90.64] ;  /* 0x0000000c5a037981 */ /* 0x000ee2000c1e1900 */
[----:B------:R-:W-:-:S02]  /*0550*/  IADD3 R115, PT, PT, R115, 0x200, RZ ;  /* 0x0000020073737810 */ /* 0x000fc40007ffe0ff */
[C---:B------:R-:W-:Y:S02]  /*0560*/  IADD3 R143, PT, PT, R127.reuse, 0x180, RZ ;  /* 0x000001807f8f7810 */ /* 0x040fe40007ffe0ff */
[C---:B------:R-:W-:Y:S01]  /*0570*/  IADD3 R131, PT, PT, R127.reuse, 0x80, RZ ;  /* 0x000000807f837810 */ /* 0x040fe20007ffe0ff */
[C---:B--2---:R-:W-:Y:S01]  /*0580*/  IMAD.WIDE.U32 R20, R127.reuse, 0x10, R96 ;  /* 0x000000107f147825 */ /* 0x044fe200078e0060 */
[C---:B------:R-:W-:Y:S01]  /*0590*/  IADD3 R133, PT, PT, R127.reuse, 0x100, RZ ;  /* 0x000001007f857810 */ /* 0x040fe20007ffe0ff */
[----:B------:R-:W2:Y:S01]  /*05a0*/  LDG.E.64 R122, desc[UR12][R122.64] ;  /* 0x0000000c7a7a7981 */ /* 0x000ea2000c1e1b00 */
[----:B------:R-:W-:Y:S01]  /*05b0*/  IADD3 R145, PT, PT, R127, 0x200, RZ ;  /* 0x000002007f917810 */ /* 0x000fe20007ffe0ff */
[--C-:B------:R-:W-:Y:S02]  /*05c0*/  IMAD.WIDE.U32 R120, R121, 0x8, R98.reuse ;  /* 0x0000000879787825 */ /* 0x100fe400078e0062 */
[----:B------:R-:W4:Y:S02]  /*05d0*/  LDG.E.128 R20, desc[UR12][R20.64] ;  /* 0x0000000c14147981 */ /* 0x000f24000c1e1d00 */
[----:B------:R-:W-:-:S02]  /*05e0*/  IMAD.WIDE.U32 R118, R119, 0x8, R98 ;  /* 0x0000000877767825 */ /* 0x000fc400078e0062 */
[----:B------:R-:W2:Y:S02]  /*05f0*/  LDG.E.64 R120, desc[UR12][R120.64] ;  /* 0x0000000c78787981 */ /* 0x000ea4000c1e1b00 */
[--C-:B------:R-:W-:Y:S02]  /*0600*/  IMAD.WIDE.U32 R116, R117, 0x8, R98.reuse ;  /* 0x0000000875747825 */ /* 0x100fe400078e0062 */
[----:B------:R-:W2:Y:S02]  /*0610*/  LDG.E.64 R118, desc[UR12][R118.64] ;  /* 0x0000000c76767981 */ /* 0x000ea4000c1e1b00 */
[----:B------:R-:W-:Y:S02]  /*0620*/  IMAD.WIDE.U32 R114, R115, 0x8, R98 ;  /* 0x0000000873727825 */ /* 0x000fe400078e0062 */
[----:B------:R-:W2:Y:S02]  /*0630*/  LDG.E.64 R116, desc[UR12][R116.64] ;  /* 0x0000000c74747981 */ /* 0x000ea4000c1e1b00 */
[----:B------:R-:W-:-:S02]  /*0640*/  IMAD.WIDE.U32 R98, R143, 0x10, R96 ;  /* 0x000000108f627825 */ /* 0x000fc400078e0060 */
[----:B------:R-:W2:Y:S02]  /*0650*/  LDG.E.64 R114, desc[UR12][R114.64] ;  /* 0x0000000c72727981 */ /* 0x000ea4000c1e1b00 */
[----:B------:R-:W-:-:S04]  /*0660*/  IMAD.WIDE.U32 R88, R131, 0x10, R96 ;  /* 0x0000001083587825 */ /* 0x000fc800078e0060 */
[--C-:B------:R-:W-:Y:S02]  /*0670*/  IMAD.WIDE.U32 R92, R133, 0x10, R96.reuse ;  /* 0x00000010855c7825 */ /* 0x100fe400078e0060 */
[----:B------:R-:W2:Y:S02]  /*0680*/  LDG.E.128 R88, desc[UR12][R88.64] ;  /* 0x0000000c58587981 */ /* 0x000ea4000c1e1d00 */
[----:B------:R-:W-:Y:S02]  /*0690*/  IMAD.WIDE.U32 R100, R145, 0x10, R96 ;  /* 0x0000001091647825 */ /* 0x000fe400078e0060 */
[----:B------:R-:W2:Y:S04]  /*06a0*/  LDG.E.128 R96, desc[UR12][R98.64] ;  /* 0x0000000c62607981 */ /* 0x000ea8000c1e1d00 */
[----:B------:R-:W2:Y:S04]  /*06b0*/  LDG.E.128 R100, desc[UR12][R100.64] ;  /* 0x0000000c64647981 */ /* 0x000ea8000c1e1d00 */
[----:B------:R-:W2:Y:S01]  /*06c0*/  LDG.E.128 R92, desc[UR12][R92.64] ;  /* 0x0000000c5c5c7981 */ /* 0x000ea2000c1e1d00 */
[----:B------:R-:W-:-:S04]  /*06d0*/  UISETP.NE.U32.AND UP0, UPT, UR6, URZ, UPT ;  /* 0x000000ff0600728c */ /* 0x000fc8000bf05070 */
[----:B------:R-:W-:-:S06]  /*06e0*/  UISETP.NE.AND.EX UP0, UPT, UR7, URZ, UPT, UP0 ;  /* 0x000000ff0700728c */ /* 0x000fcc000bf05300 */
[----:B------:R-:W-:-:S13]  /*06f0*/  PLOP3.LUT P0, PT, PT, PT, UP0, 0x80, 0x8 ;  /* 0x000000000008781c */ /* 0x000fda0003f0f008 */
[----:B------:R-:W0:Y:S08]  /*0700*/  @P0 LDC.64 R138, c[0x0][0x438] ;  /* 0x00010e00ff8a0b82 */ /* 0x000e300000000a00 */
[----:B------:R-:W1:Y:S08]  /*0710*/  @P0 LDC.64 R136, c[0x0][0x438] ;  /* 0x00010e00ff880b82 */ /* 0x000e700000000a00 */
[----:B------:R-:W1:Y:S08]  /*0720*/  @P0 LDC.64 R128, c[0x0][0x438] ;  /* 0x00010e00ff800b82 */ /* 0x000e700000000a00 */
[----:B------:R-:W1:Y:S01]  /*0730*/  @P0 LDC.64 R134, c[0x0][0x438] ;  /* 0x00010e00ff860b82 */ /* 0x000e620000000a00 */
[----:B------:R-:W-:-:S07]  /*0740*/  ISETP.NE.AND P1, PT, RZ, UR14, PT ;  /* 0x0000000eff007c0c */ /* 0x000fce000bf25270 */
[----:B------:R-:W1:Y:S01]  /*0750*/  @P0 LDC.64 R124, c[0x0][0x438] ;  /* 0x00010e00ff7c0b82 */ /* 0x000e620000000a00 */
[----:B0-----:R-:W-:-:S04]  /*0760*/  @P0 IMAD.WIDE.U32 R126, R127, 0x10, R138 ;  /* 0x000000107f7e0825 */ /* 0x001fc800078e008a */
[----:B-1----:R-:W-:Y:S01]  /*0770*/  @P0 IMAD.WIDE.U32 R136, R131, 0x10, R136 ;  /* 0x0000001083880825 */ /* 0x002fe200078e0088 */
[----:B------:R-:W5:Y:S03]  /*0780*/  @P0 LDG.E.128 R40, desc[UR12][R126.64] ;  /* 0x0000000c7e280981 */ /* 0x000f66000c1e1d00 */
[----:B------:R-:W-:Y:S01]  /*0790*/  @P0 IMAD.WIDE.U32 R128, R143, 0x10, R128 ;  /* 0x000000108f800825 */ /* 0x000fe200078e0080 */
[----:B------:R0:W5:Y:S04]  /*07a0*/  @P0 LDG.E.128 R36, desc[UR12][R136.64] ;  /* 0x0000000c88240981 */ /* 0x000168000c1e1d00 */
[----:B------:R1:W5:Y:S01]  /*07b0*/  @P0 LDG.E.128 R28, desc[UR12][R128.64] ;  /* 0x0000000c801c0981 */ /* 0x000362000c1e1d00 */
[----:B------:R-:W-:-:S05]  /*07c0*/  @P0 IMAD.WIDE.U32 R134, R133, 0x10, R134 ;  /* 0x0000001085860825 */ /* 0x000fca00078e0086 */
[----:B------:R1:W5:Y:S01]  /*07d0*/  @P0 LDG.E.128 R32, desc[UR12][R134.64] ;  /* 0x0000000c86200981 */ /* 0x000362000c1e1d00 */
[----:B------:R-:W-:-:S05]  /*07e0*/  @P0 IMAD.WIDE.U32 R124, R145, 0x10, R124 ;  /* 0x00000010917c0825 */ /* 0x000fca00078e007c */
[----:B------:R1:W5:Y:S01]  /*07f0*/  @P0 LDG.E.128 R24, desc[UR12][R124.64] ;  /* 0x0000000c7c180981 */ /* 0x000362000c1e1d00 */
[----:B---3--:R-:W-:-:S05]  /*0800*/  FSEL R138, R3, RZ, !P1 ;  /* 0x000000ff038a7208 */ /* 0x008fca0004800000 */
[C---:B----4-:R-:W-:Y:S01]  /*0810*/  FADD.FTZ R153, -R138.reuse, R22 ;  /* 0x000000168a997221 */ /* 0x050fe20000010100 */
[----:B--2---:R-:W-:Y:S01]  /*0820*/  MOV R22, R122 ;  /* 0x0000007a00167202 */ /* 0x004fe20000000f00 */
[----:B------:R-:W-:Y:S01]  /*0830*/  FADD.FTZ R3, -R138, R20 ;  /* 0x000000148a037221 */ /* 0x000fe20000010100 */
[----:B------:R-:W-:Y:S01]  /*0840*/  SHF.L.U32 R20, R104, 0x10, RZ ;  /* 0x0000001068147819 */ /* 0x000fe200000006ff */
[----:B------:R-:W-:Y:S01]  /*0850*/  FADD.FTZ R149, -R138, R23 ;  /* 0x000000178a957221 */ /* 0x000fe20000010100 */
[--C-:B0-----:R-:W-:Y:S01]  /*0860*/  SHF.R.U64 R136, R122, 0x10, R123.reuse ;  /* 0x000000107a887819 */ /* 0x101fe2000000127b */
[----:B-----5:R-:W-:Y:S01]  /*0870*/  FMUL.FTZ R3, R0, R3 ;  /* 0x0000000300037220 */ /* 0x020fe20000410000 */
[----:B------:R-:W-:Y:S02]  /*0880*/  MOV R23, R123 ;  /* 0x0000007b00177202 */ /* 0x000fe40000000f00 */
[----:B-1----:R-:W-:Y:S01]  /*0890*/  SHF.R.U32.HI R128, RZ, 0x10, R123 ;  /* 0x00000010ff807819 */ /* 0x002fe2000001167b */
[----:B------:R-:W-:Y:S01]  /*08a0*/  FADD.FTZ R21, -R138, R21 ;  /* 0x000000158a157221 */ /* 0x000fe20000010100 */
[----:B------:R-:W-:-:S02]  /*08b0*/  MOV R134, R120 ;  /* 0x0000007800867202 */ /* 0x000fc40000000f00 */
[----:B------:R-:W-:Y:S02]  /*08c0*/  SHF.R.U64 R130, R120, 0x10, R121 ;  /* 0x0000001078827819 */ /* 0x000fe40000001279 */
[----:B------:R-:W-:Y:S02]  /*08d0*/  SHF.L.U32 R128, R128, 0x10, RZ ;  /* 0x0000001080807819 */ /* 0x000fe400000006ff */
[----:B------:R-:W-:Y:S01]  /*08e0*/  SHF.L.U32 R134, R134, 0x10, RZ ;  /* 0x0000001086867819 */ /* 0x000fe200000006ff */
[----:B------:R-:W-:Y:S01]  /*08f0*/  FADD.FTZ R147, -R138, R97 ;  /* 0x000000618a937221 */ /* 0x000fe20000010100 */
[----:B------:R-:W-:Y:S01]  /*0900*/  SHF.L.U32 R97, R22, 0x10, RZ ;  /* 0x0000001016617819 */ /* 0x000fe200000006ff */
[C---:B------:R-:W-:Y:S01]  /*0910*/  FADD.FTZ R157, -R138.reuse, R96 ;  /* 0x000000608a9d7221 */ /* 0x040fe20000010100 */
[C---:B------:R-:W-:Y:S01]  /*0920*/  FADD.FTZ R145, -R138.reuse, R98 ;  /* 0x000000628a917221 */ /* 0x040fe20000010100 */
[----:B------:R-:W-:Y:S01]  /*0930*/  FADD.FTZ R131, -R138, R99 ;  /* 0x000000638a837221 */ /* 0x000fe20000010100 */
[----:B------:R-:W-:Y:S01]  /*0940*/  SHF.L.U32 R96, R5, 0x10, RZ ;  /* 0x0000001005607819 */ /* 0x000fe200000006ff */
[-C--:B------:R-:W-:Y:S01]  /*0950*/  FMUL.FTZ R20, R20, R97.reuse ;  /* 0x0000006114147220 */ /* 0x080fe20000410000 */
[----:B------:R-:W-:Y:S01]  /*0960*/  SHF.L.U32 R98, R136, 0x10, RZ ;  /* 0x0000001088627819 */ /* 0x000fe200000006ff */
[----:B------:R-:W-:Y:S01]  /*0970*/  FFMA.FTZ R44, R3, R97, R44 ;  /* 0x00000061032c7223 */ /* 0x000fe2000001002c */
[----:B------:R-:W-:Y:S01]  /*0980*/  FADD.FTZ R64, R64, R97 ;  /* 0x0000006140407221 */ /* 0x000fe20000010000 */
[C---:B------:R-:W-:Y:S01]  /*0990*/  FADD.FTZ R133, -R138.reuse, R100 ;  /* 0x000000648a857221 */ /* 0x040fe20000010100 */
[----:B------:R-:W-:Y:S01]  /*09a0*/  SHF.L.U32 R97, R105, 0x10, RZ ;  /* 0x0000001069617819 */ /* 0x000fe200000006ff */
[C---:B------:R-:W-:Y:S01]  /*09b0*/  FADD.FTZ R123, -R138.reuse, R95 ;  /* 0x0000005f8a7b7221 */ /* 0x040fe20000010100 */
        /* <DEDUP_REMOVED lines=9> */
[C---:B------:R-:W-:Y:S01]  /*0a50*/  FADD.FTZ R139, -R138.reuse, R90 ;  /* 0x0000005a8a8b7221 */ /* 0x040fe20000010100 */
[----:B------:R-:W-:Y:S01]  /*0a60*/  MOV R126, R121 ;  /* 0x00000079007e7202 */ /* 0x000fe20000000f00 */
[----:B------:R-:W-:Y:S01]  /*0a70*/  FMUL.FTZ R96, R97, R99 ;  /* 0x0000006361607220 */ /* 0x000fe20000410000 */
[----:B------:R-:W-:Y:S01]  /*0a80*/  SHF.R.U32.HI R120, RZ, 0x10, R121 ;  /* 0x00000010ff787819 */ /* 0x000fe20000011679 */
[C---:B------:R-:W-:Y:S01]  /*0a90*/  FADD.FTZ R155, -R138.reuse, R88 ;  /* 0x000000588a9b7221 */ /* 0x040fe20000010100 */
[C---:B------:R-:W-:Y:S01]  /*0aa0*/  FADD.FTZ R151, -R138.reuse, R89 ;  /* 0x000000598a977221 */ /* 0x040fe20000010100 */
[----:B------:R-:W-:Y:S01]  /*0ab0*/  FADD.FTZ R127, -R138, R91 ;  /* 0x0000005b8a7f7221 */ /* 0x000fe20000010100 */
[----:B------:R-:W-:Y:S01]  /*0ac0*/  FMUL.FTZ R97, R100, R128 ;  /* 0x0000008064617220 */ /* 0x000fe20000410000 */
[C---:B------:R-:W-:Y:S01]  /*0ad0*/  FADD.FTZ R143, -R138.reuse, R92 ;  /* 0x0000005c8a8f7221 */ /* 0x040fe20000010100 */
[C---:B------:R-:W-:Y:S01]  /*0ae0*/  FADD.FTZ R129, -R138.reuse, R93 ;  /* 0x0000005d8a817221 */ /* 0x040fe20000010100 */
[----:B------:R-:W-:Y:S01]  /*0af0*/  FADD.FTZ R121, -R138, R94 ;  /* 0x0000005e8a797221 */ /* 0x000fe20000010100 */
[----:B------:R-:W-:Y:S01]  /*0b00*/  MOV R91, R114 ;  /* 0x00000072005b7202 */ /* 0x000fe20000000f00 */
[----:B------:R-:W-:Y:S01]  /*0b10*/  FMUL.FTZ R100, R101, R134 ;  /* 0x0000008665647220 */ /* 0x000fe20000410000 */
[----:B------:R-:W-:Y:S01]  /*0b20*/  SHF.R.U64 R90, R114, 0x10, R115 ;  /* 0x00000010725a7819 */ /* 0x000fe20000001273 */
[----:B------:R-:W-:Y:S01]  /*0b30*/  FMUL.FTZ R101, R103, R130 ;  /* 0x0000008267657220 */ /* 0x000fe20000410000 */
[----:B------:R-:W-:-:S02]  /*0b40*/  MOV R88, R115 ;  /* 0x0000007300587202 */ /* 0x000fc40000000f00 */
[----:B------:R-:W-:Y:S01]  /*0b50*/  SHF.R.U32.HI R89, RZ, 0x10, R115 ;  /* 0x00000010ff597819 */ /* 0x000fe20000011673 */
[----:B------:R-:W-:Y:S01]  /*0b60*/  FMUL.FTZ R103, R0, R139 ;  /* 0x0000008b00677220 */ /* 0x000fe20000410000 */
[--C-:B------:R-:W-:Y:S02]  /*0b70*/  SHF.R.U64 R94, R116, 0x10, R117.reuse ;  /* 0x00000010745e7819 */ /* 0x100fe40000001275 */
[----:B------:R-:W-:Y:S02]  /*0b80*/  MOV R92, R117 ;  /* 0x00000075005c7202 */ /* 0x000fe40000000f00 */
[----:B------:R-:W-:Y:S02]  /*0b90*/  SHF.R.U32.HI R93, RZ, 0x10, R117 ;  /* 0x00000010ff5d7819 */ /* 0x000fe40000011675 */
[----:B------:R-:W-:Y:S02]  /*0ba0*/  SHF.L.U32 R114, R107, 0x10, RZ ;  /* 0x000000106b727819 */ /* 0x000fe400000006ff */
[----:B------:R-:W-:Y:S01]  /*0bb0*/  SHF.L.U32 R115, R126, 0x10, RZ ;  /* 0x000000107e737819 */ /* 0x000fe200000006ff */
[----:B------:R-:W-:Y:S01]  /*0bc0*/  FFMA.FTZ R45, R22, R98, R45 ;  /* 0x00000062162d7223 */ /* 0x000fe2000001002d */
[----:B------:R-:W-:Y:S01]  /*0bd0*/  MOV R125, R116 ;  /* 0x00000074007d7202 */ /* 0x000fe20000000f00 */
[----:B------:R-:W-:Y:S01]  /*0be0*/  FADD.FTZ R65, R65, R98 ;  /* 0x0000006241417221 */ /* 0x000fe20000010000 */
[----:B------:R-:W-:Y:S01]  /*0bf0*/  SHF.L.U32 R117, R6, 0x10, RZ ;  /* 0x0000001006757819 */ /* 0x000fe200000006ff */
[----:B------:R-:W-:Y:S01]  /*0c00*/  FMUL.FTZ R116, R0, R127 ;  /* 0x0000007f00747220 */ /* 0x000fe20000410000 */
[----:B------:R-:W-:Y:S01]  /*0c10*/  SHF.L.U32 R120, R120, 0x10, RZ ;  /* 0x0000001078787819 */ /* 0x000fe200000006ff */
[----:B------:R-:W-:Y:S01]  /*0c20*/  FMUL.FTZ R98, R0, R149 ;  /* 0x0000009500627220 */ /* 0x000fe20000410000 */
[----:B------:R-:W-:-:S02]  /*0c30*/  MOV R132, R118 ;  /* 0x0000007600847202 */ /* 0x000fc40000000f00 */
[--C-:B------:R-:W-:Y:S01]  /*0c40*/  SHF.R.U64 R118, R118, 0x10, R119.reuse ;  /* 0x0000001076767819 */ /* 0x100fe20000001277 */
[----:B------:R-:W-:Y:S01]  /*0c50*/  FMUL.FTZ R114, R114, R115 ;  /* 0x0000007372727220 */ /* 0x000fe20000410000 */
[----:B------:R-:W-:Y:S01]  /*0c60*/  MOV R122, R119 ;  /* 0x00000077007a7202 */ /* 0x000fe20000000f00 */
[----:B------:R-:W-:Y:S01]  /*0c70*/  FFMA.FTZ R82, R103, R115, R82 ;  /* 0x0000007367527223 */ /* 0x000fe20000010052 */
[----:B------:R-:W-:Y:S01]  /*0c80*/  SHF.R.U32.HI R124, RZ, 0x10, R119 ;  /* 0x00000010ff7c7819 */ /* 0x000fe20000011677 */
[----:B------:R-:W-:Y:S01]  /*0c90*/  FADD.FTZ R62, R62, R115 ;  /* 0x000000733e3e7221 */ /* 0x000fe20000010000 */
[----:B------:R-:W-:Y:S01]  /*0ca0*/  SHF.L.U32 R119, R108, 0x10, RZ ;  /* 0x000000106c777819 */ /* 0x000fe200000006ff */
[-C--:B------:R-:W-:Y:S01]  /*0cb0*/  FMUL.FTZ R115, R117, R120.reuse ;  /* 0x0000007875737220 */ /* 0x080fe20000410000 */
[----:B------:R-:W-:Y:S01]  /*0cc0*/  SHF.L.U32 R132, R132, 0x10, RZ ;  /* 0x0000001084847819 */ /* 0x000fe200000006ff */
[----:B------:R-:W-:Y:S01]  /*0cd0*/  FFMA.FTZ R83, R116, R120, R83 ;  /* 0x0000007874537223 */ /* 0x000fe20000010053 */
[----:B------:R-:W-:Y:S01]  /*0ce0*/  FADD.FTZ R63, R63, R120 ;  /* 0x000000783f3f7221 */ /* 0x000fe20000010000 */
        /* <DEDUP_REMOVED lines=8> */
[----:B------:R-:W-:Y:S01]  /*0d70*/  FMUL.FTZ R118, R119, R132 ;  /* 0x0000008477767220 */ /* 0x000fe20000410000 */
[----:B------:R-:W-:Y:S01]  /*0d80*/  FADD.FTZ R137, -R138, R102 ;  /* 0x000000668a897221 */ /* 0x000fe20000010100 */
[-C--:B------:R-:W-:Y:S01]  /*0d90*/  FMUL.FTZ R119, R126, R127.reuse ;  /* 0x0000007f7e777220 */ /* 0x080fe20000410000 */
[----:B------:R-:W-:Y:S01]  /*0da0*/  FFMA.FTZ R77, R120, R127, R77 ;  /* 0x0000007f784d7223 */ /* 0x000fe2000001004d */
[----:B------:R-:W-:Y:S01]  /*0db0*/  FADD.FTZ R57, R57, R127 ;  /* 0x0000007f39397221 */ /* 0x000fe20000010000 */
[----:B------:R-:W-:Y:S01]  /*0dc0*/  FMUL.FTZ R102, R0, R151 ;  /* 0x0000009700667220 */ /* 0x000fe20000410000 */
[----:B------:R-:W-:Y:S01]  /*0dd0*/  SHF.L.U32 R126, R8, 0x10, RZ ;  /* 0x00000010087e7819 */ /* 0x000fe200000006ff */
[-C--:B------:R-:W-:Y:S01]  /*0de0*/  FMUL.FTZ R122, R128, R129.reuse ;  /* 0x00000081807a7220 */ /* 0x080fe20000410000 */
[----:B------:R-:W-:Y:S01]  /*0df0*/  SHF.L.U32 R127, R124, 0x10, RZ ;  /* 0x000000107c7f7819 */ /* 0x000fe200000006ff */
[----:B------:R-:W-:Y:S01]  /*0e00*/  FFMA.FTZ R78, R121, R129, R78 ;  /* 0x00000081794e7223 */ /* 0x000fe2000001004e */
[----:B------:R-:W-:Y:S01]  /*0e10*/  FADD.FTZ R58, R58, R129 ;  /* 0x000000813a3a7221 */ /* 0x000fe20000010000 */
[----:B------:R-:W-:-:S02]  /*0e20*/  SHF.L.U32 R128, R110, 0x10, RZ ;  /* 0x000000106e807819 */ /* 0x000fc400000006ff */
[----:B------:R-:W-:Y:S01]  /*0e30*/  SHF.L.U32 R129, R125, 0x10, RZ ;  /* 0x000000107d817819 */ /* 0x000fe200000006ff */
[C---:B------:R-:W-:Y:S01]  /*0e40*/  FMUL.FTZ R125, R0.reuse, R157 ;  /* 0x0000009d007d7220 */ /* 0x040fe20000410000 */
[----:B------:R-:W-:Y:S01]  /*0e50*/  FMUL.FTZ R124, R0, R123 ;  /* 0x0000007b007c7220 */ /* 0x000fe20000410000 */
[----:B------:R-:W-:Y:S01]  /*0e60*/  FFMA.FTZ R81, R102, R130, R81 ;  /* 0x0000008266517223 */ /* 0x000fe20000010051 */
[----:B------:R-:W-:Y:S01]  /*0e70*/  FADD.FTZ R61, R61, R130 ;  /* 0x000000823d3d7221 */ /* 0x000fe20000010000 */
[----:B------:R-:W-:Y:S01]  /*0e80*/  FMUL.FTZ R123, R126, R127 ;  /* 0x0000007f7e7b7220 */ /* 0x000fe20000410000 */
[----:B------:R-:W-:Y:S01]  /*0e90*/  SHF.L.U32 R130, R94, 0x10, RZ ;  /* 0x000000105e827819 */ /* 0x000fe200000006ff */
[-C--:B------:R-:W-:Y:S01]  /*0ea0*/  FMUL.FTZ R126, R128, R129.reuse ;  /* 0x00000081807e7220 */ /* 0x080fe20000410000 */
[----:B------:R-:W-:Y:S01]  /*0eb0*/  FADD.FTZ R52, R52, R129 ;  /* 0x0000008134347221 */ /* 0x000fe20000010000 */
[----:B------:R-:W-:Y:S01]  /*0ec0*/  FFMA.FTZ R72, R125, R129, R72 ;  /* 0x000000817d487223 */ /* 0x000fe20000010048 */
[----:B------:R-:W-:Y:S01]  /*0ed0*/  FADD.FTZ R94, RZ, R20 ;  /* 0x00000014ff5e7221 */ /* 0x000fe20000010000 */
[----:B------:R-:W-:Y:S01]  /*0ee0*/  FFMA.FTZ R79, R124, R127, R79 ;  /* 0x0000007f7c4f7223 */ /* 0x000fe2000001004f */
[----:B------:R-:W-:Y:S01]  /*0ef0*/  FADD.FTZ R59, R59, R127 ;  /* 0x0000007f3b3b7221 */ /* 0x000fe20000010000 */
[----:B------:R-:W-:Y:S01]  /*0f00*/  FFMA.FTZ R129, R3, R20, RZ ;  /* 0x0000001403817223 */ /* 0x000fe200000100ff */
[----:B------:R-:W-:Y:S01]  /*0f10*/  SHF.L.U32 R127, R11, 0x10, RZ ;  /* 0x000000100b7f7819 */ /* 0x000fe200000006ff */
        /* <DEDUP_REMOVED lines=9> */
[----:B------:R-:W-:Y:S01]  /*0fb0*/  FMUL.FTZ R129, R0, R145 ;  /* 0x0000009100817220 */ /* 0x000fe20000410000 */
[----:B------:R-:W-:Y:S01]  /*0fc0*/  FFMA.FTZ R46, R23, R99, R46 ;  /* 0x00000063172e7223 */ /* 0x000fe2000001002e */
[----:B------:R-:W-:Y:S01]  /*0fd0*/  FADD.FTZ R66, R66, R99 ;  /* 0x0000006342427221 */ /* 0x000fe20000010000 */
[----:B------:R-:W-:Y:S01]  /*0fe0*/  FADD.FTZ R145, R130, R97 ;  /* 0x0000006182917221 */ /* 0x000fe20000010000 */
[C---:B------:R-:W-:Y:S01]  /*0ff0*/  FMUL.FTZ R99, R0.reuse, R155 ;  /* 0x0000009b00637220 */ /* 0x040fe20000410000 */
[----:B------:R-:W-:Y:S01]  /*1000*/  FMUL.FTZ R117, R0, R143 ;  /* 0x0000008f00757220 */ /* 0x000fe20000410000 */
[----:B------:R-:W-:Y:S01]  /*1010*/  FFMA.FTZ R94, R98, R97, R139 ;  /* 0x00000061625e7223 */ /* 0x000fe2000001008b */
[----:B------:R-:W-:Y:S01]  /*1020*/  SHF.L.U32 R143, R92, 0x10, RZ ;  /* 0x000000105c8f7819 */ /* 0x000fe200000006ff */
[----:B------:R-:W-:Y:S01]  /*1030*/  FADD.FTZ R92, R145, R100 ;  /* 0x00000064915c7221 */ /* 0x000fe20000010000 */
[----:B------:R-:W-:Y:S01]  /*1040*/  SHF.L.U32 R136, R93, 0x10, RZ ;  /* 0x000000105d887819 */ /* 0x000fe200000006ff */
[----:B------:R-:W-:Y:S01]  /*1050*/  FFMA.FTZ R76, R117, R132, R76 ;  /* 0x00000084754c7223 */ /* 0x000fe2000001004c */
[----:B------:R-:W-:Y:S01]  /*1060*/  FADD.FTZ R56, R56, R132 ;  /* 0x0000008438387221 */ /* 0x000fe20000010000 */
[----:B------:R-:W-:Y:S01]  /*1070*/  FFMA.FTZ R93, R99, R100, R94 ;  /* 0x00000064635d7223 */ /* 0x000fe2000001005e */
[----:B------:R-:W-:Y:S01]  /*1080*/  SHF.L.U32 R132, R111, 0x10, RZ ;  /* 0x000000106f847819 */ /* 0x000fe200000006ff */
[----:B------:R-:W-:Y:S01]  /*1090*/  FADD.FTZ R139, R92, R101 ;  /* 0x000000655c8b7221 */ /* 0x000fe20000010000 */
[----:B------:R-:W-:Y:S01]  /*10a0*/  FFMA.FTZ R80, R99, R134, R80 ;  /* 0x0000008663507223 */ /* 0x000fe20000010050 */
[----:B------:R-:W-:Y:S01]  /*10b0*/  FFMA.FTZ R92, R102, R101, R93 ;  /* 0x00000065665c7223 */ /* 0x000fe2000001005d */
[----:B------:R-:W-:Y:S01]  /*10c0*/  FADD.FTZ R60, R60, R134 ;  /* 0x000000863c3c7221 */ /* 0x000fe20000010000 */
[----:B------:R-:W-:Y:S01]  /*10d0*/  SHF.L.U32 R134, R10, 0x10, RZ ;  /* 0x000000100a867819 */ /* 0x000fe200000006ff */
[----:B------:R-:W-:Y:S01]  /*10e0*/  FMUL.FTZ R130, R132, R143 ;  /* 0x0000008f84827220 */ /* 0x000fe20000410000 */
        /* <DEDUP_REMOVED lines=33> */
[C---:B------:R-:W-:Y:S01]  /*1300*/  FFMA.FTZ R91, R129.reuse, R130, R90 ;  /* 0x00000082815b7223 */ /* 0x040fe2000001005a */
[----:B------:R-:W-:Y:S01]  /*1310*/  FADD.FTZ R54, R54, R143 ;  /* 0x0000008f36367221 */ /* 0x000fe20000010000 */
[----:B------:R-:W-:Y:S01]  /*1320*/  FFMA.FTZ R74, R129, R143, R74 ;  /* 0x0000008f814a7223 */ /* 0x000fe2000001004a */
[----:B------:R-:W-:Y:S01]  /*1330*/  FADD.FTZ R143, R92, R131 ;  /* 0x000000835c8f7221 */ /* 0x000fe20000010000 */
[----:B------:R-:W-:Y:S01]  /*1340*/  FFMA.FTZ R92, R132, R131, R91 ;  /* 0x00000083845c7223 */ /* 0x000fe2000001005b */
[----:B------:R-:W-:Y:S02]  /*1350*/  SHF.L.U32 R93, R88, 0x10, RZ ;  /* 0x00000010585d7819 */ /* 0x000fe400000006ff */
[----:B------:R-:W-:Y:S01]  /*1360*/  SHF.L.U32 R138, R113, 0x10, RZ ;  /* 0x00000010718a7819 */ /* 0x000fe200000006ff */
[----:B------:R-:W-:Y:S01]  /*1370*/  FADD.FTZ R88, R143, R134 ;  /* 0x000000868f587221 */ /* 0x000fe20000010000 */
[----:B------:R-:W-:Y:S01]  /*1380*/  SHF.L.U32 R90, R89, 0x10, RZ ;  /* 0x00000010595a7819 */ /* 0x000fe200000006ff */
        /* <DEDUP_REMOVED lines=17> */
.L_x_3470:
[----:B------:R-:W-:-:S04]  /*14a0*/  ISETP.NE.U32.AND P0, PT, RZ, UR6, PT ;  /* 0x00000006ff007c0c */ /* 0x000fc8000bf05070 */
[----:B------:R-:W-:-:S13]  /*14b0*/  ISETP.NE.AND.EX P0, PT, RZ, UR7, PT, P0 ;  /* 0x00000007ff007c0c */ /* 0x000fda000bf05300 */
[----:B------:R-:W-:Y:S05]  /*14c0*/  @!P0 BRA `(.L_x_3471) ;  /* 0x00000000004c8947 */ /* 0x000fea0003800000 */
[----:B------:R-:W0:Y:S01]  /*14d0*/  LDC.64 R24, c[0x0][0x438] ;  /* 0x00010e00ff187b82 */ /* 0x000e220000000a00 */
[----:B------:R-:W-:-:S05]  /*14e0*/  IMAD R26, R14, UR15, RZ ;  /* 0x0000000f0e1a7c24 */ /* 0x000fca000f8e02ff */
[----:B------:R-:W-:-:S04]  /*14f0*/  SHF.R.S32.HI R27, RZ, 0x1f, R26 ;  /* 0x0000001fff1b7819 */ /* 0x000fc8000001141a */
[----:B------:R-:W-:-:S04]  /*1500*/  LEA.HI R26, R27, R26, RZ, 0x2 ;  /* 0x0000001a1b1a7211 */ /* 0x000fc800078f10ff */
[----:B------:R-:W-:-:S04]  /*1510*/  LEA.HI.SX32 R41, R26, R15, 0x1e ;  /* 0x0000000f1a297211 */ /* 0x000fc800078ff2ff */
[C---:B------:R-:W-:Y:S02]  /*1520*/  IADD3 R37, PT, PT, R41.reuse, 0x80, RZ ;  /* 0x0000008029257810 */ /* 0x040fe40007ffe0ff */
[C---:B------:R-:W-:Y:S02]  /*1530*/  IADD3 R33, PT, PT, R41.reuse, 0x100, RZ ;  /* 0x0000010029217810 */ /* 0x040fe40007ffe0ff */
[C---:B------:R-:W-:Y:S02]  /*1540*/  IADD3 R29, PT, PT, R41.reuse, 0x180, RZ ;  /* 0x00000180291d7810 */ /* 0x040fe40007ffe0ff */
[C---:B------:R-:W-:Y:S01]  /*1550*/  IADD3 R27, PT, PT, R41.reuse, 0x200, RZ ;  /* 0x00000200291b7810 */ /* 0x040fe20007ffe0ff */
[----:B0-----:R-:W-:-:S04]  /*1560*/  IMAD.WIDE.U32 R40, R41, 0x10, R24 ;  /* 0x0000001029287825 */ /* 0x001fc800078e0018 */
[--C-:B------:R-:W-:Y:S02]  /*1570*/  IMAD.WIDE.U32 R36, R37, 0x10, R24.reuse ;  /* 0x0000001025247825 */ /* 0x100fe400078e0018 */
[----:B------:R-:W5:Y:S02]  /*1580*/  LDG.E.128 R40, desc[UR12][R40.64] ;  /* 0x0000000c28287981 */ /* 0x000f64000c1e1d00 */
[--C-:B------:R-:W-:Y:S02]  /*1590*/  IMAD.WIDE.U32 R32, R33, 0x10, R24.reuse ;  /* 0x0000001021207825 */ /* 0x100fe400078e0018 */
[----:B------:R-:W5:Y:S02]  /*15a0*/  LDG.E.128 R36, desc[UR12][R36.64] ;  /* 0x0000000c24247981 */ /* 0x000f64000c1e1d00 */
[--C-:B------:R-:W-:Y:S02]  /*15b0*/  IMAD.WIDE.U32 R28, R29, 0x10, R24.reuse ;  /* 0x000000101d1c7825 */ /* 0x100fe400078e0018 */
[----:B------:R-:W5:Y:S02]  /*15c0*/  LDG.E.128 R32, desc[UR12][R32.64] ;  /* 0x0000000c20207981 */ /* 0x000f64000c1e1d00 */
[----:B------:R-:W-:-:S02]  /*15d0*/  IMAD.WIDE.U32 R24, R27, 0x10, R24 ;  /* 0x000000101b187825 */ /* 0x000fc400078e0018 */
[----:B------:R-:W5:Y:S04]  /*15e0*/  LDG.E.128 R28, desc[UR12][R28.64] ;  /* 0x0000000c1c1c7981 */ /* 0x000f68000c1e1d00 */
[----:B------:R-:W5:Y:S02]  /*15f0*/  LDG.E.128 R24, desc[UR12][R24.64] ;  /* 0x0000000c18187981 */ /* 0x000f64000c1e1d00 */
.L_x_3471:
        /* <DEDUP_REMOVED lines=32> */
.L_x_3473:
[----:B------:R-:W-:Y:S05]  /*1800*/  BSYNC.RECONVERGENT B0 ;  /* 0x0000000000007941 */ /* 0x000fea0003800200 */
.L_x_3472:
[----:B------:R-:W1:Y:S08]  /*1810*/  S2UR UR5, SR_CgaCtaId ;  /* 0x00000000000579c3 */ /* 0x000e700000008800 */
[----:B------:R-:W-:Y:S01]  /*1820*/  BAR.SYNC.DEFER_BLOCKING 0x0 ;  /* 0x0000000000007b1d */ /* 0x000fe20000010000 */
[----:B-----5:R-:W-:Y:S01]  /*1830*/  ISETP.GE.AND P3, PT, R141, 0x1, PT ;  /* 0x000000018d00780c */ /* 0x020fe20003f66270 */
[----:B------:R-:W-:Y:S01]  /*1840*/  UISETP.NE.U32.AND UP0, UPT, UR6, URZ, UPT ;  /* 0x000000ff0600728c */ /* 0x000fe2000bf05070 */
[----:B------:R-:W-:-:S03]  /*1850*/  ISETP.NE.AND P1, PT, RZ, UR14, PT ;  /* 0x0000000eff007c0c */ /* 0x000fc6000bf25270 */
[----:B------:R-:W-:Y:S02]  /*1860*/  UMOV UR4, 0x400 ;  /* 0x0000040000047882 */ /* 0x000fe40000000000 */
[----:B------:R-:W2:Y:S01]  /*1870*/  LDC R142, c[0x0][0x388] ;  /* 0x0000e200ff8e7b82 */ /* 0x000ea20000000800 */
[----:B------:R-:W-:-:S05]  /*1880*/  UISETP.NE.AND.EX UP0, UPT, UR7, URZ, UPT, UP0 ;  /* 0x000000ff0700728c */ /* 0x000fca000bf05300 */
[----:B------:R-:W-:Y:S01]  /*1890*/  @P3 IADD3 R141, PT, PT, R141, -0x1, RZ ;  /* 0xffffffff8d8d3810 */ /* 0x000fe20007ffe0ff */
        /* <DEDUP_REMOVED lines=16> */
[----:B------:R-:W-:Y:S01]  /*19a0*/  SHF.R.S32.HI R92, RZ, 0x1f, R89 ;  /* 0x0000001fff5c7819 */ /* 0x000fe20000011459 */
[----:B------:R-:W-:Y:S02]  /*19b0*/  HFMA2 R93, -RZ, RZ, 0, 0 ;  /* 0x00000000ff5d7431 */ /* 0x000fe400000001ff */
[----:B------:R-:W-:Y:S01]  /*19c0*/  FADD.FTZ R94, R94, R143 ;  /* 0x0000008f5e5e7221 */ /* 0x000fe20000010000 */
[----:B------:R-:W-:Y:S01]  /*19d0*/  FADD.FTZ R88, R95, R88 ;  /* 0x000000585f587221 */ /* 0x000fe20000010000 */
[----:B------:R-:W-:Y:S02]  /*19e0*/  LEA.HI R92, R92, R89, RZ, 0x2 ;  /* 0x000000595c5c7211 */ /* 0x000fe400078f10ff */
[----:B------:R-:W-:Y:S01]  /*19f0*/  FMUL.FTZ R95, R94, UR16 ;  /* 0x000000105e5f7c20 */ /* 0x000fe20008410000 */
[----:B------:R-:W-:Y:S01]  /*1a00*/  @P3 LEA.HI R90, R90, R141, RZ, 0x2 ;  /* 0x0000008d5a5a3211 */ /* 0x000fe200078f10ff */
[----:B------:R-:W-:Y:S01]  /*1a10*/  FMUL.FTZ R94, R88, UR16 ;  /* 0x00000010585e7c20 */ /* 0x000fe20008410000 */
[----:B------:R-:W-:-:S02]  /*1a20*/  LEA.HI.SX32 R92, R92, R15, 0x1e ;  /* 0x0000000f5c5c7211 */ /* 0x000fc400078ff2ff */
[----:B------:R-:W-:Y:S02]  /*1a30*/  @P3 LEA.HI.SX32 R93, R90, R15, 0x1e ;  /* 0x0000000f5a5d3211 */ /* 0x000fe400078ff2ff */
[----:B------:R-:W-:Y:S01]  /*1a40*/  FSEL R95, R95, RZ, !P1 ;  /* 0x000000ff5f5f7208 */ /* 0x000fe20004800000 */
        /* <DEDUP_REMOVED lines=15> */
.L_x_3476:
        /* <DEDUP_REMOVED lines=8> */
.L_x_3477:
        /* <DEDUP_REMOVED lines=9> */
.L_x_3478:
[----:B------:R-:W-:Y:S05]  /*1c50*/  @!P3 BRA `(.L_x_3479) ;  /* 0x0000000400bcb947 */ /* 0x000fea0003800000 */
[----:B------:R-:W-:Y:S01]  /*1c60*/  FFMA.FTZ R88, R98, R94, R95 ;  /* 0x0000005e62587223 */ /* 0x000fe2000001005f */
[----:B------:R-:W-:-:S03]  /*1c70*/  ISETP.GT.AND P1, PT, R2, RZ, PT ;  /* 0x000000ff0200720c */ /* 0x000fc60003f24270 */
[----:B------:R-:W-:-:S04]  /*1c80*/  FADD.FTZ R19, R97, -R88 ;  /* 0x8000005861137221 */ /* 0x000fc80000010000 */
[----:B------:R-:W-:-:S05]  /*1c90*/  FMUL.FTZ R19, R0, R19 ;  /* 0x0000001300137220 */ /* 0x000fca0000410000 */
[----:B------:R-:W-:-:S05]  /*1ca0*/  FSEL R19, R19, RZ, P1 ;  /* 0x000000ff13137208 */ /* 0x000fca0000800000 */
[----:B------:R-:W-:-:S05]  /*1cb0*/  FMUL.FTZ R19, R19, UR17 ;  /* 0x0000001113137c20 */ /* 0x000fca0008410000 */
[----:B------:R-:W-:Y:S01]  /*1cc0*/  F2FP.BF16.F32.PACK_AB R19, RZ, R19 ;  /* 0x00000013ff13723e */ /* 0x000fe200000010ff */
[----:B------:R-:W-:Y:S06]  /*1cd0*/  BRA `(.L_x_3479) ;  /* 0x00000004009c7947 */ /* 0x000fec0003800000 */
.L_x_3475:
        /* <DEDUP_REMOVED lines=31> */
[----:B------:R-:W-:Y:S01]  /*1ed0*/  F2FP.BF16.F32.PACK_AB R19, RZ, R19 ;  /* 0x00000013ff13723e */ /* 0x000fe200000010ff */
[----:B------:R-:W-:Y:S06]  /*1ee0*/  BRA `(.L_x_3479) ;  /* 0x0000000400187947 */ /* 0x000fec0003800000 */
.L_x_3474:
        /* <DEDUP_REMOVED lines=35> */
[----:B------:R-:W-:Y:S01]  /*2120*/  F2FP.BF16.F32.PACK_AB R19, RZ, R19 ;  /* 0x00000013ff13723e */ /* 0x000fe200000010ff */
[----:B------:R-:W-:Y:S06]  /*2130*/  BRA `(.L_x_3479) ;  /* 0x0000000000847947 */ /* 0x000fec0003800000 */
.L_x_3480:
        /* <DEDUP_REMOVED lines=33> */
.L_x_3479:
        /* <DEDUP_REMOVED lines=14> */
.L_x_3481:
[----:B------:R-:W-:Y:S05]  /*2430*/  @!P0 BRA `(.L_x_3482) ;  /* 0x0000000400088947 */ /* 0x000fea0003800000 */
        /* <DEDUP_REMOVED lines=34> */
.L_x_3483:
        /* <DEDUP_REMOVED lines=32> */
.L_x_3482:
[----:B------:R-:W-:Y:S05]  /*2860*/  @!P1 BRA `(.L_x_3485) ;  /* 0x0000000000849947 */ /* 0x000fea0003800000 */
[----:B0-----:R-:W0:Y:S01]  /*2870*/  @P3 LDC R87, c[0x0][0x40c] ;  /* 0x00010300ff573b82 */ /* 0x001e220000000800 */
[-CC-:B------:R-:W-:Y:S01]  /*2880*/  FFMA.FTZ R85, R99, R94.reuse, R95.reuse ;  /* 0x0000005e63557223 */ /* 0x180fe2000001005f */
[-CC-:B------:R-:W-:Y:S01]  /*2890*/  FFMA.FTZ R84, R102, R94.reuse, R95.reuse ;  /* 0x0000005e66547223 */ /* 0x180fe2000001005f */
[-C--:B-1----:R-:W-:Y:S01]  /*28a0*/  FFMA.FTZ R91, R103, R94.reuse, R95 ;  /* 0x0000005e675b7223 */ /* 0x082fe2000001005f */
        /* <DEDUP_REMOVED lines=29> */
.L_x_3485:
        /* <DEDUP_REMOVED lines=9> */
.L_x_3486:
[----:B------:R-:W-:Y:S05]  /*2b10*/  @!P3 BRA `(.L_x_3487) ;  /* 0x00000000001cb947 */ /* 0x000fea0003800000 */
[----:B01----:R-:W-:Y:S01]  /*2b20*/  FFMA.FTZ R88, R102, R94, R95 ;  /* 0x0000005e66587223 */ /* 0x003fe2000001005f */
[----:B------:R-:W-:-:S03]  /*2b30*/  ISETP.GT.AND P4, PT, R2, RZ, PT ;  /* 0x000000ff0200720c */ /* 0x000fc60003f84270 */
[----:B------:R-:W-:-:S04]  /*2b40*/  FADD.FTZ R17, R101, -R88 ;  /* 0x8000005865117221 */ /* 0x000fc80000010000 */
[----:B------:R-:W-:-:S05]  /*2b50*/  FMUL.FTZ R17, R0, R17 ;  /* 0x0000001100117220 */ /* 0x000fca0000410000 */
[----:B------:R-:W-:-:S05]  /*2b60*/  FSEL R17, R17, RZ, P4 ;  /* 0x000000ff11117208 */ /* 0x000fca0002000000 */
[----:B------:R-:W-:-:S05]  /*2b70*/  FMUL.FTZ R17, R17, UR17 ;  /* 0x0000001111117c20 */ /* 0x000fca0008410000 */
[----:B------:R-:W-:-:S07]  /*2b80*/  F2FP.BF16.F32.PACK_AB R17, RZ, R17 ;  /* 0x00000011ff11723e */ /* 0x000fce00000010ff */
.L_x_3487:
        /* <DEDUP_REMOVED lines=9> */
.L_x_3488:
        /* <DEDUP_REMOVED lines=8> */
.L_x_3484:
[----:B01----:R-:W0:Y:S01]  /*2ca0*/  @P1 LDC.64 R88, c[0x0][0x478] ;  /* 0x00011e00ff581b82 */ /* 0x003e220000000a00 */
[----:B------:R-:W-:-:S05]  /*2cb0*/  @P1 IADD3 R91, PT, PT, R92, 0x80, RZ ;  /* 0x000000805c5b1810 */ /* 0x000fca0007ffe0ff */
[----:B0-----:R-:W-:-:S05]  /*2cc0*/  @P1 IMAD.WIDE.U32 R88, R91, 0x10, R88 ;  /* 0x000000105b581825 */ /* 0x001fca00078e0058 */
[----:B------:R0:W-:Y:S01]  /*2cd0*/  @P1 STG.E.128 desc[UR12][R88.64], R84 ;  /* 0x0000005458001986 */ /* 0x0001e2000c101d0c */
        /* <DEDUP_REMOVED lines=10> */
.L_x_3489:
        /* <DEDUP_REMOVED lines=35> */
.L_x_3491:
        /* <DEDUP_REMOVED lines=32> */
.L_x_3490:
        /* <DEDUP_REMOVED lines=34> */
.L_x_3493:
        /* <DEDUP_REMOVED lines=9> */
.L_x_3494:
        /* <DEDUP_REMOVED lines=8> */
.L_x_3495:
        /* <DEDUP_REMOVED lines=9> */
.L_x_3496:
        /* <DEDUP_REMOVED lines=8> */
.L_x_3492:
        /* <DEDUP_REMOVED lines=14> */
.L_x_3497:
        /* <DEDUP_REMOVED lines=35> */
.L_x_3499:
        /* <DEDUP_REMOVED lines=32> */
.L_x_3498:
        /* <DEDUP_REMOVED lines=34> */
.L_x_3501:
        /* <DEDUP_REMOVED lines=9> */
.L_x_3502:
        /* <DEDUP_REMOVED lines=8> */
.L_x_3503:
        /* <DEDUP_REMOVED lines=9> */
.L_x_3504:
        /* <DEDUP_REMOVED lines=8> */
.L_x_3500:
        /* <DEDUP_REMOVED lines=14> */
.L_x_3505:
[----:B------:R-:W-:Y:S05]  /*4020*/  @!P0 BRA `(.L_x_3506) ;  /* 0x0000000400108947 */ /* 0x000fea0003800000 */
[----:B------:R-:W-:Y:S05]  /*4030*/  @!P1 BRA `(.L_x_3507) ;  /* 0x0000000000889947 */ /* 0x000fea0003800000 */
[----:B01----:R-:W0:Y:S01]  /*4040*/  @P3 LDC R88, c[0x0][0x40c] ;  /* 0x00010300ff583b82 */ /* 0x003e220000000800 */
        /* <DEDUP_REMOVED lines=33> */
.L_x_3507:
[----:B------:R-:W2:Y:S01]  /*4260*/  @P3 LDC R141, c[0x0][0x40c] ;  /* 0x00010300ff8d3b82 */ /* 0x000ea20000000800 */
[-CC-:B-1----:R-:W-:Y:S01]  /*4270*/  @P2 FFMA.FTZ R91, R133, R94.reuse, R95.reuse ;  /* 0x0000005e855b2223 */ /* 0x182fe2000001005f */
[-CC-:B------:R-:W-:Y:S01]  /*4280*/  @P2 FFMA.FTZ R90, R136, R94.reuse, R95.reuse ;  /* 0x0000005e885a2223 */ /* 0x180fe2000001005f */
[----:B------:R-:W-:Y:S01]  /*4290*/  @P2 FFMA.FTZ R145, R137, R94, R95 ;  /* 0x0000005e89912223 */ /* 0x000fe2000001005f */
[----:B------:R-:W-:Y:S01]  /*42a0*/  MOV R2, R24 ;  /* 0x0000001800027202 */ /* 0x000fe20000000f00 */
[----:B------:R-:W-:Y:S01]  /*42b0*/  @P2 FADD.FTZ R91, R134, -R91 ;  /* 0x8000005b865b2221 */ /* 0x000fe20000010000 */
[----:B------:R-:W-:Y:S01]  /*42c0*/  @P2 FADD.FTZ R90, R135, -R90 ;  /* 0x8000005a875a2221 */ /* 0x000fe20000010000 */
[----:B------:R-:W-:Y:S01]  /*42d0*/  @P2 FADD.FTZ R145, R138, -R145 ;  /* 0x800000918a912221 */ /* 0x000fe20000010000 */
[----:B------:R-:W1:Y:S01]  /*42e0*/  @P3 LDC R143, c[0x0][0x40c] ;  /* 0x00010300ff8f3b82 */ /* 0x000e620000000800 */
[----:B0-----:R-:W-:Y:S01]  /*42f0*/  MOV R88, R25 ;  /* 0x0000001900587202 */ /* 0x001fe20000000f00 */
[C---:B------:R-:W-:Y:S01]  /*4300*/  @P2 FFMA.FTZ R2, R0.reuse, R91, R24 ;  /* 0x0000005b00022223 */ /* 0x040fe20000010018 */
[----:B------:R-:W-:Y:S01]  /*4310*/  MOV R89, R26 ;  /* 0x0000001a00597202 */ /* 0x000fe20000000f00 */
[C---:B------:R-:W-:Y:S01]  /*4320*/  @P2 FFMA.FTZ R88, R0.reuse, R90, R25 ;  /* 0x0000005a00582223 */ /* 0x040fe20000010019 */
[----:B------:R-:W-:-:S03]  /*4330*/  @P2 FFMA.FTZ R89, R0, R145, R26 ;  /* 0x0000009100592223 */ /* 0x000fc6000001001a */
[----:B------:R-:W0:Y:S01]  /*4340*/  @P3 LDC R142, c[0x0][0x40c] ;  /* 0x00010300ff8e3b82 */ /* 0x000e220000000800 */
[----:B--2---:R-:W-:-:S05]  /*4350*/  @P3 FMUL.FTZ R2, R2, R141 ;  /* 0x0000008d02023220 */ /* 0x004fca0000410000 */
[----:B------:R-:W-:Y:S01]  /*4360*/  @P3 F2FP.BF16.F32.PACK_AB R2, RZ, R2 ;  /* 0x00000002ff02323e */ /* 0x000fe200000010ff */
[----:B-1----:R-:W-:-:S03]  /*4370*/  @P3 FMUL.FTZ R88, R88, R143 ;  /* 0x0000008f58583220 */ /* 0x002fc60000410000 */
[----:B------:R-:W-:Y:S02]  /*4380*/  @P3 PRMT R16, R2, 0x7610, R16 ;  /* 0x0000761002103816 */ /* 0x000fe40000000010 */
[----:B------:R-:W-:Y:S01]  /*4390*/  @P3 F2FP.BF16.F32.PACK_AB R88, RZ, R88 ;  /* 0x00000058ff58323e */ /* 0x000fe200000010ff */
[----:B0-----:R-:W-:-:S03]  /*43a0*/  @P3 FMUL.FTZ R89, R89, R142 ;  /* 0x0000008e59593220 */ /* 0x001fc60000410000 */
        /* <DEDUP_REMOVED lines=12> */
.L_x_3506:
        /* <DEDUP_REMOVED lines=21> */
[----:B------:R-:W-:Y:S01]  /*45c0*/  @P3 F2FP.BF16.F32.PACK_AB R2, RZ, R2 ;  /* 0x00000002ff02323e */ /* 0x000fe200000010ff */
[----:B-1----:R-:W-:-:S03]  /*45d0*/  @P3 FMUL.FTZ R87, R85, R88 ;  /* 0x0000005855573220 */ /* 0x002fc60000410000 */
[----:B------:R-:W-:Y:S02]  /*45e0*/  @P3 PRMT R16, R2, 0x7610, R16 ;  /* 0x0000761002103816 */ /* 0x000fe40000000010 */
[----:B------:R-:W-:Y:S02]  /*45f0*/  @P3 F2FP.BF16.F32.PACK_AB R89, RZ, R87 ;  /* 0x00000057ff59323e */ /* 0x000fe400000010ff */
[----:B------:R-:W-:Y:S01]  /*4600*/  FSEL R87, R0, RZ, P0 ;  /* 0x000000ff00577208 */ /* 0x000fe20000000000 */
[----:B--2---:R-:W-:Y:S01]  /*4610*/  @P3 FMUL.FTZ R88, R86, R141 ;  /* 0x0000008d56583220 */ /* 0x004fe20000410000 */
[----:B------:R-:W-:-:S04]  /*4620*/  @P3 PRMT R17, R89, 0x7610, R17 ;  /* 0x0000761059113816 */ /* 0x000fc80000000011 */
[----:B------:R-:W-:-:S04]  /*4630*/  @P3 F2FP.BF16.F32.PACK_AB R88, RZ, R88 ;  /* 0x00000058ff58323e */ /* 0x000fc800000010ff */
[----:B------:R-:W-:Y:S01]  /*4640*/  @P3 PRMT R18, R88, 0x7610, R18 ;  /* 0x0000761058123816 */ /* 0x000fe20000000012 */
[----:B------:R-:W-:Y:S06]  /*4650*/  @!P3 BRA `(.L_x_3508) ;  /* 0x00000000009cb947 */ /* 0x000fec0003800000 */
[----:B------:R-:W-:-:S05]  /*4660*/  FMUL.FTZ R0, R87, UR17 ;  /* 0x0000001157007c20 */ /* 0x000fca0008410000 */
[----:B------:R-:W-:-:S04]  /*4670*/  F2FP.BF16.F32.PACK_AB R0, RZ, R0 ;  /* 0x00000000ff00723e */ /* 0x000fc800000010ff */
[----:B------:R-:W-:Y:S01]  /*4680*/  PRMT R19, R0, 0x7610, R19 ;  /* 0x0000761000137816 */ /* 0x000fe20000000013 */
[----:B------:R-:W-:Y:S06]  /*4690*/  BRA `(.L_x_3508) ;  /* 0x00000000008c7947 */ /* 0x000fec0003800000 */
.L_x_3509:
[----:B-1----:R-:W1:Y:S01]  /*46a0*/  @P3 LDC R91, c[0x0][0x40c] ;  /* 0x00010300ff5b3b82 */ /* 0x002e620000000800 */
[----:B0-----:R-:W-:Y:S01]  /*46b0*/  FFMA.FTZ R88, R140, R94, R95 ;  /* 0x0000005e8c587223 */ /* 0x001fe2000001005f */
[----:B------:R-:W-:-:S03]  /*46c0*/  ISETP.GT.AND P0, PT, R2, RZ, PT ;  /* 0x000000ff0200720c */ /* 0x000fc60003f04270 */
[----:B------:R-:W-:-:S04]  /*46d0*/  FADD.FTZ R89, R139, -R88 ;  /* 0x800000588b597221 */ /* 0x000fc80000010000 */
[----:B------:R-:W-:-:S05]  /*46e0*/  FMUL.FTZ R88, R0, R89 ;  /* 0x0000005900587220 */ /* 0x000fca0000410000 */
[----:B------:R-:W-:-:S05]  /*46f0*/  FSEL R88, R88, RZ, P0 ;  /* 0x000000ff58587208 */ /* 0x000fca0000000000 */
[----:B-1----:R-:W-:-:S05]  /*4700*/  @P3 FMUL.FTZ R88, R88, R91 ;  /* 0x0000005b58583220 */ /* 0x002fca0000410000 */
        /* <DEDUP_REMOVED lines=10> */
.L_x_3510:
        /* <DEDUP_REMOVED lines=8> */
.L_x_3511:
        /* <DEDUP_REMOVED lines=9> */
.L_x_3512:
[----:B------:R-:W-:-:S07]  /*48c0*/  @P3 PRMT R19, R90, 0x7610, R19 ;  /* 0x000076105a133816 */ /* 0x000fce0000000013 */
.L_x_3508:
[----:B------:R-:W0:Y:S01]  /*48d0*/  @P1 LDC.64 R88, c[0x0][0x478] ;  /* 0x00011e00ff581b82 */ /* 0x000e220000000a00 */
        /* <DEDUP_REMOVED lines=13> */
.L_x_3513:
[----:B01----:R-:W0:Y:S01]  /*49b0*/  LDC.64 R88, c[0x0][0x380] ;  /* 0x0000e000ff587b82 */ /* 0x003e220000000a00 */
[----:B------:R-:W-:Y:S01]  /*49c0*/  UPLOP3.LUT UP1, UPT, UPT, UPT, UP1, 0x40, 0x4 ;  /* 0x000000000004789c */ /* 0x000fe20003f2e810 */
[----:B0-----:R-:W-:-:S04]  /*49d0*/  IADD3 R14, PT, PT, R14, R88, RZ ;  /* 0x000000580e0e7210 */ /* 0x001fc80007ffe0ff */
[----:B------:R-:W-:-:S13]  /*49e0*/  ISETP.GE.AND P0, PT, R14, R89, PT ;  /* 0x000000590e00720c */ /* 0x000fda0003f06270 */
[----:B------:R-:W-:Y:S05]  /*49f0*/  @!P0 BRA `(.L_x_3514) ;  /* 0xffffffb800548947 */ /* 0x000fea000383ffff */
.L_x_3469:
        /* <DEDUP_REMOVED lines=18> */
.L_x_3515:
        /* <DEDUP_REMOVED lines=14> */
.L_x_10843:


//--------------------- .text._ZN10layer_norm13ln_bwd_kernelINS_13Kernel_traitsI13__nv_bfloat16S2_fS2_fjLj2560ELj1ELj1ELj4ELj8ENS_18Kernel_traits_baseILj2560ES2_S2_fS2_fjLj128EEEEELb0ELb1ELb0ELb0EEEvNS_9BwdParamsE --------------------------
	.section	.text._ZN10layer_norm13ln_bwd_kernelINS_13Kernel_traitsI13__nv_bfloat16S2_fS2_fjLj2560ELj1ELj1ELj4ELj8ENS_18Kernel_traits_baseILj2560ES2_S2_fS2_fjLj128EEEEELb0ELb1ELb0ELb0EEEvNS_9BwdParamsE,"ax",@progbits
	.align	128
        .global         _ZN10layer_norm13ln_bwd_kernelINS_13Kernel_traitsI13__nv_bfloat16S2_fS2_fjLj2560ELj1ELj1ELj4ELj8ENS_18Kernel_traits_baseILj2560ES2_S2_fS2_fjLj128EEEEELb0ELb1ELb0ELb0EEEvNS_9BwdParamsE
        .type           _ZN10layer_norm13ln_bwd_kernelINS_13Kernel_traitsI13__nv_bfloat16S2_fS2_fjLj2560ELj1ELj1ELj4ELj8ENS_18Kernel_traits_baseILj2560ES2_S2_fS2_fjLj128EEEEELb0ELb1ELb0ELb0EEEvNS_9BwdParamsE,@function
        .size           _ZN10layer_norm13ln_bwd_kernelINS_13Kernel_traitsI13__nv_bfloat16S2_fS2_fjLj2560ELj1ELj1ELj4ELj8ENS_18Kernel_traits_baseILj2560ES2_S2_fS2_fjLj128EEEEELb0ELb1ELb0ELb0EEEvNS_9BwdParamsE,(.L_x_10844 - _ZN10layer_norm13ln_bwd_kernelINS_13Kernel_traitsI13__nv_bfloat16S2_fS2_fjLj2560ELj1ELj1ELj4ELj8ENS_18Kernel_traits_baseILj2560ES2_S2_fS2_fjLj128EEEEELb0ELb1ELb0ELb0EEEvNS_9BwdParamsE)
        .other          _ZN10layer_norm13ln_bwd_kernelINS_13Kernel_traitsI13__nv_bfloat16S2_fS2_fjLj2560ELj1ELj1ELj4ELj8ENS_18Kernel_traits_baseILj2560ES2_S2_fS2_fjLj128EEEEELb0ELb1ELb0ELb0EEEvNS_9BwdParamsE,@"STO_CUDA_ENTRY STV_DEFAULT"
_ZN10layer_norm13ln_bwd_kernelINS_13Kernel_traitsI13__nv_bfloat16S2_fS2_fjLj2560ELj1ELj1ELj4ELj8ENS_18Kernel_traits_baseILj2560ES2_S2_fS2_fjLj128EEEEELb0ELb1ELb0ELb0EEEvNS_9BwdParamsE:
.text._ZN10layer_norm13ln_bwd_kernelINS_13Kernel_traitsI13__nv_bfloat16S2_fS2_fjLj2560ELj1ELj1ELj4ELj8ENS_18Kernel_traits_baseILj2560ES2_S2_fS2_fjLj128EEEEELb0ELb1ELb0ELb0EEEvNS_9BwdParamsE:
        /* <DEDUP_REMOVED lines=21> */
[----:B--2---:R-:W5:Y:S02]  /*0150*/  @P1 LDG.E.64 R8, desc[UR8][R6.64] ;  /* 0x0000000806081981 */ /* 0x004f64000c1e1b00 */
[----:B------:R-:W0:Y:S01]  /*0160*/  @P3 LDC.64 R38, c[0x0][0x3d0] ;  /* 0x0000f400ff263b82 */ /* 0x000e220000000a00 */
[C---:B-1----:R-:W-:Y:S01]  /*0170*/  @P1 IMAD.WIDE.U32 R10, R3.reuse, 0x8, R10 ;  /* 0x00000008030a1825 */ /* 0x042fe200078e000a */
[----:B------:R-:W-:-:S04]  /*0180*/  @P1 LOP3.LUT R3, R3, 0x80, RZ, 0xfc, !PT ;  /* 0x0000008003031812 */ /* 0x000fc800078efcff */
[----:B------:R-:W5:Y:S02]  /*0190*/  @P1 LDG.E.64 R12, desc[UR8][R10.64] ;  /* 0x000000080a0c1981 */ /* 0x000f64000c1e1b00 */
[----:B------:R-:W1:Y:S01]  /*01a0*/  @P3 LDC.64 R40, c[0x0][0x3e8] ;  /* 0x0000fa00ff283b82 */ /* 0x000e620000000a00 */
[----:B----4-:R-:W-:-:S05]  /*01b0*/  @P2 IMAD.WIDE.U32 R34, R3, 0x8, R26 ;  /* 0x0000000803222825 */ /* 0x010fca00078e001a */
[----:B------:R-:W5:Y:S02]  /*01c0*/  @P2 LDG.E.64 R14, desc[UR8][R34.64] ;  /* 0x00000008220e2981 */ /* 0x000f64000c1e1b00 */
[----:B------:R-:W2:Y:S01]  /*01d0*/  @P4 LDC.64 R42, c[0x0][0x3d0] ;  /* 0x0000f400ff2a4b82 */ /* 0x000ea20000000a00 */
[C---:B---3--:R-:W-:Y:S01]  /*01e0*/  @P2 IMAD.WIDE.U32 R36, R3.reuse, 0x8, R30 ;  /* 0x0000000803242825 */ /* 0x048fe200078e001e */
[----:B------:R-:W-:-:S04]  /*01f0*/  @P2 IADD3 R3, PT, PT, R3, 0x80, RZ ;  /* 0x0000008003032810 */ /* 0x000fc80007ffe0ff */
[----:B------:R-:W5:Y:S02]  /*0200*/  @P2 LDG.E.64 R16, desc[UR8][R36.64] ;  /* 0x0000000824102981 */ /* 0x000f64000c1e1b00 */
[----:B------:R-:W3:Y:S01]  /*0210*/  @P4 LDC.64 R44, c[0x0][0x3e8] ;  /* 0x0000fa00ff2c4b82 */ /* 0x000ee20000000a00 */
[----:B0-----:R-:W-:-:S05]  /*0220*/  @P3 IMAD.WIDE.U32 R38, R3, 0x8, R38 ;  /* 0x0000000803263825 */ /* 0x001fca00078e0026 */
[----:B------:R-:W5:Y:S02]  /*0230*/  @P3 LDG.E.64 R18, desc[UR8][R38.64] ;  /* 0x0000000826123981 */ /* 0x000f64000c1e1b00 */
[----:B------:R-:W0:Y:S01]  /*0240*/  @P5 LDC.64 R46, c[0x0][0x3d0] ;  /* 0x0000f400ff2e5b82 */ /* 0x000e220000000a00 */
[C---:B-1----:R-:W-:Y:S01]  /*0250*/  @P3 IMAD.WIDE.U32 R40, R3.reuse, 0x8, R40 ;  /* 0x0000000803283825 */ /* 0x042fe200078e0028 */
[----:B------:R-:W-:Y:S02]  /*0260*/  @P3 IADD3 R3, PT, PT, R3, 0x80, RZ ;  /* 0x0000008003033810 */ /* 0x000fe40007ffe0ff */
[----:B------:R-:W-:Y:S02]  /*0270*/  CS2R R96, SRZ ;  /* 0x0000000000607805 */ /* 0x000fe4000001ff00 */
[----:B------:R-:W-:Y:S02]  /*0280*/  CS2R R98, SRZ ;  /* 0x0000000000627805 */ /* 0x000fe4000001ff00 */
[----:B------:R-:W-:Y:S01]  /*0290*/  CS2R R92, SRZ ;  /* 0x00000000005c7805 */ /* 0x000fe2000001ff00 */
[----:B------:R-:W5:Y:S01]  /*02a0*/  @P3 LDG.E.64 R20, desc[UR8][R40.64] ;  /* 0x0000000828143981 */ /* 0x000f62000c1e1b00 */
[----:B------:R-:W1:Y:S01]  /*02b0*/  @P5 LDC.64 R48, c[0x0][0x3e8] ;  /* 0x0000fa00ff305b82 */ /* 0x000e620000000a00 */
[----:B--2---:R-:W-:Y:S01]  /*02c0*/  @P4 IMAD.WIDE.U32 R42, R3, 0x8, R42 ;  /* 0x00000008032a4825 */ /* 0x004fe200078e002a */
[----:B------:R-:W-:-:S02]  /*02d0*/  CS2R R94, SRZ ;  /* 0x00000000005e7805 */ /* 0x000fc4000001ff00 */
[----:B------:R-:W-:Y:S02]  /*02e0*/  CS2R R88, SRZ ;  /* 0x0000000000587805 */ /* 0x000fe4000001ff00 */
[----:B------:R-:W-:Y:S02]  /*02f0*/  CS2R R90, SRZ ;  /* 0x00000000005a7805 */ /* 0x000fe4000001ff00 */
[----:B------:R-:W-:Y:S01]  /*0300*/  CS2R R84, SRZ ;  /* 0x0000000000547805 */ /* 0x000fe2000001ff00 */
[----:B------:R-:W5:Y:S01]  /*0310*/  @P4 LDG.E.64 R22, desc[UR8][R42.64] ;  /* 0x000000082a164981 */ /* 0x000f62000c1e1b00 */
[C---:B---3--:R-:W-:Y:S01]  /*0320*/  @P4 IMAD.WIDE.U32 R44, R3.reuse, 0x8, R44 ;  /* 0x00000008032c4825 */ /* 0x048fe200078e002c */
[----:B------:R-:W-:Y:S01]  /*0330*/  @P4 IADD3 R3, PT, PT, R3, 0x80, RZ ;  /* 0x0000008003034810 */ /* 0x000fe20007ffe0ff */
[----:B------:R-:W2:Y:S01]  /*0340*/  S2UR UR4, SR_CTAID.X ;  /* 0x00000000000479c3 */ /* 0x000ea20000002500 */
[----:B------:R-:W-:Y:S02]  /*0350*/  CS2R R86, SRZ ;  /* 0x0000000000567805 */ /* 0x000fe4000001ff00 */
[----:B------:R-:W-:Y:S01]  /*0360*/  CS2R R80, SRZ ;  /* 0x0000000000507805 */ /* 0x000fe2000001ff00 */
[----:B------:R3:W5:Y:S01]  /*0370*/  @P4 LDG.E.64 R24, desc[UR8][R44.64] ;  /* 0x000000082c184981 */ /* 0x000762000c1e1b00 */
[----:B0-----:R-:W-:-:S05]  /*0380*/  @P5 IMAD.WIDE.U32 R26, R3, 0x8, R46 ;  /* 0x00000008031a5825 */ /* 0x001fca00078e002e */
[----:B------:R0:W5:Y:S01]  /*0390*/  @P5 LDG.E.64 R28, desc[UR8][R26.64] ;  /* 0x000000081a1c5981 */ /* 0x000162000c1e1b00 */
[----:B-1----:R-:W-:-:S05]  /*03a0*/  @P5 IMAD.WIDE.U32 R30, R3, 0x8, R48 ;  /* 0x00000008031e5825 */ /* 0x002fca00078e0030 */
[----:B------:R0:W5:Y:S01]  /*03b0*/  @P5 LDG.E.64 R32, desc[UR8][R30.64] ;  /* 0x000000081e205981 */ /* 0x000162000c1e1b00 */
[----:B--2---:R-:W-:-:S04]  /*03c0*/  MOV R0, UR4 ;  /* 0x0000000400007c02 */ /* 0x004fc80008000f00 */
        /* <DEDUP_REMOVED lines=18> */
[----:B---3--:R-:W-:Y:S02]  /*04f0*/  CS2R R44, SRZ ;  /* 0x00000000002c7805 */ /* 0x008fe4000001ff00 */
[----:B------:R-:W-:Y:S02]  /*0500*/  CS2R R46, SRZ ;  /* 0x00000000002e7805 */ /* 0x000fe4000001ff00 */
[----:B------:R-:W-:Y:S02]  /*0510*/  CS2R R40, SRZ ;  /* 0x0000000000287805 */ /* 0x000fe4000001ff00 */
[----:B------:R-:W-:Y:S01]  /*0520*/  CS2R R42, SRZ ;  /* 0x00000000002a7805 */ /* 0x000fe2000001ff00 */
[----:B0-----:R-:W-:Y:S06]  /*0530*/  @P0 BRA `(.L_x_3516) ;  /* 0x0000005c00b00947 */ /* 0x001fec0003800000 */
[----:B------:R-:W0:Y:S01]  /*0540*/  LDC.64 R40, c[0x0][0x3e0] ;  /* 0x0000f800ff287b82 */ /* 0x000e220000000a00 */
        /* <DEDUP_REMOVED lines=26> */
[----:B------:R-:W-:Y:S02]  /*06f0*/  SHF.R.U64 R28, R28, 0x10, R29 ;  /* 0x000000101c1c7819 */ /* 0x000fe4000000121d */
        /* <DEDUP_REMOVED lines=21> */
[----:B0-----:R-:W-:Y:S02]  /*0850*/  ISETP.NE.U32.AND P6, PT, R40, RZ, PT ;  /* 0x000000ff2800720c */ /* 0x001fe40003fc5070 */
[----:B------:R-:W-:Y:S02]  /*0860*/  CS2R R48, SRZ ;  /* 0x0000000000307805 */ /* 0x000fe4000001ff00 */
[----:B------:R-:W-:Y:S02]  /*0870*/  PRMT R17, R18, 0x7610, R17 ;  /* 0x0000761012117816 */ /* 0x000fe40000000011 */
[----:B------:R-:W-:Y:S02]  /*0880*/  CS2R R50, SRZ ;  /* 0x0000000000327805 */ /* 0x000fe4000001ff00 */
[----:B------:R-:W-:Y:S02]  /*0890*/  MOV R2, R9 ;  /* 0x0000000900027202 */ /* 0x000fe40000000f00 */
[----:B------:R-:W-:-:S02]  /*08a0*/  CS2R R44, SRZ ;  /* 0x00000000002c7805 */ /* 0x000fc4000001ff00 */
[----:B------:R-:W-:Y:S02]  /*08b0*/  MOV R102, R20 ;  /* 0x0000001400667202 */ /* 0x000fe40000000f00 */
[----:B------:R-:W-:Y:S02]  /*08c0*/  CS2R R46, SRZ ;  /* 0x00000000002e7805 */ /* 0x000fe4000001ff00 */
[--C-:B------:R-:W-:Y:S02]  /*08d0*/  SHF.R.U64 R103, R20, 0x10, R21.reuse ;  /* 0x0000001014677819 */ /* 0x100fe40000001215 */
[----:B------:R-:W-:Y:S02]  /*08e0*/  CS2R R42, SRZ ;  /* 0x00000000002a7805 */ /* 0x000fe4000001ff00 */
[----:B------:R-:W-:Y:S01]  /*08f0*/  MOV R104, R21 ;  /* 0x0000001500687202 */ /* 0x000fe20000000f00 */
[----:B------:R-:W-:Y:S01]  /*0900*/  UPLOP3.LUT UP1, UPT, UPT, UPT, UPT, 0x40, 0x4 ;  /* 0x000000000004789c */ /* 0x000fe20003f2e870 */
[----:B------:R-:W-:Y:S01]  /*0910*/  SHF.R.U32.HI R105, RZ, 0x10, R21 ;  /* 0x00000010ff697819 */ /* 0x000fe20000011615 */
[----:B------:R-:W0:Y:S01]  /*0920*/  LDCU.U8 UR7, c[0x0][0x410] ;  /* 0x00008200ff0777ac */ /* 0x000e220008000000 */
[----:B------:R-:W-:-:S02]  /*0930*/  MOV R106, R24 ;  /* 0x00000018006a7202 */ /* 0x000fc40000000f00 */
[--C-:B------:R-:W-:Y:S01]  /*0940*/  SHF.R.U64 R107, R24, 0x10, R25.reuse ;  /* 0x00000010186b7819 */ /* 0x100fe20000001219 */
[----:B------:R-:W1:Y:S01]  /*0950*/  LDCU UR12, c[0x0][0x400] ;  /* 0x00008000ff0c77ac */ /* 0x000e620008000800 */
[----:B------:R-:W-:Y:S02]  /*0960*/  PRMT R18, R19, 0x7610, R18 ;  /* 0x0000761013127816 */ /* 0x000fe40000000012 */
[----:B------:R-:W-:Y:S01]  /*0970*/  MOV R132, R25 ;  /* 0x0000001900847202 */ /* 0x000fe20000000f00 */
[----:B------:R-:W2:Y:S01]  /*0980*/  LDCU.64 UR10, c[0x0][0x438] ;  /* 0x00008700ff0a77ac */ /* 0x000ea20008000a00 */
[----:B------:R-:W-:Y:S02]  /*0990*/  SHF.R.U32.HI R133, RZ, 0x10, R25 ;  /* 0x00000010ff857819 */ /* 0x000fe40000011619 */
[----:B------:R-:W-:Y:S01]  /*09a0*/  PRMT R19, R22, 0x7610, R19 ;  /* 0x0000761016137816 */ /* 0x000fe20000000013 */
[----:B------:R-:W3:Y:S01]  /*09b0*/  LDCU.64 UR14, c[0x0][0x478] ;  /* 0x00008f00ff0e77ac */ /* 0x000ee20008000a00 */
[----:B------:R-:W-:-:S02]  /*09c0*/  PRMT R21, R23, 0x7610, R21 ;  /* 0x0000761017157816 */ /* 0x000fc40000000015 */
[----:B------:R-:W-:Y:S02]  /*09d0*/  PRMT R16, R26, 0x7610, R16 ;  /* 0x000076101a107816 */ /* 0x000fe40000000010 */
[----:B------:R-:W-:Y:S02]  /*09e0*/  PRMT R20, R27, 0x7610, R20 ;  /* 0x000076101b147816 */ /* 0x000fe40000000014 */
[----:B------:R-:W-:Y:S02]  /*09f0*/  PRMT R22, R30, 0x7610, R22 ;  /* 0x000076101e167816 */ /* 0x000fe40000000016 */
[----:B------:R-:W-:Y:S02]  /*0a00*/  PRMT R23, R28, 0x7610, R23 ;  /* 0x000076101c177816 */ /* 0x000fe40000000017 */
[----:B------:R-:W-:Y:S02]  /*0a10*/  PRMT R24, R31, 0x7610, R24 ;  /* 0x000076101f187816 */ /* 0x000fe40000000018 */
[----:B------:R-:W-:-:S02]  /*0a20*/  PRMT R25, R29, 0x7610, R25 ;  /* 0x000076101d197816 */ /* 0x000fc40000000019 */
[----:B------:R-:W-:Y:S02]  /*0a30*/  MOV R6, R8 ;  /* 0x0000000800067202 */ /* 0x000fe40000000f00 */
[----:B------:R-:W-:Y:S02]  /*0a40*/  SHF.R.U64 R7, R8, 0x10, R9 ;  /* 0x0000001008077819 */ /* 0x000fe40000001209 */
[----:B------:R-:W-:Y:S02]  /*0a50*/  MOV R134, R32 ;  /* 0x0000002000867202 */ /* 0x000fe40000000f00 */
[--C-:B------:R-:W-:Y:S02]  /*0a60*/  SHF.R.U64 R135, R32, 0x10, R33.reuse ;  /* 0x0000001020877819 */ /* 0x100fe40000001221 */
[----:B------:R-:W-:Y:S02]  /*0a70*/  MOV R136, R33 ;  /* 0x0000002100887202 */ /* 0x000fe40000000f00 */
[----:B------:R-:W-:-:S02]  /*0a80*/  SHF.R.U32.HI R137, RZ, 0x10, R33 ;  /* 0x00000010ff897819 */ /* 0x000fc40000011621 */
[----:B------:R-:W-:Y:S02]  /*0a90*/  ISETP.NE.AND.EX P6, PT, R41, RZ, PT, P6 ;  /* 0x000000ff2900720c */ /* 0x000fe40003fc5360 */
[----:B------:R-:W-:Y:S02]  /*0aa0*/  CS2R R40, SRZ ;  /* 0x0000000000287805 */ /* 0x000fe4000001ff00 */
        /* <DEDUP_REMOVED lines=17> */
[----:B0123--:R-:W-:-:S07]  /*0bc0*/  PRMT R39, R107, 0x7610, R39 ;  /* 0x000076106b277816 */ /* 0x00ffce0000000027 */
.L_x_3567:
[----:B------:R-:W0:Y:S08]  /*0bd0*/  LDC.64 R126, c[0x0][0x3c0] ;  /* 0x0000f000ff7e7b82 */ /* 0x000e300000000a00 */
[----:B------:R-:W1:Y:S08]  /*0be0*/  @P6 LDC.64 R124, c[0x0][0x3e0] ;  /* 0x0000f800ff7c6b82 */ /* 0x000e700000000a00 */
[----:B------:R-:W2:Y:S01]  /*0bf0*/  LDC R5, c[0x0][0x388] ;  /* 0x0000e200ff057b82 */ /* 0x000ea20000000800 */
[----:B0-----:R-:W-:-:S06]  /*0c00*/  IMAD.WIDE R126, R0, 0x4, R126 ;  /* 0x00000004007e7825 */ /* 0x001fcc00078e027e */
[----:B------:R-:W3:Y:S01]  /*0c10*/  LDG.E R126, desc[UR8][R126.64] ;  /* 0x000000087e7e7981 */ /* 0x000ee2000c1e1900 */
[----:B-1----:R-:W-:Y:S01]  /*0c20*/  @P6 IMAD.WIDE R128, R0, 0x2, R124 ;  /* 0x0000000200806825 */ /* 0x002fe200078e027c */
[----:B------:R-:W0:Y:S01]  /*0c30*/  S2R R2, SR_TID.X ;  /* 0x0000000000027919 */ /* 0x000e220000002100 */
[----:B------:R-:W1:Y:S03]  /*0c40*/  LDC.64 R124, c[0x0][0x3c8] ;  /* 0x0000f200ff7c7b82 */ /* 0x000e660000000a00 */
[----:B------:R-:W5:Y:S01]  /*0c50*/  @P6 LDG.E.U16 R179, desc[UR8][R128.64] ;  /* 0x0000000880b36981 */ /* 0x000f62000c1e1500 */
[----:B------:R-:W-:Y:S01]  /*0c60*/  ISETP.GE.U32.AND P1, PT, R4, 0x80, PT ;  /* 0x000000800400780c */ /* 0x000fe20003f26070 */
[----:B--2---:R-:W-:Y:S01]  /*0c70*/  IMAD R130, R0, R5, RZ ;  /* 0x0000000500827224 */ /* 0x004fe200078e02ff */
[C---:B------:R-:W-:Y:S02]  /*0c80*/  ISETP.GE.U32.AND P2, PT, R4.reuse, 0x100, PT ;  /* 0x000001000400780c */ /* 0x040fe40003f46070 */
[----:B------:R-:W-:-:S02]  /*0c90*/  ISETP.GE.U32.AND P3, PT, R4, 0x180, PT ;  /* 0x000001800400780c */ /* 0x000fc40003f66070 */
[----:B------:R-:W-:Y:S02]  /*0ca0*/  SHF.R.S32.HI R131, RZ, 0x1f, R130 ;  /* 0x0000001fff837819 */ /* 0x000fe40000011482 */
[----:B------:R-:W-:Y:S02]  /*0cb0*/  ISETP.GE.U32.AND P4, PT, R4, 0x200, PT ;  /* 0x000002000400780c */ /* 0x000fe40003f86070 */
[----:B------:R-:W-:Y:S01]  /*0cc0*/  LEA.HI R131, R131, R130, RZ, 0x2 ;  /* 0x0000008283837211 */ /* 0x000fe200078f10ff */
[----:B------:R-:W-:Y:S01]  /*0cd0*/  BSSY.RECONVERGENT B0, `(.L_x_3517) ;  /* 0x000003f000007945 */ /* 0x000fe20003800200 */
[----:B------:R-:W-:Y:S01]  /*0ce0*/  ISETP.NE.AND P0, PT, RZ, UR7, PT ;  /* 0x00000007ff007c0c */ /* 0x000fe2000bf05270 */
[----:B------:R-:W-:Y:S01]  /*0cf0*/  HFMA2 R181, -RZ, RZ, 0, 0 ;  /* 0x00000000ffb57431 */ /* 0x000fe200000001ff */
[----:B------:R-:W-:Y:S01]  /*0d00*/  MOV R182, RZ ;  /* 0x000000ff00b67202 */ /* 0x000fe20000000f00 */
[----:B-1----:R-:W-:-:S05]  /*0d10*/  IMAD.WIDE R124, R0, 0x4, R124 ;  /* 0x00000004007c7825 */ /* 0x002fca00078e027c */
[----:B------:R1:W5:Y:S01]  /*0d20*/  LDG.E R140, desc[UR8][R124.64] ;  /* 0x000000087c8c7981 */ /* 0x000362000c1e1900 */
[----:B0-----:R-:W-:-:S04]  /*0d30*/  LEA.HI.SX32 R138, R131, R2, 0x1e ;  /* 0x00000002838a7211 */ /* 0x001fc800078ff2ff */
[----:B------:R-:W-:Y:S02]  /*0d40*/  MOV R183, R138 ;  /* 0x0000008a00b77202 */ /* 0x000fe40000000f00 */
[----:B-1----:R-:W-:Y:S02]  /*0d50*/  P2R R124, PR, RZ, 0x1 ;  /* 0x00000001ff7c7803 */ /* 0x002fe40000000000 */
[----:B---3--:R-:W-:Y:S01]  /*0d60*/  FSEL R177, R126, RZ, !P0 ;  /* 0x000000ff7eb17208 */ /* 0x008fe20004000000 */
[----:B------:R-:W-:Y:S06]  /*0d70*/  @!P1 BRA `(.L_x_3518) ;  /* 0x0000000000d09947 */ /* 0x000fec0003800000 */
[----:B------:R-:W0:Y:S01]  /*0d80*/  LDC.64 R128, c[0x0][0x428] ;  /* 0x00010a00ff807b82 */ /* 0x000e220000000a00 */
[----:B------:R-:W-:-:S07]  /*0d90*/  ISETP.NE.U32.AND P0, PT, RZ, UR10, PT ;  /* 0x0000000aff007c0c */ /* 0x000fce000bf05070 */
[----:B------:R-:W1:Y:S01]  /*0da0*/  LDC.64 R124, c[0x0][0x3a8] ;  /* 0x0000ea00ff7c7b82 */ /* 0x000e620000000a00 */
[----:B------:R-:W-:-:S13]  /*0db0*/  ISETP.NE.AND.EX P0, PT, RZ, UR11, PT, P0 ;  /* 0x0000000bff007c0c */ /* 0x000fda000bf05300 */
[----:B------:R-:W2:Y:S01]  /*0dc0*/  @P0 LDC.64 R130, c[0x0][0x438] ;  /* 0x00010e00ff820b82 */ /* 0x000ea20000000a00 */
[----:B0-----:R-:W-:-:S06]  /*0dd0*/  IMAD.WIDE.U32 R128, R138, 0x8, R128 ;  /* 0x000000088a807825 */ /* 0x001fcc00078e0080 */
[----:B------:R-:W3:Y:S01]  /*0de0*/  LDG.E.64 R128, desc[UR8][R128.64] ;  /* 0x0000000880807981 */ /* 0x000ee2000c1e1b00 */
[----:B-1----:R-:W-:-:S06]  /*0df0*/  IMAD.WIDE.U32 R124, R138, 0x10, R124 ;  /* 0x000000108a7c7825 */ /* 0x002fcc00078e007c */
[----:B------:R-:W4:Y:S01]  /*0e00*/  LDG.E.128 R124, desc[UR8][R124.64] ;  /* 0x000000087c7c7981 */ /* 0x000f22000c1e1d00 */
[----:B--2---:R-:W-:-:S05]  /*0e10*/  @P0 IMAD.WIDE.U32 R130, R138, 0x10, R130 ;  /* 0x000000108a820825 */ /* 0x004fca00078e0082 */
[----:B------:R0:W5:Y:S01]  /*0e20*/  @P0 LDG.E.128 R100, desc[UR8][R130.64] ;  /* 0x0000000882640981 */ /* 0x000162000c1e1d00 */
[----:B------:R-:W-:Y:S02]  /*0e30*/  SHF.L.U32 R142, R6, 0x10, RZ ;  /* 0x00000010068e7819 */ /* 0x000fe400000006ff */
[----:B------:R-:W-:Y:S02]  /*0e40*/  SHF.L.U32 R146, R8, 0x10, RZ ;  /* 0x0000001008927819 */ /* 0x000fe400000006ff */
[----:B------:R-:W-:Y:S02]  /*0e50*/  IADD3 R183, PT, PT, R138, 0x80, RZ ;  /* 0x000000808ab77810 */ /* 0x000fe40007ffe0ff */
[----:B---3--:R-:W-:Y:S02]  /*0e60*/  MOV R139, R128 ;  /* 0x00000080008b7202 */ /* 0x008fe40000000f00 */
[----:B------:R-:W-:Y:S02]  /*0e70*/  SHF.R.U64 R144, R128, 0x10, R129 ;  /* 0x0000001080907819 */ /* 0x000fe40000001281 */
[----:B------:R-:W-:-:S02]  /*0e80*/  MOV R143, R129 ;  /* 0x00000081008f7202 */ /* 0x000fc40000000f00 */
[----:B------:R-:W-:Y:S01]  /*0e90*/  SHF.R.U32.HI R148, RZ, 0x10, R129 ;  /* 0x00000010ff947819 */ /* 0x000fe20000011681 */
[----:B----4-:R-:W-:Y:S01]  /*0ea0*/  FADD.FTZ R3, -R177, R124 ;  /* 0x0000007cb1037221 */ /* 0x010fe20000010100 */
[----:B------:R-:W-:Y:S01]  /*0eb0*/  SHF.L.U32 R139, R139, 0x10, RZ ;  /* 0x000000108b8b7819 */ /* 0x000fe200000006ff */
[----:B------:R-:W-:Y:S01]  /*0ec0*/  FADD.FTZ R129, -R177, R125 ;  /* 0x0000007db1817221 */ /* 0x000fe20000010100 */
[----:B------:R-:W-:Y:S01]  /*0ed0*/  SHF.L.U32 R124, R7, 0x10, RZ ;  /* 0x00000010077c7819 */ /* 0x000fe200000006ff */
[----:B-----5:R-:W-:Y:S01]  /*0ee0*/  FMUL.FTZ R3, R140, R3 ;  /* 0x000000038c037220 */ /* 0x020fe20000410000 */
[----:B------:R-:W-:Y:S01]  /*0ef0*/  SHF.L.U32 R125, R144, 0x10, RZ ;  /* 0x00000010907d7819 */ /* 0x000fe200000006ff */
[----:B------:R-:W-:Y:S01]  /*0f00*/  FMUL.FTZ R142, R142, R139 ;  /* 0x0000008b8e8e7220 */ /* 0x000fe20000410000 */
[----:B------:R-:W-:Y:S01]  /*0f10*/  FMUL.FTZ R144, R140, R129 ;  /* 0x000000818c907220 */ /* 0x000fe20000410000 */
[----:B------:R-:W-:Y:S01]  /*0f20*/  FADD.FTZ R76, R76, R139 ;  /* 0x0000008b4c4c7221 */ /* 0x000fe20000010000 */
[----:B------:R-:W-:Y:S01]  /*0f30*/  FFMA.FTZ R96, R3, R139, R96 ;  /* 0x0000008b03607223 */ /* 0x000fe20000010060 */
[C---:B------:R-:W-:Y:S01]  /*0f40*/  FADD.FTZ R141, -R177.reuse, R126 ;  /* 0x0000007eb18d7221 */ /* 0x040fe20000010100 */
[----:B------:R-:W-:Y:S01]  /*0f50*/  FADD.FTZ R127, -R177, R127 ;  /* 0x0000007fb17f7221 */ /* 0x000fe20000010100 */
[-C--:B------:R-:W-:Y:S01]  /*0f60*/  FMUL.FTZ R139, R124, R125.reuse ;  /* 0x0000007d7c8b7220 */ /* 0x080fe20000410000 */
[----:B------:R-:W-:Y:S01]  /*0f70*/  SHF.L.U32 R143, R143, 0x10, RZ ;  /* 0x000000108f8f7819 */ /* 0x000fe200000006ff */
[----:B------:R-:W-:Y:S01]  /*0f80*/  FADD.FTZ R77, R77, R125 ;  /* 0x0000007d4d4d7221 */ /* 0x000fe20000010000 */
[----:B------:R-:W-:Y:S01]  /*0f90*/  FFMA.FTZ R97, R144, R125, R97 ;  /* 0x0000007d90617223 */ /* 0x000fe20000010061 */
[----:B------:R-:W-:Y:S01]  /*0fa0*/  FADD.FTZ R124, RZ, R142 ;  /* 0x0000008eff7c7221 */ /* 0x000fe20000010000 */
[----:B------:R-:W-:Y:S01]  /*0fb0*/  FFMA.FTZ R125, R3, R142, RZ ;  /* 0x0000008e037d7223 */ /* 0x000fe200000100ff */
[----:B------:R-:W-:Y:S01]  /*0fc0*/  SHF.L.U32 R128, R148, 0x10, RZ ;  /* 0x0000001094807819 */ /* 0x000fe200000006ff */
[C---:B------:R-:W-:Y:S01]  /*0fd0*/  FMUL.FTZ R141, R140.reuse, R141 ;  /* 0x0000008d8c8d7220 */ /* 0x040fe20000410000 */
        /* <DEDUP_REMOVED lines=13> */
[----:B0-----:R-:W-:-:S07]  /*10b0*/  FFMA.FTZ R182, R148, R143, R124 ;  /* 0x0000008f94b67223 */ /* 0x001fce000001007c */
.L_x_3518:
[----:B------:R-:W-:Y:S05]  /*10c0*/  BSYNC.RECONVERGENT B0 ;  /* 0x0000000000007941 */ /* 0x000fea0003800200 */
.L_x_3517:
[----:B------:R-:W-:Y:S04]  /*10d0*/  BSSY.RECONVERGENT B0, `(.L_x_3519) ;  /* 0x0000036000007945 */ /* 0x000fe80003800200 */
[----:B------:R-:W-:Y:S05]  /*10e0*/  @!P2 BRA `(.L_x_3520) ;  /* 0x0000000000d0a947 */ /* 0x000fea0003800000 */
        /* <DEDUP_REMOVED lines=34> */
[----:B------:R-:W-:Y:S01]  /*1310*/  FADD.FTZ R124, R181, R150 ;  /* 0x00000096b57c7221 */ /* 0x000fe20000010000 */
[----:B------:R-:W-:Y:S01]  /*1320*/  FFMA.FTZ R125, R145, R150, R182 ;  /* 0x00000096917d7223 */ /* 0x000fe200000100b6 */
        /* <DEDUP_REMOVED lines=16> */
.L_x_3520:
[----:B------:R-:W-:Y:S05]  /*1430*/  BSYNC.RECONVERGENT B0 ;  /* 0x0000000000007941 */ /* 0x000fea0003800200 */
.L_x_3519:
        /* <DEDUP_REMOVED lines=15> */
[----:B------:R-:W-:Y:S02]  /*1530*/  SHF.L.U32 R162, R16, 0x10, RZ ;  /* 0x0000001010a27819 */ /* 0x000fe400000006ff */
[----:B------:R-:W-:Y:S02]  /*1540*/  IADD3 R183, PT, PT, R183, 0x80, RZ ;  /* 0x00000080b7b77810 */ /* 0x000fe40007ffe0ff */
[----:B---3--:R-:W-:Y:S02]  /*1550*/  MOV R153, R128 ;  /* 0x0000008000997202 */ /* 0x008fe40000000f00 */
[----:B------:R-:W-:-:S02]  /*1560*/  SHF.R.U64 R159, R128, 0x10, R129 ;  /* 0x00000010809f7819 */ /* 0x000fc40000001281 */
[----:B------:R-:W-:Y:S02]  /*1570*/  MOV R157, R129 ;  /* 0x00000081009d7202 */ /* 0x000fe40000000f00 */
[----:B------:R-:W-:Y:S01]  /*1580*/  SHF.R.U32.HI R164, RZ, 0x10, R129 ;  /* 0x00000010ffa47819 */ /* 0x000fe20000011681 */
[----:B----4-:R-:W-:Y:S01]  /*1590*/  FADD.FTZ R185, -R177, R125 ;  /* 0x0000007db1b97221 */ /* 0x010fe20000010100 */
[----:B------:R-:W-:Y:S01]  /*15a0*/  SHF.L.U32 R125, R153, 0x10, RZ ;  /* 0x00000010997d7819 */ /* 0x000fe200000006ff */
[----:B------:R-:W-:Y:S01]  /*15b0*/  FADD.FTZ R129, -R177, R124 ;  /* 0x0000007cb1817221 */ /* 0x000fe20000010100 */
        /* <DEDUP_REMOVED lines=20> */
[----:B------:R-:W-:Y:S01]  /*1700*/  SHF.L.U32 R128, R164, 0x10, RZ ;  /* 0x00000010a4807819 */ /* 0x000fe200000006ff */
[----:B------:R-:W-:Y:S01]  /*1710*/  FFMA.FTZ R124, R160, R155, R125 ;  /* 0x0000009ba07c7223 */ /* 0x000fe2000001007d */
[----:B------:R-:W-:Y:S01]  /*1720*/  FMUL.FTZ R164, R140, R189 ;  /* 0x000000bd8ca47220 */ /* 0x000fe20000410000 */
[----:B------:R-:W-:-:S02]  /*1730*/  FADD.FTZ R126, R127, R162 ;  /* 0x000000a27f7e7221 */ /* 0x000fc40000010000 */
[----:B------:R-:W-:Y:S01]  /*1740*/  FMUL.FTZ R159, R159, R128 ;  /* 0x000000809f9f7220 */ /* 0x000fe20000410000 */
[----:B------:R-:W-:Y:S01]  /*1750*/  FFMA.FTZ R124, R157, R162, R124 ;  /* 0x000000a29d7c7223 */ /* 0x000fe2000001007c */
[----:B------:R-:W-:Y:S01]  /*1760*/  FADD.FTZ R71, R71, R128 ;  /* 0x0000008047477221 */ /* 0x000fe20000010000 */
[----:B------:R-:W-:Y:S01]  /*1770*/  FFMA.FTZ R91, R164, R128, R91 ;  /* 0x00000080a45b7223 */ /* 0x000fe2000001005b */
[----:B------:R-:W-:Y:S01]  /*1780*/  FADD.FTZ R181, R126, R159 ;  /* 0x0000009f7eb57221 */ /* 0x000fe20000010000 */
[----:B0-----:R-:W-:-:S07]  /*1790*/  FFMA.FTZ R182, R164, R159, R124 ;  /* 0x0000009fa4b67223 */ /* 0x001fce000001007c */
.L_x_3522:
[----:B------:R-:W-:Y:S05]  /*17a0*/  BSYNC.RECONVERGENT B0 ;  /* 0x0000000000007941 */ /* 0x000fea0003800200 */
.L_x_3521:
        /* <DEDUP_REMOVED lines=54> */
.L_x_3524:
[----:B------:R-:W-:Y:S05]  /*1b10*/  BSYNC.RECONVERGENT B0 ;  /* 0x0000000000007941 */ /* 0x000fea0003800200 */
.L_x_3523:
        /* <DEDUP_REMOVED lines=13> */
[----:B------:R-:W3:Y:S01]  /*1bf0*/  LDG.E.128 R124, desc[UR8][R124.64] ;  /* 0x000000087c7c7981 */ /* 0x000ee2000c1e1d00 */
[----:B------:R-:W-:Y:S02]  /*1c00*/  SHF.L.U32 R174, R22, 0x10, RZ ;  /* 0x0000001016ae7819 */ /* 0x000fe400000006ff */
[----:B------:R-:W-:Y:S02]  /*1c10*/  SHF.L.U32 R178, R24, 0x10, RZ ;  /* 0x0000001018b27819 */ /* 0x000fe400000006ff */
[----:B--2---:R-:W-:Y:S02]  /*1c20*/  MOV R171, R128 ;  /* 0x0000008000ab7202 */ /* 0x004fe40000000f00 */
[----:B------:R-:W-:Y:S02]  /*1c30*/  SHF.R.U64 R176, R128, 0x10, R129 ;  /* 0x0000001080b07819 */ /* 0x000fe40000001281 */
[----:B------:R-:W-:Y:S02]  /*1c40*/  SHF.L.U32 R171, R171, 0x10, RZ ;  /* 0x00000010abab7819 */ /* 0x000fe400000006ff */
[----:B------:R-:W-:-:S03]  /*1c50*/  MOV R175, R129 ;  /* 0x0000008100af7202 */ /* 0x000fc60000000f00 */
[----:B------:R-:W-:Y:S01]  /*1c60*/  FMUL.FTZ R174, R174, R171 ;  /* 0x000000abaeae7220 */ /* 0x000fe20000410000 */
[----:B------:R-:W-:Y:S01]  /*1c70*/  FADD.FTZ R60, R60, R171 ;  /* 0x000000ab3c3c7221 */ /* 0x000fe20000010000 */
[----:B------:R-:W-:Y:S01]  /*1c80*/  SHF.R.U32.HI R180, RZ, 0x10, R129 ;  /* 0x00000010ffb47819 */ /* 0x000fe20000011681 */
[C---:B---3--:R-:W-:Y:S01]  /*1c90*/  FADD.FTZ R169, -R177.reuse, R124 ;  /* 0x0000007cb1a97221 */ /* 0x048fe20000010100 */
[----:B0-----:R-:W-:Y:S01]  /*1ca0*/  FADD.FTZ R131, -R177, R125 ;  /* 0x0000007db1837221 */ /* 0x001fe20000010100 */
[----:B------:R-:W-:Y:S02]  /*1cb0*/  SHF.L.U32 R124, R23, 0x10, RZ ;  /* 0x00000010177c7819 */ /* 0x000fe400000006ff */
[----:B-----5:R-:W-:Y:S01]  /*1cc0*/  FMUL.FTZ R169, R140, R169 ;  /* 0x000000a98ca97220 */ /* 0x020fe20000410000 */
[----:B------:R-:W-:Y:S01]  /*1cd0*/  SHF.L.U32 R125, R176, 0x10, RZ ;  /* 0x00000010b07d7819 */ /* 0x000fe200000006ff */
[----:B------:R-:W-:Y:S01]  /*1ce0*/  FMUL.FTZ R176, R140, R131 ;  /* 0x000000838cb07220 */ /* 0x000fe20000410000 */
[----:B------:R-:W-:Y:S01]  /*1cf0*/  FADD.FTZ R173, -R177, R126 ;  /* 0x0000007eb1ad7221 */ /* 0x000fe20000010100 */
        /* <DEDUP_REMOVED lines=9> */
[----:B------:R-:W-:Y:S01]  /*1d90*/  FMUL.FTZ R173, R140, R173 ;  /* 0x000000ad8cad7220 */ /* 0x000fe20000410000 */
[----:B------:R-:W-:Y:S01]  /*1da0*/  SHF.L.U32 R128, R180, 0x10, RZ ;  /* 0x00000010b4807819 */ /* 0x000fe200000006ff */
        /* <DEDUP_REMOVED lines=13> */
.L_x_3526:
[----:B------:R-:W-:Y:S05]  /*1e80*/  BSYNC.RECONVERGENT B0 ;  /* 0x0000000000007941 */ /* 0x000fea0003800200 */
.L_x_3525:
        /* <DEDUP_REMOVED lines=31> */
.L_x_3528:
[----:B------:R-:W-:Y:S05]  /*2080*/  BSYNC.RECONVERGENT B0 ;  /* 0x0000000000007941 */ /* 0x000fea0003800200 */
.L_x_3527:
[----:B------:R-:W1:Y:S08]  /*2090*/  S2UR UR5, SR_CgaCtaId ;  /* 0x00000000000579c3 */ /* 0x000e700000008800 */
[----:B------:R-:W-:Y:S01]  /*20a0*/  BAR.SYNC.DEFER_BLOCKING 0x0 ;  /* 0x0000000000007b1d */ /* 0x000fe20000010000 */
[----:B------:R-:W-:Y:S01]  /*20b0*/  UISETP.NE.U32.AND UP0, UPT, UR10, URZ, UPT ;  /* 0x000000ff0a00728c */ /* 0x000fe2000bf05070 */
[----:B------:R-:W-:-:S03]  /*20c0*/  ISETP.NE.AND P0, PT, RZ, UR7, PT ;  /* 0x00000007ff007c0c */ /* 0x000fc6000bf05270 */
        /* <DEDUP_REMOVED lines=17> */
[----:B------:R-:W-:Y:S02]  /*21e0*/  HFMA2 R177, -RZ, RZ, 1.875, 0 ;  /* 0x3f800000ffb17431 */ /* 0x000fe400000001ff */
[----:B------:R-:W-:Y:S01]  /*21f0*/  FADD.FTZ R124, R131, R124 ;  /* 0x0000007c837c7221 */ /* 0x000fe20000010000 */
[----:B------:R-:W-:Y:S01]  /*2200*/  FMUL.FTZ R130, R130, UR12 ;  /* 0x0000000c82827c20 */ /* 0x000fe20008410000 */
[----:B-----5:R-:W-:Y:S02]  /*2210*/  @P6 SHF.L.U32 R177, R179, 0x10, RZ ;  /* 0x00000010b3b16819 */ /* 0x020fe400000006ff */
[----:B------:R-:W-:Y:S02]  /*2220*/  FMUL.FTZ R179, R124, UR12 ;  /* 0x0000000c7cb37c20 */ /* 0x000fe40008410000 */
[----:B------:R-:W-:Y:S01]  /*2230*/  FSEL R182, R130, RZ, !P0 ;  /* 0x000000ff82b67208 */ /* 0x000fe20004000000 */
[----:B------:R-:W-:Y:S06]  /*2240*/  BRA.U UP0, `(.L_x_3530) ;  /* 0x0000002100007547 */ /* 0x000fec000b800000 */
[----:B------:R-:W-:Y:S04]  /*2250*/  BSSY.RECONVERGENT B1, `(.L_x_3531) ;  /* 0x0000067000017945 */ /* 0x000fe80003800200 */
[----:B------:R-:W-:Y:S05]  /*2260*/  @!P1 BRA `(.L_x_3532) ;  /* 0x0000000400949947 */ /* 0x000fea0003800000 */
[----:B------:R-:W0:Y:S02]  /*2270*/  LDC.64 R124, c[0x0][0x390] ;  /* 0x0000e400ff7c7b82 */ /* 0x000e240000000a00 */
[----:B0-----:R-:W-:-:S06]  /*2280*/  IMAD.WIDE.U32 R124, R138, 0x8, R124 ;  /* 0x000000088a7c7825 */ /* 0x001fcc00078e007c */
[----:B------:R-:W2:Y:S01]  /*2290*/  LDG.E.64 R124, desc[UR8][R124.64] ;  /* 0x000000087c7c7981 */ /* 0x000ea2000c1e1b00 */
[----:B------:R-:W-:-:S04]  /*22a0*/  ISETP.NE.U32.AND P0, PT, RZ, UR14, PT ;  /* 0x0000000eff007c0c */ /* 0x000fc8000bf05070 */
[----:B------:R-:W-:Y:S02]  /*22b0*/  ISETP.NE.AND.EX P0, PT, RZ, UR15, PT, P0 ;  /* 0x0000000fff007c0c */ /* 0x000fe4000bf05300 */
[--C-:B--2---:R-:W-:Y:S02]  /*22c0*/  SHF.R.U64 R183, R124, 0x10, R125.reuse ;  /* 0x000000107cb77819 */ /* 0x104fe4000000127d */
[----:B------:R-:W-:-:S09]  /*22d0*/  SHF.R.U32.HI R185, RZ, 0x10, R125 ;  /* 0x00000010ffb97819 */ /* 0x000fd2000001167d */
[----:B------:R-:W-:Y:S05]  /*22e0*/  @P0 BRA `(.L_x_3533) ;  /* 0x00000000009c0947 */ /* 0x000fea0003800000 */
[-CC-:B------:R-:W-:Y:S01]  /*22f0*/  FFMA.FTZ R127, R3, R179.reuse, R182.reuse ;  /* 0x000000b3037f7223 */ /* 0x180fe200000100b6 */
[----:B------:R-:W-:Y:S01]  /*2300*/  SHF.L.U32 R124, R124, 0x10, RZ ;  /* 0x000000107c7c7819 */ /* 0x000fe200000006ff */
[----:B------:R-:W-:Y:S01]  /*2310*/  FFMA.FTZ R129, R141, R179, R182 ;  /* 0x000000b38d817223 */ /* 0x000fe200000100b6 */
[----:B------:R-:W-:Y:S01]  /*2320*/  SHF.L.U32 R128, R26, 0x10, RZ ;  /* 0x000000101a807819 */ /* 0x000fe200000006ff */
[----:B------:R-:W-:Y:S01]  /*2330*/  FADD.FTZ R127, R142, -R127 ;  /* 0x8000007f8e7f7221 */ /* 0x000fe20000010000 */
[----:B------:R-:W-:Y:S01]  /*2340*/  SHF.L.U32 R184, R28, 0x10, RZ ;  /* 0x000000101cb87819 */ /* 0x000fe200000006ff */
[----:B------:R-:W-:Y:S02]  /*2350*/  FADD.FTZ R129, R146, -R129 ;  /* 0x8000008192817221 */ /* 0x000fe40000010000 */
[----:B------:R-:W-:-:S04]  /*2360*/  FMUL.FTZ R126, R140, R127 ;  /* 0x0000007f8c7e7220 */ /* 0x000fc80000410000 */
[----:B------:R-:W-:Y:S01]  /*2370*/  FMUL.FTZ R127, R126, R177 ;  /* 0x000000b17e7f7220 */ /* 0x000fe20000410000 */
[----:B------:R-:W-:-:S03]  /*2380*/  SHF.L.U32 R126, R125, 0x10, RZ ;  /* 0x000000107d7e7819 */ /* 0x000fc600000006ff */
[C---:B------:R-:W-:Y:S01]  /*2390*/  FFMA.FTZ R130, R127.reuse, R124, R56 ;  /* 0x0000007c7f827223 */ /* 0x040fe20000010038 */
[-CC-:B------:R-:W-:Y:S01]  /*23a0*/  FFMA.FTZ R56, R144, R179.reuse, R182.reuse ;  /* 0x000000b390387223 */ /* 0x180fe200000100b6 */
[----:B------:R-:W-:Y:S01]  /*23b0*/  FFMA.FTZ R124, R148, R179, R182 ;  /* 0x000000b3947c7223 */ /* 0x000fe200000100b6 */
[----:B------:R-:W-:Y:S01]  /*23c0*/  FMUL.FTZ R128, R127, R128 ;  /* 0x000000807f807220 */ /* 0x000fe20000410000 */
[----:B------:R-:W-:Y:S01]  /*23d0*/  SHF.L.U32 R127, R27, 0x10, RZ ;  /* 0x000000101b7f7819 */ /* 0x000fe200000006ff */
[----:B------:R-:W-:Y:S01]  /*23e0*/  FADD.FTZ R125, R139, -R56 ;  /* 0x800000388b7d7221 */ /* 0x000fe20000010000 */
[----:B------:R-:W-:Y:S01]  /*23f0*/  FADD.FTZ R131, R143, -R124 ;  /* 0x8000007c8f837221 */ /* 0x000fe20000010000 */
[C---:B------:R-:W-:Y:S02]  /*2400*/  FMUL.FTZ R124, R140.reuse, R129 ;  /* 0x000000818c7c7220 */ /* 0x040fe40000410000 */
[C---:B------:R-:W-:Y:S01]  /*2410*/  FMUL.FTZ R56, R140.reuse, R125 ;  /* 0x0000007d8c387220 */ /* 0x040fe20000410000 */
[----:B------:R-:W-:Y:S01]  /*2420*/  FMUL.FTZ R186, R140, R131 ;  /* 0x000000838cba7220 */ /* 0x000fe20000410000 */
[----:B------:R-:W-:Y:S01]  /*2430*/  SHF.L.U32 R125, R29, 0x10, RZ ;  /* 0x000000101d7d7819 */ /* 0x000fe200000006ff */
[-C--:B------:R-:W-:Y:S01]  /*2440*/  FMUL.FTZ R181, R124, R177.reuse ;  /* 0x000000b17cb57220 */ /* 0x080fe20000410000 */
[-C--:B------:R-:W-:Y:S01]  /*2450*/  FMUL.FTZ R56, R56, R177.reuse ;  /* 0x000000b138387220 */ /* 0x080fe20000410000 */
[----:B------:R-:W-:Y:S01]  /*2460*/  FMUL.FTZ R186, R186, R177 ;  /* 0x000000b1baba7220 */ /* 0x000fe20000410000 */
[----:B------:R-:W-:Y:S01]  /*2470*/  SHF.L.U32 R131, R183, 0x10, RZ ;  /* 0x00000010b7837819 */ /* 0x000fe200000006ff */
[----:B------:R-:W-:Y:S01]  /*2480*/  FMUL.FTZ R184, R181, R184 ;  /* 0x000000b8b5b87220 */ /* 0x000fe20000410000 */
[----:B------:R-:W-:Y:S01]  /*2490*/  FMUL.FTZ R127, R56, R127 ;  /* 0x0000007f387f7220 */ /* 0x000fe20000410000 */
[----:B------:R-:W-:Y:S01]  /*24a0*/  FMUL.FTZ R125, R186, R125 ;  /* 0x0000007dba7d7220 */ /* 0x000fe20000410000 */
[----:B------:R-:W-:Y:S01]  /*24b0*/  SHF.L.U32 R183, R185, 0x10, RZ ;  /* 0x00000010b9b77819 */ /* 0x000fe200000006ff */
[----:B------:R-:W-:Y:S01]  /*24c0*/  FFMA.FTZ R181, R181, R126, R58 ;  /* 0x0000007eb5b57223 */ /* 0x000fe2000001003a */
[----:B------:R-:W-:Y:S01]  /*24d0*/  FFMA.FTZ R131, R56, R131, R57 ;  /* 0x0000008338837223 */ /* 0x000fe20000010039 */
[----:B------:R-:W-:-:S02]  /*24e0*/  F2FP.BF16.F32.PACK_AB R127, R127, R128 ;  /* 0x000000807f7f723e */ /* 0x000fc400000010ff */
[----:B------:R-:W-:Y:S01]  /*24f0*/  F2FP.BF16.F32.PACK_AB R125, R125, R184 ;  /* 0x000000b87d7d723e */ /* 0x000fe200000010ff */
[----:B------:R-:W-:Y:S01]  /*2500*/  FFMA.FTZ R183, R186, R183, R59 ;  /* 0x000000b7bab77223 */ /* 0x000fe2000001003b */
[C---:B------:R-:W-:Y:S02]  /*2510*/  PRMT R124, R127.reuse, 0x7632, R124 ;  /* 0x000076327f7c7816 */ /* 0x040fe4000000007c */
[----:B------:R-:W-:Y:S02]  /*2520*/  PRMT R129, R127, 0x7610, R129 ;  /* 0x000076107f817816 */ /* 0x000fe40000000081 */
[C---:B------:R-:W-:Y:S02]  /*2530*/  PRMT R127, R125.reuse, 0x7632, R127 ;  /* 0x000076327d7f7816 */ /* 0x040fe4000000007f */
[----:B------:R-:W-:Y:S01]  /*2540*/  PRMT R126, R125, 0x7610, R126 ;  /* 0x000076107d7e7816 */ /* 0x000fe2000000007e */
[----:B------:R-:W-:Y:S06]  /*2550*/  BRA `(.L_x_3534) ;  /* 0x0000000000987947 */ /* 0x000fec0003800000 */
.L_x_3533:
[-CC-:B------:R-:W-:Y:S01]  /*2560*/  FFMA.FTZ R121, R3, R179.reuse, R182.reuse ;  /* 0x000000b303797223 */ /* 0x180fe200000100b6 */
[----:B------:R-:W-:Y:S01]  /*2570*/  SHF.L.U32 R124, R124, 0x10, RZ ;  /* 0x000000107c7c7819 */ /* 0x000fe200000006ff */
[----:B------:R-:W-:Y:S01]  /*2580*/  FFMA.FTZ R123, R141, R179, R182 ;  /* 0x000000b38d7b7223 */ /* 0x000fe200000100b6 */
[----:B------:R-:W-:Y:S01]  /*2590*/  SHF.L.U32 R122, R26, 0x10, RZ ;  /* 0x000000101a7a7819 */ /* 0x000fe200000006ff */
[----:B------:R-:W-:Y:S01]  /*25a0*/  FADD.FTZ R121, R142, -R121 ;  /* 0x800000798e797221 */ /* 0x000fe20000010000 */
[----:B------:R-:W-:Y:S01]  /*25b0*/  SHF.L.U32 R126, R125, 0x10, RZ ;  /* 0x000000107d7e7819 */ /* 0x000fe200000006ff */
[----:B------:R-:W-:Y:S01]  /*25c0*/  FADD.FTZ R123, R146, -R123 ;  /* 0x8000007b927b7221 */ /* 0x000fe20000010000 */
[----:B------:R-:W-:Y:S01]  /*25d0*/  SHF.L.U32 R125, R27, 0x10, RZ ;  /* 0x000000101b7d7819 */ /* 0x000fe200000006ff */
[----:B------:R-:W-:Y:S01]  /*25e0*/  FMUL.FTZ R120, R140, R121 ;  /* 0x000000798c787220 */ /* 0x000fe20000410000 */
[----:B------:R-:W-:Y:S02]  /*25f0*/  SHF.L.U32 R128, R28, 0x10, RZ ;  /* 0x000000101c807819 */ /* 0x000fe400000006ff */
[----:B------:R-:W-:Y:S01]  /*2600*/  SHF.L.U32 R131, R183, 0x10, RZ ;  /* 0x00000010b7837819 */ /* 0x000fe200000006ff */
[----:B------:R-:W-:Y:S01]  /*2610*/  FMUL.FTZ R121, R120, R177 ;  /* 0x000000b178797220 */ /* 0x000fe20000410000 */
[----:B------:R-:W-:-:S03]  /*2620*/  SHF.L.U32 R183, R185, 0x10, RZ ;  /* 0x00000010b9b77819 */ /* 0x000fc600000006ff */
[C---:B------:R-:W-:Y:S01]  /*2630*/  FFMA.FTZ R130, R121.reuse, R124, R56 ;  /* 0x0000007c79827223 */ /* 0x040fe20000010038 */
[----:B------:R-:W-:Y:S01]  /*2640*/  FMUL.FTZ R56, R121, R122 ;  /* 0x0000007a79387220 */ /* 0x000fe20000410000 */
[-CC-:B------:R-:W-:Y:S01]  /*2650*/  FFMA.FTZ R122, R144, R179.reuse, R182.reuse ;  /* 0x000000b3907a7223 */ /* 0x180fe200000100b6 */
[----:B------:R-:W-:-:S03]  /*2660*/  FFMA.FTZ R124, R148, R179, R182 ;  /* 0x000000b3947c7223 */ /* 0x000fc600000100b6 */
        /* <DEDUP_REMOVED lines=8> */
[----:B------:R-:W-:Y:S02]  /*26f0*/  FMUL.FTZ R184, R123, R177 ;  /* 0x000000b17bb87220 */ /* 0x000fe40000410000 */
[C---:B------:R-:W-:Y:S01]  /*2700*/  FMUL.FTZ R128, R181.reuse, R128 ;  /* 0x00000080b5807220 */ /* 0x040fe20000410000 */
[----:B------:R-:W-:Y:S01]  /*2710*/  FMUL.FTZ R125, R124, R125 ;  /* 0x0000007d7c7d7220 */ /* 0x000fe20000410000 */
[----:B------:R-:W-:Y:S01]  /*2720*/  FMUL.FTZ R127, R184, R127 ;  /* 0x0000007fb87f7220 */ /* 0x000fe20000410000 */
[----:B------:R-:W-:Y:S01]  /*2730*/  FFMA.FTZ R131, R124, R131, R57 ;  /* 0x000000837c837223 */ /* 0x000fe20000010039 */
[----:B------:R-:W-:Y:S01]  /*2740*/  FFMA.FTZ R181, R181, R126, R58 ;  /* 0x0000007eb5b57223 */ /* 0x000fe2000001003a */
[----:B------:R-:W-:Y:S01]  /*2750*/  FFMA.FTZ R183, R184, R183, R59 ;  /* 0x000000b7b8b77223 */ /* 0x000fe2000001003b */
[----:B------:R-:W-:-:S02]  /*2760*/  F2FP.BF16.F32.PACK_AB R56, R125, R56 ;  /* 0x000000387d38723e */ /* 0x000fc400000010ff */
[----:B------:R-:W-:Y:S02]  /*2770*/  F2FP.BF16.F32.PACK_AB R128, R127, R128 ;  /* 0x000000807f80723e */ /* 0x000fe400000010ff */
[C---:B------:R-:W-:Y:S02]  /*2780*/  PRMT R124, R56.reuse, 0x7632, R124 ;  /* 0x00007632387c7816 */ /* 0x040fe4000000007c */
[----:B------:R-:W-:Y:S02]  /*2790*/  PRMT R129, R56, 0x7610, R129 ;  /* 0x0000761038817816 */ /* 0x000fe40000000081 */
[C---:B------:R-:W-:Y:S02]  /*27a0*/  PRMT R127, R128.reuse, 0x7632, R127 ;  /* 0x00007632807f7816 */ /* 0x040fe4000000007f */
[----:B------:R-:W-:-:S07]  /*27b0*/  PRMT R126, R128, 0x7610, R126 ;  /* 0x00007610807e7816 */ /* 0x000fce000000007e */
.L_x_3534:
[----:B------:R-:W0:Y:S01]  /*27c0*/  @P0 LDC.64 R58, c[0x0][0x478] ;  /* 0x00011e00ff3a0b82 */ /* 0x000e220000000a00 */
[----:B------:R-:W-:Y:S02]  /*27d0*/  LOP3.LUT R124, R124, 0xffff, RZ, 0xc0, !PT ;  /* 0x0000ffff7c7c7812 */ /* 0x000fe400078ec0ff */
[----:B------:R-:W-:-:S03]  /*27e0*/  PRMT R185, R126, 0x5410, R127 ;  /* 0x000054107eb97816 */ /* 0x000fc6000000007f */
[----:B------:R-:W-:Y:S02]  /*27f0*/  IMAD.WIDE.U32 R124, R124, 0x10000, RZ ;  /* 0x000100007c7c7825 */ /* 0x000fe400078e00ff */
[----:B------:R-:W1:Y:S01]  /*2800*/  LDC.64 R56, c[0x0][0x468] ;  /* 0x00011a00ff387b82 */ /* 0x000e620000000a00 */
[----:B------:R-:W-:Y:S02]  /*2810*/  LOP3.LUT R124, R124, 0xffff, R129, 0xf8, !PT ;  /* 0x0000ffff7c7c7812 */ /* 0x000fe400078ef881 */
[----:B------:R-:W-:Y:S01]  /*2820*/  LOP3.LUT R125, R185, R125, RZ, 0xfc, !PT ;  /* 0x0000007db97d7212 */ /* 0x000fe200078efcff */
[C---:B0-----:R-:W-:Y:S01]  /*2830*/  @P0 IMAD.WIDE.U32 R126, R138.reuse, 0x10, R58 ;  /* 0x000000108a7e0825 */ /* 0x041fe200078e003a */
[----:B------:R-:W-:Y:S02]  /*2840*/  MOV R58, R181 ;  /* 0x000000b5003a7202 */ /* 0x000fe40000000f00 */
[----:B------:R-:W-:Y:S02]  /*2850*/  MOV R59, R183 ;  /* 0x000000b7003b7202 */ /* 0x000fe40000000f00 */
[----:B------:R0:W-:Y:S01]  /*2860*/  @P0 STG.E.128 desc[UR8][R126.64], R120 ;  /* 0x000000787e000986 */ /* 0x0001e2000c101d08 */
[----:B-1----:R-:W-:Y:S01]  /*2870*/  IMAD.WIDE.U32 R128, R138, 0x8, R56 ;  /* 0x000000088a807825 */ /* 0x002fe200078e0038 */
[----:B------:R-:W-:-:S02]  /*2880*/  MOV R56, R130 ;  /* 0x0000008200387202 */ /* 0x000fc40000000f00 */
[----:B------:R-:W-:Y:S02]  /*2890*/  MOV R57, R131 ;  /* 0x0000008300397202 */ /* 0x000fe40000000f00 */
[----:B------:R0:W-:Y:S01]  /*28a0*/  STG.E.64 desc[UR8][R128.64], R124 ;  /* 0x0000007c80007986 */ /* 0x0001e2000c101b08 */
[----:B------:R-:W-:-:S07]  /*28b0*/  IADD3 R138, PT, PT, R138, 0x80, RZ ;  /* 0x000000808a8a7810 */ /* 0x000fce0007ffe0ff */
.L_x_3532:
[----:B------:R-:W-:Y:S05]  /*28c0*/  BSYNC.RECONVERGENT B1 ;  /* 0x0000000000017941 */ /* 0x000fea0003800200 */
.L_x_3531:
[----:B------:R-:W-:Y:S04]  /*28d0*/  BSSY.RECONVERGENT B1, `(.L_x_3535) ;  /* 0x0000065000017945 */ /* 0x000fe80003800200 */
[----:B------:R-:W-:Y:S05]  /*28e0*/  @!P2 BRA `(.L_x_3536) ;  /* 0x00000004008ca947 */ /* 0x000fea0003800000 */
[----:B0-----:R-:W0:Y:S02]  /*28f0*/  LDC.64 R124, c[0x0][0x390] ;  /* 0x0000e400ff7c7b82 */ /* 0x001e240000000a00 */
[----:B0-----:R-:W-:-:S06]  /*2900*/  IMAD.WIDE.U32 R124, R138, 0x8, R124 ;  /* 0x000000088a7c7825 */ /* 0x001fcc00078e007c */
[----:B------:R-:W2:Y:S01]  /*2910*/  LDG.E.64 R124, desc[UR8][R124.64] ;  /* 0x000000087c7c7981 */ /* 0x000ea2000c1e1b00 */
[----:B------:R-:W-:-:S04]  /*2920*/  ISETP.NE.U32.AND P0, PT, RZ, UR14, PT ;  /* 0x0000000eff007c0c */ /* 0x000fc8000bf05070 */
[----:B------:R-:W-:Y:S02]  /*2930*/  ISETP.NE.AND.EX P0, PT, RZ, UR15, PT, P0 ;  /* 0x0000000fff007c0c */ /* 0x000fe4000bf05300 */
[--C-:B--2---:R-:W-:Y:S02]  /*2940*/  SHF.R.U64 R181, R124, 0x10, R125.reuse ;  /* 0x000000107cb57819 */ /* 0x104fe4000000127d */
[----:B------:R-:W-:-:S09]  /*2950*/  SHF.R.U32.HI R185, RZ, 0x10, R125 ;  /* 0x00000010ffb97819 */ /* 0x000fd2000001167d */
[----:B------:R-:W-:Y:S05]  /*2960*/  @!P0 BRA `(.L_x_3537) ;  /* 0x0000000000988947 */ /* 0x000fea0003800000 */
        /* <DEDUP_REMOVED lines=11> */
[----:B------:R-:W-:-:S04]  /*2a20*/  FMUL.FTZ R121, R120, R177 ;  /* 0x000000b178797220 */ /* 0x000fc80000410000 */
        /* <DEDUP_REMOVED lines=9> */
[-C--:B------:R-:W-:Y:S01]  /*2ac0*/  FMUL.FTZ R129, R122, R177.reuse ;  /* 0x000000b17a817220 */ /* 0x080fe20000410000 */
[----:B------:R-:W-:Y:S01]  /*2ad0*/  SHF.L.U32 R125, R181, 0x10, RZ ;  /* 0x00000010b57d7819 */ /* 0x000fe200000006ff */
[-C--:B------:R-:W-:Y:S01]  /*2ae0*/  FMUL.FTZ R124, R121, R177.reuse ;  /* 0x000000b1797c7220 */ /* 0x080fe20000410000 */
[----:B------:R-:W-:Y:S01]  /*2af0*/  FMUL.FTZ R130, R123, R177 ;  /* 0x000000b17b827220 */ /* 0x000fe20000410000 */
[C---:B------:R-:W-:Y:S01]  /*2b00*/  FMUL.FTZ R128, R129.reuse, R128 ;  /* 0x0000008081807220 */ /* 0x040fe20000410000 */
[----:B------:R-:W-:Y:S01]  /*2b10*/  FFMA.FTZ R54, R129, R126, R54 ;  /* 0x0000007e81367223 */ /* 0x000fe20000010036 */
[----:B------:R-:W-:Y:S01]  /*2b20*/  FMUL.FTZ R127, R124, R127 ;  /* 0x0000007f7c7f7220 */ /* 0x000fe20000410000 */
[----:B------:R-:W-:Y:S01]  /*2b30*/  FMUL.FTZ R181, R130, R131 ;  /* 0x0000008382b57220 */ /* 0x000fe20000410000 */
[----:B------:R-:W-:Y:S01]  /*2b40*/  SHF.L.U32 R131, R185, 0x10, RZ ;  /* 0x00000010b9837819 */ /* 0x000fe200000006ff */
[----:B------:R-:W-:-:S02]  /*2b50*/  FFMA.FTZ R184, R124, R125, R53 ;  /* 0x0000007d7cb87223 */ /* 0x000fc40000010035 */
[----:B------:R-:W-:Y:S02]  /*2b60*/  F2FP.BF16.F32.PACK_AB R127, R127, R52 ;  /* 0x000000347f7f723e */ /* 0x000fe400000010ff */
[----:B------:R-:W-:Y:S01]  /*2b70*/  F2FP.BF16.F32.PACK_AB R128, R181, R128 ;  /* 0x00000080b580723e */ /* 0x000fe200000010ff */
[--C-:B------:R-:W-:Y:S01]  /*2b80*/  FFMA.FTZ R130, R130, R131, R55.reuse ;  /* 0x0000008382827223 */ /* 0x100fe20000010037 */
[C---:B------:R-:W-:Y:S02]  /*2b90*/  PRMT R52, R127.reuse, 0x7632, R52 ;  /* 0x000076327f347816 */ /* 0x040fe40000000034 */
[----:B------:R-:W-:Y:S02]  /*2ba0*/  PRMT R55, R127, 0x7610, R55 ;  /* 0x000076107f377816 */ /* 0x000fe40000000037 */
[----:B------:R-:W-:Y:S01]  /*2bb0*/  PRMT R129, R128, 0x7632, R129 ;  /* 0x0000763280817816 */ /* 0x000fe20000000081 */
[----:B------:R-:W-:Y:S06]  /*2bc0*/  BRA `(.L_x_3538) ;  /* 0x0000000000987947 */ /* 0x000fec0003800000 */
.L_x_3537:
        /* <DEDUP_REMOVED lines=17> */
[C---:B------:R-:W-:Y:S01]  /*2ce0*/  FMUL.FTZ R124, R140.reuse, R129 ;  /* 0x000000818c7c7220 */ /* 0x040fe20000410000 */
[----:B------:R-:W-:Y:S01]  /*2cf0*/  SHF.L.U32 R129, R33, 0x10, RZ ;  /* 0x0000001021817819 */ /* 0x000fe200000006ff */
[C---:B------:R-:W-:Y:S01]  /*2d00*/  FMUL.FTZ R52, R140.reuse, R125 ;  /* 0x0000007d8c347220 */ /* 0x040fe20000410000 */
[----:B------:R-:W-:Y:S01]  /*2d10*/  FMUL.FTZ R184, R140, R131 ;  /* 0x000000838cb87220 */ /* 0x000fe20000410000 */
[----:B------:R-:W-:-:S02]  /*2d20*/  FMUL.FTZ R125, R124, R177 ;  /* 0x000000b17c7d7220 */ /* 0x000fc40000410000 */
[-C--:B------:R-:W-:Y:S01]  /*2d30*/  FMUL.FTZ R52, R52, R177.reuse ;  /* 0x000000b134347220 */ /* 0x080fe20000410000 */
[----:B------:R-:W-:Y:S01]  /*2d40*/  FMUL.FTZ R124, R184, R177 ;  /* 0x000000b1b87c7220 */ /* 0x000fe20000410000 */
[----:B------:R-:W-:Y:S01]  /*2d50*/  FMUL.FTZ R130, R125, R130 ;  /* 0x000000827d827220 */ /* 0x000fe20000410000 */
[----:B------:R-:W-:Y:S01]  /*2d60*/  SHF.L.U32 R184, R181, 0x10, RZ ;  /* 0x00000010b5b87819 */ /* 0x000fe200000006ff */
[----:B------:R-:W-:Y:S01]  /*2d70*/  FMUL.FTZ R127, R52, R127 ;  /* 0x0000007f347f7220 */ /* 0x000fe20000410000 */
[----:B------:R-:W-:Y:S01]  /*2d80*/  FMUL.FTZ R131, R124, R129 ;  /* 0x000000817c837220 */ /* 0x000fe20000410000 */
[----:B------:R-:W-:Y:S01]  /*2d90*/  SHF.L.U32 R129, R185, 0x10, RZ ;  /* 0x00000010b9817819 */ /* 0x000fe200000006ff */
[----:B------:R-:W-:Y:S01]  /*2da0*/  FFMA.FTZ R54, R125, R126, R54 ;  /* 0x0000007e7d367223 */ /* 0x000fe20000010036 */
[----:B------:R-:W-:Y:S01]  /*2db0*/  FFMA.FTZ R184, R52, R184, R53 ;  /* 0x000000b834b87223 */ /* 0x000fe20000010035 */
[----:B------:R-:W-:Y:S02]  /*2dc0*/  F2FP.BF16.F32.PACK_AB R127, R127, R128 ;  /* 0x000000807f7f723e */ /* 0x000fe400000010ff */
[----:B------:R-:W-:Y:S01]  /*2dd0*/  F2FP.BF16.F32.PACK_AB R131, R131, R130 ;  /* 0x000000828383723e */ /* 0x000fe200000010ff */
[----:B------:R-:W-:Y:S01]  /*2de0*/  FFMA.FTZ R130, R124, R129, R55 ;  /* 0x000000817c827223 */ /* 0x000fe20000010037 */
[----:B------:R-:W-:-:S02]  /*2df0*/  PRMT R52, R127, 0x7632, R52 ;  /* 0x000076327f347816 */ /* 0x000fc40000000034 */
[----:B------:R-:W-:Y:S02]  /*2e00*/  PRMT R55, R127, 0x7610, R55 ;  /* 0x000076107f377816 */ /* 0x000fe40000000037 */
[C---:B------:R-:W-:Y:S02]  /*2e10*/  PRMT R129, R131.reuse, 0x7632, R129 ;  /* 0x0000763283817816 */ /* 0x040fe40000000081 */
[----:B------:R-:W-:-:S07]  /*2e20*/  PRMT R128, R131, 0x7610, R128 ;  /* 0x0000761083807816 */ /* 0x000fce0000000080 */
.L_x_3538:
[----:B------:R-:W0:Y:S01]  /*2e30*/  @P0 LDC.64 R126, c[0x0][0x478] ;  /* 0x00011e00ff7e0b82 */ /* 0x000e220000000a00 */
[----:B------:R-:W-:Y:S02]  /*2e40*/  LOP3.LUT R52, R52, 0xffff, RZ, 0xc0, !PT ;  /* 0x0000ffff34347812 */ /* 0x000fe400078ec0ff */
[----:B------:R-:W-:-:S03]  /*2e50*/  PRMT R129, R128, 0x5410, R129 ;  /* 0x0000541080817816 */ /* 0x000fc60000000081 */
[----:B------:R-:W-:Y:S02]  /*2e60*/  IMAD.WIDE.U32 R52, R52, 0x10000, RZ ;  /* 0x0001000034347825 */ /* 0x000fe400078e00ff */
[----:B------:R-:W1:Y:S03]  /*2e70*/  LDC.64 R124, c[0x0][0x468] ;  /* 0x00011a00ff7c7b82 */ /* 0x000e660000000a00 */
[----:B------:R-:W-:Y:S02]  /*2e80*/  LOP3.LUT R129, R129, R53, RZ, 0xfc, !PT ;  /* 0x0000003581817212 */ /* 0x000fe400078efcff */
[----:B------:R-:W-:Y:S02]  /*2e90*/  LOP3.LUT R128, R52, 0xffff, R55, 0xf8, !PT ;  /* 0x0000ffff34807812 */ /* 0x000fe400078ef837 */
[----:B------:R-:W-:Y:S02]  /*2ea0*/  MOV R52, R183 ;  /* 0x000000b700347202 */ /* 0x000fe40000000f00 */
[----:B------:R-:W-:-:S02]  /*2eb0*/  MOV R53, R184 ;  /* 0x000000b800357202 */ /* 0x000fc40000000f00 */
[----:B------:R-:W-:Y:S01]  /*2ec0*/  MOV R55, R130 ;  /* 0x0000008200377202 */ /* 0x000fe20000000f00 */
[----:B0-----:R-:W-:-:S05]  /*2ed0*/  @P0 IMAD.WIDE.U32 R126, R138, 0x10, R126 ;  /* 0x000000108a7e0825 */ /* 0x001fca00078e007e */
[----:B------:R2:W-:Y:S01]  /*2ee0*/  @P0 STG.E.128 desc[UR8][R126.64], R120 ;  /* 0x000000787e000986 */ /* 0x0005e2000c101d08 */
[C---:B-1----:R-:W-:Y:S01]  /*2ef0*/  IMAD.WIDE.U32 R124, R138.reuse, 0x8, R124 ;  /* 0x000000088a7c7825 */ /* 0x042fe200078e007c */
[----:B------:R-:W-:-:S04]  /*2f00*/  IADD3 R138, PT, PT, R138, 0x80, RZ ;  /* 0x000000808a8a7810 */ /* 0x000fc80007ffe0ff */
[----:B------:R2:W-:Y:S03]  /*2f10*/  STG.E.64 desc[UR8][R124.64], R128 ;  /* 0x000000807c007986 */ /* 0x0005e6000c101b08 */
.L_x_3536:
[----:B------:R-:W-:Y:S05]  /*2f20*/  BSYNC.RECONVERGENT B1 ;  /* 0x0000000000017941 */ /* 0x000fea0003800200 */
.L_x_3535:
[----:B------:R-:W-:Y:S04]  /*2f30*/  BSSY.RECONVERGENT B1, `(.L_x_3539) ;  /* 0x0000065000017945 */ /* 0x000fe80003800200 */
[----:B------:R-:W-:Y:S05]  /*2f40*/  @!P3 BRA `(.L_x_3540) ;  /* 0x00000004008cb947 */ /* 0x000fea0003800000 */
[----:B0-2---:R-:W0:Y:S02]  /*2f50*/  LDC.64 R124, c[0x0][0x390] ;  /* 0x0000e400ff7c7b82 */ /* 0x005e240000000a00 */
        /* <DEDUP_REMOVED lines=45> */
.L_x_3541:
        /* <DEDUP_REMOVED lines=38> */
.L_x_3542:
        /* <DEDUP_REMOVED lines=15> */
.L_x_3540:
[----:B------:R-:W-:Y:S05]  /*3580*/  BSYNC.RECONVERGENT B1 ;  /* 0x0000000000017941 */ /* 0x000fea0003800200 */
.L_x_3539:
[----:B------:R-:W-:Y:S04]  /*3590*/  BSSY.RECONVERGENT B1, `(.L_x_3543) ;  /* 0x0000065000017945 */ /* 0x000fe80003800200 */
[----:B------:R-:W-:Y:S05]  /*35a0*/  @!P4 BRA `(.L_x_3544) ;  /* 0x00000004008cc947 */ /* 0x000fea0003800000 */
[----:B0-23--:R-:W0:Y:S02]  /*35b0*/  LDC.64 R124, c[0x0][0x390] ;  /* 0x0000e400ff7c7b82 */ /* 0x00de240000000a00 */
        /* <DEDUP_REMOVED lines=45> */
.L_x_3545:
        /* <DEDUP_REMOVED lines=38> */
.L_x_3546:
        /* <DEDUP_REMOVED lines=15> */
.L_x_3544:
[----:B------:R-:W-:Y:S05]  /*3be0*/  BSYNC.RECONVERGENT B1 ;  /* 0x0000000000017941 */ /* 0x000fea0003800200 */
.L_x_3543:
[----:B------:R-:W-:Y:S05]  /*3bf0*/  @!P5 BRA `(.L_x_3547) ;  /* 0x0000002400e8d947 */ /* 0x000fea0003800000 */
[----:B0-234-:R-:W0:Y:S02]  /*3c00*/  LDC.64 R124, c[0x0][0x390] ;  /* 0x0000e400ff7c7b82 */ /* 0x01de240000000a00 */
        /* <DEDUP_REMOVED lines=8> */
[-CC-:B------:R-:W-:Y:S01]  /*3c90*/  FFMA.FTZ R126, R176, R179.reuse, R182.reuse ;  /* 0x000000b3b07e7223 */ /* 0x180fe200000100b6 */
[-CC-:B------:R-:W-:Y:S01]  /*3ca0*/  FFMA.FTZ R128, R180, R179.reuse, R182.reuse ;  /* 0x000000b3b4807223 */ /* 0x180fe200000100b6 */
[----:B------:R-:W-:Y:S01]  /*3cb0*/  SHF.L.U32 R124, R124, 0x10, RZ ;  /* 0x000000107c7c7819 */ /* 0x000fe200000006ff */
[----:B------:R-:W-:Y:S01]  /*3cc0*/  FADD.FTZ R121, R174, -R121 ;  /* 0x80000079ae797221 */ /* 0x000fe20000010000 */
[----:B------:R-:W-:Y:S01]  /*3cd0*/  FFMA.FTZ R179, R173, R179, R182 ;  /* 0x000000b3adb37223 */ /* 0x000fe200000100b6 */
[----:B------:R-:W-:Y:S01]  /*3ce0*/  SHF.L.U32 R122, R134, 0x10, RZ ;  /* 0x00000010867a7819 */ /* 0x000fe200000006ff */
[----:B------:R-:W-:Y:S01]  /*3cf0*/  FADD.FTZ R123, R171, -R126 ;  /* 0x8000007eab7b7221 */ /* 0x000fe20000010000 */
[----:B------:R-:W-:Y:S01]  /*3d00*/  FMUL.FTZ R120, R140, R121 ;  /* 0x000000798c787220 */ /* 0x000fe20000410000 */
[----:B------:R-:W-:Y:S01]  /*3d10*/  FADD.FTZ R127, R175, -R128 ;  /* 0x80000080af7f7221 */ /* 0x000fe20000010000 */
[----:B------:R-:W-:Y:S01]  /*3d20*/  FADD.FTZ R179, R178, -R179 ;  /* 0x800000b3b2b37221 */ /* 0x000fe20000010000 */
[----:B------:R-:W-:Y:S01]  /*3d30*/  SHF.L.U32 R128, R136, 0x10, RZ ;  /* 0x0000001088807819 */ /* 0x000fe200000006ff */
[----:B------:R-:W-:Y:S01]  /*3d40*/  FMUL.FTZ R121, R120, R177 ;  /* 0x000000b178797220 */ /* 0x000fe20000410000 */
[----:B------:R-:W-:-:S02]  /*3d50*/  SHF.L.U32 R131, R184, 0x10, RZ ;  /* 0x00000010b8837819 */ /* 0x000fc400000006ff */
[----:B------:R-:W-:Y:S01]  /*3d60*/  SHF.L.U32 R126, R183, 0x10, RZ ;  /* 0x00000010b77e7819 */ /* 0x000fe200000006ff */
[C---:B------:R-:W-:Y:S01]  /*3d70*/  FFMA.FTZ R181, R121.reuse, R124, R40 ;  /* 0x0000007c79b57223 */ /* 0x040fe20000010028 */
[----:B------:R-:W-:Y:S01]  /*3d80*/  FMUL.FTZ R40, R121, R122 ;  /* 0x0000007a79287220 */ /* 0x000fe20000410000 */
[C---:B------:R-:W-:Y:S01]  /*3d90*/  FMUL.FTZ R121, R140.reuse, R123 ;  /* 0x0000007b8c797220 */ /* 0x040fe20000410000 */
[C---:B------:R-:W-:Y:S01]  /*3da0*/  FMUL.FTZ R123, R140.reuse, R127 ;  /* 0x0000007f8c7b7220 */ /* 0x040fe20000410000 */
[----:B------:R-:W-:Y:S01]  /*3db0*/  FMUL.FTZ R122, R140, R179 ;  /* 0x000000b38c7a7220 */ /* 0x000fe20000410000 */
[----:B------:R-:W-:Y:S01]  /*3dc0*/  SHF.L.U32 R127, R135, 0x10, RZ ;  /* 0x00000010877f7819 */ /* 0x000fe200000006ff */
[-C--:B------:R-:W-:Y:S01]  /*3dd0*/  FMUL.FTZ R124, R121, R177.reuse ;  /* 0x000000b1797c7220 */ /* 0x080fe20000410000 */
[----:B------:R-:W-:Y:S01]  /*3de0*/  SHF.L.U32 R179, R137, 0x10, RZ ;  /* 0x0000001089b37819 */ /* 0x000fe200000006ff */
[-C--:B------:R-:W-:Y:S01]  /*3df0*/  FMUL.FTZ R129, R122, R177.reuse ;  /* 0x000000b17a817220 */ /* 0x080fe20000410000 */
[----:B------:R-:W-:Y:S01]  /*3e00*/  FMUL.FTZ R130, R123, R177 ;  /* 0x000000b17b827220 */ /* 0x000fe20000410000 */
[----:B------:R-:W-:Y:S01]  /*3e10*/  FMUL.FTZ R127, R124, R127 ;  /* 0x0000007f7c7f7220 */ /* 0x000fe20000410000 */
[----:B------:R-:W-:Y:S01]  /*3e20*/  SHF.L.U32 R125, R125, 0x10, RZ ;  /* 0x000000107d7d7819 */ /* 0x000fe200000006ff */
[----:B------:R-:W-:Y:S01]  /*3e30*/  FMUL.FTZ R128, R129, R128 ;  /* 0x0000008081807220 */ /* 0x000fe20000410000 */
[C---:B------:R-:W-:Y:S01]  /*3e40*/  FMUL.FTZ R179, R130.reuse, R179 ;  /* 0x000000b382b37220 */ /* 0x040fe20000410000 */
[----:B------:R-:W-:Y:S01]  /*3e50*/  FFMA.FTZ R131, R130, R131, R43 ;  /* 0x0000008382837223 */ /* 0x000fe2000001002b */
[----:B------:R-:W-:Y:S01]  /*3e60*/  F2FP.BF16.F32.PACK_AB R40, R127, R40 ;  /* 0x000000287f28723e */ /* 0x000fe200000010ff */
[----:B------:R-:W-:Y:S01]  /*3e70*/  FFMA.FTZ R140, R124, R126, R41 ;  /* 0x0000007e7c8c7223 */ /* 0x000fe20000010029 */
[----:B------:R-:W-:Y:S01]  /*3e80*/  FFMA.FTZ R130, R129, R125, R42 ;  /* 0x0000007d81827223 */ /* 0x000fe2000001002a */
[----:B------:R-:W-:-:S02]  /*3e90*/  F2FP.BF16.F32.PACK_AB R128, R179, R128 ;  /* 0x00000080b380723e */ /* 0x000fc400000010ff */
[C---:B------:R-:W-:Y:S02]  /*3ea0*/  PRMT R124, R40.reuse, 0x7632, R124 ;  /* 0x00007632287c7816 */ /* 0x040fe4000000007c */
[----:B------:R-:W-:Y:S02]  /*3eb0*/  PRMT R129, R40, 0x7610, R129 ;  /* 0x0000761028817816 */ /* 0x000fe40000000081 */
[C---:B------:R-:W-:Y:S02]  /*3ec0*/  PRMT R127, R128.reuse, 0x7632, R127 ;  /* 0x00007632807f7816 */ /* 0x040fe4000000007f */
[----:B------:R-:W-:Y:S01]  /*3ed0*/  PRMT R126, R128, 0x7610, R126 ;  /* 0x00007610807e7816 */ /* 0x000fe2000000007e */
[----:B------:R-:W-:Y:S06]  /*3ee0*/  BRA `(.L_x_3549) ;  /* 0x0000000000987947 */ /* 0x000fec0003800000 */
.L_x_3548:
        /* <DEDUP_REMOVED lines=8> */
[----:B------:R-:W-:Y:S01]  /*3f70*/  FMUL.FTZ R126, R140, R127 ;  /* 0x0000007f8c7e7220 */ /* 0x000fe20000410000 */
[----:B------:R-:W-:Y:S01]  /*3f80*/  SHF.L.U32 R124, R124, 0x10, RZ ;  /* 0x000000107c7c7819 */ /* 0x000fe200000006ff */
[----:B------:R-:W-:Y:S01]  /*3f90*/  FMUL.FTZ R130, R140, R129 ;  /* 0x000000818c827220 */ /* 0x000fe20000410000 */
[----:B------:R-:W-:Y:S01]  /*3fa0*/  SHF.L.U32 R128, R134, 0x10, RZ ;  /* 0x0000001086807819 */ /* 0x000fe200000006ff */
[----:B------:R-:W-:Y:S01]  /*3fb0*/  FMUL.FTZ R127, R126, R177 ;  /* 0x000000b17e7f7220 */ /* 0x000fe20000410000 */
[C---:B------:R-:W-:Y:S01]  /*3fc0*/  FMUL.FTZ R182, R140.reuse, R131 ;  /* 0x000000838cb67220 */ /* 0x040fe20000410000 */
[----:B------:R-:W-:Y:S01]  /*3fd0*/  FMUL.FTZ R140, R140, R179 ;  /* 0x000000b38c8c7220 */ /* 0x000fe20000410000 */
[-C--:B------:R-:W-:Y:S01]  /*3fe0*/  FMUL.FTZ R130, R130, R177.reuse ;  /* 0x000000b182827220 */ /* 0x080fe20000410000 */
[C---:B------:R-:W-:Y:S01]  /*3ff0*/  FFMA.FTZ R181, R127.reuse, R124, R40 ;  /* 0x0000007c7fb57223 */ /* 0x040fe20000010028 */
[----:B------:R-:W-:Y:S01]  /*4000*/  FMUL.FTZ R128, R127, R128 ;  /* 0x000000807f807220 */ /* 0x000fe20000410000 */
[----:B------:R-:W-:Y:S01]  /*4010*/  SHF.L.U32 R127, R135, 0x10, RZ ;  /* 0x00000010877f7819 */ /* 0x000fe200000006ff */
[-C--:B------:R-:W-:Y:S01]  /*4020*/  FMUL.FTZ R182, R182, R177.reuse ;  /* 0x000000b1b6b67220 */ /* 0x080fe20000410000 */
[----:B------:R-:W-:Y:S01]  /*4030*/  SHF.L.U32 R40, R136, 0x10, RZ ;  /* 0x0000001088287819 */ /* 0x000fe200000006ff */
[----:B------:R-:W-:Y:S01]  /*4040*/  FMUL.FTZ R177, R140, R177 ;  /* 0x000000b18cb17220 */ /* 0x000fe20000410000 */
[----:B------:R-:W-:Y:S01]  /*4050*/  SHF.L.U32 R129, R137, 0x10, RZ ;  /* 0x0000001089817819 */ /* 0x000fe200000006ff */
[----:B------:R-:W-:Y:S01]  /*4060*/  FMUL.FTZ R127, R130, R127 ;  /* 0x0000007f827f7220 */ /* 0x000fe20000410000 */
[----:B------:R-:W-:Y:S01]  /*4070*/  SHF.L.U32 R140, R183, 0x10, RZ ;  /* 0x00000010b78c7819 */ /* 0x000fe200000006ff */
[----:B------:R-:W-:Y:S01]  /*4080*/  FMUL.FTZ R40, R177, R40 ;  /* 0x00000028b1287220 */ /* 0x000fe20000410000 */
[----:B------:R-:W-:Y:S01]  /*4090*/  SHF.L.U32 R131, R184, 0x10, RZ ;  /* 0x00000010b8837819 */ /* 0x000fe200000006ff */
[----:B------:R-:W-:Y:S01]  /*40a0*/  FMUL.FTZ R129, R182, R129 ;  /* 0x00000081b6817220 */ /* 0x000fe20000410000 */
[----:B------:R-:W-:Y:S01]  /*40b0*/  SHF.L.U32 R125, R125, 0x10, RZ ;  /* 0x000000107d7d7819 */ /* 0x000fe200000006ff */
[----:B------:R-:W-:Y:S01]  /*40c0*/  FFMA.FTZ R140, R130, R140, R41 ;  /* 0x0000008c828c7223 */ /* 0x000fe20000010029 */
[----:B------:R-:W-:Y:S01]  /*40d0*/  F2FP.BF16.F32.PACK_AB R127, R127, R128 ;  /* 0x000000807f7f723e */ /* 0x000fe200000010ff */
[----:B------:R-:W-:Y:S01]  /*40e0*/  FFMA.FTZ R131, R182, R131, R43 ;  /* 0x00000083b6837223 */ /* 0x000fe2000001002b */
[----:B------:R-:W-:Y:S01]  /*40f0*/  F2FP.BF16.F32.PACK_AB R40, R129, R40 ;  /* 0x000000288128723e */ /* 0x000fe200000010ff */
[----:B------:R-:W-:Y:S01]  /*4100*/  FFMA.FTZ R130, R177, R125, R42 ;  /* 0x0000007db1827223 */ /* 0x000fe2000001002a */
[----:B------:R-:W-:-:S02]  /*4110*/  PRMT R124, R127, 0x7632, R124 ;  /* 0x000076327f7c7816 */ /* 0x000fc4000000007c */
[----:B------:R-:W-:Y:S02]  /*4120*/  PRMT R129, R127, 0x7610, R129 ;  /* 0x000076107f817816 */ /* 0x000fe40000000081 */
[C---:B------:R-:W-:Y:S02]  /*4130*/  PRMT R127, R40.reuse, 0x7632, R127 ;  /* 0x00007632287f7816 */ /* 0x040fe4000000007f */
[----:B------:R-:W-:-:S07]  /*4140*/  PRMT R126, R40, 0x7610, R126 ;  /* 0x00007610287e7816 */ /* 0x000fce000000007e */
.L_x_3549:
        /* <DEDUP_REMOVED lines=15> */
[----:B------:R-:W-:Y:S05]  /*4240*/  BRA `(.L_x_3547) ;  /* 0x0000002000547947 */ /* 0x000fea0003800000 */
.L_x_3530:
        /* <DEDUP_REMOVED lines=8> */
[-CC-:B------:R-:W-:Y:S01]  /*42d0*/  FFMA.FTZ R127, R141, R179.reuse, R182.reuse ;  /* 0x000000b38d7f7223 */ /* 0x180fe200000100b6 */
[-CC-:B------:R-:W-:Y:S01]  /*42e0*/  FFMA.FTZ R128, R148, R179.reuse, R182.reuse ;  /* 0x000000b394807223 */ /* 0x180fe200000100b6 */
[----:B------:R-:W-:Y:S01]  /*42f0*/  SHF.L.U32 R130, R28, 0x10, RZ ;  /* 0x000000101c827819 */ /* 0x000fe200000006ff */
[----:B------:R-:W-:Y:S01]  /*4300*/  FFMA.FTZ R129, R3, R179, R182 ;  /* 0x000000b303817223 */ /* 0x000fe200000100b6 */
[----:B------:R-:W-:Y:S01]  /*4310*/  FADD.FTZ R127, R146, -R127 ;  /* 0x8000007f927f7221 */ /* 0x000fe20000010000 */
[----:B------:R-:W-:Y:S02]  /*4320*/  SHF.L.U32 R187, R29, 0x10, RZ ;  /* 0x000000101dbb7819 */ /* 0x000fe400000006ff */
[----:B------:R-:W-:Y:S01]  /*4330*/  FADD.FTZ R129, R142, -R129 ;  /* 0x800000818e817221 */ /* 0x000fe20000010000 */
[----:B------:R-:W-:Y:S01]  /*4340*/  FFMA.FTZ R126, R140, R127, R102 ;  /* 0x0000007f8c7e7223 */ /* 0x000fe20000010066 */
[----:B------:R-:W-:Y:S01]  /*4350*/  FADD.FTZ R127, R143, -R128 ;  /* 0x800000808f7f7221 */ /* 0x000fe20000010000 */
[----:B------:R-:W-:Y:S01]  /*4360*/  FFMA.FTZ R128, R144, R179, R182 ;  /* 0x000000b390807223 */ /* 0x000fe200000100b6 */
[----:B------:R-:W-:Y:S01]  /*4370*/  SHF.L.U32 R183, R27, 0x10, RZ ;  /* 0x000000101bb77819 */ /* 0x000fe200000006ff */
[----:B------:R-:W-:Y:S01]  /*4380*/  FMUL.FTZ R185, R126, R177 ;  /* 0x000000b17eb97220 */ /* 0x000fe20000410000 */
[----:B------:R-:W-:Y:S01]  /*4390*/  FFMA.FTZ R126, R140, R127, R103 ;  /* 0x0000007f8c7e7223 */ /* 0x000fe20000010067 */
[----:B------:R-:W-:-:S02]  /*43a0*/  FADD.FTZ R128, R139, -R128 ;  /* 0x800000808b807221 */ /* 0x000fc40000010000 */
[----:B------:R-:W-:Y:S01]  /*43b0*/  FMUL.FTZ R127, R130, R185 ;  /* 0x000000b9827f7220 */ /* 0x000fe20000410000 */
[----:B------:R-:W-:Y:S01]  /*43c0*/  FMUL.FTZ R188, R126, R177 ;  /* 0x000000b17ebc7220 */ /* 0x000fe20000410000 */
[C---:B------:R-:W-:Y:S01]  /*43d0*/  FFMA.FTZ R126, R140.reuse, R128, R101 ;  /* 0x000000808c7e7223 */ /* 0x040fe20000010065 */
[----:B------:R-:W-:Y:S01]  /*43e0*/  FFMA.FTZ R128, R140, R129, R100 ;  /* 0x000000818c807223 */ /* 0x000fe20000010064 */
[----:B------:R0:W-:Y:S01]  /*43f0*/  F2F.BF16.F32 R186, R127 ;  /* 0x0000007f00ba7304 */ /* 0x0001e20000202000 */
[----:B------:R-:W-:Y:S01]  /*4400*/  FMUL.FTZ R187, R187, R188 ;  /* 0x000000bcbbbb7220 */ /* 0x000fe20000410000 */
[-C--:B------:R-:W-:Y:S01]  /*4410*/  FMUL.FTZ R184, R126, R177.reuse ;  /* 0x000000b17eb87220 */ /* 0x080fe20000410000 */
[----:B------:R-:W-:Y:S01]  /*4420*/  SHF.L.U32 R130, R26, 0x10, RZ ;  /* 0x000000101a827819 */ /* 0x000fe200000006ff */
[----:B------:R-:W-:Y:S02]  /*4430*/  FMUL.FTZ R131, R128, R177 ;  /* 0x000000b180837220 */ /* 0x000fe40000410000 */
[----:B------:R-:W-:-:S02]  /*4440*/  FMUL.FTZ R183, R183, R184 ;  /* 0x000000b8b7b77220 */ /* 0x000fc40000410000 */
[----:B------:R-:W1:Y:S01]  /*4450*/  F2F.BF16.F32 R187, R187 ;  /* 0x000000bb00bb7304 */ /* 0x000e620000202000 */
[----:B0-----:R-:W0:Y:S01]  /*4460*/  LDC.64 R126, c[0x0][0x468] ;  /* 0x00011a00ff7e7b82 */ /* 0x001e220000000a00 */
[----:B------:R-:W-:-:S06]  /*4470*/  FMUL.FTZ R130, R130, R131 ;  /* 0x0000008382827220 */ /* 0x000fcc0000410000 */
[----:B------:R-:W3:Y:S01]  /*4480*/  F2F.BF16.F32 R128, R183 ;  /* 0x000000b700807304 */ /* 0x000ee20000202000 */
[----:B-1----:R-:W-:-:S07]  /*4490*/  PRMT R189, R186, 0x5410, R187 ;  /* 0x00005410babd7816 */ /* 0x002fce00000000bb */
[----:B------:R-:W1:Y:S01]  /*44a0*/  F2F.BF16.F32 R181, R130 ;  /* 0x0000008200b57304 */ /* 0x000e620000202000 */
[----:B---3--:R-:W-:-:S04]  /*44b0*/  IMAD.WIDE.U32 R128, R128, 0x10000, RZ ;  /* 0x0001000080807825 */ /* 0x008fc800078e00ff */
[C---:B0-----:R-:W-:Y:S01]  /*44c0*/  IMAD.WIDE.U32 R126, R138.reuse, 0x8, R126 ;  /* 0x000000088a7e7825 */ /* 0x041fe200078e007e */
[----:B------:R-:W-:Y:S02]  /*44d0*/  LOP3.LUT R129, R189, R129, RZ, 0xfc, !PT ;  /* 0x00000081bd817212 */ /* 0x000fe400078efcff */
[----:B------:R-:W-:Y:S02]  /*44e0*/  IADD3 R138, PT, PT, R138, 0x80, RZ ;  /* 0x000000808a8a7810 */ /* 0x000fe40007ffe0ff */
[----:B-1----:R-:W-:-:S05]  /*44f0*/  LOP3.LUT R128, R128, R181, RZ, 0xfc, !PT ;  /* 0x000000b580807212 */ /* 0x002fca00078efcff */
[----:B------:R0:W-:Y:S01]  /*4500*/  STG.E.64 desc[UR8][R126.64], R128 ;  /* 0x000000807e007986 */ /* 0x0001e2000c101b08 */
[--C-:B--2---:R-:W-:Y:S02]  /*4510*/  SHF.R.U32.HI R186, RZ, 0x10, R125.reuse ;  /* 0x00000010ffba7819 */ /* 0x104fe4000001167d */
[C---:B------:R-:W-:Y:S02]  /*4520*/  SHF.R.U64 R187, R124.reuse, 0x10, R125 ;  /* 0x000000107cbb7819 */ /* 0x040fe4000000127d */
[----:B------:R-:W-:Y:S02]  /*4530*/  SHF.L.U32 R181, R125, 0x10, RZ ;  /* 0x000000107db57819 */ /* 0x000fe400000006ff */
[----:B------:R-:W-:Y:S02]  /*4540*/  SHF.L.U32 R124, R124, 0x10, RZ ;  /* 0x000000107c7c7819 */ /* 0x000fe400000006ff */
[----:B------:R-:W-:Y:S01]  /*4550*/  SHF.L.U32 R130, R186, 0x10, RZ ;  /* 0x00000010ba827819 */ /* 0x000fe200000006ff */
[----:B------:R-:W-:Y:S01]  /*4560*/  FFMA.FTZ R58, R185, R181, R58 ;  /* 0x000000b5b93a7223 */ /* 0x000fe2000001003a */
[----:B------:R-:W-:Y:S01]  /*4570*/  SHF.L.U32 R125, R187, 0x10, RZ ;  /* 0x00000010bb7d7819 */ /* 0x000fe200000006ff */
[----:B------:R-:W-:-:S02]  /*4580*/  FFMA.FTZ R56, R131, R124, R56 ;  /* 0x0000007c83387223 */ /* 0x000fc40000010038 */
[----:B------:R-:W-:Y:S02]  /*4590*/  FFMA.FTZ R59, R188, R130, R59 ;  /* 0x00000082bc3b7223 */ /* 0x000fe4000001003b */
[----:B0-----:R-:W-:-:S07]  /*45a0*/  FFMA.FTZ R57, R184, R125, R57 ;  /* 0x0000007db8397223 */ /* 0x001fce0000010039 */
.L_x_3552:
[----:B------:R-:W-:Y:S05]  /*45b0*/  BSYNC.RECONVERGENT B1 ;  /* 0x0000000000017941 */ /* 0x000fea0003800200 */
.L_x_3551:
        /* <DEDUP_REMOVED lines=51> */
.L_x_3554:
[----:B------:R-:W-:Y:S05]  /*48f0*/  BSYNC.RECONVERGENT B1 ;  /* 0x0000000000017941 */ /* 0x000fea0003800200 */
.L_x_3553:
        /* <DEDUP_REMOVED lines=51> */
.L_x_3556:
[----:B------:R-:W-:Y:S05]  /*4c30*/  BSYNC.RECONVERGENT B1 ;  /* 0x0000000000017941 */ /* 0x000fea0003800200 */
.L_x_3555:
        /* <DEDUP_REMOVED lines=51> */
.L_x_3558:
[----:B------:R-:W-:Y:S05]  /*4f70*/  BSYNC.RECONVERGENT B1 ;  /* 0x0000000000017941 */ /* 0x000fea0003800200 */
.L_x_3557:
[----:B------:R-:W-:Y:S05]  /*4f80*/  @!P5 BRA `(.L_x_3547) ;  /* 0x000000140004d947 */ /* 0x000fea0003800000 */
[----:B------:R-:W0:Y:S02]  /*4f90*/  LDC.64 R124, c[0x0][0x390] ;  /* 0x0000e400ff7c7b82 */ /* 0x000e240000000a00 */
[----:B0-----:R-:W-:-:S06]  /*4fa0*/  IMAD.WIDE.U32 R124, R138, 0x8, R124 ;  /* 0x000000088a7c7825 */ /* 0x001fcc00078e007c */
[----:B------:R-:W2:Y:S01]  /*4fb0*/  LDG.E.64 R124, desc[UR8][R124.64] ;  /* 0x000000087c7c7981 */ /* 0x000ea2000c1e1b00 */
[-CC-:B------:R-:W-:Y:S01]  /*4fc0*/  FFMA.FTZ R127, R173, R179.reuse, R182.reuse ;  /* 0x000000b3ad7f7223 */ /* 0x180fe200000100b6 */
[----:B------:R-:W-:Y:S01]  /*4fd0*/  FFMA.FTZ R130, R180, R179, R182 ;  /* 0x000000b3b4827223 */ /* 0x000fe200000100b6 */
[----:B------:R-:W-:Y:S02]  /*4fe0*/  SHF.L.U32 R128, R136, 0x10, RZ ;  /* 0x0000001088807819 */ /* 0x000fe400000006ff */
[----:B------:R-:W-:Y:S01]  /*4ff0*/  FADD.FTZ R127, R178, -R127 ;  /* 0x8000007fb27f7221 */ /* 0x000fe20000010000 */
[----:B------:R-:W-:Y:S01]  /*5000*/  FADD.FTZ R130, R175, -R130 ;  /* 0x80000082af827221 */ /* 0x000fe20000010000 */
[----:B------:R-:W-:Y:S02]  /*5010*/  SHF.L.U32 R183, R137, 0x10, RZ ;  /* 0x0000001089b77819 */ /* 0x000fe400000006ff */
[----:B------:R-:W-:Y:S01]  /*5020*/  FFMA.FTZ R126, R140, R127, R118 ;  /* 0x0000007f8c7e7223 */ /* 0x000fe20000010076 */
[-CC-:B------:R-:W-:Y:S01]  /*5030*/  FFMA.FTZ R127, R169, R179.reuse, R182.reuse ;  /* 0x000000b3a97f7223 */ /* 0x180fe200000100b6 */
[----:B------:R-:W-:-:S02]  /*5040*/  FFMA.FTZ R182, R176, R179, R182 ;  /* 0x000000b3b0b67223 */ /* 0x000fc400000100b6 */
[----:B------:R-:W-:Y:S01]  /*5050*/  FMUL.FTZ R181, R126, R177 ;  /* 0x000000b17eb57220 */ /* 0x000fe20000410000 */
[----:B------:R-:W-:Y:S01]  /*5060*/  FFMA.FTZ R126, R140, R130, R119 ;  /* 0x000000828c7e7223 */ /* 0x000fe20000010077 */
[----:B------:R-:W-:Y:S01]  /*5070*/  FADD.FTZ R182, R171, -R182 ;  /* 0x800000b6abb67221 */ /* 0x000fe20000010000 */
[----:B------:R-:W-:Y:S01]  /*5080*/  FADD.FTZ R127, R174, -R127 ;  /* 0x8000007fae7f7221 */ /* 0x000fe20000010000 */
[----:B------:R-:W-:Y:S01]  /*5090*/  FMUL.FTZ R128, R128, R181 ;  /* 0x000000b580807220 */ /* 0x000fe20000410000 */
[----:B------:R-:W-:Y:S01]  /*50a0*/  FMUL.FTZ R184, R126, R177 ;  /* 0x000000b17eb87220 */ /* 0x000fe20000410000 */
[C---:B------:R-:W-:Y:S01]  /*50b0*/  FFMA.FTZ R126, R140.reuse, R182, R117 ;  /* 0x000000b68c7e7223 */ /* 0x040fe20000010075 */
[----:B------:R-:W-:Y:S01]  /*50c0*/  FFMA.FTZ R140, R140, R127, R116 ;  /* 0x0000007f8c8c7223 */ /* 0x000fe20000010074 */
[----:B------:R-:W-:Y:S01]  /*50d0*/  SHF.L.U32 R127, R135, 0x10, RZ ;  /* 0x00000010877f7819 */ /* 0x000fe200000006ff */
[----:B------:R-:W-:Y:S01]  /*50e0*/  FMUL.FTZ R183, R183, R184 ;  /* 0x000000b8b7b77220 */ /* 0x000fe20000410000 */
[-C--:B------:R-:W-:Y:S01]  /*50f0*/  FMUL.FTZ R182, R126, R177.reuse ;  /* 0x000000b17eb67220 */ /* 0x080fe20000410000 */
[----:B------:R-:W-:Y:S01]  /*5100*/  FMUL.FTZ R177, R140, R177 ;  /* 0x000000b18cb17220 */ /* 0x000fe20000410000 */
[----:B------:R-:W-:Y:S01]  /*5110*/  SHF.L.U32 R130, R134, 0x10, RZ ;  /* 0x0000001086827819 */ /* 0x000fe200000006ff */
[----:B------:R-:W-:Y:S01]  /*5120*/  F2F.BF16.F32 R179, R128 ;  /* 0x0000008000b37304 */ /* 0x000fe20000202000 */
[----:B------:R-:W-:-:S02]  /*5130*/  FMUL.FTZ R140, R127, R182 ;  /* 0x000000b67f8c7220 */ /* 0x000fc40000410000 */
[----:B------:R-:W0:Y:S01]  /*5140*/  LDC.64 R126, c[0x0][0x468] ;  /* 0x00011a00ff7e7b82 */ /* 0x000e220000000a00 */
[----:B------:R-:W-:-:S04]  /*5150*/  FMUL.FTZ R130, R130, R177 ;  /* 0x000000b182827220 */ /* 0x000fc80000410000 */
[----:B------:R-:W1:Y:S08]  /*5160*/  F2F.BF16.F32 R128, R140 ;  /* 0x0000008c00807304 */ /* 0x000e700000202000 */
[----:B------:R-:W3:Y:S01]  /*5170*/  F2F.BF16.F32 R186, R183 ;  /* 0x000000b700ba7304 */ /* 0x000ee20000202000 */
[----:B-1----:R-:W-:-:S07]  /*5180*/  IMAD.WIDE.U32 R128, R128, 0x10000, RZ ;  /* 0x0001000080807825 */ /* 0x002fce00078e00ff */
[----:B------:R-:W1:Y:S01]  /*5190*/  F2F.BF16.F32 R131, R130 ;  /* 0x0000008200837304 */ /* 0x000e620000202000 */
[----:B0-----:R-:W-:Y:S01]  /*51a0*/  IMAD.WIDE.U32 R126, R138, 0x8, R126 ;  /* 0x000000088a7e7825 */ /* 0x001fe200078e007e */
[----:B---3--:R-:W-:-:S04]  /*51b0*/  PRMT R179, R179, 0x5410, R186 ;  /* 0x00005410b3b37816 */ /* 0x008fc800000000ba */
[----:B------:R-:W-:Y:S02]  /*51c0*/  LOP3.LUT R129, R179, R129, RZ, 0xfc, !PT ;  /* 0x00000081b3817212 */ /* 0x000fe400078efcff */
        /* <DEDUP_REMOVED lines=11> */
[----:B------:R-:W-:Y:S01]  /*5280*/  FFMA.FTZ R41, R182, R125, R41 ;  /* 0x0000007db6297223 */ /* 0x000fe20000010029 */
[----:B0-----:R-:W-:Y:S06]  /*5290*/  BRA `(.L_x_3547) ;  /* 0x0000001000407947 */ /* 0x001fec0003800000 */
.L_x_3550:
[----:B------:R-:W-:Y:S04]  /*52a0*/  BSSY.RECONVERGENT B1, `(.L_x_3559) ;  /* 0x0000036000017945 */ /* 0x000fe80003800200 */
[----:B------:R-:W-:Y:S05]  /*52b0*/  @!P1 BRA `(.L_x_3560) ;  /* 0x0000000000d09947 */ /* 0x000fea0003800000 */
[----:B------:R-:W0:Y:S01]  /*52c0*/  LDC.64 R124, c[0x0][0x390] ;  /* 0x0000e400ff7c7b82 */ /* 0x000e220000000a00 */
[-CC-:B------:R-:W-:Y:S01]  /*52d0*/  FFMA.FTZ R120, R148, R179.reuse, R182.reuse ;  /* 0x000000b394787223 */ /* 0x180fe200000100b6 */
[-CC-:B------:R-:W-:Y:S01]  /*52e0*/  FFMA.FTZ R121, R141, R179.reuse, R182.reuse ;  /* 0x000000b38d797223 */ /* 0x180fe200000100b6 */
[----:B------:R-:W-:Y:S01]  /*52f0*/  FFMA.FTZ R127, R3, R179, R182 ;  /* 0x000000b3037f7223 */ /* 0x000fe200000100b6 */
[----:B------:R-:W-:Y:S02]  /*5300*/  SHF.L.U32 R129, R29, 0x10, RZ ;  /* 0x000000101d817819 */ /* 0x000fe400000006ff */
[----:B------:R-:W-:Y:S02]  /*5310*/  SHF.L.U32 R126, R28, 0x10, RZ ;  /* 0x000000101c7e7819 */ /* 0x000fe400000006ff */
[----:B------:R-:W1:Y:S01]  /*5320*/  LDC.64 R130, c[0x0][0x478] ;  /* 0x00011e00ff827b82 */ /* 0x000e620000000a00 */
[----:B0-----:R-:W-:-:S06]  /*5330*/  IMAD.WIDE.U32 R124, R138, 0x8, R124 ;  /* 0x000000088a7c7825 */ /* 0x001fcc00078e007c */
[----:B------:R-:W2:Y:S01]  /*5340*/  LDG.E.64 R124, desc[UR8][R124.64] ;  /* 0x000000087c7c7981 */ /* 0x000ea2000c1e1b00 */
[----:B------:R-:W-:Y:S01]  /*5350*/  FADD.FTZ R123, R143, -R120 ;  /* 0x800000788f7b7221 */ /* 0x000fe20000010000 */
[----:B------:R-:W-:Y:S01]  /*5360*/  FADD.FTZ R121, R146, -R121 ;  /* 0x8000007992797221 */ /* 0x000fe20000010000 */
[----:B------:R-:W-:Y:S01]  /*5370*/  FFMA.FTZ R120, R144, R179, R182 ;  /* 0x000000b390787223 */ /* 0x000fe200000100b6 */
[----:B------:R-:W-:Y:S01]  /*5380*/  FADD.FTZ R127, R142, -R127 ;  /* 0x8000007f8e7f7221 */ /* 0x000fe20000010000 */
[C---:B------:R-:W-:Y:S01]  /*5390*/  FFMA.FTZ R123, R140.reuse, R123, R103 ;  /* 0x0000007b8c7b7223 */ /* 0x040fe20000010067 */
[----:B------:R-:W-:Y:S01]  /*53a0*/  FFMA.FTZ R122, R140, R121, R102 ;  /* 0x000000798c7a7223 */ /* 0x000fe20000010066 */
[----:B------:R-:W-:Y:S01]  /*53b0*/  FADD.FTZ R120, R139, -R120 ;  /* 0x800000788b787221 */ /* 0x000fe20000010000 */
[----:B-1----:R-:W-:-:S04]  /*53c0*/  IMAD.WIDE.U32 R130, R138, 0x10, R130 ;  /* 0x000000108a827825 */ /* 0x002fc800078e0082 */
[-C--:B------:R-:W-:Y:S01]  /*53d0*/  FMUL.FTZ R188, R123, R177.reuse ;  /* 0x000000b17bbc7220 */ /* 0x080fe20000410000 */
[----:B------:R-:W-:Y:S01]  /*53e0*/  FMUL.FTZ R187, R122, R177 ;  /* 0x000000b17abb7220 */ /* 0x000fe20000410000 */
[C---:B------:R-:W-:Y:S01]  /*53f0*/  FFMA.FTZ R121, R140.reuse, R120, R101 ;  /* 0x000000788c797223 */ /* 0x040fe20000010065 */
[----:B------:R-:W-:Y:S01]  /*5400*/  FFMA.FTZ R120, R140, R127, R100 ;  /* 0x0000007f8c787223 */ /* 0x000fe20000010064 */
[----:B------:R-:W-:Y:S01]  /*5410*/  FMUL.FTZ R189, R129, R188 ;  /* 0x000000bc81bd7220 */ /* 0x000fe20000410000 */
[----:B------:R-:W-:Y:S01]  /*5420*/  FMUL.FTZ R128, R126, R187 ;  /* 0x000000bb7e807220 */ /* 0x000fe20000410000 */
[----:B------:R-:W-:Y:S01]  /*5430*/  SHF.L.U32 R129, R27, 0x10, RZ ;  /* 0x000000101b817819 */ /* 0x000fe200000006ff */
[-C--:B------:R-:W-:Y:S01]  /*5440*/  FMUL.FTZ R186, R121, R177.reuse ;  /* 0x000000b179ba7220 */ /* 0x080fe20000410000 */
[----:B------:R-:W-:Y:S01]  /*5450*/  SHF.L.U32 R126, R26, 0x10, RZ ;  /* 0x000000101a7e7819 */ /* 0x000fe200000006ff */
[----:B------:R0:W-:Y:S01]  /*5460*/  F2F.BF16.F32 R184, R128 ;  /* 0x0000008000b87304 */ /* 0x0001e20000202000 */
[----:B------:R-:W-:Y:S01]  /*5470*/  FMUL.FTZ R185, R120, R177 ;  /* 0x000000b178b97220 */ /* 0x000fe20000410000 */
[----:B------:R-:W-:Y:S01]  /*5480*/  FMUL.FTZ R183, R129, R186 ;  /* 0x000000ba81b77220 */ /* 0x000fe20000410000 */
[----:B------:R1:W-:Y:S02]  /*5490*/  STG.E.128 desc[UR8][R130.64], R120 ;  /* 0x0000007882007986 */ /* 0x0003e4000c101d08 */
[----:B------:R-:W-:-:S03]  /*54a0*/  FMUL.FTZ R181, R126, R185 ;  /* 0x000000b97eb57220 */ /* 0x000fc60000410000 */
[----:B------:R-:W3:Y:S01]  /*54b0*/  F2F.BF16.F32 R127, R183 ;  /* 0x000000b7007f7304 */ /* 0x000ee20000202000 */
[----:B0-----:R-:W0:Y:S07]  /*54c0*/  LDC.64 R128, c[0x0][0x468] ;  /* 0x00011a00ff807b82 */ /* 0x001e2e0000000a00 */
[----:B------:R-:W4:Y:S01]  /*54d0*/  F2F.BF16.F32 R189, R189 ;  /* 0x000000bd00bd7304 */ /* 0x000f220000202000 */
[----:B---3--:R-:W-:-:S07]  /*54e0*/  IMAD.WIDE.U32 R126, R127, 0x10000, RZ ;  /* 0x000100007f7e7825 */ /* 0x008fce00078e00ff */
[----:B------:R-:W3:Y:S01]  /*54f0*/  F2F.BF16.F32 R181, R181 ;  /* 0x000000b500b57304 */ /* 0x000ee20000202000 */
[----:B----4-:R-:W-:Y:S01]  /*5500*/  PRMT R189, R184, 0x5410, R189 ;  /* 0x00005410b8bd7816 */ /* 0x010fe200000000bd */
[C---:B0-----:R-:W-:Y:S01]  /*5510*/  IMAD.WIDE.U32 R128, R138.reuse, 0x8, R128 ;  /* 0x000000088a807825 */ /* 0x041fe200078e0080 */
[----:B------:R-:W-:Y:S02]  /*5520*/  IADD3 R138, PT, PT, R138, 0x80, RZ ;  /* 0x000000808a8a7810 */ /* 0x000fe40007ffe0ff */
[----:B------:R-:W-:Y:S02]  /*5530*/  LOP3.LUT R127, R189, R127, RZ, 0xfc, !PT ;  /* 0x0000007fbd7f7212 */ /* 0x000fe400078efcff */
[----:B---3--:R-:W-:-:S05]  /*5540*/  LOP3.LUT R126, R126, R181, RZ, 0xfc, !PT ;  /* 0x000000b57e7e7212 */ /* 0x008fca00078efcff */
        /* <DEDUP_REMOVED lines=10> */
[----:B-1----:R-:W-:-:S07]  /*55f0*/  FFMA.FTZ R57, R186, R124, R57 ;  /* 0x0000007cba397223 */ /* 0x002fce0000010039 */
.L_x_3560:
[----:B------:R-:W-:Y:S05]  /*5600*/  BSYNC.RECONVERGENT B1 ;  /* 0x0000000000017941 */ /* 0x000fea0003800200 */
.L_x_3559:
        /* <DEDUP_REMOVED lines=54> */
.L_x_3562:
[----:B------:R-:W-:Y:S05]  /*5970*/  BSYNC.RECONVERGENT B1 ;  /* 0x0000000000017941 */ /* 0x000fea0003800200 */
.L_x_3561:
[----:B------:R-:W-:Y:S04]  /*5980*/  BSSY.RECONVERGENT B1, `(.L_x_3563) ;  /* 0x0000036000017945 */ /* 0x000fe80003800200 */
[----:B------:R-:W-:Y:S05]  /*5990*/  @!P3 BRA `(.L_x_3564) ;  /* 0x0000000000d0b947 */ /* 0x000fea0003800000 */
[----:B------:R-:W0:Y:S02]  /*59a0*/  LDC.64 R124, c[0x0][0x390] ;  /* 0x0000e400ff7c7b82 */ /* 0x000e240000000a00 */
[----:B0-----:R-:W-:-:S06]  /*59b0*/  IMAD.WIDE.U32 R124, R138, 0x8, R124 ;  /* 0x000000088a7c7825 */ /* 0x001fcc00078e007c */
[----:B------:R-:W2:Y:S01]  /*59c0*/  LDG.E.64 R124, desc[UR8][R124.64] ;  /* 0x000000087c7c7981 */ /* 0x000ea2000c1e1b00 */
[-CC-:B------:R-:W-:Y:S01]  /*59d0*/  FFMA.FTZ R120, R164, R179.reuse, R182.reuse ;  /* 0x000000b3a4787223 */ /* 0x180fe200000100b6 */
[-CC-:B------:R-:W-:Y:S01]  /*59e0*/  FFMA.FTZ R121, R157, R179.reuse, R182.reuse ;  /* 0x000000b39d797223 */ /* 0x180fe200000100b6 */
[-C--:B------:R-:W-:Y:S01]  /*59f0*/  FFMA.FTZ R127, R153, R179.reuse, R182 ;  /* 0x000000b3997f7223 */ /* 0x080fe200000100b6 */
[----:B------:R-:W-:Y:S01]  /*5a00*/  SHF.L.U32 R129, R37, 0x10, RZ ;  /* 0x0000001025817819 */ /* 0x000fe200000006ff */
[----:B------:R-:W-:Y:S01]  /*5a10*/  FADD.FTZ R123, R159, -R120 ;  /* 0x800000789f7b7221 */ /* 0x000fe20000010000 */
[----:B------:R-:W-:Y:S01]  /*5a20*/  FADD.FTZ R121, R162, -R121 ;  /* 0x80000079a2797221 */ /* 0x000fe20000010000 */
[----:B------:R-:W-:Y:S01]  /*5a30*/  FFMA.FTZ R120, R160, R179, R182 ;  /* 0x000000b3a0787223 */ /* 0x000fe200000100b6 */
[----:B------:R-:W-:Y:S01]  /*5a40*/  SHF.L.U32 R126, R36, 0x10, RZ ;  /* 0x00000010247e7819 */ /* 0x000fe200000006ff */
[C---:B------:R-:W-:Y:S01]  /*5a50*/  FFMA.FTZ R123, R140.reuse, R123, R111 ;  /* 0x0000007b8c7b7223 */ /* 0x040fe2000001006f */
[----:B------:R-:W-:Y:S01]  /*5a60*/  FFMA.FTZ R122, R140, R121, R110 ;  /* 0x000000798c7a7223 */ /* 0x000fe2000001006e */
[----:B------:R-:W-:Y:S01]  /*5a70*/  FADD.FTZ R120, R155, -R120 ;  /* 0x800000789b787221 */ /* 0x000fe20000010000 */
[----:B------:R-:W-:Y:S01]  /*5a80*/  FADD.FTZ R127, R158, -R127 ;  /* 0x8000007f9e7f7221 */ /* 0x000fe20000010000 */
        /* <DEDUP_REMOVED lines=10> */
[----:B------:R-:W1:Y:S01]  /*5b30*/  LDC.64 R126, c[0x0][0x478] ;  /* 0x00011e00ff7e7b82 */ /* 0x000e620000000a00 */
[----:B------:R-:W-:Y:S01]  /*5b40*/  FMUL.FTZ R183, R129, R186 ;  /* 0x000000ba81b77220 */ /* 0x000fe20000410000 */
[----:B------:R-:W-:-:S04]  /*5b50*/  FMUL.FTZ R185, R120, R177 ;  /* 0x000000b178b97220 */ /* 0x000fc80000410000 */
[----:B------:R-:W-:Y:S01]  /*5b60*/  FMUL.FTZ R181, R130, R185 ;  /* 0x000000b982b57220 */ /* 0x000fe20000410000 */
[----:B------:R-:W3:Y:S01]  /*5b70*/  F2F.BF16.F32 R131, R183 ;  /* 0x000000b700837304 */ /* 0x000ee20000202000 */
[----:B0-----:R-:W0:Y:S07]  /*5b80*/  LDC.64 R128, c[0x0][0x468] ;  /* 0x00011a00ff807b82 */ /* 0x001e2e0000000a00 */
[----:B------:R-:W4:Y:S01]  /*5b90*/  F2F.BF16.F32 R189, R189 ;  /* 0x000000bd00bd7304 */ /* 0x000f220000202000 */
[----:B---3--:R-:W-:-:S07]  /*5ba0*/  IMAD.WIDE.U32 R130, R131, 0x10000, RZ ;  /* 0x0001000083827825 */ /* 0x008fce00078e00ff */
[----:B------:R-:W3:Y:S01]  /*5bb0*/  F2F.BF16.F32 R181, R181 ;  /* 0x000000b500b57304 */ /* 0x000ee20000202000 */
[----:B-1----:R-:W-:Y:S01]  /*5bc0*/  IMAD.WIDE.U32 R126, R138, 0x10, R126 ;  /* 0x000000108a7e7825 */ /* 0x002fe200078e007e */
[----:B----4-:R-:W-:-:S04]  /*5bd0*/  PRMT R189, R184, 0x5410, R189 ;  /* 0x00005410b8bd7816 */ /* 0x010fc800000000bd */
[----:B------:R1:W-:Y:S01]  /*5be0*/  STG.E.128 desc[UR8][R126.64], R120 ;  /* 0x000000787e007986 */ /* 0x0003e2000c101d08 */
        /* <DEDUP_REMOVED lines=15> */
.L_x_3564:
[----:B------:R-:W-:Y:S05]  /*5ce0*/  BSYNC.RECONVERGENT B1 ;  /* 0x0000000000017941 */ /* 0x000fea0003800200 */
.L_x_3563:
        /* <DEDUP_REMOVED lines=54> */
.L_x_3566:
[----:B------:R-:W-:Y:S05]  /*6050*/  BSYNC.RECONVERGENT B1 ;  /* 0x0000000000017941 */ /* 0x000fea0003800200 */
.L_x_3565:
[----:B------:R-:W-:Y:S05]  /*6060*/  @!P5 BRA `(.L_x_3547) ;  /* 0x0000000000ccd947 */ /* 0x000fea0003800000 */
[----:B------:R-:W0:Y:S02]  /*6070*/  LDC.64 R120, c[0x0][0x390] ;  /* 0x0000e400ff787b82 */ /* 0x000e240000000a00 */
[----:B0-----:R-:W-:-:S05]  /*6080*/  IMAD.WIDE.U32 R120, R138, 0x8, R120 ;  /* 0x000000088a787825 */ /* 0x001fca00078e0078 */
[----:B------:R0:W2:Y:S01]  /*6090*/  LDG.E.64 R124, desc[UR8][R120.64] ;  /* 0x00000008787c7981 */ /* 0x0000a2000c1e1b00 */
[-CC-:B------:R-:W-:Y:S01]  /*60a0*/  FFMA.FTZ R123, R173, R179.reuse, R182.reuse ;  /* 0x000000b3ad7b7223 */ /* 0x180fe200000100b6 */
[----:B------:R-:W-:Y:S01]  /*60b0*/  FFMA.FTZ R126, R180, R179, R182 ;  /* 0x000000b3b47e7223 */ /* 0x000fe200000100b6 */
[----:B------:R-:W-:Y:S02]  /*60c0*/  SHF.L.U32 R127, R137, 0x10, RZ ;  /* 0x00000010897f7819 */ /* 0x000fe400000006ff */
[----:B------:R-:W-:Y:S01]  /*60d0*/  FADD.FTZ R123, R178, -R123 ;  /* 0x8000007bb27b7221 */ /* 0x000fe20000010000 */
[----:B------:R-:W-:Y:S02]  /*60e0*/  SHF.L.U32 R128, R136, 0x10, RZ ;  /* 0x0000001088807819 */ /* 0x000fe400000006ff */
[----:B------:R-:W-:Y:S01]  /*60f0*/  SHF.L.U32 R130, R134, 0x10, RZ ;  /* 0x0000001086827819 */ /* 0x000fe200000006ff */
[----:B------:R-:W-:Y:S01]  /*6100*/  FFMA.FTZ R122, R140, R123, R118 ;  /* 0x0000007b8c7a7223 */ /* 0x000fe20000010076 */
[----:B------:R-:W-:Y:S01]  /*6110*/  FADD.FTZ R123, R175, -R126 ;  /* 0x8000007eaf7b7221 */ /* 0x000fe20000010000 */
[-CC-:B------:R-:W-:Y:S01]  /*6120*/  FFMA.FTZ R126, R176, R179.reuse, R182.reuse ;  /* 0x000000b3b07e7223 */ /* 0x180fe200000100b6 */
[----:B------:R-:W-:Y:S01]  /*6130*/  FFMA.FTZ R179, R169, R179, R182 ;  /* 0x000000b3a9b37223 */ /* 0x000fe200000100b6 */
[----:B------:R-:W-:Y:S01]  /*6140*/  FMUL.FTZ R181, R122, R177 ;  /* 0x000000b17ab57220 */ /* 0x000fe20000410000 */
[----:B------:R-:W-:Y:S01]  /*6150*/  FFMA.FTZ R123, R140, R123, R119 ;  /* 0x0000007b8c7b7223 */ /* 0x000fe20000010077 */
[----:B------:R-:W-:Y:S01]  /*6160*/  FADD.FTZ R126, R171, -R126 ;  /* 0x8000007eab7e7221 */ /* 0x000fe20000010000 */
[----:B------:R-:W-:Y:S01]  /*6170*/  FADD.FTZ R179, R174, -R179 ;  /* 0x800000b3aeb37221 */ /* 0x000fe20000010000 */
[----:B------:R-:W-:Y:S01]  /*6180*/  FMUL.FTZ R131, R128, R181 ;  /* 0x000000b580837220 */ /* 0x000fe20000410000 */
[----:B------:R-:W-:Y:S01]  /*6190*/  FMUL.FTZ R184, R123, R177 ;  /* 0x000000b17bb87220 */ /* 0x000fe20000410000 */
[C---:B0-----:R-:W-:Y:S01]  /*61a0*/  FFMA.FTZ R121, R140.reuse, R126, R117 ;  /* 0x0000007e8c797223 */ /* 0x041fe20000010075 */
[----:B------:R-:W-:Y:S01]  /*61b0*/  FFMA.FTZ R120, R140, R179, R116 ;  /* 0x000000b38c787223 */ /* 0x000fe20000010074 */
[----:B------:R-:W0:Y:S01]  /*61c0*/  LDC.64 R128, c[0x0][0x478] ;  /* 0x00011e00ff807b82 */ /* 0x000e220000000a00 */
[----:B------:R-:W-:Y:S01]  /*61d0*/  FMUL.FTZ R185, R127, R184 ;  /* 0x000000b87fb97220 */ /* 0x000fe20000410000 */
[----:B------:R-:W-:Y:S01]  /*61e0*/  SHF.L.U32 R127, R135, 0x10, RZ ;  /* 0x00000010877f7819 */ /* 0x000fe200000006ff */
[-C--:B------:R-:W-:Y:S01]  /*61f0*/  FMUL.FTZ R182, R121, R177.reuse ;  /* 0x000000b179b67220 */ /* 0x080fe20000410000 */
[----:B------:R-:W-:Y:S01]  /*6200*/  FMUL.FTZ R179, R120, R177 ;  /* 0x000000b178b37220 */ /* 0x000fe20000410000 */
[----:B------:R-:W-:Y:S02]  /*6210*/  F2F.BF16.F32 R183, R131 ;  /* 0x0000008300b77304 */ /* 0x000fe40000202000 */
[----:B------:R-:W-:Y:S01]  /*6220*/  FMUL.FTZ R140, R127, R182 ;  /* 0x000000b67f8c7220 */ /* 0x000fe20000410000 */
[----:B------:R-:W-:Y:S01]  /*6230*/  FMUL.FTZ R177, R130, R179 ;  /* 0x000000b382b17220 */ /* 0x000fe20000410000 */
[----:B------:R-:W1:Y:S04]  /*6240*/  LDC.64 R126, c[0x0][0x468] ;  /* 0x00011a00ff7e7b82 */ /* 0x000e680000000a00 */
[----:B------:R-:W3:Y:S08]  /*6250*/  F2F.BF16.F32 R131, R140 ;  /* 0x0000008c00837304 */ /* 0x000ef00000202000 */
[----:B------:R-:W4:Y:S01]  /*6260*/  F2F.BF16.F32 R186, R185 ;  /* 0x000000b900ba7304 */ /* 0x000f220000202000 */
[----:B0-----:R-:W-:-:S04]  /*6270*/  IMAD.WIDE.U32 R128, R138, 0x10, R128 ;  /* 0x000000108a807825 */ /* 0x001fc800078e0080 */
[----:B---3--:R-:W-:-:S03]  /*6280*/  IMAD.WIDE.U32 R130, R131, 0x10000, RZ ;  /* 0x0001000083827825 */ /* 0x008fc600078e00ff */
[----:B------:R-:W0:Y:S01]  /*6290*/  F2F.BF16.F32 R177, R177 ;  /* 0x000000b100b17304 */ /* 0x000e220000202000 */
[----:B------:R3:W-:Y:S01]  /*62a0*/  STG.E.128 desc[UR8][R128.64], R120 ;  /* 0x0000007880007986 */ /* 0x0007e2000c101d08 */
[----:B-1----:R-:W-:Y:S01]  /*62b0*/  IMAD.WIDE.U32 R126, R138, 0x8, R126 ;  /* 0x000000088a7e7825 */ /* 0x002fe200078e007e */
[----:B----4-:R-:W-:-:S04]  /*62c0*/  PRMT R183, R183, 0x5410, R186 ;  /* 0x00005410b7b77816 */ /* 0x010fc800000000ba */
[----:B------:R-:W-:Y:S02]  /*62d0*/  LOP3.LUT R131, R183, R131, RZ, 0xfc, !PT ;  /* 0x00000083b7837212 */ /* 0x000fe400078efcff */
[----:B0-----:R-:W-:-:S05]  /*62e0*/  LOP3.LUT R130, R130, R177, RZ, 0xfc, !PT ;  /* 0x000000b182827212 */ /* 0x001fca00078efcff */
        /* <DEDUP_REMOVED lines=10> */
[----:B---3--:R-:W-:-:S07]  /*6390*/  FFMA.FTZ R41, R182, R124, R41 ;  /* 0x0000007cb6297223 */ /* 0x008fce0000010029 */
.L_x_3547:
[----:B------:R-:W-:Y:S05]  /*63a0*/  BSYNC.RECONVERGENT B0 ;  /* 0x0000000000007941 */ /* 0x000fea0003800200 */
.L_x_3529:
[----:B0-234-:R-:W0:Y:S01]  /*63b0*/  LDC.64 R124, c[0x0][0x380] ;  /* 0x0000e000ff7c7b82 */ /* 0x01de220000000a00 */
[----:B------:R-:W-:Y:S01]  /*63c0*/  UPLOP3.LUT UP1, UPT, UPT, UPT, UP1, 0x40, 0x4 ;  /* 0x000000000004789c */ /* 0x000fe20003f2e810 */
[----:B0-----:R-:W-:-:S04]  /*63d0*/  IADD3 R0, PT, PT, R0, R124, RZ ;  /* 0x0000007c00007210 */ /* 0x001fc80007ffe0ff */
[----:B------:R-:W-:-:S13]  /*63e0*/  ISETP.GE.AND P0, PT, R0, R125, PT ;  /* 0x0000007d0000720c */ /* 0x000fda0003f06270 */
[----:B------:R-:W-:Y:S05]  /*63f0*/  @!P0 BRA `(.L_x_3567) ;  /* 0xffffffa400f48947 */ /* 0x000fea000383ffff */
.L_x_3516:
        /* <DEDUP_REMOVED lines=15> */
.L_x_3569:
[----:B------:R-:W-:Y:S05]  /*64f0*/  BSYNC.RECONVERGENT B0 ;  /* 0x0000000000007941 */ /* 0x000fea0003800200 */
.L_x_3568:
        /* <DEDUP_REMOVED lines=12> */
.L_x_3571:
[----:B------:R-:W-:Y:S05]  /*65c0*/  BSYNC.RECONVERGENT B0 ;  /* 0x0000000000007941 */ /* 0x000fea0003800200 */
.L_x_3570:
        /* <DEDUP_REMOVED lines=12> */
.L_x_3573:
[----:B------:R-:W-:Y:S05]  /*6690*/  BSYNC.RECONVERGENT B0 ;  /* 0x0000000000007941 */ /* 0x000fea0003800200 */
.L_x_3572:
        /* <DEDUP_REMOVED lines=12> */
.L_x_3575:
[----:B------:R-:W-:Y:S05]  /*6760*/  BSYNC.RECONVERGENT B0 ;  /* 0x0000000000007941 */ /* 0x000fea0003800200 */
.L_x_3574:
        /* <DEDUP_REMOVED lines=11> */
.L_x_3576:
        /* <DEDUP_REMOVED lines=14> */
.L_x_10844:


//--------------------- .text._ZN10layer_norm13ln_bwd_kernelINS_13Kernel_traitsI13__nv_bfloat16S2_fS2_fjLj2560ELj1ELj1ELj4ELj8ENS_18Kernel_traits_baseILj2560ES2_S2_fS2_fjLj128EEEEELb0ELb1ELb0ELb1EEEvNS_9BwdParamsE --------------------------
	.section	.text._ZN10layer_norm13ln_bwd_kernelINS_13Kernel_traitsI13__nv_bfloat16S2_fS2_fjLj2560ELj1ELj1ELj4ELj8ENS_18Kernel_traits_baseILj2560ES2_S2_fS2_fjLj128EEEEELb0ELb1ELb0ELb1EEEvNS_9BwdParamsE,"ax",@progbits
	.align	128
        .global         _ZN10layer_norm13ln_bwd_kernelINS_13Kernel_traitsI13__nv_bfloat16S2_fS2_fjLj2560ELj1ELj1ELj4ELj8ENS_18Kernel_traits_baseILj2560ES2_S2_fS2_fjLj128EEEEELb0ELb1ELb0ELb1EEEvNS_9BwdParamsE
        .type           _ZN10layer_norm13ln_bwd_kernelINS_13Kernel_traitsI13__nv_bfloat16S2_fS2_fjLj2560ELj1ELj1ELj4ELj8ENS_18Kernel_traits_baseILj2560ES2_S2_fS2_fjLj128EEEEELb0ELb1ELb0ELb1EEEvNS_9BwdParamsE,@function
        .size           _ZN10layer_norm13ln_bwd_kernelINS_13Kernel_traitsI13__nv_bfloat16S2_fS2_fjLj2560ELj1ELj1ELj4ELj8ENS_18Kernel_traits_baseILj2560ES2_S2_fS2_fjLj128EEEEELb0ELb1ELb0ELb1EEEvNS_9BwdParamsE,(.L_x_10845 - _ZN10layer_norm13ln_bwd_kernelINS_13Kernel_traitsI13__nv_bfloat16S2_fS2_fjLj2560ELj1ELj1ELj4ELj8ENS_18Kernel_traits_baseILj2560ES2_S2_fS2_fjLj128EEEEELb0ELb1ELb0ELb1EEEvNS_9BwdParamsE)
        .other          _ZN10layer_norm13ln_bwd_kernelINS_13Kernel_traitsI13__nv_bfloat16S2_fS2_fjLj2560ELj1ELj1ELj4ELj8ENS_18Kernel_traits_baseILj2560ES2_S2_fS2_fjLj128EEEEELb0ELb1ELb0ELb1EEEvNS_9BwdParamsE,@"STO_CUDA_ENTRY STV_DEFAULT"
_ZN10layer_norm13ln_bwd_kernelINS_13Kernel_traitsI13__nv_bfloat16S2_fS2_fjLj2560ELj1ELj1ELj4ELj8ENS_18Kernel_traits_baseILj2560ES2_S2_fS2_fjLj128EEEEELb0ELb1ELb0ELb1EEEvNS_9BwdParamsE:
.text._ZN10layer_norm13ln_bwd_kernelINS_13Kernel_traitsI13__nv_bfloat16S2_fS2_fjLj2560ELj1ELj1ELj4ELj8ENS_18Kernel_traits_baseILj2560ES2_S2_fS2_fjLj128EEEEELb0ELb1ELb0ELb1EEEvNS_9BwdParamsE:
        /* <DEDUP_REMOVED lines=38> */
[----:B------:R-:W2:Y:S08]  /*0260*/  LDC.64 R6, c[0x0][0x3e8] ;  /* 0x0000fa00ff067b82 */ /* 0x000eb00000000a00 */
[----:B------:R-:W3:Y:S01]  /*0270*/  LDC.64 R4, c[0x0][0x3e0] ;  /* 0x0000f800ff047b82 */ /* 0x000ee20000000a00 */
[----:B------:R-:W-:-:S02]  /*0280*/  MOV R11, UR4 ;  /* 0x00000004000b7c02 */ /* 0x000fc40008000f00 */
        /* <DEDUP_REMOVED lines=12> */
[----:B------:R-:W-:Y:S02]  /*0350*/  CS2R R32, SRZ ;  /* 0x0000000000207805 */ /* 0x000fe4000001ff00 */
[----:B------:R-:W-:Y:S01]  /*0360*/  CS2R R34, SRZ ;  /* 0x0000000000227805 */ /* 0x000fe2000001ff00 */
[----:B--2---:R-:W-:Y:S01]  /*0370*/  IMAD.WIDE.U32 R6, R92, 0x8, R6 ;  /* 0x000000085c067825 */ /* 0x004fe200078e0006 */
[----:B------:R-:W2:Y:S01]  /*0380*/  LDG.E.64 R134, desc[UR8][R2.64+0xc00] ;  /* 0x000c000802867981 */ /* 0x000ea2000c1e1b00 */
        /* <DEDUP_REMOVED lines=11> */
[----:B------:R2:W5:Y:S01]  /*0440*/  LDG.E.64 R140, desc[UR8][R2.64] ;  /* 0x00000008028c7981 */ /* 0x000562000c1e1b00 */
        /* <DEDUP_REMOVED lines=16> */
[----:B------:R0:W5:Y:S01]  /*0550*/  LDG.E.64 R126, desc[UR8][R6.64] ;  /* 0x00000008067e7981 */ /* 0x000162000c1e1b00 */
[----:B---3--:R-:W-:Y:S01]  /*0560*/  ISETP.NE.U32.AND P0, PT, R4, RZ, PT ;  /* 0x000000ff0400720c */ /* 0x008fe20003f05070 */
[----:B------:R-:W3:Y:S03]  /*0570*/  LDCU UR13, c[0x0][0x400] ;  /* 0x00008000ff0d77ac */ /* 0x000ee60008000800 */
[----:B------:R-:W-:Y:S01]  /*0580*/  ISETP.NE.AND.EX P0, PT, R5, RZ, PT, P0 ;  /* 0x000000ff0500720c */ /* 0x000fe20003f05300 */
[----:B------:R-:W0:Y:S01]  /*0590*/  LDCU.64 UR14, c[0x0][0x478] ;  /* 0x00008f00ff0e77ac */ /* 0x000e220008000a00 */
[----:B------:R-:W0:Y:S01]  /*05a0*/  LDCU.64 UR10, c[0x0][0x438] ;  /* 0x00008700ff0a77ac */ /* 0x000e220008000a00 */
[----:B----4-:R-:W-:-:S02]  /*05b0*/  SHF.L.U32 R0, R132, 0x10, RZ ;  /* 0x0000001084007819 */ /* 0x010fc400000006ff */
[----:B------:R-:W-:Y:S02]  /*05c0*/  SHF.R.U64 R132, R132, 0x10, R133 ;  /* 0x0000001084847819 */ /* 0x000fe40000001285 */
[----:B--2---:R-:W-:Y:S02]  /*05d0*/  SHF.L.U32 R3, R134, 0x10, RZ ;  /* 0x0000001086037819 */ /* 0x004fe400000006ff */
[----:B------:R-:W-:Y:S02]  /*05e0*/  SHF.L.U32 R2, R133, 0x10, RZ ;  /* 0x0000001085027819 */ /* 0x000fe400000006ff */
[----:B-----5:R-:W-:Y:S02]  /*05f0*/  SHF.L.U32 R5, R136, 0x10, RZ ;  /* 0x0000001088057819 */ /* 0x020fe400000006ff */
[----:B------:R-:W-:Y:S02]  /*0600*/  SHF.R.U64 R134, R134, 0x10, R135 ;  /* 0x0000001086867819 */ /* 0x000fe40000001287 */
[----:B0-----:R-:W-:-:S02]  /*0610*/  SHF.L.U32 R7, R138, 0x10, RZ ;  /* 0x000000108a077819 */ /* 0x001fc400000006ff */
        /* <DEDUP_REMOVED lines=8> */
[----:B------:R-:W-:Y:S02]  /*06a0*/  SHF.R.U32.HI R133, RZ, 0x10, R133 ;  /* 0x00000010ff857819 */ /* 0x000fe40000011685 */
        /* <DEDUP_REMOVED lines=23> */
[----:B-1-3--:R-:W-:-:S07]  /*0820*/  SHF.L.U32 R141, R141, 0x10, RZ ;  /* 0x000000108d8d7819 */ /* 0x00afce00000006ff */
.L_x_3584:
[----:B------:R-:W0:Y:S01]  /*0830*/  LDC.64 R84, c[0x0][0x3c0] ;  /* 0x0000f000ff547b82 */ /* 0x000e220000000a00 */
[----:B------:R-:W-:-:S05]  /*0840*/  IMAD R76, R11, UR12, RZ ;  /* 0x0000000c0b4c7c24 */ /* 0x000fca000f8e02ff */
[----:B------:R-:W-:Y:S02]  /*0850*/  SHF.R.S32.HI R77, RZ, 0x1f, R76 ;  /* 0x0000001fff4d7819 */ /* 0x000fe4000001144c */
[----:B------:R-:W1:Y:S02]  /*0860*/  LDC.64 R88, c[0x0][0x3a8] ;  /* 0x0000ea00ff587b82 */ /* 0x000e640000000a00 */
[----:B------:R-:W-:-:S04]  /*0870*/  LEA.HI R77, R77, R76, RZ, 0x2 ;  /* 0x0000004c4d4d7211 */ /* 0x000fc800078f10ff */
[----:B------:R-:W-:Y:S02]  /*0880*/  LEA.HI.SX32 R169, R77, R92, 0x1e ;  /* 0x0000005c4da97211 */ /* 0x000fe400078ff2ff */
[----:B------:R-:W2:Y:S08]  /*0890*/  LDC.64 R154, c[0x0][0x428] ;  /* 0x00010a00ff9a7b82 */ /* 0x000eb00000000a00 */
[----:B------:R-:W3:Y:S01]  /*08a0*/  LDC.64 R170, c[0x0][0x3c8] ;  /* 0x0000f200ffaa7b82 */ /* 0x000ee20000000a00 */
[----:B0-----:R-:W-:Y:S01]  /*08b0*/  IMAD.WIDE R84, R11, 0x4, R84 ;  /* 0x000000040b547825 */ /* 0x001fe200078e0254 */
[----:B------:R-:W-:-:S02]  /*08c0*/  IADD3 R173, PT, PT, R169, 0x80, RZ ;  /* 0x00000080a9ad7810 */ /* 0x000fc40007ffe0ff */
[C---:B------:R-:W-:Y:S02]  /*08d0*/  IADD3 R145, PT, PT, R169.reuse, 0x100, RZ ;  /* 0x00000100a9917810 */ /* 0x040fe40007ffe0ff */
[C---:B------:R-:W-:Y:S01]  /*08e0*/  IADD3 R144, PT, PT, R169.reuse, 0x180, RZ ;  /* 0x00000180a9907810 */ /* 0x040fe20007ffe0ff */
[----:B------:R0:W4:Y:S01]  /*08f0*/  LDG.E R172, desc[UR8][R84.64] ;  /* 0x0000000854ac7981 */ /* 0x000122000c1e1900 */
[C---:B------:R-:W-:Y:S01]  /*0900*/  IADD3 R142, PT, PT, R169.reuse, 0x200, RZ ;  /* 0x00000200a98e7810 */ /* 0x040fe20007ffe0ff */
[C---:B-1----:R-:W-:Y:S01]  /*0910*/  IMAD.WIDE.U32 R76, R169.reuse, 0x10, R88 ;  /* 0x00000010a94c7825 */ /* 0x042fe200078e0058 */
[----:B------:R-:W-:Y:S01]  /*0920*/  ISETP.NE.U32.AND P1, PT, RZ, UR10, PT ;  /* 0x0000000aff007c0c */ /* 0x000fe2000bf25070 */
[----:B------:R-:W1:Y:S02]  /*0930*/  @P0 LDC.64 R166, c[0x0][0x3e0] ;  /* 0x0000f800ffa60b82 */ /* 0x000e640000000a00 */
[--C-:B--2---:R-:W-:Y:S02]  /*0940*/  IMAD.WIDE.U32 R162, R169, 0x8, R154.reuse ;  /* 0x00000008a9a27825 */ /* 0x104fe400078e009a */
[----:B------:R-:W2:Y:S02]  /*0950*/  LDG.E.128 R76, desc[UR8][R76.64] ;  /* 0x000000084c4c7981 */ /* 0x000ea4000c1e1d00 */
[----:B------:R-:W-:-:S02]  /*0960*/  IMAD.WIDE.U32 R160, R173, 0x8, R154 ;  /* 0x00000008ada07825 */ /* 0x000fc400078e009a */
[----:B------:R-:W2:Y:S02]  /*0970*/  LDG.E.64 R162, desc[UR8][R162.64] ;  /* 0x00000008a2a27981 */ /* 0x000ea4000c1e1b00 */
[--C-:B------:R-:W-:Y:S02]  /*0980*/  IMAD.WIDE.U32 R158, R145, 0x8, R154.reuse ;  /* 0x00000008919e7825 */ /* 0x100fe400078e009a */
[----:B------:R-:W2:Y:S02]  /*0990*/  LDG.E.64 R160, desc[UR8][R160.64] ;  /* 0x00000008a0a07981 */ /* 0x000ea4000c1e1b00 */
[--C-:B------:R-:W-:Y:S02]  /*09a0*/  IMAD.WIDE.U32 R156, R144, 0x8, R154.reuse ;  /* 0x00000008909c7825 */ /* 0x100fe400078e009a */
[----:B------:R-:W2:Y:S02]  /*09b0*/  LDG.E.64 R158, desc[UR8][R158.64] ;  /* 0x000000089e9e7981 */ /* 0x000ea4000c1e1b00 */
[----:B------:R-:W-:-:S02]  /*09c0*/  IMAD.WIDE.U32 R154, R142, 0x8, R154 ;  /* 0x000000088e9a7825 */ /* 0x000fc400078e009a */
[----:B------:R-:W2:Y:S02]  /*09d0*/  LDG.E.64 R156, desc[UR8][R156.64] ;  /* 0x000000089c9c7981 */ /* 0x000ea4000c1e1b00 */
[--C-:B------:R-:W-:Y:S02]  /*09e0*/  IMAD.WIDE.U32 R80, R173, 0x10, R88.reuse ;  /* 0x00000010ad507825 */ /* 0x100fe400078e0058 */
[----:B------:R-:W2:Y:S02]  /*09f0*/  LDG.E.64 R154, desc[UR8][R154.64] ;  /* 0x000000089a9a7981 */ /* 0x000ea4000c1e1b00 */
[----:B0-----:R-:W-:Y:S02]  /*0a00*/  IMAD.WIDE.U32 R84, R145, 0x10, R88 ;  /* 0x0000001091547825 */ /* 0x001fe400078e0058 */
[----:B------:R-:W2:Y:S02]  /*0a10*/  LDG.E.128 R80, desc[UR8][R80.64] ;  /* 0x0000000850507981 */ /* 0x000ea4000c1e1d00 */
[----:B---3--:R-:W-:-:S02]  /*0a20*/  IMAD.WIDE R170, R11, 0x4, R170 ;  /* 0x000000040baa7825 */ /* 0x008fc400078e02aa */
[----:B------:R-:W3:Y:S04]  /*0a30*/  LDG.E.128 R84, desc[UR8][R84.64] ;  /* 0x0000000854547981 */ /* 0x000ee8000c1e1d00 */
[----:B------:R-:W3:Y:S01]  /*0a40*/  LDG.E R143, desc[UR8][R170.64] ;  /* 0x00000008aa8f7981 */ /* 0x000ee2000c1e1900 */
[----:B------:R-:W-:-:S04]  /*0a50*/  IMAD.WIDE.U32 R90, R144, 0x10, R88 ;  /* 0x00000010905a7825 */ /* 0x000fc800078e0058 */
[----:B------:R-:W-:Y:S02]  /*0a60*/  IMAD.WIDE.U32 R92, R142, 0x10, R88 ;  /* 0x000000108e5c7825 */ /* 0x000fe400078e0058 */
[----:B------:R-:W3:Y:S04]  /*0a70*/  LDG.E.128 R88, desc[UR8][R90.64] ;  /* 0x000000085a587981 */ /* 0x000ee8000c1e1d00 */
[----:B------:R-:W3:Y:S01]  /*0a80*/  LDG.E.128 R92, desc[UR8][R92.64] ;  /* 0x000000085c5c7981 */ /* 0x000ee2000c1e1d00 */
[----:B------:R-:W-:Y:S01]  /*0a90*/  ISETP.NE.AND.EX P1, PT, RZ, UR11, PT, P1 ;  /* 0x0000000bff007c0c */ /* 0x000fe2000bf25310 */
[----:B-1----:R-:W-:Y:S01]  /*0aa0*/  @P0 IMAD.WIDE R166, R11, 0x2, R166 ;  /* 0x000000020ba60825 */ /* 0x002fe200078e02a6 */
[----:B------:R-:W-:-:S04]  /*0ab0*/  ISETP.NE.AND P2, PT, RZ, UR7, PT ;  /* 0x00000007ff007c0c */ /* 0x000fc8000bf45270 */
[----:B------:R4:W5:Y:S07]  /*0ac0*/  @P0 LDG.E.U16 R168, desc[UR8][R166.64] ;  /* 0x00000008a6a80981 */ /* 0x00096e000c1e1500 */
[----:B------:R-:W0:Y:S08]  /*0ad0*/  @P1 LDC.64 R148, c[0x0][0x438] ;  /* 0x00010e00ff941b82 */ /* 0x000e300000000a00 */
[----:B------:R-:W1:Y:S08]  /*0ae0*/  @P1 LDC.64 R164, c[0x0][0x438] ;  /* 0x00010e00ffa41b82 */ /* 0x000e700000000a00 */
[----:B------:R-:W1:Y:S08]  /*0af0*/  @P1 LDC.64 R146, c[0x0][0x438] ;  /* 0x00010e00ff921b82 */ /* 0x000e700000000a00 */
[----:B------:R-:W1:Y:S01]  /*0b00*/  @P1 LDC.64 R152, c[0x0][0x438] ;  /* 0x00010e00ff981b82 */ /* 0x000e620000000a00 */
[----:B0-----:R-:W-:-:S05]  /*0b10*/  @P1 IMAD.WIDE.U32 R148, R145, 0x10, R148 ;  /* 0x0000001091941825 */ /* 0x001fca00078e0094 */
[----:B------:R-:W5:Y:S01]  /*0b20*/  @P1 LDG.E.128 R64, desc[UR8][R148.64] ;  /* 0x0000000894401981 */ /* 0x000f62000c1e1d00 */
[----:B-1----:R-:W-:Y:S01]  /*0b30*/  @P1 IMAD.WIDE.U32 R164, R169, 0x10, R164 ;  /* 0x00000010a9a41825 */ /* 0x002fe200078e00a4 */
[----:B------:R-:W0:Y:S04]  /*0b40*/  @P1 LDC.64 R150, c[0x0][0x438] ;  /* 0x00010e00ff961b82 */ /* 0x000e280000000a00 */
[----:B------:R1:W5:Y:S01]  /*0b50*/  @P1 LDG.E.128 R56, desc[UR8][R164.64] ;  /* 0x00000008a4381981 */ /* 0x000362000c1e1d00 */
[----:B------:R-:W-:-:S05]  /*0b60*/  @P1 IMAD.WIDE.U32 R146, R173, 0x10, R146 ;  /* 0x00000010ad921825 */ /* 0x000fca00078e0092 */
[----:B------:R1:W5:Y:S01]  /*0b70*/  @P1 LDG.E.128 R60, desc[UR8][R146.64] ;  /* 0x00000008923c1981 */ /* 0x000362000c1e1d00 */
[----:B------:R-:W-:-:S05]  /*0b80*/  @P1 IMAD.WIDE.U32 R152, R142, 0x10, R152 ;  /* 0x000000108e981825 */ /* 0x000fca00078e0098 */
[----:B------:R3:W5:Y:S01]  /*0b90*/  @P1 LDG.E.128 R72, desc[UR8][R152.64] ;  /* 0x0000000898481981 */ /* 0x000762000c1e1d00 */
[----:B0-----:R-:W-:-:S05]  /*0ba0*/  @P1 IMAD.WIDE.U32 R150, R144, 0x10, R150 ;  /* 0x0000001090961825 */ /* 0x001fca00078e0096 */
[----:B------:R0:W5:Y:S01]  /*0bb0*/  @P1 LDG.E.128 R68, desc[UR8][R150.64] ;  /* 0x0000000896441981 */ /* 0x000162000c1e1d00 */
[----:B----4-:R-:W-:-:S05]  /*0bc0*/  FSEL R167, R172, RZ, !P2 ;  /* 0x000000ffaca77208 */ /* 0x010fca0005000000 */
[C---:B--2---:R-:W-:Y:S01]  /*0bd0*/  FADD.FTZ R172, -R167.reuse, R77 ;  /* 0x0000004da7ac7221 */ /* 0x044fe20000010100 */
[----:B------:R-:W-:Y:S01]  /*0be0*/  MOV R77, R162 ;  /* 0x000000a2004d7202 */ /* 0x000fe20000000f00 */
[C---:B------:R-:W-:Y:S01]  /*0bf0*/  FADD.FTZ R170, -R167.reuse, R76 ;  /* 0x0000004ca7aa7221 */ /* 0x040fe20000010100 */
[----:B------:R-:W-:Y:S01]  /*0c00*/  SHF.R.U64 R171, R162, 0x10, R163 ;  /* 0x00000010a2ab7819 */ /* 0x000fe200000012a3 */
[----:B-1----:R-:W-:Y:S01]  /*0c10*/  FADD.FTZ R164, -R167, R79 ;  /* 0x0000004fa7a47221 */ /* 0x002fe20000010100 */
[----:B------:R-:W-:Y:S02]  /*0c20*/  SHF.R.U64 R183, R160, 0x10, R161 ;  /* 0x00000010a0b77819 */ /* 0x000fe400000012a1 */
[----:B------:R-:W-:Y:S02]  /*0c30*/  MOV R79, R163 ;  /* 0x000000a3004f7202 */ /* 0x000fe40000000f00 */
[----:B------:R-:W-:Y:S02]  /*0c40*/  SHF.R.U32.HI R146, RZ, 0x10, R163 ;  /* 0x00000010ff927819 */ /* 0x000fe400000116a3 */
[----:B------:R-:W-:-:S02]  /*0c50*/  SHF.L.U32 R171, R171, 0x10, RZ ;  /* 0x00000010abab7819 */ /* 0x000fc400000006ff */
[----:B------:R-:W-:Y:S02]  /*0c60*/  MOV R195, R154 ;  /* 0x0000009a00c37202 */ /* 0x000fe40000000f00 */
[----:B------:R-:W-:Y:S02]  /*0c70*/  SHF.R.U64 R197, R154, 0x10, R155 ;  /* 0x000000109ac57819 */ /* 0x000fe4000000129b */
[----:B------:R-:W-:Y:S01]  /*0c80*/  SHF.L.U32 R154, R77, 0x10, RZ ;  /* 0x000000104d9a7819 */ /* 0x000fe200000006ff */
[C---:B------:R-:W-:Y:S01]  /*0c90*/  FADD.FTZ R148, -R167.reuse, R81 ;  /* 0x00000051a7947221 */ /* 0x040fe20000010100 */
[----:B------:R-:W-:Y:S01]  /*0ca0*/  MOV R81, R160 ;  /* 0x000000a000517202 */ /* 0x000fe20000000f00 */
[C---:B------:R-:W-:Y:S01]  /*0cb0*/  FADD.FTZ R80, -R167.reuse, R80 ;  /* 0x00000050a7507221 */ /* 0x040fe20000010100 */
[----:B---3--:R-:W-:Y:S01]  /*0cc0*/  FADD.FTZ R160, -R167, R85 ;  /* 0x00000055a7a07221 */ /* 0x008fe20000010100 */
[----:B------:R-:W-:Y:S01]  /*0cd0*/  FMUL.FTZ R152, R9, R154 ;  /* 0x0000009a09987220 */ /* 0x000fe20000410000 */
[----:B------:R-:W-:Y:S01]  /*0ce0*/  SHF.R.U64 R187, R158, 0x10, R159 ;  /* 0x000000109ebb7819 */ /* 0x000fe2000000129f */
[----:B------:R-:W-:Y:S01]  /*0cf0*/  FMUL.FTZ R85, R143, R170 ;  /* 0x000000aa8f557220 */ /* 0x000fe20000410000 */
[----:B------:R-:W-:-:S02]  /*0d00*/  MOV R190, R159 ;  /* 0x0000009f00be7202 */ /* 0x000fc40000000f00 */
[----:B------:R-:W-:Y:S01]  /*0d10*/  SHF.R.U32.HI R189, RZ, 0x10, R159 ;  /* 0x00000010ffbd7819 */ /* 0x000fe2000001169f */
[----:B------:R-:W-:Y:S01]  /*0d20*/  FMUL.FTZ R159, R143, R172 ;  /* 0x000000ac8f9f7220 */ /* 0x000fe20000410000 */
[----:B------:R-:W-:Y:S01]  /*0d30*/  SHF.L.U32 R170, R79, 0x10, RZ ;  /* 0x000000104faa7819 */ /* 0x000fe200000006ff */
[----:B------:R-:W-:Y:S01]  /*0d40*/  FMUL.FTZ R175, R143, R80 ;  /* 0x000000508faf7220 */ /* 0x000fe20000410000 */
[----:B------:R-:W-:Y:S01]  /*0d50*/  SHF.L.U32 R172, R146, 0x10, RZ ;  /* 0x0000001092ac7819 */ /* 0x000fe200000006ff */
[----:B------:R-:W-:Y:S01]  /*0d60*/  FADD.FTZ R174, -R167, R78 ;  /* 0x0000004ea7ae7221 */ /* 0x000fe20000010100 */
[----:B------:R-:W-:Y:S01]  /*0d70*/  FMUL.FTZ R146, R140, R171 ;  /* 0x000000ab8c927220 */ /* 0x000fe20000410000 */
[----:B------:R-:W-:Y:S01]  /*0d80*/  FADD.FTZ R77, RZ, R152 ;  /* 0x00000098ff4d7221 */ /* 0x000fe20000010000 */
[----:B------:R-:W-:Y:S01]  /*0d90*/  FFMA.FTZ R80, R85, R152, RZ ;  /* 0x0000009855507223 */ /* 0x000fe200000100ff */
[----:B------:R-:W-:Y:S01]  /*0da0*/  MOV R192, R156 ;  /* 0x0000009c00c07202 */ /* 0x000fe20000000f00 */
[----:B------:R-:W-:Y:S01]  /*0db0*/  FMUL.FTZ R177, R143, R174 ;  /* 0x000000ae8fb17220 */ /* 0x000fe20000410000 */
[----:B------:R-:W-:Y:S01]  /*0dc0*/  SHF.R.U64 R191, R156, 0x10, R157 ;  /* 0x000000109cbf7819 */ /* 0x000fe2000000129d */
[----:B------:R-:W-:Y:S01]  /*0dd0*/  FMUL.FTZ R156, R10, R170 ;  /* 0x000000aa0a9c7220 */ /* 0x000fe20000410000 */
[----:B------:R-:W-:Y:S01]  /*0de0*/  FADD.FTZ R77, R146, R77 ;  /* 0x0000004d924d7221 */ /* 0x000fe20000010000 */
[----:B------:R-:W-:Y:S01]  /*0df0*/  FFMA.FTZ R80, R159, R146, R80 ;  /* 0x000000929f507223 */ /* 0x000fe20000010050 */
[----:B------:R-:W-:Y:S01]  /*0e00*/  MOV R188, R158 ;  /* 0x0000009e00bc7202 */ /* 0x000fe20000000f00 */
[----:B------:R-:W-:Y:S01]  /*0e10*/  FMUL.FTZ R179, R143, R164 ;  /* 0x000000a48fb37220 */ /* 0x000fe20000410000 */
[----:B------:R-:W-:Y:S01]  /*0e20*/  SHF.L.U32 R174, R81, 0x10, RZ ;  /* 0x0000001051ae7819 */ /* 0x000fe200000006ff */
[----:B------:R-:W-:Y:S01]  /*0e30*/  FMUL.FTZ R158, R141, R172 ;  /* 0x000000ac8d9e7220 */ /* 0x000fe20000410000 */
[----:B------:R-:W-:Y:S01]  /*0e40*/  FADD.FTZ R77, R156, R77 ;  /* 0x0000004d9c4d7221 */ /* 0x000fe20000010000 */
[----:B------:R-:W-:Y:S01]  /*0e50*/  FFMA.FTZ R80, R177, R156, R80 ;  /* 0x0000009cb1507223 */ /* 0x000fe20000010050 */
[----:B------:R-:W-:Y:S01]  /*0e60*/  MOV R186, R161 ;  /* 0x000000a100ba7202 */ /* 0x000fe20000000f00 */
[----:B------:R-:W-:Y:S01]  /*0e70*/  FMUL.FTZ R178, R7, R174 ;  /* 0x000000ae07b27220 */ /* 0x000fe20000410000 */
[----:B------:R-:W-:Y:S01]  /*0e80*/  SHF.L.U32 R183, R183, 0x10, RZ ;  /* 0x00000010b7b77819 */ /* 0x000fe200000006ff */
[----:B------:R-:W-:Y:S01]  /*0e90*/  FADD.FTZ R77, R158, R77 ;  /* 0x0000004d9e4d7221 */ /* 0x000fe20000010000 */
[----:B------:R-:W-:Y:S01]  /*0ea0*/  FFMA.FTZ R80, R179, R158, R80 ;  /* 0x0000009eb3507223 */ /* 0x000fe20000010050 */
[----:B------:R-:W-:Y:S01]  /*0eb0*/  SHF.R.U32.HI R185, RZ, 0x10, R161 ;  /* 0x00000010ffb97819 */ /* 0x000fe200000116a1 */
[----:B------:R-:W-:Y:S01]  /*0ec0*/  FADD.FTZ R82, -R167, R82 ;  /* 0x00000052a7527221 */ /* 0x000fe20000010100 */
[----:B------:R-:W-:Y:S01]  /*0ed0*/  SHF.L.U32 R186, R186, 0x10, RZ ;  /* 0x00000010baba7819 */ /* 0x000fe200000006ff */
[----:B------:R-:W-:Y:S01]  /*0ee0*/  FMUL.FTZ R153, R143, R148 ;  /* 0x000000948f997220 */ /* 0x000fe20000410000 */
[----:B------:R-:W-:Y:S01]  /*0ef0*/  FMUL.FTZ R176, R138, R183 ;  /* 0x000000b78ab07220 */ /* 0x000fe20000410000 */
[----:B------:R-:W-:Y:S01]  /*0f00*/  FADD.FTZ R77, R178, R77 ;  /* 0x0000004db24d7221 */ /* 0x000fe20000010000 */
[----:B------:R-:W-:Y:S01]  /*0f10*/  FFMA.FTZ R80, R175, R178, R80 ;  /* 0x000000b2af507223 */ /* 0x000fe20000010050 */
[----:B------:R-:W-:Y:S01]  /*0f20*/  MOV R196, R155 ;  /* 0x0000009b00c47202 */ /* 0x000fe20000000f00 */
[----:B0-----:R-:W-:Y:S01]  /*0f30*/  FADD.FTZ R150, -R167, R83 ;  /* 0x00000053a7967221 */ /* 0x001fe20000010100 */
[----:B------:R-:W-:Y:S01]  /*0f40*/  SHF.R.U32.HI R198, RZ, 0x10, R155 ;  /* 0x00000010ffc67819 */ /* 0x000fe2000001169b */
[----:B------:R-:W-:Y:S01]  /*0f50*/  FMUL.FTZ R155, R143, R82 ;  /* 0x000000528f9b7220 */ /* 0x000fe20000410000 */
[----:B------:R-:W-:Y:S01]  /*0f60*/  SHF.L.U32 R185, R185, 0x10, RZ ;  /* 0x00000010b9b97819 */ /* 0x000fe200000006ff */
[----:B------:R-:W-:Y:S01]  /*0f70*/  FMUL.FTZ R182, R8, R186 ;  /* 0x000000ba08b67220 */ /* 0x000fe20000410000 */
[----:B------:R-:W-:Y:S01]  /*0f80*/  FADD.FTZ R77, R176, R77 ;  /* 0x0000004db04d7221 */ /* 0x000fe20000010000 */
[----:B------:R-:W-:Y:S01]  /*0f90*/  FFMA.FTZ R80, R153, R176, R80 ;  /* 0x000000b099507223 */ /* 0x000fe20000010050 */
[----:B------:R-:W-:Y:S01]  /*0fa0*/  MOV R194, R157 ;  /* 0x0000009d00c27202 */ /* 0x000fe20000000f00 */
[----:B------:R-:W-:Y:S01]  /*0fb0*/  FADD.FTZ R84, -R167, R84 ;  /* 0x00000054a7547221 */ /* 0x000fe20000010100 */
        /* <DEDUP_REMOVED lines=11> */
[----:B------:R-:W-:Y:S01]  /*1070*/  SHF.L.U32 R190, R190, 0x10, RZ ;  /* 0x00000010bebe7819 */ /* 0x000fe200000006ff */
[----:B------:R-:W-:Y:S01]  /*1080*/  FADD.FTZ R86, -R167, R86 ;  /* 0x00000056a7567221 */ /* 0x000fe20000010100 */
[----:B------:R-:W-:Y:S01]  /*1090*/  FMUL.FTZ R147, R143, R160 ;  /* 0x000000a08f937220 */ /* 0x000fe20000410000 */
[----:B------:R-:W-:Y:S01]  /*10a0*/  FMUL.FTZ R148, R136, R187 ;  /* 0x000000bb88947220 */ /* 0x000fe20000410000 */
[----:B------:R-:W-:Y:S01]  /*10b0*/  FADD.FTZ R77, R180, R77 ;  /* 0x0000004db44d7221 */ /* 0x000fe20000010000 */
[----:B------:R-:W-:Y:S01]  /*10c0*/  FFMA.FTZ R80, R149, R180, R80 ;  /* 0x000000b495507223 */ /* 0x000fe20000010050 */
[----:B------:R-:W-:Y:S01]  /*10d0*/  FADD.FTZ R204, -R167, R91 ;  /* 0x0000005ba7cc7221 */ /* 0x000fe20000010100 */
[----:B------:R-:W-:Y:S01]  /*10e0*/  SHF.L.U32 R189, R189, 0x10, RZ ;  /* 0x00000010bdbd7819 */ /* 0x000fe200000006ff */
[----:B------:R-:W-:Y:S01]  /*10f0*/  FADD.FTZ R162, -R167, R87 ;  /* 0x00000057a7a27221 */ /* 0x000fe20000010100 */
[----:B------:R-:W-:Y:S01]  /*1100*/  FMUL.FTZ R91, R143, R86 ;  /* 0x000000568f5b7220 */ /* 0x000fe20000410000 */
[----:B------:R-:W-:Y:S01]  /*1110*/  FMUL.FTZ R150, R6, R190 ;  /* 0x000000be06967220 */ /* 0x000fe20000410000 */
[----:B------:R-:W-:Y:S01]  /*1120*/  FADD.FTZ R77, R148, R77 ;  /* 0x0000004d944d7221 */ /* 0x000fe20000010000 */
[----:B------:R-:W-:Y:S01]  /*1130*/  FFMA.FTZ R80, R147, R148, R80 ;  /* 0x0000009493507223 */ /* 0x000fe20000010050 */
[C---:B------:R-:W-:Y:S01]  /*1140*/  FADD.FTZ R200, -R167.reuse, R89 ;  /* 0x00000059a7c87221 */ /* 0x040fe20000010100 */
[C---:B------:R-:W-:Y:S01]  /*1150*/  FADD.FTZ R166, -R167.reuse, R94 ;  /* 0x0000005ea7a67221 */ /* 0x040fe20000010100 */
        /* <DEDUP_REMOVED lines=36> */
[C---:B------:R-:W-:Y:S01]  /*13a0*/  FMUL.FTZ R163, R143.reuse, R78 ;  /* 0x0000004e8fa37220 */ /* 0x040fe20000410000 */
        /* <DEDUP_REMOVED lines=13> */
[----:B------:R-:W-:-:S04]  /*1480*/  FFMA.FTZ R76, R167, R164, R76 ;  /* 0x000000a4a74c7223 */ /* 0x000fc8000001004c */
        /* <DEDUP_REMOVED lines=19> */
[----:B--2---:R-:W-:Y:S01]  /*15c0*/  LOP3.LUT P1, RZ, R92, 0x1f, RZ, 0xc0, !PT ;  /* 0x0000001f5cff7812 */ /* 0x004fe2000782c0ff */
[----:B------:R-:W-:Y:S01]  /*15d0*/  BSSY.RECONVERGENT B0, `(.L_x_3578) ;  /* 0x000000c000007945 */ /* 0x000fe20003800200 */
[----:B0-----:R-:W-:Y:S01]  /*15e0*/  FADD.FTZ R76, R79, R76 ;  /* 0x0000004c4f4c7221 */ /* 0x001fe20000010000 */
[----:B-1----:R-:W-:-:S10]  /*15f0*/  FADD.FTZ R77, R78, R77 ;  /* 0x0000004d4e4d7221 */ /* 0x002fd40000010000 */
        /* <DEDUP_REMOVED lines=9> */
.L_x_3579:
[----:B------:R-:W-:Y:S05]  /*1690*/  BSYNC.RECONVERGENT B0 ;  /* 0x0000000000007941 */ /* 0x000fea0003800200 */
.L_x_3578:
[----:B------:R-:W1:Y:S08]  /*16a0*/  S2UR UR5, SR_CgaCtaId ;  /* 0x00000000000579c3 */ /* 0x000e700000008800 */
[----:B------:R-:W-:Y:S01]  /*16b0*/  BAR.SYNC.DEFER_BLOCKING 0x0 ;  /* 0x0000000000007b1d */ /* 0x000fe20000010000 */
[----:B------:R-:W-:Y:S01]  /*16c0*/  FFMA.FTZ R110, R159, R171, R110 ;  /* 0x000000ab9f6e7223 */ /* 0x000fe2000001006e */
[----:B------:R-:W-:Y:S01]  /*16d0*/  FADD.FTZ R50, R171, R50 ;  /* 0x00000032ab327221 */ /* 0x000fe20000010000 */
[----:B------:R-:W-:Y:S01]  /*16e0*/  UISETP.NE.U32.AND UP0, UPT, UR10, URZ, UPT ;  /* 0x000000ff0a00728c */ /* 0x000fe2000bf05070 */
[----:B------:R-:W-:-:S02]  /*16f0*/  HFMA2 R93, -RZ, RZ, 1.875, 0 ;  /* 0x3f800000ff5d7431 */ /* 0x000fc400000001ff */
[----:B------:R-:W-:Y:S01]  /*1700*/  FFMA.FTZ R109, R177, R170, R109 ;  /* 0x000000aab16d7223 */ /* 0x000fe2000001006d */
[----:B------:R-:W-:Y:S01]  /*1710*/  UMOV UR4, 0x400 ;  /* 0x0000040000047882 */ /* 0x000fe20000000000 */
[----:B------:R-:W-:Y:S01]  /*1720*/  UISETP.NE.AND.EX UP0, UPT, UR11, URZ, UPT, UP0 ;  /* 0x000000ff0b00728c */ /* 0x000fe2000bf05300 */
[----:B------:R-:W-:Y:S01]  /*1730*/  FADD.FTZ R49, R170, R49 ;  /* 0x00000031aa317221 */ /* 0x000fe20000010000 */
[----:B------:R-:W-:Y:S01]  /*1740*/  FFMA.FTZ R111, R85, R154, R111 ;  /* 0x0000009a556f7223 */ /* 0x000fe2000001006f */
[----:B-----5:R-:W-:Y:S01]  /*1750*/  @P0 SHF.L.U32 R93, R168, 0x10, RZ ;  /* 0x00000010a85d0819 */ /* 0x020fe200000006ff */
        /* <DEDUP_REMOVED lines=12> */
[----:B-1----:R-:W-:Y:S01]  /*1820*/  ULEA UR4, UR5, UR4, 0x18 ;  /* 0x0000000405047291 */ /* 0x002fe2000f8ec0ff */
[----:B------:R-:W-:Y:S01]  /*1830*/  FADD.FTZ R43, R188, R43 ;  /* 0x0000002bbc2b7221 */ /* 0x000fe20000010000 */
[----:B------:R-:W-:Y:S01]  /*1840*/  FFMA.FTZ R102, R147, R187, R102 ;  /* 0x000000bb93667223 */ /* 0x000fe20000010066 */
[----:B------:R-:W-:Y:S01]  /*1850*/  FADD.FTZ R42, R187, R42 ;  /* 0x0000002abb2a7221 */ /* 0x000fe20000010000 */
[----:B------:R-:W-:Y:S01]  /*1860*/  UIADD3 UR5, UPT, UPT, UR4, 0x2820, URZ ;  /* 0x0000282004057890 */ /* 0x000fe2000fffe0ff */
[----:B------:R-:W-:Y:S01]  /*1870*/  FFMA.FTZ R101, R91, R190, R101 ;  /* 0x000000be5b657223 */ /* 0x000fe20000010065 */
[----:B------:R-:W-:Y:S01]  /*1880*/  @!UP1 UIADD3 UR5, UPT, UPT, UR4, 0x2800, URZ ;  /* 0x0000280004059890 */ /* 0x000fe2000fffe0ff */
[----:B------:R-:W-:Y:S01]  /*1890*/  FADD.FTZ R41, R190, R41 ;  /* 0x00000029be297221 */ /* 0x000fe20000010000 */
[----:B------:R-:W-:Y:S01]  /*18a0*/  UIADD3 UR6, UPT, UPT, UR4, 0x2830, URZ ;  /* 0x0000283004067890 */ /* 0x000fe2000fffe0ff */
[----:B------:R-:W-:Y:S01]  /*18b0*/  FFMA.FTZ R100, R89, R189, R100 ;  /* 0x000000bd59647223 */ /* 0x000fe20000010064 */
[----:B------:R-:W-:Y:S01]  /*18c0*/  @!UP1 UIADD3 UR6, UPT, UPT, UR4, 0x2810, URZ ;  /* 0x0000281004069890 */ /* 0x000fe2000fffe0ff */
[----:B------:R-:W-:Y:S01]  /*18d0*/  FADD.FTZ R40, R189, R40 ;  /* 0x00000028bd287221 */ /* 0x000fe20000010000 */
[----:B------:R-:W-:Y:S01]  /*18e0*/  FADD.FTZ R39, R192, R39 ;  /* 0x00000027c0277221 */ /* 0x000fe20000010000 */
[----:B------:R-:W-:Y:S01]  /*18f0*/  FFMA.FTZ R99, R181, R192, R99 ;  /* 0x000000c0b5637223 */ /* 0x000fe20000010063 */
[----:B------:R-:W-:Y:S01]  /*1900*/  FADD.FTZ R38, R191, R38 ;  /* 0x00000026bf267221 */ /* 0x000fe20000010000 */
[----:B0-----:R-:W0:Y:S01]  /*1910*/  LDS.128 R76, [UR5] ;  /* 0x00000005ff4c7984 */ /* 0x001e220008000c00 */
[----:B------:R-:W-:Y:S01]  /*1920*/  FFMA.FTZ R98, R151, R191, R98 ;  /* 0x000000bf97627223 */ /* 0x000fe20000010062 */
[----:B------:R-:W-:Y:S01]  /*1930*/  FADD.FTZ R37, R194, R37 ;  /* 0x00000025c2257221 */ /* 0x000fe20000010000 */
[----:B------:R-:W-:Y:S01]  /*1940*/  FFMA.FTZ R97, R95, R194, R97 ;  /* 0x000000c25f617223 */ /* 0x000fe20000010061 */
[----:B------:R-:W1:Y:S01]  /*1950*/  LDS.128 R80, [UR6] ;  /* 0x00000006ff507984 */ /* 0x000e620008000c00 */
        /* <DEDUP_REMOVED lines=25> */
[-CC-:B------:R-:W-:Y:S01]  /*1af0*/  FFMA.FTZ R179, R179, R171.reuse, R170.reuse ;  /* 0x000000abb3b37223 */ /* 0x180fe200000100aa */
[-CC-:B------:R-:W-:Y:S01]  /*1b00*/  FFMA.FTZ R177, R177, R171.reuse, R170.reuse ;  /* 0x000000abb1b17223 */ /* 0x180fe200000100aa */
[----:B------:R-:W-:Y:S01]  /*1b10*/  SHF.L.U32 R77, R131, 0x10, RZ ;  /* 0x00000010834d7819 */ /* 0x000fe200000006ff */
[-CC-:B------:R-:W-:Y:S01]  /*1b20*/  FFMA.FTZ R85, R85, R171.reuse, R170.reuse ;  /* 0x000000ab55557223 */ /* 0x180fe200000100aa */
[----:B------:R-:W-:Y:S01]  /*1b30*/  FADD.FTZ R158, R158, -R179 ;  /* 0x800000b39e9e7221 */ /* 0x000fe20000010000 */
[----:B------:R-:W-:Y:S01]  /*1b40*/  FADD.FTZ R156, R156, -R177 ;  /* 0x800000b19c9c7221 */ /* 0x000fe20000010000 */
[-CC-:B------:R-:W-:Y:S01]  /*1b50*/  FFMA.FTZ R157, R157, R171.reuse, R170.reuse ;  /* 0x000000ab9d9d7223 */ /* 0x180fe200000100aa */
[----:B------:R-:W-:Y:S01]  /*1b60*/  FADD.FTZ R152, R152, -R85 ;  /* 0x8000005598987221 */ /* 0x000fe20000010000 */
[C---:B------:R-:W-:Y:S01]  /*1b70*/  FMUL.FTZ R154, R143.reuse, R158 ;  /* 0x0000009e8f9a7220 */ /* 0x040fe20000410000 */
[----:B------:R-:W-:Y:S01]  /*1b80*/  FMUL.FTZ R156, R143, R156 ;  /* 0x0000009c8f9c7220 */ /* 0x000fe20000410000 */
[----:B------:R-:W-:Y:S01]  /*1b90*/  FADD.FTZ R184, R184, -R157 ;  /* 0x8000009db8b87221 */ /* 0x000fe20000010000 */
[--C-:B------:R-:W-:Y:S01]  /*1ba0*/  FFMA.FTZ R159, R159, R171, R170.reuse ;  /* 0x000000ab9f9f7223 */ /* 0x100fe200000100aa */
[-C--:B------:R-:W-:Y:S01]  /*1bb0*/  FMUL.FTZ R154, R154, R93.reuse ;  /* 0x0000005d9a9a7220 */ /* 0x080fe20000410000 */
[----:B------:R-:W-:Y:S01]  /*1bc0*/  FMUL.FTZ R174, R156, R93 ;  /* 0x0000005d9cae7220 */ /* 0x000fe20000410000 */
[----:B------:R-:W-:Y:S01]  /*1bd0*/  FMUL.FTZ R152, R143, R152 ;  /* 0x000000988f987220 */ /* 0x000fe20000410000 */
[--C-:B------:R-:W-:Y:S01]  /*1be0*/  FFMA.FTZ R155, R155, R171, R170.reuse ;  /* 0x000000ab9b9b7223 */ /* 0x100fe200000100aa */
[----:B------:R-:W-:Y:S01]  /*1bf0*/  FMUL.FTZ R76, R154, R77 ;  /* 0x0000004d9a4c7220 */ /* 0x000fe20000410000 */
[----:B------:R-:W-:Y:S01]  /*1c00*/  SHF.L.U32 R77, R127, 0x10, RZ ;  /* 0x000000107f4d7819 */ /* 0x000fe200000006ff */
[----:B------:R-:W-:Y:S01]  /*1c10*/  FMUL.FTZ R184, R143, R184 ;  /* 0x000000b88fb87220 */ /* 0x000fe20000410000 */
[----:B------:R-:W-:Y:S01]  /*1c20*/  FADD.FTZ R146, R146, -R159 ;  /* 0x8000009f92927221 */ /* 0x000fe20000010000 */
[----:B------:R-:W-:Y:S01]  /*1c30*/  FMUL.FTZ R152, R152, R93 ;  /* 0x0000005d98987220 */ /* 0x000fe20000410000 */
[--C-:B------:R-:W-:Y:S01]  /*1c40*/  FFMA.FTZ R81, R153, R171, R170.reuse ;  /* 0x000000ab99517223 */ /* 0x100fe200000100aa */
[----:B------:R-:W-:Y:S01]  /*1c50*/  FMUL.FTZ R78, R174, R77 ;  /* 0x0000004dae4e7220 */ /* 0x000fe20000410000 */
[----:B------:R-:W-:Y:S01]  /*1c60*/  SHF.L.U32 R77, R126, 0x10, RZ ;  /* 0x000000107e4d7819 */ /* 0x000fe200000006ff */
[--C-:B------:R-:W-:Y:S01]  /*1c70*/  FFMA.FTZ R89, R89, R171, R170.reuse ;  /* 0x000000ab59597223 */ /* 0x100fe200000100aa */
[----:B------:R-:W-:Y:S01]  /*1c80*/  SHF.L.U32 R80, R129, 0x10, RZ ;  /* 0x0000001081507819 */ /* 0x000fe200000006ff */
[----:B------:R-:W-:Y:S01]  /*1c90*/  FADD.FTZ R182, R182, -R155 ;  /* 0x8000009bb6b67221 */ /* 0x000fe20000010000 */
[----:B------:R-:W-:Y:S01]  /*1ca0*/  FMUL.FTZ R153, R184, R93 ;  /* 0x0000005db8997220 */ /* 0x000fe20000410000 */
[--C-:B------:R-:W-:Y:S01]  /*1cb0*/  FFMA.FTZ R91, R91, R171, R170.reuse ;  /* 0x000000ab5b5b7223 */ /* 0x100fe200000100aa */
[C---:B------:R-:W-:Y:S01]  /*1cc0*/  FMUL.FTZ R146, R143.reuse, R146 ;  /* 0x000000928f927220 */ /* 0x040fe20000410000 */
[----:B------:R-:W-:Y:S01]  /*1cd0*/  FMUL.FTZ R77, R152, R77 ;  /* 0x0000004d984d7220 */ /* 0x000fe20000410000 */
[----:B------:R-:W-:Y:S01]  /*1ce0*/  FADD.FTZ R176, R176, -R81 ;  /* 0x80000051b0b07221 */ /* 0x000fe20000010000 */
[----:B------:R-:W-:Y:S01]  /*1cf0*/  FADD.FTZ R94, R94, -R89 ;  /* 0x800000595e5e7221 */ /* 0x000fe20000010000 */
[----:B------:R0:W-:Y:S01]  /*1d00*/  F2F.BF16.F32 R79, R76 ;  /* 0x0000004c004f7304 */ /* 0x0001e20000202000 */
[----:B------:R-:W-:Y:S01]  /*1d10*/  FMUL.FTZ R182, R143, R182 ;  /* 0x000000b68fb67220 */ /* 0x000fe20000410000 */
[----:B------:R-:W-:Y:S01]  /*1d20*/  FMUL.FTZ R81, R153, R80 ;  /* 0x0000005099517220 */ /* 0x000fe20000410000 */
[----:B------:R-:W-:Y:S01]  /*1d30*/  FADD.FTZ R82, R150, -R91 ;  /* 0x8000005b96527221 */ /* 0x000fe20000010000 */
[-CC-:B------:R-:W-:Y:S01]  /*1d40*/  FFMA.FTZ R175, R175, R171.reuse, R170.reuse ;  /* 0x000000abafaf7223 */ /* 0x180fe200000100aa */
[--C-:B------:R-:W-:Y:S01]  /*1d50*/  FFMA.FTZ R181, R181, R171, R170.reuse ;  /* 0x000000abb5b57223 */ /* 0x100fe200000100aa */
[----:B------:R-:W-:Y:S01]  /*1d60*/  FMUL.FTZ R179, R146, R93 ;  /* 0x0000005d92b37220 */ /* 0x000fe20000410000 */
[----:B------:R-:W-:Y:S01]  /*1d70*/  FMUL.FTZ R150, R143, R176 ;  /* 0x000000b08f967220 */ /* 0x000fe20000410000 */
[----:B------:R1:W-:Y:S01]  /*1d80*/  F2F.BF16.F32 R83, R77 ;  /* 0x0000004d00537304 */ /* 0x0003e20000202000 */
[----:B0-----:R-:W-:Y:S01]  /*1d90*/  SHF.L.U32 R76, R130, 0x10, RZ ;  /* 0x00000010824c7819 */ /* 0x001fe200000006ff */
[--C-:B------:R-:W-:Y:S01]  /*1da0*/  FFMA.FTZ R95, R95, R171, R170.reuse ;  /* 0x000000ab5f5f7223 */ /* 0x100fe200000100aa */
[----:B------:R-:W-:Y:S01]  /*1db0*/  SHF.L.U32 R80, R125, 0x10, RZ ;  /* 0x000000107d507819 */ /* 0x000fe200000006ff */
[C---:B------:R-:W-:Y:S01]  /*1dc0*/  FMUL.FTZ R94, R143.reuse, R94 ;  /* 0x0000005e8f5e7220 */ /* 0x040fe20000410000 */
[----:B------:R-:W-:Y:S01]  /*1dd0*/  FMUL.FTZ R155, R182, R93 ;  /* 0x0000005db69b7220 */ /* 0x000fe20000410000 */
[----:B------:R-:W-:Y:S01]  /*1de0*/  FMUL.FTZ R82, R143, R82 ;  /* 0x000000528f527220 */ /* 0x000fe20000410000 */
[----:B------:R-:W-:Y:S01]  /*1df0*/  FADD.FTZ R178, R178, -R175 ;  /* 0x800000afb2b27221 */ /* 0x000fe20000010000 */
[----:B------:R-:W-:Y:S01]  /*1e00*/  FADD.FTZ R176, R90, -R181 ;  /* 0x800000b55ab07221 */ /* 0x000fe20000010000 */
[--C-:B-1----:R-:W-:Y:S01]  /*1e10*/  FFMA.FTZ R77, R147, R171, R170.reuse ;  /* 0x000000ab934d7223 */ /* 0x102fe200000100aa */
[----:B------:R-:W-:Y:S01]  /*1e20*/  FMUL.FTZ R76, R179, R76 ;  /* 0x0000004cb34c7220 */ /* 0x000fe20000410000 */
[----:B------:R0:W-:Y:S01]  /*1e30*/  F2F.BF16.F32 R147, R81 ;  /* 0x0000005100937304 */ /* 0x0001e20000202000 */
[----:B------:R-:W-:Y:S01]  /*1e40*/  FMUL.FTZ R150, R150, R93 ;  /* 0x0000005d96967220 */ /* 0x000fe20000410000 */
[--C-:B------:R-:W-:Y:S01]  /*1e50*/  FFMA.FTZ R85, R151, R171, R170.reuse ;  /* 0x000000ab97557223 */ /* 0x100fe200000100aa */
[----:B------:R-:W-:Y:S01]  /*1e60*/  SHF.L.U32 R90, R117, 0x10, RZ ;  /* 0x00000010755a7819 */ /* 0x000fe200000006ff */
[----:B------:R-:W-:Y:S01]  /*1e70*/  FADD.FTZ R172, R86, -R95 ;  /* 0x8000005f56ac7221 */ /* 0x000fe20000010000 */
[----:B------:R-:W-:Y:S01]  /*1e80*/  FMUL.FTZ R151, R94, R93 ;  /* 0x0000005d5e977220 */ /* 0x000fe20000410000 */
[--C-:B------:R-:W-:Y:S01]  /*1e90*/  FFMA.FTZ R87, R87, R171, R170.reuse ;  /* 0x000000ab57577223 */ /* 0x100fe200000100aa */
[----:B------:R-:W-:Y:S01]  /*1ea0*/  SHF.L.U32 R86, R123, 0x10, RZ ;  /* 0x000000107b567819 */ /* 0x000fe200000006ff */
[----:B------:R-:W-:Y:S01]  /*1eb0*/  FMUL.FTZ R80, R155, R80 ;  /* 0x000000509b507220 */ /* 0x000fe20000410000 */
[----:B0-----:R-:W-:Y:S01]  /*1ec0*/  SHF.L.U32 R81, R128, 0x10, RZ ;  /* 0x0000001080517819 */ /* 0x001fe200000006ff */
[----:B------:R-:W-:Y:S01]  /*1ed0*/  FMUL.FTZ R157, R82, R93 ;  /* 0x0000005d529d7220 */ /* 0x000fe20000410000 */
[----:B------:R-:W-:Y:S01]  /*1ee0*/  FMUL.FTZ R156, R143, R178 ;  /* 0x000000b28f9c7220 */ /* 0x000fe20000410000 */
[----:B------:R-:W-:Y:S01]  /*1ef0*/  FADD.FTZ R94, R88, -R85 ;  /* 0x80000055585e7221 */ /* 0x000fe20000010000 */
[----:B------:R-:W0:Y:S01]  /*1f00*/  F2F.BF16.F32 R78, R78 ;  /* 0x0000004e004e7304 */ /* 0x000e220000202000 */
[----:B------:R-:W-:Y:S01]  /*1f10*/  FMUL.FTZ R81, R150, R81 ;  /* 0x0000005196517220 */ /* 0x000fe20000410000 */
[----:B------:R-:W-:Y:S01]  /*1f20*/  FADD.FTZ R148, R148, -R77 ;  /* 0x8000004d94947221 */ /* 0x000fe20000010000 */
[----:B------:R-:W-:Y:S01]  /*1f30*/  FMUL.FTZ R88, R151, R90 ;  /* 0x0000005a97587220 */ /* 0x000fe20000410000 */
[----:B------:R-:W-:Y:S01]  /*1f40*/  SHF.L.U32 R77, R124, 0x10, RZ ;  /* 0x000000107c4d7819 */ /* 0x000fe200000006ff */
[----:B------:R-:W-:Y:S01]  /*1f50*/  FADD.FTZ R146, R84, -R87 ;  /* 0x8000005754927221 */ /* 0x000fe20000010000 */
[----:B------:R-:W-:Y:S01]  /*1f60*/  FMUL.FTZ R90, R157, R86 ;  /* 0x000000569d5a7220 */ /* 0x000fe20000410000 */
[----:B------:R-:W-:Y:S01]  /*1f70*/  FMUL.FTZ R156, R156, R93 ;  /* 0x0000005d9c9c7220 */ /* 0x000fe20000410000 */
[----:B------:R-:W1:Y:S01]  /*1f80*/  F2F.BF16.F32 R76, R76 ;  /* 0x0000004c004c7304 */ /* 0x000e620000202000 */
[----:B------:R-:W2:Y:S01]  /*1f90*/  LDC.64 R84, c[0x0][0x390] ;  /* 0x0000e400ff547b82 */ /* 0x000ea20000000a00 */
[----:B------:R-:W-:Y:S01]  /*1fa0*/  FFMA.FTZ R149, R149, R171, R170 ;  /* 0x000000ab95957223 */ /* 0x000fe200000100aa */
[----:B------:R-:W-:Y:S01]  /*1fb0*/  FMUL.FTZ R77, R156, R77 ;  /* 0x0000004d9c4d7220 */ /* 0x000fe20000410000 */
[C---:B------:R-:W-:Y:S01]  /*1fc0*/  FMUL.FTZ R148, R143.reuse, R148 ;  /* 0x000000948f947220 */ /* 0x040fe20000410000 */
[C---:B------:R-:W-:Y:S01]  /*1fd0*/  FMUL.FTZ R146, R143.reuse, R146 ;  /* 0x000000928f927220 */ /* 0x040fe20000410000 */
[----:B------:R-:W-:Y:S01]  /*1fe0*/  FADD.FTZ R180, R180, -R149 ;  /* 0x80000095b4b47221 */ /* 0x000fe20000010000 */
[----:B0-----:R-:W-:Y:S01]  /*1ff0*/  PRMT R149, R78, 0x5410, R79 ;  /* 0x000054104e957816 */ /* 0x001fe2000000004f */
[----:B------:R-:W0:Y:S01]  /*2000*/  F2F.BF16.F32 R80, R80 ;  /* 0x0000005000507304 */ /* 0x000e220000202000 */
[----:B------:R-:W3:Y:S01]  /*2010*/  LDC.64 R86, c[0x0][0x468] ;  /* 0x00011a00ff567b82 */ /* 0x000ee20000000a00 */
[C---:B------:R-:W-:Y:S01]  /*2020*/  FMUL.FTZ R158, R143.reuse, R180 ;  /* 0x000000b48f9e7220 */ /* 0x040fe20000410000 */
[-C--:B------:R-:W-:Y:S01]  /*2030*/  FMUL.FTZ R159, R148, R93.reuse ;  /* 0x0000005d949f7220 */ /* 0x080fe20000410000 */
[-C--:B------:R-:W-:Y:S01]  /*2040*/  FMUL.FTZ R168, R146, R93.reuse ;  /* 0x0000005d92a87220 */ /* 0x080fe20000410000 */
[C---:B------:R-:W-:Y:S01]  /*2050*/  FMUL.FTZ R172, R143.reuse, R172 ;  /* 0x000000ac8fac7220 */ /* 0x040fe20000410000 */
[----:B------:R-:W-:Y:S01]  /*2060*/  FMUL.FTZ R158, R158, R93 ;  /* 0x0000005d9e9e7220 */ /* 0x000fe20000410000 */
[----:B-1----:R-:W-:Y:S01]  /*2070*/  IMAD.WIDE.U32 R78, R76, 0x10000, RZ ;  /* 0x000100004c4e7825 */ /* 0x002fe200078e00ff */
[----:B------:R-:W1:Y:S03]  /*2080*/  F2F.BF16.F32 R81, R81 ;  /* 0x0000005100517304 */ /* 0x000e660000202000 */
[----:B------:R-:W-:Y:S01]  /*2090*/  FMUL.FTZ R94, R143, R94 ;  /* 0x0000005e8f5e7220 */ /* 0x000fe20000410000 */
[----:B0-----:R-:W-:-:S04]  /*20a0*/  PRMT R147, R80, 0x5410, R147 ;  /* 0x0000541050937816 */ /* 0x001fc80000000093 */
[----:B------:R0:W4:Y:S01]  /*20b0*/  F2F.BF16.F32 R89, R77 ;  /* 0x0000004d00597304 */ /* 0x0001220000202000 */
[----:B------:R-:W-:Y:S01]  /*20c0*/  SHF.L.U32 R80, R116, 0x10, RZ ;  /* 0x0000001074507819 */ /* 0x000fe200000006ff */
[----:B------:R-:W-:-:S06]  /*20d0*/  FMUL.FTZ R176, R143, R176 ;  /* 0x000000b08fb07220 */ /* 0x000fcc0000410000 */
[----:B------:R5:W-:Y:S01]  /*20e0*/  F2F.BF16.F32 R95, R88 ;  /* 0x00000058005f7304 */ /* 0x000be20000202000 */
[----:B0-----:R-:W-:-:S05]  /*20f0*/  SHF.L.U32 R77, R122, 0x10, RZ ;  /* 0x000000107a4d7819 */ /* 0x001fca00000006ff */
[----:B------:R-:W-:Y:S01]  /*2100*/  FMUL.FTZ R82, R158, R77 ;  /* 0x0000004d9e527220 */ /* 0x000fe20000410000 */
[----:B-1----:R-:W-:Y:S01]  /*2110*/  IMAD.WIDE.U32 R76, R81, 0x10000, RZ ;  /* 0x00010000514c7825 */ /* 0x002fe200078e00ff */
[----:B------:R-:W-:-:S03]  /*2120*/  LOP3.LUT R81, R149, R79, RZ, 0xfc, !PT ;  /* 0x0000004f95517212 */ /* 0x000fc600078efcff */
[----:B-----5:R-:W-:Y:S01]  /*2130*/  FMUL.FTZ R88, R159, R80 ;  /* 0x000000509f587220 */ /* 0x020fe20000410000 */
[----:B------:R-:W-:Y:S01]  /*2140*/  SHF.L.U32 R79, R115, 0x10, RZ ;  /* 0x00000010734f7819 */ /* 0x000fe200000006ff */
[----:B------:R3:W-:Y:S01]  /*2150*/  F2F.BF16.F32 R91, R82 ;  /* 0x00000052005b7304 */ /* 0x0007e20000202000 */
[----:B------:R-:W-:Y:S02]  /*2160*/  LOP3.LUT R80, R78, R83, RZ, 0xfc, !PT ;  /* 0x000000534e507212 */ /* 0x000fe400078efcff */
[----:B------:R-:W-:Y:S01]  /*2170*/  LOP3.LUT R147, R147, R77, RZ, 0xfc, !PT ;  /* 0x0000004d93937212 */ /* 0x000fe200078efcff */
[----:B------:R-:W-:Y:S01]  /*2180*/  FMUL.FTZ R148, R168, R79 ;  /* 0x0000004fa8947220 */ /* 0x000fe20000410000 */
[----:B----4-:R-:W-:Y:S01]  /*2190*/  LOP3.LUT R146, R76, R89, RZ, 0xfc, !PT ;  /* 0x000000594c927212 */ /* 0x010fe200078efcff */
[----:B--2---:R-:W-:Y:S01]  /*21a0*/  IMAD.WIDE.U32 R76, R169, 0x8, R84 ;  /* 0x00000008a94c7825 */ /* 0x004fe200078e0054 */
[----:B------:R-:W-:Y:S01]  /*21b0*/  SHF.L.U32 R78, R121, 0x10, RZ ;  /* 0x00000010794e7819 */ /* 0x000fe200000006ff */
[----:B------:R-:W-:Y:S01]  /*21c0*/  F2F.BF16.F32 R88, R88 ;  /* 0x0000005800587304 */ /* 0x000fe20000202000 */
[----:B------:R-:W-:Y:S01]  /*21d0*/  SHF.L.U32 R89, R114, 0x10, RZ ;  /* 0x0000001072597819 */ /* 0x000fe200000006ff */
[----:B---3--:R-:W-:-:S04]  /*21e0*/  IMAD.WIDE.U32 R82, R169, 0x8, R86 ;  /* 0x00000008a9527825 */ /* 0x008fc800078e0056 */
[-C--:B------:R-:W-:Y:S01]  /*21f0*/  FMUL.FTZ R169, R172, R93.reuse ;  /* 0x0000005daca97220 */ /* 0x080fe20000410000 */
[----:B------:R-:W-:Y:S01]  /*2200*/  FMUL.FTZ R172, R94, R93 ;  /* 0x0000005d5eac7220 */ /* 0x000fe20000410000 */
[----:B------:R-:W-:Y:S01]  /*2210*/  SHF.L.U32 R94, R120, 0x10, RZ ;  /* 0x00000010785e7819 */ /* 0x000fe200000006ff */
[----:B------:R-:W2:Y:S01]  /*2220*/  LDG.E.64 R76, desc[UR8][R76.64] ;  /* 0x000000084c4c7981 */ /* 0x000ea2000c1e1b00 */
[----:B------:R-:W-:Y:S01]  /*2230*/  FMUL.FTZ R175, R169, R78 ;  /* 0x0000004ea9af7220 */ /* 0x000fe20000410000 */
[----:B------:R-:W0:Y:S01]  /*2240*/  F2F.BF16.F32 R90, R90 ;  /* 0x0000005a005a7304 */ /* 0x000e220000202000 */
[----:B------:R-:W-:-:S04]  /*2250*/  IMAD.WIDE.U32 R78, R173, 0x8, R84 ;  /* 0x00000008ad4e7825 */ /* 0x000fc800078e0054 */
[----:B------:R-:W-:-:S03]  /*2260*/  FMUL.FTZ R177, R172, R89 ;  /* 0x00000059acb17220 */ /* 0x000fc60000410000 */
[----:B------:R1:W-:Y:S02]  /*2270*/  F2F.BF16.F32 R181, R148 ;  /* 0x0000009400b57304 */ /* 0x0003e40000202000 */
[----:B-1----:R-:W-:-:S04]  /*2280*/  IMAD.WIDE.U32 R148, R173, 0x8, R86 ;  /* 0x00000008ad947825 */ /* 0x002fc800078e0056 */
[----:B------:R-:W-:Y:S02]  /*2290*/  FMUL.FTZ R173, R176, R93 ;  /* 0x0000005db0ad7220 */ /* 0x000fe40000410000 */
[----:B------:R1:W3:Y:S01]  /*22a0*/  F2F.BF16.F32 R178, R175 ;  /* 0x000000af00b27304 */ /* 0x0002e20000202000 */
[----:B------:R4:W-:Y:S01]  /*22b0*/  STG.E.64 desc[UR8][R82.64], R80 ;  /* 0x0000005052007986 */ /* 0x0009e2000c101b08 */
[----:B0-----:R-:W-:-:S03]  /*22c0*/  PRMT R95, R90, 0x5410, R95 ;  /* 0x000054105a5f7816 */ /* 0x001fc6000000005f */
[----:B------:R-:W5:Y:S03]  /*22d0*/  LDG.E.64 R78, desc[UR8][R78.64] ;  /* 0x000000084e4e7981 */ /* 0x000f66000c1e1b00 */
[----:B------:R-:W0:Y:S01]  /*22e0*/  F2F.BF16.F32 R177, R177 ;  /* 0x000000b100b17304 */ /* 0x000e220000202000 */
[----:B-1----:R-:W-:-:S07]  /*22f0*/  FMUL.FTZ R175, R173, R94 ;  /* 0x0000005eadaf7220 */ /* 0x002fce0000410000 */
[----:B------:R-:W1:Y:S01]  /*2300*/  F2F.BF16.F32 R175, R175 ;  /* 0x000000af00af7304 */ /* 0x000e620000202000 */
[----:B----4-:R-:W-:-:S04]  /*2310*/  IMAD.WIDE.U32 R80, R145, 0x8, R84 ;  /* 0x0000000891507825 */ /* 0x010fc800078e0054 */
[----:B------:R-:W-:Y:S01]  /*2320*/  IMAD.WIDE.U32 R82, R88, 0x10000, RZ ;  /* 0x0001000058527825 */ /* 0x000fe200078e00ff */
[----:B------:R-:W-:Y:S04]  /*2330*/  STG.E.64 desc[UR8][R148.64], R146 ;  /* 0x0000009294007986 */ /* 0x000fe8000c101b08 */
[----:B------:R-:W-:Y:S01]  /*2340*/  LOP3.LUT R89, R95, R83, RZ, 0xfc, !PT ;  /* 0x000000535f597212 */ /* 0x000fe200078efcff */
[----:B------:R-:W4:Y:S01]  /*2350*/  LDG.E.64 R80, desc[UR8][R80.64] ;  /* 0x0000000850507981 */ /* 0x000f22000c1e1b00 */
[----:B------:R-:W-:Y:S01]  /*2360*/  LOP3.LUT R88, R82, R91, RZ, 0xfc, !PT ;  /* 0x0000005b52587212 */ /* 0x000fe200078efcff */
[----:B------:R-:W-:Y:S01]  /*2370*/  IMAD.WIDE.U32 R94, R145, 0x8, R86 ;  /* 0x00000008915e7825 */ /* 0x000fe200078e0056 */
[----:B---3--:R-:W-:-:S03]  /*2380*/  PRMT R181, R178, 0x5410, R181 ;  /* 0x00005410b2b57816 */ /* 0x008fc600000000b5 */
[C---:B------:R-:W-:Y:S01]  /*2390*/  IMAD.WIDE.U32 R82, R144.reuse, 0x8, R84 ;  /* 0x0000000890527825 */ /* 0x040fe200078e0054 */
[----:B------:R3:W-:Y:S03]  /*23a0*/  STG.E.64 desc[UR8][R94.64], R88 ;  /* 0x000000585e007986 */ /* 0x0007e6000c101b08 */
[----:B0-----:R-:W-:Y:S02]  /*23b0*/  IMAD.WIDE.U32 R90, R177, 0x10000, RZ ;  /* 0x00010000b15a7825 */ /* 0x001fe400078e00ff */
[----:B------:R-:W4:Y:S02]  /*23c0*/  LDG.E.64 R82, desc[UR8][R82.64] ;  /* 0x0000000852527981 */ /* 0x000f24000c1e1b00 */
[----:B------:R-:W-:Y:S01]  /*23d0*/  IMAD.WIDE.U32 R144, R144, 0x8, R86 ;  /* 0x0000000890907825 */ /* 0x000fe200078e0056 */
[----:B------:R-:W-:Y:S02]  /*23e0*/  LOP3.LUT R91, R181, R91, RZ, 0xfc, !PT ;  /* 0x0000005bb55b7212 */ /* 0x000fe400078efcff */
[----:B-1----:R-:W-:Y:S01]  /*23f0*/  LOP3.LUT R90, R90, R175, RZ, 0xfc, !PT ;  /* 0x000000af5a5a7212 */ /* 0x002fe200078efcff */
[----:B------:R-:W-:-:S04]  /*2400*/  IMAD.WIDE.U32 R84, R142, 0x8, R84 ;  /* 0x000000088e547825 */ /* 0x000fc800078e0054 */
[----:B------:R0:W-:Y:S04]  /*2410*/  STG.E.64 desc[UR8][R144.64], R90 ;  /* 0x0000005a90007986 */ /* 0x0001e8000c101b08 */
[----:B------:R-:W4:Y:S01]  /*2420*/  LDG.E.64 R84, desc[UR8][R84.64] ;  /* 0x0000000854547981 */ /* 0x000f22000c1e1b00 */
[-CC-:B------:R-:W-:Y:S01]  /*2430*/  FFMA.FTZ R166, R166, R171.reuse, R170.reuse ;  /* 0x000000aba6a67223 */ /* 0x180fe200000100aa */
[----:B------:R-:W-:-:S03]  /*2440*/  FFMA.FTZ R167, R167, R171, R170 ;  /* 0x000000aba7a77223 */ /* 0x000fc600000100aa */
[----:B------:R-:W-:Y:S01]  /*2450*/  FADD.FTZ R166, R165, -R166 ;  /* 0x800000a6a5a67221 */ /* 0x000fe20000010000 */
[----:B------:R-:W-:-:S03]  /*2460*/  FADD.FTZ R164, R164, -R167 ;  /* 0x800000a7a4a47221 */ /* 0x000fc60000010000 */
[----:B------:R-:W-:Y:S01]  /*2470*/  FMUL.FTZ R166, R143, R166 ;  /* 0x000000a68fa67220 */ /* 0x000fe20000410000 */
[----:B---3--:R-:W-:Y:S01]  /*2480*/  SHF.L.U32 R89, R119, 0x10, RZ ;  /* 0x0000001077597819 */ /* 0x008fe200000006ff */
[----:B------:R-:W-:Y:S02]  /*2490*/  FFMA.FTZ R88, R163, R171, R170 ;  /* 0x000000aba3587223 */ /* 0x000fe400000100aa */
[----:B------:R-:W-:Y:S01]  /*24a0*/  FMUL.FTZ R166, R166, R93 ;  /* 0x0000005da6a67220 */ /* 0x000fe20000410000 */
[----:B------:R-:W-:Y:S01]  /*24b0*/  FMUL.FTZ R164, R143, R164 ;  /* 0x000000a48fa47220 */ /* 0x000fe20000410000 */
[----:B------:R-:W-:Y:S02]  /*24c0*/  FADD.FTZ R88, R161, -R88 ;  /* 0x80000058a1587221 */ /* 0x000fe40000010000 */
[----:B0-----:R-:W-:Y:S01]  /*24d0*/  FMUL.FTZ R90, R166, R89 ;  /* 0x00000059a65a7220 */ /* 0x001fe20000410000 */
[----:B------:R-:W-:Y:S01]  /*24e0*/  SHF.L.U32 R89, R113, 0x10, RZ ;  /* 0x0000001071597819 */ /* 0x000fe200000006ff */
[----:B------:R-:W-:Y:S01]  /*24f0*/  FMUL.FTZ R164, R164, R93 ;  /* 0x0000005da4a47220 */ /* 0x000fe20000410000 */
[----:B------:R-:W-:Y:S01]  /*2500*/  FFMA.FTZ R171, R162, R171, R170 ;  /* 0x000000aba2ab7223 */ /* 0x000fe200000100aa */
[----:B------:R-:W-:-:S02]  /*2510*/  FMUL.FTZ R88, R143, R88 ;  /* 0x000000588f587220 */ /* 0x000fc40000410000 */
[----:B------:R-:W-:Y:S01]  /*2520*/  FMUL.FTZ R91, R164, R89 ;  /* 0x00000059a45b7220 */ /* 0x000fe20000410000 */
[----:B------:R-:W-:Y:S01]  /*2530*/  FADD.FTZ R160, R160, -R171 ;  /* 0x800000aba0a07221 */ /* 0x000fe20000010000 */
[----:B------:R-:W-:Y:S01]  /*2540*/  SHF.L.U32 R89, R112, 0x10, RZ ;  /* 0x0000001070597819 */ /* 0x000fe200000006ff */
[----:B------:R-:W-:Y:S02]  /*2550*/  FMUL.FTZ R144, R88, R93 ;  /* 0x0000005d58907220 */ /* 0x000fe40000410000 */
[----:B------:R-:W-:Y:S02]  /*2560*/  FMUL.FTZ R160, R143, R160 ;  /* 0x000000a08fa07220 */ /* 0x000fe40000410000 */
[----:B------:R-:W-:Y:S01]  /*2570*/  FMUL.FTZ R143, R144, R89 ;  /* 0x00000059908f7220 */ /* 0x000fe20000410000 */
[----:B------:R-:W-:Y:S01]  /*2580*/  SHF.L.U32 R89, R118, 0x10, RZ ;  /* 0x0000001076597819 */ /* 0x000fe200000006ff */
[----:B------:R-:W-:Y:S01]  /*2590*/  FMUL.FTZ R160, R160, R93 ;  /* 0x0000005da0a07220 */ /* 0x000fe20000410000 */
[----:B------:R-:W-:Y:S03]  /*25a0*/  F2F.BF16.F32 R90, R90 ;  /* 0x0000005a005a7304 */ /* 0x000fe60000202000 */
[----:B------:R-:W-:-:S05]  /*25b0*/  FMUL.FTZ R94, R160, R89 ;  /* 0x00000059a05e7220 */ /* 0x000fca0000410000 */
[----:B------:R-:W0:Y:S08]  /*25c0*/  F2F.BF16.F32 R88, R143 ;  /* 0x0000008f00587304 */ /* 0x000e300000202000 */
[----:B------:R-:W1:Y:S08]  /*25d0*/  F2F.BF16.F32 R91, R91 ;  /* 0x0000005b005b7304 */ /* 0x000e700000202000 */
[----:B------:R-:W3:Y:S01]  /*25e0*/  F2F.BF16.F32 R95, R94 ;  /* 0x0000005e005f7304 */ /* 0x000ee20000202000 */
[----:B0-----:R-:W-:Y:S01]  /*25f0*/  IMAD.WIDE.U32 R88, R88, 0x10000, RZ ;  /* 0x0001000058587825 */ /* 0x001fe200078e00ff */
[----:B-1----:R-:W-:-:S03]  /*2600*/  PRMT R145, R90, 0x5410, R91 ;  /* 0x000054105a917816 */ /* 0x002fc6000000005b */
[----:B------:R-:W-:Y:S01]  /*2610*/  IMAD.WIDE.U32 R86, R142, 0x8, R86 ;  /* 0x000000088e567825 */ /* 0x000fe200078e0056 */
[--C-:B--2---:R-:W-:Y:S02]  /*2620*/  SHF.R.U32.HI R175, RZ, 0x10, R77.reuse ;  /* 0x00000010ffaf7819 */ /* 0x104fe4000001164d */
[C---:B------:R-:W-:Y:S02]  /*2630*/  SHF.R.U64 R90, R76.reuse, 0x10, R77 ;  /* 0x000000104c5a7819 */ /* 0x040fe4000000124d */
[----:B------:R-:W-:Y:S02]  /*2640*/  SHF.L.U32 R93, R77, 0x10, RZ ;  /* 0x000000104d5d7819 */ /* 0x000fe400000006ff */
[----:B------:R-:W-:Y:S02]  /*2650*/  SHF.L.U32 R91, R76, 0x10, RZ ;  /* 0x000000104c5b7819 */ /* 0x000fe400000006ff */
[----:B------:R-:W-:Y:S02]  /*2660*/  LOP3.LUT R77, R145, R89, RZ, 0xfc, !PT ;  /* 0x00000059914d7212 */ /* 0x000fe400078efcff */
[----:B---3--:R-:W-:Y:S01]  /*2670*/  LOP3.LUT R76, R88, R95, RZ, 0xfc, !PT ;  /* 0x0000005f584c7212 */ /* 0x008fe200078efcff */
[----:B------:R-:W-:Y:S01]  /*2680*/  FMUL.FTZ R178, R152, R91 ;  /* 0x0000005b98b27220 */ /* 0x000fe20000410000 */
[----:B-----5:R-:W-:-:S02]  /*2690*/  SHF.L.U32 R89, R78, 0x10, RZ ;  /* 0x000000104e597819 */ /* 0x020fc400000006ff */
[--C-:B------:R-:W-:Y:S02]  /*26a0*/  SHF.R.U32.HI R88, RZ, 0x10, R79.reuse ;  /* 0x00000010ff587819 */ /* 0x100fe4000001164f */
[----:B------:R-:W-:Y:S02]  /*26b0*/  SHF.L.U32 R176, R79, 0x10, RZ ;  /* 0x000000104fb07819 */ /* 0x000fe400000006ff */
[----:B------:R-:W-:Y:S01]  /*26c0*/  SHF.R.U64 R79, R78, 0x10, R79 ;  /* 0x000000104e4f7819 */ /* 0x000fe2000000124f */
[----:B------:R-:W-:Y:S01]  /*26d0*/  FMUL.FTZ R156, R156, R89 ;  /* 0x000000599c9c7220 */ /* 0x000fe20000410000 */
[----:B------:R-:W-:Y:S02]  /*26e0*/  SHF.L.U32 R78, R88, 0x10, RZ ;  /* 0x00000010584e7819 */ /* 0x000fe400000006ff */
[----:B------:R-:W-:-:S03]  /*26f0*/  SHF.L.U32 R89, R79, 0x10, RZ ;  /* 0x000000104f597819 */ /* 0x000fc600000006ff */
[----:B------:R-:W-:Y:S01]  /*2700*/  FMUL.FTZ R177, R153, R78 ;  /* 0x0000004e99b17220 */ /* 0x000fe20000410000 */
[----:B----4-:R-:W-:Y:S02]  /*2710*/  SHF.L.U32 R79, R80, 0x10, RZ ;  /* 0x00000010504f7819 */ /* 0x010fe400000006ff */
[--C-:B------:R-:W-:Y:S02]  /*2720*/  SHF.R.U32.HI R88, RZ, 0x10, R81.reuse ;  /* 0x00000010ff587819 */ /* 0x100fe40000011651 */
[----:B------:R-:W-:Y:S01]  /*2730*/  SHF.L.U32 R78, R81, 0x10, RZ ;  /* 0x00000010514e7819 */ /* 0x000fe200000006ff */
[----:B------:R-:W-:Y:S01]  /*2740*/  FMUL.FTZ R186, R158, R79 ;  /* 0x0000004f9eba7220 */ /* 0x000fe20000410000 */
[----:B------:R-:W-:Y:S02]  /*2750*/  SHF.L.U32 R88, R88, 0x10, RZ ;  /* 0x0000001058587819 */ /* 0x000fe400000006ff */
[----:B------:R-:W-:Y:S01]  /*2760*/  SHF.R.U64 R80, R80, 0x10, R81 ;  /* 0x0000001050507819 */ /* 0x000fe20000001251 */
[----:B------:R-:W-:Y:S01]  /*2770*/  FMUL.FTZ R91, R157, R78 ;  /* 0x0000004e9d5b7220 */ /* 0x000fe20000410000 */
[----:B------:R-:W-:Y:S01]  /*2780*/  SHF.R.U32.HI R79, RZ, 0x10, R83 ;  /* 0x00000010ff4f7819 */ /* 0x000fe20000011653 */
[----:B------:R-:W-:Y:S01]  /*2790*/  FMUL.FTZ R180, R151, R88 ;  /* 0x0000005897b47220 */ /* 0x000fe20000410000 */
[----:B------:R-:W-:-:S02]  /*27a0*/  SHF.L.U32 R78, R80, 0x10, RZ ;  /* 0x00000010504e7819 */ /* 0x000fc400000006ff */
[----:B------:R-:W-:Y:S02]  /*27b0*/  SHF.L.U32 R79, R79, 0x10, RZ ;  /* 0x000000104f4f7819 */ /* 0x000fe400000006ff */
[C---:B------:R-:W-:Y:S02]  /*27c0*/  SHF.L.U32 R80, R82.reuse, 0x10, RZ ;  /* 0x0000001052507819 */ /* 0x040fe400000006ff */
[----:B------:R-:W-:Y:S02]  /*27d0*/  SHF.L.U32 R88, R83, 0x10, RZ ;  /* 0x0000001053587819 */ /* 0x000fe400000006ff */
[----:B------:R-:W-:Y:S01]  /*27e0*/  SHF.R.U64 R82, R82, 0x10, R83 ;  /* 0x0000001052527819 */ /* 0x000fe20000001253 */
[----:B------:R-:W-:Y:S01]  /*27f0*/  FMUL.FTZ R158, R168, R79 ;  /* 0x0000004fa89e7220 */ /* 0x000fe20000410000 */
[--C-:B------:R-:W-:Y:S02]  /*2800*/  SHF.R.U64 R81, R84, 0x10, R85.reuse ;  /* 0x0000001054517819 */ /* 0x100fe40000001255 */
[----:B------:R-:W-:Y:S01]  /*2810*/  SHF.R.U32.HI R83, RZ, 0x10, R85 ;  /* 0x00000010ff537819 */ /* 0x000fe20000011655 */
[----:B------:R0:W-:Y:S01]  /*2820*/  STG.E.64 desc[UR8][R86.64], R76 ;  /* 0x0000004c56007986 */ /* 0x0001e2000c101b08 */
[----:B------:R-:W-:-:S02]  /*2830*/  SHF.L.U32 R79, R82, 0x10, RZ ;  /* 0x00000010524f7819 */ /* 0x000fc400000006ff */
[----:B------:R-:W-:Y:S02]  /*2840*/  SHF.L.U32 R175, R175, 0x10, RZ ;  /* 0x00000010afaf7819 */ /* 0x000fe400000006ff */
[----:B------:R-:W-:Y:S02]  /*2850*/  SHF.L.U32 R90, R90, 0x10, RZ ;  /* 0x000000105a5a7819 */ /* 0x000fe400000006ff */
[----:B------:R-:W-:Y:S02]  /*2860*/  SHF.L.U32 R85, R85, 0x10, RZ ;  /* 0x0000001055557819 */ /* 0x000fe400000006ff */
[----:B------:R-:W-:Y:S02]  /*2870*/  SHF.L.U32 R81, R81, 0x10, RZ ;  /* 0x0000001051517819 */ /* 0x000fe400000006ff */
[----:B------:R-:W-:Y:S02]  /*2880*/  SHF.L.U32 R83, R83, 0x10, RZ ;  /* 0x0000001053537819 */ /* 0x000fe400000006ff */
[----:B0-----:R-:W-:Y:S01]  /*2890*/  SHF.L.U32 R77, R84, 0x10, RZ ;  /* 0x00000010544d7819 */ /* 0x001fe200000006ff */
        /* <DEDUP_REMOVED lines=14> */
.L_x_3581:
[-CC-:B------:R-:W-:Y:S01]  /*2980*/  FFMA.FTZ R177, R177, R171.reuse, R170.reuse ;  /* 0x000000abb1b17223 */ /* 0x180fe200000100aa */
[-CC-:B------:R-:W-:Y:S01]  /*2990*/  FFMA.FTZ R179, R179, R171.reuse, R170.reuse ;  /* 0x000000abb3b37223 */ /* 0x180fe200000100aa */
[-CC-:B------:R-:W-:Y:S01]  /*29a0*/  FFMA.FTZ R85, R85, R171.reuse, R170.reuse ;  /* 0x000000ab55557223 */ /* 0x180fe200000100aa */
[----:B------:R-:W-:Y:S01]  /*29b0*/  SHF.L.U32 R77, R127, 0x10, RZ ;  /* 0x000000107f4d7819 */ /* 0x000fe200000006ff */
[----:B------:R-:W-:Y:S01]  /*29c0*/  FADD.FTZ R78, R156, -R177 ;  /* 0x800000b19c4e7221 */ /* 0x000fe20000010000 */
[----:B------:R-:W-:Y:S01]  /*29d0*/  FADD.FTZ R158, R158, -R179 ;  /* 0x800000b39e9e7221 */ /* 0x000fe20000010000 */
[-CC-:B------:R-:W-:Y:S01]  /*29e0*/  FFMA.FTZ R159, R159, R171.reuse, R170.reuse ;  /* 0x000000ab9f9f7223 */ /* 0x180fe200000100aa */
[----:B------:R-:W-:Y:S01]  /*29f0*/  FADD.FTZ R76, R152, -R85 ;  /* 0x80000055984c7221 */ /* 0x000fe20000010000 */
[----:B------:R-:W-:Y:S01]  /*2a00*/  FMUL.FTZ R78, R143, R78 ;  /* 0x0000004e8f4e7220 */ /* 0x000fe20000410000 */
[--C-:B------:R-:W-:Y:S01]  /*2a10*/  FFMA.FTZ R175, R175, R171, R170.reuse ;  /* 0x000000abafaf7223 */ /* 0x100fe200000100aa */
[----:B------:R-:W-:Y:S01]  /*2a20*/  FMUL.FTZ R79, R143, R158 ;  /* 0x0000009e8f4f7220 */ /* 0x000fe20000410000 */
[----:B------:R-:W-:Y:S01]  /*2a30*/  FADD.FTZ R146, R146, -R159 ;  /* 0x8000009f92927221 */ /* 0x000fe20000010000 */
[----:B------:R-:W-:Y:S01]  /*2a40*/  FMUL.FTZ R174, R78, R93 ;  /* 0x0000005d4eae7220 */ /* 0x000fe20000410000 */
[----:B------:R-:W-:Y:S01]  /*2a50*/  FADD.FTZ R154, R178, -R175 ;  /* 0x800000afb29a7221 */ /* 0x000fe20000010000 */
[----:B------:R-:W-:Y:S01]  /*2a60*/  SHF.L.U32 R80, R131, 0x10, RZ ;  /* 0x0000001083507819 */ /* 0x000fe200000006ff */
[----:B------:R-:W-:Y:S01]  /*2a70*/  FMUL.FTZ R76, R143, R76 ;  /* 0x0000004c8f4c7220 */ /* 0x000fe20000410000 */
[----:B------:R-:W-:Y:S01]  /*2a80*/  FMUL.FTZ R77, R174, R77 ;  /* 0x0000004dae4d7220 */ /* 0x000fe20000410000 */
[-C--:B------:R-:W-:Y:S01]  /*2a90*/  FMUL.FTZ R175, R79, R93.reuse ;  /* 0x0000005d4faf7220 */ /* 0x080fe20000410000 */
[----:B------:R-:W-:Y:S01]  /*2aa0*/  SHF.L.U32 R81, R126, 0x10, RZ ;  /* 0x000000107e517819 */ /* 0x000fe200000006ff */
[----:B------:R-:W-:Y:S01]  /*2ab0*/  FMUL.FTZ R178, R76, R93 ;  /* 0x0000005d4cb27220 */ /* 0x000fe20000410000 */
[----:B------:R0:W-:Y:S01]  /*2ac0*/  F2F.BF16.F32 R85, R77 ;  /* 0x0000004d00557304 */ /* 0x0001e20000202000 */
[----:B------:R-:W-:Y:S01]  /*2ad0*/  FMUL.FTZ R82, R175, R80 ;  /* 0x00000050af527220 */ /* 0x000fe20000410000 */
[----:B------:R-:W-:Y:S01]  /*2ae0*/  SHF.L.U32 R80, R130, 0x10, RZ ;  /* 0x0000001082507819 */ /* 0x000fe200000006ff */
[--C-:B------:R-:W-:Y:S01]  /*2af0*/  FFMA.FTZ R153, R153, R171, R170.reuse ;  /* 0x000000ab99997223 */ /* 0x100fe200000100aa */
[----:B------:R-:W-:Y:S01]  /*2b00*/  FMUL.FTZ R81, R178, R81 ;  /* 0x00000051b2517220 */ /* 0x000fe20000410000 */
[-CC-:B------:R-:W-:Y:S01]  /*2b10*/  FFMA.FTZ R83, R149, R171.reuse, R170.reuse ;  /* 0x000000ab95537223 */ /* 0x180fe200000100aa */
[-CC-:B------:R-:W-:Y:S01]  /*2b20*/  FFMA.FTZ R155, R155, R171.reuse, R170.reuse ;  /* 0x000000ab9b9b7223 */ /* 0x180fe200000100aa */
[----:B------:R-:W-:Y:S01]  /*2b30*/  FADD.FTZ R156, R176, -R153 ;  /* 0x80000099b09c7221 */ /* 0x000fe20000010000 */
[-CC-:B------:R-:W-:Y:S01]  /*2b40*/  FFMA.FTZ R157, R157, R171.reuse, R170.reuse ;  /* 0x000000ab9d9d7223 */ /* 0x180fe200000100aa */
[----:B0-----:R-:W-:Y:S01]  /*2b50*/  FMUL.FTZ R77, R143, R146 ;  /* 0x000000928f4d7220 */ /* 0x001fe20000410000 */
[----:B------:R0:W-:Y:S01]  /*2b60*/  F2F.BF16.F32 R149, R81 ;  /* 0x0000005100957304 */ /* 0x0001e20000202000 */
[--C-:B------:R-:W-:Y:S01]  /*2b70*/  FFMA.FTZ R153, R91, R171, R170.reuse ;  /* 0x000000ab5b997223 */ /* 0x100fe200000100aa */
[----:B------:R-:W-:Y:S01]  /*2b80*/  FADD.FTZ R158, R180, -R83 ;  /* 0x80000053b49e7221 */ /* 0x000fe20000010000 */
[----:B------:R-:W-:Y:S01]  /*2b90*/  FMUL.FTZ R179, R77, R93 ;  /* 0x0000005d4db37220 */ /* 0x000fe20000410000 */
[-CC-:B------:R-:W-:Y:S01]  /*2ba0*/  FFMA.FTZ R89, R89, R171.reuse, R170.reuse ;  /* 0x000000ab59597223 */ /* 0x180fe200000100aa */
[-CC-:B------:R-:W-:Y:S01]  /*2bb0*/  FFMA.FTZ R83, R147, R171.reuse, R170.reuse ;  /* 0x000000ab93537223 */ /* 0x180fe200000100aa */
[----:B------:R-:W-:Y:S01]  /*2bc0*/  FADD.FTZ R182, R182, -R155 ;  /* 0x8000009bb6b67221 */ /* 0x000fe20000010000 */
[----:B------:R-:W-:Y:S01]  /*2bd0*/  FMUL.FTZ R80, R179, R80 ;  /* 0x00000050b3507220 */ /* 0x000fe20000410000 */
[----:B------:R-:W-:Y:S01]  /*2be0*/  FADD.FTZ R184, R184, -R157 ;  /* 0x8000009db8b87221 */ /* 0x000fe20000010000 */
[-CC-:B0-----:R-:W-:Y:S01]  /*2bf0*/  FFMA.FTZ R81, R181, R171.reuse, R170.reuse ;  /* 0x000000abb5517223 */ /* 0x181fe200000100aa */
[--C-:B------:R-:W-:Y:S01]  /*2c00*/  FFMA.FTZ R95, R95, R171, R170.reuse ;  /* 0x000000ab5f5f7223 */ /* 0x100fe200000100aa */
[----:B------:R0:W-:Y:S01]  /*2c10*/  F2F.BF16.F32 R91, R80 ;  /* 0x00000050005b7304 */ /* 0x0001e20000202000 */
[----:B------:R-:W-:Y:S01]  /*2c20*/  FADD.FTZ R150, R150, -R153 ;  /* 0x8000009996967221 */ /* 0x000fe20000010000 */
[----:B------:R-:W-:Y:S01]  /*2c30*/  FADD.FTZ R172, R90, -R81 ;  /* 0x800000515aac7221 */ /* 0x000fe20000010000 */
[----:B------:R-:W-:Y:S01]  /*2c40*/  FADD.FTZ R168, R94, -R89 ;  /* 0x800000595ea87221 */ /* 0x000fe20000010000 */
[C---:B------:R-:W-:Y:S01]  /*2c50*/  FMUL.FTZ R81, R143.reuse, R156 ;  /* 0x0000009c8f517220 */ /* 0x040fe20000410000 */
[----:B------:R-:W-:Y:S01]  /*2c60*/  FADD.FTZ R148, R148, -R83 ;  /* 0x8000005394947221 */ /* 0x000fe20000010000 */
[----:B------:R-:W-:Y:S01]  /*2c70*/  SHF.L.U32 R94, R124, 0x10, RZ ;  /* 0x000000107c5e7819 */ /* 0x000fe200000006ff */
[C---:B------:R-:W-:Y:S01]  /*2c80*/  FMUL.FTZ R83, R143.reuse, R184 ;  /* 0x000000b88f537220 */ /* 0x040fe20000410000 */
[----:B------:R1:W2:Y:S01]  /*2c90*/  F2F.BF16.F32 R152, R82 ;  /* 0x0000005200987304 */ /* 0x0002a20000202000 */
[C---:B0-----:R-:W-:Y:S01]  /*2ca0*/  FMUL.FTZ R80, R143.reuse, R154 ;  /* 0x0000009a8f507220 */ /* 0x041fe20000410000 */
[----:B------:R-:W-:Y:S01]  /*2cb0*/  FADD.FTZ R190, R86, -R95 ;  /* 0x8000005f56be7221 */ /* 0x000fe20000010000 */
[----:B------:R-:W-:Y:S01]  /*2cc0*/  SHF.L.U32 R89, R128, 0x10, RZ ;  /* 0x0000001080597819 */ /* 0x000fe200000006ff */
[----:B------:R-:W-:Y:S01]  /*2cd0*/  FMUL.FTZ R86, R143, R150 ;  /* 0x000000968f567220 */ /* 0x000fe20000410000 */
[----:B------:R-:W-:Y:S01]  /*2ce0*/  FMUL.FTZ R181, R80, R93 ;  /* 0x0000005d50b57220 */ /* 0x000fe20000410000 */
[--C-:B------:R-:W-:Y:S01]  /*2cf0*/  FFMA.FTZ R151, R151, R171, R170.reuse ;  /* 0x000000ab97977223 */ /* 0x100fe200000100aa */
[----:B------:R-:W-:Y:S01]  /*2d00*/  SHF.L.U32 R147, R125, 0x10, RZ ;  /* 0x000000107d937819 */ /* 0x000fe200000006ff */
[-C--:B------:R-:W-:Y:S01]  /*2d10*/  FMUL.FTZ R177, R83, R93.reuse ;  /* 0x0000005d53b17220 */ /* 0x080fe20000410000 */
[----:B-1----:R-:W-:Y:S01]  /*2d20*/  FMUL.FTZ R82, R143, R182 ;  /* 0x000000b68f527220 */ /* 0x002fe20000410000 */
[-C--:B------:R-:W-:Y:S01]  /*2d30*/  FMUL.FTZ R182, R81, R93.reuse ;  /* 0x0000005d51b67220 */ /* 0x080fe20000410000 */
[----:B------:R-:W-:Y:S01]  /*2d40*/  SHF.L.U32 R146, R129, 0x10, RZ ;  /* 0x0000001081927819 */ /* 0x000fe200000006ff */
[----:B------:R-:W-:Y:S01]  /*2d50*/  FMUL.FTZ R94, R181, R94 ;  /* 0x0000005eb55e7220 */ /* 0x000fe20000410000 */
[-C--:B------:R-:W-:Y:S01]  /*2d60*/  FMUL.FTZ R176, R82, R93.reuse ;  /* 0x0000005d52b07220 */ /* 0x080fe20000410000 */
[----:B------:R-:W-:Y:S01]  /*2d70*/  SHF.L.U32 R95, R123, 0x10, RZ ;  /* 0x000000107b5f7819 */ /* 0x000fe200000006ff */
[----:B------:R-:W-:Y:S01]  /*2d80*/  FMUL.FTZ R184, R86, R93 ;  /* 0x0000005d56b87220 */ /* 0x000fe20000410000 */
[----:B------:R-:W-:Y:S01]  /*2d90*/  FMUL.FTZ R89, R182, R89 ;  /* 0x00000059b6597220 */ /* 0x000fe20000410000 */
[----:B------:R-:W-:Y:S01]  /*2da0*/  FADD.FTZ R188, R88, -R151 ;  /* 0x8000009758bc7221 */ /* 0x000fe20000010000 */
[----:B------:R-:W-:Y:S01]  /*2db0*/  FMUL.FTZ R147, R176, R147 ;  /* 0x00000093b0937220 */ /* 0x000fe20000410000 */
[----:B------:R-:W-:Y:S01]  /*2dc0*/  FMUL.FTZ R146, R177, R146 ;  /* 0x00000092b1927220 */ /* 0x000fe20000410000 */
[----:B------:R-:W0:Y:S01]  /*2dd0*/  LDC.64 R150, c[0x0][0x390] ;  /* 0x0000e400ff967b82 */ /* 0x000e220000000a00 */
[----:B------:R1:W-:Y:S01]  /*2de0*/  F2F.BF16.F32 R157, R94 ;  /* 0x0000005e009d7304 */ /* 0x0003e20000202000 */
[----:B------:R-:W-:Y:S01]  /*2df0*/  FMUL.FTZ R88, R184, R95 ;  /* 0x0000005fb8587220 */ /* 0x000fe20000410000 */
[----:B------:R-:W-:Y:S01]  /*2e00*/  FFMA.FTZ R87, R87, R171, R170 ;  /* 0x000000ab57577223 */ /* 0x000fe200000100aa */
[----:B--2---:R-:W-:Y:S01]  /*2e10*/  PRMT R155, R85, 0x5410, R152 ;  /* 0x00005410559b7816 */ /* 0x004fe20000000098 */
[----:B------:R-:W-:Y:S01]  /*2e20*/  IMAD.WIDE.U32 R90, R91, 0x10000, RZ ;  /* 0x000100005b5a7825 */ /* 0x000fe200078e00ff */
[----:B------:R-:W-:-:S03]  /*2e30*/  SHF.L.U32 R85, R117, 0x10, RZ ;  /* 0x0000001075557819 */ /* 0x000fc600000006ff */
[----:B------:R-:W-:Y:S01]  /*2e40*/  FADD.FTZ R194, R84, -R87 ;  /* 0x8000005754c27221 */ /* 0x000fe20000010000 */
[C---:B------:R-:W-:Y:S01]  /*2e50*/  FMUL.FTZ R87, R143.reuse, R168 ;  /* 0x000000a88f577220 */ /* 0x040fe20000410000 */
[----:B------:R-:W-:Y:S01]  /*2e60*/  F2F.BF16.F32 R89, R89 ;  /* 0x0000005900597304 */ /* 0x000fe20000202000 */
[----:B-1----:R-:W1:Y:S01]  /*2e70*/  LDC.64 R94, c[0x0][0x478] ;  /* 0x00011e00ff5e7b82 */ /* 0x002e620000000a00 */
[----:B------:R-:W-:Y:S01]  /*2e80*/  FMUL.FTZ R84, R143, R158 ;  /* 0x0000009e8f547220 */ /* 0x000fe20000410000 */
[----:B------:R-:W-:Y:S01]  /*2e90*/  FMUL.FTZ R180, R87, R93 ;  /* 0x0000005d57b47220 */ /* 0x000fe20000410000 */
[----:B------:R-:W-:Y:S02]  /*2ea0*/  SHF.L.U32 R156, R116, 0x10, RZ ;  /* 0x00000010749c7819 */ /* 0x000fe400000006ff */
[----:B------:R-:W-:Y:S01]  /*2eb0*/  LOP3.LUT R154, R90, R149, RZ, 0xfc, !PT ;  /* 0x000000955a9a7212 */ /* 0x000fe200078efcff */
[----:B------:R-:W-:Y:S01]  /*2ec0*/  FMUL.FTZ R158, R180, R85 ;  /* 0x00000055b49e7220 */ /* 0x000fe20000410000 */
[----:B------:R-:W-:Y:S01]  /*2ed0*/  F2F.BF16.F32 R147, R147 ;  /* 0x0000009300937304 */ /* 0x000fe20000202000 */
[C---:B------:R-:W-:Y:S01]  /*2ee0*/  FMUL.FTZ R85, R143.reuse, R148 ;  /* 0x000000948f557220 */ /* 0x040fe20000410000 */
[----:B------:R-:W-:Y:S01]  /*2ef0*/  FMUL.FTZ R90, R143, R190 ;  /* 0x000000be8f5a7220 */ /* 0x000fe20000410000 */
[----:B------:R-:W-:Y:S01]  /*2f00*/  LOP3.LUT R155, R155, R91, RZ, 0xfc, !PT ;  /* 0x0000005b9b9b7212 */ /* 0x000fe200078efcff */
[-C--:B------:R-:W-:Y:S01]  /*2f10*/  FMUL.FTZ R186, R84, R93.reuse ;  /* 0x0000005d54ba7220 */ /* 0x080fe20000410000 */
[-C--:B------:R-:W-:Y:S01]  /*2f20*/  FMUL.FTZ R185, R85, R93.reuse ;  /* 0x0000005d55b97220 */ /* 0x080fe20000410000 */
[----:B------:R-:W-:Y:S01]  /*2f30*/  FMUL.FTZ R183, R90, R93 ;  /* 0x0000005d5ab77220 */ /* 0x000fe20000410000 */
[----:B0-----:R-:W-:Y:S01]  /*2f40*/  IMAD.WIDE.U32 R148, R169, 0x8, R150 ;  /* 0x00000008a9947825 */ /* 0x001fe200078e0096 */
[----:B------:R-:W0:Y:S01]  /*2f50*/  F2F.BF16.F32 R146, R146 ;  /* 0x0000009200927304 */ /* 0x000e220000202000 */
[----:B------:R-:W-:-:S07]  /*2f60*/  SHF.L.U32 R159, R122, 0x10, RZ ;  /* 0x000000107a9f7819 */ /* 0x000fce00000006ff */
[----:B------:R2:W-:Y:S01]  /*2f70*/  F2F.BF16.F32 R192, R88 ;  /* 0x0000005800c07304 */ /* 0x0005e20000202000 */
[----:B------:R-:W3:Y:S01]  /*2f80*/  LDG.E.64 R148, desc[UR8][R148.64] ;  /* 0x0000000894947981 */ /* 0x000ee2000c1e1b00 */
[----:B------:R-:W-:Y:S01]  /*2f90*/  FMUL.FTZ R91, R143, R194 ;  /* 0x000000c28f5b7220 */ /* 0x000fe20000410000 */
[----:B------:R-:W-:Y:S01]  /*2fa0*/  FMUL.FTZ R159, R186, R159 ;  /* 0x0000009fba9f7220 */ /* 0x000fe20000410000 */
[----:B0-----:R-:W-:-:S04]  /*2fb0*/  PRMT R153, R147, 0x5410, R146 ;  /* 0x0000541093997816 */ /* 0x001fc80000000092 */
[----:B------:R0:W4:Y:S01]  /*2fc0*/  F2F.BF16.F32 R193, R158 ;  /* 0x0000009e00c17304 */ /* 0x0001220000202000 */
[----:B--2---:R-:W-:Y:S01]  /*2fd0*/  IMAD.WIDE.U32 R88, R89, 0x10000, RZ ;  /* 0x0001000059587825 */ /* 0x004fe200078e00ff */
[----:B------:R-:W2:Y:S02]  /*2fe0*/  LDC.64 R146, c[0x0][0x468] ;  /* 0x00011a00ff927b82 */ /* 0x000ea40000000a00 */
[----:B------:R-:W-:Y:S01]  /*2ff0*/  LOP3.LUT R152, R88, R157, RZ, 0xfc, !PT ;  /* 0x0000009d58987212 */ /* 0x000fe200078efcff */
[----:B------:R-:W-:Y:S01]  /*3000*/  FMUL.FTZ R88, R185, R156 ;  /* 0x0000009cb9587220 */ /* 0x000fe20000410000 */
[----:B-1----:R-:W-:Y:S01]  /*3010*/  IMAD.WIDE.U32 R156, R169, 0x10, R94 ;  /* 0x00000010a99c7825 */ /* 0x002fe200078e005e */
[----:B------:R-:W-:-:S03]  /*3020*/  LOP3.LUT R153, R153, R89, RZ, 0xfc, !PT ;  /* 0x0000005999997212 */ /* 0x000fc600078efcff */
[----:B------:R-:W-:Y:S01]  /*3030*/  FMUL.FTZ R89, R143, R188 ;  /* 0x000000bc8f597220 */ /* 0x000fe20000410000 */
[----:B0-----:R-:W-:Y:S01]  /*3040*/  SHF.L.U32 R158, R121, 0x10, RZ ;  /* 0x00000010799e7819 */ /* 0x001fe200000006ff */
[----:B------:R0:W1:Y:S01]  /*3050*/  F2F.BF16.F32 R190, R88 ;  /* 0x0000005800be7304 */ /* 0x0000620000202000 */
[----:B------:R5:W-:Y:S01]  /*3060*/  STG.E.128 desc[UR8][R156.64], R76 ;  /* 0x0000004c9c007986 */ /* 0x000be2000c101d08 */
[-C--:B------:R-:W-:Y:S01]  /*3070*/  FMUL.FTZ R188, R89, R93.reuse ;  /* 0x0000005d59bc7220 */ /* 0x080fe20000410000 */
[----:B------:R-:W-:Y:S01]  /*3080*/  SHF.L.U32 R194, R115, 0x10, RZ ;  /* 0x0000001073c27819 */ /* 0x000fe200000006ff */
[----:B------:R-:W-:Y:S01]  /*3090*/  FMUL.FTZ R189, R183, R158 ;  /* 0x0000009eb7bd7220 */ /* 0x000fe20000410000 */
[----:B------:R-:W-:-:S03]  /*30a0*/  FMUL.FTZ R187, R91, R93 ;  /* 0x0000005d5bbb7220 */ /* 0x000fc60000410000 */
[----:B------:R-:W-:Y:S01]  /*30b0*/  F2F.BF16.F32 R191, R159 ;  /* 0x0000009f00bf7304 */ /* 0x000fe20000202000 */
[----:B0-----:R-:W-:Y:S01]  /*30c0*/  FMUL.FTZ R88, R143, R172 ;  /* 0x000000ac8f587220 */ /* 0x001fe20000410000 */
[----:B------:R-:W-:Y:S01]  /*30d0*/  FMUL.FTZ R194, R187, R194 ;  /* 0x000000c2bbc27220 */ /* 0x000fe20000410000 */
[----:B-----5:R-:W-:-:S05]  /*30e0*/  SHF.L.U32 R79, R114, 0x10, RZ ;  /* 0x00000010724f7819 */ /* 0x020fca00000006ff */
[----:B------:R0:W-:Y:S01]  /*30f0*/  F2F.BF16.F32 R197, R189 ;  /* 0x000000bd00c57304 */ /* 0x0001e20000202000 */
[----:B------:R-:W-:Y:S01]  /*3100*/  SHF.L.U32 R78, R120, 0x10, RZ ;  /* 0x00000010784e7819 */ /* 0x000fe200000006ff */
[----:B------:R-:W-:Y:S01]  /*3110*/  FMUL.FTZ R196, R188, R79 ;  /* 0x0000004fbcc47220 */ /* 0x000fe20000410000 */
[----:B0-----:R-:W-:-:S05]  /*3120*/  FMUL.FTZ R189, R88, R93 ;  /* 0x0000005d58bd7220 */ /* 0x001fca0000410000 */
[----:B------:R0:W5:Y:S01]  /*3130*/  F2F.BF16.F32 R198, R194 ;  /* 0x000000c200c67304 */ /* 0x0001620000202000 */
[----:B--2---:R-:W-:-:S07]  /*3140*/  IMAD.WIDE.U32 R168, R169, 0x8, R146 ;  /* 0x00000008a9a87825 */ /* 0x004fce00078e0092 */
[----:B------:R-:W2:Y:S01]  /*3150*/  F2F.BF16.F32 R196, R196 ;  /* 0x000000c400c47304 */ /* 0x000ea20000202000 */
[----:B0-----:R-:W-:Y:S01]  /*3160*/  FMUL.FTZ R194, R189, R78 ;  /* 0x0000004ebdc27220 */ /* 0x001fe20000410000 */
[C---:B------:R-:W-:Y:S01]  /*3170*/  IMAD.WIDE.U32 R158, R173.reuse, 0x8, R150 ;  /* 0x00000008ad9e7825 */ /* 0x040fe200078e0096 */
[----:B------:R1:W-:Y:S01]  /*3180*/  STG.E.64 desc[UR8][R168.64], R154 ;  /* 0x0000009aa8007986 */ /* 0x0003e2000c101b08 */
[----:B----4-:R-:W-:Y:S02]  /*3190*/  PRMT R193, R192, 0x5410, R193 ;  /* 0x00005410c0c17816 */ /* 0x010fe400000000c1 */
[C---:B------:R-:W-:Y:S01]  /*31a0*/  IMAD.WIDE.U32 R76, R173.reuse, 0x10, R94 ;  /* 0x00000010ad4c7825 */ /* 0x040fe200078e005e */
[----:B------:R0:W4:Y:S01]  /*31b0*/  LDG.E.64 R156, desc[UR8][R158.64] ;  /* 0x000000089e9c7981 */ /* 0x000122000c1e1b00 */
[----:B------:R-:W0:Y:S02]  /*31c0*/  F2F.BF16.F32 R195, R194 ;  /* 0x000000c200c37304 */ /* 0x000e240000202000 */
[----:B------:R-:W-:Y:S01]  /*31d0*/  IMAD.WIDE.U32 R172, R173, 0x8, R146 ;  /* 0x00000008adac7825 */ /* 0x000fe200078e0092 */
[----:B------:R2:W-:Y:S03]  /*31e0*/  STG.E.128 desc[UR8][R76.64], R80 ;  /* 0x000000504c007986 */ /* 0x0005e6000c101d08 */
[----:B-1----:R-:W-:Y:S01]  /*31f0*/  IMAD.WIDE.U32 R154, R190, 0x10000, RZ ;  /* 0x00010000be9a7825 */ /* 0x002fe200078e00ff */
[----:B------:R1:W-:Y:S01]  /*3200*/  STG.E.64 desc[UR8][R172.64], R152 ;  /* 0x00000098ac007986 */ /* 0x0003e2000c101b08 */
[----:B-----5:R-:W-:-:S02]  /*3210*/  PRMT R197, R197, 0x5410, R198 ;  /* 0x00005410c5c57816 */ /* 0x020fc400000000c6 */
[----:B------:R-:W-:-:S04]  /*3220*/  IMAD.WIDE.U32 R168, R145, 0x8, R150 ;  /* 0x0000000891a87825 */ /* 0x000fc800078e0096 */
[----:B------:R-:W-:Y:S01]  /*3230*/  IMAD.WIDE.U32 R78, R145, 0x10, R94 ;  /* 0x00000010914e7825 */ /* 0x000fe200078e005e */
[----:B--2---:R-:W-:-:S03]  /*3240*/  LOP3.LUT R77, R193, R155, RZ, 0xfc, !PT ;  /* 0x0000009bc14d7212 */ /* 0x004fc600078efcff */
[----:B------:R-:W-:Y:S01]  /*3250*/  IMAD.WIDE.U32 R82, R145, 0x8, R146 ;  /* 0x0000000891527825 */ /* 0x000fe200078e0092 */
[----:B------:R-:W-:Y:S01]  /*3260*/  LOP3.LUT R76, R154, R191, RZ, 0xfc, !PT ;  /* 0x000000bf9a4c7212 */ /* 0x000fe200078efcff */
[----:B------:R-:W2:Y:S02]  /*3270*/  LDG.E.64 R80, desc[UR8][R168.64] ;  /* 0x00000008a8507981 */ /* 0x000ea4000c1e1b00 */
[----:B------:R-:W-:-:S04]  /*3280*/  IMAD.WIDE.U32 R154, R196, 0x10000, RZ ;  /* 0x00010000c49a7825 */ /* 0x000fc800078e00ff */
[----:B-1----:R-:W-:Y:S01]  /*3290*/  IMAD.WIDE.U32 R152, R144, 0x8, R150 ;  /* 0x0000000890987825 */ /* 0x002fe200078e0096 */
[----:B------:R-:W-:Y:S01]  /*32a0*/  LOP3.LUT R155, R197, R155, RZ, 0xfc, !PT ;  /* 0x0000009bc59b7212 */ /* 0x000fe200078efcff */
[----:B------:R1:W-:Y:S01]  /*32b0*/  STG.E.128 desc[UR8][R78.64], R84 ;  /* 0x000000544e007986 */ /* 0x0003e2000c101d08 */
[----:B0-----:R-:W-:Y:S01]  /*32c0*/  LOP3.LUT R154, R154, R195, RZ, 0xfc, !PT ;  /* 0x000000c39a9a7212 */ /* 0x001fe200078efcff */
[C---:B------:R-:W-:Y:S02]  /*32d0*/  IMAD.WIDE.U32 R158, R144.reuse, 0x10, R94 ;  /* 0x00000010909e7825 */ /* 0x040fe400078e005e */
[----:B------:R0:W-:Y:S02]  /*32e0*/  STG.E.64 desc[UR8][R82.64], R76 ;  /* 0x0000004c52007986 */ /* 0x0001e4000c101b08 */
[----:B------:R-:W-:Y:S02]  /*32f0*/  IMAD.WIDE.U32 R144, R144, 0x8, R146 ;  /* 0x0000000890907825 */ /* 0x000fe400078e0092 */
[----:B------:R-:W5:Y:S02]  /*3300*/  LDG.E.64 R152, desc[UR8][R152.64] ;  /* 0x0000000898987981 */ /* 0x000f64000c1e1b00 */
[----:B------:R-:W-:-:S02]  /*3310*/  IMAD.WIDE.U32 R150, R142, 0x8, R150 ;  /* 0x000000088e967825 */ /* 0x000fc400078e0096 */
[----:B------:R-:W-:Y:S04]  /*3320*/  STG.E.128 desc[UR8][R158.64], R88 ;  /* 0x000000589e007986 */ /* 0x000fe8000c101d08 */
[----:B------:R0:W-:Y:S04]  /*3330*/  STG.E.64 desc[UR8][R144.64], R154 ;  /* 0x0000009a90007986 */ /* 0x0001e8000c101b08 */
[----:B-1----:R1:W5:Y:S01]  /*3340*/  LDG.E.64 R84, desc[UR8][R150.64] ;  /* 0x0000000896547981 */ /* 0x002362000c1e1b00 */
[-CC-:B------:R-:W-:Y:S01]  /*3350*/  FFMA.FTZ R166, R166, R171.reuse, R170.reuse ;  /* 0x000000aba6a67223 */ /* 0x180fe200000100aa */
[----:B------:R-:W-:-:S03]  /*3360*/  FFMA.FTZ R167, R167, R171, R170 ;  /* 0x000000aba7a77223 */ /* 0x000fc600000100aa */
[----:B------:R-:W-:Y:S01]  /*3370*/  FADD.FTZ R78, R165, -R166 ;  /* 0x800000a6a54e7221 */ /* 0x000fe20000010000 */
[----:B------:R-:W-:Y:S01]  /*3380*/  FADD.FTZ R164, R164, -R167 ;  /* 0x800000a7a4a47221 */ /* 0x000fe20000010000 */
[----:B0-----:R-:W-:Y:S02]  /*3390*/  FFMA.FTZ R76, R163, R171, R170 ;  /* 0x000000aba34c7223 */ /* 0x001fe400000100aa */
[----:B------:R-:W-:Y:S01]  /*33a0*/  FMUL.FTZ R78, R143, R78 ;  /* 0x0000004e8f4e7220 */ /* 0x000fe20000410000 */
[----:B------:R-:W-:Y:S01]  /*33b0*/  SHF.L.U32 R77, R119, 0x10, RZ ;  /* 0x00000010774d7819 */ /* 0x000fe200000006ff */
[----:B------:R-:W-:Y:S01]  /*33c0*/  FMUL.FTZ R79, R143, R164 ;  /* 0x000000a48f4f7220 */ /* 0x000fe20000410000 */
[----:B------:R-:W-:Y:S01]  /*33d0*/  FADD.FTZ R76, R161, -R76 ;  /* 0x8000004ca14c7221 */ /* 0x000fe20000010000 */
[----:B------:R-:W-:Y:S01]  /*33e0*/  FMUL.FTZ R166, R78, R93 ;  /* 0x0000005d4ea67220 */ /* 0x000fe20000410000 */
[----:B------:R-:W-:Y:S01]  /*33f0*/  FFMA.FTZ R171, R162, R171, R170 ;  /* 0x000000aba2ab7223 */ /* 0x000fe200000100aa */
[----:B------:R-:W-:Y:S01]  /*3400*/  SHF.L.U32 R82, R113, 0x10, RZ ;  /* 0x0000001071527819 */ /* 0x000fe200000006ff */
[----:B-1----:R-:W-:Y:S01]  /*3410*/  FMUL.FTZ R151, R79, R93 ;  /* 0x0000005d4f977220 */ /* 0x002fe20000410000 */
[----:B------:R-:W-:Y:S01]  /*3420*/  FMUL.FTZ R86, R166, R77 ;  /* 0x0000004da6567220 */ /* 0x000fe20000410000 */
[----:B------:R-:W-:Y:S01]  /*3430*/  FMUL.FTZ R77, R143, R76 ;  /* 0x0000004c8f4d7220 */ /* 0x000fe20000410000 */
[----:B------:R-:W-:Y:S01]  /*3440*/  FADD.FTZ R76, R160, -R171 ;  /* 0x800000aba04c7221 */ /* 0x000fe20000010000 */
[----:B------:R-:W-:Y:S01]  /*3450*/  FMUL.FTZ R87, R151, R82 ;  /* 0x0000005297577220 */ /* 0x000fe20000410000 */
[----:B------:R-:W-:Y:S01]  /*3460*/  SHF.L.U32 R82, R112, 0x10, RZ ;  /* 0x0000001070527819 */ /* 0x000fe200000006ff */
[----:B------:R-:W-:Y:S01]  /*3470*/  FMUL.FTZ R145, R77, R93 ;  /* 0x0000005d4d917220 */ /* 0x000fe20000410000 */
[----:B------:R-:W-:Y:S01]  /*3480*/  FMUL.FTZ R76, R143, R76 ;  /* 0x0000004c8f4c7220 */ /* 0x000fe20000410000 */
[----:B------:R-:W-:-:S02]  /*3490*/  SHF.L.U32 R83, R118, 0x10, RZ ;  /* 0x0000001076537819 */ /* 0x000fc400000006ff */
[----:B------:R-:W-:Y:S01]  /*34a0*/  FMUL.FTZ R91, R145, R82 ;  /* 0x00000052915b7220 */ /* 0x000fe20000410000 */
[----:B------:R-:W-:Y:S01]  /*34b0*/  FMUL.FTZ R90, R76, R93 ;  /* 0x0000005d4c5a7220 */ /* 0x000fe20000410000 */
[----:B------:R-:W-:Y:S03]  /*34c0*/  F2F.BF16.F32 R86, R86 ;  /* 0x0000005600567304 */ /* 0x000fe60000202000 */
[----:B------:R-:W-:-:S05]  /*34d0*/  FMUL.FTZ R89, R90, R83 ;  /* 0x000000535a597220 */ /* 0x000fca0000410000 */
[----:B------:R-:W0:Y:S08]  /*34e0*/  F2F.BF16.F32 R82, R91 ;  /* 0x0000005b00527304 */ /* 0x000e300000202000 */
[----:B------:R-:W1:Y:S08]  /*34f0*/  F2F.BF16.F32 R87, R87 ;  /* 0x0000005700577304 */ /* 0x000e700000202000 */
[----:B------:R-:W1:Y:S01]  /*3500*/  F2F.BF16.F32 R89, R89 ;  /* 0x0000005900597304 */ /* 0x000e620000202000 */
[----:B0-----:R-:W-:Y:S01]  /*3510*/  IMAD.WIDE.U32 R82, R82, 0x10000, RZ ;  /* 0x0001000052527825 */ /* 0x001fe200078e00ff */
[----:B-1----:R-:W-:-:S03]  /*3520*/  PRMT R93, R86, 0x5410, R87 ;  /* 0x00005410565d7816 */ /* 0x002fc60000000057 */
[----:B------:R-:W-:Y:S01]  /*3530*/  IMAD.WIDE.U32 R94, R142, 0x10, R94 ;  /* 0x000000108e5e7825 */ /* 0x000fe200078e005e */
[----:B------:R-:W-:-:S03]  /*3540*/  LOP3.LUT R83, R93, R83, RZ, 0xfc, !PT ;  /* 0x000000535d537212 */ /* 0x000fc600078efcff */
[----:B------:R-:W-:Y:S01]  /*3550*/  IMAD.WIDE.U32 R142, R142, 0x8, R146 ;  /* 0x000000088e8e7825 */ /* 0x000fe200078e0092 */
[----:B------:R-:W-:Y:S01]  /*3560*/  LOP3.LUT R82, R82, R89, RZ, 0xfc, !PT ;  /* 0x0000005952527212 */ /* 0x000fe200078efcff */
[----:B------:R0:W-:Y:S04]  /*3570*/  STG.E.128 desc[UR8][R94.64], R76 ;  /* 0x0000004c5e007986 */ /* 0x0001e8000c101d08 */
[----:B------:R1:W-:Y:S01]  /*3580*/  STG.E.64 desc[UR8][R142.64], R82 ;  /* 0x000000528e007986 */ /* 0x0003e2000c101b08 */
[C---:B---3--:R-:W-:Y:S02]  /*3590*/  SHF.L.U32 R87, R148.reuse, 0x10, RZ ;  /* 0x0000001094577819 */ /* 0x048fe400000006ff */
[--C-:B------:R-:W-:Y:S02]  /*35a0*/  SHF.R.U32.HI R88, RZ, 0x10, R149.reuse ;  /* 0x00000010ff587819 */ /* 0x100fe40000011695 */
[----:B------:R-:W-:Y:S01]  /*35b0*/  SHF.R.U64 R86, R148, 0x10, R149 ;  /* 0x0000001094567819 */ /* 0x000fe20000001295 */
[----:B------:R-:W-:Y:S01]  /*35c0*/  FMUL.FTZ R178, R178, R87 ;  /* 0x00000057b2b27220 */ /* 0x000fe20000410000 */
[----:B------:R-:W-:-:S02]  /*35d0*/  SHF.L.U32 R88, R88, 0x10, RZ ;  /* 0x0000001058587819 */ /* 0x000fc400000006ff */
[----:B------:R-:W-:-:S03]  /*35e0*/  SHF.L.U32 R86, R86, 0x10, RZ ;  /* 0x0000001056567819 */ /* 0x000fc600000006ff */
[----:B------:R-:W-:Y:S02]  /*35f0*/  FMUL.FTZ R175, R175, R88 ;  /* 0x00000058afaf7220 */ /* 0x000fe40000410000 */
[----:B------:R-:W-:Y:S01]  /*3600*/  FMUL.FTZ R179, R179, R86 ;  /* 0x00000056b3b37220 */ /* 0x000fe20000410000 */
[----:B------:R-:W-:-:S05]  /*3610*/  SHF.L.U32 R149, R149, 0x10, RZ ;  /* 0x0000001095957819 */ /* 0x000fca00000006ff */
[----:B------:R-:W-:Y:S01]  /*3620*/  FMUL.FTZ R174, R174, R149 ;  /* 0x00000095aeae7220 */ /* 0x000fe20000410000 */
[----:B----4-:R-:W-:-:S05]  /*3630*/  SHF.L.U32 R87, R157, 0x10, RZ ;  /* 0x000000109d577819 */ /* 0x010fca00000006ff */
[----:B------:R-:W-:Y:S01]  /*3640*/  FMUL.FTZ R176, R176, R87 ;  /* 0x00000057b0b07220 */ /* 0x000fe20000410000 */
[C---:B------:R-:W-:Y:S02]  /*3650*/  SHF.L.U32 R86, R156.reuse, 0x10, RZ ;  /* 0x000000109c567819 */ /* 0x040fe400000006ff */
[--C-:B------:R-:W-:Y:S02]  /*3660*/  SHF.R.U64 R89, R156, 0x10, R157.reuse ;  /* 0x000000109c597819 */ /* 0x100fe4000000129d */
[----:B------:R-:W-:Y:S01]  /*3670*/  SHF.R.U32.HI R157, RZ, 0x10, R157 ;  /* 0x00000010ff9d7819 */ /* 0x000fe2000001169d */
[----:B------:R-:W-:Y:S01]  /*3680*/  FMUL.FTZ R156, R181, R86 ;  /* 0x00000056b59c7220 */ /* 0x000fe20000410000 */
[----:B------:R-:W-:Y:S02]  /*3690*/  SHF.L.U32 R89, R89, 0x10, RZ ;  /* 0x0000001059597819 */ /* 0x000fe400000006ff */
[----:B------:R-:W-:Y:S02]  /*36a0*/  SHF.L.U32 R86, R157, 0x10, RZ ;  /* 0x000000109d567819 */ /* 0x000fe400000006ff */
[----:B--2---:R-:W-:-:S02]  /*36b0*/  SHF.R.U64 R88, R80, 0x10, R81 ;  /* 0x0000001050587819 */ /* 0x004fc40000001251 */
[----:B------:R-:W-:Y:S02]  /*36c0*/  SHF.L.U32 R87, R80, 0x10, RZ ;  /* 0x0000001050577819 */ /* 0x000fe400000006ff */
[----:B------:R-:W-:Y:S02]  /*36d0*/  SHF.L.U32 R80, R88, 0x10, RZ ;  /* 0x0000001058507819 */ /* 0x000fe400000006ff */
[----:B------:R-:W-:Y:S01]  /*36e0*/  SHF.L.U32 R91, R81, 0x10, RZ ;  /* 0x00000010515b7819 */ /* 0x000fe200000006ff */
[----:B------:R-:W-:Y:S01]  /*36f0*/  FMUL.FTZ R186, R186, R87 ;  /* 0x00000057baba7220 */ /* 0x000fe20000410000 */
[----:B------:R-:W-:Y:S01]  /*3700*/  SHF.R.U32.HI R81, RZ, 0x10, R81 ;  /* 0x00000010ff517819 */ /* 0x000fe20000011651 */
[----:B------:R-:W-:-:S03]  /*3710*/  FMUL.FTZ R185, R185, R80 ;  /* 0x00000050b9b97220 */ /* 0x000fc60000410000 */
[----:B------:R-:W-:Y:S02]  /*3720*/  SHF.L.U32 R81, R81, 0x10, RZ ;  /* 0x0000001051517819 */ /* 0x000fe400000006ff */
[C-C-:B-----5:R-:W-:Y:S02]  /*3730*/  SHF.R.U64 R87, R152.reuse, 0x10, R153.reuse ;  /* 0x0000001098577819 */ /* 0x160fe40000001299 */
[----:B------:R-:W-:Y:S02]  /*3740*/  SHF.R.U32.HI R158, RZ, 0x10, R153 ;  /* 0x00000010ff9e7819 */ /* 0x000fe40000011699 */
[----:B------:R-:W-:Y:S02]  /*3750*/  SHF.L.U32 R152, R152, 0x10, RZ ;  /* 0x0000001098987819 */ /* 0x000fe400000006ff */
[----:B------:R-:W-:Y:S02]  /*3760*/  SHF.L.U32 R80, R153, 0x10, RZ ;  /* 0x0000001099507819 */ /* 0x000fe400000006ff */
[----:B------:R-:W-:-:S02]  /*3770*/  SHF.L.U32 R87, R87, 0x10, RZ ;  /* 0x0000001057577819 */ /* 0x000fc400000006ff */
[--C-:B------:R-:W-:Y:S02]  /*3780*/  SHF.R.U64 R144, R84, 0x10, R85.reuse ;  /* 0x0000001054907819 */ /* 0x100fe40000001255 */
[----:B------:R-:W-:Y:S02]  /*3790*/  SHF.R.U32.HI R164, RZ, 0x10, R85 ;  /* 0x00000010ffa47819 */ /* 0x000fe40000011655 */
[----:B------:R-:W-:Y:S02]  /*37a0*/  SHF.L.U32 R158, R158, 0x10, RZ ;  /* 0x000000109e9e7819 */ /* 0x000fe400000006ff */
[----:B0-----:R-:W-:Y:S02]  /*37b0*/  SHF.L.U32 R79, R84, 0x10, RZ ;  /* 0x00000010544f7819 */ /* 0x001fe400000006ff */
[----:B------:R-:W-:Y:S02]  /*37c0*/  SHF.L.U32 R85, R85, 0x10, RZ ;  /* 0x0000001055557819 */ /* 0x000fe400000006ff */
[----:B------:R-:W-:-:S02]  /*37d0*/  SHF.L.U32 R144, R144, 0x10, RZ ;  /* 0x0000001090907819 */ /* 0x000fc400000006ff */
        /* <DEDUP_REMOVED lines=14> */
.L_x_3580:
[----:B------:R-:W-:-:S04]  /*38c0*/  UISETP.NE.U32.AND UP0, UPT, UR14, URZ, UPT ;  /* 0x000000ff0e00728c */ /* 0x000fc8000bf05070 */
[----:B------:R-:W-:-:S09]  /*38d0*/  UISETP.NE.AND.EX UP0, UPT, UR15, URZ, UPT, UP0 ;  /* 0x000000ff0f00728c */ /* 0x000fd2000bf05300 */
[----:B------:R-:W-:Y:S05]  /*38e0*/  BRA.U UP0, `(.L_x_3583) ;  /* 0x0000000d00a47547 */ /* 0x000fea000b800000 */
[-CC-:B------:R-:W-:Y:S01]  /*38f0*/  FFMA.FTZ R179, R179, R171.reuse, R170.reuse ;  /* 0x000000abb3b37223 */ /* 0x180fe200000100aa */
[-CC-:B------:R-:W-:Y:S01]  /*3900*/  FFMA.FTZ R177, R177, R171.reuse, R170.reuse ;  /* 0x000000abb1b17223 */ /* 0x180fe200000100aa */
[-CC-:B------:R-:W-:Y:S01]  /*3910*/  FFMA.FTZ R85, R85, R171.reuse, R170.reuse ;  /* 0x000000ab55557223 */ /* 0x180fe200000100aa */
[----:B------:R-:W-:Y:S01]  /*3920*/  SHF.L.U32 R77, R131, 0x10, RZ ;  /* 0x00000010834d7819 */ /* 0x000fe200000006ff */
[----:B------:R-:W-:Y:S01]  /*3930*/  FADD.FTZ R154, R158, -R179 ;  /* 0x800000b39e9a7221 */ /* 0x000fe20000010000 */
[----:B------:R-:W-:Y:S01]  /*3940*/  FADD.FTZ R174, R156, -R177 ;  /* 0x800000b19cae7221 */ /* 0x000fe20000010000 */
[-C--:B------:R-:W-:Y:S01]  /*3950*/  FFMA.FTZ R159, R159, R171.reuse, R170 ;  /* 0x000000ab9f9f7223 */ /* 0x080fe200000100aa */
[----:B------:R-:W-:Y:S01]  /*3960*/  FADD.FTZ R152, R152, -R85 ;  /* 0x8000005598987221 */ /* 0x000fe20000010000 */
[C---:B------:R-:W-:Y:S01]  /*3970*/  FFMA.FTZ R154, R143.reuse, R154, R59 ;  /* 0x0000009a8f9a7223 */ /* 0x040fe2000001003b */
[----:B------:R-:W-:Y:S01]  /*3980*/  FFMA.FTZ R174, R143, R174, R58 ;  /* 0x000000ae8fae7223 */ /* 0x000fe2000001003a */
[----:B------:R-:W-:Y:S01]  /*3990*/  FADD.FTZ R78, R146, -R159 ;  /* 0x8000009f924e7221 */ /* 0x000fe20000010000 */
[--C-:B------:R-:W-:Y:S01]  /*39a0*/  FFMA.FTZ R155, R155, R171, R170.reuse ;  /* 0x000000ab9b9b7223 */ /* 0x100fe200000100aa */
[----:B------:R-:W-:Y:S01]  /*39b0*/  FMUL.FTZ R154, R154, R93 ;  /* 0x0000005d9a9a7220 */ /* 0x000fe20000410000 */
[----:B------:R-:W-:Y:S01]  /*39c0*/  FFMA.FTZ R157, R157, R171, R170 ;  /* 0x000000ab9d9d7223 */ /* 0x000fe200000100aa */
[----:B------:R-:W-:Y:S01]  /*39d0*/  FMUL.FTZ R174, R174, R93 ;  /* 0x0000005daeae7220 */ /* 0x000fe20000410000 */
[----:B------:R-:W-:Y:S01]  /*39e0*/  FFMA.FTZ R152, R143, R152, R56 ;  /* 0x000000988f987223 */ /* 0x000fe20000010038 */
[----:B------:R-:W-:Y:S01]  /*39f0*/  FMUL.FTZ R76, R77, R154 ;  /* 0x0000009a4d4c7220 */ /* 0x000fe20000410000 */
[----:B------:R-:W-:Y:S01]  /*3a00*/  SHF.L.U32 R77, R127, 0x10, RZ ;  /* 0x000000107f4d7819 */ /* 0x000fe200000006ff */
[----:B------:R-:W-:Y:S01]  /*3a10*/  FFMA.FTZ R78, R143, R78, R57 ;  /* 0x0000004e8f4e7223 */ /* 0x000fe20000010039 */
[-CC-:B------:R-:W-:Y:S01]  /*3a20*/  FFMA.FTZ R153, R153, R171.reuse, R170.reuse ;  /* 0x000000ab99997223 */ /* 0x180fe200000100aa */
[----:B------:R-:W-:Y:S01]  /*3a30*/  FADD.FTZ R155, R182, -R155 ;  /* 0x8000009bb69b7221 */ /* 0x000fe20000010000 */
[----:B------:R-:W-:Y:S01]  /*3a40*/  SHF.L.U32 R81, R126, 0x10, RZ ;  /* 0x000000107e517819 */ /* 0x000fe200000006ff */
[----:B------:R-:W-:Y:S01]  /*3a50*/  FADD.FTZ R184, R184, -R157 ;  /* 0x8000009db8b87221 */ /* 0x000fe20000010000 */
[----:B------:R-:W-:Y:S01]  /*3a60*/  FFMA.FTZ R175, R175, R171, R170 ;  /* 0x000000abafaf7223 */ /* 0x000fe200000100aa */
[----:B------:R-:W-:Y:S01]  /*3a70*/  FMUL.FTZ R77, R77, R174 ;  /* 0x000000ae4d4d7220 */ /* 0x000fe20000410000 */
[-C--:B------:R-:W-:Y:S01]  /*3a80*/  FMUL.FTZ R152, R152, R93.reuse ;  /* 0x0000005d98987220 */ /* 0x080fe20000410000 */
[----:B------:R-:W-:Y:S01]  /*3a90*/  SHF.L.U32 R82, R130, 0x10, RZ ;  /* 0x0000001082527819 */ /* 0x000fe200000006ff */
[----:B------:R-:W-:Y:S01]  /*3aa0*/  FMUL.FTZ R179, R78, R93 ;  /* 0x0000005d4eb37220 */ /* 0x000fe20000410000 */
[----:B------:R-:W-:Y:S01]  /*3ab0*/  FADD.FTZ R146, R176, -R153 ;  /* 0x80000099b0927221 */ /* 0x000fe20000010000 */
[C---:B------:R-:W-:Y:S01]  /*3ac0*/  FFMA.FTZ R176, R143.reuse, R155, R62 ;  /* 0x0000009b8fb07223 */ /* 0x040fe2000001003e */
[----:B------:R0:W-:Y:S01]  /*3ad0*/  F2F.BF16.F32 R80, R76 ;  /* 0x0000004c00507304 */ /* 0x0001e20000202000 */
[----:B------:R-:W-:Y:S01]  /*3ae0*/  FFMA.FTZ R78, R143, R184, R63 ;  /* 0x000000b88f4e7223 */ /* 0x000fe2000001003f */
[----:B------:R-:W-:Y:S01]  /*3af0*/  FADD.FTZ R156, R178, -R175 ;  /* 0x800000afb29c7221 */ /* 0x000fe20000010000 */
[----:B------:R-:W-:Y:S01]  /*3b00*/  FMUL.FTZ R176, R176, R93 ;  /* 0x0000005db0b07220 */ /* 0x000fe20000410000 */
[----:B------:R-:W-:Y:S01]  /*3b10*/  FFMA.FTZ R91, R91, R171, R170 ;  /* 0x000000ab5b5b7223 */ /* 0x000fe200000100aa */
[----:B------:R-:W-:Y:S01]  /*3b20*/  FMUL.FTZ R177, R78, R93 ;  /* 0x0000005d4eb17220 */ /* 0x000fe20000410000 */
[----:B------:R-:W-:Y:S01]  /*3b30*/  FFMA.FTZ R156, R143, R156, R60 ;  /* 0x0000009c8f9c7223 */ /* 0x000fe2000001003c */
[--C-:B------:R-:W-:Y:S01]  /*3b40*/  FFMA.FTZ R85, R147, R171, R170.reuse ;  /* 0x000000ab93557223 */ /* 0x100fe200000100aa */
[----:B------:R1:W-:Y:S01]  /*3b50*/  F2F.BF16.F32 R79, R77 ;  /* 0x0000004d004f7304 */ /* 0x0003e20000202000 */
[----:B0-----:R-:W-:Y:S01]  /*3b60*/  FMUL.FTZ R76, R81, R152 ;  /* 0x00000098514c7220 */ /* 0x001fe20000410000 */
[----:B------:R-:W-:Y:S01]  /*3b70*/  SHF.L.U32 R81, R125, 0x10, RZ ;  /* 0x000000107d517819 */ /* 0x000fe200000006ff */
[----:B------:R-:W-:Y:S01]  /*3b80*/  FMUL.FTZ R156, R156, R93 ;  /* 0x0000005d9c9c7220 */ /* 0x000fe20000410000 */
[--C-:B------:R-:W-:Y:S01]  /*3b90*/  FFMA.FTZ R89, R89, R171, R170.reuse ;  /* 0x000000ab59597223 */ /* 0x100fe200000100aa */
[----:B------:R-:W-:Y:S01]  /*3ba0*/  FADD.FTZ R91, R150, -R91 ;  /* 0x8000005b965b7221 */ /* 0x000fe20000010000 */
[----:B------:R-:W-:Y:S01]  /*3bb0*/  FFMA.FTZ R150, R143, R146, R61 ;  /* 0x000000928f967223 */ /* 0x000fe2000001003d */
[----:B------:R-:W-:Y:S01]  /*3bc0*/  FMUL.FTZ R78, R81, R176 ;  /* 0x000000b0514e7220 */ /* 0x000fe20000410000 */
[----:B------:R0:W-:Y:S01]  /*3bd0*/  F2F.BF16.F32 R83, R76 ;  /* 0x0000004c00537304 */ /* 0x0001e20000202000 */
[----:B-1----:R-:W-:Y:S01]  /*3be0*/  FMUL.FTZ R77, R82, R179 ;  /* 0x000000b3524d7220 */ /* 0x002fe20000410000 */
[----:B------:R-:W-:Y:S01]  /*3bf0*/  SHF.L.U32 R82, R129, 0x10, RZ ;  /* 0x0000001081527819 */ /* 0x000fe200000006ff */
[-CC-:B------:R-:W-:Y:S01]  /*3c00*/  FFMA.FTZ R149, R149, R171.reuse, R170.reuse ;  /* 0x000000ab95957223 */ /* 0x180fe200000100aa */
[----:B------:R-:W-:Y:S01]  /*3c10*/  SHF.L.U32 R81, R124, 0x10, RZ ;  /* 0x000000107c517819 */ /* 0x000fe200000006ff */
[----:B------:R-:W-:Y:S01]  /*3c20*/  FADD.FTZ R94, R94, -R89 ;  /* 0x800000595e5e7221 */ /* 0x000fe20000010000 */
[--C-:B------:R-:W-:Y:S01]  /*3c30*/  FFMA.FTZ R181, R181, R171, R170.reuse ;  /* 0x000000abb5b57223 */ /* 0x100fe200000100aa */
[----:B------:R-:W-:Y:S01]  /*3c40*/  FMUL.FTZ R150, R150, R93 ;  /* 0x0000005d96967220 */ /* 0x000fe20000410000 */
[----:B------:R-:W-:Y:S01]  /*3c50*/  F2F.BF16.F32 R77, R77 ;  /* 0x0000004d004d7304 */ /* 0x000fe20000202000 */
[----:B0-----:R-:W-:Y:S01]  /*3c60*/  FMUL.FTZ R76, R82, R177 ;  /* 0x000000b1524c7220 */ /* 0x001fe20000410000 */
[----:B------:R-:W-:Y:S01]  /*3c70*/  FADD.FTZ R149, R180, -R149 ;  /* 0x80000095b4957221 */ /* 0x000fe20000010000 */
[----:B------:R-:W-:Y:S01]  /*3c80*/  FADD.FTZ R148, R148, -R85 ;  /* 0x8000005594947221 */ /* 0x000fe20000010000 */
[-CC-:B------:R-:W-:Y:S01]  /*3c90*/  FFMA.FTZ R85, R151, R171.reuse, R170.reuse ;  /* 0x000000ab97557223 */ /* 0x180fe200000100aa */
[-CC-:B------:R-:W-:Y:S01]  /*3ca0*/  FFMA.FTZ R87, R87, R171.reuse, R170.reuse ;  /* 0x000000ab57577223 */ /* 0x180fe200000100aa */
[----:B------:R-:W-:Y:S01]  /*3cb0*/  FADD.FTZ R172, R90, -R181 ;  /* 0x800000b55aac7221 */ /* 0x000fe20000010000 */
[----:B------:R-:W-:Y:S01]  /*3cc0*/  FFMA.FTZ R95, R95, R171, R170 ;  /* 0x000000ab5f5f7223 */ /* 0x000fe200000100aa */
[----:B------:R0:W-:Y:S01]  /*3cd0*/  F2F.BF16.F32 R147, R76 ;  /* 0x0000004c00937304 */ /* 0x0001e20000202000 */
[----:B------:R-:W-:Y:S01]  /*3ce0*/  FFMA.FTZ R90, R143, R94, R67 ;  /* 0x0000005e8f5a7223 */ /* 0x000fe20000010043 */
[----:B------:R-:W-:Y:S01]  /*3cf0*/  SHF.L.U32 R94, R117, 0x10, RZ ;  /* 0x00000010755e7819 */ /* 0x000fe200000006ff */
[----:B------:R-:W-:Y:S01]  /*3d00*/  FADD.FTZ R168, R88, -R85 ;  /* 0x8000005558a87221 */ /* 0x000fe20000010000 */
[----:B------:R-:W-:Y:S01]  /*3d10*/  FADD.FTZ R159, R86, -R95 ;  /* 0x8000005f569f7221 */ /* 0x000fe20000010000 */
[----:B------:R-:W-:Y:S01]  /*3d20*/  FADD.FTZ R158, R84, -R87 ;  /* 0x80000057549e7221 */ /* 0x000fe20000010000 */
[----:B------:R-:W-:Y:S01]  /*3d30*/  FMUL.FTZ R151, R90, R93 ;  /* 0x0000005d5a977220 */ /* 0x000fe20000410000 */
[----:B------:R-:W1:Y:S01]  /*3d40*/  LDC.64 R84, c[0x0][0x390] ;  /* 0x0000e400ff547b82 */ /* 0x000e620000000a00 */
[----:B------:R2:W3:Y:S01]  /*3d50*/  F2F.BF16.F32 R82, R78 ;  /* 0x0000004e00527304 */ /* 0x0004e20000202000 */
[----:B0-----:R-:W-:Y:S01]  /*3d60*/  FMUL.FTZ R76, R81, R156 ;  /* 0x0000009c514c7220 */ /* 0x001fe20000410000 */
[----:B------:R-:W-:Y:S01]  /*3d70*/  SHF.L.U32 R81, R128, 0x10, RZ ;  /* 0x0000001080517819 */ /* 0x000fe200000006ff */
[----:B------:R-:W-:Y:S01]  /*3d80*/  FMUL.FTZ R88, R94, R151 ;  /* 0x000000975e587220 */ /* 0x000fe20000410000 */
[----:B------:R-:W-:Y:S01]  /*3d90*/  SHF.L.U32 R90, R123, 0x10, RZ ;  /* 0x000000107b5a7819 */ /* 0x000fe200000006ff */
[----:B------:R-:W-:Y:S01]  /*3da0*/  FFMA.FTZ R168, R143, R168, R69 ;  /* 0x000000a88fa87223 */ /* 0x000fe20000010045 */
[----:B------:R-:W-:Y:S01]  /*3db0*/  SHF.L.U32 R94, R121, 0x10, RZ ;  /* 0x00000010795e7819 */ /* 0x000fe200000006ff */
[----:B------:R-:W0:Y:S01]  /*3dc0*/  LDC.64 R86, c[0x0][0x468] ;  /* 0x00011a00ff567b82 */ /* 0x000e220000000a00 */
[----:B------:R4:W-:Y:S01]  /*3dd0*/  F2F.BF16.F32 R89, R76 ;  /* 0x0000004c00597304 */ /* 0x0009e20000202000 */
[----:B--2---:R-:W-:Y:S01]  /*3de0*/  FMUL.FTZ R78, R81, R150 ;  /* 0x00000096514e7220 */ /* 0x004fe20000410000 */
[----:B------:R-:W-:Y:S01]  /*3df0*/  FFMA.FTZ R158, R143, R158, R71 ;  /* 0x0000009e8f9e7223 */ /* 0x000fe20000010047 */
[----:B---3--:R-:W-:-:S05]  /*3e00*/  PRMT R147, R82, 0x5410, R147 ;  /* 0x0000541052937816 */ /* 0x008fca0000000093 */
[----:B------:R2:W3:Y:S01]  /*3e10*/  F2F.BF16.F32 R81, R78 ;  /* 0x0000004e00517304 */ /* 0x0004e20000202000 */
[----:B----4-:R-:W-:-:S07]  /*3e20*/  FFMA.FTZ R76, R143, R91, R66 ;  /* 0x0000005b8f4c7223 */ /* 0x010fce0000010042 */
[----:B------:R4:W-:Y:S01]  /*3e30*/  F2F.BF16.F32 R95, R88 ;  /* 0x00000058005f7304 */ /* 0x0009e20000202000 */
[----:B------:R-:W-:Y:S01]  /*3e40*/  FMUL.FTZ R153, R76, R93 ;  /* 0x0000005d4c997220 */ /* 0x000fe20000410000 */
[----:B------:R-:W-:Y:S01]  /*3e50*/  FFMA.FTZ R76, R143, R149, R64 ;  /* 0x000000958f4c7223 */ /* 0x000fe20000010040 */
[----:B--2---:R-:W-:Y:S01]  /*3e60*/  SHF.L.U32 R78, R122, 0x10, RZ ;  /* 0x000000107a4e7819 */ /* 0x004fe200000006ff */
[-C--:B------:R-:W-:Y:S01]  /*3e70*/  FMUL.FTZ R168, R168, R93.reuse ;  /* 0x0000005da8a87220 */ /* 0x080fe20000410000 */
[----:B------:R-:W-:Y:S01]  /*3e80*/  PRMT R149, R79, 0x5410, R80 ;  /* 0x000054104f957816 */ /* 0x000fe20000000050 */
[----:B------:R-:W-:Y:S01]  /*3e90*/  FMUL.FTZ R155, R76, R93 ;  /* 0x0000005d4c9b7220 */ /* 0x000fe20000410000 */
[----:B------:R-:W-:Y:S01]  /*3ea0*/  FFMA.FTZ R76, R143, R148, R65 ;  /* 0x000000948f4c7223 */ /* 0x000fe20000010041 */
[----:B------:R-:W-:Y:S01]  /*3eb0*/  FMUL.FTZ R90, R90, R153 ;  /* 0x000000995a5a7220 */ /* 0x000fe20000410000 */
[----:B----4-:R-:W-:Y:S01]  /*3ec0*/  SHF.L.U32 R88, R116, 0x10, RZ ;  /* 0x0000001074587819 */ /* 0x010fe200000006ff */
[----:B------:R-:W-:Y:S01]  /*3ed0*/  FMUL.FTZ R82, R78, R155 ;  /* 0x0000009b4e527220 */ /* 0x000fe20000410000 */
[----:B------:R-:W-:-:S04]  /*3ee0*/  IMAD.WIDE.U32 R78, R77, 0x10000, RZ ;  /* 0x000100004d4e7825 */ /* 0x000fc800078e00ff */
[----:B------:R-:W-:Y:S01]  /*3ef0*/  FMUL.FTZ R157, R76, R93 ;  /* 0x0000005d4c9d7220 */ /* 0x000fe20000410000 */
[----:B------:R-:W-:Y:S01]  /*3f00*/  SHF.L.U32 R175, R114, 0x10, RZ ;  /* 0x0000001072af7819 */ /* 0x000fe200000006ff */
[----:B------:R-:W2:Y:S01]  /*3f10*/  F2F.BF16.F32 R90, R90 ;  /* 0x0000005a005a7304 */ /* 0x000ea20000202000 */
[----:B---3--:R-:W-:Y:S01]  /*3f20*/  IMAD.WIDE.U32 R76, R81, 0x10000, RZ ;  /* 0x00010000514c7825 */ /* 0x008fe200078e00ff */
[----:B------:R-:W-:-:S03]  /*3f30*/  LOP3.LUT R80, R78, R83, RZ, 0xfc, !PT ;  /* 0x000000534e507212 */ /* 0x000fc600078efcff */
[----:B------:R-:W-:Y:S01]  /*3f40*/  FFMA.FTZ R78, R143, R159, R70 ;  /* 0x0000009f8f4e7223 */ /* 0x000fe20000010046 */
[----:B------:R-:W-:Y:S01]  /*3f50*/  FMUL.FTZ R88, R88, R157 ;  /* 0x0000009d58587220 */ /* 0x000fe20000410000 */
[----:B------:R-:W-:Y:S01]  /*3f60*/  LOP3.LUT R81, R149, R79, RZ, 0xfc, !PT ;  /* 0x0000004f95517212 */ /* 0x000fe200078efcff */
[-C--:B------:R-:W-:Y:S01]  /*3f70*/  FMUL.FTZ R158, R158, R93.reuse ;  /* 0x0000005d9e9e7220 */ /* 0x080fe20000410000 */
[----:B------:R-:W-:Y:S01]  /*3f80*/  FMUL.FTZ R159, R78, R93 ;  /* 0x0000005d4e9f7220 */ /* 0x000fe20000410000 */
[----:B------:R-:W-:Y:S01]  /*3f90*/  LOP3.LUT R146, R76, R89, RZ, 0xfc, !PT ;  /* 0x000000594c927212 */ /* 0x000fe200078efcff */
[----:B------:R0:W-:Y:S01]  /*3fa0*/  F2F.BF16.F32 R91, R82 ;  /* 0x00000052005b7304 */ /* 0x0001e20000202000 */
[----:B------:R-:W-:Y:S01]  /*3fb0*/  SHF.L.U32 R79, R115, 0x10, RZ ;  /* 0x00000010734f7819 */ /* 0x000fe200000006ff */
[----:B------:R-:W-:Y:S01]  /*3fc0*/  FMUL.FTZ R89, R94, R159 ;  /* 0x0000009f5e597220 */ /* 0x000fe20000410000 */
[----:B------:R-:W-:Y:S01]  /*3fd0*/  FFMA.FTZ R94, R143, R172, R68 ;  /* 0x000000ac8f5e7223 */ /* 0x000fe20000010044 */
[----:B------:R-:W-:Y:S01]  /*3fe0*/  FMUL.FTZ R175, R175, R168 ;  /* 0x000000a8afaf7220 */ /* 0x000fe20000410000 */
[----:B------:R-:W-:Y:S01]  /*3ff0*/  LOP3.LUT R147, R147, R77, RZ, 0xfc, !PT ;  /* 0x0000004d93937212 */ /* 0x000fe200078efcff */
[----:B-1----:R-:W-:Y:S01]  /*4000*/  IMAD.WIDE.U32 R76, R169, 0x8, R84 ;  /* 0x00000008a94c7825 */ /* 0x002fe200078e0054 */
[----:B------:R-:W-:Y:S01]  /*4010*/  SHF.L.U32 R180, R120, 0x10, RZ ;  /* 0x0000001078b47819 */ /* 0x000fe200000006ff */
[----:B------:R-:W1:Y:S02]  /*4020*/  F2F.BF16.F32 R88, R88 ;  /* 0x0000005800587304 */ /* 0x000e640000202000 */
[----:B------:R-:W-:Y:S01]  /*4030*/  FMUL.FTZ R148, R79, R158 ;  /* 0x0000009e4f947220 */ /* 0x000fe20000410000 */
[----:B0-----:R-:W-:-:S04]  /*4040*/  IMAD.WIDE.U32 R82, R169, 0x8, R86 ;  /* 0x00000008a9527825 */ /* 0x001fc800078e0056 */
[----:B------:R-:W-:Y:S01]  /*4050*/  FMUL.FTZ R169, R94, R93 ;  /* 0x0000005d5ea97220 */ /* 0x000fe20000410000 */
[----:B------:R-:W3:Y:S01]  /*4060*/  LDG.E.64 R76, desc[UR8][R76.64] ;  /* 0x000000084c4c7981 */ /* 0x000ee2000c1e1b00 */
[----:B------:R-:W-:-:S04]  /*4070*/  IMAD.WIDE.U32 R78, R173, 0x8, R84 ;  /* 0x00000008ad4e7825 */ /* 0x000fc800078e0054 */
[----:B------:R-:W-:Y:S01]  /*4080*/  FMUL.FTZ R172, R180, R169 ;  /* 0x000000a9b4ac7220 */ /* 0x000fe20000410000 */
[----:B------:R-:W-:Y:S01]  /*4090*/  F2F.BF16.F32 R175, R175 ;  /* 0x000000af00af7304 */ /* 0x000fe20000202000 */
[----:B------:R1:W-:Y:S01]  /*40a0*/  STG.E.64 desc[UR8][R82.64], R80 ;  /* 0x0000005052007986 */ /* 0x0003e2000c101b08 */
[----:B--2---:R-:W-:-:S03]  /*40b0*/  PRMT R95, R90, 0x5410, R95 ;  /* 0x000054105a5f7816 */ /* 0x004fc6000000005f */
[----:B------:R-:W2:Y:S03]  /*40c0*/  LDG.E.64 R78, desc[UR8][R78.64] ;  /* 0x000000084e4e7981 */ /* 0x000ea6000c1e1b00 */
[----:B------:R0:W-:Y:S08]  /*40d0*/  F2F.BF16.F32 R181, R148 ;  /* 0x0000009400b57304 */ /* 0x0001f00000202000 */
[----:B------:R4:W5:Y:S01]  /*40e0*/  F2F.BF16.F32 R178, R89 ;  /* 0x0000005900b27304 */ /* 0x0009620000202000 */
[----:B0-----:R-:W-:-:S04]  /*40f0*/  IMAD.WIDE.U32 R148, R173, 0x8, R86 ;  /* 0x00000008ad947825 */ /* 0x001fc800078e0056 */
[----:B-1----:R-:W-:-:S03]  /*4100*/  IMAD.WIDE.U32 R82, R88, 0x10000, RZ ;  /* 0x0001000058527825 */ /* 0x002fc600078e00ff */
[----:B------:R-:W0:Y:S01]  /*4110*/  F2F.BF16.F32 R173, R172 ;  /* 0x000000ac00ad7304 */ /* 0x000e220000202000 */
[----:B------:R-:W-:Y:S01]  /*4120*/  IMAD.WIDE.U32 R80, R145, 0x8, R84 ;  /* 0x0000000891507825 */ /* 0x000fe200078e0054 */
[----:B----4-:R-:W-:Y:S02]  /*4130*/  LOP3.LUT R89, R95, R83, RZ, 0xfc, !PT ;  /* 0x000000535f597212 */ /* 0x010fe400078efcff */
[----:B------:R-:W-:Y:S01]  /*4140*/  LOP3.LUT R88, R82, R91, RZ, 0xfc, !PT ;  /* 0x0000005b52587212 */ /* 0x000fe200078efcff */
[----:B------:R-:W-:Y:S01]  /*4150*/  IMAD.WIDE.U32 R94, R145, 0x8, R86 ;  /* 0x00000008915e7825 */ /* 0x000fe200078e0056 */
[----:B------:R-:W-:Y:S03]  /*4160*/  STG.E.64 desc[UR8][R148.64], R146 ;  /* 0x0000009294007986 */ /* 0x000fe6000c101b08 */
[----:B------:R-:W-:Y:S01]  /*4170*/  IMAD.WIDE.U32 R82, R144, 0x8, R84 ;  /* 0x0000000890527825 */ /* 0x000fe200078e0054 */
[----:B-----5:R-:W-:Y:S01]  /*4180*/  PRMT R181, R178, 0x5410, R181 ;  /* 0x00005410b2b57816 */ /* 0x020fe200000000b5 */
[----:B------:R-:W4:Y:S02]  /*4190*/  LDG.E.64 R80, desc[UR8][R80.64] ;  /* 0x0000000850507981 */ /* 0x000f24000c1e1b00 */
[----:B------:R-:W-:-:S02]  /*41a0*/  IMAD.WIDE.U32 R90, R175, 0x10000, RZ ;  /* 0x00010000af5a7825 */ /* 0x000fc400078e00ff */
[----:B------:R1:W-:Y:S02]  /*41b0*/  STG.E.64 desc[UR8][R94.64], R88 ;  /* 0x000000585e007986 */ /* 0x0003e4000c101b08 */
[----:B------:R-:W-:Y:S01]  /*41c0*/  IMAD.WIDE.U32 R144, R144, 0x8, R86 ;  /* 0x0000000890907825 */ /* 0x000fe200078e0056 */
[----:B------:R-:W-:Y:S01]  /*41d0*/  LOP3.LUT R91, R181, R91, RZ, 0xfc, !PT ;  /* 0x0000005bb55b7212 */ /* 0x000fe200078efcff */
[----:B------:R-:W5:Y:S01]  /*41e0*/  LDG.E.64 R82, desc[UR8][R82.64] ;  /* 0x0000000852527981 */ /* 0x000f62000c1e1b00 */
[----:B0-----:R-:W-:Y:S01]  /*41f0*/  LOP3.LUT R90, R90, R173, RZ, 0xfc, !PT ;  /* 0x000000ad5a5a7212 */ /* 0x001fe200078efcff */
[----:B------:R-:W-:-:S04]  /*4200*/  IMAD.WIDE.U32 R84, R142, 0x8, R84 ;  /* 0x000000088e547825 */ /* 0x000fc800078e0054 */
[----:B------:R0:W-:Y:S04]  /*4210*/  STG.E.64 desc[UR8][R144.64], R90 ;  /* 0x0000005a90007986 */ /* 0x0001e8000c101b08 */
[----:B------:R-:W5:Y:S01]  /*4220*/  LDG.E.64 R84, desc[UR8][R84.64] ;  /* 0x0000000854547981 */ /* 0x000f62000c1e1b00 */
[-CC-:B------:R-:W-:Y:S01]  /*4230*/  FFMA.FTZ R166, R166, R171.reuse, R170.reuse ;  /* 0x000000aba6a67223 */ /* 0x180fe200000100aa */
[----:B------:R-:W-:-:S03]  /*4240*/  FFMA.FTZ R167, R167, R171, R170 ;  /* 0x000000aba7a77223 */ /* 0x000fc600000100aa */
[----:B------:R-:W-:Y:S01]  /*4250*/  FADD.FTZ R166, R165, -R166 ;  /* 0x800000a6a5a67221 */ /* 0x000fe20000010000 */
[----:B------:R-:W-:Y:S01]  /*4260*/  FADD.FTZ R164, R164, -R167 ;  /* 0x800000a7a4a47221 */ /* 0x000fe20000010000 */
[-C--:B-1----:R-:W-:Y:S02]  /*4270*/  FFMA.FTZ R94, R163, R171.reuse, R170 ;  /* 0x000000aba35e7223 */ /* 0x082fe400000100aa */
[----:B------:R-:W-:Y:S01]  /*4280*/  FFMA.FTZ R88, R143, R166, R74 ;  /* 0x000000a68f587223 */ /* 0x000fe2000001004a */
[----:B------:R-:W-:Y:S01]  /*4290*/  FFMA.FTZ R171, R162, R171, R170 ;  /* 0x000000aba2ab7223 */ /* 0x000fe200000100aa */
[----:B------:R-:W-:Y:S02]  /*42a0*/  FADD.FTZ R94, R161, -R94 ;  /* 0x8000005ea15e7221 */ /* 0x000fe40000010000 */
[----:B------:R-:W-:Y:S01]  /*42b0*/  FMUL.FTZ R146, R88, R93 ;  /* 0x0000005d58927220 */ /* 0x000fe20000410000 */
[----:B------:R-:W-:Y:S01]  /*42c0*/  FFMA.FTZ R88, R143, R164, R75 ;  /* 0x000000a48f587223 */ /* 0x000fe2000001004b */
[----:B0-----:R-:W-:Y:S01]  /*42d0*/  SHF.L.U32 R91, R113, 0x10, RZ ;  /* 0x00000010715b7819 */ /* 0x001fe200000006ff */
[----:B------:R-:W-:-:S02]  /*42e0*/  FADD.FTZ R171, R160, -R171 ;  /* 0x800000aba0ab7221 */ /* 0x000fc40000010000 */
[-C--:B------:R-:W-:Y:S01]  /*42f0*/  FMUL.FTZ R164, R88, R93.reuse ;  /* 0x0000005d58a47220 */ /* 0x080fe20000410000 */
[----:B------:R-:W-:Y:S01]  /*4300*/  FFMA.FTZ R88, R143, R94, R73 ;  /* 0x0000005e8f587223 */ /* 0x000fe20000010049 */
[----:B------:R-:W-:Y:S02]  /*4310*/  SHF.L.U32 R89, R119, 0x10, RZ ;  /* 0x0000001077597819 */ /* 0x000fe400000006ff */
[----:B------:R-:W-:Y:S01]  /*4320*/  FMUL.FTZ R90, R91, R164 ;  /* 0x000000a45b5a7220 */ /* 0x000fe20000410000 */
[----:B------:R-:W-:Y:S01]  /*4330*/  FMUL.FTZ R144, R88, R93 ;  /* 0x0000005d58907220 */ /* 0x000fe20000410000 */
[----:B------:R-:W-:Y:S01]  /*4340*/  SHF.L.U32 R91, R112, 0x10, RZ ;  /* 0x00000010705b7819 */ /* 0x000fe200000006ff */
[----:B------:R-:W-:Y:S01]  /*4350*/  FFMA.FTZ R88, R143, R171, R72 ;  /* 0x000000ab8f587223 */ /* 0x000fe20000010048 */
[----:B------:R-:W-:Y:S01]  /*4360*/  FMUL.FTZ R89, R89, R146 ;  /* 0x0000009259597220 */ /* 0x000fe20000410000 */
[----:B------:R-:W-:Y:S02]  /*4370*/  SHF.L.U32 R95, R118, 0x10, RZ ;  /* 0x00000010765f7819 */ /* 0x000fe400000006ff */
[----:B------:R-:W-:Y:S01]  /*4380*/  FMUL.FTZ R94, R88, R93 ;  /* 0x0000005d585e7220 */ /* 0x000fe20000410000 */
[----:B------:R-:W-:Y:S01]  /*4390*/  FMUL.FTZ R143, R91, R144 ;  /* 0x000000905b8f7220 */ /* 0x000fe20000410000 */
[----:B------:R-:W-:Y:S02]  /*43a0*/  F2F.BF16.F32 R90, R90 ;  /* 0x0000005a005a7304 */ /* 0x000fe40000202000 */
[----:B------:R-:W-:-:S06]  /*43b0*/  FMUL.FTZ R95, R95, R94 ;  /* 0x0000005e5f5f7220 */ /* 0x000fcc0000410000 */
[----:B------:R-:W0:Y:S08]  /*43c0*/  F2F.BF16.F32 R89, R89 ;  /* 0x0000005900597304 */ /* 0x000e300000202000 */
[----:B------:R-:W1:Y:S08]  /*43d0*/  F2F.BF16.F32 R88, R143 ;  /* 0x0000008f00587304 */ /* 0x000e700000202000 */
[----:B------:R-:W3:Y:S01]  /*43e0*/  F2F.BF16.F32 R95, R95 ;  /* 0x0000005f005f7304 */ /* 0x000ee20000202000 */
[----:B0-----:R-:W-:Y:S01]  /*43f0*/  PRMT R145, R89, 0x5410, R90 ;  /* 0x0000541059917816 */ /* 0x001fe2000000005a */
[----:B-1----:R-:W-:-:S04]  /*4400*/  IMAD.WIDE.U32 R88, R88, 0x10000, RZ ;  /* 0x0001000058587825 */ /* 0x002fc800078e00ff */
[----:B------:R-:W-:Y:S01]  /*4410*/  IMAD.WIDE.U32 R86, R142, 0x8, R86 ;  /* 0x000000088e567825 */ /* 0x000fe200078e0056 */
[C---:B---3--:R-:W-:Y:S02]  /*4420*/  SHF.L.U32 R91, R76.reuse, 0x10, RZ ;  /* 0x000000104c5b7819 */ /* 0x048fe400000006ff */
[--C-:B------:R-:W-:Y:S02]  /*4430*/  SHF.R.U64 R147, R76, 0x10, R77.reuse ;  /* 0x000000104c937819 */ /* 0x100fe4000000124d */
[----:B------:R-:W-:Y:S01]  /*4440*/  LOP3.LUT R76, R88, R95, RZ, 0xfc, !PT ;  /* 0x0000005f584c7212 */ /* 0x000fe200078efcff */
[----:B------:R-:W-:Y:S01]  /*4450*/  FMUL.FTZ R178, R152, R91 ;  /* 0x0000005b98b27220 */ /* 0x000fe20000410000 */
[----:B------:R-:W-:Y:S02]  /*4460*/  SHF.R.U32.HI R175, RZ, 0x10, R77 ;  /* 0x00000010ffaf7819 */ /* 0x000fe4000001164d */
[----:B------:R-:W-:Y:S02]  /*4470*/  SHF.L.U32 R93, R77, 0x10, RZ ;  /* 0x000000104d5d7819 */ /* 0x000fe400000006ff */
[----:B--2---:R-:W-:-:S02]  /*4480*/  SHF.R.U32.HI R88, RZ, 0x10, R79 ;  /* 0x00000010ff587819 */ /* 0x004fc4000001164f */
[----:B------:R-:W-:Y:S02]  /*4490*/  LOP3.LUT R77, R145, R89, RZ, 0xfc, !PT ;  /* 0x00000059914d7212 */ /* 0x000fe400078efcff */
[----:B------:R-:W-:Y:S02]  /*44a0*/  SHF.L.U32 R91, R79, 0x10, RZ ;  /* 0x000000104f5b7819 */ /* 0x000fe400000006ff */
[C---:B------:R-:W-:Y:S02]  /*44b0*/  SHF.L.U32 R89, R78.reuse, 0x10, RZ ;  /* 0x000000104e597819 */ /* 0x040fe400000006ff */
[----:B------:R-:W-:Y:S02]  /*44c0*/  SHF.R.U64 R79, R78, 0x10, R79 ;  /* 0x000000104e4f7819 */ /* 0x000fe4000000124f */
[----:B------:R-:W-:Y:S01]  /*44d0*/  SHF.L.U32 R78, R88, 0x10, RZ ;  /* 0x00000010584e7819 */ /* 0x000fe200000006ff */
[----:B------:R-:W-:Y:S01]  /*44e0*/  FMUL.FTZ R156, R156, R89 ;  /* 0x000000599c9c7220 */ /* 0x000fe20000410000 */
[----:B------:R-:W-:-:S03]  /*44f0*/  SHF.L.U32 R89, R79, 0x10, RZ ;  /* 0x000000104f597819 */ /* 0x000fc600000006ff */
[----:B------:R-:W-:Y:S01]  /*4500*/  FMUL.FTZ R177, R177, R78 ;  /* 0x0000004eb1b17220 */ /* 0x000fe20000410000 */
[----:B------:R-:W-:Y:S01]  /*4510*/  FMUL.FTZ R176, R176, R91 ;  /* 0x0000005bb0b07220 */ /* 0x000fe20000410000 */
[----:B------:R0:W-:Y:S01]  /*4520*/  STG.E.64 desc[UR8][R86.64], R76 ;  /* 0x0000004c56007986 */ /* 0x0001e2000c101b08 */
[----:B----4-:R-:W-:Y:S02]  /*4530*/  SHF.L.U32 R78, R81, 0x10, RZ ;  /* 0x00000010514e7819 */ /* 0x010fe400000006ff */
[C---:B------:R-:W-:Y:S02]  /*4540*/  SHF.L.U32 R186, R80.reuse, 0x10, RZ ;  /* 0x0000001050ba7819 */ /* 0x040fe400000006ff */
[----:B------:R-:W-:Y:S01]  /*4550*/  SHF.R.U64 R80, R80, 0x10, R81 ;  /* 0x0000001050507819 */ /* 0x000fe20000001251 */
[----:B------:R-:W-:Y:S01]  /*4560*/  FMUL.FTZ R91, R153, R78 ;  /* 0x0000004e995b7220 */ /* 0x000fe20000410000 */
[----:B-----5:R-:W-:Y:S02]  /*4570*/  SHF.R.U32.HI R79, RZ, 0x10, R83 ;  /* 0x00000010ff4f7819 */ /* 0x020fe40000011653 */
[----:B------:R-:W-:-:S02]  /*4580*/  SHF.L.U32 R78, R80, 0x10, RZ ;  /* 0x00000010504e7819 */ /* 0x000fc400000006ff */
[----:B------:R-:W-:Y:S02]  /*4590*/  SHF.L.U32 R79, R79, 0x10, RZ ;  /* 0x000000104f4f7819 */ /* 0x000fe400000006ff */
[C---:B------:R-:W-:Y:S02]  /*45a0*/  SHF.L.U32 R80, R82.reuse, 0x10, RZ ;  /* 0x0000001052507819 */ /* 0x040fe400000006ff */
[----:B------:R-:W-:Y:S02]  /*45b0*/  SHF.R.U32.HI R180, RZ, 0x10, R81 ;  /* 0x00000010ffb47819 */ /* 0x000fe40000011651 */
[----:B------:R-:W-:Y:S02]  /*45c0*/  SHF.L.U32 R88, R83, 0x10, RZ ;  /* 0x0000001053587819 */ /* 0x000fe400000006ff */
[----:B------:R-:W-:Y:S02]  /*45d0*/  SHF.R.U64 R82, R82, 0x10, R83 ;  /* 0x0000001052527819 */ /* 0x000fe40000001253 */
[----:B------:R-:W-:-:S02]  /*45e0*/  SHF.R.U64 R81, R84, 0x10, R85 ;  /* 0x0000001054517819 */ /* 0x000fc40000001255 */
[----:B------:R-:W-:Y:S01]  /*45f0*/  SHF.R.U32.HI R83, RZ, 0x10, R85 ;  /* 0x00000010ff537819 */ /* 0x000fe20000011655 */
[----:B------:R-:W-:Y:S01]  /*4600*/  FMUL.FTZ R158, R158, R79 ;  /* 0x0000004f9e9e7220 */ /* 0x000fe20000410000 */
[----:B------:R-:W-:Y:S02]  /*4610*/  SHF.L.U32 R79, R82, 0x10, RZ ;  /* 0x00000010524f7819 */ /* 0x000fe400000006ff */
[----:B------:R-:W-:Y:S02]  /*4620*/  SHF.L.U32 R175, R175, 0x10, RZ ;  /* 0x00000010afaf7819 */ /* 0x000fe400000006ff */
[----:B------:R-:W-:Y:S02]  /*4630*/  SHF.L.U32 R90, R147, 0x10, RZ ;  /* 0x00000010935a7819 */ /* 0x000fe400000006ff */
[----:B------:R-:W-:Y:S02]  /*4640*/  SHF.L.U32 R180, R180, 0x10, RZ ;  /* 0x00000010b4b47819 */ /* 0x000fe400000006ff */
[----:B0-----:R-:W-:-:S02]  /*4650*/  SHF.L.U32 R77, R84, 0x10, RZ ;  /* 0x00000010544d7819 */ /* 0x001fc400000006ff */
        /* <DEDUP_REMOVED lines=18> */
.L_x_3583:
        /* <DEDUP_REMOVED lines=8> */
[----:B------:R-:W-:Y:S01]  /*4800*/  FFMA.FTZ R78, R143, R78, R58 ;  /* 0x0000004e8f4e7223 */ /* 0x000fe2000001003a */
[----:B------:R-:W-:Y:S01]  /*4810*/  FFMA.FTZ R175, R175, R171, R170 ;  /* 0x000000abafaf7223 */ /* 0x000fe200000100aa */
[----:B------:R-:W-:Y:S01]  /*4820*/  FFMA.FTZ R79, R143, R158, R59 ;  /* 0x0000009e8f4f7223 */ /* 0x000fe2000001003b */
[----:B------:R-:W-:Y:S01]  /*4830*/  FADD.FTZ R146, R146, -R159 ;  /* 0x8000009f92927221 */ /* 0x000fe20000010000 */
[-C--:B------:R-:W-:Y:S01]  /*4840*/  FMUL.FTZ R174, R78, R93.reuse ;  /* 0x0000005d4eae7220 */ /* 0x080fe20000410000 */
[----:B------:R-:W-:Y:S01]  /*4850*/  FADD.FTZ R154, R178, -R175 ;  /* 0x800000afb29a7221 */ /* 0x000fe20000010000 */
[----:B------:R-:W-:Y:S01]  /*4860*/  SHF.L.U32 R80, R131, 0x10, RZ ;  /* 0x0000001083507819 */ /* 0x000fe200000006ff */
[----:B------:R-:W-:Y:S01]  /*4870*/  FFMA.FTZ R76, R143, R76, R56 ;  /* 0x0000004c8f4c7223 */ /* 0x000fe20000010038 */
[----:B------:R-:W-:Y:S01]  /*4880*/  FMUL.FTZ R77, R77, R174 ;  /* 0x000000ae4d4d7220 */ /* 0x000fe20000410000 */
[-C--:B------:R-:W-:Y:S01]  /*4890*/  FMUL.FTZ R175, R79, R93.reuse ;  /* 0x0000005d4faf7220 */ /* 0x080fe20000410000 */
[----:B------:R-:W-:Y:S01]  /*48a0*/  SHF.L.U32 R81, R126, 0x10, RZ ;  /* 0x000000107e517819 */ /* 0x000fe200000006ff */
[----:B------:R-:W-:Y:S01]  /*48b0*/  FMUL.FTZ R178, R76, R93 ;  /* 0x0000005d4cb27220 */ /* 0x000fe20000410000 */
[----:B------:R0:W-:Y:S01]  /*48c0*/  F2F.BF16.F32 R85, R77 ;  /* 0x0000004d00557304 */ /* 0x0001e20000202000 */
[----:B------:R-:W-:Y:S01]  /*48d0*/  FMUL.FTZ R82, R80, R175 ;  /* 0x000000af50527220 */ /* 0x000fe20000410000 */
[----:B------:R-:W-:Y:S01]  /*48e0*/  SHF.L.U32 R80, R130, 0x10, RZ ;  /* 0x0000001082507819 */ /* 0x000fe200000006ff */
[-CC-:B------:R-:W-:Y:S01]  /*48f0*/  FFMA.FTZ R153, R153, R171.reuse, R170.reuse ;  /* 0x000000ab99997223 */ /* 0x180fe200000100aa */
[----:B------:R-:W-:Y:S01]  /*4900*/  FMUL.FTZ R81, R81, R178 ;  /* 0x000000b251517220 */ /* 0x000fe20000410000 */
[-CC-:B------:R-:W-:Y:S01]  /*4910*/  FFMA.FTZ R83, R149, R171.reuse, R170.reuse ;  /* 0x000000ab95537223 */ /* 0x180fe200000100aa */
[-CC-:B------:R-:W-:Y:S01]  /*4920*/  FFMA.FTZ R155, R155, R171.reuse, R170.reuse ;  /* 0x000000ab9b9b7223 */ /* 0x180fe200000100aa */
[----:B------:R-:W-:Y:S01]  /*4930*/  FADD.FTZ R156, R176, -R153 ;  /* 0x80000099b09c7221 */ /* 0x000fe20000010000 */
[-CC-:B------:R-:W-:Y:S01]  /*4940*/  FFMA.FTZ R157, R157, R171.reuse, R170.reuse ;  /* 0x000000ab9d9d7223 */ /* 0x180fe200000100aa */
[----:B0-----:R-:W-:Y:S01]  /*4950*/  FFMA.FTZ R77, R143, R146, R57 ;  /* 0x000000928f4d7223 */ /* 0x001fe20000010039 */
[----:B------:R0:W-:Y:S01]  /*4960*/  F2F.BF16.F32 R149, R81 ;  /* 0x0000005100957304 */ /* 0x0001e20000202000 */
[--C-:B------:R-:W-:Y:S01]  /*4970*/  FFMA.FTZ R153, R91, R171, R170.reuse ;  /* 0x000000ab5b997223 */ /* 0x100fe200000100aa */
[----:B------:R-:W-:Y:S01]  /*4980*/  FADD.FTZ R158, R180, -R83 ;  /* 0x80000053b49e7221 */ /* 0x000fe20000010000 */
[----:B------:R-:W-:Y:S01]  /*4990*/  FMUL.FTZ R179, R77, R93 ;  /* 0x0000005d4db37220 */ /* 0x000fe20000410000 */
[-CC-:B------:R-:W-:Y:S01]  /*49a0*/  FFMA.FTZ R89, R89, R171.reuse, R170.reuse ;  /* 0x000000ab59597223 */ /* 0x180fe200000100aa */
[--C-:B------:R-:W-:Y:S01]  /*49b0*/  FFMA.FTZ R83, R147, R171, R170.reuse ;  /* 0x000000ab93537223 */ /* 0x100fe200000100aa */
[----:B------:R-:W-:Y:S01]  /*49c0*/  FADD.FTZ R155, R182, -R155 ;  /* 0x8000009bb69b7221 */ /* 0x000fe20000010000 */
[----:B------:R-:W-:Y:S01]  /*49d0*/  FMUL.FTZ R80, R80, R179 ;  /* 0x000000b350507220 */ /* 0x000fe20000410000 */
[----:B------:R-:W-:Y:S01]  /*49e0*/  FADD.FTZ R184, R184, -R157 ;  /* 0x8000009db8b87221 */ /* 0x000fe20000010000 */
[-CC-:B0-----:R-:W-:Y:S01]  /*49f0*/  FFMA.FTZ R81, R181, R171.reuse, R170.reuse ;  /* 0x000000abb5517223 */ /* 0x181fe200000100aa */
[----:B------:R-:W-:Y:S01]  /*4a00*/  FFMA.FTZ R95, R95, R171, R170 ;  /* 0x000000ab5f5f7223 */ /* 0x000fe200000100aa */
[----:B------:R0:W-:Y:S01]  /*4a10*/  F2F.BF16.F32 R91, R80 ;  /* 0x00000050005b7304 */ /* 0x0001e20000202000 */
[----:B------:R-:W-:Y:S01]  /*4a20*/  FADD.FTZ R153, R150, -R153 ;  /* 0x8000009996997221 */ /* 0x000fe20000010000 */
[----:B------:R-:W-:Y:S01]  /*4a30*/  FADD.FTZ R172, R90, -R81 ;  /* 0x800000515aac7221 */ /* 0x000fe20000010000 */
[----:B------:R-:W-:Y:S01]  /*4a40*/  FADD.FTZ R168, R94, -R89 ;  /* 0x800000595ea87221 */ /* 0x000fe20000010000 */
[C---:B------:R-:W-:Y:S01]  /*4a50*/  FFMA.FTZ R81, R143.reuse, R156, R61 ;  /* 0x0000009c8f517223 */ /* 0x040fe2000001003d */
[----:B------:R-:W-:Y:S01]  /*4a60*/  FADD.FTZ R148, R148, -R83 ;  /* 0x8000005394947221 */ /* 0x000fe20000010000 */
[----:B------:R-:W-:Y:S01]  /*4a70*/  SHF.L.U32 R94, R124, 0x10, RZ ;  /* 0x000000107c5e7819 */ /* 0x000fe200000006ff */
[C---:B------:R-:W-:Y:S01]  /*4a80*/  FFMA.FTZ R83, R143.reuse, R184, R63 ;  /* 0x000000b88f537223 */ /* 0x040fe2000001003f */
[----:B------:R1:W2:Y:S01]  /*4a90*/  F2F.BF16.F32 R152, R82 ;  /* 0x0000005200987304 */ /* 0x0002a20000202000 */
[C---:B0-----:R-:W-:Y:S01]  /*4aa0*/  FFMA.FTZ R80, R143.reuse, R154, R60 ;  /* 0x0000009a8f507223 */ /* 0x041fe2000001003c */
[----:B------:R-:W-:Y:S01]  /*4ab0*/  FADD.FTZ R183, R86, -R95 ;  /* 0x8000005f56b77221 */ /* 0x000fe20000010000 */
[----:B------:R-:W-:Y:S01]  /*4ac0*/  SHF.L.U32 R89, R128, 0x10, RZ ;  /* 0x0000001080597819 */ /* 0x000fe200000006ff */
[----:B------:R-:W-:Y:S01]  /*4ad0*/  FFMA.FTZ R86, R143, R153, R66 ;  /* 0x000000998f567223 */ /* 0x000fe20000010042 */
[----:B------:R-:W-:Y:S01]  /*4ae0*/  FMUL.FTZ R181, R80, R93 ;  /* 0x0000005d50b57220 */ /* 0x000fe20000410000 */
[----:B------:R-:W-:Y:S01]  /*4af0*/  FFMA.FTZ R151, R151, R171, R170 ;  /* 0x000000ab97977223 */ /* 0x000fe200000100aa */
[----:B------:R-:W-:Y:S01]  /*4b00*/  FMUL.FTZ R182, R81, R93 ;  /* 0x0000005d51b67220 */ /* 0x000fe20000410000 */
[----:B------:R-:W-:Y:S01]  /*4b10*/  SHF.L.U32 R147, R125, 0x10, RZ ;  /* 0x000000107d937819 */ /* 0x000fe200000006ff */
[----:B-1----:R-:W-:Y:S01]  /*4b20*/  FFMA.FTZ R82, R143, R155, R62 ;  /* 0x0000009b8f527223 */ /* 0x002fe2000001003e */
[----:B------:R-:W-:Y:S01]  /*4b30*/  SHF.L.U32 R146, R129, 0x10, RZ ;  /* 0x0000001081927819 */ /* 0x000fe200000006ff */
[----:B------:R-:W-:Y:S01]  /*4b40*/  FMUL.FTZ R177, R83, R93 ;  /* 0x0000005d53b17220 */ /* 0x000fe20000410000 */
        /* <DEDUP_REMOVED lines=16> */
[C---:B------:R-:W-:Y:S01]  /*4c50*/  FFMA.FTZ R87, R143.reuse, R168, R67 ;  /* 0x000000a88f577223 */ /* 0x040fe20000010043 */
[----:B------:R-:W-:Y:S01]  /*4c60*/  F2F.BF16.F32 R89, R89 ;  /* 0x0000005900597304 */ /* 0x000fe20000202000 */
[----:B-1----:R-:W1:Y:S01]  /*4c70*/  LDC.64 R94, c[0x0][0x478] ;  /* 0x00011e00ff5e7b82 */ /* 0x002e620000000a00 */
[----:B------:R-:W-:Y:S01]  /*4c80*/  FFMA.FTZ R84, R143, R158, R64 ;  /* 0x0000009e8f547223 */ /* 0x000fe20000010040 */
[----:B------:R-:W-:Y:S01]  /*4c90*/  FMUL.FTZ R180, R87, R93 ;  /* 0x0000005d57b47220 */ /* 0x000fe20000410000 */
[----:B------:R-:W-:Y:S02]  /*4ca0*/  SHF.L.U32 R156, R116, 0x10, RZ ;  /* 0x00000010749c7819 */ /* 0x000fe400000006ff */
[----:B------:R-:W-:Y:S01]  /*4cb0*/  LOP3.LUT R154, R90, R149, RZ, 0xfc, !PT ;  /* 0x000000955a9a7212 */ /* 0x000fe200078efcff */
[----:B------:R-:W-:Y:S01]  /*4cc0*/  FMUL.FTZ R158, R85, R180 ;  /* 0x000000b4559e7220 */ /* 0x000fe20000410000 */
[----:B------:R-:W-:Y:S01]  /*4cd0*/  F2F.BF16.F32 R147, R147 ;  /* 0x0000009300937304 */ /* 0x000fe20000202000 */
[C---:B------:R-:W-:Y:S01]  /*4ce0*/  FFMA.FTZ R85, R143.reuse, R148, R65 ;  /* 0x000000948f557223 */ /* 0x040fe20000010041 */
[----:B------:R-:W-:Y:S01]  /*4cf0*/  FFMA.FTZ R90, R143, R183, R70 ;  /* 0x000000b78f5a7223 */ /* 0x000fe20000010046 */
        /* <DEDUP_REMOVED lines=9> */
[----:B------:R-:W-:Y:S01]  /*4d90*/  FFMA.FTZ R91, R143, R194, R71 ;  /* 0x000000c28f5b7223 */ /* 0x000fe20000010047 */
        /* <DEDUP_REMOVED lines=9> */
[----:B------:R-:W-:Y:S01]  /*4e30*/  FFMA.FTZ R89, R143, R188, R69 ;  /* 0x000000bc8f597223 */ /* 0x000fe20000010045 */
[----:B0-----:R-:W-:Y:S01]  /*4e40*/  SHF.L.U32 R158, R121, 0x10, RZ ;  /* 0x00000010799e7819 */ /* 0x001fe200000006ff */
[----:B------:R0:W1:Y:S01]  /*4e50*/  F2F.BF16.F32 R190, R88 ;  /* 0x0000005800be7304 */ /* 0x0000620000202000 */
[----:B------:R5:W-:Y:S01]  /*4e60*/  STG.E.128 desc[UR8][R156.64], R76 ;  /* 0x0000004c9c007986 */ /* 0x000be2000c101d08 */
[----:B------:R-:W-:Y:S01]  /*4e70*/  FMUL.FTZ R188, R89, R93 ;  /* 0x0000005d59bc7220 */ /* 0x000fe20000410000 */
[----:B------:R-:W-:Y:S01]  /*4e80*/  SHF.L.U32 R194, R115, 0x10, RZ ;  /* 0x0000001073c27819 */ /* 0x000fe200000006ff */
[----:B------:R-:W-:Y:S01]  /*4e90*/  FMUL.FTZ R189, R158, R183 ;  /* 0x000000b79ebd7220 */ /* 0x000fe20000410000 */
[----:B------:R-:W-:-:S03]  /*4ea0*/  FMUL.FTZ R187, R91, R93 ;  /* 0x0000005d5bbb7220 */ /* 0x000fc60000410000 */
[----:B------:R-:W-:Y:S01]  /*4eb0*/  F2F.BF16.F32 R191, R159 ;  /* 0x0000009f00bf7304 */ /* 0x000fe20000202000 */
[----:B0-----:R-:W-:Y:S01]  /*4ec0*/  FFMA.FTZ R88, R143, R172, R68 ;  /* 0x000000ac8f587223 */ /* 0x001fe20000010044 */
        /* <DEDUP_REMOVED lines=45> */
[----:B------:R-:W-:Y:S01]  /*51a0*/  FFMA.FTZ R78, R143, R78, R74 ;  /* 0x0000004e8f4e7223 */ /* 0x000fe2000001004a */
[----:B------:R-:W-:Y:S01]  /*51b0*/  SHF.L.U32 R77, R119, 0x10, RZ ;  /* 0x00000010774d7819 */ /* 0x000fe200000006ff */
[----:B------:R-:W-:Y:S01]  /*51c0*/  FFMA.FTZ R79, R143, R164, R75 ;  /* 0x000000a48f4f7223 */ /* 0x000fe2000001004b */
[----:B------:R-:W-:Y:S01]  /*51d0*/  FADD.FTZ R76, R161, -R76 ;  /* 0x8000004ca14c7221 */ /* 0x000fe20000010000 */
[----:B------:R-:W-:Y:S01]  /*51e0*/  FMUL.FTZ R166, R78, R93 ;  /* 0x0000005d4ea67220 */ /* 0x000fe20000410000 */
[----:B------:R-:W-:Y:S01]  /*51f0*/  FFMA.FTZ R171, R162, R171, R170 ;  /* 0x000000aba2ab7223 */ /* 0x000fe200000100aa */
[----:B------:R-:W-:Y:S01]  /*5200*/  SHF.L.U32 R82, R113, 0x10, RZ ;  /* 0x0000001071527819 */ /* 0x000fe200000006ff */
[----:B-1----:R-:W-:Y:S01]  /*5210*/  FMUL.FTZ R151, R79, R93 ;  /* 0x0000005d4f977220 */ /* 0x002fe20000410000 */
[----:B------:R-:W-:Y:S01]  /*5220*/  FMUL.FTZ R86, R77, R166 ;  /* 0x000000a64d567220 */ /* 0x000fe20000410000 */
[----:B------:R-:W-:Y:S01]  /*5230*/  FFMA.FTZ R77, R143, R76, R73 ;  /* 0x0000004c8f4d7223 */ /* 0x000fe20000010049 */
[----:B------:R-:W-:Y:S01]  /*5240*/  FADD.FTZ R76, R160, -R171 ;  /* 0x800000aba04c7221 */ /* 0x000fe20000010000 */
[----:B------:R-:W-:Y:S01]  /*5250*/  FMUL.FTZ R87, R82, R151 ;  /* 0x0000009752577220 */ /* 0x000fe20000410000 */
[----:B------:R-:W-:Y:S01]  /*5260*/  SHF.L.U32 R82, R112, 0x10, RZ ;  /* 0x0000001070527819 */ /* 0x000fe200000006ff */
[----:B------:R-:W-:Y:S01]  /*5270*/  FMUL.FTZ R145, R77, R93 ;  /* 0x0000005d4d917220 */ /* 0x000fe20000410000 */
[----:B------:R-:W-:Y:S01]  /*5280*/  FFMA.FTZ R76, R143, R76, R72 ;  /* 0x0000004c8f4c7223 */ /* 0x000fe20000010048 */
        /* <DEDUP_REMOVED lines=65> */
[----:B-1----:R-:W-:-:S07]  /*56a0*/  FMUL.FTZ R164, R151, R164 ;  /* 0x000000a497a47220 */ /* 0x002fce0000410000 */
.L_x_3582:
        /* <DEDUP_REMOVED lines=85> */
.L_x_3577:
        /* <DEDUP_REMOVED lines=26> */
.L_x_3585:
        /* <DEDUP_REMOVED lines=14> */
.L_x_10845:


//--------------------- .text._ZN10layer_norm13ln_bwd_kernelINS_13Kernel_traitsI13__nv_bfloat16S2_fS2_fjLj2560ELj1ELj1ELj4ELj8ENS_18Kernel_traits_baseILj2560ES2_S2_fS2_fjLj128EEEEELb0ELb1ELb1ELb0EEEvNS_9BwdParamsE --------------------------
	.section	.text._ZN10layer_norm13ln_bwd_kernelINS_13Kernel_traitsI13__nv_bfloat16S2_fS2_fjLj2560ELj1ELj1ELj4ELj8ENS_18Kernel_traits_baseILj2560ES2_S2_fS2_fjLj128EEEEELb0ELb1ELb1ELb0EEEvNS_9BwdParamsE,"ax",@progbits
	.align	128
        .global         _ZN10layer_norm13ln_bwd_kernelINS_13Kernel_traitsI13__nv_bfloat16S2_fS2_fjLj2560ELj1ELj1ELj4ELj8ENS_18Kernel_traits_baseILj2560ES2_S2_fS2_fjLj128EEEEELb0ELb1ELb1ELb0EEEvNS_9BwdParamsE
        .type           _ZN10layer_norm13ln_bwd_kernelINS_13Kernel_traitsI13__nv_bfloat16S2_fS2_fjLj2560ELj1ELj1ELj4ELj8ENS_18Kernel_traits_baseILj2560ES2_S2_fS2_fjLj128EEEEELb0ELb1ELb1ELb0EEEvNS_9BwdParamsE,@function
        .size           _ZN10layer_norm13ln_bwd_kernelINS_13Kernel_traitsI13__nv_bfloat16S2_fS2_fjLj2560ELj1ELj1ELj4ELj8ENS_18Kernel_traits_baseILj2560ES2_S2_fS2_fjLj128EEEEELb0ELb1ELb1ELb0EEEvNS_9BwdParamsE,(.L_x_10846 - _ZN10layer_norm13ln_bwd_kernelINS_13Kernel_traitsI13__nv_bfloat16S2_fS2_fjLj2560ELj1ELj1ELj4ELj8ENS_18Kernel_traits_baseILj2560ES2_S2_fS2_fjLj128EEEEELb0ELb1ELb1ELb0EEEvNS_9BwdParamsE)
        .other          _ZN10layer_norm13ln_bwd_kernelINS_13Kernel_traitsI13__nv_bfloat16S2_fS2_fjLj2560ELj1ELj1ELj4ELj8ENS_18Kernel_traits_baseILj2560ES2_S2_fS2_fjLj128EEEEELb0ELb1ELb1ELb0EEEvNS_9BwdParamsE,@"STO_CUDA_ENTRY STV_DEFAULT"
_ZN10layer_norm13ln_bwd_kernelINS_13Kernel_traitsI13__nv_bfloat16S2_fS2_fjLj2560ELj1ELj1ELj4ELj8ENS_18Kernel_traits_baseILj2560ES2_S2_fS2_fjLj128EEEEELb0ELb1ELb1ELb0EEEvNS_9BwdParamsE:
.text._ZN10layer_norm13ln_bwd_kernelINS_13Kernel_traitsI13__nv_bfloat16S2_fS2_fjLj2560ELj1ELj1ELj4ELj8ENS_18Kernel_traits_baseILj2560ES2_S2_fS2_fjLj128EEEEELb0ELb1ELb1ELb0EEEvNS_9BwdParamsE:
        /* <DEDUP_REMOVED lines=16> */
[----:B------:R-:W0:Y:S01]  /*0100*/  S2UR UR4, SR_CTAID.X ;  /* 0x00000000000479c3 */ /* 0x000e220000002500 */
[----:B------:R-:W-:-:S02]  /*0110*/  P2R R128, PR, RZ, 0x10 ;  /* 0x00000010ff807803 */ /* 0x000fc40000000000 */
[----:B------:R-:W-:-:S05]  /*0120*/  P2R R172, PR, RZ, 0x8 ;  /* 0x00000008ffac7803 */ /* 0x000fca0000000000 */
[----:B------:R-:W1:Y:S08]  /*0130*/  @P4 LDC.64 R2, c[0x0][0x3d0] ;  /* 0x0000f400ff024b82 */ /* 0x000e700000000a00 */
[----:B------:R-:W4:Y:S08]  /*0140*/  @P4 LDC.64 R6, c[0x0][0x3e8] ;  /* 0x0000fa00ff064b82 */ /* 0x000f300000000a00 */
[----:B------:R-:W3:Y:S08]  /*0150*/  @P0 LDC.64 R22, c[0x0][0x3d0] ;  /* 0x0000f400ff160b82 */ /* 0x000ef00000000a00 */
[----:B------:R-:W0:Y:S01]  /*0160*/  @P0 LDC.64 R26, c[0x0][0x3e8] ;  /* 0x0000fa00ff1a0b82 */ /* 0x000e220000000a00 */
[----:B-1----:R-:W-:-:S05]  /*0170*/  @P4 IMAD.WIDE.U32 R2, R47, 0x8, R2 ;  /* 0x000000082f024825 */ /* 0x002fca00078e0002 */
[----:B--2---:R-:W5:Y:S02]  /*0180*/  @P4 LDG.E.64 R4, desc[UR10][R2.64] ;  /* 0x0000000a02044981 */ /* 0x004f64000c1e1b00 */
[----:B------:R-:W1:Y:S01]  /*0190*/  @P1 LDC.64 R34, c[0x0][0x3d0] ;  /* 0x0000f400ff221b82 */ /* 0x000e620000000a00 */
[C---:B----4-:R-:W-:Y:S01]  /*01a0*/  @P4 IMAD.WIDE.U32 R6, R47.reuse, 0x8, R6 ;  /* 0x000000082f064825 */ /* 0x050fe200078e0006 */
[----:B------:R-:W-:-:S04]  /*01b0*/  @P4 LOP3.LUT R47, R47, 0x80, RZ, 0xfc, !PT ;  /* 0x000000802f2f4812 */ /* 0x000fc800078efcff */
[----:B------:R-:W5:Y:S02]  /*01c0*/  @P4 LDG.E.64 R8, desc[UR10][R6.64] ;  /* 0x0000000a06084981 */ /* 0x000f64000c1e1b00 */
[----:B------:R-:W2:Y:S01]  /*01d0*/  @P1 LDC.64 R36, c[0x0][0x3e8] ;  /* 0x0000fa00ff241b82 */ /* 0x000ea20000000a00 */
[----:B---3--:R-:W-:-:S05]  /*01e0*/  @P0 IMAD.WIDE.U32 R30, R47, 0x8, R22 ;  /* 0x000000082f1e0825 */ /* 0x008fca00078e0016 */
[----:B------:R-:W5:Y:S02]  /*01f0*/  @P0 LDG.E.64 R10, desc[UR10][R30.64] ;  /* 0x0000000a1e0a0981 */ /* 0x000f64000c1e1b00 */
[----:B------:R-:W3:Y:S01]  /*0200*/  @P2 LDC.64 R38, c[0x0][0x3d0] ;  /* 0x0000f400ff262b82 */ /* 0x000ee20000000a00 */
[C---:B0-----:R-:W-:Y:S01]  /*0210*/  @P0 IMAD.WIDE.U32 R32, R47.reuse, 0x8, R26 ;  /* 0x000000082f200825 */ /* 0x041fe200078e001a */
[----:B------:R-:W-:-:S04]  /*0220*/  @P0 IADD3 R47, PT, PT, R47, 0x80, RZ ;  /* 0x000000802f2f0810 */ /* 0x000fc80007ffe0ff */
[----:B------:R-:W5:Y:S01]  /*0230*/  @P0 LDG.E.64 R12, desc[UR10][R32.64] ;  /* 0x0000000a200c0981 */ /* 0x000f62000c1e1b00 */
[C---:B-1----:R-:W-:Y:S01]  /*0240*/  @P1 IMAD.WIDE.U32 R34, R47.reuse, 0x8, R34 ;  /* 0x000000082f221825 */ /* 0x042fe200078e0022 */
[----:B------:R-:W0:Y:S04]  /*0250*/  @P2 LDC.64 R40, c[0x0][0x3e8] ;  /* 0x0000fa00ff282b82 */ /* 0x000e280000000a00 */
[----:B------:R-:W5:Y:S01]  /*0260*/  @P1 LDG.E.64 R14, desc[UR10][R34.64] ;  /* 0x0000000a220e1981 */ /* 0x000f62000c1e1b00 */
[C---:B--2---:R-:W-:Y:S01]  /*0270*/  @P1 IMAD.WIDE.U32 R36, R47.reuse, 0x8, R36 ;  /* 0x000000082f241825 */ /* 0x044fe200078e0024 */
[----:B------:R-:W-:Y:S02]  /*0280*/  @P1 IADD3 R47, PT, PT, R47, 0x80, RZ ;  /* 0x000000802f2f1810 */ /* 0x000fe40007ffe0ff */
[----:B------:R-:W1:Y:S02]  /*0290*/  @P3 LDC.64 R42, c[0x0][0x3d0] ;  /* 0x0000f400ff2a3b82 */ /* 0x000e640000000a00 */
[----:B------:R-:W5:Y:S01]  /*02a0*/  @P1 LDG.E.64 R16, desc[UR10][R36.64] ;  /* 0x0000000a24101981 */ /* 0x000f62000c1e1b00 */
[----:B---3--:R-:W-:-:S05]  /*02b0*/  @P2 IMAD.WIDE.U32 R38, R47, 0x8, R38 ;  /* 0x000000082f262825 */ /* 0x008fca00078e0026 */
[----:B------:R-:W2:Y:S01]  /*02c0*/  @P3 LDC.64 R44, c[0x0][0x3e8] ;  /* 0x0000fa00ff2c3b82 */ /* 0x000ea20000000a00 */
[----:B------:R-:W5:Y:S01]  /*02d0*/  @P2 LDG.E.64 R18, desc[UR10][R38.64] ;  /* 0x0000000a26122981 */ /* 0x000f62000c1e1b00 */
[C---:B0-----:R-:W-:Y:S01]  /*02e0*/  @P2 IMAD.WIDE.U32 R40, R47.reuse, 0x8, R40 ;  /* 0x000000082f282825 */ /* 0x041fe200078e0028 */
[----:B------:R-:W-:Y:S02]  /*02f0*/  @P2 IADD3 R47, PT, PT, R47, 0x80, RZ ;  /* 0x000000802f2f2810 */ /* 0x000fe40007ffe0ff */
[----:B------:R-:W-:Y:S02]  /*0300*/  MOV R134, UR4 ;  /* 0x0000000400867c02 */ /* 0x000fe40008000f00 */
[----:B------:R-:W-:Y:S01]  /*0310*/  CS2R R96, SRZ ;  /* 0x0000000000607805 */ /* 0x000fe2000001ff00 */
[----:B------:R0:W5:Y:S01]  /*0320*/  @P2 LDG.E.64 R20, desc[UR10][R40.64] ;  /* 0x0000000a28142981 */ /* 0x000162000c1e1b00 */
[----:B-1----:R-:W-:-:S05]  /*0330*/  @P3 IMAD.WIDE.U32 R22, R47, 0x8, R42 ;  /* 0x000000082f163825 */ /* 0x002fca00078e002a */
[----:B------:R1:W5:Y:S01]  /*0340*/  @P3 LDG.E.64 R24, desc[UR10][R22.64] ;  /* 0x0000000a16183981 */ /* 0x000362000c1e1b00 */
[----:B--2---:R-:W-:-:S05]  /*0350*/  @P3 IMAD.WIDE.U32 R26, R47, 0x8, R44 ;  /* 0x000000082f1a3825 */ /* 0x004fca00078e002c */
        /* <DEDUP_REMOVED lines=31> */
[----:B-1----:R-:W-:Y:S06]  /*0550*/  @P3 BRA `(.L_x_3586) ;  /* 0x0000007000143947 */ /* 0x002fec0003800000 */
[----:B-----5:R-:W-:Y:S01]  /*0560*/  MOV R133, R4 ;  /* 0x0000000400857202 */ /* 0x020fe20000000f00 */
[----:B------:R-:W-:Y:S01]  /*0570*/  IMAD.MOV.U32 R31, RZ, RZ, R15 ;  /* 0x000000ffff1f7224 */ /* 0x000fe200078e000f */
        /* <DEDUP_REMOVED lines=12> */
[----:B------:R-:W-:Y:S02]  /*0640*/  SHF.R.U64 R5, R8, 0x10, R9 ;  /* 0x0000001008057819 */ /* 0x000fe40000001209 */
[----:B------:R-:W-:Y:S02]  /*0650*/  CS2R R84, SRZ ;  /* 0x0000000000547805 */ /* 0x000fe4000001ff00 */
[----:B------:R-:W-:Y:S02]  /*0660*/  MOV R6, R12 ;  /* 0x0000000c00067202 */ /* 0x000fe40000000f00 */
[----:B------:R-:W-:Y:S02]  /*0670*/  CS2R R86, SRZ ;  /* 0x0000000000567805 */ /* 0x000fe4000001ff00 */
[----:B------:R-:W-:-:S02]  /*0680*/  SHF.R.U64 R7, R12, 0x10, R13 ;  /* 0x000000100c077819 */ /* 0x000fc4000000120d */
[----:B------:R-:W-:Y:S02]  /*0690*/  CS2R R80, SRZ ;  /* 0x0000000000507805 */ /* 0x000fe4000001ff00 */
[----:B------:R-:W-:Y:S02]  /*06a0*/  MOV R33, R14 ;  /* 0x0000000e00217202 */ /* 0x000fe40000000f00 */
[----:B------:R-:W-:Y:S02]  /*06b0*/  CS2R R82, SRZ ;  /* 0x0000000000527805 */ /* 0x000fe4000001ff00 */
[--C-:B------:R-:W-:Y:S02]  /*06c0*/  SHF.R.U64 R32, R14, 0x10, R15.reuse ;  /* 0x000000100e207819 */ /* 0x100fe4000000120f */
[----:B------:R-:W-:Y:S02]  /*06d0*/  CS2R R76, SRZ ;  /* 0x00000000004c7805 */ /* 0x000fe4000001ff00 */
[----:B------:R-:W-:-:S02]  /*06e0*/  SHF.R.U32.HI R30, RZ, 0x10, R15 ;  /* 0x00000010ff1e7819 */ /* 0x000fc4000001160f */
[----:B------:R-:W-:Y:S02]  /*06f0*/  CS2R R78, SRZ ;  /* 0x00000000004e7805 */ /* 0x000fe4000001ff00 */
[----:B------:R-:W-:Y:S02]  /*0700*/  MOV R27, R19 ;  /* 0x00000013001b7202 */ /* 0x000fe40000000f00 */
[----:B------:R-:W-:Y:S02]  /*0710*/  CS2R R72, SRZ ;  /* 0x0000000000487805 */ /* 0x000fe4000001ff00 */
[----:B------:R-:W-:Y:S02]  /*0720*/  SHF.R.U32.HI R26, RZ, 0x10, R19 ;  /* 0x00000010ff1a7819 */ /* 0x000fe40000011613 */
[----:B------:R-:W-:Y:S02]  /*0730*/  CS2R R74, SRZ ;  /* 0x00000000004a7805 */ /* 0x000fe4000001ff00 */
        /* <DEDUP_REMOVED lines=24> */
[----:B------:R-:W-:Y:S01]  /*08c0*/  SHF.R.U32.HI R18, RZ, 0x10, R9 ;  /* 0x00000010ff127819 */ /* 0x000fe20000011609 */
        /* <DEDUP_REMOVED lines=10> */
[----:B------:R-:W-:Y:S01]  /*0970*/  UPLOP3.LUT UP1, UPT, UPT, UPT, UPT, 0x40, 0x4 ;  /* 0x000000000004789c */ /* 0x000fe20003f2e870 */
[----:B------:R-:W-:Y:S01]  /*0980*/  SHF.R.U32.HI R10, RZ, 0x10, R17 ;  /* 0x00000010ff0a7819 */ /* 0x000fe20000011611 */
[----:B------:R-:W0:Y:S01]  /*0990*/  LDCU UR15, c[0x0][0x40c] ;  /* 0x00008180ff0f77ac */ /* 0x000e220008000800 */
[----:B------:R-:W-:Y:S02]  /*09a0*/  SHF.R.U64 R8, R20, 0x10, R21 ;  /* 0x0000001014087819 */ /* 0x000fe40000001215 */
[----:B------:R-:W-:Y:S01]  /*09b0*/  SHF.R.U64 R24, R24, 0x10, R25 ;  /* 0x0000001018187819 */ /* 0x000fe20000001219 */
[----:B------:R-:W1:Y:S01]  /*09c0*/  LDCU.U8 UR9, c[0x0][0x410] ;  /* 0x00008200ff0977ac */ /* 0x000e620008000000 */
[----:B------:R-:W-:-:S02]  /*09d0*/  MOV R23, R25 ;  /* 0x0000001900177202 */ /* 0x000fc40000000f00 */
[----:B------:R-:W-:Y:S01]  /*09e0*/  SHF.R.U32.HI R22, RZ, 0x10, R25 ;  /* 0x00000010ff167819 */ /* 0x000fe20000011619 */
[----:B------:R-:W2:Y:S01]  /*09f0*/  LDCU UR14, c[0x0][0x400] ;  /* 0x00008000ff0e77ac */ /* 0x000ea20008000800 */
[----:B------:R-:W-:Y:S02]  /*0a00*/  PRMT R29, R0, 0x7610, R29 ;  /* 0x00007610001d7816 */ /* 0x000fe4000000001d */
[----:B------:R-:W-:Y:S01]  /*0a10*/  PRMT R28, R2, 0x7610, R28 ;  /* 0x00007610021c7816 */ /* 0x000fe2000000001c */
[----:B------:R-:W3:Y:S01]  /*0a20*/  LDCU.64 UR12, c[0x0][0x438] ;  /* 0x00008700ff0c77ac */ /* 0x000ee20008000a00 */
[----:B------:R-:W-:Y:S02]  /*0a30*/  PRMT R21, R4, 0x7610, R21 ;  /* 0x0000761004157816 */ /* 0x000fe40000000015 */
[----:B------:R-:W-:Y:S01]  /*0a40*/  PRMT R20, R5, 0x7610, R20 ;  /* 0x0000761005147816 */ /* 0x000fe20000000014 */
[----:B------:R-:W4:Y:S01]  /*0a50*/  LDCU.64 UR6, c[0x0][0x478] ;  /* 0x00008f00ff0677ac */ /* 0x000f220008000a00 */
        /* <DEDUP_REMOVED lines=9> */
.L_x_3699:
        /* <DEDUP_REMOVED lines=30> */
[C---:B------:R-:W-:Y:S02]  /*0cd0*/  ISETP.GE.U32.AND P1, PT, R135.reuse, 0x180, PT ;  /* 0x000001808700780c */ /* 0x040fe40003f26070 */
[C---:B------:R-:W-:Y:S02]  /*0ce0*/  ISETP.GE.U32.AND P2, PT, R135.reuse, 0x200, PT ;  /* 0x000002008700780c */ /* 0x040fe40003f46070 */
[----:B------:R-:W-:Y:S02]  /*0cf0*/  ISETP.GE.U32.AND P4, PT, R135, 0x280, PT ;  /* 0x000002808700780c */ /* 0x000fe40003f86070 */
[----:B------:R-:W-:-:S02]  /*0d00*/  MOV R192, RZ ;  /* 0x000000ff00c07202 */ /* 0x000fc40000000f00 */
[----:B------:R-:W-:Y:S02]  /*0d10*/  MOV R194, RZ ;  /* 0x000000ff00c27202 */ /* 0x000fe40000000f00 */
        /* <DEDUP_REMOVED lines=21> */
[--C-:B------:R-:W-:Y:S01]  /*0e70*/  SHF.R.U64 R179, R128, 0x10, R129.reuse ;  /* 0x0000001080b37819 */ /* 0x100fe20000001281 */
[----:B------:R-:W-:-:S02]  /*0e80*/  IMAD.MOV.U32 R178, RZ, RZ, R129 ;  /* 0x000000ffffb27224 */ /* 0x000fc400078e0081 */
[C---:B---3--:R-:W-:Y:S01]  /*0e90*/  FADD.FTZ R184, -R172.reuse, R125 ;  /* 0x0000007dacb87221 */ /* 0x048fe20000010100 */
[C---:B------:R-:W-:Y:S01]  /*0ea0*/  FADD.FTZ R128, -R172.reuse, R124 ;  /* 0x0000007cac807221 */ /* 0x040fe20000010100 */
[----:B------:R-:W-:Y:S02]  /*0eb0*/  SHF.L.U32 R125, R3, 0x10, RZ ;  /* 0x00000010037d7819 */ /* 0x000fe400000006ff */
[----:B------:R-:W-:Y:S01]  /*0ec0*/  SHF.L.U32 R124, R179, 0x10, RZ ;  /* 0x00000010b37c7819 */ /* 0x000fe200000006ff */
[C---:B-----5:R-:W-:Y:S01]  /*0ed0*/  FMUL.FTZ R184, R143.reuse, R184 ;  /* 0x000000b88fb87220 */ /* 0x060fe20000410000 */
[----:B------:R-:W-:Y:S01]  /*0ee0*/  SHF.R.U32.HI R192, RZ, 0x10, R129 ;  /* 0x00000010ffc07819 */ /* 0x000fe20000011681 */
[----:B------:R-:W-:Y:S01]  /*0ef0*/  FADD.FTZ R126, -R172, R126 ;  /* 0x0000007eac7e7221 */ /* 0x000fe20000010100 */
[----:B------:R-:W-:Y:S01]  /*0f00*/  FMUL.FTZ R3, R143, R128 ;  /* 0x000000808f037220 */ /* 0x000fe20000410000 */
[-C--:B------:R-:W-:Y:S01]  /*0f10*/  FMUL.FTZ R186, R186, R125.reuse ;  /* 0x0000007dbaba7220 */ /* 0x080fe20000410000 */
[----:B------:R-:W-:Y:S01]  /*0f20*/  SHF.L.U32 R179, R39, 0x10, RZ ;  /* 0x0000001027b37819 */ /* 0x000fe200000006ff */
[-C--:B------:R-:W-:Y:S01]  /*0f30*/  FMUL.FTZ R182, R182, R124.reuse ;  /* 0x0000007cb6b67220 */ /* 0x080fe20000410000 */
[----:B------:R-:W-:Y:S01]  /*0f40*/  SHF.L.U32 R178, R178, 0x10, RZ ;  /* 0x00000010b2b27819 */ /* 0x000fe200000006ff */
[----:B------:R-:W-:Y:S01]  /*0f50*/  FADD.FTZ R77, R77, R124 ;  /* 0x0000007c4d4d7221 */ /* 0x000fe20000010000 */
[----:B------:R-:W-:Y:S01]  /*0f60*/  FFMA.FTZ R97, R184, R124, R97 ;  /* 0x0000007cb8617223 */ /* 0x000fe20000010061 */
[----:B------:R-:W-:Y:S01]  /*0f70*/  SHF.L.U32 R124, R38, 0x10, RZ ;  /* 0x00000010267c7819 */ /* 0x000fe200000006ff */
[----:B------:R-:W-:Y:S01]  /*0f80*/  FMUL.FTZ R181, R143, R126 ;  /* 0x0000007e8fb57220 */ /* 0x000fe20000410000 */
[----:B------:R-:W-:Y:S01]  /*0f90*/  SHF.L.U32 R128, R192, 0x10, RZ ;  /* 0x00000010c0807819 */ /* 0x000fe200000006ff */
[----:B------:R-:W-:Y:S01]  /*0fa0*/  FADD.FTZ R180, -R172, R127 ;  /* 0x0000007facb47221 */ /* 0x000fe20000010100 */
[----:B------:R-:W-:Y:S01]  /*0fb0*/  FADD.FTZ R76, R76, R125 ;  /* 0x0000007d4c4c7221 */ /* 0x000fe20000010000 */
[C---:B------:R-:W-:Y:S01]  /*0fc0*/  FFMA.FTZ R96, R3.reuse, R125, R96 ;  /* 0x0000007d03607223 */ /* 0x040fe20000010060 */
[----:B------:R-:W-:Y:S01]  /*0fd0*/  FADD.FTZ R125, RZ, R186 ;  /* 0x000000baff7d7221 */ /* 0x000fe20000010000 */
[----:B------:R-:W-:Y:S01]  /*0fe0*/  FFMA.FTZ R127, R3, R186, RZ ;  /* 0x000000ba037f7223 */ /* 0x000fe200000100ff */
[-C--:B------:R-:W-:Y:S01]  /*0ff0*/  FMUL.FTZ R179, R179, R178.reuse ;  /* 0x000000b2b3b37220 */ /* 0x080fe20000410000 */
[----:B------:R-:W-:Y:S01]  /*1000*/  FADD.FTZ R78, R78, R178 ;  /* 0x000000b24e4e7221 */ /* 0x000fe20000010000 */
[----:B------:R-:W-:Y:S01]  /*1010*/  FFMA.FTZ R98, R181, R178, R98 ;  /* 0x000000b2b5627223 */ /* 0x000fe20000010062 */
[----:B------:R-:W-:Y:S01]  /*1020*/  FMUL.FTZ R178, R124, R128 ;  /* 0x000000807cb27220 */ /* 0x000fe20000410000 */
[----:B------:R-:W-:Y:S01]  /*1030*/  FADD.FTZ R124, R125, R182 ;  /* 0x000000b67d7c7221 */ /* 0x000fe20000010000 */
[----:B------:R-:W-:Y:S01]  /*1040*/  FFMA.FTZ R126, R184, R182, R127 ;  /* 0x000000b6b87e7223 */ /* 0x000fe2000001007f */
[----:B------:R-:W-:-:S02]  /*1050*/  FMUL.FTZ R180, R143, R180 ;  /* 0x000000b48fb47220 */ /* 0x000fc40000410000 */
[----:B------:R-:W-:Y:S01]  /*1060*/  FADD.FTZ R125, R124, R179 ;  /* 0x000000b37c7d7221 */ /* 0x000fe20000010000 */
[----:B------:R-:W-:Y:S01]  /*1070*/  FFMA.FTZ R127, R181, R179, R126 ;  /* 0x000000b3b57f7223 */ /* 0x000fe2000001007e */
[----:B------:R-:W-:Y:S01]  /*1080*/  FADD.FTZ R79, R79, R128 ;  /* 0x000000804f4f7221 */ /* 0x000fe20000010000 */
[C---:B------:R-:W-:Y:S01]  /*1090*/  FFMA.FTZ R99, R180.reuse, R128, R99 ;  /* 0x00000080b4637223 */ /* 0x040fe20000010063 */
[----:B------:R-:W-:Y:S01]  /*10a0*/  FADD.FTZ R192, R125, R178 ;  /* 0x000000b27dc07221 */ /* 0x000fe20000010000 */
[----:B0-----:R-:W-:-:S07]  /*10b0*/  FFMA.FTZ R194, R180, R178, R127 ;  /* 0x000000b2b4c27223 */ /* 0x001fce000001007f */
.L_x_3590:
[----:B----4-:R-:W-:Y:S05]  /*10c0*/  BSYNC.RECONVERGENT B1 ;  /* 0x0000000000017941 */ /* 0x010fea0003800200 */
.L_x_3589:
[----:B------:R-:W-:Y:S04]  /*10d0*/  BSSY.RECONVERGENT B1, `(.L_x_3591) ;  /* 0x0000037000017945 */ /* 0x000fe80003800200 */
[----:B------:R-:W-:Y:S05]  /*10e0*/  @!P5 BRA `(.L_x_3592) ;  /* 0x0000000000d4d947 */ /* 0x000fea0003800000 */
[----:B------:R-:W0:Y:S08]  /*10f0*/  LDC.64 R130, c[0x0][0x428] ;  /* 0x00010a00ff827b82 */ /* 0x000e300000000a00 */
[----:B------:R-:W1:Y:S01]  /*1100*/  LDC.64 R124, c[0x0][0x3a8] ;  /* 0x0000ea00ff7c7b82 */ /* 0x000e620000000a00 */
[----:B0-----:R-:W-:-:S06]  /*1110*/  IMAD.WIDE.U32 R130, R191, 0x8, R130 ;  /* 0x00000008bf827825 */ /* 0x001fcc00078e0082 */
[----:B------:R-:W2:Y:S01]  /*1120*/  LDG.E.64 R130, desc[UR10][R130.64] ;  /* 0x0000000a82827981 */ /* 0x000ea2000c1e1b00 */
[----:B-1----:R-:W-:-:S06]  /*1130*/  IMAD.WIDE.U32 R124, R173, 0x10, R124 ;  /* 0x00000010ad7c7825 */ /* 0x002fcc00078e007c */
[----:B------:R-:W3:Y:S01]  /*1140*/  LDG.E.128 R124, desc[UR10][R124.64] ;  /* 0x0000000a7c7c7981 */ /* 0x000ee2000c1e1d00 */
[----:B------:R-:W-:-:S04]  /*1150*/  ISETP.NE.U32.AND P0, PT, RZ, UR12, PT ;  /* 0x0000000cff007c0c */ /* 0x000fc8000bf05070 */
[----:B------:R-:W-:-:S13]  /*1160*/  ISETP.NE.AND.EX P0, PT, RZ, UR13, PT, P0 ;  /* 0x0000000dff007c0c */ /* 0x000fda000bf05300 */
[----:B------:R-:W0:Y:S01]  /*1170*/  @P0 LDC.64 R128, c[0x0][0x438] ;  /* 0x00010e00ff800b82 */ /* 0x000e220000000a00 */
[----:B------:R-:W-:Y:S02]  /*1180*/  SHF.L.U32 R175, R37, 0x10, RZ ;  /* 0x0000001025af7819 */ /* 0x000fe400000006ff */
[----:B------:R-:W-:Y:S02]  /*1190*/  SHF.L.U32 R174, R36, 0x10, RZ ;  /* 0x0000001024ae7819 */ /* 0x000fe400000006ff */
[----:B------:R-:W-:Y:S01]  /*11a0*/  IADD3 R191, PT, PT, R191, 0x80, RZ ;  /* 0x00000080bfbf7810 */ /* 0x000fe20007ffe0ff */
[----:B0-----:R-:W-:-:S05]  /*11b0*/  @P0 IMAD.WIDE.U32 R128, R173, 0x10, R128 ;  /* 0x00000010ad800825 */ /* 0x001fca00078e0080 */
[----:B------:R0:W5:Y:S01]  /*11c0*/  @P0 LDG.E.128 R104, desc[UR10][R128.64] ;  /* 0x0000000a80680981 */ /* 0x000162000c1e1d00 */
[----:B------:R-:W-:Y:S02]  /*11d0*/  VIADD R173, R173, 0x80 ;  /* 0x00000080adad7836 */ /* 0x000fe40000000000 */
[----:B--2---:R-:W-:Y:S01]  /*11e0*/  IMAD.MOV.U32 R168, RZ, RZ, R130 ;  /* 0x000000ffffa87224 */ /* 0x004fe200078e0082 */
[----:B------:R-:W-:-:S04]  /*11f0*/  SHF.R.U64 R169, R130, 0x10, R131 ;  /* 0x0000001082a97819 */ /* 0x000fc80000001283 */
[----:B------:R-:W-:Y:S01]  /*1200*/  SHF.L.U32 R168, R168, 0x10, RZ ;  /* 0x00000010a8a87819 */ /* 0x000fe200000006ff */
[C---:B---3--:R-:W-:Y:S01]  /*1210*/  FADD.FTZ R130, -R172.reuse, R124 ;  /* 0x0000007cac827221 */ /* 0x048fe20000010100 */
[----:B------:R-:W-:Y:S01]  /*1220*/  MOV R170, R131 ;  /* 0x0000008300aa7202 */ /* 0x000fe20000000f00 */
[C---:B------:R-:W-:Y:S01]  /*1230*/  FADD.FTZ R176, -R172.reuse, R125 ;  /* 0x0000007dacb07221 */ /* 0x040fe20000010100 */
[----:B------:R-:W-:Y:S01]  /*1240*/  SHF.L.U32 R124, R169, 0x10, RZ ;  /* 0x00000010a97c7819 */ /* 0x000fe200000006ff */
[----:B-----5:R-:W-:Y:S01]  /*1250*/  FMUL.FTZ R177, R143, R130 ;  /* 0x000000828fb17220 */ /* 0x020fe20000410000 */
[----:B------:R-:W-:Y:S01]  /*1260*/  FMUL.FTZ R175, R175, R168 ;  /* 0x000000a8afaf7220 */ /* 0x000fe20000410000 */
[----:B------:R-:W-:Y:S01]  /*1270*/  SHF.R.U32.HI R193, RZ, 0x10, R131 ;  /* 0x00000010ffc17819 */ /* 0x000fe20000011683 */
[C---:B------:R-:W-:Y:S01]  /*1280*/  FADD.FTZ R126, -R172.reuse, R126 ;  /* 0x0000007eac7e7221 */ /* 0x040fe20000010100 */
        /* <DEDUP_REMOVED lines=27> */
.L_x_3592:
[----:B------:R-:W-:Y:S05]  /*1440*/  BSYNC.RECONVERGENT B1 ;  /* 0x0000000000017941 */ /* 0x000fea0003800200 */
.L_x_3591:
        /* <DEDUP_REMOVED lines=12> */
[----:B------:R-:W-:Y:S01]  /*1510*/  SHF.L.U32 R164, R32, 0x10, RZ ;  /* 0x0000001020a47819 */ /* 0x000fe200000006ff */
[----:B------:R-:W-:Y:S02]  /*1520*/  VIADD R191, R191, 0x80 ;  /* 0x00000080bfbf7836 */ /* 0x000fe40000000000 */
[----:B0-----:R-:W-:-:S05]  /*1530*/  @P0 IMAD.WIDE.U32 R128, R173, 0x10, R128 ;  /* 0x00000010ad800825 */ /* 0x001fca00078e0080 */
[----:B------:R0:W5:Y:S01]  /*1540*/  @P0 LDG.E.128 R108, desc[UR10][R128.64] ;  /* 0x0000000a806c0981 */ /* 0x000162000c1e1d00 */
[----:B------:R-:W-:Y:S02]  /*1550*/  IADD3 R173, PT, PT, R173, 0x80, RZ ;  /* 0x00000080adad7810 */ /* 0x000fe40007ffe0ff */
[----:B--2---:R-:W-:Y:S02]  /*1560*/  MOV R160, R130 ;  /* 0x0000008200a07202 */ /* 0x004fe40000000f00 */
[----:B------:R-:W-:Y:S02]  /*1570*/  SHF.R.U64 R161, R130, 0x10, R131 ;  /* 0x0000001082a17819 */ /* 0x000fe40000001283 */
        /* <DEDUP_REMOVED lines=36> */
.L_x_3594:
[----:B------:R-:W-:Y:S05]  /*17c0*/  BSYNC.RECONVERGENT B1 ;  /* 0x0000000000017941 */ /* 0x000fea0003800200 */
.L_x_3593:
        /* <DEDUP_REMOVED lines=41> */
[----:B0-----:R-:W-:-:S02]  /*1a60*/  IMAD.U32 R128, R193, 0x10000, RZ ;  /* 0x00010000c1807824 */ /* 0x001fc400078e00ff */
        /* <DEDUP_REMOVED lines=13> */
.L_x_3596:
[----:B------:R-:W-:Y:S05]  /*1b40*/  BSYNC.RECONVERGENT B1 ;  /* 0x0000000000017941 */ /* 0x000fea0003800200 */
.L_x_3595:
        /* <DEDUP_REMOVED lines=31> */
[----:B------:R-:W-:Y:S01]  /*1d40*/  FFMA.FTZ R127, R151, R149, R194 ;  /* 0x00000095977f7223 */ /* 0x000fe200000100c2 */
[----:B0-----:R-:W-:Y:S01]  /*1d50*/  SHF.L.U32 R128, R147, 0x10, RZ ;  /* 0x0000001093807819 */ /* 0x001fe200000006ff */
[----:B------:R-:W-:Y:S01]  /*1d60*/  FADD.FTZ R60, R60, R144 ;  /* 0x000000903c3c7221 */ /* 0x000fe20000010000 */
[----:B------:R-:W-:Y:S01]  /*1d70*/  FFMA.FTZ R80, R151, R144, R80 ;  /* 0x0000009097507223 */ /* 0x000fe20000010050 */
[----:B------:R-:W-:Y:S01]  /*1d80*/  FADD.FTZ R61, R61, R124 ;  /* 0x0000007c3d3d7221 */ /* 0x000fe20000010000 */
[----:B------:R-:W-:Y:S01]  /*1d90*/  FFMA.FTZ R81, R150, R124, R81 ;  /* 0x0000007c96517223 */ /* 0x000fe20000010051 */
[----:B------:R-:W-:Y:S01]  /*1da0*/  FMUL.FTZ R147, R143, R126 ;  /* 0x0000007e8f937220 */ /* 0x000fe20000410000 */
[----:B------:R-:W-:-:S02]  /*1db0*/  IMAD.U32 R144, R22, 0x10000, RZ ;  /* 0x0001000016907824 */ /* 0x000fc400078e00ff */
        /* <DEDUP_REMOVED lines=12> */
[----:B------:R-:W-:Y:S01]  /*1e80*/  FFMA.FTZ R194, R146, R144, R127 ;  /* 0x0000009092c27223 */ /* 0x000fe2000001007f */
[----:B------:R-:W-:Y:S06]  /*1e90*/  BRA `(.L_x_3597) ;  /* 0x0000000000887947 */ /* 0x000fec0003800000 */
.L_x_3588:
        /* <DEDUP_REMOVED lines=34> */
.L_x_3597:
[----:B----4-:R-:W-:Y:S05]  /*20c0*/  BSYNC.RECONVERGENT B0 ;  /* 0x0000000000007941 */ /* 0x010fea0003800200 */
.L_x_3587:
        /* <DEDUP_REMOVED lines=31> */
.L_x_3599:
[----:B------:R-:W-:Y:S05]  /*22c0*/  BSYNC.RECONVERGENT B0 ;  /* 0x0000000000007941 */ /* 0x000fea0003800200 */
.L_x_3598:
        /* <DEDUP_REMOVED lines=24> */
[----:B------:R-:W-:Y:S01]  /*2450*/  HFMA2 R129, -RZ, RZ, 0, 0 ;  /* 0x00000000ff817431 */ /* 0x000fe200000001ff */
[----:B------:R-:W-:Y:S01]  /*2460*/  P2R R128, PR, RZ, 0x2 ;  /* 0x00000002ff807803 */ /* 0x000fe20000000000 */
[----:B------:R-:W-:Y:S01]  /*2470*/  FADD.FTZ R173, R130, R173 ;  /* 0x000000ad82ad7221 */ /* 0x000fe20000010000 */
[----:B------:R-:W-:Y:S01]  /*2480*/  FADD.FTZ R124, R131, R124 ;  /* 0x0000007c837c7221 */ /* 0x000fe20000010000 */
[----:B------:R-:W-:Y:S02]  /*2490*/  MOV R131, R189 ;  /* 0x000000bd00837202 */ /* 0x000fe40000000f00 */
        /* <DEDUP_REMOVED lines=15> */
.L_x_3602:
        /* <DEDUP_REMOVED lines=14> */
[----:B------:R-:W-:-:S03]  /*2670*/  IMAD.U32 R124, R183, 0x10000, RZ ;  /* 0x00010000b77c7824 */ /* 0x000fc600078e00ff */
[C---:B------:R-:W-:Y:S01]  /*2680*/  FMUL.FTZ R126, R125.reuse, R126 ;  /* 0x0000007e7d7e7220 */ /* 0x040fe20000410000 */
[----:B------:R-:W-:-:S04]  /*2690*/  FFMA.FTZ R56, R125, R124, R56 ;  /* 0x0000007c7d387223 */ /* 0x000fc80000010038 */
[----:B------:R-:W-:-:S04]  /*26a0*/  F2FP.BF16.F32.PACK_AB R126, RZ, R126 ;  /* 0x0000007eff7e723e */ /* 0x000fc800000010ff */
[----:B------:R-:W-:-:S07]  /*26b0*/  PRMT R138, R126, 0x7610, R138 ;  /* 0x000076107e8a7816 */ /* 0x000fce000000008a */
.L_x_3605:
        /* <DEDUP_REMOVED lines=13> */
.L_x_3606:
        /* <DEDUP_REMOVED lines=13> */
.L_x_3607:
        /* <DEDUP_REMOVED lines=14> */
.L_x_3604:
        /* <DEDUP_REMOVED lines=13> */
[----:B------:R-:W-:-:S02]  /*2a10*/  FSEL R122, R120, RZ, P0 ;  /* 0x000000ff787a7208 */ /* 0x000fc40000000000 */
[----:B------:R-:W-:Y:S02]  /*2a20*/  FSEL R121, R121, RZ, P0 ;  /* 0x000000ff79797208 */ /* 0x000fe40000000000 */
[----:B------:R-:W-:Y:S02]  /*2a30*/  FSEL R120, R124, RZ, P0 ;  /* 0x000000ff7c787208 */ /* 0x000fe40000000000 */
[----:B------:R-:W-:Y:S01]  /*2a40*/  FSEL R123, R123, RZ, P0 ;  /* 0x000000ff7b7b7208 */ /* 0x000fe20000000000 */
[----:B------:R-:W-:Y:S06]  /*2a50*/  @!P4 BRA `(.L_x_3609) ;  /* 0x000000000030c947 */ /* 0x000fec0003800000 */
        /* <DEDUP_REMOVED lines=12> */
.L_x_3609:
        /* <DEDUP_REMOVED lines=13> */
.L_x_3610:
        /* <DEDUP_REMOVED lines=13> */
.L_x_3611:
[----:B------:R-:W-:Y:S05]  /*2cc0*/  @!P4 BRA `(.L_x_3608) ;  /* 0x0000000400c0c947 */ /* 0x000fea0003800000 */
        /* <DEDUP_REMOVED lines=8> */
.L_x_3603:
[----:B------:R-:W-:Y:S01]  /*2d50*/  UMOV UR4, UR6 ;  /* 0x0000000600047c82 */ /* 0x000fe20008000000 */
[----:B------:R-:W-:Y:S01]  /*2d60*/  UMOV UR5, UR7 ;  /* 0x0000000700057c82 */ /* 0x000fe20008000000 */
[----:B------:R-:W-:-:S04]  /*2d70*/  UISETP.NE.U32.AND UP0, UPT, UR4, URZ, UPT ;  /* 0x000000ff0400728c */ /* 0x000fc8000bf05070 */
[----:B------:R-:W-:-:S09]  /*2d80*/  UISETP.NE.AND.EX UP0, UPT, UR5, URZ, UPT, UP0 ;  /* 0x000000ff0500728c */ /* 0x000fd2000bf05300 */
[----:B------:R-:W-:Y:S05]  /*2d90*/  BRA.U UP0, `(.L_x_3612) ;  /* 0x0000000100c47547 */ /* 0x000fea000b800000 */
[----:B------:R-:W-:Y:S05]  /*2da0*/  @!P4 BRA `(.L_x_3613) ;  /* 0x00000000002cc947 */ /* 0x000fea0003800000 */
[----:B------:R-:W-:Y:S01]  /*2db0*/  @P3 FFMA.FTZ R125, R3, R130, R173 ;  /* 0x00000082037d3223 */ /* 0x000fe200000100ad */
[----:B------:R-:W-:Y:S02]  /*2dc0*/  MOV R124, R100 ;  /* 0x00000064007c7202 */ /* 0x000fe40000000f00 */
        /* <DEDUP_REMOVED lines=8> */
[----:B------:R-:W-:-:S07]  /*2e50*/  PRMT R138, R124, 0x7610, R138 ;  /* 0x000076107c8a7816 */ /* 0x000fce000000008a */
.L_x_3613:
[----:B------:R-:W-:Y:S05]  /*2e60*/  @!P4 BRA `(.L_x_3614) ;  /* 0x00000000002cc947 */ /* 0x000fea0003800000 */
[----:B------:R-:W-:Y:S01]  /*2e70*/  @P3 FFMA.FTZ R125, R184, R130, R173 ;  /* 0x00000082b87d3223 */ /* 0x000fe200000100ad */
[----:B------:R-:W-:-:S03]  /*2e80*/  MOV R124, R101 ;  /* 0x00000065007c7202 */ /* 0x000fc60000000f00 */
[----:B------:R-:W-:Y:S01]  /*2e90*/  @P3 FADD.FTZ R126, R182, -R125 ;  /* 0x8000007db67e3221 */ /* 0x000fe20000010000 */
[----:B------:R-:W-:-:S03]  /*2ea0*/  SHF.L.U32 R125, R20, 0x10, RZ ;  /* 0x00000010147d7819 */ /* 0x000fc600000006ff */
[----:B------:R-:W-:Y:S01]  /*2eb0*/  @P3 FFMA.FTZ R124, R143, R126, R101 ;  /* 0x0000007e8f7c3223 */ /* 0x000fe20000010065 */
[----:B------:R-:W-:-:S03]  /*2ec0*/  SHF.L.U32 R126, R187, 0x10, RZ ;  /* 0x00000010bb7e7819 */ /* 0x000fc600000006ff */
[----:B------:R-:W-:-:S04]  /*2ed0*/  FMUL.FTZ R124, R124, UR15 ;  /* 0x0000000f7c7c7c20 */ /* 0x000fc80008410000 */
[-C--:B------:R-:W-:Y:S01]  /*2ee0*/  FMUL.FTZ R125, R125, R124.reuse ;  /* 0x0000007c7d7d7220 */ /* 0x080fe20000410000 */
[----:B------:R-:W-:-:S04]  /*2ef0*/  FFMA.FTZ R57, R126, R124, R57 ;  /* 0x0000007c7e397223 */ /* 0x000fc80000010039 */
[----:B------:R-:W-:-:S04]  /*2f00*/  F2FP.BF16.F32.PACK_AB R125, RZ, R125 ;  /* 0x0000007dff7d723e */ /* 0x000fc800000010ff */
[----:B------:R-:W-:-:S07]  /*2f10*/  PRMT R139, R125, 0x7610, R139 ;  /* 0x000076107d8b7816 */ /* 0x000fce000000008b */
.L_x_3614:
[----:B------:R-:W-:Y:S05]  /*2f20*/  @!P4 BRA `(.L_x_3615) ;  /* 0x00000000002cc947 */ /* 0x000fea0003800000 */
[----:B------:R-:W-:Y:S01]  /*2f30*/  @P3 FFMA.FTZ R126, R181, R130, R173 ;  /* 0x00000082b57e3223 */ /* 0x000fe200000100ad */
[----:B------:R-:W-:Y:S01]  /*2f40*/  MOV R124, R102 ;  /* 0x00000066007c7202 */ /* 0x000fe20000000f00 */
        /* <DEDUP_REMOVED lines=9> */
.L_x_3615:
        /* <DEDUP_REMOVED lines=13> */
.L_x_3612:
        /* <DEDUP_REMOVED lines=8> */
[----:B------:R-:W-:Y:S01]  /*3130*/  MOV R122, R102 ;  /* 0x00000066007a7202 */ /* 0x000fe20000000f00 */
[C---:B------:R-:W-:Y:S01]  /*3140*/  @P3 FFMA.FTZ R122, R143.reuse, R120, R102 ;  /* 0x000000788f7a3223 */ /* 0x040fe20000010066 */
[----:B------:R-:W-:Y:S01]  /*3150*/  MOV R124, R101 ;  /* 0x00000065007c7202 */ /* 0x000fe20000000f00 */
[C---:B------:R-:W-:Y:S01]  /*3160*/  @P3 FFMA.FTZ R124, R143.reuse, R126, R101 ;  /* 0x0000007e8f7c3223 */ /* 0x040fe20000010065 */
[----:B------:R-:W-:Y:S01]  /*3170*/  MOV R125, R103 ;  /* 0x00000067007d7202 */ /* 0x000fe20000000f00 */
[C---:B------:R-:W-:Y:S01]  /*3180*/  @P3 FFMA.FTZ R125, R143.reuse, R172, R103 ;  /* 0x000000ac8f7d3223 */ /* 0x040fe20000010067 */
[----:B------:R-:W-:Y:S01]  /*3190*/  MOV R120, R100 ;  /* 0x0000006400787202 */ /* 0x000fe20000000f00 */
[----:B------:R-:W-:Y:S01]  /*31a0*/  @P3 FFMA.FTZ R120, R143, R121, R100 ;  /* 0x000000798f783223 */ /* 0x000fe20000010064 */
        /* <DEDUP_REMOVED lines=8> */
.L_x_3616:
        /* <DEDUP_REMOVED lines=8> */
.L_x_3617:
[----:B------:R-:W-:Y:S05]  /*32b0*/  @!P4 BRA `(.L_x_3618) ;  /* 0x00000000001cc947 */ /* 0x000fea0003800000 */
[----:B------:R-:W-:Y:S02]  /*32c0*/  IMAD.U32 R126, R19, 0x10000, RZ ;  /* 0x00010000137e7824 */ /* 0x000fe400078e00ff */
[----:B------:R-:W-:Y:S01]  /*32d0*/  FMUL.FTZ R121, R122, UR15 ;  /* 0x0000000f7a797c20 */ /* 0x000fe20008410000 */
[----:B------:R-:W-:-:S03]  /*32e0*/  SHF.L.U32 R127, R185, 0x10, RZ ;  /* 0x00000010b97f7819 */ /* 0x000fc600000006ff */
[-C--:B------:R-:W-:Y:S02]  /*32f0*/  FMUL.FTZ R123, R126, R121.reuse ;  /* 0x000000797e7b7220 */ /* 0x080fe40000410000 */
[----:B------:R-:W-:-:S03]  /*3300*/  FFMA.FTZ R58, R127, R121, R58 ;  /* 0x000000797f3a7223 */ /* 0x000fc6000001003a */
[----:B------:R-:W-:-:S04]  /*3310*/  F2FP.BF16.F32.PACK_AB R123, RZ, R123 ;  /* 0x0000007bff7b723e */ /* 0x000fc800000010ff */
[----:B------:R-:W-:-:S07]  /*3320*/  PRMT R140, R123, 0x7610, R140 ;  /* 0x000076107b8c7816 */ /* 0x000fce000000008c */
.L_x_3618:
[----:B------:R-:W-:Y:S02]  /*3330*/  MOV R121, R124 ;  /* 0x0000007c00797202 */ /* 0x000fe40000000f00 */
[----:B------:R-:W-:Y:S01]  /*3340*/  MOV R123, R125 ;  /* 0x0000007d007b7202 */ /* 0x000fe20000000f00 */
        /* <DEDUP_REMOVED lines=8> */
.L_x_3608:
        /* <DEDUP_REMOVED lines=14> */
.L_x_3619:
[----:B------:R-:W-:Y:S02]  /*34b0*/  IADD3 R131, PT, PT, R131, 0x80, RZ ;  /* 0x0000008083837810 */ /* 0x000fe40007ffe0ff */
[----:B------:R-:W-:-:S07]  /*34c0*/  IADD3 R129, PT, PT, R129, 0x80, RZ ;  /* 0x0000008081817810 */ /* 0x000fce0007ffe0ff */
.L_x_3601:
[----:B------:R-:W-:Y:S05]  /*34d0*/  BSYNC.RECONVERGENT B0 ;  /* 0x0000000000007941 */ /* 0x000fea0003800200 */
.L_x_3600:
        /* <DEDUP_REMOVED lines=13> */
.L_x_3622:
[----:B------:R-:W-:Y:S05]  /*35b0*/  BRA.U !UP0, `(.L_x_3623) ;  /* 0x0000000508a47547 */ /* 0x000fea000b800000 */
[----:B------:R-:W-:-:S04]  /*35c0*/  UISETP.NE.U32.AND UP0, UPT, UR6, URZ, UPT ;  /* 0x000000ff0600728c */ /* 0x000fc8000bf05070 */
[----:B------:R-:W-:-:S06]  /*35d0*/  UISETP.NE.AND.EX UP0, UPT, UR7, URZ, UPT, UP0 ;  /* 0x000000ff0700728c */ /* 0x000fcc000bf05300 */
[----:B------:R-:W-:-:S13]  /*35e0*/  PLOP3.LUT P1, PT, PT, PT, UP0, 0x80, 0x8 ;  /* 0x000000000008781c */ /* 0x000fda0003f2f008 */
[----:B------:R-:W-:Y:S05]  /*35f0*/  @!P1 BRA `(.L_x_3624) ;  /* 0x0000000000d09947 */ /* 0x000fea0003800000 */
[-CC-:B0-----:R-:W-:Y:S01]  /*3600*/  @P3 FFMA.FTZ R120, R171, R130.reuse, R173.reuse ;  /* 0x00000082ab783223 */ /* 0x181fe200000100ad */
[-CC-:B------:R-:W-:Y:S01]  /*3610*/  @P3 FFMA.FTZ R121, R176, R130.reuse, R173.reuse ;  /* 0x00000082b0793223 */ /* 0x180fe200000100ad */
[-CC-:B------:R-:W-:Y:S01]  /*3620*/  @P3 FFMA.FTZ R122, R177, R130.reuse, R173.reuse ;  /* 0x00000082b17a3223 */ /* 0x180fe200000100ad */
[----:B-1----:R-:W-:Y:S01]  /*3630*/  @P3 FFMA.FTZ R127, R170, R130, R173 ;  /* 0x00000082aa7f3223 */ /* 0x002fe200000100ad */
[----:B------:R-:W-:Y:S01]  /*3640*/  @P3 FADD.FTZ R120, R169, -R120 ;  /* 0x80000078a9783221 */ /* 0x000fe20000010000 */
[----:B------:R-:W-:Y:S01]  /*3650*/  MOV R125, R106 ;  /* 0x0000006a007d7202 */ /* 0x000fe20000000f00 */
[----:B------:R-:W-:Y:S01]  /*3660*/  @P3 FADD.FTZ R124, R174, -R121 ;  /* 0x80000079ae7c3221 */ /* 0x000fe20000010000 */
[----:B------:R-:W-:Y:S01]  /*3670*/  @P3 FADD.FTZ R172, R168, -R127 ;  /* 0x8000007fa8ac3221 */ /* 0x000fe20000010000 */
[----:B------:R-:W-:Y:S01]  /*3680*/  @P3 FFMA.FTZ R125, R143, R120, R106 ;  /* 0x000000788f7d3223 */ /* 0x000fe2000001006a */
[----:B------:R-:W-:Y:S01]  /*3690*/  @P3 FADD.FTZ R121, R175, -R122 ;  /* 0x8000007aaf793221 */ /* 0x000fe20000010000 */
[----:B------:R-:W-:Y:S01]  /*36a0*/  MOV R123, R105 ;  /* 0x00000069007b7202 */ /* 0x000fe20000000f00 */
[C---:B------:R-:W-:Y:S01]  /*36b0*/  @P3 FFMA.FTZ R123, R143.reuse, R124, R105 ;  /* 0x0000007c8f7b3223 */ /* 0x040fe20000010069 */
[----:B------:R-:W-:Y:S01]  /*36c0*/  MOV R126, R107 ;  /* 0x0000006b007e7202 */ /* 0x000fe20000000f00 */
[----:B------:R-:W-:Y:S01]  /*36d0*/  @P3 FFMA.FTZ R126, R143, R172, R107 ;  /* 0x000000ac8f7e3223 */ /* 0x000fe2000001006b */
[----:B------:R-:W-:Y:S01]  /*36e0*/  MOV R120, R104 ;  /* 0x0000006800787202 */ /* 0x000fe20000000f00 */
[----:B------:R-:W-:-:S02]  /*36f0*/  IMAD.MOV.U32 R122, RZ, RZ, R125 ;  /* 0x000000ffff7a7224 */ /* 0x000fc400078e007d */
[----:B------:R-:W-:Y:S01]  /*3700*/  @P3 FFMA.FTZ R120, R143, R121, R104 ;  /* 0x000000798f783223 */ /* 0x000fe20000010068 */
        /* <DEDUP_REMOVED lines=8> */
.L_x_3625:
        /* <DEDUP_REMOVED lines=8> */
.L_x_3626:
        /* <DEDUP_REMOVED lines=8> */
.L_x_3627:
[----:B------:R-:W-:Y:S02]  /*3890*/  MOV R121, R123 ;  /* 0x0000007b00797202 */ /* 0x000fe40000000f00 */
[----:B------:R-:W-:Y:S01]  /*38a0*/  MOV R123, R126 ;  /* 0x0000007e007b7202 */ /* 0x000fe20000000f00 */
        /* <DEDUP_REMOVED lines=9> */
.L_x_3624:
[----:B------:R-:W-:Y:S05]  /*3940*/  @!P4 BRA `(.L_x_3629) ;  /* 0x00000000002cc947 */ /* 0x000fea0003800000 */
[----:B-1----:R-:W-:Y:S01]  /*3950*/  @P3 FFMA.FTZ R126, R177, R130, R173 ;  /* 0x00000082b17e3223 */ /* 0x002fe200000100ad */
[----:B0-----:R-:W-:Y:S02]  /*3960*/  MOV R124, R104 ;  /* 0x00000068007c7202 */ /* 0x001fe40000000f00 */
[----:B------:R-:W-:Y:S01]  /*3970*/  SHF.L.U32 R127, R183, 0x10, RZ ;  /* 0x00000010b77f7819 */ /* 0x000fe200000006ff */
[----:B------:R-:W-:-:S04]  /*3980*/  @P3 FADD.FTZ R126, R175, -R126 ;  /* 0x8000007eaf7e3221 */ /* 0x000fc80000010000 */
[----:B------:R-:W-:Y:S01]  /*3990*/  @P3 FFMA.FTZ R124, R143, R126, R104 ;  /* 0x0000007e8f7c3223 */ /* 0x000fe20000010068 */
[----:B------:R-:W-:-:S03]  /*39a0*/  IMAD.U32 R126, R17, 0x10000, RZ ;  /* 0x00010000117e7824 */ /* 0x000fc600078e00ff */
[----:B------:R-:W-:-:S04]  /*39b0*/  FMUL.FTZ R125, R124, UR15 ;  /* 0x0000000f7c7d7c20 */ /* 0x000fc80008410000 */
[-C--:B------:R-:W-:Y:S01]  /*39c0*/  FMUL.FTZ R124, R126, R125.reuse ;  /* 0x0000007d7e7c7220 */ /* 0x080fe20000410000 */
[----:B------:R-:W-:-:S04]  /*39d0*/  FFMA.FTZ R52, R127, R125, R52 ;  /* 0x0000007d7f347223 */ /* 0x000fc80000010034 */
[----:B------:R-:W-:-:S04]  /*39e0*/  F2FP.BF16.F32.PACK_AB R124, RZ, R124 ;  /* 0x0000007cff7c723e */ /* 0x000fc800000010ff */
[----:B------:R-:W-:-:S07]  /*39f0*/  PRMT R138, R124, 0x7610, R138 ;  /* 0x000076107c8a7816 */ /* 0x000fce000000008a */
.L_x_3629:
[----:B------:R-:W-:Y:S05]  /*3a00*/  @!P4 BRA `(.L_x_3630) ;  /* 0x00000000002cc947 */ /* 0x000fea0003800000 */
[----:B01----:R-:W-:Y:S01]  /*3a10*/  @P3 FFMA.FTZ R125, R176, R130, R173 ;  /* 0x00000082b07d3223 */ /* 0x003fe200000100ad */
        /* <DEDUP_REMOVED lines=10> */
.L_x_3630:
[----:B------:R-:W-:Y:S05]  /*3ac0*/  @!P4 BRA `(.L_x_3631) ;  /* 0x00000000002cc947 */ /* 0x000fea0003800000 */
[----:B-1----:R-:W-:Y:S01]  /*3ad0*/  @P3 FFMA.FTZ R126, R171, R130, R173 ;  /* 0x00000082ab7e3223 */ /* 0x002fe200000100ad */
[----:B0-----:R-:W-:Y:S02]  /*3ae0*/  MOV R124, R106 ;  /* 0x0000006a007c7202 */ /* 0x001fe40000000f00 */
        /* <DEDUP_REMOVED lines=9> */
.L_x_3631:
        /* <DEDUP_REMOVED lines=13> */
.L_x_3623:
        /* <DEDUP_REMOVED lines=15> */
[----:B------:R-:W-:Y:S01]  /*3d40*/  FMUL.FTZ R120, R143, R172 ;  /* 0x000000ac8f787220 */ /* 0x000fe20000410000 */
[----:B------:R-:W-:-:S04]  /*3d50*/  ISETP.GT.AND P2, PT, R142, RZ, PT ;  /* 0x000000ff8e00720c */ /* 0x000fc80003f44270 */
[----:B------:R-:W-:Y:S02]  /*3d60*/  FSEL R122, R122, RZ, P2 ;  /* 0x000000ff7a7a7208 */ /* 0x000fe40001000000 */
[----:B------:R-:W-:Y:S02]  /*3d70*/  FSEL R121, R121, RZ, P2 ;  /* 0x000000ff79797208 */ /* 0x000fe40001000000 */
[----:B------:R-:W-:Y:S02]  /*3d80*/  FSEL R124, R124, RZ, P2 ;  /* 0x000000ff7c7c7208 */ /* 0x000fe40001000000 */
[----:B------:R-:W-:Y:S01]  /*3d90*/  FSEL R125, R120, RZ, P2 ;  /* 0x000000ff787d7208 */ /* 0x000fe20001000000 */
[----:B------:R-:W-:Y:S06]  /*3da0*/  @!P4 BRA `(.L_x_3633) ;  /* 0x000000000030c947 */ /* 0x000fec0003800000 */
[----:B------:R-:W-:Y:S01]  /*3db0*/  FFMA.FTZ R120, R177, R130, R173 ;  /* 0x00000082b1787223 */ /* 0x000fe200000100ad */
        /* <DEDUP_REMOVED lines=11> */
.L_x_3633:
[----:B------:R-:W-:Y:S05]  /*3e70*/  @!P4 BRA `(.L_x_3634) ;  /* 0x000000000030c947 */ /* 0x000fea0003800000 */
[----:B------:R-:W-:Y:S01]  /*3e80*/  FFMA.FTZ R123, R176, R130, R173 ;  /* 0x00000082b07b7223 */ /* 0x000fe200000100ad */
        /* <DEDUP_REMOVED lines=11> */
.L_x_3634:
        /* <DEDUP_REMOVED lines=13> */
.L_x_3635:
[----:B------:R-:W-:Y:S02]  /*4010*/  MOV R120, R124 ;  /* 0x0000007c00787202 */ /* 0x000fe40000000f00 */
[----:B------:R-:W-:Y:S01]  /*4020*/  MOV R123, R125 ;  /* 0x0000007d007b7202 */ /* 0x000fe20000000f00 */
[----:B------:R-:W-:Y:S06]  /*4030*/  @!P4 BRA `(.L_x_3628) ;  /* 0x0000000000f8c947 */ /* 0x000fec0003800000 */
[----:B------:R-:W-:Y:S01]  /*4040*/  SHF.L.U32 R123, R14, 0x10, RZ ;  /* 0x000000100e7b7819 */ /* 0x000fe200000006ff */
[----:B------:R-:W-:Y:S01]  /*4050*/  FMUL.FTZ R120, R125, UR15 ;  /* 0x0000000f7d787c20 */ /* 0x000fe20008410000 */
[----:B------:R-:W-:-:S03]  /*4060*/  SHF.L.U32 R126, R188, 0x10, RZ ;  /* 0x00000010bc7e7819 */ /* 0x000fc600000006ff */
[-C--:B------:R-:W-:Y:S02]  /*4070*/  FMUL.FTZ R123, R123, R120.reuse ;  /* 0x000000787b7b7220 */ /* 0x080fe40000410000 */
[----:B------:R-:W-:Y:S01]  /*4080*/  FFMA.FTZ R55, R126, R120, R55 ;  /* 0x000000787e377223 */ /* 0x000fe20000010037 */
[----:B------:R-:W-:Y:S02]  /*4090*/  MOV R120, R124 ;  /* 0x0000007c00787202 */ /* 0x000fe40000000f00 */
[----:B------:R-:W-:-:S04]  /*40a0*/  F2FP.BF16.F32.PACK_AB R123, RZ, R123 ;  /* 0x0000007bff7b723e */ /* 0x000fc800000010ff */
[----:B------:R-:W-:Y:S02]  /*40b0*/  PRMT R141, R123, 0x7610, R141 ;  /* 0x000076107b8d7816 */ /* 0x000fe4000000008d */
[----:B------:R-:W-:Y:S01]  /*40c0*/  MOV R123, R125 ;  /* 0x0000007d007b7202 */ /* 0x000fe20000000f00 */
[----:B------:R-:W-:Y:S06]  /*40d0*/  BRA `(.L_x_3628) ;  /* 0x0000000000d07947 */ /* 0x000fec0003800000 */
.L_x_3632:
[----:B------:R-:W-:Y:S05]  /*40e0*/  @!P4 BRA `(.L_x_3636) ;  /* 0x000000000030c947 */ /* 0x000fea0003800000 */
        /* <DEDUP_REMOVED lines=12> */
.L_x_3636:
        /* <DEDUP_REMOVED lines=13> */
.L_x_3637:
        /* <DEDUP_REMOVED lines=13> */
.L_x_3638:
        /* <DEDUP_REMOVED lines=13> */
.L_x_3628:
[----:B01----:R-:W0:Y:S02]  /*4420*/  @P1 LDC.64 R124, c[0x0][0x478] ;  /* 0x00011e00ff7c1b82 */ /* 0x003e240000000a00 */
        /* <DEDUP_REMOVED lines=11> */
.L_x_3639:
[----:B------:R-:W-:Y:S02]  /*44e0*/  IADD3 R131, PT, PT, R131, 0x80, RZ ;  /* 0x0000008083837810 */ /* 0x000fe40007ffe0ff */
[----:B------:R-:W-:-:S07]  /*44f0*/  IADD3 R129, PT, PT, R129, 0x80, RZ ;  /* 0x0000008081817810 */ /* 0x000fce0007ffe0ff */
.L_x_3621:
[----:B------:R-:W-:Y:S05]  /*4500*/  BSYNC.RECONVERGENT B0 ;  /* 0x0000000000007941 */ /* 0x000fea0003800200 */
.L_x_3620:
        /* <DEDUP_REMOVED lines=13> */
.L_x_3642:
        /* <DEDUP_REMOVED lines=16> */
[--C-:B------:R-:W-:Y:S01]  /*46e0*/  IMAD.MOV.U32 R120, RZ, RZ, R108.reuse ;  /* 0x000000ffff787224 */ /* 0x100fe200078e006c */
[----:B------:R-:W-:Y:S01]  /*46f0*/  MOV R126, R111 ;  /* 0x0000006f007e7202 */ /* 0x000fe20000000f00 */
[C---:B------:R-:W-:Y:S01]  /*4700*/  @P3 FFMA.FTZ R123, R143.reuse, R124, R109 ;  /* 0x0000007c8f7b3223 */ /* 0x040fe2000001006d */
[C---:B------:R-:W-:Y:S01]  /*4710*/  @P3 FFMA.FTZ R126, R143.reuse, R172, R111 ;  /* 0x000000ac8f7e3223 */ /* 0x040fe2000001006f */
[----:B------:R-:W-:Y:S01]  /*4720*/  MOV R122, R125 ;  /* 0x0000007d007a7202 */ /* 0x000fe20000000f00 */
        /* <DEDUP_REMOVED lines=9> */
.L_x_3645:
        /* <DEDUP_REMOVED lines=8> */
.L_x_3646:
        /* <DEDUP_REMOVED lines=8> */
.L_x_3647:
        /* <DEDUP_REMOVED lines=11> */
.L_x_3644:
[----:B------:R-:W-:Y:S05]  /*4970*/  @!P4 BRA `(.L_x_3649) ;  /* 0x00000000002cc947 */ /* 0x000fea0003800000 */
[----:B-1----:R-:W-:Y:S01]  /*4980*/  @P3 FFMA.FTZ R126, R167, R130, R173 ;  /* 0x00000082a77e3223 */ /* 0x002fe200000100ad */
[----:B0-----:R-:W-:Y:S01]  /*4990*/  IMAD.MOV.U32 R124, RZ, RZ, R108 ;  /* 0x000000ffff7c7224 */ /* 0x001fe200078e006c */
[----:B------:R-:W-:Y:S02]  /*49a0*/  SHF.L.U32 R127, R183, 0x10, RZ ;  /* 0x00000010b77f7819 */ /* 0x000fe400000006ff */
        /* <DEDUP_REMOVED lines=8> */
.L_x_3649:
        /* <DEDUP_REMOVED lines=12> */
.L_x_3650:
        /* <DEDUP_REMOVED lines=12> */
.L_x_3651:
        /* <DEDUP_REMOVED lines=13> */
.L_x_3643:
        /* <DEDUP_REMOVED lines=34> */
.L_x_3653:
        /* <DEDUP_REMOVED lines=13> */
.L_x_3654:
        /* <DEDUP_REMOVED lines=13> */
.L_x_3655:
        /* <DEDUP_REMOVED lines=13> */
.L_x_3652:
        /* <DEDUP_REMOVED lines=13> */
.L_x_3656:
        /* <DEDUP_REMOVED lines=13> */
.L_x_3657:
        /* <DEDUP_REMOVED lines=13> */
.L_x_3658:
        /* <DEDUP_REMOVED lines=13> */
.L_x_3648:
        /* <DEDUP_REMOVED lines=12> */
.L_x_3659:
[----:B------:R-:W-:Y:S02]  /*5510*/  IADD3 R131, PT, PT, R131, 0x80, RZ ;  /* 0x0000008083837810 */ /* 0x000fe40007ffe0ff */
[----:B------:R-:W-:-:S07]  /*5520*/  IADD3 R129, PT, PT, R129, 0x80, RZ ;  /* 0x0000008081817810 */ /* 0x000fce0007ffe0ff */
.L_x_3641:
[----:B------:R-:W-:Y:S05]  /*5530*/  BSYNC.RECONVERGENT B0 ;  /* 0x0000000000007941 */ /* 0x000fea0003800200 */
.L_x_3640:
        /* <DEDUP_REMOVED lines=13> */
.L_x_3662:
        /* <DEDUP_REMOVED lines=16> */
[----:B------:R-:W-:Y:S01]  /*5710*/  IMAD.MOV.U32 R126, RZ, RZ, R115 ;  /* 0x000000ffff7e7224 */ /* 0x000fe200078e0073 */
        /* <DEDUP_REMOVED lines=13> */
.L_x_3665:
        /* <DEDUP_REMOVED lines=8> */
.L_x_3666:
        /* <DEDUP_REMOVED lines=8> */
.L_x_3667:
[----:B------:R-:W-:Y:S02]  /*58f0*/  MOV R121, R123 ;  /* 0x0000007b00797202 */ /* 0x000fe40000000f00 */
[----:B------:R-:W-:Y:S01]  /*5900*/  MOV R123, R126 ;  /* 0x0000007e007b7202 */ /* 0x000fe20000000f00 */
        /* <DEDUP_REMOVED lines=9> */
.L_x_3664:
        /* <DEDUP_REMOVED lines=12> */
.L_x_3669:
        /* <DEDUP_REMOVED lines=12> */
.L_x_3670:
        /* <DEDUP_REMOVED lines=12> */
.L_x_3671:
[----:B------:R-:W-:Y:S05]  /*5be0*/  @!P4 BRA `(.L_x_3668) ;  /* 0x000000080024c947 */ /* 0x000fea0003800000 */
[----:B01----:R-:W-:Y:S01]  /*5bf0*/  @P3 FFMA.FTZ R125, R154, R130, R173 ;  /* 0x000000829a7d3223 */ /* 0x003fe200000100ad */
[----:B------:R-:W-:-:S03]  /*5c00*/  MOV R124, R115 ;  /* 0x00000073007c7202 */ /* 0x000fc60000000f00 */
[----:B------:R-:W-:Y:S01]  /*5c10*/  @P3 FADD.FTZ R126, R152, -R125 ;  /* 0x8000007d987e3221 */ /* 0x000fe20000010000 */
[----:B------:R-:W-:-:S03]  /*5c20*/  SHF.L.U32 R125, R6, 0x10, RZ ;  /* 0x00000010067d7819 */ /* 0x000fc600000006ff */
[----:B------:R-:W-:Y:S01]  /*5c30*/  @P3 FFMA.FTZ R124, R143, R126, R115 ;  /* 0x0000007e8f7c3223 */ /* 0x000fe20000010073 */
[----:B------:R-:W-:-:S03]  /*5c40*/  IMAD.U32 R126, R188, 0x10000, RZ ;  /* 0x00010000bc7e7824 */ /* 0x000fc600078e00ff */
[----:B------:R-:W-:-:S04]  /*5c50*/  FMUL.FTZ R124, R124, UR15 ;  /* 0x0000000f7c7c7c20 */ /* 0x000fc80008410000 */
[-C--:B------:R-:W-:Y:S01]  /*5c60*/  FMUL.FTZ R125, R125, R124.reuse ;  /* 0x0000007c7d7d7220 */ /* 0x080fe20000410000 */
[----:B------:R-:W-:-:S04]  /*5c70*/  FFMA.FTZ R47, R126, R124, R47 ;  /* 0x0000007c7e2f7223 */ /* 0x000fc8000001002f */
[----:B------:R-:W-:-:S04]  /*5c80*/  F2FP.BF16.F32.PACK_AB R125, RZ, R125 ;  /* 0x0000007dff7d723e */ /* 0x000fc800000010ff */
[----:B------:R-:W-:Y:S01]  /*5c90*/  PRMT R141, R125, 0x7610, R141 ;  /* 0x000076107d8d7816 */ /* 0x000fe2000000008d */
[----:B------:R-:W-:Y:S06]  /*5ca0*/  BRA `(.L_x_3668) ;  /* 0x0000000400f47947 */ /* 0x000fec0003800000 */
.L_x_3663:
        /* <DEDUP_REMOVED lines=34> */
.L_x_3673:
        /* <DEDUP_REMOVED lines=13> */
.L_x_3674:
        /* <DEDUP_REMOVED lines=13> */
.L_x_3675:
        /* <DEDUP_REMOVED lines=10> */
[----:B------:R-:W-:Y:S01]  /*6110*/  PRMT R141, R123, 0x7610, R141 ;  /* 0x000076107b8d7816 */ /* 0x000fe2000000008d */
[----:B------:R-:W-:Y:S01]  /*6120*/  IMAD.MOV.U32 R123, RZ, RZ, R125 ;  /* 0x000000ffff7b7224 */ /* 0x000fe200078e007d */
[----:B------:R-:W-:Y:S06]  /*6130*/  BRA `(.L_x_3668) ;  /* 0x0000000000d07947 */ /* 0x000fec0003800000 */
.L_x_3672:
        /* <DEDUP_REMOVED lines=13> */
.L_x_3676:
        /* <DEDUP_REMOVED lines=13> */
.L_x_3677:
        /* <DEDUP_REMOVED lines=13> */
.L_x_3678:
        /* <DEDUP_REMOVED lines=13> */
.L_x_3668:
[----:B01----:R-:W0:Y:S02]  /*6480*/  @P5 LDC.64 R124, c[0x0][0x478] ;  /* 0x00011e00ff7c5b82 */ /* 0x003e240000000a00 */
        /* <DEDUP_REMOVED lines=11> */
.L_x_3679:
[----:B------:R-:W-:Y:S02]  /*6540*/  IADD3 R131, PT, PT, R131, 0x80, RZ ;  /* 0x0000008083837810 */ /* 0x000fe40007ffe0ff */
[----:B------:R-:W-:-:S07]  /*6550*/  IADD3 R129, PT, PT, R129, 0x80, RZ ;  /* 0x0000008081817810 */ /* 0x000fce0007ffe0ff */
.L_x_3661:
[----:B------:R-:W-:Y:S05]  /*6560*/  BSYNC.RECONVERGENT B0 ;  /* 0x0000000000007941 */ /* 0x000fea0003800200 */
.L_x_3660:
[----:B------:R-:W-:Y:S01]  /*6570*/  ISETP.GE.U32.AND P5, PT, R135, 0x280, PT ;  /* 0x000002808700780c */ /* 0x000fe20003fa6070 */
[----:B------:R-:W-:Y:S03]  /*6580*/  BSSY.RECONVERGENT B0, `(.L_x_3680) ;  /* 0x00000fd000007945 */ /* 0x000fe60003800200 */
[----:B------:R-:W-:-:S09]  /*6590*/  P2R R172, PR, RZ, 0x20 ;  /* 0x00000020ffac7803 */ /* 0x000fd20000000000 */
        /* <DEDUP_REMOVED lines=11> */
.L_x_3682:
        /* <DEDUP_REMOVED lines=8> */
[----:B------:R-:W-:Y:S01]  /*66d0*/  @P3 FFMA.FTZ R173, R146, R130, R173 ;  /* 0x0000008292ad3223 */ /* 0x000fe200000100ad */
[----:B------:R-:W-:Y:S01]  /*66e0*/  @P3 FADD.FTZ R120, R145, -R120 ;  /* 0x8000007891783221 */ /* 0x000fe20000010000 */
[----:B-1----:R-:W-:Y:S01]  /*66f0*/  MOV R125, R118 ;  /* 0x00000076007d7202 */ /* 0x002fe20000000f00 */
[----:B------:R-:W-:Y:S01]  /*6700*/  @P3 FADD.FTZ R122, R149, -R122 ;  /* 0x8000007a957a3221 */ /* 0x000fe20000010000 */
[----:B------:R-:W-:Y:S01]  /*6710*/  @P3 FADD.FTZ R124, R148, -R121 ;  /* 0x80000079947c3221 */ /* 0x000fe20000010000 */
[C---:B------:R-:W-:Y:S01]  /*6720*/  @P3 FFMA.FTZ R125, R143.reuse, R120, R118 ;  /* 0x000000788f7d3223 */ /* 0x040fe20000010076 */
[----:B------:R-:W-:Y:S01]  /*6730*/  @P3 FADD.FTZ R130, R144, -R173 ;  /* 0x800000ad90823221 */ /* 0x000fe20000010000 */
[--C-:B------:R-:W-:Y:S01]  /*6740*/  IMAD.MOV.U32 R120, RZ, RZ, R116.reuse ;  /* 0x000000ffff787224 */ /* 0x100fe200078e0074 */
[----:B------:R-:W-:Y:S01]  /*6750*/  MOV R123, R117 ;  /* 0x00000075007b7202 */ /* 0x000fe20000000f00 */
[C---:B------:R-:W-:Y:S01]  /*6760*/  @P3 FFMA.FTZ R120, R143.reuse, R122, R116 ;  /* 0x0000007a8f783223 */ /* 0x040fe20000010074 */
[----:B------:R-:W-:Y:S01]  /*6770*/  MOV R126, R119 ;  /* 0x00000077007e7202 */ /* 0x000fe20000000f00 */
[C---:B------:R-:W-:Y:S01]  /*6780*/  @P3 FFMA.FTZ R123, R143.reuse, R124, R117 ;  /* 0x0000007c8f7b3223 */ /* 0x040fe20000010075 */
[----:B------:R-:W-:Y:S01]  /*6790*/  @P3 FFMA.FTZ R126, R143, R130, R119 ;  /* 0x000000828f7e3223 */ /* 0x000fe20000010077 */
        /* <DEDUP_REMOVED lines=9> */
.L_x_3685:
        /* <DEDUP_REMOVED lines=8> */
.L_x_3686:
        /* <DEDUP_REMOVED lines=8> */
.L_x_3687:
[----:B------:R-:W-:Y:S02]  /*6930*/  MOV R121, R123 ;  /* 0x0000007b00797202 */ /* 0x000fe40000000f00 */
[----:B------:R-:W-:Y:S01]  /*6940*/  MOV R123, R126 ;  /* 0x0000007e007b7202 */ /* 0x000fe20000000f00 */
        /* <DEDUP_REMOVED lines=9> */
.L_x_3684:
        /* <DEDUP_REMOVED lines=12> */
.L_x_3689:
        /* <DEDUP_REMOVED lines=12> */
.L_x_3690:
        /* <DEDUP_REMOVED lines=12> */
.L_x_3691:
[----:B------:R-:W-:Y:S05]  /*6c20*/  @!P4 BRA `(.L_x_3688) ;  /* 0x000000080018c947 */ /* 0x000fea0003800000 */
[----:B------:R-:W-:Y:S01]  /*6c30*/  @P3 FFMA.FTZ R173, R146, R130, R173 ;  /* 0x0000008292ad3223 */ /* 0x000fe200000100ad */
[----:B01----:R-:W-:Y:S01]  /*6c40*/  MOV R124, R119 ;  /* 0x00000077007c7202 */ /* 0x003fe20000000f00 */
        /* <DEDUP_REMOVED lines=10> */
.L_x_3683:
        /* <DEDUP_REMOVED lines=34> */
.L_x_3693:
        /* <DEDUP_REMOVED lines=13> */
.L_x_3694:
        /* <DEDUP_REMOVED lines=13> */
.L_x_3695:
        /* <DEDUP_REMOVED lines=10> */
.L_x_3692:
        /* <DEDUP_REMOVED lines=13> */
.L_x_3696:
        /* <DEDUP_REMOVED lines=13> */
.L_x_3697:
        /* <DEDUP_REMOVED lines=13> */
.L_x_3698:
        /* <DEDUP_REMOVED lines=13> */
.L_x_3688:
[----:B01----:R-:W0:Y:S02]  /*7490*/  @P5 LDC.64 R124, c[0x0][0x478] ;  /* 0x00011e00ff7c5b82 */ /* 0x003e240000000a00 */
        /* <DEDUP_REMOVED lines=11> */
.L_x_3681:
[----:B------:R-:W-:Y:S05]  /*7550*/  BSYNC.RECONVERGENT B0 ;  /* 0x0000000000007941 */ /* 0x000fea0003800200 */
.L_x_3680:
[----:B0123--:R-:W0:Y:S01]  /*7560*/  LDC.64 R124, c[0x0][0x380] ;  /* 0x0000e000ff7c7b82 */ /* 0x00fe220000000a00 */
[----:B------:R-:W-:Y:S01]  /*7570*/  UPLOP3.LUT UP1, UPT, UPT, UPT, UP1, 0x40, 0x4 ;  /* 0x000000000004789c */ /* 0x000fe20003f2e810 */
[----:B0-----:R-:W-:-:S04]  /*7580*/  IADD3 R134, PT, PT, R134, R124, RZ ;  /* 0x0000007c86867210 */ /* 0x001fc80007ffe0ff */
[----:B------:R-:W-:-:S13]  /*7590*/  ISETP.GE.AND P3, PT, R134, R125, PT ;  /* 0x0000007d8600720c */ /* 0x000fda0003f66270 */
[----:B------:R-:W-:Y:S05]  /*75a0*/  @!P3 BRA `(.L_x_3699) ;  /* 0xffffff940050b947 */ /* 0x000fea000383ffff */
.L_x_3586:
[----:B------:R-:W0:Y:S01]  /*75b0*/  S2UR UR4, SR_CTAID.X ;  /* 0x00000000000479c3 */ /* 0x000e220000002500 */
[----:B------:R-:W-:Y:S01]  /*75c0*/  ISETP.NE.AND P3, PT, R128, RZ, PT ;  /* 0x000000ff8000720c */ /* 0x000fe20003f65270 */
[----:B------:R-:W-:Y:S01]  /*75d0*/  BSSY.RECONVERGENT B0, `(.L_x_3700) ;  /* 0x000000e000007945 */ /* 0x000fe20003800200 */
[----:B0-----:R-:W-:-:S05]  /*75e0*/  IMAD R137, R137, UR4, RZ ;  /* 0x0000000489897c24 */ /* 0x001fca000f8e02ff */
[----:B------:R-:W-:-:S06]  /*75f0*/  LEA.HI R137, R137, R136, RZ, 0x1e ;  /* 0x0000008889897211 */ /* 0x000fcc00078ff0ff */
[----:B------:R-:W-:Y:S05]  /*7600*/  @!P3 BRA `(.L_x_3701) ;  /* 0x000000000028b947 */ /* 0x000fea0003800000 */
        /* <DEDUP_REMOVED lines=10> */
.L_x_3701:
[----:B------:R-:W-:Y:S05]  /*76b0*/  BSYNC.RECONVERGENT B0 ;  /* 0x0000000000007941 */ /* 0x000fea0003800200 */
.L_x_3700:
        /* <DEDUP_REMOVED lines=12> */
.L_x_3703:
[----:B------:R-:W-:Y:S05]  /*7780*/  BSYNC.RECONVERGENT B0 ;  /* 0x0000000000007941 */ /* 0x000fea0003800200 */
.L_x_3702:
        /* <DEDUP_REMOVED lines=12> */
.L_x_3705:
[----:B------:R-:W-:Y:S05]  /*7850*/  BSYNC.RECONVERGENT B0 ;  /* 0x0000000000007941 */ /* 0x000fea0003800200 */
.L_x_3704:
[----:B------:R-:W-:Y:S04]  /*7860*/  BSSY.RECONVERGENT B0, `(.L_x_3706) ;  /* 0x000000c000007945 */ /* 0x000fe80003800200 */
[----:B------:R-:W-:Y:S05]  /*7870*/  @!P2 BRA `(.L_x_3707) ;  /* 0x000000000028a947 */ /* 0x000fea0003800000 */
[----:B0--34-:R-:W0:Y:S08]  /*7880*/  LDC.64 R2, c[0x0][0x440] ;  /* 0x00011000ff027b82 */ /* 0x019e300000000a00 */
        /* <DEDUP_REMOVED lines=9> */
.L_x_3707:
[----:B------:R-:W-:Y:S05]  /*7920*/  BSYNC.RECONVERGENT B0 ;  /* 0x0000000000007941 */ /* 0x000fea0003800200 */
.L_x_3706:
[----:B------:R-:W-:-:S13]  /*7930*/  ISETP.NE.AND P0, PT, R172, RZ, PT ;  /* 0x000000ffac00720c */ /* 0x000fda0003f05270 */
[----:B------:R-:W-:Y:S05]  /*7940*/  @!P0 EXIT ;  /* 0x000000000000894d */ /* 0x000fea0003800000 */
[----:B0--34-:R-:W0:Y:S08]  /*7950*/  LDC.64 R2, c[0x0][0x440] ;  /* 0x00011000ff027b82 */ /* 0x019e300000000a00 */
        /* <DEDUP_REMOVED lines=9> */
.L_x_3708:
        /* <DEDUP_REMOVED lines=9> */
.L_x_10846:


//--------------------- .text._ZN10layer_norm13ln_bwd_kernelINS_13Kernel_traitsI13__nv_bfloat16S2_fS2_fjLj2560ELj1ELj1ELj4ELj8ENS_18Kernel_traits_baseILj2560ES2_S2_fS2_fjLj128EEEEELb0ELb1ELb1ELb1EEEvNS_9BwdParamsE --------------------------
	.section	.text._ZN10layer_norm13ln_bwd_kernelINS_13Kernel_traitsI13__nv_bfloat16S2_fS2_fjLj2560ELj1ELj1ELj4ELj8ENS_18Kernel_traits_baseILj2560ES2_S2_fS2_fjLj128EEEEELb0ELb1ELb1ELb1EEEvNS_9BwdParamsE,"ax",@progbits
	.align	128
        .global         _ZN10layer_norm13ln_bwd_kernelINS_13Kernel_traitsI13__nv_bfloat16S2_fS2_fjLj2560ELj1ELj1ELj4ELj8ENS_18Kernel_traits_baseILj2560ES2_S2_fS2_fjLj128EEEEELb0ELb1ELb1ELb1EEEvNS_9BwdParamsE
        .type           _ZN10layer_norm13ln_bwd_kernelINS_13Kernel_traitsI13__nv_bfloat16S2_fS2_fjLj2560ELj1ELj1ELj4ELj8ENS_18Kernel_traits_baseILj2560ES2_S2_fS2_fjLj128EEEEELb0ELb1ELb1ELb1EEEvNS_9BwdParamsE,@function
        .size           _ZN10layer_norm13ln_bwd_kernelINS_13Kernel_traitsI13__nv_bfloat16S2_fS2_fjLj2560ELj1ELj1ELj4ELj8ENS_18Kernel_traits_baseILj2560ES2_S2_fS2_fjLj128EEEEELb0ELb1ELb1ELb1EEEvNS_9BwdParamsE,(.L_x_10847 - _ZN10layer_norm13ln_bwd_kernelINS_13Kernel_traitsI13__nv_bfloat16S2_fS2_fjLj2560ELj1ELj1ELj4ELj8ENS_18Kernel_traits_baseILj2560ES2_S2_fS2_fjLj128EEEEELb0ELb1ELb1ELb1EEEvNS_9BwdParamsE)
        .other          _ZN10layer_norm13ln_bwd_kernelINS_13Kernel_traitsI13__nv_bfloat16S2_fS2_fjLj2560ELj1ELj1ELj4ELj8ENS_18Kernel_traits_baseILj2560ES2_S2_fS2_fjLj128EEEEELb0ELb1ELb1ELb1EEEvNS_9BwdParamsE,@"STO_CUDA_ENTRY STV_DEFAULT"
_ZN10layer_norm13ln_bwd_kernelINS_13Kernel_traitsI13__nv_bfloat16S2_fS2_fjLj2560ELj1ELj1ELj4ELj8ENS_18Kernel_traits_baseILj2560ES2_S2_fS2_fjLj128EEEEELb0ELb1ELb1ELb1EEEvNS_9BwdParamsE:
.text._ZN10layer_norm13ln_bwd_kernelINS_13Kernel_traitsI13__nv_bfloat16S2_fS2_fjLj2560ELj1ELj1ELj4ELj8ENS_18Kernel_traits_baseILj2560ES2_S2_fS2_fjLj128EEEEELb0ELb1ELb1ELb1EEEvNS_9BwdParamsE:
        /* <DEDUP_REMOVED lines=80> */
.L_x_3803:
        /* <DEDUP_REMOVED lines=12> */
[----:B------:R-:W0:Y:S01]  /*05c0*/  S2R R103, SR_TID.X ;  /* 0x0000000000677919 */ /* 0x000e220000002100 */
[----:B------:R-:W1:Y:S01]  /*05d0*/  LDC.64 R96, c[0x0][0x3c0] ;  /* 0x0000f000ff607b82 */ /* 0x000e620000000a00 */
[----:B------:R-:W-:Y:S01]  /*05e0*/  IADD3 R88, PT, PT, R2, -0x1, RZ ;  /* 0xffffffff02587810 */ /* 0x000fe20007ffe0ff */
[----:B------:R-:W-:Y:S01]  /*05f0*/  IMAD R3, R148, UR14, RZ ;  /* 0x0000000e94037c24 */ /* 0x000fe2000f8e02ff */
[----:B------:R-:W-:-:S03]  /*0600*/  SHF.R.S32.HI R91, RZ, 0x1f, R148 ;  /* 0x0000001fff5b7819 */ /* 0x000fc60000011494 */
[----:B------:R-:W-:Y:S01]  /*0610*/  IMAD R89, R88, UR14, RZ ;  /* 0x0000000e58597c24 */ /* 0x000fe2000f8e02ff */
[----:B------:R-:W-:Y:S01]  /*0620*/  SHF.R.S32.HI R88, RZ, 0x1f, R3 ;  /* 0x0000001fff587819 */ /* 0x000fe20000011403 */
[----:B------:R-:W2:Y:S03]  /*0630*/  LDC.64 R162, c[0x0][0x428] ;  /* 0x00010a00ffa27b82 */ /* 0x000ea60000000a00 */
[----:B------:R-:W-:Y:S02]  /*0640*/  SHF.R.S32.HI R90, RZ, 0x1f, R89 ;  /* 0x0000001fff5a7819 */ /* 0x000fe40000011459 */
[----:B------:R-:W-:Y:S02]  /*0650*/  LEA.HI R88, R88, R3, RZ, 0x2 ;  /* 0x0000000358587211 */ /* 0x000fe400078f10ff */
[----:B------:R-:W-:Y:S01]  /*0660*/  LEA.HI R90, R90, R89, RZ, 0x2 ;  /* 0x000000595a5a7211 */ /* 0x000fe200078f10ff */
[----:B------:R-:W3:Y:S01]  /*0670*/  LDC.64 R100, c[0x0][0x3a8] ;  /* 0x0000ea00ff647b82 */ /* 0x000ee20000000a00 */
[----:B-1----:R-:W-:-:S04]  /*0680*/  LEA R96, P0, R148, R96, 0x2 ;  /* 0x0000006094607211 */ /* 0x002fc800078010ff */
[----:B------:R-:W-:Y:S02]  /*0690*/  LEA.HI.X R97, R148, R97, R91, 0x2, P0 ;  /* 0x0000006194617211 */ /* 0x000fe400000f145b */
[-C--:B0-----:R-:W-:Y:S02]  /*06a0*/  LEA.HI.SX32 R183, R88, R103.reuse, 0x1e ;  /* 0x0000006758b77211 */ /* 0x081fe400078ff2ff */
[----:B------:R-:W-:Y:S01]  /*06b0*/  LEA.HI.SX32 R103, R90, R103, 0x1e ;  /* 0x000000675a677211 */ /* 0x000fe200078ff2ff */
[----:B------:R0:W4:Y:S01]  /*06c0*/  LDG.E R3, desc[UR12][R96.64] ;  /* 0x0000000c60037981 */ /* 0x000122000c1e1900 */
[----:B------:R-:W-:Y:S02]  /*06d0*/  IADD3 R157, PT, PT, R183, 0x80, RZ ;  /* 0x00000080b79d7810 */ /* 0x000fe40007ffe0ff */
[C---:B------:R-:W-:Y:S01]  /*06e0*/  IADD3 R161, PT, PT, R103.reuse, 0x80, RZ ;  /* 0x0000008067a17810 */ /* 0x040fe20007ffe0ff */
[C---:B--2---:R-:W-:Y:S01]  /*06f0*/  IMAD.WIDE.U32 R158, R103.reuse, 0x8, R162 ;  /* 0x00000008679e7825 */ /* 0x044fe200078e00a2 */
[----:B------:R-:W-:-:S02]  /*0700*/  IADD3 R165, PT, PT, R103, 0x100, RZ ;  /* 0x0000010067a57810 */ /* 0x000fc40007ffe0ff */
[----:B------:R-:W-:Y:S01]  /*0710*/  IADD3 R167, PT, PT, R103, 0x180, RZ ;  /* 0x0000018067a77810 */ /* 0x000fe20007ffe0ff */
[C-C-:B---3--:R-:W-:Y:S01]  /*0720*/  IMAD.WIDE.U32 R88, R183.reuse, 0x10, R100.reuse ;  /* 0x00000010b7587825 */ /* 0x148fe200078e0064 */
[----:B------:R-:W-:Y:S01]  /*0730*/  IADD3 R179, PT, PT, R183, 0x100, RZ ;  /* 0x00000100b7b37810 */ /* 0x000fe20007ffe0ff */
[----:B------:R-:W2:Y:S01]  /*0740*/  LDG.E.64 R158, desc[UR12][R158.64] ;  /* 0x0000000c9e9e7981 */ /* 0x000ea2000c1e1b00 */
[----:B------:R-:W-:Y:S02]  /*0750*/  IADD3 R103, PT, PT, R103, 0x200, RZ ;  /* 0x0000020067677810 */ /* 0x000fe40007ffe0ff */
[C---:B------:R-:W-:Y:S02]  /*0760*/  IADD3 R185, PT, PT, R183.reuse, 0x200, RZ ;  /* 0x00000200b7b97810 */ /* 0x040fe40007ffe0ff */
[----:B------:R-:W-:Y:S01]  /*0770*/  IADD3 R181, PT, PT, R183, 0x180, RZ ;  /* 0x00000180b7b57810 */ /* 0x000fe20007ffe0ff */
[----:B------:R-:W-:Y:S01]  /*0780*/  IMAD.WIDE.U32 R92, R157, 0x10, R100 ;  /* 0x000000109d5c7825 */ /* 0x000fe200078e0064 */
[----:B------:R-:W3:Y:S03]  /*0790*/  LDG.E.128 R88, desc[UR12][R88.64] ;  /* 0x0000000c58587981 */ /* 0x000ee6000c1e1d00 */
[----:B------:R-:W-:-:S02]  /*07a0*/  IMAD.WIDE.U32 R160, R161, 0x8, R162 ;  /* 0x00000008a1a07825 */ /* 0x000fc400078e00a2 */
[----:B------:R-:W3:Y:S02]  /*07b0*/  LDG.E.128 R92, desc[UR12][R92.64] ;  /* 0x0000000c5c5c7981 */ /* 0x000ee4000c1e1d00 */
[--C-:B------:R-:W-:Y:S02]  /*07c0*/  IMAD.WIDE.U32 R164, R165, 0x8, R162.reuse ;  /* 0x00000008a5a47825 */ /* 0x100fe400078e00a2 */
[----:B------:R-:W3:Y:S02]  /*07d0*/  LDG.E.64 R160, desc[UR12][R160.64] ;  /* 0x0000000ca0a07981 */ /* 0x000ee4000c1e1b00 */
[----:B------:R-:W-:Y:S02]  /*07e0*/  IMAD.WIDE.U32 R166, R167, 0x8, R162 ;  /* 0x00000008a7a67825 */ /* 0x000fe400078e00a2 */
[----:B------:R-:W3:Y:S02]  /*07f0*/  LDG.E.64 R164, desc[UR12][R164.64] ;  /* 0x0000000ca4a47981 */ /* 0x000ee4000c1e1b00 */
[----:B0-----:R-:W-:-:S02]  /*0800*/  IMAD.WIDE.U32 R96, R179, 0x10, R100 ;  /* 0x00000010b3607825 */ /* 0x001fc400078e0064 */
[----:B------:R-:W3:Y:S02]  /*0810*/  LDG.E.64 R166, desc[UR12][R166.64] ;  /* 0x0000000ca6a67981 */ /* 0x000ee4000c1e1b00 */
[----:B------:R-:W-:Y:S02]  /*0820*/  IMAD.WIDE.U32 R162, R103, 0x8, R162 ;  /* 0x0000000867a27825 */ /* 0x000fe400078e00a2 */
[----:B------:R-:W3:Y:S02]  /*0830*/  LDG.E.128 R96, desc[UR12][R96.64] ;  /* 0x0000000c60607981 */ /* 0x000ee4000c1e1d00 */
[--C-:B------:R-:W-:Y:S02]  /*0840*/  IMAD.WIDE.U32 R104, R185, 0x10, R100.reuse ;  /* 0x00000010b9687825 */ /* 0x100fe400078e0064 */
[----:B------:R-:W3:Y:S02]  /*0850*/  LDG.E.64 R162, desc[UR12][R162.64] ;  /* 0x0000000ca2a27981 */ /* 0x000ee4000c1e1b00 */
[----:B------:R-:W-:-:S02]  /*0860*/  IMAD.WIDE.U32 R102, R181, 0x10, R100 ;  /* 0x00000010b5667825 */ /* 0x000fc400078e0064 */
[----:B------:R-:W3:Y:S04]  /*0870*/  LDG.E.128 R104, desc[UR12][R104.64] ;  /* 0x0000000c68687981 */ /* 0x000ee8000c1e1d00 */
[----:B------:R-:W3:Y:S01]  /*0880*/  LDG.E.128 R100, desc[UR12][R102.64] ;  /* 0x0000000c66647981 */ /* 0x000ee2000c1e1d00 */
[----:B------:R-:W-:-:S04]  /*0890*/  UISETP.NE.U32.AND UP0, UPT, UR6, URZ, UPT ;  /* 0x000000ff0600728c */ /* 0x000fc8000bf05070 */
[----:B------:R-:W-:-:S06]  /*08a0*/  UISETP.NE.AND.EX UP0, UPT, UR7, URZ, UPT, UP0 ;  /* 0x000000ff0700728c */ /* 0x000fcc000bf05300 */
[----:B------:R-:W-:-:S13]  /*08b0*/  PLOP3.LUT P0, PT, PT, PT, UP0, 0x80, 0x8 ;  /* 0x000000000008781c */ /* 0x000fda0003f0f008 */
[----:B------:R-:W0:Y:S08]  /*08c0*/  @P0 LDC.64 R170, c[0x0][0x438] ;  /* 0x00010e00ffaa0b82 */ /* 0x000e300000000a00 */
[----:B------:R-:W1:Y:S08]  /*08d0*/  @P0 LDC.64 R176, c[0x0][0x438] ;  /* 0x00010e00ffb00b82 */ /* 0x000e700000000a00 */
[----:B------:R-:W1:Y:S08]  /*08e0*/  @P0 LDC.64 R174, c[0x0][0x438] ;  /* 0x00010e00ffae0b82 */ /* 0x000e700000000a00 */
[----:B------:R-:W1:Y:S01]  /*08f0*/  @P0 LDC.64 R168, c[0x0][0x438] ;  /* 0x00010e00ffa80b82 */ /* 0x000e620000000a00 */
[----:B------:R-:W-:Y:S01]  /*0900*/  ISETP.NE.AND P1, PT, RZ, UR11, PT ;  /* 0x0000000bff007c0c */ /* 0x000fe2000bf25270 */
[----:B0-----:R-:W-:-:S05]  /*0910*/  @P0 IMAD.WIDE.U32 R170, R157, 0x10, R170 ;  /* 0x000000109daa0825 */ /* 0x001fca00078e00aa */
[----:B------:R0:W5:Y:S01]  /*0920*/  @P0 LDG.E.128 R16, desc[UR12][R170.64] ;  /* 0x0000000caa100981 */ /* 0x000162000c1e1d00 */
[----:B------:R-:W0:Y:S01]  /*0930*/  @P0 LDC.64 R172, c[0x0][0x438] ;  /* 0x00010e00ffac0b82 */ /* 0x000e220000000a00 */
[----:B-1----:R-:W-:-:S05]  /*0940*/  @P0 IMAD.WIDE.U32 R176, R185, 0x10, R176 ;  /* 0x00000010b9b00825 */ /* 0x002fca00078e00b0 */
[----:B------:R-:W5:Y:S01]  /*0950*/  @P0 LDG.E.128 R4, desc[UR12][R176.64] ;  /* 0x0000000cb0040981 */ /* 0x000f62000c1e1d00 */
[----:B------:R-:W-:-:S05]  /*0960*/  @P0 IMAD.WIDE.U32 R174, R181, 0x10, R174 ;  /* 0x00000010b5ae0825 */ /* 0x000fca00078e00ae */
[----:B------:R-:W5:Y:S01]  /*0970*/  @P0 LDG.E.128 R8, desc[UR12][R174.64] ;  /* 0x0000000cae080981 */ /* 0x000f62000c1e1d00 */
[----:B------:R-:W-:-:S05]  /*0980*/  @P0 IMAD.WIDE.U32 R168, R183, 0x10, R168 ;  /* 0x00000010b7a80825 */ /* 0x000fca00078e00a8 */
[----:B------:R1:W5:Y:S01]  /*0990*/  @P0 LDG.E.128 R20, desc[UR12][R168.64] ;  /* 0x0000000ca8140981 */ /* 0x000362000c1e1d00 */
[----:B0-----:R-:W-:-:S05]  /*09a0*/  @P0 IMAD.WIDE.U32 R172, R179, 0x10, R172 ;  /* 0x00000010b3ac0825 */ /* 0x001fca00078e00ac */
[----:B------:R0:W5:Y:S01]  /*09b0*/  @P0 LDG.E.128 R12, desc[UR12][R172.64] ;  /* 0x0000000cac0c0981 */ /* 0x000162000c1e1d00 */
[----:B----4-:R-:W-:Y:S02]  /*09c0*/  FSEL R184, R3, RZ, !P1 ;  /* 0x000000ff03b87208 */ /* 0x010fe40004800000 */
[----:B--2---:R-:W-:-:S03]  /*09d0*/  SHF.R.U64 R182, R158, 0x10, R159 ;  /* 0x000000109eb67819 */ /* 0x004fc6000000129f */
[C---:B---3--:R-:W-:Y:S01]  /*09e0*/  FADD.FTZ R157, -R184.reuse, R89 ;  /* 0x00000059b89d7221 */ /* 0x048fe20000010100 */
[C---:B------:R-:W-:Y:S01]  /*09f0*/  FADD.FTZ R181, -R184.reuse, R91 ;  /* 0x0000005bb8b57221 */ /* 0x040fe20000010100 */
[----:B------:R-:W-:Y:S01]  /*0a00*/  MOV R91, R158 ;  /* 0x0000009e005b7202 */ /* 0x000fe20000000f00 */
[C---:B------:R-:W-:Y:S01]  /*0a10*/  FADD.FTZ R171, -R184.reuse, R93 ;  /* 0x0000005db8ab7221 */ /* 0x040fe20000010100 */
[----:B------:R-:W-:Y:S01]  /*0a20*/  SHF.R.U32.HI R158, RZ, 0x10, R159 ;  /* 0x00000010ff9e7819 */ /* 0x000fe2000001169f */
[----:B------:R-:W-:Y:S01]  /*0a30*/  FADD.FTZ R3, -R184, R88 ;  /* 0x00000058b8037221 */ /* 0x000fe20000010100 */
[----:B-1----:R-:W-:Y:S02]  /*0a40*/  MOV R169, R160 ;  /* 0x000000a000a97202 */ /* 0x002fe40000000f00 */
[----:B------:R-:W-:Y:S01]  /*0a50*/  SHF.R.U64 R160, R160, 0x10, R161 ;  /* 0x00000010a0a07819 */ /* 0x000fe200000012a1 */
[----:B------:R-:W-:Y:S01]  /*0a60*/  FADD.FTZ R177, -R184, R96 ;  /* 0x00000060b8b17221 */ /* 0x000fe20000010100 */
[----:B------:R-:W-:Y:S01]  /*0a70*/  SHF.L.U32 R96, R182, 0x10, RZ ;  /* 0x00000010b6607819 */ /* 0x000fe200000006ff */
[C---:B------:R-:W-:Y:S01]  /*0a80*/  FADD.FTZ R93, -R184.reuse, R105 ;  /* 0x00000069b85d7221 */ /* 0x040fe20000010100 */
[----:B------:R-:W-:Y:S01]  /*0a90*/  SHF.L.U32 R105, R129, 0x10, RZ ;  /* 0x0000001081697819 */ /* 0x000fe200000006ff */
[----:B------:R-:W-:Y:S01]  /*0aa0*/  FADD.FTZ R197, -R184, R102 ;  /* 0x00000066b8c57221 */ /* 0x000fe20000010100 */
[----:B-----5:R-:W-:Y:S01]  /*0ab0*/  FMUL.FTZ R102, R0, R157 ;  /* 0x0000009d00667220 */ /* 0x020fe20000410000 */
[----:B------:R-:W-:-:S02]  /*0ac0*/  FADD.FTZ R195, -R184, R101 ;  /* 0x00000065b8c37221 */ /* 0x000fc40000010100 */
[-C--:B------:R-:W-:Y:S01]  /*0ad0*/  FMUL.FTZ R105, R105, R96.reuse ;  /* 0x0000006069697220 */ /* 0x080fe20000410000 */
[----:B------:R-:W-:Y:S01]  /*0ae0*/  FADD.FTZ R69, R69, R96 ;  /* 0x0000006045457221 */ /* 0x000fe20000010000 */
[----:B------:R-:W-:Y:S01]  /*0af0*/  FFMA.FTZ R25, R102, R96, R25 ;  /* 0x0000006066197223 */ /* 0x000fe20000010019 */
[----:B------:R-:W-:Y:S01]  /*0b00*/  FADD.FTZ R101, -R184, R106 ;  /* 0x0000006ab8657221 */ /* 0x000fe20000010100 */
[----:B------:R-:W-:Y:S01]  /*0b10*/  SHF.L.U32 R157, R128, 0x10, RZ ;  /* 0x00000010809d7819 */ /* 0x000fe200000006ff */
[----:B------:R-:W-:Y:S01]  /*0b20*/  FADD.FTZ R185, -R184, R97 ;  /* 0x00000061b8b97221 */ /* 0x000fe20000010100 */
[----:B------:R-:W-:Y:S01]  /*0b30*/  SHF.L.U32 R96, R158, 0x10, RZ ;  /* 0x000000109e607819 */ /* 0x000fe200000006ff */
[----:B------:R-:W-:Y:S01]  /*0b40*/  FADD.FTZ R193, -R184, R100 ;  /* 0x00000064b8c17221 */ /* 0x000fe20000010100 */
[----:B------:R-:W-:Y:S01]  /*0b50*/  FMUL.FTZ R106, R0, R181 ;  /* 0x000000b5006a7220 */ /* 0x000fe20000410000 */
[----:B------:R-:W-:Y:S01]  /*0b60*/  SHF.L.U32 R100, R126, 0x10, RZ ;  /* 0x000000107e647819 */ /* 0x000fe200000006ff */
[----:B------:R-:W-:Y:S01]  /*0b70*/  FMUL.FTZ R3, R0, R3 ;  /* 0x0000000300037220 */ /* 0x000fe20000410000 */
[----:B------:R-:W-:Y:S01]  /*0b80*/  SHF.L.U32 R97, R91, 0x10, RZ ;  /* 0x000000105b617819 */ /* 0x000fe200000006ff */
[----:B------:R-:W-:Y:S01]  /*0b90*/  FADD.FTZ R179, -R184, R90 ;  /* 0x0000005ab8b37221 */ /* 0x000fe20000010100 */
[----:B------:R-:W-:Y:S01]  /*0ba0*/  MOV R168, R159 ;  /* 0x0000009f00a87202 */ /* 0x000fe20000000f00 */
[-C--:B------:R-:W-:Y:S01]  /*0bb0*/  FMUL.FTZ R157, R157, R96.reuse ;  /* 0x000000609d9d7220 */ /* 0x080fe20000410000 */
[----:B------:R-:W-:Y:S01]  /*0bc0*/  MOV R170, R161 ;  /* 0x000000a100aa7202 */ /* 0x000fe20000000f00 */
[----:B------:R-:W-:Y:S01]  /*0bd0*/  FFMA.FTZ R27, R106, R96, R27 ;  /* 0x000000606a1b7223 */ /* 0x000fe2000001001b */
[----:B------:R-:W-:Y:S01]  /*0be0*/  SHF.R.U32.HI R180, RZ, 0x10, R161 ;  /* 0x00000010ffb47819 */ /* 0x000fe200000116a1 */
[----:B------:R-:W-:Y:S01]  /*0bf0*/  FADD.FTZ R71, R71, R96 ;  /* 0x0000006047477221 */ /* 0x000fe20000010000 */
[----:B------:R-:W-:Y:S01]  /*0c00*/  SHF.L.U32 R161, R131, 0x10, RZ ;  /* 0x0000001083a17819 */ /* 0x000fe200000006ff */
[----:B------:R-:W-:Y:S01]  /*0c10*/  FADD.FTZ R183, -R184, R104 ;  /* 0x00000068b8b77221 */ /* 0x000fe20000010100 */
[----:B------:R-:W-:Y:S01]  /*0c20*/  SHF.L.U32 R96, R160, 0x10, RZ ;  /* 0x00000010a0607819 */ /* 0x000fe200000006ff */
[-C--:B------:R-:W-:Y:S01]  /*0c30*/  FMUL.FTZ R100, R100, R97.reuse ;  /* 0x0000006164647220 */ /* 0x080fe20000410000 */
[----:B------:R-:W-:Y:S01]  /*0c40*/  FFMA.FTZ R24, R3, R97, R24 ;  /* 0x0000006103187223 */ /* 0x000fe20000010018 */
[----:B------:R-:W-:Y:S01]  /*0c50*/  FADD.FTZ R68, R68, R97 ;  /* 0x0000006144447221 */ /* 0x000fe20000010000 */
[----:B------:R-:W-:Y:S01]  /*0c60*/  FMUL.FTZ R160, R0, R171 ;  /* 0x000000ab00a07220 */ /* 0x000fe20000410000 */
[C---:B------:R-:W-:Y:S01]  /*0c70*/  FADD.FTZ R91, -R184.reuse, R107 ;  /* 0x0000006bb85b7221 */ /* 0x040fe20000010100 */
[----:B------:R-:W-:Y:S01]  /*0c80*/  SHF.L.U32 R104, R127, 0x10, RZ ;  /* 0x000000107f687819 */ /* 0x000fe200000006ff */
[----:B------:R-:W-:Y:S01]  /*0c90*/  FADD.FTZ R159, -R184, R92 ;  /* 0x0000005cb89f7221 */ /* 0x000fe20000010100 */
[----:B------:R-:W-:Y:S01]  /*0ca0*/  SHF.L.U32 R97, R168, 0x10, RZ ;  /* 0x00000010a8617819 */ /* 0x000fe200000006ff */
[----:B------:R-:W-:Y:S01]  /*0cb0*/  FADD.FTZ R175, -R184, R95 ;  /* 0x0000005fb8af7221 */ /* 0x000fe20000010100 */
[----:B------:R-:W-:Y:S01]  /*0cc0*/  FMUL.FTZ R107, R0, R179 ;  /* 0x000000b3006b7220 */ /* 0x000fe20000410000 */
[C---:B------:R-:W-:Y:S01]  /*0cd0*/  FADD.FTZ R191, -R184.reuse, R99 ;  /* 0x00000063b8bf7221 */ /* 0x040fe20000010100 */
[C---:B0-----:R-:W-:Y:S01]  /*0ce0*/  FADD.FTZ R173, -R184.reuse, R94 ;  /* 0x0000005eb8ad7221 */ /* 0x041fe20000010100 */
[----:B------:R-:W-:Y:S01]  /*0cf0*/  FADD.FTZ R189, -R184, R98 ;  /* 0x00000062b8bd7221 */ /* 0x000fe20000010100 */
[----:B------:R-:W-:Y:S01]  /*0d00*/  SHF.R.U64 R174, R164, 0x10, R165 ;  /* 0x00000010a4ae7819 */ /* 0x000fe200000012a5 */
[-C--:B------:R-:W-:Y:S01]  /*0d10*/  FMUL.FTZ R161, R161, R96.reuse ;  /* 0x00000060a1a17220 */ /* 0x080fe20000410000 */
[----:B------:R-:W-:Y:S01]  /*0d20*/  MOV R99, R165 ;  /* 0x000000a500637202 */ /* 0x000fe20000000f00 */
[----:B------:R-:W-:Y:S01]  /*0d30*/  FFMA.FTZ R29, R160, R96, R29 ;  /* 0x00000060a01d7223 */ /* 0x000fe2000001001d */
[----:B------:R-:W-:Y:S01]  /*0d40*/  SHF.R.U32.HI R172, RZ, 0x10, R165 ;  /* 0x00000010ffac7819 */ /* 0x000fe200000116a5 */
[----:B------:R-:W-:Y:S01]  /*0d50*/  FADD.FTZ R65, R65, R96 ;  /* 0x0000006041417221 */ /* 0x000fe20000010000 */
[----:B------:R-:W-:Y:S01]  /*0d60*/  MOV R98, R164 ;  /* 0x000000a400627202 */ /* 0x000fe20000000f00 */
[-C--:B------:R-:W-:Y:S01]  /*0d70*/  FMUL.FTZ R104, R104, R97.reuse ;  /* 0x0000006168687220 */ /* 0x080fe20000410000 */
[----:B------:R-:W-:Y:S01]  /*0d80*/  SHF.L.U32 R158, R124, 0x10, RZ ;  /* 0x000000107c9e7819 */ /* 0x000fe200000006ff */
[----:B------:R-:W-:Y:S01]  /*0d90*/  FFMA.FTZ R26, R107, R97, R26 ;  /* 0x000000616b1a7223 */ /* 0x000fe2000001001a */
[----:B------:R-:W-:Y:S01]  /*0da0*/  SHF.L.U32 R169, R169, 0x10, RZ ;  /* 0x00000010a9a97819 */ /* 0x000fe200000006ff */
[----:B------:R-:W-:Y:S01]  /*0db0*/  FADD.FTZ R70, R70, R97 ;  /* 0x0000006146467221 */ /* 0x000fe20000010000 */
[----:B------:R-:W-:Y:S01]  /*0dc0*/  SHF.L.U32 R165, R130, 0x10, RZ ;  /* 0x0000001082a57819 */ /* 0x000fe200000006ff */
[----:B------:R-:W-:Y:S01]  /*0dd0*/  FMUL.FTZ R159, R0, R159 ;  /* 0x0000009f009f7220 */ /* 0x000fe20000410000 */
[----:B------:R-:W-:Y:S01]  /*0de0*/  SHF.L.U32 R96, R180, 0x10, RZ ;  /* 0x00000010b4607819 */ /* 0x000fe200000006ff */
[----:B------:R-:W-:Y:S01]  /*0df0*/  FMUL.FTZ R164, R0, R175 ;  /* 0x000000af00a47220 */ /* 0x000fe20000410000 */
[----:B------:R-:W-:-:S02]  /*0e00*/  MOV R92, R162 ;  /* 0x000000a2005c7202 */ /* 0x000fc40000000f00 */
[--C-:B------:R-:W-:Y:S02]  /*0e10*/  SHF.R.U64 R90, R162, 0x10, R163.reuse ;  /* 0x00000010a25a7819 */ /* 0x100fe400000012a3 */
[----:B------:R-:W-:Y:S02]  /*0e20*/  MOV R88, R163 ;  /* 0x000000a300587202 */ /* 0x000fe40000000f00 */
[----:B------:R-:W-:Y:S01]  /*0e30*/  SHF.R.U32.HI R89, RZ, 0x10, R163 ;  /* 0x00000010ff597819 */ /* 0x000fe200000116a3 */
[----:B------:R-:W-:Y:S01]  /*0e40*/  FMUL.FTZ R163, R0, R173 ;  /* 0x000000ad00a37220 */ /* 0x000fe20000410000 */
[----:B------:R-:W-:Y:S02]  /*0e50*/  SHF.L.U32 R162, R125, 0x10, RZ ;  /* 0x000000107da27819 */ /* 0x000fe400000006ff */
[----:B------:R-:W-:Y:S01]  /*0e60*/  SHF.L.U32 R97, R170, 0x10, RZ ;  /* 0x00000010aa617819 */ /* 0x000fe200000006ff */
[-C--:B------:R-:W-:Y:S01]  /*0e70*/  FMUL.FTZ R158, R158, R169.reuse ;  /* 0x000000a99e9e7220 */ /* 0x080fe20000410000 */
[----:B------:R-:W-:Y:S01]  /*0e80*/  FFMA.FTZ R28, R159, R169, R28 ;  /* 0x000000a99f1c7223 */ /* 0x000fe2000001001c */
[----:B------:R-:W-:Y:S01]  /*0e90*/  FADD.FTZ R64, R64, R169 ;  /* 0x000000a940407221 */ /* 0x000fe20000010000 */
[-C--:B------:R-:W-:Y:S01]  /*0ea0*/  FMUL.FTZ R165, R165, R96.reuse ;  /* 0x00000060a5a57220 */ /* 0x080fe20000410000 */
[----:B------:R-:W-:Y:S01]  /*0eb0*/  FFMA.FTZ R31, R164, R96, R31 ;  /* 0x00000060a41f7223 */ /* 0x000fe2000001001f */
[----:B------:R-:W-:Y:S01]  /*0ec0*/  FADD.FTZ R67, R67, R96 ;  /* 0x0000006043437221 */ /* 0x000fe20000010000 */
[----:B------:R-:W-:Y:S01]  /*0ed0*/  SHF.L.U32 R169, R133, 0x10, RZ ;  /* 0x0000001085a97819 */ /* 0x000fe200000006ff */
[-C--:B------:R-:W-:Y:S01]  /*0ee0*/  FMUL.FTZ R162, R162, R97.reuse ;  /* 0x00000061a2a27220 */ /* 0x080fe20000410000 */
[----:B------:R-:W-:Y:S01]  /*0ef0*/  SHF.L.U32 R96, R174, 0x10, RZ ;  /* 0x00000010ae607819 */ /* 0x000fe200000006ff */
[----:B------:R-:W-:Y:S01]  /*0f00*/  FFMA.FTZ R30, R163, R97, R30 ;  /* 0x00000061a31e7223 */ /* 0x000fe2000001001e */
[----:B------:R-:W-:Y:S01]  /*0f10*/  MOV R176, R166 ;  /* 0x000000a600b07202 */ /* 0x000fe20000000f00 */
[----:B------:R-:W-:Y:S01]  /*0f20*/  FADD.FTZ R66, R66, R97 ;  /* 0x0000006142427221 */ /* 0x000fe20000010000 */
[----:B------:R-:W-:Y:S01]  /*0f30*/  SHF.R.U64 R178, R166, 0x10, R167 ;  /* 0x00000010a6b27819 */ /* 0x000fe200000012a7 */
[----:B------:R-:W-:Y:S01]  /*0f40*/  FMUL.FTZ R168, R0, R185 ;  /* 0x000000b900a87220 */ /* 0x000fe20000410000 */
[----:B------:R-:W-:-:S02]  /*0f50*/  MOV R95, R167 ;  /* 0x000000a7005f7202 */ /* 0x000fc40000000f00 */
[----:B------:R-:W-:Y:S01]  /*0f60*/  SHF.R.U32.HI R94, RZ, 0x10, R167 ;  /* 0x00000010ff5e7819 */ /* 0x000fe200000116a7 */
[----:B------:R-:W-:Y:S01]  /*0f70*/  FMUL.FTZ R167, R0, R177 ;  /* 0x000000b100a77220 */ /* 0x000fe20000410000 */
[----:B------:R-:W-:Y:S02]  /*0f80*/  SHF.L.U32 R166, R122, 0x10, RZ ;  /* 0x000000107aa67819 */ /* 0x000fe400000006ff */
[----:B------:R-:W-:Y:S01]  /*0f90*/  SHF.L.U32 R97, R98, 0x10, RZ ;  /* 0x0000001062617819 */ /* 0x000fe200000006ff */
[-C--:B------:R-:W-:Y:S01]  /*0fa0*/  FMUL.FTZ R169, R169, R96.reuse ;  /* 0x00000060a9a97220 */ /* 0x080fe20000410000 */
[----:B------:R-:W-:Y:S01]  /*0fb0*/  FFMA.FTZ R81, R168, R96, R81 ;  /* 0x00000060a8517223 */ /* 0x000fe20000010051 */
[----:B------:R-:W-:Y:S01]  /*0fc0*/  FADD.FTZ R61, R61, R96 ;  /* 0x000000603d3d7221 */ /* 0x000fe20000010000 */
[----:B------:R-:W-:Y:S01]  /*0fd0*/  SHF.L.U32 R173, R132, 0x10, RZ ;  /* 0x0000001084ad7819 */ /* 0x000fe200000006ff */
[-C--:B------:R-:W-:Y:S01]  /*0fe0*/  FMUL.FTZ R166, R166, R97.reuse ;  /* 0x00000061a6a67220 */ /* 0x080fe20000410000 */
[----:B------:R-:W-:Y:S01]  /*0ff0*/  SHF.L.U32 R96, R172, 0x10, RZ ;  /* 0x00000010ac607819 */ /* 0x000fe200000006ff */
[----:B------:R-:W-:Y:S01]  /*1000*/  FFMA.FTZ R80, R167, R97, R80 ;  /* 0x00000061a7507223 */ /* 0x000fe20000010050 */
[----:B------:R-:W-:Y:S01]  /*1010*/  FADD.FTZ R60, R60, R97 ;  /* 0x000000613c3c7221 */ /* 0x000fe20000010000 */
[----:B------:R-:W-:Y:S01]  /*1020*/  FMUL.FTZ R172, R0, R191 ;  /* 0x000000bf00ac7220 */ /* 0x000fe20000410000 */
[----:B------:R-:W-:Y:S01]  /*1030*/  SHF.L.U32 R174, R120, 0x10, RZ ;  /* 0x0000001078ae7819 */ /* 0x000fe200000006ff */
[----:B------:R-:W-:Y:S01]  /*1040*/  FMUL.FTZ R175, R0, R193 ;  /* 0x000000c100af7220 */ /* 0x000fe20000410000 */
[----:B------:R-:W-:Y:S01]  /*1050*/  SHF.L.U32 R97, R176, 0x10, RZ ;  /* 0x00000010b0617819 */ /* 0x000fe200000006ff */
[-C--:B------:R-:W-:Y:S01]  /*1060*/  FMUL.FTZ R173, R173, R96.reuse ;  /* 0x00000060adad7220 */ /* 0x080fe20000410000 */
[----:B------:R-:W-:Y:S01]  /*1070*/  SHF.L.U32 R170, R123, 0x10, RZ ;  /* 0x000000107baa7819 */ /* 0x000fe200000006ff */
[----:B------:R-:W-:Y:S01]  /*1080*/  FFMA.FTZ R83, R172, R96, R83 ;  /* 0x00000060ac537223 */ /* 0x000fe20000010053 */
[----:B------:R-:W-:Y:S01]  /*1090*/  SHF.L.U32 R99, R99, 0x10, RZ ;  /* 0x0000001063637819 */ /* 0x000fe200000006ff */
[----:B------:R-:W-:Y:S01]  /*10a0*/  FADD.FTZ R63, R63, R96 ;  /* 0x000000603f3f7221 */ /* 0x000fe20000010000 */
[----:B------:R-:W-:Y:S01]  /*10b0*/  FMUL.FTZ R171, R0, R189 ;  /* 0x000000bd00ab7220 */ /* 0x000fe20000410000 */
[----:B------:R-:W-:Y:S01]  /*10c0*/  SHF.L.U32 R177, R135, 0x10, RZ ;  /* 0x0000001087b17819 */ /* 0x000fe200000006ff */
[-C--:B------:R-:W-:Y:S01]  /*10d0*/  FMUL.FTZ R174, R174, R97.reuse ;  /* 0x00000061aeae7220 */ /* 0x080fe20000410000 */
[----:B------:R-:W-:Y:S01]  /*10e0*/  SHF.L.U32 R96, R178, 0x10, RZ ;  /* 0x00000010b2607819 */ /* 0x000fe200000006ff */
[----:B------:R-:W-:Y:S01]  /*10f0*/  FADD.FTZ R56, R56, R97 ;  /* 0x0000006138387221 */ /* 0x000fe20000010000 */
[----:B------:R-:W-:Y:S01]  /*1100*/  FFMA.FTZ R76, R175, R97, R76 ;  /* 0x00000061af4c7223 */ /* 0x000fe2000001004c */
[----:B------:R-:W-:Y:S01]  /*1110*/  FMUL.FTZ R176, R0, R195 ;  /* 0x000000c300b07220 */ /* 0x000fe20000410000 */
[----:B------:R-:W-:Y:S01]  /*1120*/  FADD.FTZ R98, RZ, R100 ;  /* 0x00000064ff627221 */ /* 0x000fe20000010000 */
[----:B------:R-:W-:Y:S01]  /*1130*/  FFMA.FTZ R97, R3, R100, RZ ;  /* 0x0000006403617223 */ /* 0x000fe200000100ff */
[-C--:B------:R-:W-:Y:S01]  /*1140*/  FMUL.FTZ R170, R170, R99.reuse ;  /* 0x00000063aaaa7220 */ /* 0x080fe20000410000 */
[----:B------:R-:W-:Y:S01]  /*1150*/  FFMA.FTZ R82, R171, R99, R82 ;  /* 0x00000063ab527223 */ /* 0x000fe20000010052 */
[----:B------:R-:W-:Y:S01]  /*1160*/  FADD.FTZ R62, R62, R99 ;  /* 0x000000633e3e7221 */ /* 0x000fe20000010000 */
        /* <DEDUP_REMOVED lines=10> */
[----:B------:R-:W-:Y:S02]  /*1210*/  SHF.L.U32 R98, R94, 0x10, RZ ;  /* 0x000000105e627819 */ /* 0x000fe400000006ff */
        /* <DEDUP_REMOVED lines=32> */
[----:B------:R-:W-:-:S02]  /*1420*/  SHF.L.U32 R181, R134, 0x10, RZ ;  /* 0x0000001086b57819 */ /* 0x000fc400000006ff */
[----:B------:R-:W-:Y:S01]  /*1430*/  FADD.FTZ R95, R177, R92 ;  /* 0x0000005cb15f7221 */ /* 0x000fe20000010000 */
[----:B------:R-:W-:Y:S01]  /*1440*/  FFMA.FTZ R90, R176, R177, R93 ;  /* 0x000000b1b05a7223 */ /* 0x000fe2000001005d */
        /* <DEDUP_REMOVED lines=18> */
[----:B------:R-:W-:Y:S01]  /*1570*/  FADD.FTZ R54, R54, R90 ;  /* 0x0000005a36367221 */ /* 0x000fe20000010000 */
[----:B------:R-:W-:Y:S01]  /*1580*/  FFMA.FTZ R74, R101, R90, R74 ;  /* 0x0000005a654a7223 */ /* 0x000fe2000001004a */
        /* <DEDUP_REMOVED lines=11> */
[----:B------:R-:W-:Y:S01]  /*1640*/  FFMA.FTZ R95, R98, R103, R90 ;  /* 0x00000067625f7223 */ /* 0x000fe2000001005a */
[----:B------:R-:W-:Y:S06]  /*1650*/  BRA `(.L_x_3711) ;  /* 0x00000000005c7947 */ /* 0x000fec0003800000 */
.L_x_3710:
        /* <DEDUP_REMOVED lines=9> */
[C---:B------:R-:W-:Y:S02]  /*16f0*/  IADD3 R17, PT, PT, R21.reuse, 0x80, RZ ;  /* 0x0000008015117810 */ /* 0x040fe40007ffe0ff */
[C---:B------:R-:W-:Y:S02]  /*1700*/  IADD3 R13, PT, PT, R21.reuse, 0x100, RZ ;  /* 0x00000100150d7810 */ /* 0x040fe40007ffe0ff */
[----:B------:R-:W-:Y:S01]  /*1710*/  IADD3 R9, PT, PT, R21, 0x180, RZ ;  /* 0x0000018015097810 */ /* 0x000fe20007ffe0ff */
[----:B-1----:R-:W-:Y:S01]  /*1720*/  IMAD.WIDE.U32 R16, R17, 0x10, R4 ;  /* 0x0000001011107825 */ /* 0x002fe200078e0004 */
[----:B------:R-:W-:-:S03]  /*1730*/  IADD3 R7, PT, PT, R21, 0x200, RZ ;  /* 0x0000020015077810 */ /* 0x000fc60007ffe0ff */
        /* <DEDUP_REMOVED lines=9> */
.L_x_3711:
[----:B------:R-:W0:Y:S01]  /*17d0*/  SHFL.DOWN PT, R89, R94, 0x10, 0x1f ;  /* 0x0a001f005e597f89 */ /* 0x000e2200000e0000 */
[----:B------:R-:W1:Y:S01]  /*17e0*/  LDC R188, c[0x0][0x388] ;  /* 0x0000e200ffbc7b82 */ /* 0x000e620000000800 */
[C---:B-----5:R-:W-:Y:S01]  /*17f0*/  ISETP.GE.AND P3, PT, R187.reuse, 0x1, PT ;  /* 0x00000001bb00780c */ /* 0x060fe20003f66270 */
[----:B------:R-:W-:Y:S01]  /*1800*/  BSSY.RECONVERGENT B0, `(.L_x_3712) ;  /* 0x0000027000007945 */ /* 0x000fe20003800200 */
[----:B------:R-:W2:Y:S01]  /*1810*/  SHFL.DOWN PT, R88, R95, 0x10, 0x1f ;  /* 0x0a001f005f587f89 */ /* 0x000ea200000e0000 */
[----:B------:R-:W3:Y:S10]  /*1820*/  S2R R186, SR_TID.X ;  /* 0x0000000000ba7919 */ /* 0x000ef40000002100 */
[----:B------:R-:W-:Y:S01]  /*1830*/  @P3 IADD3 R187, PT, PT, R187, -0x1, RZ ;  /* 0xffffffffbbbb3810 */ /* 0x000fe20007ffe0ff */
[----:B------:R-:W4:Y:S01]  /*1840*/  @P3 LDC.64 R96, c[0x0][0x390] ;  /* 0x0000e400ff603b82 */ /* 0x000f220000000a00 */
[----:B0-----:R-:W-:-:S03]  /*1850*/  FADD.FTZ R89, R89, R94 ;  /* 0x0000005e59597221 */ /* 0x001fc60000010000 */
[----:B-1----:R-:W-:Y:S02]  /*1860*/  @P3 IMAD R187, R187, R188, RZ ;  /* 0x000000bcbbbb3224 */ /* 0x002fe400078e02ff */
[----:B--2---:R-:W-:Y:S01]  /*1870*/  FADD.FTZ R88, R88, R95 ;  /* 0x0000005f58587221 */ /* 0x004fe20000010000 */
[----:B------:R-:W0:Y:S04]  /*1880*/  SHFL.DOWN PT, R90, R89, 0x8, 0x1f ;  /* 0x09001f00595a7f89 */ /* 0x000e2800000e0000 */
[----:B------:R-:W1:Y:S01]  /*1890*/  SHFL.DOWN PT, R91, R88, 0x8, 0x1f ;  /* 0x09001f00585b7f89 */ /* 0x000e6200000e0000 */
[----:B---3--:R-:W-:Y:S01]  /*18a0*/  LOP3.LUT P1, RZ, R186, 0x1f, RZ, 0xc0, !PT ;  /* 0x0000001fbaff7812 */ /* 0x008fe2000782c0ff */
[----:B0-----:R-:W-:Y:S01]  /*18b0*/  FADD.FTZ R90, R89, R90 ;  /* 0x0000005a595a7221 */ /* 0x001fe20000010000 */
[----:B-1----:R-:W-:-:S04]  /*18c0*/  FADD.FTZ R91, R88, R91 ;  /* 0x0000005b585b7221 */ /* 0x002fc80000010000 */
[----:B------:R-:W0:Y:S01]  /*18d0*/  SHFL.DOWN PT, R93, R90, 0x4, 0x1f ;  /* 0x08801f005a5d7f89 */ /* 0x000e2200000e0000 */
[----:B------:R-:W-:-:S03]  /*18e0*/  @P3 SHF.R.S32.HI R88, RZ, 0x1f, R187 ;  /* 0x0000001fff583819 */ /* 0x000fc600000114bb */
[----:B------:R-:W1:Y:S01]  /*18f0*/  SHFL.DOWN PT, R92, R91, 0x4, 0x1f ;  /* 0x08801f005b5c7f89 */ /* 0x000e6200000e0000 */
[----:B0-----:R-:W-:Y:S01]  /*1900*/  FADD.FTZ R93, R90, R93 ;  /* 0x0000005d5a5d7221 */ /* 0x001fe20000010000 */
[----:B-1----:R-:W-:-:S04]  /*1910*/  FADD.FTZ R92, R91, R92 ;  /* 0x0000005c5b5c7221 */ /* 0x002fc80000010000 */
[----:B------:R-:W0:Y:S01]  /*1920*/  SHFL.DOWN PT, R94, R93, 0x2, 0x1f ;  /* 0x08401f005d5e7f89 */ /* 0x000e2200000e0000 */
[----:B------:R-:W-:Y:S01]  /*1930*/  @P3 LEA.HI R91, R88, R187, RZ, 0x2 ;  /* 0x000000bb585b3211 */ /* 0x000fe200078f10ff */
[----:B------:R-:W-:Y:S02]  /*1940*/  HFMA2 R187, -RZ, RZ, 0, 0 ;  /* 0x00000000ffbb7431 */ /* 0x000fe400000001ff */
[----:B------:R-:W1:Y:S01]  /*1950*/  SHFL.DOWN PT, R95, R92, 0x2, 0x1f ;  /* 0x08401f005c5f7f89 */ /* 0x000e6200000e0000 */
[----:B------:R-:W-:-:S05]  /*1960*/  @P3 LEA.HI.SX32 R187, R91, R186, 0x1e ;  /* 0x000000ba5bbb3211 */ /* 0x000fca00078ff2ff */
[----:B----4-:R-:W-:-:S04]  /*1970*/  @P3 IMAD.WIDE.U32 R96, R187, 0x8, R96 ;  /* 0x00000008bb603825 */ /* 0x010fc800078e0060 */
        /* <DEDUP_REMOVED lines=15> */
.L_x_3713:
[----:B------:R-:W-:Y:S05]  /*1a70*/  BSYNC.RECONVERGENT B0 ;  /* 0x0000000000007941 */ /* 0x000fea0003800200 */
.L_x_3712:
        /* <DEDUP_REMOVED lines=29> */
[C---:B--2---:R-:W-:Y:S02]  /*1c50*/  @P3 SHF.R.U64 R90, R96.reuse, 0x10, R97 ;  /* 0x00000010605a3819 */ /* 0x044fe40000001261 */
        /* <DEDUP_REMOVED lines=24> */
.L_x_3716:
        /* <DEDUP_REMOVED lines=13> */
.L_x_3717:
        /* <DEDUP_REMOVED lines=13> */
.L_x_3718:
        /* <DEDUP_REMOVED lines=14> */
.L_x_3715:
        /* <DEDUP_REMOVED lines=30> */
.L_x_3720:
        /* <DEDUP_REMOVED lines=13> */
.L_x_3721:
        /* <DEDUP_REMOVED lines=13> */
.L_x_3722:
        /* <DEDUP_REMOVED lines=9> */
.L_x_3714:
        /* <DEDUP_REMOVED lines=17> */
.L_x_3724:
[----:B------:R-:W-:Y:S05]  /*2580*/  @!P3 BRA `(.L_x_3725) ;  /* 0x00000000002cb947 */ /* 0x000fea0003800000 */
[----:B------:R-:W-:Y:S01]  /*2590*/  @P2 FFMA.FTZ R90, R102, R92, R95 ;  /* 0x0000005c665a2223 */ /* 0x000fe2000001005f */
[----:B------:R-:W-:Y:S02]  /*25a0*/  MOV R88, R21 ;  /* 0x0000001500587202 */ /* 0x000fe40000000f00 */
        /* <DEDUP_REMOVED lines=9> */
.L_x_3725:
        /* <DEDUP_REMOVED lines=12> */
.L_x_3726:
        /* <DEDUP_REMOVED lines=13> */
.L_x_3723:
[-CC-:B------:R-:W-:Y:S01]  /*27d0*/  @P2 FFMA.FTZ R85, R107, R92.reuse, R95.reuse ;  /* 0x0000005c6b552223 */ /* 0x180fe2000001005f */
[-CC-:B------:R-:W-:Y:S01]  /*27e0*/  @P2 FFMA.FTZ R84, R102, R92.reuse, R95.reuse ;  /* 0x0000005c66542223 */ /* 0x180fe2000001005f */
[----:B------:R-:W-:Y:S01]  /*27f0*/  @P2 FFMA.FTZ R90, R106, R92, R95 ;  /* 0x0000005c6a5a2223 */ /* 0x000fe2000001005f */
[----:B------:R-:W-:Y:S01]  /*2800*/  MOV R86, R22 ;  /* 0x0000001600567202 */ /* 0x000fe20000000f00 */
[----:B------:R-:W-:Y:S01]  /*2810*/  @P2 FADD.FTZ R87, R104, -R85 ;  /* 0x8000005568572221 */ /* 0x000fe20000010000 */
[----:B------:R-:W-:Y:S01]  /*2820*/  @P2 FFMA.FTZ R85, R3, R92, R95 ;  /* 0x0000005c03552223 */ /* 0x000fe2000001005f */
[----:B------:R-:W-:Y:S01]  /*2830*/  @P2 FADD.FTZ R90, R157, -R90 ;  /* 0x8000005a9d5a2221 */ /* 0x000fe20000010000 */
[----:B------:R-:W-:Y:S01]  /*2840*/  MOV R88, R21 ;  /* 0x0000001500587202 */ /* 0x000fe20000000f00 */
[----:B------:R-:W-:Y:S01]  /*2850*/  @P2 FFMA.FTZ R86, R0, R87, R22 ;  /* 0x0000005700562223 */ /* 0x000fe20000010016 */
[----:B------:R-:W-:Y:S01]  /*2860*/  @P2 FADD.FTZ R87, R105, -R84 ;  /* 0x8000005469572221 */ /* 0x000fe20000010000 */
[----:B------:R-:W-:Y:S01]  /*2870*/  @P2 FADD.FTZ R85, R100, -R85 ;  /* 0x8000005564552221 */ /* 0x000fe20000010000 */
[----:B------:R-:W-:Y:S01]  /*2880*/  MOV R89, R23 ;  /* 0x0000001700597202 */ /* 0x000fe20000000f00 */
[C---:B------:R-:W-:Y:S01]  /*2890*/  @P2 FFMA.FTZ R89, R0.reuse, R90, R23 ;  /* 0x0000005a00592223 */ /* 0x040fe20000010017 */
[----:B------:R-:W-:Y:S01]  /*28a0*/  MOV R84, R20 ;  /* 0x0000001400547202 */ /* 0x000fe20000000f00 */
[C---:B------:R-:W-:Y:S01]  /*28b0*/  @P2 FFMA.FTZ R88, R0.reuse, R87, R21 ;  /* 0x0000005700582223 */ /* 0x040fe20000010015 */
        /* <DEDUP_REMOVED lines=9> */
.L_x_3727:
        /* <DEDUP_REMOVED lines=8> */
.L_x_3728:
        /* <DEDUP_REMOVED lines=8> */
.L_x_3729:
        /* <DEDUP_REMOVED lines=10> */
.L_x_3719:
        /* <DEDUP_REMOVED lines=14> */
.L_x_3730:
[----:B------:R-:W-:Y:S05]  /*2bd0*/  @!P3 BRA `(.L_x_3731) ;  /* 0x000000000020b947 */ /* 0x000fea0003800000 */
[----:B01----:R-:W0:Y:S01]  /*2be0*/  LDC.64 R88, c[0x0][0x390] ;  /* 0x0000e400ff587b82 */ /* 0x003e220000000a00 */
[----:B------:R-:W-:-:S05]  /*2bf0*/  IADD3 R91, PT, PT, R187, 0x80, RZ ;  /* 0x00000080bb5b7810 */ /* 0x000fca0007ffe0ff */
[----:B0-----:R-:W-:-:S05]  /*2c00*/  IMAD.WIDE.U32 R88, R91, 0x8, R88 ;  /* 0x000000085b587825 */ /* 0x001fca00078e0058 */
[----:B------:R-:W2:Y:S02]  /*2c10*/  LDG.E.64 R150, desc[UR12][R88.64] ;  /* 0x0000000c58967981 */ /* 0x000ea4000c1e1b00 */
[C---:B--2---:R-:W-:Y:S02]  /*2c20*/  SHF.R.U64 R90, R150.reuse, 0x10, R151 ;  /* 0x00000010965a7819 */ /* 0x044fe40000001297 */
[----:B------:R-:W-:Y:S02]  /*2c30*/  PRMT R149, R150, 0x7610, R149 ;  /* 0x0000761096957816 */ /* 0x000fe40000000095 */
[----:B------:R-:W-:Y:S02]  /*2c40*/  SHF.R.U32.HI R152, RZ, 0x10, R151 ;  /* 0x00000010ff987819 */ /* 0x000fe40000011697 */
[----:B------:R-:W-:-:S07]  /*2c50*/  PRMT R150, R90, 0x7610, R150 ;  /* 0x000076105a967816 */ /* 0x000fce0000000096 */
.L_x_3731:
[----:B------:R-:W-:Y:S05]  /*2c60*/  @!P0 BRA `(.L_x_3732) ;  /* 0x0000000400988947 */ /* 0x000fea0003800000 */
[----:B------:R-:W-:Y:S05]  /*2c70*/  @!P1 BRA `(.L_x_3733) ;  /* 0x0000000000d09947 */ /* 0x000fea0003800000 */
[-CC-:B0-----:R-:W-:Y:S01]  /*2c80*/  @P2 FFMA.FTZ R85, R163, R92.reuse, R95.reuse ;  /* 0x0000005ca3552223 */ /* 0x181fe2000001005f */
[-CC-:B------:R-:W-:Y:S01]  /*2c90*/  @P2 FFMA.FTZ R84, R160, R92.reuse, R95.reuse ;  /* 0x0000005ca0542223 */ /* 0x180fe2000001005f */
[----:B-1----:R-:W-:Y:S01]  /*2ca0*/  @P2 FFMA.FTZ R88, R164, R92, R95 ;  /* 0x0000005ca4582223 */ /* 0x002fe2000001005f */
[----:B------:R-:W-:Y:S01]  /*2cb0*/  MOV R89, R18 ;  /* 0x0000001200597202 */ /* 0x000fe20000000f00 */
[----:B------:R-:W-:Y:S01]  /*2cc0*/  @P2 FADD.FTZ R87, R162, -R85 ;  /* 0x80000055a2572221 */ /* 0x000fe20000010000 */
[----:B------:R-:W-:Y:S01]  /*2cd0*/  @P2 FFMA.FTZ R85, R159, R92, R95 ;  /* 0x0000005c9f552223 */ /* 0x000fe2000001005f */
[----:B------:R-:W-:Y:S01]  /*2ce0*/  @P2 FADD.FTZ R86, R161, -R84 ;  /* 0x80000054a1562221 */ /* 0x000fe20000010000 */
[----:B------:R-:W-:Y:S01]  /*2cf0*/  @P2 FADD.FTZ R88, R165, -R88 ;  /* 0x80000058a5582221 */ /* 0x000fe20000010000 */
[----:B------:R-:W-:Y:S01]  /*2d00*/  @P2 FFMA.FTZ R89, R0, R87, R18 ;  /* 0x0000005700592223 */ /* 0x000fe20000010012 */
[----:B------:R-:W-:Y:S01]  /*2d10*/  @P2 FADD.FTZ R85, R158, -R85 ;  /* 0x800000559e552221 */ /* 0x000fe20000010000 */
[----:B------:R-:W-:Y:S01]  /*2d20*/  MOV R87, R17 ;  /* 0x0000001100577202 */ /* 0x000fe20000000f00 */
[C---:B------:R-:W-:Y:S01]  /*2d30*/  @P2 FFMA.FTZ R87, R0.reuse, R86, R17 ;  /* 0x0000005600572223 */ /* 0x040fe20000010011 */
[----:B------:R-:W-:Y:S01]  /*2d40*/  MOV R90, R19 ;  /* 0x00000013005a7202 */ /* 0x000fe20000000f00 */
[C---:B------:R-:W-:Y:S01]  /*2d50*/  @P2 FFMA.FTZ R90, R0.reuse, R88, R19 ;  /* 0x00000058005a2223 */ /* 0x040fe20000010013 */
[----:B------:R-:W-:Y:S01]  /*2d60*/  MOV R84, R16 ;  /* 0x0000001000547202 */ /* 0x000fe20000000f00 */
        /* <DEDUP_REMOVED lines=10> */
.L_x_3734:
        /* <DEDUP_REMOVED lines=8> */
.L_x_3735:
        /* <DEDUP_REMOVED lines=8> */
.L_x_3736:
        /* <DEDUP_REMOVED lines=11> */
.L_x_3733:
[----:B------:R-:W-:Y:S05]  /*2fc0*/  @!P3 BRA `(.L_x_3738) ;  /* 0x00000000002cb947 */ /* 0x000fea0003800000 */
[----:B01----:R-:W-:Y:S01]  /*2fd0*/  @P2 FFMA.FTZ R89, R159, R92, R95 ;  /* 0x0000005c9f592223 */ /* 0x003fe2000001005f */
        /* <DEDUP_REMOVED lines=10> */
.L_x_3738:
        /* <DEDUP_REMOVED lines=12> */
.L_x_3739:
        /* <DEDUP_REMOVED lines=12> */
.L_x_3740:
        /* <DEDUP_REMOVED lines=13> */
.L_x_3732:
[----:B------:R-:W-:Y:S05]  /*32d0*/  @!P1 BRA `(.L_x_3741) ;  /* 0x0000000400109947 */ /* 0x000fea0003800000 */
[-CC-:B0-----:R-:W-:Y:S01]  /*32e0*/  FFMA.FTZ R85, R163, R92.reuse, R95.reuse ;  /* 0x0000005ca3557223 */ /* 0x181fe2000001005f */
[-CC-:B------:R-:W-:Y:S01]  /*32f0*/  FFMA.FTZ R84, R160, R92.reuse, R95.reuse ;  /* 0x0000005ca0547223 */ /* 0x180fe2000001005f */
[-CC-:B-1----:R-:W-:Y:S01]  /*3300*/  FFMA.FTZ R89, R159, R92.reuse, R95.reuse ;  /* 0x0000005c9f597223 */ /* 0x182fe2000001005f */
        /* <DEDUP_REMOVED lines=27> */
.L_x_3742:
[----:B------:R-:W-:Y:S05]  /*34c0*/  @!P3 BRA `(.L_x_3743) ;  /* 0x000000000030b947 */ /* 0x000fea0003800000 */
        /* <DEDUP_REMOVED lines=12> */
.L_x_3743:
        /* <DEDUP_REMOVED lines=13> */
.L_x_3744:
[----:B------:R-:W-:Y:S02]  /*3660*/  MOV R84, R88 ;  /* 0x0000005800547202 */ /* 0x000fe40000000f00 */
[----:B------:R-:W-:Y:S01]  /*3670*/  MOV R87, R89 ;  /* 0x0000005900577202 */ /* 0x000fe20000000f00 */
[----:B------:R-:W-:Y:S06]  /*3680*/  @!P3 BRA `(.L_x_3737) ;  /* 0x0000000000f4b947 */ /* 0x000fec0003800000 */
[----:B------:R-:W-:Y:S01]  /*3690*/  SHF.L.U32 R87, R140, 0x10, RZ ;  /* 0x000000108c577819 */ /* 0x000fe200000006ff */
[----:B------:R-:W-:Y:S01]  /*36a0*/  FMUL.FTZ R90, R89, UR16 ;  /* 0x00000010595a7c20 */ /* 0x000fe20008410000 */
[----:B------:R-:W-:-:S03]  /*36b0*/  SHF.L.U32 R94, R152, 0x10, RZ ;  /* 0x00000010985e7819 */ /* 0x000fc600000006ff */
[-C--:B------:R-:W-:Y:S01]  /*36c0*/  FMUL.FTZ R84, R87, R90.reuse ;  /* 0x0000005a57547220 */ /* 0x080fe20000410000 */
[----:B------:R-:W-:Y:S01]  /*36d0*/  MOV R87, R89 ;  /* 0x0000005900577202 */ /* 0x000fe20000000f00 */
[----:B------:R-:W-:-:S03]  /*36e0*/  FFMA.FTZ R47, R94, R90, R47 ;  /* 0x0000005a5e2f7223 */ /* 0x000fc6000001002f */
[----:B------:R-:W-:Y:S02]  /*36f0*/  F2FP.BF16.F32.PACK_AB R156, RZ, R84 ;  /* 0x00000054ff9c723e */ /* 0x000fe400000010ff */
[----:B------:R-:W-:Y:S01]  /*3700*/  MOV R84, R88 ;  /* 0x0000005800547202 */ /* 0x000fe20000000f00 */
[----:B------:R-:W-:Y:S06]  /*3710*/  BRA `(.L_x_3737) ;  /* 0x0000000000d07947 */ /* 0x000fec0003800000 */
.L_x_3741:
        /* <DEDUP_REMOVED lines=13> */
.L_x_3745:
        /* <DEDUP_REMOVED lines=13> */
.L_x_3746:
        /* <DEDUP_REMOVED lines=13> */
.L_x_3747:
[----:B------:R-:W-:Y:S05]  /*3990*/  @!P3 BRA `(.L_x_3737) ;  /* 0x000000000030b947 */ /* 0x000fea0003800000 */
[----:B01----:R-:W-:Y:S01]  /*39a0*/  FFMA.FTZ R88, R164, R92, R95 ;  /* 0x0000005ca4587223 */ /* 0x003fe2000001005f */
        /* <DEDUP_REMOVED lines=11> */
.L_x_3737:
        /* <DEDUP_REMOVED lines=14> */
.L_x_3748:
        /* <DEDUP_REMOVED lines=9> */
.L_x_3749:
        /* <DEDUP_REMOVED lines=27> */
.L_x_3752:
        /* <DEDUP_REMOVED lines=8> */
.L_x_3753:
        /* <DEDUP_REMOVED lines=8> */
.L_x_3754:
        /* <DEDUP_REMOVED lines=11> */
.L_x_3751:
        /* <DEDUP_REMOVED lines=12> */
.L_x_3756:
        /* <DEDUP_REMOVED lines=12> */
.L_x_3757:
        /* <DEDUP_REMOVED lines=12> */
.L_x_3758:
        /* <DEDUP_REMOVED lines=13> */
.L_x_3750:
        /* <DEDUP_REMOVED lines=31> */
.L_x_3760:
        /* <DEDUP_REMOVED lines=13> */
.L_x_3761:
        /* <DEDUP_REMOVED lines=13> */
.L_x_3762:
        /* <DEDUP_REMOVED lines=13> */
.L_x_3759:
        /* <DEDUP_REMOVED lines=13> */
.L_x_3763:
        /* <DEDUP_REMOVED lines=13> */
.L_x_3764:
        /* <DEDUP_REMOVED lines=13> */
.L_x_3765:
        /* <DEDUP_REMOVED lines=13> */
.L_x_3755:
        /* <DEDUP_REMOVED lines=14> */
.L_x_3766:
        /* <DEDUP_REMOVED lines=9> */
.L_x_3767:
        /* <DEDUP_REMOVED lines=27> */
.L_x_3770:
        /* <DEDUP_REMOVED lines=8> */
.L_x_3771:
        /* <DEDUP_REMOVED lines=8> */
.L_x_3772:
        /* <DEDUP_REMOVED lines=11> */
.L_x_3769:
        /* <DEDUP_REMOVED lines=12> */
.L_x_3774:
        /* <DEDUP_REMOVED lines=12> */
.L_x_3775:
        /* <DEDUP_REMOVED lines=12> */
.L_x_3776:
        /* <DEDUP_REMOVED lines=13> */
.L_x_3768:
        /* <DEDUP_REMOVED lines=31> */
.L_x_3778:
        /* <DEDUP_REMOVED lines=13> */
.L_x_3779:
        /* <DEDUP_REMOVED lines=13> */
.L_x_3780:
        /* <DEDUP_REMOVED lines=13> */
.L_x_3777:
        /* <DEDUP_REMOVED lines=13> */
.L_x_3781:
        /* <DEDUP_REMOVED lines=13> */
.L_x_3782:
        /* <DEDUP_REMOVED lines=13> */
.L_x_3783:
        /* <DEDUP_REMOVED lines=13> */
.L_x_3773:
[----:B01----:R-:W0:Y:S01]  /*5960*/  @P1 LDC.64 R88, c[0x0][0x478] ;  /* 0x00011e00ff581b82 */ /* 0x003e220000000a00 */
[----:B------:R-:W-:Y:S02]  /*5970*/  @P1 IADD3 R91, PT, PT, R93, 0x180, RZ ;  /* 0x000001805d5b1810 */ /* 0x000fe40007ffe0ff */
[----:B------:R-:W-:-:S03]  /*5980*/  IADD3 R97, PT, PT, R187, 0x200, RZ ;  /* 0x00000200bb617810 */ /* 0x000fc60007ffe0ff */
        /* <DEDUP_REMOVED lines=12> */
.L_x_3784:
[----:B------:R-:W-:Y:S05]  /*5a50*/  @!P3 BRA `(.L_x_3785) ;  /* 0x00000000001cb947 */ /* 0x000fea0003800000 */
[----:B01----:R-:W0:Y:S02]  /*5a60*/  LDC.64 R88, c[0x0][0x390] ;  /* 0x0000e400ff587b82 */ /* 0x003e240000000a00 */
[----:B0-----:R-:W-:-:S05]  /*5a70*/  IMAD.WIDE.U32 R88, R97, 0x8, R88 ;  /* 0x0000000861587825 */ /* 0x001fca00078e0058 */
[----:B------:R-:W2:Y:S02]  /*5a80*/  LDG.E.64 R150, desc[UR12][R88.64] ;  /* 0x0000000c58967981 */ /* 0x000ea4000c1e1b00 */
[C---:B--2---:R-:W-:Y:S02]  /*5a90*/  SHF.R.U64 R90, R150.reuse, 0x10, R151 ;  /* 0x00000010965a7819 */ /* 0x044fe40000001297 */
[----:B------:R-:W-:Y:S02]  /*5aa0*/  PRMT R149, R150, 0x7610, R149 ;  /* 0x0000761096957816 */ /* 0x000fe40000000095 */
[----:B------:R-:W-:Y:S02]  /*5ab0*/  SHF.R.U32.HI R152, RZ, 0x10, R151 ;  /* 0x00000010ff987819 */ /* 0x000fe40000011697 */
[----:B------:R-:W-:-:S07]  /*5ac0*/  PRMT R150, R90, 0x7610, R150 ;  /* 0x000076105a967816 */ /* 0x000fce0000000096 */
.L_x_3785:
[----:B------:R-:W-:Y:S05]  /*5ad0*/  @!P0 BRA `(.L_x_3786) ;  /* 0x0000000400988947 */ /* 0x000fea0003800000 */
[----:B------:R-:W-:Y:S05]  /*5ae0*/  @!P1 BRA `(.L_x_3787) ;  /* 0x0000000000d09947 */ /* 0x000fea0003800000 */
[-CC-:B------:R-:W-:Y:S01]  /*5af0*/  @P2 FFMA.FTZ R2, R101, R92.reuse, R95.reuse ;  /* 0x0000005c65022223 */ /* 0x180fe2000001005f */
[-CC-:B0-----:R-:W-:Y:S01]  /*5b00*/  @P2 FFMA.FTZ R85, R183, R92.reuse, R95.reuse ;  /* 0x0000005cb7552223 */ /* 0x181fe2000001005f */
[-CC-:B------:R-:W-:Y:S01]  /*5b10*/  @P2 FFMA.FTZ R84, R184, R92.reuse, R95.reuse ;  /* 0x0000005cb8542223 */ /* 0x180fe2000001005f */
[----:B------:R-:W-:Y:S01]  /*5b20*/  @P2 FFMA.FTZ R92, R98, R92, R95 ;  /* 0x0000005c625c2223 */ /* 0x000fe2000001005f */
[----:B-1----:R-:W-:Y:S01]  /*5b30*/  @P2 FADD.FTZ R89, R99, -R2 ;  /* 0x8000000263592221 */ /* 0x002fe20000010000 */
        /* <DEDUP_REMOVED lines=20> */
.L_x_3788:
        /* <DEDUP_REMOVED lines=8> */
.L_x_3789:
        /* <DEDUP_REMOVED lines=8> */
.L_x_3790:
        /* <DEDUP_REMOVED lines=11> */
.L_x_3787:
        /* <DEDUP_REMOVED lines=12> */
.L_x_3792:
        /* <DEDUP_REMOVED lines=12> */
.L_x_3793:
        /* <DEDUP_REMOVED lines=12> */
.L_x_3794:
[----:B------:R-:W-:Y:S05]  /*6070*/  @!P3 BRA `(.L_x_3791) ;  /* 0x000000080008b947 */ /* 0x000fea0003800000 */
[----:B------:R-:W-:Y:S01]  /*6080*/  @P2 FFMA.FTZ R92, R98, R92, R95 ;  /* 0x0000005c625c2223 */ /* 0x000fe2000001005f */
[----:B------:R-:W-:Y:S02]  /*6090*/  MOV R2, R7 ;  /* 0x0000000700027202 */ /* 0x000fe40000000f00 */
[----:B01----:R-:W-:Y:S01]  /*60a0*/  SHF.L.U32 R89, R146, 0x10, RZ ;  /* 0x0000001092597819 */ /* 0x003fe200000006ff */
        /* <DEDUP_REMOVED lines=9> */
.L_x_3786:
        /* <DEDUP_REMOVED lines=9> */
[----:B------:R-:W-:Y:S01]  /*61d0*/  ISETP.GT.AND P0, PT, R2, RZ, PT ;  /* 0x000000ff0200720c */ /* 0x000fe20003f04270 */
[C---:B------:R-:W-:Y:S01]  /*61e0*/  FMUL.FTZ R86, R0.reuse, R187 ;  /* 0x000000bb00567220 */ /* 0x040fe20000410000 */
[C---:B------:R-:W-:Y:S01]  /*61f0*/  FMUL.FTZ R89, R0.reuse, R85 ;  /* 0x0000005500597220 */ /* 0x040fe20000410000 */
[C---:B------:R-:W-:Y:S01]  /*6200*/  FMUL.FTZ R90, R0.reuse, R87 ;  /* 0x00000057005a7220 */ /* 0x040fe20000410000 */
[----:B------:R-:W-:Y:S01]  /*6210*/  FMUL.FTZ R91, R0, R91 ;  /* 0x0000005b005b7220 */ /* 0x000fe20000410000 */
[----:B------:R-:W-:Y:S08]  /*6220*/  @!P3 BRA `(.L_x_3796) ;  /* 0x000000000030b947 */ /* 0x000ff00003800000 */
        /* <DEDUP_REMOVED lines=12> */
.L_x_3796:
        /* <DEDUP_REMOVED lines=13> */
.L_x_3797:
        /* <DEDUP_REMOVED lines=13> */
.L_x_3798:
[----:B------:R-:W-:Y:S02]  /*6490*/  FSEL R87, R86, RZ, P0 ;  /* 0x000000ff56577208 */ /* 0x000fe40000000000 */
[----:B------:R-:W-:Y:S02]  /*64a0*/  FSEL R86, R89, RZ, P0 ;  /* 0x000000ff59567208 */ /* 0x000fe40000000000 */
        /* <DEDUP_REMOVED lines=11> */
.L_x_3795:
        /* <DEDUP_REMOVED lines=13> */
.L_x_3799:
        /* <DEDUP_REMOVED lines=13> */
.L_x_3800:
        /* <DEDUP_REMOVED lines=13> */
.L_x_3801:
[----:B------:R-:W-:Y:S05]  /*67d0*/  @!P3 BRA `(.L_x_3791) ;  /* 0x000000000030b947 */ /* 0x000fea0003800000 */
[----:B------:R-:W-:Y:S01]  /*67e0*/  FFMA.FTZ R92, R98, R92, R95 ;  /* 0x0000005c625c7223 */ /* 0x000fe2000001005f */
[----:B------:R-:W-:Y:S02]  /*67f0*/  ISETP.GT.AND P0, PT, R2, RZ, PT ;  /* 0x000000ff0200720c */ /* 0x000fe40003f04270 */
[----:B01----:R-:W-:Y:S01]  /*6800*/  SHF.L.U32 R88, R152, 0x10, RZ ;  /* 0x0000001098587819 */ /* 0x003fe200000006ff */
[----:B------:R-:W-:-:S04]  /*6810*/  FADD.FTZ R89, R103, -R92 ;  /* 0x8000005c67597221 */ /* 0x000fc80000010000 */
[----:B------:R-:W-:-:S05]  /*6820*/  FMUL.FTZ R89, R0, R89 ;  /* 0x0000005900597220 */ /* 0x000fca0000410000 */
[----:B------:R-:W-:Y:S02]  /*6830*/  FSEL R0, R89, RZ, P0 ;  /* 0x000000ff59007208 */ /* 0x000fe40000000000 */
[----:B------:R-:W-:-:S03]  /*6840*/  SHF.L.U32 R89, R146, 0x10, RZ ;  /* 0x0000001092597819 */ /* 0x000fc600000006ff */
[----:B------:R-:W-:-:S04]  /*6850*/  FMUL.FTZ R0, R0, UR16 ;  /* 0x0000001000007c20 */ /* 0x000fc80008410000 */
[-C--:B------:R-:W-:Y:S01]  /*6860*/  FMUL.FTZ R2, R89, R0.reuse ;  /* 0x0000000059027220 */ /* 0x080fe20000410000 */
[----:B------:R-:W-:-:S04]  /*6870*/  FFMA.FTZ R35, R88, R0, R35 ;  /* 0x0000000058237223 */ /* 0x000fc80000010023 */
[----:B------:R-:W-:-:S04]  /*6880*/  F2FP.BF16.F32.PACK_AB R2, RZ, R2 ;  /* 0x00000002ff02723e */ /* 0x000fc800000010ff */
[----:B------:R-:W-:-:S07]  /*6890*/  PRMT R156, R2, 0x7610, R156 ;  /* 0x00007610029c7816 */ /* 0x000fce000000009c */
.L_x_3791:
[----:B01----:R-:W0:Y:S01]  /*68a0*/  @P1 LDC.64 R88, c[0x0][0x478] ;  /* 0x00011e00ff581b82 */ /* 0x003e220000000a00 */
[----:B------:R-:W-:-:S05]  /*68b0*/  @P1 IADD3 R93, PT, PT, R93, 0x200, RZ ;  /* 0x000002005d5d1810 */ /* 0x000fca0007ffe0ff */
        /* <DEDUP_REMOVED lines=11> */
.L_x_3802:
[----:B01----:R-:W0:Y:S01]  /*6970*/  LDC.64 R88, c[0x0][0x380] ;  /* 0x0000e000ff587b82 */ /* 0x003e220000000a00 */
[----:B------:R-:W-:Y:S01]  /*6980*/  UPLOP3.LUT UP1, UPT, UPT, UPT, UP1, 0x40, 0x4 ;  /* 0x000000000004789c */ /* 0x000fe20003f2e810 */
[----:B0-----:R-:W-:-:S04]  /*6990*/  IADD3 R148, PT, PT, R148, R88, RZ ;  /* 0x0000005894947210 */ /* 0x001fc80007ffe0ff */
[----:B------:R-:W-:-:S13]  /*69a0*/  ISETP.GE.AND P0, PT, R148, R89, PT ;  /* 0x000000599400720c */ /* 0x000fda0003f06270 */
[----:B------:R-:W-:Y:S05]  /*69b0*/  @!P0 BRA `(.L_x_3803) ;  /* 0xffffff9800d08947 */ /* 0x000fea000383ffff */
.L_x_3709:
        /* <DEDUP_REMOVED lines=26> */
.L_x_3804:
        /* <DEDUP_REMOVED lines=10> */
.L_x_10847:


//--------------------- .text._ZN10layer_norm13ln_bwd_kernelINS_13Kernel_traitsI13__nv_bfloat16S2_fS2_fjLj2560ELj1ELj1ELj4ELj8ENS_18Kernel_traits_baseILj2560ES2_S2_fS2_fjLj128EEEEELb1ELb0ELb0ELb0EEEvNS_9BwdParamsE --------------------------
	.section	.text._ZN10layer_norm13ln_bwd_kernelINS_13Kernel_traitsI13__nv_bfloat16S2_fS2_fjLj2560ELj1ELj1ELj4ELj8ENS_18Kernel_traits_baseILj2560ES2_S2_fS2_fjLj128EEEEELb1ELb0ELb0ELb0EEEvNS_9BwdParamsE,"ax",@progbits
	.align	128
        .global         _ZN10layer_norm13ln_bwd_kernelINS_13Kernel_traitsI13__nv_bfloat16S2_fS2_fjLj2560ELj1ELj1ELj4ELj8ENS_18Kernel_traits_baseILj2560ES2_S2_fS2_fjLj128EEEEELb1ELb0ELb0ELb0EEEvNS_9BwdParamsE
        .type           _ZN10layer_norm13ln_bwd_kernelINS_13Kernel_traitsI13__nv_bfloat16S2_fS2_fjLj2560ELj1ELj1ELj4ELj8ENS_18Kernel_traits_baseILj2560ES2_S2_fS2_fjLj128EEEEELb1ELb0ELb0ELb0EEEvNS_9BwdParamsE,@function
        .size           _ZN10layer_norm13ln_bwd_kernelINS_13Kernel_traitsI13__nv_bfloat16S2_fS2_fjLj2560ELj1ELj1ELj4ELj8ENS_18Kernel_traits_baseILj2560ES2_S2_fS2_fjLj128EEEEELb1ELb0ELb0ELb0EEEvNS_9BwdParamsE,(.L_x_10848 - _ZN10layer_norm13ln_bwd_kernelINS_13Kernel_traitsI13__nv_bfloat16S2_fS2_fjLj2560ELj1ELj1ELj4ELj8ENS_18Kernel_traits_baseILj2560ES2_S2_fS2_fjLj128EEEEELb1ELb0ELb0ELb0EEEvNS_9BwdParamsE)
        .other          _ZN10layer_norm13ln_bwd_kernelINS_13Kernel_traitsI13__nv_bfloat16S2_fS2_fjLj2560ELj1ELj1ELj4ELj8ENS_18Kernel_traits_baseILj2560ES2_S2_fS2_fjLj128EEEEELb1ELb0ELb0ELb0EEEvNS_9BwdParamsE,@"STO_CUDA_ENTRY STV_DEFAULT"
_ZN10layer_norm13ln_bwd_kernelINS_13Kernel_traitsI13__nv_bfloat16S2_fS2_fjLj2560ELj1ELj1ELj4ELj8ENS_18Kernel_traits_baseILj2560ES2_S2_fS2_fjLj128EEEEELb1ELb0ELb0ELb0EEEvNS_9BwdParamsE:
.text._ZN10layer_norm13ln_bwd_kernelINS_13Kernel_traitsI13__nv_bfloat16S2_fS2_fjLj2560ELj1ELj1ELj4ELj8ENS_18Kernel_traits_baseILj2560ES2_S2_fS2_fjLj128EEEEELb1ELb0ELb0ELb0EEEvNS_9BwdParamsE:
        /* <DEDUP_REMOVED lines=17> */
[----:B------:R-:W0:Y:S06]  /*0110*/  @P1 LDC.64 R4, c[0x0][0x3d0] ;  /* 0x0000f400ff041b82 */ /* 0x000e2c0000000a00 */
[----:B------:R-:W-:Y:S02]  /*0120*/  @P4 LOP3.LUT R23, R95, 0x80, RZ, 0xfc, !PT ;  /* 0x000000805f174812 */ /* 0x000fe400078efcff */
[----:B------:R-:W3:Y:S08]  /*0130*/  @P2 LDC.64 R12, c[0x0][0x3d0] ;  /* 0x0000f400ff0c2b82 */ /* 0x000ef00000000a00 */
[----:B------:R-:W4:Y:S08]  /*0140*/  @P3 LDC.64 R18, c[0x0][0x3d0] ;  /* 0x0000f400ff123b82 */ /* 0x000f300000000a00 */
[----:B------:R-:W1:Y:S01]  /*0150*/  @P5 LDC.64 R20, c[0x0][0x3d0] ;  /* 0x0000f400ff145b82 */ /* 0x000e620000000a00 */
[C---:B0-----:R-:W-:Y:S01]  /*0160*/  @P1 IMAD.WIDE.U32 R4, R23.reuse, 0x8, R4 ;  /* 0x0000000817041825 */ /* 0x041fe200078e0004 */
        /* <DEDUP_REMOVED lines=9> */
[----:B-1----:R-:W-:-:S05]  /*0200*/  @P5 IMAD.WIDE.U32 R12, R23, 0x8, R20 ;  /* 0x00000008170c5825 */ /* 0x002fca00078e0014 */
        /* <DEDUP_REMOVED lines=24> */
[----:B0-----:R-:W-:Y:S06]  /*0390*/  BRA.U UP0, `(.L_x_3805) ;  /* 0x0000005100a47547 */ /* 0x001fec000b800000 */
[----:B------:R-:W0:Y:S01]  /*03a0*/  LDC.64 R4, c[0x0][0x3e0] ;  /* 0x0000f800ff047b82 */ /* 0x000e220000000a00 */
[----:B-----5:R-:W-:Y:S02]  /*03b0*/  SHF.R.U32.HI R0, RZ, 0x10, R9 ;  /* 0x00000010ff007819 */ /* 0x020fe40000011609 */
        /* <DEDUP_REMOVED lines=19> */
[----:B------:R-:W-:Y:S02]  /*04f0*/  MOV R12, R11 ;  /* 0x0000000b000c7202 */ /* 0x000fe40000000f00 */
[----:B------:R-:W-:Y:S02]  /*0500*/  CS2R R44, SRZ ;  /* 0x00000000002c7805 */ /* 0x000fe4000001ff00 */
[----:B------:R-:W-:Y:S02]  /*0510*/  MOV R10, R14 ;  /* 0x0000000e000a7202 */ /* 0x000fe40000000f00 */
[----:B------:R-:W-:-:S02]  /*0520*/  CS2R R46, SRZ ;  /* 0x00000000002e7805 */ /* 0x000fc4000001ff00 */
[----:B0-----:R-:W-:Y:S02]  /*0530*/  ISETP.NE.U32.AND P6, PT, R4, RZ, PT ;  /* 0x000000ff0400720c */ /* 0x001fe40003fc5070 */
[----:B------:R-:W-:Y:S02]  /*0540*/  CS2R R48, SRZ ;  /* 0x0000000000307805 */ /* 0x000fe4000001ff00 */
[----:B------:R-:W-:Y:S02]  /*0550*/  SHF.R.U64 R9, R14, 0x10, R15 ;  /* 0x000000100e097819 */ /* 0x000fe4000000120f */
[----:B------:R-:W-:Y:S02]  /*0560*/  CS2R R50, SRZ ;  /* 0x0000000000327805 */ /* 0x000fe4000001ff00 */
[----:B------:R-:W-:Y:S02]  /*0570*/  MOV R8, R15 ;  /* 0x0000000f00087202 */ /* 0x000fe40000000f00 */
[----:B------:R-:W-:-:S02]  /*0580*/  CS2R R52, SRZ ;  /* 0x0000000000347805 */ /* 0x000fc4000001ff00 */
[----:B------:R-:W-:Y:S02]  /*0590*/  SHF.R.U32.HI R7, RZ, 0x10, R15 ;  /* 0x00000010ff077819 */ /* 0x000fe4000001160f */
[----:B------:R-:W-:Y:S02]  /*05a0*/  CS2R R54, SRZ ;  /* 0x0000000000367805 */ /* 0x000fe4000001ff00 */
[----:B------:R-:W-:Y:S02]  /*05b0*/  ISETP.NE.AND.EX P6, PT, R5, RZ, PT, P6 ;  /* 0x000000ff0500720c */ /* 0x000fe40003fc5360 */
[----:B------:R-:W-:Y:S02]  /*05c0*/  CS2R R56, SRZ ;  /* 0x0000000000387805 */ /* 0x000fe4000001ff00 */
[----:B------:R-:W-:Y:S02]  /*05d0*/  SHF.R.U32.HI R11, RZ, 0x10, R11 ;  /* 0x00000010ff0b7819 */ /* 0x000fe4000001160b */
[----:B------:R-:W-:-:S02]  /*05e0*/  CS2R R58, SRZ ;  /* 0x00000000003a7805 */ /* 0x000fc4000001ff00 */
[--C-:B------:R-:W-:Y:S02]  /*05f0*/  SHF.R.U64 R6, R92, 0x10, R93.reuse ;  /* 0x000000105c067819 */ /* 0x100fe4000000125d */
[----:B------:R-:W-:Y:S02]  /*0600*/  CS2R R60, SRZ ;  /* 0x00000000003c7805 */ /* 0x000fe4000001ff00 */
[----:B------:R-:W-:Y:S02]  /*0610*/  SHF.R.U32.HI R5, RZ, 0x10, R93 ;  /* 0x00000010ff057819 */ /* 0x000fe4000001165d */
[----:B------:R-:W-:Y:S02]  /*0620*/  CS2R R62, SRZ ;  /* 0x00000000003e7805 */ /* 0x000fe4000001ff00 */
[----:B------:R-:W-:Y:S01]  /*0630*/  MOV R23, UR7 ;  /* 0x0000000700177c02 */ /* 0x000fe20008000f00 */
[----:B------:R-:W0:Y:S01]  /*0640*/  LDCU.U8 UR10, c[0x0][0x410] ;  /* 0x00008200ff0a77ac */ /* 0x000e220008000000 */
[----:B------:R-:W-:-:S02]  /*0650*/  PRMT R15, R0, 0x7610, R15 ;  /* 0x00007610000f7816 */ /* 0x000fc4000000000f */
[----:B------:R-:W-:Y:S01]  /*0660*/  PRMT R14, R2, 0x7610, R14 ;  /* 0x00007610020e7816 */ /* 0x000fe2000000000e */
[----:B------:R-:W-:Y:S01]  /*0670*/  UPLOP3.LUT UP1, UPT, UPT, UPT, UPT, 0x40, 0x4 ;  /* 0x000000000004789c */ /* 0x000fe20003f2e870 */
[----:B------:R-:W1:Y:S01]  /*0680*/  LDCU UR16, c[0x0][0x408] ;  /* 0x00008100ff1077ac */ /* 0x000e620008000800 */
[----:B------:R-:W2:Y:S01]  /*0690*/  LDCU UR11, c[0x0][0x400] ;  /* 0x00008000ff0b77ac */ /* 0x000ea20008000800 */
[----:B------:R-:W3:Y:S01]  /*06a0*/  LDCU.64 UR12, c[0x0][0x438] ;  /* 0x00008700ff0c77ac */ /* 0x000ee20008000a00 */
[----:B------:R-:W4:Y:S07]  /*06b0*/  LDCU.64 UR14, c[0x0][0x478] ;  /* 0x00008f00ff0e77ac */ /* 0x000f2e0008000a00 */
.L_x_3855:
[----:B------:R-:W0:Y:S08]  /*06c0*/  LDC.64 R86, c[0x0][0x3c0] ;  /* 0x0000f000ff567b82 */ /* 0x000e300000000a00 */
[----:B------:R-:W1:Y:S08]  /*06d0*/  @P6 LDC.64 R84, c[0x0][0x3e0] ;  /* 0x0000f800ff546b82 */ /* 0x000e700000000a00 */
[----:B------:R-:W2:Y:S01]  /*06e0*/  LDC R96, c[0x0][0x388] ;  /* 0x0000e200ff607b82 */ /* 0x000ea20000000800 */
[----:B0-----:R-:W-:-:S06]  /*06f0*/  IMAD.WIDE R86, R23, 0x4, R86 ;  /* 0x0000000417567825 */ /* 0x001fcc00078e0256 */
[----:B------:R-:W3:Y:S01]  /*0700*/  LDG.E R86, desc[UR8][R86.64] ;  /* 0x0000000856567981 */ /* 0x000ee2000c1e1900 */
[C---:B-1----:R-:W-:Y:S02]  /*0710*/  @P6 IMAD.WIDE R140, R23.reuse, 0x2, R84 ;  /* 0x00000002178c6825 */ /* 0x042fe400078e0254 */
[----:B------:R-:W0:Y:S01]  /*0720*/  LDC.64 R84, c[0x0][0x3c8] ;  /* 0x0000f200ff547b82 */ /* 0x000e220000000a00 */
[C---:B------:R-:W-:Y:S01]  /*0730*/  ISETP.GE.U32.AND P4, PT, R94.reuse, 0x80, PT ;  /* 0x000000805e00780c */ /* 0x040fe20003f86070 */
[----:B------:R-:W-:Y:S01]  /*0740*/  BSSY.RECONVERGENT B0, `(.L_x_3806) ;  /* 0x0000049000007945 */ /* 0x000fe20003800200 */
[----:B------:R-:W-:Y:S01]  /*0750*/  ISETP.NE.AND P0, PT, RZ, UR10, PT ;  /* 0x0000000aff007c0c */ /* 0x000fe2000bf05270 */
[----:B------:R-:W-:Y:S01]  /*0760*/  HFMA2 R142, -RZ, RZ, 0, 0 ;  /* 0x00000000ff8e7431 */ /* 0x000fe200000001ff */
[----:B------:R-:W5:Y:S01]  /*0770*/  @P6 LDG.E.U16 R140, desc[UR8][R140.64] ;  /* 0x000000088c8c6981 */ /* 0x000f62000c1e1500 */
[----:B--2---:R-:W-:Y:S01]  /*0780*/  IMAD R4, R23, R96, RZ ;  /* 0x0000006017047224 */ /* 0x004fe200078e02ff */
[----:B------:R-:W-:-:S02]  /*0790*/  ISETP.GE.U32.AND P1, PT, R94, 0x100, PT ;  /* 0x000001005e00780c */ /* 0x000fc40003f26070 */
[C---:B------:R-:W-:Y:S02]  /*07a0*/  ISETP.GE.U32.AND P2, PT, R94.reuse, 0x180, PT ;  /* 0x000001805e00780c */ /* 0x040fe40003f46070 */
[----:B------:R-:W-:Y:S02]  /*07b0*/  SHF.R.S32.HI R89, RZ, 0x1f, R4 ;  /* 0x0000001fff597819 */ /* 0x000fe40000011404 */
[----:B------:R-:W-:Y:S02]  /*07c0*/  ISETP.GE.U32.AND P3, PT, R94, 0x200, PT ;  /* 0x000002005e00780c */ /* 0x000fe40003f66070 */
[----:B------:R-:W-:-:S04]  /*07d0*/  LEA.HI R4, R89, R4, RZ, 0x2 ;  /* 0x0000000459047211 */ /* 0x000fc800078f10ff */
[----:B------:R-:W-:Y:S01]  /*07e0*/  LEA.HI.SX32 R4, R4, R95, 0x1e ;  /* 0x0000005f04047211 */ /* 0x000fe200078ff2ff */
[----:B0-----:R-:W-:Y:S01]  /*07f0*/  IMAD.WIDE R84, R23, 0x4, R84 ;  /* 0x0000000417547825 */ /* 0x001fe200078e0254 */
[----:B------:R-:W-:Y:S02]  /*0800*/  MOV R144, RZ ;  /* 0x000000ff00907202 */ /* 0x000fe40000000f00 */
[----:B------:R-:W-:Y:S02]  /*0810*/  MOV R143, R4 ;  /* 0x00000004008f7202 */ /* 0x000fe40000000f00 */
[----:B------:R0:W5:Y:S02]  /*0820*/  LDG.E R138, desc[UR8][R84.64] ;  /* 0x00000008548a7981 */ /* 0x000164000c1e1900 */
[----:B0-----:R-:W-:Y:S02]  /*0830*/  P2R R84, PR, RZ, 0x1 ;  /* 0x00000001ff547803 */ /* 0x001fe40000000000 */
[----:B---3--:R-:W-:Y:S01]  /*0840*/  FSEL R141, R86, RZ, !P0 ;  /* 0x000000ff568d7208 */ /* 0x008fe20004000000 */
[----:B------:R-:W-:Y:S06]  /*0850*/  @!P4 BRA `(.L_x_3807) ;  /* 0x0000000000dcc947 */ /* 0x000fec0003800000 */
[----:B------:R-:W0:Y:S01]  /*0860*/  LDC.64 R88, c[0x0][0x428] ;  /* 0x00010a00ff587b82 */ /* 0x000e220000000a00 */
[----:B------:R-:W-:-:S07]  /*0870*/  ISETP.NE.U32.AND P0, PT, RZ, UR12, PT ;  /* 0x0000000cff007c0c */ /* 0x000fce000bf05070 */
[----:B------:R-:W1:Y:S01]  /*0880*/  LDC.64 R84, c[0x0][0x3a8] ;  /* 0x0000ea00ff547b82 */ /* 0x000e620000000a00 */
[----:B------:R-:W-:-:S07]  /*0890*/  ISETP.NE.AND.EX P0, PT, RZ, UR13, PT, P0 ;  /* 0x0000000dff007c0c */ /* 0x000fce000bf05300 */
[----:B------:R-:W2:Y:S01]  /*08a0*/  LDC.64 R132, c[0x0][0x3b0] ;  /* 0x0000ec00ff847b82 */ /* 0x000ea20000000a00 */
[----:B0-----:R-:W-:-:S07]  /*08b0*/  IMAD.WIDE.U32 R88, R4, 0x8, R88 ;  /* 0x0000000804587825 */ /* 0x001fce00078e0058 */
[----:B------:R-:W0:Y:S01]  /*08c0*/  @P0 LDC.64 R90, c[0x0][0x438] ;  /* 0x00010e00ff5a0b82 */ /* 0x000e220000000a00 */
[----:B------:R-:W3:Y:S01]  /*08d0*/  LDG.E.64 R88, desc[UR8][R88.64] ;  /* 0x0000000858587981 */ /* 0x000ee2000c1e1b00 */
[----:B-1----:R-:W-:-:S06]  /*08e0*/  IMAD.WIDE.U32 R84, R4, 0x10, R84 ;  /* 0x0000001004547825 */ /* 0x002fcc00078e0054 */
[----:B------:R-:W4:Y:S01]  /*08f0*/  LDG.E.128 R84, desc[UR8][R84.64] ;  /* 0x0000000854547981 */ /* 0x000f22000c1e1d00 */
[----:B0-----:R-:W-:-:S05]  /*0900*/  @P0 IMAD.WIDE.U32 R90, R4, 0x10, R90 ;  /* 0x00000010045a0825 */ /* 0x001fca00078e005a */
[----:B------:R-:W5:Y:S01]  /*0910*/  @P0 LDG.E.128 R64, desc[UR8][R90.64] ;  /* 0x000000085a400981 */ /* 0x000f62000c1e1d00 */
[----:B------:R-:W-:Y:S01]  /*0920*/  SHF.L.U32 R137, R92, 0x10, RZ ;  /* 0x000000105c897819 */ /* 0x000fe200000006ff */
[----:B--2---:R-:W-:Y:S01]  /*0930*/  IMAD.WIDE.U32 R132, R4, 0x4, R132 ;  /* 0x0000000404847825 */ /* 0x004fe200078e0084 */
[----:B------:R-:W-:-:S04]  /*0940*/  SHF.L.U32 R134, R6, 0x10, RZ ;  /* 0x0000001006867819 */ /* 0x000fc800000006ff */
[----:B------:R0:W5:Y:S02]  /*0950*/  LDG.E R3, desc[UR8][R132.64] ;  /* 0x0000000884037981 */ /* 0x000164000c1e1900 */
[----:B0-----:R-:W-:Y:S02]  /*0960*/  SHF.L.U32 R133, R93, 0x10, RZ ;  /* 0x000000105d857819 */ /* 0x001fe400000006ff */
[----:B------:R-:W-:Y:S02]  /*0970*/  IADD3 R143, PT, PT, R4, 0x80, RZ ;  /* 0x00000080048f7810 */ /* 0x000fe40007ffe0ff */
[----:B---3--:R-:W-:Y:S02]  /*0980*/  MOV R130, R88 ;  /* 0x0000005800827202 */ /* 0x008fe40000000f00 */
[----:B------:R-:W-:Y:S02]  /*0990*/  SHF.R.U64 R136, R88, 0x10, R89 ;  /* 0x0000001058887819 */ /* 0x000fe40000001259 */
[----:B------:R-:W-:Y:S01]  /*09a0*/  SHF.L.U32 R130, R130, 0x10, RZ ;  /* 0x0000001082827819 */ /* 0x000fe200000006ff */
[C---:B----4-:R-:W-:Y:S01]  /*09b0*/  FADD.FTZ R139, -R141.reuse, R84 ;  /* 0x000000548d8b7221 */ /* 0x050fe20000010100 */
[----:B------:R-:W-:Y:S01]  /*09c0*/  MOV R142, R89 ;  /* 0x00000059008e7202 */ /* 0x000fe20000000f00 */
[----:B------:R-:W-:Y:S01]  /*09d0*/  FADD.FTZ R85, -R141, R85 ;  /* 0x000000558d557221 */ /* 0x000fe20000010100 */
[----:B------:R-:W-:Y:S01]  /*09e0*/  SHF.L.U32 R84, R136, 0x10, RZ ;  /* 0x0000001088547819 */ /* 0x000fe200000006ff */
[C---:B-----5:R-:W-:Y:S01]  /*09f0*/  FMUL.FTZ R139, R138.reuse, R139 ;  /* 0x0000008b8a8b7220 */ /* 0x060fe20000410000 */
[----:B------:R-:W-:Y:S01]  /*0a00*/  FMUL.FTZ R137, R137, R130 ;  /* 0x0000008289897220 */ /* 0x000fe20000410000 */
[----:B------:R-:W-:Y:S01]  /*0a10*/  SHF.R.U32.HI R88, RZ, 0x10, R89 ;  /* 0x00000010ff587819 */ /* 0x000fe20000011659 */
[C---:B------:R-:W-:Y:S01]  /*0a20*/  FADD.FTZ R89, -R141.reuse, R87 ;  /* 0x000000578d597221 */ /* 0x040fe20000010100 */
[----:B------:R-:W-:Y:S01]  /*0a30*/  FMUL.FTZ R136, R138, R85 ;  /* 0x000000558a887220 */ /* 0x000fe20000410000 */
[----:B------:R-:W-:Y:S01]  /*0a40*/  SHF.L.U32 R142, R142, 0x10, RZ ;  /* 0x000000108e8e7819 */ /* 0x000fe200000006ff */
[----:B------:R-:W-:Y:S01]  /*0a50*/  FADD.FTZ R135, -R141, R86 ;  /* 0x000000568d877221 */ /* 0x000fe20000010100 */
[----:B------:R-:W-:Y:S01]  /*0a60*/  FMUL.FTZ R134, R134, R84 ;  /* 0x0000005486867220 */ /* 0x000fe20000410000 */
        /* <DEDUP_REMOVED lines=22> */
.L_x_3807:
[----:B----4-:R-:W-:Y:S05]  /*0bd0*/  BSYNC.RECONVERGENT B0 ;  /* 0x0000000000007941 */ /* 0x010fea0003800200 */
.L_x_3806:
[----:B------:R-:W-:Y:S04]  /*0be0*/  BSSY.RECONVERGENT B0, `(.L_x_3808) ;  /* 0x0000039000007945 */ /* 0x000fe80003800200 */
[----:B------:R-:W-:Y:S05]  /*0bf0*/  @!P1 BRA `(.L_x_3809) ;  /* 0x0000000000dc9947 */ /* 0x000fea0003800000 */
        /* <DEDUP_REMOVED lines=28> */
[----:B------:R-:W-:Y:S01]  /*0dc0*/  FADD.FTZ R89, -R141, R87 ;  /* 0x000000578d597221 */ /* 0x000fe20000010100 */
[----:B------:R-:W-:Y:S01]  /*0dd0*/  FMUL.FTZ R128, R138, R85 ;  /* 0x000000558a807220 */ /* 0x000fe20000410000 */
[----:B------:R-:W-:Y:S01]  /*0de0*/  SHF.L.U32 R145, R145, 0x10, RZ ;  /* 0x0000001091917819 */ /* 0x000fe200000006ff */
[----:B------:R-:W-:Y:S01]  /*0df0*/  FADD.FTZ R127, -R141, R86 ;  /* 0x000000568d7f7221 */ /* 0x000fe20000010100 */
        /* <DEDUP_REMOVED lines=14> */
[-C--:B------:R-:W-:Y:S01]  /*0ee0*/  FMUL.FTZ R122, R122, R88.reuse ;  /* 0x000000587a7a7220 */ /* 0x080fe20000410000 */
        /* <DEDUP_REMOVED lines=8> */
.L_x_3809:
[----:B------:R-:W-:Y:S05]  /*0f70*/  BSYNC.RECONVERGENT B0 ;  /* 0x0000000000007941 */ /* 0x000fea0003800200 */
.L_x_3808:
[----:B------:R-:W-:Y:S04]  /*0f80*/  BSSY.RECONVERGENT B0, `(.L_x_3810) ;  /* 0x0000039000007945 */ /* 0x000fe80003800200 */
[----:B------:R-:W-:Y:S05]  /*0f90*/  @!P2 BRA `(.L_x_3811) ;  /* 0x0000000000dca947 */ /* 0x000fea0003800000 */
[----:B------:R-:W0:Y:S01]  /*0fa0*/  LDC.64 R90, c[0x0][0x428] ;  /* 0x00010a00ff5a7b82 */ /* 0x000e220000000a00 */
[----:B------:R-:W-:-:S07]  /*0fb0*/  ISETP.NE.U32.AND P0, PT, RZ, UR12, PT ;  /* 0x0000000cff007c0c */ /* 0x000fce000bf05070 */
[----:B------:R-:W1:Y:S08]  /*0fc0*/  LDC.64 R84, c[0x0][0x3a8] ;  /* 0x0000ea00ff547b82 */ /* 0x000e700000000a00 */
[----:B------:R-:W2:Y:S01]  /*0fd0*/  LDC.64 R104, c[0x0][0x3b0] ;  /* 0x0000ec00ff687b82 */ /* 0x000ea20000000a00 */
[----:B0-----:R-:W-:-:S06]  /*0fe0*/  IMAD.WIDE.U32 R90, R143, 0x8, R90 ;  /* 0x000000088f5a7825 */ /* 0x001fcc00078e005a */
[----:B------:R-:W3:Y:S01]  /*0ff0*/  LDG.E.64 R90, desc[UR8][R90.64] ;  /* 0x000000085a5a7981 */ /* 0x000ee2000c1e1b00 */
[----:B-1----:R-:W-:-:S06]  /*1000*/  IMAD.WIDE.U32 R84, R143, 0x10, R84 ;  /* 0x000000108f547825 */ /* 0x002fcc00078e0054 */
[----:B------:R-:W4:Y:S01]  /*1010*/  LDG.E.128 R84, desc[UR8][R84.64] ;  /* 0x0000000854547981 */ /* 0x000f22000c1e1d00 */
[----:B------:R-:W-:-:S13]  /*1020*/  ISETP.NE.AND.EX P0, PT, RZ, UR13, PT, P0 ;  /* 0x0000000dff007c0c */ /* 0x000fda000bf05300 */
[----:B------:R-:W0:Y:S01]  /*1030*/  @P0 LDC.64 R88, c[0x0][0x438] ;  /* 0x00010e00ff580b82 */ /* 0x000e220000000a00 */
[----:B--2---:R-:W-:Y:S01]  /*1040*/  IMAD.WIDE.U32 R104, R143, 0x4, R104 ;  /* 0x000000048f687825 */ /* 0x004fe200078e0068 */
[----:B------:R-:W-:Y:S02]  /*1050*/  SHF.L.U32 R120, R18, 0x10, RZ ;  /* 0x0000001012787819 */ /* 0x000fe400000006ff */
[----:B------:R-:W-:Y:S02]  /*1060*/  SHF.L.U32 R123, R17, 0x10, RZ ;  /* 0x00000010117b7819 */ /* 0x000fe400000006ff */
[----:B------:R1:W5:Y:S01]  /*1070*/  LDG.E R0, desc[UR8][R104.64] ;  /* 0x0000000868007981 */ /* 0x000362000c1e1900 */
[----:B------:R-:W-:Y:S01]  /*1080*/  SHF.L.U32 R118, R16, 0x10, RZ ;  /* 0x0000001010767819 */ /* 0x000fe200000006ff */
[----:B0-----:R-:W-:-:S05]  /*1090*/  @P0 IMAD.WIDE.U32 R88, R143, 0x10, R88 ;  /* 0x000000108f580825 */ /* 0x001fca00078e0058 */
[----:B------:R0:W5:Y:S01]  /*10a0*/  @P0 LDG.E.128 R72, desc[UR8][R88.64] ;  /* 0x0000000858480981 */ /* 0x000162000c1e1d00 */
[----:B------:R-:W-:Y:S02]  /*10b0*/  IADD3 R143, PT, PT, R143, 0x80, RZ ;  /* 0x000000808f8f7810 */ /* 0x000fe40007ffe0ff */
[----:B---3--:R-:W-:Y:S02]  /*10c0*/  MOV R103, R90 ;  /* 0x0000005a00677202 */ /* 0x008fe40000000f00 */
[--C-:B------:R-:W-:Y:S02]  /*10d0*/  SHF.R.U64 R106, R90, 0x10, R91.reuse ;  /* 0x000000105a6a7819 */ /* 0x100fe4000000125b */
[----:B------:R-:W-:Y:S02]  /*10e0*/  MOV R121, R91 ;  /* 0x0000005b00797202 */ /* 0x000fe40000000f00 */
[----:B------:R-:W-:Y:S02]  /*10f0*/  SHF.R.U32.HI R90, RZ, 0x10, R91 ;  /* 0x00000010ff5a7819 */ /* 0x000fe4000001165b */
[----:B------:R-:W-:Y:S01]  /*1100*/  SHF.L.U32 R103, R103, 0x10, RZ ;  /* 0x0000001067677819 */ /* 0x000fe200000006ff */
[C---:B----4-:R-:W-:Y:S01]  /*1110*/  FADD.FTZ R91, -R141.reuse, R84 ;  /* 0x000000548d5b7221 */ /* 0x050fe20000010100 */
[----:B------:R-:W-:Y:S01]  /*1120*/  FADD.FTZ R85, -R141, R85 ;  /* 0x000000558d557221 */ /* 0x000fe20000010100 */
[----:B------:R-:W-:-:S02]  /*1130*/  SHF.L.U32 R84, R106, 0x10, RZ ;  /* 0x000000106a547819 */ /* 0x000fc400000006ff */
[----:B-1---5:R-:W-:Y:S01]  /*1140*/  FMUL.FTZ R105, R138, R91 ;  /* 0x0000005b8a697220 */ /* 0x022fe20000410000 */
[----:B------:R-:W-:Y:S01]  /*1150*/  FMUL.FTZ R120, R120, R103 ;  /* 0x0000006778787220 */ /* 0x000fe20000410000 */
[C---:B------:R-:W-:Y:S01]  /*1160*/  FADD.FTZ R145, -R141.reuse, R86 ;  /* 0x000000568d917221 */ /* 0x040fe20000010100 */
[----:B------:R-:W-:Y:S01]  /*1170*/  FADD.FTZ R87, -R141, R87 ;  /* 0x000000578d577221 */ /* 0x000fe20000010100 */
        /* <DEDUP_REMOVED lines=24> */
[----:B------:R-:W-:-:S07]  /*1300*/  FFMA.FTZ R144, R104, R121, R84 ;  /* 0x0000007968907223 */ /* 0x000fce0000010054 */
.L_x_3811:
[----:B------:R-:W-:Y:S05]  /*1310*/  BSYNC.RECONVERGENT B0 ;  /* 0x0000000000007941 */ /* 0x000fea0003800200 */
.L_x_3810:
        /* <DEDUP_REMOVED lines=57> */
.L_x_3813:
[----:B------:R-:W-:Y:S05]  /*16b0*/  BSYNC.RECONVERGENT B0 ;  /* 0x0000000000007941 */ /* 0x000fea0003800200 */
.L_x_3812:
        /* <DEDUP_REMOVED lines=11> */
[----:B------:R0:W5:Y:S05]  /*1770*/  @P0 LDG.E.128 R80, desc[UR8][R108.64] ;  /* 0x000000086c500981 */ /* 0x00016a000c1e1d00 */
[----:B------:R-:W3:Y:S01]  /*1780*/  LDG.E.64 R88, desc[UR8][R88.64] ;  /* 0x0000000858587981 */ /* 0x000ee2000c1e1b00 */
[----:B--2---:R-:W-:-:S06]  /*1790*/  IMAD.WIDE.U32 R84, R143, 0x10, R84 ;  /* 0x000000108f547825 */ /* 0x004fcc00078e0054 */
[----:B------:R-:W2:Y:S01]  /*17a0*/  LDG.E.128 R84, desc[UR8][R84.64] ;  /* 0x0000000854547981 */ /* 0x000ea2000c1e1d00 */
[----:B-1----:R-:W-:-:S05]  /*17b0*/  IMAD.WIDE.U32 R90, R143, 0x4, R90 ;  /* 0x000000048f5a7825 */ /* 0x002fca00078e005a */
[----:B------:R1:W5:Y:S01]  /*17c0*/  LDG.E R98, desc[UR8][R90.64] ;  /* 0x000000085a627981 */ /* 0x000362000c1e1900 */
[----:B------:R-:W-:Y:S02]  /*17d0*/  SHF.L.U32 R113, R10, 0x10, RZ ;  /* 0x000000100a717819 */ /* 0x000fe400000006ff */
[----:B------:R-:W-:Y:S02]  /*17e0*/  SHF.L.U32 R110, R9, 0x10, RZ ;  /* 0x00000010096e7819 */ /* 0x000fe400000006ff */
[----:B---3--:R-:W-:Y:S02]  /*17f0*/  MOV R107, R88 ;  /* 0x00000058006b7202 */ /* 0x008fe40000000f00 */
[----:B0-----:R-:W-:Y:S02]  /*1800*/  SHF.R.U64 R109, R88, 0x10, R89 ;  /* 0x00000010586d7819 */ /* 0x001fe40000001259 */
[----:B------:R-:W-:Y:S02]  /*1810*/  SHF.L.U32 R107, R107, 0x10, RZ ;  /* 0x000000106b6b7819 */ /* 0x000fe400000006ff */
[----:B------:R-:W-:-:S02]  /*1820*/  MOV R108, R89 ;  /* 0x00000059006c7202 */ /* 0x000fc40000000f00 */
[----:B------:R-:W-:Y:S01]  /*1830*/  SHF.R.U32.HI R143, RZ, 0x10, R89 ;  /* 0x00000010ff8f7819 */ /* 0x000fe20000011659 */
[----:B------:R-:W-:Y:S01]  /*1840*/  FMUL.FTZ R113, R113, R107 ;  /* 0x0000006b71717220 */ /* 0x000fe20000410000 */
[----:B------:R-:W-:Y:S01]  /*1850*/  FADD.FTZ R60, R60, R107 ;  /* 0x0000006b3c3c7221 */ /* 0x000fe20000010000 */
[----:B------:R-:W-:Y:S01]  /*1860*/  SHF.L.U32 R108, R108, 0x10, RZ ;  /* 0x000000106c6c7819 */ /* 0x000fe200000006ff */
[C---:B--2---:R-:W-:Y:S01]  /*1870*/  FADD.FTZ R115, -R141.reuse, R84 ;  /* 0x000000548d737221 */ /* 0x044fe20000010100 */
[----:B------:R-:W-:Y:S01]  /*1880*/  FADD.FTZ R89, -R141, R85 ;  /* 0x000000558d597221 */ /* 0x000fe20000010100 */
[----:B------:R-:W-:Y:S02]  /*1890*/  SHF.L.U32 R84, R109, 0x10, RZ ;  /* 0x000000106d547819 */ /* 0x000fe400000006ff */
[C---:B-----5:R-:W-:Y:S01]  /*18a0*/  FMUL.FTZ R115, R138.reuse, R115 ;  /* 0x000000738a737220 */ /* 0x060fe20000410000 */
[C---:B------:R-:W-:Y:S01]  /*18b0*/  FADD.FTZ R111, -R141.reuse, R86 ;  /* 0x000000568d6f7221 */ /* 0x040fe20000010100 */
[----:B------:R-:W-:Y:S01]  /*18c0*/  FADD.FTZ R141, -R141, R87 ;  /* 0x000000578d8d7221 */ /* 0x000fe20000010100 */
[----:B------:R-:W-:Y:S01]  /*18d0*/  FMUL.FTZ R112, R138, R89 ;  /* 0x000000598a707220 */ /* 0x000fe20000410000 */
[C---:B------:R-:W-:Y:S01]  /*18e0*/  FFMA.FTZ R40, R115.reuse, R107, R40 ;  /* 0x0000006b73287223 */ /* 0x040fe20000010028 */
[----:B------:R-:W-:Y:S01]  /*18f0*/  SHF.L.U32 R107, R8, 0x10, RZ ;  /* 0x00000010086b7819 */ /* 0x000fe200000006ff */
        /* <DEDUP_REMOVED lines=20> */
[----:B-1----:R-:W-:-:S07]  /*1a40*/  FFMA.FTZ R144, R108, R109, R86 ;  /* 0x0000006d6c907223 */ /* 0x002fce0000010056 */
.L_x_3815:
[----:B------:R-:W-:Y:S05]  /*1a50*/  BSYNC.RECONVERGENT B0 ;  /* 0x0000000000007941 */ /* 0x000fea0003800200 */
.L_x_3814:
        /* <DEDUP_REMOVED lines=32> */
.L_x_3817:
[----:B------:R-:W-:Y:S05]  /*1c60*/  BSYNC.RECONVERGENT B0 ;  /* 0x0000000000007941 */ /* 0x000fea0003800200 */
.L_x_3816:
        /* <DEDUP_REMOVED lines=24> */
[----:B-----5:R-:W-:Y:S01]  /*1df0*/  @P6 SHF.L.U32 R88, R140, 0x10, RZ ;  /* 0x000000108c586819 */ /* 0x020fe200000006ff */
[----:B------:R-:W-:-:S03]  /*1e00*/  FMUL.FTZ R90, R84, UR11 ;  /* 0x0000000b545a7c20 */ /* 0x000fc60008410000 */
[----:B------:R-:W-:Y:S01]  /*1e10*/  FSEL R89, R89, RZ, !P0 ;  /* 0x000000ff59597208 */ /* 0x000fe20004000000 */
        /* <DEDUP_REMOVED lines=8> */
[----:B------:R-:W-:Y:S01]  /*1ea0*/  FFMA.FTZ R87, R132, R90, R89 ;  /* 0x0000005a84577223 */ /* 0x000fe20000010059 */
[----:B------:R-:W-:Y:S02]  /*1eb0*/  LOP3.LUT P0, RZ, R3, 0xff0000, RZ, 0xc0, !PT ;  /* 0x00ff000003ff7812 */ /* 0x000fe4000780c0ff */
[----:B------:R-:W-:Y:S01]  /*1ec0*/  FADD.FTZ R85, R133, -R84 ;  /* 0x8000005485557221 */ /* 0x000fe20000010000 */
[----:B------:R-:W-:-:S03]  /*1ed0*/  FADD.FTZ R87, R130, -R87 ;  /* 0x8000005782577221 */ /* 0x000fc60000010000 */
[C---:B------:R-:W-:Y:S01]  /*1ee0*/  FMUL.FTZ R85, R138.reuse, R85 ;  /* 0x000000558a557220 */ /* 0x040fe20000410000 */
[----:B------:R-:W-:-:S03]  /*1ef0*/  FMUL.FTZ R87, R138, R87 ;  /* 0x000000578a577220 */ /* 0x000fc60000410000 */
[----:B------:R-:W-:Y:S01]  /*1f00*/  FMUL.FTZ R84, R85, R88 ;  /* 0x0000005855547220 */ /* 0x000fe20000410000 */
[----:B------:R-:W-:Y:S01]  /*1f10*/  FFMA.FTZ R85, R136, R90, R89 ;  /* 0x0000005a88557223 */ /* 0x000fe20000010059 */
[----:B------:R-:W-:Y:S02]  /*1f20*/  FMUL.FTZ R91, R87, R88 ;  /* 0x00000058575b7220 */ /* 0x000fe40000410000 */
[----:B------:R-:W-:Y:S01]  /*1f30*/  FMUL.FTZ R84, R84, UR16 ;  /* 0x0000001054547c20 */ /* 0x000fe20008410000 */
[----:B------:R-:W-:Y:S01]  /*1f40*/  FADD.FTZ R85, R134, -R85 ;  /* 0x8000005586557221 */ /* 0x000fe20000010000 */
[----:B------:R-:W-:-:S03]  /*1f50*/  FMUL.FTZ R91, R91, UR16 ;  /* 0x000000105b5b7c20 */ /* 0x000fc60008410000 */
[----:B------:R-:W-:Y:S01]  /*1f60*/  FSEL R86, R84, RZ, P0 ;  /* 0x000000ff54567208 */ /* 0x000fe20000000000 */
[----:B------:R-:W-:Y:S01]  /*1f70*/  FFMA.FTZ R84, R139, R90, R89 ;  /* 0x0000005a8b547223 */ /* 0x000fe20000010059 */
[C---:B------:R-:W-:Y:S01]  /*1f80*/  FMUL.FTZ R87, R138.reuse, R85 ;  /* 0x000000558a577220 */ /* 0x040fe20000410000 */
[----:B------:R-:W-:Y:S01]  /*1f90*/  ISETP.GE.U32.AND P0, PT, R3, 0x1000000, PT ;  /* 0x010000000300780c */ /* 0x000fe20003f06070 */
[----:B------:R0:W-:Y:S01]  /*1fa0*/  F2F.BF16.F32 R141, R86 ;  /* 0x00000056008d7304 */ /* 0x0001e20000202000 */
[----:B------:R-:W-:Y:S01]  /*1fb0*/  FADD.FTZ R85, R137, -R84 ;  /* 0x8000005489557221 */ /* 0x000fe20000010000 */
[----:B------:R-:W-:Y:S01]  /*1fc0*/  FMUL.FTZ R87, R87, R88 ;  /* 0x0000005857577220 */ /* 0x000fe20000410000 */
[----:B------:R-:W-:Y:S02]  /*1fd0*/  FSEL R142, R91, RZ, P0 ;  /* 0x000000ff5b8e7208 */ /* 0x000fe40000000000 */
[----:B------:R-:W-:Y:S01]  /*1fe0*/  FMUL.FTZ R85, R138, R85 ;  /* 0x000000558a557220 */ /* 0x000fe20000410000 */
[----:B------:R-:W-:Y:S01]  /*1ff0*/  FMUL.FTZ R87, R87, UR16 ;  /* 0x0000001057577c20 */ /* 0x000fe20008410000 */
[----:B------:R-:W-:-:S02]  /*2000*/  LOP3.LUT P0, RZ, R3, 0xff00, RZ, 0xc0, !PT ;  /* 0x0000ff0003ff7812 */ /* 0x000fc4000780c0ff */
[----:B------:R-:W-:Y:S01]  /*2010*/  FMUL.FTZ R85, R85, R88 ;  /* 0x0000005855557220 */ /* 0x000fe20000410000 */
[----:B------:R-:W1:Y:S01]  /*2020*/  F2F.BF16.F32 R142, R142 ;  /* 0x0000008e008e7304 */ /* 0x000e620000202000 */
[----:B------:R-:W-:Y:S02]  /*2030*/  FSEL R140, R87, RZ, P0 ;  /* 0x000000ff578c7208 */ /* 0x000fe40000000000 */
[----:B0-----:R-:W-:Y:S01]  /*2040*/  FMUL.FTZ R86, R85, UR16 ;  /* 0x0000001055567c20 */ /* 0x001fe20008410000 */
[----:B------:R-:W-:Y:S01]  /*2050*/  LOP3.LUT P0, RZ, R3, 0xff, RZ, 0xc0, !PT ;  /* 0x000000ff03ff7812 */ /* 0x000fe2000780c0ff */
[----:B------:R-:W0:Y:S03]  /*2060*/  LDC.64 R84, c[0x0][0x468] ;  /* 0x00011a00ff547b82 */ /* 0x000e260000000a00 */
[----:B------:R-:W-:Y:S01]  /*2070*/  FSEL R91, R86, RZ, P0 ;  /* 0x000000ff565b7208 */ /* 0x000fe20000000000 */
[----:B------:R-:W2:Y:S01]  /*2080*/  F2F.BF16.F32 R87, R140 ;  /* 0x0000008c00577304 */ /* 0x000ea20000202000 */
[----:B-1----:R-:W-:-:S07]  /*2090*/  PRMT R141, R141, 0x5410, R142 ;  /* 0x000054108d8d7816 */ /* 0x002fce000000008e */
[----:B------:R-:W1:Y:S01]  /*20a0*/  F2F.BF16.F32 R91, R91 ;  /* 0x0000005b005b7304 */ /* 0x000e620000202000 */
[----:B--2---:R-:W-:-:S05]  /*20b0*/  IMAD.WIDE.U32 R86, R87, 0x10000, RZ ;  /* 0x0001000057567825 */ /* 0x004fca00078e00ff */
[----:B------:R-:W-:Y:S01]  /*20c0*/  LOP3.LUT R87, R141, R87, RZ, 0xfc, !PT ;  /* 0x000000578d577212 */ /* 0x000fe200078efcff */
[C---:B0-----:R-:W-:Y:S01]  /*20d0*/  IMAD.WIDE.U32 R84, R4.reuse, 0x8, R84 ;  /* 0x0000000804547825 */ /* 0x041fe200078e0054 */
[----:B------:R-:W-:Y:S02]  /*20e0*/  IADD3 R4, PT, PT, R4, 0x80, RZ ;  /* 0x0000008004047810 */ /* 0x000fe40007ffe0ff */
[----:B-1----:R-:W-:-:S05]  /*20f0*/  LOP3.LUT R86, R86, R91, RZ, 0xfc, !PT ;  /* 0x0000005b56567212 */ /* 0x002fca00078efcff */
[----:B------:R0:W-:Y:S02]  /*2100*/  STG.E.64 desc[UR8][R84.64], R86 ;  /* 0x0000005654007986 */ /* 0x0001e4000c101b08 */
.L_x_3822:
[----:B------:R-:W-:Y:S05]  /*2110*/  BSYNC.RECONVERGENT B1 ;  /* 0x0000000000017941 */ /* 0x000fea0003800200 */
.L_x_3821:
[----:B------:R-:W-:Y:S04]  /*2120*/  BSSY.RECONVERGENT B1, `(.L_x_3823) ;  /* 0x000002a000017945 */ /* 0x000fe80003800200 */
[----:B------:R-:W-:Y:S05]  /*2130*/  @!P1 BRA `(.L_x_3824) ;  /* 0x0000000000a09947 */ /* 0x000fea0003800000 */
[-CC-:B0-----:R-:W-:Y:S01]  /*2140*/  FFMA.FTZ R84, R127, R90.reuse, R89.reuse ;  /* 0x0000005a7f547223 */ /* 0x181fe20000010059 */
        /* <DEDUP_REMOVED lines=14> */
[----:B------:R-:W-:Y:S01]  /*2230*/  FMUL.FTZ R87, R138, R85 ;  /* 0x000000558a577220 */ /* 0x000fe20000410000 */
        /* <DEDUP_REMOVED lines=24> */
.L_x_3824:
[----:B------:R-:W-:Y:S05]  /*23c0*/  BSYNC.RECONVERGENT B1 ;  /* 0x0000000000017941 */ /* 0x000fea0003800200 */
.L_x_3823:
[----:B------:R-:W-:Y:S04]  /*23d0*/  BSSY.RECONVERGENT B1, `(.L_x_3825) ;  /* 0x000002a000017945 */ /* 0x000fe80003800200 */
[----:B------:R-:W-:Y:S05]  /*23e0*/  @!P2 BRA `(.L_x_3826) ;  /* 0x0000000000a0a947 */ /* 0x000fea0003800000 */
[-CC-:B01----:R-:W-:Y:S01]  /*23f0*/  FFMA.FTZ R85, R103, R90.reuse, R89.reuse ;  /* 0x0000005a67557223 */ /* 0x183fe20000010059 */
[-C--:B------:R-:W-:Y:S01]  /*2400*/  FFMA.FTZ R84, R104, R90.reuse, R89 ;  /* 0x0000005a68547223 */ /* 0x080fe20000010059 */
[----:B------:R-:W-:Y:S02]  /*2410*/  LOP3.LUT P0, RZ, R0, 0xff0000, RZ, 0xc0, !PT ;  /* 0x00ff000000ff7812 */ /* 0x000fe4000780c0ff */
[----:B------:R-:W-:Y:S01]  /*2420*/  FADD.FTZ R85, R118, -R85 ;  /* 0x8000005576557221 */ /* 0x000fe20000010000 */
[----:B------:R-:W-:Y:S01]  /*2430*/  FADD.FTZ R87, R121, -R84 ;  /* 0x8000005479577221 */ /* 0x000fe20000010000 */
[----:B------:R-:W-:Y:S02]  /*2440*/  FFMA.FTZ R84, R106, R90, R89 ;  /* 0x0000005a6a547223 */ /* 0x000fe40000010059 */
[C---:B------:R-:W-:Y:S01]  /*2450*/  FMUL.FTZ R85, R138.reuse, R85 ;  /* 0x000000558a557220 */ /* 0x040fe20000410000 */
[----:B------:R-:W-:Y:S01]  /*2460*/  FMUL.FTZ R91, R138, R87 ;  /* 0x000000578a5b7220 */ /* 0x000fe20000410000 */
[----:B------:R-:W-:-:S02]  /*2470*/  FADD.FTZ R87, R123, -R84 ;  /* 0x800000547b577221 */ /* 0x000fc40000010000 */
[-C--:B------:R-:W-:Y:S01]  /*2480*/  FMUL.FTZ R85, R85, R88.reuse ;  /* 0x0000005855557220 */ /* 0x080fe20000410000 */
[-C--:B------:R-:W-:Y:S01]  /*2490*/  FMUL.FTZ R91, R91, R88.reuse ;  /* 0x000000585b5b7220 */ /* 0x080fe20000410000 */
[----:B------:R-:W-:Y:S02]  /*24a0*/  FMUL.FTZ R87, R138, R87 ;  /* 0x000000578a577220 */ /* 0x000fe40000410000 */
[----:B------:R-:W-:Y:S01]  /*24b0*/  FMUL.FTZ R85, R85, UR16 ;  /* 0x0000001055557c20 */ /* 0x000fe20008410000 */
[----:B------:R-:W-:Y:S01]  /*24c0*/  FMUL.FTZ R91, R91, UR16 ;  /* 0x000000105b5b7c20 */ /* 0x000fe20008410000 */
[----:B------:R-:W-:-:S03]  /*24d0*/  FMUL.FTZ R87, R87, R88 ;  /* 0x0000005857577220 */ /* 0x000fc60000410000 */
[----:B------:R-:W-:Y:S01]  /*24e0*/  FSEL R84, R85, RZ, P0 ;  /* 0x000000ff55547208 */ /* 0x000fe20000000000 */
[----:B------:R-:W-:Y:S01]  /*24f0*/  FFMA.FTZ R85, R105, R90, R89 ;  /* 0x0000005a69557223 */ /* 0x000fe20000010059 */
[----:B------:R-:W-:Y:S01]  /*2500*/  ISETP.GE.U32.AND P0, PT, R0, 0x1000000, PT ;  /* 0x010000000000780c */ /* 0x000fe20003f06070 */
[----:B------:R-:W-:Y:S01]  /*2510*/  FMUL.FTZ R87, R87, UR16 ;  /* 0x0000001057577c20 */ /* 0x000fe20008410000 */
[----:B------:R0:W-:Y:S01]  /*2520*/  F2F.BF16.F32 R141, R84 ;  /* 0x00000054008d7304 */ /* 0x0001e20000202000 */
[----:B------:R-:W-:Y:S01]  /*2530*/  FADD.FTZ R85, R120, -R85 ;  /* 0x8000005578557221 */ /* 0x000fe20000010000 */
[----:B------:R-:W-:Y:S02]  /*2540*/  FSEL R142, R91, RZ, P0 ;  /* 0x000000ff5b8e7208 */ /* 0x000fe40000000000 */
[----:B------:R-:W-:Y:S01]  /*2550*/  LOP3.LUT P0, RZ, R0, 0xff00, RZ, 0xc0, !PT ;  /* 0x0000ff0000ff7812 */ /* 0x000fe2000780c0ff */
[----:B------:R-:W-:-:S03]  /*2560*/  FMUL.FTZ R85, R138, R85 ;  /* 0x000000558a557220 */ /* 0x000fc60000410000 */
[----:B------:R-:W-:Y:S01]  /*2570*/  FSEL R140, R87, RZ, P0 ;  /* 0x000000ff578c7208 */ /* 0x000fe20000000000 */
[----:B------:R-:W-:Y:S01]  /*2580*/  FMUL.FTZ R85, R85, R88 ;  /* 0x0000005855557220 */ /* 0x000fe20000410000 */
[----:B------:R-:W-:Y:S01]  /*2590*/  LOP3.LUT P0, RZ, R0, 0xff, RZ, 0xc0, !PT ;  /* 0x000000ff00ff7812 */ /* 0x000fe2000780c0ff */
[----:B------:R-:W1:Y:S02]  /*25a0*/  F2F.BF16.F32 R142, R142 ;  /* 0x0000008e008e7304 */ /* 0x000e640000202000 */
[----:B------:R-:W-:Y:S02]  /*25b0*/  FMUL.FTZ R86, R85, UR16 ;  /* 0x0000001055567c20 */ /* 0x000fe40008410000 */
[----:B0-----:R-:W0:Y:S03]  /*25c0*/  LDC.64 R84, c[0x0][0x468] ;  /* 0x00011a00ff547b82 */ /* 0x001e260000000a00 */
        /* <DEDUP_REMOVED lines=10> */
.L_x_3826:
[----:B------:R-:W-:Y:S05]  /*2670*/  BSYNC.RECONVERGENT B1 ;  /* 0x0000000000017941 */ /* 0x000fea0003800200 */
.L_x_3825:
[----:B------:R-:W-:Y:S04]  /*2680*/  BSSY.RECONVERGENT B1, `(.L_x_3827) ;  /* 0x000002a000017945 */ /* 0x000fe80003800200 */
[----:B------:R-:W-:Y:S05]  /*2690*/  @!P3 BRA `(.L_x_3828) ;  /* 0x0000000000a0b947 */ /* 0x000fea0003800000 */
[-CC-:B012---:R-:W-:Y:S01]  /*26a0*/  FFMA.FTZ R85, R99, R90.reuse, R89.reuse ;  /* 0x0000005a63557223 */ /* 0x187fe20000010059 */
        /* <DEDUP_REMOVED lines=39> */
.L_x_3828:
[----:B------:R-:W-:Y:S05]  /*2920*/  BSYNC.RECONVERGENT B1 ;  /* 0x0000000000017941 */ /* 0x000fea0003800200 */
.L_x_3827:
[----:B------:R-:W-:Y:S05]  /*2930*/  @!P5 BRA `(.L_x_3829) ;  /* 0x0000002c0024d947 */ /* 0x000fea0003800000 */
[----:B0123--:R-:W-:Y:S01]  /*2940*/  FFMA.FTZ R84, R108, R90, R89 ;  /* 0x0000005a6c547223 */ /* 0x00ffe20000010059 */
[----:B------:R-:W-:-:S03]  /*2950*/  ISETP.GE.U32.AND P0, PT, R98, 0x1000000, PT ;  /* 0x010000006200780c */ /* 0x000fc60003f06070 */
[----:B------:R-:W-:Y:S01]  /*2960*/  FADD.FTZ R85, R109, -R84 ;  /* 0x800000546d557221 */ /* 0x000fe20000010000 */
[----:B------:R-:W-:-:S03]  /*2970*/  FFMA.FTZ R84, R111, R90, R89 ;  /* 0x0000005a6f547223 */ /* 0x000fc60000010059 */
[----:B------:R-:W-:Y:S01]  /*2980*/  FMUL.FTZ R85, R138, R85 ;  /* 0x000000558a557220 */ /* 0x000fe20000410000 */
[----:B------:R-:W-:-:S03]  /*2990*/  FADD.FTZ R87, R107, -R84 ;  /* 0x800000546b577221 */ /* 0x000fc60000010000 */
[----:B------:R-:W-:Y:S01]  /*29a0*/  FMUL.FTZ R84, R85, R88 ;  /* 0x0000005855547220 */ /* 0x000fe20000410000 */
[-CC-:B------:R-:W-:Y:S01]  /*29b0*/  FFMA.FTZ R85, R112, R90.reuse, R89.reuse ;  /* 0x0000005a70557223 */ /* 0x180fe20000010059 */
[----:B------:R-:W-:Y:S01]  /*29c0*/  FMUL.FTZ R87, R138, R87 ;  /* 0x000000578a577220 */ /* 0x000fe20000410000 */
[----:B------:R-:W-:Y:S01]  /*29d0*/  FFMA.FTZ R90, R115, R90, R89 ;  /* 0x0000005a735a7223 */ /* 0x000fe20000010059 */
[----:B------:R-:W-:Y:S01]  /*29e0*/  FMUL.FTZ R86, R84, UR16 ;  /* 0x0000001054567c20 */ /* 0x000fe20008410000 */
[----:B------:R-:W-:Y:S01]  /*29f0*/  FADD.FTZ R85, R110, -R85 ;  /* 0x800000556e557221 */ /* 0x000fe20000010000 */
[----:B------:R-:W-:-:S03]  /*2a00*/  FMUL.FTZ R84, R87, R88 ;  /* 0x0000005857547220 */ /* 0x000fc60000410000 */
[----:B------:R-:W-:Y:S01]  /*2a10*/  FMUL.FTZ R87, R138, R85 ;  /* 0x000000558a577220 */ /* 0x000fe20000410000 */
[----:B------:R-:W-:Y:S01]  /*2a20*/  FADD.FTZ R85, R113, -R90 ;  /* 0x8000005a71557221 */ /* 0x000fe20000010000 */
[----:B------:R-:W-:Y:S01]  /*2a30*/  FSEL R86, R86, RZ, P0 ;  /* 0x000000ff56567208 */ /* 0x000fe20000000000 */
[----:B------:R-:W-:Y:S01]  /*2a40*/  FMUL.FTZ R84, R84, UR16 ;  /* 0x0000001054547c20 */ /* 0x000fe20008410000 */
[----:B------:R-:W-:Y:S01]  /*2a50*/  LOP3.LUT P0, RZ, R98, 0xff0000, RZ, 0xc0, !PT ;  /* 0x00ff000062ff7812 */ /* 0x000fe2000780c0ff */
[----:B------:R-:W-:Y:S01]  /*2a60*/  FMUL.FTZ R85, R138, R85 ;  /* 0x000000558a557220 */ /* 0x000fe20000410000 */
[-C--:B------:R-:W-:Y:S01]  /*2a70*/  FMUL.FTZ R87, R87, R88.reuse ;  /* 0x0000005857577220 */ /* 0x080fe20000410000 */
[----:B------:R0:W-:Y:S01]  /*2a80*/  F2F.BF16.F32 R140, R86 ;  /* 0x00000056008c7304 */ /* 0x0001e20000202000 */
[----:B------:R-:W-:Y:S01]  /*2a90*/  FSEL R91, R84, RZ, P0 ;  /* 0x000000ff545b7208 */ /* 0x000fe20000000000 */
[----:B------:R-:W-:Y:S01]  /*2aa0*/  FMUL.FTZ R85, R85, R88 ;  /* 0x0000005855557220 */ /* 0x000fe20000410000 */
[----:B------:R-:W-:Y:S01]  /*2ab0*/  FMUL.FTZ R87, R87, UR16 ;  /* 0x0000001057577c20 */ /* 0x000fe20008410000 */
[----:B------:R-:W-:-:S04]  /*2ac0*/  LOP3.LUT P0, RZ, R98, 0xff00, RZ, 0xc0, !PT ;  /* 0x0000ff0062ff7812 */ /* 0x000fc8000780c0ff */
[----:B------:R-:W-:Y:S01]  /*2ad0*/  FSEL R90, R87, RZ, P0 ;  /* 0x000000ff575a7208 */ /* 0x000fe20000000000 */
[----:B0-----:R-:W-:Y:S01]  /*2ae0*/  FMUL.FTZ R86, R85, UR16 ;  /* 0x0000001055567c20 */ /* 0x001fe20008410000 */
[----:B------:R-:W-:Y:S01]  /*2af0*/  LOP3.LUT P0, RZ, R98, 0xff, RZ, 0xc0, !PT ;  /* 0x000000ff62ff7812 */ /* 0x000fe2000780c0ff */
[----:B------:R-:W0:Y:S01]  /*2b00*/  LDC.64 R84, c[0x0][0x468] ;  /* 0x00011a00ff547b82 */ /* 0x000e220000000a00 */
[----:B------:R-:W1:Y:S02]  /*2b10*/  F2F.BF16.F32 R87, R90 ;  /* 0x0000005a00577304 */ /* 0x000e640000202000 */
[----:B------:R-:W-:-:S06]  /*2b20*/  FSEL R88, R86, RZ, P0 ;  /* 0x000000ff56587208 */ /* 0x000fcc0000000000 */
[----:B------:R-:W2:Y:S01]  /*2b30*/  F2F.BF16.F32 R91, R91 ;  /* 0x0000005b005b7304 */ /* 0x000ea20000202000 */
[----:B-1----:R-:W-:-:S07]  /*2b40*/  IMAD.WIDE.U32 R86, R87, 0x10000, RZ ;  /* 0x0001000057567825 */ /* 0x002fce00078e00ff */
[----:B------:R-:W1:Y:S01]  /*2b50*/  F2F.BF16.F32 R89, R88 ;  /* 0x0000005800597304 */ /* 0x000e620000202000 */
[----:B--2---:R-:W-:Y:S01]  /*2b60*/  PRMT R141, R91, 0x5410, R140 ;  /* 0x000054105b8d7816 */ /* 0x004fe2000000008c */
[----:B0-----:R-:W-:-:S03]  /*2b70*/  IMAD.WIDE.U32 R84, R4, 0x8, R84 ;  /* 0x0000000804547825 */ /* 0x001fc600078e0054 */
[----:B------:R-:W-:Y:S02]  /*2b80*/  LOP3.LUT R87, R141, R87, RZ, 0xfc, !PT ;  /* 0x000000578d577212 */ /* 0x000fe400078efcff */
[----:B-1----:R-:W-:-:S05]  /*2b90*/  LOP3.LUT R86, R86, R89, RZ, 0xfc, !PT ;  /* 0x0000005956567212 */ /* 0x002fca00078efcff */
[----:B------:R0:W-:Y:S01]  /*2ba0*/  STG.E.64 desc[UR8][R84.64], R86 ;  /* 0x0000005654007986 */ /* 0x0001e2000c101b08 */
[----:B------:R-:W-:Y:S05]  /*2bb0*/  BRA `(.L_x_3829) ;  /* 0x0000002800847947 */ /* 0x000fea0003800000 */
.L_x_3820:
[----:B------:R-:W-:Y:S01]  /*2bc0*/  ISETP.GT.U32.AND P0, PT, R94, 0x7f, PT ;  /* 0x0000007f5e00780c */ /* 0x000fe20003f04070 */
[----:B------:R-:W-:-:S12]  /*2bd0*/  BSSY.RECONVERGENT B1, `(.L_x_3830) ;  /* 0x000002d000017945 */ /* 0x000fd80003800200 */
[----:B------:R-:W-:Y:S05]  /*2be0*/  @!P0 BRA `(.L_x_3831) ;  /* 0x0000000000ac8947 */ /* 0x000fea0003800000 */
[-CC-:B------:R-:W-:Y:S01]  /*2bf0*/  FFMA.FTZ R85, R136, R90.reuse, R89.reuse ;  /* 0x0000005a88557223 */ /* 0x180fe20000010059 */
[-CC-:B------:R-:W-:Y:S01]  /*2c00*/  FFMA.FTZ R84, R135, R90.reuse, R89.reuse ;  /* 0x0000005a87547223 */ /* 0x180fe20000010059 */
[----:B------:R-:W-:Y:S01]  /*2c10*/  FFMA.FTZ R91, R132, R90, R89 ;  /* 0x0000005a845b7223 */ /* 0x000fe20000010059 */
[----:B------:R-:W-:Y:S01]  /*2c20*/  LOP3.LUT P0, RZ, R3, 0xff00, RZ, 0xc0, !PT ;  /* 0x0000ff0003ff7812 */ /* 0x000fe2000780c0ff */
[----:B------:R-:W-:Y:S01]  /*2c30*/  FADD.FTZ R85, R134, -R85 ;  /* 0x8000005586557221 */ /* 0x000fe20000010000 */
[----:B------:R-:W-:Y:S01]  /*2c40*/  FADD.FTZ R87, R133, -R84 ;  /* 0x8000005485577221 */ /* 0x000fe20000010000 */
[----:B------:R-:W-:Y:S01]  /*2c50*/  FADD.FTZ R91, R130, -R91 ;  /* 0x8000005b825b7221 */ /* 0x000fe20000010000 */
[----:B------:R-:W0:Y:S01]  /*2c60*/  LDC.64 R144, c[0x0][0x478] ;  /* 0x00011e00ff907b82 */ /* 0x000e220000000a00 */
[C---:B------:R-:W-:Y:S01]  /*2c70*/  FMUL.FTZ R85, R138.reuse, R85 ;  /* 0x000000558a557220 */ /* 0x040fe20000410000 */
[----:B------:R-:W-:-:S03]  /*2c80*/  FMUL.FTZ R86, R138, R87 ;  /* 0x000000578a567220 */ /* 0x000fc60000410000 */
[-C--:B------:R-:W-:Y:S01]  /*2c90*/  FMUL.FTZ R84, R85, R88.reuse ;  /* 0x0000005855547220 */ /* 0x080fe20000410000 */
[----:B------:R-:W-:-:S03]  /*2ca0*/  FMUL.FTZ R141, R86, R88 ;  /* 0x00000058568d7220 */ /* 0x000fc60000410000 */
[----:B------:R-:W-:Y:S01]  /*2cb0*/  FMUL.FTZ R87, R84, UR16 ;  /* 0x0000001054577c20 */ /* 0x000fe20008410000 */
[----:B------:R-:W-:Y:S01]  /*2cc0*/  FFMA.FTZ R84, R139, R90, R89 ;  /* 0x0000005a8b547223 */ /* 0x000fe20000010059 */
[----:B------:R-:W-:-:S03]  /*2cd0*/  FMUL.FTZ R141, R141, UR16 ;  /* 0x000000108d8d7c20 */ /* 0x000fc60008410000 */
[----:B------:R-:W-:Y:S01]  /*2ce0*/  FSEL R140, R87, RZ, P0 ;  /* 0x000000ff578c7208 */ /* 0x000fe20000000000 */
[C---:B------:R-:W-:Y:S01]  /*2cf0*/  FMUL.FTZ R87, R138.reuse, R91 ;  /* 0x0000005b8a577220 */ /* 0x040fe20000410000 */
[----:B------:R-:W-:Y:S01]  /*2d00*/  FADD.FTZ R91, R137, -R84 ;  /* 0x80000054895b7221 */ /* 0x000fe20000010000 */
[----:B------:R-:W-:Y:S02]  /*2d10*/  LOP3.LUT P0, RZ, R3, 0xff0000, RZ, 0xc0, !PT ;  /* 0x00ff000003ff7812 */ /* 0x000fe4000780c0ff */
[-C--:B------:R-:W-:Y:S01]  /*2d20*/  FMUL.FTZ R142, R87, R88.reuse ;  /* 0x00000058578e7220 */ /* 0x080fe20000410000 */
[----:B------:R-:W-:Y:S01]  /*2d30*/  FMUL.FTZ R84, R138, R91 ;  /* 0x0000005b8a547220 */ /* 0x000fe20000410000 */
[----:B------:R-:W-:Y:S01]  /*2d40*/  FSEL R146, R141, RZ, P0 ;  /* 0x000000ff8d927208 */ /* 0x000fe20000000000 */
[----:B------:R-:W1:Y:S01]  /*2d50*/  F2F.BF16.F32 R140, R140 ;  /* 0x0000008c008c7304 */ /* 0x000e620000202000 */
[----:B------:R-:W-:Y:S01]  /*2d60*/  FMUL.FTZ R142, R142, UR16 ;  /* 0x000000108e8e7c20 */ /* 0x000fe20008410000 */
[----:B------:R-:W-:Y:S01]  /*2d70*/  ISETP.GE.U32.AND P0, PT, R3, 0x1000000, PT ;  /* 0x010000000300780c */ /* 0x000fe20003f06070 */
[----:B------:R-:W-:Y:S01]  /*2d80*/  FMUL.FTZ R91, R84, R88 ;  /* 0x00000058545b7220 */ /* 0x000fe20000410000 */
[----:B0-----:R-:W-:-:S02]  /*2d90*/  IMAD.WIDE.U32 R144, R4, 0x10, R144 ;  /* 0x0000001004907825 */ /* 0x001fc400078e0090 */
[----:B------:R-:W-:Y:S02]  /*2da0*/  FSEL R147, R142, RZ, P0 ;  /* 0x000000ff8e937208 */ /* 0x000fe40000000000 */
[----:B------:R-:W-:Y:S01]  /*2db0*/  FMUL.FTZ R91, R91, UR16 ;  /* 0x000000105b5b7c20 */ /* 0x000fe20008410000 */
[----:B------:R-:W-:Y:S01]  /*2dc0*/  LOP3.LUT P0, RZ, R3, 0xff, RZ, 0xc0, !PT ;  /* 0x000000ff03ff7812 */ /* 0x000fe2000780c0ff */
[----:B------:R-:W0:Y:S01]  /*2dd0*/  LDC.64 R142, c[0x0][0x468] ;  /* 0x00011a00ff8e7b82 */ /* 0x000e220000000a00 */
[----:B------:R-:W-:Y:S01]  /*2de0*/  F2F.BF16.F32 R146, R146 ;  /* 0x0000009200927304 */ /* 0x000fe20000202000 */
[----:B------:R2:W-:Y:S01]  /*2df0*/  STG.E.128 desc[UR8][R144.64], R84 ;  /* 0x0000005490007986 */ /* 0x0005e2000c101d08 */
[----:B------:R-:W-:Y:S01]  /*2e00*/  FSEL R91, R91, RZ, P0 ;  /* 0x000000ff5b5b7208 */ /* 0x000fe20000000000 */
[----:B-1----:R-:W-:-:S05]  /*2e10*/  IMAD.WIDE.U32 R140, R140, 0x10000, RZ ;  /* 0x000100008c8c7825 */ /* 0x002fca00078e00ff */
[----:B------:R-:W1:Y:S08]  /*2e20*/  F2F.BF16.F32 R147, R147 ;  /* 0x0000009300937304 */ /* 0x000e700000202000 */
[----:B------:R-:W3:Y:S01]  /*2e30*/  F2F.BF16.F32 R91, R91 ;  /* 0x0000005b005b7304 */ /* 0x000ee20000202000 */
[----:B-1----:R-:W-:Y:S01]  /*2e40*/  PRMT R149, R146, 0x5410, R147 ;  /* 0x0000541092957816 */ /* 0x002fe20000000093 */
[C---:B0-----:R-:W-:Y:S01]  /*2e50*/  IMAD.WIDE.U32 R142, R4.reuse, 0x8, R142 ;  /* 0x00000008048e7825 */ /* 0x041fe200078e008e */
[----:B------:R-:W-:-:S02]  /*2e60*/  IADD3 R4, PT, PT, R4, 0x80, RZ ;  /* 0x0000008004047810 */ /* 0x000fc40007ffe0ff */
[----:B------:R-:W-:Y:S02]  /*2e70*/  LOP3.LUT R141, R149, R141, RZ, 0xfc, !PT ;  /* 0x0000008d958d7212 */ /* 0x000fe400078efcff */
[----:B---3--:R-:W-:-:S05]  /*2e80*/  LOP3.LUT R140, R140, R91, RZ, 0xfc, !PT ;  /* 0x0000005b8c8c7212 */ /* 0x008fca00078efcff */
[----:B------:R2:W-:Y:S02]  /*2e90*/  STG.E.64 desc[UR8][R142.64], R140 ;  /* 0x0000008c8e007986 */ /* 0x0005e4000c101b08 */
.L_x_3831:
[----:B------:R-:W-:Y:S05]  /*2ea0*/  BSYNC.RECONVERGENT B1 ;  /* 0x0000000000017941 */ /* 0x000fea0003800200 */
.L_x_3830:
[----:B------:R-:W-:Y:S04]  /*2eb0*/  BSSY.RECONVERGENT B1, `(.L_x_3832) ;  /* 0x000002d000017945 */ /* 0x000fe80003800200 */
[----:B------:R-:W-:Y:S05]  /*2ec0*/  @!P1 BRA `(.L_x_3833) ;  /* 0x0000000000ac9947 */ /* 0x000fea0003800000 */
[-CC-:B--2---:R-:W-:Y:S01]  /*2ed0*/  FFMA.FTZ R85, R128, R90.reuse, R89.reuse ;  /* 0x0000005a80557223 */ /* 0x184fe20000010059 */
        /* <DEDUP_REMOVED lines=15> */
[----:B------:R-:W-:Y:S01]  /*2fd0*/  FMUL.FTZ R87, R138, R91 ;  /* 0x0000005b8a577220 */ /* 0x000fe20000410000 */
        /* <DEDUP_REMOVED lines=19> */
[----:B------:R-:W2:Y:S01]  /*3110*/  F2F.BF16.F32 R91, R91 ;  /* 0x0000005b005b7304 */ /* 0x000ea20000202000 */
[----:B-1----:R-:W-:Y:S01]  /*3120*/  PRMT R149, R146, 0x5410, R147 ;  /* 0x0000541092957816 */ /* 0x002fe20000000093 */
[C---:B0-----:R-:W-:Y:S01]  /*3130*/  IMAD.WIDE.U32 R142, R4.reuse, 0x8, R142 ;  /* 0x00000008048e7825 */ /* 0x041fe200078e008e */
[----:B------:R-:W-:-:S02]  /*3140*/  IADD3 R4, PT, PT, R4, 0x80, RZ ;  /* 0x0000008004047810 */ /* 0x000fc40007ffe0ff */
[----:B------:R-:W-:Y:S02]  /*3150*/  LOP3.LUT R141, R149, R141, RZ, 0xfc, !PT ;  /* 0x0000008d958d7212 */ /* 0x000fe400078efcff */
[----:B--2---:R-:W-:-:S05]  /*3160*/  LOP3.LUT R140, R140, R91, RZ, 0xfc, !PT ;  /* 0x0000005b8c8c7212 */ /* 0x004fca00078efcff */
[----:B------:R3:W-:Y:S02]  /*3170*/  STG.E.64 desc[UR8][R142.64], R140 ;  /* 0x0000008c8e007986 */ /* 0x0007e4000c101b08 */
.L_x_3833:
[----:B------:R-:W-:Y:S05]  /*3180*/  BSYNC.RECONVERGENT B1 ;  /* 0x0000000000017941 */ /* 0x000fea0003800200 */
.L_x_3832:
[----:B------:R-:W-:Y:S04]  /*3190*/  BSSY.RECONVERGENT B1, `(.L_x_3834) ;  /* 0x000002d000017945 */ /* 0x000fe80003800200 */
[----:B------:R-:W-:Y:S05]  /*31a0*/  @!P2 BRA `(.L_x_3835) ;  /* 0x0000000000aca947 */ /* 0x000fea0003800000 */
[-CC-:B--23--:R-:W-:Y:S01]  /*31b0*/  FFMA.FTZ R84, R106, R90.reuse, R89.reuse ;  /* 0x0000005a6a547223 */ /* 0x18cfe20000010059 */
[-CC-:B------:R-:W-:Y:S01]  /*31c0*/  FFMA.FTZ R87, R103, R90.reuse, R89.reuse ;  /* 0x0000005a67577223 */ /* 0x180fe20000010059 */
[-CC-:B------:R-:W-:Y:S01]  /*31d0*/  FFMA.FTZ R140, R104, R90.reuse, R89.reuse ;  /* 0x0000005a688c7223 */ /* 0x180fe20000010059 */
[----:B------:R-:W-:Y:S01]  /*31e0*/  FFMA.FTZ R91, R105, R90, R89 ;  /* 0x0000005a695b7223 */ /* 0x000fe20000010059 */
[----:B------:R-:W-:Y:S01]  /*31f0*/  FADD.FTZ R85, R123, -R84 ;  /* 0x800000547b557221 */ /* 0x000fe20000010000 */
[----:B------:R-:W-:Y:S01]  /*3200*/  FADD.FTZ R87, R118, -R87 ;  /* 0x8000005776577221 */ /* 0x000fe20000010000 */
[----:B------:R-:W-:Y:S01]  /*3210*/  LOP3.LUT P0, RZ, R0, 0xff00, RZ, 0xc0, !PT ;  /* 0x0000ff0000ff7812 */ /* 0x000fe2000780c0ff */
[----:B------:R-:W-:Y:S01]  /*3220*/  FADD.FTZ R91, R120, -R91 ;  /* 0x8000005b785b7221 */ /* 0x000fe20000010000 */
[C---:B------:R-:W-:Y:S01]  /*3230*/  FMUL.FTZ R85, R138.reuse, R85 ;  /* 0x000000558a557220 */ /* 0x040fe20000410000 */
[----:B------:R-:W-:Y:S01]  /*3240*/  FMUL.FTZ R86, R138, R87 ;  /* 0x000000578a567220 */ /* 0x000fe20000410000 */
[----:B------:R-:W-:Y:S01]  /*3250*/  FADD.FTZ R87, R121, -R140 ;  /* 0x8000008c79577221 */ /* 0x000fe20000010000 */
[----:B------:R-:W0:Y:S01]  /*3260*/  LDC.64 R144, c[0x0][0x478] ;  /* 0x00011e00ff907b82 */ /* 0x000e220000000a00 */
[-C--:B------:R-:W-:Y:S01]  /*3270*/  FMUL.FTZ R84, R85, R88.reuse ;  /* 0x0000005855547220 */ /* 0x080fe20000410000 */
[----:B------:R-:W-:Y:S01]  /*3280*/  FMUL.FTZ R141, R86, R88 ;  /* 0x00000058568d7220 */ /* 0x000fe20000410000 */
[----:B------:R-:W-:-:S02]  /*3290*/  FMUL.FTZ R87, R138, R87 ;  /* 0x000000578a577220 */ /* 0x000fc40000410000 */
[----:B------:R-:W-:Y:S01]  /*32a0*/  FMUL.FTZ R84, R84, UR16 ;  /* 0x0000001054547c20 */ /* 0x000fe20008410000 */
[----:B------:R-:W-:Y:S01]  /*32b0*/  FMUL.FTZ R141, R141, UR16 ;  /* 0x000000108d8d7c20 */ /* 0x000fe20008410000 */
[----:B------:R-:W-:-:S03]  /*32c0*/  FMUL.FTZ R142, R87, R88 ;  /* 0x00000058578e7220 */ /* 0x000fc60000410000 */
[----:B------:R-:W-:Y:S01]  /*32d0*/  FSEL R140, R84, RZ, P0 ;  /* 0x000000ff548c7208 */ /* 0x000fe20000000000 */
[----:B------:R-:W-:Y:S01]  /*32e0*/  FMUL.FTZ R84, R138, R91 ;  /* 0x0000005b8a547220 */ /* 0x000fe20000410000 */
[----:B------:R-:W-:Y:S01]  /*32f0*/  LOP3.LUT P0, RZ, R0, 0xff0000, RZ, 0xc0, !PT ;  /* 0x00ff000000ff7812 */ /* 0x000fe2000780c0ff */
[----:B------:R-:W-:Y:S02]  /*3300*/  FMUL.FTZ R142, R142, UR16 ;  /* 0x000000108e8e7c20 */ /* 0x000fe40008410000 */
[----:B------:R-:W-:Y:S01]  /*3310*/  FMUL.FTZ R91, R84, R88 ;  /* 0x00000058545b7220 */ /* 0x000fe20000410000 */
[----:B------:R-:W-:Y:S01]  /*3320*/  FSEL R146, R141, RZ, P0 ;  /* 0x000000ff8d927208 */ /* 0x000fe20000000000 */
[----:B------:R-:W1:Y:S01]  /*3330*/  F2F.BF16.F32 R140, R140 ;  /* 0x0000008c008c7304 */ /* 0x000e620000202000 */
[----:B------:R-:W-:Y:S01]  /*3340*/  ISETP.GE.U32.AND P0, PT, R0, 0x1000000, PT ;  /* 0x010000000000780c */ /* 0x000fe20003f06070 */
[----:B------:R-:W-:-:S03]  /*3350*/  FMUL.FTZ R91, R91, UR16 ;  /* 0x000000105b5b7c20 */ /* 0x000fc60008410000 */
[----:B------:R-:W-:Y:S02]  /*3360*/  FSEL R147, R142, RZ, P0 ;  /* 0x000000ff8e937208 */ /* 0x000fe40000000000 */
[----:B------:R-:W-:Y:S01]  /*3370*/  LOP3.LUT P0, RZ, R0, 0xff, RZ, 0xc0, !PT ;  /* 0x000000ff00ff7812 */ /* 0x000fe2000780c0ff */
[----:B------:R-:W2:Y:S01]  /*3380*/  LDC.64 R142, c[0x0][0x468] ;  /* 0x00011a00ff8e7b82 */ /* 0x000ea20000000a00 */
[----:B------:R-:W-:Y:S01]  /*3390*/  F2F.BF16.F32 R146, R146 ;  /* 0x0000009200927304 */ /* 0x000fe20000202000 */
[----:B0-----:R-:W-:Y:S01]  /*33a0*/  IMAD.WIDE.U32 R144, R4, 0x10, R144 ;  /* 0x0000001004907825 */ /* 0x001fe200078e0090 */
[----:B------:R-:W-:-:S03]  /*33b0*/  FSEL R91, R91, RZ, P0 ;  /* 0x000000ff5b5b7208 */ /* 0x000fc60000000000 */
[----:B-1----:R-:W-:Y:S01]  /*33c0*/  IMAD.WIDE.U32 R140, R140, 0x10000, RZ ;  /* 0x000100008c8c7825 */ /* 0x002fe200078e00ff */
[----:B------:R0:W-:Y:S02]  /*33d0*/  STG.E.128 desc[UR8][R144.64], R84 ;  /* 0x0000005490007986 */ /* 0x0001e4000c101d08 */
[----:B------:R-:W1:Y:S08]  /*33e0*/  F2F.BF16.F32 R147, R147 ;  /* 0x0000009300937304 */ /* 0x000e700000202000 */
[----:B------:R-:W3:Y:S01]  /*33f0*/  F2F.BF16.F32 R91, R91 ;  /* 0x0000005b005b7304 */ /* 0x000ee20000202000 */
[----:B-1----:R-:W-:Y:S01]  /*3400*/  PRMT R149, R146, 0x5410, R147 ;  /* 0x0000541092957816 */ /* 0x002fe20000000093 */
[C---:B--2---:R-:W-:Y:S01]  /*3410*/  IMAD.WIDE.U32 R142, R4.reuse, 0x8, R142 ;  /* 0x00000008048e7825 */ /* 0x044fe200078e008e */
[----:B------:R-:W-:-:S02]  /*3420*/  IADD3 R4, PT, PT, R4, 0x80, RZ ;  /* 0x0000008004047810 */ /* 0x000fc40007ffe0ff */
[----:B------:R-:W-:Y:S02]  /*3430*/  LOP3.LUT R141, R149, R141, RZ, 0xfc, !PT ;  /* 0x0000008d958d7212 */ /* 0x000fe400078efcff */
[----:B---3--:R-:W-:-:S05]  /*3440*/  LOP3.LUT R140, R140, R91, RZ, 0xfc, !PT ;  /* 0x0000005b8c8c7212 */ /* 0x008fca00078efcff */
[----:B------:R0:W-:Y:S02]  /*3450*/  STG.E.64 desc[UR8][R142.64], R140 ;  /* 0x0000008c8e007986 */ /* 0x0001e4000c101b08 */
.L_x_3835:
[----:B------:R-:W-:Y:S05]  /*3460*/  BSYNC.RECONVERGENT B1 ;  /* 0x0000000000017941 */ /* 0x000fea0003800200 */
.L_x_3834:
[----:B------:R-:W-:Y:S04]  /*3470*/  BSSY.RECONVERGENT B1, `(.L_x_3836) ;  /* 0x000002d000017945 */ /* 0x000fe80003800200 */
[----:B------:R-:W-:Y:S05]  /*3480*/  @!P3 BRA `(.L_x_3837) ;  /* 0x0000000000acb947 */ /* 0x000fea0003800000 */
[-CC-:B0-23--:R-:W-:Y:S01]  /*3490*/  FFMA.FTZ R84, R102, R90.reuse, R89.reuse ;  /* 0x0000005a66547223 */ /* 0x18dfe20000010059 */
        /* <DEDUP_REMOVED lines=34> */
[----:B------:R-:W0:Y:S08]  /*36c0*/  F2F.BF16.F32 R147, R147 ;  /* 0x0000009300937304 */ /* 0x000e300000202000 */
[----:B------:R-:W3:Y:S01]  /*36d0*/  F2F.BF16.F32 R91, R91 ;  /* 0x0000005b005b7304 */ /* 0x000ee20000202000 */
[----:B0-----:R-:W-:Y:S01]  /*36e0*/  PRMT R149, R146, 0x5410, R147 ;  /* 0x0000541092957816 */ /* 0x001fe20000000093 */
[C---:B--2---:R-:W-:Y:S01]  /*36f0*/  IMAD.WIDE.U32 R142, R4.reuse, 0x8, R142 ;  /* 0x00000008048e7825 */ /* 0x044fe200078e008e */
[----:B------:R-:W-:-:S02]  /*3700*/  IADD3 R4, PT, PT, R4, 0x80, RZ ;  /* 0x0000008004047810 */ /* 0x000fc40007ffe0ff */
[----:B------:R-:W-:Y:S02]  /*3710*/  LOP3.LUT R141, R149, R141, RZ, 0xfc, !PT ;  /* 0x0000008d958d7212 */ /* 0x000fe400078efcff */
[----:B---3--:R-:W-:-:S05]  /*3720*/  LOP3.LUT R140, R140, R91, RZ, 0xfc, !PT ;  /* 0x0000005b8c8c7212 */ /* 0x008fca00078efcff */
[----:B------:R1:W-:Y:S02]  /*3730*/  STG.E.64 desc[UR8][R142.64], R140 ;  /* 0x0000008c8e007986 */ /* 0x0003e4000c101b08 */
.L_x_3837:
[----:B------:R-:W-:Y:S05]  /*3740*/  BSYNC.RECONVERGENT B1 ;  /* 0x0000000000017941 */ /* 0x000fea0003800200 */
.L_x_3836:
[----:B------:R-:W-:Y:S05]  /*3750*/  @!P5 BRA `(.L_x_3829) ;  /* 0x0000001c009cd947 */ /* 0x000fea0003800000 */
[-CC-:B0123--:R-:W-:Y:S01]  /*3760*/  FFMA.FTZ R84, R108, R90.reuse, R89.reuse ;  /* 0x0000005a6c547223 */ /* 0x18ffe20000010059 */
[-C--:B------:R-:W-:Y:S01]  /*3770*/  FFMA.FTZ R85, R112, R90.reuse, R89 ;  /* 0x0000005a70557223 */ /* 0x080fe20000010059 */
[----:B------:R-:W-:Y:S01]  /*3780*/  ISETP.GE.U32.AND P0, PT, R98, 0x1000000, PT ;  /* 0x010000006200780c */ /* 0x000fe20003f06070 */
[----:B------:R-:W0:Y:S01]  /*3790*/  LDC.64 R140, c[0x0][0x478] ;  /* 0x00011e00ff8c7b82 */ /* 0x000e220000000a00 */
[----:B------:R-:W-:Y:S01]  /*37a0*/  FADD.FTZ R87, R109, -R84 ;  /* 0x800000546d577221 */ /* 0x000fe20000010000 */
[----:B------:R-:W-:Y:S01]  /*37b0*/  FADD.FTZ R85, R110, -R85 ;  /* 0x800000556e557221 */ /* 0x000fe20000010000 */
[-CC-:B------:R-:W-:Y:S01]  /*37c0*/  FFMA.FTZ R84, R111, R90.reuse, R89.reuse ;  /* 0x0000005a6f547223 */ /* 0x180fe20000010059 */
[----:B------:R-:W-:Y:S01]  /*37d0*/  FFMA.FTZ R90, R115, R90, R89 ;  /* 0x0000005a735a7223 */ /* 0x000fe20000010059 */
[C---:B------:R-:W-:Y:S01]  /*37e0*/  FMUL.FTZ R87, R138.reuse, R87 ;  /* 0x000000578a577220 */ /* 0x040fe20000410000 */
[----:B------:R-:W-:Y:S01]  /*37f0*/  FMUL.FTZ R85, R138, R85 ;  /* 0x000000558a557220 */ /* 0x000fe20000410000 */
[----:B------:R-:W-:-:S02]  /*3800*/  FADD.FTZ R89, R107, -R84 ;  /* 0x800000546b597221 */ /* 0x000fc40000010000 */
[-C--:B------:R-:W-:Y:S01]  /*3810*/  FMUL.FTZ R86, R87, R88.reuse ;  /* 0x0000005857567220 */ /* 0x080fe20000410000 */
[----:B------:R-:W-:-:S03]  /*3820*/  FMUL.FTZ R84, R85, R88 ;  /* 0x0000005855547220 */ /* 0x000fc60000410000 */
[----:B------:R-:W-:-:S05]  /*3830*/  FMUL.FTZ R86, R86, UR16 ;  /* 0x0000001056567c20 */ /* 0x000fca0008410000 */
[----:B------:R-:W-:Y:S01]  /*3840*/  FSEL R143, R86, RZ, P0 ;  /* 0x000000ff568f7208 */ /* 0x000fe20000000000 */
[----:B------:R-:W-:Y:S01]  /*3850*/  FMUL.FTZ R86, R138, R89 ;  /* 0x000000598a567220 */ /* 0x000fe20000410000 */
[----:B------:R-:W-:Y:S01]  /*3860*/  FADD.FTZ R89, R113, -R90 ;  /* 0x8000005a71597221 */ /* 0x000fe20000010000 */
[----:B------:R-:W-:Y:S01]  /*3870*/  FMUL.FTZ R90, R84, UR16 ;  /* 0x00000010545a7c20 */ /* 0x000fe20008410000 */
[----:B------:R-:W-:Y:S01]  /*3880*/  LOP3.LUT P0, RZ, R98, 0xff00, RZ, 0xc0, !PT ;  /* 0x0000ff0062ff7812 */ /* 0x000fe2000780c0ff */
[-C--:B------:R-:W-:Y:S01]  /*3890*/  FMUL.FTZ R91, R86, R88.reuse ;  /* 0x00000058565b7220 */ /* 0x080fe20000410000 */
[----:B------:R-:W-:Y:S01]  /*38a0*/  FMUL.FTZ R84, R138, R89 ;  /* 0x000000598a547220 */ /* 0x000fe20000410000 */
[----:B------:R-:W-:Y:S01]  /*38b0*/  F2F.BF16.F32 R145, R143 ;  /* 0x0000008f00917304 */ /* 0x000fe20000202000 */
[----:B------:R-:W-:Y:S01]  /*38c0*/  FSEL R142, R90, RZ, P0 ;  /* 0x000000ff5a8e7208 */ /* 0x000fe20000000000 */
[----:B------:R-:W-:Y:S01]  /*38d0*/  FMUL.FTZ R91, R91, UR16 ;  /* 0x000000105b5b7c20 */ /* 0x000fe20008410000 */
[----:B------:R-:W-:Y:S01]  /*38e0*/  LOP3.LUT P0, RZ, R98, 0xff0000, RZ, 0xc0, !PT ;  /* 0x00ff000062ff7812 */ /* 0x000fe2000780c0ff */
[----:B------:R-:W-:Y:S01]  /*38f0*/  FMUL.FTZ R88, R84, R88 ;  /* 0x0000005854587220 */ /* 0x000fe20000410000 */
[----:B0-----:R-:W-:-:S02]  /*3900*/  IMAD.WIDE.U32 R140, R4, 0x10, R140 ;  /* 0x00000010048c7825 */ /* 0x001fc400078e008c */
[----:B------:R-:W-:Y:S02]  /*3910*/  FSEL R144, R91, RZ, P0 ;  /* 0x000000ff5b907208 */ /* 0x000fe40000000000 */
[----:B------:R-:W-:Y:S01]  /*3920*/  FMUL.FTZ R88, R88, UR16 ;  /* 0x0000001058587c20 */ /* 0x000fe20008410000 */
[----:B------:R-:W0:Y:S01]  /*3930*/  LDC.64 R90, c[0x0][0x468] ;  /* 0x00011a00ff5a7b82 */ /* 0x000e220000000a00 */
[----:B------:R-:W-:Y:S01]  /*3940*/  LOP3.LUT P0, RZ, R98, 0xff, RZ, 0xc0, !PT ;  /* 0x000000ff62ff7812 */ /* 0x000fe2000780c0ff */
[----:B------:R-:W1:Y:S01]  /*3950*/  F2F.BF16.F32 R89, R142 ;  /* 0x0000008e00597304 */ /* 0x000e620000202000 */
[----:B------:R2:W-:Y:S02]  /*3960*/  STG.E.128 desc[UR8][R140.64], R84 ;  /* 0x000000548c007986 */ /* 0x0005e4000c101d08 */
[----:B------:R-:W-:-:S05]  /*3970*/  FSEL R138, R88, RZ, P0 ;  /* 0x000000ff588a7208 */ /* 0x000fca0000000000 */
        /* <DEDUP_REMOVED lines=8> */
[----:B------:R-:W-:Y:S05]  /*3a00*/  BRA `(.L_x_3829) ;  /* 0x0000001800f07947 */ /* 0x000fea0003800000 */
.L_x_3819:
        /* <DEDUP_REMOVED lines=8> */
[-C--:B------:R-:W-:Y:S01]  /*3a90*/  FFMA.FTZ R91, R136, R90.reuse, R89 ;  /* 0x0000005a885b7223 */ /* 0x080fe20000010059 */
[----:B------:R-:W-:Y:S01]  /*3aa0*/  LOP3.LUT P0, RZ, R3, 0xff0000, RZ, 0xc0, !PT ;  /* 0x00ff000003ff7812 */ /* 0x000fe2000780c0ff */
[----:B------:R-:W-:Y:S01]  /*3ab0*/  FADD.FTZ R85, R133, -R84 ;  /* 0x8000005485557221 */ /* 0x000fe20000010000 */
[----:B------:R-:W-:Y:S01]  /*3ac0*/  FADD.FTZ R87, R130, -R87 ;  /* 0x8000005782577221 */ /* 0x000fe20000010000 */
[----:B------:R-:W-:Y:S01]  /*3ad0*/  FADD.FTZ R91, R134, -R91 ;  /* 0x8000005b865b7221 */ /* 0x000fe20000010000 */
[----:B------:R-:W-:Y:S01]  /*3ae0*/  FFMA.FTZ R84, R139, R90, R89 ;  /* 0x0000005a8b547223 */ /* 0x000fe20000010059 */
[C---:B------:R-:W-:Y:S01]  /*3af0*/  FFMA.FTZ R85, R138.reuse, R85, R66 ;  /* 0x000000558a557223 */ /* 0x040fe20000010042 */
[----:B------:R-:W-:-:S03]  /*3b00*/  FFMA.FTZ R87, R138, R87, R67 ;  /* 0x000000578a577223 */ /* 0x000fc60000010043 */
[-C--:B------:R-:W-:Y:S01]  /*3b10*/  FMUL.FTZ R85, R85, R88.reuse ;  /* 0x0000005855557220 */ /* 0x080fe20000410000 */
[----:B------:R-:W-:-:S03]  /*3b20*/  FMUL.FTZ R87, R87, R88 ;  /* 0x0000005857577220 */ /* 0x000fc60000410000 */
[----:B------:R-:W-:Y:S01]  /*3b30*/  FMUL.FTZ R85, R85, UR16 ;  /* 0x0000001055557c20 */ /* 0x000fe20008410000 */
[----:B------:R-:W-:-:S04]  /*3b40*/  FMUL.FTZ R87, R87, UR16 ;  /* 0x0000001057577c20 */ /* 0x000fc80008410000 */
[----:B------:R-:W-:Y:S01]  /*3b50*/  FSEL R86, R85, RZ, P0 ;  /* 0x000000ff55567208 */ /* 0x000fe20000000000 */
[C---:B------:R-:W-:Y:S01]  /*3b60*/  FFMA.FTZ R85, R138.reuse, R91, R65 ;  /* 0x0000005b8a557223 */ /* 0x040fe20000010041 */
[----:B------:R-:W-:Y:S01]  /*3b70*/  FADD.FTZ R91, R137, -R84 ;  /* 0x80000054895b7221 */ /* 0x000fe20000010000 */
[----:B------:R-:W-:Y:S01]  /*3b80*/  ISETP.GE.U32.AND P0, PT, R3, 0x1000000, PT ;  /* 0x010000000300780c */ /* 0x000fe20003f06070 */
[----:B------:R0:W-:Y:S01]  /*3b90*/  F2F.BF16.F32 R141, R86 ;  /* 0x00000056008d7304 */ /* 0x0001e20000202000 */
[-C--:B------:R-:W-:Y:S01]  /*3ba0*/  FMUL.FTZ R84, R85, R88.reuse ;  /* 0x0000005855547220 */ /* 0x080fe20000410000 */
[----:B------:R-:W-:Y:S01]  /*3bb0*/  FFMA.FTZ R85, R138, R91, R64 ;  /* 0x0000005b8a557223 */ /* 0x000fe20000010040 */
[----:B------:R-:W-:Y:S02]  /*3bc0*/  FSEL R142, R87, RZ, P0 ;  /* 0x000000ff578e7208 */ /* 0x000fe40000000000 */
[----:B------:R-:W-:Y:S01]  /*3bd0*/  FMUL.FTZ R84, R84, UR16 ;  /* 0x0000001054547c20 */ /* 0x000fe20008410000 */
[----:B------:R-:W-:Y:S01]  /*3be0*/  LOP3.LUT P0, RZ, R3, 0xff00, RZ, 0xc0, !PT ;  /* 0x0000ff0003ff7812 */ /* 0x000fe2000780c0ff */
[----:B------:R-:W-:-:S02]  /*3bf0*/  FMUL.FTZ R85, R85, R88 ;  /* 0x0000005855557220 */ /* 0x000fc40000410000 */
[----:B------:R-:W1:Y:S01]  /*3c00*/  F2F.BF16.F32 R142, R142 ;  /* 0x0000008e008e7304 */ /* 0x000e620000202000 */
[----:B------:R-:W-:Y:S01]  /*3c10*/  FSEL R140, R84, RZ, P0 ;  /* 0x000000ff548c7208 */ /* 0x000fe20000000000 */
        /* <DEDUP_REMOVED lines=13> */
.L_x_3840:
[----:B------:R-:W-:Y:S05]  /*3cf0*/  BSYNC.RECONVERGENT B1 ;  /* 0x0000000000017941 */ /* 0x000fea0003800200 */
.L_x_3839:
[----:B------:R-:W-:Y:S04]  /*3d00*/  BSSY.RECONVERGENT B1, `(.L_x_3841) ;  /* 0x000002a000017945 */ /* 0x000fe80003800200 */
[----:B------:R-:W-:Y:S05]  /*3d10*/  @!P1 BRA `(.L_x_3842) ;  /* 0x0000000000a09947 */ /* 0x000fea0003800000 */
[-CC-:B0-----:R-:W-:Y:S01]  /*3d20*/  FFMA.FTZ R84, R127, R90.reuse, R89.reuse ;  /* 0x0000005a7f547223 */ /* 0x181fe20000010059 */
        /* <DEDUP_REMOVED lines=14> */
[----:B------:R-:W-:Y:S01]  /*3e10*/  FFMA.FTZ R85, R138, R91, R69 ;  /* 0x0000005b8a557223 */ /* 0x000fe20000010045 */
        /* <DEDUP_REMOVED lines=24> */
.L_x_3842:
[----:B------:R-:W-:Y:S05]  /*3fa0*/  BSYNC.RECONVERGENT B1 ;  /* 0x0000000000017941 */ /* 0x000fea0003800200 */
.L_x_3841:
[----:B------:R-:W-:Y:S04]  /*3fb0*/  BSSY.RECONVERGENT B1, `(.L_x_3843) ;  /* 0x000002a000017945 */ /* 0x000fe80003800200 */
[----:B------:R-:W-:Y:S05]  /*3fc0*/  @!P2 BRA `(.L_x_3844) ;  /* 0x0000000000a0a947 */ /* 0x000fea0003800000 */
[-CC-:B01----:R-:W-:Y:S01]  /*3fd0*/  FFMA.FTZ R85, R103, R90.reuse, R89.reuse ;  /* 0x0000005a67557223 */ /* 0x183fe20000010059 */
[-CC-:B------:R-:W-:Y:S01]  /*3fe0*/  FFMA.FTZ R84, R104, R90.reuse, R89.reuse ;  /* 0x0000005a68547223 */ /* 0x180fe20000010059 */
[----:B------:R-:W-:Y:S01]  /*3ff0*/  LOP3.LUT P0, RZ, R0, 0xff0000, RZ, 0xc0, !PT ;  /* 0x00ff000000ff7812 */ /* 0x000fe2000780c0ff */
[-C--:B------:R-:W-:Y:S01]  /*4000*/  FFMA.FTZ R91, R105, R90.reuse, R89 ;  /* 0x0000005a695b7223 */ /* 0x080fe20000010059 */
[----:B------:R-:W-:Y:S01]  /*4010*/  FADD.FTZ R85, R118, -R85 ;  /* 0x8000005576557221 */ /* 0x000fe20000010000 */
[----:B------:R-:W-:Y:S01]  /*4020*/  FADD.FTZ R87, R121, -R84 ;  /* 0x8000005479577221 */ /* 0x000fe20000010000 */
[----:B------:R-:W-:Y:S01]  /*4030*/  FFMA.FTZ R84, R106, R90, R89 ;  /* 0x0000005a6a547223 */ /* 0x000fe20000010059 */
[----:B------:R-:W-:Y:S01]  /*4040*/  FADD.FTZ R91, R120, -R91 ;  /* 0x8000005b785b7221 */ /* 0x000fe20000010000 */
[C---:B------:R-:W-:Y:S01]  /*4050*/  FFMA.FTZ R85, R138.reuse, R85, R74 ;  /* 0x000000558a557223 */ /* 0x040fe2000001004a */
[----:B------:R-:W-:Y:S01]  /*4060*/  FFMA.FTZ R87, R138, R87, R75 ;  /* 0x000000578a577223 */ /* 0x000fe2000001004b */
[----:B------:R-:W-:-:S02]  /*4070*/  FADD.FTZ R84, R123, -R84 ;  /* 0x800000547b547221 */ /* 0x000fc40000010000 */
[-C--:B------:R-:W-:Y:S01]  /*4080*/  FMUL.FTZ R85, R85, R88.reuse ;  /* 0x0000005855557220 */ /* 0x080fe20000410000 */
[----:B------:R-:W-:-:S03]  /*4090*/  FMUL.FTZ R87, R87, R88 ;  /* 0x0000005857577220 */ /* 0x000fc60000410000 */
[----:B------:R-:W-:Y:S01]  /*40a0*/  FMUL.FTZ R85, R85, UR16 ;  /* 0x0000001055557c20 */ /* 0x000fe20008410000 */
[----:B------:R-:W-:-:S04]  /*40b0*/  FMUL.FTZ R87, R87, UR16 ;  /* 0x0000001057577c20 */ /* 0x000fc80008410000 */
[----:B------:R-:W-:Y:S01]  /*40c0*/  FSEL R86, R85, RZ, P0 ;  /* 0x000000ff55567208 */ /* 0x000fe20000000000 */
[----:B------:R-:W-:Y:S01]  /*40d0*/  FFMA.FTZ R85, R138, R84, R73 ;  /* 0x000000548a557223 */ /* 0x000fe20000010049 */
[----:B------:R-:W-:Y:S02]  /*40e0*/  ISETP.GE.U32.AND P0, PT, R0, 0x1000000, PT ;  /* 0x010000000000780c */ /* 0x000fe40003f06070 */
        /* <DEDUP_REMOVED lines=22> */
.L_x_3844:
[----:B------:R-:W-:Y:S05]  /*4250*/  BSYNC.RECONVERGENT B1 ;  /* 0x0000000000017941 */ /* 0x000fea0003800200 */
.L_x_3843:
[----:B------:R-:W-:Y:S04]  /*4260*/  BSSY.RECONVERGENT B1, `(.L_x_3845) ;  /* 0x000002a000017945 */ /* 0x000fe80003800200 */
[----:B------:R-:W-:Y:S05]  /*4270*/  @!P3 BRA `(.L_x_3846) ;  /* 0x0000000000a0b947 */ /* 0x000fea0003800000 */
[-CC-:B012---:R-:W-:Y:S01]  /*4280*/  FFMA.FTZ R85, R99, R90.reuse, R89.reuse ;  /* 0x0000005a63557223 */ /* 0x187fe20000010059 */
        /* <DEDUP_REMOVED lines=15> */
[C---:B------:R-:W-:Y:S01]  /*4380*/  FFMA.FTZ R85, R138.reuse, R84, R77 ;  /* 0x000000548a557223 */ /* 0x040fe2000001004d */
        /* <DEDUP_REMOVED lines=23> */
.L_x_3846:
[----:B------:R-:W-:Y:S05]  /*4500*/  BSYNC.RECONVERGENT B1 ;  /* 0x0000000000017941 */ /* 0x000fea0003800200 */
.L_x_3845:
[----:B------:R-:W-:Y:S05]  /*4510*/  @!P5 BRA `(.L_x_3829) ;  /* 0x00000010002cd947 */ /* 0x000fea0003800000 */
[-CC-:B0123--:R-:W-:Y:S01]  /*4520*/  FFMA.FTZ R84, R108, R90.reuse, R89.reuse ;  /* 0x0000005a6c547223 */ /* 0x18ffe20000010059 */
[-CC-:B------:R-:W-:Y:S01]  /*4530*/  FFMA.FTZ R87, R112, R90.reuse, R89.reuse ;  /* 0x0000005a70577223 */ /* 0x180fe20000010059 */
[----:B------:R-:W-:Y:S02]  /*4540*/  ISETP.GE.U32.AND P0, PT, R98, 0x1000000, PT ;  /* 0x010000006200780c */ /* 0x000fe40003f06070 */
[----:B------:R-:W-:Y:S01]  /*4550*/  FADD.FTZ R85, R109, -R84 ;  /* 0x800000546d557221 */ /* 0x000fe20000010000 */
[-CC-:B------:R-:W-:Y:S01]  /*4560*/  FFMA.FTZ R84, R111, R90.reuse, R89.reuse ;  /* 0x0000005a6f547223 */ /* 0x180fe20000010059 */
[----:B------:R-:W-:Y:S01]  /*4570*/  FFMA.FTZ R90, R115, R90, R89 ;  /* 0x0000005a735a7223 */ /* 0x000fe20000010059 */
[----:B------:R-:W-:Y:S01]  /*4580*/  FADD.FTZ R89, R110, -R87 ;  /* 0x800000576e597221 */ /* 0x000fe20000010000 */
[----:B------:R-:W-:Y:S01]  /*4590*/  FFMA.FTZ R85, R138, R85, R83 ;  /* 0x000000558a557223 */ /* 0x000fe20000010053 */
[----:B------:R-:W-:-:S03]  /*45a0*/  FADD.FTZ R91, R107, -R84 ;  /* 0x800000546b5b7221 */ /* 0x000fc60000010000 */
[----:B------:R-:W-:Y:S01]  /*45b0*/  FMUL.FTZ R84, R85, R88 ;  /* 0x0000005855547220 */ /* 0x000fe20000410000 */
[----:B------:R-:W-:-:S03]  /*45c0*/  FFMA.FTZ R85, R138, R91, R82 ;  /* 0x0000005b8a557223 */ /* 0x000fc60000010052 */
[----:B------:R-:W-:Y:S01]  /*45d0*/  FMUL.FTZ R86, R84, UR16 ;  /* 0x0000001054567c20 */ /* 0x000fe20008410000 */
[-C--:B------:R-:W-:Y:S01]  /*45e0*/  FMUL.FTZ R84, R85, R88.reuse ;  /* 0x0000005855547220 */ /* 0x080fe20000410000 */
[----:B------:R-:W-:Y:S01]  /*45f0*/  FFMA.FTZ R85, R138, R89, R81 ;  /* 0x000000598a557223 */ /* 0x000fe20000010051 */
[----:B------:R-:W-:Y:S02]  /*4600*/  FADD.FTZ R89, R113, -R90 ;  /* 0x8000005a71597221 */ /* 0x000fe40000010000 */
[----:B------:R-:W-:Y:S01]  /*4610*/  FSEL R87, R86, RZ, P0 ;  /* 0x000000ff56577208 */ /* 0x000fe20000000000 */
[----:B------:R-:W-:Y:S01]  /*4620*/  FMUL.FTZ R86, R84, UR16 ;  /* 0x0000001054567c20 */ /* 0x000fe20008410000 */
[-C--:B------:R-:W-:Y:S01]  /*4630*/  FMUL.FTZ R84, R85, R88.reuse ;  /* 0x0000005855547220 */ /* 0x080fe20000410000 */
[----:B------:R-:W-:Y:S01]  /*4640*/  LOP3.LUT P0, RZ, R98, 0xff0000, RZ, 0xc0, !PT ;  /* 0x00ff000062ff7812 */ /* 0x000fe2000780c0ff */
[----:B------:R-:W-:Y:S01]  /*4650*/  FFMA.FTZ R85, R138, R89, R80 ;  /* 0x000000598a557223 */ /* 0x000fe20000010050 */
[----:B------:R-:W-:Y:S01]  /*4660*/  F2F.BF16.F32 R140, R87 ;  /* 0x00000057008c7304 */ /* 0x000fe20000202000 */
[----:B------:R-:W-:Y:S01]  /*4670*/  FMUL.FTZ R84, R84, UR16 ;  /* 0x0000001054547c20 */ /* 0x000fe20008410000 */
[----:B------:R-:W-:Y:S01]  /*4680*/  FSEL R91, R86, RZ, P0 ;  /* 0x000000ff565b7208 */ /* 0x000fe20000000000 */
[----:B------:R-:W-:Y:S01]  /*4690*/  FMUL.FTZ R85, R85, R88 ;  /* 0x0000005855557220 */ /* 0x000fe20000410000 */
[----:B------:R-:W-:-:S03]  /*46a0*/  LOP3.LUT P0, RZ, R98, 0xff00, RZ, 0xc0, !PT ;  /* 0x0000ff0062ff7812 */ /* 0x000fc6000780c0ff */
[----:B------:R-:W-:Y:S01]  /*46b0*/  FMUL.FTZ R86, R85, UR16 ;  /* 0x0000001055567c20 */ /* 0x000fe20008410000 */
[----:B------:R-:W-:Y:S01]  /*46c0*/  FSEL R90, R84, RZ, P0 ;  /* 0x000000ff545a7208 */ /* 0x000fe20000000000 */
[----:B------:R-:W0:Y:S01]  /*46d0*/  F2F.BF16.F32 R91, R91 ;  /* 0x0000005b005b7304 */ /* 0x000e220000202000 */
[----:B------:R-:W1:Y:S01]  /*46e0*/  LDC.64 R84, c[0x0][0x468] ;  /* 0x00011a00ff547b82 */ /* 0x000e620000000a00 */
[----:B------:R-:W-:-:S04]  /*46f0*/  LOP3.LUT P0, RZ, R98, 0xff, RZ, 0xc0, !PT ;  /* 0x000000ff62ff7812 */ /* 0x000fc8000780c0ff */
[----:B------:R-:W-:Y:S02]  /*4700*/  FSEL R88, R86, RZ, P0 ;  /* 0x000000ff56587208 */ /* 0x000fe40000000000 */
        /* <DEDUP_REMOVED lines=9> */
.L_x_3838:
[----:B------:R-:W-:Y:S04]  /*47a0*/  BSSY.RECONVERGENT B1, `(.L_x_3847) ;  /* 0x000002d000017945 */ /* 0x000fe80003800200 */
        /* <DEDUP_REMOVED lines=9> */
[C---:B------:R-:W-:Y:S01]  /*4840*/  FFMA.FTZ R85, R138.reuse, R85, R65 ;  /* 0x000000558a557223 */ /* 0x040fe20000010041 */
[----:B------:R-:W-:-:S03]  /*4850*/  FFMA.FTZ R86, R138, R87, R66 ;  /* 0x000000578a567223 */ /* 0x000fc60000010042 */
[-C--:B------:R-:W-:Y:S01]  /*4860*/  FMUL.FTZ R84, R85, R88.reuse ;  /* 0x0000005855547220 */ /* 0x080fe20000410000 */
[----:B------:R-:W-:-:S03]  /*4870*/  FMUL.FTZ R141, R86, R88 ;  /* 0x00000058568d7220 */ /* 0x000fc60000410000 */
[----:B------:R-:W-:Y:S01]  /*4880*/  FMUL.FTZ R87, R84, UR16 ;  /* 0x0000001054577c20 */ /* 0x000fe20008410000 */
[----:B------:R-:W-:Y:S01]  /*4890*/  FFMA.FTZ R84, R139, R90, R89 ;  /* 0x0000005a8b547223 */ /* 0x000fe20000010059 */
[----:B------:R-:W-:-:S03]  /*48a0*/  FMUL.FTZ R141, R141, UR16 ;  /* 0x000000108d8d7c20 */ /* 0x000fc60008410000 */
[----:B------:R-:W-:Y:S01]  /*48b0*/  FSEL R140, R87, RZ, P0 ;  /* 0x000000ff578c7208 */ /* 0x000fe20000000000 */
[C---:B------:R-:W-:Y:S01]  /*48c0*/  FFMA.FTZ R87, R138.reuse, R91, R67 ;  /* 0x0000005b8a577223 */ /* 0x040fe20000010043 */
[----:B------:R-:W-:Y:S01]  /*48d0*/  FADD.FTZ R91, R137, -R84 ;  /* 0x80000054895b7221 */ /* 0x000fe20000010000 */
[----:B------:R-:W-:Y:S02]  /*48e0*/  LOP3.LUT P0, RZ, R3, 0xff0000, RZ, 0xc0, !PT ;  /* 0x00ff000003ff7812 */ /* 0x000fe4000780c0ff */
[-C--:B------:R-:W-:Y:S01]  /*48f0*/  FMUL.FTZ R142, R87, R88.reuse ;  /* 0x00000058578e7220 */ /* 0x080fe20000410000 */
[----:B------:R-:W-:Y:S01]  /*4900*/  FFMA.FTZ R84, R138, R91, R64 ;  /* 0x0000005b8a547223 */ /* 0x000fe20000010040 */
        /* <DEDUP_REMOVED lines=22> */
.L_x_3848:
[----:B------:R-:W-:Y:S05]  /*4a70*/  BSYNC.RECONVERGENT B1 ;  /* 0x0000000000017941 */ /* 0x000fea0003800200 */
.L_x_3847:
        /* <DEDUP_REMOVED lines=18> */
[----:B------:R-:W-:Y:S01]  /*4ba0*/  FFMA.FTZ R87, R138, R91, R71 ;  /* 0x0000005b8a577223 */ /* 0x000fe20000010047 */
        /* <DEDUP_REMOVED lines=26> */
.L_x_3850:
[----:B------:R-:W-:Y:S05]  /*4d50*/  BSYNC.RECONVERGENT B1 ;  /* 0x0000000000017941 */ /* 0x000fea0003800200 */
.L_x_3849:
        /* <DEDUP_REMOVED lines=10> */
[C---:B------:R-:W-:Y:S01]  /*4e00*/  FFMA.FTZ R85, R138.reuse, R84, R73 ;  /* 0x000000548a557223 */ /* 0x040fe20000010049 */
[----:B------:R-:W-:Y:S01]  /*4e10*/  FFMA.FTZ R86, R138, R87, R74 ;  /* 0x000000578a567223 */ /* 0x000fe2000001004a */
[----:B------:R-:W-:Y:S01]  /*4e20*/  FADD.FTZ R87, R121, -R140 ;  /* 0x8000008c79577221 */ /* 0x000fe20000010000 */
[----:B------:R-:W0:Y:S01]  /*4e30*/  LDC.64 R144, c[0x0][0x478] ;  /* 0x00011e00ff907b82 */ /* 0x000e220000000a00 */
[-C--:B------:R-:W-:Y:S01]  /*4e40*/  FMUL.FTZ R84, R85, R88.reuse ;  /* 0x0000005855547220 */ /* 0x080fe20000410000 */
[----:B------:R-:W-:Y:S01]  /*4e50*/  FMUL.FTZ R141, R86, R88 ;  /* 0x00000058568d7220 */ /* 0x000fe20000410000 */
[----:B------:R-:W-:-:S02]  /*4e60*/  FFMA.FTZ R87, R138, R87, R75 ;  /* 0x000000578a577223 */ /* 0x000fc4000001004b */
[----:B------:R-:W-:Y:S01]  /*4e70*/  FMUL.FTZ R84, R84, UR16 ;  /* 0x0000001054547c20 */ /* 0x000fe20008410000 */
[----:B------:R-:W-:Y:S01]  /*4e80*/  FMUL.FTZ R141, R141, UR16 ;  /* 0x000000108d8d7c20 */ /* 0x000fe20008410000 */
[----:B------:R-:W-:-:S03]  /*4e90*/  FMUL.FTZ R142, R87, R88 ;  /* 0x00000058578e7220 */ /* 0x000fc60000410000 */
[----:B------:R-:W-:Y:S01]  /*4ea0*/  FSEL R140, R84, RZ, P0 ;  /* 0x000000ff548c7208 */ /* 0x000fe20000000000 */
[----:B------:R-:W-:Y:S01]  /*4eb0*/  FFMA.FTZ R84, R138, R91, R72 ;  /* 0x0000005b8a547223 */ /* 0x000fe20000010048 */
        /* <DEDUP_REMOVED lines=23> */
.L_x_3852:
[----:B------:R-:W-:Y:S05]  /*5030*/  BSYNC.RECONVERGENT B1 ;  /* 0x0000000000017941 */ /* 0x000fea0003800200 */
.L_x_3851:
        /* <DEDUP_REMOVED lines=45> */
.L_x_3854:
[----:B------:R-:W-:Y:S05]  /*5310*/  BSYNC.RECONVERGENT B1 ;  /* 0x0000000000017941 */ /* 0x000fea0003800200 */
.L_x_3853:
[----:B------:R-:W-:Y:S05]  /*5320*/  @!P5 BRA `(.L_x_3829) ;  /* 0x0000000000a8d947 */ /* 0x000fea0003800000 */
[-CC-:B0123--:R-:W-:Y:S01]  /*5330*/  FFMA.FTZ R84, R108, R90.reuse, R89.reuse ;  /* 0x0000005a6c547223 */ /* 0x18ffe20000010059 */
[----:B------:R-:W-:Y:S01]  /*5340*/  FFMA.FTZ R85, R112, R90, R89 ;  /* 0x0000005a70557223 */ /* 0x000fe20000010059 */
[----:B------:R-:W-:Y:S01]  /*5350*/  ISETP.GE.U32.AND P0, PT, R98, 0x1000000, PT ;  /* 0x010000006200780c */ /* 0x000fe20003f06070 */
[----:B------:R-:W0:Y:S01]  /*5360*/  LDC.64 R140, c[0x0][0x478] ;  /* 0x00011e00ff8c7b82 */ /* 0x000e220000000a00 */
[----:B------:R-:W-:Y:S01]  /*5370*/  FADD.FTZ R84, R109, -R84 ;  /* 0x800000546d547221 */ /* 0x000fe20000010000 */
[----:B------:R-:W-:-:S03]  /*5380*/  FADD.FTZ R85, R110, -R85 ;  /* 0x800000556e557221 */ /* 0x000fc60000010000 */
[C---:B------:R-:W-:Y:S01]  /*5390*/  FFMA.FTZ R87, R138.reuse, R84, R83 ;  /* 0x000000548a577223 */ /* 0x040fe20000010053 */
[-C--:B------:R-:W-:Y:S01]  /*53a0*/  FFMA.FTZ R84, R111, R90.reuse, R89 ;  /* 0x0000005a6f547223 */ /* 0x080fe20000010059 */
[----:B------:R-:W-:Y:S01]  /*53b0*/  FFMA.FTZ R85, R138, R85, R81 ;  /* 0x000000558a557223 */ /* 0x000fe20000010051 */
[----:B------:R-:W-:Y:S01]  /*53c0*/  FFMA.FTZ R90, R115, R90, R89 ;  /* 0x0000005a735a7223 */ /* 0x000fe20000010059 */
[-C--:B------:R-:W-:Y:S01]  /*53d0*/  FMUL.FTZ R86, R87, R88.reuse ;  /* 0x0000005857567220 */ /* 0x080fe20000410000 */
[----:B------:R-:W-:Y:S01]  /*53e0*/  FADD.FTZ R89, R107, -R84 ;  /* 0x800000546b597221 */ /* 0x000fe20000010000 */
[----:B------:R-:W-:Y:S02]  /*53f0*/  FMUL.FTZ R84, R85, R88 ;  /* 0x0000005855547220 */ /* 0x000fe40000410000 */
[----:B------:R-:W-:-:S05]  /*5400*/  FMUL.FTZ R86, R86, UR16 ;  /* 0x0000001056567c20 */ /* 0x000fca0008410000 */
[----:B------:R-:W-:Y:S01]  /*5410*/  FSEL R143, R86, RZ, P0 ;  /* 0x000000ff568f7208 */ /* 0x000fe20000000000 */
[----:B------:R-:W-:Y:S01]  /*5420*/  FFMA.FTZ R86, R138, R89, R82 ;  /* 0x000000598a567223 */ /* 0x000fe20000010052 */
[----:B------:R-:W-:Y:S01]  /*5430*/  FADD.FTZ R89, R113, -R90 ;  /* 0x8000005a71597221 */ /* 0x000fe20000010000 */
[----:B------:R-:W-:Y:S01]  /*5440*/  FMUL.FTZ R90, R84, UR16 ;  /* 0x00000010545a7c20 */ /* 0x000fe20008410000 */
[----:B------:R-:W-:Y:S01]  /*5450*/  LOP3.LUT P0, RZ, R98, 0xff00, RZ, 0xc0, !PT ;  /* 0x0000ff0062ff7812 */ /* 0x000fe2000780c0ff */
[-C--:B------:R-:W-:Y:S01]  /*5460*/  FMUL.FTZ R91, R86, R88.reuse ;  /* 0x00000058565b7220 */ /* 0x080fe20000410000 */
[----:B------:R-:W-:Y:S01]  /*5470*/  FFMA.FTZ R84, R138, R89, R80 ;  /* 0x000000598a547223 */ /* 0x000fe20000010050 */
        /* <DEDUP_REMOVED lines=20> */
[----:B------:R2:W-:Y:S02]  /*55c0*/  STG.E.64 desc[UR8][R90.64], R88 ;  /* 0x000000585a007986 */ /* 0x0005e4000c101b08 */
.L_x_3829:
[----:B------:R-:W-:Y:S05]  /*55d0*/  BSYNC.RECONVERGENT B0 ;  /* 0x0000000000007941 */ /* 0x000fea0003800200 */
.L_x_3818:
[----:B01234-:R-:W0:Y:S01]  /*55e0*/  LDC.64 R84, c[0x0][0x380] ;  /* 0x0000e000ff547b82 */ /* 0x01fe220000000a00 */
[----:B------:R-:W-:Y:S01]  /*55f0*/  UPLOP3.LUT UP1, UPT, UPT, UPT, UP1, 0x40, 0x4 ;  /* 0x000000000004789c */ /* 0x000fe20003f2e810 */
[----:B0-----:R-:W-:-:S04]  /*5600*/  IADD3 R23, PT, PT, R23, R84, RZ ;  /* 0x0000005417177210 */ /* 0x001fc80007ffe0ff */
[----:B------:R-:W-:-:S13]  /*5610*/  ISETP.GE.AND P0, PT, R23, R85, PT ;  /* 0x000000551700720c */ /* 0x000fda0003f06270 */
[----:B------:R-:W-:Y:S05]  /*5620*/  @!P0 BRA `(.L_x_3855) ;  /* 0xffffffb000248947 */ /* 0x000fea000383ffff */
.L_x_3805:
[----:B------:R-:W0:Y:S01]  /*5630*/  LDC.64 R2, c[0x0][0x440] ;  /* 0x00011000ff027b82 */ /* 0x000e220000000a00 */
[----:B------:R-:W-:-:S05]  /*5640*/  IMAD R96, R96, UR7, RZ ;  /* 0x0000000760607c24 */ /* 0x000fca000f8e02ff */
[----:B------:R-:W-:Y:S02]  /*5650*/  LEA.HI R95, R96, R95, RZ, 0x1e ;  /* 0x0000005f605f7211 */ /* 0x000fe400078ff0ff */
        /* <DEDUP_REMOVED lines=35> */
.L_x_3856:
        /* <DEDUP_REMOVED lines=15> */
.L_x_10848:


//--------------------- .text._ZN10layer_norm13ln_bwd_kernelINS_13Kernel_traitsI13__nv_bfloat16S2_fS2_fjLj2560ELj1ELj1ELj4ELj8ENS_18Kernel_traits_baseILj2560ES2_S2_fS2_fjLj128EEEEELb1ELb0ELb0ELb1EEEvNS_9BwdParamsE --------------------------
	.section	.text._ZN10layer_norm13ln_bwd_kernelINS_13Kernel_traitsI13__nv_bfloat16S2_fS2_fjLj2560ELj1ELj1ELj4ELj8ENS_18Kernel_traits_baseILj2560ES2_S2_fS2_fjLj128EEEEELb1ELb0ELb0ELb1EEEvNS_9BwdParamsE,"ax",@progbits
	.align	128
        .global         _ZN10layer_norm13ln_bwd_kernelINS_13Kernel_traitsI13__nv_bfloat16S2_fS2_fjLj2560ELj1ELj1ELj4ELj8ENS_18Kernel_traits_baseILj2560ES2_S2_fS2_fjLj128EEEEELb1ELb0ELb0ELb1EEEvNS_9BwdParamsE
        .type           _ZN10layer_norm13ln_bwd_kernelINS_13Kernel_traitsI13__nv_bfloat16S2_fS2_fjLj2560ELj1ELj1ELj4ELj8ENS_18Kernel_traits_baseILj2560ES2_S2_fS2_fjLj128EEEEELb1ELb0ELb0ELb1EEEvNS_9BwdParamsE,@function
        .size           _ZN10layer_norm13ln_bwd_kernelINS_13Kernel_traitsI13__nv_bfloat16S2_fS2_fjLj2560ELj1ELj1ELj4ELj8ENS_18Kernel_traits_baseILj2560ES2_S2_fS2_fjLj128EEEEELb1ELb0ELb0ELb1EEEvNS_9BwdParamsE,(.L_x_10849 - _ZN10layer_norm13ln_bwd_kernelINS_13Kernel_traitsI13__nv_bfloat16S2_fS2_fjLj2560ELj1ELj1ELj4ELj8ENS_18Kernel_traits_baseILj2560ES2_S2_fS2_fjLj128EEEEELb1ELb0ELb0ELb1EEEvNS_9BwdParamsE)
        .other          _ZN10layer_norm13ln_bwd_kernelINS_13Kernel_traitsI13__nv_bfloat16S2_fS2_fjLj2560ELj1ELj1ELj4ELj8ENS_18Kernel_traits_baseILj2560ES2_S2_fS2_fjLj128EEEEELb1ELb0ELb0ELb1EEEvNS_9BwdParamsE,@"STO_CUDA_ENTRY STV_DEFAULT"
_ZN10layer_norm13ln_bwd_kernelINS_13Kernel_traitsI13__nv_bfloat16S2_fS2_fjLj2560ELj1ELj1ELj4ELj8ENS_18Kernel_traits_baseILj2560ES2_S2_fS2_fjLj128EEEEELb1ELb0ELb0ELb1EEEvNS_9BwdParamsE:
.text._ZN10layer_norm13ln_bwd_kernelINS_13Kernel_traitsI13__nv_bfloat16S2_fS2_fjLj2560ELj1ELj1ELj4ELj8ENS_18Kernel_traits_baseILj2560ES2_S2_fS2_fjLj128EEEEELb1ELb0ELb0ELb1EEEvNS_9BwdParamsE:
        /* <DEDUP_REMOVED lines=43> */
[----:B------:R-:W-:Y:S01]  /*02b0*/  MOV R109, RZ ;  /* 0x000000ff006d7202 */ /* 0x000fe20000000f00 */
[----:B0-----:R-:W-:Y:S01]  /*02c0*/  IMAD.WIDE.U32 R2, R74, 0x8, R2 ;  /* 0x000000084a027825 */ /* 0x001fe200078e0002 */
[----:B------:R-:W0:Y:S04]  /*02d0*/  LDCU.U8 UR7, c[0x0][0x410] ;  /* 0x00008200ff0777ac */ /* 0x000e280008000000 */
[----:B--2---:R-:W2:Y:S01]  /*02e0*/  LDG.E.64 R6, desc[UR4][R2.64+0x1000] ;  /* 0x0010000402067981 */ /* 0x004ea2000c1e1b00 */
[----:B------:R-:W3:Y:S03]  /*02f0*/  LDCU UR14, c[0x0][0x408] ;  /* 0x00008100ff0e77ac */ /* 0x000ee60008000800 */
[----:B------:R-:W4:Y:S01]  /*0300*/  LDG.E.64 R8, desc[UR4][R2.64+0xc00] ;  /* 0x000c000402087981 */ /* 0x000f22000c1e1b00 */
[----:B------:R-:W0:Y:S03]  /*0310*/  LDCU UR10, c[0x0][0x388] ;  /* 0x00007100ff0a77ac */ /* 0x000e260008000800 */
[----:B------:R-:W5:Y:S01]  /*0320*/  LDG.E.64 R10, desc[UR4][R2.64+0x800] ;  /* 0x00080004020a7981 */ /* 0x000f62000c1e1b00 */
[----:B------:R-:W0:Y:S03]  /*0330*/  LDCU UR11, c[0x0][0x400] ;  /* 0x00008000ff0b77ac */ /* 0x000e260008000800 */
[----:B------:R-:W3:Y:S01]  /*0340*/  LDG.E.64 R12, desc[UR4][R2.64+0x400] ;  /* 0x00040004020c7981 */ /* 0x000ee2000c1e1b00 */
[----:B------:R-:W0:Y:S03]  /*0350*/  LDCU.64 UR12, c[0x0][0x478] ;  /* 0x00008f00ff0c77ac */ /* 0x000e260008000a00 */
[----:B------:R0:W3:Y:S01]  /*0360*/  LDG.E.64 R14, desc[UR4][R2.64] ;  /* 0x00000004020e7981 */ /* 0x0000e2000c1e1b00 */
[----:B-1----:R-:W-:Y:S01]  /*0370*/  ISETP.NE.U32.AND P1, PT, R4, RZ, PT ;  /* 0x000000ff0400720c */ /* 0x002fe20003f25070 */
[----:B------:R-:W1:Y:S01]  /*0380*/  LDCU.64 UR8, c[0x0][0x438] ;  /* 0x00008700ff0877ac */ /* 0x000e620008000a00 */
[----:B------:R-:W-:-:S02]  /*0390*/  MOV R92, UR6 ;  /* 0x00000006005c7c02 */ /* 0x000fc40008000f00 */
[----:B------:R-:W-:Y:S02]  /*03a0*/  ISETP.NE.AND.EX P1, PT, R5, RZ, PT, P1 ;  /* 0x000000ff0500720c */ /* 0x000fe40003f25310 */
[----:B------:R-:W-:Y:S02]  /*03b0*/  CS2R R4, SRZ ;  /* 0x0000000000047805 */ /* 0x000fe4000001ff00 */
[----:B0-----:R-:W-:Y:S02]  /*03c0*/  CS2R R2, SRZ ;  /* 0x0000000000027805 */ /* 0x001fe4000001ff00 */
[--C-:B--2---:R-:W-:Y:S02]  /*03d0*/  SHF.R.U64 R93, R6, 0x10, R7.reuse ;  /* 0x00000010065d7819 */ /* 0x104fe40000001207 */
[----:B------:R-:W-:Y:S02]  /*03e0*/  SHF.R.U32.HI R94, RZ, 0x10, R7 ;  /* 0x00000010ff5e7819 */ /* 0x000fe40000011607 */
[----:B----4-:R-:W-:-:S02]  /*03f0*/  SHF.R.U64 R95, R8, 0x10, R9 ;  /* 0x00000010085f7819 */ /* 0x010fc40000001209 */
[----:B------:R-:W-:Y:S02]  /*0400*/  SHF.R.U32.HI R96, RZ, 0x10, R9 ;  /* 0x00000010ff607819 */ /* 0x000fe40000011609 */
[--C-:B-----5:R-:W-:Y:S02]  /*0410*/  SHF.R.U64 R97, R10, 0x10, R11.reuse ;  /* 0x000000100a617819 */ /* 0x120fe4000000120b */
[----:B------:R-:W-:Y:S02]  /*0420*/  SHF.R.U32.HI R98, RZ, 0x10, R11 ;  /* 0x00000010ff627819 */ /* 0x000fe4000001160b */
[--C-:B---3--:R-:W-:Y:S02]  /*0430*/  SHF.R.U64 R99, R12, 0x10, R13.reuse ;  /* 0x000000100c637819 */ /* 0x108fe4000000120d */
[----:B------:R-:W-:Y:S02]  /*0440*/  SHF.R.U32.HI R100, RZ, 0x10, R13 ;  /* 0x00000010ff647819 */ /* 0x000fe4000001160d */
[----:B------:R-:W-:-:S02]  /*0450*/  SHF.R.U64 R101, R14, 0x10, R15 ;  /* 0x000000100e657819 */ /* 0x000fc4000000120f */
[----:B------:R-:W-:Y:S02]  /*0460*/  SHF.R.U32.HI R102, RZ, 0x10, R15 ;  /* 0x00000010ff667819 */ /* 0x000fe4000001160f */
[----:B------:R-:W-:Y:S02]  /*0470*/  SHF.L.U32 R82, R6, 0x10, RZ ;  /* 0x0000001006527819 */ /* 0x000fe400000006ff */
[----:B------:R-:W-:Y:S02]  /*0480*/  SHF.L.U32 R83, R7, 0x10, RZ ;  /* 0x0000001007537819 */ /* 0x000fe400000006ff */
[----:B------:R-:W-:Y:S02]  /*0490*/  CS2R R6, SRZ ;  /* 0x0000000000067805 */ /* 0x000fe4000001ff00 */
[----:B------:R-:W-:Y:S02]  /*04a0*/  SHF.L.U32 R84, R8, 0x10, RZ ;  /* 0x0000001008547819 */ /* 0x000fe400000006ff */
[----:B------:R-:W-:-:S02]  /*04b0*/  SHF.L.U32 R85, R9, 0x10, RZ ;  /* 0x0000001009557819 */ /* 0x000fc400000006ff */
[----:B------:R-:W-:Y:S02]  /*04c0*/  CS2R R8, SRZ ;  /* 0x0000000000087805 */ /* 0x000fe4000001ff00 */
        /* <DEDUP_REMOVED lines=18> */
[----:B-1----:R-:W-:-:S07]  /*05f0*/  SHF.L.U32 R102, R102, 0x10, RZ ;  /* 0x0000001066667819 */ /* 0x002fce00000006ff */
.L_x_3862:
        /* <DEDUP_REMOVED lines=8> */
[C---:B0-----:R-:W-:Y:S01]  /*0680*/  IMAD.WIDE.U32 R118, R103.reuse, 0x8, R110 ;  /* 0x0000000867767825 */ /* 0x041fe200078e006e */
[----:B------:R-:W-:-:S02]  /*0690*/  IADD3 R104, PT, PT, R103, 0x80, RZ ;  /* 0x0000008067687810 */ /* 0x000fc40007ffe0ff */
[C---:B------:R-:W-:Y:S02]  /*06a0*/  IADD3 R105, PT, PT, R103.reuse, 0x100, RZ ;  /* 0x0000010067697810 */ /* 0x040fe40007ffe0ff */
[C---:B------:R-:W-:Y:S01]  /*06b0*/  IADD3 R106, PT, PT, R103.reuse, 0x180, RZ ;  /* 0x00000180676a7810 */ /* 0x040fe20007ffe0ff */
[----:B------:R-:W4:Y:S01]  /*06c0*/  LDG.E.64 R118, desc[UR4][R118.64] ;  /* 0x0000000476767981 */ /* 0x000f22000c1e1b00 */
[----:B-1----:R-:W-:Y:S01]  /*06d0*/  IMAD.WIDE R60, R92, 0x4, R60 ;  /* 0x000000045c3c7825 */ /* 0x002fe200078e023c */
[----:B------:R-:W-:-:S03]  /*06e0*/  IADD3 R107, PT, PT, R103, 0x200, RZ ;  /* 0x00000200676b7810 */ /* 0x000fc60007ffe0ff */
[C---:B------:R-:W-:Y:S01]  /*06f0*/  IMAD.WIDE.U32 R116, R104.reuse, 0x8, R110 ;  /* 0x0000000868747825 */ /* 0x040fe200078e006e */
[----:B------:R0:W4:Y:S03]  /*0700*/  LDG.E R0, desc[UR4][R60.64] ;  /* 0x000000043c007981 */ /* 0x000126000c1e1900 */
[--C-:B--2---:R-:W-:Y:S02]  /*0710*/  IMAD.WIDE.U32 R52, R103, 0x10, R68.reuse ;  /* 0x0000001067347825 */ /* 0x104fe400078e0044 */
[----:B------:R-:W2:Y:S02]  /*0720*/  LDG.E.64 R116, desc[UR4][R116.64] ;  /* 0x0000000474747981 */ /* 0x000ea4000c1e1b00 */
[----:B------:R-:W-:Y:S02]  /*0730*/  IMAD.WIDE.U32 R56, R104, 0x10, R68 ;  /* 0x0000001068387825 */ /* 0x000fe400078e0044 */
[----:B------:R-:W2:Y:S02]  /*0740*/  LDG.E.128 R52, desc[UR4][R52.64] ;  /* 0x0000000434347981 */ /* 0x000ea4000c1e1d00 */
[----:B------:R-:W-:-:S02]  /*0750*/  IMAD.WIDE.U32 R114, R105, 0x8, R110 ;  /* 0x0000000869727825 */ /* 0x000fc400078e006e */
[----:B------:R-:W2:Y:S02]  /*0760*/  LDG.E.128 R56, desc[UR4][R56.64] ;  /* 0x0000000438387981 */ /* 0x000ea4000c1e1d00 */
[C---:B------:R-:W-:Y:S02]  /*0770*/  IMAD.WIDE.U32 R112, R106.reuse, 0x8, R110 ;  /* 0x000000086a707825 */ /* 0x040fe400078e006e */
[----:B------:R-:W2:Y:S02]  /*0780*/  LDG.E.64 R114, desc[UR4][R114.64] ;  /* 0x0000000472727981 */ /* 0x000ea4000c1e1b00 */
[--C-:B0-----:R-:W-:Y:S02]  /*0790*/  IMAD.WIDE.U32 R60, R105, 0x10, R68.reuse ;  /* 0x00000010693c7825 */ /* 0x101fe400078e0044 */
[----:B------:R-:W2:Y:S02]  /*07a0*/  LDG.E.64 R112, desc[UR4][R112.64] ;  /* 0x0000000470707981 */ /* 0x000ea4000c1e1b00 */
[----:B------:R-:W-:-:S02]  /*07b0*/  IMAD.WIDE.U32 R64, R106, 0x10, R68 ;  /* 0x000000106a407825 */ /* 0x000fc400078e0044 */
[----:B------:R-:W2:Y:S02]  /*07c0*/  LDG.E.128 R60, desc[UR4][R60.64] ;  /* 0x000000043c3c7981 */ /* 0x000ea4000c1e1d00 */
[C---:B------:R-:W-:Y:S02]  /*07d0*/  IMAD.WIDE.U32 R110, R107.reuse, 0x8, R110 ;  /* 0x000000086b6e7825 */ /* 0x040fe400078e006e */
[----:B------:R-:W2:Y:S02]  /*07e0*/  LDG.E.128 R64, desc[UR4][R64.64] ;  /* 0x0000000440407981 */ /* 0x000ea4000c1e1d00 */
[----:B------:R-:W-:Y:S02]  /*07f0*/  IMAD.WIDE.U32 R68, R107, 0x10, R68 ;  /* 0x000000106b447825 */ /* 0x000fe400078e0044 */
[----:B------:R-:W2:Y:S02]  /*0800*/  LDG.E.64 R110, desc[UR4][R110.64] ;  /* 0x000000046e6e7981 */ /* 0x000ea4000c1e1b00 */
[----:B---3--:R-:W-:-:S02]  /*0810*/  IMAD.WIDE R120, R92, 0x4, R120 ;  /* 0x000000045c787825 */ /* 0x008fc400078e0278 */
[----:B------:R-:W3:Y:S04]  /*0820*/  LDG.E.128 R68, desc[UR4][R68.64] ;  /* 0x0000000444447981 */ /* 0x000ee8000c1e1d00 */
[----:B------:R0:W3:Y:S01]  /*0830*/  LDG.E R108, desc[UR4][R120.64] ;  /* 0x00000004786c7981 */ /* 0x0000e2000c1e1900 */
[----:B------:R-:W-:Y:S02]  /*0840*/  ISETP.NE.AND P4, PT, RZ, UR7, PT ;  /* 0x00000007ff007c0c */ /* 0x000fe4000bf85270 */
[----:B------:R-:W-:-:S04]  /*0850*/  ISETP.NE.U32.AND P2, PT, RZ, UR8, PT ;  /* 0x00000008ff007c0c */ /* 0x000fc8000bf45070 */
[----:B------:R-:W-:Y:S01]  /*0860*/  ISETP.NE.AND.EX P2, PT, RZ, UR9, PT, P2 ;  /* 0x00000009ff007c0c */ /* 0x000fe2000bf45320 */
[----:B------:R-:W1:Y:S01]  /*0870*/  S2R R163, SR_CgaCtaId ;  /* 0x0000000000a37919 */ /* 0x000e620000008800 */
[----:B------:R-:W-:-:S13]  /*0880*/  LOP3.LUT P5, RZ, R74, 0x1f, RZ, 0xc0, !PT ;  /* 0x0000001f4aff7812 */ /* 0x000fda00078ac0ff */
[----:B------:R-:W1:Y:S01]  /*0890*/  @!P5 S2R R74, SR_TID.X ;  /* 0x00000000004ad919 */ /* 0x000e620000002100 */
[----:B------:R-:W-:Y:S02]  /*08a0*/  PLOP3.LUT P0, PT, PT, PT, PT, 0x80, 0x8 ;  /* 0x000000000008781c */ /* 0x000fe40003f0f070 */
[----:B------:R-:W-:Y:S02]  /*08b0*/  @!P5 PLOP3.LUT P0, PT, P3, PT, PT, 0x80, 0x8 ;  /* 0x000000000008d81c */ /* 0x000fe40001f0f070 */
[----:B----4-:R-:W-:Y:S02]  /*08c0*/  MOV R161, R118 ;  /* 0x0000007600a17202 */ /* 0x010fe40000000f00 */
[----:B------:R-:W-:Y:S02]  /*08d0*/  SHF.R.U64 R164, R118, 0x10, R119 ;  /* 0x0000001076a47819 */ /* 0x000fe40000001277 */
[----:B------:R-:W-:Y:S02]  /*08e0*/  SHF.L.U32 R161, R161, 0x10, RZ ;  /* 0x00000010a1a17819 */ /* 0x000fe400000006ff */
[----:B------:R-:W-:-:S02]  /*08f0*/  FSEL R0, R0, RZ, !P4 ;  /* 0x000000ff00007208 */ /* 0x000fc40006000000 */
[----:B------:R-:W-:Y:S01]  /*0900*/  MOV R162, R119 ;  /* 0x0000007700a27202 */ /* 0x000fe20000000f00 */
[----:B------:R-:W-:Y:S01]  /*0910*/  FMUL.FTZ R147, R90, R161 ;  /* 0x000000a15a937220 */ /* 0x000fe20000410000 */
[----:B------:R-:W-:Y:S02]  /*0920*/  SHF.L.U32 R164, R164, 0x10, RZ ;  /* 0x00000010a4a47819 */ /* 0x000fe400000006ff */
[--C-:B--2---:R-:W-:Y:S02]  /*0930*/  SHF.R.U64 R142, R116, 0x10, R117.reuse ;  /* 0x00000010748e7819 */ /* 0x104fe40000001275 */
[----:B------:R-:W-:Y:S01]  /*0940*/  MOV R124, R117 ;  /* 0x00000075007c7202 */ /* 0x000fe20000000f00 */
[C---:B------:R-:W-:Y:S01]  /*0950*/  FADD.FTZ R125, -R0.reuse, R52 ;  /* 0x00000034007d7221 */ /* 0x040fe20000010100 */
[----:B0-----:R-:W-:Y:S01]  /*0960*/  SHF.R.U32.HI R120, RZ, 0x10, R117 ;  /* 0x00000010ff787819 */ /* 0x001fe20000011675 */
[C---:B------:R-:W-:Y:S01]  /*0970*/  FADD.FTZ R145, -R0.reuse, R53 ;  /* 0x0000003500917221 */ /* 0x040fe20000010100 */
[C---:B------:R-:W-:Y:S01]  /*0980*/  FADD.FTZ R141, -R0.reuse, R55 ;  /* 0x00000037008d7221 */ /* 0x040fe20000010100 */
[C---:B------:R-:W-:Y:S01]  /*0990*/  FADD.FTZ R131, -R0.reuse, R59 ;  /* 0x0000003b00837221 */ /* 0x040fe20000010100 */
[----:B------:R-:W-:Y:S01]  /*09a0*/  SHF.R.U32.HI R160, RZ, 0x10, R119 ;  /* 0x00000010ffa07819 */ /* 0x000fe20000011677 */
[C---:B------:R-:W-:Y:S01]  /*09b0*/  FADD.FTZ R135, -R0.reuse, R57 ;  /* 0x0000003900877221 */ /* 0x040fe20000010100 */
[C---:B------:R-:W-:Y:S01]  /*09c0*/  FADD.FTZ R143, -R0.reuse, R54 ;  /* 0x00000036008f7221 */ /* 0x040fe20000010100 */
[C---:B------:R-:W-:Y:S01]  /*09d0*/  FADD.FTZ R139, -R0.reuse, R56 ;  /* 0x00000038008b7221 */ /* 0x040fe20000010100 */
[----:B------:R-:W-:Y:S01]  /*09e0*/  FADD.FTZ R133, -R0, R58 ;  /* 0x0000003a00857221 */ /* 0x000fe20000010100 */
[----:B------:R-:W-:Y:S01]  /*09f0*/  SHF.L.U32 R162, R162, 0x10, RZ ;  /* 0x00000010a2a27819 */ /* 0x000fe200000006ff */
[----:B------:R-:W-:Y:S01]  /*0a00*/  FMUL.FTZ R140, R101, R164 ;  /* 0x000000a4658c7220 */ /* 0x000fe20000410000 */
        /* <DEDUP_REMOVED lines=9> */
[----:B------:R-:W-:Y:S02]  /*0aa0*/  MOV R144, R111 ;  /* 0x0000006f00907202 */ /* 0x000fe40000000f00 */
[----:B------:R-:W-:Y:S01]  /*0ab0*/  SHF.R.U32.HI R123, RZ, 0x10, R111 ;  /* 0x00000010ff7b7819 */ /* 0x000fe2000001166f */
[C---:B---3--:R-:W-:Y:S01]  /*0ac0*/  FADD.FTZ R111, -R0.reuse, R68 ;  /* 0x00000044006f7221 */ /* 0x048fe20000010100 */
[C---:B------:R-:W-:Y:S01]  /*0ad0*/  FADD.FTZ R57, -R0.reuse, R69 ;  /* 0x0000004500397221 */ /* 0x040fe20000010100 */
[C---:B------:R-:W-:Y:S01]  /*0ae0*/  FADD.FTZ R53, -R0.reuse, R70 ;  /* 0x0000004600357221 */ /* 0x040fe20000010100 */
[----:B------:R-:W-:Y:S01]  /*0af0*/  FADD.FTZ R55, -R0, R71 ;  /* 0x0000004700377221 */ /* 0x000fe20000010100 */
[C---:B------:R-:W-:Y:S01]  /*0b00*/  FMUL.FTZ R0, R108.reuse, R125 ;  /* 0x0000007d6c007220 */ /* 0x040fe20000410000 */
[----:B------:R-:W-:Y:S01]  /*0b10*/  FADD.FTZ R69, RZ, R147 ;  /* 0x00000093ff457221 */ /* 0x000fe20000010000 */
[----:B------:R-:W-:Y:S01]  /*0b20*/  MOV R149, R116 ;  /* 0x0000007400957202 */ /* 0x000fe20000000f00 */
[----:B------:R-:W-:Y:S01]  /*0b30*/  FMUL.FTZ R145, R108, R145 ;  /* 0x000000916c917220 */ /* 0x000fe20000410000 */
[----:B------:R-:W-:Y:S01]  /*0b40*/  SHF.L.U32 R160, R160, 0x10, RZ ;  /* 0x00000010a0a07819 */ /* 0x000fe200000006ff */
[----:B------:R-:W-:Y:S01]  /*0b50*/  FFMA.FTZ R52, R0, R147, RZ ;  /* 0x0000009300347223 */ /* 0x000fe200000100ff */
[----:B------:R-:W-:Y:S01]  /*0b60*/  FMUL.FTZ R138, R91, R162 ;  /* 0x000000a25b8a7220 */ /* 0x000fe20000410000 */
[----:B------:R-:W-:Y:S01]  /*0b70*/  FADD.FTZ R69, R69, R140 ;  /* 0x0000008c45457221 */ /* 0x000fe20000010000 */
[----:B------:R-:W-:Y:S01]  /*0b80*/  FMUL.FTZ R143, R108, R143 ;  /* 0x0000008f6c8f7220 */ /* 0x000fe20000410000 */
[----:B------:R-:W-:Y:S01]  /*0b90*/  SHF.L.U32 R149, R149, 0x10, RZ ;  /* 0x0000001095957819 */ /* 0x000fe200000006ff */
[----:B------:R-:W-:Y:S01]  /*0ba0*/  FFMA.FTZ R52, R145, R140, R52 ;  /* 0x0000008c91347223 */ /* 0x000fe20000010034 */
        /* <DEDUP_REMOVED lines=12> */
[----:B------:R-:W-:Y:S01]  /*0c70*/  MOV R151, R114 ;  /* 0x0000007200977202 */ /* 0x000fe20000000f00 */
[----:B------:R-:W-:Y:S01]  /*0c80*/  FMUL.FTZ R135, R108, R135 ;  /* 0x000000876c877220 */ /* 0x000fe20000410000 */
[----:B------:R-:W-:Y:S01]  /*0c90*/  SHF.L.U32 R120, R120, 0x10, RZ ;  /* 0x0000001078787819 */ /* 0x000fe200000006ff */
[----:B------:R-:W-:Y:S01]  /*0ca0*/  FFMA.FTZ R52, R139, R136, R52 ;  /* 0x000000888b347223 */ /* 0x000fe20000010034 */
[----:B------:R-:W-:Y:S01]  /*0cb0*/  FMUL.FTZ R130, R89, R124 ;  /* 0x0000007c59827220 */ /* 0x000fe20000410000 */
[----:B------:R-:W-:Y:S01]  /*0cc0*/  FADD.FTZ R69, R69, R132 ;  /* 0x0000008445457221 */ /* 0x000fe20000010000 */
[--C-:B------:R-:W-:Y:S01]  /*0cd0*/  SHF.R.U64 R148, R114, 0x10, R115.reuse ;  /* 0x0000001072947819 */ /* 0x100fe20000001273 */
        /* <DEDUP_REMOVED lines=11> */
[----:B------:R-:W-:Y:S01]  /*0d90*/  SHF.R.U32.HI R156, RZ, 0x10, R115 ;  /* 0x00000010ff9c7819 */ /* 0x000fe20000011673 */
[C---:B------:R-:W-:Y:S01]  /*0da0*/  FMUL.FTZ R129, R108.reuse, R129 ;  /* 0x000000816c817220 */ /* 0x040fe20000410000 */
[----:B------:R-:W-:Y:S01]  /*0db0*/  SHF.L.U32 R157, R157, 0x10, RZ ;  /* 0x000000109d9d7819 */ /* 0x000fe200000006ff */
[----:B------:R-:W-:Y:S01]  /*0dc0*/  FFMA.FTZ R54, R131, R128, R52 ;  /* 0x0000008083367223 */ /* 0x000fe20000010034 */
[----:B------:R-:W-:Y:S01]  /*0dd0*/  FMUL.FTZ R125, R97, R148 ;  /* 0x00000094617d7220 */ /* 0x000fe20000410000 */
[----:B------:R-:W-:Y:S01]  /*0de0*/  FADD.FTZ R52, R69, R60 ;  /* 0x0000003c45347221 */ /* 0x000fe20000010000 */
[----:B------:R-:W-:Y:S01]  /*0df0*/  MOV R155, R112 ;  /* 0x00000070009b7202 */ /* 0x000fe20000000f00 */
[----:B------:R-:W-:Y:S01]  /*0e00*/  FMUL.FTZ R127, R108, R61 ;  /* 0x0000003d6c7f7220 */ /* 0x000fe20000410000 */
[----:B------:R-:W-:Y:S01]  /*0e10*/  SHF.L.U32 R156, R156, 0x10, RZ ;  /* 0x000000109c9c7819 */ /* 0x000fe200000006ff */
[----:B------:R-:W-:Y:S01]  /*0e20*/  FMUL.FTZ R118, R108, R59 ;  /* 0x0000003b6c767220 */ /* 0x000fe20000410000 */
[----:B------:R-:W-:Y:S01]  /*0e30*/  FFMA.FTZ R54, R129, R60, R54 ;  /* 0x0000003c81367223 */ /* 0x000fe20000010036 */
[----:B------:R-:W-:Y:S01]  /*0e40*/  FMUL.FTZ R122, R87, R157 ;  /* 0x0000009d577a7220 */ /* 0x000fe20000410000 */
[----:B------:R-:W-:Y:S01]  /*0e50*/  FADD.FTZ R59, R52, R125 ;  /* 0x0000007d343b7221 */ /* 0x000fe20000010000 */
[----:B------:R-:W-:Y:S01]  /*0e60*/  SHF.R.U64 R154, R112, 0x10, R113 ;  /* 0x00000010709a7819 */ /* 0x000fe20000001271 */
[----:B------:R-:W-:Y:S01]  /*0e70*/  FMUL.FTZ R61, R108, R119 ;  /* 0x000000776c3d7220 */ /* 0x000fe20000410000 */
[----:B------:R-:W-:Y:S01]  /*0e80*/  SHF.L.U32 R155, R155, 0x10, RZ ;  /* 0x000000109b9b7819 */ /* 0x000fe200000006ff */
[----:B------:R-:W-:Y:S01]  /*0e90*/  FFMA.FTZ R54, R127, R125, R54 ;  /* 0x0000007d7f367223 */ /* 0x000fe20000010036 */
[----:B------:R-:W-:Y:S01]  /*0ea0*/  FMUL.FTZ R121, R98, R156 ;  /* 0x0000009c62797220 */ /* 0x000fe20000410000 */
[----:B------:R-:W-:Y:S01]  /*0eb0*/  FADD.FTZ R52, R59, R122 ;  /* 0x0000007a3b347221 */ /* 0x000fe20000010000 */
[----:B------:R-:W-:Y:S01]  /*0ec0*/  MOV R152, R113 ;  /* 0x0000007100987202 */ /* 0x000fe20000000f00 */
[C---:B------:R-:W-:Y:S01]  /*0ed0*/  FMUL.FTZ R62, R108.reuse, R117 ;  /* 0x000000756c3e7220 */ /* 0x040fe20000410000 */
[----:B------:R-:W-:Y:S01]  /*0ee0*/  FMUL.FTZ R66, R108, R67 ;  /* 0x000000436c427220 */ /* 0x000fe20000410000 */
[----:B------:R-:W-:Y:S01]  /*0ef0*/  SHF.L.U32 R154, R154, 0x10, RZ ;  /* 0x000000109a9a7819 */ /* 0x000fe200000006ff */
[----:B------:R-:W-:Y:S01]  /*0f00*/  FFMA.FTZ R59, R61, R122, R54 ;  /* 0x0000007a3d3b7223 */ /* 0x000fe20000010036 */
[----:B------:R-:W-:Y:S01]  /*0f10*/  FMUL.FTZ R64, R84, R155 ;  /* 0x0000009b54407220 */ /* 0x000fe20000410000 */
[----:B------:R-:W-:Y:S01]  /*0f20*/  FADD.FTZ R67, R52, R121 ;  /* 0x0000007934437221 */ /* 0x000fe20000010000 */
[----:B------:R-:W-:Y:S01]  /*0f30*/  SHF.R.U32.HI R150, RZ, 0x10, R113 ;  /* 0x00000010ff967819 */ /* 0x000fe20000011671 */
[----:B------:R-:W-:Y:S01]  /*0f40*/  FMUL.FTZ R63, R108, R63 ;  /* 0x0000003f6c3f7220 */ /* 0x000fe20000410000 */
[----:B------:R-:W-:Y:S01]  /*0f50*/  SHF.L.U32 R152, R152, 0x10, RZ ;  /* 0x0000001098987819 */ /* 0x000fe200000006ff */
[----:B------:R-:W-:Y:S01]  /*0f60*/  FFMA.FTZ R54, R62, R121, R59 ;  /* 0x000000793e367223 */ /* 0x000fe2000001003b */
[----:B------:R-:W-:Y:S01]  /*0f70*/  FMUL.FTZ R117, R95, R154 ;  /* 0x0000009a5f757220 */ /* 0x000fe20000410000 */
[----:B------:R-:W-:Y:S01]  /*0f80*/  FADD.FTZ R52, R67, R64 ;  /* 0x0000004043347221 */ /* 0x000fe20000010000 */
[----:B------:R-:W-:Y:S01]  /*0f90*/  MOV R153, R110 ;  /* 0x0000006e00997202 */ /* 0x000fe20000000f00 */
[----:B------:R-:W-:Y:S01]  /*0fa0*/  FFMA.FTZ R59, R63, R64, R54 ;  /* 0x000000403f3b7223 */ /* 0x000fe20000010036 */
[----:B------:R-:W-:Y:S01]  /*0fb0*/  SHF.L.U32 R150, R150, 0x10, RZ ;  /* 0x0000001096967819 */ /* 0x000fe200000006ff */
[----:B------:R-:W-:Y:S01]  /*0fc0*/  FMUL.FTZ R115, R85, R152 ;  /* 0x0000009855737220 */ /* 0x000fe20000410000 */
[----:B------:R-:W-:Y:S01]  /*0fd0*/  FADD.FTZ R52, R52, R117 ;  /* 0x0000007534347221 */ /* 0x000fe20000010000 */
[----:B------:R-:W-:Y:S01]  /*0fe0*/  FMUL.FTZ R65, R108, R65 ;  /* 0x000000416c417220 */ /* 0x000fe20000410000 */
[----:B------:R-:W-:Y:S01]  /*0ff0*/  SHF.L.U32 R153, R153, 0x10, RZ ;  /* 0x0000001099997819 */ /* 0x000fe200000006ff */
[----:B------:R-:W-:Y:S01]  /*1000*/  FFMA.FTZ R54, R118, R117, R59 ;  /* 0x0000007576367223 */ /* 0x000fe2000001003b */
[----:B------:R-:W-:Y:S01]  /*1010*/  FMUL.FTZ R67, R96, R150 ;  /* 0x0000009660437220 */ /* 0x000fe20000410000 */
[----:B------:R-:W-:Y:S01]  /*1020*/  FADD.FTZ R52, R52, R115 ;  /* 0x0000007334347221 */ /* 0x000fe20000010000 */
[----:B------:R-:W-:Y:S01]  /*1030*/  SHF.L.U32 R146, R146, 0x10, RZ ;  /* 0x0000001092927819 */ /* 0x000fe200000006ff */
[----:B------:R-:W-:Y:S01]  /*1040*/  FFMA.FTZ R59, R65, R115, R54 ;  /* 0x00000073413b7223 */ /* 0x000fe20000010036 */
[----:B------:R-:W-:Y:S01]  /*1050*/  FMUL.FTZ R68, R82, R153 ;  /* 0x0000009952447220 */ /* 0x000fe20000410000 */
[----:B------:R-:W-:Y:S01]  /*1060*/  FADD.FTZ R71, R52, R67 ;  /* 0x0000004334477221 */ /* 0x000fe20000010000 */
[----:B------:R-:W-:Y:S01]  /*1070*/  SHF.L.U32 R144, R144, 0x10, RZ ;  /* 0x0000001090907819 */ /* 0x000fe200000006ff */
[----:B------:R-:W-:Y:S01]  /*1080*/  FMUL.FTZ R111, R108, R111 ;  /* 0x0000006f6c6f7220 */ /* 0x000fe20000410000 */
        /* <DEDUP_REMOVED lines=14> */
[----:B------:R-:W0:Y:S01]  /*1170*/  @P2 LDC.64 R56, c[0x0][0x438] ;  /* 0x00010e00ff382b82 */ /* 0x000e220000000a00 */
[----:B------:R-:W-:-:S02]  /*1180*/  FADD.FTZ R58, R54, R113 ;  /* 0x00000071363a7221 */ /* 0x000fc40000010000 */
[----:B------:R-:W-:-:S03]  /*1190*/  FFMA.FTZ R59, R116, R113, R53 ;  /* 0x00000071743b7223 */ /* 0x000fc60000010035 */
[----:B------:R-:W2:Y:S02]  /*11a0*/  SHFL.DOWN PT, R53, R58, 0x10, 0x1f ;  /* 0x0a001f003a357f89 */ /* 0x000ea400000e0000 */
[----:B------:R-:W3:Y:S02]  /*11b0*/  @P2 LDC.64 R54, c[0x0][0x438] ;  /* 0x00010e00ff362b82 */ /* 0x000ee40000000a00 */
[----:B------:R-:W4:Y:S01]  /*11c0*/  SHFL.DOWN PT, R52, R59, 0x10, 0x1f ;  /* 0x0a001f003b347f89 */ /* 0x000f2200000e0000 */
[----:B--2---:R-:W-:-:S05]  /*11d0*/  FADD.FTZ R110, R58, R53 ;  /* 0x000000353a6e7221 */ /* 0x004fca0000010000 */
[----:B------:R-:W2:Y:S01]  /*11e0*/  SHFL.DOWN PT, R119, R110, 0x8, 0x1f ;  /* 0x09001f006e777f89 */ /* 0x000ea200000e0000 */
[----:B----4-:R-:W-:Y:S02]  /*11f0*/  FADD.FTZ R114, R59, R52 ;  /* 0x000000343b727221 */ /* 0x010fe40000010000 */
[----:B------:R-:W4:Y:S03]  /*1200*/  @P2 LDC.64 R52, c[0x0][0x438] ;  /* 0x00010e00ff342b82 */ /* 0x000f260000000a00 */
[----:B------:R-:W1:Y:S01]  /*1210*/  SHFL.DOWN PT, R159, R114, 0x8, 0x1f ;  /* 0x09001f00729f7f89 */ /* 0x000e6200000e0000 */
[----:B--2---:R-:W-:-:S05]  /*1220*/  FADD.FTZ R119, R110, R119 ;  /* 0x000000776e777221 */ /* 0x004fca0000010000 */
[----:B------:R-:W2:Y:S01]  /*1230*/  SHFL.DOWN PT, R110, R119, 0x4, 0x1f ;  /* 0x08801f00776e7f89 */ /* 0x000ea200000e0000 */
[----:B-1----:R-:W-:-:S05]  /*1240*/  FADD.FTZ R159, R114, R159 ;  /* 0x0000009f729f7221 */ /* 0x002fca0000010000 */
[----:B------:R-:W1:Y:S01]  /*1250*/  SHFL.DOWN PT, R114, R159, 0x4, 0x1f ;  /* 0x08801f009f727f89 */ /* 0x000e6200000e0000 */
[----:B0-----:R-:W-:-:S05]  /*1260*/  @P2 IMAD.WIDE.U32 R56, R103, 0x10, R56 ;  /* 0x0000001067382825 */ /* 0x001fca00078e0038 */
[----:B------:R0:W5:Y:S01]  /*1270*/  @P2 LDG.E.128 R44, desc[UR4][R56.64] ;  /* 0x00000004382c2981 */ /* 0x000162000c1e1d00 */
[----:B----4-:R-:W-:Y:S02]  /*1280*/  @P2 IMAD.WIDE.U32 R58, R105, 0x10, R52 ;  /* 0x00000010693a2825 */ /* 0x010fe400078e0034 */
[----:B------:R-:W4:Y:S03]  /*1290*/  @P2 LDC.64 R52, c[0x0][0x438] ;  /* 0x00010e00ff342b82 */ /* 0x000f260000000a00 */
[----:B------:R3:W5:Y:S01]  /*12a0*/  @P2 LDG.E.128 R36, desc[UR4][R58.64] ;  /* 0x000000043a242981 */ /* 0x000762000c1e1d00 */
[----:B--2---:R-:W-:-:S05]  /*12b0*/  FADD.FTZ R110, R119, R110 ;  /* 0x0000006e776e7221 */ /* 0x004fca0000010000 */
[----:B0-----:R-:W0:Y:S01]  /*12c0*/  SHFL.DOWN PT, R57, R110, 0x2, 0x1f ;  /* 0x08401f006e397f89 */ /* 0x001e2200000e0000 */
[----:B-1----:R-:W-:Y:S01]  /*12d0*/  FADD.FTZ R56, R159, R114 ;  /* 0x000000729f387221 */ /* 0x002fe20000010000 */
[----:B---3--:R-:W-:-:S04]  /*12e0*/  @P2 IMAD.WIDE.U32 R54, R104, 0x10, R54 ;  /* 0x0000001068362825 */ /* 0x008fc800078e0036 */
[----:B------:R-:W1:Y:S01]  /*12f0*/  SHFL.DOWN PT, R59, R56, 0x2, 0x1f ;  /* 0x08401f00383b7f89 */ /* 0x000e6200000e0000 */
[----:B------:R-:W-:-:S03]  /*1300*/  MOV R58, 0x400 ;  /* 0x00000400003a7802 */ /* 0x000fc60000000f00 */
[----:B------:R2:W5:Y:S01]  /*1310*/  @P2 LDG.E.128 R48, desc[UR4][R54.64] ;  /* 0x0000000436302981 */ /* 0x000562000c1e1d00 */
[----:B------:R-:W-:Y:S01]  /*1320*/  LEA R58, R163, R58, 0x18 ;  /* 0x0000003aa33a7211 */ /* 0x000fe200078ec0ff */
[----:B----4-:R-:W-:Y:S01]  /*1330*/  @P2 IMAD.WIDE.U32 R52, R106, 0x10, R52 ;  /* 0x000000106a342825 */ /* 0x010fe200078e0034 */
[----:B--2---:R-:W2:Y:S03]  /*1340*/  LDC.64 R54, c[0x0][0x3b0] ;  /* 0x0000ec00ff367b82 */ /* 0x004ea60000000a00 */
[----:B0-----:R-:W-:Y:S01]  /*1350*/  FADD.FTZ R114, R110, R57 ;  /* 0x000000396e727221 */ /* 0x001fe20000010000 */
[----:B------:R-:W-:Y:S01]  /*1360*/  IADD3 R159, PT, PT, R58, 0x2820, RZ ;  /* 0x000028203a9f7810 */ /* 0x000fe20007ffe0ff */
[----:B------:R0:W5:Y:S04]  /*1370*/  @P2 LDG.E.128 R40, desc[UR4][R52.64] ;  /* 0x0000000434282981 */ /* 0x000168000c1e1d00 */
[----:B------:R-:W3:Y:S01]  /*1380*/  SHFL.DOWN PT, R119, R114, 0x1, 0x1f ;  /* 0x08201f0072777f89 */ /* 0x000ee200000e0000 */
[----:B-1----:R-:W-:Y:S01]  /*1390*/  FADD.FTZ R110, R56, R59 ;  /* 0x0000003b386e7221 */ /* 0x002fe20000010000 */
[----:B0-----:R-:W-:-:S02]  /*13a0*/  @!P5 MOV R52, R159 ;  /* 0x0000009f0034d202 */ /* 0x001fc40000000f00 */
[----:B------:R-:W-:-:S04]  /*13b0*/  @!P0 IADD3 R52, PT, PT, R58, 0x2800, RZ ;  /* 0x000028003a348810 */ /* 0x000fc80007ffe0ff */
[----:B------:R-:W-:Y:S02]  /*13c0*/  @!P5 MOV R59, R52 ;  /* 0x00000034003bd202 */ /* 0x000fe40000000f00 */
[----:B------:R-:W-:Y:S01]  /*13d0*/  @!P5 SHF.R.U32.HI R52, RZ, 0x2, R74 ;  /* 0x00000002ff34d819 */ /* 0x000fe2000001164a */
[----:B--2---:R-:W-:-:S03]  /*13e0*/  IMAD.WIDE.U32 R56, R103, 0x4, R54 ;  /* 0x0000000467387825 */ /* 0x004fc600078e0036 */
[----:B------:R-:W-:Y:S02]  /*13f0*/  @!P5 LOP3.LUT R52, R52, 0x18, RZ, 0xc0, !PT ;  /* 0x000000183434d812 */ /* 0x000fe400078ec0ff */
[----:B------:R0:W5:Y:S02]  /*1400*/  LDG.E R134, desc[UR4][R56.64] ;  /* 0x0000000438867981 */ /* 0x000164000c1e1900 */
[----:B------:R-:W-:Y:S01]  /*1410*/  @!P5 IADD3 R59, PT, PT, R52, R59, RZ ;  /* 0x0000003b343bd210 */ /* 0x000fe20007ffe0ff */
[----:B------:R-:W-:-:S05]  /*1420*/  IMAD.WIDE.U32 R52, R104, 0x4, R54 ;  /* 0x0000000468347825 */ /* 0x000fca00078e0036 */
[----:B------:R3:W5:Y:S01]  /*1430*/  LDG.E R126, desc[UR4][R52.64] ;  /* 0x00000004347e7981 */ /* 0x000762000c1e1900 */
[----:B0-----:R-:W-:-:S04]  /*1440*/  IMAD.WIDE.U32 R56, R105, 0x4, R54 ;  /* 0x0000000469387825 */ /* 0x001fc800078e0036 */
[----:B---3--:R-:W-:Y:S02]  /*1450*/  FADD.FTZ R52, R114, R119 ;  /* 0x0000007772347221 */ /* 0x008fe40000010000 */
[----:B------:R0:W5:Y:S02]  /*1460*/  LDG.E R119, desc[UR4][R56.64] ;  /* 0x0000000438777981 */ /* 0x000164000c1e1900 */
[----:B0-----:R-:W-:-:S05]  /*1470*/  IMAD.WIDE.U32 R56, R106, 0x4, R54 ;  /* 0x000000046a387825 */ /* 0x001fca00078e0036 */
[----:B------:R0:W5:Y:S02]  /*1480*/  LDG.E R114, desc[UR4][R56.64] ;  /* 0x0000000438727981 */ /* 0x000164000c1e1900 */
[----:B0-----:R-:W0:Y:S02]  /*1490*/  @P1 LDC.64 R56, c[0x0][0x3e0] ;  /* 0x0000f800ff381b82 */ /* 0x001e240000000a00 */
[----:B0-----:R-:W-:-:S05]  /*14a0*/  @P1 IMAD.WIDE R56, R92, 0x2, R56 ;  /* 0x000000025c381825 */ /* 0x001fca00078e0238 */
[----:B------:R-:W2:Y:S04]  /*14b0*/  @P1 LDG.E.U16 R158, desc[UR4][R56.64] ;  /* 0x00000004389e1981 */ /* 0x000ea8000c1e1500 */
[----:B------:R-:W0:Y:S01]  /*14c0*/  SHFL.DOWN PT, R163, R110, 0x1, 0x1f ;  /* 0x08201f006ea37f89 */ /* 0x000e2200000e0000 */
[----:B------:R-:W-:-:S04]  /*14d0*/  IMAD.WIDE.U32 R54, R107, 0x4, R54 ;  /* 0x000000046b367825 */ /* 0x000fc800078e0036 */
[----:B0-----:R-:W-:Y:S02]  /*14e0*/  FADD.FTZ R53, R110, R163 ;  /* 0x000000a36e357221 */ /* 0x001fe40000010000 */
[----:B------:R0:W5:Y:S02]  /*14f0*/  LDG.E R110, desc[UR4][R54.64] ;  /* 0x00000004366e7981 */ /* 0x000164000c1e1900 */
[----:B0-----:R-:W0:Y:S02]  /*1500*/  @P2 LDC.64 R54, c[0x0][0x438] ;  /* 0x00010e00ff362b82 */ /* 0x001e240000000a00 */
[----:B------:R-:W-:Y:S01]  /*1510*/  @!P5 STS.64 [R59], R52 ;  /* 0x000000343b00d388 */ /* 0x000fe20000000a00 */
[----:B0-----:R-:W-:-:S05]  /*1520*/  @P2 IMAD.WIDE.U32 R54, R107, 0x10, R54 ;  /* 0x000000106b362825 */ /* 0x001fca00078e0036 */
[----:B------:R0:W5:Y:S01]  /*1530*/  @P2 LDG.E.128 R32, desc[UR4][R54.64] ;  /* 0x0000000436202981 */ /* 0x000162000c1e1d00 */
[C---:B------:R-:W-:Y:S01]  /*1540*/  @!P3 IADD3 R159, PT, PT, R58.reuse, 0x2800, RZ ;  /* 0x000028003a9fb810 */ /* 0x040fe20007ffe0ff */
[----:B------:R-:W-:Y:S01]  /*1550*/  BAR.SYNC.DEFER_BLOCKING 0x0 ;  /* 0x0000000000007b1d */ /* 0x000fe20000010000 */
[C---:B------:R-:W-:Y:S02]  /*1560*/  IADD3 R163, PT, PT, R58.reuse, 0x2830, RZ ;  /* 0x000028303aa37810 */ /* 0x040fe40007ffe0ff */
[----:B------:R-:W-:-:S03]  /*1570*/  @!P3 IADD3 R163, PT, PT, R58, 0x2810, RZ ;  /* 0x000028103aa3b810 */ /* 0x000fc60007ffe0ff */
[----:B0-----:R-:W0:Y:S04]  /*1580*/  LDS.128 R52, [R159] ;  /* 0x000000009f347984 */ /* 0x001e280000000c00 */
[----:B------:R-:W1:Y:S01]  /*1590*/  LDS.128 R56, [R163] ;  /* 0x00000000a3387984 */ /* 0x000e620000000c00 */
[----:B------:R-:W-:Y:S01]  /*15a0*/  FFMA.FTZ R2, R139, R149, R2 ;  /* 0x000000958b027223 */ /* 0x000fe20000010002 */
[----:B------:R-:W-:Y:S01]  /*15b0*/  FADD.FTZ R18, R149, R18 ;  /* 0x0000001295127221 */ /* 0x000fe20000010000 */
[----:B------:R-:W-:-:S04]  /*15c0*/  UISETP.NE.U32.AND UP0, UPT, UR8, URZ, UPT ;  /* 0x000000ff0800728c */ /* 0x000fc8000bf05070 */
[----:B------:R-:W-:Y:S01]  /*15d0*/  UISETP.NE.AND.EX UP0, UPT, UR9, URZ, UPT, UP0 ;  /* 0x000000ff0900728c */ /* 0x000fe2000bf05300 */
[----:B------:R-:W-:Y:S01]  /*15e0*/  FFMA.FTZ R5, R131, R120, R5 ;  /* 0x0000007883057223 */ /* 0x000fe20000010005 */
[----:B------:R-:W-:Y:S01]  /*15f0*/  FADD.FTZ R21, R120, R21 ;  /* 0x0000001578157221 */ /* 0x000fe20000010000 */
[----:B------:R-:W-:Y:S01]  /*1600*/  FFMA.FTZ R4, R133, R124, R4 ;  /* 0x0000007c85047223 */ /* 0x000fe20000010004 */
[----:B------:R-:W-:Y:S01]  /*1610*/  FADD.FTZ R20, R124, R20 ;  /* 0x000000147c147221 */ /* 0x000fe20000010000 */
[----:B------:R-:W-:Y:S01]  /*1620*/  MOV R120, 0x3f800000 ;  /* 0x3f80000000787802 */ /* 0x000fe20000000f00 */
[----:B------:R-:W-:Y:S01]  /*1630*/  FADD.FTZ R73, R123, R73 ;  /* 0x000000497b497221 */ /* 0x000fe20000010000 */
[----:B------:R-:W-:Y:S01]  /*1640*/  FFMA.FTZ R17, R116, R123, R17 ;  /* 0x0000007b74117223 */ /* 0x000fe20000010011 */
        /* <DEDUP_REMOVED lines=41> */
[----:B------:R-:W-:Y:S01]  /*18e0*/  FMUL.FTZ R123, R52, UR11 ;  /* 0x0000000b347b7c20 */ /* 0x000fe20008410000 */
[----:B------:R-:W-:-:S02]  /*18f0*/  FSEL R124, R58, RZ, !P4 ;  /* 0x000000ff3a7c7208 */ /* 0x000fc40006000000 */
[----:B--2---:R-:W-:Y:S01]  /*1900*/  @P1 SHF.L.U32 R120, R158, 0x10, RZ ;  /* 0x000000109e781819 */ /* 0x004fe200000006ff */
[----:B------:R-:W-:Y:S06]  /*1910*/  BRA.U UP0, `(.L_x_3858) ;  /* 0x0000001900387547 */ /* 0x000fec000b800000 */
[----:B------:R-:W-:-:S04]  /*1920*/  UISETP.NE.U32.AND UP0, UPT, UR12, URZ, UPT ;  /* 0x000000ff0c00728c */ /* 0x000fc8000bf05070 */
[----:B------:R-:W-:-:S09]  /*1930*/  UISETP.NE.AND.EX UP0, UPT, UR13, URZ, UPT, UP0 ;  /* 0x000000ff0d00728c */ /* 0x000fd2000bf05300 */
[----:B------:R-:W-:Y:S05]  /*1940*/  BRA.U UP0, `(.L_x_3859) ;  /* 0x0000000d00007547 */ /* 0x000fea000b800000 */
[-CC-:B------:R-:W-:Y:S01]  /*1950*/  FFMA.FTZ R145, R145, R123.reuse, R124.reuse ;  /* 0x0000007b91917223 */ /* 0x180fe2000001007c */
[-CC-:B------:R-:W-:Y:S01]  /*1960*/  FFMA.FTZ R0, R0, R123.reuse, R124.reuse ;  /* 0x0000007b00007223 */ /* 0x180fe2000001007c */
[-CC-:B------:R-:W-:Y:S01]  /*1970*/  FFMA.FTZ R139, R139, R123.reuse, R124.reuse ;  /* 0x0000007b8b8b7223 */ /* 0x180fe2000001007c */
[----:B------:R-:W-:Y:S01]  /*1980*/  FFMA.FTZ R135, R135, R123, R124 ;  /* 0x0000007b87877223 */ /* 0x000fe2000001007c */
[----:B------:R-:W-:Y:S01]  /*1990*/  FADD.FTZ R145, R140, -R145 ;  /* 0x800000918c917221 */ /* 0x000fe20000010000 */
[----:B------:R-:W-:Y:S01]  /*19a0*/  FADD.FTZ R147, R147, -R0 ;  /* 0x8000000093937221 */ /* 0x000fe20000010000 */
[----:B------:R-:W-:Y:S01]  /*19b0*/  FADD.FTZ R139, R136, -R139 ;  /* 0x8000008b888b7221 */ /* 0x000fe20000010000 */
[----:B-----5:R-:W-:Y:S01]  /*19c0*/  LOP3.LUT P0, RZ, R134, 0xff00, RZ, 0xc0, !PT ;  /* 0x0000ff0086ff7812 */ /* 0x020fe2000780c0ff */
[C---:B------:R-:W-:Y:S01]  /*19d0*/  FMUL.FTZ R145, R108.reuse, R145 ;  /* 0x000000916c917220 */ /* 0x040fe20000410000 */
[C---:B------:R-:W-:Y:S01]  /*19e0*/  FMUL.FTZ R147, R108.reuse, R147 ;  /* 0x000000936c937220 */ /* 0x040fe20000410000 */
[----:B------:R-:W-:Y:S01]  /*19f0*/  FMUL.FTZ R139, R108, R139 ;  /* 0x0000008b6c8b7220 */ /* 0x000fe20000410000 */
[----:B------:R-:W-:Y:S01]  /*1a00*/  FADD.FTZ R135, R132, -R135 ;  /* 0x8000008784877221 */ /* 0x000fe20000010000 */
[-C--:B------:R-:W-:Y:S01]  /*1a10*/  FMUL.FTZ R145, R145, R120.reuse ;  /* 0x0000007891917220 */ /* 0x080fe20000410000 */
[-C--:B------:R-:W-:Y:S01]  /*1a20*/  FMUL.FTZ R147, R147, R120.reuse ;  /* 0x0000007893937220 */ /* 0x080fe20000410000 */
[--C-:B------:R-:W-:Y:S01]  /*1a30*/  FFMA.FTZ R53, R131, R123, R124.reuse ;  /* 0x0000007b83357223 */ /* 0x100fe2000001007c */
[-C--:B------:R-:W-:Y:S01]  /*1a40*/  FMUL.FTZ R139, R139, R120.reuse ;  /* 0x000000788b8b7220 */ /* 0x080fe20000410000 */
[----:B------:R-:W-:Y:S01]  /*1a50*/  FMUL.FTZ R145, R145, UR14 ;  /* 0x0000000e91917c20 */ /* 0x000fe20008410000 */
[----:B------:R-:W-:Y:S01]  /*1a60*/  FMUL.FTZ R147, R147, UR14 ;  /* 0x0000000e93937c20 */ /* 0x000fe20008410000 */
[----:B------:R-:W-:Y:S01]  /*1a70*/  FMUL.FTZ R135, R108, R135 ;  /* 0x000000876c877220 */ /* 0x000fe20000410000 */
[----:B------:R-:W-:Y:S01]  /*1a80*/  FADD.FTZ R53, R128, -R53 ;  /* 0x8000003580357221 */ /* 0x000fe20000010000 */
[-CC-:B------:R-:W-:Y:S01]  /*1a90*/  FFMA.FTZ R52, R141, R123.reuse, R124.reuse ;  /* 0x0000007b8d347223 */ /* 0x180fe2000001007c */
[----:B------:R-:W-:Y:S01]  /*1aa0*/  FSEL R56, R145, RZ, P0 ;  /* 0x000000ff91387208 */ /* 0x000fe20000000000 */
[----:B------:R-:W-:Y:S01]  /*1ab0*/  FFMA.FTZ R129, R129, R123, R124 ;  /* 0x0000007b81817223 */ /* 0x000fe2000001007c */
[----:B------:R-:W-:Y:S01]  /*1ac0*/  LOP3.LUT P0, RZ, R134, 0xff, RZ, 0xc0, !PT ;  /* 0x000000ff86ff7812 */ /* 0x000fe2000780c0ff */
[----:B------:R-:W-:Y:S01]  /*1ad0*/  FMUL.FTZ R139, R139, UR14 ;  /* 0x0000000e8b8b7c20 */ /* 0x000fe20008410000 */
[-C--:B------:R-:W-:Y:S01]  /*1ae0*/  FMUL.FTZ R135, R135, R120.reuse ;  /* 0x0000007887877220 */ /* 0x080fe20000410000 */
[----:B------:R-:W-:Y:S01]  /*1af0*/  FMUL.FTZ R53, R108, R53 ;  /* 0x000000356c357220 */ /* 0x000fe20000410000 */
[----:B------:R-:W-:Y:S01]  /*1b00*/  FSEL R59, R147, RZ, P0 ;  /* 0x000000ff933b7208 */ /* 0x000fe20000000000 */
[----:B------:R-:W-:Y:S01]  /*1b10*/  FADD.FTZ R137, R137, -R52 ;  /* 0x8000003489897221 */ /* 0x000fe20000010000 */
[----:B------:R-:W-:Y:S01]  /*1b20*/  LOP3.LUT P0, RZ, R126, 0xff, RZ, 0xc0, !PT ;  /* 0x000000ff7eff7812 */ /* 0x000fe2000780c0ff */
[----:B------:R-:W-:Y:S01]  /*1b30*/  FADD.FTZ R129, R60, -R129 ;  /* 0x800000813c817221 */ /* 0x000fe20000010000 */
[----:B------:R-:W-:Y:S01]  /*1b40*/  FFMA.FTZ R52, R127, R123, R124 ;  /* 0x0000007b7f347223 */ /* 0x000fe2000001007c */
[----:B------:R-:W-:Y:S01]  /*1b50*/  FMUL.FTZ R135, R135, UR14 ;  /* 0x0000000e87877c20 */ /* 0x000fe20008410000 */
[----:B------:R-:W-:Y:S01]  /*1b60*/  FSEL R131, R139, RZ, P0 ;  /* 0x000000ff8b837208 */ /* 0x000fe20000000000 */
[-C--:B------:R-:W-:Y:S01]  /*1b70*/  FMUL.FTZ R53, R53, R120.reuse ;  /* 0x0000007835357220 */ /* 0x080fe20000410000 */
[----:B------:R-:W-:Y:S01]  /*1b80*/  LOP3.LUT P0, RZ, R126, 0xff00, RZ, 0xc0, !PT ;  /* 0x0000ff007eff7812 */ /* 0x000fe2000780c0ff */
[----:B------:R-:W-:Y:S01]  /*1b90*/  FMUL.FTZ R129, R108, R129 ;  /* 0x000000816c817220 */ /* 0x000fe20000410000 */
[----:B------:R-:W-:Y:S01]  /*1ba0*/  FADD.FTZ R125, R125, -R52 ;  /* 0x800000347d7d7221 */ /* 0x000fe20000010000 */
[----:B------:R-:W-:Y:S01]  /*1bb0*/  FFMA.FTZ R62, R62, R123, R124 ;  /* 0x0000007b3e3e7223 */ /* 0x000fe2000001007c */
[----:B------:R-:W-:Y:S01]  /*1bc0*/  FSEL R54, R135, RZ, P0 ;  /* 0x000000ff87367208 */ /* 0x000fe20000000000 */
[----:B------:R-:W-:Y:S01]  /*1bd0*/  FMUL.FTZ R53, R53, UR14 ;  /* 0x0000000e35357c20 */ /* 0x000fe20008410000 */
[----:B------:R-:W-:Y:S01]  /*1be0*/  ISETP.GE.U32.AND P0, PT, R126, 0x1000000, PT ;  /* 0x010000007e00780c */ /* 0x000fe20003f06070 */
[-C--:B------:R-:W-:Y:S01]  /*1bf0*/  FMUL.FTZ R129, R129, R120.reuse ;  /* 0x0000007881817220 */ /* 0x080fe20000410000 */
[C---:B------:R-:W-:Y:S01]  /*1c00*/  FMUL.FTZ R125, R108.reuse, R125 ;  /* 0x0000007d6c7d7220 */ /* 0x040fe20000410000 */
[----:B------:R-:W-:Y:S01]  /*1c10*/  FADD.FTZ R121, R121, -R62 ;  /* 0x8000003e79797221 */ /* 0x000fe20000010000 */
[--C-:B------:R-:W-:Y:S01]  /*1c20*/  FFMA.FTZ R63, R63, R123, R124.reuse ;  /* 0x0000007b3f3f7223 */ /* 0x100fe2000001007c */
[----:B------:R-:W-:Y:S01]  /*1c30*/  FSEL R53, R53, RZ, P0 ;  /* 0x000000ff35357208 */ /* 0x000fe20000000000 */
[----:B------:R-:W-:Y:S01]  /*1c40*/  FMUL.FTZ R129, R129, UR14 ;  /* 0x0000000e81817c20 */ /* 0x000fe20008410000 */
[----:B------:R-:W-:Y:S01]  /*1c50*/  LOP3.LUT P0, RZ, R119, 0xff, RZ, 0xc0, !PT ;  /* 0x000000ff77ff7812 */ /* 0x000fe2000780c0ff */
[-C--:B------:R-:W-:Y:S01]  /*1c60*/  FMUL.FTZ R52, R125, R120.reuse ;  /* 0x000000787d347220 */ /* 0x080fe20000410000 */
[----:B------:R-:W-:Y:S01]  /*1c70*/  FMUL.FTZ R121, R108, R121 ;  /* 0x000000796c797220 */ /* 0x000fe20000410000 */
[----:B------:R-:W-:Y:S01]  /*1c80*/  FADD.FTZ R63, R64, -R63 ;  /* 0x8000003f403f7221 */ /* 0x000fe20000010000 */
[----:B------:R-:W-:Y:S01]  /*1c90*/  FFMA.FTZ R118, R118, R123, R124 ;  /* 0x0000007b76767223 */ /* 0x000fe2000001007c */
[----:B------:R-:W-:Y:S01]  /*1ca0*/  FSEL R125, R129, RZ, P0 ;  /* 0x000000ff817d7208 */ /* 0x000fe20000000000 */
[----:B------:R-:W-:Y:S01]  /*1cb0*/  FMUL.FTZ R52, R52, UR14 ;  /* 0x0000000e34347c20 */ /* 0x000fe20008410000 */
[----:B------:R-:W-:Y:S01]  /*1cc0*/  LOP3.LUT P0, RZ, R119, 0xff00, RZ, 0xc0, !PT ;  /* 0x0000ff0077ff7812 */ /* 0x000fe2000780c0ff */
[-C--:B------:R-:W-:Y:S01]  /*1cd0*/  FMUL.FTZ R121, R121, R120.reuse ;  /* 0x0000007879797220 */ /* 0x080fe20000410000 */
[----:B------:R-:W-:Y:S01]  /*1ce0*/  FMUL.FTZ R63, R108, R63 ;  /* 0x0000003f6c3f7220 */ /* 0x000fe20000410000 */
[----:B------:R-:W-:Y:S01]  /*1cf0*/  FADD.FTZ R117, R117, -R118 ;  /* 0x8000007675757221 */ /* 0x000fe20000010000 */
[-CC-:B------:R-:W-:Y:S01]  /*1d00*/  FFMA.FTZ R143, R143, R123.reuse, R124.reuse ;  /* 0x0000007b8f8f7223 */ /* 0x180fe2000001007c */
[----:B------:R-:W-:Y:S01]  /*1d10*/  FFMA.FTZ R66, R66, R123, R124 ;  /* 0x0000007b42427223 */ /* 0x000fe2000001007c */
[----:B------:R-:W-:Y:S01]  /*1d20*/  FSEL R52, R52, RZ, P0 ;  /* 0x000000ff34347208 */ /* 0x000fe20000000000 */
[----:B------:R-:W-:Y:S01]  /*1d30*/  FMUL.FTZ R121, R121, UR14 ;  /* 0x0000000e79797c20 */ /* 0x000fe20008410000 */
[----:B------:R-:W-:Y:S01]  /*1d40*/  ISETP.GE.U32.AND P0, PT, R119, 0x1000000, PT ;  /* 0x010000007700780c */ /* 0x000fe20003f06070 */
[-C--:B------:R-:W-:Y:S01]  /*1d50*/  FMUL.FTZ R63, R63, R120.reuse ;  /* 0x000000783f3f7220 */ /* 0x080fe20000410000 */
[----:B------:R-:W-:Y:S01]  /*1d60*/  FMUL.FTZ R117, R108, R117 ;  /* 0x000000756c757220 */ /* 0x000fe20000410000 */
[----:B------:R-:W-:Y:S01]  /*1d70*/  FADD.FTZ R143, R138, -R143 ;  /* 0x8000008f8a8f7221 */ /* 0x000fe20000010000 */
[----:B------:R-:W-:Y:S01]  /*1d80*/  FADD.FTZ R67, R67, -R66 ;  /* 0x8000004243437221 */ /* 0x000fe20000010000 */
[-CC-:B------:R-:W-:Y:S01]  /*1d90*/  FFMA.FTZ R133, R133, R123.reuse, R124.reuse ;  /* 0x0000007b85857223 */ /* 0x180fe2000001007c */
[--C-:B------:R-:W-:Y:S01]  /*1da0*/  FFMA.FTZ R71, R71, R123, R124.reuse ;  /* 0x0000007b47477223 */ /* 0x100fe2000001007c */
[----:B------:R-:W-:Y:S01]  /*1db0*/  FSEL R62, R121, RZ, P0 ;  /* 0x000000ff793e7208 */ /* 0x000fe20000000000 */
[----:B------:R-:W-:Y:S01]  /*1dc0*/  FMUL.FTZ R63, R63, UR14 ;  /* 0x0000000e3f3f7c20 */ /* 0x000fe20008410000 */
[----:B------:R-:W-:Y:S01]  /*1dd0*/  LOP3.LUT P0, RZ, R114, 0xff, RZ, 0xc0, !PT ;  /* 0x000000ff72ff7812 */ /* 0x000fe2000780c0ff */
[-C--:B------:R-:W-:Y:S01]  /*1de0*/  FMUL.FTZ R117, R117, R120.reuse ;  /* 0x0000007875757220 */ /* 0x080fe20000410000 */
[C---:B------:R-:W-:Y:S01]  /*1df0*/  FMUL.FTZ R143, R108.reuse, R143 ;  /* 0x0000008f6c8f7220 */ /* 0x040fe20000410000 */
[----:B------:R-:W-:Y:S01]  /*1e00*/  FMUL.FTZ R67, R108, R67 ;  /* 0x000000436c437220 */ /* 0x000fe20000410000 */
[----:B------:R-:W-:Y:S01]  /*1e10*/  FADD.FTZ R133, R130, -R133 ;  /* 0x8000008582857221 */ /* 0x000fe20000010000 */
[----:B------:R-:W-:Y:S01]  /*1e20*/  FADD.FTZ R71, R112, -R71 ;  /* 0x8000004770477221 */ /* 0x000fe20000010000 */
[-CC-:B------:R-:W-:Y:S01]  /*1e30*/  FFMA.FTZ R61, R61, R123.reuse, R124.reuse ;  /* 0x0000007b3d3d7223 */ /* 0x180fe2000001007c */
[----:B------:R-:W-:Y:S01]  /*1e40*/  FFMA.FTZ R116, R116, R123, R124 ;  /* 0x0000007b74747223 */ /* 0x000fe2000001007c */
[----:B------:R-:W-:Y:S01]  /*1e50*/  FSEL R63, R63, RZ, P0 ;  /* 0x000000ff3f3f7208 */ /* 0x000fe20000000000 */
[----:B------:R-:W-:Y:S01]  /*1e60*/  FMUL.FTZ R117, R117, UR14 ;  /* 0x0000000e75757c20 */ /* 0x000fe20008410000 */
[-C--:B------:R-:W-:Y:S01]  /*1e70*/  FMUL.FTZ R143, R143, R120.reuse ;  /* 0x000000788f8f7220 */ /* 0x080fe20000410000 */
[----:B------:R-:W-:Y:S01]  /*1e80*/  LOP3.LUT P0, RZ, R114, 0xff00, RZ, 0xc0, !PT ;  /* 0x0000ff0072ff7812 */ /* 0x000fe2000780c0ff */
[-C--:B------:R-:W-:Y:S01]  /*1e90*/  FMUL.FTZ R67, R67, R120.reuse ;  /* 0x0000007843437220 */ /* 0x080fe20000410000 */
[C---:B------:R-:W-:Y:S01]  /*1ea0*/  FMUL.FTZ R133, R108.reuse, R133 ;  /* 0x000000856c857220 */ /* 0x040fe20000410000 */
[----:B------:R-:W-:Y:S01]  /*1eb0*/  FMUL.FTZ R71, R108, R71 ;  /* 0x000000476c477220 */ /* 0x000fe20000410000 */
[----:B------:R-:W-:Y:S01]  /*1ec0*/  FADD.FTZ R61, R122, -R61 ;  /* 0x8000003d7a3d7221 */ /* 0x000fe20000010000 */
[----:B------:R-:W-:Y:S01]  /*1ed0*/  FADD.FTZ R113, R113, -R116 ;  /* 0x8000007471717221 */ /* 0x000fe20000010000 */
[--C-:B------:R-:W-:Y:S01]  /*1ee0*/  FFMA.FTZ R70, R70, R123, R124.reuse ;  /* 0x0000007b46467223 */ /* 0x100fe2000001007c */
[----:B------:R-:W-:Y:S01]  /*1ef0*/  FMUL.FTZ R137, R108, R137 ;  /* 0x000000896c897220 */ /* 0x000fe20000410000 */
[----:B------:R-:W-:Y:S01]  /*1f00*/  FMUL.FTZ R143, R143, UR14 ;  /* 0x0000000e8f8f7c20 */ /* 0x000fe20008410000 */
[----:B------:R-:W-:Y:S01]  /*1f10*/  FSEL R117, R117, RZ, P0 ;  /* 0x000000ff75757208 */ /* 0x000fe20000000000 */
[----:B------:R-:W-:Y:S01]  /*1f20*/  FMUL.FTZ R67, R67, UR14 ;  /* 0x0000000e43437c20 */ /* 0x000fe20008410000 */
[----:B------:R-:W-:Y:S01]  /*1f30*/  LOP3.LUT P2, RZ, R134, 0xff0000, RZ, 0xc0, !PT ;  /* 0x00ff000086ff7812 */ /* 0x000fe2000784c0ff */
[-C--:B------:R-:W-:Y:S01]  /*1f40*/  FMUL.FTZ R133, R133, R120.reuse ;  /* 0x0000007885857220 */ /* 0x080fe20000410000 */
[----:B------:R-:W-:Y:S01]  /*1f50*/  FFMA.FTZ R64, R65, R123, R124 ;  /* 0x0000007b41407223 */ /* 0x000fe2000001007c */
[----:B------:R-:W-:Y:S01]  /*1f60*/  ISETP.GE.U32.AND P0, PT, R114, 0x1000000, PT ;  /* 0x010000007200780c */ /* 0x000fe20003f06070 */
[-C--:B------:R-:W-:Y:S01]  /*1f70*/  FMUL.FTZ R71, R71, R120.reuse ;  /* 0x0000007847477220 */ /* 0x080fe20000410000 */
[C---:B------:R-:W-:Y:S01]  /*1f80*/  FMUL.FTZ R61, R108.reuse, R61 ;  /* 0x0000003d6c3d7220 */ /* 0x040fe20000410000 */
[----:B------:R-:W-:Y:S01]  /*1f90*/  FMUL.FTZ R113, R108, R113 ;  /* 0x000000716c717220 */ /* 0x000fe20000410000 */
[----:B------:R-:W-:Y:S01]  /*1fa0*/  FADD.FTZ R69, R69, -R70 ;  /* 0x8000004645457221 */ /* 0x000fe20000010000 */
[-C--:B------:R-:W-:Y:S01]  /*1fb0*/  FMUL.FTZ R137, R137, R120.reuse ;  /* 0x0000007889897220 */ /* 0x080fe20000410000 */
[----:B------:R-:W-:Y:S01]  /*1fc0*/  FSEL R0, R143, RZ, P2 ;  /* 0x000000ff8f007208 */ /* 0x000fe20001000000 */
[----:B------:R-:W-:Y:S01]  /*1fd0*/  FMUL.FTZ R133, R133, UR14 ;  /* 0x0000000e85857c20 */ /* 0x000fe20008410000 */
[----:B------:R-:W-:Y:S01]  /*1fe0*/  FADD.FTZ R115, R115, -R64 ;  /* 0x8000004073737221 */ /* 0x000fe20000010000 */
[----:B------:R-:W-:Y:S01]  /*1ff0*/  FSEL R67, R67, RZ, P0 ;  /* 0x000000ff43437208 */ /* 0x000fe20000000000 */
[----:B------:R-:W-:Y:S01]  /*2000*/  FMUL.FTZ R71, R71, UR14 ;  /* 0x0000000e47477c20 */ /* 0x000fe20008410000 */
[----:B------:R-:W-:Y:S01]  /*2010*/  LOP3.LUT P2, RZ, R126, 0xff0000, RZ, 0xc0, !PT ;  /* 0x00ff00007eff7812 */ /* 0x000fe2000784c0ff */
[-C--:B------:R-:W-:Y:S01]  /*2020*/  FMUL.FTZ R61, R61, R120.reuse ;  /* 0x000000783d3d7220 */ /* 0x080fe20000410000 */
[----:B------:R-:W-:Y:S01]  /*2030*/  LOP3.LUT P0, RZ, R110, 0xff0000, RZ, 0xc0, !PT ;  /* 0x00ff00006eff7812 */ /* 0x000fe2000780c0ff */
[----:B------:R-:W-:Y:S01]  /*2040*/  FFMA.FTZ R111, R111, R123, R124 ;  /* 0x0000007b6f6f7223 */ /* 0x000fe2000001007c */
[-C--:B------:R-:W-:Y:S01]  /*2050*/  FMUL.FTZ R113, R113, R120.reuse ;  /* 0x0000007871717220 */ /* 0x080fe20000410000 */
[----:B------:R-:W-:Y:S01]  /*2060*/  FMUL.FTZ R69, R108, R69 ;  /* 0x000000456c457220 */ /* 0x000fe20000410000 */
[----:B------:R-:W-:Y:S01]  /*2070*/  FMUL.FTZ R137, R137, UR14 ;  /* 0x0000000e89897c20 */ /* 0x000fe20008410000 */
[----:B------:R-:W-:Y:S01]  /*2080*/  ISETP.GE.U32.AND P4, PT, R134, 0x1000000, PT ;  /* 0x010000008600780c */ /* 0x000fe20003f86070 */
[----:B------:R-:W-:Y:S01]  /*2090*/  FMUL.FTZ R115, R108, R115 ;  /* 0x000000736c737220 */ /* 0x000fe20000410000 */
[----:B------:R-:W-:Y:S01]  /*20a0*/  FSEL R57, R133, RZ, P2 ;  /* 0x000000ff85397208 */ /* 0x000fe20001000000 */
[----:B------:R-:W-:Y:S01]  /*20b0*/  FMUL.FTZ R61, R61, UR14 ;  /* 0x0000000e3d3d7c20 */ /* 0x000fe20008410000 */
[----:B------:R-:W-:Y:S01]  /*20c0*/  FSEL R71, R71, RZ, P0 ;  /* 0x000000ff47477208 */ /* 0x000fe20000000000 */
[----:B------:R-:W-:Y:S01]  /*20d0*/  FMUL.FTZ R113, R113, UR14 ;  /* 0x0000000e71717c20 */ /* 0x000fe20008410000 */
[----:B------:R-:W-:Y:S01]  /*20e0*/  FADD.FTZ R111, R68, -R111 ;  /* 0x8000006f446f7221 */ /* 0x000fe20000010000 */
[----:B------:R-:W-:Y:S01]  /*20f0*/  LOP3.LUT P2, RZ, R119, 0xff0000, RZ, 0xc0, !PT ;  /* 0x00ff000077ff7812 */ /* 0x000fe2000784c0ff */
[-C--:B------:R-:W-:Y:S01]  /*2100*/  FMUL.FTZ R69, R69, R120.reuse ;  /* 0x0000007845457220 */ /* 0x080fe20000410000 */
[----:B------:R-:W-:Y:S01]  /*2110*/  ISETP.GE.U32.AND P0, PT, R110, 0x1000000, PT ;  /* 0x010000006e00780c */ /* 0x000fe20003f06070 */
[-C--:B------:R-:W-:Y:S01]  /*2120*/  FMUL.FTZ R115, R115, R120.reuse ;  /* 0x0000007873737220 */ /* 0x080fe20000410000 */
[----:B------:R-:W-:Y:S01]  /*2130*/  FSEL R55, R137, RZ, P4 ;  /* 0x000000ff89377208 */ /* 0x000fe20002000000 */
[----:B------:R-:W-:Y:S01]  /*2140*/  FMUL.FTZ R111, R108, R111 ;  /* 0x0000006f6c6f7220 */ /* 0x000fe20000410000 */
[----:B------:R-:W-:Y:S01]  /*2150*/  FSEL R61, R61, RZ, P2 ;  /* 0x000000ff3d3d7208 */ /* 0x000fe20001000000 */
[----:B------:R-:W-:Y:S01]  /*2160*/  FMUL.FTZ R69, R69, UR14 ;  /* 0x0000000e45457c20 */ /* 0x000fe20008410000 */
[----:B------:R-:W-:Y:S01]  /*2170*/  FSEL R113, R113, RZ, P0 ;  /* 0x000000ff71717208 */ /* 0x000fe20000000000 */
[----:B------:R-:W-:Y:S01]  /*2180*/  F2F.BF16.F32 R57, R57 ;  /* 0x0000003900397304 */ /* 0x000fe20000202000 */
[----:B------:R-:W-:Y:S01]  /*2190*/  LOP3.LUT P0, RZ, R110, 0xff00, RZ, 0xc0, !PT ;  /* 0x0000ff006eff7812 */ /* 0x000fe2000780c0ff */
[----:B------:R-:W-:Y:S01]  /*21a0*/  FMUL.FTZ R115, R115, UR14 ;  /* 0x0000000e73737c20 */ /* 0x000fe20008410000 */
[----:B------:R-:W-:Y:S01]  /*21b0*/  LOP3.LUT P2, RZ, R114, 0xff0000, RZ, 0xc0, !PT ;  /* 0x00ff000072ff7812 */ /* 0x000fe2000784c0ff */
[----:B------:R-:W-:Y:S01]  /*21c0*/  FMUL.FTZ R111, R111, R120 ;  /* 0x000000786f6f7220 */ /* 0x000fe20000410000 */
[----:B------:R-:W-:-:S02]  /*21d0*/  FSEL R69, R69, RZ, P0 ;  /* 0x000000ff45457208 */ /* 0x000fc40000000000 */
[----:B------:R-:W-:Y:S01]  /*21e0*/  FSEL R115, R115, RZ, P2 ;  /* 0x000000ff73737208 */ /* 0x000fe20001000000 */
[----:B------:R-:W0:Y:S01]  /*21f0*/  F2F.BF16.F32 R58, R53 ;  /* 0x00000035003a7304 */ /* 0x000e220000202000 */
[----:B------:R-:W-:Y:S01]  /*2200*/  FMUL.FTZ R111, R111, UR14 ;  /* 0x0000000e6f6f7c20 */ /* 0x000fe20008410000 */
[----:B------:R-:W-:-:S04]  /*2210*/  LOP3.LUT P0, RZ, R110, 0xff, RZ, 0xc0, !PT ;  /* 0x000000ff6eff7812 */ /* 0x000fc8000780c0ff */
[----:B------:R-:W-:Y:S02]  /*2220*/  FSEL R111, R111, RZ, P0 ;  /* 0x000000ff6f6f7208 */ /* 0x000fe40000000000 */
[----:B------:R-:W1:Y:S01]  /*2230*/  F2F.BF16.F32 R56, R56 ;  /* 0x0000003800387304 */ /* 0x000e620000202000 */
[----:B0-----:R-:W-:-:S07]  /*2240*/  PRMT R119, R57, 0x5410, R58 ;  /* 0x0000541039777816 */ /* 0x001fce000000003a */
[----:B------:R-:W-:Y:S01]  /*2250*/  F2F.BF16.F32 R0, R0 ;  /* 0x0000000000007304 */ /* 0x000fe20000202000 */
[----:B-1----:R-:W-:-:S07]  /*2260*/  IMAD.WIDE.U32 R56, R56, 0x10000, RZ ;  /* 0x0001000038387825 */ /* 0x002fce00078e00ff */
[----:B------:R-:W-:Y:S08]  /*2270*/  F2F.BF16.F32 R55, R55 ;  /* 0x0000003700377304 */ /* 0x000ff00000202000 */
[----:B------:R0:W-:Y:S08]  /*2280*/  F2F.BF16.F32 R60, R52 ;  /* 0x00000034003c7304 */ /* 0x0001f00000202000 */
[----:B------:R-:W-:Y:S01]  /*2290*/  F2F.BF16.F32 R61, R61 ;  /* 0x0000003d003d7304 */ /* 0x000fe20000202000 */
[----:B0-----:R-:W0:Y:S07]  /*22a0*/  LDC.64 R52, c[0x0][0x468] ;  /* 0x00011a00ff347b82 */ /* 0x001e2e0000000a00 */
[----:B------:R-:W-:Y:S08]  /*22b0*/  F2F.BF16.F32 R62, R62 ;  /* 0x0000003e003e7304 */ /* 0x000ff00000202000 */
[----:B------:R-:W-:Y:S08]  /*22c0*/  F2F.BF16.F32 R59, R59 ;  /* 0x0000003b003b7304 */ /* 0x000ff00000202000 */
[----:B------:R-:W-:Y:S08]  /*22d0*/  F2F.BF16.F32 R117, R117 ;  /* 0x0000007500757304 */ /* 0x000ff00000202000 */
[----:B------:R-:W-:Y:S08]  /*22e0*/  F2F.BF16.F32 R54, R54 ;  /* 0x0000003600367304 */ /* 0x000ff00000202000 */
[----:B------:R-:W-:Y:S08]  /*22f0*/  F2F.BF16.F32 R69, R69 ;  /* 0x0000004500457304 */ /* 0x000ff00000202000 */
[----:B------:R-:W-:Y:S08]  /*2300*/  F2F.BF16.F32 R71, R71 ;  /* 0x0000004700477304 */ /* 0x000ff00000202000 */
[----:B------:R-:W1:Y:S08]  /*2310*/  F2F.BF16.F32 R66, R113 ;  /* 0x0000007100427304 */ /* 0x000e700000202000 */
[----:B------:R2:W-:Y:S01]  /*2320*/  F2F.BF16.F32 R65, R63 ;  /* 0x0000003f00417304 */ /* 0x0005e20000202000 */
[----:B-1----:R-:W-:-:S07]  /*2330*/  PRMT R71, R71, 0x5410, R66 ;  /* 0x0000541047477816 */ /* 0x002fce0000000042 */
[----:B------:R-:W-:Y:S01]  /*2340*/  F2F.BF16.F32 R115, R115 ;  /* 0x0000007300737304 */ /* 0x000fe20000202000 */
[----:B--2---:R-:W-:Y:S01]  /*2350*/  PRMT R63, R0, 0x5410, R55 ;  /* 0x00005410003f7816 */ /* 0x004fe20000000037 */
[----:B------:R-:W-:-:S03]  /*2360*/  IMAD.WIDE.U32 R54, R54, 0x10000, RZ ;  /* 0x0001000036367825 */ /* 0x000fc600078e00ff */
[----:B------:R-:W-:Y:S02]  /*2370*/  LOP3.LUT R63, R63, R57, RZ, 0xfc, !PT ;  /* 0x000000393f3f7212 */ /* 0x000fe400078efcff */
[----:B------:R-:W-:Y:S01]  /*2380*/  LOP3.LUT R55, R119, R55, RZ, 0xfc, !PT ;  /* 0x0000003777377212 */ /* 0x000fe200078efcff */
[----:B------:R1:W2:Y:S08]  /*2390*/  F2F.BF16.F32 R64, R67 ;  /* 0x0000004300407304 */ /* 0x0002b00000202000 */
[----:B------:R-:W3:Y:S01]  /*23a0*/  F2F.BF16.F32 R131, R131 ;  /* 0x0000008300837304 */ /* 0x000ee20000202000 */
[----:B-1----:R-:W-:-:S02]  /*23b0*/  PRMT R67, R61, 0x5410, R62 ;  /* 0x000054103d437816 */ /* 0x002fc4000000003e */
[----:B------:R-:W-:Y:S01]  /*23c0*/  LOP3.LUT R62, R56, R59, RZ, 0xfc, !PT ;  /* 0x0000003b383e7212 */ /* 0x000fe200078efcff */
[----:B------:R-:W-:Y:S01]  /*23d0*/  IMAD.WIDE.U32 R58, R117, 0x10000, RZ ;  /* 0x00010000753a7825 */ /* 0x000fe200078e00ff */
[----:B--2---:R-:W-:-:S03]  /*23e0*/  PRMT R115, R115, 0x5410, R64 ;  /* 0x0000541073737816 */ /* 0x004fc60000000040 */
[----:B------:R-:W1:Y:S01]  /*23f0*/  F2F.BF16.F32 R125, R125 ;  /* 0x0000007d007d7304 */ /* 0x000e620000202000 */
[----:B------:R-:W-:Y:S01]  /*2400*/  IMAD.WIDE.U32 R56, R60, 0x10000, RZ ;  /* 0x000100003c387825 */ /* 0x000fe200078e00ff */
[----:B------:R-:W-:Y:S02]  /*2410*/  LOP3.LUT R58, R58, R65, RZ, 0xfc, !PT ;  /* 0x000000413a3a7212 */ /* 0x000fe400078efcff */
[----:B------:R-:W-:Y:S01]  /*2420*/  LOP3.LUT R59, R115, R59, RZ, 0xfc, !PT ;  /* 0x0000003b733b7212 */ /* 0x000fe200078efcff */
[----:B------:R-:W-:Y:S01]  /*2430*/  IMAD.WIDE.U32 R60, R69, 0x10000, RZ ;  /* 0x00010000453c7825 */ /* 0x000fe200078e00ff */
[----:B------:R-:W-:Y:S02]  /*2440*/  LOP3.LUT R57, R67, R57, RZ, 0xfc, !PT ;  /* 0x0000003943397212 */ /* 0x000fe400078efcff */
[----:B------:R-:W2:Y:S01]  /*2450*/  F2F.BF16.F32 R111, R111 ;  /* 0x0000006f006f7304 */ /* 0x000ea20000202000 */
[----:B0-----:R-:W-:Y:S01]  /*2460*/  IMAD.WIDE.U32 R64, R103, 0x8, R52 ;  /* 0x0000000867407825 */ /* 0x001fe200078e0034 */
[----:B---3--:R-:W-:-:S02]  /*2470*/  LOP3.LUT R54, R54, R131, RZ, 0xfc, !PT ;  /* 0x0000008336367212 */ /* 0x008fc400078efcff */
[----:B------:R-:W-:Y:S01]  /*2480*/  LOP3.LUT R61, R71, R61, RZ, 0xfc, !PT ;  /* 0x0000003d473d7212 */ /* 0x000fe200078efcff */
[--C-:B------:R-:W-:Y:S01]  /*2490*/  IMAD.WIDE.U32 R66, R104, 0x8, R52.reuse ;  /* 0x0000000868427825 */ /* 0x100fe200078e0034 */
[----:B------:R0:W-:Y:S01]  /*24a0*/  STG.E.64 desc[UR4][R64.64], R62 ;  /* 0x0000003e40007986 */ /* 0x0001e2000c101b04 */
[----:B-1----:R-:W-:Y:S02]  /*24b0*/  LOP3.LUT R56, R56, R125, RZ, 0xfc, !PT ;  /* 0x0000007d38387212 */ /* 0x002fe400078efcff */
[--C-:B------:R-:W-:Y:S01]  /*24c0*/  IMAD.WIDE.U32 R68, R105, 0x8, R52.reuse ;  /* 0x0000000869447825 */ /* 0x100fe200078e0034 */
[----:B------:R0:W-:Y:S03]  /*24d0*/  STG.E.64 desc[UR4][R66.64], R54 ;  /* 0x0000003642007986 */ /* 0x0001e6000c101b04 */
[----:B------:R-:W-:Y:S01]  /*24e0*/  IMAD.WIDE.U32 R70, R106, 0x8, R52 ;  /* 0x000000086a467825 */ /* 0x000fe200078e0034 */
[----:B------:R0:W-:Y:S01]  /*24f0*/  STG.E.64 desc[UR4][R68.64], R56 ;  /* 0x0000003844007986 */ /* 0x0001e2000c101b04 */
[----:B--2---:R-:W-:-:S02]  /*2500*/  LOP3.LUT R60, R60, R111, RZ, 0xfc, !PT ;  /* 0x0000006f3c3c7212 */ /* 0x004fc400078efcff */
[----:B------:R-:W-:Y:S01]  /*2510*/  IMAD.WIDE.U32 R52, R107, 0x8, R52 ;  /* 0x000000086b347825 */ /* 0x000fe200078e0034 */
[----:B------:R0:W-:Y:S04]  /*2520*/  STG.E.64 desc[UR4][R70.64], R58 ;  /* 0x0000003a46007986 */ /* 0x0001e8000c101b04 */
[----:B------:R0:W-:Y:S01]  /*2530*/  STG.E.64 desc[UR4][R52.64], R60 ;  /* 0x0000003c34007986 */ /* 0x0001e2000c101b04 */
[----:B------:R-:W-:Y:S05]  /*2540*/  BRA `(.L_x_3860) ;  /* 0x0000002400607947 */ /* 0x000fea0003800000 */
.L_x_3859:
[-CC-:B------:R-:W-:Y:S01]  /*2550*/  FFMA.FTZ R0, R0, R123.reuse, R124.reuse ;  /* 0x0000007b00007223 */ /* 0x180fe2000001007c */
[-CC-:B------:R-:W-:Y:S01]  /*2560*/  FFMA.FTZ R145, R145, R123.reuse, R124.reuse ;  /* 0x0000007b91917223 */ /* 0x180fe2000001007c */
[-C--:B------:R-:W-:Y:S01]  /*2570*/  FFMA.FTZ R143, R143, R123.reuse, R124 ;  /* 0x0000007b8f8f7223 */ /* 0x080fe2000001007c */
[----:B-----5:R-:W-:Y:S01]  /*2580*/  LOP3.LUT P0, RZ, R134, 0xff, RZ, 0xc0, !PT ;  /* 0x000000ff86ff7812 */ /* 0x020fe2000780c0ff */
[----:B------:R-:W-:Y:S01]  /*2590*/  FADD.FTZ R147, R147, -R0 ;  /* 0x8000000093937221 */ /* 0x000fe20000010000 */
[----:B------:R-:W-:Y:S01]  /*25a0*/  FADD.FTZ R53, R140, -R145 ;  /* 0x800000918c357221 */ /* 0x000fe20000010000 */
[----:B------:R-:W-:Y:S01]  /*25b0*/  FADD.FTZ R143, R138, -R143 ;  /* 0x8000008f8a8f7221 */ /* 0x000fe20000010000 */
[----:B------:R-:W-:Y:S01]  /*25c0*/  FFMA.FTZ R56, R141, R123, R124 ;  /* 0x0000007b8d387223 */ /* 0x000fe2000001007c */
[C---:B------:R-:W-:Y:S01]  /*25d0*/  FMUL.FTZ R52, R108.reuse, R147 ;  /* 0x000000936c347220 */ /* 0x040fe20000410000 */
[C---:B------:R-:W-:Y:S01]  /*25e0*/  FMUL.FTZ R53, R108.reuse, R53 ;  /* 0x000000356c357220 */ /* 0x040fe20000410000 */
[----:B------:R-:W-:Y:S01]  /*25f0*/  FMUL.FTZ R54, R108, R143 ;  /* 0x0000008f6c367220 */ /* 0x000fe20000410000 */
[----:B------:R-:W-:Y:S01]  /*2600*/  FADD.FTZ R137, R137, -R56 ;  /* 0x8000003889897221 */ /* 0x000fe20000010000 */
[-C--:B------:R-:W-:Y:S01]  /*2610*/  FMUL.FTZ R0, R52, R120.reuse ;  /* 0x0000007834007220 */ /* 0x080fe20000410000 */
[-C--:B------:R-:W-:Y:S01]  /*2620*/  FMUL.FTZ R55, R53, R120.reuse ;  /* 0x0000007835377220 */ /* 0x080fe20000410000 */
[-C--:B------:R-:W-:Y:S01]  /*2630*/  FMUL.FTZ R56, R54, R120.reuse ;  /* 0x0000007836387220 */ /* 0x080fe20000410000 */
[-CC-:B------:R-:W-:Y:S01]  /*2640*/  FFMA.FTZ R139, R139, R123.reuse, R124.reuse ;  /* 0x0000007b8b8b7223 */ /* 0x180fe2000001007c */
[----:B------:R-:W-:Y:S01]  /*2650*/  FMUL.FTZ R0, R0, UR14 ;  /* 0x0000000e00007c20 */ /* 0x000fe20008410000 */
[----:B------:R-:W-:Y:S01]  /*2660*/  FMUL.FTZ R55, R55, UR14 ;  /* 0x0000000e37377c20 */ /* 0x000fe20008410000 */
[----:B------:R-:W-:Y:S01]  /*2670*/  FMUL.FTZ R56, R56, UR14 ;  /* 0x0000000e38387c20 */ /* 0x000fe20008410000 */
[----:B------:R-:W-:Y:S01]  /*2680*/  LOP3.LUT P2, RZ, R134, 0xff0000, RZ, 0xc0, !PT ;  /* 0x00ff000086ff7812 */ /* 0x000fe2000784c0ff */
[----:B------:R-:W-:Y:S01]  /*2690*/  FADD.FTZ R139, R136, -R139 ;  /* 0x8000008b888b7221 */ /* 0x000fe20000010000 */
[----:B------:R-:W-:Y:S01]  /*26a0*/  FSEL R141, R0, RZ, P0 ;  /* 0x000000ff008d7208 */ /* 0x000fe20000000000 */
[-CC-:B------:R-:W-:Y:S01]  /*26b0*/  FFMA.FTZ R135, R135, R123.reuse, R124.reuse ;  /* 0x0000007b87877223 */ /* 0x180fe2000001007c */
[----:B------:R-:W-:Y:S01]  /*26c0*/  LOP3.LUT P0, RZ, R134, 0xff00, RZ, 0xc0, !PT ;  /* 0x0000ff0086ff7812 */ /* 0x000fe2000780c0ff */
[-CC-:B------:R-:W-:Y:S01]  /*26d0*/  FFMA.FTZ R59, R133, R123.reuse, R124.reuse ;  /* 0x0000007b853b7223 */ /* 0x180fe2000001007c */
[--C-:B------:R-:W-:Y:S01]  /*26e0*/  FFMA.FTZ R129, R129, R123, R124.reuse ;  /* 0x0000007b81817223 */ /* 0x100fe2000001007c */
[----:B------:R-:W-:Y:S01]  /*26f0*/  FADD.FTZ R135, R132, -R135 ;  /* 0x8000008784877221 */ /* 0x000fe20000010000 */
[----:B------:R-:W-:Y:S01]  /*2700*/  FSEL R0, R55, RZ, P0 ;  /* 0x000000ff37007208 */ /* 0x000fe20000000000 */
[----:B------:R-:W-:Y:S01]  /*2710*/  FMUL.FTZ R55, R108, R137 ;  /* 0x000000896c377220 */ /* 0x000fe20000410000 */
[----:B------:R-:W-:Y:S01]  /*2720*/  ISETP.GE.U32.AND P0, PT, R134, 0x1000000, PT ;  /* 0x010000008600780c */ /* 0x000fe20003f06070 */
[--C-:B------:R-:W-:Y:S01]  /*2730*/  FFMA.FTZ R137, R131, R123, R124.reuse ;  /* 0x0000007b83897223 */ /* 0x100fe2000001007c */
[----:B------:R-:W-:Y:S01]  /*2740*/  FSEL R134, R56, RZ, P2 ;  /* 0x000000ff38867208 */ /* 0x000fe20001000000 */
[-C--:B------:R-:W-:Y:S01]  /*2750*/  FMUL.FTZ R57, R55, R120.reuse ;  /* 0x0000007837397220 */ /* 0x080fe20000410000 */
[----:B------:R-:W-:Y:S01]  /*2760*/  FMUL.FTZ R56, R108, R139 ;  /* 0x0000008b6c387220 */ /* 0x000fe20000410000 */
[----:B------:R-:W-:Y:S01]  /*2770*/  FADD.FTZ R137, R128, -R137 ;  /* 0x8000008980897221 */ /* 0x000fe20000010000 */
[----:B------:R-:W-:Y:S01]  /*2780*/  LOP3.LUT P2, RZ, R126, 0xff0000, RZ, 0xc0, !PT ;  /* 0x00ff00007eff7812 */ /* 0x000fe2000784c0ff */
[----:B------:R-:W-:Y:S01]  /*2790*/  FMUL.FTZ R57, R57, UR14 ;  /* 0x0000000e39397c20 */ /* 0x000fe20008410000 */
[-C--:B------:R-:W-:Y:S01]  /*27a0*/  FMUL.FTZ R58, R56, R120.reuse ;  /* 0x00000078383a7220 */ /* 0x080fe20000410000 */
[-CC-:B------:R-:W-:Y:S01]  /*27b0*/  FFMA.FTZ R116, R116, R123.reuse, R124.reuse ;  /* 0x0000007b74747223 */ /* 0x180fe2000001007c */
[--C-:B------:R-:W-:Y:S01]  /*27c0*/  FFMA.FTZ R111, R111, R123, R124.reuse ;  /* 0x0000007b6f6f7223 */ /* 0x100fe2000001007c */
[----:B------:R-:W-:Y:S01]  /*27d0*/  F2F.BF16.F32 R0, R0 ;  /* 0x0000000000007304 */ /* 0x000fe20000202000 */
[----:B------:R-:W-:Y:S01]  /*27e0*/  FSEL R133, R57, RZ, P0 ;  /* 0x000000ff39857208 */ /* 0x000fe20000000000 */
[----:B------:R-:W-:Y:S01]  /*27f0*/  FMUL.FTZ R58, R58, UR14 ;  /* 0x0000000e3a3a7c20 */ /* 0x000fe20008410000 */
[----:B------:R-:W-:Y:S01]  /*2800*/  LOP3.LUT P0, RZ, R126, 0xff, RZ, 0xc0, !PT ;  /* 0x000000ff7eff7812 */ /* 0x000fe2000780c0ff */
[----:B------:R-:W-:Y:S01]  /*2810*/  FMUL.FTZ R57, R108, R135 ;  /* 0x000000876c397220 */ /* 0x000fe20000410000 */
[----:B------:R-:W-:Y:S01]  /*2820*/  FADD.FTZ R135, R130, -R59 ;  /* 0x8000003b82877221 */ /* 0x000fe20000010000 */
[----:B------:R-:W-:Y:S01]  /*2830*/  FADD.FTZ R111, R68, -R111 ;  /* 0x8000006f446f7221 */ /* 0x000fe20000010000 */
[----:B------:R-:W-:Y:S01]  /*2840*/  FSEL R131, R58, RZ, P0 ;  /* 0x000000ff3a837208 */ /* 0x000fe20000000000 */
[-C--:B------:R-:W-:Y:S01]  /*2850*/  FMUL.FTZ R59, R57, R120.reuse ;  /* 0x00000078393b7220 */ /* 0x080fe20000410000 */
[----:B------:R-:W-:Y:S01]  /*2860*/  FMUL.FTZ R58, R108, R135 ;  /* 0x000000876c3a7220 */ /* 0x000fe20000410000 */
[----:B------:R-:W-:Y:S01]  /*2870*/  LOP3.LUT P0, RZ, R126, 0xff00, RZ, 0xc0, !PT ;  /* 0x0000ff007eff7812 */ /* 0x000fe2000780c0ff */
[----:B------:R-:W-:Y:S01]  /*2880*/  FADD.FTZ R135, R60, -R129 ;  /* 0x800000813c877221 */ /* 0x000fe20000010000 */
[----:B------:R-:W-:Y:S01]  /*2890*/  FMUL.FTZ R59, R59, UR14 ;  /* 0x0000000e3b3b7c20 */ /* 0x000fe20008410000 */
[-C--:B------:R-:W-:Y:S01]  /*28a0*/  FMUL.FTZ R130, R58, R120.reuse ;  /* 0x000000783a827220 */ /* 0x080fe20000410000 */
[C---:B------:R-:W-:Y:S01]  /*28b0*/  FMUL.FTZ R68, R108.reuse, R111 ;  /* 0x0000006f6c447220 */ /* 0x040fe20000410000 */
[----:B------:R-:W-:Y:S01]  /*28c0*/  FMUL.FTZ R60, R108, R135 ;  /* 0x000000876c3c7220 */ /* 0x000fe20000410000 */
[----:B------:R-:W-:Y:S01]  /*28d0*/  F2F.BF16.F32 R134, R134 ;  /* 0x0000008600867304 */ /* 0x000fe20000202000 */
[----:B------:R-:W-:Y:S01]  /*28e0*/  FMUL.FTZ R130, R130, UR14 ;  /* 0x0000000e82827c20 */ /* 0x000fe20008410000 */
[----:B------:R-:W-:Y:S01]  /*28f0*/  FSEL R128, R59, RZ, P0 ;  /* 0x000000ff3b807208 */ /* 0x000fe20000000000 */
[----:B------:R-:W-:Y:S01]  /*2900*/  FMUL.FTZ R59, R108, R137 ;  /* 0x000000896c3b7220 */ /* 0x000fe20000410000 */
[----:B------:R-:W-:Y:S01]  /*2910*/  ISETP.GE.U32.AND P0, PT, R126, 0x1000000, PT ;  /* 0x010000007e00780c */ /* 0x000fe20003f06070 */
[-CC-:B------:R-:W-:Y:S01]  /*2920*/  FFMA.FTZ R137, R61, R123.reuse, R124.reuse ;  /* 0x0000007b3d897223 */ /* 0x180fe2000001007c */
[----:B------:R-:W-:Y:S01]  /*2930*/  FSEL R126, R130, RZ, P2 ;  /* 0x000000ff827e7208 */ /* 0x000fe20001000000 */
[-C--:B------:R-:W-:Y:S01]  /*2940*/  FFMA.FTZ R130, R127, R123.reuse, R124 ;  /* 0x0000007b7f827223 */ /* 0x080fe2000001007c */
[-C--:B------:R-:W-:Y:S01]  /*2950*/  FMUL.FTZ R129, R59, R120.reuse ;  /* 0x000000783b817220 */ /* 0x080fe20000410000 */
[----:B------:R-:W-:Y:S01]  /*2960*/  FADD.FTZ R137, R122, -R137 ;  /* 0x800000897a897221 */ /* 0x000fe20000010000 */
[----:B------:R-:W-:Y:S01]  /*2970*/  LOP3.LUT P2, RZ, R119, 0xff0000, RZ, 0xc0, !PT ;  /* 0x00ff000077ff7812 */ /* 0x000fe2000784c0ff */
[----:B------:R-:W-:Y:S01]  /*2980*/  FADD.FTZ R135, R125, -R130 ;  /* 0x800000827d877221 */ /* 0x000fe20000010000 */
[----:B------:R-:W-:Y:S01]  /*2990*/  FMUL.FTZ R129, R129, UR14 ;  /* 0x0000000e81817c20 */ /* 0x000fe20008410000 */
[-C--:B------:R-:W-:Y:S01]  /*29a0*/  FMUL.FTZ R125, R60, R120.reuse ;  /* 0x000000783c7d7220 */ /* 0x080fe20000410000 */
[--C-:B------:R-:W-:Y:S01]  /*29b0*/  FFMA.FTZ R130, R62, R123, R124.reuse ;  /* 0x0000007b3e827223 */ /* 0x100fe2000001007c */
[----:B------:R-:W-:Y:S01]  /*29c0*/  FMUL.FTZ R61, R108, R135 ;  /* 0x000000876c3d7220 */ /* 0x000fe20000410000 */
[----:B------:R-:W-:Y:S01]  /*29d0*/  FFMA.FTZ R135, R63, R123, R124 ;  /* 0x0000007b3f877223 */ /* 0x000fe2000001007c */
[----:B------:R-:W-:Y:S01]  /*29e0*/  FSEL R127, R129, RZ, P0 ;  /* 0x000000ff817f7208 */ /* 0x000fe20000000000 */
[----:B------:R-:W-:Y:S01]  /*29f0*/  FMUL.FTZ R125, R125, UR14 ;  /* 0x0000000e7d7d7c20 */ /* 0x000fe20008410000 */
[----:B------:R-:W-:Y:S01]  /*2a00*/  LOP3.LUT P0, RZ, R119, 0xff, RZ, 0xc0, !PT ;  /* 0x000000ff77ff7812 */ /* 0x000fe2000780c0ff */
[-C--:B------:R-:W-:Y:S01]  /*2a10*/  FMUL.FTZ R122, R61, R120.reuse ;  /* 0x000000783d7a7220 */ /* 0x080fe20000410000 */
[----:B------:R-:W-:Y:S01]  /*2a20*/  FADD.FTZ R129, R121, -R130 ;  /* 0x8000008279817221 */ /* 0x000fe20000010000 */
[----:B------:R-:W-:Y:S01]  /*2a30*/  FADD.FTZ R135, R64, -R135 ;  /* 0x8000008740877221 */ /* 0x000fe20000010000 */
[----:B------:R-:W-:Y:S01]  /*2a40*/  FSEL R125, R125, RZ, P0 ;  /* 0x000000ff7d7d7208 */ /* 0x000fe20000000000 */
[----:B------:R-:W-:Y:S01]  /*2a50*/  FMUL.FTZ R122, R122, UR14 ;  /* 0x0000000e7a7a7c20 */ /* 0x000fe20008410000 */
[C---:B------:R-:W-:Y:S01]  /*2a60*/  LOP3.LUT P0, RZ, R119.reuse, 0xff00, RZ, 0xc0, !PT ;  /* 0x0000ff0077ff7812 */ /* 0x040fe2000780c0ff */
[----:B------:R-:W-:Y:S01]  /*2a70*/  FMUL.FTZ R63, R108, R129 ;  /* 0x000000816c3f7220 */ /* 0x000fe20000410000 */
[----:B------:R-:W-:Y:S01]  /*2a80*/  FFMA.FTZ R130, R118, R123, R124 ;  /* 0x0000007b76827223 */ /* 0x000fe2000001007c */
[----:B------:R-:W-:Y:S01]  /*2a90*/  FMUL.FTZ R62, R108, R137 ;  /* 0x000000896c3e7220 */ /* 0x000fe20000410000 */
[----:B------:R-:W-:Y:S01]  /*2aa0*/  FSEL R122, R122, RZ, P0 ;  /* 0x000000ff7a7a7208 */ /* 0x000fe20000000000 */
[----:B------:R-:W-:Y:S01]  /*2ab0*/  FMUL.FTZ R64, R108, R135 ;  /* 0x000000876c407220 */ /* 0x000fe20000410000 */
[----:B------:R-:W-:Y:S01]  /*2ac0*/  ISETP.GE.U32.AND P0, PT, R119, 0x1000000, PT ;  /* 0x010000007700780c */ /* 0x000fe20003f06070 */
[-C--:B------:R-:W-:Y:S01]  /*2ad0*/  FMUL.FTZ R119, R63, R120.reuse ;  /* 0x000000783f777220 */ /* 0x080fe20000410000 */
[----:B------:R-:W-:Y:S01]  /*2ae0*/  FADD.FTZ R135, R117, -R130 ;  /* 0x8000008275877221 */ /* 0x000fe20000010000 */
[----:B------:R-:W-:Y:S01]  /*2af0*/  FFMA.FTZ R130, R65, R123, R124 ;  /* 0x0000007b41827223 */ /* 0x000fe2000001007c */
[-C--:B------:R-:W-:Y:S01]  /*2b00*/  FMUL.FTZ R121, R62, R120.reuse ;  /* 0x000000783e797220 */ /* 0x080fe20000410000 */
[----:B------:R-:W-:Y:S01]  /*2b10*/  FMUL.FTZ R119, R119, UR14 ;  /* 0x0000000e77777c20 */ /* 0x000fe20008410000 */
[----:B------:R0:W-:Y:S01]  /*2b20*/  F2F.BF16.F32 R129, R122 ;  /* 0x0000007a00817304 */ /* 0x0001e20000202000 */
[----:B------:R-:W-:Y:S01]  /*2b30*/  FMUL.FTZ R65, R108, R135 ;  /* 0x000000876c417220 */ /* 0x000fe20000410000 */
[----:B------:R-:W-:Y:S01]  /*2b40*/  FMUL.FTZ R121, R121, UR14 ;  /* 0x0000000e79797c20 */ /* 0x000fe20008410000 */
[----:B------:R-:W-:Y:S01]  /*2b50*/  FADD.FTZ R137, R113, -R116 ;  /* 0x8000007471897221 */ /* 0x000fe20000010000 */
[----:B------:R-:W-:Y:S01]  /*2b60*/  FSEL R117, R119, RZ, P0 ;  /* 0x000000ff77757208 */ /* 0x000fe20000000000 */
[----:B------:R-:W-:Y:S01]  /*2b70*/  FADD.FTZ R119, R115, -R130 ;  /* 0x8000008273777221 */ /* 0x000fe20000010000 */
[----:B------:R-:W-:Y:S01]  /*2b80*/  FFMA.FTZ R130, R66, R123, R124 ;  /* 0x0000007b42827223 */ /* 0x000fe2000001007c */
[----:B------:R-:W-:Y:S01]  /*2b90*/  FSEL R121, R121, RZ, P2 ;  /* 0x000000ff79797208 */ /* 0x000fe20001000000 */
[-C--:B------:R-:W-:Y:S01]  /*2ba0*/  FMUL.FTZ R115, R65, R120.reuse ;  /* 0x0000007841737220 */ /* 0x080fe20000410000 */
[-C--:B0-----:R-:W-:Y:S01]  /*2bb0*/  FMUL.FTZ R122, R64, R120.reuse ;  /* 0x00000078407a7220 */ /* 0x081fe20000410000 */
[----:B------:R-:W-:Y:S01]  /*2bc0*/  FADD.FTZ R67, R67, -R130 ;  /* 0x8000008243437221 */ /* 0x000fe20000010000 */
[----:B------:R-:W-:Y:S01]  /*2bd0*/  LOP3.LUT P0, RZ, R114, 0xff, RZ, 0xc0, !PT ;  /* 0x000000ff72ff7812 */ /* 0x000fe2000780c0ff */
[----:B------:R0:W-:Y:S01]  /*2be0*/  F2F.BF16.F32 R118, R121 ;  /* 0x0000007900767304 */ /* 0x0001e20000202000 */
[----:B------:R-:W-:Y:S01]  /*2bf0*/  FMUL.FTZ R122, R122, UR14 ;  /* 0x0000000e7a7a7c20 */ /* 0x000fe20008410000 */
[----:B------:R-:W-:Y:S01]  /*2c00*/  FMUL.FTZ R67, R108, R67 ;  /* 0x000000436c437220 */ /* 0x000fe20000410000 */
[----:B------:R-:W-:Y:S01]  /*2c10*/  FMUL.FTZ R115, R115, UR14 ;  /* 0x0000000e73737c20 */ /* 0x000fe20008410000 */
[----:B------:R-:W-:Y:S01]  /*2c20*/  LOP3.LUT P2, RZ, R114, 0xff0000, RZ, 0xc0, !PT ;  /* 0x00ff000072ff7812 */ /* 0x000fe2000784c0ff */
[----:B------:R-:W-:Y:S01]  /*2c30*/  FMUL.FTZ R66, R108, R119 ;  /* 0x000000776c427220 */ /* 0x000fe20000410000 */
[----:B------:R-:W-:Y:S01]  /*2c40*/  FSEL R122, R122, RZ, P0 ;  /* 0x000000ff7a7a7208 */ /* 0x000fe20000000000 */
[-C--:B------:R-:W-:Y:S01]  /*2c50*/  FMUL.FTZ R113, R67, R120.reuse ;  /* 0x0000007843717220 */ /* 0x080fe20000410000 */
[----:B------:R-:W-:Y:S01]  /*2c60*/  LOP3.LUT P0, RZ, R114, 0xff00, RZ, 0xc0, !PT ;  /* 0x0000ff0072ff7812 */ /* 0x000fe2000780c0ff */
[--C-:B0-----:R-:W-:Y:S01]  /*2c70*/  FFMA.FTZ R121, R71, R123, R124.reuse ;  /* 0x0000007b47797223 */ /* 0x101fe2000001007c */
[----:B------:R-:W-:Y:S01]  /*2c80*/  FMUL.FTZ R71, R108, R137 ;  /* 0x000000896c477220 */ /* 0x000fe20000410000 */
[----:B------:R-:W-:Y:S01]  /*2c90*/  FMUL.FTZ R113, R113, UR14 ;  /* 0x0000000e71717c20 */ /* 0x000fe20008410000 */
[----:B------:R-:W-:Y:S01]  /*2ca0*/  FSEL R115, R115, RZ, P0 ;  /* 0x000000ff73737208 */ /* 0x000fe20000000000 */
[----:B------:R-:W-:Y:S01]  /*2cb0*/  FADD.FTZ R121, R112, -R121 ;  /* 0x8000007970797221 */ /* 0x000fe20000010000 */
[----:B------:R-:W-:Y:S01]  /*2cc0*/  ISETP.GE.U32.AND P0, PT, R114, 0x1000000, PT ;  /* 0x010000007200780c */ /* 0x000fe20003f06070 */
[----:B------:R-:W-:Y:S01]  /*2cd0*/  FFMA.FTZ R112, R70, R123, R124 ;  /* 0x0000007b46707223 */ /* 0x000fe2000001007c */
[-C--:B------:R-:W-:Y:S01]  /*2ce0*/  FMUL.FTZ R114, R71, R120.reuse ;  /* 0x0000007847727220 */ /* 0x080fe20000410000 */
[----:B------:R-:W-:Y:S01]  /*2cf0*/  FMUL.FTZ R70, R108, R121 ;  /* 0x000000796c467220 */ /* 0x000fe20000410000 */
[-C--:B------:R-:W-:Y:S01]  /*2d00*/  FMUL.FTZ R119, R66, R120.reuse ;  /* 0x0000007842777220 */ /* 0x080fe20000410000 */
[----:B------:R-:W-:Y:S01]  /*2d10*/  FADD.FTZ R69, R69, -R112 ;  /* 0x8000007045457221 */ /* 0x000fe20000010000 */
[----:B------:R-:W-:Y:S01]  /*2d20*/  FSEL R113, R113, RZ, P0 ;  /* 0x000000ff71717208 */ /* 0x000fe20000000000 */
[----:B------:R-:W-:Y:S01]  /*2d30*/  FMUL.FTZ R114, R114, UR14 ;  /* 0x0000000e72727c20 */ /* 0x000fe20008410000 */
[----:B------:R-:W-:Y:S01]  /*2d40*/  ISETP.GE.U32.AND P0, PT, R110, 0x1000000, PT ;  /* 0x010000006e00780c */ /* 0x000fe20003f06070 */
[----:B------:R-:W-:Y:S01]  /*2d50*/  FMUL.FTZ R112, R70, R120 ;  /* 0x0000007846707220 */ /* 0x000fe20000410000 */
[----:B------:R-:W-:Y:S01]  /*2d60*/  FMUL.FTZ R69, R108, R69 ;  /* 0x000000456c457220 */ /* 0x000fe20000410000 */
[----:B------:R-:W-:Y:S01]  /*2d70*/  FMUL.FTZ R119, R119, UR14 ;  /* 0x0000000e77777c20 */ /* 0x000fe20008410000 */
[----:B------:R0:W-:Y:S04]  /*2d80*/  F2F.BF16.F32 R130, R115 ;  /* 0x0000007300827304 */ /* 0x0001e80000202000 */
[----:B------:R-:W-:-:S04]  /*2d90*/  FSEL R119, R119, RZ, P2 ;  /* 0x000000ff77777208 */ /* 0x000fc80001000000 */
[----:B------:R1:W-:Y:S01]  /*2da0*/  F2F.BF16.F32 R116, R113 ;  /* 0x0000007100747304 */ /* 0x0003e20000202000 */
[----:B0-----:R-:W-:Y:S01]  /*2db0*/  FSEL R115, R114, RZ, P0 ;  /* 0x000000ff72737208 */ /* 0x001fe20000000000 */
[----:B------:R-:W-:Y:S01]  /*2dc0*/  FMUL.FTZ R114, R112, UR14 ;  /* 0x0000000e70727c20 */ /* 0x000fe20008410000 */
[-C--:B------:R-:W-:Y:S01]  /*2dd0*/  FMUL.FTZ R112, R69, R120.reuse ;  /* 0x0000007845707220 */ /* 0x080fe20000410000 */
[----:B------:R-:W-:Y:S01]  /*2de0*/  LOP3.LUT P0, RZ, R110, 0xff0000, RZ, 0xc0, !PT ;  /* 0x00ff00006eff7812 */ /* 0x000fe2000780c0ff */
[----:B------:R-:W-:Y:S02]  /*2df0*/  FMUL.FTZ R120, R68, R120 ;  /* 0x0000007844787220 */ /* 0x000fe40000410000 */
[----:B------:R-:W-:Y:S01]  /*2e00*/  FMUL.FTZ R108, R112, UR14 ;  /* 0x0000000e706c7c20 */ /* 0x000fe20008410000 */
[----:B------:R-:W-:Y:S01]  /*2e10*/  FSEL R114, R114, RZ, P0 ;  /* 0x000000ff72727208 */ /* 0x000fe20000000000 */
[----:B------:R0:W-:Y:S01]  /*2e20*/  F2F.BF16.F32 R135, R122 ;  /* 0x0000007a00877304 */ /* 0x0001e20000202000 */
[----:B------:R-:W-:Y:S01]  /*2e30*/  LOP3.LUT P0, RZ, R110, 0xff00, RZ, 0xc0, !PT ;  /* 0x0000ff006eff7812 */ /* 0x000fe2000780c0ff */
[----:B-1----:R-:W1:Y:S01]  /*2e40*/  LDC.64 R112, c[0x0][0x478] ;  /* 0x00011e00ff707b82 */ /* 0x002e620000000a00 */
[----:B------:R-:W-:-:S02]  /*2e50*/  FMUL.FTZ R120, R120, UR14 ;  /* 0x0000000e78787c20 */ /* 0x000fc40008410000 */
[----:B------:R-:W-:Y:S02]  /*2e60*/  FSEL R121, R108, RZ, P0 ;  /* 0x000000ff6c797208 */ /* 0x000fe40000000000 */
[----:B------:R-:W-:Y:S01]  /*2e70*/  LOP3.LUT P0, RZ, R110, 0xff, RZ, 0xc0, !PT ;  /* 0x000000ff6eff7812 */ /* 0x000fe2000780c0ff */
[----:B------:R-:W2:Y:S02]  /*2e80*/  F2F.BF16.F32 R133, R133 ;  /* 0x0000008500857304 */ /* 0x000ea40000202000 */
[----:B0-----:R-:W0:Y:S01]  /*2e90*/  LDC.64 R122, c[0x0][0x468] ;  /* 0x00011a00ff7a7b82 */ /* 0x001e220000000a00 */
[----:B------:R-:W-:-:S05]  /*2ea0*/  FSEL R108, R120, RZ, P0 ;  /* 0x000000ff786c7208 */ /* 0x000fca0000000000 */
[----:B------:R-:W3:Y:S01]  /*2eb0*/  F2F.BF16.F32 R128, R128 ;  /* 0x0000008000807304 */ /* 0x000ee20000202000 */
[----:B--2---:R-:W-:-:S07]  /*2ec0*/  PRMT R133, R134, 0x5410, R133 ;  /* 0x0000541086857816 */ /* 0x004fce0000000085 */
[----:B------:R-:W2:Y:S01]  /*2ed0*/  F2F.BF16.F32 R117, R117 ;  /* 0x0000007500757304 */ /* 0x000ea20000202000 */
[----:B---3--:R-:W-:-:S07]  /*2ee0*/  IMAD.WIDE.U32 R110, R128, 0x10000, RZ ;  /* 0x00010000806e7825 */ /* 0x008fce00078e00ff */
[----:B------:R-:W3:Y:S01]  /*2ef0*/  F2F.BF16.F32 R119, R119 ;  /* 0x0000007700777304 */ /* 0x000ee20000202000 */
[----:B--2---:R-:W-:-:S07]  /*2f00*/  PRMT R137, R118, 0x5410, R117 ;  /* 0x0000541076897816 */ /* 0x004fce0000000075 */
[----:B------:R-:W-:Y:S01]  /*2f10*/  F2F.BF16.F32 R126, R126 ;  /* 0x0000007e007e7304 */ /* 0x000fe20000202000 */
[----:B---3--:R-:W-:-:S07]  /*2f20*/  PRMT R139, R119, 0x5410, R116 ;  /* 0x00005410778b7816 */ /* 0x008fce0000000074 */
[----:B------:R-:W2:Y:S01]  /*2f30*/  F2F.BF16.F32 R127, R127 ;  /* 0x0000007f007f7304 */ /* 0x000ea20000202000 */
[----:B------:R-:W-:-:S04]  /*2f40*/  IMAD.WIDE.U32 R116, R129, 0x10000, RZ ;  /* 0x0001000081747825 */ /* 0x000fc800078e00ff */
[----:B-1----:R-:W-:Y:S01]  /*2f50*/  IMAD.WIDE.U32 R128, R105, 0x10, R112 ;  /* 0x0000001069807825 */ /* 0x002fe200078e0070 */
[----:B------:R-:W-:Y:S02]  /*2f60*/  LOP3.LUT R117, R137, R117, RZ, 0xfc, !PT ;  /* 0x0000007589757212 */ /* 0x000fe400078efcff */
[----:B------:R-:W-:Y:S01]  /*2f70*/  F2F.BF16.F32 R141, R141 ;  /* 0x0000008d008d7304 */ /* 0x000fe20000202000 */
[----:B0-----:R-:W-:Y:S01]  /*2f80*/  IMAD.WIDE.U32 R136, R106, 0x8, R122 ;  /* 0x000000086a887825 */ /* 0x001fe200078e007a */
[----:B--2---:R-:W-:-:S06]  /*2f90*/  PRMT R127, R126, 0x5410, R127 ;  /* 0x000054107e7f7816 */ /* 0x004fcc000000007f */
[----:B------:R-:W0:Y:S01]  /*2fa0*/  F2F.BF16.F32 R131, R131 ;  /* 0x0000008300837304 */ /* 0x000e220000202000 */
[----:B------:R-:W-:Y:S01]  /*2fb0*/  LOP3.LUT R119, R127, R111, RZ, 0xfc, !PT ;  /* 0x0000006f7f777212 */ /* 0x000fe200078efcff */
[----:B------:R-:W-:-:S06]  /*2fc0*/  IMAD.WIDE.U32 R126, R106, 0x10, R112 ;  /* 0x000000106a7e7825 */ /* 0x000fcc00078e0070 */
[----:B------:R-:W1:Y:S01]  /*2fd0*/  F2F.BF16.F32 R125, R125 ;  /* 0x0000007d007d7304 */ /* 0x000e620000202000 */
[----:B0-----:R-:W-:-:S07]  /*2fe0*/  LOP3.LUT R118, R110, R131, RZ, 0xfc, !PT ;  /* 0x000000836e767212 */ /* 0x001fce00078efcff */
[----:B------:R-:W0:Y:S01]  /*2ff0*/  F2F.BF16.F32 R124, R121 ;  /* 0x00000079007c7304 */ /* 0x000e220000202000 */
[----:B-1----:R-:W-:-:S07]  /*3000*/  LOP3.LUT R116, R116, R125, RZ, 0xfc, !PT ;  /* 0x0000007d74747212 */ /* 0x002fce00078efcff */
[----:B------:R-:W-:Y:S01]  /*3010*/  F2F.BF16.F32 R145, R115 ;  /* 0x0000007300917304 */ /* 0x000fe20000202000 */
[----:B0-----:R-:W-:-:S07]  /*3020*/  IMAD.WIDE.U32 R110, R124, 0x10000, RZ ;  /* 0x000100007c6e7825 */ /* 0x001fce00078e00ff */
[----:B------:R0:W1:Y:S01]  /*3030*/  F2F.BF16.F32 R132, R114 ;  /* 0x0000007200847304 */ /* 0x0000620000202000 */
[----:B------:R-:W-:-:S07]  /*3040*/  IMAD.WIDE.U32 R124, R103, 0x10, R112 ;  /* 0x00000010677c7825 */ /* 0x000fce00078e0070 */
[----:B------:R-:W2:Y:S01]  /*3050*/  F2F.BF16.F32 R143, R108 ;  /* 0x0000006c008f7304 */ /* 0x000ea20000202000 */
[----:B0-----:R-:W-:Y:S01]  /*3060*/  IMAD.WIDE.U32 R114, R0, 0x10000, RZ ;  /* 0x0001000000727825 */ /* 0x001fe200078e00ff */
[----:B------:R3:W-:Y:S04]  /*3070*/  STG.E.128 desc[UR4][R124.64], R52 ;  /* 0x000000347c007986 */ /* 0x0007e8000c101d04 */
[----:B------:R-:W-:Y:S02]  /*3080*/  LOP3.LUT R121, R133, R115, RZ, 0xfc, !PT ;  /* 0x0000007385797212 */ /* 0x000fe400078efcff */
[----:B------:R-:W-:Y:S01]  /*3090*/  LOP3.LUT R120, R114, R141, RZ, 0xfc, !PT ;  /* 0x0000008d72787212 */ /* 0x000fe200078efcff */
[----:B------:R-:W-:Y:S01]  /*30a0*/  IMAD.WIDE.U32 R114, R130, 0x10000, RZ ;  /* 0x0001000082727825 */ /* 0x000fe200078e00ff */
[----:B-1----:R-:W-:-:S03]  /*30b0*/  PRMT R145, R132, 0x5410, R145 ;  /* 0x0000541084917816 */ /* 0x002fc60000000091 */
[----:B------:R-:W-:Y:S01]  /*30c0*/  IMAD.WIDE.U32 R132, R103, 0x8, R122 ;  /* 0x0000000867847825 */ /* 0x000fe200078e007a */
[----:B------:R-:W-:Y:S02]  /*30d0*/  LOP3.LUT R114, R114, R135, RZ, 0xfc, !PT ;  /* 0x0000008772727212 */ /* 0x000fe400078efcff */
[----:B------:R-:W-:Y:S01]  /*30e0*/  LOP3.LUT R115, R139, R115, RZ, 0xfc, !PT ;  /* 0x000000738b737212 */ /* 0x000fe200078efcff */
[C---:B------:R-:W-:Y:S01]  /*30f0*/  IMAD.WIDE.U32 R130, R104.reuse, 0x10, R112 ;  /* 0x0000001068827825 */ /* 0x040fe200078e0070 */
[----:B------:R3:W-:Y:S01]  /*3100*/  STG.E.64 desc[UR4][R132.64], R120 ;  /* 0x0000007884007986 */ /* 0x0007e2000c101b04 */
[----:B------:R-:W-:Y:S02]  /*3110*/  LOP3.LUT R111, R145, R111, RZ, 0xfc, !PT ;  /* 0x0000006f916f7212 */ /* 0x000fe400078efcff */
[----:B------:R-:W-:Y:S01]  /*3120*/  IMAD.WIDE.U32 R134, R104, 0x8, R122 ;  /* 0x0000000868867825 */ /* 0x000fe200078e007a */
[----:B------:R3:W-:Y:S01]  /*3130*/  STG.E.128 desc[UR4][R130.64], R56 ;  /* 0x0000003882007986 */ /* 0x0007e2000c101d04 */
[----:B--2---:R-:W-:-:S02]  /*3140*/  LOP3.LUT R110, R110, R143, RZ, 0xfc, !PT ;  /* 0x0000008f6e6e7212 */ /* 0x004fc400078efcff */
[----:B------:R-:W-:Y:S01]  /*3150*/  IMAD.WIDE.U32 R104, R105, 0x8, R122 ;  /* 0x0000000869687825 */ /* 0x000fe200078e007a */
[----:B------:R3:W-:Y:S03]  /*3160*/  STG.E.64 desc[UR4][R134.64], R118 ;  /* 0x0000007686007986 */ /* 0x0007e6000c101b04 */
[C---:B------:R-:W-:Y:S01]  /*3170*/  IMAD.WIDE.U32 R112, R107.reuse, 0x10, R112 ;  /* 0x000000106b707825 */ /* 0x040fe200078e0070 */
[----:B------:R3:W-:Y:S03]  /*3180*/  STG.E.128 desc[UR4][R128.64], R60 ;  /* 0x0000003c80007986 */ /* 0x0007e6000c101d04 */
[----:B------:R-:W-:Y:S01]  /*3190*/  IMAD.WIDE.U32 R122, R107, 0x8, R122 ;  /* 0x000000086b7a7825 */ /* 0x000fe200078e007a */
[----:B------:R3:W-:Y:S04]  /*31a0*/  STG.E.64 desc[UR4][R104.64], R116 ;  /* 0x0000007468007986 */ /* 0x0007e8000c101b04 */
[----:B------:R3:W-:Y:S04]  /*31b0*/  STG.E.128 desc[UR4][R126.64], R64 ;  /* 0x000000407e007986 */ /* 0x0007e8000c101d04 */
[----:B------:R3:W-:Y:S04]  /*31c0*/  STG.E.64 desc[UR4][R136.64], R114 ;  /* 0x0000007288007986 */ /* 0x0007e8000c101b04 */
[----:B------:R3:W-:Y:S04]  /*31d0*/  STG.E.128 desc[UR4][R112.64], R68 ;  /* 0x0000004470007986 */ /* 0x0007e8000c101d04 */
[----:B------:R3:W-:Y:S01]  /*31e0*/  STG.E.64 desc[UR4][R122.64], R110 ;  /* 0x0000006e7a007986 */ /* 0x0007e2000c101b04 */
[----:B------:R-:W-:Y:S05]  /*31f0*/  BRA `(.L_x_3860) ;  /* 0x0000001800347947 */ /* 0x000fea0003800000 */
.L_x_3858:
[----:B------:R-:W-:-:S04]  /*3200*/  UISETP.NE.U32.AND UP0, UPT, UR12, URZ, UPT ;  /* 0x000000ff0c00728c */ /* 0x000fc8000bf05070 */
[----:B------:R-:W-:-:S09]  /*3210*/  UISETP.NE.AND.EX UP0, UPT, UR13, URZ, UPT, UP0 ;  /* 0x000000ff0d00728c */ /* 0x000fd2000bf05300 */
[----:B------:R-:W-:Y:S05]  /*3220*/  BRA.U UP0, `(.L_x_3861) ;  /* 0x0000000d00007547 */ /* 0x000fea000b800000 */
[-CC-:B------:R-:W-:Y:S01]  /*3230*/  FFMA.FTZ R145, R145, R123.reuse, R124.reuse ;  /* 0x0000007b91917223 */ /* 0x180fe2000001007c */
[-CC-:B------:R-:W-:Y:S01]  /*3240*/  FFMA.FTZ R52, R141, R123.reuse, R124.reuse ;  /* 0x0000007b8d347223 */ /* 0x180fe2000001007c */
[----:B-----5:R-:W-:Y:S01]  /*3250*/  LOP3.LUT P0, RZ, R134, 0xff00, RZ, 0xc0, !PT ;  /* 0x0000ff0086ff7812 */ /* 0x020fe2000780c0ff */
[-C--:B------:R-:W-:Y:S01]  /*3260*/  FFMA.FTZ R0, R0, R123.reuse, R124 ;  /* 0x0000007b00007223 */ /* 0x080fe2000001007c */
[----:B------:R-:W-:Y:S01]  /*3270*/  FADD.FTZ R53, R140, -R145 ;  /* 0x800000918c357221 */ /* 0x000fe20000010000 */
[----:B------:R-:W-:Y:S01]  /*3280*/  FADD.FTZ R52, R137, -R52 ;  /* 0x8000003489347221 */ /* 0x000fe20000010000 */
[----:B------:R-:W-:Y:S01]  /*3290*/  FFMA.FTZ R143, R143, R123, R124 ;  /* 0x0000007b8f8f7223 */ /* 0x000fe2000001007c */
[----:B------:R-:W-:Y:S01]  /*32a0*/  FADD.FTZ R147, R147, -R0 ;  /* 0x8000000093937221 */ /* 0x000fe20000010000 */
[----:B------:R-:W-:Y:S01]  /*32b0*/  FFMA.FTZ R53, R108, R53, R45 ;  /* 0x000000356c357223 */ /* 0x000fe2000001002d */
[-CC-:B------:R-:W-:Y:S01]  /*32c0*/  FFMA.FTZ R139, R139, R123.reuse, R124.reuse ;  /* 0x0000007b8b8b7223 */ /* 0x180fe2000001007c */
[-CC-:B------:R-:W-:Y:S01]  /*32d0*/  FFMA.FTZ R135, R135, R123.reuse, R124.reuse ;  /* 0x0000007b87877223 */ /* 0x180fe2000001007c */
[----:B------:R-:W-:Y:S01]  /*32e0*/  FADD.FTZ R55, R138, -R143 ;  /* 0x8000008f8a377221 */ /* 0x000fe20000010000 */
[----:B------:R-:W-:Y:S01]  /*32f0*/  FMUL.FTZ R53, R53, R120 ;  /* 0x0000007835357220 */ /* 0x000fe20000410000 */
[----:B------:R-:W-:Y:S01]  /*3300*/  FADD.FTZ R57, R136, -R139 ;  /* 0x8000008b88397221 */ /* 0x000fe20000010000 */
[----:B------:R-:W-:Y:S01]  /*3310*/  FADD.FTZ R135, R132, -R135 ;  /* 0x8000008784877221 */ /* 0x000fe20000010000 */
[----:B------:R-:W-:Y:S01]  /*3320*/  FFMA.FTZ R137, R133, R123, R124 ;  /* 0x0000007b85897223 */ /* 0x000fe2000001007c */
[----:B------:R-:W-:Y:S01]  /*3330*/  FMUL.FTZ R53, R53, UR14 ;  /* 0x0000000e35357c20 */ /* 0x000fe20008410000 */
[C---:B------:R-:W-:Y:S01]  /*3340*/  FFMA.FTZ R55, R108.reuse, R55, R46 ;  /* 0x000000376c377223 */ /* 0x040fe2000001002e */
[C---:B------:R-:W-:Y:S01]  /*3350*/  FFMA.FTZ R57, R108.reuse, R57, R48 ;  /* 0x000000396c397223 */ /* 0x040fe20000010030 */
[----:B------:R-:W-:Y:S01]  /*3360*/  FFMA.FTZ R133, R108, R135, R49 ;  /* 0x000000876c857223 */ /* 0x000fe20000010031 */
[----:B------:R-:W-:Y:S01]  /*3370*/  FADD.FTZ R135, R130, -R137 ;  /* 0x8000008982877221 */ /* 0x000fe20000010000 */
[----:B------:R-:W-:Y:S01]  /*3380*/  FSEL R56, R53, RZ, P0 ;  /* 0x000000ff35387208 */ /* 0x000fe20000000000 */
[----:B------:R-:W-:Y:S01]  /*3390*/  FFMA.FTZ R53, R108, R52, R47 ;  /* 0x000000346c357223 */ /* 0x000fe2000001002f */
[----:B------:R-:W-:Y:S01]  /*33a0*/  LOP3.LUT P0, RZ, R134, 0xff, RZ, 0xc0, !PT ;  /* 0x000000ff86ff7812 */ /* 0x000fe2000780c0ff */
[----:B------:R-:W-:Y:S01]  /*33b0*/  FFMA.FTZ R137, R131, R123, R124 ;  /* 0x0000007b83897223 */ /* 0x000fe2000001007c */
[-C--:B------:R-:W-:Y:S01]  /*33c0*/  FMUL.FTZ R55, R55, R120.reuse ;  /* 0x0000007837377220 */ /* 0x080fe20000410000 */
[-C--:B------:R-:W-:Y:S01]  /*33d0*/  FMUL.FTZ R52, R53, R120.reuse ;  /* 0x0000007835347220 */ /* 0x080fe20000410000 */
[----:B------:R-:W-:Y:S01]  /*33e0*/  FFMA.FTZ R53, R108, R147, R44 ;  /* 0x000000936c357223 */ /* 0x000fe2000001002c */
[-C--:B------:R-:W-:Y:S01]  /*33f0*/  FMUL.FTZ R57, R57, R120.reuse ;  /* 0x0000007839397220 */ /* 0x080fe20000410000 */
[----:B------:R-:W-:Y:S01]  /*3400*/  ISETP.GE.U32.AND P4, PT, R134, 0x1000000, PT ;  /* 0x010000008600780c */ /* 0x000fe20003f86070 */
[----:B------:R-:W-:Y:S01]  /*3410*/  FMUL.FTZ R52, R52, UR14 ;  /* 0x0000000e34347c20 */ /* 0x000fe20008410000 */
[-C--:B------:R-:W-:Y:S01]  /*3420*/  FMUL.FTZ R53, R53, R120.reuse ;  /* 0x0000007835357220 */ /* 0x080fe20000410000 */
[----:B------:R-:W-:Y:S01]  /*3430*/  FADD.FTZ R137, R128, -R137 ;  /* 0x8000008980897221 */ /* 0x000fe20000010000 */
[----:B------:R-:W-:Y:S01]  /*3440*/  FMUL.FTZ R55, R55, UR14 ;  /* 0x0000000e37377c20 */ /* 0x000fe20008410000 */
[----:B------:R-:W-:Y:S01]  /*3450*/  FMUL.FTZ R57, R57, UR14 ;  /* 0x0000000e39397c20 */ /* 0x000fe20008410000 */
[----:B------:R-:W-:Y:S01]  /*3460*/  FMUL.FTZ R53, R53, UR14 ;  /* 0x0000000e35357c20 */ /* 0x000fe20008410000 */
[----:B------:R-:W-:Y:S01]  /*3470*/  LOP3.LUT P2, RZ, R134, 0xff0000, RZ, 0xc0, !PT ;  /* 0x00ff000086ff7812 */ /* 0x000fe2000784c0ff */
[-C--:B------:R-:W-:Y:S01]  /*3480*/  FMUL.FTZ R133, R133, R120.reuse ;  /* 0x0000007885857220 */ /* 0x080fe20000410000 */
[----:B------:R-:W-:Y:S01]  /*3490*/  FSEL R52, R52, RZ, P4 ;  /* 0x000000ff34347208 */ /* 0x000fe20002000000 */
[-CC-:B------:R-:W-:Y:S01]  /*34a0*/  FFMA.FTZ R129, R129, R123.reuse, R124.reuse ;  /* 0x0000007b81817223 */ /* 0x180fe2000001007c */
[----:B------:R-:W-:Y:S01]  /*34b0*/  FSEL R53, R53, RZ, P0 ;  /* 0x000000ff35357208 */ /* 0x000fe20000000000 */
[----:B------:R-:W-:Y:S01]  /*34c0*/  FMUL.FTZ R133, R133, UR14 ;  /* 0x0000000e85857c20 */ /* 0x000fe20008410000 */
[----:B------:R-:W-:Y:S01]  /*34d0*/  LOP3.LUT P0, RZ, R126, 0xff, RZ, 0xc0, !PT ;  /* 0x000000ff7eff7812 */ /* 0x000fe2000780c0ff */
[----:B------:R-:W-:Y:S01]  /*34e0*/  FADD.FTZ R129, R60, -R129 ;  /* 0x800000813c817221 */ /* 0x000fe20000010000 */
[----:B------:R0:W-:Y:S01]  /*34f0*/  F2F.BF16.F32 R59, R53 ;  /* 0x00000035003b7304 */ /* 0x0001e20000202000 */
[----:B------:R-:W-:Y:S01]  /*3500*/  FSEL R0, R55, RZ, P2 ;  /* 0x000000ff37007208 */ /* 0x000fe20001000000 */
[-CC-:B------:R-:W-:Y:S01]  /*3510*/  FFMA.FTZ R62, R62, R123.reuse, R124.reuse ;  /* 0x0000007b3e3e7223 */ /* 0x180fe2000001007c */
[----:B------:R-:W-:Y:S01]  /*3520*/  FSEL R57, R57, RZ, P0 ;  /* 0x000000ff39397208 */ /* 0x000fe20000000000 */
[-C--:B------:R-:W-:Y:S01]  /*3530*/  FFMA.FTZ R63, R63, R123.reuse, R124 ;  /* 0x0000007b3f3f7223 */ /* 0x080fe2000001007c */
[----:B------:R-:W-:Y:S01]  /*3540*/  LOP3.LUT P0, RZ, R126, 0xff00, RZ, 0xc0, !PT ;  /* 0x0000ff007eff7812 */ /* 0x000fe2000780c0ff */
[----:B------:R-:W-:Y:S01]  /*3550*/  FADD.FTZ R62, R121, -R62 ;  /* 0x8000003e793e7221 */ /* 0x000fe20000010000 */
[----:B------:R-:W-:Y:S01]  /*3560*/  FFMA.FTZ R118, R118, R123, R124 ;  /* 0x0000007b76767223 */ /* 0x000fe2000001007c */
[----:B------:R1:W-:Y:S01]  /*3570*/  F2F.BF16.F32 R55, R52 ;  /* 0x0000003400377304 */ /* 0x0003e20000202000 */
[----:B0-----:R-:W-:Y:S01]  /*3580*/  FFMA.FTZ R53, R108, R137, R51 ;  /* 0x000000896c357223 */ /* 0x001fe20000010033 */
[----:B------:R-:W-:Y:S01]  /*3590*/  FSEL R54, R133, RZ, P0 ;  /* 0x000000ff85367208 */ /* 0x000fe20000000000 */
[----:B------:R-:W-:Y:S01]  /*35a0*/  FADD.FTZ R63, R64, -R63 ;  /* 0x8000003f403f7221 */ /* 0x000fe20000010000 */
[----:B------:R-:W-:Y:S01]  /*35b0*/  ISETP.GE.U32.AND P0, PT, R126, 0x1000000, PT ;  /* 0x010000007e00780c */ /* 0x000fe20003f06070 */
[-C--:B------:R-:W-:Y:S01]  /*35c0*/  FMUL.FTZ R53, R53, R120.reuse ;  /* 0x0000007835357220 */ /* 0x080fe20000410000 */
[----:B------:R-:W-:Y:S01]  /*35d0*/  FADD.FTZ R118, R117, -R118 ;  /* 0x8000007675767221 */ /* 0x000fe20000010000 */
[----:B------:R-:W-:Y:S01]  /*35e0*/  FFMA.FTZ R63, R108, R63, R40 ;  /* 0x0000003f6c3f7223 */ /* 0x000fe20000010028 */
[-CC-:B------:R-:W-:Y:S01]  /*35f0*/  FFMA.FTZ R66, R66, R123.reuse, R124.reuse ;  /* 0x0000007b42427223 */ /* 0x180fe2000001007c */
[----:B-1----:R-:W-:Y:S01]  /*3600*/  FFMA.FTZ R52, R127, R123, R124 ;  /* 0x0000007b7f347223 */ /* 0x002fe2000001007c */
[C---:B------:R-:W-:Y:S01]  /*3610*/  FFMA.FTZ R127, R108.reuse, R129, R36 ;  /* 0x000000816c7f7223 */ /* 0x040fe20000010024 */
[----:B------:R-:W-:Y:S01]  /*3620*/  FMUL.FTZ R53, R53, UR14 ;  /* 0x0000000e35357c20 */ /* 0x000fe20008410000 */
[-C--:B------:R-:W-:Y:S01]  /*3630*/  FMUL.FTZ R63, R63, R120.reuse ;  /* 0x000000783f3f7220 */ /* 0x080fe20000410000 */
[----:B------:R-:W-:Y:S01]  /*3640*/  FADD.FTZ R52, R125, -R52 ;  /* 0x800000347d347221 */ /* 0x000fe20000010000 */
[-CC-:B------:R-:W-:Y:S01]  /*3650*/  FFMA.FTZ R125, R61, R123.reuse, R124.reuse ;  /* 0x0000007b3d7d7223 */ /* 0x180fe2000001007c */
[----:B------:R-:W-:Y:S01]  /*3660*/  FMUL.FTZ R127, R127, R120 ;  /* 0x000000787f7f7220 */ /* 0x000fe20000410000 */
[----:B------:R-:W-:Y:S01]  /*3670*/  FSEL R53, R53, RZ, P0 ;  /* 0x000000ff35357208 */ /* 0x000fe20000000000 */
[----:B------:R-:W-:Y:S01]  /*3680*/  FFMA.FTZ R61, R108, R52, R37 ;  /* 0x000000346c3d7223 */ /* 0x000fe20000010025 */
[----:B------:R-:W-:Y:S01]  /*3690*/  LOP3.LUT P0, RZ, R119, 0xff, RZ, 0xc0, !PT ;  /* 0x000000ff77ff7812 */ /* 0x000fe2000780c0ff */
[----:B------:R-:W-:Y:S01]  /*36a0*/  FMUL.FTZ R127, R127, UR14 ;  /* 0x0000000e7f7f7c20 */ /* 0x000fe20008410000 */
[----:B------:R0:W-:Y:S01]  /*36b0*/  F2F.BF16.F32 R58, R53 ;  /* 0x00000035003a7304 */ /* 0x0001e20000202000 */
[----:B------:R-:W-:Y:S01]  /*36c0*/  FMUL.FTZ R61, R61, R120 ;  /* 0x000000783d3d7220 */ /* 0x000fe20000410000 */
[----:B------:R-:W-:Y:S01]  /*36d0*/  FADD.FTZ R129, R122, -R125 ;  /* 0x8000007d7a817221 */ /* 0x000fe20000010000 */
[-C--:B------:R-:W-:Y:S01]  /*36e0*/  FFMA.FTZ R52, R65, R123.reuse, R124 ;  /* 0x0000007b41347223 */ /* 0x080fe2000001007c */
[----:B------:R-:W-:Y:S01]  /*36f0*/  FSEL R125, R127, RZ, P0 ;  /* 0x000000ff7f7d7208 */ /* 0x000fe20000000000 */
[----:B------:R-:W-:Y:S01]  /*3700*/  FMUL.FTZ R61, R61, UR14 ;  /* 0x0000000e3d3d7c20 */ /* 0x000fe20008410000 */
[----:B------:R-:W-:Y:S01]  /*3710*/  LOP3.LUT P0, RZ, R119, 0xff00, RZ, 0xc0, !PT ;  /* 0x0000ff0077ff7812 */ /* 0x000fe2000780c0ff */
[C---:B------:R-:W-:Y:S01]  /*3720*/  FFMA.FTZ R65, R108.reuse, R118, R41 ;  /* 0x000000766c417223 */ /* 0x040fe20000010029 */
[----:B------:R-:W-:Y:S01]  /*3730*/  FMUL.FTZ R63, R63, UR14 ;  /* 0x0000000e3f3f7c20 */ /* 0x000fe20008410000 */
[----:B0-----:R-:W-:Y:S01]  /*3740*/  FFMA.FTZ R53, R108, R62, R39 ;  /* 0x0000003e6c357223 */ /* 0x001fe20000010027 */
[----:B------:R-:W-:Y:S01]  /*3750*/  FSEL R60, R61, RZ, P0 ;  /* 0x000000ff3d3c7208 */ /* 0x000fe20000000000 */
[----:B------:R-:W-:Y:S01]  /*3760*/  FADD.FTZ R66, R67, -R66 ;  /* 0x8000004243427221 */ /* 0x000fe20000010000 */
[----:B------:R-:W-:Y:S01]  /*3770*/  ISETP.GE.U32.AND P0, PT, R119, 0x1000000, PT ;  /* 0x010000007700780c */ /* 0x000fe20003f06070 */
[-C--:B------:R-:W-:Y:S01]  /*3780*/  FMUL.FTZ R53, R53, R120.reuse ;  /* 0x0000007835357220 */ /* 0x080fe20000410000 */
[-C--:B------:R-:W-:Y:S01]  /*3790*/  FFMA.FTZ R71, R71, R123.reuse, R124 ;  /* 0x0000007b47477223 */ /* 0x080fe2000001007c */
[-C--:B------:R-:W-:Y:S01]  /*37a0*/  FMUL.FTZ R65, R65, R120.reuse ;  /* 0x0000007841417220 */ /* 0x080fe20000410000 */
[----:B------:R-:W-:Y:S01]  /*37b0*/  FADD.FTZ R115, R115, -R52 ;  /* 0x8000003473737221 */ /* 0x000fe20000010000 */
[----:B------:R-:W-:Y:S01]  /*37c0*/  FMUL.FTZ R53, R53, UR14 ;  /* 0x0000000e35357c20 */ /* 0x000fe20008410000 */
[----:B------:R-:W-:Y:S01]  /*37d0*/  FADD.FTZ R71, R112, -R71 ;  /* 0x8000004770477221 */ /* 0x000fe20000010000 */
[----:B------:R-:W-:Y:S01]  /*37e0*/  FMUL.FTZ R52, R65, UR14 ;  /* 0x0000000e41347c20 */ /* 0x000fe20008410000 */
[----:B------:R-:W-:Y:S01]  /*37f0*/  FFMA.FTZ R116, R116, R123, R124 ;  /* 0x0000007b74747223 */ /* 0x000fe2000001007c */
[----:B------:R-:W-:Y:S01]  /*3800*/  FFMA.FTZ R135, R108, R135, R50 ;  /* 0x000000876c877223 */ /* 0x000fe20000010032 */
[----:B------:R-:W-:Y:S01]  /*3810*/  FSEL R53, R53, RZ, P0 ;  /* 0x000000ff35357208 */ /* 0x000fe20000000000 */
[----:B------:R-:W-:Y:S01]  /*3820*/  FFMA.FTZ R70, R70, R123, R124 ;  /* 0x0000007b46467223 */ /* 0x000fe2000001007c */
[----:B------:R-:W-:Y:S01]  /*3830*/  LOP3.LUT P0, RZ, R114, 0xff, RZ, 0xc0, !PT ;  /* 0x000000ff72ff7812 */ /* 0x000fe2000780c0ff */
[----:B------:R-:W-:Y:S01]  /*3840*/  FADD.FTZ R67, R113, -R116 ;  /* 0x8000007471437221 */ /* 0x000fe20000010000 */
[----:B------:R0:W-:Y:S01]  /*3850*/  F2F.BF16.F32 R62, R53 ;  /* 0x00000035003e7304 */ /* 0x0001e20000202000 */
[----:B------:R-:W-:Y:S01]  /*3860*/  FMUL.FTZ R135, R135, R120 ;  /* 0x0000007887877220 */ /* 0x000fe20000410000 */
[----:B------:R-:W-:Y:S01]  /*3870*/  FSEL R63, R63, RZ, P0 ;  /* 0x000000ff3f3f7208 */ /* 0x000fe20000000000 */
[----:B------:R-:W-:Y:S01]  /*3880*/  FFMA.FTZ R67, R108, R67, R35 ;  /* 0x000000436c437223 */ /* 0x000fe20000010023 */
[----:B------:R-:W-:Y:S01]  /*3890*/  LOP3.LUT P0, RZ, R114, 0xff00, RZ, 0xc0, !PT ;  /* 0x0000ff0072ff7812 */ /* 0x000fe2000780c0ff */
[----:B------:R-:W-:Y:S01]  /*38a0*/  FADD.FTZ R70, R69, -R70 ;  /* 0x8000004645467221 */ /* 0x000fe20000010000 */
[C---:B------:R-:W-:Y:S01]  /*38b0*/  FFMA.FTZ R127, R108.reuse, R129, R38 ;  /* 0x000000816c7f7223 */ /* 0x040fe20000010026 */
[----:B------:R-:W-:Y:S01]  /*38c0*/  FFMA.FTZ R111, R111, R123, R124 ;  /* 0x0000007b6f6f7223 */ /* 0x000fe2000001007c */
[----:B------:R1:W-:Y:S01]  /*38d0*/  F2F.BF16.F32 R65, R63 ;  /* 0x0000003f00417304 */ /* 0x0003e20000202000 */
[----:B0-----:R-:W-:Y:S01]  /*38e0*/  FFMA.FTZ R53, R108, R66, R43 ;  /* 0x000000426c357223 */ /* 0x001fe2000001002b */
[----:B------:R-:W-:Y:S01]  /*38f0*/  FSEL R52, R52, RZ, P0 ;  /* 0x000000ff34347208 */ /* 0x000fe20000000000 */
[-C--:B------:R-:W-:Y:S01]  /*3900*/  FMUL.FTZ R67, R67, R120.reuse ;  /* 0x0000007843437220 */ /* 0x080fe20000410000 */
[----:B------:R-:W-:Y:S01]  /*3910*/  ISETP.GE.U32.AND P0, PT, R114, 0x1000000, PT ;  /* 0x010000007200780c */ /* 0x000fe20003f06070 */
[-C--:B------:R-:W-:Y:S01]  /*3920*/  FMUL.FTZ R53, R53, R120.reuse ;  /* 0x0000007835357220 */ /* 0x080fe20000410000 */
[----:B------:R-:W-:Y:S01]  /*3930*/  FMUL.FTZ R135, R135, UR14 ;  /* 0x0000000e87877c20 */ /* 0x000fe20008410000 */
[----:B------:R-:W-:Y:S01]  /*3940*/  LOP3.LUT P2, RZ, R126, 0xff0000, RZ, 0xc0, !PT ;  /* 0x00ff00007eff7812 */ /* 0x000fe2000784c0ff */
[----:B------:R0:W-:Y:S01]  /*3950*/  F2F.BF16.F32 R64, R52 ;  /* 0x0000003400407304 */ /* 0x0001e20000202000 */
[----:B-1----:R-:W-:Y:S01]  /*3960*/  FFMA.FTZ R63, R108, R71, R34 ;  /* 0x000000476c3f7223 */ /* 0x002fe20000010022 */
[----:B------:R-:W-:Y:S01]  /*3970*/  FMUL.FTZ R53, R53, UR14 ;  /* 0x0000000e35357c20 */ /* 0x000fe20008410000 */
[-C--:B------:R-:W-:Y:S01]  /*3980*/  FMUL.FTZ R127, R127, R120.reuse ;  /* 0x000000787f7f7220 */ /* 0x080fe20000410000 */
[----:B------:R-:W-:Y:S01]  /*3990*/  FADD.FTZ R111, R68, -R111 ;  /* 0x8000006f446f7221 */ /* 0x000fe20000010000 */
[----:B------:R-:W-:Y:S01]  /*39a0*/  FMUL.FTZ R63, R63, R120 ;  /* 0x000000783f3f7220 */ /* 0x000fe20000410000 */
[----:B------:R-:W-:Y:S01]  /*39b0*/  FMUL.FTZ R67, R67, UR14 ;  /* 0x0000000e43437c20 */ /* 0x000fe20008410000 */
[----:B------:R-:W-:Y:S01]  /*39c0*/  FSEL R53, R53, RZ, P0 ;  /* 0x000000ff35357208 */ /* 0x000fe20000000000 */
[----:B------:R-:W1:Y:S01]  /*39d0*/  F2F.BF16.F32 R0, R0 ;  /* 0x0000000000007304 */ /* 0x000e620000202000 */
[----:B------:R-:W-:Y:S01]  /*39e0*/  FMUL.FTZ R63, R63, UR14 ;  /* 0x0000000e3f3f7c20 */ /* 0x000fe20008410000 */
[----:B------:R-:W-:Y:S01]  /*39f0*/  LOP3.LUT P0, RZ, R110, 0xff0000, RZ, 0xc0, !PT ;  /* 0x00ff00006eff7812 */ /* 0x000fe2000780c0ff */
[----:B------:R-:W-:Y:S01]  /*3a00*/  FFMA.FTZ R115, R108, R115, R42 ;  /* 0x000000736c737223 */ /* 0x000fe2000001002a */
[----:B------:R-:W-:-:S02]  /*3a10*/  FMUL.FTZ R127, R127, UR14 ;  /* 0x0000000e7f7f7c20 */ /* 0x000fc40008410000 */
[----:B0-----:R-:W-:Y:S01]  /*3a20*/  FSEL R52, R63, RZ, P0 ;  /* 0x000000ff3f347208 */ /* 0x001fe20000000000 */
[----:B------:R-:W-:Y:S01]  /*3a30*/  FFMA.FTZ R63, R108, R70, R33 ;  /* 0x000000466c3f7223 */ /* 0x000fe20000010021 */
[----:B------:R0:W-:Y:S01]  /*3a40*/  F2F.BF16.F32 R131, R57 ;  /* 0x0000003900837304 */ /* 0x0001e20000202000 */
[----:B------:R-:W-:Y:S01]  /*3a50*/  ISETP.GE.U32.AND P0, PT, R110, 0x1000000, PT ;  /* 0x010000006e00780c */ /* 0x000fe20003f06070 */
[-C--:B------:R-:W-:Y:S01]  /*3a60*/  FMUL.FTZ R115, R115, R120.reuse ;  /* 0x0000007873737220 */ /* 0x080fe20000410000 */
[----:B------:R-:W-:Y:S02]  /*3a70*/  FMUL.FTZ R63, R63, R120 ;  /* 0x000000783f3f7220 */ /* 0x000fe40000410000 */
[----:B------:R-:W-:Y:S01]  /*3a80*/  FSEL R67, R67, RZ, P0 ;  /* 0x000000ff43437208 */ /* 0x000fe20000000000 */
[----:B------:R-:W-:Y:S01]  /*3a90*/  FMUL.FTZ R115, R115, UR14 ;  /* 0x0000000e73737c20 */ /* 0x000fe20008410000 */
[----:B------:R-:W-:Y:S01]  /*3aa0*/  FMUL.FTZ R63, R63, UR14 ;  /* 0x0000000e3f3f7c20 */ /* 0x000fe20008410000 */
[----:B------:R2:W-:Y:S01]  /*3ab0*/  F2F.BF16.F32 R66, R53 ;  /* 0x0000003500427304 */ /* 0x0005e20000202000 */
[----:B0-----:R-:W-:-:S02]  /*3ac0*/  FSEL R57, R135, RZ, P2 ;  /* 0x000000ff87397208 */ /* 0x001fc40001000000 */
[----:B------:R-:W-:Y:S02]  /*3ad0*/  LOP3.LUT P2, RZ, R119, 0xff0000, RZ, 0xc0, !PT ;  /* 0x00ff000077ff7812 */ /* 0x000fe4000784c0ff */
[----:B------:R-:W-:Y:S02]  /*3ae0*/  LOP3.LUT P0, RZ, R110, 0xff00, RZ, 0xc0, !PT ;  /* 0x0000ff006eff7812 */ /* 0x000fe4000780c0ff */
[----:B------:R-:W-:Y:S01]  /*3af0*/  FSEL R61, R127, RZ, P2 ;  /* 0x000000ff7f3d7208 */ /* 0x000fe20001000000 */
[----:B------:R-:W0:Y:S01]  /*3b00*/  F2F.BF16.F32 R57, R57 ;  /* 0x0000003900397304 */ /* 0x000e220000202000 */
[----:B--2---:R-:W-:Y:S01]  /*3b10*/  FFMA.FTZ R53, R108, R111, R32 ;  /* 0x0000006f6c357223 */ /* 0x004fe20000010020 */
[----:B------:R-:W-:Y:S02]  /*3b20*/  LOP3.LUT P2, RZ, R114, 0xff0000, RZ, 0xc0, !PT ;  /* 0x00ff000072ff7812 */ /* 0x000fe4000784c0ff */
[----:B------:R-:W-:Y:S01]  /*3b30*/  FSEL R68, R63, RZ, P0 ;  /* 0x000000ff3f447208 */ /* 0x000fe20000000000 */
[----:B------:R-:W-:Y:S01]  /*3b40*/  FMUL.FTZ R53, R53, R120 ;  /* 0x0000007835357220 */ /* 0x000fe20000410000 */
[----:B------:R-:W-:-:S02]  /*3b50*/  LOP3.LUT P0, RZ, R110, 0xff, RZ, 0xc0, !PT ;  /* 0x000000ff6eff7812 */ /* 0x000fc4000780c0ff */
[----:B------:R-:W2:Y:S01]  /*3b60*/  F2F.BF16.F32 R56, R56 ;  /* 0x0000003800387304 */ /* 0x000ea20000202000 */
[----:B------:R-:W-:Y:S01]  /*3b70*/  FMUL.FTZ R63, R53, UR14 ;  /* 0x0000000e353f7c20 */ /* 0x000fe20008410000 */
[----:B------:R-:W-:Y:S02]  /*3b80*/  FSEL R115, R115, RZ, P2 ;  /* 0x000000ff73737208 */ /* 0x000fe40001000000 */
[----:B-1----:R-:W-:Y:S02]  /*3b90*/  PRMT R113, R0, 0x5410, R55 ;  /* 0x0000541000717816 */ /* 0x002fe40000000037 */
[----:B------:R-:W-:Y:S02]  /*3ba0*/  FSEL R0, R63, RZ, P0 ;  /* 0x000000ff3f007208 */ /* 0x000fe40000000000 */
[----:B------:R1:W-:Y:S01]  /*3bb0*/  F2F.BF16.F32 R69, R52 ;  /* 0x0000003400457304 */ /* 0x0003e20000202000 */
[----:B0-----:R-:W-:Y:S01]  /*3bc0*/  PRMT R111, R57, 0x5410, R58 ;  /* 0x00005410396f7816 */ /* 0x001fe2000000003a */
[----:B--2---:R-:W-:-:S06]  /*3bd0*/  IMAD.WIDE.U32 R56, R56, 0x10000, RZ ;  /* 0x0001000038387825 */ /* 0x004fcc00078e00ff */
[----:B------:R-:W0:Y:S01]  /*3be0*/  F2F.BF16.F32 R61, R61 ;  /* 0x0000003d003d7304 */ /* 0x000e220000202000 */
[----:B-1----:R-:W1:Y:S01]  /*3bf0*/  LDC.64 R52, c[0x0][0x468] ;  /* 0x00011a00ff347b82 */ /* 0x002e620000000a00 */
[----:B------:R-:W-:-:S06]  /*3c00*/  LOP3.LUT R63, R113, R57, RZ, 0xfc, !PT ;  /* 0x00000039713f7212 */ /* 0x000fcc00078efcff */
[----:B------:R-:W2:Y:S01]  /*3c10*/  F2F.BF16.F32 R60, R60 ;  /* 0x0000003c003c7304 */ /* 0x000ea20000202000 */
[----:B0-----:R-:W-:-:S07]  /*3c20*/  PRMT R71, R61, 0x5410, R62 ;  /* 0x000054103d477816 */ /* 0x001fce000000003e */
[----:B------:R-:W0:Y:S01]  /*3c30*/  F2F.BF16.F32 R68, R68 ;  /* 0x0000004400447304 */ /* 0x000e220000202000 */
[----:B------:R-:W-:Y:S01]  /*3c40*/  LOP3.LUT R62, R56, R59, RZ, 0xfc, !PT ;  /* 0x0000003b383e7212 */ /* 0x000fe200078efcff */
[----:B------:R-:W-:-:S04]  /*3c50*/  IMAD.WIDE.U32 R58, R64, 0x10000, RZ ;  /* 0x00010000403a7825 */ /* 0x000fc800078e00ff */
[----:B--2---:R-:W-:Y:S02]  /*3c60*/  IMAD.WIDE.U32 R56, R60, 0x10000, RZ ;  /* 0x000100003c387825 */ /* 0x004fe400078e00ff */
[----:B------:R-:W2:Y:S01]  /*3c70*/  F2F.BF16.F32 R54, R54 ;  /* 0x0000003600367304 */ /* 0x000ea20000202000 */
[----:B------:R-:W-:Y:S01]  /*3c80*/  LOP3.LUT R58, R58, R65, RZ, 0xfc, !PT ;  /* 0x000000413a3a7212 */ /* 0x000fe200078efcff */
[----:B-1----:R-:W-:Y:S01]  /*3c90*/  IMAD.WIDE.U32 R64, R103, 0x8, R52 ;  /* 0x0000000867407825 */ /* 0x002fe200078e0034 */
[----:B------:R-:W-:-:S03]  /*3ca0*/  LOP3.LUT R57, R71, R57, RZ, 0xfc, !PT ;  /* 0x0000003947397212 */ /* 0x000fc600078efcff */
[----:B0-----:R-:W-:Y:S02]  /*3cb0*/  IMAD.WIDE.U32 R60, R68, 0x10000, RZ ;  /* 0x00010000443c7825 */ /* 0x001fe400078e00ff */
[----:B------:R-:W0:Y:S01]  /*3cc0*/  F2F.BF16.F32 R70, R67 ;  /* 0x0000004300467304 */ /* 0x000e220000202000 */
[----:B------:R1:W-:Y:S01]  /*3cd0*/  STG.E.64 desc[UR4][R64.64], R62 ;  /* 0x0000003e40007986 */ /* 0x0003e2000c101b04 */
[----:B--2---:R-:W-:-:S06]  /*3ce0*/  IMAD.WIDE.U32 R54, R54, 0x10000, RZ ;  /* 0x0001000036367825 */ /* 0x004fcc00078e00ff */
[----:B------:R-:W2:Y:S01]  /*3cf0*/  F2F.BF16.F32 R115, R115 ;  /* 0x0000007300737304 */ /* 0x000ea20000202000 */
[----:B------:R-:W-:Y:S02]  /*3d00*/  LOP3.LUT R55, R111, R55, RZ, 0xfc, !PT ;  /* 0x000000376f377212 */ /* 0x000fe400078efcff */
[----:B------:R-:W-:-:S05]  /*3d10*/  LOP3.LUT R54, R54, R131, RZ, 0xfc, !PT ;  /* 0x0000008336367212 */ /* 0x000fca00078efcff */
[----:B------:R-:W3:Y:S01]  /*3d20*/  F2F.BF16.F32 R67, R0 ;  /* 0x0000000000437304 */ /* 0x000ee20000202000 */
[----:B0-----:R-:W-:Y:S01]  /*3d30*/  PRMT R69, R69, 0x5410, R70 ;  /* 0x0000541045457816 */ /* 0x001fe20000000046 */
[----:B------:R-:W-:-:S03]  /*3d40*/  IMAD.WIDE.U32 R70, R106, 0x8, R52 ;  /* 0x000000086a467825 */ /* 0x000fc600078e0034 */
[----:B------:R-:W-:Y:S01]  /*3d50*/  LOP3.LUT R61, R69, R61, RZ, 0xfc, !PT ;  /* 0x0000003d453d7212 */ /* 0x000fe200078efcff */
[----:B------:R-:W-:Y:S01]  /*3d60*/  IMAD.WIDE.U32 R68, R105, 0x8, R52 ;  /* 0x0000000869447825 */ /* 0x000fe200078e0034 */
[----:B--2---:R-:W-:Y:S01]  /*3d70*/  PRMT R115, R115, 0x5410, R66 ;  /* 0x0000541073737816 */ /* 0x004fe20000000042 */
[----:B------:R-:W0:Y:S03]  /*3d80*/  F2F.BF16.F32 R125, R125 ;  /* 0x0000007d007d7304 */ /* 0x000e260000202000 */
[----:B------:R-:W-:Y:S02]  /*3d90*/  LOP3.LUT R59, R115, R59, RZ, 0xfc, !PT ;  /* 0x0000003b733b7212 */ /* 0x000fe400078efcff */
[----:B---3--:R-:W-:Y:S01]  /*3da0*/  LOP3.LUT R60, R60, R67, RZ, 0xfc, !PT ;  /* 0x000000433c3c7212 */ /* 0x008fe200078efcff */
[----:B------:R-:W-:-:S04]  /*3db0*/  IMAD.WIDE.U32 R66, R104, 0x8, R52 ;  /* 0x0000000868427825 */ /* 0x000fc800078e0034 */
[----:B------:R-:W-:Y:S01]  /*3dc0*/  IMAD.WIDE.U32 R52, R107, 0x8, R52 ;  /* 0x000000086b347825 */ /* 0x000fe200078e0034 */
[----:B------:R1:W-:Y:S01]  /*3dd0*/  STG.E.64 desc[UR4][R66.64], R54 ;  /* 0x0000003642007986 */ /* 0x0003e2000c101b04 */
[----:B0-----:R-:W-:-:S05]  /*3de0*/  LOP3.LUT R56, R56, R125, RZ, 0xfc, !PT ;  /* 0x0000007d38387212 */ /* 0x001fca00078efcff */
[----:B------:R1:W-:Y:S04]  /*3df0*/  STG.E.64 desc[UR4][R68.64], R56 ;  /* 0x0000003844007986 */ /* 0x0003e8000c101b04 */
[----:B------:R1:W-:Y:S04]  /*3e00*/  STG.E.64 desc[UR4][R70.64], R58 ;  /* 0x0000003a46007986 */ /* 0x0003e8000c101b04 */
[----:B------:R1:W-:Y:S01]  /*3e10*/  STG.E.64 desc[UR4][R52.64], R60 ;  /* 0x0000003c34007986 */ /* 0x0003e2000c101b04 */
[----:B------:R-:W-:Y:S05]  /*3e20*/  BRA `(.L_x_3860) ;  /* 0x0000000c00287947 */ /* 0x000fea0003800000 */
.L_x_3861:
        /* <DEDUP_REMOVED lines=8> */
[C---:B------:R-:W-:Y:S01]  /*3eb0*/  FFMA.FTZ R52, R108.reuse, R147, R44 ;  /* 0x000000936c347223 */ /* 0x040fe2000001002c */
[C---:B------:R-:W-:Y:S01]  /*3ec0*/  FFMA.FTZ R53, R108.reuse, R53, R45 ;  /* 0x000000356c357223 */ /* 0x040fe2000001002d */
[----:B------:R-:W-:Y:S01]  /*3ed0*/  FFMA.FTZ R54, R108, R143, R46 ;  /* 0x0000008f6c367223 */ /* 0x000fe2000001002e */
        /* <DEDUP_REMOVED lines=17> */
[----:B------:R-:W-:Y:S01]  /*3ff0*/  FFMA.FTZ R55, R108, R137, R47 ;  /* 0x000000896c377223 */ /* 0x000fe2000001002f */
[----:B------:R-:W-:Y:S01]  /*4000*/  ISETP.GE.U32.AND P0, PT, R134, 0x1000000, PT ;  /* 0x010000008600780c */ /* 0x000fe20003f06070 */
[----:B------:R-:W-:Y:S01]  /*4010*/  FFMA.FTZ R137, R131, R123, R124 ;  /* 0x0000007b83897223 */ /* 0x000fe2000001007c */
[----:B------:R-:W-:Y:S01]  /*4020*/  FSEL R134, R56, RZ, P2 ;  /* 0x000000ff38867208 */ /* 0x000fe20001000000 */
[-C--:B------:R-:W-:Y:S01]  /*4030*/  FMUL.FTZ R57, R55, R120.reuse ;  /* 0x0000007837397220 */ /* 0x080fe20000410000 */
[----:B------:R-:W-:Y:S01]  /*4040*/  FFMA.FTZ R56, R108, R139, R48 ;  /* 0x0000008b6c387223 */ /* 0x000fe20000010030 */
[----:B------:R-:W-:Y:S01]  /*4050*/  FADD.FTZ R137, R128, -R137 ;  /* 0x8000008980897221 */ /* 0x000fe20000010000 */
[----:B------:R-:W-:Y:S01]  /*4060*/  LOP3.LUT P2, RZ, R126, 0xff0000, RZ, 0xc0, !PT ;  /* 0x00ff00007eff7812 */ /* 0x000fe2000784c0ff */
[----:B------:R-:W-:Y:S01]  /*4070*/  FMUL.FTZ R57, R57, UR14 ;  /* 0x0000000e39397c20 */ /* 0x000fe20008410000 */
[-C--:B------:R-:W-:Y:S01]  /*4080*/  FMUL.FTZ R58, R56, R120.reuse ;  /* 0x00000078383a7220 */ /* 0x080fe20000410000 */
[-CC-:B------:R-:W-:Y:S01]  /*4090*/  FFMA.FTZ R132, R65, R123.reuse, R124.reuse ;  /* 0x0000007b41847223 */ /* 0x180fe2000001007c */
[-CC-:B------:R-:W-:Y:S01]  /*40a0*/  FFMA.FTZ R116, R116, R123.reuse, R124.reuse ;  /* 0x0000007b74747223 */ /* 0x180fe2000001007c */
[----:B------:R-:W-:Y:S01]  /*40b0*/  FFMA.FTZ R111, R111, R123, R124 ;  /* 0x0000007b6f6f7223 */ /* 0x000fe2000001007c */
[----:B------:R-:W-:Y:S01]  /*40c0*/  FSEL R133, R57, RZ, P0 ;  /* 0x000000ff39857208 */ /* 0x000fe20000000000 */
[----:B------:R-:W-:Y:S01]  /*40d0*/  FMUL.FTZ R58, R58, UR14 ;  /* 0x0000000e3a3a7c20 */ /* 0x000fe20008410000 */
[----:B------:R-:W-:Y:S01]  /*40e0*/  LOP3.LUT P0, RZ, R126, 0xff, RZ, 0xc0, !PT ;  /* 0x000000ff7eff7812 */ /* 0x000fe2000780c0ff */
[----:B------:R-:W-:Y:S01]  /*40f0*/  FFMA.FTZ R57, R108, R135, R49 ;  /* 0x000000876c397223 */ /* 0x000fe20000010031 */
[----:B------:R-:W-:Y:S01]  /*4100*/  FADD.FTZ R135, R130, -R59 ;  /* 0x8000003b82877221 */ /* 0x000fe20000010000 */
[----:B------:R-:W-:Y:S01]  /*4110*/  FADD.FTZ R116, R113, -R116 ;  /* 0x8000007471747221 */ /* 0x000fe20000010000 */
[----:B------:R-:W-:Y:S01]  /*4120*/  FSEL R131, R58, RZ, P0 ;  /* 0x000000ff3a837208 */ /* 0x000fe20000000000 */
[-C--:B------:R-:W-:Y:S01]  /*4130*/  FMUL.FTZ R59, R57, R120.reuse ;  /* 0x00000078393b7220 */ /* 0x080fe20000410000 */
[----:B------:R-:W-:Y:S01]  /*4140*/  FFMA.FTZ R58, R108, R135, R50 ;  /* 0x000000876c3a7223 */ /* 0x000fe20000010032 */
[----:B------:R-:W-:Y:S01]  /*4150*/  LOP3.LUT P0, RZ, R126, 0xff00, RZ, 0xc0, !PT ;  /* 0x0000ff007eff7812 */ /* 0x000fe2000780c0ff */
[----:B------:R-:W-:Y:S01]  /*4160*/  FADD.FTZ R135, R60, -R129 ;  /* 0x800000813c877221 */ /* 0x000fe20000010000 */
[----:B------:R-:W-:Y:S01]  /*4170*/  FMUL.FTZ R59, R59, UR14 ;  /* 0x0000000e3b3b7c20 */ /* 0x000fe20008410000 */
[-C--:B------:R-:W-:Y:S01]  /*4180*/  FMUL.FTZ R130, R58, R120.reuse ;  /* 0x000000783a827220 */ /* 0x080fe20000410000 */
[----:B------:R-:W-:Y:S01]  /*4190*/  FADD.FTZ R111, R68, -R111 ;  /* 0x8000006f446f7221 */ /* 0x000fe20000010000 */
[----:B------:R-:W-:Y:S01]  /*41a0*/  FFMA.FTZ R60, R108, R135, R36 ;  /* 0x000000876c3c7223 */ /* 0x000fe20000010024 */
[--C-:B------:R-:W-:Y:S01]  /*41b0*/  FFMA.FTZ R135, R61, R123, R124.reuse ;  /* 0x0000007b3d877223 */ /* 0x100fe2000001007c */
[----:B------:R-:W-:Y:S01]  /*41c0*/  FMUL.FTZ R130, R130, UR14 ;  /* 0x0000000e82827c20 */ /* 0x000fe20008410000 */
[----:B------:R-:W-:Y:S01]  /*41d0*/  FSEL R128, R59, RZ, P0 ;  /* 0x000000ff3b807208 */ /* 0x000fe20000000000 */
[----:B------:R-:W-:Y:S01]  /*41e0*/  FFMA.FTZ R59, R108, R137, R51 ;  /* 0x000000896c3b7223 */ /* 0x000fe20000010033 */
[----:B------:R-:W-:Y:S01]  /*41f0*/  ISETP.GE.U32.AND P0, PT, R126, 0x1000000, PT ;  /* 0x010000007e00780c */ /* 0x000fe20003f06070 */
[----:B------:R-:W-:Y:S01]  /*4200*/  FADD.FTZ R135, R122, -R135 ;  /* 0x800000877a877221 */ /* 0x000fe20000010000 */
[----:B------:R-:W-:Y:S01]  /*4210*/  FSEL R126, R130, RZ, P2 ;  /* 0x000000ff827e7208 */ /* 0x000fe20001000000 */
[----:B------:R-:W-:Y:S01]  /*4220*/  FFMA.FTZ R130, R127, R123, R124 ;  /* 0x0000007b7f827223 */ /* 0x000fe2000001007c */
[-C--:B------:R-:W-:Y:S01]  /*4230*/  FMUL.FTZ R129, R59, R120.reuse ;  /* 0x000000783b817220 */ /* 0x080fe20000410000 */
[----:B------:R-:W-:Y:S01]  /*4240*/  LOP3.LUT P2, RZ, R119, 0xff0000, RZ, 0xc0, !PT ;  /* 0x00ff000077ff7812 */ /* 0x000fe2000784c0ff */
[----:B------:R-:W-:Y:S01]  /*4250*/  FFMA.FTZ R68, R108, R111, R32 ;  /* 0x0000006f6c447223 */ /* 0x000fe20000010020 */
[----:B------:R-:W-:Y:S01]  /*4260*/  FADD.FTZ R130, R125, -R130 ;  /* 0x800000827d827221 */ /* 0x000fe20000010000 */
[----:B------:R-:W-:Y:S01]  /*4270*/  FMUL.FTZ R129, R129, UR14 ;  /* 0x0000000e81817c20 */ /* 0x000fe20008410000 */
[----:B------:R-:W-:Y:S01]  /*4280*/  FMUL.FTZ R125, R60, R120 ;  /* 0x000000783c7d7220 */ /* 0x000fe20000410000 */
[----:B------:R-:W-:Y:S01]  /*4290*/  F2F.BF16.F32 R0, R0 ;  /* 0x0000000000007304 */ /* 0x000fe20000202000 */
[----:B------:R-:W-:Y:S01]  /*42a0*/  FFMA.FTZ R61, R108, R130, R37 ;  /* 0x000000826c3d7223 */ /* 0x000fe20000010025 */
[----:B------:R-:W-:Y:S01]  /*42b0*/  FFMA.FTZ R130, R62, R123, R124 ;  /* 0x0000007b3e827223 */ /* 0x000fe2000001007c */
[----:B------:R-:W-:Y:S01]  /*42c0*/  FSEL R127, R129, RZ, P0 ;  /* 0x000000ff817f7208 */ /* 0x000fe20000000000 */
[----:B------:R-:W-:Y:S01]  /*42d0*/  FMUL.FTZ R125, R125, UR14 ;  /* 0x0000000e7d7d7c20 */ /* 0x000fe20008410000 */
[----:B------:R-:W-:Y:S01]  /*42e0*/  LOP3.LUT P0, RZ, R119, 0xff, RZ, 0xc0, !PT ;  /* 0x000000ff77ff7812 */ /* 0x000fe2000780c0ff */
[----:B------:R-:W-:Y:S01]  /*42f0*/  FMUL.FTZ R122, R61, R120 ;  /* 0x000000783d7a7220 */ /* 0x000fe20000410000 */
[----:B------:R-:W-:Y:S01]  /*4300*/  FADD.FTZ R130, R121, -R130 ;  /* 0x8000008279827221 */ /* 0x000fe20000010000 */
[----:B------:R-:W-:Y:S01]  /*4310*/  FFMA.FTZ R62, R108, R135, R38 ;  /* 0x000000876c3e7223 */ /* 0x000fe20000010026 */
[----:B------:R-:W-:Y:S01]  /*4320*/  FSEL R125, R125, RZ, P0 ;  /* 0x000000ff7d7d7208 */ /* 0x000fe20000000000 */
[----:B------:R-:W-:Y:S01]  /*4330*/  FMUL.FTZ R122, R122, UR14 ;  /* 0x0000000e7a7a7c20 */ /* 0x000fe20008410000 */
[----:B------:R-:W-:Y:S01]  /*4340*/  LOP3.LUT P0, RZ, R119, 0xff00, RZ, 0xc0, !PT ;  /* 0x0000ff0077ff7812 */ /* 0x000fe2000780c0ff */
[-CC-:B------:R-:W-:Y:S01]  /*4350*/  FFMA.FTZ R135, R63, R123.reuse, R124.reuse ;  /* 0x0000007b3f877223 */ /* 0x180fe2000001007c */
[----:B------:R-:W-:Y:S01]  /*4360*/  FFMA.FTZ R63, R108, R130, R39 ;  /* 0x000000826c3f7223 */ /* 0x000fe20000010027 */
[----:B------:R-:W-:Y:S01]  /*4370*/  FFMA.FTZ R130, R118, R123, R124 ;  /* 0x0000007b76827223 */ /* 0x000fe2000001007c */
[----:B------:R-:W-:Y:S01]  /*4380*/  FSEL R122, R122, RZ, P0 ;  /* 0x000000ff7a7a7208 */ /* 0x000fe20000000000 */
[----:B------:R-:W-:Y:S01]  /*4390*/  FADD.FTZ R135, R64, -R135 ;  /* 0x8000008740877221 */ /* 0x000fe20000010000 */
[----:B------:R-:W-:Y:S01]  /*43a0*/  ISETP.GE.U32.AND P0, PT, R119, 0x1000000, PT ;  /* 0x010000007700780c */ /* 0x000fe20003f06070 */
[-C--:B------:R-:W-:Y:S01]  /*43b0*/  FMUL.FTZ R119, R63, R120.reuse ;  /* 0x000000783f777220 */ /* 0x080fe20000410000 */
[----:B------:R-:W-:Y:S01]  /*43c0*/  FADD.FTZ R130, R117, -R130 ;  /* 0x8000008275827221 */ /* 0x000fe20000010000 */
[----:B------:R-:W-:Y:S01]  /*43d0*/  FMUL.FTZ R121, R62, R120 ;  /* 0x000000783e797220 */ /* 0x000fe20000410000 */
[C---:B------:R-:W-:Y:S01]  /*43e0*/  FFMA.FTZ R64, R108.reuse, R135, R40 ;  /* 0x000000876c407223 */ /* 0x040fe20000010028 */
[----:B------:R-:W-:Y:S01]  /*43f0*/  FMUL.FTZ R119, R119, UR14 ;  /* 0x0000000e77777c20 */ /* 0x000fe20008410000 */
[----:B------:R-:W-:Y:S01]  /*4400*/  FFMA.FTZ R65, R108, R130, R41 ;  /* 0x000000826c417223 */ /* 0x000fe20000010029 */
[----:B------:R0:W-:Y:S01]  /*4410*/  F2F.BF16.F32 R129, R122 ;  /* 0x0000007a00817304 */ /* 0x0001e20000202000 */
[----:B------:R-:W-:Y:S01]  /*4420*/  FFMA.FTZ R130, R66, R123, R124 ;  /* 0x0000007b42827223 */ /* 0x000fe2000001007c */
[----:B------:R-:W-:Y:S01]  /*4430*/  FMUL.FTZ R121, R121, UR14 ;  /* 0x0000000e79797c20 */ /* 0x000fe20008410000 */
[----:B------:R-:W-:Y:S01]  /*4440*/  FSEL R117, R119, RZ, P0 ;  /* 0x000000ff77757208 */ /* 0x000fe20000000000 */
[----:B------:R-:W-:Y:S01]  /*4450*/  FADD.FTZ R119, R115, -R132 ;  /* 0x8000008473777221 */ /* 0x000fe20000010000 */
[----:B------:R-:W-:Y:S01]  /*4460*/  FADD.FTZ R67, R67, -R130 ;  /* 0x8000008243437221 */ /* 0x000fe20000010000 */
[----:B------:R-:W-:Y:S01]  /*4470*/  LOP3.LUT P0, RZ, R114, 0xff, RZ, 0xc0, !PT ;  /* 0x000000ff72ff7812 */ /* 0x000fe2000780c0ff */
[-C--:B------:R-:W-:Y:S01]  /*4480*/  FMUL.FTZ R115, R65, R120.reuse ;  /* 0x0000007841737220 */ /* 0x080fe20000410000 */
[----:B------:R-:W-:Y:S01]  /*4490*/  FSEL R121, R121, RZ, P2 ;  /* 0x000000ff79797208 */ /* 0x000fe20001000000 */
[-C--:B0-----:R-:W-:Y:S01]  /*44a0*/  FMUL.FTZ R122, R64, R120.reuse ;  /* 0x00000078407a7220 */ /* 0x081fe20000410000 */
[----:B------:R-:W-:Y:S01]  /*44b0*/  FFMA.FTZ R67, R108, R67, R43 ;  /* 0x000000436c437223 */ /* 0x000fe2000001002b */
[----:B------:R-:W-:Y:S01]  /*44c0*/  FMUL.FTZ R115, R115, UR14 ;  /* 0x0000000e73737c20 */ /* 0x000fe20008410000 */
[----:B------:R0:W-:Y:S01]  /*44d0*/  F2F.BF16.F32 R118, R121 ;  /* 0x0000007900767304 */ /* 0x0001e20000202000 */
[----:B------:R-:W-:Y:S01]  /*44e0*/  FMUL.FTZ R122, R122, UR14 ;  /* 0x0000000e7a7a7c20 */ /* 0x000fe20008410000 */
[----:B------:R-:W-:Y:S01]  /*44f0*/  FMUL.FTZ R113, R67, R120 ;  /* 0x0000007843717220 */ /* 0x000fe20000410000 */
[----:B------:R-:W-:Y:S01]  /*4500*/  LOP3.LUT P2, RZ, R114, 0xff0000, RZ, 0xc0, !PT ;  /* 0x00ff000072ff7812 */ /* 0x000fe2000784c0ff */
[----:B------:R-:W-:-:S02]  /*4510*/  FFMA.FTZ R66, R108, R119, R42 ;  /* 0x000000776c427223 */ /* 0x000fc4000001002a */
[----:B------:R-:W-:Y:S01]  /*4520*/  FSEL R122, R122, RZ, P0 ;  /* 0x000000ff7a7a7208 */ /* 0x000fe20000000000 */
[----:B------:R-:W-:Y:S01]  /*4530*/  FMUL.FTZ R113, R113, UR14 ;  /* 0x0000000e71717c20 */ /* 0x000fe20008410000 */
[----:B------:R-:W-:Y:S01]  /*4540*/  LOP3.LUT P0, RZ, R114, 0xff00, RZ, 0xc0, !PT ;  /* 0x0000ff0072ff7812 */ /* 0x000fe2000780c0ff */
[-CC-:B0-----:R-:W-:Y:S01]  /*4550*/  FFMA.FTZ R121, R71, R123.reuse, R124.reuse ;  /* 0x0000007b47797223 */ /* 0x181fe2000001007c */
[----:B------:R-:W-:Y:S01]  /*4560*/  FFMA.FTZ R71, R108, R116, R35 ;  /* 0x000000746c477223 */ /* 0x000fe20000010023 */
[-C--:B------:R-:W-:Y:S01]  /*4570*/  FMUL.FTZ R119, R66, R120.reuse ;  /* 0x0000007842777220 */ /* 0x080fe20000410000 */
[----:B------:R-:W-:Y:S01]  /*4580*/  FSEL R115, R115, RZ, P0 ;  /* 0x000000ff73737208 */ /* 0x000fe20000000000 */
[----:B------:R-:W-:Y:S01]  /*4590*/  FADD.FTZ R121, R112, -R121 ;  /* 0x8000007970797221 */ /* 0x000fe20000010000 */
[----:B------:R-:W-:Y:S01]  /*45a0*/  ISETP.GE.U32.AND P0, PT, R114, 0x1000000, PT ;  /* 0x010000007200780c */ /* 0x000fe20003f06070 */
[----:B------:R-:W-:Y:S01]  /*45b0*/  FFMA.FTZ R112, R70, R123, R124 ;  /* 0x0000007b46707223 */ /* 0x000fe2000001007c */
[-C--:B------:R-:W-:Y:S01]  /*45c0*/  FMUL.FTZ R114, R71, R120.reuse ;  /* 0x0000007847727220 */ /* 0x080fe20000410000 */
[----:B------:R-:W-:Y:S01]  /*45d0*/  FFMA.FTZ R70, R108, R121, R34 ;  /* 0x000000796c467223 */ /* 0x000fe20000010022 */
[----:B------:R-:W-:Y:S01]  /*45e0*/  FSEL R113, R113, RZ, P0 ;  /* 0x000000ff71717208 */ /* 0x000fe20000000000 */
[----:B------:R-:W-:Y:S01]  /*45f0*/  FADD.FTZ R69, R69, -R112 ;  /* 0x8000007045457221 */ /* 0x000fe20000010000 */
[----:B------:R-:W-:Y:S01]  /*4600*/  FMUL.FTZ R114, R114, UR14 ;  /* 0x0000000e72727c20 */ /* 0x000fe20008410000 */
[----:B------:R-:W-:Y:S01]  /*4610*/  ISETP.GE.U32.AND P0, PT, R110, 0x1000000, PT ;  /* 0x010000006e00780c */ /* 0x000fe20003f06070 */
[----:B------:R-:W-:Y:S01]  /*4620*/  FMUL.FTZ R112, R70, R120 ;  /* 0x0000007846707220 */ /* 0x000fe20000410000 */
[----:B------:R-:W-:Y:S01]  /*4630*/  FFMA.FTZ R69, R108, R69, R33 ;  /* 0x000000456c457223 */ /* 0x000fe20000010021 */
        /* <DEDUP_REMOVED lines=17> */
[----:B------:R-:W-:Y:S02]  /*4750*/  F2F.BF16.F32 R134, R134 ;  /* 0x0000008600867304 */ /* 0x000fe40000202000 */
[----:B0-----:R-:W0:Y:S01]  /*4760*/  LDC.64 R122, c[0x0][0x468] ;  /* 0x00011a00ff7a7b82 */ /* 0x001e220000000a00 */
[----:B------:R-:W-:-:S05]  /*4770*/  FSEL R108, R120, RZ, P0 ;  /* 0x000000ff786c7208 */ /* 0x000fca0000000000 */
[----:B------:R-:W2:Y:S08]  /*4780*/  F2F.BF16.F32 R133, R133 ;  /* 0x0000008500857304 */ /* 0x000eb00000202000 */
        /* <DEDUP_REMOVED lines=51> */
[----:B------:R4:W-:Y:S02]  /*4ac0*/  STG.E.64 desc[UR4][R122.64], R110 ;  /* 0x0000006e7a007986 */ /* 0x0009e4000c101b04 */
.L_x_3860:
[----:B01-34-:R-:W0:Y:S01]  /*4ad0*/  LDC.64 R52, c[0x0][0x380] ;  /* 0x0000e000ff347b82 */ /* 0x01be220000000a00 */
[----:B------:R-:W-:Y:S02]  /*4ae0*/  PLOP3.LUT P3, PT, P3, PT, PT, 0x8, 0x80 ;  /* 0x000000000080781c */ /* 0x000fe40001f6e170 */
        /* <DEDUP_REMOVED lines=43> */
.L_x_3857:
        /* <DEDUP_REMOVED lines=18> */
.L_x_3863:
        /* <DEDUP_REMOVED lines=12> */
.L_x_10849:


//--------------------- .text._ZN10layer_norm22ln_bwd_finalize_kernelINS_22Kernel_traits_finalizeILj2560E13__nv_bfloat16S2_fS2_fjLb0ELj1024ELj4ENS_18Kernel_traits_baseILj2560ES2_S2_fS2_fjLj1024EEEEELb0ELb0EEEvNS_9BwdParamsE --------------------------
	.section	.text._ZN10layer_norm22ln_bwd_finalize_kernelINS_22Kernel_traits_finalizeILj2560E13__nv_bfloat16S2_fS2_fjLb0ELj1024ELj4ENS_18Kernel_traits_baseILj2560ES2_S2_fS2_fjLj1024EEEEELb0ELb0EEEvNS_9BwdParamsE,"ax",@progbits
	.align	128
        .global         _ZN10layer_norm22ln_bwd_finalize_kernelINS_22Kernel_traits_finalizeILj2560E13__nv_bfloat16S2_fS2_fjLb0ELj1024ELj4ENS_18Kernel_traits_baseILj2560ES2_S2_fS2_fjLj1024EEEEELb0ELb0EEEvNS_9BwdParamsE
        .type           _ZN10layer_norm22ln_bwd_finalize_kernelINS_22Kernel_traits_finalizeILj2560E13__nv_bfloat16S2_fS2_fjLb0ELj1024ELj4ENS_18Kernel_traits_baseILj2560ES2_S2_fS2_fjLj1024EEEEELb0ELb0EEEvNS_9BwdParamsE,@function
        .size           _ZN10layer_norm22ln_bwd_finalize_kernelINS_22Kernel_traits_finalizeILj2560E13__nv_bfloat16S2_fS2_fjLb0ELj1024ELj4ENS_18Kernel_traits_baseILj2560ES2_S2_fS2_fjLj1024EEEEELb0ELb0EEEvNS_9BwdParamsE,(.L_x_10850 - _ZN10layer_norm22ln_bwd_finalize_kernelINS_22Kernel_traits_finalizeILj2560E13__nv_bfloat16S2_fS2_fjLb0ELj1024ELj4ENS_18Kernel_traits_baseILj2560ES2_S2_fS2_fjLj1024EEEEELb0ELb0EEEvNS_9BwdParamsE)
        .other          _ZN10layer_norm22ln_bwd_finalize_kernelINS_22Kernel_traits_finalizeILj2560E13__nv_bfloat16S2_fS2_fjLb0ELj1024ELj4ENS_18Kernel_traits_baseILj2560ES2_S2_fS2_fjLj1024EEEEELb0ELb0EEEvNS_9BwdParamsE,@"STO_CUDA_ENTRY STV_DEFAULT"
_ZN10layer_norm22ln_bwd_finalize_kernelINS_22Kernel_traits_finalizeILj2560E13__nv_bfloat16S2_fS2_fjLb0ELj1024ELj4ENS_18Kernel_traits_baseILj2560ES2_S2_fS2_fjLj1024EEEEELb0ELb0EEEvNS_9BwdParamsE:
.text._ZN10layer_norm22ln_bwd_finalize_kernelINS_22Kernel_traits_finalizeILj2560E13__nv_bfloat16S2_fS2_fjLb0ELj1024ELj4ENS_18Kernel_traits_baseILj2560ES2_S2_fS2_fjLj1024EEEEELb0ELb0EEEvNS_9BwdParamsE:
        /* <DEDUP_REMOVED lines=78> */
.L_x_3868:
        /* <DEDUP_REMOVED lines=118> */
.L_x_3867:
[----:B------:R-:W-:Y:S05]  /*0c40*/  BSYNC.RECONVERGENT B1 ;  /* 0x0000000000017941 */ /* 0x000fea0003800200 */
.L_x_3866:
        /* <DEDUP_REMOVED lines=68> */
.L_x_3870:
[----:B------:R-:W-:Y:S05]  /*1090*/  BSYNC.RECONVERGENT B1 ;  /* 0x0000000000017941 */ /* 0x000fea0003800200 */
.L_x_3869:
        /* <DEDUP_REMOVED lines=37> */
.L_x_3872:
[----:B------:R-:W-:Y:S05]  /*12f0*/  BSYNC.RECONVERGENT B1 ;  /* 0x0000000000017941 */ /* 0x000fea0003800200 */
.L_x_3871:
[----:B------:R-:W-:Y:S05]  /*1300*/  @!P1 BRA `(.L_x_3865) ;  /* 0x00000000003c9947 */ /* 0x000fea0003800000 */
[----:B------:R-:W0:Y:S01]  /*1310*/  LDC.64 R8, c[0x0][0x440] ;  /* 0x00011000ff087b82 */ /* 0x000e220000000a00 */
[----:B------:R-:W-:Y:S01]  /*1320*/  IMAD R2, R2, R54, R7 ;  /* 0x0000003602027224 */ /* 0x000fe200078e0207 */
[----:B------:R-:W-:-:S04]  /*1330*/  IADD3 R0, PT, PT, -R0, RZ, RZ ;  /* 0x000000ff00007210 */ /* 0x000fc80007ffe1ff */
[----:B------:R-:W-:Y:S02]  /*1340*/  IADD3 R13, PT, PT, R57, R2, RZ ;  /* 0x00000002390d7210 */ /* 0x000fe40007ffe0ff */
[----:B------:R-:W1:Y:S05]  /*1350*/  LDC.64 R10, c[0x0][0x448] ;  /* 0x00011200ff0a7b82 */ /* 0x000e6a0000000a00 */
.L_x_3873:
        /* <DEDUP_REMOVED lines=10> */
.L_x_3865:
[----:B------:R-:W-:Y:S05]  /*1400*/  BSYNC.RECONVERGENT B0 ;  /* 0x0000000000007941 */ /* 0x000fea0003800200 */
.L_x_3864:
        /* <DEDUP_REMOVED lines=62> */
.L_x_3874:
        /* <DEDUP_REMOVED lines=9> */
.L_x_10850:


//--------------------- .text._ZN10layer_norm13ln_bwd_kernelINS_13Kernel_traitsI13__nv_bfloat16S2_fS2_fjLj2560ELj1ELj1ELj4ELj8ENS_18Kernel_traits_baseILj2560ES2_S2_fS2_fjLj128EEEEELb1ELb0ELb1ELb0EEEvNS_9BwdParamsE --------------------------
	.section	.text._ZN10layer_norm13ln_bwd_kernelINS_13Kernel_traitsI13__nv_bfloat16S2_fS2_fjLj2560ELj1ELj1ELj4ELj8ENS_18Kernel_traits_baseILj2560ES2_S2_fS2_fjLj128EEEEELb1ELb0ELb1ELb0EEEvNS_9BwdParamsE,"ax",@progbits
	.align	128
        .global         _ZN10layer_norm13ln_bwd_kernelINS_13Kernel_traitsI13__nv_bfloat16S2_fS2_fjLj2560ELj1ELj1ELj4ELj8ENS_18Kernel_traits_baseILj2560ES2_S2_fS2_fjLj128EEEEELb1ELb0ELb1ELb0EEEvNS_9BwdParamsE
        .type           _ZN10layer_norm13ln_bwd_kernelINS_13Kernel_traitsI13__nv_bfloat16S2_fS2_fjLj2560ELj1ELj1ELj4ELj8ENS_18Kernel_traits_baseILj2560ES2_S2_fS2_fjLj128EEEEELb1ELb0ELb1ELb0EEEvNS_9BwdParamsE,@function
        .size           _ZN10layer_norm13ln_bwd_kernelINS_13Kernel_traitsI13__nv_bfloat16S2_fS2_fjLj2560ELj1ELj1ELj4ELj8ENS_18Kernel_traits_baseILj2560ES2_S2_fS2_fjLj128EEEEELb1ELb0ELb1ELb0EEEvNS_9BwdParamsE,(.L_x_10851 - _ZN10layer_norm13ln_bwd_kernelINS_13Kernel_traitsI13__nv_bfloat16S2_fS2_fjLj2560ELj1ELj1ELj4ELj8ENS_18Kernel_traits_baseILj2560ES2_S2_fS2_fjLj128EEEEELb1ELb0ELb1ELb0EEEvNS_9BwdParamsE)
        .other          _ZN10layer_norm13ln_bwd_kernelINS_13Kernel_traitsI13__nv_bfloat16S2_fS2_fjLj2560ELj1ELj1ELj4ELj8ENS_18Kernel_traits_baseILj2560ES2_S2_fS2_fjLj128EEEEELb1ELb0ELb1ELb0EEEvNS_9BwdParamsE,@"STO_CUDA_ENTRY STV_DEFAULT"
_ZN10layer_norm13ln_bwd_kernelINS_13Kernel_traitsI13__nv_bfloat16S2_fS2_fjLj2560ELj1ELj1ELj4ELj8ENS_18Kernel_traits_baseILj2560ES2_S2_fS2_fjLj128EEEEELb1ELb0ELb1ELb0EEEvNS_9BwdParamsE:
.text._ZN10layer_norm13ln_bwd_kernelINS_13Kernel_traitsI13__nv_bfloat16S2_fS2_fjLj2560ELj1ELj1ELj4ELj8ENS_18Kernel_traits_baseILj2560ES2_S2_fS2_fjLj128EEEEELb1ELb0ELb1ELb0EEEvNS_9BwdParamsE:
[----:B------:R-:W-:Y:S01]  /*0000*/  LDC R1, c[0x0][0x37c] ;  /* 0x0000df00ff017b82 */ /* 0x000fe20000000800 */
[----:B------:R-:W0:Y:S01]  /*0010*/  S2R R144, SR_TID.X ;  /* 0x0000000000907919 */ /* 0x000e220000002100 */
[----:B------:R-:W1:Y:S01]  /*0020*/  LDCU UR8, c[0x0][0x388] ;  /* 0x00007100ff0877ac */ /* 0x000e620008000800 */
[----:B------:R-:W2:Y:S01]  /*0030*/  LDCU.64 UR10, c[0x0][0x358] ;  /* 0x00006b00ff0a77ac */ /* 0x000ea20008000a00 */
[----:B-1----:R-:W-:-:S04]  /*0040*/  USHF.R.S32.HI UR4, URZ, 0x1f, UR8 ;  /* 0x0000001fff047899 */ /* 0x002fc80008011408 */
[----:B------:R-:W-:-:S06]  /*0050*/  ULEA.HI UR4, UR4, UR8, URZ, 0x2 ;  /* 0x0000000804047291 */ /* 0x000fcc000f8f10ff */
[----:B------:R-:W-:Y:S01]  /*0060*/  IMAD.U32 R3, RZ, RZ, UR4 ;  /* 0x00000004ff037e24 */ /* 0x000fe2000f8e00ff */
[----:B0-----:R-:W-:Y:S01]  /*0070*/  LOP3.LUT R0, R144, 0x7f, RZ, 0x3c, !PT ;  /* 0x0000007f90007812 */ /* 0x001fe200078e3cff */
[----:B------:R-:W-:Y:S01]  /*0080*/  IMAD.MOV.U32 R23, RZ, RZ, R144 ;  /* 0x000000ffff177224 */ /* 0x000fe200078e0090 */
[----:B------:R-:W0:Y:S02]  /*0090*/  S2UR UR9, SR_CTAID.X ;  /* 0x00000000000979c3 */ /* 0x000e240000002500 */
[----:B------:R-:W0:Y:S01]  /*00a0*/  LDCU UR4, c[0x0][0x384] ;  /* 0x00007080ff0477ac */ /* 0x000e220008000800 */
[----:B------:R-:W-:-:S04]  /*00b0*/  LEA.HI.SX32 R0, R3, R0, 0x1e ;  /* 0x0000000003007211 */ /* 0x000fc800078ff2ff */
[C---:B------:R-:W-:Y:S02]  /*00c0*/  ISETP.GE.U32.AND P0, PT, R0.reuse, 0x100, PT ;  /* 0x000001000000780c */ /* 0x040fe40003f06070 */
[C---:B------:R-:W-:Y:S02]  /*00d0*/  ISETP.GE.U32.AND P1, PT, R0.reuse, 0x180, PT ;  /* 0x000001800000780c */ /* 0x040fe40003f26070 */
[C---:B------:R-:W-:Y:S02]  /*00e0*/  ISETP.GE.U32.AND P2, PT, R0.reuse, 0x200, PT ;  /* 0x000002000000780c */ /* 0x040fe40003f46070 */
[C---:B------:R-:W-:Y:S02]  /*00f0*/  ISETP.GE.U32.AND P3, PT, R0.reuse, 0x80, PT ;  /* 0x000000800000780c */ /* 0x040fe40003f66070 */
[----:B------:R-:W-:Y:S02]  /*0100*/  ISETP.GE.U32.AND P4, PT, R0, 0x280, PT ;  /* 0x000002800000780c */ /* 0x000fe40003f86070 */
[----:B------:R-:W-:-:S02]  /*0110*/  CS2R R72, SRZ ;  /* 0x0000000000487805 */ /* 0x000fc4000001ff00 */
[----:B------:R-:W-:Y:S02]  /*0120*/  CS2R R74, SRZ ;  /* 0x00000000004a7805 */ /* 0x000fe4000001ff00 */
[----:B------:R-:W-:Y:S02]  /*0130*/  CS2R R68, SRZ ;  /* 0x0000000000447805 */ /* 0x000fe4000001ff00 */
[----:B------:R-:W-:Y:S01]  /*0140*/  P2R R101, PR, RZ, 0x10 ;  /* 0x00000010ff657803 */ /* 0x000fe20000000000 */
[----:B------:R-:W1:Y:S02]  /*0150*/  @P0 LDC.64 R4, c[0x0][0x3d0] ;  /* 0x0000f400ff040b82 */ /* 0x000e640000000a00 */
[----:B------:R-:W-:-:S06]  /*0160*/  @P3 LOP3.LUT R23, R144, 0x80, RZ, 0xfc, !PT ;  /* 0x0000008090173812 */ /* 0x000fcc00078efcff */
[----:B------:R-:W3:Y:S08]  /*0170*/  @P1 LDC.64 R12, c[0x0][0x3d0] ;  /* 0x0000f400ff0c1b82 */ /* 0x000ef00000000a00 */
[----:B------:R-:W4:Y:S08]  /*0180*/  @P2 LDC.64 R18, c[0x0][0x3d0] ;  /* 0x0000f400ff122b82 */ /* 0x000f300000000a00 */
[----:B------:R-:W0:Y:S01]  /*0190*/  @P4 LDC.64 R20, c[0x0][0x3d0] ;  /* 0x0000f400ff144b82 */ /* 0x000e220000000a00 */
[C---:B-1----:R-:W-:Y:S01]  /*01a0*/  @P0 IMAD.WIDE.U32 R4, R23.reuse, 0x8, R4 ;  /* 0x0000000817040825 */ /* 0x042fe200078e0004 */
[----:B------:R-:W-:-:S04]  /*01b0*/  @P0 IADD3 R23, PT, PT, R23, 0x80, RZ ;  /* 0x0000008017170810 */ /* 0x000fc80007ffe0ff */
[----:B--2---:R1:W5:Y:S02]  /*01c0*/  @P0 LDG.E.64 R6, desc[UR10][R4.64] ;  /* 0x0000000a04060981 */ /* 0x004364000c1e1b00 */
[----:B------:R-:W2:Y:S01]  /*01d0*/  @P3 LDC.64 R2, c[0x0][0x3d0] ;  /* 0x0000f400ff023b82 */ /* 0x000ea20000000a00 */
[----:B---3--:R-:W-:-:S04]  /*01e0*/  @P1 IMAD.WIDE.U32 R16, R23, 0x8, R12 ;  /* 0x0000000817101825 */ /* 0x008fc800078e000c */
[----:B------:R-:W-:Y:S01]  /*01f0*/  @P1 VIADD R23, R23, 0x80 ;  /* 0x0000008017171836 */ /* 0x000fe20000000000 */
[----:B------:R1:W5:Y:S03]  /*0200*/  @P1 LDG.E.64 R8, desc[UR10][R16.64] ;  /* 0x0000000a10081981 */ /* 0x000366000c1e1b00 */
[----:B----4-:R-:W-:-:S04]  /*0210*/  @P2 IMAD.WIDE.U32 R18, R23, 0x8, R18 ;  /* 0x0000000817122825 */ /* 0x010fc800078e0012 */
[----:B------:R-:W-:Y:S01]  /*0220*/  @P2 VIADD R23, R23, 0x80 ;  /* 0x0000008017172836 */ /* 0x000fe20000000000 */
[----:B------:R1:W5:Y:S03]  /*0230*/  @P2 LDG.E.64 R10, desc[UR10][R18.64] ;  /* 0x0000000a120a2981 */ /* 0x000366000c1e1b00 */
        /* <DEDUP_REMOVED lines=22> */
[----:B-1----:R-:W-:Y:S06]  /*03a0*/  BRA.U UP0, `(.L_x_3875) ;  /* 0x0000006d00707547 */ /* 0x002fec000b800000 */
[----:B-----5:R-:W-:Y:S01]  /*03b0*/  MOV R12, R9 ;  /* 0x00000009000c7202 */ /* 0x020fe20000000f00 */
[----:B------:R-:W-:Y:S01]  /*03c0*/  IMAD.MOV.U32 R13, RZ, RZ, R10 ;  /* 0x000000ffff0d7224 */ /* 0x000fe200078e000a */
[--C-:B------:R-:W-:Y:S01]  /*03d0*/  SHF.R.U64 R16, R10, 0x10, R11.reuse ;  /* 0x000000100a107819 */ /* 0x100fe2000000120b */
[----:B------:R-:W-:Y:S01]  /*03e0*/  IMAD.MOV.U32 R17, RZ, RZ, R11 ;  /* 0x000000ffff117224 */ /* 0x000fe200078e000b */
[----:B------:R-:W-:Y:S01]  /*03f0*/  MOV R2, R6 ;  /* 0x0000000600027202 */ /* 0x000fe20000000f00 */
[----:B------:R-:W-:Y:S01]  /*0400*/  IMAD.MOV.U32 R23, RZ, RZ, R15 ;  /* 0x000000ffff177224 */ /* 0x000fe200078e000f */
[--C-:B------:R-:W-:Y:S01]  /*0410*/  SHF.R.U64 R3, R6, 0x10, R7.reuse ;  /* 0x0000001006037819 */ /* 0x100fe20000001207 */
[--C-:B------:R-:W-:Y:S01]  /*0420*/  IMAD.MOV.U32 R4, RZ, RZ, R7.reuse ;  /* 0x000000ffff047224 */ /* 0x100fe200078e0007 */
[----:B------:R-:W-:Y:S01]  /*0430*/  SHF.R.U32.HI R5, RZ, 0x10, R7 ;  /* 0x00000010ff057819 */ /* 0x000fe20000011607 */
[----:B------:R-:W-:Y:S01]  /*0440*/  IMAD.MOV.U32 R6, RZ, RZ, R8 ;  /* 0x000000ffff067224 */ /* 0x000fe200078e0008 */
[----:B------:R-:W-:-:S02]  /*0450*/  SHF.R.U32.HI R20, RZ, 0x10, R11 ;  /* 0x00000010ff147819 */ /* 0x000fc4000001160b */
[----:B------:R-:W-:Y:S02]  /*0460*/  CS2R R72, SRZ ;  /* 0x0000000000487805 */ /* 0x000fe4000001ff00 */
[----:B------:R-:W-:Y:S02]  /*0470*/  MOV R21, R14 ;  /* 0x0000000e00157202 */ /* 0x000fe40000000f00 */
[----:B------:R-:W-:Y:S02]  /*0480*/  CS2R R74, SRZ ;  /* 0x00000000004a7805 */ /* 0x000fe4000001ff00 */
[--C-:B------:R-:W-:Y:S02]  /*0490*/  SHF.R.U64 R22, R14, 0x10, R15.reuse ;  /* 0x000000100e167819 */ /* 0x100fe4000000120f */
[----:B------:R-:W-:Y:S02]  /*04a0*/  CS2R R68, SRZ ;  /* 0x0000000000447805 */ /* 0x000fe4000001ff00 */
[----:B------:R-:W-:-:S02]  /*04b0*/  SHF.R.U32.HI R24, RZ, 0x10, R15 ;  /* 0x00000010ff187819 */ /* 0x000fc4000001160f */
[----:B------:R-:W-:Y:S02]  /*04c0*/  CS2R R70, SRZ ;  /* 0x0000000000467805 */ /* 0x000fe4000001ff00 */
[----:B------:R-:W-:Y:S02]  /*04d0*/  SHF.R.U64 R7, R8, 0x10, R9 ;  /* 0x0000001008077819 */ /* 0x000fe40000001209 */
        /* <DEDUP_REMOVED lines=9> */
[----:B------:R-:W-:-:S02]  /*0570*/  SHF.R.U32.HI R9, RZ, 0x10, R9 ;  /* 0x00000010ff097819 */ /* 0x000fc40000011609 */
        /* <DEDUP_REMOVED lines=13> */
[----:B------:R-:W-:Y:S01]  /*0650*/  PRMT R13, R20, 0x7610, R13 ;  /* 0x00007610140d7816 */ /* 0x000fe2000000000d */
[----:B------:R-:W-:Y:S01]  /*0660*/  UPLOP3.LUT UP1, UPT, UPT, UPT, UPT, 0x40, 0x4 ;  /* 0x000000000004789c */ /* 0x000fe20003f2e870 */
[----:B------:R-:W-:Y:S01]  /*0670*/  PRMT R14, R21, 0x7610, R14 ;  /* 0x00007610150e7816 */ /* 0x000fe2000000000e */
[----:B------:R-:W0:Y:S01]  /*0680*/  LDCU UR8, c[0x0][0x388] ;  /* 0x00007100ff0877ac */ /* 0x000e220008000800 */
[----:B------:R-:W-:Y:S02]  /*0690*/  PRMT R15, R22, 0x7610, R15 ;  /* 0x00007610160f7816 */ /* 0x000fe4000000000f */
[----:B------:R-:W-:Y:S01]  /*06a0*/  PRMT R16, R23, 0x7610, R16 ;  /* 0x0000761017107816 */ /* 0x000fe20000000010 */
[----:B------:R-:W1:Y:S01]  /*06b0*/  LDCU.U8 UR27, c[0x0][0x410] ;  /* 0x00008200ff1b77ac */ /* 0x000e620008000000 */
[----:B------:R-:W-:Y:S01]  /*06c0*/  PRMT R17, R24, 0x7610, R17 ;  /* 0x0000761018117816 */ /* 0x000fe20000000011 */
[----:B------:R-:W2:Y:S01]  /*06d0*/  LDCU UR28, c[0x0][0x400] ;  /* 0x00008000ff1c77ac */ /* 0x000ea20008000800 */
[----:B------:R-:W3:Y:S01]  /*06e0*/  LDCU.64 UR20, c[0x0][0x408] ;  /* 0x00008100ff1477ac */ /* 0x000ee20008000a00 */
[----:B------:R-:W4:Y:S01]  /*06f0*/  LDCU.64 UR22, c[0x0][0x438] ;  /* 0x00008700ff1677ac */ /* 0x000f220008000a00 */
[----:B------:R-:W0:Y:S01]  /*0700*/  LDCU.64 UR4, c[0x0][0x478] ;  /* 0x00008f00ff0477ac */ /* 0x000e220008000a00 */
[----:B------:R-:W0:Y:S01]  /*0710*/  LDCU.128 UR12, c[0x0][0x3c0] ;  /* 0x00007800ff0c77ac */ /* 0x000e220008000c00 */
[----:B------:R-:W0:Y:S01]  /*0720*/  LDCU.128 UR16, c[0x0][0x3f0] ;  /* 0x00007e00ff1077ac */ /* 0x000e220008000c00 */
[----:B------:R-:W0:Y:S02]  /*0730*/  LDCU.64 UR24, c[0x0][0x380] ;  /* 0x00007000ff1877ac */ /* 0x000e240008000a00 */
.L_x_3939:
[----:B0-----:R-:W-:-:S06]  /*0740*/  UIMAD.WIDE UR6, UR9, 0x4, UR18 ;  /* 0x00000004090678a5 */ /* 0x001fcc000f8e0212 */
[----:B-123--:R-:W-:Y:S01]  /*0750*/  IMAD.U32 R88, RZ, RZ, UR6 ;  /* 0x00000006ff587e24 */ /* 0x00efe2000f8e00ff */
[----:B------:R-:W-:Y:S01]  /*0760*/  MOV R89, UR7 ;  /* 0x0000000700597c02 */ /* 0x000fe20008000f00 */
[----:B------:R-:W-:-:S04]  /*0770*/  UIMAD.WIDE UR6, UR9, 0x4, UR14 ;  /* 0x00000004090678a5 */ /* 0x000fc8000f8e020e */
[----:B------:R-:W2:Y:S02]  /*0780*/  LDG.E R88, desc[UR10][R88.64] ;  /* 0x0000000a58587981 */ /* 0x000ea4000c1e1900 */
[----:B------:R-:W-:Y:S02]  /*0790*/  IMAD.U32 R90, RZ, RZ, UR6 ;  /* 0x00000006ff5a7e24 */ /* 0x000fe4000f8e00ff */
[----:B------:R-:W-:Y:S01]  /*07a0*/  IMAD.U32 R91, RZ, RZ, UR7 ;  /* 0x00000007ff5b7e24 */ /* 0x000fe2000f8e00ff */
[----:B------:R-:W-:-:S04]  /*07b0*/  UIMAD.WIDE UR6, UR9, 0x4, UR16 ;  /* 0x00000004090678a5 */ /* 0x000fc8000f8e0210 */
[----:B------:R-:W3:Y:S02]  /*07c0*/  LDG.E R90, desc[UR10][R90.64] ;  /* 0x0000000a5a5a7981 */ /* 0x000ee4000c1e1900 */
[----:B------:R-:W-:Y:S01]  /*07d0*/  MOV R146, UR6 ;  /* 0x0000000600927c02 */ /* 0x000fe20008000f00 */
[----:B------:R-:W-:-:S05]  /*07e0*/  IMAD.U32 R147, RZ, RZ, UR7 ;  /* 0x00000007ff937e24 */ /* 0x000fca000f8e00ff */
[----:B-----5:R0:W5:Y:S01]  /*07f0*/  LDG.E R146, desc[UR10][R146.64] ;  /* 0x0000000a92927981 */ /* 0x020162000c1e1900 */
[----:B------:R-:W-:Y:S01]  /*0800*/  BSSY.RECONVERGENT B0, `(.L_x_3876) ;  /* 0x00001a6000007945 */ /* 0x000fe20003800200 */
[----:B--2---:R-:W-:Y:S02]  /*0810*/  R2UR UR30, R88 ;  /* 0x00000000581e72ca */ /* 0x004fe400000e0000 */
[----:B---3--:R-:W-:-:S11]  /*0820*/  R2UR UR29, R90 ;  /* 0x000000005a1d72ca */ /* 0x008fd600000e0000 */
[----:B------:R-:W-:-:S09]  /*0830*/  UISETP.GE.AND UP2, UPT, UR30, 0x1, UPT ;  /* 0x000000011e00788c */ /* 0x000fd2000bf46270 */
[----:B0-----:R-:W-:Y:S05]  /*0840*/  BRA.U !UP2, `(.L_x_3877) ;  /* 0x000000150a207547 */ /* 0x001fea000b800000 */
[----:B------:R-:W-:-:S06]  /*0850*/  UIMAD.WIDE UR6, UR9, 0x4, UR12 ;  /* 0x00000004090678a5 */ /* 0x000fcc000f8e020c */
[----:B------:R-:W-:Y:S01]  /*0860*/  IMAD.U32 R88, RZ, RZ, UR6 ;  /* 0x00000006ff587e24 */ /* 0x000fe2000f8e00ff */
[----:B------:R-:W-:-:S05]  /*0870*/  MOV R89, UR7 ;  /* 0x0000000700597c02 */ /* 0x000fca0008000f00 */
[----:B------:R0:W2:Y:S01]  /*0880*/  LDG.E R88, desc[UR10][R88.64] ;  /* 0x0000000a58587981 */ /* 0x0000a2000c1e1900 */
[----:B-----5:R-:W-:Y:S01]  /*0890*/  ISETP.GE.AND P4, PT, R146, 0x1, PT ;  /* 0x000000019200780c */ /* 0x020fe20003f86270 */
[----:B------:R-:W-:Y:S01]  /*08a0*/  UIADD3 UR6, UPT, UPT, UR30, -0x1, URZ ;  /* 0xffffffff1e067890 */ /* 0x000fe2000fffe0ff */
[C---:B------:R-:W-:Y:S01]  /*08b0*/  ISETP.GE.U32.AND P3, PT, R0.reuse, 0x80, PT ;  /* 0x000000800000780c */ /* 0x040fe20003f66070 */
[----:B------:R-:W-:Y:S01]  /*08c0*/  HFMA2 R147, -RZ, RZ, 0, 0 ;  /* 0x00000000ff937431 */ /* 0x000fe200000001ff */
[C---:B------:R-:W-:Y:S01]  /*08d0*/  ISETP.GE.U32.AND P6, PT, R0.reuse, 0x280, PT ;  /* 0x000002800000780c */ /* 0x040fe20003fc6070 */
[----:B------:R-:W-:Y:S01]  /*08e0*/  BSSY.RECONVERGENT B1, `(.L_x_3878) ;  /* 0x0000052000017945 */ /* 0x000fe20003800200 */
[----:B-1----:R-:W-:Y:S01]  /*08f0*/  ISETP.NE.AND P5, PT, RZ, UR27, PT ;  /* 0x0000001bff007c0c */ /* 0x002fe2000bfa5270 */
[----:B------:R-:W-:Y:S01]  /*0900*/  IMAD.U32 R92, RZ, RZ, UR6 ;  /* 0x00000006ff5c7e24 */ /* 0x000fe2000f8e00ff */
[----:B------:R-:W-:Y:S01]  /*0910*/  UIMAD UR6, UR9, UR8, URZ ;  /* 0x00000008090672a4 */ /* 0x000fe2000f8e02ff */
[----:B------:R-:W-:-:S02]  /*0920*/  ISETP.GE.U32.AND P0, PT, R0, 0x100, PT ;  /* 0x000001000000780c */ /* 0x000fc40003f06070 */
[----:B------:R-:W-:Y:S02]  /*0930*/  CS2R R154, SRZ ;  /* 0x00000000009a7805 */ /* 0x000fe4000001ff00 */
[----:B------:R-:W-:Y:S01]  /*0940*/  ISETP.GE.U32.AND P1, PT, R0, 0x180, PT ;  /* 0x000001800000780c */ /* 0x000fe20003f26070 */
[----:B------:R-:W-:Y:S01]  /*0950*/  USHF.R.S32.HI UR7, URZ, 0x1f, UR6 ;  /* 0x0000001fff077899 */ /* 0x000fe20008011406 */
[----:B------:R-:W-:Y:S01]  /*0960*/  @P4 VIADD R90, R146, 0xffffffff ;  /* 0xffffffff925a4836 */ /* 0x000fe20000000000 */
[----:B------:R-:W-:Y:S02]  /*0970*/  ISETP.GE.U32.AND P2, PT, R0, 0x200, PT ;  /* 0x000002000000780c */ /* 0x000fe40003f46070 */
[----:B------:R-:W-:Y:S01]  /*0980*/  ULEA.HI UR7, UR7, UR6, URZ, 0x2 ;  /* 0x0000000607077291 */ /* 0x000fe2000f8f10ff */
[----:B------:R-:W-:Y:S01]  /*0990*/  @P4 IMAD R91, R90, UR8, RZ ;  /* 0x000000085a5b4c24 */ /* 0x000fe2000f8e02ff */
[----:B------:R-:W-:Y:S01]  /*09a0*/  P2R R101, PR, RZ, 0x40 ;  /* 0x00000040ff657803 */ /* 0x000fe20000000000 */
[----:B------:R-:W-:-:S03]  /*09b0*/  IMAD R90, R92, UR8, RZ ;  /* 0x000000085c5a7c24 */ /* 0x000fc6000f8e02ff */
[----:B------:R-:W-:Y:S01]  /*09c0*/  IMAD.U32 R145, RZ, RZ, UR7 ;  /* 0x00000007ff917e24 */ /* 0x000fe2000f8e00ff */
[----:B------:R-:W-:Y:S02]  /*09d0*/  @P4 SHF.R.S32.HI R92, RZ, 0x1f, R91 ;  /* 0x0000001fff5c4819 */ /* 0x000fe4000001145b */
[----:B0-----:R-:W-:Y:S02]  /*09e0*/  SHF.R.S32.HI R89, RZ, 0x1f, R90 ;  /* 0x0000001fff597819 */ /* 0x001fe4000001145a */
[----:B------:R-:W-:Y:S02]  /*09f0*/  @P4 LEA.HI R91, R92, R91, RZ, 0x2 ;  /* 0x0000005b5c5b4211 */ /* 0x000fe400078f10ff */
[----:B------:R-:W-:Y:S02]  /*0a00*/  LEA.HI R89, R89, R90, RZ, 0x2 ;  /* 0x0000005a59597211 */ /* 0x000fe400078f10ff */
[-C--:B------:R-:W-:Y:S02]  /*0a10*/  LEA.HI.SX32 R145, R145, R144.reuse, 0x1e ;  /* 0x0000009091917211 */ /* 0x080fe400078ff2ff */
[----:B------:R-:W-:-:S02]  /*0a20*/  @P4 LEA.HI.SX32 R147, R91, R144, 0x1e ;  /* 0x000000905b934211 */ /* 0x000fc400078ff2ff */
[----:B------:R-:W-:Y:S01]  /*0a30*/  LEA.HI.SX32 R149, R89, R144, 0x1e ;  /* 0x0000009059957211 */ /* 0x000fe200078ff2ff */
[----:B------:R-:W-:Y:S01]  /*0a40*/  IMAD.MOV.U32 R148, RZ, RZ, R145 ;  /* 0x000000ffff947224 */ /* 0x000fe200078e0091 */
[----:B--2---:R-:W-:Y:S01]  /*0a50*/  FSEL R144, R88, RZ, !P5 ;  /* 0x000000ff58907208 */ /* 0x004fe20006800000 */
[----:B------:R-:W-:Y:S06]  /*0a60*/  @!P3 BRA `(.L_x_3879) ;  /* 0x0000000000e4b947 */ /* 0x000fec0003800000 */
[----:B------:R-:W0:Y:S08]  /*0a70*/  LDC.64 R92, c[0x0][0x428] ;  /* 0x00010a00ff5c7b82 */ /* 0x000e300000000a00 */
[----:B------:R-:W1:Y:S01]  /*0a80*/  LDC.64 R88, c[0x0][0x3a8] ;  /* 0x0000ea00ff587b82 */ /* 0x000e620000000a00 */
[----:B----4-:R-:W-:-:S04]  /*0a90*/  ISETP.NE.U32.AND P5, PT, RZ, UR22, PT ;  /* 0x00000016ff007c0c */ /* 0x010fc8000bfa5070 */
[----:B------:R-:W-:-:S03]  /*0aa0*/  ISETP.NE.AND.EX P5, PT, RZ, UR23, PT, P5 ;  /* 0x00000017ff007c0c */ /* 0x000fc6000bfa5350 */
[----:B------:R-:W2:Y:S01]  /*0ab0*/  LDC.64 R136, c[0x0][0x3b0] ;  /* 0x0000ec00ff887b82 */ /* 0x000ea20000000a00 */
[----:B0-----:R-:W-:-:S09]  /*0ac0*/  IMAD.WIDE.U32 R92, R149, 0x8, R92 ;  /* 0x00000008955c7825 */ /* 0x001fd200078e005c */
[----:B------:R-:W0:Y:S01]  /*0ad0*/  @P5 LDC.64 R94, c[0x0][0x438] ;  /* 0x00010e00ff5e5b82 */ /* 0x000e220000000a00 */
[----:B------:R-:W3:Y:S01]  /*0ae0*/  LDG.E.64 R92, desc[UR10][R92.64] ;  /* 0x0000000a5c5c7981 */ /* 0x000ee2000c1e1b00 */
[----:B-1----:R-:W-:-:S06]  /*0af0*/  IMAD.WIDE.U32 R88, R148, 0x10, R88 ;  /* 0x0000001094587825 */ /* 0x002fcc00078e0058 */
[----:B------:R-:W4:Y:S01]  /*0b00*/  LDG.E.128 R88, desc[UR10][R88.64] ;  /* 0x0000000a58587981 */ /* 0x000f22000c1e1d00 */
[----:B0-----:R-:W-:-:S05]  /*0b10*/  @P5 IMAD.WIDE.U32 R94, R148, 0x10, R94 ;  /* 0x00000010945e5825 */ /* 0x001fca00078e005e */
[----:B------:R-:W5:Y:S01]  /*0b20*/  @P5 LDG.E.128 R32, desc[UR10][R94.64] ;  /* 0x0000000a5e205981 */ /* 0x000f62000c1e1d00 */
[----:B--2---:R-:W-:-:S04]  /*0b30*/  IMAD.WIDE.U32 R136, R147, 0x4, R136 ;  /* 0x0000000493887825 */ /* 0x004fc800078e0088 */
[----:B------:R-:W-:Y:S01]  /*0b40*/  IMAD.U32 R141, R108, 0x10000, RZ ;  /* 0x000100006c8d7824 */ /* 0x000fe200078e00ff */
[----:B------:R0:W5:Y:S01]  /*0b50*/  LDG.E R20, desc[UR10][R136.64] ;  /* 0x0000000a88147981 */ /* 0x000162000c1e1900 */
[----:B------:R-:W-:Y:S01]  /*0b60*/  IMAD.U32 R140, R18, 0x10000, RZ ;  /* 0x00010000128c7824 */ /* 0x000fe200078e00ff */
[----:B0-----:R-:W-:Y:S01]  /*0b70*/  SHF.L.U32 R137, R109, 0x10, RZ ;  /* 0x000000106d897819 */ /* 0x001fe200000006ff */
[----:B------:R-:W-:Y:S01]  /*0b80*/  IMAD.U32 R136, R19, 0x10000, RZ ;  /* 0x0001000013887824 */ /* 0x000fe200078e00ff */
[----:B------:R-:W-:Y:S01]  /*0b90*/  IADD3 R148, PT, PT, R148, 0x80, RZ ;  /* 0x0000008094947810 */ /* 0x000fe20007ffe0ff */
[----:B------:R-:W-:Y:S02]  /*0ba0*/  VIADD R147, R147, 0x80 ;  /* 0x0000008093937836 */ /* 0x000fe40000000000 */
[----:B------:R-:W-:Y:S01]  /*0bb0*/  VIADD R149, R149, 0x80 ;  /* 0x0000008095957836 */ /* 0x000fe20000000000 */
[----:B---3--:R-:W-:Y:S02]  /*0bc0*/  MOV R138, R92 ;  /* 0x0000005c008a7202 */ /* 0x008fe40000000f00 */
[--C-:B------:R-:W-:Y:S01]  /*0bd0*/  SHF.R.U64 R142, R92, 0x10, R93.reuse ;  /* 0x000000105c8e7819 */ /* 0x100fe2000000125d */
[----:B------:R-:W-:Y:S01]  /*0be0*/  IMAD.MOV.U32 R139, RZ, RZ, R93 ;  /* 0x000000ffff8b7224 */ /* 0x000fe200078e005d */
[----:B------:R-:W-:Y:S01]  /*0bf0*/  SHF.L.U32 R138, R138, 0x10, RZ ;  /* 0x000000108a8a7819 */ /* 0x000fe200000006ff */
[C---:B----4-:R-:W-:Y:S01]  /*0c00*/  FADD.FTZ R88, -R144.reuse, R88 ;  /* 0x0000005890587221 */ /* 0x050fe20000010100 */
[C---:B------:R-:W-:Y:S01]  /*0c10*/  FADD.FTZ R89, -R144.reuse, R89 ;  /* 0x0000005990597221 */ /* 0x040fe20000010100 */
[----:B------:R-:W-:-:S02]  /*0c20*/  FADD.FTZ R90, -R144, R90 ;  /* 0x0000005a905a7221 */ /* 0x000fc40000010100 */
[----:B------:R-:W-:Y:S01]  /*0c30*/  FMUL.FTZ R143, R88, UR29 ;  /* 0x0000001d588f7c20 */ /* 0x000fe20008410000 */
[----:B------:R-:W-:Y:S02]  /*0c40*/  IMAD.U32 R88, R142, 0x10000, RZ ;  /* 0x000100008e587824 */ /* 0x000fe400078e00ff */
[----:B------:R-:W-:Y:S01]  /*0c50*/  FMUL.FTZ R142, R89, UR29 ;  /* 0x0000001d598e7c20 */ /* 0x000fe20008410000 */
[----:B------:R-:W-:Y:S02]  /*0c60*/  IMAD.U32 R89, R139, 0x10000, RZ ;  /* 0x000100008b597824 */ /* 0x000fe400078e00ff */
[----:B------:R-:W-:Y:S01]  /*0c70*/  FADD.FTZ R91, -R144, R91 ;  /* 0x0000005b905b7221 */ /* 0x000fe20000010100 */
[----:B------:R-:W-:Y:S01]  /*0c80*/  FMUL.FTZ R139, R90, UR29 ;  /* 0x0000001d5a8b7c20 */ /* 0x000fe20008410000 */
[-C--:B------:R-:W-:Y:S01]  /*0c90*/  FMUL.FTZ R141, R141, R138.reuse ;  /* 0x0000008a8d8d7220 */ /* 0x080fe20000410000 */
[----:B------:R-:W-:Y:S01]  /*0ca0*/  FADD.FTZ R52, R52, R138 ;  /* 0x0000008a34347221 */ /* 0x000fe20000010000 */
[----:B------:R-:W-:Y:S01]  /*0cb0*/  FFMA.FTZ R72, R143, R138, R72 ;  /* 0x0000008a8f487223 */ /* 0x000fe20000010048 */
[----:B------:R-:W-:Y:S01]  /*0cc0*/  SHF.R.U32.HI R92, RZ, 0x10, R93 ;  /* 0x00000010ff5c7819 */ /* 0x000fe2000001165d */
[-C--:B------:R-:W-:Y:S01]  /*0cd0*/  FMUL.FTZ R137, R137, R89.reuse ;  /* 0x0000005989897220 */ /* 0x080fe20000410000 */
[----:B------:R-:W-:Y:S01]  /*0ce0*/  FADD.FTZ R54, R54, R89 ;  /* 0x0000005936367221 */ /* 0x000fe20000010000 */
[----:B------:R-:W-:Y:S01]  /*0cf0*/  FFMA.FTZ R74, R139, R89, R74 ;  /* 0x000000598b4a7223 */ /* 0x000fe2000001004a */
[----:B------:R-:W-:Y:S01]  /*0d00*/  FMUL.FTZ R138, R91, UR29 ;  /* 0x0000001d5b8a7c20 */ /* 0x000fe20008410000 */
[-C--:B------:R-:W-:Y:S01]  /*0d10*/  FMUL.FTZ R140, R140, R88.reuse ;  /* 0x000000588c8c7220 */ /* 0x080fe20000410000 */
[----:B------:R-:W-:Y:S01]  /*0d20*/  FADD.FTZ R89, RZ, R141 ;  /* 0x0000008dff597221 */ /* 0x000fe20000010000 */
[----:B------:R-:W-:Y:S01]  /*0d30*/  FFMA.FTZ R91, R143, R141, RZ ;  /* 0x0000008d8f5b7223 */ /* 0x000fe200000100ff */
        /* <DEDUP_REMOVED lines=11> */
[----:B------:R-:W-:-:S07]  /*0df0*/  FFMA.FTZ R154, R138, R136, R89 ;  /* 0x000000888a9a7223 */ /* 0x000fce0000010059 */
.L_x_3879:
[----:B----4-:R-:W-:Y:S05]  /*0e00*/  BSYNC.RECONVERGENT B1 ;  /* 0x0000000000017941 */ /* 0x010fea0003800200 */
.L_x_3878:
        /* <DEDUP_REMOVED lines=14> */
[----:B--2---:R-:W-:Y:S01]  /*0ef0*/  IMAD.WIDE.U32 R102, R147, 0x4, R102 ;  /* 0x0000000493667825 */ /* 0x004fe200078e0066 */
[----:B------:R-:W-:-:S04]  /*0f00*/  SHF.L.U32 R134, R2, 0x10, RZ ;  /* 0x0000001002867819 */ /* 0x000fc800000006ff */
[----:B------:R0:W5:Y:S01]  /*0f10*/  LDG.E R21, desc[UR10][R102.64] ;  /* 0x0000000a66157981 */ /* 0x000162000c1e1900 */
[----:B------:R-:W-:Y:S01]  /*0f20*/  IMAD.U32 R135, R3, 0x10000, RZ ;  /* 0x0001000003877824 */ /* 0x000fe200078e00ff */
[----:B------:R-:W-:Y:S01]  /*0f30*/  SHF.L.U32 R133, R5, 0x10, RZ ;  /* 0x0000001005857819 */ /* 0x000fe200000006ff */
[----:B------:R-:W-:Y:S01]  /*0f40*/  VIADD R147, R147, 0x80 ;  /* 0x0000008093937836 */ /* 0x000fe20000000000 */
[----:B------:R-:W-:Y:S01]  /*0f50*/  IADD3 R149, PT, PT, R149, 0x80, RZ ;  /* 0x0000008095957810 */ /* 0x000fe20007ffe0ff */
[----:B------:R-:W-:Y:S02]  /*0f60*/  VIADD R148, R148, 0x80 ;  /* 0x0000008094947836 */ /* 0x000fe40000000000 */
[----:B---3--:R-:W-:Y:S01]  /*0f70*/  IMAD.MOV.U32 R104, RZ, RZ, R94 ;  /* 0x000000ffff687224 */ /* 0x008fe200078e005e */
[--C-:B------:R-:W-:Y:S01]  /*0f80*/  SHF.R.U64 R132, R94, 0x10, R95.reuse ;  /* 0x000000105e847819 */ /* 0x100fe2000000125f */
[--C-:B------:R-:W-:Y:S01]  /*0f90*/  IMAD.MOV.U32 R105, RZ, RZ, R95.reuse ;  /* 0x000000ffff697224 */ /* 0x100fe200078e005f */
[----:B------:R-:W-:Y:S01]  /*0fa0*/  SHF.R.U32.HI R94, RZ, 0x10, R95 ;  /* 0x00000010ff5e7819 */ /* 0x000fe2000001165f */
[C---:B----4-:R-:W-:Y:S01]  /*0fb0*/  FADD.FTZ R88, -R144.reuse, R88 ;  /* 0x0000005890587221 */ /* 0x050fe20000010100 */
[----:B------:R-:W-:Y:S01]  /*0fc0*/  FADD.FTZ R95, -R144, R89 ;  /* 0x00000059905f7221 */ /* 0x000fe20000010100 */
[----:B------:R-:W-:-:S02]  /*0fd0*/  IMAD.U32 R89, R104, 0x10000, RZ ;  /* 0x0001000068597824 */ /* 0x000fc400078e00ff */
[----:B0-----:R-:W-:Y:S01]  /*0fe0*/  FMUL.FTZ R103, R88, UR29 ;  /* 0x0000001d58677c20 */ /* 0x001fe20008410000 */
[----:B------:R-:W-:Y:S01]  /*0ff0*/  FADD.FTZ R90, -R144, R90 ;  /* 0x0000005a905a7221 */ /* 0x000fe20000010100 */
[----:B------:R-:W-:Y:S01]  /*1000*/  SHF.L.U32 R88, R132, 0x10, RZ ;  /* 0x0000001084587819 */ /* 0x000fe200000006ff */
[-C--:B------:R-:W-:Y:S01]  /*1010*/  FMUL.FTZ R134, R134, R89.reuse ;  /* 0x0000005986867220 */ /* 0x080fe20000410000 */
[----:B------:R-:W-:Y:S01]  /*1020*/  FADD.FTZ R48, R48, R89 ;  /* 0x0000005930307221 */ /* 0x000fe20000010000 */
[----:B------:R-:W-:Y:S01]  /*1030*/  FFMA.FTZ R68, R103, R89, R68 ;  /* 0x0000005967447223 */ /* 0x000fe20000010044 */
[----:B------:R-:W-:Y:S01]  /*1040*/  FMUL.FTZ R102, R95, UR29 ;  /* 0x0000001d5f667c20 */ /* 0x000fe20008410000 */
[----:B------:R-:W-:Y:S02]  /*1050*/  IMAD.U32 R89, R105, 0x10000, RZ ;  /* 0x0001000069597824 */ /* 0x000fe400078e00ff */
[----:B------:R-:W-:Y:S01]  /*1060*/  FMUL.FTZ R105, R90, UR29 ;  /* 0x0000001d5a697c20 */ /* 0x000fe20008410000 */
[----:B------:R-:W-:-:S02]  /*1070*/  IMAD.U32 R132, R4, 0x10000, RZ ;  /* 0x0001000004847824 */ /* 0x000fc400078e00ff */
        /* <DEDUP_REMOVED lines=9> */
[----:B------:R-:W-:Y:S01]  /*1110*/  FMUL.FTZ R104, R91, UR29 ;  /* 0x0000001d5b687c20 */ /* 0x000fe20008410000 */
        /* <DEDUP_REMOVED lines=10> */
.L_x_3881:
[----:B------:R-:W-:Y:S05]  /*11c0*/  BSYNC.RECONVERGENT B1 ;  /* 0x0000000000017941 */ /* 0x000fea0003800200 */
.L_x_3880:
        /* <DEDUP_REMOVED lines=17> */
[----:B------:R-:W-:Y:S01]  /*12e0*/  SHF.L.U32 R131, R7, 0x10, RZ ;  /* 0x0000001007837819 */ /* 0x000fe200000006ff */
[----:B------:R-:W-:Y:S01]  /*12f0*/  IMAD.U32 R129, R9, 0x10000, RZ ;  /* 0x0001000009817824 */ /* 0x000fe200078e00ff */
[----:B------:R-:W-:Y:S01]  /*1300*/  IADD3 R147, PT, PT, R147, 0x80, RZ ;  /* 0x0000008093937810 */ /* 0x000fe20007ffe0ff */
[----:B------:R-:W-:Y:S02]  /*1310*/  VIADD R149, R149, 0x80 ;  /* 0x0000008095957836 */ /* 0x000fe40000000000 */
[----:B------:R-:W-:Y:S02]  /*1320*/  VIADD R148, R148, 0x80 ;  /* 0x0000008094947836 */ /* 0x000fe40000000000 */
[----:B---3--:R-:W-:Y:S01]  /*1330*/  IMAD.MOV.U32 R110, RZ, RZ, R94 ;  /* 0x000000ffff6e7224 */ /* 0x008fe200078e005e */
[----:B------:R-:W-:-:S02]  /*1340*/  SHF.R.U64 R128, R94, 0x10, R95 ;  /* 0x000000105e807819 */ /* 0x000fc4000000125f */
[----:B------:R-:W-:Y:S02]  /*1350*/  MOV R111, R95 ;  /* 0x0000005f006f7202 */ /* 0x000fe40000000f00 */
[----:B------:R-:W-:Y:S01]  /*1360*/  SHF.R.U32.HI R94, RZ, 0x10, R95 ;  /* 0x00000010ff5e7819 */ /* 0x000fe2000001165f */
[C---:B----4-:R-:W-:Y:S01]  /*1370*/  FADD.FTZ R88, -R144.reuse, R88 ;  /* 0x0000005890587221 */ /* 0x050fe20000010100 */
[----:B------:R-:W-:Y:S01]  /*1380*/  FADD.FTZ R95, -R144, R89 ;  /* 0x00000059905f7221 */ /* 0x000fe20000010100 */
[----:B------:R-:W-:Y:S02]  /*1390*/  IMAD.U32 R89, R110, 0x10000, RZ ;  /* 0x000100006e597824 */ /* 0x000fe400078e00ff */
[----:B0-----:R-:W-:Y:S01]  /*13a0*/  FMUL.FTZ R107, R88, UR29 ;  /* 0x0000001d586b7c20 */ /* 0x001fe20008410000 */
[----:B------:R-:W-:Y:S01]  /*13b0*/  FADD.FTZ R90, -R144, R90 ;  /* 0x0000005a905a7221 */ /* 0x000fe20000010100 */
[-C--:B------:R-:W-:Y:S01]  /*13c0*/  FMUL.FTZ R130, R130, R89.reuse ;  /* 0x0000005982827220 */ /* 0x080fe20000410000 */
[----:B------:R-:W-:Y:S01]  /*13d0*/  FADD.FTZ R44, R44, R89 ;  /* 0x000000592c2c7221 */ /* 0x000fe20000010000 */
[----:B------:R-:W-:Y:S01]  /*13e0*/  FFMA.FTZ R64, R107, R89, R64 ;  /* 0x000000596b407223 */ /* 0x000fe20000010040 */
[----:B------:R-:W-:-:S02]  /*13f0*/  IMAD.U32 R88, R128, 0x10000, RZ ;  /* 0x0001000080587824 */ /* 0x000fc400078e00ff */
[----:B------:R-:W-:Y:S01]  /*1400*/  FMUL.FTZ R106, R95, UR29 ;  /* 0x0000001d5f6a7c20 */ /* 0x000fe20008410000 */
[----:B------:R-:W-:Y:S01]  /*1410*/  SHF.L.U32 R89, R111, 0x10, RZ ;  /* 0x000000106f597819 */ /* 0x000fe200000006ff */
[----:B------:R-:W-:Y:S02]  /*1420*/  IMAD.U32 R128, R8, 0x10000, RZ ;  /* 0x0001000008807824 */ /* 0x000fe400078e00ff */
[----:B------:R-:W-:Y:S01]  /*1430*/  FMUL.FTZ R111, R90, UR29 ;  /* 0x0000001d5a6f7c20 */ /* 0x000fe20008410000 */
        /* <DEDUP_REMOVED lines=20> */
.L_x_3883:
[----:B------:R-:W-:Y:S05]  /*1580*/  BSYNC.RECONVERGENT B1 ;  /* 0x0000000000017941 */ /* 0x000fea0003800200 */
.L_x_3882:
        /* <DEDUP_REMOVED lines=17> */
[----:B------:R-:W-:Y:S02]  /*16a0*/  IMAD.U32 R127, R11, 0x10000, RZ ;  /* 0x000100000b7f7824 */ /* 0x000fe400078e00ff */
[----:B------:R-:W-:Y:S01]  /*16b0*/  IMAD.U32 R125, R13, 0x10000, RZ ;  /* 0x000100000d7d7824 */ /* 0x000fe200078e00ff */
[----:B------:R-:W-:Y:S01]  /*16c0*/  IADD3 R148, PT, PT, R148, 0x80, RZ ;  /* 0x0000008094947810 */ /* 0x000fe20007ffe0ff */
[----:B------:R-:W-:Y:S02]  /*16d0*/  VIADD R147, R147, 0x80 ;  /* 0x0000008093937836 */ /* 0x000fe40000000000 */
[----:B------:R-:W-:Y:S01]  /*16e0*/  VIADD R149, R149, 0x80 ;  /* 0x0000008095957836 */ /* 0x000fe20000000000 */
[----:B---3--:R-:W-:Y:S01]  /*16f0*/  MOV R114, R94 ;  /* 0x0000005e00727202 */ /* 0x008fe20000000f00 */
[--C-:B------:R-:W-:Y:S01]  /*1700*/  IMAD.MOV.U32 R115, RZ, RZ, R95.reuse ;  /* 0x000000ffff737224 */ /* 0x100fe200078e005f */
[----:B------:R-:W-:-:S02]  /*1710*/  SHF.R.U64 R124, R94, 0x10, R95 ;  /* 0x000000105e7c7819 */ /* 0x000fc4000000125f */
[----:B------:R-:W-:Y:S01]  /*1720*/  SHF.R.U32.HI R94, RZ, 0x10, R95 ;  /* 0x00000010ff5e7819 */ /* 0x000fe2000001165f */
[C---:B----4-:R-:W-:Y:S01]  /*1730*/  FADD.FTZ R88, -R144.reuse, R88 ;  /* 0x0000005890587221 */ /* 0x050fe20000010100 */
[----:B------:R-:W-:Y:S01]  /*1740*/  FADD.FTZ R95, -R144, R89 ;  /* 0x00000059905f7221 */ /* 0x000fe20000010100 */
[----:B------:R-:W-:Y:S02]  /*1750*/  SHF.L.U32 R89, R114, 0x10, RZ ;  /* 0x0000001072597819 */ /* 0x000fe400000006ff */
[----:B0-----:R-:W-:Y:S01]  /*1760*/  FMUL.FTZ R113, R88, UR29 ;  /* 0x0000001d58717c20 */ /* 0x001fe20008410000 */
[----:B------:R-:W-:Y:S01]  /*1770*/  FADD.FTZ R90, -R144, R90 ;  /* 0x0000005a905a7221 */ /* 0x000fe20000010100 */
[----:B------:R-:W-:Y:S02]  /*1780*/  IMAD.U32 R88, R124, 0x10000, RZ ;  /* 0x000100007c587824 */ /* 0x000fe400078e00ff */
[-C--:B------:R-:W-:Y:S01]  /*1790*/  FMUL.FTZ R126, R126, R89.reuse ;  /* 0x000000597e7e7220 */ /* 0x080fe20000410000 */
[----:B------:R-:W-:Y:S01]  /*17a0*/  FADD.FTZ R40, R40, R89 ;  /* 0x0000005928287221 */ /* 0x000fe20000010000 */
[----:B------:R-:W-:Y:S01]  /*17b0*/  FFMA.FTZ R60, R113, R89, R60 ;  /* 0x00000059713c7223 */ /* 0x000fe2000001003c */
[----:B------:R-:W-:Y:S01]  /*17c0*/  SHF.L.U32 R124, R12, 0x10, RZ ;  /* 0x000000100c7c7819 */ /* 0x000fe200000006ff */
[----:B------:R-:W-:Y:S01]  /*17d0*/  FMUL.FTZ R112, R95, UR29 ;  /* 0x0000001d5f707c20 */ /* 0x000fe20008410000 */
[----:B------:R-:W-:-:S02]  /*17e0*/  IMAD.U32 R89, R115, 0x10000, RZ ;  /* 0x0001000073597824 */ /* 0x000fc400078e00ff */
        /* <DEDUP_REMOVED lines=11> */
[----:B------:R-:W-:Y:S01]  /*18a0*/  FMUL.FTZ R114, R91, UR29 ;  /* 0x0000001d5b727c20 */ /* 0x000fe20008410000 */
[----:B------:R-:W-:Y:S01]  /*18b0*/  FADD.FTZ R91, R88, R127 ;  /* 0x0000007f585b7221 */ /* 0x000fe20000010000 */
[----:B------:R-:W-:-:S02]  /*18c0*/  FFMA.FTZ R88, R112, R127, R89 ;  /* 0x0000007f70587223 */ /* 0x000fc40000010059 */
[-C--:B------:R-:W-:Y:S01]  /*18d0*/  FMUL.FTZ R125, R125, R90.reuse ;  /* 0x0000005a7d7d7220 */ /* 0x080fe20000410000 */
[----:B------:R-:W-:Y:S01]  /*18e0*/  FADD.FTZ R43, R43, R90 ;  /* 0x0000005a2b2b7221 */ /* 0x000fe20000010000 */
[----:B------:R-:W-:Y:S01]  /*18f0*/  FFMA.FTZ R63, R114, R90, R63 ;  /* 0x0000005a723f7223 */ /* 0x000fe2000001003f */
[----:B------:R-:W-:Y:S01]  /*1900*/  FADD.FTZ R90, R91, R124 ;  /* 0x0000007c5b5a7221 */ /* 0x000fe20000010000 */
[----:B------:R-:W-:-:S03]  /*1910*/  FFMA.FTZ R89, R115, R124, R88 ;  /* 0x0000007c73597223 */ /* 0x000fc60000010058 */
[----:B------:R-:W-:Y:S01]  /*1920*/  FADD.FTZ R155, R90, R125 ;  /* 0x0000007d5a9b7221 */ /* 0x000fe20000010000 */
[----:B------:R-:W-:-:S07]  /*1930*/  FFMA.FTZ R154, R114, R125, R89 ;  /* 0x0000007d729a7223 */ /* 0x000fce0000010059 */
.L_x_3885:
[----:B------:R-:W-:Y:S05]  /*1940*/  BSYNC.RECONVERGENT B1 ;  /* 0x0000000000017941 */ /* 0x000fea0003800200 */
.L_x_3884:
        /* <DEDUP_REMOVED lines=9> */
[----:B--2---:R-:W-:-:S05]  /*19e0*/  IMAD.WIDE.U32 R94, R147, 0x4, R94 ;  /* 0x00000004935e7825 */ /* 0x004fca00078e005e */
[----:B------:R-:W5:Y:S01]  /*19f0*/  LDG.E R96, desc[UR10][R94.64] ;  /* 0x0000000a5e607981 */ /* 0x000f62000c1e1900 */
[----:B------:R-:W-:-:S13]  /*1a00*/  ISETP.NE.AND.EX P5, PT, RZ, UR23, PT, P5 ;  /* 0x00000017ff007c0c */ /* 0x000fda000bfa5350 */
[----:B------:R-:W0:Y:S01]  /*1a10*/  @P5 LDC.64 R116, c[0x0][0x438] ;  /* 0x00010e00ff745b82 */ /* 0x000e220000000a00 */
[----:B------:R-:W-:Y:S01]  /*1a20*/  SHF.L.U32 R121, R17, 0x10, RZ ;  /* 0x0000001011797819 */ /* 0x000fe200000006ff */
[----:B0-----:R-:W-:-:S05]  /*1a30*/  @P5 IMAD.WIDE.U32 R116, R148, 0x10, R116 ;  /* 0x0000001094745825 */ /* 0x001fca00078e0074 */
[----:B------:R0:W5:Y:S02]  /*1a40*/  @P5 LDG.E.128 R80, desc[UR10][R116.64] ;  /* 0x0000000a74505981 */ /* 0x000164000c1e1d00 */
[----:B0-----:R-:W-:Y:S02]  /*1a50*/  IMAD.U32 R117, R15, 0x10000, RZ ;  /* 0x000100000f757824 */ /* 0x001fe400078e00ff */
[----:B---3--:R-:W-:Y:S01]  /*1a60*/  IMAD.MOV.U32 R118, RZ, RZ, R92 ;  /* 0x000000ffff767224 */ /* 0x008fe200078e005c */
[--C-:B------:R-:W-:Y:S01]  /*1a70*/  SHF.R.U64 R120, R92, 0x10, R93.reuse ;  /* 0x000000105c787819 */ /* 0x100fe2000000125d */
[--C-:B------:R-:W-:Y:S01]  /*1a80*/  IMAD.MOV.U32 R119, RZ, RZ, R93.reuse ;  /* 0x000000ffff777224 */ /* 0x100fe200078e005d */
[----:B------:R-:W-:Y:S02]  /*1a90*/  SHF.R.U32.HI R147, RZ, 0x10, R93 ;  /* 0x00000010ff937819 */ /* 0x000fe4000001165d */
[----:B------:R-:W-:Y:S01]  /*1aa0*/  SHF.L.U32 R92, R14, 0x10, RZ ;  /* 0x000000100e5c7819 */ /* 0x000fe200000006ff */
[C---:B----4-:R-:W-:Y:S01]  /*1ab0*/  FADD.FTZ R88, -R144.reuse, R88 ;  /* 0x0000005890587221 */ /* 0x050fe20000010100 */
[----:B------:R-:W-:Y:S01]  /*1ac0*/  FADD.FTZ R93, -R144, R89 ;  /* 0x00000059905d7221 */ /* 0x000fe20000010100 */
[----:B------:R-:W-:-:S02]  /*1ad0*/  IMAD.U32 R89, R118, 0x10000, RZ ;  /* 0x0001000076597824 */ /* 0x000fc400078e00ff */
[----:B------:R-:W-:Y:S01]  /*1ae0*/  FMUL.FTZ R123, R88, UR29 ;  /* 0x0000001d587b7c20 */ /* 0x000fe20008410000 */
[----:B------:R-:W-:Y:S01]  /*1af0*/  SHF.L.U32 R88, R120, 0x10, RZ ;  /* 0x0000001078587819 */ /* 0x000fe200000006ff */
[----:B------:R-:W-:Y:S01]  /*1b00*/  FADD.FTZ R90, -R144, R90 ;  /* 0x0000005a905a7221 */ /* 0x000fe20000010100 */
[----:B------:R-:W-:Y:S01]  /*1b10*/  FMUL.FTZ R118, R93, UR29 ;  /* 0x0000001d5d767c20 */ /* 0x000fe20008410000 */
[-C--:B------:R-:W-:Y:S01]  /*1b20*/  FMUL.FTZ R116, R92, R89.reuse ;  /* 0x000000595c747220 */ /* 0x080fe20000410000 */
[----:B------:R-:W-:Y:S01]  /*1b30*/  FADD.FTZ R122, -R144, R91 ;  /* 0x0000005b907a7221 */ /* 0x000fe20000010100 */
[----:B------:R-:W-:Y:S02]  /*1b40*/  IMAD.U32 R91, R119, 0x10000, RZ ;  /* 0x00010000775b7824 */ /* 0x000fe400078e00ff */
[-C--:B------:R-:W-:Y:S01]  /*1b50*/  FMUL.FTZ R117, R117, R88.reuse ;  /* 0x0000005875757220 */ /* 0x080fe20000410000 */
[----:B------:R-:W-:Y:S02]  /*1b60*/  IMAD.U32 R120, R16, 0x10000, RZ ;  /* 0x0001000010787824 */ /* 0x000fe400078e00ff */
[----:B------:R-:W-:Y:S01]  /*1b70*/  FADD.FTZ R37, R37, R88 ;  /* 0x0000005825257221 */ /* 0x000fe20000010000 */
[----:B------:R-:W-:Y:S01]  /*1b80*/  FFMA.FTZ R57, R118, R88, R57 ;  /* 0x0000005876397223 */ /* 0x000fe20000010039 */
[----:B------:R-:W-:Y:S01]  /*1b90*/  FMUL.FTZ R119, R90, UR29 ;  /* 0x0000001d5a777c20 */ /* 0x000fe20008410000 */
[----:B------:R-:W-:Y:S01]  /*1ba0*/  FADD.FTZ R36, R36, R89 ;  /* 0x0000005924247221 */ /* 0x000fe20000010000 */
[----:B------:R-:W-:Y:S01]  /*1bb0*/  FFMA.FTZ R56, R123, R89, R56 ;  /* 0x000000597b387223 */ /* 0x000fe20000010038 */
[----:B------:R-:W-:Y:S01]  /*1bc0*/  FADD.FTZ R88, R155, R116 ;  /* 0x000000749b587221 */ /* 0x000fe20000010000 */
[----:B------:R-:W-:Y:S01]  /*1bd0*/  FFMA.FTZ R89, R123, R116, R154 ;  /* 0x000000747b597223 */ /* 0x000fe2000001009a */
[-C--:B------:R-:W-:Y:S01]  /*1be0*/  FMUL.FTZ R120, R120, R91.reuse ;  /* 0x0000005b78787220 */ /* 0x080fe20000410000 */
[----:B------:R-:W-:Y:S01]  /*1bf0*/  FADD.FTZ R38, R38, R91 ;  /* 0x0000005b26267221 */ /* 0x000fe20000010000 */
[----:B------:R-:W-:Y:S01]  /*1c00*/  FFMA.FTZ R58, R119, R91, R58 ;  /* 0x0000005b773a7223 */ /* 0x000fe2000001003a */
[----:B------:R-:W-:Y:S01]  /*1c10*/  FADD.FTZ R91, R88, R117 ;  /* 0x00000075585b7221 */ /* 0x000fe20000010000 */
[----:B------:R-:W-:-:S02]  /*1c20*/  IMAD.U32 R92, R147, 0x10000, RZ ;  /* 0x00010000935c7824 */ /* 0x000fc400078e00ff */
[----:B------:R-:W-:Y:S01]  /*1c30*/  FFMA.FTZ R88, R118, R117, R89 ;  /* 0x0000007576587223 */ /* 0x000fe20000010059 */
[----:B------:R-:W-:Y:S01]  /*1c40*/  FMUL.FTZ R122, R122, UR29 ;  /* 0x0000001d7a7a7c20 */ /* 0x000fe20008410000 */
[----:B------:R-:W-:Y:S01]  /*1c50*/  FADD.FTZ R90, R91, R120 ;  /* 0x000000785b5a7221 */ /* 0x000fe20000010000 */
[----:B------:R-:W-:Y:S01]  /*1c60*/  FMUL.FTZ R121, R121, R92 ;  /* 0x0000005c79797220 */ /* 0x000fe20000410000 */
[----:B------:R-:W-:Y:S01]  /*1c70*/  FFMA.FTZ R88, R119, R120, R88 ;  /* 0x0000007877587223 */ /* 0x000fe20000010058 */
[----:B------:R-:W-:Y:S01]  /*1c80*/  FADD.FTZ R39, R39, R92 ;  /* 0x0000005c27277221 */ /* 0x000fe20000010000 */
[----:B------:R-:W-:Y:S01]  /*1c90*/  FFMA.FTZ R59, R122, R92, R59 ;  /* 0x0000005c7a3b7223 */ /* 0x000fe2000001003b */
[----:B------:R-:W-:Y:S01]  /*1ca0*/  FADD.FTZ R155, R90, R121 ;  /* 0x000000795a9b7221 */ /* 0x000fe20000010000 */
[----:B------:R-:W-:Y:S01]  /*1cb0*/  FFMA.FTZ R154, R122, R121, R88 ;  /* 0x000000797a9a7223 */ /* 0x000fe20000010058 */
[----:B------:R-:W-:Y:S06]  /*1cc0*/  BRA `(.L_x_3886) ;  /* 0x0000000400647947 */ /* 0x000fec0003800000 */
.L_x_3877:
[----:B-----5:R-:W-:Y:S01]  /*1cd0*/  ISETP.GE.AND P4, PT, R146, 0x1, PT ;  /* 0x000000019200780c */ /* 0x020fe20003f86270 */
[----:B------:R-:W-:Y:S01]  /*1ce0*/  UIMAD UR6, UR9, UR8, URZ ;  /* 0x00000008090672a4 */ /* 0x000fe2000f8e02ff */
[----:B------:R-:W-:Y:S01]  /*1cf0*/  IMAD.MOV.U32 R157, RZ, RZ, RZ ;  /* 0x000000ffff9d7224 */ /* 0x000fe200078e00ff */
[----:B----4-:R-:W-:Y:S02]  /*1d00*/  UISETP.NE.U32.AND UP0, UPT, UR22, URZ, UPT ;  /* 0x000000ff1600728c */ /* 0x010fe4000bf05070 */
[----:B------:R-:W-:Y:S02]  /*1d10*/  USHF.R.S32.HI UR7, URZ, 0x1f, UR6 ;  /* 0x0000001fff077899 */ /* 0x000fe40008011406 */
[----:B------:R-:W-:Y:S02]  /*1d20*/  UISETP.NE.AND.EX UP0, UPT, UR23, URZ, UPT, UP0 ;  /* 0x000000ff1700728c */ /* 0x000fe4000bf05300 */
[----:B------:R-:W-:-:S04]  /*1d30*/  ULEA.HI UR7, UR7, UR6, URZ, 0x2 ;  /* 0x0000000607077291 */ /* 0x000fc8000f8f10ff */
[----:B------:R-:W-:Y:S02]  /*1d40*/  @P4 VIADD R88, R146, 0xffffffff ;  /* 0xffffffff92584836 */ /* 0x000fe40000000000 */
[----:B------:R-:W-:Y:S02]  /*1d50*/  MOV R145, UR7 ;  /* 0x0000000700917c02 */ /* 0x000fe40008000f00 */
[----:B------:R-:W-:Y:S02]  /*1d60*/  @P4 IMAD R88, R88, UR8, RZ ;  /* 0x0000000858584c24 */ /* 0x000fe4000f8e02ff */
[----:B------:R-:W-:-:S03]  /*1d70*/  LEA.HI.SX32 R145, R145, R144, 0x1e ;  /* 0x0000009091917211 */ /* 0x000fc600078ff2ff */
[----:B------:R-:W-:Y:S02]  /*1d80*/  @P4 SHF.R.S32.HI R89, RZ, 0x1f, R88 ;  /* 0x0000001fff594819 */ /* 0x000fe40000011458 */
[----:B------:R-:W-:Y:S02]  /*1d90*/  IMAD.MOV.U32 R147, RZ, RZ, R145 ;  /* 0x000000ffff937224 */ /* 0x000fe400078e0091 */
[----:B------:R-:W-:-:S04]  /*1da0*/  @P4 LEA.HI R89, R89, R88, RZ, 0x2 ;  /* 0x0000005859594211 */ /* 0x000fc800078f10ff */
[----:B------:R-:W-:Y:S01]  /*1db0*/  @P4 LEA.HI.SX32 R157, R89, R144, 0x1e ;  /* 0x00000090599d4211 */ /* 0x000fe200078ff2ff */
[----:B------:R-:W-:Y:S06]  /*1dc0*/  BRA.U UP0, `(.L_x_3887) ;  /* 0x0000000100707547 */ /* 0x000fec000b800000 */
[C---:B------:R-:W-:Y:S02]  /*1dd0*/  ISETP.GE.U32.AND P3, PT, R0.reuse, 0x80, PT ;  /* 0x000000800000780c */ /* 0x040fe40003f66070 */
[C---:B------:R-:W-:Y:S02]  /*1de0*/  ISETP.GE.U32.AND P0, PT, R0.reuse, 0x100, PT ;  /* 0x000001000000780c */ /* 0x040fe40003f06070 */
[C---:B------:R-:W-:Y:S02]  /*1df0*/  ISETP.GE.U32.AND P1, PT, R0.reuse, 0x180, PT ;  /* 0x000001800000780c */ /* 0x040fe40003f26070 */
[----:B------:R-:W-:-:S07]  /*1e00*/  ISETP.GE.U32.AND P2, PT, R0, 0x200, PT ;  /* 0x000002000000780c */ /* 0x000fce0003f46070 */
[----:B------:R-:W0:Y:S08]  /*1e10*/  @P3 LDC.64 R94, c[0x0][0x3b0] ;  /* 0x0000ec00ff5e3b82 */ /* 0x000e300000000a00 */
[----:B------:R-:W2:Y:S08]  /*1e20*/  @P0 LDC.64 R92, c[0x0][0x3b0] ;  /* 0x0000ec00ff5c0b82 */ /* 0x000eb00000000a00 */
[----:B------:R-:W3:Y:S08]  /*1e30*/  @P1 LDC.64 R90, c[0x0][0x3b0] ;  /* 0x0000ec00ff5a1b82 */ /* 0x000ef00000000a00 */
[----:B------:R-:W4:Y:S01]  /*1e40*/  @P2 LDC.64 R88, c[0x0][0x3b0] ;  /* 0x0000ec00ff582b82 */ /* 0x000f220000000a00 */
[C---:B0-----:R-:W-:Y:S01]  /*1e50*/  @P3 IMAD.WIDE.U32 R94, R157.reuse, 0x4, R94 ;  /* 0x000000049d5e3825 */ /* 0x041fe200078e005e */
[----:B------:R-:W-:-:S04]  /*1e60*/  @P3 IADD3 R157, PT, PT, R157, 0x80, RZ ;  /* 0x000000809d9d3810 */ /* 0x000fc80007ffe0ff */
[----:B------:R0:W5:Y:S01]  /*1e70*/  @P3 LDG.E R20, desc[UR10][R94.64] ;  /* 0x0000000a5e143981 */ /* 0x000162000c1e1900 */
[----:B--2---:R-:W-:-:S04]  /*1e80*/  @P0 IMAD.WIDE.U32 R92, R157, 0x4, R92 ;  /* 0x000000049d5c0825 */ /* 0x004fc800078e005c */
[----:B------:R-:W-:Y:S01]  /*1e90*/  @P0 VIADD R157, R157, 0x80 ;  /* 0x000000809d9d0836 */ /* 0x000fe20000000000 */
[----:B------:R0:W5:Y:S03]  /*1ea0*/  @P0 LDG.E R21, desc[UR10][R92.64] ;  /* 0x0000000a5c150981 */ /* 0x000166000c1e1900 */
[----:B---3--:R-:W-:-:S04]  /*1eb0*/  @P1 IMAD.WIDE.U32 R90, R157, 0x4, R90 ;  /* 0x000000049d5a1825 */ /* 0x008fc800078e005a */
[----:B------:R-:W-:Y:S01]  /*1ec0*/  @P1 VIADD R157, R157, 0x80 ;  /* 0x000000809d9d1836 */ /* 0x000fe20000000000 */
[----:B------:R0:W5:Y:S03]  /*1ed0*/  @P1 LDG.E R22, desc[UR10][R90.64] ;  /* 0x0000000a5a161981 */ /* 0x000166000c1e1900 */
[----:B----4-:R-:W-:-:S05]  /*1ee0*/  @P2 IMAD.WIDE.U32 R88, R157, 0x4, R88 ;  /* 0x000000049d582825 */ /* 0x010fca00078e0058 */
        /* <DEDUP_REMOVED lines=10> */
.L_x_3887:
[C---:B------:R-:W-:Y:S02]  /*1f90*/  ISETP.GE.U32.AND P3, PT, R0.reuse, 0x80, PT ;  /* 0x000000800000780c */ /* 0x040fe40003f66070 */
[C---:B------:R-:W-:Y:S02]  /*1fa0*/  ISETP.GE.U32.AND P0, PT, R0.reuse, 0x100, PT ;  /* 0x000001000000780c */ /* 0x040fe40003f06070 */
[C---:B------:R-:W-:Y:S02]  /*1fb0*/  ISETP.GE.U32.AND P1, PT, R0.reuse, 0x180, PT ;  /* 0x000001800000780c */ /* 0x040fe40003f26070 */
[C---:B------:R-:W-:Y:S02]  /*1fc0*/  ISETP.GE.U32.AND P2, PT, R0.reuse, 0x200, PT ;  /* 0x000002000000780c */ /* 0x040fe40003f46070 */
[----:B------:R-:W-:-:S04]  /*1fd0*/  ISETP.GE.U32.AND P5, PT, R0, 0x280, PT ;  /* 0x000002800000780c */ /* 0x000fc80003fa6070 */
[----:B------:R-:W-:Y:S01]  /*1fe0*/  P2R R101, PR, RZ, 0x20 ;  /* 0x00000020ff657803 */ /* 0x000fe20000000000 */
[----:B------:R-:W0:Y:S08]  /*1ff0*/  @P3 LDC.64 R160, c[0x0][0x3b0] ;  /* 0x0000ec00ffa03b82 */ /* 0x000e300000000a00 */
[----:B------:R-:W2:Y:S08]  /*2000*/  @P3 LDC.64 R152, c[0x0][0x438] ;  /* 0x00010e00ff983b82 */ /* 0x000eb00000000a00 */
[----:B------:R-:W3:Y:S08]  /*2010*/  @P0 LDC.64 R158, c[0x0][0x3b0] ;  /* 0x0000ec00ff9e0b82 */ /* 0x000ef00000000a00 */
[----:B------:R-:W4:Y:S01]  /*2020*/  @P0 LDC.64 R150, c[0x0][0x438] ;  /* 0x00010e00ff960b82 */ /* 0x000f220000000a00 */
[----:B0-----:R-:W-:-:S04]  /*2030*/  @P3 IMAD.WIDE.U32 R160, R157, 0x4, R160 ;  /* 0x000000049da03825 */ /* 0x001fc800078e00a0 */
[----:B------:R-:W-:Y:S01]  /*2040*/  @P3 VIADD R157, R157, 0x80 ;  /* 0x000000809d9d3836 */ /* 0x000fe20000000000 */
[----:B------:R-:W5:Y:S02]  /*2050*/  @P3 LDG.E R20, desc[UR10][R160.64] ;  /* 0x0000000aa0143981 */ /* 0x000f64000c1e1900 */
[----:B------:R-:W0:Y:S08]  /*2060*/  @P1 LDC.64 R154, c[0x0][0x3b0] ;  /* 0x0000ec00ff9a1b82 */ /* 0x000e300000000a00 */
[----:B------:R-:W1:Y:S08]  /*2070*/  @P1 LDC.64 R148, c[0x0][0x438] ;  /* 0x00010e00ff941b82 */ /* 0x000e700000000a00 */
[----:B------:R-:W1:Y:S08]  /*2080*/  @P2 LDC.64 R92, c[0x0][0x3b0] ;  /* 0x0000ec00ff5c2b82 */ /* 0x000e700000000a00 */
[----:B------:R-:W1:Y:S01]  /*2090*/  @P2 LDC.64 R94, c[0x0][0x438] ;  /* 0x00010e00ff5e2b82 */ /* 0x000e620000000a00 */
[C---:B--2---:R-:W-:Y:S01]  /*20a0*/  @P3 IMAD.WIDE.U32 R152, R147.reuse, 0x10, R152 ;  /* 0x0000001093983825 */ /* 0x044fe200078e0098 */
[----:B------:R-:W-:-:S03]  /*20b0*/  @P3 IADD3 R147, PT, PT, R147, 0x80, RZ ;  /* 0x0000008093933810 */ /* 0x000fc60007ffe0ff */
[C---:B---3--:R-:W-:Y:S01]  /*20c0*/  @P0 IMAD.WIDE.U32 R158, R157.reuse, 0x4, R158 ;  /* 0x000000049d9e0825 */ /* 0x048fe200078e009e */
[----:B------:R-:W5:Y:S02]  /*20d0*/  @P3 LDG.E.128 R32, desc[UR10][R152.64] ;  /* 0x0000000a98203981 */ /* 0x000f64000c1e1d00 */
[----:B------:R-:W2:Y:S01]  /*20e0*/  @P5 LDC.64 R88, c[0x0][0x3b0] ;  /* 0x0000ec00ff585b82 */ /* 0x000ea20000000a00 */
[----:B------:R-:W-:Y:S01]  /*20f0*/  @P0 VIADD R157, R157, 0x80 ;  /* 0x000000809d9d0836 */ /* 0x000fe20000000000 */
[----:B------:R-:W5:Y:S06]  /*2100*/  @P0 LDG.E R21, desc[UR10][R158.64] ;  /* 0x0000000a9e150981 */ /* 0x000f6c000c1e1900 */
[----:B------:R-:W3:Y:S01]  /*2110*/  @P5 LDC.64 R90, c[0x0][0x438] ;  /* 0x00010e00ff5a5b82 */ /* 0x000ee20000000a00 */
[----:B----4-:R-:W-:-:S04]  /*2120*/  @P0 IMAD.WIDE.U32 R150, R147, 0x10, R150 ;  /* 0x0000001093960825 */ /* 0x010fc800078e0096 */
[----:B------:R-:W-:Y:S01]  /*2130*/  @P0 VIADD R147, R147, 0x80 ;  /* 0x0000008093930836 */ /* 0x000fe20000000000 */
[----:B------:R-:W5:Y:S01]  /*2140*/  @P0 LDG.E.128 R28, desc[UR10][R150.64] ;  /* 0x0000000a961c0981 */ /* 0x000f62000c1e1d00 */
[----:B0-----:R-:W-:-:S04]  /*2150*/  @P1 IMAD.WIDE.U32 R154, R157, 0x4, R154 ;  /* 0x000000049d9a1825 */ /* 0x001fc800078e009a */
[----:B------:R-:W-:Y:S01]  /*2160*/  @P1 VIADD R157, R157, 0x80 ;  /* 0x000000809d9d1836 */ /* 0x000fe20000000000 */
[----:B------:R0:W5:Y:S01]  /*2170*/  @P1 LDG.E R22, desc[UR10][R154.64] ;  /* 0x0000000a9a161981 */ /* 0x000162000c1e1900 */
[----:B-1----:R-:W-:-:S04]  /*2180*/  @P1 IMAD.WIDE.U32 R148, R147, 0x10, R148 ;  /* 0x0000001093941825 */ /* 0x002fc800078e0094 */
[----:B------:R-:W-:Y:S01]  /*2190*/  @P1 VIADD R147, R147, 0x80 ;  /* 0x0000008093931836 */ /* 0x000fe20000000000 */
[----:B------:R4:W5:Y:S01]  /*21a0*/  @P1 LDG.E.128 R24, desc[UR10][R148.64] ;  /* 0x0000000a94181981 */ /* 0x000962000c1e1d00 */
[C---:B------:R-:W-:Y:S01]  /*21b0*/  @P2 IMAD.WIDE.U32 R92, R157.reuse, 0x4, R92 ;  /* 0x000000049d5c2825 */ /* 0x040fe200078e005c */
[----:B------:R-:W-:-:S03]  /*21c0*/  @P2 IADD3 R157, PT, PT, R157, 0x80, RZ ;  /* 0x000000809d9d2810 */ /* 0x000fc60007ffe0ff */
[C---:B------:R-:W-:Y:S01]  /*21d0*/  @P2 IMAD.WIDE.U32 R94, R147.reuse, 0x10, R94 ;  /* 0x00000010935e2825 */ /* 0x040fe200078e005e */
[----:B------:R4:W5:Y:S03]  /*21e0*/  @P2 LDG.E R23, desc[UR10][R92.64] ;  /* 0x0000000a5c172981 */ /* 0x000966000c1e1900 */
[----:B------:R-:W-:Y:S01]  /*21f0*/  @P2 VIADD R147, R147, 0x80 ;  /* 0x0000008093932836 */ /* 0x000fe20000000000 */
[----:B------:R4:W5:Y:S01]  /*2200*/  @P2 LDG.E.128 R76, desc[UR10][R94.64] ;  /* 0x0000000a5e4c2981 */ /* 0x000962000c1e1d00 */
[----:B--2---:R-:W-:-:S04]  /*2210*/  @P5 IMAD.WIDE.U32 R88, R157, 0x4, R88 ;  /* 0x000000049d585825 */ /* 0x004fc800078e0058 */
[----:B---3--:R-:W-:Y:S01]  /*2220*/  @P5 IMAD.WIDE.U32 R90, R147, 0x10, R90 ;  /* 0x00000010935a5825 */ /* 0x008fe200078e005a */
[----:B------:R4:W5:Y:S04]  /*2230*/  @P5 LDG.E R96, desc[UR10][R88.64] ;  /* 0x0000000a58605981 */ /* 0x000968000c1e1900 */
[----:B------:R4:W5:Y:S01]  /*2240*/  @P5 LDG.E.128 R80, desc[UR10][R90.64] ;  /* 0x0000000a5a505981 */ /* 0x000962000c1e1d00 */
[----:B0-----:R-:W-:-:S07]  /*2250*/  CS2R R154, SRZ ;  /* 0x00000000009a7805 */ /* 0x001fce000001ff00 */
.L_x_3886:
[----:B-1----:R-:W-:Y:S05]  /*2260*/  BSYNC.RECONVERGENT B0 ;  /* 0x0000000000007941 */ /* 0x002fea0003800200 */
.L_x_3876:
[----:B0---4-:R-:W0:Y:S01]  /*2270*/  SHFL.DOWN PT, R88, R155, 0x10, 0x1f ;  /* 0x0a001f009b587f89 */ /* 0x011e2200000e0000 */
        /* <DEDUP_REMOVED lines=31> */
.L_x_3889:
[----:B------:R-:W-:Y:S05]  /*2470*/  BSYNC.RECONVERGENT B0 ;  /* 0x0000000000007941 */ /* 0x000fea0003800200 */
.L_x_3888:
[----:B------:R-:W1:Y:S08]  /*2480*/  S2UR UR7, SR_CgaCtaId ;  /* 0x00000000000779c3 */ /* 0x000e700000008800 */
[----:B------:R-:W-:Y:S01]  /*2490*/  BAR.SYNC.DEFER_BLOCKING 0x0 ;  /* 0x0000000000007b1d */ /* 0x000fe20000010000 */
[----:B------:R-:W-:Y:S02]  /*24a0*/  @P4 IADD3 R146, PT, PT, R146, -0x1, RZ ;  /* 0xffffffff92924810 */ /* 0x000fe40007ffe0ff */
[----:B------:R-:W-:-:S03]  /*24b0*/  ISETP.NE.AND P5, PT, RZ, UR27, PT ;  /* 0x0000001bff007c0c */ /* 0x000fc6000bfa5270 */
[----:B------:R-:W-:Y:S01]  /*24c0*/  UMOV UR6, 0x400 ;  /* 0x0000040000067882 */ /* 0x000fe20000000000 */
[----:B------:R-:W-:Y:S01]  /*24d0*/  @P4 IMAD R146, R146, UR8, RZ ;  /* 0x0000000892924c24 */ /* 0x000fe2000f8e02ff */
        /* <DEDUP_REMOVED lines=15> */
[----:B------:R-:W-:Y:S02]  /*25d0*/  @P4 LEA.HI R91, R91, R146, RZ, 0x2 ;  /* 0x000000925b5b4211 */ /* 0x000fe400078f10ff */
[----:B------:R-:W-:Y:S01]  /*25e0*/  FADD.FTZ R95, R95, R148 ;  /* 0x000000945f5f7221 */ /* 0x000fe20000010000 */
[----:B------:R-:W-:Y:S01]  /*25f0*/  FADD.FTZ R88, R94, R89 ;  /* 0x000000595e587221 */ /* 0x000fe20000010000 */
[----:B------:R-:W-:Y:S01]  /*2600*/  IMAD.MOV.U32 R94, RZ, RZ, RZ ;  /* 0x000000ffff5e7224 */ /* 0x000fe200078e00ff */
[----:B------:R-:W-:Y:S01]  /*2610*/  @P4 LEA.HI.SX32 R94, R91, R144, 0x1e ;  /* 0x000000905b5e4211 */ /* 0x000fe200078ff2ff */
[----:B------:R-:W-:Y:S01]  /*2620*/  FMUL.FTZ R95, R95, UR28 ;  /* 0x0000001c5f5f7c20 */ /* 0x000fe20008410000 */
[----:B------:R-:W-:-:S04]  /*2630*/  FMUL.FTZ R88, R88, UR28 ;  /* 0x0000001c58587c20 */ /* 0x000fc80008410000 */
[----:B------:R-:W-:Y:S01]  /*2640*/  R2UR UR6, R95 ;  /* 0x000000005f0672ca */ /* 0x000fe200000e0000 */
[----:B------:R-:W-:Y:S01]  /*2650*/  IMAD.MOV.U32 R95, RZ, RZ, R145 ;  /* 0x000000ffff5f7224 */ /* 0x000fe200078e0091 */
[----:B------:R-:W-:Y:S01]  /*2660*/  FSEL R145, R88, RZ, !P5 ;  /* 0x000000ff58917208 */ /* 0x000fe20006800000 */
[----:B------:R-:W-:-:S12]  /*2670*/  @!P3 BRA `(.L_x_3891) ;  /* 0x0000000c00a8b947 */ /* 0x000fd80003800000 */
[----:B------:R-:W-:-:S04]  /*2680*/  UISETP.NE.U32.AND UP0, UPT, UR22, URZ, UPT ;  /* 0x000000ff1600728c */ /* 0x000fc8000bf05070 */
[----:B------:R-:W-:-:S09]  /*2690*/  UISETP.NE.AND.EX UP0, UPT, UR23, URZ, UPT, UP0 ;  /* 0x000000ff1700728c */ /* 0x000fd2000bf05300 */
[----:B------:R-:W-:Y:S05]  /*26a0*/  BRA.U UP0, `(.L_x_3892) ;  /* 0x0000000500887547 */ /* 0x000fea000b800000 */
[----:B------:R-:W-:-:S04]  /*26b0*/  UISETP.NE.U32.AND UP0, UPT, UR4, URZ, UPT ;  /* 0x000000ff0400728c */ /* 0x000fc8000bf05070 */
[----:B------:R-:W-:-:S09]  /*26c0*/  UISETP.NE.AND.EX UP0, UPT, UR5, URZ, UPT, UP0 ;  /* 0x000000ff0500728c */ /* 0x000fd2000bf05300 */
[----:B------:R-:W-:Y:S05]  /*26d0*/  BRA.U UP0, `(.L_x_3893) ;  /* 0x0000000100c47547 */ /* 0x000fea000b800000 */
[----:B------:R-:W-:Y:S05]  /*26e0*/  @!P4 BRA `(.L_x_3894) ;  /* 0x00000000002cc947 */ /* 0x000fea0003800000 */
[----:B------:R-:W-:Y:S01]  /*26f0*/  FFMA.FTZ R88, R143, UR6, R145 ;  /* 0x000000068f587c23 */ /* 0x000fe20008010091 */
[----:B------:R-:W-:-:S03]  /*2700*/  ISETP.LT.AND P5, PT, RZ, UR30, PT ;  /* 0x0000001eff007c0c */ /* 0x000fc6000bfa1270 */
[----:B------:R-:W-:-:S04]  /*2710*/  FADD.FTZ R88, R141, -R88 ;  /* 0x800000588d587221 */ /* 0x000fc80000010000 */
[----:B------:R-:W-:-:S05]  /*2720*/  FMUL.FTZ R88, R88, UR29 ;  /* 0x0000001d58587c20 */ /* 0x000fca0008410000 */
[----:B------:R-:W-:Y:S02]  /*2730*/  FSEL R88, R88, RZ, P5 ;  /* 0x000000ff58587208 */ /* 0x000fe40002800000 */
[----:B-----5:R-:W-:-:S03]  /*2740*/  LOP3.LUT P5, RZ, R20, 0xff, RZ, 0xc0, !PT ;  /* 0x000000ff14ff7812 */ /* 0x020fc600078ac0ff */
[----:B------:R-:W-:-:S04]  /*2750*/  FMUL.FTZ R88, R88, UR21 ;  /* 0x0000001558587c20 */ /* 0x000fc80008410000 */
[----:B------:R-:W-:-:S05]  /*2760*/  FMUL.FTZ R88, R88, UR20 ;  /* 0x0000001458587c20 */ /* 0x000fca0008410000 */
[----:B------:R-:W-:-:S04]  /*2770*/  FSEL R88, R88, RZ, P5 ;  /* 0x000000ff58587208 */ /* 0x000fc80002800000 */
[----:B------:R-:W-:-:S04]  /*2780*/  F2FP.BF16.F32.PACK_AB R88, RZ, R88 ;  /* 0x00000058ff58723e */ /* 0x000fc800000010ff */
[----:B------:R-:W-:-:S07]  /*2790*/  PRMT R97, R88, 0x7610, R97 ;  /* 0x0000761058617816 */ /* 0x000fce0000000061 */
.L_x_3894:
        /* <DEDUP_REMOVED lines=12> */
.L_x_3895:
        /* <DEDUP_REMOVED lines=12> */
.L_x_3896:
[----:B------:R-:W-:Y:S05]  /*2920*/  @!P4 BRA `(.L_x_3897) ;  /* 0x0000000800bcc947 */ /* 0x000fea0003800000 */
[----:B------:R-:W-:Y:S01]  /*2930*/  FFMA.FTZ R89, R138, UR6, R145 ;  /* 0x000000068a597c23 */ /* 0x000fe20008010091 */
[----:B------:R-:W-:-:S03]  /*2940*/  ISETP.LT.AND P5, PT, RZ, UR30, PT ;  /* 0x0000001eff007c0c */ /* 0x000fc6000bfa1270 */
[----:B------:R-:W-:-:S04]  /*2950*/  FADD.FTZ R89, R136, -R89 ;  /* 0x8000005988597221 */ /* 0x000fc80000010000 */
[----:B------:R-:W-:-:S05]  /*2960*/  FMUL.FTZ R89, R89, UR29 ;  /* 0x0000001d59597c20 */ /* 0x000fca0008410000 */
        /* <DEDUP_REMOVED lines=8> */
.L_x_3893:
[----:B------:R-:W0:Y:S01]  /*29f0*/  @P4 LDC.64 R86, c[0x0][0x408] ;  /* 0x00010200ff564b82 */ /* 0x000e220000000a00 */
[--C-:B------:R-:W-:Y:S01]  /*2a00*/  FFMA.FTZ R84, R143, UR6, R145.reuse ;  /* 0x000000068f547c23 */ /* 0x100fe20008010091 */
[----:B------:R-:W-:Y:S01]  /*2a10*/  ISETP.LT.AND P5, PT, RZ, UR30, PT ;  /* 0x0000001eff007c0c */ /* 0x000fe2000bfa1270 */
[----:B------:R-:W-:Y:S01]  /*2a20*/  FFMA.FTZ R85, R142, UR6, R145 ;  /* 0x000000068e557c23 */ /* 0x000fe20008010091 */
[----:B-----5:R-:W-:Y:S01]  /*2a30*/  @P4 LOP3.LUT P6, RZ, R20, 0xff, RZ, 0xc0, !PT ;  /* 0x000000ff14ff4812 */ /* 0x020fe200078cc0ff */
[----:B------:R-:W-:Y:S02]  /*2a40*/  FADD.FTZ R84, R141, -R84 ;  /* 0x800000548d547221 */ /* 0x000fe40000010000 */
[----:B------:R-:W-:Y:S01]  /*2a50*/  FADD.FTZ R85, R140, -R85 ;  /* 0x800000558c557221 */ /* 0x000fe20000010000 */
[----:B------:R-:W1:Y:S01]  /*2a60*/  @P4 LDC.64 R88, c[0x0][0x408] ;  /* 0x00010200ff584b82 */ /* 0x000e620000000a00 */
[----:B------:R-:W-:Y:S02]  /*2a70*/  FMUL.FTZ R84, R84, UR29 ;  /* 0x0000001d54547c20 */ /* 0x000fe40008410000 */
[----:B------:R-:W-:-:S03]  /*2a80*/  FMUL.FTZ R85, R85, UR29 ;  /* 0x0000001d55557c20 */ /* 0x000fc60008410000 */
[----:B------:R-:W-:Y:S02]  /*2a90*/  FSEL R84, R84, RZ, P5 ;  /* 0x000000ff54547208 */ /* 0x000fe40002800000 */
[----:B------:R-:W-:-:S03]  /*2aa0*/  FSEL R85, R85, RZ, P5 ;  /* 0x000000ff55557208 */ /* 0x000fc60002800000 */
        /* <DEDUP_REMOVED lines=9> */
[----:B------:R-:W-:Y:S01]  /*2b40*/  @P4 FSEL R87, R86, RZ, P6 ;  /* 0x000000ff56574208 */ /* 0x000fe20003000000 */
[----:B------:R-:W-:Y:S01]  /*2b50*/  FFMA.FTZ R86, R139, UR6, R145 ;  /* 0x000000068b567c23 */ /* 0x000fe20008010091 */
[----:B------:R-:W-:Y:S02]  /*2b60*/  @P4 LOP3.LUT P6, RZ, R20, 0xff0000, RZ, 0xc0, !PT ;  /* 0x00ff000014ff4812 */ /* 0x000fe400078cc0ff */
[----:B------:R-:W-:Y:S01]  /*2b70*/  @P4 F2FP.BF16.F32.PACK_AB R91, RZ, R87 ;  /* 0x00000057ff5b423e */ /* 0x000fe200000010ff */
[----:B------:R-:W-:-:S03]  /*2b80*/  FADD.FTZ R86, R137, -R86 ;  /* 0x8000005689567221 */ /* 0x000fc60000010000 */
[----:B------:R-:W-:Y:S01]  /*2b90*/  @P4 PRMT R98, R91, 0x7610, R98 ;  /* 0x000076105b624816 */ /* 0x000fe20000000062 */
[----:B------:R-:W-:-:S05]  /*2ba0*/  FMUL.FTZ R86, R86, UR29 ;  /* 0x0000001d56567c20 */ /* 0x000fca0008410000 */
[----:B------:R-:W-:-:S05]  /*2bb0*/  FSEL R86, R86, RZ, P5 ;  /* 0x000000ff56567208 */ /* 0x000fca0002800000 */
[----:B-1----:R-:W-:-:S04]  /*2bc0*/  @P4 FMUL.FTZ R89, R86, R89 ;  /* 0x0000005956594220 */ /* 0x002fc80000410000 */
[----:B------:R-:W-:Y:S01]  /*2bd0*/  @P4 FMUL.FTZ R88, R89, R88 ;  /* 0x0000005859584220 */ /* 0x000fe20000410000 */
[----:B------:R-:W-:-:S04]  /*2be0*/  FFMA.FTZ R89, R138, UR6, R145 ;  /* 0x000000068a597c23 */ /* 0x000fc80008010091 */
[----:B------:R-:W-:Y:S01]  /*2bf0*/  FADD.FTZ R89, R136, -R89 ;  /* 0x8000005988597221 */ /* 0x000fe20000010000 */
[----:B------:R-:W-:-:S03]  /*2c00*/  @P4 FSEL R88, R88, RZ, P6 ;  /* 0x000000ff58584208 */ /* 0x000fc60003000000 */
[----:B------:R-:W-:Y:S01]  /*2c10*/  FMUL.FTZ R89, R89, UR29 ;  /* 0x0000001d59597c20 */ /* 0x000fe20008410000 */
[----:B------:R-:W-:-:S04]  /*2c20*/  @P4 F2FP.BF16.F32.PACK_AB R88, RZ, R88 ;  /* 0x00000058ff58423e */ /* 0x000fc800000010ff */
[----:B------:R-:W-:Y:S02]  /*2c30*/  FSEL R87, R89, RZ, P5 ;  /* 0x000000ff59577208 */ /* 0x000fe40002800000 */
        /* <DEDUP_REMOVED lines=9> */
.L_x_3892:
[----:B------:R-:W-:-:S04]  /*2cd0*/  UISETP.NE.U32.AND UP0, UPT, UR4, URZ, UPT ;  /* 0x000000ff0400728c */ /* 0x000fc8000bf05070 */
[----:B------:R-:W-:-:S09]  /*2ce0*/  UISETP.NE.AND.EX UP0, UPT, UR5, URZ, UPT, UP0 ;  /* 0x000000ff0500728c */ /* 0x000fd2000bf05300 */
[----:B------:R-:W-:Y:S05]  /*2cf0*/  BRA.U UP0, `(.L_x_3898) ;  /* 0x0000000100e47547 */ /* 0x000fea000b800000 */
[----:B------:R-:W-:Y:S01]  /*2d00*/  PLOP3.LUT P5, PT, PT, PT, UP2, 0x80, 0x8 ;  /* 0x000000000008781c */ /* 0x000fe20003faf028 */
[----:B-----5:R-:W-:Y:S01]  /*2d10*/  IMAD.MOV.U32 R150, RZ, RZ, R34 ;  /* 0x000000ffff967224 */ /* 0x020fe200078e0022 */
[----:B------:R-:W-:Y:S01]  /*2d20*/  MOV R148, R33 ;  /* 0x0000002100947202 */ /* 0x000fe20000000f00 */
[----:B------:R-:W0:Y:S08]  /*2d30*/  @P4 LDC.64 R90, c[0x0][0x408] ;  /* 0x00010200ff5a4b82 */ /* 0x000e300000000a00 */
[----:B------:R-:W1:Y:S02]  /*2d40*/  @P4 LDC.64 R92, c[0x0][0x408] ;  /* 0x00010200ff5c4b82 */ /* 0x000e640000000a00 */
[----:B------:R-:W-:Y:S01]  /*2d50*/  @P5 FFMA.FTZ R89, R142, UR6, R145 ;  /* 0x000000068e595c23 */ /* 0x000fe20008010091 */
[----:B------:R-:W-:-:S13]  /*2d60*/  PLOP3.LUT P5, PT, PT, PT, UP2, 0x80, 0x8 ;  /* 0x000000000008781c */ /* 0x000fda0003faf028 */
[----:B------:R-:W-:Y:S01]  /*2d70*/  @P5 FADD.FTZ R88, R140, -R89 ;  /* 0x800000598c585221 */ /* 0x000fe20000010000 */
[----:B------:R-:W-:-:S13]  /*2d80*/  PLOP3.LUT P5, PT, PT, PT, UP2, 0x80, 0x8 ;  /* 0x000000000008781c */ /* 0x000fda0003faf028 */
[----:B------:R-:W-:Y:S01]  /*2d90*/  @P5 FFMA.FTZ R148, R88, UR29, R33 ;  /* 0x0000001d58945c23 */ /* 0x000fe20008010021 */
[----:B------:R-:W-:-:S13]  /*2da0*/  PLOP3.LUT P5, PT, PT, PT, UP2, 0x80, 0x8 ;  /* 0x000000000008781c */ /* 0x000fda0003faf028 */
[----:B------:R-:W-:Y:S01]  /*2db0*/  @P5 FFMA.FTZ R88, R139, UR6, R145 ;  /* 0x000000068b585c23 */ /* 0x000fe20008010091 */
[----:B------:R-:W-:-:S13]  /*2dc0*/  PLOP3.LUT P5, PT, PT, PT, UP2, 0x80, 0x8 ;  /* 0x000000000008781c */ /* 0x000fda0003faf028 */
[----:B------:R-:W-:Y:S01]  /*2dd0*/  @P5 FADD.FTZ R89, R137, -R88 ;  /* 0x8000005889595221 */ /* 0x000fe20000010000 */
[----:B------:R-:W-:-:S13]  /*2de0*/  PLOP3.LUT P5, PT, PT, PT, UP2, 0x80, 0x8 ;  /* 0x000000000008781c */ /* 0x000fda0003faf028 */
[----:B------:R-:W-:Y:S01]  /*2df0*/  @P5 FFMA.FTZ R150, R89, UR29, R34 ;  /* 0x0000001d59965c23 */ /* 0x000fe20008010022 */
[----:B------:R-:W-:Y:S01]  /*2e00*/  PLOP3.LUT P5, PT, PT, PT, UP2, 0x80, 0x8 ;  /* 0x000000000008781c */ /* 0x000fe20003faf028 */
[----:B------:R-:W2:Y:S02]  /*2e10*/  @P4 LDC.64 R88, c[0x0][0x408] ;  /* 0x00010200ff584b82 */ /* 0x000ea40000000a00 */
[----:B0-----:R-:W-:-:S04]  /*2e20*/  @P4 FMUL.FTZ R91, R150, R91 ;  /* 0x0000005b965b4220 */ /* 0x001fc80000410000 */
[----:B------:R-:W-:-:S06]  /*2e30*/  @P4 FMUL.FTZ R90, R91, R90 ;  /* 0x0000005a5b5a4220 */ /* 0x000fcc0000410000 */
[----:B------:R-:W-:Y:S01]  /*2e40*/  @P5 FFMA.FTZ R146, R143, UR6, R145 ;  /* 0x000000068f925c23 */ /* 0x000fe20008010091 */
[----:B------:R-:W-:Y:S01]  /*2e50*/  PLOP3.LUT P5, PT, PT, PT, UP2, 0x80, 0x8 ;  /* 0x000000000008781c */ /* 0x000fe20003faf028 */
[----:B--2---:R-:W-:-:S12]  /*2e60*/  @P4 FMUL.FTZ R89, R148, R89 ;  /* 0x0000005994594220 */ /* 0x004fd80000410000 */
[----:B------:R-:W-:Y:S01]  /*2e70*/  @P5 FADD.FTZ R147, R141, -R146 ;  /* 0x800000928d935221 */ /* 0x000fe20000010000 */
[----:B------:R-:W-:Y:S01]  /*2e80*/  PLOP3.LUT P5, PT, PT, PT, UP2, 0x80, 0x8 ;  /* 0x000000000008781c */ /* 0x000fe20003faf028 */
[----:B------:R-:W-:Y:S02]  /*2e90*/  IMAD.MOV.U32 R146, RZ, RZ, R32 ;  /* 0x000000ffff927224 */ /* 0x000fe400078e0020 */
[----:B------:R-:W-:-:S10]  /*2ea0*/  @P4 FMUL.FTZ R88, R89, R88 ;  /* 0x0000005859584220 */ /* 0x000fd40000410000 */
[----:B------:R-:W-:Y:S01]  /*2eb0*/  @P5 FFMA.FTZ R146, R147, UR29, R32 ;  /* 0x0000001d93925c23 */ /* 0x000fe20008010020 */
[----:B------:R-:W-:-:S03]  /*2ec0*/  @P4 LOP3.LUT P5, RZ, R20, 0xff00, RZ, 0xc0, !PT ;  /* 0x0000ff0014ff4812 */ /* 0x000fc600078ac0ff */
[----:B-1----:R-:W-:Y:S01]  /*2ed0*/  @P4 FMUL.FTZ R93, R146, R93 ;  /* 0x0000005d925d4220 */ /* 0x002fe20000410000 */
[----:B------:R-:W-:Y:S02]  /*2ee0*/  @P4 FSEL R88, R88, RZ, P5 ;  /* 0x000000ff58584208 */ /* 0x000fe40002800000 */
[----:B------:R-:W-:Y:S01]  /*2ef0*/  @P4 LOP3.LUT P5, RZ, R20, 0xff0000, RZ, 0xc0, !PT ;  /* 0x00ff000014ff4812 */ /* 0x000fe200078ac0ff */
[----:B------:R-:W-:Y:S01]  /*2f00*/  @P4 FMUL.FTZ R92, R93, R92 ;  /* 0x0000005c5d5c4220 */ /* 0x000fe20000410000 */
[----:B------:R-:W-:Y:S02]  /*2f10*/  @P4 F2FP.BF16.F32.PACK_AB R88, RZ, R88 ;  /* 0x00000058ff58423e */ /* 0x000fe400000010ff */
[----:B------:R-:W-:Y:S02]  /*2f20*/  @P4 FSEL R90, R90, RZ, P5 ;  /* 0x000000ff5a5a4208 */ /* 0x000fe40002800000 */
[----:B------:R-:W-:Y:S02]  /*2f30*/  @P4 LOP3.LUT P5, RZ, R20, 0xff, RZ, 0xc0, !PT ;  /* 0x000000ff14ff4812 */ /* 0x000fe400078ac0ff */
[----:B------:R-:W-:-:S02]  /*2f40*/  @P4 F2FP.BF16.F32.PACK_AB R90, RZ, R90 ;  /* 0x0000005aff5a423e */ /* 0x000fc400000010ff */
[----:B------:R-:W-:Y:S02]  /*2f50*/  @P4 FSEL R92, R92, RZ, P5 ;  /* 0x000000ff5c5c4208 */ /* 0x000fe40002800000 */
[----:B------:R-:W-:Y:S02]  /*2f60*/  @P4 PRMT R98, R88, 0x7610, R98 ;  /* 0x0000761058624816 */ /* 0x000fe40000000062 */
[----:B------:R-:W-:Y:S02]  /*2f70*/  @P4 F2FP.BF16.F32.PACK_AB R92, RZ, R92 ;  /* 0x0000005cff5c423e */ /* 0x000fe400000010ff */
[----:B------:R-:W-:Y:S02]  /*2f80*/  @P4 PRMT R99, R90, 0x7610, R99 ;  /* 0x000076105a634816 */ /* 0x000fe40000000063 */
[----:B------:R-:W-:Y:S01]  /*2f90*/  @P4 PRMT R97, R92, 0x7610, R97 ;  /* 0x000076105c614816 */ /* 0x000fe20000000061 */
[----:B------:R-:W-:Y:S06]  /*2fa0*/  @!P4 BRA `(.L_x_3897) ;  /* 0x00000004001cc947 */ /* 0x000fec0003800000 */
[----:B------:R-:W-:Y:S02]  /*2fb0*/  PLOP3.LUT P5, PT, PT, PT, UP2, 0x80, 0x8 ;  /* 0x000000000008781c */ /* 0x000fe40003faf028 */
[----:B------:R-:W-:-:S11]  /*2fc0*/  MOV R88, R35 ;  /* 0x0000002300587202 */ /* 0x000fd60000000f00 */
[----:B------:R-:W-:Y:S01]  /*2fd0*/  @P5 FFMA.FTZ R89, R138, UR6, R145 ;  /* 0x000000068a595c23 */ /* 0x000fe20008010091 */
[----:B------:R-:W-:-:S13]  /*2fe0*/  PLOP3.LUT P5, PT, PT, PT, UP2, 0x80, 0x8 ;  /* 0x000000000008781c */ /* 0x000fda0003faf028 */
[----:B------:R-:W-:Y:S01]  /*2ff0*/  @P5 FADD.FTZ R90, R136, -R89 ;  /* 0x80000059885a5221 */ /* 0x000fe20000010000 */
[----:B------:R-:W-:-:S13]  /*3000*/  PLOP3.LUT P5, PT, PT, PT, UP2, 0x80, 0x8 ;  /* 0x000000000008781c */ /* 0x000fda0003faf028 */
[----:B------:R-:W-:Y:S01]  /*3010*/  @P5 FFMA.FTZ R88, R90, UR29, R35 ;  /* 0x0000001d5a585c23 */ /* 0x000fe20008010023 */
[----:B------:R-:W-:-:S03]  /*3020*/  ISETP.GE.U32.AND P5, PT, R20, 0x1000000, PT ;  /* 0x010000001400780c */ /* 0x000fc60003fa6070 */
[----:B------:R-:W-:-:S04]  /*3030*/  FMUL.FTZ R88, R88, UR21 ;  /* 0x0000001558587c20 */ /* 0x000fc80008410000 */
[----:B------:R-:W-:-:S05]  /*3040*/  FMUL.FTZ R88, R88, UR20 ;  /* 0x0000001458587c20 */ /* 0x000fca0008410000 */
[----:B------:R-:W-:-:S04]  /*3050*/  FSEL R88, R88, RZ, P5 ;  /* 0x000000ff58587208 */ /* 0x000fc80002800000 */
[----:B------:R-:W-:-:S04]  /*3060*/  F2FP.BF16.F32.PACK_AB R88, RZ, R88 ;  /* 0x00000058ff58723e */ /* 0x000fc800000010ff */
[----:B------:R-:W-:Y:S01]  /*3070*/  PRMT R100, R88, 0x7610, R100 ;  /* 0x0000761058647816 */ /* 0x000fe20000000064 */
[----:B------:R-:W-:Y:S06]  /*3080*/  BRA `(.L_x_3897) ;  /* 0x0000000000e47947 */ /* 0x000fec0003800000 */
.L_x_3898:
[----:B------:R-:W-:Y:S01]  /*3090*/  PLOP3.LUT P5, PT, PT, PT, UP2, 0x80, 0x8 ;  /* 0x000000000008781c */ /* 0x000fe20003faf028 */
[----:B------:R-:W0:Y:S01]  /*30a0*/  @P4 LDC.64 R86, c[0x0][0x408] ;  /* 0x00010200ff564b82 */ /* 0x000e220000000a00 */
[----:B-----5:R-:W-:-:S07]  /*30b0*/  MOV R146, R35 ;  /* 0x0000002300927202 */ /* 0x020fce0000000f00 */
[----:B------:R-:W1:Y:S04]  /*30c0*/  @P4 LDC.64 R90, c[0x0][0x408] ;  /* 0x00010200ff5a4b82 */ /* 0x000e680000000a00 */
[----:B------:R-:W-:Y:S01]  /*30d0*/  @P5 FFMA.FTZ R85, R142, UR6, R145 ;  /* 0x000000068e555c23 */ /* 0x000fe20008010091 */
[----:B------:R-:W-:-:S03]  /*30e0*/  PLOP3.LUT P5, PT, PT, PT, UP2, 0x80, 0x8 ;  /* 0x000000000008781c */ /* 0x000fc60003faf028 */
[----:B------:R-:W2:Y:S10]  /*30f0*/  @P4 LDC.64 R92, c[0x0][0x408] ;  /* 0x00010200ff5c4b82 */ /* 0x000eb40000000a00 */
[----:B------:R-:W-:Y:S01]  /*3100*/  @P5 FADD.FTZ R84, R140, -R85 ;  /* 0x800000558c545221 */ /* 0x000fe20000010000 */
[----:B------:R-:W-:Y:S01]  /*3110*/  PLOP3.LUT P5, PT, PT, PT, UP2, 0x80, 0x8 ;  /* 0x000000000008781c */ /* 0x000fe20003faf028 */
[----:B------:R-:W-:-:S12]  /*3120*/  IMAD.MOV.U32 R85, RZ, RZ, R33 ;  /* 0x000000ffff557224 */ /* 0x000fd800078e0021 */
[----:B------:R-:W-:Y:S01]  /*3130*/  @P5 FFMA.FTZ R85, R84, UR29, R33 ;  /* 0x0000001d54555c23 */ /* 0x000fe20008010021 */
[----:B------:R-:W-:-:S03]  /*3140*/  @P4 LOP3.LUT P5, RZ, R20, 0xff00, RZ, 0xc0, !PT ;  /* 0x0000ff0014ff4812 */ /* 0x000fc600078ac0ff */
[----:B0-----:R-:W-:-:S04]  /*3150*/  @P4 FMUL.FTZ R87, R85, R87 ;  /* 0x0000005755574220 */ /* 0x001fc80000410000 */
[----:B------:R-:W-:-:S05]  /*3160*/  @P4 FMUL.FTZ R86, R87, R86 ;  /* 0x0000005657564220 */ /* 0x000fca0000410000 */
[----:B------:R-:W-:Y:S01]  /*3170*/  @P4 FSEL R87, R86, RZ, P5 ;  /* 0x000000ff56574208 */ /* 0x000fe20002800000 */
[----:B------:R-:W-:Y:S01]  /*3180*/  IMAD.MOV.U32 R86, RZ, RZ, R34 ;  /* 0x000000ffff567224 */ /* 0x000fe200078e0022 */
[----:B------:R-:W-:Y:S02]  /*3190*/  PLOP3.LUT P5, PT, PT, PT, UP2, 0x80, 0x8 ;  /* 0x000000000008781c */ /* 0x000fe40003faf028 */
[----:B------:R-:W-:-:S04]  /*31a0*/  @P4 F2FP.BF16.F32.PACK_AB R87, RZ, R87 ;  /* 0x00000057ff57423e */ /* 0x000fc800000010ff */
[----:B------:R-:W-:-:S07]  /*31b0*/  @P4 PRMT R98, R87, 0x7610, R98 ;  /* 0x0000761057624816 */ /* 0x000fce0000000062 */
        /* <DEDUP_REMOVED lines=9> */
[----:B------:R-:W-:Y:S01]  /*3250*/  PLOP3.LUT P5, PT, PT, PT, UP2, 0x80, 0x8 ;  /* 0x000000000008781c */ /* 0x000fe20003faf028 */
[----:B------:R-:W0:-:S12]  /*3260*/  @P4 LDC.64 R88, c[0x0][0x408] ;  /* 0x00010200ff584b82 */ /* 0x000e180000000a00 */
[----:B------:R-:W-:Y:S01]  /*3270*/  @P5 FFMA.FTZ R146, R84, UR29, R35 ;  /* 0x0000001d54925c23 */ /* 0x000fe20008010023 */
[----:B------:R-:W-:-:S03]  /*3280*/  PLOP3.LUT P5, PT, PT, PT, UP2, 0x80, 0x8 ;  /* 0x000000000008781c */ /* 0x000fc60003faf028 */
[----:B-1----:R-:W-:Y:S01]  /*3290*/  @P4 FMUL.FTZ R91, R146, R91 ;  /* 0x0000005b925b4220 */ /* 0x002fe20000410000 */
[----:B------:R-:W-:-:S03]  /*32a0*/  IMAD.MOV.U32 R87, RZ, RZ, R146 ;  /* 0x000000ffff577224 */ /* 0x000fc600078e0092 */
[----:B------:R-:W-:Y:S01]  /*32b0*/  @P4 FMUL.FTZ R90, R91, R90 ;  /* 0x0000005a5b5a4220 */ /* 0x000fe20000410000 */
[----:B0-----:R-:W-:-:S05]  /*32c0*/  @P4 FMUL.FTZ R89, R86, R89 ;  /* 0x0000005956594220 */ /* 0x001fca0000410000 */
[----:B------:R-:W-:Y:S01]  /*32d0*/  @P5 FFMA.FTZ R84, R143, UR6, R145 ;  /* 0x000000068f545c23 */ /* 0x000fe20008010091 */
[----:B------:R-:W-:Y:S01]  /*32e0*/  PLOP3.LUT P5, PT, PT, PT, UP2, 0x80, 0x8 ;  /* 0x000000000008781c */ /* 0x000fe20003faf028 */
[----:B------:R-:W-:-:S12]  /*32f0*/  @P4 FMUL.FTZ R88, R89, R88 ;  /* 0x0000005859584220 */ /* 0x000fd80000410000 */
[----:B------:R-:W-:Y:S01]  /*3300*/  @P5 FADD.FTZ R147, R141, -R84 ;  /* 0x800000548d935221 */ /* 0x000fe20000010000 */
[----:B------:R-:W-:Y:S01]  /*3310*/  PLOP3.LUT P5, PT, PT, PT, UP2, 0x80, 0x8 ;  /* 0x000000000008781c */ /* 0x000fe20003faf028 */
[----:B------:R-:W-:-:S12]  /*3320*/  IMAD.MOV.U32 R84, RZ, RZ, R32 ;  /* 0x000000ffff547224 */ /* 0x000fd800078e0020 */
[----:B------:R-:W-:Y:S01]  /*3330*/  @P5 FFMA.FTZ R84, R147, UR29, R32 ;  /* 0x0000001d93545c23 */ /* 0x000fe20008010020 */
[----:B------:R-:W-:-:S03]  /*3340*/  @P4 LOP3.LUT P5, RZ, R20, 0xff0000, RZ, 0xc0, !PT ;  /* 0x00ff000014ff4812 */ /* 0x000fc600078ac0ff */
[----:B--2---:R-:W-:Y:S01]  /*3350*/  @P4 FMUL.FTZ R93, R84, R93 ;  /* 0x0000005d545d4220 */ /* 0x004fe20000410000 */
[----:B------:R-:W-:Y:S02]  /*3360*/  @P4 FSEL R88, R88, RZ, P5 ;  /* 0x000000ff58584208 */ /* 0x000fe40002800000 */
[----:B------:R-:W-:Y:S01]  /*3370*/  @P4 ISETP.GE.U32.AND P5, PT, R20, 0x1000000, PT ;  /* 0x010000001400480c */ /* 0x000fe20003fa6070 */
        /* <DEDUP_REMOVED lines=9> */
[----:B------:R-:W-:-:S07]  /*3410*/  @P4 PRMT R97, R92, 0x7610, R97 ;  /* 0x000076105c614816 */ /* 0x000fce0000000061 */
.L_x_3897:
        /* <DEDUP_REMOVED lines=14> */
.L_x_3899:
[----:B------:R-:W-:Y:S01]  /*3500*/  IADD3 R95, PT, PT, R95, 0x80, RZ ;  /* 0x000000805f5f7810 */ /* 0x000fe20007ffe0ff */
[----:B------:R-:W-:-:S07]  /*3510*/  VIADD R94, R94, 0x80 ;  /* 0x000000805e5e7836 */ /* 0x000fce0000000000 */
.L_x_3891:
[----:B------:R-:W-:Y:S05]  /*3520*/  BSYNC.RECONVERGENT B0 ;  /* 0x0000000000007941 */ /* 0x000fea0003800200 */
.L_x_3890:
[----:B------:R-:W-:Y:S04]  /*3530*/  BSSY.RECONVERGENT B0, `(.L_x_3900) ;  /* 0x00000ef000007945 */ /* 0x000fe80003800200 */
        /* <DEDUP_REMOVED lines=8> */
[----:B------:R-:W-:Y:S02]  /*35c0*/  PLOP3.LUT P6, PT, PT, PT, UP2, 0x80, 0x8 ;  /* 0x000000000008781c */ /* 0x000fe40003fcf028 */
[----:B0----5:R-:W-:-:S11]  /*35d0*/  MOV R86, R30 ;  /* 0x0000001e00567202 */ /* 0x021fd60000000f00 */
[----:B------:R-:W-:Y:S01]  /*35e0*/  @P6 FFMA.FTZ R84, R102, UR6, R145 ;  /* 0x0000000666546c23 */ /* 0x000fe20008010091 */
[----:B------:R-:W-:-:S13]  /*35f0*/  PLOP3.LUT P6, PT, PT, PT, UP2, 0x80, 0x8 ;  /* 0x000000000008781c */ /* 0x000fda0003fcf028 */
[----:B------:R-:W-:Y:S01]  /*3600*/  @P6 FFMA.FTZ R87, R105, UR6, R145 ;  /* 0x0000000669576c23 */ /* 0x000fe20008010091 */
[----:B------:R-:W-:-:S13]  /*3610*/  PLOP3.LUT P6, PT, PT, PT, UP2, 0x80, 0x8 ;  /* 0x000000000008781c */ /* 0x000fda0003fcf028 */
[----:B------:R-:W-:Y:S01]  /*3620*/  @P6 FFMA.FTZ R85, R103, UR6, R145 ;  /* 0x0000000667556c23 */ /* 0x000fe20008010091 */
[----:B------:R-:W-:-:S13]  /*3630*/  PLOP3.LUT P6, PT, PT, PT, UP2, 0x80, 0x8 ;  /* 0x000000000008781c */ /* 0x000fda0003fcf028 */
[----:B------:R-:W-:Y:S01]  /*3640*/  @P6 FADD.FTZ R84, R135, -R84 ;  /* 0x8000005487546221 */ /* 0x000fe20000010000 */
[----:B------:R-:W-:-:S13]  /*3650*/  PLOP3.LUT P6, PT, PT, PT, UP2, 0x80, 0x8 ;  /* 0x000000000008781c */ /* 0x000fda0003fcf028 */
[----:B-1----:R-:W-:Y:S01]  /*3660*/  @P6 FADD.FTZ R89, R132, -R87 ;  /* 0x8000005784596221 */ /* 0x002fe20000010000 */
[----:B------:R-:W-:-:S13]  /*3670*/  PLOP3.LUT P6, PT, PT, PT, UP2, 0x80, 0x8 ;  /* 0x000000000008781c */ /* 0x000fda0003fcf028 */
[----:B------:R-:W-:Y:S01]  /*3680*/  @P6 FADD.FTZ R87, R134, -R85 ;  /* 0x8000005586576221 */ /* 0x000fe20000010000 */
[----:B------:R-:W-:Y:S01]  /*3690*/  PLOP3.LUT P6, PT, PT, PT, UP2, 0x80, 0x8 ;  /* 0x000000000008781c */ /* 0x000fe20003fcf028 */
[----:B------:R-:W-:-:S12]  /*36a0*/  IMAD.MOV.U32 R85, RZ, RZ, R29 ;  /* 0x000000ffff557224 */ /* 0x000fd800078e001d */
[----:B------:R-:W-:Y:S01]  /*36b0*/  @P6 FFMA.FTZ R85, R84, UR29, R29 ;  /* 0x0000001d54556c23 */ /* 0x000fe2000801001d */
[----:B------:R-:W-:Y:S01]  /*36c0*/  PLOP3.LUT P6, PT, PT, PT, UP2, 0x80, 0x8 ;  /* 0x000000000008781c */ /* 0x000fe20003fcf028 */
[----:B------:R-:W-:-:S12]  /*36d0*/  IMAD.MOV.U32 R84, RZ, RZ, R28 ;  /* 0x000000ffff547224 */ /* 0x000fd800078e001c */
[----:B------:R-:W-:Y:S01]  /*36e0*/  @P6 FFMA.FTZ R86, R89, UR29, R30 ;  /* 0x0000001d59566c23 */ /* 0x000fe2000801001e */
[----:B------:R-:W-:-:S13]  /*36f0*/  PLOP3.LUT P6, PT, PT, PT, UP2, 0x80, 0x8 ;  /* 0x000000000008781c */ /* 0x000fda0003fcf028 */
[----:B------:R-:W-:Y:S01]  /*3700*/  @P6 FFMA.FTZ R84, R87, UR29, R28 ;  /* 0x0000001d57546c23 */ /* 0x000fe2000801001c */
[----:B------:R-:W-:-:S13]  /*3710*/  PLOP3.LUT P6, PT, PT, PT, UP2, 0x80, 0x8 ;  /* 0x000000000008781c */ /* 0x000fda0003fcf028 */
[----:B------:R-:W-:Y:S01]  /*3720*/  @P6 FFMA.FTZ R88, R104, UR6, R145 ;  /* 0x0000000668586c23 */ /* 0x000fe20008010091 */
[----:B------:R-:W-:-:S13]  /*3730*/  PLOP3.LUT P6, PT, PT, PT, UP2, 0x80, 0x8 ;  /* 0x000000000008781c */ /* 0x000fda0003fcf028 */
[----:B------:R-:W-:Y:S01]  /*3740*/  @P6 FADD.FTZ R92, R133, -R88 ;  /* 0x80000058855c6221 */ /* 0x000fe20000010000 */
[----:B------:R-:W-:Y:S01]  /*3750*/  @P4 LOP3.LUT P6, RZ, R21, 0xff00, RZ, 0xc0, !PT ;  /* 0x0000ff0015ff4812 */ /* 0x000fe200078cc0ff */
[----:B------:R-:W0:Y:S02]  /*3760*/  @P4 LDC.64 R88, c[0x0][0x408] ;  /* 0x00010200ff584b82 */ /* 0x000e240000000a00 */
        /* <DEDUP_REMOVED lines=15> */
[----:B------:R-:W-:Y:S01]  /*3860*/  @P4 FMUL.FTZ R88, R89, R88 ;  /* 0x0000005859584220 */ /* 0x000fe20000410000 */
[----:B------:R-:W-:-:S04]  /*3870*/  IMAD.MOV.U32 R89, RZ, RZ, R31 ;  /* 0x000000ffff597224 */ /* 0x000fc800078e001f */
[----:B------:R-:W-:Y:S02]  /*3880*/  @P4 FSEL R88, R88, RZ, P6 ;  /* 0x000000ff58584208 */ /* 0x000fe40003000000 */
[----:B------:R-:W-:Y:S02]  /*3890*/  PLOP3.LUT P6, PT, PT, PT, UP2, 0x80, 0x8 ;  /* 0x000000000008781c */ /* 0x000fe40003fcf028 */
[----:B------:R-:W-:-:S04]  /*38a0*/  @P4 F2FP.BF16.F32.PACK_AB R88, RZ, R88 ;  /* 0x00000058ff58423e */ /* 0x000fc800000010ff */
[----:B------:R-:W-:-:S07]  /*38b0*/  @P4 PRMT R97, R88, 0x7610, R97 ;  /* 0x0000761058614816 */ /* 0x000fce0000000061 */
[----:B------:R-:W-:-:S05]  /*38c0*/  @P6 FFMA.FTZ R89, R92, UR29, R31 ;  /* 0x0000001d5c596c23 */ /* 0x000fca000801001f */
[----:B------:R-:W-:Y:S01]  /*38d0*/  MOV R87, R89 ;  /* 0x0000005900577202 */ /* 0x000fe20000000f00 */
        /* <DEDUP_REMOVED lines=8> */
.L_x_3903:
[----:B------:R-:W-:Y:S01]  /*3960*/  PLOP3.LUT P6, PT, PT, PT, UP2, 0x80, 0x8 ;  /* 0x000000000008781c */ /* 0x000fe20003fcf028 */
[----:B-----5:R-:W-:Y:S01]  /*3970*/  IMAD.MOV.U32 R92, RZ, RZ, R29 ;  /* 0x000000ffff5c7224 */ /* 0x020fe200078e001d */
[----:B-1----:R-:W-:Y:S01]  /*3980*/  MOV R90, R28 ;  /* 0x0000001c005a7202 */ /* 0x002fe20000000f00 */
[----:B------:R-:W-:-:S10]  /*3990*/  IMAD.MOV.U32 R146, RZ, RZ, R30 ;  /* 0x000000ffff927224 */ /* 0x000fd400078e001e */
[----:B0-----:R-:W-:Y:S01]  /*39a0*/  @P6 FFMA.FTZ R88, R102, UR6, R145 ;  /* 0x0000000666586c23 */ /* 0x001fe20008010091 */
[----:B------:R-:W-:-:S13]  /*39b0*/  PLOP3.LUT P6, PT, PT, PT, UP2, 0x80, 0x8 ;  /* 0x000000000008781c */ /* 0x000fda0003fcf028 */
[----:B------:R-:W-:Y:S01]  /*39c0*/  @P6 FFMA.FTZ R91, R105, UR6, R145 ;  /* 0x00000006695b6c23 */ /* 0x000fe20008010091 */
[----:B------:R-:W-:-:S13]  /*39d0*/  PLOP3.LUT P6, PT, PT, PT, UP2, 0x80, 0x8 ;  /* 0x000000000008781c */ /* 0x000fda0003fcf028 */
[----:B------:R-:W-:Y:S01]  /*39e0*/  @P6 FFMA.FTZ R89, R103, UR6, R145 ;  /* 0x0000000667596c23 */ /* 0x000fe20008010091 */
[----:B------:R-:W-:-:S13]  /*39f0*/  PLOP3.LUT P6, PT, PT, PT, UP2, 0x80, 0x8 ;  /* 0x000000000008781c */ /* 0x000fda0003fcf028 */
[----:B------:R-:W-:Y:S01]  /*3a00*/  @P6 FADD.FTZ R88, R135, -R88 ;  /* 0x8000005887586221 */ /* 0x000fe20000010000 */
[----:B------:R-:W-:-:S13]  /*3a10*/  PLOP3.LUT P6, PT, PT, PT, UP2, 0x80, 0x8 ;  /* 0x000000000008781c */ /* 0x000fda0003fcf028 */
[----:B------:R-:W-:Y:S01]  /*3a20*/  @P6 FADD.FTZ R91, R132, -R91 ;  /* 0x8000005b845b6221 */ /* 0x000fe20000010000 */
[----:B------:R-:W-:-:S13]  /*3a30*/  PLOP3.LUT P6, PT, PT, PT, UP2, 0x80, 0x8 ;  /* 0x000000000008781c */ /* 0x000fda0003fcf028 */
[----:B------:R-:W-:Y:S01]  /*3a40*/  @P6 FADD.FTZ R89, R134, -R89 ;  /* 0x8000005986596221 */ /* 0x000fe20000010000 */
[----:B------:R-:W-:-:S13]  /*3a50*/  PLOP3.LUT P6, PT, PT, PT, UP2, 0x80, 0x8 ;  /* 0x000000000008781c */ /* 0x000fda0003fcf028 */
[----:B------:R-:W-:Y:S01]  /*3a60*/  @P6 FFMA.FTZ R92, R88, UR29, R29 ;  /* 0x0000001d585c6c23 */ /* 0x000fe2000801001d */
[----:B------:R-:W-:-:S13]  /*3a70*/  PLOP3.LUT P6, PT, PT, PT, UP2, 0x80, 0x8 ;  /* 0x000000000008781c */ /* 0x000fda0003fcf028 */
[----:B------:R-:W-:Y:S01]  /*3a80*/  @P6 FFMA.FTZ R146, R91, UR29, R30 ;  /* 0x0000001d5b926c23 */ /* 0x000fe2000801001e */
[----:B------:R-:W-:-:S13]  /*3a90*/  PLOP3.LUT P6, PT, PT, PT, UP2, 0x80, 0x8 ;  /* 0x000000000008781c */ /* 0x000fda0003fcf028 */
[----:B------:R-:W-:Y:S01]  /*3aa0*/  @P6 FFMA.FTZ R90, R89, UR29, R28 ;  /* 0x0000001d595a6c23 */ /* 0x000fe2000801001c */
        /* <DEDUP_REMOVED lines=22> */
[----:B------:R-:W-:-:S13]  /*3c10*/  PLOP3.LUT P6, PT, PT, PT, UP2, 0x80, 0x8 ;  /* 0x000000000008781c */ /* 0x000fda0003fcf028 */
[----:B------:R-:W-:Y:S01]  /*3c20*/  @P6 FFMA.FTZ R88, R104, UR6, R145 ;  /* 0x0000000668586c23 */ /* 0x000fe20008010091 */
[----:B------:R-:W-:-:S13]  /*3c30*/  PLOP3.LUT P6, PT, PT, PT, UP2, 0x80, 0x8 ;  /* 0x000000000008781c */ /* 0x000fda0003fcf028 */
[----:B------:R-:W-:Y:S01]  /*3c40*/  @P6 FADD.FTZ R90, R133, -R88 ;  /* 0x80000058855a6221 */ /* 0x000fe20000010000 */
[----:B------:R-:W-:Y:S01]  /*3c50*/  PLOP3.LUT P6, PT, PT, PT, UP2, 0x80, 0x8 ;  /* 0x000000000008781c */ /* 0x000fe20003fcf028 */
[----:B------:R-:W-:-:S12]  /*3c60*/  IMAD.MOV.U32 R88, RZ, RZ, R31 ;  /* 0x000000ffff587224 */ /* 0x000fd800078e001f */
        /* <DEDUP_REMOVED lines=8> */
.L_x_3902:
[----:B01----:R-:W0:Y:S02]  /*3cf0*/  LDC.64 R88, c[0x0][0x478] ;  /* 0x00011e00ff587b82 */ /* 0x003e240000000a00 */
[----:B0-----:R-:W-:-:S04]  /*3d00*/  ISETP.NE.U32.AND P5, PT, R88, RZ, PT ;  /* 0x000000ff5800720c */ /* 0x001fc80003fa5070 */
[----:B------:R-:W-:-:S13]  /*3d10*/  ISETP.NE.AND.EX P5, PT, R89, RZ, PT, P5 ;  /* 0x000000ff5900720c */ /* 0x000fda0003fa5350 */
[----:B------:R-:W-:Y:S05]  /*3d20*/  @!P5 BRA `(.L_x_3905) ;  /* 0x0000000000c4d947 */ /* 0x000fea0003800000 */
[----:B------:R-:W0:Y:S01]  /*3d30*/  @P4 LDC.64 R86, c[0x0][0x408] ;  /* 0x00010200ff564b82 */ /* 0x000e220000000a00 */
[--C-:B------:R-:W-:Y:S01]  /*3d40*/  FFMA.FTZ R85, R103, UR6, R145.reuse ;  /* 0x0000000667557c23 */ /* 0x100fe20008010091 */
[----:B------:R-:W-:Y:S01]  /*3d50*/  ISETP.LT.AND P6, PT, RZ, UR30, PT ;  /* 0x0000001eff007c0c */ /* 0x000fe2000bfc1270 */
[----:B------:R-:W-:Y:S01]  /*3d60*/  FFMA.FTZ R88, R102, UR6, R145 ;  /* 0x0000000666587c23 */ /* 0x000fe20008010091 */
[----:B------:R-:W-:Y:S01]  /*3d70*/  P2R R92, PR, RZ, 0x1 ;  /* 0x00000001ff5c7803 */ /* 0x000fe20000000000 */
[----:B------:R-:W-:Y:S01]  /*3d80*/  FADD.FTZ R84, R134, -R85 ;  /* 0x8000005586547221 */ /* 0x000fe20000010000 */
[----:B-----5:R-:W-:Y:S01]  /*3d90*/  @P4 LOP3.LUT P0, RZ, R21, 0xff, RZ, 0xc0, !PT ;  /* 0x000000ff15ff4812 */ /* 0x020fe2000780c0ff */
[----:B------:R-:W-:Y:S01]  /*3da0*/  FADD.FTZ R85, R135, -R88 ;  /* 0x8000005887557221 */ /* 0x000fe20000010000 */
[----:B------:R-:W-:Y:S01]  /*3db0*/  FFMA.FTZ R91, R105, UR6, R145 ;  /* 0x00000006695b7c23 */ /* 0x000fe20008010091 */
[----:B------:R-:W-:Y:S01]  /*3dc0*/  FMUL.FTZ R84, R84, UR29 ;  /* 0x0000001d54547c20 */ /* 0x000fe20008410000 */
[----:B------:R-:W1:Y:S01]  /*3dd0*/  @P4 LDC.64 R88, c[0x0][0x408] ;  /* 0x00010200ff584b82 */ /* 0x000e620000000a00 */
        /* <DEDUP_REMOVED lines=13> */
[----:B------:R-:W-:Y:S01]  /*3eb0*/  FADD.FTZ R86, R132, -R91 ;  /* 0x8000005b84567221 */ /* 0x000fe20000010000 */
[----:B------:R-:W-:Y:S02]  /*3ec0*/  @P4 LOP3.LUT P0, RZ, R21, 0xff0000, RZ, 0xc0, !PT ;  /* 0x00ff000015ff4812 */ /* 0x000fe4000780c0ff */
[----:B------:R-:W-:Y:S01]  /*3ed0*/  @P4 F2FP.BF16.F32.PACK_AB R87, RZ, R87 ;  /* 0x00000057ff57423e */ /* 0x000fe200000010ff */
[----:B------:R-:W-:-:S03]  /*3ee0*/  FMUL.FTZ R86, R86, UR29 ;  /* 0x0000001d56567c20 */ /* 0x000fc60008410000 */
[----:B------:R-:W-:Y:S02]  /*3ef0*/  @P4 PRMT R98, R87, 0x7610, R98 ;  /* 0x0000761057624816 */ /* 0x000fe40000000062 */
[----:B------:R-:W-:-:S05]  /*3f00*/  FSEL R86, R86, RZ, P6 ;  /* 0x000000ff56567208 */ /* 0x000fca0003000000 */
[----:B-1----:R-:W-:-:S04]  /*3f10*/  @P4 FMUL.FTZ R89, R86, R89 ;  /* 0x0000005956594220 */ /* 0x002fc80000410000 */
[----:B------:R-:W-:-:S05]  /*3f20*/  @P4 FMUL.FTZ R88, R89, R88 ;  /* 0x0000005859584220 */ /* 0x000fca0000410000 */
[----:B------:R-:W-:Y:S02]  /*3f30*/  @P4 FSEL R88, R88, RZ, P0 ;  /* 0x000000ff58584208 */ /* 0x000fe40000000000 */
[----:B------:R-:W-:Y:S01]  /*3f40*/  ISETP.NE.AND P0, PT, R92, RZ, PT ;  /* 0x000000ff5c00720c */ /* 0x000fe20003f05270 */
[----:B------:R-:W-:Y:S01]  /*3f50*/  FFMA.FTZ R92, R104, UR6, R145 ;  /* 0x00000006685c7c23 */ /* 0x000fe20008010091 */
[----:B------:R-:W-:-:S03]  /*3f60*/  @P4 F2FP.BF16.F32.PACK_AB R88, RZ, R88 ;  /* 0x00000058ff58423e */ /* 0x000fc600000010ff */
[----:B------:R-:W-:Y:S01]  /*3f70*/  FADD.FTZ R89, R133, -R92 ;  /* 0x8000005c85597221 */ /* 0x000fe20000010000 */
[----:B------:R-:W-:-:S03]  /*3f80*/  @P4 PRMT R99, R88, 0x7610, R99 ;  /* 0x0000761058634816 */ /* 0x000fc60000000063 */
[----:B------:R-:W-:-:S05]  /*3f90*/  FMUL.FTZ R89, R89, UR29 ;  /* 0x0000001d59597c20 */ /* 0x000fca0008410000 */
[----:B------:R-:W-:-:S05]  /*3fa0*/  FSEL R89, R89, RZ, P6 ;  /* 0x000000ff59597208 */ /* 0x000fca0003000000 */
[----:B------:R-:W-:Y:S01]  /*3fb0*/  IMAD.MOV.U32 R87, RZ, RZ, R89 ;  /* 0x000000ffff577224 */ /* 0x000fe200078e0059 */
        /* <DEDUP_REMOVED lines=8> */
.L_x_3905:
        /* <DEDUP_REMOVED lines=12> */
.L_x_3906:
        /* <DEDUP_REMOVED lines=12> */
.L_x_3907:
        /* <DEDUP_REMOVED lines=12> */
.L_x_3908:
        /* <DEDUP_REMOVED lines=11> */
[----:B------:R-:W-:-:S07]  /*4330*/  PRMT R100, R88, 0x7610, R100 ;  /* 0x0000761058647816 */ /* 0x000fce0000000064 */
.L_x_3904:
        /* <DEDUP_REMOVED lines=12> */
.L_x_3909:
[----:B------:R-:W-:Y:S01]  /*4400*/  IADD3 R95, PT, PT, R95, 0x80, RZ ;  /* 0x000000805f5f7810 */ /* 0x000fe20007ffe0ff */
[----:B------:R-:W-:-:S07]  /*4410*/  VIADD R94, R94, 0x80 ;  /* 0x000000805e5e7836 */ /* 0x000fce0000000000 */
.L_x_3901:
[----:B------:R-:W-:Y:S05]  /*4420*/  BSYNC.RECONVERGENT B0 ;  /* 0x0000000000007941 */ /* 0x000fea0003800200 */
.L_x_3900:
        /* <DEDUP_REMOVED lines=67> */
.L_x_3913:
        /* <DEDUP_REMOVED lines=57> */
.L_x_3912:
        /* <DEDUP_REMOVED lines=53> */
.L_x_3915:
        /* <DEDUP_REMOVED lines=12> */
.L_x_3916:
        /* <DEDUP_REMOVED lines=12> */
.L_x_3917:
        /* <DEDUP_REMOVED lines=12> */
.L_x_3918:
        /* <DEDUP_REMOVED lines=12> */
.L_x_3914:
        /* <DEDUP_REMOVED lines=12> */
.L_x_3919:
[----:B------:R-:W-:Y:S01]  /*5300*/  IADD3 R95, PT, PT, R95, 0x80, RZ ;  /* 0x000000805f5f7810 */ /* 0x000fe20007ffe0ff */
[----:B------:R-:W-:-:S07]  /*5310*/  VIADD R94, R94, 0x80 ;  /* 0x000000805e5e7836 */ /* 0x000fce0000000000 */
.L_x_3911:
[----:B------:R-:W-:Y:S05]  /*5320*/  BSYNC.RECONVERGENT B0 ;  /* 0x0000000000007941 */ /* 0x000fea0003800200 */
.L_x_3910:
        /* <DEDUP_REMOVED lines=67> */
.L_x_3923:
        /* <DEDUP_REMOVED lines=57> */
.L_x_3922:
        /* <DEDUP_REMOVED lines=53> */
.L_x_3925:
        /* <DEDUP_REMOVED lines=12> */
.L_x_3926:
        /* <DEDUP_REMOVED lines=12> */
.L_x_3927:
        /* <DEDUP_REMOVED lines=12> */
.L_x_3928:
        /* <DEDUP_REMOVED lines=12> */
.L_x_3924:
        /* <DEDUP_REMOVED lines=12> */
.L_x_3929:
[----:B------:R-:W-:Y:S01]  /*6200*/  IADD3 R95, PT, PT, R95, 0x80, RZ ;  /* 0x000000805f5f7810 */ /* 0x000fe20007ffe0ff */
[----:B------:R-:W-:-:S07]  /*6210*/  VIADD R94, R94, 0x80 ;  /* 0x000000805e5e7836 */ /* 0x000fce0000000000 */
.L_x_3921:
[----:B------:R-:W-:Y:S05]  /*6220*/  BSYNC.RECONVERGENT B0 ;  /* 0x0000000000007941 */ /* 0x000fea0003800200 */
.L_x_3920:
[----:B------:R-:W-:Y:S01]  /*6230*/  ISETP.NE.AND P5, PT, R101, RZ, PT ;  /* 0x000000ff6500720c */ /* 0x000fe20003fa5270 */
        /* <DEDUP_REMOVED lines=67> */
.L_x_3933:
[----:B------:R-:W-:Y:S01]  /*6670*/  PLOP3.LUT P6, PT, PT, PT, UP2, 0x80, 0x8 ;  /* 0x000000000008781c */ /* 0x000fe20003fcf028 */
[----:B-----5:R-:W-:Y:S01]  /*6680*/  IMAD.MOV.U32 R92, RZ, RZ, R81 ;  /* 0x000000ffff5c7224 */ /* 0x020fe200078e0051 */
[----:B------:R-:W-:Y:S01]  /*6690*/  MOV R146, R82 ;  /* 0x0000005200927202 */ /* 0x000fe20000000f00 */
[----:B-1----:R-:W-:-:S10]  /*66a0*/  IMAD.MOV.U32 R90, RZ, RZ, R80 ;  /* 0x000000ffff5a7224 */ /* 0x002fd400078e0050 */
        /* <DEDUP_REMOVED lines=43> */
[----:B------:R-:W-:Y:S02]  /*6960*/  PLOP3.LUT P6, PT, PT, PT, UP2, 0x80, 0x8 ;  /* 0x000000000008781c */ /* 0x000fe40003fcf028 */
[----:B------:R-:W-:-:S11]  /*6970*/  MOV R88, R83 ;  /* 0x0000005300587202 */ /* 0x000fd60000000f00 */
        /* <DEDUP_REMOVED lines=8> */
.L_x_3932:
        /* <DEDUP_REMOVED lines=53> */
.L_x_3935:
[----:B------:R-:W-:Y:S01]  /*6d50*/  FFMA.FTZ R88, R122, UR6, R145 ;  /* 0x000000067a587c23 */ /* 0x000fe20008010091 */
[----:B------:R-:W-:-:S03]  /*6d60*/  UISETP.GT.AND UP0, UPT, UR30, URZ, UPT ;  /* 0x000000ff1e00728c */ /* 0x000fc6000bf04270 */
[----:B------:R-:W-:-:S03]  /*6d70*/  FADD.FTZ R88, R121, -R88 ;  /* 0x8000005879587221 */ /* 0x000fc60000010000 */
[----:B------:R-:W-:Y:S01]  /*6d80*/  PLOP3.LUT P6, PT, PT, PT, UP0, 0x80, 0x8 ;  /* 0x000000000008781c */ /* 0x000fe20003fcf008 */
[----:B------:R-:W-:-:S05]  /*6d90*/  FMUL.FTZ R88, R88, UR29 ;  /* 0x0000001d58587c20 */ /* 0x000fca0008410000 */
[----:B------:R-:W-:Y:S02]  /*6da0*/  FSEL R90, R88, RZ, P6 ;  /* 0x000000ff585a7208 */ /* 0x000fe40003000000 */
[----:B------:R-:W0:Y:S01]  /*6db0*/  @P4 LDC.64 R88, c[0x0][0x408] ;  /* 0x00010200ff584b82 */ /* 0x000e220000000a00 */
[----:B-----5:R-:W-:Y:S02]  /*6dc0*/  @P4 ISETP.GE.U32.AND P6, PT, R96, 0x1000000, PT ;  /* 0x010000006000480c */ /* 0x020fe40003fc6070 */
[----:B0-----:R-:W-:-:S04]  /*6dd0*/  @P4 FMUL.FTZ R89, R90, R89 ;  /* 0x000000595a594220 */ /* 0x001fc80000410000 */
[----:B------:R-:W-:-:S05]  /*6de0*/  @P4 FMUL.FTZ R88, R89, R88 ;  /* 0x0000005859584220 */ /* 0x000fca0000410000 */
[----:B------:R-:W-:-:S04]  /*6df0*/  @P4 FSEL R88, R88, RZ, P6 ;  /* 0x000000ff58584208 */ /* 0x000fc80003000000 */
[----:B------:R-:W-:Y:S01]  /*6e00*/  @P4 F2FP.BF16.F32.PACK_AB R90, RZ, R88 ;  /* 0x00000058ff5a423e */ /* 0x000fe200000010ff */
[----:B------:R-:W-:Y:S06]  /*6e10*/  @!P4 BRA `(.L_x_3936) ;  /* 0x00000000002cc947 */ /* 0x000fec0003800000 */
[----:B------:R-:W-:Y:S01]  /*6e20*/  FFMA.FTZ R89, R123, UR6, R145 ;  /* 0x000000067b597c23 */ /* 0x000fe20008010091 */
[----:B------:R-:W-:-:S03]  /*6e30*/  ISETP.LT.AND P6, PT, RZ, UR30, PT ;  /* 0x0000001eff007c0c */ /* 0x000fc6000bfc1270 */
[----:B------:R-:W-:-:S04]  /*6e40*/  FADD.FTZ R89, R116, -R89 ;  /* 0x8000005974597221 */ /* 0x000fc80000010000 */
[----:B------:R-:W-:-:S05]  /*6e50*/  FMUL.FTZ R88, R89, UR29 ;  /* 0x0000001d59587c20 */ /* 0x000fca0008410000 */
[----:B------:R-:W-:Y:S02]  /*6e60*/  FSEL R88, R88, RZ, P6 ;  /* 0x000000ff58587208 */ /* 0x000fe40003000000 */
[----:B------:R-:W-:-:S03]  /*6e70*/  LOP3.LUT P6, RZ, R96, 0xff, RZ, 0xc0, !PT ;  /* 0x000000ff60ff7812 */ /* 0x000fc600078cc0ff */
[----:B------:R-:W-:-:S04]  /*6e80*/  FMUL.FTZ R88, R88, UR21 ;  /* 0x0000001558587c20 */ /* 0x000fc80008410000 */
[----:B------:R-:W-:-:S05]  /*6e90*/  FMUL.FTZ R88, R88, UR20 ;  /* 0x0000001458587c20 */ /* 0x000fca0008410000 */
[----:B------:R-:W-:-:S04]  /*6ea0*/  FSEL R88, R88, RZ, P6 ;  /* 0x000000ff58587208 */ /* 0x000fc80003000000 */
[----:B------:R-:W-:-:S04]  /*6eb0*/  F2FP.BF16.F32.PACK_AB R88, RZ, R88 ;  /* 0x00000058ff58723e */ /* 0x000fc800000010ff */
[----:B------:R-:W-:-:S07]  /*6ec0*/  PRMT R97, R88, 0x7610, R97 ;  /* 0x0000761058617816 */ /* 0x000fce0000000061 */
.L_x_3936:
[----:B------:R-:W-:Y:S05]  /*6ed0*/  @!P4 BRA `(.L_x_3937) ;  /* 0x00000000002cc947 */ /* 0x000fea0003800000 */
        /* <DEDUP_REMOVED lines=11> */
.L_x_3937:
        /* <DEDUP_REMOVED lines=12> */
.L_x_3938:
[----:B------:R-:W-:-:S07]  /*7050*/  @P4 PRMT R100, R90, 0x7610, R100 ;  /* 0x000076105a644816 */ /* 0x000fce0000000064 */
.L_x_3934:
        /* <DEDUP_REMOVED lines=12> */
.L_x_3931:
[----:B------:R-:W-:Y:S05]  /*7120*/  BSYNC.RECONVERGENT B0 ;  /* 0x0000000000007941 */ /* 0x000fea0003800200 */
.L_x_3930:
[----:B------:R-:W-:Y:S02]  /*7130*/  UIADD3 UR9, UPT, UPT, UR9, UR24, URZ ;  /* 0x0000001809097290 */ /* 0x000fe4000fffe0ff */
[----:B------:R-:W-:Y:S02]  /*7140*/  UPLOP3.LUT UP1, UPT, UPT, UPT, UP1, 0x40, 0x4 ;  /* 0x000000000004789c */ /* 0x000fe40003f2e810 */
[----:B------:R-:W-:-:S09]  /*7150*/  UISETP.GE.AND UP0, UPT, UR9, UR25, UPT ;  /* 0x000000190900728c */ /* 0x000fd2000bf06270 */
[----:B------:R-:W-:Y:S05]  /*7160*/  BRA.U !UP0, `(.L_x_3939) ;  /* 0xffffff9508747547 */ /* 0x000fea000b83ffff */
.L_x_3875:
[----:B------:R-:W4:Y:S01]  /*7170*/  S2UR UR6, SR_CTAID.X ;  /* 0x00000000000679c3 */ /* 0x000f220000002500 */
[----:B------:R-:W-:-:S07]  /*7180*/  ISETP.NE.AND P4, PT, R101, RZ, PT ;  /* 0x000000ff6500720c */ /* 0x000fce0003f85270 */
[----:B------:R-:W0:Y:S08]  /*7190*/  LDC.64 R2, c[0x0][0x440] ;  /* 0x00011000ff027b82 */ /* 0x000e300000000a00 */
[----:B------:R-:W1:Y:S08]  /*71a0*/  LDC.64 R4, c[0x0][0x448] ;  /* 0x00011200ff047b82 */ /* 0x000e700000000a00 */
[----:B-----5:R-:W2:Y:S01]  /*71b0*/  LDC.64 R6, c[0x0][0x440] ;  /* 0x00011000ff067b82 */ /* 0x020ea20000000a00 */
[----:B----4-:R-:W-:-:S06]  /*71c0*/  UIMAD UR6, UR6, UR8, URZ ;  /* 0x00000008060672a4 */ /* 0x010fcc000f8e02ff */
[----:B------:R-:W-:Y:S01]  /*71d0*/  MOV R19, UR6 ;  /* 0x0000000600137c02 */ /* 0x000fe20008000f00 */
[----:B------:R-:W4:Y:S03]  /*71e0*/  LDC.64 R8, c[0x0][0x448] ;  /* 0x00011200ff087b82 */ /* 0x000f260000000a00 */
[----:B------:R-:W-:-:S05]  /*71f0*/  LEA.HI R19, R19, R144, RZ, 0x1e ;  /* 0x0000009013137211 */ /* 0x000fca00078ff0ff */
[----:B------:R-:W3:Y:S01]  /*7200*/  LDC.64 R10, c[0x0][0x440] ;  /* 0x00011000ff0a7b82 */ /* 0x000ee20000000a00 */
[----:B0-----:R-:W-:-:S04]  /*7210*/  @P3 IMAD.WIDE.U32 R2, R19, 0x10, R2 ;  /* 0x0000001013023825 */ /* 0x001fc800078e0002 */
[C---:B-1----:R-:W-:Y:S01]  /*7220*/  @P3 IMAD.WIDE.U32 R4, R19.reuse, 0x10, R4 ;  /* 0x0000001013043825 */ /* 0x042fe200078e0004 */
[----:B------:R0:W-:Y:S02]  /*7230*/  @P3 STG.E.128 desc[UR10][R2.64], R52 ;  /* 0x0000003402003986 */ /* 0x0001e4000c101d0a */
[----:B------:R-:W1:Y:S01]  /*7240*/  LDC.64 R12, c[0x0][0x448] ;  /* 0x00011200ff0c7b82 */ /* 0x000e620000000a00 */
[----:B------:R-:W-:Y:S01]  /*7250*/  @P3 VIADD R19, R19, 0x80 ;  /* 0x0000008013133836 */ /* 0x000fe20000000000 */
[----:B------:R0:W-:Y:S03]  /*7260*/  @P3 STG.E.128 desc[UR10][R4.64], R72 ;  /* 0x0000004804003986 */ /* 0x0001e6000c101d0a */
[----:B--2---:R-:W-:-:S03]  /*7270*/  @P0 IMAD.WIDE.U32 R6, R19, 0x10, R6 ;  /* 0x0000001013060825 */ /* 0x004fc600078e0006 */
[----:B------:R-:W2:Y:S01]  /*7280*/  LDC.64 R14, c[0x0][0x440] ;  /* 0x00011000ff0e7b82 */ /* 0x000ea20000000a00 */
[C---:B----4-:R-:W-:Y:S01]  /*7290*/  @P0 IMAD.WIDE.U32 R8, R19.reuse, 0x10, R8 ;  /* 0x0000001013080825 */ /* 0x050fe200078e0008 */
[----:B------:R-:W-:Y:S01]  /*72a0*/  @P0 IADD3 R19, PT, PT, R19, 0x80, RZ ;  /* 0x0000008013130810 */ /* 0x000fe20007ffe0ff */
[----:B------:R0:W-:Y:S04]  /*72b0*/  @P0 STG.E.128 desc[UR10][R6.64], R48 ;  /* 0x0000003006000986 */ /* 0x0001e8000c101d0a */
[----:B------:R0:W-:Y:S01]  /*72c0*/  @P0 STG.E.128 desc[UR10][R8.64], R68 ;  /* 0x0000004408000986 */ /* 0x0001e2000c101d0a */
[----:B------:R-:W4:Y:S01]  /*72d0*/  LDC.64 R16, c[0x0][0x448] ;  /* 0x00011200ff107b82 */ /* 0x000f220000000a00 */
[----:B---3--:R-:W-:-:S05]  /*72e0*/  @P1 IMAD.WIDE.U32 R10, R19, 0x10, R10 ;  /* 0x00000010130a1825 */ /* 0x008fca00078e000a */
[----:B------:R0:W-:Y:S01]  /*72f0*/  @P1 STG.E.128 desc[UR10][R10.64], R44 ;  /* 0x0000002c0a001986 */ /* 0x0001e2000c101d0a */
[----:B-1----:R-:W-:-:S04]  /*7300*/  @P1 IMAD.WIDE.U32 R12, R19, 0x10, R12 ;  /* 0x00000010130c1825 */ /* 0x002fc800078e000c */
[----:B------:R-:W-:Y:S01]  /*7310*/  @P1 VIADD R19, R19, 0x80 ;  /* 0x0000008013131836 */ /* 0x000fe20000000000 */
[----:B------:R0:W-:Y:S03]  /*7320*/  @P1 STG.E.128 desc[UR10][R12.64], R64 ;  /* 0x000000400c001986 */ /* 0x0001e6000c101d0a */
[----:B--2---:R-:W-:-:S05]  /*7330*/  @P2 IMAD.WIDE.U32 R14, R19, 0x10, R14 ;  /* 0x00000010130e2825 */ /* 0x004fca00078e000e */
[----:B------:R0:W-:Y:S01]  /*7340*/  @P2 STG.E.128 desc[UR10][R14.64], R40 ;  /* 0x000000280e002986 */ /* 0x0001e2000c101d0a */
[----:B----4-:R-:W-:-:S05]  /*7350*/  @P2 IMAD.WIDE.U32 R16, R19, 0x10, R16 ;  /* 0x0000001013102825 */ /* 0x010fca00078e0010 */
        /* <DEDUP_REMOVED lines=10> */
.L_x_3940:
        /* <DEDUP_REMOVED lines=16> */
.L_x_10851:


//--------------------- .text._ZN10layer_norm22ln_bwd_finalize_kernelINS_22Kernel_traits_finalizeILj2560E13__nv_bfloat16S2_fS2_fjLb0ELj1024ELj4ENS_18Kernel_traits_baseILj2560ES2_S2_fS2_fjLj1024EEEEELb0ELb1EEEvNS_9BwdParamsE --------------------------
	.section	.text._ZN10layer_norm22ln_bwd_finalize_kernelINS_22Kernel_traits_finalizeILj2560E13__nv_bfloat16S2_fS2_fjLb0ELj1024ELj4ENS_18Kernel_traits_baseILj2560ES2_S2_fS2_fjLj1024EEEEELb0ELb1EEEvNS_9BwdParamsE,"ax",@progbits
	.align	128
        .global         _ZN10layer_norm22ln_bwd_finalize_kernelINS_22Kernel_traits_finalizeILj2560E13__nv_bfloat16S2_fS2_fjLb0ELj1024ELj4ENS_18Kernel_traits_baseILj2560ES2_S2_fS2_fjLj1024EEEEELb0ELb1EEEvNS_9BwdParamsE
        .type           _ZN10layer_norm22ln_bwd_finalize_kernelINS_22Kernel_traits_finalizeILj2560E13__nv_bfloat16S2_fS2_fjLb0ELj1024ELj4ENS_18Kernel_traits_baseILj2560ES2_S2_fS2_fjLj1024EEEEELb0ELb1EEEvNS_9BwdParamsE,@function
        .size           _ZN10layer_norm22ln_bwd_finalize_kernelINS_22Kernel_traits_finalizeILj2560E13__nv_bfloat16S2_fS2_fjLb0ELj1024ELj4ENS_18Kernel_traits_baseILj2560ES2_S2_fS2_fjLj1024EEEEELb0ELb1EEEvNS_9BwdParamsE,(.L_x_10852 - _ZN10layer_norm22ln_bwd_finalize_kernelINS_22Kernel_traits_finalizeILj2560E13__nv_bfloat16S2_fS2_fjLb0ELj1024ELj4ENS_18Kernel_traits_baseILj2560ES2_S2_fS2_fjLj1024EEEEELb0ELb1EEEvNS_9BwdParamsE)
        .other          _ZN10layer_norm22ln_bwd_finalize_kernelINS_22Kernel_traits_finalizeILj2560E13__nv_bfloat16S2_fS2_fjLb0ELj1024ELj4ENS_18Kernel_traits_baseILj2560ES2_S2_fS2_fjLj1024EEEEELb0ELb1EEEvNS_9BwdParamsE,@"STO_CUDA_ENTRY STV_DEFAULT"
_ZN10layer_norm22ln_bwd_finalize_kernelINS_22Kernel_traits_finalizeILj2560E13__nv_bfloat16S2_fS2_fjLb0ELj1024ELj4ENS_18Kernel_traits_baseILj2560ES2_S2_fS2_fjLj1024EEEEELb0ELb1EEEvNS_9BwdParamsE:
.text._ZN10layer_norm22ln_bwd_finalize_kernelINS_22Kernel_traits_finalizeILj2560E13__nv_bfloat16S2_fS2_fjLb0ELj1024ELj4ENS_18Kernel_traits_baseILj2560ES2_S2_fS2_fjLj1024EEEEELb0ELb1EEEvNS_9BwdParamsE:
        /* <DEDUP_REMOVED lines=77> */
.L_x_3945:
        /* <DEDUP_REMOVED lines=118> */
.L_x_3944:
[----:B------:R-:W-:Y:S05]  /*0c30*/  BSYNC.RECONVERGENT B1 ;  /* 0x0000000000017941 */ /* 0x000fea0003800200 */
.L_x_3943:
        /* <DEDUP_REMOVED lines=69> */
.L_x_3947:
[----:B------:R-:W-:Y:S05]  /*1090*/  BSYNC.RECONVERGENT B1 ;  /* 0x0000000000017941 */ /* 0x000fea0003800200 */
.L_x_3946:
        /* <DEDUP_REMOVED lines=38> */
.L_x_3949:
[----:B------:R-:W-:Y:S05]  /*1300*/  BSYNC.RECONVERGENT B1 ;  /* 0x0000000000017941 */ /* 0x000fea0003800200 */
.L_x_3948:
[----:B------:R-:W-:Y:S05]  /*1310*/  @!P1 BRA `(.L_x_3942) ;  /* 0x0000000000409947 */ /* 0x000fea0003800000 */
[----:B------:R-:W0:Y:S01]  /*1320*/  LDC R12, c[0x0][0x388] ;  /* 0x0000e200ff0c7b82 */ /* 0x000e220000000800 */
[----:B------:R-:W-:-:S07]  /*1330*/  IADD3 R0, PT, PT, -R0, RZ, RZ ;  /* 0x000000ff00007210 */ /* 0x000fce0007ffe1ff */
[----:B------:R-:W1:Y:S08]  /*1340*/  LDC.64 R8, c[0x0][0x440] ;  /* 0x00011000ff087b82 */ /* 0x000e700000000a00 */
[----:B------:R-:W2:Y:S01]  /*1350*/  LDC.64 R10, c[0x0][0x448] ;  /* 0x00011200ff0a7b82 */ /* 0x000ea20000000a00 */
[----:B0-----:R-:W-:-:S05]  /*1360*/  IMAD R2, R2, R12, R5 ;  /* 0x0000000c02027224 */ /* 0x001fca00078e0205 */
[----:B------:R-:W-:-:S07]  /*1370*/  IADD3 R13, PT, PT, R57, R2, RZ ;  /* 0x00000002390d7210 */ /* 0x000fce0007ffe0ff */
.L_x_3950:
        /* <DEDUP_REMOVED lines=10> */
.L_x_3942:
[----:B------:R-:W-:Y:S05]  /*1420*/  BSYNC.RECONVERGENT B0 ;  /* 0x0000000000007941 */ /* 0x000fea0003800200 */
.L_x_3941:
        /* <DEDUP_REMOVED lines=59> */
.L_x_3951:
        /* <DEDUP_REMOVED lines=10> */
.L_x_10852:


//--------------------- .text._ZN10layer_norm13ln_bwd_kernelINS_13Kernel_traitsI13__nv_bfloat16S2_fS2_fjLj2560ELj1ELj1ELj4ELj8ENS_18Kernel_traits_baseILj2560ES2_S2_fS2_fjLj128EEEEELb1ELb0ELb1ELb1EEEvNS_9BwdParamsE --------------------------
	.section	.text._ZN10layer_norm13ln_bwd_kernelINS_13Kernel_traitsI13__nv_bfloat16S2_fS2_fjLj2560ELj1ELj1ELj4ELj8ENS_18Kernel_traits_baseILj2560ES2_S2_fS2_fjLj128EEEEELb1ELb0ELb1ELb1EEEvNS_9BwdParamsE,"ax",@progbits
	.align	128
        .global         _ZN10layer_norm13ln_bwd_kernelINS_13Kernel_traitsI13__nv_bfloat16S2_fS2_fjLj2560ELj1ELj1ELj4ELj8ENS_18Kernel_traits_baseILj2560ES2_S2_fS2_fjLj128EEEEELb1ELb0ELb1ELb1EEEvNS_9BwdParamsE
        .type           _ZN10layer_norm13ln_bwd_kernelINS_13Kernel_traitsI13__nv_bfloat16S2_fS2_fjLj2560ELj1ELj1ELj4ELj8ENS_18Kernel_traits_baseILj2560ES2_S2_fS2_fjLj128EEEEELb1ELb0ELb1ELb1EEEvNS_9BwdParamsE,@function
        .size           _ZN10layer_norm13ln_bwd_kernelINS_13Kernel_traitsI13__nv_bfloat16S2_fS2_fjLj2560ELj1ELj1ELj4ELj8ENS_18Kernel_traits_baseILj2560ES2_S2_fS2_fjLj128EEEEELb1ELb0ELb1ELb1EEEvNS_9BwdParamsE,(.L_x_10853 - _ZN10layer_norm13ln_bwd_kernelINS_13Kernel_traitsI13__nv_bfloat16S2_fS2_fjLj2560ELj1ELj1ELj4ELj8ENS_18Kernel_traits_baseILj2560ES2_S2_fS2_fjLj128EEEEELb1ELb0ELb1ELb1EEEvNS_9BwdParamsE)
        .other          _ZN10layer_norm13ln_bwd_kernelINS_13Kernel_traitsI13__nv_bfloat16S2_fS2_fjLj2560ELj1ELj1ELj4ELj8ENS_18Kernel_traits_baseILj2560ES2_S2_fS2_fjLj128EEEEELb1ELb0ELb1ELb1EEEvNS_9BwdParamsE,@"STO_CUDA_ENTRY STV_DEFAULT"
_ZN10layer_norm13ln_bwd_kernelINS_13Kernel_traitsI13__nv_bfloat16S2_fS2_fjLj2560ELj1ELj1ELj4ELj8ENS_18Kernel_traits_baseILj2560ES2_S2_fS2_fjLj128EEEEELb1ELb0ELb1ELb1EEEvNS_9BwdParamsE:
.text._ZN10layer_norm13ln_bwd_kernelINS_13Kernel_traitsI13__nv_bfloat16S2_fS2_fjLj2560ELj1ELj1ELj4ELj8ENS_18Kernel_traits_baseILj2560ES2_S2_fS2_fjLj128EEEEELb1ELb0ELb1ELb1EEEvNS_9BwdParamsE:
        /* <DEDUP_REMOVED lines=29> */
[----:B------:R-:W-:Y:S01]  /*01d0*/  UPLOP3.LUT UP1, UPT, UPT, UPT, UPT, 0x40, 0x4 ;  /* 0x000000000004789c */ /* 0x000fe20003f2e870 */
[----:B------:R-:W1:Y:S01]  /*01e0*/  LDCU UR18, c[0x0][0x388] ;  /* 0x00007100ff1277ac */ /* 0x000e620008000800 */
[----:B------:R-:W3:Y:S01]  /*01f0*/  LDCU.U8 UR14, c[0x0][0x410] ;  /* 0x00008200ff0e77ac */ /* 0x000ee20008000000 */
        /* <DEDUP_REMOVED lines=10> */
[----:B------:R-:W-:Y:S01]  /*02a0*/  HFMA2 R81, -RZ, RZ, 0, 0 ;  /* 0x00000000ff517431 */ /* 0x000fe200000001ff */
        /* <DEDUP_REMOVED lines=10> */
.L_x_3998:
        /* <DEDUP_REMOVED lines=13> */
[----:B------:R-:W-:Y:S01]  /*0420*/  IADD3 R22, PT, PT, R13, -0x1, RZ ;  /* 0xffffffff0d167810 */ /* 0x000fe20007ffe0ff */
[----:B------:R-:W-:-:S05]  /*0430*/  IMAD.WIDE R88, R2, 0x4, R88 ;  /* 0x0000000402587825 */ /* 0x000fca00078e0258 */
[----:B------:R-:W2:Y:S01]  /*0440*/  LDG.E R146, desc[UR12][R88.64] ;  /* 0x0000000c58927981 */ /* 0x000ea2000c1e1900 */
[----:B------:R-:W1:Y:S08]  /*0450*/  LDC.64 R96, c[0x0][0x3a8] ;  /* 0x0000ea00ff607b82 */ /* 0x000e700000000a00 */
[----:B------:R-:W3:Y:S01]  /*0460*/  LDC.64 R98, c[0x0][0x428] ;  /* 0x00010a00ff627b82 */ /* 0x000ee20000000a00 */
[-C--:B0-----:R-:W-:Y:S01]  /*0470*/  IMAD R20, R2, R15.reuse, RZ ;  /* 0x0000000f02147224 */ /* 0x081fe200078e02ff */
[----:B-----5:R-:W-:Y:S01]  /*0480*/  ISETP.GE.AND P3, PT, R143, 0x1, PT ;  /* 0x000000018f00780c */ /* 0x020fe20003f66270 */
[----:B------:R-:W-:Y:S01]  /*0490*/  IMAD R22, R22, R15, RZ ;  /* 0x0000000f16167224 */ /* 0x000fe200078e02ff */
[----:B------:R-:W-:-:S04]  /*04a0*/  MOV R149, UR7 ;  /* 0x0000000700957c02 */ /* 0x000fc80008000f00 */
[----:B------:R-:W0:Y:S01]  /*04b0*/  LDC.64 R134, c[0x0][0x3b0] ;  /* 0x0000ec00ff867b82 */ /* 0x000e220000000a00 */
[----:B------:R-:W-:Y:S02]  /*04c0*/  SHF.R.S32.HI R21, RZ, 0x1f, R20 ;  /* 0x0000001fff157819 */ /* 0x000fe40000011414 */
[----:B------:R-:W-:Y:S02]  /*04d0*/  SHF.R.S32.HI R23, RZ, 0x1f, R22 ;  /* 0x0000001fff177819 */ /* 0x000fe40000011416 */
[----:B------:R-:W-:Y:S02]  /*04e0*/  LEA.HI R21, R21, R20, RZ, 0x2 ;  /* 0x0000001415157211 */ /* 0x000fe400078f10ff */
[----:B------:R-:W-:Y:S02]  /*04f0*/  LEA.HI R23, R23, R22, RZ, 0x2 ;  /* 0x0000001617177211 */ /* 0x000fe400078f10ff */
[-C--:B------:R-:W-:Y:S02]  /*0500*/  LEA.HI.SX32 R157, R21, R0.reuse, 0x1e ;  /* 0x00000000159d7211 */ /* 0x080fe400078ff2ff */
[----:B------:R-:W-:-:S02]  /*0510*/  LEA.HI.SX32 R123, R23, R0, 0x1e ;  /* 0x00000000177b7211 */ /* 0x000fc400078ff2ff */
[C---:B------:R-:W-:Y:S01]  /*0520*/  IADD3 R159, PT, PT, R157.reuse, 0x80, RZ ;  /* 0x000000809d9f7810 */ /* 0x040fe20007ffe0ff */
[----:B-1----:R-:W-:Y:S01]  /*0530*/  IMAD.WIDE.U32 R20, R157, 0x10, R96 ;  /* 0x000000109d147825 */ /* 0x002fe200078e0060 */
[C---:B------:R-:W-:Y:S02]  /*0540*/  IADD3 R115, PT, PT, R123.reuse, 0x80, RZ ;  /* 0x000000807b737810 */ /* 0x040fe40007ffe0ff */
[C---:B------:R-:W-:Y:S01]  /*0550*/  IADD3 R117, PT, PT, R123.reuse, 0x100, RZ ;  /* 0x000001007b757810 */ /* 0x040fe20007ffe0ff */
[C-C-:B---3--:R-:W-:Y:S01]  /*0560*/  IMAD.WIDE.U32 R118, R123.reuse, 0x8, R98.reuse ;  /* 0x000000087b767825 */ /* 0x148fe200078e0062 */
[C---:B------:R-:W-:Y:S01]  /*0570*/  IADD3 R125, PT, PT, R123.reuse, 0x180, RZ ;  /* 0x000001807b7d7810 */ /* 0x040fe20007ffe0ff */
[----:B------:R-:W3:Y:S01]  /*0580*/  LDG.E.128 R20, desc[UR12][R20.64] ;  /* 0x0000000c14147981 */ /* 0x000ee2000c1e1d00 */
[----:B------:R-:W-:Y:S02]  /*0590*/  IADD3 R123, PT, PT, R123, 0x200, RZ ;  /* 0x000002007b7b7810 */ /* 0x000fe40007ffe0ff */
[----:B------:R-:W-:Y:S01]  /*05a0*/  IADD3 R145, PT, PT, R157, 0x180, RZ ;  /* 0x000001809d917810 */ /* 0x000fe20007ffe0ff */
[----:B------:R-:W-:Y:S01]  /*05b0*/  IMAD.WIDE.U32 R114, R115, 0x8, R98 ;  /* 0x0000000873727825 */ /* 0x000fe200078e0062 */
[----:B------:R-:W4:Y:S01]  /*05c0*/  LDG.E.64 R118, desc[UR12][R118.64] ;  /* 0x0000000c76767981 */ /* 0x000f22000c1e1b00 */
[----:B------:R-:W-:-:S02]  /*05d0*/  IADD3 R155, PT, PT, R157, 0x100, RZ ;  /* 0x000001009d9b7810 */ /* 0x000fc40007ffe0ff */
[----:B------:R-:W-:Y:S01]  /*05e0*/  IMAD.WIDE.U32 R90, R159, 0x10, R96 ;  /* 0x000000109f5a7825 */ /* 0x000fe200078e0060 */
[----:B------:R-:W-:Y:S01]  /*05f0*/  IADD3 R153, PT, PT, R157, 0x200, RZ ;  /* 0x000002009d997810 */ /* 0x000fe20007ffe0ff */
[----:B------:R-:W4:Y:S02]  /*0600*/  LDG.E.64 R114, desc[UR12][R114.64] ;  /* 0x0000000c72727981 */ /* 0x000f24000c1e1b00 */
[--C-:B------:R-:W-:Y:S02]  /*0610*/  IMAD.WIDE.U32 R116, R117, 0x8, R98.reuse ;  /* 0x0000000875747825 */ /* 0x100fe400078e0062 */
[----:B------:R-:W4:Y:S02]  /*0620*/  LDG.E.128 R88, desc[UR12][R90.64] ;  /* 0x0000000c5a587981 */ /* 0x000f24000c1e1d00 */
[--C-:B------:R-:W-:Y:S02]  /*0630*/  IMAD.WIDE.U32 R124, R125, 0x8, R98.reuse ;  /* 0x000000087d7c7825 */ /* 0x100fe400078e0062 */
[----:B------:R-:W4:Y:S02]  /*0640*/  LDG.E.64 R116, desc[UR12][R116.64] ;  /* 0x0000000c74747981 */ /* 0x000f24000c1e1b00 */
[----:B------:R-:W-:-:S02]  /*0650*/  IMAD.WIDE.U32 R122, R123, 0x8, R98 ;  /* 0x000000087b7a7825 */ /* 0x000fc400078e0062 */
[----:B------:R-:W4:Y:S02]  /*0660*/  LDG.E.64 R124, desc[UR12][R124.64] ;  /* 0x0000000c7c7c7981 */ /* 0x000f24000c1e1b00 */
[--C-:B------:R-:W-:Y:S02]  /*0670*/  IMAD.WIDE.U32 R98, R145, 0x10, R96.reuse ;  /* 0x0000001091627825 */ /* 0x100fe400078e0060 */
[----:B------:R-:W4:Y:S02]  /*0680*/  LDG.E.64 R122, desc[UR12][R122.64] ;  /* 0x0000000c7a7a7981 */ /* 0x000f24000c1e1b00 */
[----:B------:R-:W-:-:S04]  /*0690*/  IMAD.WIDE.U32 R92, R155, 0x10, R96 ;  /* 0x000000109b5c7825 */ /* 0x000fc800078e0060 */
[----:B------:R-:W-:Y:S02]  /*06a0*/  IMAD.WIDE.U32 R100, R153, 0x10, R96 ;  /* 0x0000001099647825 */ /* 0x000fe400078e0060 */
[----:B------:R-:W4:Y:S04]  /*06b0*/  LDG.E.128 R96, desc[UR12][R98.64] ;  /* 0x0000000c62607981 */ /* 0x000f28000c1e1d00 */
[----:B------:R-:W4:Y:S04]  /*06c0*/  LDG.E.128 R92, desc[UR12][R92.64] ;  /* 0x0000000c5c5c7981 */ /* 0x000f28000c1e1d00 */
[----:B------:R-:W4:Y:S01]  /*06d0*/  LDG.E.128 R100, desc[UR12][R100.64] ;  /* 0x0000000c64647981 */ /* 0x000f22000c1e1d00 */
[----:B------:R-:W-:-:S02]  /*06e0*/  ISETP.NE.U32.AND P0, PT, RZ, UR6, PT ;  /* 0x00000006ff007c0c */ /* 0x000fc4000bf05070 */
[----:B------:R-:W-:Y:S02]  /*06f0*/  @P3 IADD3 R120, PT, PT, R143, -0x1, RZ ;  /* 0xffffffff8f783810 */ /* 0x000fe40007ffe0ff */
[----:B------:R-:W-:-:S03]  /*0700*/  ISETP.NE.AND.EX P0, PT, R149, RZ, PT, P0 ;  /* 0x000000ff9500720c */ /* 0x000fc60003f05300 */
[----:B------:R-:W-:-:S05]  /*0710*/  @P3 IMAD R120, R120, R15, RZ ;  /* 0x0000000f78783224 */ /* 0x000fca00078e02ff */
[----:B------:R-:W-:-:S04]  /*0720*/  @P3 SHF.R.S32.HI R15, RZ, 0x1f, R120 ;  /* 0x0000001fff0f3819 */ /* 0x000fc80000011478 */
[----:B------:R-:W-:Y:S01]  /*0730*/  @P3 LEA.HI R15, R15, R120, RZ, 0x2 ;  /* 0x000000780f0f3211 */ /* 0x000fe200078f10ff */
[----:B------:R-:W1:Y:S08]  /*0740*/  @P0 LDC.64 R126, c[0x0][0x438] ;  /* 0x00010e00ff7e0b82 */ /* 0x000e700000000a00 */
[----:B------:R-:W0:Y:S08]  /*0750*/  @P0 LDC.64 R120, c[0x0][0x438] ;  /* 0x00010e00ff780b82 */ /* 0x000e300000000a00 */
[----:B------:R-:W1:Y:S08]  /*0760*/  @P0 LDC.64 R132, c[0x0][0x438] ;  /* 0x00010e00ff840b82 */ /* 0x000e700000000a00 */
[----:B------:R-:W1:Y:S08]  /*0770*/  @P0 LDC.64 R130, c[0x0][0x438] ;  /* 0x00010e00ff820b82 */ /* 0x000e700000000a00 */
[----:B------:R-:W1:Y:S01]  /*0780*/  @P0 LDC.64 R128, c[0x0][0x438] ;  /* 0x00010e00ff800b82 */ /* 0x000e620000000a00 */
[----:B------:R-:W-:Y:S01]  /*0790*/  MOV R151, RZ ;  /* 0x000000ff00977202 */ /* 0x000fe20000000f00 */
[----:B0-----:R-:W-:Y:S01]  /*07a0*/  @P0 IMAD.WIDE.U32 R120, R157, 0x10, R120 ;  /* 0x000000109d780825 */ /* 0x001fe200078e0078 */
[----:B------:R-:W-:-:S03]  /*07b0*/  @P3 LEA.HI.SX32 R151, R15, R0, 0x1e ;  /* 0x000000000f973211 */ /* 0x000fc600078ff2ff */
[----:B-1----:R-:W-:Y:S01]  /*07c0*/  @P0 IMAD.WIDE.U32 R126, R159, 0x10, R126 ;  /* 0x000000109f7e0825 */ /* 0x002fe200078e007e */
[----:B------:R-:W-:Y:S01]  /*07d0*/  IADD3 R141, PT, PT, R151, 0x80, RZ ;  /* 0x00000080978d7810 */ /* 0x000fe20007ffe0ff */
[----:B------:R-:W5:Y:S02]  /*07e0*/  @P0 LDG.E.128 R40, desc[UR12][R120.64] ;  /* 0x0000000c78280981 */ /* 0x000f64000c1e1d00 */
[----:B------:R-:W-:Y:S01]  /*07f0*/  @P0 IMAD.WIDE.U32 R132, R155, 0x10, R132 ;  /* 0x000000109b840825 */ /* 0x000fe200078e0084 */
[C---:B------:R-:W-:Y:S01]  /*0800*/  IADD3 R139, PT, PT, R151.reuse, 0x100, RZ ;  /* 0x00000100978b7810 */ /* 0x040fe20007ffe0ff */
[----:B------:R-:W5:Y:S01]  /*0810*/  @P0 LDG.E.128 R36, desc[UR12][R126.64] ;  /* 0x0000000c7e240981 */ /* 0x000f62000c1e1d00 */
[----:B------:R-:W-:Y:S01]  /*0820*/  IADD3 R137, PT, PT, R151, 0x180, RZ ;  /* 0x0000018097897810 */ /* 0x000fe20007ffe0ff */
[----:B------:R-:W-:Y:S01]  /*0830*/  @P0 IMAD.WIDE.U32 R144, R145, 0x10, R130 ;  /* 0x0000001091900825 */ /* 0x000fe200078e0082 */
[----:B------:R-:W-:Y:S01]  /*0840*/  IADD3 R15, PT, PT, R151, 0x200, RZ ;  /* 0x00000200970f7810 */ /* 0x000fe20007ffe0ff */
[----:B------:R-:W5:Y:S04]  /*0850*/  @P0 LDG.E.128 R32, desc[UR12][R132.64] ;  /* 0x0000000c84200981 */ /* 0x000f68000c1e1d00 */
[----:B------:R-:W5:Y:S01]  /*0860*/  @P0 LDG.E.128 R28, desc[UR12][R144.64] ;  /* 0x0000000c901c0981 */ /* 0x000f62000c1e1d00 */
[----:B------:R-:W-:-:S05]  /*0870*/  @P0 IMAD.WIDE.U32 R152, R153, 0x10, R128 ;  /* 0x0000001099980825 */ /* 0x000fca00078e0080 */
[----:B------:R-:W5:Y:S01]  /*0880*/  @P0 LDG.E.128 R24, desc[UR12][R152.64] ;  /* 0x0000000c98180981 */ /* 0x000f62000c1e1d00 */
[----:B------:R-:W-:Y:S01]  /*0890*/  ISETP.NE.AND P0, PT, RZ, UR14, PT ;  /* 0x0000000eff007c0c */ /* 0x000fe2000bf05270 */
[----:B------:R-:W-:-:S04]  /*08a0*/  IMAD.WIDE.U32 R150, R151, 0x4, R134 ;  /* 0x0000000497967825 */ /* 0x000fc800078e0086 */
[--C-:B------:R-:W-:Y:S02]  /*08b0*/  IMAD.WIDE.U32 R140, R141, 0x4, R134.reuse ;  /* 0x000000048d8c7825 */ /* 0x100fe400078e0086 */
[----:B------:R-:W5:Y:S02]  /*08c0*/  LDG.E R150, desc[UR12][R150.64] ;  /* 0x0000000c96967981 */ /* 0x000f64000c1e1900 */
[--C-:B------:R-:W-:Y:S02]  /*08d0*/  IMAD.WIDE.U32 R138, R139, 0x4, R134.reuse ;  /* 0x000000048b8a7825 */ /* 0x100fe400078e0086 */
[----:B------:R-:W5:Y:S02]  /*08e0*/  LDG.E R148, desc[UR12][R140.64] ;  /* 0x0000000c8c947981 */ /* 0x000f64000c1e1900 */
[--C-:B------:R-:W-:Y:S02]  /*08f0*/  IMAD.WIDE.U32 R136, R137, 0x4, R134.reuse ;  /* 0x0000000489887825 */ /* 0x100fe400078e0086 */
[----:B------:R0:W5:Y:S02]  /*0900*/  LDG.E R147, desc[UR12][R138.64] ;  /* 0x0000000c8a937981 */ /* 0x000164000c1e1900 */
[----:B------:R-:W-:-:S02]  /*0910*/  IMAD.WIDE.U32 R134, R15, 0x4, R134 ;  /* 0x000000040f867825 */ /* 0x000fc400078e0086 */
[----:B------:R-:W5:Y:S04]  /*0920*/  LDG.E R142, desc[UR12][R136.64] ;  /* 0x0000000c888e7981 */ /* 0x000f68000c1e1900 */
[----:B------:R3:W5:Y:S01]  /*0930*/  LDG.E R15, desc[UR12][R134.64] ;  /* 0x0000000c860f7981 */ /* 0x000762000c1e1900 */
[----:B0-----:R-:W-:Y:S02]  /*0940*/  SHF.L.U32 R138, R11, 0x10, RZ ;  /* 0x000000100b8a7819 */ /* 0x001fe400000006ff */
[----:B------:R-:W-:Y:S02]  /*0950*/  SHF.L.U32 R139, R104, 0x10, RZ ;  /* 0x00000010688b7819 */ /* 0x000fe400000006ff */
[----:B--2---:R-:W-:-:S05]  /*0960*/  FSEL R128, R146, RZ, !P0 ;  /* 0x000000ff92807208 */ /* 0x004fca0004000000 */
[C---:B---3--:R-:W-:Y:S01]  /*0970*/  FADD.FTZ R135, -R128.reuse, R21 ;  /* 0x0000001580877221 */ /* 0x048fe20000010100 */
[----:B------:R-:W-:Y:S01]  /*0980*/  FADD.FTZ R137, -R128, R22 ;  /* 0x0000001680897221 */ /* 0x000fe20000010100 */
[----:B----4-:R-:W-:Y:S02]  /*0990*/  MOV R130, R119 ;  /* 0x0000007700827202 */ /* 0x010fe40000000f00 */
[----:B------:R-:W-:Y:S01]  /*09a0*/  FMUL.FTZ R140, R14, R135 ;  /* 0x000000870e8c7220 */ /* 0x000fe20000410000 */
[----:B------:R-:W-:Y:S01]  /*09b0*/  FADD.FTZ R141, -R128, R20 ;  /* 0x00000014808d7221 */ /* 0x000fe20000010100 */
[----:B------:R-:W-:Y:S02]  /*09c0*/  SHF.L.U32 R135, R105, 0x10, RZ ;  /* 0x0000001069877819 */ /* 0x000fe400000006ff */
[----:B------:R-:W-:Y:S01]  /*09d0*/  SHF.R.U64 R132, R114, 0x10, R115 ;  /* 0x0000001072847819 */ /* 0x000fe20000001273 */
[----:B------:R-:W-:Y:S01]  /*09e0*/  FMUL.FTZ R137, R14, R137 ;  /* 0x000000890e897220 */ /* 0x000fe20000410000 */
[----:B------:R-:W-:Y:S01]  /*09f0*/  SHF.L.U32 R130, R130, 0x10, RZ ;  /* 0x0000001082827819 */ /* 0x000fe200000006ff */
[C---:B------:R-:W-:Y:S01]  /*0a00*/  FADD.FTZ R127, -R128.reuse, R89 ;  /* 0x00000059807f7221 */ /* 0x040fe20000010100 */
[----:B------:R-:W-:Y:S01]  /*0a10*/  MOV R20, R115 ;  /* 0x0000007300147202 */ /* 0x000fe20000000f00 */
[----:B------:R-:W-:-:S02]  /*0a20*/  FADD.FTZ R129, -R128, R90 ;  /* 0x0000005a80817221 */ /* 0x000fc40000010100 */
[-C--:B------:R-:W-:Y:S01]  /*0a30*/  FMUL.FTZ R135, R135, R130.reuse ;  /* 0x0000008287877220 */ /* 0x080fe20000410000 */
[----:B------:R-:W-:Y:S01]  /*0a40*/  FFMA.FTZ R46, R137, R130, R46 ;  /* 0x00000082892e7223 */ /* 0x000fe2000001002e */
[----:B------:R-:W-:Y:S01]  /*0a50*/  FADD.FTZ R66, R66, R130 ;  /* 0x0000008242427221 */ /* 0x000fe20000010000 */
[----:B------:R-:W-:Y:S01]  /*0a60*/  SHF.L.U32 R20, R20, 0x10, RZ ;  /* 0x0000001014147819 */ /* 0x000fe200000006ff */
[----:B------:R-:W-:Y:S01]  /*0a70*/  FADD.FTZ R21, -R128, R91 ;  /* 0x0000005b80157221 */ /* 0x000fe20000010100 */
[----:B------:R-:W-:Y:S01]  /*0a80*/  SHF.L.U32 R130, R9, 0x10, RZ ;  /* 0x0000001009827819 */ /* 0x000fe200000006ff */
[----:B------:R-:W-:Y:S01]  /*0a90*/  FMUL.FTZ R129, R14, R129 ;  /* 0x000000810e817220 */ /* 0x000fe20000410000 */
[----:B------:R-:W-:Y:S01]  /*0aa0*/  MOV R136, R118 ;  /* 0x0000007600887202 */ /* 0x000fe20000000f00 */
[----:B------:R-:W-:Y:S01]  /*0ab0*/  FADD.FTZ R133, -R128, R88 ;  /* 0x0000005880857221 */ /* 0x000fe20000010100 */
[----:B------:R-:W-:Y:S01]  /*0ac0*/  SHF.R.U64 R134, R118, 0x10, R119 ;  /* 0x0000001076867819 */ /* 0x000fe20000001277 */
[C---:B------:R-:W-:Y:S01]  /*0ad0*/  FADD.FTZ R131, -R128.reuse, R23 ;  /* 0x0000001780837221 */ /* 0x040fe20000010100 */
[----:B------:R-:W-:Y:S01]  /*0ae0*/  SHF.R.U32.HI R22, RZ, 0x10, R115 ;  /* 0x00000010ff167819 */ /* 0x000fe20000011673 */
[----:B------:R-:W-:Y:S01]  /*0af0*/  FADD.FTZ R155, -R128, R96 ;  /* 0x00000060809b7221 */ /* 0x000fe20000010100 */
[----:B------:R-:W-:Y:S01]  /*0b00*/  SHF.L.U32 R96, R132, 0x10, RZ ;  /* 0x0000001084607819 */ /* 0x000fe200000006ff */
[----:B------:R-:W-:Y:S01]  /*0b10*/  FMUL.FTZ R132, R14, R127 ;  /* 0x0000007f0e847220 */ /* 0x000fe20000410000 */
[----:B------:R-:W-:Y:S01]  /*0b20*/  SHF.L.U32 R127, R107, 0x10, RZ ;  /* 0x000000106b7f7819 */ /* 0x000fe200000006ff */
[C---:B------:R-:W-:Y:S01]  /*0b30*/  FADD.FTZ R145, -R128.reuse, R92 ;  /* 0x0000005c80917221 */ /* 0x040fe20000010100 */
[----:B------:R-:W-:Y:S01]  /*0b40*/  MOV R144, R116 ;  /* 0x0000007400907202 */ /* 0x000fe20000000f00 */
[----:B------:R-:W-:Y:S01]  /*0b50*/  FADD.FTZ R115, -R128, R93 ;  /* 0x0000005d80737221 */ /* 0x000fe20000010100 */
[----:B------:R-:W-:Y:S01]  /*0b60*/  SHF.R.U64 R120, R116, 0x10, R117 ;  /* 0x0000001074787819 */ /* 0x000fe20000001275 */
[C---:B------:R-:W-:Y:S01]  /*0b70*/  FADD.FTZ R23, -R128.reuse, R94 ;  /* 0x0000005e80177221 */ /* 0x040fe20000010100 */
[----:B------:R-:W-:Y:S01]  /*0b80*/  SHF.R.U32.HI R126, RZ, 0x10, R119 ;  /* 0x00000010ff7e7819 */ /* 0x000fe20000011677 */
[C---:B------:R-:W-:Y:S01]  /*0b90*/  FADD.FTZ R95, -R128.reuse, R95 ;  /* 0x0000005f805f7221 */ /* 0x040fe20000010100 */
[----:B------:R-:W-:Y:S01]  /*0ba0*/  MOV R118, R117 ;  /* 0x0000007500767202 */ /* 0x000fe20000000f00 */
[C---:B------:R-:W-:Y:S01]  /*0bb0*/  FADD.FTZ R153, -R128.reuse, R97 ;  /* 0x0000006180997221 */ /* 0x040fe20000010100 */
[----:B------:R-:W-:Y:S01]  /*0bc0*/  SHF.R.U32.HI R116, RZ, 0x10, R117 ;  /* 0x00000010ff747819 */ /* 0x000fe20000011675 */
[----:B------:R-:W-:Y:S01]  /*0bd0*/  FADD.FTZ R151, -R128, R98 ;  /* 0x0000006280977221 */ /* 0x000fe20000010100 */
[----:B------:R-:W-:Y:S01]  /*0be0*/  SHF.R.U64 R90, R122, 0x10, R123 ;  /* 0x000000107a5a7819 */ /* 0x000fe2000000127b */
[C---:B------:R-:W-:Y:S01]  /*0bf0*/  FADD.FTZ R117, -R128.reuse, R100 ;  /* 0x0000006480757221 */ /* 0x040fe20000010100 */
[----:B------:R-:W-:Y:S01]  /*0c00*/  MOV R0, R123 ;  /* 0x0000007b00007202 */ /* 0x000fe20000000f00 */
[C---:B------:R-:W-:Y:S01]  /*0c10*/  FADD.FTZ R119, -R128.reuse, R101 ;  /* 0x0000006580777221 */ /* 0x040fe20000010100 */
[----:B------:R-:W-:Y:S01]  /*0c20*/  SHF.R.U32.HI R88, RZ, 0x10, R123 ;  /* 0x00000010ff587819 */ /* 0x000fe2000001167b */
[C---:B------:R-:W-:Y:S01]  /*0c30*/  FADD.FTZ R123, -R128.reuse, R99 ;  /* 0x00000063807b7221 */ /* 0x040fe20000010100 */
[C---:B------:R-:W-:Y:S01]  /*0c40*/  FADD.FTZ R121, -R128.reuse, R102 ;  /* 0x0000006680797221 */ /* 0x040fe20000010100 */
[----:B------:R-:W-:Y:S01]  /*0c50*/  FADD.FTZ R93, -R128, R103 ;  /* 0x00000067805d7221 */ /* 0x000fe20000010100 */
[-C--:B------:R-:W-:Y:S01]  /*0c60*/  FMUL.FTZ R127, R127, R20.reuse ;  /* 0x000000147f7f7220 */ /* 0x080fe20000410000 */
[----:B------:R-:W-:Y:S01]  /*0c70*/  FFMA.FTZ R82, R129, R20, R82 ;  /* 0x0000001481527223 */ /* 0x000fe20000010052 */
[----:B------:R-:W-:Y:S01]  /*0c80*/  FADD.FTZ R62, R62, R20 ;  /* 0x000000143e3e7221 */ /* 0x000fe20000010000 */
[----:B------:R-:W-:Y:S01]  /*0c90*/  FMUL.FTZ R128, R14, R21 ;  /* 0x000000150e807220 */ /* 0x000fe20000410000 */
[----:B------:R-:W-:Y:S01]  /*0ca0*/  SHF.R.U64 R94, R124, 0x10, R125 ;  /* 0x000000107c5e7819 */ /* 0x000fe2000000127d */
[-C--:B------:R-:W-:Y:S01]  /*0cb0*/  FMUL.FTZ R130, R130, R96.reuse ;  /* 0x0000006082827220 */ /* 0x080fe20000410000 */
[----:B------:R-:W-:Y:S01]  /*0cc0*/  MOV R91, R125 ;  /* 0x0000007d005b7202 */ /* 0x000fe20000000f00 */
[----:B------:R-:W-:Y:S01]  /*0cd0*/  FFMA.FTZ R81, R132, R96, R81 ;  /* 0x0000006084517223 */ /* 0x000fe20000010051 */
[----:B------:R-:W-:Y:S01]  /*0ce0*/  SHF.R.U32.HI R92, RZ, 0x10, R125 ;  /* 0x00000010ff5c7819 */ /* 0x000fe2000001167d */
[----:B------:R-:W-:Y:S01]  /*0cf0*/  FADD.FTZ R61, R61, R96 ;  /* 0x000000603d3d7221 */ /* 0x000fe20000010000 */
[----:B------:R-:W-:Y:S01]  /*0d00*/  SHF.L.U32 R20, R108, 0x10, RZ ;  /* 0x000000106c147819 */ /* 0x000fe200000006ff */
[----:B------:R-:W-:Y:S01]  /*0d10*/  FMUL.FTZ R125, R14, R145 ;  /* 0x000000910e7d7220 */ /* 0x000fe20000410000 */
[----:B------:R-:W-:-:S02]  /*0d20*/  SHF.L.U32 R21, R144, 0x10, RZ ;  /* 0x0000001090157819 */ /* 0x000fc400000006ff */
[----:B------:R-:W-:Y:S02]  /*0d30*/  SHF.L.U32 R96, R7, 0x10, RZ ;  /* 0x0000001007607819 */ /* 0x000fe400000006ff */
[----:B------:R-:W-:Y:S02]  /*0d40*/  SHF.L.U32 R120, R120, 0x10, RZ ;  /* 0x0000001078787819 */ /* 0x000fe400000006ff */
[----:B------:R-:W-:Y:S02]  /*0d50*/  SHF.L.U32 R134, R134, 0x10, RZ ;  /* 0x0000001086867819 */ /* 0x000fe400000006ff */
[----:B------:R-:W-:Y:S02]  /*0d60*/  SHF.L.U32 R97, R109, 0x10, RZ ;  /* 0x000000106d617819 */ /* 0x000fe400000006ff */
[----:B------:R-:W-:Y:S01]  /*0d70*/  SHF.L.U32 R118, R118, 0x10, RZ ;  /* 0x0000001076767819 */ /* 0x000fe200000006ff */
[----:B------:R-:W-:Y:S01]  /*0d80*/  FMUL.FTZ R141, R14, R141 ;  /* 0x0000008d0e8d7220 */ /* 0x000fe20000410000 */
[----:B------:R-:W-:-:S02]  /*0d90*/  MOV R146, R114 ;  /* 0x0000007200927202 */ /* 0x000fc40000000f00 */
[----:B------:R-:W-:Y:S02]  /*0da0*/  SHF.L.U32 R136, R136, 0x10, RZ ;  /* 0x0000001088887819 */ /* 0x000fe400000006ff */
[----:B------:R-:W-:Y:S02]  /*0db0*/  SHF.L.U32 R99, R8, 0x10, RZ ;  /* 0x0000001008637819 */ /* 0x000fe400000006ff */
[----:B------:R-:W-:Y:S01]  /*0dc0*/  SHF.L.U32 R116, R116, 0x10, RZ ;  /* 0x0000001074747819 */ /* 0x000fe200000006ff */
[-C--:B------:R-:W-:Y:S01]  /*0dd0*/  FMUL.FTZ R20, R20, R21.reuse ;  /* 0x0000001514147220 */ /* 0x080fe20000410000 */
[----:B------:R-:W-:Y:S01]  /*0de0*/  MOV R114, R124 ;  /* 0x0000007c00727202 */ /* 0x000fe20000000f00 */
[----:B------:R-:W-:Y:S01]  /*0df0*/  FFMA.FTZ R76, R125, R21, R76 ;  /* 0x000000157d4c7223 */ /* 0x000fe2000001004c */
[----:B------:R-:W-:Y:S01]  /*0e00*/  FADD.FTZ R56, R56, R21 ;  /* 0x0000001538387221 */ /* 0x000fe20000010000 */
[----:B------:R-:W-:Y:S01]  /*0e10*/  FMUL.FTZ R21, R96, R120 ;  /* 0x0000007860157220 */ /* 0x000fe20000410000 */
[-C--:B------:R-:W-:Y:S01]  /*0e20*/  FMUL.FTZ R138, R138, R134.reuse ;  /* 0x000000868a8a7220 */ /* 0x080fe20000410000 */
[----:B------:R-:W-:Y:S01]  /*0e30*/  FFMA.FTZ R45, R140, R134, R45 ;  /* 0x000000868c2d7223 */ /* 0x000fe2000001002d */
[----:B------:R-:W-:Y:S01]  /*0e40*/  FADD.FTZ R65, R65, R134 ;  /* 0x0000008641417221 */ /* 0x000fe20000010000 */
[----:B------:R-:W-:Y:S01]  /*0e50*/  FMUL.FTZ R96, R97, R118 ;  /* 0x0000007661607220 */ /* 0x000fe20000410000 */
[----:B------:R-:W-:Y:S01]  /*0e60*/  FMUL.FTZ R98, R14, R95 ;  /* 0x0000005f0e627220 */ /* 0x000fe20000410000 */
[-C--:B------:R-:W-:Y:S01]  /*0e70*/  FMUL.FTZ R139, R139, R136.reuse ;  /* 0x000000888b8b7220 */ /* 0x080fe20000410000 */
[----:B------:R-:W-:Y:S01]  /*0e80*/  FFMA.FTZ R44, R141, R136, R44 ;  /* 0x000000888d2c7223 */ /* 0x000fe2000001002c */
[----:B------:R-:W-:Y:S01]  /*0e90*/  FADD.FTZ R64, R64, R136 ;  /* 0x0000008840407221 */ /* 0x000fe20000010000 */
[----:B------:R-:W-:Y:S01]  /*0ea0*/  SHF.L.U32 R134, R12, 0x10, RZ ;  /* 0x000000100c867819 */ /* 0x000fe200000006ff */
[----:B------:R-:W-:Y:S01]  /*0eb0*/  FMUL.FTZ R97, R99, R116 ;  /* 0x0000007463617220 */ /* 0x000fe20000410000 */
[----:B------:R-:W-:Y:S01]  /*0ec0*/  SHF.L.U32 R126, R126, 0x10, RZ ;  /* 0x000000107e7e7819 */ /* 0x000fe200000006ff */
        /* <DEDUP_REMOVED lines=9> */
[-C--:B------:R-:W-:Y:S01]  /*0f60*/  FMUL.FTZ R100, R100, R95.reuse ;  /* 0x0000005f64647220 */ /* 0x080fe20000410000 */
[----:B------:R-:W-:Y:S01]  /*0f70*/  FADD.FTZ R52, R52, R95 ;  /* 0x0000005f34347221 */ /* 0x000fe20000010000 */
[----:B------:R-:W-:Y:S01]  /*0f80*/  FFMA.FTZ R72, R99, R95, R72 ;  /* 0x0000005f63487223 */ /* 0x000fe20000010048 */
[----:B------:R-:W-:Y:S01]  /*0f90*/  FMUL.FTZ R102, R14, R153 ;  /* 0x000000990e667220 */ /* 0x000fe20000410000 */
[----:B------:R-:W-:Y:S01]  /*0fa0*/  SHF.L.U32 R126, R10, 0x10, RZ ;  /* 0x000000100a7e7819 */ /* 0x000fe200000006ff */
[----:B------:R-:W-:Y:S01]  /*0fb0*/  FADD.FTZ R95, RZ, R139 ;  /* 0x0000008bff5f7221 */ /* 0x000fe20000010000 */
[----:B------:R-:W-:Y:S01]  /*0fc0*/  SHF.L.U32 R22, R22, 0x10, RZ ;  /* 0x0000001016167819 */ /* 0x000fe200000006ff */
[----:B------:R-:W-:Y:S01]  /*0fd0*/  FFMA.FTZ R103, R141, R139, RZ ;  /* 0x0000008b8d677223 */ /* 0x000fe200000100ff */
[-C--:B------:R-:W-:Y:S01]  /*0fe0*/  FMUL.FTZ R101, R101, R94.reuse ;  /* 0x0000005e65657220 */ /* 0x080fe20000410000 */
[----:B------:R-:W-:Y:S01]  /*0ff0*/  FADD.FTZ R53, R53, R94 ;  /* 0x0000005e35357221 */ /* 0x000fe20000010000 */
[----:B------:R-:W-:Y:S01]  /*1000*/  FFMA.FTZ R73, R102, R94, R73 ;  /* 0x0000005e66497223 */ /* 0x000fe20000010049 */
[----:B------:R-:W-:Y:S01]  /*1010*/  FADD.FTZ R94, R95, R138 ;  /* 0x0000008a5f5e7221 */ /* 0x000fe20000010000 */
[-C--:B------:R-:W-:Y:S01]  /*1020*/  FMUL.FTZ R126, R126, R22.reuse ;  /* 0x000000167e7e7220 */ /* 0x080fe20000410000 */
[----:B------:R-:W-:Y:S01]  /*1030*/  FFMA.FTZ R83, R128, R22, R83 ;  /* 0x0000001680537223 */ /* 0x000fe20000010053 */
[----:B------:R-:W-:Y:S01]  /*1040*/  FADD.FTZ R63, R63, R22 ;  /* 0x000000163f3f7221 */ /* 0x000fe20000010000 */
[----:B------:R-:W-:Y:S01]  /*1050*/  FFMA.FTZ R114, R140, R138, R103 ;  /* 0x0000008a8c727223 */ /* 0x000fe20000010067 */
[----:B------:R-:W-:Y:S01]  /*1060*/  FMUL.FTZ R22, R14, R115 ;  /* 0x000000730e167220 */ /* 0x000fe20000410000 */
[----:B------:R-:W-:Y:S01]  /*1070*/  SHF.L.U32 R131, R106, 0x10, RZ ;  /* 0x000000106a837819 */ /* 0x000fe200000006ff */
[----:B------:R-:W-:Y:S01]  /*1080*/  FADD.FTZ R95, R94, R135 ;  /* 0x000000875e5f7221 */ /* 0x000fe20000010000 */
[----:B------:R-:W-:Y:S01]  /*1090*/  SHF.L.U32 R146, R146, 0x10, RZ ;  /* 0x0000001092927819 */ /* 0x000fe200000006ff */
[----:B------:R-:W-:Y:S01]  /*10a0*/  FFMA.FTZ R103, R137, R135, R114 ;  /* 0x0000008789677223 */ /* 0x000fe20000010072 */
[----:B------:R-:W-:Y:S01]  /*10b0*/  FFMA.FTZ R77, R22, R120, R77 ;  /* 0x00000078164d7223 */ /* 0x000fe2000001004d */
[----:B------:R-:W-:Y:S01]  /*10c0*/  FADD.FTZ R57, R57, R120 ;  /* 0x0000007839397221 */ /* 0x000fe20000010000 */
[----:B------:R-:W-:Y:S01]  /*10d0*/  SHF.L.U32 R120, R92, 0x10, RZ ;  /* 0x000000105c787819 */ /* 0x000fe200000006ff */
[----:B------:R-:W-:Y:S01]  /*10e0*/  FMUL.FTZ R131, R131, R146 ;  /* 0x0000009283837220 */ /* 0x000fe20000410000 */
[----:B------:R-:W-:Y:S01]  /*10f0*/  FFMA.FTZ R79, R98, R116, R79 ;  /* 0x00000074624f7223 */ /* 0x000fe2000001004f */
[----:B------:R-:W-:Y:S01]  /*1100*/  FADD.FTZ R59, R59, R116 ;  /* 0x000000743b3b7221 */ /* 0x000fe20000010000 */
[----:B------:R-:W-:Y:S01]  /*1110*/  FADD.FTZ R92, R95, R134 ;  /* 0x000000865f5c7221 */ /* 0x000fe20000010000 */
[----:B------:R-:W-:Y:S01]  /*1120*/  FMUL.FTZ R133, R14, R133 ;  /* 0x000000850e857220 */ /* 0x000fe20000410000 */
[----:B------:R-:W-:Y:S01]  /*1130*/  FFMA.FTZ R116, R136, R134, R103 ;  /* 0x0000008688747223 */ /* 0x000fe20000010067 */
[----:B------:R-:W-:Y:S01]  /*1140*/  SHF.L.U32 R115, R111, 0x10, RZ ;  /* 0x000000106f737819 */ /* 0x000fe200000006ff */
[----:B------:R-:W-:Y:S01]  /*1150*/  FMUL.FTZ R103, R14, R151 ;  /* 0x000000970e677220 */ /* 0x000fe20000410000 */
[----:B------:R-:W-:Y:S01]  /*1160*/  SHF.L.U32 R94, R91, 0x10, RZ ;  /* 0x000000105b5e7819 */ /* 0x000fe200000006ff */
[----:B------:R-:W-:Y:S01]  /*1170*/  FADD.FTZ R91, R92, R131 ;  /* 0x000000835c5b7221 */ /* 0x000fe20000010000 */
[----:B------:R-:W-:Y:S01]  /*1180*/  FFMA.FTZ R95, R133, R131, R116 ;  /* 0x00000083855f7223 */ /* 0x000fe20000010074 */
[----:B------:R-:W-:-:S02]  /*1190*/  FMUL.FTZ R23, R14, R23 ;  /* 0x000000170e177220 */ /* 0x000fc40000410000 */
[-C--:B------:R-:W-:Y:S01]  /*11a0*/  FMUL.FTZ R114, R115, R94.reuse ;  /* 0x0000005e73727220 */ /* 0x080fe20000410000 */
[----:B------:R-:W-:Y:S01]  /*11b0*/  FADD.FTZ R54, R54, R94 ;  /* 0x0000005e36367221 */ /* 0x000fe20000010000 */
[----:B------:R-:W-:Y:S01]  /*11c0*/  FFMA.FTZ R74, R103, R94, R74 ;  /* 0x0000005e674a7223 */ /* 0x000fe2000001004a */
[----:B------:R-:W-:Y:S01]  /*11d0*/  FADD.FTZ R92, R91, R130 ;  /* 0x000000825b5c7221 */ /* 0x000fe20000010000 */
[----:B------:R-:W-:Y:S01]  /*11e0*/  FFMA.FTZ R94, R132, R130, R95 ;  /* 0x00000082845e7223 */ /* 0x000fe2000001005f */
[----:B------:R-:W-:Y:S01]  /*11f0*/  FFMA.FTZ R78, R23, R118, R78 ;  /* 0x00000076174e7223 */ /* 0x000fe2000001004e */
[----:B------:R-:W-:Y:S01]  /*1200*/  FADD.FTZ R58, R58, R118 ;  /* 0x000000763a3a7221 */ /* 0x000fe20000010000 */
        /* <DEDUP_REMOVED lines=8> */
[----:B------:R-:W-:Y:S01]  /*1290*/  FFMA.FTZ R120, R128, R126, R95 ;  /* 0x0000007e80787223 */ /* 0x000fe2000001005f */
[----:B------:R-:W-:-:S02]  /*12a0*/  MOV R89, R122 ;  /* 0x0000007a00597202 */ /* 0x000fc40000000f00 */
[----:B------:R-:W-:Y:S01]  /*12b0*/  FADD.FTZ R92, R91, R20 ;  /* 0x000000145b5c7221 */ /* 0x000fe20000010000 */
[----:B------:R-:W-:Y:S01]  /*12c0*/  FFMA.FTZ R91, R125, R20, R120 ;  /* 0x000000147d5b7223 */ /* 0x000fe20000010078 */
[----:B------:R-:W-:Y:S02]  /*12d0*/  SHF.L.U32 R95, R89, 0x10, RZ ;  /* 0x00000010595f7819 */ /* 0x000fe400000006ff */
[----:B------:R-:W-:Y:S01]  /*12e0*/  SHF.L.U32 R122, R90, 0x10, RZ ;  /* 0x000000105a7a7819 */ /* 0x000fe200000006ff */
        /* <DEDUP_REMOVED lines=11> */
[C---:B------:R-:W-:Y:S01]  /*13a0*/  FMUL.FTZ R117, R14.reuse, R117 ;  /* 0x000000750e757220 */ /* 0x040fe20000410000 */
[----:B------:R-:W-:Y:S01]  /*13b0*/  SHF.L.U32 R94, R3, 0x10, RZ ;  /* 0x00000010035e7819 */ /* 0x000fe200000006ff */
[----:B------:R-:W-:Y:S01]  /*13c0*/  FADD.FTZ R92, R91, R114 ;  /* 0x000000725b5c7221 */ /* 0x000fe20000010000 */
[----:B------:R-:W-:Y:S01]  /*13d0*/  FMUL.FTZ R120, R14, R119 ;  /* 0x000000770e787220 */ /* 0x000fe20000410000 */
[----:B------:R-:W-:Y:S01]  /*13e0*/  FFMA.FTZ R89, R103, R114, R90 ;  /* 0x0000007267597223 */ /* 0x000fe2000001005a */
[-C--:B------:R-:W-:Y:S01]  /*13f0*/  FMUL.FTZ R118, R118, R95.reuse ;  /* 0x0000005f76767220 */ /* 0x080fe20000410000 */
[----:B------:R-:W-:Y:S01]  /*1400*/  FADD.FTZ R48, R48, R95 ;  /* 0x0000005f30307221 */ /* 0x000fe20000010000 */
[----:B------:R-:W-:Y:S01]  /*1410*/  FFMA.FTZ R68, R117, R95, R68 ;  /* 0x0000005f75447223 */ /* 0x000fe20000010044 */
[----:B------:R-:W-:Y:S01]  /*1420*/  SHF.L.U32 R90, R88, 0x10, RZ ;  /* 0x00000010585a7819 */ /* 0x000fe200000006ff */
[----:B------:R-:W-:Y:S01]  /*1430*/  FADD.FTZ R95, R92, R115 ;  /* 0x000000735c5f7221 */ /* 0x000fe20000010000 */
[-C--:B------:R-:W-:Y:S01]  /*1440*/  FMUL.FTZ R119, R94, R122.reuse ;  /* 0x0000007a5e777220 */ /* 0x080fe20000410000 */
[----:B------:R-:W-:Y:S01]  /*1450*/  FADD.FTZ R49, R49, R122 ;  /* 0x0000007a31317221 */ /* 0x000fe20000010000 */
[----:B------:R-:W-:Y:S01]  /*1460*/  FFMA.FTZ R69, R120, R122, R69 ;  /* 0x0000007a78457223 */ /* 0x000fe20000010045 */
[----:B------:R-:W-:Y:S01]  /*1470*/  FFMA.FTZ R88, R116, R115, R89 ;  /* 0x0000007374587223 */ /* 0x000fe20000010059 */
[----:B------:R-:W-:Y:S01]  /*1480*/  SHF.L.U32 R122, R113, 0x10, RZ ;  /* 0x00000010717a7819 */ /* 0x000fe200000006ff */
[----:B------:R-:W-:Y:S01]  /*1490*/  FMUL.FTZ R121, R14, R121 ;  /* 0x000000790e797220 */ /* 0x000fe20000410000 */
[----:B------:R-:W-:Y:S01]  /*14a0*/  SHF.L.U32 R91, R0, 0x10, RZ ;  /* 0x00000010005b7819 */ /* 0x000fe200000006ff */
[----:B------:R-:W-:Y:S01]  /*14b0*/  FADD.FTZ R0, R95, R118 ;  /* 0x000000765f007221 */ /* 0x000fe20000010000 */
[----:B------:R-:W-:Y:S01]  /*14c0*/  FFMA.FTZ R89, R117, R118, R88 ;  /* 0x0000007675597223 */ /* 0x000fe20000010058 */
[----:B------:R-:W-:-:S02]  /*14d0*/  SHF.L.U32 R123, R4, 0x10, RZ ;  /* 0x00000010047b7819 */ /* 0x000fc400000006ff */
[-C--:B------:R-:W-:Y:S01]  /*14e0*/  FMUL.FTZ R122, R122, R91.reuse ;  /* 0x0000005b7a7a7220 */ /* 0x080fe20000410000 */
        /* <DEDUP_REMOVED lines=14> */
[----:B------:R-:W-:Y:S06]  /*15d0*/  BRA `(.L_x_3954) ;  /* 0x0000000000fc7947 */ /* 0x000fec0003800000 */
.L_x_3953:
[----:B-----5:R-:W-:Y:S01]  /*15e0*/  ISETP.GE.AND P3, PT, R143, 0x1, PT ;  /* 0x000000018f00780c */ /* 0x020fe20003f66270 */
[----:B------:R-:W-:Y:S01]  /*15f0*/  HFMA2 R151, -RZ, RZ, 0, 0 ;  /* 0x00000000ff977431 */ /* 0x000fe200000001ff */
[----:B------:R-:W-:Y:S02]  /*1600*/  MOV R149, UR7 ;  /* 0x0000000700957c02 */ /* 0x000fe40008000f00 */
[----:B------:R-:W-:Y:S02]  /*1610*/  CS2R R144, SRZ ;  /* 0x0000000000907805 */ /* 0x000fe4000001ff00 */
[----:B------:R-:W-:-:S04]  /*1620*/  ISETP.NE.U32.AND P0, PT, RZ, UR6, PT ;  /* 0x00000006ff007c0c */ /* 0x000fc8000bf05070 */
[----:B------:R-:W-:-:S03]  /*1630*/  ISETP.NE.AND.EX P0, PT, R149, RZ, PT, P0 ;  /* 0x000000ff9500720c */ /* 0x000fc60003f05300 */
        /* <DEDUP_REMOVED lines=23> */
.L_x_3955:
[----:B------:R-:W0:Y:S01]  /*17b0*/  LDC.64 R26, c[0x0][0x3b0] ;  /* 0x0000ec00ff1a7b82 */ /* 0x000e220000000a00 */
[----:B------:R-:W-:Y:S01]  /*17c0*/  IMAD R15, R2, UR18, RZ ;  /* 0x00000012020f7c24 */ /* 0x000fe2000f8e02ff */
[C---:B------:R-:W-:Y:S02]  /*17d0*/  IADD3 R33, PT, PT, R151.reuse, 0x80, RZ ;  /* 0x0000008097217810 */ /* 0x040fe40007ffe0ff */
[C---:B------:R-:W-:Y:S02]  /*17e0*/  IADD3 R29, PT, PT, R151.reuse, 0x100, RZ ;  /* 0x00000100971d7810 */ /* 0x040fe40007ffe0ff */
[----:B------:R-:W-:Y:S02]  /*17f0*/  SHF.R.S32.HI R28, RZ, 0x1f, R15 ;  /* 0x0000001fff1c7819 */ /* 0x000fe4000001140f */
[----:B------:R-:W1:Y:S01]  /*1800*/  LDC.64 R24, c[0x0][0x438] ;  /* 0x00010e00ff187b82 */ /* 0x000e620000000a00 */
[----:B------:R-:W-:Y:S02]  /*1810*/  IADD3 R31, PT, PT, R151, 0x180, RZ ;  /* 0x00000180971f7810 */ /* 0x000fe40007ffe0ff */
[----:B------:R-:W-:-:S04]  /*1820*/  LEA.HI R15, R28, R15, RZ, 0x2 ;  /* 0x0000000f1c0f7211 */ /* 0x000fc800078f10ff */
[----:B------:R-:W-:Y:S02]  /*1830*/  LEA.HI.SX32 R41, R15, R0, 0x1e ;  /* 0x000000000f297211 */ /* 0x000fe400078ff2ff */
[----:B------:R-:W-:Y:S02]  /*1840*/  IADD3 R15, PT, PT, R151, 0x200, RZ ;  /* 0x00000200970f7810 */ /* 0x000fe40007ffe0ff */
[C---:B------:R-:W-:Y:S02]  /*1850*/  IADD3 R37, PT, PT, R41.reuse, 0x80, RZ ;  /* 0x0000008029257810 */ /* 0x040fe40007ffe0ff */
[C---:B------:R-:W-:Y:S02]  /*1860*/  IADD3 R35, PT, PT, R41.reuse, 0x100, RZ ;  /* 0x0000010029237810 */ /* 0x040fe40007ffe0ff */
[----:B------:R-:W-:Y:S01]  /*1870*/  IADD3 R39, PT, PT, R41, 0x180, RZ ;  /* 0x0000018029277810 */ /* 0x000fe20007ffe0ff */
[----:B0-----:R-:W-:Y:S01]  /*1880*/  IMAD.WIDE.U32 R32, R33, 0x4, R26 ;  /* 0x0000000421207825 */ /* 0x001fe200078e001a */
[----:B------:R-:W-:-:S03]  /*1890*/  IADD3 R43, PT, PT, R41, 0x200, RZ ;  /* 0x00000200292b7810 */ /* 0x000fc60007ffe0ff */
[--C-:B------:R-:W-:Y:S01]  /*18a0*/  IMAD.WIDE.U32 R28, R29, 0x4, R26.reuse ;  /* 0x000000041d1c7825 */ /* 0x100fe200078e001a */
[----:B------:R0:W5:Y:S03]  /*18b0*/  LDG.E R148, desc[UR12][R32.64] ;  /* 0x0000000c20947981 */ /* 0x000166000c1e1900 */
[--C-:B------:R-:W-:Y:S01]  /*18c0*/  IMAD.WIDE.U32 R30, R31, 0x4, R26.reuse ;  /* 0x000000041f1e7825 */ /* 0x100fe200078e001a */
[----:B------:R2:W5:Y:S03]  /*18d0*/  LDG.E R147, desc[UR12][R28.64] ;  /* 0x0000000c1c937981 */ /* 0x000566000c1e1900 */
[----:B------:R-:W-:Y:S01]  /*18e0*/  IMAD.WIDE.U32 R150, R151, 0x4, R26 ;  /* 0x0000000497967825 */ /* 0x000fe200078e001a */
[----:B------:R3:W5:Y:S03]  /*18f0*/  LDG.E R142, desc[UR12][R30.64] ;  /* 0x0000000c1e8e7981 */ /* 0x000766000c1e1900 */
[----:B-1----:R-:W-:-:S02]  /*1900*/  IMAD.WIDE.U32 R40, R41, 0x10, R24 ;  /* 0x0000001029287825 */ /* 0x002fc400078e0018 */
[----:B------:R3:W5:Y:S02]  /*1910*/  LDG.E R150, desc[UR12][R150.64] ;  /* 0x0000000c96967981 */ /* 0x000764000c1e1900 */
[----:B------:R-:W-:-:S04]  /*1920*/  IMAD.WIDE.U32 R36, R37, 0x10, R24 ;  /* 0x0000001025247825 */ /* 0x000fc800078e0018 */
[----:B0-----:R-:W-:-:S04]  /*1930*/  IMAD.WIDE.U32 R32, R35, 0x10, R24 ;  /* 0x0000001023207825 */ /* 0x001fc800078e0018 */
[----:B--2---:R-:W-:Y:S02]  /*1940*/  IMAD.WIDE.U32 R28, R39, 0x10, R24 ;  /* 0x00000010271c7825 */ /* 0x004fe400078e0018 */
[----:B------:R-:W5:Y:S02]  /*1950*/  LDG.E.128 R36, desc[UR12][R36.64] ;  /* 0x0000000c24247981 */ /* 0x000f64000c1e1d00 */
[----:B------:R-:W-:Y:S02]  /*1960*/  IMAD.WIDE.U32 R26, R15, 0x4, R26 ;  /* 0x000000040f1a7825 */ /* 0x000fe400078e001a */
[----:B------:R-:W5:Y:S02]  /*1970*/  LDG.E.128 R32, desc[UR12][R32.64] ;  /* 0x0000000c20207981 */ /* 0x000f64000c1e1d00 */
[----:B------:R-:W-:Y:S02]  /*1980*/  IMAD.WIDE.U32 R24, R43, 0x10, R24 ;  /* 0x000000102b187825 */ /* 0x000fe400078e0018 */
[----:B------:R3:W5:Y:S04]  /*1990*/  LDG.E R15, desc[UR12][R26.64] ;  /* 0x0000000c1a0f7981 */ /* 0x000768000c1e1900 */
[----:B------:R-:W5:Y:S04]  /*19a0*/  LDG.E.128 R40, desc[UR12][R40.64] ;  /* 0x0000000c28287981 */ /* 0x000f68000c1e1d00 */
[----:B------:R-:W5:Y:S04]  /*19b0*/  LDG.E.128 R28, desc[UR12][R28.64] ;  /* 0x0000000c1c1c7981 */ /* 0x000f68000c1e1d00 */
[----:B---3--:R-:W5:Y:S02]  /*19c0*/  LDG.E.128 R24, desc[UR12][R24.64] ;  /* 0x0000000c18187981 */ /* 0x008f64000c1e1d00 */
.L_x_3954:
[----:B------:R-:W1:Y:S01]  /*19d0*/  SHFL.DOWN PT, R0, R145, 0x10, 0x1f ;  /* 0x0a001f0091007f89 */ /* 0x000e6200000e0000 */
[----:B------:R-:W-:Y:S03]  /*19e0*/  BSSY.RECONVERGENT B0, `(.L_x_3956) ;  /* 0x000001f000007945 */ /* 0x000fe60003800200 */
[----:B0-----:R-:W0:Y:S01]  /*19f0*/  SHFL.DOWN PT, R89, R144, 0x10, 0x1f ;  /* 0x0a001f0090597f89 */ /* 0x001e2200000e0000 */
        /* <DEDUP_REMOVED lines=19> */
[----:B0-----:R-:W-:-:S08]  /*1b30*/  FADD.FTZ R89, R94, R89 ;  /* 0x000000595e597221 */ /* 0x001fd00000010000 */
        /* <DEDUP_REMOVED lines=9> */
.L_x_3957:
[----:B------:R-:W-:Y:S05]  /*1bd0*/  BSYNC.RECONVERGENT B0 ;  /* 0x0000000000007941 */ /* 0x000fea0003800200 */
.L_x_3956:
        /* <DEDUP_REMOVED lines=53> */
.L_x_3960:
        /* <DEDUP_REMOVED lines=10> */
[----:B------:R-:W-:-:S07]  /*1fd0*/  F2FP.BF16.F32.PACK_AB R17, RZ, R17 ;  /* 0x00000011ff11723e */ /* 0x000fce00000010ff */
.L_x_3961:
        /* <DEDUP_REMOVED lines=12> */
.L_x_3962:
        /* <DEDUP_REMOVED lines=10> */
[----:B------:R-:W-:Y:S01]  /*2140*/  F2FP.BF16.F32.PACK_AB R19, RZ, R19 ;  /* 0x00000013ff13723e */ /* 0x000fe200000010ff */
[----:B------:R-:W-:Y:S06]  /*2150*/  BRA `(.L_x_3963) ;  /* 0x0000000800287947 */ /* 0x000fec0003800000 */
.L_x_3959:
        /* <DEDUP_REMOVED lines=12> */
[----:B-----5:R-:W-:-:S02]  /*2220*/  @P3 LOP3.LUT P1, RZ, R150, 0xff, RZ, 0xc0, !PT ;  /* 0x000000ff96ff3812 */ /* 0x020fc4000782c0ff */
[----:B------:R-:W-:Y:S02]  /*2230*/  FSEL R84, R85, RZ, P0 ;  /* 0x000000ff55547208 */ /* 0x000fe40000000000 */
[----:B------:R-:W2:Y:S01]  /*2240*/  @P3 LDC.64 R92, c[0x0][0x408] ;  /* 0x00010200ff5c3b82 */ /* 0x000ea20000000a00 */
[----:B------:R-:W-:Y:S01]  /*2250*/  FSEL R85, R87, RZ, P0 ;  /* 0x000000ff57557208 */ /* 0x000fe20000000000 */
[----:B------:R-:W-:Y:S01]  /*2260*/  FFMA.FTZ R87, R136, R145, R144 ;  /* 0x0000009188577223 */ /* 0x000fe20000010090 */
[----:B------:R-:W-:Y:S02]  /*2270*/  FSEL R86, R95, RZ, P0 ;  /* 0x000000ff5f567208 */ /* 0x000fe40000000000 */
[----:B------:R-:W-:Y:S01]  /*2280*/  @P3 LOP3.LUT P4, RZ, R150, 0xff00, RZ, 0xc0, !PT ;  /* 0x0000ff0096ff3812 */ /* 0x000fe2000788c0ff */
[----:B------:R-:W-:Y:S01]  /*2290*/  FADD.FTZ R87, R134, -R87 ;  /* 0x8000005786577221 */ /* 0x000fe20000010000 */
[----:B------:R-:W-:Y:S01]  /*22a0*/  @P3 LOP3.LUT P5, RZ, R150, 0xff0000, RZ, 0xc0, !PT ;  /* 0x00ff000096ff3812 */ /* 0x000fe200078ac0ff */
[----:B0-----:R-:W-:-:S02]  /*22b0*/  @P3 FMUL.FTZ R89, R84, R89 ;  /* 0x0000005954593220 */ /* 0x001fc40000410000 */
[----:B------:R-:W-:Y:S02]  /*22c0*/  FMUL.FTZ R87, R14, R87 ;  /* 0x000000570e577220 */ /* 0x000fe40000410000 */
[----:B------:R-:W-:-:S03]  /*22d0*/  @P3 FMUL.FTZ R88, R89, R88 ;  /* 0x0000005859583220 */ /* 0x000fc60000410000 */
[----:B------:R-:W-:Y:S01]  /*22e0*/  FSEL R87, R87, RZ, P0 ;  /* 0x000000ff57577208 */ /* 0x000fe20000000000 */
[----:B-1----:R-:W-:Y:S01]  /*22f0*/  @P3 FMUL.FTZ R91, R85, R91 ;  /* 0x0000005b555b3220 */ /* 0x002fe20000410000 */
[----:B------:R-:W-:-:S03]  /*2300*/  @P3 FSEL R88, R88, RZ, P1 ;  /* 0x000000ff58583208 */ /* 0x000fc60000800000 */
[----:B------:R-:W-:Y:S01]  /*2310*/  @P3 FMUL.FTZ R90, R91, R90 ;  /* 0x0000005a5b5a3220 */ /* 0x000fe20000410000 */
[----:B------:R-:W-:Y:S01]  /*2320*/  @P3 F2FP.BF16.F32.PACK_AB R88, RZ, R88 ;  /* 0x00000058ff58323e */ /* 0x000fe200000010ff */
[----:B--2---:R-:W-:-:S03]  /*2330*/  @P3 FMUL.FTZ R93, R86, R93 ;  /* 0x0000005d565d3220 */ /* 0x004fc60000410000 */
        /* <DEDUP_REMOVED lines=9> */
[----:B------:R-:W-:Y:S01]  /*23d0*/  FMUL.FTZ R19, R87, UR17 ;  /* 0x0000001157137c20 */ /* 0x000fe20008410000 */
[----:B------:R-:W-:-:S03]  /*23e0*/  ISETP.GE.U32.AND P0, PT, R150, 0x1000000, PT ;  /* 0x010000009600780c */ /* 0x000fc60003f06070 */
[----:B------:R-:W-:-:S05]  /*23f0*/  FMUL.FTZ R19, R19, UR16 ;  /* 0x0000001013137c20 */ /* 0x000fca0008410000 */
[----:B------:R-:W-:-:S04]  /*2400*/  FSEL R19, R19, RZ, P0 ;  /* 0x000000ff13137208 */ /* 0x000fc80000000000 */
[----:B------:R-:W-:Y:S01]  /*2410*/  F2FP.BF16.F32.PACK_AB R19, RZ, R19 ;  /* 0x00000013ff13723e */ /* 0x000fe200000010ff */
[----:B------:R-:W-:Y:S06]  /*2420*/  BRA `(.L_x_3963) ;  /* 0x0000000400747947 */ /* 0x000fec0003800000 */
.L_x_3958:
[----:B------:R-:W-:Y:S01]  /*2430*/  UMOV UR4, UR8 ;  /* 0x0000000800047c82 */ /* 0x000fe20008000000 */
[----:B------:R-:W-:Y:S01]  /*2440*/  UMOV UR5, UR9 ;  /* 0x0000000900057c82 */ /* 0x000fe20008000000 */
[----:B------:R-:W-:-:S04]  /*2450*/  UISETP.NE.U32.AND UP0, UPT, UR4, URZ, UPT ;  /* 0x000000ff0400728c */ /* 0x000fc8000bf05070 */
[----:B------:R-:W-:-:S09]  /*2460*/  UISETP.NE.AND.EX UP0, UPT, UR5, URZ, UPT, UP0 ;  /* 0x000000ff0500728c */ /* 0x000fd2000bf05300 */
[----:B------:R-:W-:Y:S05]  /*2470*/  BRA.U UP0, `(.L_x_3964) ;  /* 0x0000000100b07547 */ /* 0x000fea000b800000 */
[-CC-:B------:R-:W-:Y:S01]  /*2480*/  @P2 FFMA.FTZ R88, R141, R145.reuse, R144.reuse ;  /* 0x000000918d582223 */ /* 0x180fe20000010090 */
[----:B-----5:R-:W-:Y:S01]  /*2490*/  MOV R94, R40 ;  /* 0x00000028005e7202 */ /* 0x020fe20000000f00 */
[----:B------:R-:W0:Y:S01]  /*24a0*/  @P3 LDC.64 R92, c[0x0][0x408] ;  /* 0x00010200ff5c3b82 */ /* 0x000e220000000a00 */
[-C--:B------:R-:W-:Y:S01]  /*24b0*/  @P2 FFMA.FTZ R95, R140, R145.reuse, R144 ;  /* 0x000000918c5f2223 */ /* 0x080fe20000010090 */
[----:B------:R-:W-:Y:S01]  /*24c0*/  @P2 FADD.FTZ R91, R139, -R88 ;  /* 0x800000588b5b2221 */ /* 0x000fe20000010000 */
[----:B------:R-:W-:Y:S01]  /*24d0*/  @P2 FFMA.FTZ R154, R137, R145, R144 ;  /* 0x00000091899a2223 */ /* 0x000fe20000010090 */
[----:B------:R-:W-:Y:S01]  /*24e0*/  MOV R152, R41 ;  /* 0x0000002900987202 */ /* 0x000fe20000000f00 */
[----:B------:R-:W-:Y:S01]  /*24f0*/  @P2 FADD.FTZ R95, R138, -R95 ;  /* 0x8000005f8a5f2221 */ /* 0x000fe20000010000 */
[----:B------:R-:W-:Y:S01]  /*2500*/  @P2 FFMA.FTZ R94, R14, R91, R40 ;  /* 0x0000005b0e5e2223 */ /* 0x000fe20000010028 */
[----:B------:R-:W-:Y:S01]  /*2510*/  @P3 LOP3.LUT P0, RZ, R150, 0xff, RZ, 0xc0, !PT ;  /* 0x000000ff96ff3812 */ /* 0x000fe2000780c0ff */
[----:B------:R-:W1:Y:S01]  /*2520*/  @P3 LDC.64 R88, c[0x0][0x408] ;  /* 0x00010200ff583b82 */ /* 0x000e620000000a00 */
[----:B------:R-:W-:Y:S01]  /*2530*/  @P2 FFMA.FTZ R152, R14, R95, R41 ;  /* 0x0000005f0e982223 */ /* 0x000fe20000010029 */
[----:B------:R-:W-:Y:S01]  /*2540*/  @P2 FADD.FTZ R95, R135, -R154 ;  /* 0x8000009a875f2221 */ /* 0x000fe20000010000 */
[----:B------:R-:W-:-:S02]  /*2550*/  MOV R154, R42 ;  /* 0x0000002a009a7202 */ /* 0x000fc40000000f00 */
[----:B------:R-:W-:Y:S01]  /*2560*/  @P3 LOP3.LUT P1, RZ, R150, 0xff00, RZ, 0xc0, !PT ;  /* 0x0000ff0096ff3812 */ /* 0x000fe2000782c0ff */
[----:B------:R-:W-:Y:S01]  /*2570*/  @P2 FFMA.FTZ R154, R14, R95, R42 ;  /* 0x0000005f0e9a2223 */ /* 0x000fe2000001002a */
[----:B------:R-:W-:Y:S01]  /*2580*/  @P3 LOP3.LUT P4, RZ, R150, 0xff0000, RZ, 0xc0, !PT ;  /* 0x00ff000096ff3812 */ /* 0x000fe2000788c0ff */
[----:B------:R-:W2:Y:S02]  /*2590*/  @P3 LDC.64 R90, c[0x0][0x408] ;  /* 0x00010200ff5a3b82 */ /* 0x000ea40000000a00 */
        /* <DEDUP_REMOVED lines=16> */
[----:B------:R-:W-:Y:S01]  /*26a0*/  @P2 FFMA.FTZ R89, R136, R145, R144 ;  /* 0x0000009188592223 */ /* 0x000fe20000010090 */
[----:B------:R-:W-:Y:S02]  /*26b0*/  MOV R19, R43 ;  /* 0x0000002b00137202 */ /* 0x000fe40000000f00 */
[----:B------:R-:W-:Y:S01]  /*26c0*/  ISETP.GE.U32.AND P0, PT, R150, 0x1000000, PT ;  /* 0x010000009600780c */ /* 0x000fe20003f06070 */
[----:B------:R-:W-:-:S04]  /*26d0*/  @P2 FADD.FTZ R89, R134, -R89 ;  /* 0x8000005986592221 */ /* 0x000fc80000010000 */
[----:B------:R-:W-:-:S04]  /*26e0*/  @P2 FFMA.FTZ R19, R14, R89, R43 ;  /* 0x000000590e132223 */ /* 0x000fc8000001002b */
[----:B------:R-:W-:-:S04]  /*26f0*/  FMUL.FTZ R19, R19, UR17 ;  /* 0x0000001113137c20 */ /* 0x000fc80008410000 */
[----:B------:R-:W-:-:S05]  /*2700*/  FMUL.FTZ R19, R19, UR16 ;  /* 0x0000001013137c20 */ /* 0x000fca0008410000 */
[----:B------:R-:W-:-:S04]  /*2710*/  FSEL R19, R19, RZ, P0 ;  /* 0x000000ff13137208 */ /* 0x000fc80000000000 */
[----:B------:R-:W-:Y:S01]  /*2720*/  F2FP.BF16.F32.PACK_AB R19, RZ, R19 ;  /* 0x00000013ff13723e */ /* 0x000fe200000010ff */
[----:B------:R-:W-:Y:S06]  /*2730*/  BRA `(.L_x_3963) ;  /* 0x0000000000b07947 */ /* 0x000fec0003800000 */
.L_x_3964:
[--C-:B------:R-:W-:Y:S01]  /*2740*/  @P2 FFMA.FTZ R85, R136, R145, R144.reuse ;  /* 0x0000009188552223 */ /* 0x100fe20000010090 */
[----:B------:R-:W0:Y:S01]  /*2750*/  @P3 LDC.64 R88, c[0x0][0x408] ;  /* 0x00010200ff583b82 */ /* 0x000e220000000a00 */
[----:B-----5:R-:W-:Y:S01]  /*2760*/  MOV R87, R43 ;  /* 0x0000002b00577202 */ /* 0x020fe20000000f00 */
[----:B------:R-:W-:Y:S01]  /*2770*/  @P2 FFMA.FTZ R84, R141, R145, R144 ;  /* 0x000000918d542223 */ /* 0x000fe20000010090 */
[----:B------:R-:W-:Y:S01]  /*2780*/  @P2 FADD.FTZ R85, R134, -R85 ;  /* 0x8000005586552221 */ /* 0x000fe20000010000 */
[----:B------:R-:W-:Y:S02]  /*2790*/  @P3 ISETP.GE.U32.AND P5, PT, R150, 0x1000000, PT ;  /* 0x010000009600380c */ /* 0x000fe40003fa6070 */
[----:B------:R-:W-:Y:S01]  /*27a0*/  @P2 FADD.FTZ R151, R139, -R84 ;  /* 0x800000548b972221 */ /* 0x000fe20000010000 */
[----:B------:R-:W-:Y:S01]  /*27b0*/  @P2 FFMA.FTZ R87, R14, R85, R43 ;  /* 0x000000550e572223 */ /* 0x000fe2000001002b */
[----:B------:R-:W1:Y:S01]  /*27c0*/  @P3 LDC.64 R90, c[0x0][0x408] ;  /* 0x00010200ff5a3b82 */ /* 0x000e620000000a00 */
[----:B------:R-:W-:Y:S01]  /*27d0*/  @P2 FFMA.FTZ R85, R140, R145, R144 ;  /* 0x000000918c552223 */ /* 0x000fe20000010090 */
[----:B------:R-:W-:Y:S01]  /*27e0*/  MOV R84, R40 ;  /* 0x0000002800547202 */ /* 0x000fe20000000f00 */
[----:B------:R-:W-:Y:S01]  /*27f0*/  @P2 FFMA.FTZ R84, R14, R151, R40 ;  /* 0x000000970e542223 */ /* 0x000fe20000010028 */
[----:B------:R-:W-:Y:S01]  /*2800*/  @P3 LOP3.LUT P0, RZ, R150, 0xff, RZ, 0xc0, !PT ;  /* 0x000000ff96ff3812 */ /* 0x000fe2000780c0ff */
[----:B------:R-:W-:Y:S01]  /*2810*/  @P2 FADD.FTZ R86, R138, -R85 ;  /* 0x800000558a562221 */ /* 0x000fe20000010000 */
[----:B------:R-:W-:-:S02]  /*2820*/  MOV R85, R41 ;  /* 0x0000002900557202 */ /* 0x000fc40000000f00 */
[----:B------:R-:W2:Y:S01]  /*2830*/  @P3 LDC.64 R92, c[0x0][0x408] ;  /* 0x00010200ff5c3b82 */ /* 0x000ea20000000a00 */
[----:B------:R-:W-:Y:S01]  /*2840*/  @P2 FFMA.FTZ R85, R14, R86, R41 ;  /* 0x000000560e552223 */ /* 0x000fe20000010029 */
[----:B------:R-:W-:Y:S01]  /*2850*/  @P2 FFMA.FTZ R86, R137, R145, R144 ;  /* 0x0000009189562223 */ /* 0x000fe20000010090 */
[C---:B------:R-:W-:Y:S02]  /*2860*/  @P3 LOP3.LUT P1, RZ, R150.reuse, 0xff00, RZ, 0xc0, !PT ;  /* 0x0000ff0096ff3812 */ /* 0x040fe4000782c0ff */
[----:B------:R-:W-:Y:S01]  /*2870*/  @P3 LOP3.LUT P4, RZ, R150, 0xff0000, RZ, 0xc0, !PT ;  /* 0x00ff000096ff3812 */ /* 0x000fe2000788c0ff */
[----:B------:R-:W-:Y:S01]  /*2880*/  @P2 FADD.FTZ R151, R135, -R86 ;  /* 0x8000005687972221 */ /* 0x000fe20000010000 */
[----:B------:R-:W-:Y:S01]  /*2890*/  MOV R86, R42 ;  /* 0x0000002a00567202 */ /* 0x000fe20000000f00 */
[----:B------:R-:W3:Y:S01]  /*28a0*/  @P3 LDC.64 R94, c[0x0][0x408] ;  /* 0x00010200ff5e3b82 */ /* 0x000ee20000000a00 */
[----:B0-----:R-:W-:Y:S01]  /*28b0*/  @P3 FMUL.FTZ R89, R87, R89 ;  /* 0x0000005957593220 */ /* 0x001fe20000410000 */
[----:B------:R-:W-:-:S03]  /*28c0*/  @P2 FFMA.FTZ R86, R14, R151, R42 ;  /* 0x000000970e562223 */ /* 0x000fc6000001002a */
        /* <DEDUP_REMOVED lines=9> */
[----:B------:R-:W-:Y:S01]  /*2960*/  @P3 F2FP.BF16.F32.PACK_AB R90, RZ, R90 ;  /* 0x0000005aff5a323e */ /* 0x000fe200000010ff */
[----:B---3--:R-:W-:-:S03]  /*2970*/  @P3 FMUL.FTZ R95, R86, R95 ;  /* 0x0000005f565f3220 */ /* 0x008fc60000410000 */
[----:B------:R-:W-:Y:S02]  /*2980*/  @P3 FSEL R92, R92, RZ, P1 ;  /* 0x000000ff5c5c3208 */ /* 0x000fe40000800000 */
[----:B------:R-:W-:Y:S01]  /*2990*/  @P3 PRMT R16, R90, 0x7610, R16 ;  /* 0x000076105a103816 */ /* 0x000fe20000000010 */
[----:B------:R-:W-:Y:S01]  /*29a0*/  @P3 FMUL.FTZ R94, R95, R94 ;  /* 0x0000005e5f5e3220 */ /* 0x000fe20000410000 */
[----:B------:R-:W-:-:S04]  /*29b0*/  @P3 F2FP.BF16.F32.PACK_AB R92, RZ, R92 ;  /* 0x0000005cff5c323e */ /* 0x000fc800000010ff */
[----:B------:R-:W-:Y:S02]  /*29c0*/  @P3 FSEL R94, R94, RZ, P4 ;  /* 0x000000ff5e5e3208 */ /* 0x000fe40002000000 */
[----:B------:R-:W-:Y:S02]  /*29d0*/  @P3 PRMT R17, R92, 0x7610, R17 ;  /* 0x000076105c113816 */ /* 0x000fe40000000011 */
[----:B------:R-:W-:-:S04]  /*29e0*/  @P3 F2FP.BF16.F32.PACK_AB R94, RZ, R94 ;  /* 0x0000005eff5e323e */ /* 0x000fc800000010ff */
[----:B------:R-:W-:-:S07]  /*29f0*/  @P3 PRMT R18, R94, 0x7610, R18 ;  /* 0x000076105e123816 */ /* 0x000fce0000000012 */
.L_x_3963:
[----:B------:R-:W-:Y:S02]  /*2a00*/  ISETP.NE.U32.AND P0, PT, RZ, UR4, PT ;  /* 0x00000004ff007c0c */ /* 0x000fe4000bf05070 */
[----:B------:R-:W-:Y:S02]  /*2a10*/  ISETP.NE.U32.AND P1, PT, RZ, UR6, PT ;  /* 0x00000006ff007c0c */ /* 0x000fe4000bf25070 */
[----:B------:R-:W-:Y:S02]  /*2a20*/  ISETP.NE.AND.EX P0, PT, RZ, UR5, PT, P0 ;  /* 0x00000005ff007c0c */ /* 0x000fe4000bf05300 */
[----:B------:R-:W-:-:S11]  /*2a30*/  ISETP.NE.AND.EX P1, PT, R149, RZ, PT, P1 ;  /* 0x000000ff9500720c */ /* 0x000fd60003f25310 */
        /* <DEDUP_REMOVED lines=12> */
.L_x_3965:
[----:B------:R-:W-:Y:S05]  /*2b00*/  @!P1 BRA `(.L_x_3966) ;  /* 0x0000000400649947 */ /* 0x000fea0003800000 */
[----:B------:R-:W-:Y:S05]  /*2b10*/  @!P0 BRA `(.L_x_3967) ;  /* 0x0000000000b08947 */ /* 0x000fea0003800000 */
[----:B01----:R-:W0:Y:S01]  /*2b20*/  @P3 LDC.64 R88, c[0x0][0x408] ;  /* 0x00010200ff583b82 */ /* 0x003e220000000a00 */
[-CC-:B------:R-:W-:Y:S01]  /*2b30*/  @P2 FFMA.FTZ R94, R133, R145.reuse, R144.reuse ;  /* 0x00000091855e2223 */ /* 0x180fe20000010090 */
[-CC-:B------:R-:W-:Y:S01]  /*2b40*/  @P2 FFMA.FTZ R95, R132, R145.reuse, R144.reuse ;  /* 0x00000091845f2223 */ /* 0x180fe20000010090 */
[----:B-----5:R-:W-:Y:S01]  /*2b50*/  @P2 FFMA.FTZ R150, R129, R145, R144 ;  /* 0x0000009181962223 */ /* 0x020fe20000010090 */
[----:B------:R-:W-:Y:S01]  /*2b60*/  MOV R84, R36 ;  /* 0x0000002400547202 */ /* 0x000fe20000000f00 */
[----:B------:R-:W-:Y:S01]  /*2b70*/  @P2 FADD.FTZ R87, R131, -R94 ;  /* 0x8000005e83572221 */ /* 0x000fe20000010000 */
[----:B------:R-:W-:Y:S01]  /*2b80*/  @P2 FADD.FTZ R94, R130, -R95 ;  /* 0x8000005f825e2221 */ /* 0x000fe20000010000 */
[----:B------:R-:W-:Y:S01]  /*2b90*/  @P2 FADD.FTZ R95, R127, -R150 ;  /* 0x800000967f5f2221 */ /* 0x000fe20000010000 */
[----:B------:R-:W1:Y:S01]  /*2ba0*/  @P3 LDC.64 R90, c[0x0][0x408] ;  /* 0x00010200ff5a3b82 */ /* 0x000e620000000a00 */
[----:B------:R-:W-:Y:S01]  /*2bb0*/  MOV R85, R37 ;  /* 0x0000002500557202 */ /* 0x000fe20000000f00 */
[C---:B------:R-:W-:Y:S01]  /*2bc0*/  @P2 FFMA.FTZ R84, R14.reuse, R87, R36 ;  /* 0x000000570e542223 */ /* 0x040fe20000010024 */
[----:B------:R-:W-:Y:S01]  /*2bd0*/  MOV R86, R38 ;  /* 0x0000002600567202 */ /* 0x000fe20000000f00 */
[C---:B------:R-:W-:Y:S01]  /*2be0*/  @P2 FFMA.FTZ R85, R14.reuse, R94, R37 ;  /* 0x0000005e0e552223 */ /* 0x040fe20000010025 */
[----:B------:R-:W-:Y:S01]  /*2bf0*/  @P2 FFMA.FTZ R86, R14, R95, R38 ;  /* 0x0000005f0e562223 */ /* 0x000fe20000010026 */
[----:B------:R-:W-:-:S02]  /*2c00*/  @P3 LOP3.LUT P4, RZ, R148, 0xff, RZ, 0xc0, !PT ;  /* 0x000000ff94ff3812 */ /* 0x000fc4000788c0ff */
[----:B------:R-:W2:Y:S01]  /*2c10*/  @P3 LDC.64 R92, c[0x0][0x408] ;  /* 0x00010200ff5c3b82 */ /* 0x000ea20000000a00 */
[C---:B------:R-:W-:Y:S02]  /*2c20*/  @P3 LOP3.LUT P5, RZ, R148.reuse, 0xff00, RZ, 0xc0, !PT ;  /* 0x0000ff0094ff3812 */ /* 0x040fe400078ac0ff */
[----:B------:R-:W-:Y:S02]  /*2c30*/  @P3 LOP3.LUT P6, RZ, R148, 0xff0000, RZ, 0xc0, !PT ;  /* 0x00ff000094ff3812 */ /* 0x000fe400078cc0ff */
[----:B------:R-:W-:Y:S01]  /*2c40*/  MOV R87, R39 ;  /* 0x0000002700577202 */ /* 0x000fe20000000f00 */
[----:B0-----:R-:W-:-:S04]  /*2c50*/  @P3 FMUL.FTZ R89, R84, R89 ;  /* 0x0000005954593220 */ /* 0x001fc80000410000 */
[----:B------:R-:W-:Y:S01]  /*2c60*/  @P3 FMUL.FTZ R88, R89, R88 ;  /* 0x0000005859583220 */ /* 0x000fe20000410000 */
[----:B------:R-:W-:Y:S01]  /*2c70*/  @P2 FFMA.FTZ R89, R128, R145, R144 ;  /* 0x0000009180592223 */ /* 0x000fe20000010090 */
[----:B-1----:R-:W-:-:S03]  /*2c80*/  @P3 FMUL.FTZ R91, R85, R91 ;  /* 0x0000005b555b3220 */ /* 0x002fc60000410000 */
[----:B------:R-:W-:Y:S01]  /*2c90*/  @P3 FSEL R88, R88, RZ, P4 ;  /* 0x000000ff58583208 */ /* 0x000fe20002000000 */
[----:B------:R-:W-:Y:S01]  /*2ca0*/  @P2 FADD.FTZ R89, R126, -R89 ;  /* 0x800000597e592221 */ /* 0x000fe20000010000 */
[----:B------:R-:W-:Y:S02]  /*2cb0*/  @P3 FMUL.FTZ R90, R91, R90 ;  /* 0x0000005a5b5a3220 */ /* 0x000fe40000410000 */
[----:B------:R-:W-:Y:S01]  /*2cc0*/  @P3 F2FP.BF16.F32.PACK_AB R88, RZ, R88 ;  /* 0x00000058ff58323e */ /* 0x000fe200000010ff */
[----:B------:R-:W-:Y:S01]  /*2cd0*/  @P2 FFMA.FTZ R87, R14, R89, R39 ;  /* 0x000000590e572223 */ /* 0x000fe20000010027 */
        /* <DEDUP_REMOVED lines=16> */
.L_x_3967:
[----:B01----:R-:W0:Y:S01]  /*2de0*/  @P3 LDC.64 R88, c[0x0][0x408] ;  /* 0x00010200ff583b82 */ /* 0x003e220000000a00 */
[-CC-:B-----5:R-:W-:Y:S01]  /*2df0*/  @P2 FFMA.FTZ R150, R133, R145.reuse, R144.reuse ;  /* 0x0000009185962223 */ /* 0x1a0fe20000010090 */
[-C--:B------:R-:W-:Y:S01]  /*2e00*/  @P2 FFMA.FTZ R149, R132, R145.reuse, R144 ;  /* 0x0000009184952223 */ /* 0x080fe20000010090 */
[----:B------:R-:W-:Y:S02]  /*2e10*/  MOV R94, R36 ;  /* 0x00000024005e7202 */ /* 0x000fe40000000f00 */
[----:B------:R-:W-:Y:S01]  /*2e20*/  @P2 FADD.FTZ R95, R131, -R150 ;  /* 0x80000096835f2221 */ /* 0x000fe20000010000 */
[----:B------:R-:W-:Y:S01]  /*2e30*/  @P2 FFMA.FTZ R150, R129, R145, R144 ;  /* 0x0000009181962223 */ /* 0x000fe20000010090 */
[----:B------:R-:W-:Y:S01]  /*2e40*/  @P2 FADD.FTZ R149, R130, -R149 ;  /* 0x8000009582952221 */ /* 0x000fe20000010000 */
[----:B------:R-:W1:Y:S01]  /*2e50*/  @P3 LDC.64 R90, c[0x0][0x408] ;  /* 0x00010200ff5a3b82 */ /* 0x000e620000000a00 */
[C---:B------:R-:W-:Y:S01]  /*2e60*/  @P2 FFMA.FTZ R94, R14.reuse, R95, R36 ;  /* 0x0000005f0e5e2223 */ /* 0x040fe20000010024 */
[----:B------:R-:W-:Y:S01]  /*2e70*/  @P2 FADD.FTZ R95, R127, -R150 ;  /* 0x800000967f5f2221 */ /* 0x000fe20000010000 */
[----:B------:R-:W-:Y:S01]  /*2e80*/  MOV R150, R37 ;  /* 0x0000002500967202 */ /* 0x000fe20000000f00 */
[C---:B------:R-:W-:Y:S01]  /*2e90*/  @P2 FFMA.FTZ R150, R14.reuse, R149, R37 ;  /* 0x000000950e962223 */ /* 0x040fe20000010025 */
[----:B------:R-:W-:Y:S01]  /*2ea0*/  MOV R152, R38 ;  /* 0x0000002600987202 */ /* 0x000fe20000000f00 */
[----:B------:R-:W-:Y:S01]  /*2eb0*/  @P2 FFMA.FTZ R152, R14, R95, R38 ;  /* 0x0000005f0e982223 */ /* 0x000fe20000010026 */
[C---:B------:R-:W-:Y:S01]  /*2ec0*/  @P3 LOP3.LUT P4, RZ, R148.reuse, 0xff, RZ, 0xc0, !PT ;  /* 0x000000ff94ff3812 */ /* 0x040fe2000788c0ff */
[----:B------:R-:W2:Y:S01]  /*2ed0*/  @P3 LDC.64 R92, c[0x0][0x408] ;  /* 0x00010200ff5c3b82 */ /* 0x000ea20000000a00 */
[----:B------:R-:W-:-:S02]  /*2ee0*/  @P3 LOP3.LUT P5, RZ, R148, 0xff00, RZ, 0xc0, !PT ;  /* 0x0000ff0094ff3812 */ /* 0x000fc400078ac0ff */
[----:B------:R-:W-:Y:S01]  /*2ef0*/  @P3 LOP3.LUT P6, RZ, R148, 0xff0000, RZ, 0xc0, !PT ;  /* 0x00ff000094ff3812 */ /* 0x000fe200078cc0ff */
        /* <DEDUP_REMOVED lines=26> */
.L_x_3966:
[----:B------:R-:W-:Y:S05]  /*30a0*/  @!P0 BRA `(.L_x_3969) ;  /* 0x0000000000b48947 */ /* 0x000fea0003800000 */
        /* <DEDUP_REMOVED lines=19> */
[----:B------:R-:W-:Y:S01]  /*31e0*/  @P3 LOP3.LUT P5, RZ, R148, 0xff00, RZ, 0xc0, !PT ;  /* 0x0000ff0094ff3812 */ /* 0x000fe200078ac0ff */
[----:B------:R-:W-:Y:S01]  /*31f0*/  FMUL.FTZ R87, R14, R87 ;  /* 0x000000570e577220 */ /* 0x000fe20000410000 */
[----:B0-----:R-:W-:-:S04]  /*3200*/  @P3 FMUL.FTZ R89, R84, R89 ;  /* 0x0000005954593220 */ /* 0x001fc80000410000 */
[----:B------:R-:W-:Y:S01]  /*3210*/  FSEL R87, R87, RZ, P4 ;  /* 0x000000ff57577208 */ /* 0x000fe20002000000 */
[----:B------:R-:W-:Y:S01]  /*3220*/  @P3 FMUL.FTZ R88, R89, R88 ;  /* 0x0000005859583220 */ /* 0x000fe20000410000 */
[----:B-1----:R-:W-:-:S04]  /*3230*/  @P3 FMUL.FTZ R91, R85, R91 ;  /* 0x0000005b555b3220 */ /* 0x002fc80000410000 */
[----:B------:R-:W-:Y:S02]  /*3240*/  @P3 FSEL R88, R88, RZ, P6 ;  /* 0x000000ff58583208 */ /* 0x000fe40003000000 */
[----:B------:R-:W-:Y:S01]  /*3250*/  @P3 LOP3.LUT P6, RZ, R148, 0xff0000, RZ, 0xc0, !PT ;  /* 0x00ff000094ff3812 */ /* 0x000fe200078cc0ff */
        /* <DEDUP_REMOVED lines=18> */
.L_x_3969:
[----:B------:R-:W-:Y:S05]  /*3380*/  @!P3 BRA `(.L_x_3970) ;  /* 0x000000000028b947 */ /* 0x000fea0003800000 */
[----:B------:R-:W-:Y:S01]  /*3390*/  FFMA.FTZ R16, R133, R145, R144 ;  /* 0x0000009185107223 */ /* 0x000fe20000010090 */
[----:B------:R-:W-:-:S03]  /*33a0*/  ISETP.GT.AND P4, PT, R13, RZ, PT ;  /* 0x000000ff0d00720c */ /* 0x000fc60003f84270 */
[----:B01----:R-:W-:-:S04]  /*33b0*/  FADD.FTZ R89, R131, -R16 ;  /* 0x8000001083597221 */ /* 0x003fc80000010000 */
[----:B------:R-:W-:-:S05]  /*33c0*/  FMUL.FTZ R16, R14, R89 ;  /* 0x000000590e107220 */ /* 0x000fca0000410000 */
[----:B------:R-:W-:Y:S02]  /*33d0*/  FSEL R16, R16, RZ, P4 ;  /* 0x000000ff10107208 */ /* 0x000fe40002000000 */
[----:B-----5:R-:W-:-:S03]  /*33e0*/  LOP3.LUT P4, RZ, R148, 0xff, RZ, 0xc0, !PT ;  /* 0x000000ff94ff7812 */ /* 0x020fc6000788c0ff */
[----:B------:R-:W-:-:S04]  /*33f0*/  FMUL.FTZ R16, R16, UR17 ;  /* 0x0000001110107c20 */ /* 0x000fc80008410000 */
[----:B------:R-:W-:-:S05]  /*3400*/  FMUL.FTZ R16, R16, UR16 ;  /* 0x0000001010107c20 */ /* 0x000fca0008410000 */
[----:B------:R-:W-:-:S04]  /*3410*/  FSEL R16, R16, RZ, P4 ;  /* 0x000000ff10107208 */ /* 0x000fc80002000000 */
[----:B------:R-:W-:-:S07]  /*3420*/  F2FP.BF16.F32.PACK_AB R16, RZ, R16 ;  /* 0x00000010ff10723e */ /* 0x000fce00000010ff */
.L_x_3970:
        /* <DEDUP_REMOVED lines=11> */
.L_x_3971:
        /* <DEDUP_REMOVED lines=11> */
.L_x_3972:
        /* <DEDUP_REMOVED lines=10> */
[----:B------:R-:W-:-:S07]  /*3630*/  F2FP.BF16.F32.PACK_AB R19, RZ, R19 ;  /* 0x00000013ff13723e */ /* 0x000fce00000010ff */
.L_x_3968:
[----:B01----:R-:W0:Y:S01]  /*3640*/  @P0 LDC.64 R88, c[0x0][0x478] ;  /* 0x00011e00ff580b82 */ /* 0x003e220000000a00 */
[----:B------:R-:W-:-:S05]  /*3650*/  @P0 IADD3 R91, PT, PT, R143, 0x80, RZ ;  /* 0x000000808f5b0810 */ /* 0x000fca0007ffe0ff */
[----:B0-----:R-:W-:-:S05]  /*3660*/  @P0 IMAD.WIDE.U32 R88, R91, 0x10, R88 ;  /* 0x000000105b580825 */ /* 0x001fca00078e0058 */
[----:B------:R0:W-:Y:S01]  /*3670*/  @P0 STG.E.128 desc[UR12][R88.64], R84 ;  /* 0x0000005458000986 */ /* 0x0001e2000c101d0c */
[----:B------:R-:W-:Y:S05]  /*3680*/  @!P3 BRA `(.L_x_3973) ;  /* 0x000000000024b947 */ /* 0x000fea0003800000 */
[----:B------:R-:W1:Y:S01]  /*3690*/  LDC.64 R90, c[0x0][0x468] ;  /* 0x00011a00ff5a7b82 */ /* 0x000e620000000a00 */
[----:B0-----:R-:W-:Y:S02]  /*36a0*/  LOP3.LUT R88, R17, 0xffff, RZ, 0xc0, !PT ;  /* 0x0000ffff11587812 */ /* 0x001fe400078ec0ff */
[----:B------:R-:W-:Y:S02]  /*36b0*/  IADD3 R93, PT, PT, R146, 0x80, RZ ;  /* 0x00000080925d7810 */ /* 0x000fe40007ffe0ff */
[----:B------:R-:W-:Y:S01]  /*36c0*/  PRMT R95, R18, 0x5410, R19 ;  /* 0x00005410125f7816 */ /* 0x000fe20000000013 */
[----:B------:R-:W-:-:S05]  /*36d0*/  IMAD.WIDE.U32 R88, R88, 0x10000, RZ ;  /* 0x0001000058587825 */ /* 0x000fca00078e00ff */
[----:B------:R-:W-:Y:S02]  /*36e0*/  LOP3.LUT R89, R95, R89, RZ, 0xfc, !PT ;  /* 0x000000595f597212 */ /* 0x000fe400078efcff */
[----:B------:R-:W-:Y:S01]  /*36f0*/  LOP3.LUT R88, R88, 0xffff, R16, 0xf8, !PT ;  /* 0x0000ffff58587812 */ /* 0x000fe200078ef810 */
[----:B-1----:R-:W-:-:S05]  /*3700*/  IMAD.WIDE.U32 R90, R93, 0x8, R90 ;  /* 0x000000085d5a7825 */ /* 0x002fca00078e005a */
[----:B------:R1:W-:Y:S02]  /*3710*/  STG.E.64 desc[UR12][R90.64], R88 ;  /* 0x000000585a007986 */ /* 0x0003e4000c101b0c */
.L_x_3973:
[----:B------:R-:W-:Y:S05]  /*3720*/  @!P1 BRA `(.L_x_3974) ;  /* 0x0000000400649947 */ /* 0x000fea0003800000 */
[----:B------:R-:W-:Y:S05]  /*3730*/  @!P0 BRA `(.L_x_3975) ;  /* 0x0000000000b08947 */ /* 0x000fea0003800000 */
[----:B01----:R-:W0:Y:S01]  /*3740*/  @P3 LDC.64 R88, c[0x0][0x408] ;  /* 0x00010200ff583b82 */ /* 0x003e220000000a00 */
[-CC-:B------:R-:W-:Y:S01]  /*3750*/  @P2 FFMA.FTZ R87, R125, R145.reuse, R144.reuse ;  /* 0x000000917d572223 */ /* 0x180fe20000010090 */
[-CC-:B------:R-:W-:Y:S01]  /*3760*/  @P2 FFMA.FTZ R94, R22, R145.reuse, R144.reuse ;  /* 0x00000091165e2223 */ /* 0x180fe20000010090 */
[----:B------:R-:W-:Y:S01]  /*3770*/  @P2 FFMA.FTZ R95, R23, R145, R144 ;  /* 0x00000091175f2223 */ /* 0x000fe20000010090 */
[----:B-----5:R-:W-:Y:S01]  /*3780*/  MOV R84, R32 ;  /* 0x0000002000547202 */ /* 0x020fe20000000f00 */
        /* <DEDUP_REMOVED lines=9> */
[C---:B------:R-:W-:Y:S01]  /*3820*/  @P3 LOP3.LUT P4, RZ, R147.reuse, 0xff, RZ, 0xc0, !PT ;  /* 0x000000ff93ff3812 */ /* 0x040fe2000788c0ff */
[----:B------:R-:W-:Y:S01]  /*3830*/  @P2 FFMA.FTZ R94, R98, R145, R144 ;  /* 0x00000091625e2223 */ /* 0x000fe20000010090 */
[----:B------:R-:W2:Y:S01]  /*3840*/  @P3 LDC.64 R92, c[0x0][0x408] ;  /* 0x00010200ff5c3b82 */ /* 0x000ea20000000a00 */
[----:B------:R-:W-:-:S02]  /*3850*/  @P3 LOP3.LUT P5, RZ, R147, 0xff00, RZ, 0xc0, !PT ;  /* 0x0000ff0093ff3812 */ /* 0x000fc400078ac0ff */
[----:B------:R-:W-:Y:S01]  /*3860*/  @P3 LOP3.LUT P6, RZ, R147, 0xff0000, RZ, 0xc0, !PT ;  /* 0x00ff000093ff3812 */ /* 0x000fe200078cc0ff */
[----:B------:R-:W-:Y:S01]  /*3870*/  @P2 FADD.FTZ R94, R97, -R94 ;  /* 0x8000005e615e2221 */ /* 0x000fe20000010000 */
[----:B------:R-:W-:Y:S01]  /*3880*/  MOV R87, R35 ;  /* 0x0000002300577202 */ /* 0x000fe20000000f00 */
[----:B0-----:R-:W-:Y:S02]  /*3890*/  @P3 FMUL.FTZ R89, R84, R89 ;  /* 0x0000005954593220 */ /* 0x001fe40000410000 */
[----:B------:R-:W-:Y:S02]  /*38a0*/  @P2 FFMA.FTZ R87, R14, R94, R35 ;  /* 0x0000005e0e572223 */ /* 0x000fe40000010023 */
        /* <DEDUP_REMOVED lines=21> */
.L_x_3975:
[----:B01----:R-:W0:Y:S01]  /*3a00*/  @P3 LDC.64 R88, c[0x0][0x408] ;  /* 0x00010200ff583b82 */ /* 0x003e220000000a00 */
[-CC-:B------:R-:W-:Y:S01]  /*3a10*/  @P2 FFMA.FTZ R95, R125, R145.reuse, R144.reuse ;  /* 0x000000917d5f2223 */ /* 0x180fe20000010090 */
[-CC-:B-----5:R-:W-:Y:S01]  /*3a20*/  @P2 FFMA.FTZ R150, R22, R145.reuse, R144.reuse ;  /* 0x0000009116962223 */ /* 0x1a0fe20000010090 */
[----:B------:R-:W-:Y:S01]  /*3a30*/  @P2 FFMA.FTZ R149, R23, R145, R144 ;  /* 0x0000009117952223 */ /* 0x000fe20000010090 */
[----:B------:R-:W-:Y:S01]  /*3a40*/  MOV R94, R32 ;  /* 0x00000020005e7202 */ /* 0x000fe20000000f00 */
[----:B------:R-:W-:Y:S01]  /*3a50*/  @P2 FADD.FTZ R95, R20, -R95 ;  /* 0x8000005f145f2221 */ /* 0x000fe20000010000 */
[----:B------:R-:W-:Y:S01]  /*3a60*/  MOV R148, R33 ;  /* 0x0000002100947202 */ /* 0x000fe20000000f00 */
[----:B------:R-:W-:Y:S01]  /*3a70*/  @P2 FADD.FTZ R149, R96, -R149 ;  /* 0x8000009560952221 */ /* 0x000fe20000010000 */
[----:B------:R-:W1:Y:S01]  /*3a80*/  @P3 LDC.64 R90, c[0x0][0x408] ;  /* 0x00010200ff5a3b82 */ /* 0x000e620000000a00 */
[C---:B------:R-:W-:Y:S01]  /*3a90*/  @P2 FFMA.FTZ R94, R14.reuse, R95, R32 ;  /* 0x0000005f0e5e2223 */ /* 0x040fe20000010020 */
[----:B------:R-:W-:Y:S01]  /*3aa0*/  @P2 FADD.FTZ R95, R21, -R150 ;  /* 0x80000096155f2221 */ /* 0x000fe20000010000 */
[----:B------:R-:W-:Y:S01]  /*3ab0*/  MOV R150, R34 ;  /* 0x0000002200967202 */ /* 0x000fe20000000f00 */
[C---:B------:R-:W-:Y:S01]  /*3ac0*/  @P2 FFMA.FTZ R150, R14.reuse, R149, R34 ;  /* 0x000000950e962223 */ /* 0x040fe20000010022 */
[C---:B------:R-:W-:Y:S01]  /*3ad0*/  @P3 LOP3.LUT P4, RZ, R147.reuse, 0xff, RZ, 0xc0, !PT ;  /* 0x000000ff93ff3812 */ /* 0x040fe2000788c0ff */
[----:B------:R-:W-:Y:S01]  /*3ae0*/  @P2 FFMA.FTZ R148, R14, R95, R33 ;  /* 0x0000005f0e942223 */ /* 0x000fe20000010021 */
[C---:B------:R-:W-:Y:S01]  /*3af0*/  @P3 LOP3.LUT P5, RZ, R147.reuse, 0xff00, RZ, 0xc0, !PT ;  /* 0x0000ff0093ff3812 */ /* 0x040fe200078ac0ff */
[----:B------:R-:W2:Y:S01]  /*3b00*/  @P3 LDC.64 R92, c[0x0][0x408] ;  /* 0x00010200ff5c3b82 */ /* 0x000ea20000000a00 */
        /* <DEDUP_REMOVED lines=27> */
.L_x_3974:
        /* <DEDUP_REMOVED lines=46> */
.L_x_3977:
        /* <DEDUP_REMOVED lines=11> */
.L_x_3978:
        /* <DEDUP_REMOVED lines=11> */
.L_x_3979:
        /* <DEDUP_REMOVED lines=11> */
.L_x_3980:
        /* <DEDUP_REMOVED lines=11> */
.L_x_3976:
        /* <DEDUP_REMOVED lines=14> */
.L_x_3981:
        /* <DEDUP_REMOVED lines=16> */
[----:B------:R-:W-:Y:S01]  /*4440*/  @P3 LOP3.LUT P4, RZ, R142, 0xff, RZ, 0xc0, !PT ;  /* 0x000000ff8eff3812 */ /* 0x000fe2000788c0ff */
        /* <DEDUP_REMOVED lines=29> */
.L_x_3983:
[----:B01----:R-:W0:Y:S01]  /*4620*/  @P3 LDC.64 R88, c[0x0][0x408] ;  /* 0x00010200ff583b82 */ /* 0x003e220000000a00 */
[-CC-:B------:R-:W-:Y:S01]  /*4630*/  @P2 FFMA.FTZ R95, R99, R145.reuse, R144.reuse ;  /* 0x00000091635f2223 */ /* 0x180fe20000010090 */
[-CC-:B-----5:R-:W-:Y:S01]  /*4640*/  @P2 FFMA.FTZ R150, R102, R145.reuse, R144.reuse ;  /* 0x0000009166962223 */ /* 0x1a0fe20000010090 */
[----:B------:R-:W-:Y:S01]  /*4650*/  @P2 FFMA.FTZ R147, R103, R145, R144 ;  /* 0x0000009167932223 */ /* 0x000fe20000010090 */
        /* <DEDUP_REMOVED lines=40> */
.L_x_3982:
        /* <DEDUP_REMOVED lines=46> */
.L_x_3985:
        /* <DEDUP_REMOVED lines=11> */
.L_x_3986:
        /* <DEDUP_REMOVED lines=11> */
.L_x_3987:
        /* <DEDUP_REMOVED lines=11> */
.L_x_3988:
        /* <DEDUP_REMOVED lines=11> */
.L_x_3984:
        /* <DEDUP_REMOVED lines=14> */
.L_x_3989:
        /* <DEDUP_REMOVED lines=47> */
.L_x_3991:
        /* <DEDUP_REMOVED lines=42> */
[----:B------:R-:W-:-:S04]  /*54f0*/  F2FP.BF16.F32.PACK_AB R13, RZ, R13 ;  /* 0x0000000dff0d723e */ /* 0x000fc800000010ff */
[----:B------:R-:W-:Y:S01]  /*5500*/  PRMT R19, R13, 0x7610, R19 ;  /* 0x000076100d137816 */ /* 0x000fe20000000013 */
[----:B------:R-:W-:Y:S06]  /*5510*/  BRA `(.L_x_3992) ;  /* 0x0000000400747947 */ /* 0x000fec0003800000 */
.L_x_3990:
        /* <DEDUP_REMOVED lines=14> */
[----:B-----5:R-:W-:-:S02]  /*5600*/  @P3 LOP3.LUT P2, RZ, R15, 0xff, RZ, 0xc0, !PT ;  /* 0x000000ff0fff3812 */ /* 0x020fc4000784c0ff */
        /* <DEDUP_REMOVED lines=8> */
[----:B0-----:R-:W-:-:S03]  /*5690*/  @P3 FMUL.FTZ R89, R84, R89 ;  /* 0x0000005954593220 */ /* 0x001fc60000410000 */
[----:B------:R-:W-:Y:S01]  /*56a0*/  FSEL R87, R14, RZ, P1 ;  /* 0x000000ff0e577208 */ /* 0x000fe20000800000 */
        /* <DEDUP_REMOVED lines=22> */
.L_x_3993:
[----:B01----:R-:W0:Y:S01]  /*5810*/  @P3 LDC.64 R88, c[0x0][0x408] ;  /* 0x00010200ff583b82 */ /* 0x003e220000000a00 */
        /* <DEDUP_REMOVED lines=20> */
[----:B------:R-:W-:-:S07]  /*5960*/  F2FP.BF16.F32.PACK_AB R16, RZ, R16 ;  /* 0x00000010ff10723e */ /* 0x000fce00000010ff */
.L_x_3994:
        /* <DEDUP_REMOVED lines=11> */
.L_x_3995:
        /* <DEDUP_REMOVED lines=12> */
.L_x_3996:
[----:B------:R-:W-:-:S07]  /*5ae0*/  @P3 PRMT R19, R90, 0x7610, R19 ;  /* 0x000076105a133816 */ /* 0x000fce0000000013 */
.L_x_3992:
        /* <DEDUP_REMOVED lines=14> */
.L_x_3997:
[----:B01----:R-:W0:Y:S01]  /*5bd0*/  LDC.64 R14, c[0x0][0x380] ;  /* 0x0000e000ff0e7b82 */ /* 0x003e220000000a00 */
[----:B------:R-:W-:Y:S01]  /*5be0*/  UPLOP3.LUT UP1, UPT, UPT, UPT, UP1, 0x40, 0x4 ;  /* 0x000000000004789c */ /* 0x000fe20003f2e810 */
[----:B0-----:R-:W-:-:S04]  /*5bf0*/  IADD3 R2, PT, PT, R2, R14, RZ ;  /* 0x0000000e02027210 */ /* 0x001fc80007ffe0ff */
[----:B------:R-:W-:-:S13]  /*5c00*/  ISETP.GE.AND P0, PT, R2, R15, PT ;  /* 0x0000000f0200720c */ /* 0x000fda0003f06270 */
[----:B------:R-:W-:Y:S05]  /*5c10*/  @!P0 BRA `(.L_x_3998) ;  /* 0xffffffa400cc8947 */ /* 0x000fea000383ffff */
.L_x_3952:
        /* <DEDUP_REMOVED lines=18> */
.L_x_3999:
        /* <DEDUP_REMOVED lines=12> */
.L_x_10853:


//--------------------- .text._ZN10layer_norm13ln_bwd_kernelINS_13Kernel_traitsI13__nv_bfloat16S2_fS2_fjLj2560ELj1ELj1ELj4ELj8ENS_18Kernel_traits_baseILj2560ES2_S2_fS2_fjLj128EEEEELb1ELb1ELb0ELb0EEEvNS_9BwdParamsE --------------------------
	.section	.text._ZN10layer_norm13ln_bwd_kernelINS_13Kernel_traitsI13__nv_bfloat16S2_fS2_fjLj2560ELj1ELj1ELj4ELj8ENS_18Kernel_traits_baseILj2560ES2_S2_fS2_fjLj128EEEEELb1ELb1ELb0ELb0EEEvNS_9BwdParamsE,"ax",@progbits
	.align	128
        .global         _ZN10layer_norm13ln_bwd_kernelINS_13Kernel_traitsI13__nv_bfloat16S2_fS2_fjLj2560ELj1ELj1ELj4ELj8ENS_18Kernel_traits_baseILj2560ES2_S2_fS2_fjLj128EEEEELb1ELb1ELb0ELb0EEEvNS_9BwdParamsE
        .type           _ZN10layer_norm13ln_bwd_kernelINS_13Kernel_traitsI13__nv_bfloat16S2_fS2_fjLj2560ELj1ELj1ELj4ELj8ENS_18Kernel_traits_baseILj2560ES2_S2_fS2_fjLj128EEEEELb1ELb1ELb0ELb0EEEvNS_9BwdParamsE,@function
        .size           _ZN10layer_norm13ln_bwd_kernelINS_13Kernel_traitsI13__nv_bfloat16S2_fS2_fjLj2560ELj1ELj1ELj4ELj8ENS_18Kernel_traits_baseILj2560ES2_S2_fS2_fjLj128EEEEELb1ELb1ELb0ELb0EEEvNS_9BwdParamsE,(.L_x_10854 - _ZN10layer_norm13ln_bwd_kernelINS_13Kernel_traitsI13__nv_bfloat16S2_fS2_fjLj2560ELj1ELj1ELj4ELj8ENS_18Kernel_traits_baseILj2560ES2_S2_fS2_fjLj128EEEEELb1ELb1ELb0ELb0EEEvNS_9BwdParamsE)
        .other          _ZN10layer_norm13ln_bwd_kernelINS_13Kernel_traitsI13__nv_bfloat16S2_fS2_fjLj2560ELj1ELj1ELj4ELj8ENS_18Kernel_traits_baseILj2560ES2_S2_fS2_fjLj128EEEEELb1ELb1ELb0ELb0EEEvNS_9BwdParamsE,@"STO_CUDA_ENTRY STV_DEFAULT"
_ZN10layer_norm13ln_bwd_kernelINS_13Kernel_traitsI13__nv_bfloat16S2_fS2_fjLj2560ELj1ELj1ELj4ELj8ENS_18Kernel_traits_baseILj2560ES2_S2_fS2_fjLj128EEEEELb1ELb1ELb0ELb0EEEvNS_9BwdParamsE:
.text._ZN10layer_norm13ln_bwd_kernelINS_13Kernel_traitsI13__nv_bfloat16S2_fS2_fjLj2560ELj1ELj1ELj4ELj8ENS_18Kernel_traits_baseILj2560ES2_S2_fS2_fjLj128EEEEELb1ELb1ELb0ELb0EEEvNS_9BwdParamsE:
        /* <DEDUP_REMOVED lines=38> */
[----:B------:R-:W-:-:S04]  /*0260*/  @P3 IADD3 R47, PT, PT, R47, 0x80, RZ ;  /* 0x000000802f2f3810 */ /* 0x000fc80007ffe0ff */
[----:B------:R-:W5:Y:S02]  /*0270*/  @P3 LDG.E.64 R16, desc[UR8][R36.64] ;  /* 0x0000000824103981 */ /* 0x000f64000c1e1b00 */
[----:B------:R-:W1:Y:S01]  /*0280*/  @P5 LDC.64 R44, c[0x0][0x3e8] ;  /* 0x0000fa00ff2c5b82 */ /* 0x000e620000000a00 */
[----:B--2---:R-:W-:-:S05]  /*0290*/  @P4 IMAD.WIDE.U32 R38, R47, 0x8, R38 ;  /* 0x000000082f264825 */ /* 0x004fca00078e0026 */
        /* <DEDUP_REMOVED lines=39> */
[----:B---3--:R-:W-:Y:S02]  /*0510*/  CS2R R40, SRZ ;  /* 0x0000000000287805 */ /* 0x008fe4000001ff00 */
        /* <DEDUP_REMOVED lines=27> */
[----:B0-----:R-:W-:Y:S02]  /*06d0*/  ISETP.NE.U32.AND P0, PT, R6, RZ, PT ;  /* 0x000000ff0600720c */ /* 0x001fe40003f05070 */
[----:B------:R-:W-:Y:S02]  /*06e0*/  CS2R R72, SRZ ;  /* 0x0000000000487805 */ /* 0x000fe4000001ff00 */
[----:B------:R-:W-:Y:S02]  /*06f0*/  SHF.R.U32.HI R32, RZ, 0x10, R19 ;  /* 0x00000010ff207819 */ /* 0x000fe40000011613 */
[----:B------:R-:W-:Y:S02]  /*0700*/  CS2R R74, SRZ ;  /* 0x00000000004a7805 */ /* 0x000fe4000001ff00 */
[----:B------:R-:W-:Y:S02]  /*0710*/  ISETP.NE.AND.EX P0, PT, R7, RZ, PT, P0 ;  /* 0x000000ff0700720c */ /* 0x000fe40003f05300 */
[----:B------:R-:W-:-:S02]  /*0720*/  CS2R R68, SRZ ;  /* 0x0000000000447805 */ /* 0x000fc4000001ff00 */
[----:B------:R-:W-:Y:S02]  /*0730*/  MOV R31, R24 ;  /* 0x00000018001f7202 */ /* 0x000fe40000000f00 */
[----:B------:R-:W-:Y:S02]  /*0740*/  CS2R R70, SRZ ;  /* 0x0000000000467805 */ /* 0x000fe4000001ff00 */
[----:B------:R-:W-:Y:S02]  /*0750*/  SHF.R.U64 R30, R24, 0x10, R25 ;  /* 0x00000010181e7819 */ /* 0x000fe40000001219 */
        /* <DEDUP_REMOVED lines=27> */
[----:B------:R-:W-:Y:S01]  /*0910*/  SHF.R.U64 R22, R12, 0x10, R13 ;  /* 0x000000100c167819 */ /* 0x000fe2000000120d */
[----:B------:R-:W-:Y:S01]  /*0920*/  UPLOP3.LUT UP1, UPT, UPT, UPT, UPT, 0x40, 0x4 ;  /* 0x000000000004789c */ /* 0x000fe20003f2e870 */
[----:B------:R-:W-:Y:S01]  /*0930*/  MOV R19, R16 ;  /* 0x0000001000137202 */ /* 0x000fe20000000f00 */
[----:B------:R-:W0:Y:S01]  /*0940*/  LDCU UR13, c[0x0][0x408] ;  /* 0x00008100ff0d77ac */ /* 0x000e220008000800 */
[--C-:B------:R-:W-:Y:S02]  /*0950*/  SHF.R.U64 R18, R16, 0x10, R17.reuse ;  /* 0x0000001010127819 */ /* 0x100fe40000001211 */
[----:B------:R-:W-:Y:S01]  /*0960*/  SHF.R.U32.HI R16, RZ, 0x10, R17 ;  /* 0x00000010ff107819 */ /* 0x000fe20000011611 */
[----:B------:R-:W1:Y:S01]  /*0970*/  LDCU.U8 UR7, c[0x0][0x410] ;  /* 0x00008200ff0777ac */ /* 0x000e620008000000 */
[----:B------:R-:W-:Y:S02]  /*0980*/  MOV R15, R20 ;  /* 0x00000014000f7202 */ /* 0x000fe40000000f00 */
[----:B------:R-:W-:Y:S01]  /*0990*/  SHF.R.U64 R14, R20, 0x10, R21 ;  /* 0x00000010140e7819 */ /* 0x000fe20000001215 */
[----:B------:R-:W2:Y:S01]  /*09a0*/  LDCU UR12, c[0x0][0x400] ;  /* 0x00008000ff0c77ac */ /* 0x000ea20008000800 */
[----:B------:R-:W-:-:S02]  /*09b0*/  MOV R13, R21 ;  /* 0x00000015000d7202 */ /* 0x000fc40000000f00 */
[----:B------:R-:W-:Y:S01]  /*09c0*/  SHF.R.U32.HI R12, RZ, 0x10, R21 ;  /* 0x00000010ff0c7819 */ /* 0x000fe20000011615 */
[----:B------:R-:W3:Y:S01]  /*09d0*/  LDCU.64 UR10, c[0x0][0x438] ;  /* 0x00008700ff0a77ac */ /* 0x000ee20008000a00 */
[----:B------:R-:W-:Y:S02]  /*09e0*/  MOV R11, R28 ;  /* 0x0000001c000b7202 */ /* 0x000fe40000000f00 */
[--C-:B------:R-:W-:Y:S01]  /*09f0*/  SHF.R.U64 R10, R28, 0x10, R29.reuse ;  /* 0x000000101c0a7819 */ /* 0x100fe2000000121d */
[----:B------:R-:W4:Y:S01]  /*0a00*/  LDCU.64 UR14, c[0x0][0x478] ;  /* 0x00008f00ff0e77ac */ /* 0x000f220008000a00 */
[----:B------:R-:W-:Y:S02]  /*0a10*/  MOV R9, R29 ;  /* 0x0000001d00097202 */ /* 0x000fe40000000f00 */
[----:B------:R-:W-:Y:S02]  /*0a20*/  SHF.R.U32.HI R8, RZ, 0x10, R29 ;  /* 0x00000010ff087819 */ /* 0x000fe4000001161d */
[----:B------:R-:W-:-:S02]  /*0a30*/  P2R R7, PR, RZ, 0x1 ;  /* 0x00000001ff077803 */ /* 0x000fc40000000000 */
[----:B------:R-:W-:Y:S02]  /*0a40*/  PRMT R29, R0, 0x7610, R29 ;  /* 0x00007610001d7816 */ /* 0x000fe4000000001d */
[----:B------:R-:W-:Y:S02]  /*0a50*/  PRMT R28, R2, 0x7610, R28 ;  /* 0x00007610021c7816 */ /* 0x000fe4000000001c */
[----:B------:R-:W-:Y:S02]  /*0a60*/  PRMT R21, R3, 0x7610, R21 ;  /* 0x0000761003157816 */ /* 0x000fe40000000015 */
[----:B------:R-:W-:Y:S02]  /*0a70*/  PRMT R20, R4, 0x7610, R20 ;  /* 0x0000761004147816 */ /* 0x000fe40000000014 */
[----:B0123--:R-:W-:-:S07]  /*0a80*/  PRMT R17, R5, 0x7610, R17 ;  /* 0x0000761005117816 */ /* 0x00ffce0000000011 */
.L_x_4085:
[----:B------:R-:W-:Y:S01]  /*0a90*/  ISETP.NE.AND P0, PT, R7, RZ, PT ;  /* 0x000000ff0700720c */ /* 0x000fe20003f05270 */
[----:B------:R-:W0:Y:S08]  /*0aa0*/  LDC.64 R126, c[0x0][0x3c0] ;  /* 0x0000f000ff7e7b82 */ /* 0x000e300000000a00 */
[----:B------:R-:W1:Y:S08]  /*0ab0*/  LDC R143, c[0x0][0x388] ;  /* 0x0000e200ff8f7b82 */ /* 0x000e700000000800 */
[----:B------:R-:W2:Y:S01]  /*0ac0*/  @P0 LDC.64 R124, c[0x0][0x3e0] ;  /* 0x0000f800ff7c0b82 */ /* 0x000ea20000000a00 */
[----:B0-----:R-:W-:-:S06]  /*0ad0*/  IMAD.WIDE R126, R140, 0x4, R126 ;  /* 0x000000048c7e7825 */ /* 0x001fcc00078e027e */
[----:B------:R-:W3:Y:S01]  /*0ae0*/  LDG.E R126, desc[UR8][R126.64] ;  /* 0x000000087e7e7981 */ /* 0x000ee2000c1e1900 */
[C---:B--2---:R-:W-:Y:S02]  /*0af0*/  @P0 IMAD.WIDE R128, R140.reuse, 0x2, R124 ;  /* 0x000000028c800825 */ /* 0x044fe400078e027c */
[----:B------:R-:W0:Y:S03]  /*0b00*/  LDC.64 R124, c[0x0][0x3c8] ;  /* 0x0000f200ff7c7b82 */ /* 0x000e260000000a00 */
[----:B------:R2:W5:Y:S01]  /*0b10*/  @P0 LDG.E.U16 R183, desc[UR8][R128.64] ;  /* 0x0000000880b70981 */ /* 0x000562000c1e1500 */
[----:B-1----:R-:W-:Y:S01]  /*0b20*/  IMAD R130, R140, R143, RZ ;  /* 0x0000008f8c827224 */ /* 0x002fe200078e02ff */
[C---:B------:R-:W-:Y:S01]  /*0b30*/  ISETP.GE.U32.AND P1, PT, R141.reuse, 0x80, PT ;  /* 0x000000808d00780c */ /* 0x040fe20003f26070 */
[----:B------:R-:W1:Y:S01]  /*0b40*/  S2R R142, SR_TID.X ;  /* 0x00000000008e7919 */ /* 0x000e620000002100 */
[----:B------:R-:W-:-:S02]  /*0b50*/  ISETP.GE.U32.AND P2, PT, R141, 0x100, PT ;  /* 0x000001008d00780c */ /* 0x000fc40003f46070 */
[----:B------:R-:W-:Y:S02]  /*0b60*/  SHF.R.S32.HI R131, RZ, 0x1f, R130 ;  /* 0x0000001fff837819 */ /* 0x000fe40000011482 */
[----:B------:R-:W-:Y:S02]  /*0b70*/  ISETP.GE.U32.AND P3, PT, R141, 0x180, PT ;  /* 0x000001808d00780c */ /* 0x000fe40003f66070 */
[----:B------:R-:W-:Y:S02]  /*0b80*/  LEA.HI R131, R131, R130, RZ, 0x2 ;  /* 0x0000008283837211 */ /* 0x000fe400078f10ff */
[----:B------:R-:W-:Y:S01]  /*0b90*/  ISETP.GE.U32.AND P4, PT, R141, 0x200, PT ;  /* 0x000002008d00780c */ /* 0x000fe20003f86070 */
[----:B0-----:R-:W-:-:S05]  /*0ba0*/  IMAD.WIDE R124, R140, 0x4, R124 ;  /* 0x000000048c7c7825 */ /* 0x001fca00078e027c */
[----:B------:R2:W5:Y:S01]  /*0bb0*/  LDG.E R146, desc[UR8][R124.64] ;  /* 0x000000087c927981 */ /* 0x000562000c1e1900 */
[----:B------:R-:W-:Y:S01]  /*0bc0*/  ISETP.NE.AND P6, PT, RZ, UR7, PT ;  /* 0x00000007ff007c0c */ /* 0x000fe2000bfc5270 */
[----:B------:R-:W-:Y:S01]  /*0bd0*/  BSSY.RECONVERGENT B0, `(.L_x_4001) ;  /* 0x000003e000007945 */ /* 0x000fe20003800200 */
[----:B------:R-:W-:Y:S01]  /*0be0*/  HFMA2 R187, -RZ, RZ, 0, 0 ;  /* 0x00000000ffbb7431 */ /* 0x000fe200000001ff */
[----:B------:R-:W-:Y:S02]  /*0bf0*/  MOV R188, RZ ;  /* 0x000000ff00bc7202 */ /* 0x000fe40000000f00 */
[----:B-1----:R-:W-:-:S04]  /*0c00*/  LEA.HI.SX32 R144, R131, R142, 0x1e ;  /* 0x0000008e83907211 */ /* 0x002fc800078ff2ff */
[----:B------:R-:W-:Y:S02]  /*0c10*/  MOV R189, R144 ;  /* 0x0000009000bd7202 */ /* 0x000fe40000000f00 */
[----:B---3--:R-:W-:Y:S01]  /*0c20*/  FSEL R185, R126, RZ, !P6 ;  /* 0x000000ff7eb97208 */ /* 0x008fe20007000000 */
[----:B--2---:R-:W-:Y:S06]  /*0c30*/  @!P1 BRA `(.L_x_4002) ;  /* 0x0000000000dc9947 */ /* 0x004fec0003800000 */
        /* <DEDUP_REMOVED lines=15> */
[----:B------:R-:W-:Y:S02]  /*0d30*/  IADD3 R189, PT, PT, R144, 0x80, RZ ;  /* 0x0000008090bd7810 */ /* 0x000fe40007ffe0ff */
[----:B0-----:R-:W-:Y:S02]  /*0d40*/  SHF.L.U32 R149, R136, 0x10, RZ ;  /* 0x0000001088957819 */ /* 0x001fe400000006ff */
[----:B---3--:R-:W-:Y:S02]  /*0d50*/  MOV R145, R128 ;  /* 0x0000008000917202 */ /* 0x008fe40000000f00 */
[----:B------:R-:W-:Y:S02]  /*0d60*/  SHF.R.U64 R150, R128, 0x10, R129 ;  /* 0x0000001080967819 */ /* 0x000fe40000001281 */
[----:B------:R-:W-:Y:S02]  /*0d70*/  SHF.L.U32 R128, R139, 0x10, RZ ;  /* 0x000000108b807819 */ /* 0x000fe400000006ff */
[----:B------:R-:W-:Y:S01]  /*0d80*/  SHF.L.U32 R145, R145, 0x10, RZ ;  /* 0x0000001091917819 */ /* 0x000fe200000006ff */
[C---:B----4-:R-:W-:Y:S01]  /*0d90*/  FADD.FTZ R3, -R185.reuse, R124 ;  /* 0x0000007cb9037221 */ /* 0x050fe20000010100 */
[----:B------:R-:W-:Y:S01]  /*0da0*/  FADD.FTZ R147, -R185, R126 ;  /* 0x0000007eb9937221 */ /* 0x000fe20000010100 */
[----:B------:R-:W-:-:S02]  /*0db0*/  MOV R154, R129 ;  /* 0x00000081009a7202 */ /* 0x000fc40000000f00 */
[----:B------:R-:W-:Y:S01]  /*0dc0*/  SHF.L.U32 R124, R138, 0x10, RZ ;  /* 0x000000108a7c7819 */ /* 0x000fe200000006ff */
[----:B-----5:R-:W-:Y:S01]  /*0dd0*/  FMUL.FTZ R3, R146, R3 ;  /* 0x0000000392037220 */ /* 0x020fe20000410000 */
[----:B------:R-:W-:Y:S01]  /*0de0*/  SHF.L.U32 R126, R150, 0x10, RZ ;  /* 0x00000010967e7819 */ /* 0x000fe200000006ff */
[C---:B------:R-:W-:Y:S01]  /*0df0*/  FADD.FTZ R125, -R185.reuse, R125 ;  /* 0x0000007db97d7221 */ /* 0x040fe20000010100 */
[----:B------:R-:W-:Y:S01]  /*0e00*/  SHF.R.U32.HI R187, RZ, 0x10, R129 ;  /* 0x00000010ffbb7819 */ /* 0x000fe20000011681 */
[-C--:B------:R-:W-:Y:S01]  /*0e10*/  FMUL.FTZ R148, R128, R145.reuse ;  /* 0x0000009180947220 */ /* 0x080fe20000410000 */
[----:B------:R-:W-:Y:S01]  /*0e20*/  FADD.FTZ R129, -R185, R127 ;  /* 0x0000007fb9817221 */ /* 0x000fe20000010100 */
[----:B------:R-:W-:Y:S01]  /*0e30*/  FADD.FTZ R76, R76, R145 ;  /* 0x000000914c4c7221 */ /* 0x000fe20000010000 */
[C---:B------:R-:W-:Y:S01]  /*0e40*/  FFMA.FTZ R96, R3.reuse, R145, R96 ;  /* 0x0000009103607223 */ /* 0x040fe20000010060 */
[----:B------:R-:W-:Y:S01]  /*0e50*/  SHF.L.U32 R127, R154, 0x10, RZ ;  /* 0x000000109a7f7819 */ /* 0x000fe200000006ff */
[----:B------:R-:W-:Y:S01]  /*0e60*/  FMUL.FTZ R145, R124, R126 ;  /* 0x0000007e7c917220 */ /* 0x000fe20000410000 */
[C---:B------:R-:W-:Y:S01]  /*0e70*/  FMUL.FTZ R147, R146.reuse, R147 ;  /* 0x0000009392937220 */ /* 0x040fe20000410000 */
[----:B------:R-:W-:Y:S01]  /*0e80*/  FMUL.FTZ R150, R146, R125 ;  /* 0x0000007d92967220 */ /* 0x000fe20000410000 */
[----:B------:R-:W-:Y:S01]  /*0e90*/  FADD.FTZ R124, RZ, R148 ;  /* 0x00000094ff7c7221 */ /* 0x000fe20000010000 */
[----:B------:R-:W-:Y:S01]  /*0ea0*/  FFMA.FTZ R125, R3, R148, RZ ;  /* 0x00000094037d7223 */ /* 0x000fe200000100ff */
[-C--:B------:R-:W-:Y:S01]  /*0eb0*/  FMUL.FTZ R152, R152, R127.reuse ;  /* 0x0000007f98987220 */ /* 0x080fe20000410000 */
[----:B------:R-:W-:Y:S01]  /*0ec0*/  FADD.FTZ R78, R78, R127 ;  /* 0x0000007f4e4e7221 */ /* 0x000fe20000010000 */
[----:B------:R-:W-:Y:S01]  /*0ed0*/  FFMA.FTZ R98, R147, R127, R98 ;  /* 0x0000007f93627223 */ /* 0x000fe20000010062 */
[----:B------:R-:W-:Y:S01]  /*0ee0*/  SHF.L.U32 R128, R187, 0x10, RZ ;  /* 0x00000010bb807819 */ /* 0x000fe200000006ff */
        /* <DEDUP_REMOVED lines=12> */
.L_x_4002:
[----:B----4-:R-:W-:Y:S05]  /*0fb0*/  BSYNC.RECONVERGENT B0 ;  /* 0x0000000000007941 */ /* 0x010fea0003800200 */
.L_x_4001:
        /* <DEDUP_REMOVED lines=34> */
[----:B------:R-:W-:Y:S01]  /*11e0*/  FFMA.FTZ R92, R151, R153, R92 ;  /* 0x00000099975c7223 */ /* 0x000fe2000001005c */
[----:B------:R-:W-:Y:S01]  /*11f0*/  SHF.L.U32 R127, R162, 0x10, RZ ;  /* 0x00000010a27f7819 */ /* 0x000fe200000006ff */
[----:B------:R-:W-:Y:S01]  /*1200*/  FMUL.FTZ R153, R124, R126 ;  /* 0x0000007e7c997220 */ /* 0x000fe20000410000 */
[C---:B------:R-:W-:Y:S01]  /*1210*/  FMUL.FTZ R155, R146.reuse, R155 ;  /* 0x0000009b929b7220 */ /* 0x040fe20000410000 */
        /* <DEDUP_REMOVED lines=19> */
.L_x_4004:
[----:B------:R-:W-:Y:S05]  /*1350*/  BSYNC.RECONVERGENT B0 ;  /* 0x0000000000007941 */ /* 0x000fea0003800200 */
.L_x_4003:
        /* <DEDUP_REMOVED lines=13> */
[----:B------:R-:W-:-:S04]  /*1430*/  SHF.L.U32 R161, R38, 0x10, RZ ;  /* 0x0000001026a17819 */ /* 0x000fc800000006ff */
[----:B------:R1:W5:Y:S01]  /*1440*/  LDG.E R4, desc[UR8][R164.64] ;  /* 0x00000008a4047981 */ /* 0x000362000c1e1900 */
[----:B------:R-:W-:Y:S02]  /*1450*/  SHF.L.U32 R168, R37, 0x10, RZ ;  /* 0x0000001025a87819 */ /* 0x000fe400000006ff */
[----:B-1----:R-:W-:Y:S01]  /*1460*/  SHF.L.U32 R165, R36, 0x10, RZ ;  /* 0x0000001024a57819 */ /* 0x002fe200000006ff */
[----:B0-----:R-:W-:-:S05]  /*1470*/  @P0 IMAD.WIDE.U32 R128, R189, 0x10, R128 ;  /* 0x00000010bd800825 */ /* 0x001fca00078e0080 */
[----:B------:R0:W5:Y:S01]  /*1480*/  @P0 LDG.E.128 R108, desc[UR8][R128.64] ;  /* 0x00000008806c0981 */ /* 0x000162000c1e1d00 */
[----:B------:R-:W-:Y:S02]  /*1490*/  IADD3 R189, PT, PT, R189, 0x80, RZ ;  /* 0x00000080bdbd7810 */ /* 0x000fe40007ffe0ff */
[----:B---3--:R-:W-:Y:S02]  /*14a0*/  MOV R159, R130 ;  /* 0x00000082009f7202 */ /* 0x008fe40000000f00 */
[----:B------:R-:W-:Y:S02]  /*14b0*/  SHF.R.U64 R166, R130, 0x10, R131 ;  /* 0x0000001082a67819 */ /* 0x000fe40000001283 */
[----:B------:R-:W-:Y:S01]  /*14c0*/  SHF.L.U32 R130, R39, 0x10, RZ ;  /* 0x0000001027827819 */ /* 0x000fe200000006ff */
[----:B----4-:R-:W-:Y:S01]  /*14d0*/  FADD.FTZ R193, -R185, R125 ;  /* 0x0000007db9c17221 */ /* 0x010fe20000010100 */
[----:B------:R-:W-:Y:S01]  /*14e0*/  SHF.L.U32 R125, R159, 0x10, RZ ;  /* 0x000000109f7d7819 */ /* 0x000fe200000006ff */
[C---:B------:R-:W-:Y:S01]  /*14f0*/  FADD.FTZ R191, -R185.reuse, R124 ;  /* 0x0000007cb9bf7221 */ /* 0x040fe20000010100 */
[----:B------:R-:W-:Y:S01]  /*1500*/  MOV R163, R131 ;  /* 0x0000008300a37202 */ /* 0x000fe20000000f00 */
[C---:B------:R-:W-:Y:S01]  /*1510*/  FADD.FTZ R195, -R185.reuse, R126 ;  /* 0x0000007eb9c37221 */ /* 0x040fe20000010100 */
[----:B------:R-:W-:Y:S01]  /*1520*/  SHF.L.U32 R124, R166, 0x10, RZ ;  /* 0x00000010a67c7819 */ /* 0x000fe200000006ff */
        /* <DEDUP_REMOVED lines=9> */
[----:B------:R-:W-:Y:S01]  /*15c0*/  SHF.R.U32.HI R131, RZ, 0x10, R131 ;  /* 0x00000010ff837819 */ /* 0x000fe20000011683 */
        /* <DEDUP_REMOVED lines=18> */
.L_x_4006:
[----:B------:R-:W-:Y:S05]  /*16f0*/  BSYNC.RECONVERGENT B0 ;  /* 0x0000000000007941 */ /* 0x000fea0003800200 */
.L_x_4005:
        /* <DEDUP_REMOVED lines=57> */
.L_x_4008:
[----:B------:R-:W-:Y:S05]  /*1a90*/  BSYNC.RECONVERGENT B0 ;  /* 0x0000000000007941 */ /* 0x000fea0003800200 */
.L_x_4007:
        /* <DEDUP_REMOVED lines=17> */
[----:B0-----:R-:W-:Y:S02]  /*1bb0*/  SHF.L.U32 R180, R31, 0x10, RZ ;  /* 0x000000101fb47819 */ /* 0x001fe400000006ff */
[----:B------:R-:W-:Y:S02]  /*1bc0*/  SHF.L.U32 R184, R29, 0x10, RZ ;  /* 0x000000101db87819 */ /* 0x000fe400000006ff */
[----:B---3--:R-:W-:Y:S02]  /*1bd0*/  MOV R177, R128 ;  /* 0x0000008000b17202 */ /* 0x008fe40000000f00 */
[--C-:B------:R-:W-:Y:S02]  /*1be0*/  SHF.R.U64 R182, R128, 0x10, R129.reuse ;  /* 0x0000001080b67819 */ /* 0x100fe40000001281 */
[----:B------:R-:W-:Y:S02]  /*1bf0*/  MOV R181, R129 ;  /* 0x0000008100b57202 */ /* 0x000fe40000000f00 */
[----:B------:R-:W-:-:S02]  /*1c00*/  SHF.R.U32.HI R186, RZ, 0x10, R129 ;  /* 0x00000010ffba7819 */ /* 0x000fc40000011681 */
[----:B------:R-:W-:-:S05]  /*1c10*/  SHF.L.U32 R177, R177, 0x10, RZ ;  /* 0x00000010b1b17819 */ /* 0x000fca00000006ff */
[----:B------:R-:W-:Y:S01]  /*1c20*/  FMUL.FTZ R180, R180, R177 ;  /* 0x000000b1b4b47220 */ /* 0x000fe20000410000 */
[----:B------:R-:W-:Y:S01]  /*1c30*/  FADD.FTZ R60, R60, R177 ;  /* 0x000000b13c3c7221 */ /* 0x000fe20000010000 */
[C---:B--2---:R-:W-:Y:S01]  /*1c40*/  FADD.FTZ R175, -R185.reuse, R124 ;  /* 0x0000007cb9af7221 */ /* 0x044fe20000010100 */
[C---:B------:R-:W-:Y:S01]  /*1c50*/  FADD.FTZ R129, -R185.reuse, R125 ;  /* 0x0000007db9817221 */ /* 0x040fe20000010100 */
        /* <DEDUP_REMOVED lines=29> */
.L_x_4010:
[----:B------:R-:W-:Y:S05]  /*1e30*/  BSYNC.RECONVERGENT B0 ;  /* 0x0000000000007941 */ /* 0x000fea0003800200 */
.L_x_4009:
        /* <DEDUP_REMOVED lines=31> */
.L_x_4012:
[----:B------:R-:W-:Y:S05]  /*2030*/  BSYNC.RECONVERGENT B0 ;  /* 0x0000000000007941 */ /* 0x000fea0003800200 */
.L_x_4011:
        /* <DEDUP_REMOVED lines=38> */
[----:B------:R-:W-:Y:S01]  /*22a0*/  LOP3.LUT P6, RZ, R6, 0xff, RZ, 0xc0, !PT ;  /* 0x000000ff06ff7812 */ /* 0x000fe200078cc0ff */
[----:B------:R-:W-:-:S12]  /*22b0*/  HFMA2 R187, -RZ, RZ, 0, 0 ;  /* 0x00000000ffbb7431 */ /* 0x000fd800000001ff */
[----:B------:R-:W0:Y:S01]  /*22c0*/  @P6 LDC R128, c[0x0][0x408] ;  /* 0x00010200ff806b82 */ /* 0x000e220000000800 */
[CCC-:B------:R-:W-:Y:S01]  /*22d0*/  @P6 FFMA.FTZ R127, R3.reuse, R190.reuse, R183.reuse ;  /* 0x000000be037f6223 */ /* 0x1c0fe200000100b7 */
[----:B------:R-:W-:Y:S01]  /*22e0*/  @P6 FFMA.FTZ R129, R3, R190, R183 ;  /* 0x000000be03816223 */ /* 0x000fe200000100b7 */
[----:B------:R-:W-:Y:S02]  /*22f0*/  @P6 SHF.L.U32 R124, R124, 0x10, RZ ;  /* 0x000000107c7c6819 */ /* 0x000fe400000006ff */
[C---:B------:R-:W-:Y:S01]  /*2300*/  @P6 FADD.FTZ R127, R148.reuse, -R127 ;  /* 0x8000007f947f6221 */ /* 0x040fe20000010000 */
[----:B------:R-:W-:Y:S01]  /*2310*/  @P6 FADD.FTZ R129, R148, -R129 ;  /* 0x8000008194816221 */ /* 0x000fe20000010000 */
[----:B------:R-:W-:Y:S01]  /*2320*/  @P6 SHF.L.U32 R130, R27, 0x10, RZ ;  /* 0x000000101b826819 */ /* 0x000fe200000006ff */
[----:B------:R-:W1:Y:S01]  /*2330*/  @P6 LDC R192, c[0x0][0x408] ;  /* 0x00010200ffc06b82 */ /* 0x000e620000000800 */
[C---:B------:R-:W-:Y:S01]  /*2340*/  @P6 FMUL.FTZ R127, R146.reuse, R127 ;  /* 0x0000007f927f6220 */ /* 0x040fe20000410000 */
[----:B------:R-:W-:-:S03]  /*2350*/  @P6 FMUL.FTZ R131, R146, R129 ;  /* 0x0000008192836220 */ /* 0x000fc60000410000 */
[-C--:B------:R-:W-:Y:S01]  /*2360*/  @P6 FMUL.FTZ R127, R127, R188.reuse ;  /* 0x000000bc7f7f6220 */ /* 0x080fe20000410000 */
[----:B------:R-:W-:-:S03]  /*2370*/  @P6 FMUL.FTZ R131, R131, R188 ;  /* 0x000000bc83836220 */ /* 0x000fc60000410000 */
[----:B0-----:R-:W-:Y:S01]  /*2380*/  @P6 FMUL.FTZ R129, R127, R128 ;  /* 0x000000807f816220 */ /* 0x001fe20000410000 */
[----:B------:R-:W-:Y:S01]  /*2390*/  HFMA2 R128, -RZ, RZ, 0, 0 ;  /* 0x00000000ff807431 */ /* 0x000fe200000001ff */
[----:B------:R-:W-:Y:S02]  /*23a0*/  MOV R127, RZ ;  /* 0x000000ff007f7202 */ /* 0x000fe40000000f00 */
[----:B------:R-:W-:Y:S01]  /*23b0*/  @P6 FMUL.FTZ R127, R124, R129 ;  /* 0x000000817c7f6220 */ /* 0x000fe20000410000 */
[----:B-1----:R-:W-:-:S04]  /*23c0*/  @P6 FMUL.FTZ R131, R131, R192 ;  /* 0x000000c083836220 */ /* 0x002fc80000410000 */
[----:B------:R-:W-:Y:S01]  /*23d0*/  @P6 FMUL.FTZ R128, R131, R130 ;  /* 0x0000008283806220 */ /* 0x000fe20000410000 */
[----:B------:R-:W-:-:S04]  /*23e0*/  LOP3.LUT P6, RZ, R6, 0xff00, RZ, 0xc0, !PT ;  /* 0x0000ff0006ff7812 */ /* 0x000fc800078cc0ff */
[----:B------:R-:W-:-:S09]  /*23f0*/  F2FP.BF16.F32.PACK_AB R128, RZ, R128 ;  /* 0x00000080ff80723e */ /* 0x000fd200000010ff */
[----:B------:R-:W0:Y:S01]  /*2400*/  @P6 LDC R130, c[0x0][0x408] ;  /* 0x00010200ff826b82 */ /* 0x000e220000000800 */
[----:B------:R-:W-:-:S04]  /*2410*/  @P6 FFMA.FTZ R124, R150, R190, R183 ;  /* 0x000000be967c6223 */ /* 0x000fc800000100b7 */
[C-C-:B------:R-:W-:Y:S01]  /*2420*/  @P6 FADD.FTZ R129, R145.reuse, -R124.reuse ;  /* 0x8000007c91816221 */ /* 0x140fe20000010000 */
[----:B------:R-:W-:Y:S01]  /*2430*/  @P6 FADD.FTZ R131, R145, -R124 ;  /* 0x8000007c91836221 */ /* 0x000fe20000010000 */
[----:B------:R-:W-:Y:S01]  /*2440*/  MOV R124, RZ ;  /* 0x000000ff007c7202 */ /* 0x000fe20000000f00 */
[----:B------:R-:W1:Y:S01]  /*2450*/  @P6 LDC R192, c[0x0][0x408] ;  /* 0x00010200ffc06b82 */ /* 0x000e620000000800 */
[C---:B------:R-:W-:Y:S01]  /*2460*/  @P6 FMUL.FTZ R129, R146.reuse, R129 ;  /* 0x0000008192816220 */ /* 0x040fe20000410000 */
[----:B------:R-:W-:-:S03]  /*2470*/  @P6 FMUL.FTZ R131, R146, R131 ;  /* 0x0000008392836220 */ /* 0x000fc60000410000 */
[-C--:B------:R-:W-:Y:S01]  /*2480*/  @P6 FMUL.FTZ R129, R129, R188.reuse ;  /* 0x000000bc81816220 */ /* 0x080fe20000410000 */
[----:B------:R-:W-:Y:S01]  /*2490*/  @P6 FMUL.FTZ R185, R131, R188 ;  /* 0x000000bc83b96220 */ /* 0x000fe20000410000 */
[----:B------:R-:W-:Y:S02]  /*24a0*/  @P6 SHF.L.U32 R131, R26, 0x10, RZ ;  /* 0x000000101a836819 */ /* 0x000fe400000006ff */
[----:B0-----:R-:W-:Y:S01]  /*24b0*/  @P6 FMUL.FTZ R130, R129, R130 ;  /* 0x0000008281826220 */ /* 0x001fe20000410000 */
[----:B------:R-:W-:-:S05]  /*24c0*/  @P6 SHF.L.U32 R129, R189, 0x10, RZ ;  /* 0x00000010bd816819 */ /* 0x000fca00000006ff */
[----:B------:R-:W-:Y:S01]  /*24d0*/  @P6 FMUL.FTZ R124, R129, R130 ;  /* 0x00000082817c6220 */ /* 0x000fe20000410000 */
[----:B-1----:R-:W-:Y:S01]  /*24e0*/  @P6 FMUL.FTZ R192, R185, R192 ;  /* 0x000000c0b9c06220 */ /* 0x002fe20000410000 */
[----:B------:R-:W-:-:S03]  /*24f0*/  MOV R185, RZ ;  /* 0x000000ff00b97202 */ /* 0x000fc60000000f00 */
[----:B------:R-:W-:Y:S01]  /*2500*/  @P6 FMUL.FTZ R187, R192, R131 ;  /* 0x00000083c0bb6220 */ /* 0x000fe20000410000 */
[----:B------:R-:W-:-:S04]  /*2510*/  LOP3.LUT P6, RZ, R6, 0xff0000, RZ, 0xc0, !PT ;  /* 0x00ff000006ff7812 */ /* 0x000fc800078cc0ff */
[----:B------:R-:W-:-:S09]  /*2520*/  F2FP.BF16.F32.PACK_AB R187, RZ, R187 ;  /* 0x000000bbffbb723e */ /* 0x000fd200000010ff */
        /* <DEDUP_REMOVED lines=13> */
[----:B------:R-:W-:-:S03]  /*2600*/  HFMA2 R129, -RZ, RZ, 0, 0 ;  /* 0x00000000ff817431 */ /* 0x000fc600000001ff */
[----:B------:R-:W-:Y:S01]  /*2610*/  @P6 FMUL.FTZ R185, R125, R130 ;  /* 0x000000827db96220 */ /* 0x000fe20000410000 */
[----:B-1----:R-:W-:Y:S01]  /*2620*/  @P6 FMUL.FTZ R192, R189, R192 ;  /* 0x000000c0bdc06220 */ /* 0x002fe20000410000 */
[----:B------:R-:W-:Y:S02]  /*2630*/  HFMA2 R189, -RZ, RZ, 0, 0 ;  /* 0x00000000ffbd7431 */ /* 0x000fe400000001ff */
[----:B------:R-:W-:Y:S01]  /*2640*/  FADD.FTZ R185, R58, R185 ;  /* 0x000000b93ab97221 */ /* 0x000fe20000010000 */
[----:B------:R-:W-:Y:S01]  /*2650*/  @P6 FMUL.FTZ R129, R192, R131 ;  /* 0x00000083c0816220 */ /* 0x000fe20000410000 */
[----:B------:R-:W-:-:S13]  /*2660*/  ISETP.GE.U32.AND P6, PT, R6, 0x1000000, PT ;  /* 0x010000000600780c */ /* 0x000fda0003fc6070 */
[----:B------:R-:W0:Y:S01]  /*2670*/  @P6 LDC R194, c[0x0][0x408] ;  /* 0x00010200ffc26b82 */ /* 0x000e220000000800 */
[----:B------:R-:W-:Y:S01]  /*2680*/  @P6 FFMA.FTZ R130, R154, R190, R183 ;  /* 0x000000be9a826223 */ /* 0x000fe200000100b7 */
[----:B------:R-:W-:-:S03]  /*2690*/  @P6 SHF.L.U32 R126, R126, 0x10, RZ ;  /* 0x000000107e7e6819 */ /* 0x000fc600000006ff */
[C-C-:B------:R-:W-:Y:S01]  /*26a0*/  @P6 FADD.FTZ R131, R149.reuse, -R130.reuse ;  /* 0x8000008295836221 */ /* 0x140fe20000010000 */
[----:B------:R-:W-:Y:S01]  /*26b0*/  @P6 FADD.FTZ R125, R149, -R130 ;  /* 0x80000082957d6221 */ /* 0x000fe20000010000 */
[----:B------:R-:W-:Y:S01]  /*26c0*/  @P6 SHF.L.U32 R130, R24, 0x10, RZ ;  /* 0x0000001018826819 */ /* 0x000fe200000006ff */
[----:B------:R-:W1:Y:S01]  /*26d0*/  @P6 LDC R192, c[0x0][0x408] ;  /* 0x00010200ffc06b82 */ /* 0x000e620000000800 */
[C---:B------:R-:W-:Y:S01]  /*26e0*/  @P6 FMUL.FTZ R131, R146.reuse, R131 ;  /* 0x0000008392836220 */ /* 0x040fe20000410000 */
[----:B------:R-:W-:-:S03]  /*26f0*/  @P6 FMUL.FTZ R125, R146, R125 ;  /* 0x0000007d927d6220 */ /* 0x000fc60000410000 */
[-C--:B------:R-:W-:Y:S01]  /*2700*/  @P6 FMUL.FTZ R131, R131, R188.reuse ;  /* 0x000000bc83836220 */ /* 0x080fe20000410000 */
[----:B------:R-:W-:-:S03]  /*2710*/  @P6 FMUL.FTZ R125, R125, R188 ;  /* 0x000000bc7d7d6220 */ /* 0x000fc60000410000 */
[----:B0-----:R-:W-:-:S04]  /*2720*/  @P6 FMUL.FTZ R131, R131, R194 ;  /* 0x000000c283836220 */ /* 0x001fc80000410000 */
[----:B------:R-:W-:Y:S01]  /*2730*/  @P6 FMUL.FTZ R189, R131, R130 ;  /* 0x0000008283bd6220 */ /* 0x000fe20000410000 */
[----:B------:R-:W-:Y:S01]  /*2740*/  FADD.FTZ R130, R56, R127 ;  /* 0x0000007f38827221 */ /* 0x000fe20000010000 */
[--C-:B------:R-:W-:Y:S01]  /*2750*/  FADD.FTZ R131, R57, R124.reuse ;  /* 0x0000007c39837221 */ /* 0x100fe20000010000 */
[----:B------:R-:W-:Y:S01]  /*2760*/  PRMT R124, R187, 0x7610, R124 ;  /* 0x00007610bb7c7816 */ /* 0x000fe2000000007c */
[----:B-1----:R-:W-:Y:S01]  /*2770*/  @P6 FMUL.FTZ R125, R125, R192 ;  /* 0x000000c07d7d6220 */ /* 0x002fe20000410000 */
[----:B------:R-:W-:Y:S02]  /*2780*/  MOV R192, RZ ;  /* 0x000000ff00c07202 */ /* 0x000fe40000000f00 */
[----:B------:R-:W-:Y:S01]  /*2790*/  F2FP.BF16.F32.PACK_AB R189, RZ, R189 ;  /* 0x000000bdffbd723e */ /* 0x000fe200000010ff */
[----:B------:R-:W-:Y:S01]  /*27a0*/  @P6 FMUL.FTZ R192, R126, R125 ;  /* 0x0000007d7ec06220 */ /* 0x000fe20000410000 */
[----:B------:R-:W-:Y:S02]  /*27b0*/  F2FP.BF16.F32.PACK_AB R126, RZ, R129 ;  /* 0x00000081ff7e723e */ /* 0x000fe400000010ff */
[----:B------:R-:W-:Y:S01]  /*27c0*/  PRMT R129, R128, 0x7610, R129 ;  /* 0x0000761080817816 */ /* 0x000fe20000000081 */
[----:B------:R-:W-:Y:S01]  /*27d0*/  FADD.FTZ R192, R59, R192 ;  /* 0x000000c03bc07221 */ /* 0x000fe20000010000 */
[----:B------:R-:W-:Y:S01]  /*27e0*/  PRMT R127, R189, 0x7610, R127 ;  /* 0x00007610bd7f7816 */ /* 0x000fe2000000007f */
[----:B------:R-:W-:Y:S06]  /*27f0*/  BRA `(.L_x_4018) ;  /* 0x0000000400287947 */ /* 0x000fec0003800000 */
.L_x_4017:
[----:B------:R-:W-:Y:S01]  /*2800*/  LOP3.LUT P6, RZ, R6, 0xff, RZ, 0xc0, !PT ;  /* 0x000000ff06ff7812 */ /* 0x000fe200078cc0ff */
[----:B------:R-:W-:Y:S01]  /*2810*/  FFMA.FTZ R121, R3, R190, R183 ;  /* 0x000000be03797223 */ /* 0x000fe200000100b7 */
[----:B------:R-:W-:Y:S02]  /*2820*/  CS2R R128, SRZ ;  /* 0x0000000000807805 */ /* 0x000fe4000001ff00 */
[----:B------:R-:W-:Y:S01]  /*2830*/  MOV R127, RZ ;  /* 0x000000ff007f7202 */ /* 0x000fe20000000f00 */
[----:B------:R-:W-:Y:S02]  /*2840*/  HFMA2 R187, -RZ, RZ, 0, 0 ;  /* 0x00000000ffbb7431 */ /* 0x000fe400000001ff */
[----:B------:R-:W-:-:S04]  /*2850*/  FADD.FTZ R121, R148, -R121 ;  /* 0x8000007994797221 */ /* 0x000fc80000010000 */
[----:B------:R-:W-:Y:S02]  /*2860*/  FMUL.FTZ R120, R146, R121 ;  /* 0x0000007992787220 */ /* 0x000fe40000410000 */
[----:B------:R-:W0:Y:S02]  /*2870*/  @P6 LDC R122, c[0x0][0x408] ;  /* 0x00010200ff7a6b82 */ /* 0x000e240000000800 */
[CC--:B------:R-:W-:Y:S01]  /*2880*/  @P6 FMUL.FTZ R121, R120.reuse, R188.reuse ;  /* 0x000000bc78796220 */ /* 0x0c0fe20000410000 */
[----:B------:R-:W-:Y:S01]  /*2890*/  @P6 FMUL.FTZ R123, R120, R188 ;  /* 0x000000bc787b6220 */ /* 0x000fe20000410000 */
[----:B------:R-:W-:-:S04]  /*28a0*/  @P6 SHF.L.U32 R124, R124, 0x10, RZ ;  /* 0x000000107c7c6819 */ /* 0x000fc800000006ff */
[----:B------:R-:W1:Y:S01]  /*28b0*/  @P6 LDC R130, c[0x0][0x408] ;  /* 0x00010200ff826b82 */ /* 0x000e620000000800 */
[----:B0-----:R-:W-:Y:S01]  /*28c0*/  @P6 FMUL.FTZ R121, R121, R122 ;  /* 0x0000007a79796220 */ /* 0x001fe20000410000 */
[----:B------:R-:W-:-:S03]  /*28d0*/  @P6 SHF.L.U32 R122, R27, 0x10, RZ ;  /* 0x000000101b7a6819 */ /* 0x000fc600000006ff */
[----:B------:R-:W-:Y:S01]  /*28e0*/  @P6 FMUL.FTZ R127, R124, R121 ;  /* 0x000000797c7f6220 */ /* 0x000fe20000410000 */
[----:B------:R-:W-:Y:S02]  /*28f0*/  HFMA2 R124, -RZ, RZ, 0, 0 ;  /* 0x00000000ff7c7431 */ /* 0x000fe400000001ff */
[----:B-1----:R-:W-:-:S04]  /*2900*/  @P6 FMUL.FTZ R123, R123, R130 ;  /* 0x000000827b7b6220 */ /* 0x002fc80000410000 */
[----:B------:R-:W-:Y:S01]  /*2910*/  @P6 FMUL.FTZ R128, R123, R122 ;  /* 0x0000007a7b806220 */ /* 0x000fe20000410000 */
[----:B------:R-:W-:Y:S01]  /*2920*/  LOP3.LUT P6, RZ, R6, 0xff00, RZ, 0xc0, !PT ;  /* 0x0000ff0006ff7812 */ /* 0x000fe200078cc0ff */
[----:B------:R-:W-:-:S03]  /*2930*/  FFMA.FTZ R122, R150, R190, R183 ;  /* 0x000000be967a7223 */ /* 0x000fc600000100b7 */
[----:B------:R-:W-:Y:S01]  /*2940*/  F2FP.BF16.F32.PACK_AB R128, RZ, R128 ;  /* 0x00000080ff80723e */ /* 0x000fe200000010ff */
        /* <DEDUP_REMOVED lines=8> */
[----:B------:R-:W-:Y:S01]  /*29d0*/  @P6 SHF.L.U32 R122, R189, 0x10, RZ ;  /* 0x00000010bd7a6819 */ /* 0x000fe200000006ff */
[----:B------:R-:W-:-:S04]  /*29e0*/  HFMA2 R189, -RZ, RZ, 0, 0 ;  /* 0x00000000ffbd7431 */ /* 0x000fc800000001ff */
[----:B------:R-:W-:Y:S01]  /*29f0*/  @P6 FMUL.FTZ R124, R122, R123 ;  /* 0x0000007b7a7c6220 */ /* 0x000fe20000410000 */
[----:B------:R-:W-:Y:S01]  /*2a00*/  FFMA.FTZ R123, R147, R190, R183 ;  /* 0x000000be937b7223 */ /* 0x000fe200000100b7 */
[----:B-1----:R-:W-:-:S03]  /*2a10*/  @P6 FMUL.FTZ R131, R131, R192 ;  /* 0x000000c083836220 */ /* 0x002fc60000410000 */
[----:B------:R-:W-:Y:S01]  /*2a20*/  FADD.FTZ R123, R152, -R123 ;  /* 0x8000007b987b7221 */ /* 0x000fe20000010000 */
[----:B------:R-:W-:Y:S01]  /*2a30*/  @P6 FMUL.FTZ R129, R131, R130 ;  /* 0x0000008283816220 */ /* 0x000fe20000410000 */
[----:B------:R-:W-:Y:S02]  /*2a40*/  LOP3.LUT P6, RZ, R6, 0xff0000, RZ, 0xc0, !PT ;  /* 0x00ff000006ff7812 */ /* 0x000fe400078cc0ff */
[----:B------:R-:W-:-:S11]  /*2a50*/  FMUL.FTZ R122, R146, R123 ;  /* 0x0000007b927a7220 */ /* 0x000fd60000410000 */
[----:B------:R-:W0:Y:S01]  /*2a60*/  @P6 LDC R130, c[0x0][0x408] ;  /* 0x00010200ff826b82 */ /* 0x000e220000000800 */
[CC--:B------:R-:W-:Y:S01]  /*2a70*/  @P6 FMUL.FTZ R123, R122.reuse, R188.reuse ;  /* 0x000000bc7a7b6220 */ /* 0x0c0fe20000410000 */
[----:B------:R-:W-:Y:S01]  /*2a80*/  @P6 FMUL.FTZ R185, R122, R188 ;  /* 0x000000bc7ab96220 */ /* 0x000fe20000410000 */
[----:B------:R-:W-:-:S05]  /*2a90*/  @P6 SHF.L.U32 R131, R25, 0x10, RZ ;  /* 0x0000001019836819 */ /* 0x000fca00000006ff */
[----:B------:R-:W1:Y:S01]  /*2aa0*/  @P6 LDC R192, c[0x0][0x408] ;  /* 0x00010200ffc06b82 */ /* 0x000e620000000800 */
[----:B0-----:R-:W-:Y:S01]  /*2ab0*/  @P6 FMUL.FTZ R130, R123, R130 ;  /* 0x000000827b826220 */ /* 0x001fe20000410000 */
[----:B------:R-:W-:Y:S02]  /*2ac0*/  @P6 SHF.L.U32 R123, R125, 0x10, RZ ;  /* 0x000000107d7b6819 */ /* 0x000fe400000006ff */
[----:B------:R-:W-:-:S03]  /*2ad0*/  MOV R125, RZ ;  /* 0x000000ff007d7202 */ /* 0x000fc60000000f00 */
[----:B------:R-:W-:Y:S01]  /*2ae0*/  @P6 FMUL.FTZ R125, R123, R130 ;  /* 0x000000827b7d6220 */ /* 0x000fe20000410000 */
[----:B------:R-:W-:Y:S01]  /*2af0*/  FFMA.FTZ R130, R154, R190, R183 ;  /* 0x000000be9a827223 */ /* 0x000fe200000100b7 */
[----:B-1----:R-:W-:-:S03]  /*2b00*/  @P6 FMUL.FTZ R192, R185, R192 ;  /* 0x000000c0b9c06220 */ /* 0x002fc60000410000 */
[----:B------:R-:W-:Y:S01]  /*2b10*/  FADD.FTZ R123, R149, -R130 ;  /* 0x80000082957b7221 */ /* 0x000fe20000010000 */
[----:B------:R-:W-:Y:S01]  /*2b20*/  @P6 FMUL.FTZ R187, R192, R131 ;  /* 0x00000083c0bb6220 */ /* 0x000fe20000410000 */
[----:B------:R-:W-:Y:S02]  /*2b30*/  ISETP.GE.U32.AND P6, PT, R6, 0x1000000, PT ;  /* 0x010000000600780c */ /* 0x000fe40003fc6070 */
[----:B------:R-:W-:Y:S01]  /*2b40*/  FMUL.FTZ R123, R146, R123 ;  /* 0x0000007b927b7220 */ /* 0x000fe20000410000 */
[----:B------:R-:W-:Y:S02]  /*2b50*/  MOV R192, RZ ;  /* 0x000000ff00c07202 */ /* 0x000fe40000000f00 */
[----:B------:R-:W-:-:S08]  /*2b60*/  F2FP.BF16.F32.PACK_AB R187, RZ, R187 ;  /* 0x000000bbffbb723e */ /* 0x000fd000000010ff */
[----:B------:R-:W0:Y:S01]  /*2b70*/  @P6 LDC R131, c[0x0][0x408] ;  /* 0x00010200ff836b82 */ /* 0x000e220000000800 */
[CC--:B------:R-:W-:Y:S01]  /*2b80*/  @P6 FMUL.FTZ R130, R123.reuse, R188.reuse ;  /* 0x000000bc7b826220 */ /* 0x0c0fe20000410000 */
[----:B------:R-:W-:Y:S01]  /*2b90*/  @P6 FMUL.FTZ R185, R123, R188 ;  /* 0x000000bc7bb96220 */ /* 0x000fe20000410000 */
[----:B------:R-:W-:-:S05]  /*2ba0*/  @P6 SHF.L.U32 R126, R126, 0x10, RZ ;  /* 0x000000107e7e6819 */ /* 0x000fca00000006ff */
[----:B------:R-:W1:Y:S01]  /*2bb0*/  @P6 LDC R194, c[0x0][0x408] ;  /* 0x00010200ffc26b82 */ /* 0x000e620000000800 */
[----:B0-----:R-:W-:Y:S01]  /*2bc0*/  @P6 FMUL.FTZ R131, R130, R131 ;  /* 0x0000008382836220 */ /* 0x001fe20000410000 */
[----:B------:R-:W-:-:S03]  /*2bd0*/  @P6 SHF.L.U32 R130, R24, 0x10, RZ ;  /* 0x0000001018826819 */ /* 0x000fc600000006ff */
[----:B------:R-:W-:Y:S01]  /*2be0*/  @P6 FMUL.FTZ R192, R126, R131 ;  /* 0x000000837ec06220 */ /* 0x000fe20000410000 */
[----:B------:R-:W-:Y:S01]  /*2bf0*/  FADD.FTZ R131, R57, R124 ;  /* 0x0000007c39837221 */ /* 0x000fe20000010000 */
[----:B------:R-:W-:Y:S01]  /*2c00*/  F2FP.BF16.F32.PACK_AB R124, RZ, R129 ;  /* 0x00000081ff7c723e */ /* 0x000fe200000010ff */
[----:B-1----:R-:W-:Y:S01]  /*2c10*/  @P6 FMUL.FTZ R185, R185, R194 ;  /* 0x000000c2b9b96220 */ /* 0x002fe20000410000 */
[----:B------:R-:W-:Y:S01]  /*2c20*/  FADD.FTZ R192, R59, R192 ;  /* 0x000000c03bc07221 */ /* 0x000fe20000010000 */
[----:B------:R-:W-:Y:S02]  /*2c30*/  PRMT R129, R128, 0x7610, R129 ;  /* 0x0000761080817816 */ /* 0x000fe40000000081 */
[----:B------:R-:W-:Y:S01]  /*2c40*/  @P6 FMUL.FTZ R189, R185, R130 ;  /* 0x00000082b9bd6220 */ /* 0x000fe20000410000 */
[----:B------:R-:W-:Y:S01]  /*2c50*/  FADD.FTZ R130, R56, R127 ;  /* 0x0000007f38827221 */ /* 0x000fe20000010000 */
[----:B------:R-:W-:Y:S01]  /*2c60*/  FADD.FTZ R185, R58, R125 ;  /* 0x0000007d3ab97221 */ /* 0x000fe20000010000 */
[----:B------:R-:W-:-:S02]  /*2c70*/  PRMT R126, R187, 0x7610, R126 ;  /* 0x00007610bb7e7816 */ /* 0x000fc4000000007e */
[----:B------:R-:W-:-:S04]  /*2c80*/  F2FP.BF16.F32.PACK_AB R189, RZ, R189 ;  /* 0x000000bdffbd723e */ /* 0x000fc800000010ff */
[----:B------:R-:W-:-:S07]  /*2c90*/  PRMT R127, R189, 0x7610, R127 ;  /* 0x00007610bd7f7816 */ /* 0x000fce000000007f */
.L_x_4018:
        /* <DEDUP_REMOVED lines=16> */
.L_x_4016:
[----:B------:R-:W-:Y:S05]  /*2da0*/  BSYNC.RECONVERGENT B1 ;  /* 0x0000000000017941 */ /* 0x000fea0003800200 */
.L_x_4015:
        /* <DEDUP_REMOVED lines=39> */
[----:B------:R-:W-:-:S05]  /*3020*/  @P6 SHF.L.U32 R122, R189, 0x10, RZ ;  /* 0x00000010bd7a6819 */ /* 0x000fca00000006ff */
[----:B------:R-:W-:Y:S01]  /*3030*/  @P6 FMUL.FTZ R124, R122, R123 ;  /* 0x0000007b7a7c6220 */ /* 0x000fe20000410000 */
[----:B------:R-:W-:Y:S01]  /*3040*/  FFMA.FTZ R123, R155, R190, R183 ;  /* 0x000000be9b7b7223 */ /* 0x000fe200000100b7 */
[----:B-1----:R-:W-:-:S03]  /*3050*/  @P6 FMUL.FTZ R131, R131, R192 ;  /* 0x000000c083836220 */ /* 0x002fc60000410000 */
[----:B------:R-:W-:Y:S01]  /*3060*/  FADD.FTZ R123, R160, -R123 ;  /* 0x8000007ba07b7221 */ /* 0x000fe20000010000 */
[----:B------:R-:W-:Y:S01]  /*3070*/  @P6 FMUL.FTZ R129, R131, R130 ;  /* 0x0000008283816220 */ /* 0x000fe20000410000 */
[----:B------:R-:W-:Y:S02]  /*3080*/  LOP3.LUT P6, RZ, R5, 0xff0000, RZ, 0xc0, !PT ;  /* 0x00ff000005ff7812 */ /* 0x000fe400078cc0ff */
[----:B------:R-:W-:Y:S02]  /*3090*/  FMUL.FTZ R122, R146, R123 ;  /* 0x0000007b927a7220 */ /* 0x000fe40000410000 */
[----:B------:R-:W-:-:S09]  /*30a0*/  F2FP.BF16.F32.PACK_AB R129, RZ, R129 ;  /* 0x00000081ff81723e */ /* 0x000fd200000010ff */
        /* <DEDUP_REMOVED lines=10> */
[----:B-1----:R-:W-:Y:S01]  /*3150*/  @P6 FMUL.FTZ R192, R187, R192 ;  /* 0x000000c0bbc06220 */ /* 0x002fe20000410000 */
[----:B------:R-:W-:Y:S02]  /*3160*/  HFMA2 R187, -RZ, RZ, 0, 0 ;  /* 0x00000000ffbb7431 */ /* 0x000fe400000001ff */
[----:B------:R-:W-:Y:S01]  /*3170*/  FADD.FTZ R54, R54, R125 ;  /* 0x0000007d36367221 */ /* 0x000fe20000010000 */
[----:B------:R-:W-:Y:S01]  /*3180*/  FADD.FTZ R123, R157, -R130 ;  /* 0x800000829d7b7221 */ /* 0x000fe20000010000 */
[----:B------:R-:W-:Y:S01]  /*3190*/  @P6 FMUL.FTZ R185, R192, R131 ;  /* 0x00000083c0b96220 */ /* 0x000fe20000410000 */
[----:B------:R-:W-:Y:S02]  /*31a0*/  ISETP.GE.U32.AND P6, PT, R5, 0x1000000, PT ;  /* 0x010000000500780c */ /* 0x000fe40003fc6070 */
[----:B------:R-:W-:Y:S01]  /*31b0*/  FMUL.FTZ R123, R146, R123 ;  /* 0x0000007b927b7220 */ /* 0x000fe20000410000 */
[----:B------:R-:W-:-:S02]  /*31c0*/  MOV R192, RZ ;  /* 0x000000ff00c07202 */ /* 0x000fc40000000f00 */
        /* <DEDUP_REMOVED lines=10> */
[----:B-1----:R-:W-:Y:S02]  /*3270*/  @P6 FMUL.FTZ R189, R189, R194 ;  /* 0x000000c2bdbd6220 */ /* 0x002fe40000410000 */
[----:B------:R-:W-:Y:S01]  /*3280*/  FADD.FTZ R192, R55, R192 ;  /* 0x000000c037c07221 */ /* 0x000fe20000010000 */
[----:B------:R-:W-:Y:S01]  /*3290*/  PRMT R55, R128, 0x7610, R55 ;  /* 0x0000761080377816 */ /* 0x000fe20000000037 */
[----:B------:R-:W-:Y:S01]  /*32a0*/  @P6 FMUL.FTZ R187, R189, R130 ;  /* 0x00000082bdbb6220 */ /* 0x000fe20000410000 */
[----:B------:R-:W-:Y:S01]  /*32b0*/  FADD.FTZ R130, R52, R127 ;  /* 0x0000007f34827221 */ /* 0x000fe20000010000 */
[----:B------:R-:W-:Y:S02]  /*32c0*/  PRMT R52, R129, 0x7610, R52 ;  /* 0x0000761081347816 */ /* 0x000fe40000000034 */
[----:B------:R-:W-:-:S02]  /*32d0*/  PRMT R128, R185, 0x7610, R128 ;  /* 0x00007610b9807816 */ /* 0x000fc40000000080 */
[----:B------:R-:W-:-:S04]  /*32e0*/  F2FP.BF16.F32.PACK_AB R187, RZ, R187 ;  /* 0x000000bbffbb723e */ /* 0x000fc800000010ff */
[----:B------:R-:W-:Y:S01]  /*32f0*/  PRMT R129, R187, 0x7610, R129 ;  /* 0x00007610bb817816 */ /* 0x000fe20000000081 */
[----:B------:R-:W-:Y:S06]  /*3300*/  BRA `(.L_x_4022) ;  /* 0x0000000400587947 */ /* 0x000fec0003800000 */
.L_x_4021:
[----:B------:R-:W-:-:S13]  /*3310*/  LOP3.LUT P6, RZ, R5, 0xff, RZ, 0xc0, !PT ;  /* 0x000000ff05ff7812 */ /* 0x000fda00078cc0ff */
        /* <DEDUP_REMOVED lines=32> */
[----:B------:R-:W-:Y:S01]  /*3520*/  HFMA2 R129, -RZ, RZ, 0, 0 ;  /* 0x00000000ff817431 */ /* 0x000fe200000001ff */
[----:B------:R-:W-:-:S05]  /*3530*/  @P6 SHF.L.U32 R130, R189, 0x10, RZ ;  /* 0x00000010bd826819 */ /* 0x000fca00000006ff */
[----:B------:R-:W-:Y:S01]  /*3540*/  @P6 FMUL.FTZ R124, R130, R131 ;  /* 0x00000083827c6220 */ /* 0x000fe20000410000 */
[----:B-1----:R-:W-:-:S04]  /*3550*/  @P6 FMUL.FTZ R192, R187, R192 ;  /* 0x000000c0bbc06220 */ /* 0x002fc80000410000 */
        /* <DEDUP_REMOVED lines=14> */
[----:B------:R-:W-:Y:S02]  /*3640*/  HFMA2 R185, -RZ, RZ, 0, 0 ;  /* 0x00000000ffb97431 */ /* 0x000fe400000001ff */
[----:B0-----:R-:W-:Y:S01]  /*3650*/  @P6 FMUL.FTZ R131, R131, R130 ;  /* 0x0000008283836220 */ /* 0x001fe20000410000 */
[----:B------:R-:W-:Y:S02]  /*3660*/  @P6 SHF.L.U32 R130, R125, 0x10, RZ ;  /* 0x000000107d826819 */ /* 0x000fe400000006ff */
[----:B------:R-:W-:-:S03]  /*3670*/  MOV R125, RZ ;  /* 0x000000ff007d7202 */ /* 0x000fc60000000f00 */
[----:B------:R-:W-:Y:S01]  /*3680*/  @P6 FMUL.FTZ R125, R130, R131 ;  /* 0x00000083827d6220 */ /* 0x000fe20000410000 */
[----:B-1----:R-:W-:-:S03]  /*3690*/  @P6 FMUL.FTZ R192, R189, R192 ;  /* 0x000000c0bdc06220 */ /* 0x002fc60000410000 */
[----:B------:R-:W-:Y:S01]  /*36a0*/  FADD.FTZ R54, R54, R125 ;  /* 0x0000007d36367221 */ /* 0x000fe20000010000 */
[----:B------:R-:W-:Y:S01]  /*36b0*/  @P6 FMUL.FTZ R185, R192, R187 ;  /* 0x000000bbc0b96220 */ /* 0x000fe20000410000 */
[----:B------:R-:W-:-:S04]  /*36c0*/  ISETP.GE.U32.AND P6, PT, R5, 0x1000000, PT ;  /* 0x010000000500780c */ /* 0x000fc80003fc6070 */
[----:B------:R-:W-:-:S09]  /*36d0*/  F2FP.BF16.F32.PACK_AB R185, RZ, R185 ;  /* 0x000000b9ffb9723e */ /* 0x000fd200000010ff */
        /* <DEDUP_REMOVED lines=10> */
[----:B------:R-:W-:Y:S02]  /*3780*/  HFMA2 R187, -RZ, RZ, 0, 0 ;  /* 0x00000000ffbb7431 */ /* 0x000fe400000001ff */
[----:B------:R-:W-:Y:S01]  /*3790*/  @P6 FMUL.FTZ R131, R131, R188 ;  /* 0x000000bc83836220 */ /* 0x000fe20000410000 */
[----:B0-----:R-:W-:-:S04]  /*37a0*/  @P6 FMUL.FTZ R189, R189, R194 ;  /* 0x000000c2bdbd6220 */ /* 0x001fc80000410000 */
[----:B------:R-:W-:Y:S01]  /*37b0*/  @P6 FMUL.FTZ R187, R189, R130 ;  /* 0x00000082bdbb6220 */ /* 0x000fe20000410000 */
[----:B------:R-:W-:Y:S01]  /*37c0*/  FADD.FTZ R130, R52, R127 ;  /* 0x0000007f34827221 */ /* 0x000fe20000010000 */
[----:B------:R-:W-:Y:S01]  /*37d0*/  PRMT R52, R129, 0x7610, R52 ;  /* 0x0000761081347816 */ /* 0x000fe20000000034 */
[----:B-1----:R-:W-:Y:S01]  /*37e0*/  @P6 FMUL.FTZ R131, R131, R192 ;  /* 0x000000c083836220 */ /* 0x002fe20000410000 */
[----:B------:R-:W-:Y:S02]  /*37f0*/  MOV R192, RZ ;  /* 0x000000ff00c07202 */ /* 0x000fe40000000f00 */
[----:B------:R-:W-:Y:S01]  /*3800*/  F2FP.BF16.F32.PACK_AB R187, RZ, R187 ;  /* 0x000000bbffbb723e */ /* 0x000fe200000010ff */
[----:B------:R-:W-:Y:S01]  /*3810*/  @P6 FMUL.FTZ R192, R126, R131 ;  /* 0x000000837ec06220 */ /* 0x000fe20000410000 */
[----:B------:R-:W-:Y:S02]  /*3820*/  FADD.FTZ R131, R53, R124 ;  /* 0x0000007c35837221 */ /* 0x000fe40000010000 */
[----:B------:R-:W-:Y:S01]  /*3830*/  PRMT R129, R187, 0x7610, R129 ;  /* 0x00007610bb817816 */ /* 0x000fe20000000081 */
[----:B------:R-:W-:Y:S01]  /*3840*/  FADD.FTZ R192, R55, R192 ;  /* 0x000000c037c07221 */ /* 0x000fe20000010000 */
[----:B------:R-:W-:-:S02]  /*3850*/  PRMT R55, R128, 0x7610, R55 ;  /* 0x0000761080377816 */ /* 0x000fc40000000037 */
[----:B------:R-:W-:-:S07]  /*3860*/  PRMT R128, R185, 0x7610, R128 ;  /* 0x00007610b9807816 */ /* 0x000fce0000000080 */
.L_x_4022:
        /* <DEDUP_REMOVED lines=15> */
.L_x_4020:
[----:B------:R-:W-:Y:S05]  /*3960*/  BSYNC.RECONVERGENT B1 ;  /* 0x0000000000017941 */ /* 0x000fea0003800200 */
.L_x_4019:
        /* <DEDUP_REMOVED lines=86> */
.L_x_4025:
        /* <DEDUP_REMOVED lines=86> */
.L_x_4026:
        /* <DEDUP_REMOVED lines=15> */
.L_x_4024:
[----:B------:R-:W-:Y:S05]  /*4520*/  BSYNC.RECONVERGENT B1 ;  /* 0x0000000000017941 */ /* 0x000fea0003800200 */
.L_x_4023:
        /* <DEDUP_REMOVED lines=86> */
.L_x_4029:
        /* <DEDUP_REMOVED lines=86> */
.L_x_4030:
        /* <DEDUP_REMOVED lines=15> */
.L_x_4028:
[----:B------:R-:W-:Y:S05]  /*50e0*/  BSYNC.RECONVERGENT B1 ;  /* 0x0000000000017941 */ /* 0x000fea0003800200 */
.L_x_4027:
        /* <DEDUP_REMOVED lines=9> */
[----:B------:R-:W-:Y:S01]  /*5180*/  FFMA.FTZ R120, R186, R190, R183 ;  /* 0x000000beba787223 */ /* 0x000fe200000100b7 */
[----:B------:R-:W-:Y:S01]  /*5190*/  ISETP.GE.U32.AND P6, PT, R0, 0x1000000, PT ;  /* 0x010000000000780c */ /* 0x000fe20003fc6070 */
[----:B------:R-:W-:Y:S01]  /*51a0*/  HFMA2 R185, -RZ, RZ, 0, 0 ;  /* 0x00000000ffb97431 */ /* 0x000fe200000001ff */
[----:B------:R-:W-:Y:S01]  /*51b0*/  MOV R192, RZ ;  /* 0x000000ff00c07202 */ /* 0x000fe20000000f00 */
[----:B------:R-:W-:Y:S01]  /*51c0*/  FADD.FTZ R123, R181, -R120 ;  /* 0x80000078b57b7221 */ /* 0x000fe20000010000 */
[----:B------:R-:W-:-:S03]  /*51d0*/  CS2R R126, SRZ ;  /* 0x00000000007e7805 */ /* 0x000fc6000001ff00 */
[----:B------:R-:W-:-:S04]  /*51e0*/  FMUL.FTZ R123, R146, R123 ;  /* 0x0000007b927b7220 */ /* 0x000fc80000410000 */
[----:B------:R-:W-:Y:S02]  /*51f0*/  FMUL.FTZ R120, R123, R188 ;  /* 0x000000bc7b787220 */ /* 0x000fe40000410000 */
[----:B------:R-:W-:Y:S02]  /*5200*/  @P6 SHF.L.U32 R121, R128, 0x10, RZ ;  /* 0x0000001080796819 */ /* 0x000fe400000006ff */
[----:B------:R-:W-:Y:S01]  /*5210*/  @P6 SHF.L.U32 R122, R8, 0x10, RZ ;  /* 0x00000010087a6819 */ /* 0x000fe200000006ff */
[----:B------:R-:W-:-:S04]  /*5220*/  FMUL.FTZ R120, R120, UR13 ;  /* 0x0000000d78787c20 */ /* 0x000fc80008410000 */
[C---:B------:R-:W-:Y:S01]  /*5230*/  @P6 FMUL.FTZ R192, R120.reuse, R121 ;  /* 0x0000007978c06220 */ /* 0x040fe20000410000 */
[----:B------:R-:W-:Y:S01]  /*5240*/  @P6 FMUL.FTZ R185, R120, R122 ;  /* 0x0000007a78b96220 */ /* 0x000fe20000410000 */
[----:B------:R-:W-:Y:S01]  /*5250*/  LOP3.LUT P6, RZ, R0, 0xff, RZ, 0xc0, !PT ;  /* 0x000000ff00ff7812 */ /* 0x000fe200078cc0ff */
[----:B------:R-:W-:Y:S01]  /*5260*/  FFMA.FTZ R121, R175, R190, R183 ;  /* 0x000000beaf797223 */ /* 0x000fe200000100b7 */
[----:B------:R-:W-:Y:S02]  /*5270*/  FADD.FTZ R192, R43, R192 ;  /* 0x000000c02bc07221 */ /* 0x000fe40000010000 */
[----:B------:R-:W-:Y:S01]  /*5280*/  F2FP.BF16.F32.PACK_AB R185, RZ, R185 ;  /* 0x000000b9ffb9723e */ /* 0x000fe200000010ff */
[----:B------:R-:W-:-:S04]  /*5290*/  FADD.FTZ R121, R180, -R121 ;  /* 0x80000079b4797221 */ /* 0x000fc80000010000 */
[----:B------:R-:W-:-:S04]  /*52a0*/  FMUL.FTZ R120, R146, R121 ;  /* 0x0000007992787220 */ /* 0x000fc80000410000 */
[----:B------:R-:W0:Y:S01]  /*52b0*/  @P6 LDC R129, c[0x0][0x408] ;  /* 0x00010200ff816b82 */ /* 0x000e220000000800 */
[CC--:B------:R-:W-:Y:S01]  /*52c0*/  @P6 FMUL.FTZ R121, R120.reuse, R188.reuse ;  /* 0x000000bc78796220 */ /* 0x0c0fe20000410000 */
[----:B------:R-:W-:Y:S01]  /*52d0*/  @P6 FMUL.FTZ R128, R120, R188 ;  /* 0x000000bc78806220 */ /* 0x000fe20000410000 */
[----:B------:R-:W-:Y:S02]  /*52e0*/  @P6 SHF.L.U32 R124, R124, 0x10, RZ ;  /* 0x000000107c7c6819 */ /* 0x000fe400000006ff */
[----:B------:R-:W-:Y:S01]  /*52f0*/  @P6 SHF.L.U32 R122, R11, 0x10, RZ ;  /* 0x000000100b7a6819 */ /* 0x000fe200000006ff */
[----:B------:R-:W-:-:S04]  /*5300*/  @P6 FMUL.FTZ R121, R121, UR13 ;  /* 0x0000000d79796c20 */ /* 0x000fc80008410000 */
[----:B------:R-:W-:Y:S01]  /*5310*/  @P6 FMUL.FTZ R127, R124, R121 ;  /* 0x000000797c7f6220 */ /* 0x000fe20000410000 */
[----:B------:R-:W-:Y:S01]  /*5320*/  MOV R124, RZ ;  /* 0x000000ff007c7202 */ /* 0x000fe20000000f00 */
[----:B0-----:R-:W-:Y:S01]  /*5330*/  @P6 FMUL.FTZ R129, R128, R129 ;  /* 0x0000008180816220 */ /* 0x001fe20000410000 */
[----:B------:R-:W-:-:S03]  /*5340*/  HFMA2 R128, -RZ, RZ, 0, 0 ;  /* 0x00000000ff807431 */ /* 0x000fc600000001ff */
[----:B------:R-:W-:Y:S01]  /*5350*/  @P6 FMUL.FTZ R126, R129, R122 ;  /* 0x0000007a817e6220 */ /* 0x000fe20000410000 */
[----:B------:R-:W-:Y:S01]  /*5360*/  LOP3.LUT P6, RZ, R0, 0xff00, RZ, 0xc0, !PT ;  /* 0x0000ff0000ff7812 */ /* 0x000fe200078cc0ff */
[-CC-:B------:R-:W-:Y:S01]  /*5370*/  FFMA.FTZ R122, R182, R190.reuse, R183.reuse ;  /* 0x000000beb67a7223 */ /* 0x180fe200000100b7 */
[----:B------:R-:W-:Y:S02]  /*5380*/  FFMA.FTZ R183, R179, R190, R183 ;  /* 0x000000beb3b77223 */ /* 0x000fe400000100b7 */
[----:B------:R-:W-:Y:S01]  /*5390*/  F2FP.BF16.F32.PACK_AB R126, RZ, R126 ;  /* 0x0000007eff7e723e */ /* 0x000fe200000010ff */
[----:B------:R-:W-:Y:S01]  /*53a0*/  FADD.FTZ R121, R177, -R122 ;  /* 0x8000007ab1797221 */ /* 0x000fe20000010000 */
[----:B------:R-:W-:-:S03]  /*53b0*/  FADD.FTZ R183, R184, -R183 ;  /* 0x800000b7b8b77221 */ /* 0x000fc60000010000 */
        /* <DEDUP_REMOVED lines=9> */
[----:B------:R-:W-:Y:S01]  /*5450*/  FMUL.FTZ R122, R146, R183 ;  /* 0x000000b7927a7220 */ /* 0x000fe20000410000 */
[----:B-1----:R-:W-:Y:S01]  /*5460*/  @P6 FMUL.FTZ R131, R131, R194 ;  /* 0x000000c283836220 */ /* 0x002fe20000410000 */
[----:B------:R-:W-:-:S03]  /*5470*/  HFMA2 R183, -RZ, RZ, 0, 0 ;  /* 0x00000000ffb77431 */ /* 0x000fc600000001ff */
[----:B------:R-:W-:Y:S01]  /*5480*/  @P6 FMUL.FTZ R128, R131, R130 ;  /* 0x0000008283806220 */ /* 0x000fe20000410000 */
[----:B------:R-:W-:-:S04]  /*5490*/  LOP3.LUT P6, RZ, R0, 0xff0000, RZ, 0xc0, !PT ;  /* 0x00ff000000ff7812 */ /* 0x000fc800078cc0ff */
[----:B------:R-:W-:-:S09]  /*54a0*/  F2FP.BF16.F32.PACK_AB R128, RZ, R128 ;  /* 0x00000080ff80723e */ /* 0x000fd200000010ff */
[----:B------:R-:W0:Y:S01]  /*54b0*/  @P6 LDC R187, c[0x0][0x408] ;  /* 0x00010200ffbb6b82 */ /* 0x000e220000000800 */
[CC--:B------:R-:W-:Y:S01]  /*54c0*/  @P6 FMUL.FTZ R129, R122.reuse, R188.reuse ;  /* 0x000000bc7a816220 */ /* 0x0c0fe20000410000 */
[----:B------:R-:W-:Y:S01]  /*54d0*/  @P6 FMUL.FTZ R188, R122, R188 ;  /* 0x000000bc7abc6220 */ /* 0x000fe20000410000 */
[----:B------:R-:W-:-:S05]  /*54e0*/  @P6 SHF.L.U32 R131, R9, 0x10, RZ ;  /* 0x0000001009836819 */ /* 0x000fca00000006ff */
[----:B------:R-:W1:Y:S01]  /*54f0*/  @P6 LDC R130, c[0x0][0x408] ;  /* 0x00010200ff826b82 */ /* 0x000e620000000800 */
[----:B0-----:R-:W-:-:S04]  /*5500*/  @P6 FMUL.FTZ R188, R188, R187 ;  /* 0x000000bbbcbc6220 */ /* 0x001fc80000410000 */
[----:B------:R-:W-:Y:S01]  /*5510*/  @P6 FMUL.FTZ R183, R188, R131 ;  /* 0x00000083bcb76220 */ /* 0x000fe20000410000 */
[--C-:B------:R-:W-:Y:S01]  /*5520*/  FADD.FTZ R131, R41, R124.reuse ;  /* 0x0000007c29837221 */ /* 0x100fe20000010000 */
[----:B------:R-:W-:Y:S01]  /*5530*/  PRMT R124, R128, 0x7610, R124 ;  /* 0x00007610807c7816 */ /* 0x000fe2000000007c */
[----:B-1----:R-:W-:Y:S01]  /*5540*/  @P6 FMUL.FTZ R130, R129, R130 ;  /* 0x0000008281826220 */ /* 0x002fe20000410000 */
[----:B------:R-:W-:Y:S02]  /*5550*/  @P6 SHF.L.U32 R129, R125, 0x10, RZ ;  /* 0x000000107d816819 */ /* 0x000fe400000006ff */
[----:B------:R-:W-:Y:S02]  /*5560*/  MOV R125, RZ ;  /* 0x000000ff007d7202 */ /* 0x000fe40000000f00 */
[----:B------:R-:W-:Y:S01]  /*5570*/  F2FP.BF16.F32.PACK_AB R183, RZ, R183 ;  /* 0x000000b7ffb7723e */ /* 0x000fe200000010ff */
[----:B------:R-:W-:Y:S01]  /*5580*/  @P6 FMUL.FTZ R125, R129, R130 ;  /* 0x00000082817d6220 */ /* 0x000fe20000410000 */
[----:B------:R-:W-:Y:S01]  /*5590*/  FADD.FTZ R130, R40, R127 ;  /* 0x0000007f28827221 */ /* 0x000fe20000010000 */
[----:B------:R-:W-:-:S02]  /*55a0*/  PRMT R129, R126, 0x7610, R129 ;  /* 0x000076107e817816 */ /* 0x000fc40000000081 */
[----:B------:R-:W-:Y:S01]  /*55b0*/  FADD.FTZ R146, R42, R125 ;  /* 0x0000007d2a927221 */ /* 0x000fe20000010000 */
[----:B------:R-:W-:Y:S02]  /*55c0*/  PRMT R127, R185, 0x7610, R127 ;  /* 0x00007610b97f7816 */ /* 0x000fe4000000007f */
[----:B------:R-:W-:Y:S01]  /*55d0*/  PRMT R126, R183, 0x7610, R126 ;  /* 0x00007610b77e7816 */ /* 0x000fe2000000007e */
[----:B------:R-:W-:Y:S06]  /*55e0*/  BRA `(.L_x_4033) ;  /* 0x0000000400387947 */ /* 0x000fec0003800000 */
.L_x_4032:
[----:B------:R-:W-:Y:S01]  /*55f0*/  FFMA.FTZ R126, R186, R190, R183 ;  /* 0x000000beba7e7223 */ /* 0x000fe200000100b7 */
[----:B------:R-:W-:Y:S01]  /*5600*/  ISETP.GE.U32.AND P6, PT, R0, 0x1000000, PT ;  /* 0x010000000000780c */ /* 0x000fe20003fc6070 */
[----:B------:R-:W-:Y:S01]  /*5610*/  HFMA2 R185, -RZ, RZ, 0, 0 ;  /* 0x00000000ffb97431 */ /* 0x000fe200000001ff */
[----:B------:R-:W-:Y:S01]  /*5620*/  MOV R192, RZ ;  /* 0x000000ff00c07202 */ /* 0x000fe20000000f00 */
[----:B------:R-:W-:-:S04]  /*5630*/  FADD.FTZ R127, R181, -R126 ;  /* 0x8000007eb57f7221 */ /* 0x000fc80000010000 */
[----:B------:R-:W-:-:S04]  /*5640*/  FMUL.FTZ R127, R146, R127 ;  /* 0x0000007f927f7220 */ /* 0x000fc80000410000 */
[----:B------:R-:W-:Y:S02]  /*5650*/  FMUL.FTZ R126, R188, R127 ;  /* 0x0000007fbc7e7220 */ /* 0x000fe40000410000 */
[----:B------:R-:W-:Y:S01]  /*5660*/  @P6 SHF.L.U32 R127, R128, 0x10, RZ ;  /* 0x00000010807f6819 */ /* 0x000fe200000006ff */
[----:B------:R-:W-:Y:S01]  /*5670*/  HFMA2 R128, -RZ, RZ, 0, 0 ;  /* 0x00000000ff807431 */ /* 0x000fe200000001ff */
[----:B------:R-:W-:Y:S01]  /*5680*/  @P6 SHF.L.U32 R129, R8, 0x10, RZ ;  /* 0x0000001008816819 */ /* 0x000fe200000006ff */
[----:B------:R-:W-:-:S04]  /*5690*/  FMUL.FTZ R126, R126, UR13 ;  /* 0x0000000d7e7e7c20 */ /* 0x000fc80008410000 */
[-C--:B------:R-:W-:Y:S01]  /*56a0*/  @P6 FMUL.FTZ R192, R127, R126.reuse ;  /* 0x0000007e7fc06220 */ /* 0x080fe20000410000 */
[----:B------:R-:W-:Y:S01]  /*56b0*/  @P6 FMUL.FTZ R185, R129, R126 ;  /* 0x0000007e81b96220 */ /* 0x000fe20000410000 */
[----:B------:R-:W-:Y:S02]  /*56c0*/  LOP3.LUT P6, RZ, R0, 0xff, RZ, 0xc0, !PT ;  /* 0x000000ff00ff7812 */ /* 0x000fe400078cc0ff */
[----:B------:R-:W-:Y:S02]  /*56d0*/  FADD.FTZ R192, R43, R192 ;  /* 0x000000c02bc07221 */ /* 0x000fe40000010000 */
[----:B------:R-:W-:-:S09]  /*56e0*/  F2FP.BF16.F32.PACK_AB R185, RZ, R185 ;  /* 0x000000b9ffb9723e */ /* 0x000fd200000010ff */
[----:B------:R-:W0:Y:S01]  /*56f0*/  @P6 LDC R130, c[0x0][0x408] ;  /* 0x00010200ff826b82 */ /* 0x000e220000000800 */
[CCC-:B------:R-:W-:Y:S01]  /*5700*/  @P6 FFMA.FTZ R127, R175.reuse, R190.reuse, R183.reuse ;  /* 0x000000beaf7f6223 */ /* 0x1c0fe200000100b7 */
[----:B------:R-:W-:-:S03]  /*5710*/  @P6 FFMA.FTZ R129, R175, R190, R183 ;  /* 0x000000beaf816223 */ /* 0x000fc600000100b7 */
[C---:B------:R-:W-:Y:S01]  /*5720*/  @P6 FADD.FTZ R127, R180.reuse, -R127 ;  /* 0x8000007fb47f6221 */ /* 0x040fe20000010000 */
[----:B------:R-:W-:-:S03]  /*5730*/  @P6 FADD.FTZ R131, R180, -R129 ;  /* 0x80000081b4836221 */ /* 0x000fc60000010000 */
[C---:B------:R-:W-:Y:S01]  /*5740*/  @P6 FMUL.FTZ R129, R146.reuse, R127 ;  /* 0x0000007f92816220 */ /* 0x040fe20000410000 */
[----:B------:R-:W-:Y:S01]  /*5750*/  @P6 FMUL.FTZ R131, R146, R131 ;  /* 0x0000008392836220 */ /* 0x000fe20000410000 */
[----:B------:R-:W-:Y:S02]  /*5760*/  MOV R127, RZ ;  /* 0x000000ff007f7202 */ /* 0x000fe40000000f00 */
[C---:B------:R-:W-:Y:S01]  /*5770*/  @P6 FMUL.FTZ R126, R188.reuse, R129 ;  /* 0x00000081bc7e6220 */ /* 0x040fe20000410000 */
[----:B------:R-:W-:Y:S01]  /*5780*/  @P6 FMUL.FTZ R131, R188, R131 ;  /* 0x00000083bc836220 */ /* 0x000fe20000410000 */
[----:B------:R-:W-:Y:S02]  /*5790*/  @P6 SHF.L.U32 R129, R124, 0x10, RZ ;  /* 0x000000107c816819 */ /* 0x000fe400000006ff */
[----:B------:R-:W-:Y:S01]  /*57a0*/  @P6 SHF.L.U32 R124, R11, 0x10, RZ ;  /* 0x000000100b7c6819 */ /* 0x000fe200000006ff */
[----:B------:R-:W-:-:S04]  /*57b0*/  @P6 FMUL.FTZ R126, R126, UR13 ;  /* 0x0000000d7e7e6c20 */ /* 0x000fc80008410000 */
[----:B------:R-:W-:Y:S01]  /*57c0*/  @P6 FMUL.FTZ R127, R129, R126 ;  /* 0x0000007e817f6220 */ /* 0x000fe20000410000 */
[----:B0-----:R-:W-:-:S04]  /*57d0*/  @P6 FMUL.FTZ R131, R131, R130 ;  /* 0x0000008283836220 */ /* 0x001fc80000410000 */
[----:B------:R-:W-:Y:S01]  /*57e0*/  @P6 FMUL.FTZ R128, R124, R131 ;  /* 0x000000837c806220 */ /* 0x000fe20000410000 */
[----:B------:R-:W-:-:S04]  /*57f0*/  LOP3.LUT P6, RZ, R0, 0xff00, RZ, 0xc0, !PT ;  /* 0x0000ff0000ff7812 */ /* 0x000fc800078cc0ff */
[----:B------:R-:W-:-:S09]  /*5800*/  F2FP.BF16.F32.PACK_AB R128, RZ, R128 ;  /* 0x00000080ff80723e */ /* 0x000fd200000010ff */
[----:B------:R-:W0:Y:S01]  /*5810*/  @P6 LDC R131, c[0x0][0x408] ;  /* 0x00010200ff836b82 */ /* 0x000e220000000800 */
[----:B------:R-:W-:Y:S01]  /*5820*/  @P6 FFMA.FTZ R124, R182, R190, R183 ;  /* 0x000000beb67c6223 */ /* 0x000fe200000100b7 */
[----:B------:R-:W-:-:S03]  /*5830*/  @P6 SHF.L.U32 R130, R10, 0x10, RZ ;  /* 0x000000100a826819 */ /* 0x000fc600000006ff */
[C-C-:B------:R-:W-:Y:S01]  /*5840*/  @P6 FADD.FTZ R129, R177.reuse, -R124.reuse ;  /* 0x8000007cb1816221 */ /* 0x140fe20000010000 */
[----:B------:R-:W-:Y:S02]  /*5850*/  @P6 FADD.FTZ R187, R177, -R124 ;  /* 0x8000007cb1bb6221 */ /* 0x000fe40000010000 */
[----:B------:R-:W1:Y:S01]  /*5860*/  @P6 LDC R194, c[0x0][0x408] ;  /* 0x00010200ffc26b82 */ /* 0x000e620000000800 */
[C---:B------:R-:W-:Y:S01]  /*5870*/  @P6 FMUL.FTZ R129, R146.reuse, R129 ;  /* 0x0000008192816220 */ /* 0x040fe20000410000 */
[----:B------:R-:W-:-:S03]  /*5880*/  @P6 FMUL.FTZ R187, R146, R187 ;  /* 0x000000bb92bb6220 */ /* 0x000fc60000410000 */
[C---:B------:R-:W-:Y:S01]  /*5890*/  @P6 FMUL.FTZ R124, R188.reuse, R129 ;  /* 0x00000081bc7c6220 */ /* 0x040fe20000410000 */
[----:B------:R-:W-:Y:S01]  /*58a0*/  @P6 FMUL.FTZ R187, R188, R187 ;  /* 0x000000bbbcbb6220 */ /* 0x000fe20000410000 */
[----:B------:R-:W-:Y:S02]  /*58b0*/  HFMA2 R129, -RZ, RZ, 0, 0 ;  /* 0x00000000ff817431 */ /* 0x000fe400000001ff */
[----:B0-----:R-:W-:Y:S01]  /*58c0*/  @P6 FMUL.FTZ R126, R124, R131 ;  /* 0x000000837c7e6220 */ /* 0x001fe20000410000 */
[----:B------:R-:W-:Y:S02]  /*58d0*/  @P6 SHF.L.U32 R131, R189, 0x10, RZ ;  /* 0x00000010bd836819 */ /* 0x000fe400000006ff */
[----:B------:R-:W-:-:S03]  /*58e0*/  MOV R124, RZ ;  /* 0x000000ff007c7202 */ /* 0x000fc60000000f00 */
[----:B------:R-:W-:Y:S01]  /*58f0*/  @P6 FMUL.FTZ R124, R131, R126 ;  /* 0x0000007e837c6220 */ /* 0x000fe20000410000 */
[----:B-1----:R-:W-:-:S04]  /*5900*/  @P6 FMUL.FTZ R187, R187, R194 ;  /* 0x000000c2bbbb6220 */ /* 0x002fc80000410000 */
[----:B------:R-:W-:Y:S01]  /*5910*/  @P6 FMUL.FTZ R129, R130, R187 ;  /* 0x000000bb82816220 */ /* 0x000fe20000410000 */
[----:B------:R-:W-:-:S13]  /*5920*/  LOP3.LUT P6, RZ, R0, 0xff0000, RZ, 0xc0, !PT ;  /* 0x00ff000000ff7812 */ /* 0x000fda00078cc0ff */
        /* <DEDUP_REMOVED lines=9> */
[C---:B------:R-:W-:Y:S01]  /*59c0*/  @P6 FMUL.FTZ R126, R188.reuse, R131 ;  /* 0x00000083bc7e6220 */ /* 0x040fe20000410000 */
[----:B------:R-:W-:Y:S01]  /*59d0*/  @P6 FMUL.FTZ R188, R188, R183 ;  /* 0x000000b7bcbc6220 */ /* 0x000fe20000410000 */
[----:B------:R-:W-:Y:S01]  /*59e0*/  HFMA2 R183, -RZ, RZ, 0, 0 ;  /* 0x00000000ffb77431 */ /* 0x000fe200000001ff */
[----:B------:R-:W-:Y:S02]  /*59f0*/  @P6 SHF.L.U32 R131, R125, 0x10, RZ ;  /* 0x000000107d836819 */ /* 0x000fe400000006ff */
[----:B------:R-:W-:Y:S01]  /*5a00*/  MOV R125, RZ ;  /* 0x000000ff007d7202 */ /* 0x000fe20000000f00 */
[----:B0-----:R-:W-:-:S04]  /*5a10*/  @P6 FMUL.FTZ R189, R188, R189 ;  /* 0x000000bdbcbd6220 */ /* 0x001fc80000410000 */
[----:B------:R-:W-:Y:S01]  /*5a20*/  @P6 FMUL.FTZ R183, R130, R189 ;  /* 0x000000bd82b76220 */ /* 0x000fe20000410000 */
[--C-:B------:R-:W-:Y:S01]  /*5a30*/  FADD.FTZ R130, R40, R127.reuse ;  /* 0x0000007f28827221 */ /* 0x100fe20000010000 */
[----:B------:R-:W-:Y:S01]  /*5a40*/  PRMT R127, R185, 0x7610, R127 ;  /* 0x00007610b97f7816 */ /* 0x000fe2000000007f */
[----:B-1----:R-:W-:Y:S02]  /*5a50*/  @P6 FMUL.FTZ R126, R126, R187 ;  /* 0x000000bb7e7e6220 */ /* 0x002fe40000410000 */
[----:B------:R-:W-:Y:S02]  /*5a60*/  F2FP.BF16.F32.PACK_AB R183, RZ, R183 ;  /* 0x000000b7ffb7723e */ /* 0x000fe400000010ff */
[----:B------:R-:W-:Y:S01]  /*5a70*/  @P6 FMUL.FTZ R125, R131, R126 ;  /* 0x0000007e837d6220 */ /* 0x000fe20000410000 */
[----:B------:R-:W-:Y:S01]  /*5a80*/  FADD.FTZ R131, R41, R124 ;  /* 0x0000007c29837221 */ /* 0x000fe20000010000 */
[----:B------:R-:W-:Y:S02]  /*5a90*/  F2FP.BF16.F32.PACK_AB R124, RZ, R129 ;  /* 0x00000081ff7c723e */ /* 0x000fe400000010ff */
[----:B------:R-:W-:Y:S01]  /*5aa0*/  FADD.FTZ R146, R42, R125 ;  /* 0x0000007d2a927221 */ /* 0x000fe20000010000 */
[----:B------:R-:W-:-:S02]  /*5ab0*/  PRMT R129, R128, 0x7610, R129 ;  /* 0x0000761080817816 */ /* 0x000fc40000000081 */
[----:B------:R-:W-:-:S07]  /*5ac0*/  PRMT R126, R183, 0x7610, R126 ;  /* 0x00007610b77e7816 */ /* 0x000fce000000007e */
.L_x_4033:
        /* <DEDUP_REMOVED lines=16> */
.L_x_4014:
        /* <DEDUP_REMOVED lines=12> */
[----:B------:R-:W-:Y:S02]  /*5c90*/  LOP3.LUT P6, RZ, R6, 0xff00, RZ, 0xc0, !PT ;  /* 0x0000ff0006ff7812 */ /* 0x000fe400078cc0ff */
[----:B------:R-:W-:-:S07]  /*5ca0*/  MOV R187, RZ ;  /* 0x000000ff00bb7202 */ /* 0x000fce0000000f00 */
[----:B------:R-:W0:Y:S01]  /*5cb0*/  @P0 LDC R124, c[0x0][0x408] ;  /* 0x00010200ff7c0b82 */ /* 0x000e220000000800 */
[CCC-:B------:R-:W-:Y:S01]  /*5cc0*/  @P0 FFMA.FTZ R125, R3.reuse, R190.reuse, R183.reuse ;  /* 0x000000be037d0223 */ /* 0x1c0fe200000100b7 */
[----:B------:R-:W-:-:S03]  /*5cd0*/  @P0 FFMA.FTZ R129, R3, R190, R183 ;  /* 0x000000be03810223 */ /* 0x000fc600000100b7 */
[C---:B------:R-:W-:Y:S01]  /*5ce0*/  @P0 FADD.FTZ R125, R148.reuse, -R125 ;  /* 0x8000007d947d0221 */ /* 0x040fe20000010000 */
[----:B------:R-:W-:Y:S02]  /*5cf0*/  @P0 FADD.FTZ R129, R148, -R129 ;  /* 0x8000008194810221 */ /* 0x000fe40000010000 */
[----:B------:R-:W1:Y:S01]  /*5d00*/  @P0 LDC R185, c[0x0][0x408] ;  /* 0x00010200ffb90b82 */ /* 0x000e620000000800 */
[C-C-:B------:R-:W-:Y:S01]  /*5d10*/  @P0 FFMA.FTZ R125, R146.reuse, R125, R100.reuse ;  /* 0x0000007d927d0223 */ /* 0x140fe20000010064 */
[----:B------:R-:W-:-:S03]  /*5d20*/  @P0 FFMA.FTZ R129, R146, R129, R100 ;  /* 0x0000008192810223 */ /* 0x000fc60000010064 */
[-C--:B------:R-:W-:Y:S01]  /*5d30*/  @P0 FMUL.FTZ R125, R125, R188.reuse ;  /* 0x000000bc7d7d0220 */ /* 0x080fe20000410000 */
[----:B------:R-:W-:Y:S01]  /*5d40*/  @P0 FMUL.FTZ R130, R129, R188 ;  /* 0x000000bc81820220 */ /* 0x000fe20000410000 */
[----:B------:R-:W-:Y:S01]  /*5d50*/  @P0 SHF.L.U32 R129, R27, 0x10, RZ ;  /* 0x000000101b810819 */ /* 0x000fe200000006ff */
[----:B------:R-:W3:Y:S01]  /*5d60*/  @P6 LDC R192, c[0x0][0x408] ;  /* 0x00010200ffc06b82 */ /* 0x000ee20000000800 */
[----:B0-----:R-:W-:Y:S01]  /*5d70*/  @P0 FMUL.FTZ R125, R125, R124 ;  /* 0x0000007c7d7d0220 */ /* 0x001fe20000410000 */
[----:B-1----:R-:W-:Y:S01]  /*5d80*/  @P0 FMUL.FTZ R130, R130, R185 ;  /* 0x000000b982820220 */ /* 0x002fe20000410000 */
[----:B------:R-:W-:-:S03]  /*5d90*/  HFMA2 R185, -RZ, RZ, 0, 0 ;  /* 0x00000000ffb97431 */ /* 0x000fc600000001ff */
        /* <DEDUP_REMOVED lines=25> */
[----:B------:R-:W-:Y:S02]  /*5f30*/  ISETP.GE.U32.AND P0, PT, R6, 0x1000000, PT ;  /* 0x010000000600780c */ /* 0x000fe40003f06070 */
[----:B------:R-:W-:-:S03]  /*5f40*/  @P6 FADD.FTZ R124, R145, -R124 ;  /* 0x8000007c917c6221 */ /* 0x000fc60000010000 */
[----:B------:R-:W-:Y:S01]  /*5f50*/  F2F.BF16.F32 R187, R187 ;  /* 0x000000bb00bb7304 */ /* 0x000fe20000202000 */
[----:B------:R-:W-:Y:S01]  /*5f60*/  @P6 FFMA.FTZ R125, R146, R124, R101 ;  /* 0x0000007c927d6223 */ /* 0x000fe20000010065 */
[----:B------:R-:W-:-:S03]  /*5f70*/  @P6 SHF.L.U32 R124, R26, 0x10, RZ ;  /* 0x000000101a7c6819 */ /* 0x000fc600000006ff */
[----:B------:R-:W-:-:S03]  /*5f80*/  @P6 FMUL.FTZ R125, R125, R188 ;  /* 0x000000bc7d7d6220 */ /* 0x000fc60000410000 */
[----:B------:R-:W0:Y:S01]  /*5f90*/  @P0 LDC R194, c[0x0][0x408] ;  /* 0x00010200ffc20b82 */ /* 0x000e220000000800 */
[----:B------:R-:W-:Y:S01]  /*5fa0*/  @P0 FFMA.FTZ R130, R154, R190, R183 ;  /* 0x000000be9a820223 */ /* 0x000fe200000100b7 */
[----:B---3--:R-:W-:-:S03]  /*5fb0*/  @P6 FMUL.FTZ R125, R125, R192 ;  /* 0x000000c07d7d6220 */ /* 0x008fc60000410000 */
[----:B------:R-:W-:Y:S01]  /*5fc0*/  @P0 FADD.FTZ R129, R149, -R130 ;  /* 0x8000008295810221 */ /* 0x000fe20000010000 */
[----:B------:R-:W-:-:S03]  /*5fd0*/  HFMA2 R130, -RZ, RZ, 0, 0 ;  /* 0x00000000ff827431 */ /* 0x000fc600000001ff */
[----:B------:R-:W-:Y:S01]  /*5fe0*/  @P0 FFMA.FTZ R129, R146, R129, R103 ;  /* 0x0000008192810223 */ /* 0x000fe20000010067 */
[----:B------:R-:W-:-:S03]  /*5ff0*/  @P6 FMUL.FTZ R130, R124, R125 ;  /* 0x0000007d7c826220 */ /* 0x000fc60000410000 */
[----:B------:R-:W-:Y:S01]  /*6000*/  @P0 FMUL.FTZ R129, R129, R188 ;  /* 0x000000bc81810220 */ /* 0x000fe20000410000 */
[----:B------:R-:W-:-:S03]  /*6010*/  @P0 SHF.L.U32 R124, R24, 0x10, RZ ;  /* 0x00000010187c0819 */ /* 0x000fc600000006ff */
        /* <DEDUP_REMOVED lines=17> */
[----:B------:R-:W-:-:S04]  /*6130*/  FFMA.FTZ R125, R146, R124, R101 ;  /* 0x0000007c927d7223 */ /* 0x000fc80000010065 */
[----:B------:R-:W-:-:S04]  /*6140*/  FMUL.FTZ R125, R125, R188 ;  /* 0x000000bc7d7d7220 */ /* 0x000fc80000410000 */
[----:B------:R-:W-:-:S04]  /*6150*/  FMUL.FTZ R125, R125, UR13 ;  /* 0x0000000d7d7d7c20 */ /* 0x000fc80008410000 */
[----:B------:R-:W-:-:S07]  /*6160*/  FMUL.FTZ R130, R130, R125 ;  /* 0x0000007d82827220 */ /* 0x000fce0000410000 */
.L_x_4038:
[----:B------:R-:W-:Y:S05]  /*6170*/  BSYNC.RECONVERGENT B2 ;  /* 0x0000000000027941 */ /* 0x000fea0003800200 */
.L_x_4037:
[----:B------:R-:W-:Y:S01]  /*6180*/  BSSY.RECONVERGENT B2, `(.L_x_4039) ;  /* 0x000000c000027945 */ /* 0x000fe20003800200 */
[----:B------:R-:W-:Y:S01]  /*6190*/  FADD.FTZ R130, R57, R130 ;  /* 0x0000008239827221 */ /* 0x000fe20000010000 */
[----:B0-----:R-:W-:Y:S02]  /*61a0*/  MOV R124, RZ ;  /* 0x000000ff007c7202 */ /* 0x001fe40000000f00 */
[----:B------:R-:W-:Y:S05]  /*61b0*/  @!P0 BRA `(.L_x_4040) ;  /* 0x0000000000208947 */ /* 0x000fea0003800000 */
[----:B------:R-:W-:-:S04]  /*61c0*/  FFMA.FTZ R124, R154, R190, R183 ;  /* 0x000000be9a7c7223 */ /* 0x000fc800000100b7 */
[----:B------:R-:W-:Y:S01]  /*61d0*/  FADD.FTZ R57, R149, -R124 ;  /* 0x8000007c95397221 */ /* 0x000fe20000010000 */
[----:B------:R-:W-:-:S03]  /*61e0*/  SHF.R.U32.HI R124, RZ, 0x10, R127 ;  /* 0x00000010ff7c7819 */ /* 0x000fc6000001167f */
[----:B------:R-:W-:Y:S01]  /*61f0*/  FFMA.FTZ R57, R146, R57, R103 ;  /* 0x0000003992397223 */ /* 0x000fe20000010067 */
[----:B------:R-:W-:-:S03]  /*6200*/  SHF.L.U32 R124, R124, 0x10, RZ ;  /* 0x000000107c7c7819 */ /* 0x000fc600000006ff */
[----:B------:R-:W-:-:S04]  /*6210*/  FMUL.FTZ R57, R57, R188 ;  /* 0x000000bc39397220 */ /* 0x000fc80000410000 */
[----:B------:R-:W-:-:S04]  /*6220*/  FMUL.FTZ R57, R57, UR13 ;  /* 0x0000000d39397c20 */ /* 0x000fc80008410000 */
[----:B------:R-:W-:-:S07]  /*6230*/  FMUL.FTZ R124, R124, R57 ;  /* 0x000000397c7c7220 */ /* 0x000fce0000410000 */
.L_x_4040:
[----:B------:R-:W-:Y:S05]  /*6240*/  BSYNC.RECONVERGENT B2 ;  /* 0x0000000000027941 */ /* 0x000fea0003800200 */
.L_x_4039:
[----:B------:R-:W-:Y:S01]  /*6250*/  FADD.FTZ R56, R56, R131 ;  /* 0x0000008338387221 */ /* 0x000fe20000010000 */
[----:B------:R-:W-:Y:S01]  /*6260*/  FADD.FTZ R58, R58, R185 ;  /* 0x000000b93a3a7221 */ /* 0x000fe20000010000 */
[----:B------:R-:W-:Y:S01]  /*6270*/  FADD.FTZ R59, R59, R124 ;  /* 0x0000007c3b3b7221 */ /* 0x000fe20000010000 */
[----:B------:R-:W-:Y:S02]  /*6280*/  IADD3 R144, PT, PT, R144, 0x80, RZ ;  /* 0x0000008090907810 */ /* 0x000fe40007ffe0ff */
[----:B------:R-:W-:-:S07]  /*6290*/  MOV R57, R130 ;  /* 0x0000008200397202 */ /* 0x000fce0000000f00 */
.L_x_4036:
[----:B------:R-:W-:Y:S05]  /*62a0*/  BSYNC.RECONVERGENT B1 ;  /* 0x0000000000017941 */ /* 0x000fea0003800200 */
.L_x_4035:
        /* <DEDUP_REMOVED lines=87> */
.L_x_4044:
[----:B------:R-:W-:Y:S05]  /*6820*/  BSYNC.RECONVERGENT B2 ;  /* 0x0000000000027941 */ /* 0x000fea0003800200 */
.L_x_4043:
        /* <DEDUP_REMOVED lines=12> */
.L_x_4046:
[----:B------:R-:W-:Y:S05]  /*68f0*/  BSYNC.RECONVERGENT B2 ;  /* 0x0000000000027941 */ /* 0x000fea0003800200 */
.L_x_4045:
[----:B------:R-:W-:Y:S01]  /*6900*/  FADD.FTZ R52, R52, R131 ;  /* 0x0000008334347221 */ /* 0x000fe20000010000 */
[----:B------:R-:W-:Y:S01]  /*6910*/  FADD.FTZ R54, R54, R185 ;  /* 0x000000b936367221 */ /* 0x000fe20000010000 */
[----:B------:R-:W-:Y:S01]  /*6920*/  FADD.FTZ R55, R55, R124 ;  /* 0x0000007c37377221 */ /* 0x000fe20000010000 */
[----:B------:R-:W-:Y:S02]  /*6930*/  IADD3 R144, PT, PT, R144, 0x80, RZ ;  /* 0x0000008090907810 */ /* 0x000fe40007ffe0ff */
[----:B------:R-:W-:-:S07]  /*6940*/  MOV R53, R130 ;  /* 0x0000008200357202 */ /* 0x000fce0000000f00 */
.L_x_4042:
[----:B------:R-:W-:Y:S05]  /*6950*/  BSYNC.RECONVERGENT B1 ;  /* 0x0000000000017941 */ /* 0x000fea0003800200 */
.L_x_4041:
        /* <DEDUP_REMOVED lines=87> */
.L_x_4050:
[----:B------:R-:W-:Y:S05]  /*6ed0*/  BSYNC.RECONVERGENT B2 ;  /* 0x0000000000027941 */ /* 0x000fea0003800200 */
.L_x_4049:
        /* <DEDUP_REMOVED lines=12> */
.L_x_4052:
[----:B------:R-:W-:Y:S05]  /*6fa0*/  BSYNC.RECONVERGENT B2 ;  /* 0x0000000000027941 */ /* 0x000fea0003800200 */
.L_x_4051:
[----:B------:R-:W-:Y:S01]  /*6fb0*/  FADD.FTZ R48, R48, R131 ;  /* 0x0000008330307221 */ /* 0x000fe20000010000 */
[----:B------:R-:W-:Y:S01]  /*6fc0*/  FADD.FTZ R50, R50, R185 ;  /* 0x000000b932327221 */ /* 0x000fe20000010000 */
[----:B------:R-:W-:Y:S01]  /*6fd0*/  FADD.FTZ R51, R51, R124 ;  /* 0x0000007c33337221 */ /* 0x000fe20000010000 */
[----:B------:R-:W-:Y:S02]  /*6fe0*/  IADD3 R144, PT, PT, R144, 0x80, RZ ;  /* 0x0000008090907810 */ /* 0x000fe40007ffe0ff */
[----:B------:R-:W-:-:S07]  /*6ff0*/  MOV R49, R130 ;  /* 0x0000008200317202 */ /* 0x000fce0000000f00 */
.L_x_4048:
[----:B------:R-:W-:Y:S05]  /*7000*/  BSYNC.RECONVERGENT B1 ;  /* 0x0000000000017941 */ /* 0x000fea0003800200 */
.L_x_4047:
        /* <DEDUP_REMOVED lines=87> */
.L_x_4056:
[----:B------:R-:W-:Y:S05]  /*7580*/  BSYNC.RECONVERGENT B2 ;  /* 0x0000000000027941 */ /* 0x000fea0003800200 */
.L_x_4055:
        /* <DEDUP_REMOVED lines=12> */
.L_x_4058:
[----:B------:R-:W-:Y:S05]  /*7650*/  BSYNC.RECONVERGENT B2 ;  /* 0x0000000000027941 */ /* 0x000fea0003800200 */
.L_x_4057:
[----:B------:R-:W-:Y:S01]  /*7660*/  FADD.FTZ R44, R44, R131 ;  /* 0x000000832c2c7221 */ /* 0x000fe20000010000 */
[----:B------:R-:W-:Y:S01]  /*7670*/  FADD.FTZ R46, R46, R185 ;  /* 0x000000b92e2e7221 */ /* 0x000fe20000010000 */
[----:B------:R-:W-:Y:S01]  /*7680*/  FADD.FTZ R47, R47, R124 ;  /* 0x0000007c2f2f7221 */ /* 0x000fe20000010000 */
[----:B------:R-:W-:Y:S02]  /*7690*/  IADD3 R144, PT, PT, R144, 0x80, RZ ;  /* 0x0000008090907810 */ /* 0x000fe40007ffe0ff */
[----:B------:R-:W-:-:S07]  /*76a0*/  MOV R45, R130 ;  /* 0x00000082002d7202 */ /* 0x000fce0000000f00 */
.L_x_4054:
[----:B------:R-:W-:Y:S05]  /*76b0*/  BSYNC.RECONVERGENT B1 ;  /* 0x0000000000017941 */ /* 0x000fea0003800200 */
.L_x_4053:
        /* <DEDUP_REMOVED lines=16> */
[C-C-:B------:R-:W-:Y:S01]  /*77c0*/  @P0 FFMA.FTZ R129, R146.reuse, R129, R116.reuse ;  /* 0x0000008192810223 */ /* 0x140fe20000010074 */
[----:B------:R-:W-:Y:S01]  /*77d0*/  @P0 FFMA.FTZ R185, R146, R131, R116 ;  /* 0x0000008392b90223 */ /* 0x000fe20000010074 */
        /* <DEDUP_REMOVED lines=21> */
[C-C-:B------:R-:W-:Y:S01]  /*7930*/  @P0 FFMA.FTZ R125, R146.reuse, R125, R118.reuse ;  /* 0x0000007d927d0223 */ /* 0x140fe20000010076 */
[----:B------:R-:W-:-:S03]  /*7940*/  @P0 FFMA.FTZ R129, R146, R129, R118 ;  /* 0x0000008192810223 */ /* 0x000fc60000010076 */
        /* <DEDUP_REMOVED lines=13> */
[----:B------:R-:W-:-:S04]  /*7a20*/  FFMA.FTZ R125, R146, R124, R119 ;  /* 0x0000007c927d7223 */ /* 0x000fc80000010077 */
[----:B------:R-:W-:-:S03]  /*7a30*/  FMUL.FTZ R125, R125, R188 ;  /* 0x000000bc7d7d7220 */ /* 0x000fc60000410000 */
[----:B------:R-:W-:Y:S01]  /*7a40*/  @P0 SHF.R.U32.HI R124, RZ, 0x10, R127 ;  /* 0x00000010ff7c0819 */ /* 0x000fe2000001167f */
[----:B------:R-:W-:Y:S01]  /*7a50*/  FMUL.FTZ R125, R125, UR13 ;  /* 0x0000000d7d7d7c20 */ /* 0x000fe20008410000 */
[----:B------:R-:W-:Y:S02]  /*7a60*/  @P0 SHF.L.U32 R128, R8, 0x10, RZ ;  /* 0x0000001008800819 */ /* 0x000fe400000006ff */
[----:B------:R-:W-:-:S03]  /*7a70*/  @P0 SHF.L.U32 R124, R124, 0x10, RZ ;  /* 0x000000107c7c0819 */ /* 0x000fc600000006ff */
[----:B------:R-:W-:Y:S02]  /*7a80*/  @P0 FMUL.FTZ R191, R128, R125 ;  /* 0x0000007d80bf0220 */ /* 0x000fe40000410000 */
[----:B------:R-:W-:Y:S01]  /*7a90*/  @P0 FMUL.FTZ R192, R125, R124 ;  /* 0x0000007c7dc00220 */ /* 0x000fe20000410000 */
[----:B------:R-:W-:-:S03]  /*7aa0*/  LOP3.LUT P0, RZ, R0, 0xff00, RZ, 0xc0, !PT ;  /* 0x0000ff0000ff7812 */ /* 0x000fc6000780c0ff */
[----:B------:R-:W0:Y:S10]  /*7ab0*/  F2F.BF16.F32 R191, R191 ;  /* 0x000000bf00bf7304 */ /* 0x000e340000202000 */
[----:B------:R-:W-:-:S04]  /*7ac0*/  @P0 FFMA.FTZ R124, R182, R190, R183 ;  /* 0x000000beb67c0223 */ /* 0x000fc800000100b7 */
[----:B------:R-:W-:Y:S01]  /*7ad0*/  @P0 FADD.FTZ R124, R177, -R124 ;  /* 0x8000007cb17c0221 */ /* 0x000fe20000010000 */
[----:B0-----:R-:W-:-:S03]  /*7ae0*/  SHF.L.U32 R193, R191, 0x10, RZ ;  /* 0x00000010bfc17819 */ /* 0x001fc600000006ff */
[----:B------:R-:W-:Y:S01]  /*7af0*/  @P0 FFMA.FTZ R125, R146, R124, R117 ;  /* 0x0000007c927d0223 */ /* 0x000fe20000010075 */
[----:B------:R-:W-:-:S03]  /*7b00*/  @P0 SHF.L.U32 R124, R10, 0x10, RZ ;  /* 0x000000100a7c0819 */ /* 0x000fc600000006ff */
        /* <DEDUP_REMOVED lines=15> */
[----:B------:R-:W-:-:S04]  /*7c00*/  FFMA.FTZ R125, R146, R125, R117 ;  /* 0x0000007d927d7223 */ /* 0x000fc80000010075 */
[----:B------:R-:W-:-:S04]  /*7c10*/  FMUL.FTZ R125, R125, R188 ;  /* 0x000000bc7d7d7220 */ /* 0x000fc80000410000 */
[----:B------:R-:W-:-:S04]  /*7c20*/  FMUL.FTZ R125, R125, UR13 ;  /* 0x0000000d7d7d7c20 */ /* 0x000fc80008410000 */
[----:B------:R-:W-:-:S07]  /*7c30*/  FMUL.FTZ R40, R40, R125 ;  /* 0x0000007d28287220 */ /* 0x000fce0000410000 */
.L_x_4060:
[----:B------:R-:W-:Y:S05]  /*7c40*/  BSYNC.RECONVERGENT B1 ;  /* 0x0000000000017941 */ /* 0x000fea0003800200 */
.L_x_4059:
[----:B------:R-:W-:Y:S01]  /*7c50*/  FADD.FTZ R41, R41, R40 ;  /* 0x0000002829297221 */ /* 0x000fe20000010000 */
[----:B------:R-:W-:Y:S01]  /*7c60*/  FADD.FTZ R43, R43, R192 ;  /* 0x000000c02b2b7221 */ /* 0x000fe20000010000 */
[----:B------:R-:W-:Y:S01]  /*7c70*/  FADD.FTZ R42, R42, R187 ;  /* 0x000000bb2a2a7221 */ /* 0x000fe20000010000 */
[----:B------:R-:W-:Y:S01]  /*7c80*/  MOV R40, R131 ;  /* 0x0000008300287202 */ /* 0x000fe20000000f00 */
[----:B------:R-:W-:Y:S06]  /*7c90*/  BRA `(.L_x_4031) ;  /* 0x0000002000b47947 */ /* 0x000fec0003800000 */
.L_x_4034:
        /* <DEDUP_REMOVED lines=8> */
[----:B------:R-:W-:Y:S01]  /*7d20*/  HFMA2 R187, -RZ, RZ, 0, 0 ;  /* 0x00000000ffbb7431 */ /* 0x000fe200000001ff */
[----:B------:R-:W-:Y:S01]  /*7d30*/  LOP3.LUT P6, RZ, R6, 0xff00, RZ, 0xc0, !PT ;  /* 0x0000ff0006ff7812 */ /* 0x000fe200078cc0ff */
[----:B------:R-:W-:Y:S01]  /*7d40*/  FFMA.FTZ R197, R147, R190, R183 ;  /* 0x000000be93c57223 */ /* 0x000fe200000100b7 */
[----:B------:R-:W-:Y:S03]  /*7d50*/  BSSY.RECONVERGENT B2, `(.L_x_4063) ;  /* 0x0000058000027945 */ /* 0x000fe60003800200 */
[----:B------:R-:W-:-:S04]  /*7d60*/  FADD.FTZ R197, R152, -R197 ;  /* 0x800000c598c57221 */ /* 0x000fc80000010000 */
        /* <DEDUP_REMOVED lines=10> */
[----:B------:R-:W-:Y:S02]  /*7e10*/  @P0 FMUL.FTZ R127, R127, R188 ;  /* 0x000000bc7f7f0220 */ /* 0x000fe40000410000 */
[----:B------:R-:W3:Y:S01]  /*7e20*/  @P6 LDC R130, c[0x0][0x408] ;  /* 0x00010200ff826b82 */ /* 0x000ee20000000800 */
        /* <DEDUP_REMOVED lines=23> */
[----:B-1----:R-:W-:-:S04]  /*7fa0*/  @P0 FMUL.FTZ R127, R127, R126 ;  /* 0x0000007e7f7f0220 */ /* 0x002fc80000410000 */
[----:B------:R-:W-:Y:S01]  /*7fb0*/  @P0 FMUL.FTZ R187, R123, R120 ;  /* 0x000000787bbb0220 */ /* 0x000fe20000410000 */
[-CC-:B------:R-:W-:Y:S01]  /*7fc0*/  FFMA.FTZ R120, R154, R190.reuse, R183.reuse ;  /* 0x000000be9a787223 */ /* 0x180fe200000100b7 */
[----:B------:R-:W-:Y:S01]  /*7fd0*/  @P0 FMUL.FTZ R189, R122, R127 ;  /* 0x0000007f7abd0220 */ /* 0x000fe20000410000 */
[----:B------:R-:W-:Y:S01]  /*7fe0*/  ISETP.GE.U32.AND P0, PT, R6, 0x1000000, PT ;  /* 0x010000000600780c */ /* 0x000fe20003f06070 */
[----:B------:R-:W-:Y:S01]  /*7ff0*/  @P6 FFMA.FTZ R122, R150, R190, R183 ;  /* 0x000000be967a6223 */ /* 0x000fe200000100b7 */
[----:B------:R-:W-:-:S03]  /*8000*/  FADD.FTZ R120, R149, -R120 ;  /* 0x8000007895787221 */ /* 0x000fc60000010000 */
[----:B------:R-:W-:Y:S01]  /*8010*/  @P6 FADD.FTZ R122, R145, -R122 ;  /* 0x8000007a917a6221 */ /* 0x000fe20000010000 */
[----:B------:R-:W-:Y:S01]  /*8020*/  FFMA.FTZ R123, R146, R120, R103 ;  /* 0x00000078927b7223 */ /* 0x000fe20000010067 */
[----:B------:R-:W-:Y:S01]  /*8030*/  HFMA2 R120, -RZ, RZ, 0, 0 ;  /* 0x00000000ff787431 */ /* 0x000fe200000001ff */
[----:B------:R-:W-:Y:S05]  /*8040*/  F2F.BF16.F32 R189, R189 ;  /* 0x000000bd00bd7304 */ /* 0x000fea0000202000 */
[----:B------:R-:W0:Y:S01]  /*8050*/  @P0 LDC R128, c[0x0][0x408] ;  /* 0x00010200ff800b82 */ /* 0x000e220000000800 */
[----:B------:R-:W-:Y:S01]  /*8060*/  @P0 FMUL.FTZ R127, R123, R188 ;  /* 0x000000bc7b7f0220 */ /* 0x000fe20000410000 */
[----:B------:R-:W-:-:S03]  /*8070*/  @P0 SHF.L.U32 R126, R24, 0x10, RZ ;  /* 0x00000010187e0819 */ /* 0x000fc600000006ff */
[----:B0-----:R-:W-:Y:S01]  /*8080*/  @P0 FMUL.FTZ R127, R127, R128 ;  /* 0x000000807f7f0220 */ /* 0x001fe20000410000 */
[----:B------:R-:W-:-:S03]  /*8090*/  @P6 SHF.L.U32 R128, R26, 0x10, RZ ;  /* 0x000000101a806819 */ /* 0x000fc600000006ff */
[----:B------:R-:W-:Y:S01]  /*80a0*/  @P0 FMUL.FTZ R120, R126, R127 ;  /* 0x0000007f7e780220 */ /* 0x000fe20000410000 */
[----:B------:R-:W-:Y:S01]  /*80b0*/  @P6 FFMA.FTZ R127, R146, R122, R101 ;  /* 0x0000007a927f6223 */ /* 0x000fe20000010065 */
[----:B------:R-:W-:Y:S02]  /*80c0*/  MOV R122, RZ ;  /* 0x000000ff007a7202 */ /* 0x000fe40000000f00 */
[----:B------:R0:W1:Y:S01]  /*80d0*/  F2F.BF16.F32 R191, R120 ;  /* 0x0000007800bf7304 */ /* 0x0000620000202000 */
[----:B------:R-:W-:Y:S02]  /*80e0*/  @P6 FMUL.FTZ R129, R127, R188 ;  /* 0x000000bc7f816220 */ /* 0x000fe40000410000 */
[----:B------:R-:W2:Y:S02]  /*80f0*/  LDC.64 R126, c[0x0][0x478] ;  /* 0x00011e00ff7e7b82 */ /* 0x000ea40000000a00 */
[----:B---3--:R-:W-:-:S04]  /*8100*/  @P6 FMUL.FTZ R129, R129, R130 ;  /* 0x0000008281816220 */ /* 0x008fc80000410000 */
[----:B------:R-:W-:Y:S01]  /*8110*/  @P6 FMUL.FTZ R122, R128, R129 ;  /* 0x00000081807a6220 */ /* 0x000fe20000410000 */
[-CC-:B------:R-:W-:Y:S01]  /*8120*/  FFMA.FTZ R129, R3, R190.reuse, R183.reuse ;  /* 0x000000be03817223 */ /* 0x180fe200000100b7 */
[----:B------:R-:W3:Y:S01]  /*8130*/  LDC.64 R130, c[0x0][0x468] ;  /* 0x00011a00ff827b82 */ /* 0x000ee20000000a00 */
[----:B0-----:R-:W-:Y:S02]  /*8140*/  FFMA.FTZ R120, R150, R190, R183 ;  /* 0x000000be96787223 */ /* 0x001fe400000100b7 */
[----:B------:R-:W-:Y:S01]  /*8150*/  FADD.FTZ R195, R148, -R129 ;  /* 0x8000008194c37221 */ /* 0x000fe20000010000 */
[----:B------:R-:W0:Y:S01]  /*8160*/  F2F.BF16.F32 R122, R122 ;  /* 0x0000007a007a7304 */ /* 0x000e220000202000 */
[----:B------:R-:W-:Y:S01]  /*8170*/  FADD.FTZ R192, R145, -R120 ;  /* 0x8000007891c07221 */ /* 0x000fe20000010000 */
[----:B-1----:R-:W-:Y:S01]  /*8180*/  SHF.L.U32 R191, R191, 0x10, RZ ;  /* 0x00000010bfbf7819 */ /* 0x002fe200000006ff */
[C---:B------:R-:W-:Y:S02]  /*8190*/  FFMA.FTZ R120, R146.reuse, R195, R100 ;  /* 0x000000c392787223 */ /* 0x040fe40000010064 */
[----:B------:R-:W-:Y:S01]  /*81a0*/  FFMA.FTZ R121, R146, R192, R101 ;  /* 0x000000c092797223 */ /* 0x000fe20000010065 */
[----:B------:R-:W-:-:S02]  /*81b0*/  HFMA2 R192, -RZ, RZ, 0, 0 ;  /* 0x00000000ffc07431 */ /* 0x000fc400000001ff */
[----:B--2---:R-:W-:-:S04]  /*81c0*/  IMAD.WIDE.U32 R126, R144, 0x10, R126 ;  /* 0x00000010907e7825 */ /* 0x004fc800078e007e */
[----:B0-----:R-:W-:-:S04]  /*81d0*/  IMAD.WIDE.U32 R128, R122, 0x10000, RZ ;  /* 0x000100007a807825 */ /* 0x001fc800078e00ff */
[----:B------:R-:W-:Y:S01]  /*81e0*/  FFMA.FTZ R122, R146, R197, R102 ;  /* 0x000000c5927a7223 */ /* 0x000fe20000010066 */
[----:B---3--:R-:W-:Y:S01]  /*81f0*/  IMAD.WIDE.U32 R130, R144, 0x8, R130 ;  /* 0x0000000890827825 */ /* 0x008fe200078e0082 */
[----:B------:R-:W-:-:S03]  /*8200*/  LOP3.LUT R128, R128, R193, RZ, 0xfc, !PT ;  /* 0x000000c180807212 */ /* 0x000fc600078efcff */
[----:B------:R0:W-:Y:S01]  /*8210*/  STG.E.128 desc[UR8][R126.64], R120 ;  /* 0x000000787e007986 */ /* 0x0001e2000c101d08 */
[----:B------:R-:W-:-:S05]  /*8220*/  LOP3.LUT R129, R129, R191, R189, 0xfe, !PT ;  /* 0x000000bf81817212 */ /* 0x000fca00078efebd */
        /* <DEDUP_REMOVED lines=10> */
.L_x_4064:
[----:B------:R-:W-:Y:S05]  /*82d0*/  BSYNC.RECONVERGENT B2 ;  /* 0x0000000000027941 */ /* 0x000fea0003800200 */
.L_x_4063:
        /* <DEDUP_REMOVED lines=8> */
[----:B------:R-:W-:-:S04]  /*8360*/  FFMA.FTZ R127, R146, R124, R103 ;  /* 0x0000007c927f7223 */ /* 0x000fc80000010067 */
[----:B------:R-:W-:-:S04]  /*8370*/  FMUL.FTZ R127, R127, R188 ;  /* 0x000000bc7f7f7220 */ /* 0x000fc80000410000 */
[----:B------:R-:W-:-:S04]  /*8380*/  FMUL.FTZ R127, R127, UR13 ;  /* 0x0000000d7f7f7c20 */ /* 0x000fc80008410000 */
[----:B------:R-:W-:-:S07]  /*8390*/  FMUL.FTZ R126, R127, R126 ;  /* 0x0000007e7f7e7220 */ /* 0x000fce0000410000 */
.L_x_4066:
[----:B------:R-:W-:Y:S05]  /*83a0*/  BSYNC.RECONVERGENT B2 ;  /* 0x0000000000027941 */ /* 0x000fea0003800200 */
.L_x_4065:
[----:B------:R-:W-:Y:S01]  /*83b0*/  FADD.FTZ R56, R56, R185 ;  /* 0x000000b938387221 */ /* 0x000fe20000010000 */
[----:B------:R-:W-:Y:S01]  /*83c0*/  FADD.FTZ R58, R58, R187 ;  /* 0x000000bb3a3a7221 */ /* 0x000fe20000010000 */
[----:B------:R-:W-:Y:S01]  /*83d0*/  FADD.FTZ R59, R59, R126 ;  /* 0x0000007e3b3b7221 */ /* 0x000fe20000010000 */
[----:B------:R-:W-:-:S07]  /*83e0*/  IADD3 R144, PT, PT, R144, 0x80, RZ ;  /* 0x0000008090907810 */ /* 0x000fce0007ffe0ff */
.L_x_4062:
[----:B------:R-:W-:Y:S05]  /*83f0*/  BSYNC.RECONVERGENT B1 ;  /* 0x0000000000017941 */ /* 0x000fea0003800200 */
.L_x_4061:
        /* <DEDUP_REMOVED lines=62> */
[----:B0-----:R-:W-:-:S03]  /*87e0*/  @P0 FMUL.FTZ R127, R127, R128 ;  /* 0x000000807f7f0220 */ /* 0x001fc60000410000 */
[----:B------:R-:W0:Y:S01]  /*87f0*/  LDC.64 R128, c[0x0][0x478] ;  /* 0x00011e00ff807b82 */ /* 0x000e220000000a00 */
[----:B------:R-:W-:Y:S01]  /*8800*/  @P0 FMUL.FTZ R120, R126, R127 ;  /* 0x0000007f7e780220 */ /* 0x000fe20000410000 */
[----:B------:R-:W-:Y:S01]  /*8810*/  @P6 FFMA.FTZ R127, R146, R122, R105 ;  /* 0x0000007a927f6223 */ /* 0x000fe20000010069 */
[----:B------:R-:W-:Y:S02]  /*8820*/  @P6 SHF.L.U32 R126, R22, 0x10, RZ ;  /* 0x00000010167e6819 */ /* 0x000fe400000006ff */
[----:B------:R-:W-:Y:S01]  /*8830*/  MOV R122, RZ ;  /* 0x000000ff007a7202 */ /* 0x000fe20000000f00 */
[----:B------:R-:W-:Y:S01]  /*8840*/  @P6 FMUL.FTZ R127, R127, R188 ;  /* 0x000000bc7f7f6220 */ /* 0x000fe20000410000 */
[----:B------:R1:W2:Y:S03]  /*8850*/  F2F.BF16.F32 R191, R120 ;  /* 0x0000007800bf7304 */ /* 0x0002a60000202000 */
[----:B---3--:R-:W-:-:S02]  /*8860*/  @P6 FMUL.FTZ R127, R127, R130 ;  /* 0x000000827f7f6220 */ /* 0x008fc40000410000 */
[----:B------:R-:W3:Y:S02]  /*8870*/  LDC.64 R130, c[0x0][0x468] ;  /* 0x00011a00ff827b82 */ /* 0x000ee40000000a00 */
[----:B------:R-:W-:Y:S01]  /*8880*/  @P6 FMUL.FTZ R122, R126, R127 ;  /* 0x0000007f7e7a6220 */ /* 0x000fe20000410000 */
[-CC-:B------:R-:W-:Y:S01]  /*8890*/  FFMA.FTZ R127, R151, R190.reuse, R183.reuse ;  /* 0x000000be977f7223 */ /* 0x180fe200000100b7 */
[----:B-1----:R-:W-:-:S03]  /*88a0*/  FFMA.FTZ R120, R158, R190, R183 ;  /* 0x000000be9e787223 */ /* 0x002fc600000100b7 */
[----:B------:R-:W-:Y:S01]  /*88b0*/  FADD.FTZ R195, R156, -R127 ;  /* 0x8000007f9cc37221 */ /* 0x000fe20000010000 */
[----:B------:R-:W1:Y:S01]  /*88c0*/  F2F.BF16.F32 R122, R122 ;  /* 0x0000007a007a7304 */ /* 0x000e620000202000 */
[----:B------:R-:W-:Y:S01]  /*88d0*/  FADD.FTZ R192, R153, -R120 ;  /* 0x8000007899c07221 */ /* 0x000fe20000010000 */
[----:B--2---:R-:W-:Y:S01]  /*88e0*/  SHF.L.U32 R191, R191, 0x10, RZ ;  /* 0x00000010bfbf7819 */ /* 0x004fe200000006ff */
[----:B0-----:R-:W-:-:S04]  /*88f0*/  IMAD.WIDE.U32 R128, R144, 0x10, R128 ;  /* 0x0000001090807825 */ /* 0x001fc800078e0080 */
[C---:B------:R-:W-:Y:S01]  /*8900*/  FFMA.FTZ R120, R146.reuse, R195, R104 ;  /* 0x000000c392787223 */ /* 0x040fe20000010068 */
[----:B------:R-:W-:Y:S01]  /*8910*/  FFMA.FTZ R121, R146, R192, R105 ;  /* 0x000000c092797223 */ /* 0x000fe20000010069 */
[----:B------:R-:W-:Y:S02]  /*8920*/  HFMA2 R192, -RZ, RZ, 0, 0 ;  /* 0x00000000ffc07431 */ /* 0x000fe400000001ff */
[----:B-1----:R-:W-:-:S04]  /*8930*/  IMAD.WIDE.U32 R126, R122, 0x10000, RZ ;  /* 0x000100007a7e7825 */ /* 0x002fc800078e00ff */
        /* <DEDUP_REMOVED lines=15> */
.L_x_4070:
[----:B------:R-:W-:Y:S05]  /*8a30*/  BSYNC.RECONVERGENT B2 ;  /* 0x0000000000027941 */ /* 0x000fea0003800200 */
.L_x_4069:
        /* <DEDUP_REMOVED lines=12> */
.L_x_4072:
[----:B------:R-:W-:Y:S05]  /*8b00*/  BSYNC.RECONVERGENT B2 ;  /* 0x0000000000027941 */ /* 0x000fea0003800200 */
.L_x_4071:
[----:B------:R-:W-:Y:S01]  /*8b10*/  FADD.FTZ R52, R52, R185 ;  /* 0x000000b934347221 */ /* 0x000fe20000010000 */
[----:B------:R-:W-:Y:S01]  /*8b20*/  FADD.FTZ R54, R54, R187 ;  /* 0x000000bb36367221 */ /* 0x000fe20000010000 */
[----:B------:R-:W-:Y:S01]  /*8b30*/  FADD.FTZ R55, R55, R126 ;  /* 0x0000007e37377221 */ /* 0x000fe20000010000 */
[----:B------:R-:W-:-:S07]  /*8b40*/  IADD3 R144, PT, PT, R144, 0x80, RZ ;  /* 0x0000008090907810 */ /* 0x000fce0007ffe0ff */
.L_x_4068:
[----:B------:R-:W-:Y:S05]  /*8b50*/  BSYNC.RECONVERGENT B1 ;  /* 0x0000000000017941 */ /* 0x000fea0003800200 */
.L_x_4067:
        /* <DEDUP_REMOVED lines=99> */
.L_x_4076:
[----:B------:R-:W-:Y:S05]  /*9190*/  BSYNC.RECONVERGENT B2 ;  /* 0x0000000000027941 */ /* 0x000fea0003800200 */
.L_x_4075:
        /* <DEDUP_REMOVED lines=12> */
.L_x_4078:
[----:B------:R-:W-:Y:S05]  /*9260*/  BSYNC.RECONVERGENT B2 ;  /* 0x0000000000027941 */ /* 0x000fea0003800200 */
.L_x_4077:
[----:B------:R-:W-:Y:S01]  /*9270*/  FADD.FTZ R48, R48, R185 ;  /* 0x000000b930307221 */ /* 0x000fe20000010000 */
[----:B------:R-:W-:Y:S01]  /*9280*/  FADD.FTZ R50, R50, R187 ;  /* 0x000000bb32327221 */ /* 0x000fe20000010000 */
[----:B------:R-:W-:Y:S01]  /*9290*/  FADD.FTZ R51, R51, R126 ;  /* 0x0000007e33337221 */ /* 0x000fe20000010000 */
[----:B------:R-:W-:-:S07]  /*92a0*/  IADD3 R144, PT, PT, R144, 0x80, RZ ;  /* 0x0000008090907810 */ /* 0x000fce0007ffe0ff */
.L_x_4074:
[----:B------:R-:W-:Y:S05]  /*92b0*/  BSYNC.RECONVERGENT B1 ;  /* 0x0000000000017941 */ /* 0x000fea0003800200 */
.L_x_4073:
        /* <DEDUP_REMOVED lines=99> */
.L_x_4082:
[----:B------:R-:W-:Y:S05]  /*98f0*/  BSYNC.RECONVERGENT B2 ;  /* 0x0000000000027941 */ /* 0x000fea0003800200 */
.L_x_4081:
        /* <DEDUP_REMOVED lines=12> */
.L_x_4084:
[----:B------:R-:W-:Y:S05]  /*99c0*/  BSYNC.RECONVERGENT B2 ;  /* 0x0000000000027941 */ /* 0x000fea0003800200 */
.L_x_4083:
[----:B------:R-:W-:Y:S01]  /*99d0*/  FADD.FTZ R44, R44, R185 ;  /* 0x000000b92c2c7221 */ /* 0x000fe20000010000 */
[----:B------:R-:W-:Y:S01]  /*99e0*/  FADD.FTZ R46, R46, R187 ;  /* 0x000000bb2e2e7221 */ /* 0x000fe20000010000 */
[----:B------:R-:W-:Y:S01]  /*99f0*/  FADD.FTZ R47, R47, R126 ;  /* 0x0000007e2f2f7221 */ /* 0x000fe20000010000 */
[----:B------:R-:W-:-:S07]  /*9a00*/  IADD3 R144, PT, PT, R144, 0x80, RZ ;  /* 0x0000008090907810 */ /* 0x000fce0007ffe0ff */
.L_x_4080:
[----:B------:R-:W-:Y:S05]  /*9a10*/  BSYNC.RECONVERGENT B1 ;  /* 0x0000000000017941 */ /* 0x000fea0003800200 */
.L_x_4079:
[----:B------:R-:W-:Y:S05]  /*9a20*/  @!P5 BRA `(.L_x_4031) ;  /* 0x000000040050d947 */ /* 0x000fea0003800000 */
[----:B------:R-:W0:Y:S02]  /*9a30*/  LDC.64 R120, c[0x0][0x390] ;  /* 0x0000e400ff787b82 */ /* 0x000e240000000a00 */
        /* <DEDUP_REMOVED lines=8> */
[----:B------:R-:W-:Y:S02]  /*9ac0*/  MOV R189, RZ ;  /* 0x000000ff00bd7202 */ /* 0x000fe40000000f00 */
[----:B------:R-:W-:Y:S01]  /*9ad0*/  MOV R192, RZ ;  /* 0x000000ff00c07202 */ /* 0x000fe20000000f00 */
[----:B------:R-:W-:-:S03]  /*9ae0*/  FFMA.FTZ R120, R146, R121, R116 ;  /* 0x0000007992787223 */ /* 0x000fc60000010074 */
[----:B------:R-:W0:Y:S01]  /*9af0*/  @P0 LDC R127, c[0x0][0x408] ;  /* 0x00010200ff7f0b82 */ /* 0x000e220000000800 */
[CC--:B------:R-:W-:Y:S01]  /*9b00*/  @P0 FMUL.FTZ R122, R120.reuse, R188.reuse ;  /* 0x000000bc787a0220 */ /* 0x0c0fe20000410000 */
[----:B------:R-:W-:Y:S01]  /*9b10*/  @P0 FMUL.FTZ R126, R120, R188 ;  /* 0x000000bc787e0220 */ /* 0x000fe20000410000 */
[----:B------:R-:W-:Y:S02]  /*9b20*/  @P0 SHF.L.U32 R123, R11, 0x10, RZ ;  /* 0x000000100b7b0819 */ /* 0x000fe400000006ff */
        /* <DEDUP_REMOVED lines=23> */
[-CC-:B------:R-:W-:Y:S01]  /*9ca0*/  FFMA.FTZ R123, R179, R190.reuse, R183.reuse ;  /* 0x000000beb37b7223 */ /* 0x180fe200000100b7 */
[----:B------:R-:W-:Y:S01]  /*9cb0*/  @P0 FMUL.FTZ R189, R126, R127 ;  /* 0x0000007f7ebd0220 */ /* 0x000fe20000410000 */
[----:B------:R-:W-:Y:S01]  /*9cc0*/  LOP3.LUT P0, RZ, R0, 0xff0000, RZ, 0xc0, !PT ;  /* 0x00ff000000ff7812 */ /* 0x000fe2000780c0ff */
[----:B------:R-:W-:Y:S01]  /*9cd0*/  FFMA.FTZ R190, R186, R190, R183 ;  /* 0x000000bebabe7223 */ /* 0x000fe200000100b7 */
[----:B------:R-:W-:Y:S01]  /*9ce0*/  FADD.FTZ R123, R184, -R123 ;  /* 0x8000007bb87b7221 */ /* 0x000fe20000010000 */
[----:B------:R-:W0:Y:S01]  /*9cf0*/  F2F.BF16.F32 R130, R189 ;  /* 0x000000bd00827304 */ /* 0x000e220000202000 */
[----:B------:R-:W-:Y:S01]  /*9d00*/  FADD.FTZ R41, R41, R124 ;  /* 0x0000007c29297221 */ /* 0x000fe20000010000 */
[----:B------:R-:W-:Y:S01]  /*9d10*/  FADD.FTZ R190, R181, -R190 ;  /* 0x800000beb5be7221 */ /* 0x000fe20000010000 */
[----:B------:R-:W-:-:S07]  /*9d20*/  FFMA.FTZ R122, R146, R123, R118 ;  /* 0x0000007b927a7223 */ /* 0x000fce0000010076 */
[----:B------:R-:W1:Y:S01]  /*9d30*/  @P0 LDC R126, c[0x0][0x408] ;  /* 0x00010200ff7e0b82 */ /* 0x000e620000000800 */
[CC--:B------:R-:W-:Y:S01]  /*9d40*/  @P0 FMUL.FTZ R123, R122.reuse, R188.reuse ;  /* 0x000000bc7a7b0220 */ /* 0x0c0fe20000410000 */
[----:B------:R-:W-:Y:S01]  /*9d50*/  @P0 FMUL.FTZ R128, R122, R188 ;  /* 0x000000bc7a800220 */ /* 0x000fe20000410000 */
[----:B------:R-:W-:Y:S01]  /*9d60*/  @P0 SHF.L.U32 R127, R9, 0x10, RZ ;  /* 0x00000010097f0819 */ /* 0x000fe200000006ff */
[----:B0-----:R-:W-:-:S04]  /*9d70*/  IMAD.WIDE.U32 R130, R130, 0x10000, RZ ;  /* 0x0001000082827825 */ /* 0x001fc800078e00ff */
[----:B------:R-:W0:Y:S01]  /*9d80*/  @P0 LDC R129, c[0x0][0x408] ;  /* 0x00010200ff810b82 */ /* 0x000e220000000800 */
[----:B------:R-:W-:Y:S01]  /*9d90*/  LOP3.LUT R130, R130, R187, RZ, 0xfc, !PT ;  /* 0x000000bb82827212 */ /* 0x000fe200078efcff */
[----:B-1----:R-:W-:Y:S01]  /*9da0*/  @P0 FMUL.FTZ R126, R123, R126 ;  /* 0x0000007e7b7e0220 */ /* 0x002fe20000410000 */
[----:B------:R-:W-:-:S04]  /*9db0*/  @P0 MOV R123, R125 ;  /* 0x0000007d007b0202 */ /* 0x000fc80000000f00 */
[----:B------:R-:W-:Y:S01]  /*9dc0*/  @P0 SHF.L.U32 R123, R123, 0x10, RZ ;  /* 0x000000107b7b0819 */ /* 0x000fe200000006ff */
[----:B0-----:R-:W-:-:S04]  /*9dd0*/  @P0 FMUL.FTZ R128, R128, R129 ;  /* 0x0000008180800220 */ /* 0x001fc80000410000 */
[----:B------:R-:W-:Y:S01]  /*9de0*/  @P0 FMUL.FTZ R191, R123, R126 ;  /* 0x0000007e7bbf0220 */ /* 0x000fe20000410000 */
[----:B------:R-:W-:Y:S01]  /*9df0*/  FFMA.FTZ R123, R146, R190, R119 ;  /* 0x000000be927b7223 */ /* 0x000fe20000010077 */
[----:B------:R-:W-:Y:S01]  /*9e00*/  @P0 FMUL.FTZ R192, R127, R128 ;  /* 0x000000807fc00220 */ /* 0x000fe20000410000 */
[----:B------:R-:W-:Y:S01]  /*9e10*/  ISETP.GE.U32.AND P0, PT, R0, 0x1000000, PT ;  /* 0x010000000000780c */ /* 0x000fe20003f06070 */
[----:B------:R-:W-:Y:S02]  /*9e20*/  HFMA2 R146, -RZ, RZ, 0, 0 ;  /* 0x00000000ff927431 */ /* 0x000fe400000001ff */
[----:B------:R-:W-:Y:S01]  /*9e30*/  FMUL.FTZ R188, R123, R188 ;  /* 0x000000bc7bbc7220 */ /* 0x000fe20000410000 */
[----:B------:R-:W0:Y:S01]  /*9e40*/  LDC.64 R128, c[0x0][0x478] ;  /* 0x00011e00ff807b82 */ /* 0x000e220000000a00 */
[----:B------:R-:W-:Y:S01]  /*9e50*/  FADD.FTZ R42, R42, R191 ;  /* 0x000000bf2a2a7221 */ /* 0x000fe20000010000 */
[----:B------:R-:W-:Y:S01]  /*9e60*/  F2F.BF16.F32 R192, R192 ;  /* 0x000000c000c07304 */ /* 0x000fe20000202000 */
[----:B------:R-:W-:-:S06]  /*9e70*/  FMUL.FTZ R188, R188, UR13 ;  /* 0x0000000dbcbc7c20 */ /* 0x000fcc0008410000 */
[----:B------:R-:W-:Y:S02]  /*9e80*/  @P0 SHF.L.U32 R127, R8, 0x10, RZ ;  /* 0x00000010087f0819 */ /* 0x000fe400000006ff */
[----:B------:R-:W-:-:S03]  /*9e90*/  @P0 SHF.R.U32.HI R125, RZ, 0x10, R125 ;  /* 0x00000010ff7d0819 */ /* 0x000fc6000001167d */
[----:B------:R-:W-:Y:S01]  /*9ea0*/  @P0 FMUL.FTZ R146, R127, R188 ;  /* 0x000000bc7f920220 */ /* 0x000fe20000410000 */
[----:B------:R-:W-:Y:S01]  /*9eb0*/  @P0 SHF.L.U32 R125, R125, 0x10, RZ ;  /* 0x000000107d7d0819 */ /* 0x000fe200000006ff */
[----:B------:R-:W1:Y:S04]  /*9ec0*/  LDC.64 R126, c[0x0][0x468] ;  /* 0x00011a00ff7e7b82 */ /* 0x000e680000000a00 */
[----:B------:R-:W2:Y:S01]  /*9ed0*/  F2F.BF16.F32 R146, R146 ;  /* 0x0000009200927304 */ /* 0x000ea20000202000 */
[----:B0-----:R-:W-:-:S05]  /*9ee0*/  IMAD.WIDE.U32 R128, R144, 0x10, R128 ;  /* 0x0000001090807825 */ /* 0x001fca00078e0080 */
[----:B------:R3:W-:Y:S01]  /*9ef0*/  STG.E.128 desc[UR8][R128.64], R120 ;  /* 0x0000007880007986 */ /* 0x0007e2000c101d08 */
[----:B--2---:R-:W-:-:S04]  /*9f00*/  SHF.L.U32 R183, R146, 0x10, RZ ;  /* 0x0000001092b77819 */ /* 0x004fc800000006ff */
[----:B------:R-:W-:Y:S01]  /*9f10*/  LOP3.LUT R131, R131, R183, R192, 0xfe, !PT ;  /* 0x000000b783837212 */ /* 0x000fe200078efec0 */
[----:B-1----:R-:W-:Y:S01]  /*9f20*/  IMAD.WIDE.U32 R126, R144, 0x8, R126 ;  /* 0x00000008907e7825 */ /* 0x002fe200078e007e */
[----:B------:R-:W-:-:S03]  /*9f30*/  MOV R144, RZ ;  /* 0x000000ff00907202 */ /* 0x000fc60000000f00 */
[----:B------:R-:W-:Y:S01]  /*9f40*/  @P0 FMUL.FTZ R144, R188, R125 ;  /* 0x0000007dbc900220 */ /* 0x000fe20000410000 */
[----:B------:R3:W-:Y:S03]  /*9f50*/  STG.E.64 desc[UR8][R126.64], R130 ;  /* 0x000000827e007986 */ /* 0x0007e6000c101b08 */
[----:B------:R-:W-:-:S07]  /*9f60*/  FADD.FTZ R43, R43, R144 ;  /* 0x000000902b2b7221 */ /* 0x000fce0000010000 */
.L_x_4031:
[----:B------:R-:W-:Y:S05]  /*9f70*/  BSYNC.RECONVERGENT B0 ;  /* 0x0000000000007941 */ /* 0x000fea0003800200 */
.L_x_4013:
[----:B0-234-:R-:W0:Y:S01]  /*9f80*/  LDC.64 R124, c[0x0][0x380] ;  /* 0x0000e000ff7c7b82 */ /* 0x01de220000000a00 */
[----:B------:R-:W-:Y:S01]  /*9f90*/  UPLOP3.LUT UP1, UPT, UPT, UPT, UP1, 0x40, 0x4 ;  /* 0x000000000004789c */ /* 0x000fe20003f2e810 */
[----:B0-----:R-:W-:-:S04]  /*9fa0*/  IADD3 R140, PT, PT, R140, R124, RZ ;  /* 0x0000007c8c8c7210 */ /* 0x001fc80007ffe0ff */
[----:B------:R-:W-:-:S13]  /*9fb0*/  ISETP.GE.AND P0, PT, R140, R125, PT ;  /* 0x0000007d8c00720c */ /* 0x000fda0003f06270 */
[----:B------:R-:W-:Y:S05]  /*9fc0*/  @!P0 BRA `(.L_x_4085) ;  /* 0xffffff6800b08947 */ /* 0x000fea000383ffff */
.L_x_4000:
        /* <DEDUP_REMOVED lines=15> */
.L_x_4087:
[----:B------:R-:W-:Y:S05]  /*a0c0*/  BSYNC.RECONVERGENT B0 ;  /* 0x0000000000007941 */ /* 0x000fea0003800200 */
.L_x_4086:
        /* <DEDUP_REMOVED lines=12> */
.L_x_4089:
[----:B------:R-:W-:Y:S05]  /*a190*/  BSYNC.RECONVERGENT B0 ;  /* 0x0000000000007941 */ /* 0x000fea0003800200 */
.L_x_4088:
        /* <DEDUP_REMOVED lines=12> */
.L_x_4091:
[----:B------:R-:W-:Y:S05]  /*a260*/  BSYNC.RECONVERGENT B0 ;  /* 0x0000000000007941 */ /* 0x000fea0003800200 */
.L_x_4090:
        /* <DEDUP_REMOVED lines=12> */
.L_x_4093:
[----:B------:R-:W-:Y:S05]  /*a330*/  BSYNC.RECONVERGENT B0 ;  /* 0x0000000000007941 */ /* 0x000fea0003800200 */
.L_x_4092:
        /* <DEDUP_REMOVED lines=11> */
.L_x_4094:
        /* <DEDUP_REMOVED lines=9> */
.L_x_10854:


//--------------------- .text._ZN10layer_norm13ln_bwd_kernelINS_13Kernel_traitsI13__nv_bfloat16S2_fS2_fjLj2560ELj1ELj1ELj4ELj8ENS_18Kernel_traits_baseILj2560ES2_S2_fS2_fjLj128EEEEELb1ELb1ELb0ELb1EEEvNS_9BwdParamsE --------------------------
	.section	.text._ZN10layer_norm13ln_bwd_kernelINS_13Kernel_traitsI13__nv_bfloat16S2_fS2_fjLj2560ELj1ELj1ELj4ELj8ENS_18Kernel_traits_baseILj2560ES2_S2_fS2_fjLj128EEEEELb1ELb1ELb0ELb1EEEvNS_9BwdParamsE,"ax",@progbits
	.align	128
        .global         _ZN10layer_norm13ln_bwd_kernelINS_13Kernel_traitsI13__nv_bfloat16S2_fS2_fjLj2560ELj1ELj1ELj4ELj8ENS_18Kernel_traits_baseILj2560ES2_S2_fS2_fjLj128EEEEELb1ELb1ELb0ELb1EEEvNS_9BwdParamsE
        .type           _ZN10layer_norm13ln_bwd_kernelINS_13Kernel_traitsI13__nv_bfloat16S2_fS2_fjLj2560ELj1ELj1ELj4ELj8ENS_18Kernel_traits_baseILj2560ES2_S2_fS2_fjLj128EEEEELb1ELb1ELb0ELb1EEEvNS_9BwdParamsE,@function
        .size           _ZN10layer_norm13ln_bwd_kernelINS_13Kernel_traitsI13__nv_bfloat16S2_fS2_fjLj2560ELj1ELj1ELj4ELj8ENS_18Kernel_traits_baseILj2560ES2_S2_fS2_fjLj128EEEEELb1ELb1ELb0ELb1EEEvNS_9BwdParamsE,(.L_x_10855 - _ZN10layer_norm13ln_bwd_kernelINS_13Kernel_traitsI13__nv_bfloat16S2_fS2_fjLj2560ELj1ELj1ELj4ELj8ENS_18Kernel_traits_baseILj2560ES2_S2_fS2_fjLj128EEEEELb1ELb1ELb0ELb1EEEvNS_9BwdParamsE)
        .other          _ZN10layer_norm13ln_bwd_kernelINS_13Kernel_traitsI13__nv_bfloat16S2_fS2_fjLj2560ELj1ELj1ELj4ELj8ENS_18Kernel_traits_baseILj2560ES2_S2_fS2_fjLj128EEEEELb1ELb1ELb0ELb1EEEvNS_9BwdParamsE,@"STO_CUDA_ENTRY STV_DEFAULT"
_ZN10layer_norm13ln_bwd_kernelINS_13Kernel_traitsI13__nv_bfloat16S2_fS2_fjLj2560ELj1ELj1ELj4ELj8ENS_18Kernel_traits_baseILj2560ES2_S2_fS2_fjLj128EEEEELb1ELb1ELb0ELb1EEEvNS_9BwdParamsE:
.text._ZN10layer_norm13ln_bwd_kernelINS_13Kernel_traitsI13__nv_bfloat16S2_fS2_fjLj2560ELj1ELj1ELj4ELj8ENS_18Kernel_traits_baseILj2560ES2_S2_fS2_fjLj128EEEEELb1ELb1ELb0ELb1EEEvNS_9BwdParamsE:
        /* <DEDUP_REMOVED lines=40> */
[----:B------:R-:W-:-:S02]  /*0280*/  PLOP3.LUT P2, PT, PT, PT, PT, 0x8, 0x80 ;  /* 0x000000000080781c */ /* 0x000fc40003f4e170 */
[----:B------:R-:W-:Y:S02]  /*0290*/  CS2R R130, SRZ ;  /* 0x0000000000827805 */ /* 0x000fe4000001ff00 */
[----:B------:R-:W-:Y:S02]  /*02a0*/  MOV R132, UR6 ;  /* 0x0000000600847c02 */ /* 0x000fe40008000f00 */
        /* <DEDUP_REMOVED lines=38> */
[----:B------:R-:W-:Y:S01]  /*0510*/  CS2R R22, SRZ ;  /* 0x0000000000167805 */ /* 0x000fe2000001ff00 */
[----:B------:R-:W0:Y:S02]  /*0520*/  LDCU UR14, c[0x0][0x408] ;  /* 0x00008100ff0e77ac */ /* 0x000e240008000800 */
[----:B------:R-:W5:Y:S01]  /*0530*/  LDG.E.64 R120, desc[UR4][R4.64+0x400] ;  /* 0x0004000404787981 */ /* 0x000f62000c1e1b00 */
[----:B------:R-:W1:Y:S03]  /*0540*/  LDCU UR10, c[0x0][0x388] ;  /* 0x00007100ff0a77ac */ /* 0x000e660008000800 */
[----:B------:R0:W5:Y:S01]  /*0550*/  LDG.E.64 R118, desc[UR4][R4.64] ;  /* 0x0000000404767981 */ /* 0x000162000c1e1b00 */
[----:B---3--:R-:W-:Y:S01]  /*0560*/  ISETP.NE.U32.AND P1, PT, R6, RZ, PT ;  /* 0x000000ff0600720c */ /* 0x008fe20003f25070 */
[----:B------:R-:W3:Y:S03]  /*0570*/  LDCU.U8 UR7, c[0x0][0x410] ;  /* 0x00008200ff0777ac */ /* 0x000ee60008000000 */
[----:B------:R-:W-:Y:S01]  /*0580*/  ISETP.NE.AND.EX P1, PT, R7, RZ, PT, P1 ;  /* 0x000000ff0700720c */ /* 0x000fe20003f25310 */
[----:B------:R-:W0:Y:S01]  /*0590*/  LDCU UR11, c[0x0][0x400] ;  /* 0x00008000ff0b77ac */ /* 0x000e220008000800 */
[----:B------:R-:W0:Y:S01]  /*05a0*/  LDCU.64 UR12, c[0x0][0x478] ;  /* 0x00008f00ff0c77ac */ /* 0x000e220008000a00 */
[----:B------:R-:W0:Y:S01]  /*05b0*/  LDCU.64 UR8, c[0x0][0x438] ;  /* 0x00008700ff0877ac */ /* 0x000e220008000a00 */
[----:B----4-:R-:W-:-:S02]  /*05c0*/  SHF.L.U32 R142, R8, 0x10, RZ ;  /* 0x00000010088e7819 */ /* 0x010fc400000006ff */
[--C-:B------:R-:W-:Y:S02]  /*05d0*/  SHF.R.U64 R11, R8, 0x10, R9.reuse ;  /* 0x00000010080b7819 */ /* 0x100fe40000001209 */
[----:B------:R-:W-:Y:S02]  /*05e0*/  SHF.L.U32 R141, R9, 0x10, RZ ;  /* 0x00000010098d7819 */ /* 0x000fe400000006ff */
[----:B------:R-:W-:Y:S02]  /*05f0*/  SHF.R.U32.HI R10, RZ, 0x10, R9 ;  /* 0x00000010ff0a7819 */ /* 0x000fe40000011609 */
[--C-:B--2---:R-:W-:Y:S02]  /*0600*/  SHF.R.U64 R9, R12, 0x10, R13.reuse ;  /* 0x000000100c097819 */ /* 0x104fe4000000120d */
[----:B------:R-:W-:Y:S02]  /*0610*/  SHF.R.U32.HI R8, RZ, 0x10, R13 ;  /* 0x00000010ff087819 */ /* 0x000fe4000001160d */
[----:B-----5:R-:W-:-:S02]  /*0620*/  SHF.R.U64 R7, R14, 0x10, R15 ;  /* 0x000000100e077819 */ /* 0x020fc4000000120f */
[----:B------:R-:W-:Y:S02]  /*0630*/  SHF.R.U32.HI R6, RZ, 0x10, R15 ;  /* 0x00000010ff067819 */ /* 0x000fe4000001160f */
[--C-:B0-----:R-:W-:Y:S02]  /*0640*/  SHF.R.U64 R5, R16, 0x10, R17.reuse ;  /* 0x0000001010057819 */ /* 0x101fe40000001211 */
        /* <DEDUP_REMOVED lines=31> */
.L_x_4100:
[----:B------:R-:W0:Y:S01]  /*0840*/  LDC.64 R86, c[0x0][0x3c0] ;  /* 0x0000f000ff567b82 */ /* 0x000e220000000a00 */
[----:B------:R-:W-:-:S05]  /*0850*/  IMAD R0, R132, UR10, RZ ;  /* 0x0000000a84007c24 */ /* 0x000fca000f8e02ff */
[----:B------:R-:W-:Y:S02]  /*0860*/  SHF.R.S32.HI R77, RZ, 0x1f, R0 ;  /* 0x0000001fff4d7819 */ /* 0x000fe40000011400 */
[----:B------:R-:W1:Y:S02]  /*0870*/  LDC.64 R92, c[0x0][0x3a8] ;  /* 0x0000ea00ff5c7b82 */ /* 0x000e640000000a00 */
[----:B------:R-:W-:-:S04]  /*0880*/  LEA.HI R77, R77, R0, RZ, 0x2 ;  /* 0x000000004d4d7211 */ /* 0x000fc800078f10ff */
[----:B------:R-:W-:Y:S02]  /*0890*/  LEA.HI.SX32 R147, R77, R84, 0x1e ;  /* 0x000000544d937211 */ /* 0x000fe400078ff2ff */
[----:B------:R-:W2:Y:S02]  /*08a0*/  LDC.64 R94, c[0x0][0x428] ;  /* 0x00010a00ff5e7b82 */ /* 0x000ea40000000a00 */
[----:B------:R-:W-:Y:S01]  /*08b0*/  IADD3 R145, PT, PT, R147, 0x100, RZ ;  /* 0x0000010093917810 */ /* 0x000fe20007ffe0ff */
[----:B0-----:R-:W-:-:S05]  /*08c0*/  IMAD.WIDE R86, R132, 0x4, R86 ;  /* 0x0000000484567825 */ /* 0x001fca00078e0256 */
[----:B------:R-:W0:Y:S01]  /*08d0*/  LDC.64 R160, c[0x0][0x3c8] ;  /* 0x0000f200ffa07b82 */ /* 0x000e220000000a00 */
[----:B------:R-:W3:Y:S01]  /*08e0*/  LDG.E R146, desc[UR4][R86.64] ;  /* 0x0000000456927981 */ /* 0x000ee2000c1e1900 */
[----:B------:R-:W-:Y:S01]  /*08f0*/  IADD3 R153, PT, PT, R147, 0x80, RZ ;  /* 0x0000008093997810 */ /* 0x000fe20007ffe0ff */
[----:B-1----:R-:W-:-:S04]  /*0900*/  IMAD.WIDE.U32 R84, R145, 0x10, R92 ;  /* 0x0000001091547825 */ /* 0x002fc800078e005c */
[C---:B------:R-:W-:Y:S02]  /*0910*/  IMAD.WIDE.U32 R76, R147.reuse, 0x10, R92 ;  /* 0x00000010934c7825 */ /* 0x040fe400078e005c */
[----:B------:R-:W4:Y:S01]  /*0920*/  LDG.E.128 R84, desc[UR4][R84.64] ;  /* 0x0000000454547981 */ /* 0x000f22000c1e1d00 */
[C---:B------:R-:W-:Y:S01]  /*0930*/  IADD3 R0, PT, PT, R147.reuse, 0x200, RZ ;  /* 0x0000020093007810 */ /* 0x040fe20007ffe0ff */
[C-C-:B--2---:R-:W-:Y:S02]  /*0940*/  IMAD.WIDE.U32 R158, R147.reuse, 0x8, R94.reuse ;  /* 0x00000008939e7825 */ /* 0x144fe400078e005e */
[----:B------:R-:W2:Y:S01]  /*0950*/  LDG.E.128 R76, desc[UR4][R76.64] ;  /* 0x000000044c4c7981 */ /* 0x000ea2000c1e1d00 */
[----:B------:R-:W-:Y:S01]  /*0960*/  IADD3 R143, PT, PT, R147, 0x180, RZ ;  /* 0x00000180938f7810 */ /* 0x000fe20007ffe0ff */
[--C-:B------:R-:W-:Y:S02]  /*0970*/  IMAD.WIDE.U32 R156, R153, 0x8, R94.reuse ;  /* 0x00000008999c7825 */ /* 0x100fe400078e005e */
[----:B------:R-:W2:Y:S02]  /*0980*/  LDG.E.64 R158, desc[UR4][R158.64] ;  /* 0x000000049e9e7981 */ /* 0x000ea4000c1e1b00 */
[----:B------:R-:W-:-:S02]  /*0990*/  IMAD.WIDE.U32 R154, R0, 0x8, R94 ;  /* 0x00000008009a7825 */ /* 0x000fc400078e005e */
[----:B------:R-:W2:Y:S02]  /*09a0*/  LDG.E.64 R156, desc[UR4][R156.64] ;  /* 0x000000049c9c7981 */ /* 0x000ea4000c1e1b00 */
[--C-:B------:R-:W-:Y:S02]  /*09b0*/  IMAD.WIDE.U32 R80, R153, 0x10, R92.reuse ;  /* 0x0000001099507825 */ /* 0x100fe400078e005c */
[----:B------:R-:W2:Y:S02]  /*09c0*/  LDG.E.64 R154, desc[UR4][R154.64] ;  /* 0x000000049a9a7981 */ /* 0x000ea4000c1e1b00 */
[--C-:B------:R-:W-:Y:S02]  /*09d0*/  IMAD.WIDE.U32 R88, R143, 0x10, R92.reuse ;  /* 0x000000108f587825 */ /* 0x100fe400078e005c */
[----:B------:R-:W2:Y:S02]  /*09e0*/  LDG.E.128 R80, desc[UR4][R80.64] ;  /* 0x0000000450507981 */ /* 0x000ea4000c1e1d00 */
[----:B------:R-:W-:-:S02]  /*09f0*/  IMAD.WIDE.U32 R92, R0, 0x10, R92 ;  /* 0x00000010005c7825 */ /* 0x000fc400078e005c */
[----:B------:R-:W2:Y:S02]  /*0a00*/  LDG.E.128 R88, desc[UR4][R88.64] ;  /* 0x0000000458587981 */ /* 0x000ea4000c1e1d00 */
[----:B------:R-:W-:-:S04]  /*0a10*/  IMAD.WIDE.U32 R148, R145, 0x8, R94 ;  /* 0x0000000891947825 */ /* 0x000fc800078e005e */
[----:B------:R-:W-:Y:S02]  /*0a20*/  IMAD.WIDE.U32 R150, R143, 0x8, R94 ;  /* 0x000000088f967825 */ /* 0x000fe400078e005e */
[----:B------:R-:W2:Y:S04]  /*0a30*/  LDG.E.128 R92, desc[UR4][R92.64] ;  /* 0x000000045c5c7981 */ /* 0x000ea8000c1e1d00 */
[----:B------:R-:W2:Y:S01]  /*0a40*/  LDG.E.64 R148, desc[UR4][R148.64] ;  /* 0x0000000494947981 */ /* 0x000ea2000c1e1b00 */
[----:B0-----:R-:W-:-:S03]  /*0a50*/  IMAD.WIDE R160, R132, 0x4, R160 ;  /* 0x0000000484a07825 */ /* 0x001fc600078e02a0 */
[----:B------:R-:W2:Y:S04]  /*0a60*/  LDG.E.64 R150, desc[UR4][R150.64] ;  /* 0x0000000496967981 */ /* 0x000ea8000c1e1b00 */
[----:B------:R0:W2:Y:S01]  /*0a70*/  LDG.E R144, desc[UR4][R160.64] ;  /* 0x00000004a0907981 */ /* 0x0000a2000c1e1900 */
[----:B------:R-:W-:Y:S02]  /*0a80*/  ISETP.NE.AND P4, PT, RZ, UR7, PT ;  /* 0x00000007ff007c0c */ /* 0x000fe4000bf85270 */
[----:B------:R-:W-:-:S04]  /*0a90*/  ISETP.NE.U32.AND P0, PT, RZ, UR8, PT ;  /* 0x00000008ff007c0c */ /* 0x000fc8000bf05070 */
[----:B------:R-:W-:Y:S02]  /*0aa0*/  ISETP.NE.AND.EX P0, PT, RZ, UR9, PT, P0 ;  /* 0x00000009ff007c0c */ /* 0x000fe4000bf05300 */
[----:B---3--:R-:W-:-:S05]  /*0ab0*/  FSEL R146, R146, RZ, !P4 ;  /* 0x000000ff92927208 */ /* 0x008fca0006000000 */
[C---:B----4-:R-:W-:Y:S01]  /*0ac0*/  FADD.FTZ R207, -R146.reuse, R86 ;  /* 0x0000005692cf7221 */ /* 0x050fe20000010100 */
[C---:B------:R-:W-:Y:S02]  /*0ad0*/  FADD.FTZ R209, -R146.reuse, R87 ;  /* 0x0000005792d17221 */ /* 0x040fe40000010100 */
[----:B------:R-:W1:Y:S01]  /*0ae0*/  @P1 LDC.64 R86, c[0x0][0x3e0] ;  /* 0x0000f800ff561b82 */ /* 0x000e620000000a00 */
[C---:B--2---:R-:W-:Y:S01]  /*0af0*/  FADD.FTZ R175, -R146.reuse, R76 ;  /* 0x0000004c92af7221 */ /* 0x044fe20000010100 */
[----:B------:R-:W-:-:S06]  /*0b00*/  FADD.FTZ R177, -R146, R77 ;  /* 0x0000004d92b17221 */ /* 0x000fcc0000010100 */
[----:B------:R-:W2:Y:S01]  /*0b10*/  LDC.64 R76, c[0x0][0x3b0] ;  /* 0x0000ec00ff4c7b82 */ /* 0x000ea20000000a00 */
[----:B------:R-:W-:Y:S02]  /*0b20*/  MOV R152, R158 ;  /* 0x0000009e00987202 */ /* 0x000fe40000000f00 */
[----:B------:R-:W-:Y:S02]  /*0b30*/  SHF.R.U64 R176, R158, 0x10, R159 ;  /* 0x000000109eb07819 */ /* 0x000fe4000000129f */
[----:B------:R-:W-:Y:S02]  /*0b40*/  MOV R164, R156 ;  /* 0x0000009c00a47202 */ /* 0x000fe40000000f00 */
[----:B------:R-:W-:Y:S02]  /*0b50*/  SHF.R.U64 R192, R156, 0x10, R157 ;  /* 0x000000109cc07819 */ /* 0x000fe4000000129d */
[----:B0-----:R-:W-:Y:S02]  /*0b60*/  MOV R160, R154 ;  /* 0x0000009a00a07202 */ /* 0x001fe40000000f00 */
[----:B------:R-:W-:-:S02]  /*0b70*/  SHF.R.U64 R158, R154, 0x10, R155 ;  /* 0x000000109a9e7819 */ /* 0x000fc4000000129b */
[----:B------:R-:W-:Y:S02]  /*0b80*/  MOV R156, R155 ;  /* 0x0000009b009c7202 */ /* 0x000fe40000000f00 */
[----:B------:R-:W-:Y:S01]  /*0b90*/  SHF.R.U32.HI R154, RZ, 0x10, R155 ;  /* 0x00000010ff9a7819 */ /* 0x000fe2000001169b */
[C---:B------:R-:W-:Y:S01]  /*0ba0*/  FADD.FTZ R155, -R146.reuse, R92 ;  /* 0x0000005c929b7221 */ /* 0x040fe20000010100 */
[----:B------:R-:W-:Y:S01]  /*0bb0*/  FADD.FTZ R161, -R146, R93 ;  /* 0x0000005d92a17221 */ /* 0x000fe20000010100 */
[----:B-1----:R-:W-:-:S04]  /*0bc0*/  @P1 IMAD.WIDE R92, R132, 0x2, R86 ;  /* 0x00000002845c1825 */ /* 0x002fc800078e0256 */
[C---:B------:R-:W-:Y:S01]  /*0bd0*/  FADD.FTZ R181, -R146.reuse, R78 ;  /* 0x0000004e92b57221 */ /* 0x040fe20000010100 */
[----:B------:R-:W-:Y:S01]  /*0be0*/  MOV R172, R148 ;  /* 0x0000009400ac7202 */ /* 0x000fe20000000f00 */
[----:B------:R-:W-:Y:S01]  /*0bf0*/  FADD.FTZ R183, -R146, R79 ;  /* 0x0000004f92b77221 */ /* 0x000fe20000010100 */
[--C-:B------:R-:W-:Y:S02]  /*0c00*/  SHF.R.U64 R196, R148, 0x10, R149.reuse ;  /* 0x0000001094c47819 */ /* 0x100fe40000001295 */
[----:B------:R-:W-:Y:S02]  /*0c10*/  MOV R199, R149 ;  /* 0x0000009500c77202 */ /* 0x000fe40000000f00 */
[----:B------:R-:W-:Y:S01]  /*0c20*/  SHF.R.U32.HI R198, RZ, 0x10, R149 ;  /* 0x00000010ffc67819 */ /* 0x000fe20000011695 */
[----:B--2---:R-:W-:-:S04]  /*0c30*/  IMAD.WIDE.U32 R148, R153, 0x4, R76 ;  /* 0x0000000499947825 */ /* 0x004fc800078e004c */
[C---:B------:R-:W-:Y:S01]  /*0c40*/  FADD.FTZ R163, -R146.reuse, R90 ;  /* 0x0000005a92a37221 */ /* 0x040fe20000010100 */
[----:B------:R-:W-:Y:S01]  /*0c50*/  FADD.FTZ R171, -R146, R91 ;  /* 0x0000005b92ab7221 */ /* 0x000fe20000010100 */
[----:B------:R-:W0:Y:S01]  /*0c60*/  @P0 LDC.64 R78, c[0x0][0x438] ;  /* 0x00010e00ff4e0b82 */ /* 0x000e220000000a00 */
[----:B------:R1:W2:Y:S01]  /*0c70*/  @P1 LDG.E.U16 R92, desc[UR4][R92.64] ;  /* 0x000000045c5c1981 */ /* 0x0002a2000c1e1500 */
[----:B------:R-:W-:Y:S01]  /*0c80*/  MOV R191, R159 ;  /* 0x0000009f00bf7202 */ /* 0x000fe20000000f00 */
[----:B------:R-:W-:Y:S01]  /*0c90*/  IMAD.WIDE.U32 R90, R143, 0x4, R76 ;  /* 0x000000048f5a7825 */ /* 0x000fe200078e004c */
[----:B------:R-:W-:-:S03]  /*0ca0*/  SHF.R.U32.HI R174, RZ, 0x10, R159 ;  /* 0x00000010ffae7819 */ /* 0x000fc6000001169f */
[C---:B------:R-:W-:Y:S01]  /*0cb0*/  FADD.FTZ R159, -R146.reuse, R95 ;  /* 0x0000005f929f7221 */ /* 0x040fe20000010100 */
[----:B------:R-:W-:Y:S01]  /*0cc0*/  MOV R166, R157 ;  /* 0x0000009d00a67202 */ /* 0x000fe20000000f00 */
[----:B------:R3:W5:Y:S01]  /*0cd0*/  LDG.E R185, desc[UR4][R148.64] ;  /* 0x0000000494b97981 */ /* 0x000762000c1e1900 */
[----:B------:R-:W-:Y:S01]  /*0ce0*/  SHF.R.U32.HI R194, RZ, 0x10, R157 ;  /* 0x00000010ffc27819 */ /* 0x000fe2000001169d */
[----:B------:R-:W-:Y:S01]  /*0cf0*/  FADD.FTZ R157, -R146, R94 ;  /* 0x0000005e929d7221 */ /* 0x000fe20000010100 */
[----:B------:R-:W-:Y:S02]  /*0d00*/  MOV R170, R150 ;  /* 0x0000009600aa7202 */ /* 0x000fe40000000f00 */
[----:B-1----:R-:W-:Y:S01]  /*0d10*/  SHF.L.U32 R93, R152, 0x10, RZ ;  /* 0x00000010985d7819 */ /* 0x002fe200000006ff */
[----:B------:R-:W-:Y:S01]  /*0d20*/  IMAD.WIDE.U32 R94, R145, 0x4, R76 ;  /* 0x00000004915e7825 */ /* 0x000fe200078e004c */
[----:B------:R-:W-:Y:S01]  /*0d30*/  SHF.R.U64 R168, R150, 0x10, R151 ;  /* 0x0000001096a87819 */ /* 0x000fe20000001297 */
[----:B------:R1:W5:Y:S01]  /*0d40*/  LDG.E R167, desc[UR4][R90.64] ;  /* 0x000000045aa77981 */ /* 0x000362000c1e1900 */
[----:B------:R-:W-:-:S02]  /*0d50*/  MOV R162, R151 ;  /* 0x0000009700a27202 */ /* 0x000fc40000000f00 */
[----:B------:R-:W-:Y:S01]  /*0d60*/  SHF.R.U32.HI R165, RZ, 0x10, R151 ;  /* 0x00000010ffa57819 */ /* 0x000fe20000011697 */
[----:B------:R-:W-:Y:S01]  /*0d70*/  IMAD.WIDE.U32 R150, R147, 0x4, R76 ;  /* 0x0000000493967825 */ /* 0x000fe200078e004c */
[----:B---3--:R-:W-:-:S03]  /*0d80*/  SHF.L.U32 R148, R176, 0x10, RZ ;  /* 0x00000010b0947819 */ /* 0x008fc600000006ff */
[----:B------:R-:W-:Y:S01]  /*0d90*/  FMUL.FTZ R189, R134, R93 ;  /* 0x0000005d86bd7220 */ /* 0x000fe20000410000 */
[----:B------:R-:W-:Y:S01]  /*0da0*/  SHF.L.U32 R191, R191, 0x10, RZ ;  /* 0x00000010bfbf7819 */ /* 0x000fe200000006ff */
[----:B------:R-:W-:-:S04]  /*0db0*/  IMAD.WIDE.U32 R76, R0, 0x4, R76 ;  /* 0x00000004004c7825 */ /* 0x000fc800078e004c */
[C---:B------:R-:W-:Y:S01]  /*0dc0*/  FMUL.FTZ R184, R144.reuse, R177 ;  /* 0x000000b190b87220 */ /* 0x040fe20000410000 */
[----:B-1----:R-:W-:Y:S01]  /*0dd0*/  FMUL.FTZ R90, R144, R175 ;  /* 0x000000af905a7220 */ /* 0x002fe20000410000 */
[----:B------:R-:W-:Y:S01]  /*0de0*/  FMUL.FTZ R187, R3, R148 ;  /* 0x0000009403bb7220 */ /* 0x000fe20000410000 */
[----:B------:R-:W-:Y:S01]  /*0df0*/  FADD.FTZ R193, -R146, R80 ;  /* 0x0000005092c17221 */ /* 0x000fe20000010100 */
[----:B------:R1:W5:Y:S01]  /*0e00*/  LDG.E R87, desc[UR4][R76.64] ;  /* 0x000000044c577981 */ /* 0x000362000c1e1900 */
[----:B------:R-:W-:Y:S01]  /*0e10*/  SHF.L.U32 R149, R174, 0x10, RZ ;  /* 0x00000010ae957819 */ /* 0x000fe200000006ff */
[----:B------:R-:W-:Y:S02]  /*0e20*/  FMUL.FTZ R91, R133, R191 ;  /* 0x000000bf855b7220 */ /* 0x000fe40000410000 */
[----:B------:R3:W5:Y:S01]  /*0e30*/  LDG.E R179, desc[UR4][R94.64] ;  /* 0x000000045eb37981 */ /* 0x000762000c1e1900 */
[----:B-1----:R-:W-:Y:S01]  /*0e40*/  FADD.FTZ R76, RZ, R189 ;  /* 0x000000bdff4c7221 */ /* 0x002fe20000010000 */
[----:B------:R-:W-:Y:S01]  /*0e50*/  FFMA.FTZ R77, R90, R189, RZ ;  /* 0x000000bd5a4d7223 */ /* 0x000fe200000100ff */
[----:B------:R-:W-:-:S02]  /*0e60*/  FMUL.FTZ R186, R144, R193 ;  /* 0x000000c190ba7220 */ /* 0x000fc40000410000 */
[----:B------:R-:W-:Y:S01]  /*0e70*/  FADD.FTZ R76, R187, R76 ;  /* 0x0000004cbb4c7221 */ /* 0x000fe20000010000 */
[----:B---3--:R-:W-:Y:S01]  /*0e80*/  FMUL.FTZ R94, R144, R181 ;  /* 0x000000b5905e7220 */ /* 0x008fe20000410000 */
[----:B------:R-:W-:Y:S01]  /*0e90*/  FFMA.FTZ R77, R184, R187, R77 ;  /* 0x000000bbb84d7223 */ /* 0x000fe2000001004d */
[----:B------:R-:W-:Y:S01]  /*0ea0*/  SHF.L.U32 R193, R164, 0x10, RZ ;  /* 0x00000010a4c17819 */ /* 0x000fe200000006ff */
[----:B------:R-:W-:Y:S01]  /*0eb0*/  FMUL.FTZ R95, R2, R149 ;  /* 0x00000095025f7220 */ /* 0x000fe20000410000 */
[----:B------:R-:W-:Y:S01]  /*0ec0*/  FADD.FTZ R76, R91, R76 ;  /* 0x0000004c5b4c7221 */ /* 0x000fe20000010000 */
[----:B------:R-:W-:Y:S01]  /*0ed0*/  FMUL.FTZ R190, R144, R183 ;  /* 0x000000b790be7220 */ /* 0x000fe20000410000 */
[----:B------:R-:W-:Y:S01]  /*0ee0*/  FFMA.FTZ R77, R94, R91, R77 ;  /* 0x0000005b5e4d7223 */ /* 0x000fe2000001004d */
[----:B------:R-:W-:Y:S01]  /*0ef0*/  FADD.FTZ R195, -R146, R81 ;  /* 0x0000005192c37221 */ /* 0x000fe20000010100 */
[----:B------:R-:W-:Y:S01]  /*0f00*/  SHF.L.U32 R192, R192, 0x10, RZ ;  /* 0x00000010c0c07819 */ /* 0x000fe200000006ff */
[----:B------:R-:W-:Y:S01]  /*0f10*/  FMUL.FTZ R183, R136, R193 ;  /* 0x000000c188b77220 */ /* 0x000fe20000410000 */
[----:B------:R-:W-:Y:S01]  /*0f20*/  FADD.FTZ R76, R95, R76 ;  /* 0x0000004c5f4c7221 */ /* 0x000fe20000010000 */
[----:B------:R-:W-:Y:S01]  /*0f30*/  FFMA.FTZ R77, R190, R95, R77 ;  /* 0x0000005fbe4d7223 */ /* 0x000fe2000001004d */
[----:B0-----:R-:W-:-:S04]  /*0f40*/  @P0 IMAD.WIDE.U32 R78, R147, 0x10, R78 ;  /* 0x00000010934e0825 */ /* 0x001fc800078e004e */
[----:B------:R-:W-:Y:S01]  /*0f50*/  FMUL.FTZ R188, R144, R195 ;  /* 0x000000c390bc7220 */ /* 0x000fe20000410000 */
[----:B------:R-:W-:Y:S01]  /*0f60*/  SHF.L.U32 R195, R166, 0x10, RZ ;  /* 0x00000010a6c37819 */ /* 0x000fe200000006ff */
[----:B------:R-:W-:Y:S01]  /*0f70*/  FMUL.FTZ R181, R5, R192 ;  /* 0x000000c005b57220 */ /* 0x000fe20000410000 */
[----:B------:R-:W-:Y:S01]  /*0f80*/  FADD.FTZ R76, R183, R76 ;  /* 0x0000004cb74c7221 */ /* 0x000fe20000010000 */
[----:B------:R-:W-:Y:S01]  /*0f90*/  FADD.FTZ R197, -R146, R82 ;  /* 0x0000005292c57221 */ /* 0x000fe20000010100 */
[----:B------:R-:W-:Y:S01]  /*0fa0*/  FFMA.FTZ R77, R186, R183, R77 ;  /* 0x000000b7ba4d7223 */ /* 0x000fe2000001004d */
[C---:B------:R-:W-:Y:S01]  /*0fb0*/  FADD.FTZ R201, -R146.reuse, R83 ;  /* 0x0000005392c97221 */ /* 0x040fe20000010100 */
[C---:B------:R-:W-:Y:S01]  /*0fc0*/  FADD.FTZ R203, -R146.reuse, R84 ;  /* 0x0000005492cb7221 */ /* 0x040fe20000010100 */
[C---:B------:R-:W-:Y:S01]  /*0fd0*/  FADD.FTZ R205, -R146.reuse, R85 ;  /* 0x0000005592cd7221 */ /* 0x040fe20000010100 */
[C---:B------:R-:W-:Y:S01]  /*0fe0*/  FADD.FTZ R169, -R146.reuse, R88 ;  /* 0x0000005892a97221 */ /* 0x040fe20000010100 */
[----:B------:R-:W-:Y:S01]  /*0ff0*/  FADD.FTZ R173, -R146, R89 ;  /* 0x0000005992ad7221 */ /* 0x000fe20000010100 */
[----:B------:R0:W5:Y:S01]  /*1000*/  @P0 LDG.E.128 R56, desc[UR4][R78.64] ;  /* 0x000000044e380981 */ /* 0x000162000c1e1d00 */
[----:B------:R-:W-:Y:S01]  /*1010*/  SHF.L.U32 R194, R194, 0x10, RZ ;  /* 0x00000010c2c27819 */ /* 0x000fe200000006ff */
[----:B------:R-:W-:Y:S01]  /*1020*/  FMUL.FTZ R152, R144, R197 ;  /* 0x000000c590987220 */ /* 0x000fe20000410000 */
[----:B------:R-:W-:Y:S01]  /*1030*/  FFMA.FTZ R77, R188, R181, R77 ;  /* 0x000000b5bc4d7223 */ /* 0x000fe2000001004d */
[----:B------:R1:W5:Y:S01]  /*1040*/  LDG.E R146, desc[UR4][R150.64] ;  /* 0x0000000496927981 */ /* 0x000362000c1e1900 */
[----:B------:R-:W-:Y:S01]  /*1050*/  SHF.L.U32 R197, R172, 0x10, RZ ;  /* 0x00000010acc57819 */ /* 0x000fe200000006ff */
[----:B------:R-:W-:Y:S01]  /*1060*/  FMUL.FTZ R182, R144, R201 ;  /* 0x000000c990b67220 */ /* 0x000fe20000410000 */
[----:B------:R-:W-:Y:S01]  /*1070*/  SHF.L.U32 R196, R196, 0x10, RZ ;  /* 0x00000010c4c47819 */ /* 0x000fe200000006ff */
[C---:B------:R-:W-:Y:S01]  /*1080*/  FMUL.FTZ R180, R144.reuse, R203 ;  /* 0x000000cb90b47220 */ /* 0x040fe20000410000 */
[----:B------:R-:W-:Y:S01]  /*1090*/  SHF.L.U32 R199, R199, 0x10, RZ ;  /* 0x00000010c7c77819 */ /* 0x000fe200000006ff */
[----:B0-----:R-:W-:Y:S01]  /*10a0*/  FADD.FTZ R79, R181, R76 ;  /* 0x0000004cb54f7221 */ /* 0x001fe20000010000 */
[----:B------:R-:W-:Y:S01]  /*10b0*/  FMUL.FTZ R178, R144, R205 ;  /* 0x000000cd90b27220 */ /* 0x000fe20000410000 */
[----:B------:R-:W-:Y:S01]  /*10c0*/  SHF.L.U32 R198, R198, 0x10, RZ ;  /* 0x00000010c6c67819 */ /* 0x000fe200000006ff */
[----:B------:R-:W-:Y:S01]  /*10d0*/  FMUL.FTZ R174, R144, R207 ;  /* 0x000000cf90ae7220 */ /* 0x000fe20000410000 */
[----:B-1----:R-:W-:Y:S01]  /*10e0*/  FMUL.FTZ R150, R135, R195 ;  /* 0x000000c387967220 */ /* 0x002fe20000410000 */
[----:B------:R-:W-:Y:S01]  /*10f0*/  FMUL.FTZ R151, R4, R194 ;  /* 0x000000c204977220 */ /* 0x000fe20000410000 */
[----:B------:R-:W0:Y:S02]  /*1100*/  @P0 LDC.64 R84, c[0x0][0x438] ;  /* 0x00010e00ff540b82 */ /* 0x000e240000000a00 */
[----:B------:R-:W-:Y:S01]  /*1110*/  FADD.FTZ R76, R150, R79 ;  /* 0x0000004f964c7221 */ /* 0x000fe20000010000 */
[----:B------:R-:W-:Y:S01]  /*1120*/  FFMA.FTZ R77, R152, R150, R77 ;  /* 0x00000096984d7223 */ /* 0x000fe2000001004d */
[----:B------:R-:W-:-:S02]  /*1130*/  FMUL.FTZ R177, R138, R197 ;  /* 0x000000c58ab17220 */ /* 0x000fc40000410000 */
        /* <DEDUP_REMOVED lines=31> */
[----:B------:R-:W-:Y:S01]  /*1330*/  SHF.L.U32 R202, R158, 0x10, RZ ;  /* 0x000000109eca7819 */ /* 0x000fe200000006ff */
[----:B------:R-:W-:Y:S01]  /*1340*/  FADD.FTZ R79, R160, R79 ;  /* 0x0000004fa04f7221 */ /* 0x000fe20000010000 */
[----:B------:R-:W-:Y:S01]  /*1350*/  FFMA.FTZ R77, R163, R160, R76 ;  /* 0x000000a0a34d7223 */ /* 0x000fe2000001004c */
[----:B------:R-:W-:Y:S01]  /*1360*/  SHF.L.U32 R205, R154, 0x10, RZ ;  /* 0x000000109acd7819 */ /* 0x000fe200000006ff */
[----:B------:R-:W-:Y:S01]  /*1370*/  FMUL.FTZ R155, R144, R155 ;  /* 0x0000009b909b7220 */ /* 0x000fe20000410000 */
[----:B------:R-:W-:Y:S01]  /*1380*/  FMUL.FTZ R154, R142, R203 ;  /* 0x000000cb8e9a7220 */ /* 0x000fe20000410000 */
[----:B------:R-:W-:Y:S01]  /*1390*/  FADD.FTZ R79, R162, R79 ;  /* 0x0000004fa24f7221 */ /* 0x000fe20000010000 */
[----:B------:R-:W-:Y:S01]  /*13a0*/  FFMA.FTZ R76, R164, R162, R77 ;  /* 0x000000a2a44c7223 */ /* 0x000fe2000001004d */
[----:B0-----:R-:W-:Y:S01]  /*13b0*/  @P0 IMAD.WIDE.U32 R84, R143, 0x10, R84 ;  /* 0x000000108f540825 */ /* 0x001fe200078e0054 */
[----:B------:R-:W-:-:S03]  /*13c0*/  SHF.L.U32 R204, R156, 0x10, RZ ;  /* 0x000000109ccc7819 */ /* 0x000fc600000006ff */
[----:B------:R-:W-:Y:S01]  /*13d0*/  FMUL.FTZ R156, R144, R161 ;  /* 0x000000a1909c7220 */ /* 0x000fe20000410000 */
[----:B------:R-:W-:Y:S01]  /*13e0*/  FMUL.FTZ R86, R11, R202 ;  /* 0x000000ca0b567220 */ /* 0x000fe20000410000 */
[----:B------:R-:W-:Y:S01]  /*13f0*/  FADD.FTZ R79, R154, R79 ;  /* 0x0000004f9a4f7221 */ /* 0x000fe20000010000 */
[----:B------:R-:W-:Y:S01]  /*1400*/  FFMA.FTZ R77, R155, R154, R76 ;  /* 0x0000009a9b4d7223 */ /* 0x000fe2000001004c */
[----:B------:R0:W5:Y:S01]  /*1410*/  @P0 LDG.E.128 R68, desc[UR4][R84.64] ;  /* 0x0000000454440981 */ /* 0x000162000c1e1d00 */
[----:B------:R-:W-:Y:S01]  /*1420*/  FMUL.FTZ R157, R144, R157 ;  /* 0x0000009d909d7220 */ /* 0x000fe20000410000 */
[----:B------:R-:W-:Y:S01]  /*1430*/  FADD.FTZ R76, R79, R86 ;  /* 0x000000564f4c7221 */ /* 0x000fe20000010000 */
[----:B------:R-:W-:Y:S01]  /*1440*/  FFMA.FTZ R78, R156, R86, R77 ;  /* 0x000000569c4e7223 */ /* 0x000fe2000001004d */
[----:B------:R-:W-:Y:S01]  /*1450*/  FMUL.FTZ R158, R144, R159 ;  /* 0x0000009f909e7220 */ /* 0x000fe20000410000 */
[----:B------:R-:W-:Y:S01]  /*1460*/  FMUL.FTZ R159, R10, R205 ;  /* 0x000000cd0a9f7220 */ /* 0x000fe20000410000 */
[----:B------:R-:W1:Y:S01]  /*1470*/  @P0 LDC.64 R80, c[0x0][0x438] ;  /* 0x00010e00ff500b82 */ /* 0x000e620000000a00 */
[----:B0-----:R-:W-:-:S04]  /*1480*/  FMUL.FTZ R85, R141, R204 ;  /* 0x000000cc8d557220 */ /* 0x001fc80000410000 */
[----:B------:R-:W-:Y:S01]  /*1490*/  FADD.FTZ R76, R76, R85 ;  /* 0x000000554c4c7221 */ /* 0x000fe20000010000 */
[----:B------:R-:W-:Y:S02]  /*14a0*/  FFMA.FTZ R77, R157, R85, R78 ;  /* 0x000000559d4d7223 */ /* 0x000fe4000001004e */
[----:B------:R-:W0:Y:S01]  /*14b0*/  @P0 LDC.64 R82, c[0x0][0x438] ;  /* 0x00010e00ff520b82 */ /* 0x000e220000000a00 */
[----:B------:R-:W-:Y:S01]  /*14c0*/  FADD.FTZ R76, R76, R159 ;  /* 0x0000009f4c4c7221 */ /* 0x000fe20000010000 */
[----:B------:R-:W-:-:S04]  /*14d0*/  FFMA.FTZ R77, R158, R159, R77 ;  /* 0x0000009f9e4d7223 */ /* 0x000fc8000001004d */
[----:B------:R-:W3:Y:S02]  /*14e0*/  SHFL.DOWN PT, R79, R76, 0x10, 0x1f ;  /* 0x0a001f004c4f7f89 */ /* 0x000ee400000e0000 */
[----:B------:R-:W4:Y:S02]  /*14f0*/  @P0 LDC.64 R88, c[0x0][0x438] ;  /* 0x00010e00ff580b82 */ /* 0x000f240000000a00 */
[----:B------:R-:W3:Y:S01]  /*1500*/  SHFL.DOWN PT, R78, R77, 0x10, 0x1f ;  /* 0x0a001f004d4e7f89 */ /* 0x000ee200000e0000 */
[----:B-1----:R-:W-:-:S05]  /*1510*/  @P0 IMAD.WIDE.U32 R80, R153, 0x10, R80 ;  /* 0x0000001099500825 */ /* 0x002fca00078e0050 */
[----:B------:R1:W5:Y:S01]  /*1520*/  @P0 LDG.E.128 R60, desc[UR4][R80.64] ;  /* 0x00000004503c0981 */ /* 0x000362000c1e1d00 */
[----:B---3--:R-:W-:Y:S01]  /*1530*/  FADD.FTZ R79, R76, R79 ;  /* 0x0000004f4c4f7221 */ /* 0x008fe20000010000 */
[----:B------:R-:W-:-:S04]  /*1540*/  FADD.FTZ R78, R77, R78 ;  /* 0x0000004e4d4e7221 */ /* 0x000fc80000010000 */
[----:B-1----:R-:W1:Y:S04]  /*1550*/  SHFL.DOWN PT, R80, R79, 0x8, 0x1f ;  /* 0x09001f004f507f89 */ /* 0x002e6800000e0000 */
[----:B------:R-:W3:Y:S01]  /*1560*/  SHFL.DOWN PT, R81, R78, 0x8, 0x1f ;  /* 0x09001f004e517f89 */ /* 0x000ee200000e0000 */
[----:B0-----:R-:W-:-:S05]  /*1570*/  @P0 IMAD.WIDE.U32 R82, R145, 0x10, R82 ;  /* 0x0000001091520825 */ /* 0x001fca00078e0052 */
[----:B------:R0:W5:Y:S01]  /*1580*/  @P0 LDG.E.128 R64, desc[UR4][R82.64] ;  /* 0x0000000452400981 */ /* 0x000162000c1e1d00 */
[----:B-1----:R-:W-:Y:S01]  /*1590*/  FADD.FTZ R80, R79, R80 ;  /* 0x000000504f507221 */ /* 0x002fe20000010000 */
[----:B---3--:R-:W-:-:S04]  /*15a0*/  FADD.FTZ R81, R78, R81 ;  /* 0x000000514e517221 */ /* 0x008fc80000010000 */
[----:B0-----:R-:W0:Y:S04]  /*15b0*/  SHFL.DOWN PT, R83, R80, 0x4, 0x1f ;  /* 0x08801f0050537f89 */ /* 0x001e2800000e0000 */
[----:B------:R-:W1:Y:S01]  /*15c0*/  SHFL.DOWN PT, R82, R81, 0x4, 0x1f ;  /* 0x08801f0051527f89 */ /* 0x000e6200000e0000 */
[----:B------:R-:W3:Y:S01]  /*15d0*/  S2R R84, SR_TID.X ;  /* 0x0000000000547919 */ /* 0x000ee20000002100 */
[----:B----4-:R-:W-:-:S05]  /*15e0*/  @P0 IMAD.WIDE.U32 R88, R0, 0x10, R88 ;  /* 0x0000001000580825 */ /* 0x010fca00078e0058 */
[----:B------:R4:W5:Y:S01]  /*15f0*/  @P0 LDG.E.128 R72, desc[UR4][R88.64] ;  /* 0x0000000458480981 */ /* 0x000962000c1e1d00 */
[----:B0-----:R-:W-:Y:S01]  /*1600*/  FADD.FTZ R83, R80, R83 ;  /* 0x0000005350537221 */ /* 0x001fe20000010000 */
[----:B-1----:R-:W-:-:S04]  /*1610*/  FADD.FTZ R82, R81, R82 ;  /* 0x0000005251527221 */ /* 0x002fc80000010000 */
[----:B------:R-:W0:Y:S04]  /*1620*/  SHFL.DOWN PT, R76, R83, 0x2, 0x1f ;  /* 0x08401f00534c7f89 */ /* 0x000e2800000e0000 */
[----:B------:R-:W1:Y:S01]  /*1630*/  SHFL.DOWN PT, R77, R82, 0x2, 0x1f ;  /* 0x08401f00524d7f89 */ /* 0x000e6200000e0000 */
[----:B----4-:R-:W4:Y:S01]  /*1640*/  S2R R89, SR_CgaCtaId ;  /* 0x0000000000597919 */ /* 0x010f220000008800 */
        /* <DEDUP_REMOVED lines=8> */
[----:B----4-:R-:W-:Y:S02]  /*16d0*/  LEA R80, R89, R80, 0x18 ;  /* 0x0000005059507211 */ /* 0x010fe400078ec0ff */
        /* <DEDUP_REMOVED lines=8> */
[----:B------:R0:W-:Y:S01]  /*1760*/  @!P3 STS.64 [R161], R88 ;  /* 0x00000058a100b388 */ /* 0x0001e20000000a00 */
[C---:B------:R-:W-:Y:S01]  /*1770*/  @!P2 IADD3 R206, PT, PT, R80.reuse, 0x2800, RZ ;  /* 0x0000280050cea810 */ /* 0x040fe20007ffe0ff */
[----:B------:R-:W-:Y:S01]  /*1780*/  BAR.SYNC.DEFER_BLOCKING 0x0 ;  /* 0x0000000000007b1d */ /* 0x000fe20000010000 */
[C---:B------:R-:W-:Y:S02]  /*1790*/  IADD3 R81, PT, PT, R80.reuse, 0x2830, RZ ;  /* 0x0000283050517810 */ /* 0x040fe40007ffe0ff */
[----:B------:R-:W-:-:S03]  /*17a0*/  @!P2 IADD3 R81, PT, PT, R80, 0x2810, RZ ;  /* 0x000028105051a810 */ /* 0x000fc60007ffe0ff */
[----:B------:R-:W1:Y:S04]  /*17b0*/  LDS.128 R76, [R206] ;  /* 0x00000000ce4c7984 */ /* 0x000e680000000c00 */
[----:B------:R-:W3:Y:S01]  /*17c0*/  LDS.128 R80, [R81] ;  /* 0x0000000051507984 */ /* 0x000ee20000000c00 */
[----:B------:R-:W-:-:S04]  /*17d0*/  UISETP.NE.U32.AND UP0, UPT, UR8, URZ, UPT ;  /* 0x000000ff0800728c */ /* 0x000fc8000bf05070 */
[----:B------:R-:W-:Y:S01]  /*17e0*/  UISETP.NE.AND.EX UP0, UPT, UR9, URZ, UPT, UP0 ;  /* 0x000000ff0900728c */ /* 0x000fe2000bf05300 */
[----:B0-----:R-:W-:Y:S02]  /*17f0*/  HFMA2 R161, -RZ, RZ, 1.875, 0 ;  /* 0x3f800000ffa17431 */ /* 0x001fe400000001ff */
        /* <DEDUP_REMOVED lines=9> */
[----:B-1----:R-:W-:Y:S01]  /*1890*/  FADD.FTZ R89, RZ, R76 ;  /* 0x0000004cff597221 */ /* 0x002fe20000010000 */
[----:B------:R-:W-:-:S03]  /*18a0*/  FADD.FTZ R76, RZ, R77 ;  /* 0x0000004dff4c7221 */ /* 0x000fc60000010000 */
[----:B------:R-:W-:Y:S01]  /*18b0*/  FADD.FTZ R89, R78, R89 ;  /* 0x000000594e597221 */ /* 0x000fe20000010000 */
[----:B------:R-:W-:-:S03]  /*18c0*/  FADD.FTZ R76, R79, R76 ;  /* 0x0000004c4f4c7221 */ /* 0x000fc60000010000 */
[----:B---3--:R-:W-:Y:S01]  /*18d0*/  FADD.FTZ R89, R89, R80 ;  /* 0x0000005059597221 */ /* 0x008fe20000010000 */
        /* <DEDUP_REMOVED lines=35> */
[----:B--2---:R-:W-:Y:S01]  /*1b10*/  @P1 SHF.L.U32 R161, R92, 0x10, RZ ;  /* 0x000000105ca11819 */ /* 0x004fe200000006ff */
[----:B------:R-:W-:Y:S01]  /*1b20*/  FMUL.FTZ R170, R76, UR11 ;  /* 0x0000000b4caa7c20 */ /* 0x000fe20008410000 */
[----:B------:R-:W-:Y:S01]  /*1b30*/  FSEL R171, R82, RZ, !P4 ;  /* 0x000000ff52ab7208 */ /* 0x000fe20006000000 */
[----:B------:R-:W-:Y:S06]  /*1b40*/  BRA.U UP0, `(.L_x_4096) ;  /* 0x0000002d00587547 */ /* 0x000fec000b800000 */
[----:B------:R-:W-:-:S04]  /*1b50*/  UISETP.NE.U32.AND UP0, UPT, UR12, URZ, UPT ;  /* 0x000000ff0c00728c */ /* 0x000fc8000bf05070 */
[----:B------:R-:W-:-:S09]  /*1b60*/  UISETP.NE.AND.EX UP0, UPT, UR13, URZ, UPT, UP0 ;  /* 0x000000ff0d00728c */ /* 0x000fd2000bf05300 */
[----:B------:R-:W-:Y:S05]  /*1b70*/  BRA.U !UP0, `(.L_x_4097) ;  /* 0x0000001908507547 */ /* 0x000fea000b800000 */
[----:B------:R-:W0:Y:S02]  /*1b80*/  LDC.64 R92, c[0x0][0x390] ;  /* 0x0000e400ff5c7b82 */ /* 0x000e240000000a00 */
[----:B0-----:R-:W-:-:S06]  /*1b90*/  IMAD.WIDE.U32 R148, R147, 0x8, R92 ;  /* 0x0000000893947825 */ /* 0x001fcc00078e005c */
[----:B------:R-:W2:Y:S01]  /*1ba0*/  LDG.E.64 R148, desc[UR4][R148.64] ;  /* 0x0000000494947981 */ /* 0x000ea2000c1e1b00 */
[----:B-----5:R-:W-:Y:S01]  /*1bb0*/  LOP3.LUT P5, RZ, R146, 0xff00, RZ, 0xc0, !PT ;  /* 0x0000ff0092ff7812 */ /* 0x020fe200078ac0ff */
[-CC-:B------:R-:W-:Y:S01]  /*1bc0*/  FFMA.FTZ R184, R184, R170.reuse, R171.reuse ;  /* 0x000000aab8b87223 */ /* 0x180fe200000100ab */
[----:B------:R-:W-:Y:S01]  /*1bd0*/  LOP3.LUT P6, RZ, R146, 0xff, RZ, 0xc0, !PT ;  /* 0x000000ff92ff7812 */ /* 0x000fe200078cc0ff */
[-CC-:B------:R-:W-:Y:S01]  /*1be0*/  FFMA.FTZ R90, R90, R170.reuse, R171.reuse ;  /* 0x000000aa5a5a7223 */ /* 0x180fe200000100ab */
[C---:B------:R-:W-:Y:S01]  /*1bf0*/  ISETP.GE.U32.AND P3, PT, R146.reuse, 0x1000000, PT ;  /* 0x010000009200780c */ /* 0x040fe20003f66070 */
[----:B------:R-:W-:Y:S01]  /*1c00*/  FADD.FTZ R77, R187, -R184 ;  /* 0x800000b8bb4d7221 */ /* 0x000fe20000010000 */
[----:B------:R-:W-:Y:S01]  /*1c10*/  LOP3.LUT P0, RZ, R146, 0xff0000, RZ, 0xc0, !PT ;  /* 0x00ff000092ff7812 */ /* 0x000fe2000780c0ff */
[----:B------:R-:W-:Y:S01]  /*1c20*/  FADD.FTZ R189, R189, -R90 ;  /* 0x8000005abdbd7221 */ /* 0x000fe20000010000 */
[-CC-:B------:R-:W-:Y:S01]  /*1c30*/  FFMA.FTZ R190, R190, R170.reuse, R171.reuse ;  /* 0x000000aabebe7223 */ /* 0x180fe200000100ab */
[----:B------:R-:W-:Y:S01]  /*1c40*/  FMUL.FTZ R77, R144, R77 ;  /* 0x0000004d904d7220 */ /* 0x000fe20000410000 */
[----:B------:R-:W-:Y:S01]  /*1c50*/  FFMA.FTZ R94, R94, R170, R171 ;  /* 0x000000aa5e5e7223 */ /* 0x000fe200000100ab */
[----:B------:R-:W-:Y:S01]  /*1c60*/  FMUL.FTZ R76, R144, R189 ;  /* 0x000000bd904c7220 */ /* 0x000fe20000410000 */
[----:B------:R-:W-:Y:S01]  /*1c70*/  FADD.FTZ R95, R95, -R190 ;  /* 0x800000be5f5f7221 */ /* 0x000fe20000010000 */
[----:B------:R-:W0:Y:S01]  /*1c80*/  @P5 LDC R79, c[0x0][0x408] ;  /* 0x00010200ff4f5b82 */ /* 0x000e220000000800 */
[-C--:B------:R-:W-:Y:S01]  /*1c90*/  @P5 FMUL.FTZ R78, R77, R161.reuse ;  /* 0x000000a14d4e5220 */ /* 0x080fe20000410000 */
[-C--:B------:R-:W-:Y:S01]  /*1ca0*/  @P6 FMUL.FTZ R82, R76, R161.reuse ;  /* 0x000000a14c526220 */ /* 0x080fe20000410000 */
[----:B------:R-:W-:Y:S01]  /*1cb0*/  CS2R R80, SRZ ;  /* 0x0000000000507805 */ /* 0x000fe2000001ff00 */
[----:B------:R-:W-:Y:S01]  /*1cc0*/  FADD.FTZ R91, R91, -R94 ;  /* 0x8000005e5b5b7221 */ /* 0x000fe20000010000 */
[----:B------:R-:W-:Y:S01]  /*1cd0*/  HFMA2 R184, -RZ, RZ, 0, 0 ;  /* 0x00000000ffb87431 */ /* 0x000fe200000001ff */
[----:B------:R-:W-:Y:S01]  /*1ce0*/  MOV R146, RZ ;  /* 0x000000ff00927202 */ /* 0x000fe20000000f00 */
[----:B------:R-:W-:Y:S01]  /*1cf0*/  @P5 FMUL.FTZ R189, R77, R161 ;  /* 0x000000a14dbd5220 */ /* 0x000fe20000410000 */
[----:B------:R-:W1:Y:S01]  /*1d00*/  @P6 LDC R83, c[0x0][0x408] ;  /* 0x00010200ff536b82 */ /* 0x000e620000000800 */
[----:B------:R-:W-:-:S07]  /*1d10*/  LOP3.LUT P4, RZ, R185, 0xff, RZ, 0xc0, !PT ;  /* 0x000000ffb9ff7812 */ /* 0x000fce000788c0ff */
[----:B------:R-:W3:Y:S08]  /*1d20*/  @P3 LDC R187, c[0x0][0x408] ;  /* 0x00010200ffbb3b82 */ /* 0x000ef00000000800 */
[----:B------:R-:W4:Y:S01]  /*1d30*/  @P0 LDC R89, c[0x0][0x408] ;  /* 0x00010200ff590b82 */ /* 0x000f220000000800 */
[----:B0-----:R-:W-:Y:S01]  /*1d40*/  @P5 FMUL.FTZ R88, R78, R79 ;  /* 0x0000004f4e585220 */ /* 0x001fe20000410000 */
[----:B------:R-:W-:-:S02]  /*1d50*/  @P5 SHF.L.U32 R79, R13, 0x10, RZ ;  /* 0x000000100d4f5819 */ /* 0x000fc400000006ff */
[----:B------:R-:W-:-:S03]  /*1d60*/  @P6 SHF.L.U32 R78, R118, 0x10, RZ ;  /* 0x00000010764e6819 */ /* 0x000fc600000006ff */
[----:B------:R-:W-:Y:S01]  /*1d70*/  @P5 FMUL.FTZ R81, R88, R79 ;  /* 0x0000004f58515220 */ /* 0x000fe20000410000 */
[----:B-1----:R-:W-:Y:S01]  /*1d80*/  @P6 FMUL.FTZ R83, R82, R83 ;  /* 0x0000005352536220 */ /* 0x002fe20000410000 */
[----:B------:R-:W-:Y:S01]  /*1d90*/  FMUL.FTZ R79, R144, R95 ;  /* 0x0000005f904f7220 */ /* 0x000fe20000410000 */
[----:B------:R-:W-:Y:S01]  /*1da0*/  @P3 SHF.L.U32 R82, R12, 0x10, RZ ;  /* 0x000000100c523819 */ /* 0x000fe200000006ff */
[----:B------:R-:W0:Y:S01]  /*1db0*/  @P5 LDC R190, c[0x0][0x408] ;  /* 0x00010200ffbe5b82 */ /* 0x000e220000000800 */
[----:B------:R-:W-:Y:S01]  /*1dc0*/  @P6 FMUL.FTZ R80, R83, R78 ;  /* 0x0000004e53506220 */ /* 0x000fe20000410000 */
[----:B------:R-:W-:Y:S01]  /*1dd0*/  FMUL.FTZ R78, R144, R91 ;  /* 0x0000005b904e7220 */ /* 0x000fe20000410000 */
[-C--:B------:R-:W-:Y:S01]  /*1de0*/  @P3 FMUL.FTZ R90, R79, R161.reuse ;  /* 0x000000a14f5a3220 */ /* 0x080fe20000410000 */
[----:B------:R1:W4:Y:S02]  /*1df0*/  F2F.BF16.F32 R83, R81 ;  /* 0x0000005100537304 */ /* 0x0003240000202000 */
[----:B------:R-:W-:Y:S01]  /*1e00*/  @P0 FMUL.FTZ R88, R78, R161 ;  /* 0x000000a14e580220 */ /* 0x000fe20000410000 */
[----:B---3--:R-:W-:Y:S01]  /*1e10*/  @P3 FMUL.FTZ R91, R90, R187 ;  /* 0x000000bb5a5b3220 */ /* 0x008fe20000410000 */
[----:B------:R-:W3:Y:S03]  /*1e20*/  @P0 LDC R192, c[0x0][0x408] ;  /* 0x00010200ffc00b82 */ /* 0x000ee60000000800 */
[----:B------:R-:W-:Y:S01]  /*1e30*/  @P3 FMUL.FTZ R146, R91, R82 ;  /* 0x000000525b923220 */ /* 0x000fe20000410000 */
[----:B------:R4:W4:Y:S01]  /*1e40*/  F2F.BF16.F32 R187, R80 ;  /* 0x0000005000bb7304 */ /* 0x0009220000202000 */
[----:B-1----:R-:W-:Y:S01]  /*1e50*/  @P0 SHF.L.U32 R81, R119, 0x10, RZ ;  /* 0x0000001077510819 */ /* 0x002fe200000006ff */
[----:B----4-:R-:W-:-:S02]  /*1e60*/  @P0 FMUL.FTZ R94, R88, R89 ;  /* 0x00000059585e0220 */ /* 0x010fc40000410000 */
[----:B------:R-:W1:Y:S02]  /*1e70*/  LDC.64 R88, c[0x0][0x478] ;  /* 0x00011e00ff587b82 */ /* 0x000e640000000a00 */
[----:B------:R-:W-:Y:S02]  /*1e80*/  @P0 FMUL.FTZ R184, R94, R81 ;  /* 0x000000515eb80220 */ /* 0x000fe40000410000 */
[----:B------:R-:W4:Y:S01]  /*1e90*/  F2F.BF16.F32 R146, R146 ;  /* 0x0000009200927304 */ /* 0x000f220000202000 */
[----:B------:R-:W-:-:S03]  /*1ea0*/  IMAD.WIDE.U32 R80, R83, 0x10000, RZ ;  /* 0x0001000053507825 */ /* 0x000fc600078e00ff */
[----:B------:R-:W0:Y:S01]  /*1eb0*/  LDC.64 R90, c[0x0][0x468] ;  /* 0x00011a00ff5a7b82 */ /* 0x000e220000000a00 */
[----:B------:R-:W-:-:S03]  /*1ec0*/  LOP3.LUT R80, R80, R187, RZ, 0xfc, !PT ;  /* 0x000000bb50507212 */ /* 0x000fc600078efcff */
[----:B------:R-:W1:Y:S01]  /*1ed0*/  F2F.BF16.F32 R184, R184 ;  /* 0x000000b800b87304 */ /* 0x000e620000202000 */
[----:B----4-:R-:W-:Y:S01]  /*1ee0*/  SHF.L.U32 R83, R146, 0x10, RZ ;  /* 0x0000001092537819 */ /* 0x010fe200000006ff */
[----:B-1----:R-:W-:-:S03]  /*1ef0*/  IMAD.WIDE.U32 R94, R147, 0x10, R88 ;  /* 0x00000010935e7825 */ /* 0x002fc600078e0058 */
[----:B------:R-:W-:Y:S02]  /*1f00*/  LOP3.LUT R81, R81, R83, R184, 0xfe, !PT ;  /* 0x0000005351517212 */ /* 0x000fe400078efeb8 */
[----:B------:R3:W-:Y:S01]  /*1f10*/  STG.E.128 desc[UR4][R94.64], R76 ;  /* 0x0000004c5e007986 */ /* 0x0007e2000c101d04 */
[----:B0-----:R-:W-:-:S04]  /*1f20*/  IMAD.WIDE.U32 R82, R147, 0x8, R90 ;  /* 0x0000000893527825 */ /* 0x001fc800078e005a */
[----:B------:R-:W-:Y:S01]  /*1f30*/  IMAD.WIDE.U32 R146, R153, 0x8, R92 ;  /* 0x0000000899927825 */ /* 0x000fe200078e005c */
[----:B------:R0:W-:Y:S05]  /*1f40*/  STG.E.64 desc[UR4][R82.64], R80 ;  /* 0x0000005052007986 */ /* 0x0001ea000c101b04 */
[----:B------:R-:W4:Y:S01]  /*1f50*/  LDG.E.64 R146, desc[UR4][R146.64] ;  /* 0x0000000492927981 */ /* 0x000f22000c1e1b00 */
[----:B------:R-:W-:Y:S01]  /*1f60*/  @P5 FMUL.FTZ R190, R189, R190 ;  /* 0x000000bebdbe5220 */ /* 0x000fe20000410000 */
[----:B------:R-:W-:Y:S01]  /*1f70*/  MOV R184, RZ ;  /* 0x000000ff00b87202 */ /* 0x000fe20000000f00 */
[----:B------:R-:W-:-:S04]  /*1f80*/  @P0 FMUL.FTZ R189, R78, R161 ;  /* 0x000000a14ebd0220 */ /* 0x000fc80000410000 */
[----:B---3--:R-:W-:Y:S01]  /*1f90*/  @P0 FMUL.FTZ R78, R189, R192 ;  /* 0x000000c0bd4e0220 */ /* 0x008fe20000410000 */
[----:B0-----:R-:W0:Y:S01]  /*1fa0*/  @P4 LDC R83, c[0x0][0x408] ;  /* 0x00010200ff534b82 */ /* 0x001e220000000800 */
[----:B------:R-:W-:Y:S01]  /*1fb0*/  MOV R189, RZ ;  /* 0x000000ff00bd7202 */ /* 0x000fe20000000f00 */
[----:B------:R-:W-:-:S04]  /*1fc0*/  FFMA.FTZ R186, R186, R170, R171 ;  /* 0x000000aababa7223 */ /* 0x000fc800000100ab */
[----:B------:R-:W-:Y:S01]  /*1fd0*/  FADD.FTZ R183, R183, -R186 ;  /* 0x800000bab7b77221 */ /* 0x000fe20000010000 */
[----:B------:R-:W-:-:S03]  /*1fe0*/  FFMA.FTZ R188, R188, R170, R171 ;  /* 0x000000aabcbc7223 */ /* 0x000fc600000100ab */
[----:B------:R-:W-:Y:S01]  /*1ff0*/  FMUL.FTZ R80, R144, R183 ;  /* 0x000000b790507220 */ /* 0x000fe20000410000 */
[----:B------:R-:W-:Y:S01]  /*2000*/  FADD.FTZ R81, R181, -R188 ;  /* 0x800000bcb5517221 */ /* 0x000fe20000010000 */
[----:B------:R-:W-:-:S03]  /*2010*/  FFMA.FTZ R182, R182, R170, R171 ;  /* 0x000000aab6b67223 */ /* 0x000fc600000100ab */
[----:B------:R-:W-:Y:S01]  /*2020*/  FMUL.FTZ R81, R144, R81 ;  /* 0x0000005190517220 */ /* 0x000fe20000410000 */
[----:B------:R-:W-:-:S04]  /*2030*/  FFMA.FTZ R95, R152, R170, R171 ;  /* 0x000000aa985f7223 */ /* 0x000fc800000100ab */
[----:B------:R-:W-:Y:S01]  /*2040*/  FADD.FTZ R95, R150, -R95 ;  /* 0x8000005f965f7221 */ /* 0x000fe20000010000 */
[----:B------:R-:W-:Y:S01]  /*2050*/  HFMA2 R181, -RZ, RZ, 0, 0 ;  /* 0x00000000ffb57431 */ /* 0x000fe200000001ff */
[----:B--2---:R-:W-:-:S04]  /*2060*/  @P5 SHF.R.U64 R187, R148, 0x10, R149 ;  /* 0x0000001094bb5819 */ /* 0x004fc80000001295 */
[----:B------:R-:W-:Y:S02]  /*2070*/  @P5 SHF.L.U32 R187, R187, 0x10, RZ ;  /* 0x00000010bbbb5819 */ /* 0x000fe400000006ff */
[----:B------:R-:W-:-:S03]  /*2080*/  @P0 MOV R77, R149 ;  /* 0x00000095004d0202 */ /* 0x000fc60000000f00 */
[----:B------:R-:W-:Y:S01]  /*2090*/  @P5 FMUL.FTZ R184, R187, R190 ;  /* 0x000000bebbb85220 */ /* 0x000fe20000410000 */
[----:B------:R-:W-:Y:S01]  /*20a0*/  HFMA2 R187, -RZ, RZ, 0, 0 ;  /* 0x00000000ffbb7431 */ /* 0x000fe200000001ff */
[----:B------:R-:W-:Y:S02]  /*20b0*/  @P0 SHF.L.U32 R77, R77, 0x10, RZ ;  /* 0x000000104d4d0819 */ /* 0x000fe400000006ff */
[----:B------:R-:W-:-:S03]  /*20c0*/  LOP3.LUT P5, RZ, R185, 0xff00, RZ, 0xc0, !PT ;  /* 0x0000ff00b9ff7812 */ /* 0x000fc600078ac0ff */
[----:B------:R-:W-:Y:S01]  /*20d0*/  @P0 FMUL.FTZ R187, R77, R78 ;  /* 0x0000004e4dbb0220 */ /* 0x000fe20000410000 */
[----:B------:R-:W-:Y:S01]  /*20e0*/  @P6 FMUL.FTZ R77, R76, R161 ;  /* 0x000000a14c4d6220 */ /* 0x000fe20000410000 */
[----:B------:R-:W-:Y:S02]  /*20f0*/  @P6 SHF.L.U32 R76, R148, 0x10, RZ ;  /* 0x00000010944c6819 */ /* 0x000fe400000006ff */
[----:B------:R-:W-:Y:S01]  /*2100*/  ISETP.GE.U32.AND P0, PT, R185, 0x1000000, PT ;  /* 0x01000000b900780c */ /* 0x000fe20003f06070 */
[----:B------:R-:W-:-:S04]  /*2110*/  @P6 FMUL.FTZ R77, R77, UR14 ;  /* 0x0000000e4d4d6c20 */ /* 0x000fc80008410000 */
[----:B------:R-:W-:Y:S01]  /*2120*/  @P6 FMUL.FTZ R189, R76, R77 ;  /* 0x0000004d4cbd6220 */ /* 0x000fe20000410000 */
[----:B------:R-:W1:Y:S01]  /*2130*/  @P5 LDC R191, c[0x0][0x408] ;  /* 0x00010200ffbf5b82 */ /* 0x000e620000000800 */
[----:B------:R-:W-:Y:S01]  /*2140*/  LOP3.LUT P6, RZ, R185, 0xff0000, RZ, 0xc0, !PT ;  /* 0x00ff0000b9ff7812 */ /* 0x000fe200078cc0ff */
[----:B------:R-:W-:-:S06]  /*2150*/  @P4 FMUL.FTZ R76, R80, R161 ;  /* 0x000000a1504c4220 */ /* 0x000fcc0000410000 */
[----:B------:R-:W2:Y:S01]  /*2160*/  @P0 LDC R193, c[0x0][0x408] ;  /* 0x00010200ffc10b82 */ /* 0x000ea20000000800 */
[----:B0-----:R-:W-:Y:S01]  /*2170*/  @P4 FMUL.FTZ R78, R76, R83 ;  /* 0x000000534c4e4220 */ /* 0x001fe20000410000 */
[----:B------:R-:W-:Y:S01]  /*2180*/  HFMA2 R76, -RZ, RZ, 0, 0 ;  /* 0x00000000ff4c7431 */ /* 0x000fe200000001ff */
[----:B------:R-:W-:-:S05]  /*2190*/  @P4 SHF.L.U32 R77, R120, 0x10, RZ ;  /* 0x00000010784d4819 */ /* 0x000fca00000006ff */
[----:B------:R-:W0:Y:S01]  /*21a0*/  @P6 LDC R185, c[0x0][0x408] ;  /* 0x00010200ffb96b82 */ /* 0x000e220000000800 */
[----:B------:R-:W-:Y:S01]  /*21b0*/  FADD.FTZ R83, R151, -R182 ;  /* 0x800000b697537221 */ /* 0x000fe20000010000 */
[----:B------:R-:W-:Y:S01]  /*21c0*/  @P5 FMUL.FTZ R82, R81, R161 ;  /* 0x000000a151525220 */ /* 0x000fe20000410000 */
[----:B------:R-:W-:Y:S01]  /*21d0*/  @P4 FMUL.FTZ R76, R78, R77 ;  /* 0x0000004d4e4c4220 */ /* 0x000fe20000410000 */
[----:B------:R-:W-:Y:S01]  /*21e0*/  @P5 SHF.L.U32 R77, R15, 0x10, RZ ;  /* 0x000000100f4d5819 */ /* 0x000fe200000006ff */
[----:B------:R-:W-:Y:S01]  /*21f0*/  FMUL.FTZ R83, R144, R83 ;  /* 0x0000005390537220 */ /* 0x000fe20000410000 */
[----:B-1----:R-:W-:Y:S01]  /*2200*/  @P5 FMUL.FTZ R82, R82, R191 ;  /* 0x000000bf52525220 */ /* 0x002fe20000410000 */
[----:B------:R-:W-:Y:S02]  /*2210*/  MOV R78, RZ ;  /* 0x000000ff004e7202 */ /* 0x000fe40000000f00 */
[----:B------:R-:W-:Y:S01]  /*2220*/  @P0 FMUL.FTZ R94, R83, R161 ;  /* 0x000000a1535e0220 */ /* 0x000fe20000410000 */
[----:B------:R-:W1:Y:S01]  /*2230*/  @P5 LDC R186, c[0x0][0x408] ;  /* 0x00010200ffba5b82 */ /* 0x000e620000000800 */
[----:B------:R-:W-:Y:S01]  /*2240*/  @P5 FMUL.FTZ R78, R82, R77 ;  /* 0x0000004d524e5220 */ /* 0x000fe20000410000 */
[----:B------:R-:W-:Y:S01]  /*2250*/  FMUL.FTZ R82, R144, R95 ;  /* 0x0000005f90527220 */ /* 0x000fe20000410000 */
[----:B------:R-:W-:Y:S01]  /*2260*/  @P0 SHF.L.U32 R77, R14, 0x10, RZ ;  /* 0x000000100e4d0819 */ /* 0x000fe200000006ff */
[----:B--2---:R-:W-:-:S02]  /*2270*/  @P0 FMUL.FTZ R148, R94, R193 ;  /* 0x000000c15e940220 */ /* 0x004fc40000410000 */
[----:B------:R-:W-:Y:S01]  /*2280*/  @P6 FMUL.FTZ R94, R82, R161 ;  /* 0x000000a1525e6220 */ /* 0x000fe20000410000 */
[----:B------:R2:W-:Y:S01]  /*2290*/  F2F.BF16.F32 R183, R76 ;  /* 0x0000004c00b77304 */ /* 0x0005e20000202000 */
[----:B------:R-:W-:Y:S01]  /*22a0*/  @P0 FMUL.FTZ R181, R148, R77 ;  /* 0x0000004d94b50220 */ /* 0x000fe20000410000 */
[----:B------:R-:W-:Y:S01]  /*22b0*/  MOV R148, RZ ;  /* 0x000000ff00947202 */ /* 0x000fe20000000f00 */
[----:B0-----:R-:W-:Y:S01]  /*22c0*/  @P6 FMUL.FTZ R185, R94, R185 ;  /* 0x000000b95eb96220 */ /* 0x001fe20000410000 */
[----:B--2---:R-:W-:-:S04]  /*22d0*/  @P6 SHF.L.U32 R76, R121, 0x10, RZ ;  /* 0x00000010794c6819 */ /* 0x004fc800000006ff */
[----:B------:R-:W0:Y:S01]  /*22e0*/  F2F.BF16.F32 R78, R78 ;  /* 0x0000004e004e7304 */ /* 0x000e220000202000 */
[----:B------:R-:W-:-:S07]  /*22f0*/  @P6 FMUL.FTZ R148, R185, R76 ;  /* 0x0000004cb9946220 */ /* 0x000fce0000410000 */
[----:B------:R-:W2:Y:S08]  /*2300*/  F2F.BF16.F32 R181, R181 ;  /* 0x000000b500b57304 */ /* 0x000eb00000202000 */
[----:B------:R-:W3:Y:S01]  /*2310*/  F2F.BF16.F32 R148, R148 ;  /* 0x0000009400947304 */ /* 0x000ee20000202000 */
[----:B0-----:R-:W-:Y:S01]  /*2320*/  IMAD.WIDE.U32 R76, R78, 0x10000, RZ ;  /* 0x000100004e4c7825 */ /* 0x001fe200078e00ff */
[----:B--2---:R-:W-:-:S03]  /*2330*/  SHF.L.U32 R95, R181, 0x10, RZ ;  /* 0x00000010b55f7819 */ /* 0x004fc600000006ff */
[C---:B------:R-:W-:Y:S01]  /*2340*/  IMAD.WIDE.U32 R150, R153.reuse, 0x10, R88 ;  /* 0x0000001099967825 */ /* 0x040fe200078e0058 */
[----:B------:R-:W-:Y:S01]  /*2350*/  LOP3.LUT R76, R76, R183, RZ, 0xfc, !PT ;  /* 0x000000b74c4c7212 */ /* 0x000fe200078efcff */
[----:B------:R-:W0:Y:S02]  /*2360*/  @P4 LDC R181, c[0x0][0x408] ;  /* 0x00010200ffb54b82 */ /* 0x000e240000000800 */
[----:B------:R-:W-:Y:S01]  /*2370*/  IMAD.WIDE.U32 R152, R153, 0x8, R90 ;  /* 0x0000000899987825 */ /* 0x000fe200078e005a */
[----:B---3--:R-:W-:-:S03]  /*2380*/  LOP3.LUT R77, R77, R95, R148, 0xfe, !PT ;  /* 0x0000005f4d4d7212 */ /* 0x008fc600078efe94 */
[----:B------:R-:W-:Y:S01]  /*2390*/  IMAD.WIDE.U32 R94, R145, 0x8, R92 ;  /* 0x00000008915e7825 */ /* 0x000fe200078e005c */
[----:B------:R-:W-:Y:S01]  /*23a0*/  STG.E.128 desc[UR4][R150.64], R80 ;  /* 0x0000005096007986 */ /* 0x000fe2000c101d04 */
[----:B------:R-:W2:Y:S03]  /*23b0*/  @P3 LDC R148, c[0x0][0x408] ;  /* 0x00010200ff943b82 */ /* 0x000ea60000000800 */
[----:B------:R4:W-:Y:S04]  /*23c0*/  STG.E.64 desc[UR4][R152.64], R76 ;  /* 0x0000004c98007986 */ /* 0x0009e8000c101b04 */
[----:B------:R-:W3:Y:S01]  /*23d0*/  LDG.E.64 R94, desc[UR4][R94.64] ;  /* 0x000000045e5e7981 */ /* 0x000ee2000c1e1b00 */
[----:B------:R-:W-:-:S02]  /*23e0*/  @P3 SHF.R.U32.HI R78, RZ, 0x10, R149 ;  /* 0x00000010ff4e3819 */ /* 0x000fc40000011695 */
[----:B------:R-:W1:Y:S01]  /*23f0*/  @P6 LDC R149, c[0x0][0x408] ;  /* 0x00010200ff956b82 */ /* 0x000e620000000800 */
[-C--:B------:R-:W-:Y:S01]  /*2400*/  @P3 FMUL.FTZ R79, R79, R161.reuse ;  /* 0x000000a14f4f3220 */ /* 0x080fe20000410000 */
[----:B------:R-:W-:Y:S01]  /*2410*/  HFMA2 R182, -RZ, RZ, 0, 0 ;  /* 0x00000000ffb67431 */ /* 0x000fe200000001ff */
[----:B------:R-:W-:Y:S02]  /*2420*/  @P3 SHF.L.U32 R78, R78, 0x10, RZ ;  /* 0x000000104e4e3819 */ /* 0x000fe400000006ff */
[----:B----4-:R-:W-:Y:S01]  /*2430*/  @P4 MOV R76, R146 ;  /* 0x00000092004c4202 */ /* 0x010fe20000000f00 */
[----:B------:R-:W-:-:S03]  /*2440*/  @P4 FMUL.FTZ R80, R80, R161 ;  /* 0x000000a150504220 */ /* 0x000fc60000410000 */
[----:B------:R-:W-:Y:S01]  /*2450*/  @P4 SHF.L.U32 R76, R76, 0x10, RZ ;  /* 0x000000104c4c4819 */ /* 0x000fe200000006ff */
[----:B--2---:R-:W-:Y:S01]  /*2460*/  @P3 FMUL.FTZ R79, R79, R148 ;  /* 0x000000944f4f3220 */ /* 0x004fe20000410000 */
[----:B0-----:R-:W-:Y:S01]  /*2470*/  @P4 FMUL.FTZ R77, R80, R181 ;  /* 0x000000b5504d4220 */ /* 0x001fe20000410000 */
[----:B------:R-:W-:Y:S02]  /*2480*/  CS2R R150, SRZ ;  /* 0x0000000000967805 */ /* 0x000fe4000001ff00 */
[----:B------:R-:W-:Y:S01]  /*2490*/  @P3 FMUL.FTZ R182, R78, R79 ;  /* 0x0000004f4eb63220 */ /* 0x000fe20000410000 */
[----:B------:R-:W-:Y:S01]  /*24a0*/  @P5 SHF.R.U64 R78, R146, 0x10, R147 ;  /* 0x00000010924e5819 */ /* 0x000fe20000001293 */
[----:B------:R-:W-:Y:S01]  /*24b0*/  @P5 FMUL.FTZ R81, R81, R161 ;  /* 0x000000a151515220 */ /* 0x000fe20000410000 */
[----:B------:R-:W-:Y:S01]  /*24c0*/  LOP3.LUT P3, RZ, R179, 0xff, RZ, 0xc0, !PT ;  /* 0x000000ffb3ff7812 */ /* 0x000fe2000786c0ff */
[----:B------:R-:W-:Y:S01]  /*24d0*/  @P4 FMUL.FTZ R151, R76, R77 ;  /* 0x0000004d4c974220 */ /* 0x000fe20000410000 */
[----:B------:R-:W-:Y:S01]  /*24e0*/  @P5 SHF.L.U32 R76, R78, 0x10, RZ ;  /* 0x000000104e4c5819 */ /* 0x000fe200000006ff */
[----:B-1----:R-:W-:Y:S01]  /*24f0*/  @P5 FMUL.FTZ R81, R81, R186 ;  /* 0x000000ba51515220 */ /* 0x002fe20000410000 */
[C---:B------:R-:W-:Y:S01]  /*2500*/  LOP3.LUT P4, RZ, R179.reuse, 0xff00, RZ, 0xc0, !PT ;  /* 0x0000ff00b3ff7812 */ /* 0x040fe2000788c0ff */
[----:B------:R-:W-:Y:S01]  /*2510*/  @P6 FMUL.FTZ R82, R82, R161 ;  /* 0x000000a152526220 */ /* 0x000fe20000410000 */
[----:B------:R-:W-:Y:S01]  /*2520*/  CS2R R152, SRZ ;  /* 0x0000000000987805 */ /* 0x000fe2000001ff00 */
[----:B------:R-:W-:Y:S01]  /*2530*/  @P5 FMUL.FTZ R150, R76, R81 ;  /* 0x000000514c965220 */ /* 0x000fe20000410000 */
[----:B------:R-:W-:Y:S01]  /*2540*/  @P6 MOV R76, R147 ;  /* 0x00000093004c6202 */ /* 0x000fe20000000f00 */
[----:B------:R-:W-:Y:S01]  /*2550*/  @P6 FMUL.FTZ R77, R82, R149 ;  /* 0x00000095524d6220 */ /* 0x000fe20000410000 */
[C---:B------:R-:W-:Y:S01]  /*2560*/  ISETP.GE.U32.AND P5, PT, R179.reuse, 0x1000000, PT ;  /* 0x01000000b300780c */ /* 0x040fe20003fa6070 */
[----:B------:R-:W-:Y:S01]  /*2570*/  FFMA.FTZ R180, R180, R170, R171 ;  /* 0x000000aab4b47223 */ /* 0x000fe200000100ab */
[----:B------:R-:W-:Y:S01]  /*2580*/  @P6 SHF.L.U32 R76, R76, 0x10, RZ ;  /* 0x000000104c4c6819 */ /* 0x000fe200000006ff */
[----:B------:R-:W0:Y:S04]  /*2590*/  @P3 LDC R82, c[0x0][0x408] ;  /* 0x00010200ff523b82 */ /* 0x000e280000000800 */
[----:B------:R-:W-:Y:S01]  /*25a0*/  @P6 FMUL.FTZ R153, R76, R77 ;  /* 0x0000004d4c996220 */ /* 0x000fe20000410000 */
[----:B------:R-:W-:-:S03]  /*25b0*/  LOP3.LUT P6, RZ, R179, 0xff0000, RZ, 0xc0, !PT ;  /* 0x00ff0000b3ff7812 */ /* 0x000fc600078cc0ff */
[----:B------:R-:W1:Y:S01]  /*25c0*/  @P4 LDC R181, c[0x0][0x408] ;  /* 0x00010200ffb54b82 */ /* 0x000e620000000800 */
[----:B------:R-:W-:Y:S01]  /*25d0*/  FADD.FTZ R177, R177, -R180 ;  /* 0x800000b4b1b17221 */ /* 0x000fe20000010000 */
[----:B------:R-:W-:-:S03]  /*25e0*/  FFMA.FTZ R178, R178, R170, R171 ;  /* 0x000000aab2b27223 */ /* 0x000fc600000100ab */
[----:B------:R-:W-:-:S03]  /*25f0*/  FMUL.FTZ R76, R144, R177 ;  /* 0x000000b1904c7220 */ /* 0x000fc60000410000 */
[----:B------:R-:W2:Y:S01]  /*2600*/  @P5 LDC R183, c[0x0][0x408] ;  /* 0x00010200ffb75b82 */ /* 0x000ea20000000800 */
[----:B------:R-:W-:Y:S01]  /*2610*/  FADD.FTZ R77, R175, -R178 ;  /* 0x800000b2af4d7221 */ /* 0x000fe20000010000 */
[----:B------:R-:W-:Y:S01]  /*2620*/  @P3 FMUL.FTZ R81, R76, R161 ;  /* 0x000000a14c513220 */ /* 0x000fe20000410000 */
[-CC-:B------:R-:W-:Y:S01]  /*2630*/  FFMA.FTZ R79, R174, R170.reuse, R171.reuse ;  /* 0x000000aaae4f7223 */ /* 0x180fe200000100ab */
[----:B------:R-:W-:Y:S01]  /*2640*/  FFMA.FTZ R176, R176, R170, R171 ;  /* 0x000000aab0b07223 */ /* 0x000fe200000100ab */
[----:B------:R-:W-:-:S03]  /*2650*/  HFMA2 R80, -RZ, RZ, 0, 0 ;  /* 0x00000000ff507431 */ /* 0x000fc600000001ff */
[----:B------:R-:W4:Y:S01]  /*2660*/  @P6 LDC R179, c[0x0][0x408] ;  /* 0x00010200ffb36b82 */ /* 0x000f220000000800 */
[----:B------:R-:W-:Y:S01]  /*2670*/  FMUL.FTZ R77, R144, R77 ;  /* 0x0000004d904d7220 */ /* 0x000fe20000410000 */
[----:B------:R-:W-:Y:S01]  /*2680*/  @P3 SHF.L.U32 R78, R122, 0x10, RZ ;  /* 0x000000107a4e3819 */ /* 0x000fe200000006ff */
[----:B0-----:R-:W-:Y:S01]  /*2690*/  @P3 FMUL.FTZ R81, R81, R82 ;  /* 0x0000005251513220 */ /* 0x001fe20000410000 */
[----:B------:R-:W-:Y:S01]  /*26a0*/  FADD.FTZ R149, R172, -R79 ;  /* 0x8000004fac957221 */ /* 0x000fe20000010000 */
[----:B------:R-:W-:Y:S01]  /*26b0*/  FADD.FTZ R79, R173, -R176 ;  /* 0x800000b0ad4f7221 */ /* 0x000fe20000010000 */
[----:B------:R-:W-:Y:S01]  /*26c0*/  @P4 FMUL.FTZ R82, R77, R161 ;  /* 0x000000a14d524220 */ /* 0x000fe20000410000 */
[----:B------:R-:W-:Y:S01]  /*26d0*/  @P3 FMUL.FTZ R80, R81, R78 ;  /* 0x0000004e51503220 */ /* 0x000fe20000410000 */
[----:B------:R-:W-:Y:S01]  /*26e0*/  @P4 SHF.L.U32 R78, R17, 0x10, RZ ;  /* 0x00000010114e4819 */ /* 0x000fe200000006ff */
[----:B------:R-:W-:Y:S01]  /*26f0*/  FMUL.FTZ R79, R144, R79 ;  /* 0x0000004f904f7220 */ /* 0x000fe20000410000 */
[----:B-1----:R-:W-:Y:S01]  /*2700*/  @P4 FMUL.FTZ R181, R82, R181 ;  /* 0x000000b552b54220 */ /* 0x002fe20000410000 */
[----:B------:R-:W-:Y:S01]  /*2710*/  MOV R81, RZ ;  /* 0x000000ff00517202 */ /* 0x000fe20000000f00 */
[----:B------:R-:W0:Y:S01]  /*2720*/  @P0 LDC R146, c[0x0][0x408] ;  /* 0x00010200ff920b82 */ /* 0x000e220000000800 */
[----:B------:R-:W-:Y:S01]  /*2730*/  @P5 FMUL.FTZ R148, R79, R161 ;  /* 0x000000a14f945220 */ /* 0x000fe20000410000 */
[----:B------:R-:W-:Y:S01]  /*2740*/  @P4 FMUL.FTZ R81, R181, R78 ;  /* 0x0000004eb5514220 */ /* 0x000fe20000410000 */
[----:B------:R-:W-:Y:S01]  /*2750*/  FMUL.FTZ R78, R144, R149 ;  /* 0x00000095904e7220 */ /* 0x000fe20000410000 */
[----:B------:R-:W-:Y:S01]  /*2760*/  @P5 SHF.L.U32 R82, R16, 0x10, RZ ;  /* 0x0000001010525819 */ /* 0x000fe200000006ff */
[----:B--2---:R-:W-:-:S02]  /*2770*/  @P5 FMUL.FTZ R183, R148, R183 ;  /* 0x000000b794b75220 */ /* 0x004fc40000410000 */
[----:B------:R-:W-:Y:S01]  /*2780*/  @P6 FMUL.FTZ R148, R78, R161 ;  /* 0x000000a14e946220 */ /* 0x000fe20000410000 */
[----:B------:R1:W-:Y:S01]  /*2790*/  F2F.BF16.F32 R175, R80 ;  /* 0x0000005000af7304 */ /* 0x0003e20000202000 */
[----:B------:R-:W-:Y:S01]  /*27a0*/  CS2R R172, SRZ ;  /* 0x0000000000ac7805 */ /* 0x000fe2000001ff00 */
[----:B------:R-:W2:Y:S01]  /*27b0*/  @P3 LDC R177, c[0x0][0x408] ;  /* 0x00010200ffb13b82 */ /* 0x000ea20000000800 */
[----:B------:R-:W-:Y:S01]  /*27c0*/  @P5 FMUL.FTZ R173, R183, R82 ;  /* 0x00000052b7ad5220 */ /* 0x000fe20000410000 */
[----:B----4-:R-:W-:Y:S01]  /*27d0*/  @P6 FMUL.FTZ R179, R148, R179 ;  /* 0x000000b394b36220 */ /* 0x010fe20000410000 */
[----:B-1----:R-:W-:-:S03]  /*27e0*/  @P6 SHF.L.U32 R80, R123, 0x10, RZ ;  /* 0x000000107b506819 */ /* 0x002fc600000006ff */
[----:B------:R-:W1:Y:S01]  /*27f0*/  F2F.BF16.F32 R81, R81 ;  /* 0x0000005100517304 */ /* 0x000e620000202000 */
[----:B------:R-:W-:Y:S01]  /*2800*/  @P0 FMUL.FTZ R83, R83, R161 ;  /* 0x000000a153530220 */ /* 0x000fe20000410000 */
[----:B------:R-:W4:Y:S01]  /*2810*/  @P4 LDC R174, c[0x0][0x408] ;  /* 0x00010200ffae4b82 */ /* 0x000f220000000800 */
[----:B------:R-:W-:-:S05]  /*2820*/  @P6 FMUL.FTZ R172, R179, R80 ;  /* 0x00000050b3ac6220 */ /* 0x000fca0000410000 */
[----:B------:R-:W1:Y:S01]  /*2830*/  F2F.BF16.F32 R173, R173 ;  /* 0x000000ad00ad7304 */ /* 0x000e620000202000 */
[----:B------:R-:W-:Y:S01]  /*2840*/  @P0 SHF.R.U32.HI R82, RZ, 0x10, R147 ;  /* 0x00000010ff520819 */ /* 0x000fe20000011693 */
[----:B0-----:R-:W-:-:S06]  /*2850*/  @P0 FMUL.FTZ R83, R83, R146 ;  /* 0x0000009253530220 */ /* 0x001fcc0000410000 */
[----:B------:R-:W0:Y:S01]  /*2860*/  F2F.BF16.F32 R172, R172 ;  /* 0x000000ac00ac7304 */ /* 0x000e220000202000 */
[----:B------:R-:W-:Y:S01]  /*2870*/  @P0 SHF.L.U32 R82, R82, 0x10, RZ ;  /* 0x0000001052520819 */ /* 0x000fe200000006ff */
[----:B-1----:R-:W-:-:S04]  /*2880*/  IMAD.WIDE.U32 R80, R81, 0x10000, RZ ;  /* 0x0001000051507825 */ /* 0x002fc800078e00ff */
[----:B------:R-:W-:Y:S01]  /*2890*/  @P3 FMUL.FTZ R146, R76, R161 ;  /* 0x000000a14c923220 */ /* 0x000fe20000410000 */
[----:B------:R-:W-:Y:S01]  /*28a0*/  @P0 FMUL.FTZ R152, R82, R83 ;  /* 0x0000005352980220 */ /* 0x000fe20000410000 */
[----:B------:R-:W-:Y:S01]  /*28b0*/  SHF.L.U32 R83, R173, 0x10, RZ ;  /* 0x00000010ad537819 */ /* 0x000fe200000006ff */
[----:B------:R-:W-:-:S04]  /*28c0*/  IMAD.WIDE.U32 R148, R145, 0x10, R88 ;  /* 0x0000001091947825 */ /* 0x000fc800078e0058 */
[----:B--2---:R-:W-:Y:S01]  /*28d0*/  @P3 FMUL.FTZ R173, R146, R177 ;  /* 0x000000b192ad3220 */ /* 0x004fe20000410000 */
[----:B------:R-:W-:Y:S01]  /*28e0*/  LOP3.LUT R80, R80, R175, RZ, 0xfc, !PT ;  /* 0x000000af50507212 */ /* 0x000fe200078efcff */
[----:B------:R-:W-:Y:S01]  /*28f0*/  IMAD.WIDE.U32 R146, R143, 0x8, R92 ;  /* 0x000000088f927825 */ /* 0x000fe200078e005c */
[----:B0-----:R-:W-:-:S03]  /*2900*/  LOP3.LUT R81, R81, R83, R172, 0xfe, !PT ;  /* 0x0000005351517212 */ /* 0x001fc600078efeac */
[----:B------:R-:W-:Y:S01]  /*2910*/  IMAD.WIDE.U32 R82, R145, 0x8, R90 ;  /* 0x0000000891527825 */ /* 0x000fe200078e005a */
[----:B------:R0:W-:Y:S01]  /*2920*/  STG.E.128 desc[UR4][R148.64], R76 ;  /* 0x0000004c94007986 */ /* 0x0001e2000c101d04 */
[----:B------:R-:W1:Y:S03]  /*2930*/  @P6 LDC R175, c[0x0][0x408] ;  /* 0x00010200ffaf6b82 */ /* 0x000e660000000800 */
[----:B------:R2:W-:Y:S04]  /*2940*/  STG.E.64 desc[UR4][R82.64], R80 ;  /* 0x0000005052007986 */ /* 0x0005e8000c101b04 */
[----:B------:R-:W3:Y:S01]  /*2950*/  LDG.E.64 R146, desc[UR4][R146.64] ;  /* 0x0000000492927981 */ /* 0x000ee2000c1e1b00 */
[----:B------:R-:W-:Y:S01]  /*2960*/  LOP3.LUT P0, RZ, R167, 0xff, RZ, 0xc0, !PT ;  /* 0x000000ffa7ff7812 */ /* 0x000fe2000780c0ff */
[----:B------:R-:W-:-:S02]  /*2970*/  HFMA2 R145, -RZ, RZ, 0, 0 ;  /* 0x00000000ff917431 */ /* 0x000fc400000001ff */
[----:B0-----:R-:W-:-:S04]  /*2980*/  @P4 FMUL.FTZ R77, R77, R161 ;  /* 0x000000a14d4d4220 */ /* 0x001fc80000410000 */
[----:B----4-:R-:W-:-:S06]  /*2990*/  @P4 FMUL.FTZ R77, R77, R174 ;  /* 0x000000ae4d4d4220 */ /* 0x010fcc0000410000 */
[----:B--2---:R-:W0:Y:S01]  /*29a0*/  @P0 LDC R83, c[0x0][0x408] ;  /* 0x00010200ff530b82 */ /* 0x004e220000000800 */
[----:B------:R-:W-:Y:S01]  /*29b0*/  @P6 FMUL.FTZ R78, R78, R161 ;  /* 0x000000a14e4e6220 */ /* 0x000fe20000410000 */
[----:B------:R-:W-:-:S04]  /*29c0*/  FFMA.FTZ R169, R169, R170, R171 ;  /* 0x000000aaa9a97223 */ /* 0x000fc800000100ab */
[----:B------:R-:W-:Y:S01]  /*29d0*/  FADD.FTZ R169, R168, -R169 ;  /* 0x800000a9a8a97221 */ /* 0x000fe20000010000 */
[----:B------:R-:W-:-:S03]  /*29e0*/  FFMA.FTZ R166, R166, R170, R171 ;  /* 0x000000aaa6a67223 */ /* 0x000fc600000100ab */
[----:B------:R-:W-:Y:S01]  /*29f0*/  FMUL.FTZ R80, R144, R169 ;  /* 0x000000a990507220 */ /* 0x000fe20000410000 */
[----:B------:R-:W-:-:S04]  /*2a00*/  FADD.FTZ R81, R165, -R166 ;  /* 0x800000a6a5517221 */ /* 0x000fc80000010000 */
[----:B------:R-:W-:Y:S01]  /*2a10*/  FMUL.FTZ R81, R144, R81 ;  /* 0x0000005190517220 */ /* 0x000fe20000410000 */
[----:B------:R-:W-:-:S04]  /*2a20*/  FFMA.FTZ R163, R163, R170, R171 ;  /* 0x000000aaa3a37223 */ /* 0x000fc800000100ab */
[----:B------:R-:W-:Y:S01]  /*2a30*/  FADD.FTZ R163, R160, -R163 ;  /* 0x800000a3a0a37221 */ /* 0x000fe20000010000 */
[----:B------:R-:W-:Y:S01]  /*2a40*/  IMAD.WIDE.U32 R92, R0, 0x8, R92 ;  /* 0x00000008005c7825 */ /* 0x000fe200078e005c */
[----:B---3--:R-:W-:Y:S02]  /*2a50*/  @P3 MOV R172, R94 ;  /* 0x0000005e00ac3202 */ /* 0x008fe40000000f00 */
[----:B------:R-:W-:Y:S02]  /*2a60*/  @P4 SHF.R.U64 R76, R94, 0x10, R95 ;  /* 0x000000105e4c4819 */ /* 0x000fe4000000125f */
[----:B------:R-:W-:Y:S02]  /*2a70*/  @P3 SHF.L.U32 R172, R172, 0x10, RZ ;  /* 0x00000010acac3819 */ /* 0x000fe400000006ff */
[----:B------:R-:W-:-:S03]  /*2a80*/  @P4 SHF.L.U32 R76, R76, 0x10, RZ ;  /* 0x000000104c4c4819 */ /* 0x000fc600000006ff */
[----:B------:R-:W-:Y:S01]  /*2a90*/  @P3 FMUL.FTZ R145, R172, R173 ;  /* 0x000000adac913220 */ /* 0x000fe20000410000 */
[C---:B------:R-:W-:Y:S02]  /*2aa0*/  LOP3.LUT P3, RZ, R167.reuse, 0xff00, RZ, 0xc0, !PT ;  /* 0x0000ff00a7ff7812 */ /* 0x040fe4000786c0ff */
[----:B------:R-:W-:Y:S01]  /*2ab0*/  MOV R94, RZ ;  /* 0x000000ff005e7202 */ /* 0x000fe20000000f00 */
[----:B------:R-:W-:Y:S01]  /*2ac0*/  @P4 FMUL.FTZ R94, R76, R77 ;  /* 0x0000004d4c5e4220 */ /* 0x000fe20000410000 */
[----:B------:R-:W-:Y:S01]  /*2ad0*/  @P6 MOV R76, R95 ;  /* 0x0000005f004c6202 */ /* 0x000fe20000000f00 */
[----:B------:R-:W-:Y:S01]  /*2ae0*/  HFMA2 R173, -RZ, RZ, 0, 0 ;  /* 0x00000000ffad7431 */ /* 0x000fe200000001ff */
[----:B------:R-:W-:Y:S01]  /*2af0*/  ISETP.GE.U32.AND P4, PT, R167, 0x1000000, PT ;  /* 0x01000000a700780c */ /* 0x000fe20003f86070 */
[----:B-1----:R-:W-:Y:S01]  /*2b00*/  @P6 FMUL.FTZ R77, R78, R175 ;  /* 0x000000af4e4d6220 */ /* 0x002fe20000410000 */
[----:B------:R-:W-:-:S05]  /*2b10*/  @P6 SHF.L.U32 R76, R76, 0x10, RZ ;  /* 0x000000104c4c6819 */ /* 0x000fca00000006ff */
[----:B------:R-:W-:Y:S01]  /*2b20*/  @P6 FMUL.FTZ R173, R76, R77 ;  /* 0x0000004d4cad6220 */ /* 0x000fe20000410000 */
[----:B------:R-:W1:Y:S01]  /*2b30*/  @P3 LDC R149, c[0x0][0x408] ;  /* 0x00010200ff953b82 */ /* 0x000e620000000800 */
[----:B------:R-:W-:Y:S01]  /*2b40*/  LOP3.LUT P6, RZ, R167, 0xff0000, RZ, 0xc0, !PT ;  /* 0x00ff0000a7ff7812 */ /* 0x000fe200078cc0ff */
[----:B------:R-:W-:-:S06]  /*2b50*/  @P0 FMUL.FTZ R76, R80, R161 ;  /* 0x000000a1504c0220 */ /* 0x000fcc0000410000 */
[----:B------:R-:W2:Y:S01]  /*2b60*/  @P4 LDC R169, c[0x0][0x408] ;  /* 0x00010200ffa94b82 */ /* 0x000ea20000000800 */
[----:B0-----:R-:W-:Y:S01]  /*2b70*/  @P0 FMUL.FTZ R78, R76, R83 ;  /* 0x000000534c4e0220 */ /* 0x001fe20000410000 */
[----:B------:R-:W-:Y:S01]  /*2b80*/  FFMA.FTZ R83, R164, R170, R171 ;  /* 0x000000aaa4537223 */ /* 0x000fe200000100ab */
[----:B------:R-:W-:-:S05]  /*2b90*/  @P0 SHF.L.U32 R77, R124, 0x10, RZ ;  /* 0x000000107c4d0819 */ /* 0x000fca00000006ff */
[----:B------:R-:W0:Y:S01]  /*2ba0*/  @P6 LDC R167, c[0x0][0x408] ;  /* 0x00010200ffa76b82 */ /* 0x000e220000000800 */
[----:B------:R-:W-:Y:S01]  /*2bb0*/  FADD.FTZ R83, R162, -R83 ;  /* 0x80000053a2537221 */ /* 0x000fe20000010000 */
[----:B------:R-:W-:Y:S01]  /*2bc0*/  MOV R76, RZ ;  /* 0x000000ff004c7202 */ /* 0x000fe20000000f00 */
[----:B------:R-:W-:Y:S01]  /*2bd0*/  @P3 FMUL.FTZ R82, R81, R161 ;  /* 0x000000a151523220 */ /* 0x000fe20000410000 */
[----:B------:R-:W-:Y:S01]  /*2be0*/  @P0 FMUL.FTZ R76, R78, R77 ;  /* 0x0000004d4e4c0220 */ /* 0x000fe20000410000 */
[----:B------:R-:W-:Y:S02]  /*2bf0*/  HFMA2 R78, -RZ, RZ, 0, 0 ;  /* 0x00000000ff4e7431 */ /* 0x000fe400000001ff */
[----:B------:R-:W-:Y:S01]  /*2c00*/  FMUL.FTZ R83, R144, R83 ;  /* 0x0000005390537220 */ /* 0x000fe20000410000 */
[----:B------:R-:W-:Y:S01]  /*2c10*/  @P3 SHF.L.U32 R77, R19, 0x10, RZ ;  /* 0x00000010134d3819 */ /* 0x000fe200000006ff */
[----:B-1----:R-:W-:Y:S01]  /*2c20*/  @P3 FMUL.FTZ R82, R82, R149 ;  /* 0x0000009552523220 */ /* 0x002fe20000410000 */
[----:B------:R-:W1:Y:S01]  /*2c30*/  @P3 LDC R166, c[0x0][0x408] ;  /* 0x00010200ffa63b82 */ /* 0x000e620000000800 */
[----:B------:R-:W-:-:S02]  /*2c40*/  @P4 FMUL.FTZ R148, R83, R161 ;  /* 0x000000a153944220 */ /* 0x000fc40000410000 */
[----:B------:R-:W-:Y:S01]  /*2c50*/  @P3 FMUL.FTZ R78, R82, R77 ;  /* 0x0000004d524e3220 */ /* 0x000fe20000410000 */
[----:B------:R-:W-:Y:S01]  /*2c60*/  @P4 SHF.L.U32 R77, R18, 0x10, RZ ;  /* 0x00000010124d4819 */ /* 0x000fe200000006ff */
[----:B------:R-:W-:Y:S01]  /*2c70*/  FMUL.FTZ R82, R144, R163 ;  /* 0x000000a390527220 */ /* 0x000fe20000410000 */
[----:B--2---:R-:W-:Y:S01]  /*2c80*/  @P4 FMUL.FTZ R160, R148, R169 ;  /* 0x000000a994a04220 */ /* 0x004fe20000410000 */
[----:B------:R-:W-:Y:S02]  /*2c90*/  MOV R164, RZ ;  /* 0x000000ff00a47202 */ /* 0x000fe40000000f00 */
[----:B------:R-:W-:Y:S01]  /*2ca0*/  @P6 FMUL.FTZ R148, R82, R161 ;  /* 0x000000a152946220 */ /* 0x000fe20000410000 */
[----:B------:R2:W-:Y:S01]  /*2cb0*/  F2F.BF16.F32 R165, R76 ;  /* 0x0000004c00a57304 */ /* 0x0005e20000202000 */
[----:B------:R-:W-:Y:S01]  /*2cc0*/  @P4 FMUL.FTZ R164, R160, R77 ;  /* 0x0000004da0a44220 */ /* 0x000fe20000410000 */
[----:B------:R-:W-:Y:S02]  /*2cd0*/  HFMA2 R160, -RZ, RZ, 0, 0 ;  /* 0x00000000ffa07431 */ /* 0x000fe400000001ff */
[----:B0-----:R-:W-:Y:S01]  /*2ce0*/  @P6 FMUL.FTZ R167, R148, R167 ;  /* 0x000000a794a76220 */ /* 0x001fe20000410000 */
[----:B--2---:R-:W-:-:S03]  /*2cf0*/  @P6 SHF.L.U32 R76, R125, 0x10, RZ ;  /* 0x000000107d4c6819 */ /* 0x004fc600000006ff */
[----:B------:R-:W0:Y:S02]  /*2d00*/  F2F.BF16.F32 R78, R78 ;  /* 0x0000004e004e7304 */ /* 0x000e240000202000 */
[----:B------:R-:W-:-:S06]  /*2d10*/  @P6 FMUL.FTZ R160, R167, R76 ;  /* 0x0000004ca7a06220 */ /* 0x000fcc0000410000 */
[----:B------:R-:W2:Y:S08]  /*2d20*/  F2F.BF16.F32 R164, R164 ;  /* 0x000000a400a47304 */ /* 0x000eb00000202000 */
[----:B------:R-:W3:Y:S01]  /*2d30*/  F2F.BF16.F32 R160, R160 ;  /* 0x000000a000a07304 */ /* 0x000ee20000202000 */
[----:B0-----:R-:W-:Y:S01]  /*2d40*/  IMAD.WIDE.U32 R76, R78, 0x10000, RZ ;  /* 0x000100004e4c7825 */ /* 0x001fe200078e00ff */
[----:B--2---:R-:W-:-:S03]  /*2d50*/  SHF.L.U32 R163, R164, 0x10, RZ ;  /* 0x00000010a4a37819 */ /* 0x004fc600000006ff */
[----:B------:R-:W-:Y:S01]  /*2d60*/  IMAD.WIDE.U32 R148, R143, 0x10, R88 ;  /* 0x000000108f947825 */ /* 0x000fe200078e0058 */
[----:B------:R-:W-:Y:S01]  /*2d70*/  LOP3.LUT R76, R76, R165, RZ, 0xfc, !PT ;  /* 0x000000a54c4c7212 */ /* 0x000fe200078efcff */
[----:B------:R-:W0:Y:S01]  /*2d80*/  @P5 LDC R164, c[0x0][0x408] ;  /* 0x00010200ffa45b82 */ /* 0x000e220000000800 */
[----:B---3--:R-:W-:Y:S01]  /*2d90*/  LOP3.LUT R77, R77, R163, R160, 0xfe, !PT ;  /* 0x000000a34d4d7212 */ /* 0x008fe200078efea0 */
[----:B------:R-:W-:Y:S01]  /*2da0*/  IMAD.WIDE.U32 R162, R143, 0x8, R90 ;  /* 0x000000088fa27825 */ /* 0x000fe200078e005a */
[----:B------:R2:W-:Y:S05]  /*2db0*/  STG.E.128 desc[UR4][R148.64], R80 ;  /* 0x0000005094007986 */ /* 0x0005ea000c101d04 */
[----:B------:R-:W3:Y:S01]  /*2dc0*/  @P0 LDC R143, c[0x0][0x408] ;  /* 0x00010200ff8f0b82 */ /* 0x000ee20000000800 */
[----:B------:R3:W-:Y:S04]  /*2dd0*/  STG.E.64 desc[UR4][R162.64], R76 ;  /* 0x0000004ca2007986 */ /* 0x0007e8000c101b04 */
[----:B------:R-:W4:Y:S01]  /*2de0*/  LDG.E.64 R92, desc[UR4][R92.64] ;  /* 0x000000045c5c7981 */ /* 0x000f22000c1e1b00 */
[----:B------:R-:W-:Y:S01]  /*2df0*/  @P5 SHF.R.U32.HI R78, RZ, 0x10, R95 ;  /* 0x00000010ff4e5819 */ /* 0x000fe2000001165f */
[----:B------:R-:W-:Y:S01]  /*2e00*/  @P5 FMUL.FTZ R79, R79, R161 ;  /* 0x000000a14f4f5220 */ /* 0x000fe20000410000 */
[----:B------:R-:W1:Y:S02]  /*2e10*/  @P6 LDC R165, c[0x0][0x408] ;  /* 0x00010200ffa56b82 */ /* 0x000e640000000800 */
[----:B------:R-:W-:Y:S01]  /*2e20*/  @P5 SHF.L.U32 R78, R78, 0x10, RZ ;  /* 0x000000104e4e5819 */ /* 0x000fe200000006ff */
[----:B------:R-:W-:-:S02]  /*2e30*/  HFMA2 R95, -RZ, RZ, 0, 0 ;  /* 0x00000000ff5f7431 */ /* 0x000fc400000001ff */
[----:B0-----:R-:W-:Y:S01]  /*2e40*/  @P5 FMUL.FTZ R79, R79, R164 ;  /* 0x000000a44f4f5220 */ /* 0x001fe20000410000 */
[----:B--2---:R-:W-:Y:S01]  /*2e50*/  @P0 FMUL.FTZ R80, R80, R161 ;  /* 0x000000a150500220 */ /* 0x004fe20000410000 */
[----:B------:R-:W-:Y:S02]  /*2e60*/  MOV R160, RZ ;  /* 0x000000ff00a07202 */ /* 0x000fe40000000f00 */
[----:B------:R-:W-:Y:S01]  /*2e70*/  @P5 FMUL.FTZ R160, R78, R79 ;  /* 0x0000004f4ea05220 */ /* 0x000fe20000410000 */
[----:B------:R-:W-:Y:S01]  /*2e80*/  LOP3.LUT P5, RZ, R87, 0xff, RZ, 0xc0, !PT ;  /* 0x000000ff57ff7812 */ /* 0x000fe200078ac0ff */
[----:B---3--:R-:W-:Y:S01]  /*2e90*/  @P0 FMUL.FTZ R77, R80, R143 ;  /* 0x0000008f504d0220 */ /* 0x008fe20000410000 */
[----:B------:R-:W-:-:S04]  /*2ea0*/  @P0 MOV R76, R146 ;  /* 0x00000092004c0202 */ /* 0x000fc80000000f00 */
[----:B------:R-:W-:Y:S01]  /*2eb0*/  @P0 SHF.L.U32 R76, R76, 0x10, RZ ;  /* 0x000000104c4c0819 */ /* 0x000fe200000006ff */
[-C--:B------:R-:W-:Y:S01]  /*2ec0*/  @P3 FMUL.FTZ R81, R81, R161.reuse ;  /* 0x000000a151513220 */ /* 0x080fe20000410000 */
[----:B------:R-:W-:-:S05]  /*2ed0*/  @P6 FMUL.FTZ R82, R82, R161 ;  /* 0x000000a152526220 */ /* 0x000fca0000410000 */
[----:B------:R-:W0:Y:S01]  /*2ee0*/  @P5 LDC R149, c[0x0][0x408] ;  /* 0x00010200ff955b82 */ /* 0x000e220000000800 */
[----:B------:R-:W-:Y:S01]  /*2ef0*/  @P0 FMUL.FTZ R95, R76, R77 ;  /* 0x0000004d4c5f0220 */ /* 0x000fe20000410000 */
[----:B------:R-:W-:Y:S01]  /*2f00*/  @P3 SHF.R.U64 R76, R146, 0x10, R147 ;  /* 0x00000010924c3819 */ /* 0x000fe20000001293 */
[----:B------:R-:W-:Y:S01]  /*2f10*/  HFMA2 R146, -RZ, RZ, 0, 0 ;  /* 0x00000000ff927431 */ /* 0x000fe200000001ff */
[----:B------:R-:W-:Y:S01]  /*2f20*/  LOP3.LUT P0, RZ, R87, 0xff00, RZ, 0xc0, !PT ;  /* 0x0000ff0057ff7812 */ /* 0x000fe2000780c0ff */
[----:B-1----:R-:W-:Y:S01]  /*2f30*/  @P3 FMUL.FTZ R81, R81, R166 ;  /* 0x000000a651513220 */ /* 0x002fe20000410000 */
[----:B------:R-:W-:Y:S02]  /*2f40*/  @P3 SHF.L.U32 R76, R76, 0x10, RZ ;  /* 0x000000104c4c3819 */ /* 0x000fe400000006ff */
[----:B------:R-:W-:Y:S01]  /*2f50*/  @P6 MOV R77, R147 ;  /* 0x00000093004d6202 */ /* 0x000fe20000000f00 */
[----:B------:R-:W-:Y:S02]  /*2f60*/  @P6 FMUL.FTZ R82, R82, R165 ;  /* 0x000000a552526220 */ /* 0x000fe40000410000 */
[----:B------:R-:W-:Y:S01]  /*2f70*/  @P3 FMUL.FTZ R146, R76, R81 ;  /* 0x000000514c923220 */ /* 0x000fe20000410000 */
[----:B------:R-:W-:-:S02]  /*2f80*/  @P6 SHF.L.U32 R77, R77, 0x10, RZ ;  /* 0x000000104d4d6819 */ /* 0x000fc400000006ff */
[----:B------:R-:W-:Y:S01]  /*2f90*/  LOP3.LUT P3, RZ, R87, 0xff0000, RZ, 0xc0, !PT ;  /* 0x00ff000057ff7812 */ /* 0x000fe2000786c0ff */
[-CC-:B------:R-:W-:Y:S01]  /*2fa0*/  FFMA.FTZ R155, R155, R170.reuse, R171.reuse ;  /* 0x000000aa9b9b7223 */ /* 0x180fe200000100ab */
[----:B------:R-:W-:Y:S01]  /*2fb0*/  MOV R143, RZ ;  /* 0x000000ff008f7202 */ /* 0x000fe20000000f00 */
[--C-:B------:R-:W-:Y:S01]  /*2fc0*/  FFMA.FTZ R158, R158, R170, R171.reuse ;  /* 0x000000aa9e9e7223 */ /* 0x100fe200000100ab */
[----:B------:R-:W-:Y:S01]  /*2fd0*/  @P6 FMUL.FTZ R143, R77, R82 ;  /* 0x000000524d8f6220 */ /* 0x000fe20000410000 */
[----:B------:R-:W-:Y:S01]  /*2fe0*/  FFMA.FTZ R77, R156, R170, R171 ;  /* 0x000000aa9c4d7223 */ /* 0x000fe200000100ab */
[----:B------:R-:W-:Y:S01]  /*2ff0*/  FADD.FTZ R155, R154, -R155 ;  /* 0x8000009b9a9b7221 */ /* 0x000fe20000010000 */
[----:B------:R-:W1:Y:S01]  /*3000*/  @P0 LDC R156, c[0x0][0x408] ;  /* 0x00010200ff9c0b82 */ /* 0x000e620000000800 */
[----:B------:R-:W-:Y:S01]  /*3010*/  FADD.FTZ R79, R159, -R158 ;  /* 0x8000009e9f4f7221 */ /* 0x000fe20000010000 */
[----:B------:R-:W-:Y:S01]  /*3020*/  ISETP.GE.U32.AND P6, PT, R87, 0x1000000, PT ;  /* 0x010000005700780c */ /* 0x000fe20003fc6070 */
[----:B------:R-:W-:-:S02]  /*3030*/  FMUL.FTZ R76, R144, R155 ;  /* 0x0000009b904c7220 */ /* 0x000fc40000410000 */
[----:B------:R-:W-:-:S03]  /*3040*/  FMUL.FTZ R79, R144, R79 ;  /* 0x0000004f904f7220 */ /* 0x000fc60000410000 */
[----:B------:R-:W2:Y:S01]  /*3050*/  @P3 LDC R155, c[0x0][0x408] ;  /* 0x00010200ff9b3b82 */ /* 0x000ea20000000800 */
[-C--:B------:R-:W-:Y:S01]  /*3060*/  FMUL.FTZ R78, R79, R161.reuse ;  /* 0x000000a14f4e7220 */ /* 0x080fe20000410000 */
[----:B------:R-:W-:Y:S01]  /*3070*/  @P5 FMUL.FTZ R82, R76, R161 ;  /* 0x000000a14c525220 */ /* 0x000fe20000410000 */
[----:B------:R-:W-:Y:S01]  /*3080*/  FADD.FTZ R77, R86, -R77 ;  /* 0x8000004d564d7221 */ /* 0x000fe20000010000 */
[----:B------:R-:W-:Y:S01]  /*3090*/  FFMA.FTZ R170, R157, R170, R171 ;  /* 0x000000aa9daa7223 */ /* 0x000fe200000100ab */
[----:B------:R-:W-:Y:S01]  /*30a0*/  FMUL.FTZ R148, R78, UR14 ;  /* 0x0000000e4e947c20 */ /* 0x000fe20008410000 */
[----:B------:R-:W-:Y:S01]  /*30b0*/  @P5 SHF.L.U32 R78, R126, 0x10, RZ ;  /* 0x000000107e4e5819 */ /* 0x000fe200000006ff */
[----:B------:R-:W-:Y:S02]  /*30c0*/  HFMA2 R86, -RZ, RZ, 0, 0 ;  /* 0x00000000ff567431 */ /* 0x000fe400000001ff */
[----:B0-----:R-:W-:Y:S01]  /*30d0*/  @P5 FMUL.FTZ R149, R82, R149 ;  /* 0x0000009552955220 */ /* 0x001fe20000410000 */
[----:B------:R-:W-:Y:S01]  /*30e0*/  @P6 SHF.L.U32 R81, R20, 0x10, RZ ;  /* 0x0000001014516819 */ /* 0x000fe200000006ff */
[----:B------:R-:W-:Y:S01]  /*30f0*/  FMUL.FTZ R77, R144, R77 ;  /* 0x0000004d904d7220 */ /* 0x000fe20000410000 */
[----:B------:R-:W-:Y:S01]  /*3100*/  MOV R80, RZ ;  /* 0x000000ff00507202 */ /* 0x000fe20000000f00 */
[----:B------:R-:W-:Y:S01]  /*3110*/  FADD.FTZ R85, R85, -R170 ;  /* 0x800000aa55557221 */ /* 0x000fe20000010000 */
[----:B------:R-:W-:Y:S01]  /*3120*/  @P5 FMUL.FTZ R80, R149, R78 ;  /* 0x0000004e95505220 */ /* 0x000fe20000410000 */
[----:B------:R-:W-:Y:S01]  /*3130*/  @P0 FMUL.FTZ R149, R77, R161 ;  /* 0x000000a14d950220 */ /* 0x000fe20000410000 */
[----:B------:R-:W-:Y:S01]  /*3140*/  @P6 FMUL.FTZ R86, R148, R81 ;  /* 0x0000005194566220 */ /* 0x000fe20000410000 */
[----:B------:R-:W-:Y:S01]  /*3150*/  FMUL.FTZ R78, R144, R85 ;  /* 0x00000055904e7220 */ /* 0x000fe20000410000 */
[----:B------:R-:W-:Y:S01]  /*3160*/  HFMA2 R81, -RZ, RZ, 0, 0 ;  /* 0x00000000ff517431 */ /* 0x000fe200000001ff */
[----:B------:R-:W-:Y:S01]  /*3170*/  @P0 SHF.L.U32 R82, R21, 0x10, RZ ;  /* 0x0000001015520819 */ /* 0x000fe200000006ff */
[----:B-1----:R-:W-:Y:S01]  /*3180*/  @P0 FMUL.FTZ R85, R149, R156 ;  /* 0x0000009c95550220 */ /* 0x002fe20000410000 */
[----:B------:R-:W-:Y:S01]  /*3190*/  @P3 FMUL.FTZ R144, R78, R161 ;  /* 0x000000a14e903220 */ /* 0x000fe20000410000 */
[----:B------:R-:W0:Y:S02]  /*31a0*/  @P4 LDC R154, c[0x0][0x408] ;  /* 0x00010200ff9a4b82 */ /* 0x000e240000000800 */
[----:B------:R-:W-:Y:S01]  /*31b0*/  @P0 FMUL.FTZ R81, R85, R82 ;  /* 0x0000005255510220 */ /* 0x000fe20000410000 */
[----:B------:R-:W-:Y:S01]  /*31c0*/  @P3 SHF.L.U32 R82, R127, 0x10, RZ ;  /* 0x000000107f523819 */ /* 0x000fe200000006ff */
[----:B--2---:R-:W-:Y:S01]  /*31d0*/  @P3 FMUL.FTZ R155, R144, R155 ;  /* 0x0000009b909b3220 */ /* 0x004fe20000410000 */
[----:B------:R-:W-:Y:S01]  /*31e0*/  MOV R85, RZ ;  /* 0x000000ff00557202 */ /* 0x000fe20000000f00 */
[----:B------:R-:W-:Y:S02]  /*31f0*/  F2F.BF16.F32 R87, R86 ;  /* 0x0000005600577304 */ /* 0x000fe40000202000 */
[----:B------:R-:W-:Y:S01]  /*3200*/  @P3 FMUL.FTZ R85, R155, R82 ;  /* 0x000000529b553220 */ /* 0x000fe20000410000 */
[----:B------:R-:W-:Y:S01]  /*3210*/  @P4 FMUL.FTZ R83, R83, R161 ;  /* 0x000000a153534220 */ /* 0x000fe20000410000 */
[----:B------:R-:W1:Y:S04]  /*3220*/  @P5 LDC R156, c[0x0][0x408] ;  /* 0x00010200ff9c5b82 */ /* 0x000e680000000800 */
[----:B------:R-:W2:Y:S04]  /*3230*/  F2F.BF16.F32 R81, R81 ;  /* 0x0000005100517304 */ /* 0x000ea80000202000 */
[----:B------:R-:W3:Y:S04]  /*3240*/  @P0 LDC R158, c[0x0][0x408] ;  /* 0x00010200ff9e0b82 */ /* 0x000ee80000000800 */
[----:B------:R2:W0:Y:S08]  /*3250*/  F2F.BF16.F32 R149, R80 ;  /* 0x0000005000957304 */ /* 0x0004300000202000 */
[----:B------:R-:W0:Y:S01]  /*3260*/  F2F.BF16.F32 R85, R85 ;  /* 0x0000005500557304 */ /* 0x000e220000202000 */
[----:B--2---:R-:W-:-:S04]  /*3270*/  IMAD.WIDE.U32 R80, R81, 0x10000, RZ ;  /* 0x0001000051507825 */ /* 0x004fc800078e00ff */
[----:B0-----:R-:W-:Y:S01]  /*3280*/  @P4 FMUL.FTZ R86, R83, R154 ;  /* 0x0000009a53564220 */ /* 0x001fe20000410000 */
[----:B------:R-:W-:Y:S01]  /*3290*/  SHF.L.U32 R87, R87, 0x10, RZ ;  /* 0x0000001057577819 */ /* 0x000fe200000006ff */
[----:B------:R-:W0:Y:S01]  /*32a0*/  @P3 LDC R154, c[0x0][0x408] ;  /* 0x00010200ff9a3b82 */ /* 0x000e220000000800 */
[----:B------:R-:W-:Y:S01]  /*32b0*/  IMAD.WIDE.U32 R88, R0, 0x10, R88 ;  /* 0x0000001000587825 */ /* 0x000fe200078e0058 */
[----:B------:R-:W-:-:S03]  /*32c0*/  LOP3.LUT R80, R80, R149, RZ, 0xfc, !PT ;  /* 0x0000009550507212 */ /* 0x000fc600078efcff */
[----:B------:R-:W-:Y:S01]  /*32d0*/  IMAD.WIDE.U32 R90, R0, 0x8, R90 ;  /* 0x00000008005a7825 */ /* 0x000fe200078e005a */
[----:B------:R-:W-:Y:S01]  /*32e0*/  @P4 SHF.R.U32.HI R147, RZ, 0x10, R147 ;  /* 0x00000010ff934819 */ /* 0x000fe20000011693 */
[----:B------:R2:W-:Y:S01]  /*32f0*/  STG.E.128 desc[UR4][R88.64], R76 ;  /* 0x0000004c58007986 */ /* 0x0005e2000c101d04 */
[----:B------:R-:W-:Y:S01]  /*3300*/  LOP3.LUT R81, R81, R87, R85, 0xfe, !PT ;  /* 0x0000005751517212 */ /* 0x000fe200078efe55 */
[----:B------:R-:W-:Y:S01]  /*3310*/  HFMA2 R82, -RZ, RZ, 0, 0 ;  /* 0x00000000ff527431 */ /* 0x000fe200000001ff */
[----:B------:R-:W-:-:S03]  /*3320*/  @P4 SHF.L.U32 R83, R147, 0x10, RZ ;  /* 0x0000001093534819 */ /* 0x000fc600000006ff */
[----:B------:R0:W-:Y:S01]  /*3330*/  STG.E.64 desc[UR4][R90.64], R80 ;  /* 0x000000505a007986 */ /* 0x0001e2000c101b04 */
[-C--:B------:R-:W-:Y:S01]  /*3340*/  @P0 FMUL.FTZ R85, R77, R161.reuse ;  /* 0x000000a14d550220 */ /* 0x080fe20000410000 */
[----:B------:R-:W-:Y:S01]  /*3350*/  @P4 FMUL.FTZ R82, R83, R86 ;  /* 0x0000005653524220 */ /* 0x000fe20000410000 */
[-C--:B------:R-:W-:Y:S01]  /*3360*/  @P5 FMUL.FTZ R83, R76, R161.reuse ;  /* 0x000000a14c535220 */ /* 0x080fe20000410000 */
[----:B------:R-:W-:-:S03]  /*3370*/  @P3 FMUL.FTZ R161, R78, R161 ;  /* 0x000000a14ea13220 */ /* 0x000fc60000410000 */
[----:B-1----:R-:W-:Y:S01]  /*3380*/  @P5 FMUL.FTZ R87, R83, R156 ;  /* 0x0000009c53575220 */ /* 0x002fe20000410000 */
[----:B------:R-:W-:Y:S02]  /*3390*/  HFMA2 R83, -RZ, RZ, 0, 0 ;  /* 0x00000000ff537431 */ /* 0x000fe400000001ff */
[----:B0-----:R-:W-:Y:S01]  /*33a0*/  @P3 FMUL.FTZ R161, R161, R154 ;  /* 0x0000009aa1a13220 */ /* 0x001fe20000410000 */
[----:B------:R-:W-:Y:S02]  /*33b0*/  MOV R86, RZ ;  /* 0x000000ff00567202 */ /* 0x000fe40000000f00 */
[----:B--2---:R-:W-:Y:S02]  /*33c0*/  MOV R88, RZ ;  /* 0x000000ff00587202 */ /* 0x004fe40000000f00 */
[----:B----4-:R-:W-:Y:S02]  /*33d0*/  @P5 MOV R0, R92 ;  /* 0x0000005c00005202 */ /* 0x010fe40000000f00 */
[----:B------:R-:W-:-:S02]  /*33e0*/  @P0 SHF.R.U64 R147, R92, 0x10, R93 ;  /* 0x000000105c930819 */ /* 0x000fc4000000125d */
[----:B------:R-:W-:Y:S02]  /*33f0*/  @P3 MOV R144, R93 ;  /* 0x0000005d00903202 */ /* 0x000fe40000000f00 */
[----:B------:R-:W-:Y:S01]  /*3400*/  @P6 SHF.R.U32.HI R92, RZ, 0x10, R93 ;  /* 0x00000010ff5c6819 */ /* 0x000fe2000001165d */
[----:B---3--:R-:W-:Y:S01]  /*3410*/  @P0 FMUL.FTZ R93, R85, R158 ;  /* 0x0000009e555d0220 */ /* 0x008fe20000410000 */
[----:B------:R-:W-:Y:S01]  /*3420*/  HFMA2 R85, -RZ, RZ, 0, 0 ;  /* 0x00000000ff557431 */ /* 0x000fe200000001ff */
[----:B------:R-:W-:Y:S02]  /*3430*/  @P5 SHF.L.U32 R0, R0, 0x10, RZ ;  /* 0x0000001000005819 */ /* 0x000fe400000006ff */
[----:B------:R-:W-:Y:S02]  /*3440*/  @P6 SHF.L.U32 R77, R92, 0x10, RZ ;  /* 0x000000105c4d6819 */ /* 0x000fe400000006ff */
[----:B------:R-:W-:Y:S02]  /*3450*/  @P0 SHF.L.U32 R76, R147, 0x10, RZ ;  /* 0x00000010934c0819 */ /* 0x000fe400000006ff */
[----:B------:R-:W-:Y:S01]  /*3460*/  @P3 SHF.L.U32 R144, R144, 0x10, RZ ;  /* 0x0000001090903819 */ /* 0x000fe200000006ff */
[----:B------:R-:W-:Y:S01]  /*3470*/  @P6 FMUL.FTZ R88, R148, R77 ;  /* 0x0000004d94586220 */ /* 0x000fe20000410000 */
[----:B------:R-:W-:Y:S01]  /*3480*/  @P5 FMUL.FTZ R83, R0, R87 ;  /* 0x0000005700535220 */ /* 0x000fe20000410000 */
[----:B------:R-:W-:-:S02]  /*3490*/  @P0 FMUL.FTZ R86, R76, R93 ;  /* 0x0000005d4c560220 */ /* 0x000fc40000410000 */
[----:B------:R-:W-:Y:S01]  /*34a0*/  @P3 FMUL.FTZ R85, R144, R161 ;  /* 0x000000a190553220 */ /* 0x000fe20000410000 */
[----:B------:R-:W-:Y:S06]  /*34b0*/  BRA `(.L_x_4098) ;  /* 0x00000040004c7947 */ /* 0x000fec0003800000 */
.L_x_4097:
[----:B------:R-:W0:Y:S02]  /*34c0*/  LDC.64 R82, c[0x0][0x390] ;  /* 0x0000e400ff527b82 */ /* 0x000e240000000a00 */
[----:B0-----:R-:W-:-:S06]  /*34d0*/  IMAD.WIDE.U32 R88, R147, 0x8, R82 ;  /* 0x0000000893587825 */ /* 0x001fcc00078e0052 */
[----:B------:R-:W2:Y:S01]  /*34e0*/  LDG.E.64 R88, desc[UR4][R88.64] ;  /* 0x0000000458587981 */ /* 0x000ea2000c1e1b00 */
[-CC-:B------:R-:W-:Y:S01]  /*34f0*/  FFMA.FTZ R184, R184, R170.reuse, R171.reuse ;  /* 0x000000aab8b87223 */ /* 0x180fe200000100ab */
[-CC-:B------:R-:W-:Y:S01]  /*3500*/  FFMA.FTZ R94, R94, R170.reuse, R171.reuse ;  /* 0x000000aa5e5e7223 */ /* 0x180fe200000100ab */
[-CC-:B------:R-:W-:Y:S01]  /*3510*/  FFMA.FTZ R190, R190, R170.reuse, R171.reuse ;  /* 0x000000aabebe7223 */ /* 0x180fe200000100ab */
[C---:B-----5:R-:W-:Y:S01]  /*3520*/  LOP3.LUT P5, RZ, R146.reuse, 0xff00, RZ, 0xc0, !PT ;  /* 0x0000ff0092ff7812 */ /* 0x060fe200078ac0ff */
[----:B------:R-:W-:Y:S01]  /*3530*/  FADD.FTZ R187, R187, -R184 ;  /* 0x800000b8bbbb7221 */ /* 0x000fe20000010000 */
[----:B------:R-:W-:Y:S01]  /*3540*/  FADD.FTZ R91, R91, -R94 ;  /* 0x8000005e5b5b7221 */ /* 0x000fe20000010000 */
[----:B------:R-:W-:Y:S01]  /*3550*/  ISETP.GE.U32.AND P4, PT, R146, 0x1000000, PT ;  /* 0x010000009200780c */ /* 0x000fe20003f86070 */
[----:B------:R-:W-:Y:S01]  /*3560*/  FADD.FTZ R95, R95, -R190 ;  /* 0x800000be5f5f7221 */ /* 0x000fe20000010000 */
[----:B------:R-:W-:Y:S01]  /*3570*/  FMUL.FTZ R76, R144, R187 ;  /* 0x000000bb904c7220 */ /* 0x000fe20000410000 */
[----:B------:R-:W-:Y:S01]  /*3580*/  LOP3.LUT P6, RZ, R146, 0xff0000, RZ, 0xc0, !PT ;  /* 0x00ff000092ff7812 */ /* 0x000fe200078cc0ff */
[----:B------:R-:W-:Y:S01]  /*3590*/  FFMA.FTZ R90, R90, R170, R171 ;  /* 0x000000aa5a5a7223 */ /* 0x000fe200000100ab */
[----:B------:R-:W-:Y:S01]  /*35a0*/  LOP3.LUT P3, RZ, R146, 0xff, RZ, 0xc0, !PT ;  /* 0x000000ff92ff7812 */ /* 0x000fe2000786c0ff */
[----:B------:R-:W-:Y:S01]  /*35b0*/  FMUL.FTZ R76, R161, R76 ;  /* 0x0000004ca14c7220 */ /* 0x000fe20000410000 */
[----:B------:R-:W-:Y:S01]  /*35c0*/  FMUL.FTZ R94, R144, R95 ;  /* 0x0000005f905e7220 */ /* 0x000fe20000410000 */
[----:B------:R-:W-:Y:S01]  /*35d0*/  FADD.FTZ R189, R189, -R90 ;  /* 0x8000005abdbd7221 */ /* 0x000fe20000010000 */
[----:B------:R-:W-:-:S02]  /*35e0*/  HFMA2 R77, -RZ, RZ, 0, 0 ;  /* 0x00000000ff4d7431 */ /* 0x000fc400000001ff */
[----:B------:R-:W-:Y:S01]  /*35f0*/  FMUL.FTZ R191, R76, UR14 ;  /* 0x0000000e4cbf7c20 */ /* 0x000fe20008410000 */
[----:B------:R-:W-:Y:S01]  /*3600*/  FMUL.FTZ R76, R144, R91 ;  /* 0x0000005b904c7220 */ /* 0x000fe20000410000 */
[----:B------:R-:W-:Y:S01]  /*3610*/  FMUL.FTZ R94, R161, R94 ;  /* 0x0000005ea15e7220 */ /* 0x000fe20000410000 */
[----:B------:R-:W-:Y:S02]  /*3620*/  @P5 SHF.L.U32 R78, R13, 0x10, RZ ;  /* 0x000000100d4e5819 */ /* 0x000fe400000006ff */
[----:B------:R-:W-:Y:S01]  /*3630*/  CS2R R92, SRZ ;  /* 0x00000000005c7805 */ /* 0x000fe2000001ff00 */
[----:B------:R-:W-:Y:S01]  /*3640*/  FMUL.FTZ R76, R161, R76 ;  /* 0x0000004ca14c7220 */ /* 0x000fe20000410000 */
[----:B------:R-:W-:Y:S01]  /*3650*/  @P4 SHF.L.U32 R81, R12, 0x10, RZ ;  /* 0x000000100c514819 */ /* 0x000fe200000006ff */
[----:B------:R-:W-:Y:S01]  /*3660*/  FMUL.FTZ R94, R94, UR14 ;  /* 0x0000000e5e5e7c20 */ /* 0x000fe20008410000 */
[----:B------:R-:W-:Y:S01]  /*3670*/  @P5 FMUL.FTZ R77, R191, R78 ;  /* 0x0000004ebf4d5220 */ /* 0x000fe20000410000 */
[----:B------:R-:W-:Y:S01]  /*3680*/  FMUL.FTZ R146, R76, UR14 ;  /* 0x0000000e4c927c20 */ /* 0x000fe20008410000 */
[----:B------:R-:W-:Y:S01]  /*3690*/  FMUL.FTZ R76, R144, R189 ;  /* 0x000000bd904c7220 */ /* 0x000fe20000410000 */
[----:B------:R-:W-:Y:S01]  /*36a0*/  @P6 SHF.L.U32 R79, R119, 0x10, RZ ;  /* 0x00000010774f6819 */ /* 0x000fe200000006ff */
[----:B------:R-:W-:Y:S01]  /*36b0*/  @P4 FMUL.FTZ R93, R94, R81 ;  /* 0x000000515e5d4220 */ /* 0x000fe20000410000 */
[----:B------:R-:W-:Y:S01]  /*36c0*/  @P3 SHF.L.U32 R90, R118, 0x10, RZ ;  /* 0x00000010765a3819 */ /* 0x000fe200000006ff */
[----:B------:R-:W-:Y:S01]  /*36d0*/  FMUL.FTZ R76, R161, R76 ;  /* 0x0000004ca14c7220 */ /* 0x000fe20000410000 */
[----:B------:R-:W0:Y:S01]  /*36e0*/  LDC.64 R80, c[0x0][0x468] ;  /* 0x00011a00ff507b82 */ /* 0x000e220000000a00 */
[----:B------:R-:W-:Y:S01]  /*36f0*/  MOV R78, RZ ;  /* 0x000000ff004e7202 */ /* 0x000fe20000000f00 */
[----:B------:R-:W-:Y:S01]  /*3700*/  @P6 FMUL.FTZ R78, R146, R79 ;  /* 0x0000004f924e6220 */ /* 0x000fe20000410000 */
[----:B------:R-:W-:Y:S01]  /*3710*/  FMUL.FTZ R149, R76, UR14 ;  /* 0x0000000e4c957c20 */ /* 0x000fe20008410000 */
[----:B------:R-:W1:Y:S01]  /*3720*/  F2F.BF16.F32 R77, R77 ;  /* 0x0000004d004d7304 */ /* 0x000e620000202000 */
[----:B------:R-:W-:-:S02]  /*3730*/  FFMA.FTZ R188, R188, R170, R171 ;  /* 0x000000aabcbc7223 */ /* 0x000fc400000100ab */
[----:B------:R-:W-:-:S05]  /*3740*/  @P3 FMUL.FTZ R92, R149, R90 ;  /* 0x0000005a955c3220 */ /* 0x000fca0000410000 */
[----:B------:R-:W3:Y:S01]  /*3750*/  F2F.BF16.F32 R93, R93 ;  /* 0x0000005d005d7304 */ /* 0x000ee20000202000 */
[----:B-1----:R-:W-:-:S07]  /*3760*/  IMAD.WIDE.U32 R76, R77, 0x10000, RZ ;  /* 0x000100004d4c7825 */ /* 0x002fce00078e00ff */
[----:B------:R-:W1:Y:S01]  /*3770*/  F2F.BF16.F32 R78, R78 ;  /* 0x0000004e004e7304 */ /* 0x000e620000202000 */
[----:B---3--:R-:W-:-:S07]  /*3780*/  SHF.L.U32 R91, R93, 0x10, RZ ;  /* 0x000000105d5b7819 */ /* 0x008fce00000006ff */
[----:B------:R-:W3:Y:S01]  /*3790*/  F2F.BF16.F32 R79, R92 ;  /* 0x0000005c004f7304 */ /* 0x000ee20000202000 */
[----:B------:R-:W-:Y:S01]  /*37a0*/  HFMA2 R184, -RZ, RZ, 0, 0 ;  /* 0x00000000ffb87431 */ /* 0x000fe200000001ff */
[----:B-1----:R-:W-:Y:S02]  /*37b0*/  LOP3.LUT R91, R77, R91, R78, 0xfe, !PT ;  /* 0x0000005b4d5b7212 */ /* 0x002fe400078efe4e */
[----:B---3--:R-:W-:Y:S01]  /*37c0*/  LOP3.LUT R90, R76, R79, RZ, 0xfc, !PT ;  /* 0x0000004f4c5a7212 */ /* 0x008fe200078efcff */
[----:B0-----:R-:W-:-:S04]  /*37d0*/  IMAD.WIDE.U32 R76, R147, 0x8, R80 ;  /* 0x00000008934c7825 */ /* 0x001fc800078e0050 */
[----:B------:R-:W-:Y:S01]  /*37e0*/  IMAD.WIDE.U32 R78, R153, 0x8, R82 ;  /* 0x00000008994e7825 */ /* 0x000fe200078e0052 */
[----:B------:R0:W-:Y:S03]  /*37f0*/  STG.E.64 desc[UR4][R76.64], R90 ;  /* 0x0000005a4c007986 */ /* 0x0001e6000c101b04 */
[----:B------:R-:W-:Y:S02]  /*3800*/  FADD.FTZ R181, R181, -R188 ;  /* 0x800000bcb5b57221 */ /* 0x000fe40000010000 */
[----:B------:R-:W3:Y:S01]  /*3810*/  LDG.E.64 R78, desc[UR4][R78.64] ;  /* 0x000000044e4e7981 */ /* 0x000ee2000c1e1b00 */
[-CC-:B------:R-:W-:Y:S01]  /*3820*/  FFMA.FTZ R147, R152, R170.reuse, R171.reuse ;  /* 0x000000aa98937223 */ /* 0x180fe200000100ab */
[----:B------:R-:W-:Y:S02]  /*3830*/  HFMA2 R187, -RZ, RZ, 0, 0 ;  /* 0x00000000ffbb7431 */ /* 0x000fe400000001ff */
[----:B------:R-:W-:Y:S01]  /*3840*/  FFMA.FTZ R182, R182, R170, R171 ;  /* 0x000000aab6b67223 */ /* 0x000fe200000100ab */
[----:B------:R-:W-:-:S02]  /*3850*/  HFMA2 R189, -RZ, RZ, 0, 0 ;  /* 0x00000000ffbd7431 */ /* 0x000fc400000001ff */
[----:B------:R-:W-:Y:S01]  /*3860*/  FADD.FTZ R147, R150, -R147 ;  /* 0x8000009396937221 */ /* 0x000fe20000010000 */
[----:B------:R-:W-:Y:S01]  /*3870*/  LOP3.LUT P0, RZ, R185, 0xff00, RZ, 0xc0, !PT ;  /* 0x0000ff00b9ff7812 */ /* 0x000fe2000780c0ff */
[----:B------:R-:W-:Y:S01]  /*3880*/  FADD.FTZ R151, R151, -R182 ;  /* 0x800000b697977221 */ /* 0x000fe20000010000 */
[----:B------:R-:W-:Y:S01]  /*3890*/  FFMA.FTZ R186, R186, R170, R171 ;  /* 0x000000aababa7223 */ /* 0x000fe200000100ab */
[----:B0-----:R-:W-:-:S03]  /*38a0*/  HFMA2 R90, -RZ, RZ, 0, 0 ;  /* 0x00000000ff5a7431 */ /* 0x001fc600000001ff */
[----:B------:R-:W-:-:S07]  /*38b0*/  FADD.FTZ R183, R183, -R186 ;  /* 0x800000bab7b77221 */ /* 0x000fce0000010000 */
[----:B------:R-:W-:Y:S02]  /*38c0*/  @P0 SHF.L.U32 R91, R15, 0x10, RZ ;  /* 0x000000100f5b0819 */ /* 0x000fe400000006ff */
[----:B--2---:R-:W-:Y:S02]  /*38d0*/  @P5 SHF.R.U64 R95, R88, 0x10, R89 ;  /* 0x00000010585f5819 */ /* 0x004fe40000001259 */
[----:B------:R-:W-:Y:S02]  /*38e0*/  @P6 MOV R93, R89 ;  /* 0x00000059005d6202 */ /* 0x000fe40000000f00 */
[----:B------:R-:W-:Y:S02]  /*38f0*/  @P5 SHF.L.U32 R76, R95, 0x10, RZ ;  /* 0x000000105f4c5819 */ /* 0x000fe400000006ff */
[----:B------:R-:W-:Y:S02]  /*3900*/  @P6 SHF.L.U32 R77, R93, 0x10, RZ ;  /* 0x000000105d4d6819 */ /* 0x000fe400000006ff */
[----:B------:R-:W-:Y:S01]  /*3910*/  @P3 MOV R92, R88 ;  /* 0x00000058005c3202 */ /* 0x000fe20000000f00 */
[----:B------:R-:W-:Y:S01]  /*3920*/  @P5 FMUL.FTZ R184, R191, R76 ;  /* 0x0000004cbfb85220 */ /* 0x000fe20000410000 */
[----:B------:R-:W-:Y:S01]  /*3930*/  FMUL.FTZ R76, R144, R181 ;  /* 0x000000b5904c7220 */ /* 0x000fe20000410000 */
[----:B------:R-:W-:Y:S01]  /*3940*/  LOP3.LUT P5, RZ, R185, 0xff0000, RZ, 0xc0, !PT ;  /* 0x00ff0000b9ff7812 */ /* 0x000fe200078ac0ff */
[----:B------:R-:W-:Y:S01]  /*3950*/  @P6 FMUL.FTZ R187, R146, R77 ;  /* 0x0000004d92bb6220 */ /* 0x000fe20000410000 */
[----:B------:R-:W-:Y:S01]  /*3960*/  @P3 SHF.L.U32 R88, R92, 0x10, RZ ;  /* 0x000000105c583819 */ /* 0x000fe200000006ff */
[----:B------:R-:W-:Y:S01]  /*3970*/  FMUL.FTZ R76, R161, R76 ;  /* 0x0000004ca14c7220 */ /* 0x000fe20000410000 */
[----:B------:R-:W-:-:S02]  /*3980*/  ISETP.GE.U32.AND P6, PT, R185, 0x1000000, PT ;  /* 0x01000000b900780c */ /* 0x000fc40003fc6070 */
[----:B------:R-:W-:Y:S01]  /*3990*/  MOV R77, RZ ;  /* 0x000000ff004d7202 */ /* 0x000fe20000000f00 */
[----:B------:R-:W-:Y:S01]  /*39a0*/  FMUL.FTZ R146, R76, UR14 ;  /* 0x0000000e4c927c20 */ /* 0x000fe20008410000 */
[----:B------:R-:W-:Y:S01]  /*39b0*/  FMUL.FTZ R76, R144, R147 ;  /* 0x00000093904c7220 */ /* 0x000fe20000410000 */
[----:B------:R-:W-:Y:S01]  /*39c0*/  @P3 FMUL.FTZ R189, R149, R88 ;  /* 0x0000005895bd3220 */ /* 0x000fe20000410000 */
[----:B------:R-:W-:Y:S01]  /*39d0*/  LOP3.LUT P3, RZ, R185, 0xff, RZ, 0xc0, !PT ;  /* 0x000000ffb9ff7812 */ /* 0x000fe2000786c0ff */
[----:B------:R-:W-:Y:S01]  /*39e0*/  @P0 FMUL.FTZ R77, R146, R91 ;  /* 0x0000005b924d0220 */ /* 0x000fe20000410000 */
[----:B------:R-:W-:Y:S01]  /*39f0*/  FMUL.FTZ R76, R161, R76 ;  /* 0x0000004ca14c7220 */ /* 0x000fe20000410000 */
[----:B------:R-:W-:Y:S02]  /*3a00*/  @P5 SHF.L.U32 R88, R121, 0x10, RZ ;  /* 0x0000001079585819 */ /* 0x000fe400000006ff */
[----:B------:R-:W-:Y:S01]  /*3a10*/  MOV R95, RZ ;  /* 0x000000ff005f7202 */ /* 0x000fe20000000f00 */
[----:B------:R-:W-:Y:S01]  /*3a20*/  FMUL.FTZ R149, R76, UR14 ;  /* 0x0000000e4c957c20 */ /* 0x000fe20008410000 */
[----:B------:R-:W-:Y:S01]  /*3a30*/  FMUL.FTZ R76, R144, R151 ;  /* 0x00000097904c7220 */ /* 0x000fe20000410000 */
[----:B------:R-:W-:Y:S01]  /*3a40*/  @P6 SHF.L.U32 R92, R14, 0x10, RZ ;  /* 0x000000100e5c6819 */ /* 0x000fe200000006ff */
[----:B------:R-:W0:Y:S01]  /*3a50*/  F2F.BF16.F32 R77, R77 ;  /* 0x0000004d004d7304 */ /* 0x000e220000202000 */
[----:B------:R-:W-:Y:S01]  /*3a60*/  @P5 FMUL.FTZ R90, R149, R88 ;  /* 0x00000058955a5220 */ /* 0x000fe20000410000 */
[----:B------:R-:W-:Y:S01]  /*3a70*/  FMUL.FTZ R76, R161, R76 ;  /* 0x0000004ca14c7220 */ /* 0x000fe20000410000 */
[----:B------:R-:W-:-:S03]  /*3a80*/  FMUL.FTZ R88, R144, R183 ;  /* 0x000000b790587220 */ /* 0x000fc60000410000 */
[----:B------:R-:W-:Y:S01]  /*3a90*/  FMUL.FTZ R181, R76, UR14 ;  /* 0x0000000e4cb57c20 */ /* 0x000fe20008410000 */
[----:B------:R-:W-:Y:S01]  /*3aa0*/  FMUL.FTZ R76, R161, R88 ;  /* 0x00000058a14c7220 */ /* 0x000fe20000410000 */
[----:B------:R-:W-:Y:S01]  /*3ab0*/  HFMA2 R88, -RZ, RZ, 0, 0 ;  /* 0x00000000ff587431 */ /* 0x000fe200000001ff */
[----:B------:R-:W-:Y:S01]  /*3ac0*/  F2F.BF16.F32 R90, R90 ;  /* 0x0000005a005a7304 */ /* 0x000fe20000202000 */
[----:B------:R-:W-:Y:S01]  /*3ad0*/  @P6 FMUL.FTZ R95, R181, R92 ;  /* 0x0000005cb55f6220 */ /* 0x000fe20000410000 */
[----:B------:R-:W-:Y:S01]  /*3ae0*/  @P3 SHF.L.U32 R92, R120, 0x10, RZ ;  /* 0x00000010785c3819 */ /* 0x000fe200000006ff */
[----:B------:R-:W-:Y:S01]  /*3af0*/  FMUL.FTZ R147, R76, UR14 ;  /* 0x0000000e4c937c20 */ /* 0x000fe20008410000 */
[----:B0-----:R-:W-:-:S04]  /*3b00*/  IMAD.WIDE.U32 R76, R77, 0x10000, RZ ;  /* 0x000100004d4c7825 */ /* 0x001fc800078e00ff */
[----:B------:R-:W-:Y:S01]  /*3b10*/  @P3 FMUL.FTZ R88, R147, R92 ;  /* 0x0000005c93583220 */ /* 0x000fe20000410000 */
[----:B------:R-:W0:Y:S08]  /*3b20*/  F2F.BF16.F32 R95, R95 ;  /* 0x0000005f005f7304 */ /* 0x000e300000202000 */
[----:B------:R-:W1:Y:S01]  /*3b30*/  F2F.BF16.F32 R93, R88 ;  /* 0x00000058005d7304 */ /* 0x000e620000202000 */
[----:B0-----:R-:W-:-:S04]  /*3b40*/  SHF.L.U32 R91, R95, 0x10, RZ ;  /* 0x000000105f5b7819 */ /* 0x001fc800000006ff */
[----:B------:R-:W-:Y:S01]  /*3b50*/  LOP3.LUT R77, R77, R91, R90, 0xfe, !PT ;  /* 0x0000005b4d4d7212 */ /* 0x000fe200078efe5a */
[----:B------:R-:W-:Y:S01]  /*3b60*/  IMAD.WIDE.U32 R90, R145, 0x8, R82 ;  /* 0x00000008915a7825 */ /* 0x000fe200078e0052 */
[----:B-1----:R-:W-:-:S03]  /*3b70*/  LOP3.LUT R76, R76, R93, RZ, 0xfc, !PT ;  /* 0x0000005d4c4c7212 */ /* 0x002fc600078efcff */
[----:B------:R-:W-:-:S05]  /*3b80*/  IMAD.WIDE.U32 R92, R153, 0x8, R80 ;  /* 0x00000008995c7825 */ /* 0x000fca00078e0050 */
[----:B------:R0:W-:Y:S04]  /*3b90*/  STG.E.64 desc[UR4][R92.64], R76 ;  /* 0x0000004c5c007986 */ /* 0x0001e8000c101b04 */
[----:B------:R-:W2:Y:S01]  /*3ba0*/  LDG.E.64 R90, desc[UR4][R90.64] ;  /* 0x000000045a5a7981 */ /* 0x000ea2000c1e1b00 */
[----:B------:R-:W-:Y:S01]  /*3bb0*/  @P4 SHF.R.U32.HI R89, RZ, 0x10, R89 ;  /* 0x00000010ff594819 */ /* 0x000fe20000011659 */
[----:B------:R-:W-:Y:S01]  /*3bc0*/  FFMA.FTZ R178, R178, R170, R171 ;  /* 0x000000aab2b27223 */ /* 0x000fe200000100ab */
[----:B------:R-:W-:Y:S02]  /*3bd0*/  CS2R R150, SRZ ;  /* 0x0000000000967805 */ /* 0x000fe4000001ff00 */
[----:B------:R-:W-:Y:S02]  /*3be0*/  MOV R182, RZ ;  /* 0x000000ff00b67202 */ /* 0x000fe40000000f00 */
[----:B------:R-:W-:-:S02]  /*3bf0*/  CS2R R152, SRZ ;  /* 0x0000000000987805 */ /* 0x000fc4000001ff00 */
[----:B------:R-:W-:Y:S01]  /*3c00*/  @P4 SHF.L.U32 R89, R89, 0x10, RZ ;  /* 0x0000001059594819 */ /* 0x000fe200000006ff */
[----:B------:R-:W-:Y:S01]  /*3c10*/  FADD.FTZ R175, R175, -R178 ;  /* 0x800000b2afaf7221 */ /* 0x000fe20000010000 */
[----:B---3--:R-:W-:Y:S01]  /*3c20*/  @P5 MOV R88, R79 ;  /* 0x0000004f00585202 */ /* 0x008fe20000000f00 */
[--C-:B------:R-:W-:Y:S01]  /*3c30*/  FFMA.FTZ R176, R176, R170, R171.reuse ;  /* 0x000000aab0b07223 */ /* 0x100fe200000100ab */
[----:B0-----:R-:W-:Y:S01]  /*3c40*/  @P3 MOV R76, R78 ;  /* 0x0000004e004c3202 */ /* 0x001fe20000000f00 */
[----:B------:R-:W-:Y:S01]  /*3c50*/  @P4 FMUL.FTZ R182, R94, R89 ;  /* 0x000000595eb64220 */ /* 0x000fe20000410000 */
[-C--:B------:R-:W-:Y:S01]  /*3c60*/  FFMA.FTZ R89, R174, R170.reuse, R171 ;  /* 0x000000aaae597223 */ /* 0x080fe200000100ab */
[----:B------:R-:W-:Y:S01]  /*3c70*/  @P0 SHF.R.U64 R77, R78, 0x10, R79 ;  /* 0x000000104e4d0819 */ /* 0x000fe2000000124f */
[----:B------:R-:W-:Y:S01]  /*3c80*/  FADD.FTZ R173, R173, -R176 ;  /* 0x800000b0adad7221 */ /* 0x000fe20000010000 */
[----:B------:R-:W-:Y:S01]  /*3c90*/  @P3 SHF.L.U32 R76, R76, 0x10, RZ ;  /* 0x000000104c4c3819 */ /* 0x000fe200000006ff */
[----:B------:R-:W-:Y:S01]  /*3ca0*/  FADD.FTZ R89, R172, -R89 ;  /* 0x80000059ac597221 */ /* 0x000fe20000010000 */
[----:B------:R-:W-:Y:S01]  /*3cb0*/  @P5 SHF.L.U32 R78, R88, 0x10, RZ ;  /* 0x00000010584e5819 */ /* 0x000fe200000006ff */
[----:B------:R-:W-:Y:S01]  /*3cc0*/  FFMA.FTZ R180, R180, R170, R171 ;  /* 0x000000aab4b47223 */ /* 0x000fe200000100ab */
[----:B------:R-:W-:Y:S01]  /*3cd0*/  @P0 SHF.L.U32 R77, R77, 0x10, RZ ;  /* 0x000000104d4d0819 */ /* 0x000fe200000006ff */
[----:B------:R-:W-:Y:S01]  /*3ce0*/  @P3 FMUL.FTZ R151, R147, R76 ;  /* 0x0000004c93973220 */ /* 0x000fe20000410000 */
[----:B------:R-:W-:Y:S01]  /*3cf0*/  FMUL.FTZ R76, R144, R175 ;  /* 0x000000af904c7220 */ /* 0x000fe20000410000 */
[----:B------:R-:W-:Y:S01]  /*3d00*/  @P5 FMUL.FTZ R153, R149, R78 ;  /* 0x0000004e95995220 */ /* 0x000fe20000410000 */
[----:B------:R-:W-:Y:S01]  /*3d10*/  LOP3.LUT P4, RZ, R179, 0xff00, RZ, 0xc0, !PT ;  /* 0x0000ff00b3ff7812 */ /* 0x000fe2000788c0ff */
[----:B------:R-:W-:Y:S01]  /*3d20*/  @P0 FMUL.FTZ R150, R146, R77 ;  /* 0x0000004d92960220 */ /* 0x000fe20000410000 */
[----:B------:R-:W-:Y:S01]  /*3d30*/  FMUL.FTZ R76, R161, R76 ;  /* 0x0000004ca14c7220 */ /* 0x000fe20000410000 */
[----:B------:R-:W-:Y:S01]  /*3d40*/  ISETP.GE.U32.AND P0, PT, R179, 0x1000000, PT ;  /* 0x01000000b300780c */ /* 0x000fe20003f06070 */
[----:B------:R-:W-:Y:S01]  /*3d50*/  FADD.FTZ R177, R177, -R180 ;  /* 0x800000b4b1b17221 */ /* 0x000fe20000010000 */
[C---:B------:R-:W-:Y:S01]  /*3d60*/  LOP3.LUT P3, RZ, R179.reuse, 0xff0000, RZ, 0xc0, !PT ;  /* 0x00ff0000b3ff7812 */ /* 0x040fe2000786c0ff */
[----:B------:R-:W-:Y:S01]  /*3d70*/  FMUL.FTZ R149, R76, UR14 ;  /* 0x0000000e4c957c20 */ /* 0x000fe20008410000 */
[----:B------:R-:W-:Y:S01]  /*3d80*/  FMUL.FTZ R76, R144, R89 ;  /* 0x00000059904c7220 */ /* 0x000fe20000410000 */
[----:B------:R-:W-:Y:S01]  /*3d90*/  LOP3.LUT P5, RZ, R179, 0xff, RZ, 0xc0, !PT ;  /* 0x000000ffb3ff7812 */ /* 0x000fe200078ac0ff */
[----:B------:R-:W-:-:S02]  /*3da0*/  HFMA2 R77, -RZ, RZ, 0, 0 ;  /* 0x00000000ff4d7431 */ /* 0x000fc400000001ff */
[----:B------:R-:W-:Y:S01]  /*3db0*/  FMUL.FTZ R88, R144, R177 ;  /* 0x000000b190587220 */ /* 0x000fe20000410000 */
[----:B------:R-:W-:Y:S01]  /*3dc0*/  FMUL.FTZ R76, R161, R76 ;  /* 0x0000004ca14c7220 */ /* 0x000fe20000410000 */
[----:B------:R-:W-:Y:S01]  /*3dd0*/  HFMA2 R92, -RZ, RZ, 0, 0 ;  /* 0x00000000ff5c7431 */ /* 0x000fe200000001ff */
[----:B------:R-:W-:Y:S01]  /*3de0*/  @P4 SHF.L.U32 R78, R17, 0x10, RZ ;  /* 0x00000010114e4819 */ /* 0x000fe200000006ff */
[--C-:B------:R-:W-:Y:S01]  /*3df0*/  FFMA.FTZ R166, R166, R170, R171.reuse ;  /* 0x000000aaa6a67223 */ /* 0x100fe200000100ab */
[----:B------:R-:W-:Y:S01]  /*3e00*/  FMUL.FTZ R146, R76, UR14 ;  /* 0x0000000e4c927c20 */ /* 0x000fe20008410000 */
[----:B------:R-:W-:Y:S01]  /*3e10*/  FMUL.FTZ R76, R144, R173 ;  /* 0x000000ad904c7220 */ /* 0x000fe20000410000 */
[----:B------:R-:W-:Y:S01]  /*3e20*/  @P0 SHF.L.U32 R94, R16, 0x10, RZ ;  /* 0x00000010105e0819 */ /* 0x000fe200000006ff */
[----:B------:R-:W-:Y:S01]  /*3e30*/  @P4 FMUL.FTZ R77, R149, R78 ;  /* 0x0000004e954d4220 */ /* 0x000fe20000410000 */
[----:B------:R-:W-:Y:S01]  /*3e40*/  @P3 SHF.L.U32 R89, R123, 0x10, RZ ;  /* 0x000000107b593819 */ /* 0x000fe200000006ff */
[----:B------:R-:W-:Y:S01]  /*3e50*/  FMUL.FTZ R76, R161, R76 ;  /* 0x0000004ca14c7220 */ /* 0x000fe20000410000 */
[----:B------:R-:W-:Y:S01]  /*3e60*/  MOV R78, RZ ;  /* 0x000000ff004e7202 */ /* 0x000fe20000000f00 */
[----:B------:R-:W-:Y:S01]  /*3e70*/  FADD.FTZ R165, R165, -R166 ;  /* 0x800000a6a5a57221 */ /* 0x000fe20000010000 */
[----:B------:R-:W-:Y:S01]  /*3e80*/  FFMA.FTZ R163, R163, R170, R171 ;  /* 0x000000aaa3a37223 */ /* 0x000fe200000100ab */
[----:B------:R-:W-:Y:S01]  /*3e90*/  FMUL.FTZ R175, R76, UR14 ;  /* 0x0000000e4caf7c20 */ /* 0x000fe20008410000 */
[----:B------:R-:W-:Y:S01]  /*3ea0*/  FMUL.FTZ R76, R161, R88 ;  /* 0x00000058a14c7220 */ /* 0x000fe20000410000 */
[----:B------:R-:W-:Y:S01]  /*3eb0*/  @P5 SHF.L.U32 R88, R122, 0x10, RZ ;  /* 0x000000107a585819 */ /* 0x000fe200000006ff */
[----:B------:R-:W-:Y:S01]  /*3ec0*/  @P3 FMUL.FTZ R78, R146, R89 ;  /* 0x00000059924e3220 */ /* 0x000fe20000410000 */
[----:B------:R-:W-:Y:S01]  /*3ed0*/  @P0 FMUL.FTZ R92, R175, R94 ;  /* 0x0000005eaf5c0220 */ /* 0x000fe20000410000 */
[----:B------:R-:W-:Y:S01]  /*3ee0*/  FMUL.FTZ R147, R76, UR14 ;  /* 0x0000000e4c937c20 */ /* 0x000fe20008410000 */
[----:B------:R-:W-:Y:S01]  /*3ef0*/  MOV R89, RZ ;  /* 0x000000ff00597202 */ /* 0x000fe20000000f00 */
[----:B------:R-:W0:Y:S02]  /*3f00*/  F2F.BF16.F32 R77, R77 ;  /* 0x0000004d004d7304 */ /* 0x000e240000202000 */
[----:B------:R-:W-:Y:S01]  /*3f10*/  @P5 FMUL.FTZ R89, R147, R88 ;  /* 0x0000005893595220 */ /* 0x000fe20000410000 */
[----:B------:R-:W-:-:S04]  /*3f20*/  @P6 SHF.R.U32.HI R88, RZ, 0x10, R79 ;  /* 0x00000010ff586819 */ /* 0x000fc8000001164f */
[----:B------:R-:W-:Y:S01]  /*3f30*/  @P6 SHF.L.U32 R88, R88, 0x10, RZ ;  /* 0x0000001058586819 */ /* 0x000fe200000006ff */
[----:B------:R-:W1:Y:S04]  /*3f40*/  F2F.BF16.F32 R92, R92 ;  /* 0x0000005c005c7304 */ /* 0x000e680000202000 */
[----:B------:R-:W-:-:S04]  /*3f50*/  @P6 FMUL.FTZ R152, R181, R88 ;  /* 0x00000058b5986220 */ /* 0x000fc80000410000 */
[----:B------:R-:W3:Y:S01]  /*3f60*/  F2F.BF16.F32 R78, R78 ;  /* 0x0000004e004e7304 */ /* 0x000ee20000202000 */
[----:B0-----:R-:W-:-:S04]  /*3f70*/  IMAD.WIDE.U32 R76, R77, 0x10000, RZ ;  /* 0x000100004d4c7825 */ /* 0x001fc800078e00ff */
[----:B------:R-:W-:Y:S02]  /*3f80*/  HFMA2 R94, -RZ, RZ, 0, 0 ;  /* 0x00000000ff5e7431 */ /* 0x000fe400000001ff */
[----:B------:R-:W-:Y:S01]  /*3f90*/  FADD.FTZ R163, R160, -R163 ;  /* 0x800000a3a0a37221 */ /* 0x000fe20000010000 */
[----:B------:R-:W-:Y:S01]  /*3fa0*/  HFMA2 R173, -RZ, RZ, 0, 0 ;  /* 0x00000000ffad7431 */ /* 0x000fe200000001ff */
[----:B------:R-:W-:Y:S02]  /*3fb0*/  LOP3.LUT P6, RZ, R167, 0xff00, RZ, 0xc0, !PT ;  /* 0x0000ff00a7ff7812 */ /* 0x000fe400078cc0ff */
[----:B-1----:R-:W-:Y:S01]  /*3fc0*/  SHF.L.U32 R93, R92, 0x10, RZ ;  /* 0x000000105c5d7819 */ /* 0x002fe200000006ff */
[----:B------:R-:W0:Y:S03]  /*3fd0*/  F2F.BF16.F32 R89, R89 ;  /* 0x0000005900597304 */ /* 0x000e260000202000 */
[----:B---3--:R-:W-:Y:S01]  /*3fe0*/  LOP3.LUT R77, R77, R93, R78, 0xfe, !PT ;  /* 0x0000005d4d4d7212 */ /* 0x008fe200078efe4e */
[----:B------:R-:W-:-:S04]  /*3ff0*/  IMAD.WIDE.U32 R78, R145, 0x8, R80 ;  /* 0x00000008914e7825 */ /* 0x000fc800078e0050 */
[----:B------:R-:W-:Y:S01]  /*4000*/  HFMA2 R145, -RZ, RZ, 0, 0 ;  /* 0x00000000ff917431 */ /* 0x000fe200000001ff */
[----:B0-----:R-:W-:Y:S01]  /*4010*/  LOP3.LUT R76, R76, R89, RZ, 0xfc, !PT ;  /* 0x000000594c4c7212 */ /* 0x001fe200078efcff */
[----:B------:R-:W-:-:S04]  /*4020*/  IMAD.WIDE.U32 R88, R143, 0x8, R82 ;  /* 0x000000088f587825 */ /* 0x000fc800078e0052 */
[----:B------:R0:W-:Y:S04]  /*4030*/  STG.E.64 desc[UR4][R78.64], R76 ;  /* 0x0000004c4e007986 */ /* 0x0001e8000c101b04 */
[----:B------:R-:W3:Y:S01]  /*4040*/  LDG.E.64 R88, desc[UR4][R88.64] ;  /* 0x0000000458587981 */ /* 0x000ee2000c1e1b00 */
[----:B------:R-:W-:-:S04]  /*4050*/  FFMA.FTZ R169, R169, R170, R171 ;  /* 0x000000aaa9a97223 */ /* 0x000fc800000100ab */
[----:B------:R-:W-:Y:S01]  /*4060*/  FADD.FTZ R169, R168, -R169 ;  /* 0x800000a9a8a97221 */ /* 0x000fe20000010000 */
[----:B0-----:R-:W-:Y:S01]  /*4070*/  HFMA2 R78, -RZ, RZ, 0, 0 ;  /* 0x00000000ff4e7431 */ /* 0x001fe200000001ff */
[----:B------:R-:W-:Y:S01]  /*4080*/  @P6 SHF.L.U32 R79, R19, 0x10, RZ ;  /* 0x00000010134f6819 */ /* 0x000fe200000006ff */
[----:B------:R-:W-:Y:S01]  /*4090*/  IMAD.WIDE.U32 R82, R0, 0x8, R82 ;  /* 0x0000000800527825 */ /* 0x000fe200078e0052 */
[----:B--2---:R-:W-:Y:S02]  /*40a0*/  @P4 SHF.R.U64 R95, R90, 0x10, R91 ;  /* 0x000000105a5f4819 */ /* 0x004fe4000000125b */
[----:B------:R-:W-:Y:S02]  /*40b0*/  @P5 MOV R92, R90 ;  /* 0x0000005a005c5202 */ /* 0x000fe40000000f00 */
[----:B------:R-:W-:Y:S02]  /*40c0*/  @P4 SHF.L.U32 R76, R95, 0x10, RZ ;  /* 0x000000105f4c4819 */ /* 0x000fe400000006ff */
[----:B------:R-:W-:-:S03]  /*40d0*/  @P3 MOV R93, R91 ;  /* 0x0000005b005d3202 */ /* 0x000fc60000000f00 */
[----:B------:R-:W-:Y:S01]  /*40e0*/  @P4 FMUL.FTZ R94, R149, R76 ;  /* 0x0000004c955e4220 */ /* 0x000fe20000410000 */
[----:B------:R-:W-:Y:S01]  /*40f0*/  FMUL.FTZ R76, R144, R165 ;  /* 0x000000a5904c7220 */ /* 0x000fe20000410000 */
[----:B------:R-:W-:-:S03]  /*4100*/  @P3 SHF.L.U32 R77, R93, 0x10, RZ ;  /* 0x000000105d4d3819 */ /* 0x000fc600000006ff */
[----:B------:R-:W-:Y:S01]  /*4110*/  FMUL.FTZ R76, R161, R76 ;  /* 0x0000004ca14c7220 */ /* 0x000fe20000410000 */
[C---:B------:R-:W-:Y:S01]  /*4120*/  LOP3.LUT P4, RZ, R167.reuse, 0xff0000, RZ, 0xc0, !PT ;  /* 0x00ff0000a7ff7812 */ /* 0x040fe2000788c0ff */
[----:B------:R-:W-:Y:S02]  /*4130*/  FFMA.FTZ R93, R164, R170, R171 ;  /* 0x000000aaa45d7223 */ /* 0x000fe400000100ab */
[----:B------:R-:W-:Y:S01]  /*4140*/  FMUL.FTZ R148, R76, UR14 ;  /* 0x0000000e4c947c20 */ /* 0x000fe20008410000 */
[----:B------:R-:W-:Y:S01]  /*4150*/  FMUL.FTZ R76, R144, R163 ;  /* 0x000000a3904c7220 */ /* 0x000fe20000410000 */
[----:B------:R-:W-:Y:S01]  /*4160*/  @P5 SHF.L.U32 R90, R92, 0x10, RZ ;  /* 0x000000105c5a5819 */ /* 0x000fe200000006ff */
[----:B------:R-:W-:Y:S01]  /*4170*/  @P3 FMUL.FTZ R173, R146, R77 ;  /* 0x0000004d92ad3220 */ /* 0x000fe20000410000 */
[----:B------:R-:W-:Y:S01]  /*4180*/  ISETP.GE.U32.AND P3, PT, R167, 0x1000000, PT ;  /* 0x01000000a700780c */ /* 0x000fe20003f66070 */
[----:B------:R-:W-:Y:S01]  /*4190*/  FMUL.FTZ R76, R161, R76 ;  /* 0x0000004ca14c7220 */ /* 0x000fe20000410000 */
[----:B------:R-:W-:Y:S01]  /*41a0*/  FADD.FTZ R93, R162, -R93 ;  /* 0x8000005da25d7221 */ /* 0x000fe20000010000 */
[----:B------:R-:W-:-:S02]  /*41b0*/  @P5 FMUL.FTZ R145, R147, R90 ;  /* 0x0000005a93915220 */ /* 0x000fc40000410000 */
[----:B------:R-:W-:Y:S01]  /*41c0*/  FMUL.FTZ R147, R76, UR14 ;  /* 0x0000000e4c937c20 */ /* 0x000fe20008410000 */
[----:B------:R-:W-:Y:S01]  /*41d0*/  FMUL.FTZ R76, R144, R93 ;  /* 0x0000005d904c7220 */ /* 0x000fe20000410000 */
[----:B------:R-:W-:Y:S02]  /*41e0*/  LOP3.LUT P5, RZ, R167, 0xff, RZ, 0xc0, !PT ;  /* 0x000000ffa7ff7812 */ /* 0x000fe400078ac0ff */
[----:B------:R-:W-:Y:S01]  /*41f0*/  @P4 SHF.L.U32 R90, R125, 0x10, RZ ;  /* 0x000000107d5a4819 */ /* 0x000fe200000006ff */
[----:B------:R-:W-:-:S03]  /*4200*/  FMUL.FTZ R76, R161, R76 ;  /* 0x0000004ca14c7220 */ /* 0x000fc60000410000 */
[----:B------:R-:W-:Y:S01]  /*4210*/  @P3 SHF.L.U32 R146, R18, 0x10, RZ ;  /* 0x0000001012923819 */ /* 0x000fe200000006ff */
[----:B------:R-:W-:Y:S01]  /*4220*/  @P4 FMUL.FTZ R78, R147, R90 ;  /* 0x0000005a934e4220 */ /* 0x000fe20000410000 */
[----:B------:R-:W-:Y:S01]  /*4230*/  FMUL.FTZ R90, R144, R169 ;  /* 0x000000a9905a7220 */ /* 0x000fe20000410000 */
[----:B------:R-:W-:Y:S01]  /*4240*/  FMUL.FTZ R149, R76, UR14 ;  /* 0x0000000e4c957c20 */ /* 0x000fe20008410000 */
[----:B------:R-:W-:Y:S01]  /*4250*/  MOV R77, RZ ;  /* 0x000000ff004d7202 */ /* 0x000fe20000000f00 */
[----:B------:R-:W-:Y:S01]  /*4260*/  @P6 FMUL.FTZ R77, R148, R79 ;  /* 0x0000004f944d6220 */ /* 0x000fe20000410000 */
[----:B------:R-:W-:Y:S01]  /*4270*/  MOV R92, RZ ;  /* 0x000000ff005c7202 */ /* 0x000fe20000000f00 */
[----:B------:R-:W-:Y:S01]  /*4280*/  FMUL.FTZ R76, R161, R90 ;  /* 0x0000005aa14c7220 */ /* 0x000fe20000410000 */
[----:B------:R-:W-:Y:S01]  /*4290*/  @P3 FMUL.FTZ R92, R149, R146 ;  /* 0x00000092955c3220 */ /* 0x000fe20000410000 */
[----:B------:R-:W-:Y:S01]  /*42a0*/  HFMA2 R90, -RZ, RZ, 0, 0 ;  /* 0x00000000ff5a7431 */ /* 0x000fe200000001ff */
[----:B------:R-:W-:Y:S01]  /*42b0*/  @P5 SHF.L.U32 R146, R124, 0x10, RZ ;  /* 0x000000107c925819 */ /* 0x000fe200000006ff */
[----:B------:R-:W-:Y:S01]  /*42c0*/  FMUL.FTZ R93, R76, UR14 ;  /* 0x0000000e4c5d7c20 */ /* 0x000fe20008410000 */
[----:B------:R-:W0:Y:S03]  /*42d0*/  F2F.BF16.F32 R77, R77 ;  /* 0x0000004d004d7304 */ /* 0x000e260000202000 */
        /* <DEDUP_REMOVED lines=12> */
[----:B------:R-:W-:-:S03]  /*43a0*/  HFMA2 R95, -RZ, RZ, 0, 0 ;  /* 0x00000000ff5f7431 */ /* 0x000fc600000001ff */
[----:B------:R-:W-:Y:S01]  /*43b0*/  @P0 SHF.L.U32 R90, R91, 0x10, RZ ;  /* 0x000000105b5a0819 */ /* 0x000fe200000006ff */
[----:B------:R-:W-:Y:S01]  /*43c0*/  FFMA.FTZ R91, R156, R170, R171 ;  /* 0x000000aa9c5b7223 */ /* 0x000fe200000100ab */
[----:B---3--:R-:W-:Y:S02]  /*43d0*/  @P5 MOV R76, R88 ;  /* 0x00000058004c5202 */ /* 0x008fe40000000f00 */
[----:B------:R-:W-:Y:S01]  /*43e0*/  MOV R160, RZ ;  /* 0x000000ff00a07202 */ /* 0x000fe20000000f00 */
[----:B------:R-:W-:Y:S01]  /*43f0*/  @P0 FMUL.FTZ R160, R175, R90 ;  /* 0x0000005aafa00220 */ /* 0x000fe20000410000 */
[----:B------:R-:W-:Y:S01]  /*4400*/  @P5 SHF.L.U32 R76, R76, 0x10, RZ ;  /* 0x000000104c4c5819 */ /* 0x000fe200000006ff */
[----:B------:R-:W-:Y:S01]  /*4410*/  FADD.FTZ R91, R86, -R91 ;  /* 0x8000005b565b7221 */ /* 0x000fe20000010000 */
[----:B------:R-:W-:Y:S02]  /*4420*/  LOP3.LUT P0, RZ, R87, 0xff00, RZ, 0xc0, !PT ;  /* 0x0000ff0057ff7812 */ /* 0x000fe4000780c0ff */
[----:B------:R-:W-:Y:S01]  /*4430*/  @P6 SHF.R.U64 R77, R88, 0x10, R89 ;  /* 0x00000010584d6819 */ /* 0x000fe20000001259 */
[----:B------:R-:W-:Y:S01]  /*4440*/  @P5 FMUL.FTZ R95, R93, R76 ;  /* 0x0000004c5d5f5220 */ /* 0x000fe20000410000 */
[----:B------:R-:W-:Y:S01]  /*4450*/  @P4 MOV R78, R89 ;  /* 0x00000059004e4202 */ /* 0x000fe20000000f00 */
[----:B------:R-:W-:Y:S01]  /*4460*/  FMUL.FTZ R76, R144, R91 ;  /* 0x0000005b904c7220 */ /* 0x000fe20000410000 */
[----:B------:R-:W-:Y:S01]  /*4470*/  FFMA.FTZ R90, R157, R170, R171 ;  /* 0x000000aa9d5a7223 */ /* 0x000fe200000100ab */
[----:B------:R-:W-:Y:S01]  /*4480*/  HFMA2 R143, -RZ, RZ, 0, 0 ;  /* 0x00000000ff8f7431 */ /* 0x000fe200000001ff */
[----:B------:R-:W-:Y:S01]  /*4490*/  @P6 SHF.L.U32 R77, R77, 0x10, RZ ;  /* 0x000000104d4d6819 */ /* 0x000fe200000006ff */
[----:B------:R-:W-:Y:S01]  /*44a0*/  FMUL.FTZ R76, R161, R76 ;  /* 0x0000004ca14c7220 */ /* 0x000fe20000410000 */
[----:B------:R-:W-:-:S02]  /*44b0*/  @P4 SHF.L.U32 R78, R78, 0x10, RZ ;  /* 0x000000104e4e4819 */ /* 0x000fc400000006ff */
[----:B------:R-:W-:Y:S01]  /*44c0*/  LOP3.LUT P5, RZ, R87, 0xff0000, RZ, 0xc0, !PT ;  /* 0x00ff000057ff7812 */ /* 0x000fe200078ac0ff */
[----:B------:R-:W-:Y:S01]  /*44d0*/  FADD.FTZ R85, R85, -R90 ;  /* 0x8000005a55557221 */ /* 0x000fe20000010000 */
[----:B------:R-:W-:Y:S01]  /*44e0*/  MOV R146, RZ ;  /* 0x000000ff00927202 */ /* 0x000fe20000000f00 */
[--C-:B------:R-:W-:Y:S01]  /*44f0*/  FFMA.FTZ R158, R158, R170, R171.reuse ;  /* 0x000000aa9e9e7223 */ /* 0x100fe200000100ab */
[----:B------:R-:W-:Y:S01]  /*4500*/  @P6 FMUL.FTZ R146, R148, R77 ;  /* 0x0000004d94926220 */ /* 0x000fe20000410000 */
[----:B------:R-:W-:Y:S01]  /*4510*/  @P4 FMUL.FTZ R143, R147, R78 ;  /* 0x0000004e938f4220 */ /* 0x000fe20000410000 */
[----:B------:R-:W-:Y:S01]  /*4520*/  FMUL.FTZ R91, R76, UR14 ;  /* 0x0000000e4c5b7c20 */ /* 0x000fe20008410000 */
[----:B------:R-:W-:Y:S01]  /*4530*/  ISETP.GE.U32.AND P6, PT, R87, 0x1000000, PT ;  /* 0x010000005700780c */ /* 0x000fe20003fc6070 */
[----:B------:R-:W-:Y:S01]  /*4540*/  FMUL.FTZ R76, R144, R85 ;  /* 0x00000055904c7220 */ /* 0x000fe20000410000 */
[----:B------:R-:W-:Y:S01]  /*4550*/  @P0 SHF.L.U32 R78, R21, 0x10, RZ ;  /* 0x00000010154e0819 */ /* 0x000fe200000006ff */
[----:B------:R-:W-:Y:S01]  /*4560*/  FADD.FTZ R159, R159, -R158 ;  /* 0x8000009e9f9f7221 */ /* 0x000fe20000010000 */
[----:B------:R-:W-:Y:S01]  /*4570*/  MOV R77, RZ ;  /* 0x000000ff004d7202 */ /* 0x000fe20000000f00 */
[----:B------:R-:W-:Y:S01]  /*4580*/  FMUL.FTZ R76, R161, R76 ;  /* 0x0000004ca14c7220 */ /* 0x000fe20000410000 */
[----:B------:R-:W-:Y:S01]  /*4590*/  FFMA.FTZ R155, R155, R170, R171 ;  /* 0x000000aa9b9b7223 */ /* 0x000fe200000100ab */
[----:B------:R-:W-:Y:S01]  /*45a0*/  @P0 FMUL.FTZ R77, R91, R78 ;  /* 0x0000004e5b4d0220 */ /* 0x000fe20000410000 */
[----:B------:R-:W-:-:S02]  /*45b0*/  HFMA2 R78, -RZ, RZ, 0, 0 ;  /* 0x00000000ff4e7431 */ /* 0x000fc400000001ff */
[----:B------:R-:W-:Y:S01]  /*45c0*/  FMUL.FTZ R86, R144, R159 ;  /* 0x0000009f90567220 */ /* 0x000fe20000410000 */
[----:B------:R-:W-:Y:S01]  /*45d0*/  LOP3.LUT P4, RZ, R87, 0xff, RZ, 0xc0, !PT ;  /* 0x000000ff57ff7812 */ /* 0x000fe2000788c0ff */
[----:B------:R-:W-:Y:S01]  /*45e0*/  FMUL.FTZ R90, R76, UR14 ;  /* 0x0000000e4c5a7c20 */ /* 0x000fe20008410000 */
[----:B------:R-:W-:Y:S01]  /*45f0*/  @P5 SHF.L.U32 R79, R127, 0x10, RZ ;  /* 0x000000107f4f5819 */ /* 0x000fe200000006ff */
[----:B------:R-:W-:Y:S01]  /*4600*/  FADD.FTZ R155, R154, -R155 ;  /* 0x8000009b9a9b7221 */ /* 0x000fe20000010000 */
[----:B------:R-:W-:-:S03]  /*4610*/  FMUL.FTZ R76, R161, R86 ;  /* 0x00000056a14c7220 */ /* 0x000fc60000410000 */
[----:B------:R-:W-:Y:S01]  /*4620*/  @P5 FMUL.FTZ R78, R90, R79 ;  /* 0x0000004f5a4e5220 */ /* 0x000fe20000410000 */
[----:B------:R-:W-:Y:S01]  /*4630*/  FMUL.FTZ R144, R144, R155 ;  /* 0x0000009b90907220 */ /* 0x000fe20000410000 */
[----:B------:R-:W-:Y:S01]  /*4640*/  @P6 SHF.L.U32 R79, R20, 0x10, RZ ;  /* 0x00000010144f6819 */ /* 0x000fe200000006ff */
[----:B------:R-:W-:Y:S01]  /*4650*/  FMUL.FTZ R92, R76, UR14 ;  /* 0x0000000e4c5c7c20 */ /* 0x000fe20008410000 */
[----:B------:R-:W-:Y:S01]  /*4660*/  MOV R85, RZ ;  /* 0x000000ff00557202 */ /* 0x000fe20000000f00 */
[----:B------:R-:W-:Y:S02]  /*4670*/  FMUL.FTZ R161, R161, R144 ;  /* 0x00000090a1a17220 */ /* 0x000fe40000410000 */
[----:B------:R-:W-:Y:S01]  /*4680*/  @P6 FMUL.FTZ R85, R92, R79 ;  /* 0x0000004f5c556220 */ /* 0x000fe20000410000 */
[----:B------:R-:W-:Y:S01]  /*4690*/  HFMA2 R79, -RZ, RZ, 0, 0 ;  /* 0x00000000ff4f7431 */ /* 0x000fe200000001ff */
[----:B------:R-:W-:Y:S01]  /*46a0*/  @P4 SHF.L.U32 R76, R126, 0x10, RZ ;  /* 0x000000107e4c4819 */ /* 0x000fe200000006ff */
[----:B------:R-:W-:Y:S01]  /*46b0*/  FMUL.FTZ R161, R161, UR14 ;  /* 0x0000000ea1a17c20 */ /* 0x000fe20008410000 */
[----:B------:R-:W0:Y:S03]  /*46c0*/  F2F.BF16.F32 R77, R77 ;  /* 0x0000004d004d7304 */ /* 0x000e260000202000 */
[----:B------:R-:W-:-:S05]  /*46d0*/  @P4 FMUL.FTZ R79, R161, R76 ;  /* 0x0000004ca14f4220 */ /* 0x000fca0000410000 */
[----:B------:R-:W1:Y:S08]  /*46e0*/  F2F.BF16.F32 R85, R85 ;  /* 0x0000005500557304 */ /* 0x000e700000202000 */
[----:B------:R-:W3:Y:S08]  /*46f0*/  F2F.BF16.F32 R78, R78 ;  /* 0x0000004e004e7304 */ /* 0x000ef00000202000 */
[----:B------:R-:W4:Y:S01]  /*4700*/  F2F.BF16.F32 R79, R79 ;  /* 0x0000004f004f7304 */ /* 0x000f220000202000 */
[----:B0-----:R-:W-:Y:S01]  /*4710*/  IMAD.WIDE.U32 R76, R77, 0x10000, RZ ;  /* 0x000100004d4c7825 */ /* 0x001fe200078e00ff */
[----:B-1----:R-:W-:-:S03]  /*4720*/  SHF.L.U32 R87, R85, 0x10, RZ ;  /* 0x0000001055577819 */ /* 0x002fc600000006ff */
[----:B------:R-:W-:Y:S01]  /*4730*/  IMAD.WIDE.U32 R80, R0, 0x8, R80 ;  /* 0x0000000800507825 */ /* 0x000fe200078e0050 */
[----:B------:R-:W-:Y:S02]  /*4740*/  @P3 SHF.R.U32.HI R0, RZ, 0x10, R89 ;  /* 0x00000010ff003819 */ /* 0x000fe40000011659 */
[----:B---3--:R-:W-:Y:S01]  /*4750*/  LOP3.LUT R77, R77, R87, R78, 0xfe, !PT ;  /* 0x000000574d4d7212 */ /* 0x008fe200078efe4e */
[----:B------:R-:W-:Y:S01]  /*4760*/  HFMA2 R86, -RZ, RZ, 0, 0 ;  /* 0x00000000ff567431 */ /* 0x000fe200000001ff */
[----:B----4-:R-:W-:Y:S01]  /*4770*/  LOP3.LUT R76, R76, R79, RZ, 0xfc, !PT ;  /* 0x0000004f4c4c7212 */ /* 0x010fe200078efcff */
[----:B------:R-:W-:Y:S01]  /*4780*/  HFMA2 R88, -RZ, RZ, 0, 0 ;  /* 0x00000000ff587431 */ /* 0x000fe200000001ff */
[----:B------:R-:W-:-:S03]  /*4790*/  @P3 SHF.L.U32 R0, R0, 0x10, RZ ;  /* 0x0000001000003819 */ /* 0x000fc600000006ff */
[----:B------:R0:W-:Y:S01]  /*47a0*/  STG.E.64 desc[UR4][R80.64], R76 ;  /* 0x0000004c50007986 */ /* 0x0001e2000c101b04 */
[----:B------:R-:W-:Y:S02]  /*47b0*/  MOV R85, RZ ;  /* 0x000000ff00557202 */ /* 0x000fe40000000f00 */
[----:B--2---:R-:W-:Y:S02]  /*47c0*/  @P4 MOV R78, R82 ;  /* 0x00000052004e4202 */ /* 0x004fe40000000f00 */
[--C-:B------:R-:W-:Y:S02]  /*47d0*/  @P0 SHF.R.U64 R89, R82, 0x10, R83.reuse ;  /* 0x0000001052590819 */ /* 0x100fe40000001253 */
[----:B------:R-:W-:Y:S02]  /*47e0*/  @P5 MOV R87, R83 ;  /* 0x0000005300575202 */ /* 0x000fe40000000f00 */
[----:B------:R-:W-:Y:S02]  /*47f0*/  @P6 SHF.R.U32.HI R79, RZ, 0x10, R83 ;  /* 0x00000010ff4f6819 */ /* 0x000fe40000011653 */
[----:B------:R-:W-:-:S02]  /*4800*/  @P4 SHF.L.U32 R78, R78, 0x10, RZ ;  /* 0x000000104e4e4819 */ /* 0x000fc400000006ff */
[----:B0-----:R-:W-:Y:S02]  /*4810*/  @P0 SHF.L.U32 R76, R89, 0x10, RZ ;  /* 0x00000010594c0819 */ /* 0x001fe400000006ff */
[----:B------:R-:W-:Y:S02]  /*4820*/  @P5 SHF.L.U32 R87, R87, 0x10, RZ ;  /* 0x0000001057575819 */ /* 0x000fe400000006ff */
[----:B------:R-:W-:Y:S02]  /*4830*/  @P6 SHF.L.U32 R77, R79, 0x10, RZ ;  /* 0x000000104f4d6819 */ /* 0x000fe400000006ff */
[----:B------:R-:W-:Y:S01]  /*4840*/  CS2R R82, SRZ ;  /* 0x0000000000527805 */ /* 0x000fe2000001ff00 */
[----:B------:R-:W-:Y:S01]  /*4850*/  @P0 FMUL.FTZ R86, R91, R76 ;  /* 0x0000004c5b560220 */ /* 0x000fe20000410000 */
[----:B------:R-:W-:Y:S01]  /*4860*/  @P3 FMUL.FTZ R82, R149, R0 ;  /* 0x0000000095523220 */ /* 0x000fe20000410000 */
[----:B------:R-:W-:Y:S01]  /*4870*/  @P4 FMUL.FTZ R83, R161, R78 ;  /* 0x0000004ea1534220 */ /* 0x000fe20000410000 */
[----:B------:R-:W-:Y:S01]  /*4880*/  @P5 FMUL.FTZ R85, R90, R87 ;  /* 0x000000575a555220 */ /* 0x000fe20000410000 */
[----:B------:R-:W-:Y:S01]  /*4890*/  @P6 FMUL.FTZ R88, R92, R77 ;  /* 0x0000004d5c586220 */ /* 0x000fe20000410000 */
[----:B------:R-:W-:Y:S06]  /*48a0*/  BRA `(.L_x_4098) ;  /* 0x0000002c00507947 */ /* 0x000fec0003800000 */
.L_x_4096:
[----:B------:R-:W-:-:S04]  /*48b0*/  UISETP.NE.U32.AND UP0, UPT, UR12, URZ, UPT ;  /* 0x000000ff0c00728c */ /* 0x000fc8000bf05070 */
[----:B------:R-:W-:-:S09]  /*48c0*/  UISETP.NE.AND.EX UP0, UPT, UR13, URZ, UPT, UP0 ;  /* 0x000000ff0d00728c */ /* 0x000fd2000bf05300 */
[----:B------:R-:W-:Y:S05]  /*48d0*/  BRA.U UP0, `(.L_x_4099) ;  /* 0x0000001100f87547 */ /* 0x000fea000b800000 */
[----:B------:R-:W0:Y:S02]  /*48e0*/  LDC.64 R76, c[0x0][0x390] ;  /* 0x0000e400ff4c7b82 */ /* 0x000e240000000a00 */
[----:B0-----:R-:W-:-:S06]  /*48f0*/  IMAD.WIDE.U32 R78, R147, 0x8, R76 ;  /* 0x00000008934e7825 */ /* 0x001fcc00078e004c */
[----:B------:R-:W2:Y:S01]  /*4900*/  LDG.E.64 R78, desc[UR4][R78.64] ;  /* 0x000000044e4e7981 */ /* 0x000ea2000c1e1b00 */
[-CC-:B------:R-:W-:Y:S01]  /*4910*/  FFMA.FTZ R184, R184, R170.reuse, R171.reuse ;  /* 0x000000aab8b87223 */ /* 0x180fe200000100ab */
[----:B-----5:R-:W-:Y:S01]  /*4920*/  LOP3.LUT P5, RZ, R146, 0xff00, RZ, 0xc0, !PT ;  /* 0x0000ff0092ff7812 */ /* 0x020fe200078ac0ff */
[-CC-:B------:R-:W-:Y:S01]  /*4930*/  FFMA.FTZ R94, R94, R170.reuse, R171.reuse ;  /* 0x000000aa5e5e7223 */ /* 0x180fe200000100ab */
[----:B------:R-:W-:Y:S01]  /*4940*/  FFMA.FTZ R190, R190, R170, R171 ;  /* 0x000000aabebe7223 */ /* 0x000fe200000100ab */
[----:B------:R-:W-:Y:S01]  /*4950*/  FADD.FTZ R80, R187, -R184 ;  /* 0x800000b8bb507221 */ /* 0x000fe20000010000 */
[C---:B------:R-:W-:Y:S01]  /*4960*/  ISETP.GE.U32.AND P4, PT, R146.reuse, 0x1000000, PT ;  /* 0x010000009200780c */ /* 0x040fe20003f86070 */
[----:B------:R-:W-:Y:S01]  /*4970*/  FADD.FTZ R91, R91, -R94 ;  /* 0x8000005e5b5b7221 */ /* 0x000fe20000010000 */
[----:B------:R-:W-:Y:S01]  /*4980*/  LOP3.LUT P6, RZ, R146, 0xff0000, RZ, 0xc0, !PT ;  /* 0x00ff000092ff7812 */ /* 0x000fe200078cc0ff */
[----:B------:R-:W-:Y:S01]  /*4990*/  FFMA.FTZ R80, R144, R80, R57 ;  /* 0x0000005090507223 */ /* 0x000fe20000010039 */
[----:B------:R-:W-:Y:S01]  /*49a0*/  FADD.FTZ R190, R95, -R190 ;  /* 0x800000be5fbe7221 */ /* 0x000fe20000010000 */
[----:B------:R-:W-:Y:S01]  /*49b0*/  FFMA.FTZ R90, R90, R170, R171 ;  /* 0x000000aa5a5a7223 */ /* 0x000fe200000100ab */
[----:B------:R-:W-:Y:S01]  /*49c0*/  MOV R83, RZ ;  /* 0x000000ff00537202 */ /* 0x000fe20000000f00 */
[----:B------:R-:W-:Y:S01]  /*49d0*/  FMUL.FTZ R80, R80, R161 ;  /* 0x000000a150507220 */ /* 0x000fe20000410000 */
[----:B------:R-:W-:Y:S01]  /*49e0*/  LOP3.LUT P3, RZ, R146, 0xff, RZ, 0xc0, !PT ;  /* 0x000000ff92ff7812 */ /* 0x000fe2000786c0ff */
[----:B------:R-:W-:Y:S01]  /*49f0*/  FADD.FTZ R189, R189, -R90 ;  /* 0x8000005abdbd7221 */ /* 0x000fe20000010000 */
[----:B------:R-:W-:Y:S01]  /*4a00*/  @P5 SHF.L.U32 R82, R13, 0x10, RZ ;  /* 0x000000100d525819 */ /* 0x000fe200000006ff */
[----:B------:R-:W-:Y:S01]  /*4a10*/  FMUL.FTZ R191, R80, UR14 ;  /* 0x0000000e50bf7c20 */ /* 0x000fe20008410000 */
[----:B------:R-:W-:Y:S01]  /*4a20*/  FFMA.FTZ R80, R144, R91, R58 ;  /* 0x0000005b90507223 */ /* 0x000fe2000001003a */
[----:B------:R-:W-:Y:S01]  /*4a30*/  HFMA2 R88, -RZ, RZ, 0, 0 ;  /* 0x00000000ff587431 */ /* 0x000fe200000001ff */
[----:B------:R-:W-:Y:S01]  /*4a40*/  @P4 SHF.L.U32 R89, R12, 0x10, RZ ;  /* 0x000000100c594819 */ /* 0x000fe200000006ff */
[----:B------:R-:W-:Y:S01]  /*4a50*/  @P5 FMUL.FTZ R83, R82, R191 ;  /* 0x000000bf52535220 */ /* 0x000fe20000410000 */
[----:B------:R-:W-:Y:S01]  /*4a60*/  FFMA.FTZ R82, R144, R190, R59 ;  /* 0x000000be90527223 */ /* 0x000fe2000001003b */
[----:B------:R-:W-:Y:S01]  /*4a70*/  FMUL.FTZ R80, R80, R161 ;  /* 0x000000a150507220 */ /* 0x000fe20000410000 */
[----:B------:R-:W-:-:S02]  /*4a80*/  @P6 SHF.L.U32 R81, R119, 0x10, RZ ;  /* 0x0000001077516819 */ /* 0x000fc400000006ff */
[----:B------:R-:W-:Y:S01]  /*4a90*/  CS2R R92, SRZ ;  /* 0x00000000005c7805 */ /* 0x000fe2000001ff00 */
[----:B------:R-:W-:Y:S01]  /*4aa0*/  FMUL.FTZ R82, R82, R161 ;  /* 0x000000a152527220 */ /* 0x000fe20000410000 */
[----:B------:R-:W-:Y:S01]  /*4ab0*/  FMUL.FTZ R146, R80, UR14 ;  /* 0x0000000e50927c20 */ /* 0x000fe20008410000 */
[----:B------:R-:W-:Y:S01]  /*4ac0*/  FFMA.FTZ R80, R144, R189, R56 ;  /* 0x000000bd90507223 */ /* 0x000fe20000010038 */
[----:B------:R-:W-:Y:S01]  /*4ad0*/  @P3 SHF.L.U32 R90, R118, 0x10, RZ ;  /* 0x00000010765a3819 */ /* 0x000fe200000006ff */
[----:B------:R-:W-:Y:S01]  /*4ae0*/  FMUL.FTZ R94, R82, UR14 ;  /* 0x0000000e525e7c20 */ /* 0x000fe20008410000 */
[----:B------:R-:W-:Y:S01]  /*4af0*/  @P6 FMUL.FTZ R88, R81, R146 ;  /* 0x0000009251586220 */ /* 0x000fe20000410000 */
[----:B------:R-:W-:Y:S01]  /*4b00*/  FMUL.FTZ R82, R80, R161 ;  /* 0x000000a150527220 */ /* 0x000fe20000410000 */
[----:B------:R-:W0:Y:S01]  /*4b10*/  F2F.BF16.F32 R83, R83 ;  /* 0x0000005300537304 */ /* 0x000e220000202000 */
[----:B------:R-:W-:Y:S01]  /*4b20*/  @P4 FMUL.FTZ R93, R89, R94 ;  /* 0x0000005e595d4220 */ /* 0x000fe20000410000 */
[----:B------:R-:W1:Y:S01]  /*4b30*/  LDC.64 R80, c[0x0][0x468] ;  /* 0x00011a00ff507b82 */ /* 0x000e620000000a00 */
[----:B------:R-:W-:Y:S01]  /*4b40*/  FMUL.FTZ R149, R82, UR14 ;  /* 0x0000000e52957c20 */ /* 0x000fe20008410000 */
[----:B------:R-:W-:-:S03]  /*4b50*/  FFMA.FTZ R188, R188, R170, R171 ;  /* 0x000000aabcbc7223 */ /* 0x000fc600000100ab */
[----:B------:R-:W-:Y:S01]  /*4b60*/  @P3 FMUL.FTZ R92, R90, R149 ;  /* 0x000000955a5c3220 */ /* 0x000fe20000410000 */
[----:B------:R-:W3:Y:S01]  /*4b70*/  F2F.BF16.F32 R93, R93 ;  /* 0x0000005d005d7304 */ /* 0x000ee20000202000 */
[----:B0-----:R-:W-:-:S07]  /*4b80*/  IMAD.WIDE.U32 R82, R83, 0x10000, RZ ;  /* 0x0001000053527825 */ /* 0x001fce00078e00ff */
[----:B------:R-:W0:Y:S01]  /*4b90*/  F2F.BF16.F32 R88, R88 ;  /* 0x0000005800587304 */ /* 0x000e220000202000 */
[----:B---3--:R-:W-:-:S07]  /*4ba0*/  SHF.L.U32 R89, R93, 0x10, RZ ;  /* 0x000000105d597819 */ /* 0x008fce00000006ff */
[----:B------:R-:W3:Y:S01]  /*4bb0*/  F2F.BF16.F32 R91, R92 ;  /* 0x0000005c005b7304 */ /* 0x000ee20000202000 */
[----:B0-----:R-:W-:Y:S01]  /*4bc0*/  LOP3.LUT R83, R83, R89, R88, 0xfe, !PT ;  /* 0x0000005953537212 */ /* 0x001fe200078efe58 */
[----:B-1----:R-:W-:Y:S01]  /*4bd0*/  IMAD.WIDE.U32 R88, R147, 0x8, R80 ;  /* 0x0000000893587825 */ /* 0x002fe200078e0050 */
[----:B---3--:R-:W-:-:S03]  /*4be0*/  LOP3.LUT R82, R82, R91, RZ, 0xfc, !PT ;  /* 0x0000005b52527212 */ /* 0x008fc600078efcff */
[----:B------:R-:W-:Y:S02]  /*4bf0*/  IMAD.WIDE.U32 R90, R153, 0x8, R76 ;  /* 0x00000008995a7825 */ /* 0x000fe400078e004c */
[----:B------:R0:W-:Y:S04]  /*4c00*/  STG.E.64 desc[UR4][R88.64], R82 ;  /* 0x0000005258007986 */ /* 0x0001e8000c101b04 */
[----:B------:R-:W3:Y:S01]  /*4c10*/  LDG.E.64 R90, desc[UR4][R90.64] ;  /* 0x000000045a5a7981 */ /* 0x000ee2000c1e1b00 */
[----:B------:R-:W-:Y:S01]  /*4c20*/  FADD.FTZ R188, R181, -R188 ;  /* 0x800000bcb5bc7221 */ /* 0x000fe20000010000 */
[----:B------:R-:W-:Y:S01]  /*4c30*/  MOV R189, RZ ;  /* 0x000000ff00bd7202 */ /* 0x000fe20000000f00 */
[----:B------:R-:W-:Y:S02]  /*4c40*/  HFMA2 R184, -RZ, RZ, 0, 0 ;  /* 0x00000000ffb87431 */ /* 0x000fe400000001ff */
[----:B------:R-:W-:Y:S01]  /*4c50*/  FFMA.FTZ R147, R152, R170, R171 ;  /* 0x000000aa98937223 */ /* 0x000fe200000100ab */
[----:B------:R-:W-:Y:S01]  /*4c60*/  LOP3.LUT P0, RZ, R185, 0xff00, RZ, 0xc0, !PT ;  /* 0x0000ff00b9ff7812 */ /* 0x000fe2000780c0ff */
[----:B------:R-:W-:-:S02]  /*4c70*/  HFMA2 R187, -RZ, RZ, 0, 0 ;  /* 0x00000000ffbb7431 */ /* 0x000fc400000001ff */
[-C--:B------:R-:W-:Y:S01]  /*4c80*/  FFMA.FTZ R182, R182, R170.reuse, R171 ;  /* 0x000000aab6b67223 */ /* 0x080fe200000100ab */
[----:B------:R-:W-:Y:S01]  /*4c90*/  FADD.FTZ R147, R150, -R147 ;  /* 0x8000009396937221 */ /* 0x000fe20000010000 */
[----:B------:R-:W-:Y:S01]  /*4ca0*/  FFMA.FTZ R186, R186, R170, R171 ;  /* 0x000000aababa7223 */ /* 0x000fe200000100ab */
[----:B0-----:R-:W-:Y:S02]  /*4cb0*/  HFMA2 R88, -RZ, RZ, 0, 0 ;  /* 0x00000000ff587431 */ /* 0x001fe400000001ff */
[----:B------:R-:W-:Y:S01]  /*4cc0*/  FADD.FTZ R182, R151, -R182 ;  /* 0x800000b697b67221 */ /* 0x000fe20000010000 */
[----:B------:R-:W-:Y:S01]  /*4cd0*/  FADD.FTZ R183, R183, -R186 ;  /* 0x800000bab7b77221 */ /* 0x000fe20000010000 */
[----:B--2---:R-:W-:Y:S02]  /*4ce0*/  @P3 MOV R92, R78 ;  /* 0x0000004e005c3202 */ /* 0x004fe40000000f00 */
[----:B------:R-:W-:Y:S02]  /*4cf0*/  @P5 SHF.R.U64 R95, R78, 0x10, R79 ;  /* 0x000000104e5f5819 */ /* 0x000fe4000000124f */
[----:B------:R-:W-:-:S02]  /*4d00*/  @P3 SHF.L.U32 R78, R92, 0x10, RZ ;  /* 0x000000105c4e3819 */ /* 0x000fc400000006ff */
[----:B------:R-:W-:Y:S01]  /*4d10*/  @P5 SHF.L.U32 R82, R95, 0x10, RZ ;  /* 0x000000105f525819 */ /* 0x000fe200000006ff */
[----:B------:R-:W-:Y:S01]  /*4d20*/  HFMA2 R95, -RZ, RZ, 0, 0 ;  /* 0x00000000ff5f7431 */ /* 0x000fe200000001ff */
[----:B------:R-:W-:Y:S01]  /*4d30*/  @P6 MOV R93, R79 ;  /* 0x0000004f005d6202 */ /* 0x000fe20000000f00 */
[----:B------:R-:W-:Y:S01]  /*4d40*/  @P3 FMUL.FTZ R189, R149, R78 ;  /* 0x0000004e95bd3220 */ /* 0x000fe20000410000 */
[----:B------:R-:W-:Y:S01]  /*4d50*/  FFMA.FTZ R78, R144, R188, R61 ;  /* 0x000000bc904e7223 */ /* 0x000fe2000001003d */
[----:B------:R-:W-:Y:S01]  /*4d60*/  @P5 FMUL.FTZ R184, R191, R82 ;  /* 0x00000052bfb85220 */ /* 0x000fe20000410000 */
[----:B------:R-:W-:Y:S02]  /*4d70*/  @P6 SHF.L.U32 R83, R93, 0x10, RZ ;  /* 0x000000105d536819 */ /* 0x000fe400000006ff */
[----:B------:R-:W-:Y:S01]  /*4d80*/  FMUL.FTZ R78, R78, R161 ;  /* 0x000000a14e4e7220 */ /* 0x000fe20000410000 */
[C---:B------:R-:W-:Y:S02]  /*4d90*/  LOP3.LUT P5, RZ, R185.reuse, 0xff0000, RZ, 0xc0, !PT ;  /* 0x00ff0000b9ff7812 */ /* 0x040fe400078ac0ff */
[----:B------:R-:W-:Y:S01]  /*4da0*/  @P6 FMUL.FTZ R187, R146, R83 ;  /* 0x0000005392bb6220 */ /* 0x000fe20000410000 */
[----:B------:R-:W-:Y:S01]  /*4db0*/  FMUL.FTZ R148, R78, UR14 ;  /* 0x0000000e4e947c20 */ /* 0x000fe20008410000 */
[----:B------:R-:W-:Y:S01]  /*4dc0*/  FFMA.FTZ R78, R144, R147, R62 ;  /* 0x00000093904e7223 */ /* 0x000fe2000001003e */
[----:B------:R-:W-:-:S02]  /*4dd0*/  ISETP.GE.U32.AND P6, PT, R185, 0x1000000, PT ;  /* 0x01000000b900780c */ /* 0x000fc40003fc6070 */
[----:B------:R-:W-:Y:S01]  /*4de0*/  @P0 SHF.L.U32 R83, R15, 0x10, RZ ;  /* 0x000000100f530819 */ /* 0x000fe200000006ff */
[-C--:B------:R-:W-:Y:S01]  /*4df0*/  FMUL.FTZ R78, R78, R161.reuse ;  /* 0x000000a14e4e7220 */ /* 0x080fe20000410000 */
[----:B------:R-:W-:Y:S02]  /*4e00*/  LOP3.LUT P3, RZ, R185, 0xff, RZ, 0xc0, !PT ;  /* 0x000000ffb9ff7812 */ /* 0x000fe4000786c0ff */
[----:B------:R-:W-:Y:S01]  /*4e10*/  MOV R82, RZ ;  /* 0x000000ff00527202 */ /* 0x000fe20000000f00 */
[----:B------:R-:W-:Y:S01]  /*4e20*/  FMUL.FTZ R149, R78, UR14 ;  /* 0x0000000e4e957c20 */ /* 0x000fe20008410000 */
[----:B------:R-:W-:Y:S01]  /*4e30*/  FFMA.FTZ R78, R144, R182, R63 ;  /* 0x000000b6904e7223 */ /* 0x000fe2000001003f */
[----:B------:R-:W-:Y:S01]  /*4e40*/  @P5 SHF.L.U32 R92, R121, 0x10, RZ ;  /* 0x00000010795c5819 */ /* 0x000fe200000006ff */
[----:B------:R-:W-:Y:S01]  /*4e50*/  @P0 FMUL.FTZ R82, R83, R148 ;  /* 0x0000009453520220 */ /* 0x000fe20000410000 */
[----:B------:R-:W-:Y:S01]  /*4e60*/  MOV R146, RZ ;  /* 0x000000ff00927202 */ /* 0x000fe20000000f00 */
[----:B------:R-:W-:Y:S01]  /*4e70*/  FMUL.FTZ R83, R78, R161 ;  /* 0x000000a14e537220 */ /* 0x000fe20000410000 */
[----:B------:R-:W-:Y:S01]  /*4e80*/  FFMA.FTZ R78, R144, R183, R60 ;  /* 0x000000b7904e7223 */ /* 0x000fe2000001003c */
[----:B------:R-:W-:Y:S01]  /*4e90*/  @P5 FMUL.FTZ R88, R92, R149 ;  /* 0x000000955c585220 */ /* 0x000fe20000410000 */
[----:B------:R-:W-:Y:S01]  /*4ea0*/  @P6 SHF.L.U32 R92, R14, 0x10, RZ ;  /* 0x000000100e5c6819 */ /* 0x000fe200000006ff */
[----:B------:R-:W-:Y:S01]  /*4eb0*/  FMUL.FTZ R181, R83, UR14 ;  /* 0x0000000e53b57c20 */ /* 0x000fe20008410000 */
[----:B------:R-:W-:Y:S01]  /*4ec0*/  FMUL.FTZ R78, R78, R161 ;  /* 0x000000a14e4e7220 */ /* 0x000fe20000410000 */
[----:B------:R-:W0:Y:S02]  /*4ed0*/  F2F.BF16.F32 R82, R82 ;  /* 0x0000005200527304 */ /* 0x000e240000202000 */
[----:B------:R-:W-:Y:S01]  /*4ee0*/  @P6 FMUL.FTZ R146, R92, R181 ;  /* 0x000000b55c926220 */ /* 0x000fe20000410000 */
[----:B------:R-:W-:Y:S01]  /*4ef0*/  @P3 SHF.L.U32 R92, R120, 0x10, RZ ;  /* 0x00000010785c3819 */ /* 0x000fe200000006ff */
[----:B------:R-:W-:-:S04]  /*4f00*/  FMUL.FTZ R147, R78, UR14 ;  /* 0x0000000e4e937c20 */ /* 0x000fc80008410000 */
[----:B------:R-:W-:Y:S01]  /*4f10*/  @P3 FMUL.FTZ R95, R92, R147 ;  /* 0x000000935c5f3220 */ /* 0x000fe20000410000 */
[----:B------:R-:W1:Y:S01]  /*4f20*/  F2F.BF16.F32 R146, R146 ;  /* 0x0000009200927304 */ /* 0x000e620000202000 */
[----:B------:R-:W-:-:S04]  /*4f30*/  IMAD.WIDE.U32 R92, R153, 0x8, R80 ;  /* 0x00000008995c7825 */ /* 0x000fc800078e0050 */
[----:B0-----:R-:W-:-:S03]  /*4f40*/  IMAD.WIDE.U32 R82, R82, 0x10000, RZ ;  /* 0x0001000052527825 */ /* 0x001fc600078e00ff */
[----:B------:R-:W0:Y:S01]  /*4f50*/  F2F.BF16.F32 R88, R88 ;  /* 0x0000005800587304 */ /* 0x000e220000202000 */
[----:B-1----:R-:W-:-:S07]  /*4f60*/  SHF.L.U32 R89, R146, 0x10, RZ ;  /* 0x0000001092597819 */ /* 0x002fce00000006ff */
[----:B------:R-:W1:Y:S01]  /*4f70*/  F2F.BF16.F32 R95, R95 ;  /* 0x0000005f005f7304 */ /* 0x000e620000202000 */
[----:B0-----:R-:W-:Y:S01]  /*4f80*/  LOP3.LUT R83, R83, R89, R88, 0xfe, !PT ;  /* 0x0000005953537212 */ /* 0x001fe200078efe58 */
[----:B------:R-:W-:Y:S01]  /*4f90*/  IMAD.WIDE.U32 R88, R145, 0x8, R76 ;  /* 0x0000000891587825 */ /* 0x000fe200078e004c */
[----:B-1----:R-:W-:-:S05]  /*4fa0*/  LOP3.LUT R82, R82, R95, RZ, 0xfc, !PT ;  /* 0x0000005f52527212 */ /* 0x002fca00078efcff */
[----:B------:R0:W-:Y:S04]  /*4fb0*/  STG.E.64 desc[UR4][R92.64], R82 ;  /* 0x000000525c007986 */ /* 0x0001e8000c101b04 */
[----:B------:R-:W2:Y:S01]  /*4fc0*/  LDG.E.64 R88, desc[UR4][R88.64] ;  /* 0x0000000458587981 */ /* 0x000ea2000c1e1b00 */
[----:B---3--:R-:W-:Y:S01]  /*4fd0*/  @P3 MOV R78, R90 ;  /* 0x0000005a004e3202 */ /* 0x008fe20000000f00 */
[-C--:B------:R-:W-:Y:S01]  /*4fe0*/  FFMA.FTZ R178, R178, R170.reuse, R171 ;  /* 0x000000aab2b27223 */ /* 0x080fe200000100ab */
[----:B------:R-:W-:Y:S02]  /*4ff0*/  @P4 SHF.R.U32.HI R79, RZ, 0x10, R79 ;  /* 0x00000010ff4f4819 */ /* 0x000fe4000001164f */
[----:B------:R-:W-:Y:S02]  /*5000*/  CS2R R150, SRZ ;  /* 0x0000000000967805 */ /* 0x000fe4000001ff00 */
[----:B------:R-:W-:Y:S01]  /*5010*/  @P3 SHF.L.U32 R78, R78, 0x10, RZ ;  /* 0x000000104e4e3819 */ /* 0x000fe200000006ff */
[----:B------:R-:W-:Y:S01]  /*5020*/  FADD.FTZ R178, R175, -R178 ;  /* 0x800000b2afb27221 */ /* 0x000fe20000010000 */
[----:B------:R-:W-:Y:S01]  /*5030*/  @P4 SHF.L.U32 R79, R79, 0x10, RZ ;  /* 0x000000104f4f4819 */ /* 0x000fe200000006ff */
[----:B------:R-:W-:Y:S01]  /*5040*/  FFMA.FTZ R95, R174, R170, R171 ;  /* 0x000000aaae5f7223 */ /* 0x000fe200000100ab */
[----:B------:R-:W-:Y:S01]  /*5050*/  MOV R182, RZ ;  /* 0x000000ff00b67202 */ /* 0x000fe20000000f00 */
[----:B------:R-:W-:Y:S01]  /*5060*/  @P3 FMUL.FTZ R151, R147, R78 ;  /* 0x0000004e93973220 */ /* 0x000fe20000410000 */
[----:B0-----:R-:W-:Y:S01]  /*5070*/  @P5 MOV R82, R91 ;  /* 0x0000005b00525202 */ /* 0x001fe20000000f00 */
[----:B------:R-:W-:Y:S01]  /*5080*/  @P4 FMUL.FTZ R182, R94, R79 ;  /* 0x0000004f5eb64220 */ /* 0x000fe20000410000 */
[----:B------:R-:W-:Y:S01]  /*5090*/  FFMA.FTZ R78, R144, R178, R65 ;  /* 0x000000b2904e7223 */ /* 0x000fe20000010041 */
[----:B------:R-:W-:-:S02]  /*50a0*/  LOP3.LUT P4, RZ, R179, 0xff00, RZ, 0xc0, !PT ;  /* 0x0000ff00b3ff7812 */ /* 0x000fc4000788c0ff */
[----:B------:R-:W-:Y:S02]  /*50b0*/  CS2R R152, SRZ ;  /* 0x0000000000987805 */ /* 0x000fe4000001ff00 */
[----:B------:R-:W-:Y:S01]  /*50c0*/  @P0 SHF.R.U64 R79, R90, 0x10, R91 ;  /* 0x000000105a4f0819 */ /* 0x000fe2000000125b */
[----:B------:R-:W-:Y:S01]  /*50d0*/  FMUL.FTZ R78, R78, R161 ;  /* 0x000000a14e4e7220 */ /* 0x000fe20000410000 */
[----:B------:R-:W-:Y:S01]  /*50e0*/  @P5 SHF.L.U32 R82, R82, 0x10, RZ ;  /* 0x0000001052525819 */ /* 0x000fe200000006ff */
[----:B------:R-:W-:Y:S01]  /*50f0*/  FADD.FTZ R95, R172, -R95 ;  /* 0x8000005fac5f7221 */ /* 0x000fe20000010000 */
[----:B------:R-:W-:Y:S01]  /*5100*/  LOP3.LUT P3, RZ, R179, 0xff0000, RZ, 0xc0, !PT ;  /* 0x00ff0000b3ff7812 */ /* 0x000fe2000786c0ff */
[----:B------:R-:W-:Y:S01]  /*5110*/  FFMA.FTZ R176, R176, R170, R171 ;  /* 0x000000aab0b07223 */ /* 0x000fe200000100ab */
[----:B------:R-:W-:Y:S01]  /*5120*/  @P0 SHF.L.U32 R79, R79, 0x10, RZ ;  /* 0x000000104f4f0819 */ /* 0x000fe200000006ff */
[----:B------:R-:W-:Y:S01]  /*5130*/  @P5 FMUL.FTZ R153, R149, R82 ;  /* 0x0000005295995220 */ /* 0x000fe20000410000 */
[----:B------:R-:W-:Y:S01]  /*5140*/  FMUL.FTZ R149, R78, UR14 ;  /* 0x0000000e4e957c20 */ /* 0x000fe20008410000 */
[----:B------:R-:W-:Y:S01]  /*5150*/  FFMA.FTZ R78, R144, R95, R66 ;  /* 0x0000005f904e7223 */ /* 0x000fe20000010042 */
[----:B------:R-:W-:Y:S01]  /*5160*/  FADD.FTZ R176, R173, -R176 ;  /* 0x800000b0adb07221 */ /* 0x000fe20000010000 */
[----:B------:R-:W-:Y:S01]  /*5170*/  @P0 FMUL.FTZ R150, R148, R79 ;  /* 0x0000004f94960220 */ /* 0x000fe20000410000 */
[----:B------:R-:W-:Y:S01]  /*5180*/  ISETP.GE.U32.AND P0, PT, R179, 0x1000000, PT ;  /* 0x01000000b300780c */ /* 0x000fe20003f06070 */
[----:B------:R-:W-:-:S02]  /*5190*/  HFMA2 R79, -RZ, RZ, 0, 0 ;  /* 0x00000000ff4f7431 */ /* 0x000fc400000001ff */
[----:B------:R-:W-:Y:S01]  /*51a0*/  FMUL.FTZ R78, R78, R161 ;  /* 0x000000a14e4e7220 */ /* 0x000fe20000410000 */
[----:B------:R-:W-:Y:S01]  /*51b0*/  @P4 SHF.L.U32 R82, R17, 0x10, RZ ;  /* 0x0000001011524819 */ /* 0x000fe200000006ff */
[----:B------:R-:W-:Y:S01]  /*51c0*/  FFMA.FTZ R180, R180, R170, R171 ;  /* 0x000000aab4b47223 */ /* 0x000fe200000100ab */
[----:B------:R-:W-:Y:S01]  /*51d0*/  @P3 SHF.L.U32 R83, R123, 0x10, RZ ;  /* 0x000000107b533819 */ /* 0x000fe200000006ff */
[----:B------:R-:W-:Y:S01]  /*51e0*/  FMUL.FTZ R146, R78, UR14 ;  /* 0x0000000e4e927c20 */ /* 0x000fe20008410000 */
[----:B------:R-:W-:Y:S01]  /*51f0*/  FFMA.FTZ R78, R144, R176, R67 ;  /* 0x000000b0904e7223 */ /* 0x000fe20000010043 */
[----:B------:R-:W-:Y:S01]  /*5200*/  LOP3.LUT P5, RZ, R179, 0xff, RZ, 0xc0, !PT ;  /* 0x000000ffb3ff7812 */ /* 0x000fe200078ac0ff */
[----:B------:R-:W-:Y:S01]  /*5210*/  @P4 FMUL.FTZ R79, R82, R149 ;  /* 0x00000095524f4220 */ /* 0x000fe20000410000 */
[----:B------:R-:W-:Y:S01]  /*5220*/  MOV R82, RZ ;  /* 0x000000ff00527202 */ /* 0x000fe20000000f00 */
[----:B------:R-:W-:Y:S01]  /*5230*/  FADD.FTZ R177, R177, -R180 ;  /* 0x800000b4b1b17221 */ /* 0x000fe20000010000 */
[----:B------:R-:W-:Y:S01]  /*5240*/  @P3 FMUL.FTZ R82, R83, R146 ;  /* 0x0000009253523220 */ /* 0x000fe20000410000 */
[----:B------:R-:W-:Y:S01]  /*5250*/  FMUL.FTZ R83, R78, R161 ;  /* 0x000000a14e537220 */ /* 0x000fe20000410000 */
[----:B------:R-:W-:Y:S01]  /*5260*/  @P0 SHF.L.U32 R90, R16, 0x10, RZ ;  /* 0x00000010105a0819 */ /* 0x000fe200000006ff */
[----:B------:R-:W-:Y:S01]  /*5270*/  FFMA.FTZ R78, R144, R177, R64 ;  /* 0x000000b1904e7223 */ /* 0x000fe20000010040 */
[----:B------:R-:W-:Y:S01]  /*5280*/  CS2R R92, SRZ ;  /* 0x00000000005c7805 */ /* 0x000fe2000001ff00 */
[----:B------:R-:W-:Y:S01]  /*5290*/  FMUL.FTZ R175, R83, UR14 ;  /* 0x0000000e53af7c20 */ /* 0x000fe20008410000 */
[----:B------:R-:W0:Y:S01]  /*52a0*/  F2F.BF16.F32 R79, R79 ;  /* 0x0000004f004f7304 */ /* 0x000e220000202000 */
[----:B------:R-:W-:Y:S01]  /*52b0*/  FMUL.FTZ R78, R78, R161 ;  /* 0x000000a14e4e7220 */ /* 0x000fe20000410000 */
[----:B------:R-:W-:Y:S01]  /*52c0*/  FFMA.FTZ R166, R166, R170, R171 ;  /* 0x000000aaa6a67223 */ /* 0x000fe200000100ab */
[----:B------:R-:W-:Y:S01]  /*52d0*/  @P0 FMUL.FTZ R93, R90, R175 ;  /* 0x000000af5a5d0220 */ /* 0x000fe20000410000 */
[----:B------:R-:W-:Y:S01]  /*52e0*/  @P5 SHF.L.U32 R90, R122, 0x10, RZ ;  /* 0x000000107a5a5819 */ /* 0x000fe200000006ff */
[----:B------:R-:W-:Y:S01]  /*52f0*/  FMUL.FTZ R147, R78, UR14 ;  /* 0x0000000e4e937c20 */ /* 0x000fe20008410000 */
[----:B------:R-:W-:-:S02]  /*5300*/  HFMA2 R94, -RZ, RZ, 0, 0 ;  /* 0x00000000ff5e7431 */ /* 0x000fc400000001ff */
[----:B------:R-:W-:Y:S01]  /*5310*/  FADD.FTZ R166, R165, -R166 ;  /* 0x800000a6a5a67221 */ /* 0x000fe20000010000 */
[----:B------:R-:W-:Y:S01]  /*5320*/  F2F.BF16.F32 R82, R82 ;  /* 0x0000005200527304 */ /* 0x000fe20000202000 */
[----:B------:R-:W-:Y:S01]  /*5330*/  @P5 FMUL.FTZ R92, R90, R147 ;  /* 0x000000935a5c5220 */ /* 0x000fe20000410000 */
[----:B------:R-:W-:Y:S01]  /*5340*/  @P6 SHF.R.U32.HI R90, RZ, 0x10, R91 ;  /* 0x00000010ff5a6819 */ /* 0x000fe2000001165b */
[----:B------:R-:W-:-:S03]  /*5350*/  FFMA.FTZ R163, R163, R170, R171 ;  /* 0x000000aaa3a37223 */ /* 0x000fc600000100ab */
[----:B------:R-:W-:Y:S01]  /*5360*/  @P6 SHF.L.U32 R90, R90, 0x10, RZ ;  /* 0x000000105a5a6819 */ /* 0x000fe200000006ff */
[----:B0-----:R-:W-:Y:S01]  /*5370*/  IMAD.WIDE.U32 R78, R79, 0x10000, RZ ;  /* 0x000100004f4e7825 */ /* 0x001fe200078e00ff */
[----:B------:R-:W0:Y:S03]  /*5380*/  F2F.BF16.F32 R93, R93 ;  /* 0x0000005d005d7304 */ /* 0x000e260000202000 */
[----:B------:R-:W-:Y:S01]  /*5390*/  @P6 FMUL.FTZ R152, R181, R90 ;  /* 0x0000005ab5986220 */ /* 0x000fe20000410000 */
[----:B------:R-:W-:Y:S01]  /*53a0*/  IMAD.WIDE.U32 R90, R143, 0x8, R76 ;  /* 0x000000088f5a7825 */ /* 0x000fe200078e004c */
[----:B------:R-:W-:-:S03]  /*53b0*/  LOP3.LUT P6, RZ, R167, 0xff00, RZ, 0xc0, !PT ;  /* 0x0000ff00a7ff7812 */ /* 0x000fc600078cc0ff */
[----:B------:R-:W1:Y:S01]  /*53c0*/  F2F.BF16.F32 R95, R92 ;  /* 0x0000005c005f7304 */ /* 0x000e620000202000 */
[----:B0-----:R-:W-:-:S04]  /*53d0*/  SHF.L.U32 R83, R93, 0x10, RZ ;  /* 0x000000105d537819 */ /* 0x001fc800000006ff */
[----:B------:R-:W-:Y:S01]  /*53e0*/  LOP3.LUT R79, R79, R83, R82, 0xfe, !PT ;  /* 0x000000534f4f7212 */ /* 0x000fe200078efe52 */
[----:B------:R-:W-:-:S04]  /*53f0*/  IMAD.WIDE.U32 R82, R145, 0x8, R80 ;  /* 0x0000000891527825 */ /* 0x000fc800078e0050 */
[----:B------:R-:W-:Y:S01]  /*5400*/  HFMA2 R173, -RZ, RZ, 0, 0 ;  /* 0x00000000ffad7431 */ /* 0x000fe200000001ff */
[----:B-1----:R-:W-:Y:S01]  /*5410*/  LOP3.LUT R78, R78, R95, RZ, 0xfc, !PT ;  /* 0x0000005f4e4e7212 */ /* 0x002fe200078efcff */
[----:B------:R-:W-:Y:S01]  /*5420*/  FADD.FTZ R163, R160, -R163 ;  /* 0x800000a3a0a37221 */ /* 0x000fe20000010000 */
[----:B------:R-:W-:-:S03]  /*5430*/  HFMA2 R145, -RZ, RZ, 0, 0 ;  /* 0x00000000ff917431 */ /* 0x000fc600000001ff */
[----:B------:R0:W-:Y:S04]  /*5440*/  STG.E.64 desc[UR4][R82.64], R78 ;  /* 0x0000004e52007986 */ /* 0x0001e8000c101b04 */
[----:B------:R-:W3:Y:S01]  /*5450*/  LDG.E.64 R90, desc[UR4][R90.64] ;  /* 0x000000045a5a7981 */ /* 0x000ee2000c1e1b00 */
[----:B------:R-:W-:-:S04]  /*5460*/  FFMA.FTZ R169, R169, R170, R171 ;  /* 0x000000aaa9a97223 */ /* 0x000fc800000100ab */
[----:B------:R-:W-:Y:S01]  /*5470*/  FADD.FTZ R169, R168, -R169 ;  /* 0x800000a9a8a97221 */ /* 0x000fe20000010000 */
[----:B0-----:R-:W-:Y:S01]  /*5480*/  @P6 SHF.L.U32 R83, R19, 0x10, RZ ;  /* 0x0000001013536819 */ /* 0x001fe200000006ff */
[----:B------:R-:W-:Y:S02]  /*5490*/  HFMA2 R82, -RZ, RZ, 0, 0 ;  /* 0x00000000ff527431 */ /* 0x000fe400000001ff */
[----:B------:R-:W-:Y:S01]  /*54a0*/  IMAD.WIDE.U32 R76, R0, 0x8, R76 ;  /* 0x00000008004c7825 */ /* 0x000fe200078e004c */
[----:B--2---:R-:W-:Y:S02]  /*54b0*/  @P4 SHF.R.U64 R95, R88, 0x10, R89 ;  /* 0x00000010585f4819 */ /* 0x004fe40000001259 */
[----:B------:R-:W-:Y:S02]  /*54c0*/  @P5 MOV R92, R88 ;  /* 0x00000058005c5202 */ /* 0x000fe40000000f00 */
[----:B------:R-:W-:Y:S02]  /*54d0*/  @P4 SHF.L.U32 R78, R95, 0x10, RZ ;  /* 0x000000105f4e4819 */ /* 0x000fe400000006ff */
[----:B------:R-:W-:-:S03]  /*54e0*/  @P3 MOV R93, R89 ;  /* 0x00000059005d3202 */ /* 0x000fc60000000f00 */
[----:B------:R-:W-:Y:S01]  /*54f0*/  @P4 FMUL.FTZ R94, R149, R78 ;  /* 0x0000004e955e4220 */ /* 0x000fe20000410000 */
[----:B------:R-:W-:Y:S01]  /*5500*/  FFMA.FTZ R78, R144, R166, R69 ;  /* 0x000000a6904e7223 */ /* 0x000fe20000010045 */
[----:B------:R-:W-:-:S03]  /*5510*/  @P3 SHF.L.U32 R79, R93, 0x10, RZ ;  /* 0x000000105d4f3819 */ /* 0x000fc600000006ff */
[----:B------:R-:W-:Y:S01]  /*5520*/  FMUL.FTZ R78, R78, R161 ;  /* 0x000000a14e4e7220 */ /* 0x000fe20000410000 */
[C---:B------:R-:W-:Y:S01]  /*5530*/  LOP3.LUT P4, RZ, R167.reuse, 0xff0000, RZ, 0xc0, !PT ;  /* 0x00ff0000a7ff7812 */ /* 0x040fe2000788c0ff */
[----:B------:R-:W-:Y:S02]  /*5540*/  FFMA.FTZ R93, R164, R170, R171 ;  /* 0x000000aaa45d7223 */ /* 0x000fe400000100ab */
[----:B------:R-:W-:Y:S01]  /*5550*/  FMUL.FTZ R148, R78, UR14 ;  /* 0x0000000e4e947c20 */ /* 0x000fe20008410000 */
[----:B------:R-:W-:Y:S01]  /*5560*/  FFMA.FTZ R78, R144, R163, R70 ;  /* 0x000000a3904e7223 */ /* 0x000fe20000010046 */
[----:B------:R-:W-:Y:S01]  /*5570*/  @P5 SHF.L.U32 R88, R92, 0x10, RZ ;  /* 0x000000105c585819 */ /* 0x000fe200000006ff */
[----:B------:R-:W-:Y:S01]  /*5580*/  @P3 FMUL.FTZ R173, R146, R79 ;  /* 0x0000004f92ad3220 */ /* 0x000fe20000410000 */
[----:B------:R-:W-:Y:S01]  /*5590*/  ISETP.GE.U32.AND P3, PT, R167, 0x1000000, PT ;  /* 0x01000000a700780c */ /* 0x000fe20003f66070 */
[----:B------:R-:W-:Y:S01]  /*55a0*/  FMUL.FTZ R78, R78, R161 ;  /* 0x000000a14e4e7220 */ /* 0x000fe20000410000 */
[----:B------:R-:W-:Y:S01]  /*55b0*/  FADD.FTZ R93, R162, -R93 ;  /* 0x8000005da25d7221 */ /* 0x000fe20000010000 */
[----:B------:R-:W-:-:S02]  /*55c0*/  @P5 FMUL.FTZ R145, R147, R88 ;  /* 0x0000005893915220 */ /* 0x000fc40000410000 */
[----:B------:R-:W-:Y:S01]  /*55d0*/  FMUL.FTZ R147, R78, UR14 ;  /* 0x0000000e4e937c20 */ /* 0x000fe20008410000 */
[----:B------:R-:W-:Y:S01]  /*55e0*/  FFMA.FTZ R78, R144, R93, R71 ;  /* 0x0000005d904e7223 */ /* 0x000fe20000010047 */
[----:B------:R-:W-:Y:S02]  /*55f0*/  LOP3.LUT P5, RZ, R167, 0xff, RZ, 0xc0, !PT ;  /* 0x000000ffa7ff7812 */ /* 0x000fe400078ac0ff */
[----:B------:R-:W-:Y:S02]  /*5600*/  @P4 SHF.L.U32 R88, R125, 0x10, RZ ;  /* 0x000000107d584819 */ /* 0x000fe400000006ff */
[----:B------:R-:W-:Y:S01]  /*5610*/  MOV R79, RZ ;  /* 0x000000ff004f7202 */ /* 0x000fe20000000f00 */
[----:B------:R-:W-:Y:S01]  /*5620*/  @P6 FMUL.FTZ R79, R83, R148 ;  /* 0x00000094534f6220 */ /* 0x000fe20000410000 */
[----:B------:R-:W-:Y:S01]  /*5630*/  FMUL.FTZ R83, R78, R161 ;  /* 0x000000a14e537220 */ /* 0x000fe20000410000 */
[----:B------:R-:W-:Y:S01]  /*5640*/  @P4 FMUL.FTZ R82, R88, R147 ;  /* 0x0000009358524220 */ /* 0x000fe20000410000 */
[----:B------:R-:W-:Y:S01]  /*5650*/  @P3 SHF.L.U32 R88, R18, 0x10, RZ ;  /* 0x0000001012583819 */ /* 0x000fe200000006ff */
[----:B------:R-:W-:Y:S01]  /*5660*/  FFMA.FTZ R78, R144, R169, R68 ;  /* 0x000000a9904e7223 */ /* 0x000fe20000010044 */
[----:B------:R-:W-:Y:S01]  /*5670*/  FMUL.FTZ R149, R83, UR14 ;  /* 0x0000000e53957c20 */ /* 0x000fe20008410000 */
[----:B------:R-:W-:-:S02]  /*5680*/  MOV R92, RZ ;  /* 0x000000ff005c7202 */ /* 0x000fc40000000f00 */
        /* <DEDUP_REMOVED lines=17> */
[----:B------:R-:W-:-:S04]  /*57a0*/  @P0 SHF.R.U32.HI R89, RZ, 0x10, R89 ;  /* 0x00000010ff590819 */ /* 0x000fc80000011659 */
[----:B------:R-:W-:Y:S01]  /*57b0*/  @P0 SHF.L.U32 R88, R89, 0x10, RZ ;  /* 0x0000001059580819 */ /* 0x000fe200000006ff */
[----:B------:R-:W-:Y:S01]  /*57c0*/  FFMA.FTZ R89, R156, R170, R171 ;  /* 0x000000aa9c597223 */ /* 0x000fe200000100ab */
[----:B------:R-:W-:Y:S02]  /*57d0*/  MOV R160, RZ ;  /* 0x000000ff00a07202 */ /* 0x000fe40000000f00 */
[----:B---3--:R-:W-:Y:S01]  /*57e0*/  @P5 MOV R78, R90 ;  /* 0x0000005a004e5202 */ /* 0x008fe20000000f00 */
[----:B------:R-:W-:Y:S01]  /*57f0*/  @P0 FMUL.FTZ R160, R175, R88 ;  /* 0x00000058afa00220 */ /* 0x000fe20000410000 */
[----:B------:R-:W-:Y:S01]  /*5800*/  HFMA2 R95, -RZ, RZ, 0, 0 ;  /* 0x00000000ff5f7431 */ /* 0x000fe200000001ff */
[----:B------:R-:W-:Y:S02]  /*5810*/  LOP3.LUT P0, RZ, R87, 0xff00, RZ, 0xc0, !PT ;  /* 0x0000ff0057ff7812 */ /* 0x000fe4000780c0ff */
[----:B------:R-:W-:Y:S01]  /*5820*/  @P5 SHF.L.U32 R78, R78, 0x10, RZ ;  /* 0x000000104e4e5819 */ /* 0x000fe200000006ff */
[----:B------:R-:W-:Y:S01]  /*5830*/  FADD.FTZ R89, R86, -R89 ;  /* 0x8000005956597221 */ /* 0x000fe20000010000 */
[----:B------:R-:W-:-:S02]  /*5840*/  @P6 SHF.R.U64 R79, R90, 0x10, R91 ;  /* 0x000000105a4f6819 */ /* 0x000fc4000000125b */
[----:B------:R-:W-:Y:S01]  /*5850*/  @P4 MOV R82, R91 ;  /* 0x0000005b00524202 */ /* 0x000fe20000000f00 */
[----:B------:R-:W-:Y:S01]  /*5860*/  @P5 FMUL.FTZ R95, R93, R78 ;  /* 0x0000004e5d5f5220 */ /* 0x000fe20000410000 */
[----:B------:R-:W-:Y:S02]  /*5870*/  HFMA2 R143, -RZ, RZ, 0, 0 ;  /* 0x00000000ff8f7431 */ /* 0x000fe400000001ff */
[----:B------:R-:W-:Y:S01]  /*5880*/  FFMA.FTZ R78, R144, R89, R73 ;  /* 0x00000059904e7223 */ /* 0x000fe20000010049 */
[----:B------:R-:W-:Y:S02]  /*5890*/  @P6 SHF.L.U32 R79, R79, 0x10, RZ ;  /* 0x000000104f4f6819 */ /* 0x000fe400000006ff */
[----:B------:R-:W-:Y:S01]  /*58a0*/  @P4 SHF.L.U32 R82, R82, 0x10, RZ ;  /* 0x0000001052524819 */ /* 0x000fe200000006ff */
[-CC-:B------:R-:W-:Y:S01]  /*58b0*/  FFMA.FTZ R88, R157, R170.reuse, R171.reuse ;  /* 0x000000aa9d587223 */ /* 0x180fe200000100ab */
[----:B------:R-:W-:Y:S01]  /*58c0*/  FMUL.FTZ R78, R78, R161 ;  /* 0x000000a14e4e7220 */ /* 0x000fe20000410000 */
[----:B------:R-:W-:Y:S01]  /*58d0*/  MOV R146, RZ ;  /* 0x000000ff00927202 */ /* 0x000fe20000000f00 */
[--C-:B------:R-:W-:Y:S01]  /*58e0*/  FFMA.FTZ R158, R158, R170, R171.reuse ;  /* 0x000000aa9e9e7223 */ /* 0x100fe200000100ab */
[----:B------:R-:W-:Y:S01]  /*58f0*/  LOP3.LUT P5, RZ, R87, 0xff0000, RZ, 0xc0, !PT ;  /* 0x00ff000057ff7812 */ /* 0x000fe200078ac0ff */
[----:B------:R-:W-:Y:S01]  /*5900*/  @P6 FMUL.FTZ R146, R148, R79 ;  /* 0x0000004f94926220 */ /* 0x000fe20000410000 */
[----:B------:R-:W-:Y:S01]  /*5910*/  @P4 FMUL.FTZ R143, R147, R82 ;  /* 0x00000052938f4220 */ /* 0x000fe20000410000 */
[----:B------:R-:W-:Y:S01]  /*5920*/  ISETP.GE.U32.AND P6, PT, R87, 0x1000000, PT ;  /* 0x010000005700780c */ /* 0x000fe20003fc6070 */
[----:B------:R-:W-:Y:S01]  /*5930*/  FADD.FTZ R85, R85, -R88 ;  /* 0x8000005855557221 */ /* 0x000fe20000010000 */
[----:B------:R-:W-:Y:S01]  /*5940*/  @P0 SHF.L.U32 R82, R21, 0x10, RZ ;  /* 0x0000001015520819 */ /* 0x000fe200000006ff */
[----:B------:R-:W-:Y:S01]  /*5950*/  FMUL.FTZ R93, R78, UR14 ;  /* 0x0000000e4e5d7c20 */ /* 0x000fe20008410000 */
[----:B------:R-:W-:Y:S01]  /*5960*/  FADD.FTZ R158, R159, -R158 ;  /* 0x8000009e9f9e7221 */ /* 0x000fe20000010000 */
[----:B------:R-:W-:Y:S01]  /*5970*/  FFMA.FTZ R155, R155, R170, R171 ;  /* 0x000000aa9b9b7223 */ /* 0x000fe200000100ab */
[----:B------:R-:W-:Y:S01]  /*5980*/  MOV R79, RZ ;  /* 0x000000ff004f7202 */ /* 0x000fe20000000f00 */
[----:B------:R-:W-:Y:S01]  /*5990*/  FFMA.FTZ R78, R144, R85, R74 ;  /* 0x00000055904e7223 */ /* 0x000fe2000001004a */
[----:B------:R-:W-:Y:S01]  /*59a0*/  @P0 FMUL.FTZ R79, R82, R93 ;  /* 0x0000005d524f0220 */ /* 0x000fe20000410000 */
[----:B------:R-:W-:Y:S01]  /*59b0*/  LOP3.LUT P4, RZ, R87, 0xff, RZ, 0xc0, !PT ;  /* 0x000000ff57ff7812 */ /* 0x000fe2000788c0ff */
[----:B------:R-:W-:Y:S01]  /*59c0*/  FFMA.FTZ R82, R144, R158, R75 ;  /* 0x0000009e90527223 */ /* 0x000fe2000001004b */
[----:B------:R-:W-:Y:S01]  /*59d0*/  FADD.FTZ R155, R154, -R155 ;  /* 0x8000009b9a9b7221 */ /* 0x000fe20000010000 */
[----:B------:R-:W-:Y:S01]  /*59e0*/  FMUL.FTZ R78, R78, R161 ;  /* 0x000000a14e4e7220 */ /* 0x000fe20000410000 */
[----:B------:R-:W-:-:S02]  /*59f0*/  HFMA2 R83, -RZ, RZ, 0, 0 ;  /* 0x00000000ff537431 */ /* 0x000fc400000001ff */
[----:B------:R-:W-:Y:S01]  /*5a00*/  FMUL.FTZ R82, R82, R161 ;  /* 0x000000a152527220 */ /* 0x000fe20000410000 */
[----:B------:R-:W-:Y:S01]  /*5a10*/  @P5 SHF.L.U32 R85, R127, 0x10, RZ ;  /* 0x000000107f555819 */ /* 0x000fe200000006ff */
[----:B------:R-:W-:Y:S01]  /*5a20*/  FMUL.FTZ R90, R78, UR14 ;  /* 0x0000000e4e5a7c20 */ /* 0x000fe20008410000 */
[----:B------:R-:W-:Y:S01]  /*5a30*/  FFMA.FTZ R144, R144, R155, R72 ;  /* 0x0000009b90907223 */ /* 0x000fe20000010048 */
[----:B------:R-:W-:Y:S01]  /*5a40*/  @P6 SHF.L.U32 R87, R20, 0x10, RZ ;  /* 0x0000001014576819 */ /* 0x000fe200000006ff */
[----:B------:R-:W-:Y:S01]  /*5a50*/  FMUL.FTZ R92, R82, UR14 ;  /* 0x0000000e525c7c20 */ /* 0x000fe20008410000 */
[----:B------:R-:W-:Y:S01]  /*5a60*/  @P5 FMUL.FTZ R83, R85, R90 ;  /* 0x0000005a55535220 */ /* 0x000fe20000410000 */
[----:B------:R-:W-:Y:S01]  /*5a70*/  FMUL.FTZ R144, R144, R161 ;  /* 0x000000a190907220 */ /* 0x000fe20000410000 */
[----:B------:R-:W-:Y:S01]  /*5a80*/  MOV R85, RZ ;  /* 0x000000ff00557202 */ /* 0x000fe20000000f00 */
        /* <DEDUP_REMOVED lines=12> */
[----:B---3--:R-:W-:Y:S02]  /*5b50*/  LOP3.LUT R79, R79, R87, R83, 0xfe, !PT ;  /* 0x000000574f4f7212 */ /* 0x008fe400078efe53 */
[----:B----4-:R-:W-:-:S05]  /*5b60*/  LOP3.LUT R78, R78, R89, RZ, 0xfc, !PT ;  /* 0x000000594e4e7212 */ /* 0x010fca00078efcff */
[----:B------:R0:W-:Y:S01]  /*5b70*/  STG.E.64 desc[UR4][R80.64], R78 ;  /* 0x0000004e50007986 */ /* 0x0001e2000c101b04 */
[----:B------:R-:W-:Y:S01]  /*5b80*/  @P3 SHF.R.U32.HI R0, RZ, 0x10, R91 ;  /* 0x00000010ff003819 */ /* 0x000fe2000001165b */
[----:B------:R-:W-:Y:S02]  /*5b90*/  HFMA2 R86, -RZ, RZ, 0, 0 ;  /* 0x00000000ff567431 */ /* 0x000fe400000001ff */
[----:B------:R-:W-:Y:S01]  /*5ba0*/  HFMA2 R88, -RZ, RZ, 0, 0 ;  /* 0x00000000ff587431 */ /* 0x000fe200000001ff */
[----:B------:R-:W-:Y:S02]  /*5bb0*/  @P3 SHF.L.U32 R0, R0, 0x10, RZ ;  /* 0x0000001000003819 */ /* 0x000fe400000006ff */
[----:B------:R-:W-:Y:S02]  /*5bc0*/  CS2R R82, SRZ ;  /* 0x0000000000527805 */ /* 0x000fe4000001ff00 */
[----:B------:R-:W-:Y:S01]  /*5bd0*/  MOV R85, RZ ;  /* 0x000000ff00557202 */ /* 0x000fe20000000f00 */
[----:B------:R-:W-:Y:S01]  /*5be0*/  @P3 FMUL.FTZ R82, R149, R0 ;  /* 0x0000000095523220 */ /* 0x000fe20000410000 */
[----:B--2---:R-:W-:-:S02]  /*5bf0*/  @P4 MOV R87, R76 ;  /* 0x0000004c00574202 */ /* 0x004fc40000000f00 */
[--C-:B------:R-:W-:Y:S02]  /*5c00*/  @P0 SHF.R.U64 R76, R76, 0x10, R77.reuse ;  /* 0x000000104c4c0819 */ /* 0x100fe4000000124d */
[----:B------:R-:W-:Y:S02]  /*5c10*/  @P5 MOV R89, R77 ;  /* 0x0000004d00595202 */ /* 0x000fe40000000f00 */
[----:B------:R-:W-:Y:S02]  /*5c20*/  @P6 SHF.R.U32.HI R77, RZ, 0x10, R77 ;  /* 0x00000010ff4d6819 */ /* 0x000fe4000001164d */
[----:B------:R-:W-:Y:S02]  /*5c30*/  @P4 SHF.L.U32 R87, R87, 0x10, RZ ;  /* 0x0000001057574819 */ /* 0x000fe400000006ff */
[----:B------:R-:W-:Y:S02]  /*5c40*/  @P0 SHF.L.U32 R76, R76, 0x10, RZ ;  /* 0x000000104c4c0819 */ /* 0x000fe400000006ff */
[----:B------:R-:W-:-:S02]  /*5c50*/  @P5 SHF.L.U32 R89, R89, 0x10, RZ ;  /* 0x0000001059595819 */ /* 0x000fc400000006ff */
[----:B------:R-:W-:Y:S01]  /*5c60*/  @P6 SHF.L.U32 R77, R77, 0x10, RZ ;  /* 0x000000104d4d6819 */ /* 0x000fe200000006ff */
[----:B------:R-:W-:Y:S01]  /*5c70*/  @P4 FMUL.FTZ R83, R144, R87 ;  /* 0x0000005790534220 */ /* 0x000fe20000410000 */
[----:B------:R-:W-:Y:S01]  /*5c80*/  @P0 FMUL.FTZ R86, R93, R76 ;  /* 0x0000004c5d560220 */ /* 0x000fe20000410000 */
[----:B------:R-:W-:Y:S02]  /*5c90*/  @P5 FMUL.FTZ R85, R90, R89 ;  /* 0x000000595a555220 */ /* 0x000fe40000410000 */
[----:B------:R-:W-:Y:S01]  /*5ca0*/  @P6 FMUL.FTZ R88, R92, R77 ;  /* 0x0000004d5c586220 */ /* 0x000fe20000410000 */
[----:B0-----:R-:W-:Y:S06]  /*5cb0*/  BRA `(.L_x_4098) ;  /* 0x00000018004c7947 */ /* 0x001fec0003800000 */
.L_x_4099:
        /* <DEDUP_REMOVED lines=11> */
[-C--:B------:R-:W-:Y:S01]  /*5d70*/  FFMA.FTZ R190, R190, R170.reuse, R171 ;  /* 0x000000aabebe7223 */ /* 0x080fe200000100ab */
[----:B------:R-:W-:Y:S01]  /*5d80*/  FFMA.FTZ R77, R144, R77, R57 ;  /* 0x0000004d904d7223 */ /* 0x000fe20000010039 */
[----:B------:R-:W-:Y:S01]  /*5d90*/  FFMA.FTZ R94, R94, R170, R171 ;  /* 0x000000aa5e5e7223 */ /* 0x000fe200000100ab */
[----:B------:R-:W-:Y:S01]  /*5da0*/  FFMA.FTZ R76, R144, R189, R56 ;  /* 0x000000bd904c7223 */ /* 0x000fe20000010038 */
[----:B------:R-:W-:Y:S01]  /*5db0*/  FADD.FTZ R190, R95, -R190 ;  /* 0x800000be5fbe7221 */ /* 0x000fe20000010000 */
[----:B------:R-:W0:Y:S01]  /*5dc0*/  @P5 LDC R79, c[0x0][0x408] ;  /* 0x00010200ff4f5b82 */ /* 0x000e220000000800 */
[----:B------:R-:W-:Y:S01]  /*5dd0*/  @P5 FMUL.FTZ R78, R77, R161 ;  /* 0x000000a14d4e5220 */ /* 0x000fe20000410000 */
[----:B------:R-:W-:Y:S01]  /*5de0*/  FADD.FTZ R91, R91, -R94 ;  /* 0x8000005e5b5b7221 */ /* 0x000fe20000010000 */
[----:B------:R-:W-:-:S02]  /*5df0*/  CS2R R80, SRZ ;  /* 0x0000000000507805 */ /* 0x000fc4000001ff00 */
[----:B------:R-:W-:Y:S01]  /*5e00*/  @P5 SHF.L.U32 R88, R13, 0x10, RZ ;  /* 0x000000100d585819 */ /* 0x000fe200000006ff */
        /* <DEDUP_REMOVED lines=8> */
[----:B------:R-:W-:Y:S01]  /*5e90*/  @P6 FMUL.FTZ R79, R76, R161 ;  /* 0x000000a14c4f6220 */ /* 0x000fe20000410000 */
[----:B------:R-:W-:-:S02]  /*5ea0*/  @P6 SHF.L.U32 R78, R118, 0x10, RZ ;  /* 0x00000010764e6819 */ /* 0x000fc400000006ff */
[----:B------:R-:W-:Y:S01]  /*5eb0*/  @P5 FMUL.FTZ R81, R88, R89 ;  /* 0x0000005958515220 */ /* 0x000fe20000410000 */
[----:B------:R-:W-:Y:S01]  /*5ec0*/  @P3 SHF.L.U32 R88, R12, 0x10, RZ ;  /* 0x000000100c583819 */ /* 0x000fe200000006ff */
[----:B-1----:R-:W-:Y:S01]  /*5ed0*/  @P6 FMUL.FTZ R83, R79, R82 ;  /* 0x000000524f536220 */ /* 0x002fe20000410000 */
[----:B------:R-:W-:Y:S01]  /*5ee0*/  FFMA.FTZ R79, R144, R190, R59 ;  /* 0x000000be904f7223 */ /* 0x000fe2000001003b */
[----:B------:R-:W0:Y:S02]  /*5ef0*/  @P0 LDC R192, c[0x0][0x408] ;  /* 0x00010200ffc00b82 */ /* 0x000e240000000800 */
[----:B------:R-:W1:Y:S01]  /*5f00*/  F2F.BF16.F32 R81, R81 ;  /* 0x0000005100517304 */ /* 0x000e620000202000 */
[----:B------:R-:W-:Y:S01]  /*5f10*/  @P6 FMUL.FTZ R80, R78, R83 ;  /* 0x000000534e506220 */ /* 0x000fe20000410000 */
[----:B------:R-:W-:Y:S01]  /*5f20*/  FFMA.FTZ R78, R144, R91, R58 ;  /* 0x0000005b904e7223 */ /* 0x000fe2000001003a */
[----:B------:R-:W-:-:S03]  /*5f30*/  @P3 FMUL.FTZ R83, R79, R161 ;  /* 0x000000a14f533220 */ /* 0x000fc60000410000 */
[----:B------:R-:W-:Y:S01]  /*5f40*/  @P0 FMUL.FTZ R82, R78, R161 ;  /* 0x000000a14e520220 */ /* 0x000fe20000410000 */
[----:B---3--:R-:W-:Y:S01]  /*5f50*/  @P3 FMUL.FTZ R89, R83, R90 ;  /* 0x0000005a53593220 */ /* 0x008fe20000410000 */
[----:B------:R-:W3:Y:S03]  /*5f60*/  @P5 LDC R190, c[0x0][0x408] ;  /* 0x00010200ffbe5b82 */ /* 0x000ee60000000800 */
[----:B------:R-:W-:Y:S01]  /*5f70*/  @P3 FMUL.FTZ R146, R88, R89 ;  /* 0x0000005958923220 */ /* 0x000fe20000410000 */
[----:B----4-:R-:W-:Y:S01]  /*5f80*/  @P0 FMUL.FTZ R83, R82, R187 ;  /* 0x000000bb52530220 */ /* 0x010fe20000410000 */
[----:B------:R-:W-:Y:S01]  /*5f90*/  @P0 SHF.L.U32 R82, R119, 0x10, RZ ;  /* 0x0000001077520819 */ /* 0x000fe200000006ff */
[----:B------:R1:W4:Y:S02]  /*5fa0*/  F2F.BF16.F32 R187, R80 ;  /* 0x0000005000bb7304 */ /* 0x0003240000202000 */
[----:B------:R-:W0:Y:S02]  /*5fb0*/  LDC.64 R88, c[0x0][0x478] ;  /* 0x00011e00ff587b82 */ /* 0x000e240000000a00 */
[----:B------:R-:W-:-:S04]  /*5fc0*/  @P0 FMUL.FTZ R184, R82, R83 ;  /* 0x0000005352b80220 */ /* 0x000fc80000410000 */
[----:B------:R-:W4:Y:S02]  /*5fd0*/  F2F.BF16.F32 R146, R146 ;  /* 0x0000009200927304 */ /* 0x000f240000202000 */
[----:B------:R-:W3:Y:S01]  /*5fe0*/  LDC.64 R90, c[0x0][0x468] ;  /* 0x00011a00ff5a7b82 */ /* 0x000ee20000000a00 */
[----:B-1----:R-:W-:-:S03]  /*5ff0*/  IMAD.WIDE.U32 R80, R81, 0x10000, RZ ;  /* 0x0001000051507825 */ /* 0x002fc600078e00ff */
[----:B----4-:R-:W-:Y:S02]  /*6000*/  LOP3.LUT R80, R80, R187, RZ, 0xfc, !PT ;  /* 0x000000bb50507212 */ /* 0x010fe400078efcff */
[----:B------:R-:W1:Y:S01]  /*6010*/  F2F.BF16.F32 R184, R184 ;  /* 0x000000b800b87304 */ /* 0x000e620000202000 */
[----:B------:R-:W-:Y:S01]  /*6020*/  SHF.L.U32 R83, R146, 0x10, RZ ;  /* 0x0000001092537819 */ /* 0x000fe200000006ff */
[----:B0-----:R-:W-:-:S05]  /*6030*/  IMAD.WIDE.U32 R94, R147, 0x10, R88 ;  /* 0x00000010935e7825 */ /* 0x001fca00078e0058 */
[----:B------:R0:W-:Y:S01]  /*6040*/  STG.E.128 desc[UR4][R94.64], R76 ;  /* 0x0000004c5e007986 */ /* 0x0001e2000c101d04 */
[----:B-1----:R-:W-:Y:S01]  /*6050*/  LOP3.LUT R81, R81, R83, R184, 0xfe, !PT ;  /* 0x0000005351517212 */ /* 0x002fe200078efeb8 */
[----:B---3--:R-:W-:-:S04]  /*6060*/  IMAD.WIDE.U32 R82, R147, 0x8, R90 ;  /* 0x0000000893527825 */ /* 0x008fc800078e005a */
[----:B------:R-:W-:Y:S01]  /*6070*/  IMAD.WIDE.U32 R146, R153, 0x8, R92 ;  /* 0x0000000899927825 */ /* 0x000fe200078e005c */
[----:B------:R1:W-:Y:S05]  /*6080*/  STG.E.64 desc[UR4][R82.64], R80 ;  /* 0x0000005052007986 */ /* 0x0003ea000c101b04 */
[----:B------:R-:W3:Y:S01]  /*6090*/  LDG.E.64 R146, desc[UR4][R146.64] ;  /* 0x0000000492927981 */ /* 0x000ee2000c1e1b00 */
[----:B------:R-:W-:Y:S01]  /*60a0*/  @P5 FMUL.FTZ R190, R189, R190 ;  /* 0x000000bebdbe5220 */ /* 0x000fe20000410000 */
[----:B------:R-:W-:Y:S01]  /*60b0*/  MOV R184, RZ ;  /* 0x000000ff00b87202 */ /* 0x000fe20000000f00 */
[----:B------:R-:W-:-:S04]  /*60c0*/  @P0 FMUL.FTZ R189, R78, R161 ;  /* 0x000000a14ebd0220 */ /* 0x000fc80000410000 */
[----:B0-----:R-:W-:Y:S01]  /*60d0*/  @P0 FMUL.FTZ R78, R189, R192 ;  /* 0x000000c0bd4e0220 */ /* 0x001fe20000410000 */
[----:B-1----:R-:W0:Y:S01]  /*60e0*/  @P4 LDC R81, c[0x0][0x408] ;  /* 0x00010200ff514b82 */ /* 0x002e220000000800 */
[----:B------:R-:W-:Y:S01]  /*60f0*/  FFMA.FTZ R186, R186, R170, R171 ;  /* 0x000000aababa7223 */ /* 0x000fe200000100ab */
[----:B------:R-:W-:-:S03]  /*6100*/  MOV R189, RZ ;  /* 0x000000ff00bd7202 */ /* 0x000fc60000000f00 */
[----:B------:R-:W-:Y:S01]  /*6110*/  FADD.FTZ R183, R183, -R186 ;  /* 0x800000bab7b77221 */ /* 0x000fe20000010000 */
[----:B------:R-:W-:-:S03]  /*6120*/  FFMA.FTZ R188, R188, R170, R171 ;  /* 0x000000aabcbc7223 */ /* 0x000fc600000100ab */
[----:B------:R-:W-:Y:S01]  /*6130*/  FFMA.FTZ R80, R144, R183, R60 ;  /* 0x000000b790507223 */ /* 0x000fe2000001003c */
[----:B------:R-:W-:Y:S01]  /*6140*/  FADD.FTZ R188, R181, -R188 ;  /* 0x800000bcb5bc7221 */ /* 0x000fe20000010000 */
[----:B------:R-:W-:-:S04]  /*6150*/  FFMA.FTZ R182, R182, R170, R171 ;  /* 0x000000aab6b67223 */ /* 0x000fc800000100ab */
[----:B------:R-:W-:Y:S01]  /*6160*/  FADD.FTZ R182, R151, -R182 ;  /* 0x800000b697b67221 */ /* 0x000fe20000010000 */
[----:B------:R-:W-:-:S04]  /*6170*/  FFMA.FTZ R151, R152, R170, R171 ;  /* 0x000000aa98977223 */ /* 0x000fc800000100ab */
[----:B------:R-:W-:Y:S01]  /*6180*/  FADD.FTZ R151, R150, -R151 ;  /* 0x8000009796977221 */ /* 0x000fe20000010000 */
        /* <DEDUP_REMOVED lines=18> */
[----:B------:R-:W-:-:S06]  /*62b0*/  FFMA.FTZ R81, R144, R188, R61 ;  /* 0x000000bc90517223 */ /* 0x000fcc000001003d */
[----:B------:R-:W0:Y:S01]  /*62c0*/  @P6 LDC R183, c[0x0][0x408] ;  /* 0x00010200ffb76b82 */ /* 0x000e220000000800 */
[----:B------:R-:W-:Y:S02]  /*62d0*/  HFMA2 R76, -RZ, RZ, 0, 0 ;  /* 0x00000000ff4c7431 */ /* 0x000fe400000001ff */
[----:B------:R-:W-:Y:S01]  /*62e0*/  @P5 FMUL.FTZ R82, R81, R161 ;  /* 0x000000a151525220 */ /* 0x000fe20000410000 */
[----:B------:R-:W-:-:S03]  /*62f0*/  @P4 SHF.L.U32 R77, R120, 0x10, RZ ;  /* 0x00000010784d4819 */ /* 0x000fc600000006ff */
[----:B-1----:R-:W-:Y:S01]  /*6300*/  @P5 FMUL.FTZ R95, R82, R83 ;  /* 0x00000053525f5220 */ /* 0x002fe20000410000 */
[C---:B------:R-:W-:Y:S01]  /*6310*/  FFMA.FTZ R83, R144.reuse, R182, R63 ;  /* 0x000000b690537223 */ /* 0x040fe2000001003f */
[----:B------:R-:W-:Y:S01]  /*6320*/  @P4 FMUL.FTZ R76, R77, R78 ;  /* 0x0000004e4d4c4220 */ /* 0x000fe20000410000 */
[----:B------:R-:W-:Y:S01]  /*6330*/  @P5 SHF.L.U32 R78, R15, 0x10, RZ ;  /* 0x000000100f4e5819 */ /* 0x000fe200000006ff */
[----:B------:R-:W-:Y:S01]  /*6340*/  FFMA.FTZ R82, R144, R151, R62 ;  /* 0x0000009790527223 */ /* 0x000fe2000001003e */
[----:B------:R-:W-:Y:S01]  /*6350*/  @P0 FMUL.FTZ R94, R83, R161 ;  /* 0x000000a1535e0220 */ /* 0x000fe20000410000 */
[----:B------:R-:W-:Y:S01]  /*6360*/  MOV R77, RZ ;  /* 0x000000ff004d7202 */ /* 0x000fe20000000f00 */
[----:B------:R-:W-:Y:S02]  /*6370*/  HFMA2 R148, -RZ, RZ, 0, 0 ;  /* 0x00000000ff947431 */ /* 0x000fe400000001ff */
[----:B------:R-:W-:Y:S01]  /*6380*/  @P5 FMUL.FTZ R77, R78, R95 ;  /* 0x0000005f4e4d5220 */ /* 0x000fe20000410000 */
[----:B------:R-:W-:Y:S01]  /*6390*/  @P0 SHF.L.U32 R78, R14, 0x10, RZ ;  /* 0x000000100e4e0819 */ /* 0x000fe200000006ff */
[----:B--2---:R-:W-:Y:S01]  /*63a0*/  @P0 FMUL.FTZ R185, R94, R185 ;  /* 0x000000b95eb90220 */ /* 0x004fe20000410000 */
[----:B------:R-:W-:Y:S01]  /*63b0*/  @P6 FMUL.FTZ R94, R82, R161 ;  /* 0x000000a1525e6220 */ /* 0x000fe20000410000 */
[----:B------:R1:W-:Y:S01]  /*63c0*/  F2F.BF16.F32 R181, R76 ;  /* 0x0000004c00b57304 */ /* 0x0003e20000202000 */
[----:B------:R-:W2:Y:S01]  /*63d0*/  @P5 LDC R186, c[0x0][0x408] ;  /* 0x00010200ffba5b82 */ /* 0x000ea20000000800 */
[----:B------:R-:W-:Y:S01]  /*63e0*/  @P0 FMUL.FTZ R148, R78, R185 ;  /* 0x000000b94e940220 */ /* 0x000fe20000410000 */
[----:B0-----:R-:W-:Y:S01]  /*63f0*/  @P6 FMUL.FTZ R183, R94, R183 ;  /* 0x000000b75eb76220 */ /* 0x001fe20000410000 */
[----:B------:R-:W-:-:S02]  /*6400*/  MOV R78, RZ ;  /* 0x000000ff004e7202 */ /* 0x000fc40000000f00 */
[----:B-1----:R-:W-:Y:S02]  /*6410*/  @P6 SHF.L.U32 R76, R121, 0x10, RZ ;  /* 0x00000010794c6819 */ /* 0x002fe400000006ff */
[----:B------:R-:W0:Y:S03]  /*6420*/  F2F.BF16.F32 R77, R77 ;  /* 0x0000004d004d7304 */ /* 0x000e260000202000 */
[----:B------:R-:W-:-:S05]  /*6430*/  @P6 FMUL.FTZ R78, R76, R183 ;  /* 0x000000b74c4e6220 */ /* 0x000fca0000410000 */
[----:B------:R-:W1:Y:S08]  /*6440*/  F2F.BF16.F32 R148, R148 ;  /* 0x0000009400947304 */ /* 0x000e700000202000 */
[----:B------:R-:W4:Y:S01]  /*6450*/  F2F.BF16.F32 R78, R78 ;  /* 0x0000004e004e7304 */ /* 0x000f220000202000 */
[----:B0-----:R-:W-:Y:S01]  /*6460*/  IMAD.WIDE.U32 R94, R77, 0x10000, RZ ;  /* 0x000100004d5e7825 */ /* 0x001fe200078e00ff */
[----:B-1----:R-:W-:-:S03]  /*6470*/  SHF.L.U32 R151, R148, 0x10, RZ ;  /* 0x0000001094977819 */ /* 0x002fc600000006ff */
[C---:B------:R-:W-:Y:S01]  /*6480*/  IMAD.WIDE.U32 R76, R153.reuse, 0x10, R88 ;  /* 0x00000010994c7825 */ /* 0x040fe200078e0058 */
[----:B------:R-:W-:Y:S01]  /*6490*/  LOP3.LUT R150, R94, R181, RZ, 0xfc, !PT ;  /* 0x000000b55e967212 */ /* 0x000fe200078efcff */
[----:B------:R-:W0:Y:S02]  /*64a0*/  @P3 LDC R148, c[0x0][0x408] ;  /* 0x00010200ff943b82 */ /* 0x000e240000000800 */
[----:B------:R-:W-:Y:S01]  /*64b0*/  IMAD.WIDE.U32 R152, R153, 0x8, R90 ;  /* 0x0000000899987825 */ /* 0x000fe200078e005a */
[----:B----4-:R-:W-:-:S03]  /*64c0*/  LOP3.LUT R151, R95, R151, R78, 0xfe, !PT ;  /* 0x000000975f977212 */ /* 0x010fc600078efe4e */
[----:B------:R-:W-:Y:S01]  /*64d0*/  IMAD.WIDE.U32 R94, R145, 0x8, R92 ;  /* 0x00000008915e7825 */ /* 0x000fe200078e005c */
[----:B------:R3:W-:Y:S01]  /*64e0*/  STG.E.128 desc[UR4][R76.64], R80 ;  /* 0x000000504c007986 */ /* 0x0007e2000c101d04 */
[----:B------:R-:W1:Y:S03]  /*64f0*/  @P4 LDC R181, c[0x0][0x408] ;  /* 0x00010200ffb54b82 */ /* 0x000e660000000800 */
[----:B------:R4:W-:Y:S04]  /*6500*/  STG.E.64 desc[UR4][R152.64], R150 ;  /* 0x0000009698007986 */ /* 0x0009e8000c101b04 */
[----:B------:R-:W2:Y:S01]  /*6510*/  LDG.E.64 R94, desc[UR4][R94.64] ;  /* 0x000000045e5e7981 */ /* 0x000ea2000c1e1b00 */
[----:B------:R-:W-:-:S02]  /*6520*/  @P3 SHF.R.U32.HI R78, RZ, 0x10, R149 ;  /* 0x00000010ff4e3819 */ /* 0x000fc40000011695 */
[----:B------:R-:W2:Y:S01]  /*6530*/  @P6 LDC R149, c[0x0][0x408] ;  /* 0x00010200ff956b82 */ /* 0x000ea20000000800 */
[-C--:B------:R-:W-:Y:S01]  /*6540*/  @P3 FMUL.FTZ R79, R79, R161.reuse ;  /* 0x000000a14f4f3220 */ /* 0x080fe20000410000 */
[----:B------:R-:W-:Y:S01]  /*6550*/  HFMA2 R182, -RZ, RZ, 0, 0 ;  /* 0x00000000ffb67431 */ /* 0x000fe200000001ff */
[----:B------:R-:W-:Y:S02]  /*6560*/  @P3 SHF.L.U32 R78, R78, 0x10, RZ ;  /* 0x000000104e4e3819 */ /* 0x000fe400000006ff */
[----:B0-----:R-:W-:Y:S01]  /*6570*/  @P3 FMUL.FTZ R79, R79, R148 ;  /* 0x000000944f4f3220 */ /* 0x001fe20000410000 */
[----:B---3--:R-:W-:Y:S01]  /*6580*/  @P4 MOV R76, R146 ;  /* 0x00000092004c4202 */ /* 0x008fe20000000f00 */
[----:B------:R-:W-:Y:S02]  /*6590*/  @P4 FMUL.FTZ R80, R80, R161 ;  /* 0x000000a150504220 */ /* 0x000fe40000410000 */
[----:B------:R-:W-:Y:S01]  /*65a0*/  @P3 FMUL.FTZ R182, R78, R79 ;  /* 0x0000004f4eb63220 */ /* 0x000fe20000410000 */
[----:B------:R-:W-:-:S02]  /*65b0*/  @P4 SHF.L.U32 R76, R76, 0x10, RZ ;  /* 0x000000104c4c4819 */ /* 0x000fc400000006ff */
[----:B----4-:R-:W-:Y:S02]  /*65c0*/  CS2R R150, SRZ ;  /* 0x0000000000967805 */ /* 0x010fe4000001ff00 */
[----:B------:R-:W-:Y:S01]  /*65d0*/  @P5 SHF.R.U64 R78, R146, 0x10, R147 ;  /* 0x00000010924e5819 */ /* 0x000fe20000001293 */
[----:B-1----:R-:W-:Y:S01]  /*65e0*/  @P4 FMUL.FTZ R77, R80, R181 ;  /* 0x000000b5504d4220 */ /* 0x002fe20000410000 */
[----:B------:R-:W-:Y:S01]  /*65f0*/  LOP3.LUT P3, RZ, R179, 0xff, RZ, 0xc0, !PT ;  /* 0x000000ffb3ff7812 */ /* 0x000fe2000786c0ff */
[-C--:B------:R-:W-:Y:S01]  /*6600*/  @P5 FMUL.FTZ R81, R81, R161.reuse ;  /* 0x000000a151515220 */ /* 0x080fe20000410000 */
[----:B------:R-:W-:Y:S01]  /*6610*/  @P6 FMUL.FTZ R82, R82, R161 ;  /* 0x000000a152526220 */ /* 0x000fe20000410000 */
[----:B------:R-:W-:Y:S01]  /*6620*/  @P4 FMUL.FTZ R151, R76, R77 ;  /* 0x0000004d4c974220 */ /* 0x000fe20000410000 */
[----:B------:R-:W-:Y:S01]  /*6630*/  @P5 SHF.L.U32 R76, R78, 0x10, RZ ;  /* 0x000000104e4c5819 */ /* 0x000fe200000006ff */
[----:B--2---:R-:W-:Y:S01]  /*6640*/  @P5 FMUL.FTZ R81, R81, R186 ;  /* 0x000000ba51515220 */ /* 0x004fe20000410000 */
[----:B------:R-:W-:-:S02]  /*6650*/  LOP3.LUT P4, RZ, R179, 0xff00, RZ, 0xc0, !PT ;  /* 0x0000ff00b3ff7812 */ /* 0x000fc4000788c0ff */
[----:B------:R-:W-:Y:S01]  /*6660*/  CS2R R152, SRZ ;  /* 0x0000000000987805 */ /* 0x000fe2000001ff00 */
[----:B------:R-:W-:Y:S01]  /*6670*/  FFMA.FTZ R180, R180, R170, R171 ;  /* 0x000000aab4b47223 */ /* 0x000fe200000100ab */
[----:B------:R-:W-:Y:S01]  /*6680*/  @P5 FMUL.FTZ R150, R76, R81 ;  /* 0x000000514c965220 */ /* 0x000fe20000410000 */
[----:B------:R-:W-:Y:S01]  /*6690*/  @P6 MOV R76, R147 ;  /* 0x00000093004c6202 */ /* 0x000fe20000000f00 */
[----:B------:R-:W-:Y:S01]  /*66a0*/  @P6 FMUL.FTZ R77, R82, R149 ;  /* 0x00000095524d6220 */ /* 0x000fe20000410000 */
[----:B------:R-:W-:Y:S01]  /*66b0*/  ISETP.GE.U32.AND P5, PT, R179, 0x1000000, PT ;  /* 0x01000000b300780c */ /* 0x000fe20003fa6070 */
[----:B------:R-:W0:Y:S01]  /*66c0*/  @P3 LDC R82, c[0x0][0x408] ;  /* 0x00010200ff523b82 */ /* 0x000e220000000800 */
[----:B------:R-:W-:-:S05]  /*66d0*/  @P6 SHF.L.U32 R76, R76, 0x10, RZ ;  /* 0x000000104c4c6819 */ /* 0x000fca00000006ff */
[----:B------:R-:W-:Y:S01]  /*66e0*/  @P6 FMUL.FTZ R153, R76, R77 ;  /* 0x0000004d4c996220 */ /* 0x000fe20000410000 */
[----:B------:R-:W-:Y:S01]  /*66f0*/  LOP3.LUT P6, RZ, R179, 0xff0000, RZ, 0xc0, !PT ;  /* 0x00ff0000b3ff7812 */ /* 0x000fe200078cc0ff */
[----:B------:R-:W1:Y:S01]  /*6700*/  @P4 LDC R149, c[0x0][0x408] ;  /* 0x00010200ff954b82 */ /* 0x000e620000000800 */
[----:B------:R-:W-:Y:S01]  /*6710*/  FADD.FTZ R177, R177, -R180 ;  /* 0x800000b4b1b17221 */ /* 0x000fe20000010000 */
[----:B------:R-:W-:-:S03]  /*6720*/  FFMA.FTZ R178, R178, R170, R171 ;  /* 0x000000aab2b27223 */ /* 0x000fc600000100ab */
[----:B------:R-:W-:-:S03]  /*6730*/  FFMA.FTZ R76, R144, R177, R64 ;  /* 0x000000b1904c7223 */ /* 0x000fc60000010040 */
[----:B------:R-:W2:Y:S01]  /*6740*/  @P5 LDC R181, c[0x0][0x408] ;  /* 0x00010200ffb55b82 */ /* 0x000ea20000000800 */
[----:B------:R-:W-:Y:S01]  /*6750*/  FADD.FTZ R77, R175, -R178 ;  /* 0x800000b2af4d7221 */ /* 0x000fe20000010000 */
[----:B------:R-:W-:Y:S01]  /*6760*/  @P3 FMUL.FTZ R79, R76, R161 ;  /* 0x000000a14c4f3220 */ /* 0x000fe20000410000 */
[----:B------:R-:W-:Y:S01]  /*6770*/  FFMA.FTZ R176, R176, R170, R171 ;  /* 0x000000aab0b07223 */ /* 0x000fe200000100ab */
[----:B------:R-:W-:Y:S02]  /*6780*/  HFMA2 R80, -RZ, RZ, 0, 0 ;  /* 0x00000000ff507431 */ /* 0x000fe400000001ff */
[----:B------:R-:W-:Y:S02]  /*6790*/  FFMA.FTZ R77, R144, R77, R65 ;  /* 0x0000004d904d7223 */ /* 0x000fe40000010041 */
[----:B------:R-:W3:Y:S01]  /*67a0*/  @P6 LDC R179, c[0x0][0x408] ;  /* 0x00010200ffb36b82 */ /* 0x000ee20000000800 */
[----:B------:R-:W-:Y:S01]  /*67b0*/  @P3 SHF.L.U32 R78, R122, 0x10, RZ ;  /* 0x000000107a4e3819 */ /* 0x000fe200000006ff */
[----:B0-----:R-:W-:Y:S01]  /*67c0*/  @P3 FMUL.FTZ R79, R79, R82 ;  /* 0x000000524f4f3220 */ /* 0x001fe20000410000 */
[----:B------:R-:W-:Y:S01]  /*67d0*/  FADD.FTZ R176, R173, -R176 ;  /* 0x800000b0adb07221 */ /* 0x000fe20000010000 */
[----:B------:R-:W-:Y:S01]  /*67e0*/  @P4 FMUL.FTZ R82, R77, R161 ;  /* 0x000000a14d524220 */ /* 0x000fe20000410000 */
[----:B------:R-:W-:Y:S01]  /*67f0*/  FFMA.FTZ R81, R174, R170, R171 ;  /* 0x000000aaae517223 */ /* 0x000fe200000100ab */
[----:B------:R-:W-:Y:S01]  /*6800*/  @P3 FMUL.FTZ R80, R78, R79 ;  /* 0x0000004f4e503220 */ /* 0x000fe20000410000 */
[----:B------:R-:W-:Y:S01]  /*6810*/  @P4 SHF.L.U32 R78, R17, 0x10, RZ ;  /* 0x00000010114e4819 */ /* 0x000fe200000006ff */
[----:B-1----:R-:W-:Y:S01]  /*6820*/  @P4 FMUL.FTZ R149, R82, R149 ;  /* 0x0000009552954220 */ /* 0x002fe20000410000 */
[----:B------:R-:W-:Y:S01]  /*6830*/  FFMA.FTZ R79, R144, R176, R67 ;  /* 0x000000b0904f7223 */ /* 0x000fe20000010043 */
[----:B------:R-:W-:Y:S01]  /*6840*/  FADD.FTZ R177, R172, -R81 ;  /* 0x80000051acb17221 */ /* 0x000fe20000010000 */
[----:B------:R-:W-:Y:S01]  /*6850*/  MOV R81, RZ ;  /* 0x000000ff00517202 */ /* 0x000fe20000000f00 */
[----:B------:R-:W-:Y:S01]  /*6860*/  @P4 FMUL.FTZ R81, R78, R149 ;  /* 0x000000954e514220 */ /* 0x000fe20000410000 */
[----:B------:R-:W-:Y:S01]  /*6870*/  @P5 FMUL.FTZ R82, R79, R161 ;  /* 0x000000a14f525220 */ /* 0x000fe20000410000 */
[----:B------:R-:W0:Y:S01]  /*6880*/  @P0 LDC R146, c[0x0][0x408] ;  /* 0x00010200ff920b82 */ /* 0x000e220000000800 */
[----:B------:R-:W-:Y:S01]  /*6890*/  FFMA.FTZ R78, R144, R177, R66 ;  /* 0x000000b1904e7223 */ /* 0x000fe20000010042 */
[----:B------:R-:W-:Y:S01]  /*68a0*/  @P5 SHF.L.U32 R148, R16, 0x10, RZ ;  /* 0x0000001010945819 */ /* 0x000fe200000006ff */
[----:B--2---:R-:W-:-:S02]  /*68b0*/  @P5 FMUL.FTZ R181, R82, R181 ;  /* 0x000000b552b55220 */ /* 0x004fc40000410000 */
[----:B------:R-:W-:Y:S01]  /*68c0*/  @P6 FMUL.FTZ R82, R78, R161 ;  /* 0x000000a14e526220 */ /* 0x000fe20000410000 */
[----:B------:R1:W-:Y:S01]  /*68d0*/  F2F.BF16.F32 R175, R80 ;  /* 0x0000005000af7304 */ /* 0x0003e20000202000 */
[----:B------:R-:W-:Y:S01]  /*68e0*/  CS2R R172, SRZ ;  /* 0x0000000000ac7805 */ /* 0x000fe2000001ff00 */
[----:B------:R-:W2:Y:S01]  /*68f0*/  @P3 LDC R177, c[0x0][0x408] ;  /* 0x00010200ffb13b82 */ /* 0x000ea20000000800 */
[----:B------:R-:W-:Y:S01]  /*6900*/  @P5 FMUL.FTZ R173, R148, R181 ;  /* 0x000000b594ad5220 */ /* 0x000fe20000410000 */
[----:B---3--:R-:W-:Y:S01]  /*6910*/  @P6 FMUL.FTZ R179, R82, R179 ;  /* 0x000000b352b36220 */ /* 0x008fe20000410000 */
[----:B-1----:R-:W-:-:S03]  /*6920*/  @P6 SHF.L.U32 R80, R123, 0x10, RZ ;  /* 0x000000107b506819 */ /* 0x002fc600000006ff */
[----:B------:R-:W1:Y:S01]  /*6930*/  F2F.BF16.F32 R81, R81 ;  /* 0x0000005100517304 */ /* 0x000e620000202000 */
[----:B------:R-:W-:Y:S01]  /*6940*/  @P0 FMUL.FTZ R83, R83, R161 ;  /* 0x000000a153530220 */ /* 0x000fe20000410000 */
[----:B------:R-:W3:Y:S01]  /*6950*/  @P4 LDC R174, c[0x0][0x408] ;  /* 0x00010200ffae4b82 */ /* 0x000ee20000000800 */
[----:B------:R-:W-:-:S05]  /*6960*/  @P6 FMUL.FTZ R172, R80, R179 ;  /* 0x000000b350ac6220 */ /* 0x000fca0000410000 */
[----:B------:R-:W4:Y:S01]  /*6970*/  F2F.BF16.F32 R173, R173 ;  /* 0x000000ad00ad7304 */ /* 0x000f220000202000 */
[----:B------:R-:W-:Y:S01]  /*6980*/  @P0 SHF.R.U32.HI R82, RZ, 0x10, R147 ;  /* 0x00000010ff520819 */ /* 0x000fe20000011693 */
[----:B0-----:R-:W-:-:S06]  /*6990*/  @P0 FMUL.FTZ R83, R83, R146 ;  /* 0x0000009253530220 */ /* 0x001fcc0000410000 */
[----:B------:R-:W0:Y:S01]  /*69a0*/  F2F.BF16.F32 R172, R172 ;  /* 0x000000ac00ac7304 */ /* 0x000e220000202000 */
[----:B------:R-:W-:Y:S01]  /*69b0*/  @P0 SHF.L.U32 R82, R82, 0x10, RZ ;  /* 0x0000001052520819 */ /* 0x000fe200000006ff */
[----:B-1----:R-:W-:-:S04]  /*69c0*/  IMAD.WIDE.U32 R80, R81, 0x10000, RZ ;  /* 0x0001000051507825 */ /* 0x002fc800078e00ff */
[----:B------:R-:W-:Y:S01]  /*69d0*/  @P3 FMUL.FTZ R146, R76, R161 ;  /* 0x000000a14c923220 */ /* 0x000fe20000410000 */
[----:B------:R-:W-:Y:S01]  /*69e0*/  @P0 FMUL.FTZ R152, R82, R83 ;  /* 0x0000005352980220 */ /* 0x000fe20000410000 */
[----:B----4-:R-:W-:Y:S01]  /*69f0*/  SHF.L.U32 R83, R173, 0x10, RZ ;  /* 0x00000010ad537819 */ /* 0x010fe200000006ff */
        /* <DEDUP_REMOVED lines=8> */
[----:B------:R2:W-:Y:S01]  /*6a80*/  STG.E.64 desc[UR4][R82.64], R80 ;  /* 0x0000005052007986 */ /* 0x0005e2000c101b04 */
[----:B------:R-:W-:-:S03]  /*6a90*/  LOP3.LUT P0, RZ, R167, 0xff, RZ, 0xc0, !PT ;  /* 0x000000ffa7ff7812 */ /* 0x000fc6000780c0ff */
[----:B------:R-:W4:Y:S01]  /*6aa0*/  LDG.E.64 R146, desc[UR4][R146.64] ;  /* 0x0000000492927981 */ /* 0x000f22000c1e1b00 */
[----:B------:R-:W-:Y:S02]  /*6ab0*/  HFMA2 R145, -RZ, RZ, 0, 0 ;  /* 0x00000000ff917431 */ /* 0x000fe400000001ff */
[----:B0-----:R-:W-:-:S07]  /*6ac0*/  @P4 FMUL.FTZ R77, R77, R161 ;  /* 0x000000a14d4d4220 */ /* 0x001fce0000410000 */
[----:B--2---:R-:W0:Y:S01]  /*6ad0*/  @P0 LDC R81, c[0x0][0x408] ;  /* 0x00010200ff510b82 */ /* 0x004e220000000800 */
[----:B---3--:R-:W-:Y:S01]  /*6ae0*/  @P4 FMUL.FTZ R77, R77, R174 ;  /* 0x000000ae4d4d4220 */ /* 0x008fe20000410000 */
[----:B------:R-:W-:Y:S01]  /*6af0*/  @P6 FMUL.FTZ R78, R78, R161 ;  /* 0x000000a14e4e6220 */ /* 0x000fe20000410000 */
[----:B------:R-:W-:-:S04]  /*6b00*/  FFMA.FTZ R169, R169, R170, R171 ;  /* 0x000000aaa9a97223 */ /* 0x000fc800000100ab */
[----:B------:R-:W-:Y:S01]  /*6b10*/  FADD.FTZ R169, R168, -R169 ;  /* 0x800000a9a8a97221 */ /* 0x000fe20000010000 */
[----:B------:R-:W-:-:S03]  /*6b20*/  FFMA.FTZ R166, R166, R170, R171 ;  /* 0x000000aaa6a67223 */ /* 0x000fc600000100ab */
[----:B------:R-:W-:Y:S01]  /*6b30*/  FFMA.FTZ R80, R144, R169, R68 ;  /* 0x000000a990507223 */ /* 0x000fe20000010044 */
[----:B------:R-:W-:Y:S01]  /*6b40*/  FADD.FTZ R166, R165, -R166 ;  /* 0x800000a6a5a67221 */ /* 0x000fe20000010000 */
[-CC-:B------:R-:W-:Y:S01]  /*6b50*/  FFMA.FTZ R149, R164, R170.reuse, R171.reuse ;  /* 0x000000aaa4957223 */ /* 0x180fe200000100ab */
[----:B------:R-:W-:Y:S01]  /*6b60*/  FFMA.FTZ R163, R163, R170, R171 ;  /* 0x000000aaa3a37223 */ /* 0x000fe200000100ab */
[----:B------:R-:W-:Y:S01]  /*6b70*/  IMAD.WIDE.U32 R92, R0, 0x8, R92 ;  /* 0x00000008005c7825 */ /* 0x000fe200078e005c */
[----:B------:R-:W2:Y:S03]  /*6b80*/  @P5 LDC R164, c[0x0][0x408] ;  /* 0x00010200ffa45b82 */ /* 0x000ea60000000800 */
[----:B------:R-:W-:Y:S01]  /*6b90*/  FADD.FTZ R162, R162, -R149 ;  /* 0x80000095a2a27221 */ /* 0x000fe20000010000 */
[----:B------:R-:W-:Y:S01]  /*6ba0*/  FADD.FTZ R163, R160, -R163 ;  /* 0x800000a3a0a37221 */ /* 0x000fe20000010000 */
[----:B------:R-:W-:-:S02]  /*6bb0*/  MOV R160, RZ ;  /* 0x000000ff00a07202 */ /* 0x000fc40000000f00 */
[----:B------:R-:W-:Y:S02]  /*6bc0*/  @P3 MOV R172, R94 ;  /* 0x0000005e00ac3202 */ /* 0x000fe40000000f00 */
        /* <DEDUP_REMOVED lines=12> */
[----:B------:R-:W1:Y:S01]  /*6c90*/  @P3 LDC R83, c[0x0][0x408] ;  /* 0x00010200ff533b82 */ /* 0x000e620000000800 */
[----:B------:R-:W-:Y:S01]  /*6ca0*/  @P6 FMUL.FTZ R173, R76, R77 ;  /* 0x0000004d4cad6220 */ /* 0x000fe20000410000 */
[----:B------:R-:W-:Y:S01]  /*6cb0*/  LOP3.LUT P6, RZ, R167, 0xff0000, RZ, 0xc0, !PT ;  /* 0x00ff0000a7ff7812 */ /* 0x000fe200078cc0ff */
[----:B------:R-:W-:-:S05]  /*6cc0*/  @P0 FMUL.FTZ R76, R80, R161 ;  /* 0x000000a1504c0220 */ /* 0x000fca0000410000 */
[----:B------:R-:W3:Y:S01]  /*6cd0*/  @P4 LDC R169, c[0x0][0x408] ;  /* 0x00010200ffa94b82 */ /* 0x000ee20000000800 */
[----:B0-----:R-:W-:Y:S01]  /*6ce0*/  @P0 FMUL.FTZ R78, R76, R81 ;  /* 0x000000514c4e0220 */ /* 0x001fe20000410000 */
[----:B------:R-:W-:Y:S01]  /*6cf0*/  FFMA.FTZ R81, R144, R166, R69 ;  /* 0x000000a690517223 */ /* 0x000fe20000010045 */
[----:B------:R-:W-:-:S05]  /*6d00*/  @P0 SHF.L.U32 R77, R124, 0x10, RZ ;  /* 0x000000107c4d0819 */ /* 0x000fca00000006ff */
[----:B------:R-:W0:Y:S01]  /*6d10*/  @P6 LDC R167, c[0x0][0x408] ;  /* 0x00010200ffa76b82 */ /* 0x000e220000000800 */
[----:B------:R-:W-:Y:S01]  /*6d20*/  @P3 FMUL.FTZ R82, R81, R161 ;  /* 0x000000a151523220 */ /* 0x000fe20000410000 */
[----:B------:R-:W-:Y:S01]  /*6d30*/  MOV R76, RZ ;  /* 0x000000ff004c7202 */ /* 0x000fe20000000f00 */
[----:B------:R-:W-:Y:S01]  /*6d40*/  @P0 FMUL.FTZ R76, R77, R78 ;  /* 0x0000004e4d4c0220 */ /* 0x000fe20000410000 */
[----:B------:R-:W-:Y:S01]  /*6d50*/  HFMA2 R77, -RZ, RZ, 0, 0 ;  /* 0x00000000ff4d7431 */ /* 0x000fe200000001ff */
[----:B------:R-:W-:Y:S01]  /*6d60*/  @P3 SHF.L.U32 R78, R19, 0x10, RZ ;  /* 0x00000010134e3819 */ /* 0x000fe200000006ff */
[----:B-1----:R-:W-:Y:S01]  /*6d70*/  @P3 FMUL.FTZ R149, R82, R83 ;  /* 0x0000005352953220 */ /* 0x002fe20000410000 */
[C---:B------:R-:W-:Y:S01]  /*6d80*/  FFMA.FTZ R83, R144.reuse, R162, R71 ;  /* 0x000000a290537223 */ /* 0x040fe20000010047 */
[----:B------:R-:W-:Y:S01]  /*6d90*/  FFMA.FTZ R82, R144, R163, R70 ;  /* 0x000000a390527223 */ /* 0x000fe20000010046 */
[----:B------:R-:W1:Y:S02]  /*6da0*/  @P3 LDC R166, c[0x0][0x408] ;  /* 0x00010200ffa63b82 */ /* 0x000e640000000800 */
[----:B------:R-:W-:Y:S01]  /*6db0*/  @P4 FMUL.FTZ R148, R83, R161 ;  /* 0x000000a153944220 */ /* 0x000fe20000410000 */
[----:B------:R-:W-:Y:S01]  /*6dc0*/  @P3 FMUL.FTZ R77, R78, R149 ;  /* 0x000000954e4d3220 */ /* 0x000fe20000410000 */
[----:B------:R-:W-:-:S02]  /*6dd0*/  @P4 SHF.L.U32 R78, R18, 0x10, RZ ;  /* 0x00000010124e4819 */ /* 0x000fc400000006ff */
[----:B---3--:R-:W-:Y:S01]  /*6de0*/  @P4 FMUL.FTZ R169, R148, R169 ;  /* 0x000000a994a94220 */ /* 0x008fe20000410000 */
[----:B------:R-:W-:Y:S01]  /*6df0*/  @P6 FMUL.FTZ R148, R82, R161 ;  /* 0x000000a152946220 */ /* 0x000fe20000410000 */
[----:B------:R3:W-:Y:S02]  /*6e00*/  F2F.BF16.F32 R165, R76 ;  /* 0x0000004c00a57304 */ /* 0x0007e40000202000 */
[----:B------:R-:W-:Y:S01]  /*6e10*/  @P4 FMUL.FTZ R160, R78, R169 ;  /* 0x000000a94ea04220 */ /* 0x000fe20000410000 */
[----:B------:R-:W-:Y:S02]  /*6e20*/  HFMA2 R78, -RZ, RZ, 0, 0 ;  /* 0x00000000ff4e7431 */ /* 0x000fe400000001ff */
[----:B0-----:R-:W-:Y:S01]  /*6e30*/  @P6 FMUL.FTZ R167, R148, R167 ;  /* 0x000000a794a76220 */ /* 0x001fe20000410000 */
[----:B---3--:R-:W-:Y:S02]  /*6e40*/  @P6 SHF.L.U32 R76, R125, 0x10, RZ ;  /* 0x000000107d4c6819 */ /* 0x008fe400000006ff */
[----:B------:R-:W0:Y:S03]  /*6e50*/  F2F.BF16.F32 R77, R77 ;  /* 0x0000004d004d7304 */ /* 0x000e260000202000 */
[----:B------:R-:W-:-:S05]  /*6e60*/  @P6 FMUL.FTZ R78, R76, R167 ;  /* 0x000000a74c4e6220 */ /* 0x000fca0000410000 */
[----:B------:R-:W3:Y:S08]  /*6e70*/  F2F.BF16.F32 R160, R160 ;  /* 0x000000a000a07304 */ /* 0x000ef00000202000 */
[----:B------:R-:W2:Y:S01]  /*6e80*/  F2F.BF16.F32 R78, R78 ;  /* 0x0000004e004e7304 */ /* 0x000ea20000202000 */
[----:B0-----:R-:W-:Y:S01]  /*6e90*/  IMAD.WIDE.U32 R148, R77, 0x10000, RZ ;  /* 0x000100004d947825 */ /* 0x001fe200078e00ff */
[----:B---3--:R-:W-:-:S03]  /*6ea0*/  SHF.L.U32 R163, R160, 0x10, RZ ;  /* 0x00000010a0a37819 */ /* 0x008fc600000006ff */
[----:B------:R-:W-:Y:S01]  /*6eb0*/  IMAD.WIDE.U32 R76, R143, 0x10, R88 ;  /* 0x000000108f4c7825 */ /* 0x000fe200078e0058 */
[----:B------:R-:W-:-:S03]  /*6ec0*/  LOP3.LUT R148, R148, R165, RZ, 0xfc, !PT ;  /* 0x000000a594947212 */ /* 0x000fc600078efcff */
[----:B------:R-:W-:Y:S01]  /*6ed0*/  @P5 FMUL.FTZ R79, R79, R161 ;  /* 0x000000a14f4f5220 */ /* 0x000fe20000410000 */
[----:B------:R-:W0:Y:S01]  /*6ee0*/  @P6 LDC R165, c[0x0][0x408] ;  /* 0x00010200ffa56b82 */ /* 0x000e220000000800 */
[----:B--2---:R-:W-:Y:S01]  /*6ef0*/  LOP3.LUT R149, R149, R163, R78, 0xfe, !PT ;  /* 0x000000a395957212 */ /* 0x004fe200078efe4e */
[----:B------:R-:W-:Y:S01]  /*6f00*/  IMAD.WIDE.U32 R162, R143, 0x8, R90 ;  /* 0x000000088fa27825 */ /* 0x000fe200078e005a */
[----:B------:R2:W-:Y:S05]  /*6f10*/  STG.E.128 desc[UR4][R76.64], R80 ;  /* 0x000000504c007986 */ /* 0x0005ea000c101d04 */
[----:B------:R-:W3:Y:S01]  /*6f20*/  @P0 LDC R143, c[0x0][0x408] ;  /* 0x00010200ff8f0b82 */ /* 0x000ee20000000800 */
[----:B------:R1:W-:Y:S04]  /*6f30*/  STG.E.64 desc[UR4][R162.64], R148 ;  /* 0x00000094a2007986 */ /* 0x0003e8000c101b04 */
[----:B------:R-:W3:Y:S01]  /*6f40*/  LDG.E.64 R92, desc[UR4][R92.64] ;  /* 0x000000045c5c7981 */ /* 0x000ee2000c1e1b00 */
[----:B------:R-:W-:Y:S01]  /*6f50*/  @P5 SHF.R.U32.HI R78, RZ, 0x10, R95 ;  /* 0x00000010ff4e5819 */ /* 0x000fe2000001165f */
[----:B------:R-:W-:Y:S01]  /*6f60*/  @P5 FMUL.FTZ R79, R79, R164 ;  /* 0x000000a44f4f5220 */ /* 0x000fe20000410000 */
[----:B------:R-:W-:-:S02]  /*6f70*/  HFMA2 R95, -RZ, RZ, 0, 0 ;  /* 0x00000000ff5f7431 */ /* 0x000fc400000001ff */
[----:B------:R-:W-:Y:S01]  /*6f80*/  @P5 SHF.L.U32 R78, R78, 0x10, RZ ;  /* 0x000000104e4e5819 */ /* 0x000fe200000006ff */
[----:B--2---:R-:W-:Y:S01]  /*6f90*/  @P0 FMUL.FTZ R80, R80, R161 ;  /* 0x000000a150500220 */ /* 0x004fe20000410000 */
[----:B------:R-:W-:Y:S02]  /*6fa0*/  MOV R160, RZ ;  /* 0x000000ff00a07202 */ /* 0x000fe40000000f00 */
[----:B----4-:R-:W-:Y:S01]  /*6fb0*/  @P0 MOV R76, R146 ;  /* 0x00000092004c0202 */ /* 0x010fe20000000f00 */
[----:B---3--:R-:W-:Y:S01]  /*6fc0*/  @P0 FMUL.FTZ R77, R80, R143 ;  /* 0x0000008f504d0220 */ /* 0x008fe20000410000 */
[----:B------:R-:W-:Y:S02]  /*6fd0*/  @P5 FMUL.FTZ R160, R78, R79 ;  /* 0x0000004f4ea05220 */ /* 0x000fe40000410000 */
[----:B------:R-:W-:Y:S02]  /*6fe0*/  @P0 SHF.L.U32 R76, R76, 0x10, RZ ;  /* 0x000000104c4c0819 */ /* 0x000fe400000006ff */
[----:B------:R-:W-:Y:S01]  /*6ff0*/  LOP3.LUT P5, RZ, R87, 0xff, RZ, 0xc0, !PT ;  /* 0x000000ff57ff7812 */ /* 0x000fe200078ac0ff */
[----:B------:R-:W-:-:S02]  /*7000*/  @P3 FMUL.FTZ R81, R81, R161 ;  /* 0x000000a151513220 */ /* 0x000fc40000410000 */
[----:B------:R-:W-:Y:S01]  /*7010*/  @P0 FMUL.FTZ R95, R76, R77 ;  /* 0x0000004d4c5f0220 */ /* 0x000fe20000410000 */
[----:B------:R-:W-:Y:S01]  /*7020*/  @P3 SHF.R.U64 R76, R146, 0x10, R147 ;  /* 0x00000010924c3819 */ /* 0x000fe20000001293 */
[----:B------:R-:W-:Y:S02]  /*7030*/  HFMA2 R146, -RZ, RZ, 0, 0 ;  /* 0x00000000ff927431 */ /* 0x000fe400000001ff */
[----:B-1----:R-:W-:Y:S01]  /*7040*/  @P3 FMUL.FTZ R81, R81, R166 ;  /* 0x000000a651513220 */ /* 0x002fe20000410000 */
[C---:B------:R-:W-:Y:S02]  /*7050*/  LOP3.LUT P0, RZ, R87.reuse, 0xff00, RZ, 0xc0, !PT ;  /* 0x0000ff0057ff7812 */ /* 0x040fe4000780c0ff */
[----:B------:R-:W-:Y:S01]  /*7060*/  @P3 SHF.L.U32 R76, R76, 0x10, RZ ;  /* 0x000000104c4c3819 */ /* 0x000fe200000006ff */
[----:B------:R-:W-:Y:S01]  /*7070*/  @P6 FMUL.FTZ R82, R82, R161 ;  /* 0x000000a152526220 */ /* 0x000fe20000410000 */
[----:B------:R-:W-:Y:S01]  /*7080*/  @P6 MOV R77, R147 ;  /* 0x00000093004d6202 */ /* 0x000fe20000000f00 */
[----:B------:R-:W1:Y:S02]  /*7090*/  @P5 LDC R162, c[0x0][0x408] ;  /* 0x00010200ffa25b82 */ /* 0x000e640000000800 */
[----:B------:R-:W-:Y:S01]  /*70a0*/  @P3 FMUL.FTZ R146, R76, R81 ;  /* 0x000000514c923220 */ /* 0x000fe20000410000 */
[----:B------:R-:W-:Y:S01]  /*70b0*/  LOP3.LUT P3, RZ, R87, 0xff0000, RZ, 0xc0, !PT ;  /* 0x00ff000057ff7812 */ /* 0x000fe2000786c0ff */
[----:B0-----:R-:W-:Y:S01]  /*70c0*/  @P6 FMUL.FTZ R82, R82, R165 ;  /* 0x000000a552526220 */ /* 0x001fe20000410000 */
[----:B------:R-:W-:Y:S01]  /*70d0*/  @P6 SHF.L.U32 R77, R77, 0x10, RZ ;  /* 0x000000104d4d6819 */ /* 0x000fe200000006ff */
[-CC-:B------:R-:W-:Y:S01]  /*70e0*/  FFMA.FTZ R155, R155, R170.reuse, R171.reuse ;  /* 0x000000aa9b9b7223 */ /* 0x180fe200000100ab */
[----:B------:R-:W-:Y:S01]  /*70f0*/  MOV R143, RZ ;  /* 0x000000ff008f7202 */ /* 0x000fe20000000f00 */
[----:B------:R-:W-:-:S02]  /*7100*/  FFMA.FTZ R158, R158, R170, R171 ;  /* 0x000000aa9e9e7223 */ /* 0x000fc400000100ab */
[----:B------:R-:W-:Y:S01]  /*7110*/  @P6 FMUL.FTZ R143, R77, R82 ;  /* 0x000000524d8f6220 */ /* 0x000fe20000410000 */
[----:B------:R-:W-:Y:S01]  /*7120*/  FFMA.FTZ R77, R156, R170, R171 ;  /* 0x000000aa9c4d7223 */ /* 0x000fe200000100ab */
[----:B------:R-:W-:Y:S01]  /*7130*/  FADD.FTZ R155, R154, -R155 ;  /* 0x8000009b9a9b7221 */ /* 0x000fe20000010000 */
[----:B------:R-:W0:Y:S01]  /*7140*/  @P0 LDC R156, c[0x0][0x408] ;  /* 0x00010200ff9c0b82 */ /* 0x000e220000000800 */
[----:B------:R-:W-:Y:S01]  /*7150*/  FADD.FTZ R79, R159, -R158 ;  /* 0x8000009e9f4f7221 */ /* 0x000fe20000010000 */
[----:B------:R-:W-:Y:S01]  /*7160*/  ISETP.GE.U32.AND P6, PT, R87, 0x1000000, PT ;  /* 0x010000005700780c */ /* 0x000fe20003fc6070 */
[C---:B------:R-:W-:Y:S02]  /*7170*/  FFMA.FTZ R76, R144.reuse, R155, R72 ;  /* 0x0000009b904c7223 */ /* 0x040fe40000010048 */
[----:B------:R-:W-:-:S03]  /*7180*/  FFMA.FTZ R79, R144, R79, R75 ;  /* 0x0000004f904f7223 */ /* 0x000fc6000001004b */
[----:B------:R-:W2:Y:S01]  /*7190*/  @P3 LDC R155, c[0x0][0x408] ;  /* 0x00010200ff9b3b82 */ /* 0x000ea20000000800 */
[----:B------:R-:W-:Y:S01]  /*71a0*/  FADD.FTZ R86, R86, -R77 ;  /* 0x8000004d56567221 */ /* 0x000fe20000010000 */
[-C--:B------:R-:W-:Y:S01]  /*71b0*/  FMUL.FTZ R77, R79, R161.reuse ;  /* 0x000000a14f4d7220 */ /* 0x080fe20000410000 */
[-C--:B------:R-:W-:Y:S01]  /*71c0*/  @P5 FMUL.FTZ R81, R76, R161.reuse ;  /* 0x000000a14c515220 */ /* 0x080fe20000410000 */
[----:B------:R-:W-:Y:S01]  /*71d0*/  FFMA.FTZ R170, R157, R170, R171 ;  /* 0x000000aa9daa7223 */ /* 0x000fe200000100ab */
[----:B------:R-:W-:Y:S01]  /*71e0*/  @P5 SHF.L.U32 R78, R126, 0x10, RZ ;  /* 0x000000107e4e5819 */ /* 0x000fe200000006ff */
[----:B------:R-:W-:Y:S01]  /*71f0*/  FMUL.FTZ R148, R77, UR14 ;  /* 0x0000000e4d947c20 */ /* 0x000fe20008410000 */
[----:B-1----:R-:W-:Y:S01]  /*7200*/  @P5 FMUL.FTZ R81, R81, R162 ;  /* 0x000000a251515220 */ /* 0x002fe20000410000 */
[----:B------:R-:W-:Y:S01]  /*7210*/  FFMA.FTZ R77, R144, R86, R73 ;  /* 0x00000056904d7223 */ /* 0x000fe20000010049 */
[----:B------:R-:W-:Y:S02]  /*7220*/  HFMA2 R82, -RZ, RZ, 0, 0 ;  /* 0x00000000ff527431 */ /* 0x000fe400000001ff */
[----:B------:R-:W-:Y:S01]  /*7230*/  FADD.FTZ R85, R85, -R170 ;  /* 0x800000aa55557221 */ /* 0x000fe20000010000 */
[----:B------:R-:W-:Y:S01]  /*7240*/  @P6 SHF.L.U32 R87, R20, 0x10, RZ ;  /* 0x0000001014576819 */ /* 0x000fe200000006ff */
[----:B------:R-:W-:Y:S01]  /*7250*/  @P0 FMUL.FTZ R149, R77, R161 ;  /* 0x000000a14d950220 */ /* 0x000fe20000410000 */
[----:B------:R-:W-:Y:S01]  /*7260*/  MOV R80, RZ ;  /* 0x000000ff00507202 */ /* 0x000fe20000000f00 */
[----:B------:R-:W-:Y:S01]  /*7270*/  @P5 FMUL.FTZ R80, R78, R81 ;  /* 0x000000514e505220 */ /* 0x000fe20000410000 */
[----:B------:R-:W-:Y:S01]  /*7280*/  FFMA.FTZ R78, R144, R85, R74 ;  /* 0x00000055904e7223 */ /* 0x000fe2000001004a */
[----:B------:R-:W-:-:S02]  /*7290*/  HFMA2 R81, -RZ, RZ, 0, 0 ;  /* 0x00000000ff517431 */ /* 0x000fc400000001ff */
[----:B------:R-:W-:Y:S01]  /*72a0*/  @P6 FMUL.FTZ R82, R87, R148 ;  /* 0x0000009457526220 */ /* 0x000fe20000410000 */
[----:B------:R-:W-:Y:S01]  /*72b0*/  @P0 SHF.L.U32 R85, R21, 0x10, RZ ;  /* 0x0000001015550819 */ /* 0x000fe200000006ff */
[----:B0-----:R-:W-:Y:S01]  /*72c0*/  @P0 FMUL.FTZ R156, R149, R156 ;  /* 0x0000009c959c0220 */ /* 0x001fe20000410000 */
[----:B------:R-:W-:Y:S01]  /*72d0*/  @P3 FMUL.FTZ R144, R78, R161 ;  /* 0x000000a14e903220 */ /* 0x000fe20000410000 */
[----:B------:R0:W-:Y:S01]  /*72e0*/  F2F.BF16.F32 R87, R82 ;  /* 0x0000005200577304 */ /* 0x0001e20000202000 */
[----:B------:R-:W1:Y:S01]  /*72f0*/  @P4 LDC R86, c[0x0][0x408] ;  /* 0x00010200ff564b82 */ /* 0x000e620000000800 */
[----:B------:R-:W-:Y:S01]  /*7300*/  @P0 FMUL.FTZ R81, R85, R156 ;  /* 0x0000009c55510220 */ /* 0x000fe20000410000 */
[----:B--2---:R-:W-:Y:S01]  /*7310*/  @P3 FMUL.FTZ R155, R144, R155 ;  /* 0x0000009b909b3220 */ /* 0x004fe20000410000 */
[----:B------:R-:W-:Y:S02]  /*7320*/  MOV R85, RZ ;  /* 0x000000ff00557202 */ /* 0x000fe40000000f00 */
[----:B0-----:R-:W-:-:S02]  /*7330*/  @P3 SHF.L.U32 R82, R127, 0x10, RZ ;  /* 0x000000107f523819 */ /* 0x001fc400000006ff */
[----:B------:R-:W0:Y:S01]  /*7340*/  F2F.BF16.F32 R81, R81 ;  /* 0x0000005100517304 */ /* 0x000e220000202000 */
[----:B------:R-:W2:Y:S02]  /*7350*/  @P5 LDC R154, c[0x0][0x408] ;  /* 0x00010200ff9a5b82 */ /* 0x000ea40000000800 */
[----:B------:R-:W-:-:S05]  /*7360*/  @P3 FMUL.FTZ R85, R82, R155 ;  /* 0x0000009b52553220 */ /* 0x000fca0000410000 */
[----:B------:R0:W3:Y:S01]  /*7370*/  F2F.BF16.F32 R149, R80 ;  /* 0x0000005000957304 */ /* 0x0000e20000202000 */
[----:B------:R-:W4:Y:S07]  /*7380*/  @P0 LDC R156, c[0x0][0x408] ;  /* 0x00010200ff9c0b82 */ /* 0x000f2e0000000800 */
[----:B------:R-:W1:Y:S01]  /*7390*/  F2F.BF16.F32 R85, R85 ;  /* 0x0000005500557304 */ /* 0x000e620000202000 */
[----:B0-----:R-:W-:Y:S01]  /*73a0*/  IMAD.WIDE.U32 R80, R81, 0x10000, RZ ;  /* 0x0001000051507825 */ /* 0x001fe200078e00ff */
[----:B------:R-:W-:Y:S01]  /*73b0*/  SHF.L.U32 R87, R87, 0x10, RZ ;  /* 0x0000001057577819 */ /* 0x000fe200000006ff */
[----:B------:R-:W0:Y:S02]  /*73c0*/  @P3 LDC R158, c[0x0][0x408] ;  /* 0x00010200ff9e3b82 */ /* 0x000e240000000800 */
[----:B------:R-:W-:Y:S01]  /*73d0*/  IMAD.WIDE.U32 R88, R0, 0x10, R88 ;  /* 0x0000001000587825 */ /* 0x000fe200078e0058 */
[----:B---3--:R-:W-:-:S03]  /*73e0*/  LOP3.LUT R80, R80, R149, RZ, 0xfc, !PT ;  /* 0x0000009550507212 */ /* 0x008fc600078efcff */
[----:B------:R-:W-:-:S04]  /*73f0*/  IMAD.WIDE.U32 R90, R0, 0x8, R90 ;  /* 0x00000008005a7825 */ /* 0x000fc800078e005a */
[----:B------:R-:W-:Y:S01]  /*7400*/  @P4 FMUL.FTZ R83, R83, R161 ;  /* 0x000000a153534220 */ /* 0x000fe20000410000 */
[----:B------:R-:W-:Y:S02]  /*7410*/  @P4 SHF.R.U32.HI R147, RZ, 0x10, R147 ;  /* 0x00000010ff934819 */ /* 0x000fe40000011693 */
[----:B-1----:R-:W-:Y:S01]  /*7420*/  LOP3.LUT R81, R81, R87, R85, 0xfe, !PT ;  /* 0x0000005751517212 */ /* 0x002fe200078efe55 */
[----:B------:R1:W-:Y:S01]  /*7430*/  STG.E.128 desc[UR4][R88.64], R76 ;  /* 0x0000004c58007986 */ /* 0x0003e2000c101d04 */
[----:B------:R-:W-:Y:S01]  /*7440*/  @P4 FMUL.FTZ R86, R83, R86 ;  /* 0x0000005653564220 */ /* 0x000fe20000410000 */
[----:B------:R-:W-:Y:S02]  /*7450*/  HFMA2 R82, -RZ, RZ, 0, 0 ;  /* 0x00000000ff527431 */ /* 0x000fe400000001ff */
[----:B------:R3:W-:Y:S01]  /*7460*/  STG.E.64 desc[UR4][R90.64], R80 ;  /* 0x000000505a007986 */ /* 0x0007e2000c101b04 */
[----:B------:R-:W-:Y:S01]  /*7470*/  @P4 SHF.L.U32 R83, R147, 0x10, RZ ;  /* 0x0000001093534819 */ /* 0x000fe200000006ff */
[----:B------:R-:W-:-:S04]  /*7480*/  @P0 FMUL.FTZ R85, R77, R161 ;  /* 0x000000a14d550220 */ /* 0x000fc80000410000 */
[----:B------:R-:W-:Y:S01]  /*7490*/  @P4 FMUL.FTZ R82, R83, R86 ;  /* 0x0000005653524220 */ /* 0x000fe20000410000 */
[-C--:B------:R-:W-:Y:S01]  /*74a0*/  @P5 FMUL.FTZ R83, R76, R161.reuse ;  /* 0x000000a14c535220 */ /* 0x080fe20000410000 */
[----:B------:R-:W-:-:S03]  /*74b0*/  @P3 FMUL.FTZ R161, R78, R161 ;  /* 0x000000a14ea13220 */ /* 0x000fc60000410000 */
[----:B--2---:R-:W-:Y:S01]  /*74c0*/  @P5 FMUL.FTZ R87, R83, R154 ;  /* 0x0000009a53575220 */ /* 0x004fe20000410000 */
[----:B------:R-:W-:Y:S02]  /*74d0*/  HFMA2 R83, -RZ, RZ, 0, 0 ;  /* 0x00000000ff537431 */ /* 0x000fe400000001ff */
[----:B0-----:R-:W-:Y:S01]  /*74e0*/  @P3 FMUL.FTZ R161, R161, R158 ;  /* 0x0000009ea1a13220 */ /* 0x001fe20000410000 */
[----:B------:R-:W-:Y:S02]  /*74f0*/  MOV R86, RZ ;  /* 0x000000ff00567202 */ /* 0x000fe40000000f00 */
[----:B-1----:R-:W-:Y:S02]  /*7500*/  MOV R88, RZ ;  /* 0x000000ff00587202 */ /* 0x002fe40000000f00 */
[----:B------:R-:W-:Y:S02]  /*7510*/  @P5 MOV R0, R92 ;  /* 0x0000005c00005202 */ /* 0x000fe40000000f00 */
[----:B------:R-:W-:-:S02]  /*7520*/  @P0 SHF.R.U64 R147, R92, 0x10, R93 ;  /* 0x000000105c930819 */ /* 0x000fc4000000125d */
[----:B------:R-:W-:Y:S02]  /*7530*/  @P3 MOV R144, R93 ;  /* 0x0000005d00903202 */ /* 0x000fe40000000f00 */
[----:B------:R-:W-:Y:S01]  /*7540*/  @P6 SHF.R.U32.HI R92, RZ, 0x10, R93 ;  /* 0x00000010ff5c6819 */ /* 0x000fe2000001165d */
[----:B----4-:R-:W-:Y:S01]  /*7550*/  @P0 FMUL.FTZ R93, R85, R156 ;  /* 0x0000009c555d0220 */ /* 0x010fe20000410000 */
        /* <DEDUP_REMOVED lines=8> */
[----:B---3--:R-:W-:-:S07]  /*75e0*/  @P3 FMUL.FTZ R85, R144, R161 ;  /* 0x000000a190553220 */ /* 0x008fce0000410000 */
.L_x_4098:
[----:B------:R-:W0:Y:S01]  /*75f0*/  LDC.64 R76, c[0x0][0x380] ;  /* 0x0000e000ff4c7b82 */ /* 0x000e220000000a00 */
        /* <DEDUP_REMOVED lines=83> */
.L_x_4095:
        /* <DEDUP_REMOVED lines=26> */
.L_x_4101:
        /* <DEDUP_REMOVED lines=11> */
.L_x_10855:


//--------------------- .text._ZN10layer_norm22ln_bwd_finalize_kernelINS_22Kernel_traits_finalizeILj2560E13__nv_bfloat16S2_fS2_fjLb1ELj1024ELj4ENS_18Kernel_traits_baseILj2560ES2_S2_fS2_fjLj1024EEEEELb1ELb0EEEvNS_9BwdParamsE --------------------------
	.section	.text._ZN10layer_norm22ln_bwd_finalize_kernelINS_22Kernel_traits_finalizeILj2560E13__nv_bfloat16S2_fS2_fjLb1ELj1024ELj4ENS_18Kernel_traits_baseILj2560ES2_S2_fS2_fjLj1024EEEEELb1ELb0EEEvNS_9BwdParamsE,"ax",@progbits
	.align	128
        .global         _ZN10layer_norm22ln_bwd_finalize_kernelINS_22Kernel_traits_finalizeILj2560E13__nv_bfloat16S2_fS2_fjLb1ELj1024ELj4ENS_18Kernel_traits_baseILj2560ES2_S2_fS2_fjLj1024EEEEELb1ELb0EEEvNS_9BwdParamsE
        .type           _ZN10layer_norm22ln_bwd_finalize_kernelINS_22Kernel_traits_finalizeILj2560E13__nv_bfloat16S2_fS2_fjLb1ELj1024ELj4ENS_18Kernel_traits_baseILj2560ES2_S2_fS2_fjLj1024EEEEELb1ELb0EEEvNS_9BwdParamsE,@function
        .size           _ZN10layer_norm22ln_bwd_finalize_kernelINS_22Kernel_traits_finalizeILj2560E13__nv_bfloat16S2_fS2_fjLb1ELj1024ELj4ENS_18Kernel_traits_baseILj2560ES2_S2_fS2_fjLj1024EEEEELb1ELb0EEEvNS_9BwdParamsE,(.L_x_10856 - _ZN10layer_norm22ln_bwd_finalize_kernelINS_22Kernel_traits_finalizeILj2560E13__nv_bfloat16S2_fS2_fjLb1ELj1024ELj4ENS_18Kernel_traits_baseILj2560ES2_S2_fS2_fjLj1024EEEEELb1ELb0EEEvNS_9BwdParamsE)
        .other          _ZN10layer_norm22ln_bwd_finalize_kernelINS_22Kernel_traits_finalizeILj2560E13__nv_bfloat16S2_fS2_fjLb1ELj1024ELj4ENS_18Kernel_traits_baseILj2560ES2_S2_fS2_fjLj1024EEEEELb1ELb0EEEvNS_9BwdParamsE,@"STO_CUDA_ENTRY STV_DEFAULT"
_ZN10layer_norm22ln_bwd_finalize_kernelINS_22Kernel_traits_finalizeILj2560E13__nv_bfloat16S2_fS2_fjLb1ELj1024ELj4ENS_18Kernel_traits_baseILj2560ES2_S2_fS2_fjLj1024EEEEELb1ELb0EEEvNS_9BwdParamsE:
.text._ZN10layer_norm22ln_bwd_finalize_kernelINS_22Kernel_traits_finalizeILj2560E13__nv_bfloat16S2_fS2_fjLb1ELj1024ELj4ENS_18Kernel_traits_baseILj2560ES2_S2_fS2_fjLj1024EEEEELb1ELb0EEEvNS_9BwdParamsE:
        /* <DEDUP_REMOVED lines=57> */
.L_x_4106:
        /* <DEDUP_REMOVED lines=87> */
.L_x_4105:
[----:B------:R-:W-:Y:S05]  /*0900*/  BSYNC.RECONVERGENT B1 ;  /* 0x0000000000017941 */ /* 0x000fea0003800200 */
.L_x_4104:
        /* <DEDUP_REMOVED lines=50> */
.L_x_4108:
[----:B------:R-:W-:Y:S05]  /*0c30*/  BSYNC.RECONVERGENT B1 ;  /* 0x0000000000017941 */ /* 0x000fea0003800200 */
.L_x_4107:
        /* <DEDUP_REMOVED lines=29> */
.L_x_4110:
[----:B------:R-:W-:Y:S05]  /*0e10*/  BSYNC.RECONVERGENT B1 ;  /* 0x0000000000017941 */ /* 0x000fea0003800200 */
.L_x_4109:
        /* <DEDUP_REMOVED lines=14> */
.L_x_4103:
[----:B------:R-:W-:Y:S05]  /*0f00*/  BSYNC.RECONVERGENT B0 ;  /* 0x0000000000007941 */ /* 0x000fea0003800200 */
.L_x_4102:
        /* <DEDUP_REMOVED lines=78> */
.L_x_4111:
        /* <DEDUP_REMOVED lines=9> */
.L_x_10856:


//--------------------- .text._ZN10layer_norm13ln_bwd_kernelINS_13Kernel_traitsI13__nv_bfloat16S2_fS2_fjLj2560ELj1ELj1ELj4ELj8ENS_18Kernel_traits_baseILj2560ES2_S2_fS2_fjLj128EEEEELb1ELb1ELb1ELb0EEEvNS_9BwdParamsE --------------------------
	.section	.text._ZN10layer_norm13ln_bwd_kernelINS_13Kernel_traitsI13__nv_bfloat16S2_fS2_fjLj2560ELj1ELj1ELj4ELj8ENS_18Kernel_traits_baseILj2560ES2_S2_fS2_fjLj128EEEEELb1ELb1ELb1ELb0EEEvNS_9BwdParamsE,"ax",@progbits
	.align	128
        .global         _ZN10layer_norm13ln_bwd_kernelINS_13Kernel_traitsI13__nv_bfloat16S2_fS2_fjLj2560ELj1ELj1ELj4ELj8ENS_18Kernel_traits_baseILj2560ES2_S2_fS2_fjLj128EEEEELb1ELb1ELb1ELb0EEEvNS_9BwdParamsE
        .type           _ZN10layer_norm13ln_bwd_kernelINS_13Kernel_traitsI13__nv_bfloat16S2_fS2_fjLj2560ELj1ELj1ELj4ELj8ENS_18Kernel_traits_baseILj2560ES2_S2_fS2_fjLj128EEEEELb1ELb1ELb1ELb0EEEvNS_9BwdParamsE,@function
        .size           _ZN10layer_norm13ln_bwd_kernelINS_13Kernel_traitsI13__nv_bfloat16S2_fS2_fjLj2560ELj1ELj1ELj4ELj8ENS_18Kernel_traits_baseILj2560ES2_S2_fS2_fjLj128EEEEELb1ELb1ELb1ELb0EEEvNS_9BwdParamsE,(.L_x_10857 - _ZN10layer_norm13ln_bwd_kernelINS_13Kernel_traitsI13__nv_bfloat16S2_fS2_fjLj2560ELj1ELj1ELj4ELj8ENS_18Kernel_traits_baseILj2560ES2_S2_fS2_fjLj128EEEEELb1ELb1ELb1ELb0EEEvNS_9BwdParamsE)
        .other          _ZN10layer_norm13ln_bwd_kernelINS_13Kernel_traitsI13__nv_bfloat16S2_fS2_fjLj2560ELj1ELj1ELj4ELj8ENS_18Kernel_traits_baseILj2560ES2_S2_fS2_fjLj128EEEEELb1ELb1ELb1ELb0EEEvNS_9BwdParamsE,@"STO_CUDA_ENTRY STV_DEFAULT"
_ZN10layer_norm13ln_bwd_kernelINS_13Kernel_traitsI13__nv_bfloat16S2_fS2_fjLj2560ELj1ELj1ELj4ELj8ENS_18Kernel_traits_baseILj2560ES2_S2_fS2_fjLj128EEEEELb1ELb1ELb1ELb0EEEvNS_9BwdParamsE:
.text._ZN10layer_norm13ln_bwd_kernelINS_13Kernel_traitsI13__nv_bfloat16S2_fS2_fjLj2560ELj1ELj1ELj4ELj8ENS_18Kernel_traits_baseILj2560ES2_S2_fS2_fjLj128EEEEELb1ELb1ELb1ELb0EEEvNS_9BwdParamsE:
        /* <DEDUP_REMOVED lines=18> */
[----:B------:R-:W-:Y:S02]  /*0120*/  P2R R191, PR, RZ, 0x1 ;  /* 0x00000001ffbf7803 */ /* 0x000fe40000000000 */
[----:B------:R-:W-:Y:S02]  /*0130*/  CS2R R96, SRZ ;  /* 0x0000000000607805 */ /* 0x000fe4000001ff00 */
[----:B------:R-:W-:Y:S01]  /*0140*/  P2R R143, PR, RZ, 0x2 ;  /* 0x00000002ff8f7803 */ /* 0x000fe20000000000 */
        /* <DEDUP_REMOVED lines=9> */
[----:B------:R-:W5:Y:S02]  /*01e0*/  @P2 LDG.E.64 R10, desc[UR8][R8.64] ;  /* 0x00000008080a2981 */ /* 0x000f64000c1e1b00 */
[----:B------:R-:W4:Y:S01]  /*01f0*/  @P4 LDC.64 R38, c[0x0][0x3e8] ;  /* 0x0000fa00ff264b82 */ /* 0x000f220000000a00 */
[----:B---3--:R-:W-:-:S05]  /*0200*/  @P1 IMAD.WIDE.U32 R32, R49, 0x8, R24 ;  /* 0x0000000831201825 */ /* 0x008fca00078e0018 */
[----:B------:R-:W5:Y:S01]  /*0210*/  @P1 LDG.E.64 R12, desc[UR8][R32.64] ;  /* 0x00000008200c1981 */ /* 0x000f62000c1e1b00 */
[C---:B0-----:R-:W-:Y:S01]  /*0220*/  @P1 IMAD.WIDE.U32 R34, R49.reuse, 0x8, R28 ;  /* 0x0000000831221825 */ /* 0x041fe200078e001c */
[----:B------:R-:W-:Y:S01]  /*0230*/  @P1 IADD3 R49, PT, PT, R49, 0x80, RZ ;  /* 0x0000008031311810 */ /* 0x000fe20007ffe0ff */
[----:B------:R-:W0:Y:S03]  /*0240*/  @P3 LDC.64 R40, c[0x0][0x3d0] ;  /* 0x0000f400ff283b82 */ /* 0x000e260000000a00 */
[----:B------:R-:W5:Y:S01]  /*0250*/  @P1 LDG.E.64 R14, desc[UR8][R34.64] ;  /* 0x00000008220e1981 */ /* 0x000f62000c1e1b00 */
[----:B--2---:R-:W-:-:S04]  /*0260*/  @P4 IMAD.WIDE.U32 R36, R49, 0x8, R36 ;  /* 0x0000000831244825 */ /* 0x004fc800078e0024 */
[----:B------:R-:W2:Y:S01]  /*0270*/  @P3 LDC.64 R42, c[0x0][0x3e8] ;  /* 0x0000fa00ff2a3b82 */ /* 0x000ea20000000a00 */
[----:B------:R-:W5:Y:S01]  /*0280*/  @P4 LDG.E.64 R16, desc[UR8][R36.64] ;  /* 0x0000000824104981 */ /* 0x000f62000c1e1b00 */
[C---:B----4-:R-:W-:Y:S01]  /*0290*/  @P4 IMAD.WIDE.U32 R38, R49.reuse, 0x8, R38 ;  /* 0x0000000831264825 */ /* 0x050fe200078e0026 */
[----:B------:R-:W-:-:S05]  /*02a0*/  @P4 IADD3 R49, PT, PT, R49, 0x80, RZ ;  /* 0x0000008031314810 */ /* 0x000fca0007ffe0ff */
[----:B------:R-:W3:Y:S01]  /*02b0*/  @P0 LDC.64 R44, c[0x0][0x3d0] ;  /* 0x0000f400ff2c0b82 */ /* 0x000ee20000000a00 */
[----:B------:R-:W5:Y:S07]  /*02c0*/  @P4 LDG.E.64 R18, desc[UR8][R38.64] ;  /* 0x0000000826124981 */ /* 0x000f6e000c1e1b00 */
[----:B------:R-:W4:Y:S01]  /*02d0*/  @P0 LDC.64 R46, c[0x0][0x3e8] ;  /* 0x0000fa00ff2e0b82 */ /* 0x000f220000000a00 */
[----:B0-----:R-:W-:Y:S01]  /*02e0*/  @P3 IMAD.WIDE.U32 R40, R49, 0x8, R40 ;  /* 0x0000000831283825 */ /* 0x001fe200078e0028 */
[----:B-1----:R-:W-:-:S02]  /*02f0*/  MOV R5, UR4 ;  /* 0x0000000400057c02 */ /* 0x002fc40008000f00 */
[----:B------:R-:W-:Y:S02]  /*0300*/  CS2R R98, SRZ ;  /* 0x0000000000627805 */ /* 0x000fe4000001ff00 */
[----:B------:R-:W-:Y:S02]  /*0310*/  CS2R R92, SRZ ;  /* 0x00000000005c7805 */ /* 0x000fe4000001ff00 */
[----:B------:R-:W-:Y:S01]  /*0320*/  CS2R R94, SRZ ;  /* 0x00000000005e7805 */ /* 0x000fe2000001ff00 */
[----:B------:R0:W5:Y:S01]  /*0330*/  @P3 LDG.E.64 R20, desc[UR8][R40.64] ;  /* 0x0000000828143981 */ /* 0x000162000c1e1b00 */
[C---:B--2---:R-:W-:Y:S01]  /*0340*/  @P3 IMAD.WIDE.U32 R42, R49.reuse, 0x8, R42 ;  /* 0x00000008312a3825 */ /* 0x044fe200078e002a */
[----:B------:R-:W-:Y:S02]  /*0350*/  @P3 IADD3 R49, PT, PT, R49, 0x80, RZ ;  /* 0x0000008031313810 */ /* 0x000fe40007ffe0ff */
[----:B------:R-:W-:Y:S02]  /*0360*/  CS2R R88, SRZ ;  /* 0x0000000000587805 */ /* 0x000fe4000001ff00 */
[----:B------:R-:W-:-:S02]  /*0370*/  CS2R R90, SRZ ;  /* 0x00000000005a7805 */ /* 0x000fc4000001ff00 */
[----:B------:R-:W-:Y:S01]  /*0380*/  CS2R R84, SRZ ;  /* 0x0000000000547805 */ /* 0x000fe2000001ff00 */
[----:B------:R1:W5:Y:S01]  /*0390*/  @P3 LDG.E.64 R22, desc[UR8][R42.64] ;  /* 0x000000082a163981 */ /* 0x000362000c1e1b00 */
[----:B---3--:R-:W-:-:S05]  /*03a0*/  @P0 IMAD.WIDE.U32 R24, R49, 0x8, R44 ;  /* 0x0000000831180825 */ /* 0x008fca00078e002c */
[----:B------:R2:W5:Y:S01]  /*03b0*/  @P0 LDG.E.64 R26, desc[UR8][R24.64] ;  /* 0x00000008181a0981 */ /* 0x000562000c1e1b00 */
[----:B----4-:R-:W-:-:S05]  /*03c0*/  @P0 IMAD.WIDE.U32 R28, R49, 0x8, R46 ;  /* 0x00000008311c0825 */ /* 0x010fca00078e002e */
        /* <DEDUP_REMOVED lines=24> */
[----:B-1----:R-:W-:Y:S01]  /*0550*/  CS2R R42, SRZ ;  /* 0x00000000002a7805 */ /* 0x002fe2000001ff00 */
[----:B--2---:R-:W-:Y:S06]  /*0560*/  @P0 BRA `(.L_x_4112) ;  /* 0x000000ac00d00947 */ /* 0x004fec0003800000 */
        /* <DEDUP_REMOVED lines=28> */
[----:B------:R-:W-:Y:S02]  /*0730*/  SHF.R.U32.HI R21, RZ, 0x10, R21 ;  /* 0x00000010ff157819 */ /* 0x000fe40000011615 */
        /* <DEDUP_REMOVED lines=34> */
[----:B------:R-:W0:Y:S01]  /*0960*/  LDCU.U8 UR7, c[0x0][0x410] ;  /* 0x00008200ff0777ac */ /* 0x000e220008000000 */
[----:B------:R-:W-:Y:S02]  /*0970*/  PRMT R14, R16, 0x7610, R14 ;  /* 0x00007610100e7816 */ /* 0x000fe4000000000e */
[----:B------:R-:W-:Y:S01]  /*0980*/  PRMT R11, R24, 0x7610, R11 ;  /* 0x00007610180b7816 */ /* 0x000fe2000000000b */
[----:B------:R-:W1:Y:S01]  /*0990*/  LDCU UR12, c[0x0][0x400] ;  /* 0x00008000ff0c77ac */ /* 0x000e620008000800 */
[----:B------:R-:W-:Y:S02]  /*09a0*/  PRMT R16, R17, 0x7610, R16 ;  /* 0x0000761011107816 */ /* 0x000fe40000000010 */
[----:B------:R-:W-:Y:S01]  /*09b0*/  PRMT R18, R20, 0x7610, R18 ;  /* 0x0000761014127816 */ /* 0x000fe20000000012 */
[----:B------:R-:W2:Y:S01]  /*09c0*/  LDCU.64 UR14, c[0x0][0x408] ;  /* 0x00008100ff0e77ac */ /* 0x000ea20008000a00 */
[----:B------:R-:W-:-:S02]  /*09d0*/  MOV R4, R6 ;  /* 0x0000000600047202 */ /* 0x000fc40000000f00 */
[----:B------:R-:W-:Y:S01]  /*09e0*/  SHF.R.U32.HI R132, RZ, 0x10, R23 ;  /* 0x00000010ff847819 */ /* 0x000fe20000011617 */
[----:B------:R-:W3:Y:S01]  /*09f0*/  LDCU.64 UR10, c[0x0][0x438] ;  /* 0x00008700ff0a77ac */ /* 0x000ee20008000a00 */
[----:B------:R-:W-:Y:S02]  /*0a00*/  MOV R133, R30 ;  /* 0x0000001e00857202 */ /* 0x000fe40000000f00 */
[----:B------:R-:W-:Y:S01]  /*0a10*/  SHF.R.U64 R134, R30, 0x10, R31 ;  /* 0x000000101e867819 */ /* 0x000fe2000000121f */
[----:B------:R-:W4:Y:S01]  /*0a20*/  LDCU.64 UR16, c[0x0][0x478] ;  /* 0x00008f00ff1077ac */ /* 0x000f220008000a00 */
[----:B------:R-:W-:Y:S02]  /*0a30*/  PRMT R15, R25, 0x7610, R15 ;  /* 0x00007610190f7816 */ /* 0x000fe4000000000f */
[----:B------:R-:W-:Y:S02]  /*0a40*/  PRMT R17, R28, 0x7610, R17 ;  /* 0x000076101c117816 */ /* 0x000fe40000000011 */
[----:B------:R-:W-:-:S02]  /*0a50*/  PRMT R19, R29, 0x7610, R19 ;  /* 0x000076101d137816 */ /* 0x000fc40000000013 */
[----:B------:R-:W-:Y:S02]  /*0a60*/  PRMT R20, R21, 0x7610, R20 ;  /* 0x0000761015147816 */ /* 0x000fe40000000014 */
[----:B------:R-:W-:Y:S02]  /*0a70*/  PRMT R22, R26, 0x7610, R22 ;  /* 0x000076101a167816 */ /* 0x000fe40000000016 */
[----:B------:R-:W-:Y:S02]  /*0a80*/  PRMT R24, R27, 0x7610, R24 ;  /* 0x000076101b187816 */ /* 0x000fe40000000018 */
[--C-:B------:R-:W-:Y:S02]  /*0a90*/  SHF.R.U64 R6, R6, 0x10, R7.reuse ;  /* 0x0000001006067819 */ /* 0x100fe40000001207 */
[----:B------:R-:W-:Y:S02]  /*0aa0*/  SHF.R.U32.HI R8, RZ, 0x10, R7 ;  /* 0x00000010ff087819 */ /* 0x000fe40000011607 */
        /* <DEDUP_REMOVED lines=21> */
.L_x_4362:
        /* <DEDUP_REMOVED lines=20> */
[----:B------:R-:W-:Y:S01]  /*0d40*/  ISETP.GE.U32.AND P5, PT, R3, 0x100, PT ;  /* 0x000001000300780c */ /* 0x000fe20003fa6070 */
[----:B------:R-:W-:Y:S01]  /*0d50*/  BSSY.RECONVERGENT B1, `(.L_x_4115) ;  /* 0x0000051000017945 */ /* 0x000fe20003800200 */
[----:B------:R-:W-:-:S02]  /*0d60*/  ISETP.NE.AND P0, PT, RZ, UR7, PT ;  /* 0x00000007ff007c0c */ /* 0x000fc4000bf05270 */
[----:B------:R-:W-:Y:S02]  /*0d70*/  CS2R R204, SRZ ;  /* 0x0000000000cc7805 */ /* 0x000fe4000001ff00 */
[C---:B------:R-:W-:Y:S02]  /*0d80*/  ISETP.GE.U32.AND P4, PT, R3.reuse, 0x180, PT ;  /* 0x000001800300780c */ /* 0x040fe40003f86070 */
[----:B------:R-:W-:Y:S02]  /*0d90*/  ISETP.GE.U32.AND P3, PT, R3, 0x200, PT ;  /* 0x000002000300780c */ /* 0x000fe40003f66070 */
[----:B------:R-:W-:Y:S02]  /*0da0*/  P2R R142, PR, RZ, 0x40 ;  /* 0x00000040ff8e7803 */ /* 0x000fe40000000000 */
[----:B------:R-:W-:Y:S02]  /*0db0*/  @P1 IADD3 R127, PT, PT, R208, -0x1, RZ ;  /* 0xffffffffd07f1810 */ /* 0x000fe40007ffe0ff */
[----:B------:R-:W-:-:S03]  /*0dc0*/  P2R R143, PR, RZ, 0x20 ;  /* 0x00000020ff8f7803 */ /* 0x000fc60000000000 */
[-C--:B0-----:R-:W-:Y:S01]  /*0dd0*/  @P1 IMAD R128, R127, R2.reuse, RZ ;  /* 0x000000027f801224 */ /* 0x081fe200078e02ff */
[----:B------:R-:W-:Y:S01]  /*0de0*/  IADD3 R127, PT, PT, R188, -0x1, RZ ;  /* 0xffffffffbc7f7810 */ /* 0x000fe20007ffe0ff */
[----:B------:R-:W-:-:S03]  /*0df0*/  IMAD R126, R5, R2, RZ ;  /* 0x00000002057e7224 */ /* 0x000fc600078e02ff */
[----:B------:R-:W-:Y:S01]  /*0e00*/  @P1 SHF.R.S32.HI R129, RZ, 0x1f, R128 ;  /* 0x0000001fff811819 */ /* 0x000fe20000011480 */
[----:B------:R-:W-:Y:S01]  /*0e10*/  IMAD R127, R127, R2, RZ ;  /* 0x000000027f7f7224 */ /* 0x000fe200078e02ff */
[----:B-1----:R-:W-:Y:S02]  /*0e20*/  SHF.R.S32.HI R125, RZ, 0x1f, R126 ;  /* 0x0000001fff7d7819 */ /* 0x002fe4000001147e */
[----:B------:R-:W-:Y:S02]  /*0e30*/  @P1 LEA.HI R129, R129, R128, RZ, 0x2 ;  /* 0x0000008081811211 */ /* 0x000fe400078f10ff */
[----:B------:R-:W-:Y:S02]  /*0e40*/  SHF.R.S32.HI R124, RZ, 0x1f, R127 ;  /* 0x0000001fff7c7819 */ /* 0x000fe4000001147f */
[----:B------:R-:W-:Y:S02]  /*0e50*/  LEA.HI R125, R125, R126, RZ, 0x2 ;  /* 0x0000007e7d7d7211 */ /* 0x000fe400078f10ff */
[----:B------:R-:W-:-:S02]  /*0e60*/  LEA.HI R127, R124, R127, RZ, 0x2 ;  /* 0x0000007f7c7f7211 */ /* 0x000fc400078f10ff */
[-C--:B---3--:R-:W-:Y:S02]  /*0e70*/  LEA.HI.SX32 R195, R125, R0.reuse, 0x1e ;  /* 0x000000007dc37211 */ /* 0x088fe400078ff2ff */
[-C--:B------:R-:W-:Y:S02]  /*0e80*/  @P1 LEA.HI.SX32 R197, R129, R0.reuse, 0x1e ;  /* 0x0000000081c51211 */ /* 0x080fe400078ff2ff */
[----:B------:R-:W-:Y:S02]  /*0e90*/  LEA.HI.SX32 R199, R127, R0, 0x1e ;  /* 0x000000007fc77211 */ /* 0x000fe400078ff2ff */
[----:B------:R-:W-:Y:S02]  /*0ea0*/  MOV R201, R195 ;  /* 0x000000c300c97202 */ /* 0x000fe40000000f00 */
        /* <DEDUP_REMOVED lines=15> */
[----:B------:R-:W-:Y:S02]  /*0fa0*/  SHF.L.U32 R181, R4, 0x10, RZ ;  /* 0x0000001004b57819 */ /* 0x000fe400000006ff */
[----:B------:R-:W-:Y:S02]  /*0fb0*/  SHF.L.U32 R180, R6, 0x10, RZ ;  /* 0x0000001006b47819 */ /* 0x000fe400000006ff */
[----:B------:R0:W5:Y:S02]  /*0fc0*/  LDG.E R137, desc[UR8][R176.64] ;  /* 0x00000008b0897981 */ /* 0x000164000c1e1900 */
[----:B0-----:R-:W-:Y:S02]  /*0fd0*/  SHF.L.U32 R177, R7, 0x10, RZ ;  /* 0x0000001007b17819 */ /* 0x001fe400000006ff */
[----:B------:R-:W-:Y:S01]  /*0fe0*/  SHF.L.U32 R176, R8, 0x10, RZ ;  /* 0x0000001008b07819 */ /* 0x000fe200000006ff */
[----:B------:R-:W-:Y:S01]  /*0ff0*/  VIADD R201, R201, 0x80 ;  /* 0x00000080c9c97836 */ /* 0x000fe20000000000 */
[----:B------:R-:W-:-:S02]  /*1000*/  IADD3 R197, PT, PT, R197, 0x80, RZ ;  /* 0x00000080c5c57810 */ /* 0x000fc40007ffe0ff */
[----:B------:R-:W-:Y:S02]  /*1010*/  IADD3 R199, PT, PT, R199, 0x80, RZ ;  /* 0x00000080c7c77810 */ /* 0x000fe40007ffe0ff */
[----:B---3--:R-:W-:Y:S02]  /*1020*/  MOV R178, R128 ;  /* 0x0000008000b27202 */ /* 0x008fe40000000f00 */
[----:B------:R-:W-:Y:S02]  /*1030*/  MOV R179, R129 ;  /* 0x0000008100b37202 */ /* 0x000fe40000000f00 */
[----:B------:R-:W-:Y:S02]  /*1040*/  SHF.R.U64 R191, R128, 0x10, R129 ;  /* 0x0000001080bf7819 */ /* 0x000fe40000001281 */
[----:B------:R-:W-:Y:S01]  /*1050*/  SHF.L.U32 R178, R178, 0x10, RZ ;  /* 0x00000010b2b27819 */ /* 0x000fe200000006ff */
[C---:B----4-:R-:W-:Y:S01]  /*1060*/  FADD.FTZ R124, -R196.reuse, R124 ;  /* 0x0000007cc47c7221 */ /* 0x050fe20000010100 */
[C---:B------:R-:W-:Y:S01]  /*1070*/  FADD.FTZ R126, -R196.reuse, R126 ;  /* 0x0000007ec47e7221 */ /* 0x040fe20000010100 */
[C---:B------:R-:W-:Y:S01]  /*1080*/  FADD.FTZ R182, -R196.reuse, R125 ;  /* 0x0000007dc4b67221 */ /* 0x040fe20000010100 */
[----:B------:R-:W-:Y:S01]  /*1090*/  SHF.L.U32 R125, R179, 0x10, RZ ;  /* 0x00000010b37d7819 */ /* 0x000fe200000006ff */
[----:B------:R-:W-:Y:S01]  /*10a0*/  FMUL.FTZ R183, R189, R124 ;  /* 0x0000007cbdb77220 */ /* 0x000fe20000410000 */
[----:B------:R-:W-:Y:S01]  /*10b0*/  SHF.L.U32 R124, R191, 0x10, RZ ;  /* 0x00000010bf7c7819 */ /* 0x000fe200000006ff */
[----:B------:R-:W-:Y:S01]  /*10c0*/  FMUL.FTZ R179, R189, R126 ;  /* 0x0000007ebdb37220 */ /* 0x000fe20000410000 */
[----:B------:R-:W-:Y:S01]  /*10d0*/  FMUL.FTZ R181, R181, R178 ;  /* 0x000000b2b5b57220 */ /* 0x000fe20000410000 */
[----:B------:R-:W-:Y:S01]  /*10e0*/  SHF.R.U32.HI R129, RZ, 0x10, R129 ;  /* 0x00000010ff817819 */ /* 0x000fe20000011681 */
[----:B------:R-:W-:Y:S01]  /*10f0*/  FADD.FTZ R128, -R196, R127 ;  /* 0x0000007fc4807221 */ /* 0x000fe20000010100 */
[----:B------:R-:W-:Y:S01]  /*1100*/  FMUL.FTZ R182, R189, R182 ;  /* 0x000000b6bdb67220 */ /* 0x000fe20000410000 */
[-C--:B------:R-:W-:Y:S01]  /*1110*/  FMUL.FTZ R177, R177, R125.reuse ;  /* 0x0000007db1b17220 */ /* 0x080fe20000410000 */
[----:B------:R-:W-:Y:S01]  /*1120*/  FADD.FTZ R78, R78, R125 ;  /* 0x0000007d4e4e7221 */ /* 0x000fe20000010000 */
[----:B------:R-:W-:Y:S01]  /*1130*/  FFMA.FTZ R98, R179, R125, R98 ;  /* 0x0000007db3627223 */ /* 0x000fe20000010062 */
[-C--:B------:R-:W-:Y:S01]  /*1140*/  FMUL.FTZ R180, R180, R124.reuse ;  /* 0x0000007cb4b47220 */ /* 0x080fe20000410000 */
[----:B------:R-:W-:Y:S01]  /*1150*/  FADD.FTZ R125, RZ, R181 ;  /* 0x000000b5ff7d7221 */ /* 0x000fe20000010000 */
[----:B------:R-:W-:Y:S01]  /*1160*/  FFMA.FTZ R127, R183, R181, RZ ;  /* 0x000000b5b77f7223 */ /* 0x000fe200000100ff */
[----:B------:R-:W-:Y:S01]  /*1170*/  FADD.FTZ R77, R77, R124 ;  /* 0x0000007c4d4d7221 */ /* 0x000fe20000010000 */
[C---:B------:R-:W-:Y:S01]  /*1180*/  FFMA.FTZ R97, R182.reuse, R124, R97 ;  /* 0x0000007cb6617223 */ /* 0x040fe20000010061 */
[----:B------:R-:W-:Y:S01]  /*1190*/  SHF.L.U32 R129, R129, 0x10, RZ ;  /* 0x0000001081817819 */ /* 0x000fe200000006ff */
        /* <DEDUP_REMOVED lines=12> */
.L_x_4116:
[----:B------:R-:W-:Y:S05]  /*1260*/  BSYNC.RECONVERGENT B1 ;  /* 0x0000000000017941 */ /* 0x000fea0003800200 */
.L_x_4115:
        /* <DEDUP_REMOVED lines=17> */
[----:B------:R-:W-:Y:S02]  /*1380*/  SHF.L.U32 R147, R10, 0x10, RZ ;  /* 0x000000100a937819 */ /* 0x000fe400000006ff */
[----:B------:R-:W-:Y:S02]  /*1390*/  SHF.L.U32 R151, R12, 0x10, RZ ;  /* 0x000000100c977819 */ /* 0x000fe400000006ff */
[----:B------:R-:W-:Y:S02]  /*13a0*/  IADD3 R197, PT, PT, R197, 0x80, RZ ;  /* 0x00000080c5c57810 */ /* 0x000fe40007ffe0ff */
[----:B------:R-:W-:Y:S02]  /*13b0*/  IADD3 R199, PT, PT, R199, 0x80, RZ ;  /* 0x00000080c7c77810 */ /* 0x000fe40007ffe0ff */
[----:B------:R-:W-:Y:S02]  /*13c0*/  IADD3 R201, PT, PT, R201, 0x80, RZ ;  /* 0x00000080c9c97810 */ /* 0x000fe40007ffe0ff */
[----:B---3--:R-:W-:-:S02]  /*13d0*/  MOV R146, R130 ;  /* 0x0000008200927202 */ /* 0x008fc40000000f00 */
[----:B------:R-:W-:Y:S01]  /*13e0*/  SHF.R.U64 R149, R130, 0x10, R131 ;  /* 0x0000001082957819 */ /* 0x000fe20000001283 */
[C---:B----4-:R-:W-:Y:S01]  /*13f0*/  FADD.FTZ R124, -R196.reuse, R124 ;  /* 0x0000007cc47c7221 */ /* 0x050fe20000010100 */
[----:B------:R-:W-:Y:S01]  /*1400*/  FADD.FTZ R198, -R196, R125 ;  /* 0x0000007dc4c67221 */ /* 0x000fe20000010100 */
[----:B------:R-:W-:Y:S02]  /*1410*/  SHF.L.U32 R125, R146, 0x10, RZ ;  /* 0x00000010927d7819 */ /* 0x000fe400000006ff */
[----:B0-----:R-:W-:Y:S01]  /*1420*/  FMUL.FTZ R145, R189, R124 ;  /* 0x0000007cbd917220 */ /* 0x001fe20000410000 */
[----:B------:R-:W-:Y:S01]  /*1430*/  MOV R148, R131 ;  /* 0x0000008300947202 */ /* 0x000fe20000000f00 */
[----:B------:R-:W-:Y:S01]  /*1440*/  FADD.FTZ R126, -R196, R126 ;  /* 0x0000007ec47e7221 */ /* 0x000fe20000010100 */
[----:B------:R-:W-:Y:S01]  /*1450*/  SHF.L.U32 R124, R149, 0x10, RZ ;  /* 0x00000010957c7819 */ /* 0x000fe200000006ff */
[-C--:B------:R-:W-:Y:S01]  /*1460*/  FMUL.FTZ R174, R174, R125.reuse ;  /* 0x0000007daeae7220 */ /* 0x080fe20000410000 */
[----:B------:R-:W-:Y:S01]  /*1470*/  FADD.FTZ R72, R72, R125 ;  /* 0x0000007d48487221 */ /* 0x000fe20000010000 */
[----:B------:R-:W-:Y:S01]  /*1480*/  FFMA.FTZ R92, R145, R125, R92 ;  /* 0x0000007d915c7223 */ /* 0x000fe2000001005c */
[----:B------:R-:W-:Y:S01]  /*1490*/  SHF.L.U32 R146, R11, 0x10, RZ ;  /* 0x000000100b927819 */ /* 0x000fe200000006ff */
[C---:B------:R-:W-:Y:S01]  /*14a0*/  FMUL.FTZ R144, R189.reuse, R198 ;  /* 0x000000c6bd907220 */ /* 0x040fe20000410000 */
[----:B------:R-:W-:Y:S01]  /*14b0*/  SHF.L.U32 R125, R148, 0x10, RZ ;  /* 0x00000010947d7819 */ /* 0x000fe200000006ff */
[----:B------:R-:W-:Y:S01]  /*14c0*/  FMUL.FTZ R149, R189, R126 ;  /* 0x0000007ebd957220 */ /* 0x000fe20000410000 */
[----:B------:R-:W-:Y:S01]  /*14d0*/  SHF.R.U32.HI R130, RZ, 0x10, R131 ;  /* 0x00000010ff827819 */ /* 0x000fe20000011683 */
[-C--:B------:R-:W-:Y:S01]  /*14e0*/  FMUL.FTZ R147, R147, R124.reuse ;  /* 0x0000007c93937220 */ /* 0x080fe20000410000 */
[----:B------:R-:W-:Y:S01]  /*14f0*/  FADD.FTZ R73, R73, R124 ;  /* 0x0000007c49497221 */ /* 0x000fe20000010000 */
[----:B------:R-:W-:Y:S01]  /*1500*/  FFMA.FTZ R93, R144, R124, R93 ;  /* 0x0000007c905d7223 */ /* 0x000fe2000001005d */
[----:B------:R-:W-:Y:S01]  /*1510*/  FADD.FTZ R200, -R196, R127 ;  /* 0x0000007fc4c87221 */ /* 0x000fe20000010100 */
        /* <DEDUP_REMOVED lines=16> */
.L_x_4118:
[----:B------:R-:W-:Y:S05]  /*1620*/  BSYNC.RECONVERGENT B1 ;  /* 0x0000000000017941 */ /* 0x000fea0003800200 */
.L_x_4117:
        /* <DEDUP_REMOVED lines=59> */
.L_x_4120:
[----:B------:R-:W-:Y:S05]  /*19e0*/  BSYNC.RECONVERGENT B1 ;  /* 0x0000000000017941 */ /* 0x000fea0003800200 */
.L_x_4119:
        /* <DEDUP_REMOVED lines=18> */
[----:B------:R-:W-:Y:S01]  /*1b10*/  SHF.L.U32 R167, R20, 0x10, RZ ;  /* 0x0000001014a77819 */ /* 0x000fe200000006ff */
[----:B------:R-:W-:Y:S01]  /*1b20*/  VIADD R201, R201, 0x80 ;  /* 0x00000080c9c97836 */ /* 0x000fe20000000000 */
[----:B------:R-:W-:Y:S02]  /*1b30*/  IADD3 R197, PT, PT, R197, 0x80, RZ ;  /* 0x00000080c5c57810 */ /* 0x000fe40007ffe0ff */
[----:B------:R-:W-:Y:S02]  /*1b40*/  IADD3 R199, PT, PT, R199, 0x80, RZ ;  /* 0x00000080c7c77810 */ /* 0x000fe40007ffe0ff */
[----:B---3--:R-:W-:Y:S02]  /*1b50*/  MOV R162, R130 ;  /* 0x0000008200a27202 */ /* 0x008fe40000000f00 */
[----:B------:R-:W-:Y:S01]  /*1b60*/  SHF.R.U64 R165, R130, 0x10, R131 ;  /* 0x0000001082a57819 */ /* 0x000fe20000001283 */
[C---:B----4-:R-:W-:Y:S01]  /*1b70*/  FADD.FTZ R124, -R196.reuse, R124 ;  /* 0x0000007cc47c7221 */ /* 0x050fe20000010100 */
[----:B------:R-:W-:Y:S01]  /*1b80*/  FADD.FTZ R198, -R196, R125 ;  /* 0x0000007dc4c67221 */ /* 0x000fe20000010100 */
[----:B------:R-:W-:-:S02]  /*1b90*/  SHF.L.U32 R125, R162, 0x10, RZ ;  /* 0x00000010a27d7819 */ /* 0x000fc400000006ff */
        /* <DEDUP_REMOVED lines=32> */
.L_x_4122:
[----:B------:R-:W-:Y:S05]  /*1da0*/  BSYNC.RECONVERGENT B1 ;  /* 0x0000000000017941 */ /* 0x000fea0003800200 */
.L_x_4121:
        /* <DEDUP_REMOVED lines=22> */
[----:B------:R-:W-:Y:S01]  /*1f10*/  SHF.R.U32.HI R173, RZ, 0x10, R129 ;  /* 0x00000010ffad7819 */ /* 0x000fe20000011681 */
[C---:B--2---:R-:W-:Y:S01]  /*1f20*/  FADD.FTZ R128, -R196.reuse, R125 ;  /* 0x0000007dc4807221 */ /* 0x044fe20000010100 */
[----:B------:R-:W-:Y:S01]  /*1f30*/  FADD.FTZ R166, -R196, R124 ;  /* 0x0000007cc4a67221 */ /* 0x000fe20000010100 */
[----:B------:R-:W-:Y:S01]  /*1f40*/  SHF.L.U32 R125, R170, 0x10, RZ ;  /* 0x00000010aa7d7819 */ /* 0x000fe200000006ff */
[----:B------:R-:W-:Y:S01]  /*1f50*/  FADD.FTZ R126, -R196, R126 ;  /* 0x0000007ec47e7221 */ /* 0x000fe20000010100 */
[----:B------:R-:W-:Y:S01]  /*1f60*/  SHF.L.U32 R124, R175, 0x10, RZ ;  /* 0x00000010af7c7819 */ /* 0x000fe200000006ff */
[----:B------:R-:W-:-:S02]  /*1f70*/  FMUL.FTZ R169, R189, R166 ;  /* 0x000000a6bda97220 */ /* 0x000fc40000410000 */
[-C--:B------:R-:W-:Y:S01]  /*1f80*/  FMUL.FTZ R166, R168, R125.reuse ;  /* 0x0000007da8a67220 */ /* 0x080fe20000410000 */
[----:B------:R-:W-:Y:S01]  /*1f90*/  FMUL.FTZ R168, R189, R128 ;  /* 0x00000080bda87220 */ /* 0x000fe20000410000 */
[----:B------:R-:W-:Y:S01]  /*1fa0*/  FADD.FTZ R196, -R196, R127 ;  /* 0x0000007fc4c47221 */ /* 0x000fe20000010100 */
[----:B------:R-:W-:Y:S01]  /*1fb0*/  SHF.L.U32 R170, R23, 0x10, RZ ;  /* 0x0000001017aa7819 */ /* 0x000fe200000006ff */
[-C--:B------:R-:W-:Y:S01]  /*1fc0*/  FMUL.FTZ R171, R171, R124.reuse ;  /* 0x0000007cabab7220 */ /* 0x080fe20000410000 */
[----:B------:R-:W-:Y:S01]  /*1fd0*/  SHF.L.U32 R127, R172, 0x10, RZ ;  /* 0x00000010ac7f7819 */ /* 0x000fe200000006ff */
[----:B------:R-:W-:Y:S01]  /*1fe0*/  FADD.FTZ R61, R61, R124 ;  /* 0x0000007c3d3d7221 */ /* 0x000fe20000010000 */
[----:B------:R-:W-:Y:S01]  /*1ff0*/  SHF.L.U32 R128, R173, 0x10, RZ ;  /* 0x00000010ad807819 */ /* 0x000fe200000006ff */
        /* <DEDUP_REMOVED lines=20> */
[----:B-1----:R-:W-:Y:S06]  /*2140*/  BRA `(.L_x_4123) ;  /* 0x0000000400787947 */ /* 0x002fec0003800000 */
.L_x_4114:
        /* <DEDUP_REMOVED lines=20> */
[----:B------:R-:W-:Y:S02]  /*2290*/  ISETP.GE.U32.AND P3, PT, R3, 0x200, PT ;  /* 0x000002000300780c */ /* 0x000fe40003f66070 */
[----:B------:R-:W-:Y:S02]  /*22a0*/  P2R R143, PR, RZ, 0x1 ;  /* 0x00000001ff8f7803 */ /* 0x000fe40000000000 */
[----:B------:R-:W-:-:S02]  /*22b0*/  CS2R R204, SRZ ;  /* 0x0000000000cc7805 */ /* 0x000fc4000001ff00 */
[----:B------:R-:W-:Y:S01]  /*22c0*/  P2R R142, PR, RZ, 0x20 ;  /* 0x00000020ff8e7803 */ /* 0x000fe20000000000 */
        /* <DEDUP_REMOVED lines=16> */
[----:B------:R-:W-:Y:S02]  /*23d0*/  @P3 IADD3 R211, PT, PT, R211, 0x80, RZ ;  /* 0x00000080d3d33810 */ /* 0x000fe40007ffe0ff */
[----:B------:R-:W-:-:S09]  /*23e0*/  P2R R191, PR, RZ, 0x1 ;  /* 0x00000001ffbf7803 */ /* 0x000fd20000000000 */
[----:B0-----:R-:W-:Y:S05]  /*23f0*/  @!P0 BRA `(.L_x_4123) ;  /* 0x0000000000cc8947 */ /* 0x001fea0003800000 */
[----:B------:R-:W0:Y:S02]  /*2400*/  LDC.64 R124, c[0x0][0x3b0] ;  /* 0x0000ec00ff7c7b82 */ /* 0x000e240000000a00 */
[----:B0-----:R-:W-:-:S05]  /*2410*/  IMAD.WIDE.U32 R124, R211, 0x4, R124 ;  /* 0x00000004d37c7825 */ /* 0x001fca00078e007c */
[----:B------:R0:W5:Y:S01]  /*2420*/  LDG.E R141, desc[UR8][R124.64] ;  /* 0x000000087c8d7981 */ /* 0x000162000c1e1900 */
[----:B------:R-:W-:Y:S05]  /*2430*/  BRA `(.L_x_4123) ;  /* 0x0000000000bc7947 */ /* 0x000fea0003800000 */
.L_x_4124:
[C---:B------:R-:W-:Y:S02]  /*2440*/  ISETP.GE.U32.AND P6, PT, R3.reuse, 0x80, PT ;  /* 0x000000800300780c */ /* 0x040fe40003fc6070 */
[C---:B------:R-:W-:Y:S02]  /*2450*/  ISETP.GE.U32.AND P5, PT, R3.reuse, 0x100, PT ;  /* 0x000001000300780c */ /* 0x040fe40003fa6070 */
[C---:B------:R-:W-:Y:S02]  /*2460*/  ISETP.GE.U32.AND P4, PT, R3.reuse, 0x180, PT ;  /* 0x000001800300780c */ /* 0x040fe40003f86070 */
[C---:B------:R-:W-:Y:S02]  /*2470*/  ISETP.GE.U32.AND P3, PT, R3.reuse, 0x200, PT ;  /* 0x000002000300780c */ /* 0x040fe40003f66070 */
[----:B------:R-:W-:Y:S02]  /*2480*/  ISETP.GE.U32.AND P0, PT, R3, 0x280, PT ;  /* 0x000002800300780c */ /* 0x000fe40003f06070 */
[----:B------:R-:W-:-:S02]  /*2490*/  P2R R142, PR, RZ, 0x40 ;  /* 0x00000040ff8e7803 */ /* 0x000fc40000000000 */
[----:B------:R-:W-:Y:S01]  /*24a0*/  P2R R143, PR, RZ, 0x20 ;  /* 0x00000020ff8f7803 */ /* 0x000fe20000000000 */
[----:B------:R-:W0:Y:S01]  /*24b0*/  @P6 LDC.64 R206, c[0x0][0x438] ;  /* 0x00010e00ffce6b82 */ /* 0x000e220000000a00 */
[----:B------:R-:W-:-:S07]  /*24c0*/  P2R R191, PR, RZ, 0x1 ;  /* 0x00000001ffbf7803 */ /* 0x000fce0000000000 */
[----:B------:R-:W1:Y:S08]  /*24d0*/  @P6 LDC.64 R204, c[0x0][0x3b0] ;  /* 0x0000ec00ffcc6b82 */ /* 0x000e700000000a00 */
[----:B------:R-:W2:Y:S08]  /*24e0*/  @P5 LDC.64 R202, c[0x0][0x438] ;  /* 0x00010e00ffca5b82 */ /* 0x000eb00000000a00 */
[----:B------:R-:W3:Y:S01]  /*24f0*/  @P5 LDC.64 R200, c[0x0][0x3b0] ;  /* 0x0000ec00ffc85b82 */ /* 0x000ee20000000a00 */
[C---:B0-----:R-:W-:Y:S01]  /*2500*/  @P6 IMAD.WIDE.U32 R206, R209.reuse, 0x10, R206 ;  /* 0x00000010d1ce6825 */ /* 0x041fe200078e00ce */
[----:B------:R-:W-:-:S04]  /*2510*/  @P6 IADD3 R209, PT, PT, R209, 0x80, RZ ;  /* 0x00000080d1d16810 */ /* 0x000fc80007ffe0ff */
[----:B------:R-:W5:Y:S02]  /*2520*/  @P6 LDG.E.128 R100, desc[UR8][R206.64] ;  /* 0x00000008ce646981 */ /* 0x000f64000c1e1d00 */
[----:B------:R-:W0:Y:S01]  /*2530*/  @P4 LDC.64 R198, c[0x0][0x438] ;  /* 0x00010e00ffc64b82 */ /* 0x000e220000000a00 */
[C---:B-1----:R-:W-:Y:S01]  /*2540*/  @P6 IMAD.WIDE.U32 R204, R211.reuse, 0x4, R204 ;  /* 0x00000004d3cc6825 */ /* 0x042fe200078e00cc */
[----:B------:R-:W-:-:S04]  /*2550*/  @P6 IADD3 R211, PT, PT, R211, 0x80, RZ ;  /* 0x00000080d3d36810 */ /* 0x000fc80007ffe0ff */
[----:B------:R1:W5:Y:S02]  /*2560*/  @P6 LDG.E R137, desc[UR8][R204.64] ;  /* 0x00000008cc896981 */ /* 0x000364000c1e1900 */
[----:B------:R-:W4:Y:S01]  /*2570*/  @P4 LDC.64 R196, c[0x0][0x3b0] ;  /* 0x0000ec00ffc44b82 */ /* 0x000f220000000a00 */
[C---:B--2---:R-:W-:Y:S01]  /*2580*/  @P5 IMAD.WIDE.U32 R202, R209.reuse, 0x10, R202 ;  /* 0x00000010d1ca5825 */ /* 0x044fe200078e00ca */
[----:B------:R-:W-:-:S04]  /*2590*/  @P5 IADD3 R209, PT, PT, R209, 0x80, RZ ;  /* 0x00000080d1d15810 */ /* 0x000fc80007ffe0ff */
[----:B------:R2:W5:Y:S02]  /*25a0*/  @P5 LDG.E.128 R104, desc[UR8][R202.64] ;  /* 0x00000008ca685981 */ /* 0x000564000c1e1d00 */
[----:B------:R-:W1:Y:S01]  /*25b0*/  @P3 LDC.64 R130, c[0x0][0x438] ;  /* 0x00010e00ff823b82 */ /* 0x000e620000000a00 */
[C---:B---3--:R-:W-:Y:S01]  /*25c0*/  @P5 IMAD.WIDE.U32 R200, R211.reuse, 0x4, R200 ;  /* 0x00000004d3c85825 */ /* 0x048fe200078e00c8 */
[----:B------:R-:W-:-:S04]  /*25d0*/  @P5 IADD3 R211, PT, PT, R211, 0x80, RZ ;  /* 0x00000080d3d35810 */ /* 0x000fc80007ffe0ff */
[----:B------:R2:W5:Y:S02]  /*25e0*/  @P5 LDG.E R138, desc[UR8][R200.64] ;  /* 0x00000008c88a5981 */ /* 0x000564000c1e1900 */
[----:B------:R-:W3:Y:S01]  /*25f0*/  @P3 LDC.64 R128, c[0x0][0x3b0] ;  /* 0x0000ec00ff803b82 */ /* 0x000ee20000000a00 */
[C---:B0-----:R-:W-:Y:S01]  /*2600*/  @P4 IMAD.WIDE.U32 R198, R209.reuse, 0x10, R198 ;  /* 0x00000010d1c64825 */ /* 0x041fe200078e00c6 */
[----:B------:R-:W-:-:S04]  /*2610*/  @P4 IADD3 R209, PT, PT, R209, 0x80, RZ ;  /* 0x00000080d1d14810 */ /* 0x000fc80007ffe0ff */
[----:B------:R2:W5:Y:S02]  /*2620*/  @P4 LDG.E.128 R108, desc[UR8][R198.64] ;  /* 0x00000008c66c4981 */ /* 0x000564000c1e1d00 */
[----:B------:R-:W0:Y:S01]  /*2630*/  @P0 LDC.64 R124, c[0x0][0x3b0] ;  /* 0x0000ec00ff7c0b82 */ /* 0x000e220000000a00 */
[C---:B----4-:R-:W-:Y:S01]  /*2640*/  @P4 IMAD.WIDE.U32 R196, R211.reuse, 0x4, R196 ;  /* 0x00000004d3c44825 */ /* 0x050fe200078e00c4 */
[----:B------:R-:W-:-:S04]  /*2650*/  @P4 IADD3 R211, PT, PT, R211, 0x80, RZ ;  /* 0x00000080d3d34810 */ /* 0x000fc80007ffe0ff */
[----:B------:R2:W5:Y:S02]  /*2660*/  @P4 LDG.E R139, desc[UR8][R196.64] ;  /* 0x00000008c48b4981 */ /* 0x000564000c1e1900 */
[----:B------:R-:W4:Y:S01]  /*2670*/  @P0 LDC.64 R126, c[0x0][0x438] ;  /* 0x00010e00ff7e0b82 */ /* 0x000f220000000a00 */
[C---:B-1----:R-:W-:Y:S01]  /*2680*/  @P3 IMAD.WIDE.U32 R130, R209.reuse, 0x10, R130 ;  /* 0x00000010d1823825 */ /* 0x042fe200078e0082 */
[----:B------:R-:W-:-:S04]  /*2690*/  @P3 IADD3 R209, PT, PT, R209, 0x80, RZ ;  /* 0x00000080d1d13810 */ /* 0x000fc80007ffe0ff */
[----:B------:R2:W5:Y:S01]  /*26a0*/  @P3 LDG.E.128 R112, desc[UR8][R130.64] ;  /* 0x0000000882703981 */ /* 0x000562000c1e1d00 */
[C---:B---3--:R-:W-:Y:S01]  /*26b0*/  @P3 IMAD.WIDE.U32 R128, R211.reuse, 0x4, R128 ;  /* 0x00000004d3803825 */ /* 0x048fe200078e0080 */
[----:B------:R-:W-:-:S04]  /*26c0*/  @P3 IADD3 R211, PT, PT, R211, 0x80, RZ ;  /* 0x00000080d3d33810 */ /* 0x000fc80007ffe0ff */
[----:B------:R2:W5:Y:S01]  /*26d0*/  @P3 LDG.E R140, desc[UR8][R128.64] ;  /* 0x00000008808c3981 */ /* 0x000562000c1e1900 */
[----:B0-----:R-:W-:-:S05]  /*26e0*/  @P0 IMAD.WIDE.U32 R124, R211, 0x4, R124 ;  /* 0x00000004d37c0825 */ /* 0x001fca00078e007c */
[----:B------:R2:W5:Y:S01]  /*26f0*/  @P0 LDG.E R141, desc[UR8][R124.64] ;  /* 0x000000087c8d0981 */ /* 0x000562000c1e1900 */
[----:B----4-:R-:W-:-:S05]  /*2700*/  @P0 IMAD.WIDE.U32 R126, R209, 0x10, R126 ;  /* 0x00000010d17e0825 */ /* 0x010fca00078e007e */
[----:B------:R2:W5:Y:S01]  /*2710*/  @P0 LDG.E.128 R116, desc[UR8][R126.64] ;  /* 0x000000087e740981 */ /* 0x000562000c1e1d00 */
[----:B------:R-:W-:-:S07]  /*2720*/  CS2R R204, SRZ ;  /* 0x0000000000cc7805 */ /* 0x000fce000001ff00 */
.L_x_4123:
[----:B------:R-:W-:Y:S05]  /*2730*/  BSYNC.RECONVERGENT B0 ;  /* 0x0000000000007941 */ /* 0x000fea0003800200 */
.L_x_4113:
        /* <DEDUP_REMOVED lines=31> */
.L_x_4126:
[----:B------:R-:W-:Y:S05]  /*2930*/  BSYNC.RECONVERGENT B0 ;  /* 0x0000000000007941 */ /* 0x000fea0003800200 */
.L_x_4125:
[----:B------:R-:W1:Y:S08]  /*2940*/  S2UR UR5, SR_CgaCtaId ;  /* 0x00000000000579c3 */ /* 0x000e700000008800 */
[----:B------:R-:W-:Y:S01]  /*2950*/  BAR.SYNC.DEFER_BLOCKING 0x0 ;  /* 0x0000000000007b1d */ /* 0x000fe20000010000 */
[----:B------:R-:W-:Y:S02]  /*2960*/  ISETP.NE.AND P5, PT, R142, RZ, PT ;  /* 0x000000ff8e00720c */ /* 0x000fe40003fa5270 */
[----:B------:R-:W-:-:S03]  /*2970*/  ISETP.NE.AND P0, PT, RZ, UR7, PT ;  /* 0x00000007ff007c0c */ /* 0x000fc6000bf05270 */
        /* <DEDUP_REMOVED lines=13> */
[----:B------:R-:W-:Y:S02]  /*2a50*/  MOV R127, R195 ;  /* 0x000000c3007f7202 */ /* 0x000fe40000000f00 */
        /* <DEDUP_REMOVED lines=10> */
[----:B------:R-:W-:Y:S01]  /*2b00*/  @P1 LEA.HI R197, R126, R197, RZ, 0x2 ;  /* 0x000000c57ec51211 */ /* 0x000fe200078f10ff */
[----:B------:R-:W-:-:S03]  /*2b10*/  HFMA2 R126, -RZ, RZ, 0, 0 ;  /* 0x00000000ff7e7431 */ /* 0x000fc600000001ff */
        /* <DEDUP_REMOVED lines=12> */
.L_x_4129:
        /* <DEDUP_REMOVED lines=20> */
.L_x_4134:
[----:B------:R-:W-:Y:S05]  /*2d20*/  BSYNC.RECONVERGENT B1 ;  /* 0x0000000000017941 */ /* 0x000fea0003800200 */
.L_x_4133:
        /* <DEDUP_REMOVED lines=13> */
.L_x_4136:
[----:B------:R-:W-:Y:S05]  /*2e00*/  BSYNC.RECONVERGENT B1 ;  /* 0x0000000000017941 */ /* 0x000fea0003800200 */
.L_x_4135:
[----:B------:R-:W-:Y:S02]  /*2e10*/  F2FP.BF16.F32.PACK_AB R194, RZ, R56 ;  /* 0x00000038ffc2723e */ /* 0x000fe400000010ff */
[----:B------:R-:W-:-:S07]  /*2e20*/  MOV R56, R125 ;  /* 0x0000007d00387202 */ /* 0x000fce0000000f00 */
.L_x_4132:
        /* <DEDUP_REMOVED lines=14> */
.L_x_4139:
[----:B------:R-:W-:Y:S05]  /*2f10*/  BSYNC.RECONVERGENT B1 ;  /* 0x0000000000017941 */ /* 0x000fea0003800200 */
.L_x_4138:
[----:B------:R-:W-:Y:S01]  /*2f20*/  BSSY.RECONVERGENT B1, `(.L_x_4140) ;  /* 0x000000d000017945 */ /* 0x000fe20003800200 */
[----:B------:R-:W-:Y:S01]  /*2f30*/  FADD.FTZ R124, R57, R124 ;  /* 0x0000007c397c7221 */ /* 0x000fe20000010000 */
[----:B------:R-:W-:Y:S02]  /*2f40*/  MOV R57, RZ ;  /* 0x000000ff00397202 */ /* 0x000fe40000000f00 */
        /* <DEDUP_REMOVED lines=10> */
.L_x_4141:
[----:B------:R-:W-:Y:S05]  /*2ff0*/  BSYNC.RECONVERGENT B1 ;  /* 0x0000000000017941 */ /* 0x000fea0003800200 */
.L_x_4140:
[----:B------:R-:W-:Y:S02]  /*3000*/  F2FP.BF16.F32.PACK_AB R192, RZ, R57 ;  /* 0x00000039ffc0723e */ /* 0x000fe400000010ff */
[----:B------:R-:W-:-:S07]  /*3010*/  MOV R57, R124 ;  /* 0x0000007c00397202 */ /* 0x000fce0000000f00 */
.L_x_4137:
        /* <DEDUP_REMOVED lines=14> */
.L_x_4144:
[----:B------:R-:W-:Y:S05]  /*3100*/  BSYNC.RECONVERGENT B1 ;  /* 0x0000000000017941 */ /* 0x000fea0003800200 */
.L_x_4143:
        /* <DEDUP_REMOVED lines=13> */
.L_x_4146:
[----:B------:R-:W-:Y:S05]  /*31e0*/  BSYNC.RECONVERGENT B1 ;  /* 0x0000000000017941 */ /* 0x000fea0003800200 */
.L_x_4145:
[----:B------:R-:W-:Y:S02]  /*31f0*/  F2FP.BF16.F32.PACK_AB R193, RZ, R58 ;  /* 0x0000003affc1723e */ /* 0x000fe400000010ff */
[----:B------:R-:W-:-:S07]  /*3200*/  MOV R58, R125 ;  /* 0x0000007d003a7202 */ /* 0x000fce0000000f00 */
.L_x_4142:
[----:B------:R-:W-:Y:S05]  /*3210*/  @!P1 BRA `(.L_x_4147) ;  /* 0x0000001000f49947 */ /* 0x000fea0003800000 */
[----:B-----5:R-:W-:Y:S01]  /*3220*/  ISETP.GE.U32.AND P0, PT, R137, 0x1000000, PT ;  /* 0x010000008900780c */ /* 0x020fe20003f06070 */
        /* <DEDUP_REMOVED lines=12> */
.L_x_4149:
[----:B------:R-:W-:Y:S05]  /*32f0*/  BSYNC.RECONVERGENT B1 ;  /* 0x0000000000017941 */ /* 0x000fea0003800200 */
.L_x_4148:
[----:B------:R-:W-:Y:S01]  /*3300*/  BSSY.RECONVERGENT B1, `(.L_x_4150) ;  /* 0x000000d000017945 */ /* 0x000fe20003800200 */
[----:B------:R-:W-:Y:S01]  /*3310*/  FADD.FTZ R124, R59, R124 ;  /* 0x0000007c3b7c7221 */ /* 0x000fe20000010000 */
[----:B------:R-:W-:Y:S02]  /*3320*/  MOV R59, RZ ;  /* 0x000000ff003b7202 */ /* 0x000fe40000000f00 */
        /* <DEDUP_REMOVED lines=10> */
.L_x_4151:
[----:B------:R-:W-:Y:S05]  /*33d0*/  BSYNC.RECONVERGENT B1 ;  /* 0x0000000000017941 */ /* 0x000fea0003800200 */
.L_x_4150:
[----:B------:R-:W-:Y:S02]  /*33e0*/  F2FP.BF16.F32.PACK_AB R190, RZ, R59 ;  /* 0x0000003bffbe723e */ /* 0x000fe400000010ff */
[----:B------:R-:W-:Y:S01]  /*33f0*/  MOV R59, R124 ;  /* 0x0000007c003b7202 */ /* 0x000fe20000000f00 */
[----:B------:R-:W-:Y:S06]  /*3400*/  BRA `(.L_x_4147) ;  /* 0x0000001000787947 */ /* 0x000fec0003800000 */
.L_x_4131:
        /* <DEDUP_REMOVED lines=14> */
.L_x_4154:
[----:B------:R-:W-:Y:S05]  /*34f0*/  BSYNC.RECONVERGENT B1 ;  /* 0x0000000000017941 */ /* 0x000fea0003800200 */
.L_x_4153:
        /* <DEDUP_REMOVED lines=13> */
.L_x_4156:
[----:B------:R-:W-:Y:S05]  /*35d0*/  BSYNC.RECONVERGENT B1 ;  /* 0x0000000000017941 */ /* 0x000fea0003800200 */
.L_x_4155:
[----:B------:R-:W-:Y:S02]  /*35e0*/  F2FP.BF16.F32.PACK_AB R194, RZ, R56 ;  /* 0x00000038ffc2723e */ /* 0x000fe400000010ff */
[----:B------:R-:W-:-:S07]  /*35f0*/  MOV R56, R121 ;  /* 0x0000007900387202 */ /* 0x000fce0000000f00 */
.L_x_4152:
        /* <DEDUP_REMOVED lines=14> */
.L_x_4159:
[----:B------:R-:W-:Y:S05]  /*36e0*/  BSYNC.RECONVERGENT B1 ;  /* 0x0000000000017941 */ /* 0x000fea0003800200 */
.L_x_4158:
        /* <DEDUP_REMOVED lines=13> */
.L_x_4161:
[----:B------:R-:W-:Y:S05]  /*37c0*/  BSYNC.RECONVERGENT B1 ;  /* 0x0000000000017941 */ /* 0x000fea0003800200 */
.L_x_4160:
[----:B------:R-:W-:Y:S02]  /*37d0*/  F2FP.BF16.F32.PACK_AB R192, RZ, R57 ;  /* 0x00000039ffc0723e */ /* 0x000fe400000010ff */
[----:B------:R-:W-:-:S07]  /*37e0*/  MOV R57, R120 ;  /* 0x0000007800397202 */ /* 0x000fce0000000f00 */
.L_x_4157:
        /* <DEDUP_REMOVED lines=14> */
.L_x_4164:
[----:B------:R-:W-:Y:S05]  /*38d0*/  BSYNC.RECONVERGENT B1 ;  /* 0x0000000000017941 */ /* 0x000fea0003800200 */
.L_x_4163:
        /* <DEDUP_REMOVED lines=13> */
.L_x_4166:
[----:B------:R-:W-:Y:S05]  /*39b0*/  BSYNC.RECONVERGENT B1 ;  /* 0x0000000000017941 */ /* 0x000fea0003800200 */
.L_x_4165:
[----:B------:R-:W-:Y:S02]  /*39c0*/  F2FP.BF16.F32.PACK_AB R193, RZ, R58 ;  /* 0x0000003affc1723e */ /* 0x000fe400000010ff */
[----:B------:R-:W-:-:S07]  /*39d0*/  MOV R58, R121 ;  /* 0x00000079003a7202 */ /* 0x000fce0000000f00 */
.L_x_4162:
        /* <DEDUP_REMOVED lines=16> */
[----:B------:R-:W-:Y:S02]  /*3ae0*/  FSEL R196, R196, RZ, P0 ;  /* 0x000000ffc4c47208 */ /* 0x000fe40000000000 */
[----:B------:R-:W-:Y:S02]  /*3af0*/  MOV R122, R124 ;  /* 0x0000007c007a7202 */ /* 0x000fe40000000f00 */
[----:B------:R-:W-:-:S02]  /*3b00*/  MOV R121, R125 ;  /* 0x0000007d00797202 */ /* 0x000fc40000000f00 */
[----:B------:R-:W-:Y:S02]  /*3b10*/  MOV R120, R195 ;  /* 0x000000c300787202 */ /* 0x000fe40000000f00 */
[----:B------:R-:W-:Y:S01]  /*3b20*/  MOV R123, R196 ;  /* 0x000000c4007b7202 */ /* 0x000fe20000000f00 */
        /* <DEDUP_REMOVED lines=14> */
[----:B------:R-:W-:Y:S02]  /*3c10*/  PRMT R190, R121, 0x7610, R190 ;  /* 0x0000761079be7816 */ /* 0x000fe400000000be */
[----:B------:R-:W-:Y:S01]  /*3c20*/  MOV R122, R124 ;  /* 0x0000007c007a7202 */ /* 0x000fe20000000f00 */
[----:B------:R-:W-:Y:S01]  /*3c30*/  FADD.FTZ R59, R59, R120 ;  /* 0x000000783b3b7221 */ /* 0x000fe20000010000 */
[----:B------:R-:W-:Y:S02]  /*3c40*/  MOV R123, R196 ;  /* 0x000000c4007b7202 */ /* 0x000fe40000000f00 */
[----:B------:R-:W-:Y:S02]  /*3c50*/  MOV R121, R125 ;  /* 0x0000007d00797202 */ /* 0x000fe40000000f00 */
[----:B------:R-:W-:Y:S01]  /*3c60*/  MOV R120, R195 ;  /* 0x000000c300787202 */ /* 0x000fe20000000f00 */
[----:B------:R-:W-:Y:S06]  /*3c70*/  BRA `(.L_x_4147) ;  /* 0x00000008005c7947 */ /* 0x000fec0003800000 */
.L_x_4130:
[----:B------:R-:W-:Y:S02]  /*3c80*/  MOV R131, UR16 ;  /* 0x0000001000837c02 */ /* 0x000fe40008000f00 */
[----:B------:R-:W-:Y:S02]  /*3c90*/  MOV R130, UR17 ;  /* 0x0000001100827c02 */ /* 0x000fe40008000f00 */
[----:B------:R-:W-:-:S04]  /*3ca0*/  ISETP.NE.U32.AND P0, PT, R131, RZ, PT ;  /* 0x000000ff8300720c */ /* 0x000fc80003f05070 */
[----:B------:R-:W-:-:S13]  /*3cb0*/  ISETP.NE.AND.EX P0, PT, R130, RZ, PT, P0 ;  /* 0x000000ff8200720c */ /* 0x000fda0003f05300 */
[----:B------:R-:W-:Y:S05]  /*3cc0*/  @P0 BRA `(.L_x_4167) ;  /* 0x0000000400040947 */ /* 0x000fea0003800000 */
[----:B------:R-:W-:Y:S05]  /*3cd0*/  @!P1 BRA `(.L_x_4168) ;  /* 0x00000000003c9947 */ /* 0x000fea0003800000 */
[----:B------:R-:W-:Y:S01]  /*3ce0*/  @P2 FFMA.FTZ R194, R183, R129, R128 ;  /* 0x00000081b7c22223 */ /* 0x000fe20000010080 */
[----:B-----5:R-:W-:Y:S01]  /*3cf0*/  LOP3.LUT P0, RZ, R137, 0xff, RZ, 0xc0, !PT ;  /* 0x000000ff89ff7812 */ /* 0x020fe2000780c0ff */
[----:B------:R-:W-:Y:S01]  /*3d00*/  IMAD.MOV.U32 R124, RZ, RZ, R100 ;  /* 0x000000ffff7c7224 */ /* 0x000fe200078e0064 */
[----:B------:R-:W-:Y:S01]  /*3d10*/  MOV R125, RZ ;  /* 0x000000ff007d7202 */ /* 0x000fe20000000f00 */
        /* <DEDUP_REMOVED lines=10> */
[----:B------:R-:W-:-:S07]  /*3dc0*/  FADD.FTZ R56, R56, R125 ;  /* 0x0000007d38387221 */ /* 0x000fce0000010000 */
.L_x_4168:
[----:B------:R-:W-:Y:S05]  /*3dd0*/  @!P1 BRA `(.L_x_4169) ;  /* 0x00000000003c9947 */ /* 0x000fea0003800000 */
[----:B------:R-:W-:Y:S01]  /*3de0*/  @P2 FFMA.FTZ R125, R182, R129, R128 ;  /* 0x00000081b67d2223 */ /* 0x000fe20000010080 */
[----:B-----5:R-:W-:Y:S02]  /*3df0*/  LOP3.LUT P0, RZ, R137, 0xff00, RZ, 0xc0, !PT ;  /* 0x0000ff0089ff7812 */ /* 0x020fe4000780c0ff */
[----:B------:R-:W-:Y:S01]  /*3e00*/  MOV R124, R101 ;  /* 0x00000065007c7202 */ /* 0x000fe20000000f00 */
        /* <DEDUP_REMOVED lines=12> */
.L_x_4169:
[----:B------:R-:W-:Y:S05]  /*3ed0*/  @!P1 BRA `(.L_x_4170) ;  /* 0x00000000003c9947 */ /* 0x000fea0003800000 */
[----:B------:R-:W-:Y:S01]  /*3ee0*/  @P2 FFMA.FTZ R196, R179, R129, R128 ;  /* 0x00000081b3c42223 */ /* 0x000fe20000010080 */
[----:B-----5:R-:W-:Y:S01]  /*3ef0*/  LOP3.LUT P0, RZ, R137, 0xff0000, RZ, 0xc0, !PT ;  /* 0x00ff000089ff7812 */ /* 0x020fe2000780c0ff */
[----:B------:R-:W-:Y:S01]  /*3f00*/  HFMA2 R193, -RZ, RZ, 0, 0 ;  /* 0x00000000ffc17431 */ /* 0x000fe200000001ff */
[----:B------:R-:W-:Y:S01]  /*3f10*/  MOV R124, R102 ;  /* 0x00000066007c7202 */ /* 0x000fe20000000f00 */
        /* <DEDUP_REMOVED lines=11> */
.L_x_4170:
[----:B------:R-:W-:Y:S05]  /*3fd0*/  @!P1 BRA `(.L_x_4147) ;  /* 0x0000000400849947 */ /* 0x000fea0003800000 */
[----:B------:R-:W-:Y:S01]  /*3fe0*/  @P2 FFMA.FTZ R125, R178, R129, R128 ;  /* 0x00000081b27d2223 */ /* 0x000fe20000010080 */
[----:B-----5:R-:W-:Y:S02]  /*3ff0*/  ISETP.GE.U32.AND P0, PT, R137, 0x1000000, PT ;  /* 0x010000008900780c */ /* 0x020fe40003f06070 */
        /* <DEDUP_REMOVED lines=12> */
[----:B------:R-:W-:Y:S01]  /*40c0*/  PRMT R190, R125, 0x7610, R190 ;  /* 0x000076107dbe7816 */ /* 0x000fe200000000be */
[----:B------:R-:W-:Y:S06]  /*40d0*/  BRA `(.L_x_4147) ;  /* 0x0000000400447947 */ /* 0x000fec0003800000 */
.L_x_4167:
[-CC-:B------:R-:W-:Y:S01]  /*40e0*/  @P2 FFMA.FTZ R120, R179, R129.reuse, R128.reuse ;  /* 0x00000081b3782223 */ /* 0x180fe20000010080 */
[----:B-----5:R-:W-:Y:S01]  /*40f0*/  MOV R122, R102 ;  /* 0x00000066007a7202 */ /* 0x020fe20000000f00 */
[----:B------:R-:W-:Y:S01]  /*4100*/  @P2 FFMA.FTZ R121, R182, R129, R128 ;  /* 0x00000081b6792223 */ /* 0x000fe20000010080 */
[----:B------:R-:W-:Y:S01]  /*4110*/  MOV R198, R101 ;  /* 0x0000006500c67202 */ /* 0x000fe20000000f00 */
[----:B------:R-:W-:Y:S01]  /*4120*/  @P2 FADD.FTZ R123, R177, -R120 ;  /* 0x80000078b17b2221 */ /* 0x000fe20000010000 */
[----:B------:R-:W-:Y:S01]  /*4130*/  @P2 FFMA.FTZ R120, R183, R129, R128 ;  /* 0x00000081b7782223 */ /* 0x000fe20000010080 */
[----:B------:R-:W-:Y:S01]  /*4140*/  @P2 FADD.FTZ R124, R180, -R121 ;  /* 0x80000079b47c2221 */ /* 0x000fe20000010000 */
[----:B------:R-:W-:Y:S01]  /*4150*/  MOV R195, R103 ;  /* 0x0000006700c37202 */ /* 0x000fe20000000f00 */
[----:B------:R-:W-:Y:S01]  /*4160*/  @P2 FFMA.FTZ R122, R189, R123, R102 ;  /* 0x0000007bbd7a2223 */ /* 0x000fe20000010066 */
[----:B------:R-:W-:Y:S01]  /*4170*/  @P2 FFMA.FTZ R123, R178, R129, R128 ;  /* 0x00000081b27b2223 */ /* 0x000fe20000010080 */
[----:B------:R-:W-:Y:S01]  /*4180*/  @P2 FADD.FTZ R121, R181, -R120 ;  /* 0x80000078b5792221 */ /* 0x000fe20000010000 */
[----:B------:R-:W-:Y:S01]  /*4190*/  MOV R196, R100 ;  /* 0x0000006400c47202 */ /* 0x000fe20000000f00 */
[C---:B------:R-:W-:Y:S01]  /*41a0*/  @P2 FFMA.FTZ R198, R189.reuse, R124, R101 ;  /* 0x0000007cbdc62223 */ /* 0x040fe20000010065 */
[----:B------:R-:W-:Y:S01]  /*41b0*/  @P2 FADD.FTZ R200, R176, -R123 ;  /* 0x8000007bb0c82221 */ /* 0x000fe20000010000 */
[----:B------:R-:W-:-:S03]  /*41c0*/  @P2 FFMA.FTZ R196, R189, R121, R100 ;  /* 0x00000079bdc42223 */ /* 0x000fc60000010064 */
[----:B------:R-:W-:Y:S01]  /*41d0*/  @P2 FFMA.FTZ R195, R189, R200, R103 ;  /* 0x000000c8bdc32223 */ /* 0x000fe20000010067 */
[----:B------:R-:W-:Y:S06]  /*41e0*/  @!P1 BRA `(.L_x_4171) ;  /* 0x0000000000409947 */ /* 0x000fec0003800000 */
[----:B------:R-:W-:Y:S01]  /*41f0*/  LOP3.LUT P0, RZ, R137, 0xff, RZ, 0xc0, !PT ;  /* 0x000000ff89ff7812 */ /* 0x000fe2000780c0ff */
        /* <DEDUP_REMOVED lines=15> */
.L_x_4171:
[----:B------:R-:W-:Y:S05]  /*42f0*/  @!P1 BRA `(.L_x_4172) ;  /* 0x00000000003c9947 */ /* 0x000fea0003800000 */
[----:B------:R-:W-:-:S13]  /*4300*/  LOP3.LUT P0, RZ, R137, 0xff00, RZ, 0xc0, !PT ;  /* 0x0000ff0089ff7812 */ /* 0x000fda000780c0ff */
[----:B------:R-:W0:Y:S01]  /*4310*/  @P0 LDC.64 R120, c[0x0][0x408] ;  /* 0x00010200ff780b82 */ /* 0x000e220000000a00 */
[----:B------:R-:W-:-:S07]  /*4320*/  @P0 SHF.L.U32 R192, R26, 0x10, RZ ;  /* 0x000000101ac00819 */ /* 0x000fce00000006ff */
[----:B------:R-:W1:Y:S01]  /*4330*/  @P0 LDC.64 R124, c[0x0][0x408] ;  /* 0x00010200ff7c0b82 */ /* 0x000e620000000a00 */
[----:B0-----:R-:W-:-:S04]  /*4340*/  @P0 FMUL.FTZ R123, R198, R121 ;  /* 0x00000079c67b0220 */ /* 0x001fc80000410000 */
[----:B------:R-:W-:Y:S01]  /*4350*/  @P0 FMUL.FTZ R197, R123, R120 ;  /* 0x000000787bc50220 */ /* 0x000fe20000410000 */
[----:B------:R-:W-:Y:S02]  /*4360*/  CS2R R120, SRZ ;  /* 0x0000000000787805 */ /* 0x000fe4000001ff00 */
[----:B------:R-:W-:Y:S01]  /*4370*/  @P0 SHF.L.U32 R123, R187, 0x10, RZ ;  /* 0x00000010bb7b0819 */ /* 0x000fe200000006ff */
[----:B-1----:R-:W-:Y:S01]  /*4380*/  @P0 FMUL.FTZ R125, R198, R125 ;  /* 0x0000007dc67d0220 */ /* 0x002fe20000410000 */
[----:B------:R-:W-:-:S03]  /*4390*/  @P0 FMUL.FTZ R121, R192, R197 ;  /* 0x000000c5c0790220 */ /* 0x000fc60000410000 */
[----:B------:R-:W-:Y:S02]  /*43a0*/  @P0 FMUL.FTZ R124, R125, R124 ;  /* 0x0000007c7d7c0220 */ /* 0x000fe40000410000 */
[----:B------:R-:W-:Y:S02]  /*43b0*/  F2FP.BF16.F32.PACK_AB R121, RZ, R121 ;  /* 0x00000079ff79723e */ /* 0x000fe400000010ff */
[----:B------:R-:W-:Y:S02]  /*43c0*/  @P0 FMUL.FTZ R120, R123, R124 ;  /* 0x0000007c7b780220 */ /* 0x000fe40000410000 */
[----:B------:R-:W-:Y:S02]  /*43d0*/  PRMT R192, R121, 0x7610, R192 ;  /* 0x0000761079c07816 */ /* 0x000fe400000000c0 */
[----:B------:R-:W-:-:S07]  /*43e0*/  FADD.FTZ R57, R57, R120 ;  /* 0x0000007839397221 */ /* 0x000fce0000010000 */
.L_x_4172:
[----:B------:R-:W-:Y:S05]  /*43f0*/  @!P1 BRA `(.L_x_4173) ;  /* 0x0000000000409947 */ /* 0x000fea0003800000 */
        /* <DEDUP_REMOVED lines=16> */
.L_x_4173:
[----:B------:R-:W-:Y:S02]  /*4500*/  MOV R121, R198 ;  /* 0x000000c600797202 */ /* 0x000fe40000000f00 */
[----:B------:R-:W-:Y:S02]  /*4510*/  MOV R120, R196 ;  /* 0x000000c400787202 */ /* 0x000fe40000000f00 */
[----:B------:R-:W-:Y:S01]  /*4520*/  MOV R123, R195 ;  /* 0x000000c3007b7202 */ /* 0x000fe20000000f00 */
[----:B------:R-:W-:Y:S06]  /*4530*/  @!P1 BRA `(.L_x_4147) ;  /* 0x00000000002c9947 */ /* 0x000fec0003800000 */
[----:B------:R-:W-:Y:S01]  /*4540*/  ISETP.GE.U32.AND P0, PT, R137, 0x1000000, PT ;  /* 0x010000008900780c */ /* 0x000fe20003f06070 */
[----:B------:R-:W-:-:S04]  /*4550*/  FMUL.FTZ R124, R195, UR15 ;  /* 0x0000000fc37c7c20 */ /* 0x000fc80008410000 */
[----:B------:R-:W-:Y:S01]  /*4560*/  FMUL.FTZ R190, R124, UR14 ;  /* 0x0000000e7cbe7c20 */ /* 0x000fe20008410000 */
[----:B------:R-:W-:-:S07]  /*4570*/  CS2R R124, SRZ ;  /* 0x00000000007c7805 */ /* 0x000fce000001ff00 */
[----:B------:R-:W-:Y:S02]  /*4580*/  @P0 SHF.L.U32 R197, R28, 0x10, RZ ;  /* 0x000000101cc50819 */ /* 0x000fe400000006ff */
[----:B------:R-:W-:-:S03]  /*4590*/  @P0 SHF.L.U32 R195, R185, 0x10, RZ ;  /* 0x00000010b9c30819 */ /* 0x000fc600000006ff */
[-C--:B------:R-:W-:Y:S02]  /*45a0*/  @P0 FMUL.FTZ R125, R197, R190.reuse ;  /* 0x000000bec57d0220 */ /* 0x080fe40000410000 */
[----:B------:R-:W-:-:S03]  /*45b0*/  @P0 FMUL.FTZ R124, R195, R190 ;  /* 0x000000bec37c0220 */ /* 0x000fc60000410000 */
[----:B------:R-:W-:Y:S01]  /*45c0*/  F2FP.BF16.F32.PACK_AB R125, RZ, R125 ;  /* 0x0000007dff7d723e */ /* 0x000fe200000010ff */
[----:B------:R-:W-:-:S03]  /*45d0*/  FADD.FTZ R59, R59, R124 ;  /* 0x0000007c3b3b7221 */ /* 0x000fc60000010000 */
[----:B------:R-:W-:-:S07]  /*45e0*/  PRMT R190, R125, 0x7610, R190 ;  /* 0x000076107dbe7816 */ /* 0x000fce00000000be */
.L_x_4147:
[----:B------:R-:W-:-:S04]  /*45f0*/  ISETP.NE.U32.AND P0, PT, R131, RZ, PT ;  /* 0x000000ff8300720c */ /* 0x000fc80003f05070 */
[----:B------:R-:W-:-:S13]  /*4600*/  ISETP.NE.AND.EX P0, PT, R130, RZ, PT, P0 ;  /* 0x000000ff8200720c */ /* 0x000fda0003f05300 */
        /* <DEDUP_REMOVED lines=12> */
.L_x_4174:
[----:B------:R-:W-:Y:S02]  /*46d0*/  IADD3 R127, PT, PT, R127, 0x80, RZ ;  /* 0x000000807f7f7810 */ /* 0x000fe40007ffe0ff */
[----:B------:R-:W-:-:S07]  /*46e0*/  IADD3 R126, PT, PT, R126, 0x80, RZ ;  /* 0x000000807e7e7810 */ /* 0x000fce0007ffe0ff */
.L_x_4128:
[----:B------:R-:W-:Y:S05]  /*46f0*/  BSYNC.RECONVERGENT B0 ;  /* 0x0000000000007941 */ /* 0x000fea0003800200 */
.L_x_4127:
[----:B------:R-:W-:Y:S01]  /*4700*/  ISETP.NE.AND P0, PT, R143, RZ, PT ;  /* 0x000000ff8f00720c */ /* 0x000fe20003f05270 */
        /* <DEDUP_REMOVED lines=12> */
.L_x_4177:
[----:B------:R-:W-:Y:S05]  /*47d0*/  BRA.U !UP0, `(.L_x_4178) ;  /* 0x0000000908647547 */ /* 0x000fea000b800000 */
[----:B------:R-:W-:-:S04]  /*47e0*/  UISETP.NE.U32.AND UP0, UPT, UR16, URZ, UPT ;  /* 0x000000ff1000728c */ /* 0x000fc8000bf05070 */
[----:B------:R-:W-:-:S06]  /*47f0*/  UISETP.NE.AND.EX UP0, UPT, UR17, URZ, UPT, UP0 ;  /* 0x000000ff1100728c */ /* 0x000fcc000bf05300 */
[----:B------:R-:W-:-:S13]  /*4800*/  PLOP3.LUT P0, PT, PT, PT, UP0, 0x80, 0x8 ;  /* 0x000000000008781c */ /* 0x000fda0003f0f008 */
[----:B------:R-:W-:Y:S05]  /*4810*/  @!P0 BRA `(.L_x_4179) ;  /* 0x0000000400488947 */ /* 0x000fea0003800000 */
[-CC-:B0-----:R-:W-:Y:S01]  /*4820*/  @P2 FFMA.FTZ R121, R149, R129.reuse, R128.reuse ;  /* 0x0000008195792223 */ /* 0x181fe20000010080 */
[-CC-:B------:R-:W-:Y:S01]  /*4830*/  @P2 FFMA.FTZ R120, R144, R129.reuse, R128.reuse ;  /* 0x0000008190782223 */ /* 0x180fe20000010080 */
[-CC-:B-1----:R-:W-:Y:S01]  /*4840*/  @P2 FFMA.FTZ R124, R148, R129.reuse, R128.reuse ;  /* 0x00000081947c2223 */ /* 0x182fe20000010080 */
[----:B-----5:R-:W-:Y:S01]  /*4850*/  MOV R122, R106 ;  /* 0x0000006a007a7202 */ /* 0x020fe20000000f00 */
[----:B------:R-:W-:Y:S01]  /*4860*/  @P2 FADD.FTZ R123, R146, -R121 ;  /* 0x80000079927b2221 */ /* 0x000fe20000010000 */
[----:B------:R-:W-:Y:S01]  /*4870*/  @P2 FFMA.FTZ R121, R145, R129, R128 ;  /* 0x0000008191792223 */ /* 0x000fe20000010080 */
[----:B------:R-:W-:Y:S01]  /*4880*/  @P2 FADD.FTZ R120, R147, -R120 ;  /* 0x8000007893782221 */ /* 0x000fe20000010000 */
[----:B------:R-:W-:Y:S01]  /*4890*/  @P2 FADD.FTZ R124, R151, -R124 ;  /* 0x8000007c977c2221 */ /* 0x000fe20000010000 */
[----:B------:R-:W-:Y:S01]  /*48a0*/  MOV R196, R105 ;  /* 0x0000006900c47202 */ /* 0x000fe20000000f00 */
[----:B------:R-:W-:Y:S01]  /*48b0*/  @P2 FADD.FTZ R121, R174, -R121 ;  /* 0x80000079ae792221 */ /* 0x000fe20000010000 */
[----:B------:R-:W-:Y:S01]  /*48c0*/  IMAD.MOV.U32 R195, RZ, RZ, R107 ;  /* 0x000000ffffc37224 */ /* 0x000fe200078e006b */
[----:B------:R-:W-:Y:S01]  /*48d0*/  MOV R130, R104 ;  /* 0x0000006800827202 */ /* 0x000fe20000000f00 */
[C---:B------:R-:W-:Y:S01]  /*48e0*/  @P2 FFMA.FTZ R122, R189.reuse, R123, R106 ;  /* 0x0000007bbd7a2223 */ /* 0x040fe2000001006a */
[C---:B------:R-:W-:Y:S01]  /*48f0*/  @P2 FFMA.FTZ R196, R189.reuse, R120, R105 ;  /* 0x00000078bdc42223 */ /* 0x040fe20000010069 */
[C---:B------:R-:W-:Y:S01]  /*4900*/  @P2 FFMA.FTZ R195, R189.reuse, R124, R107 ;  /* 0x0000007cbdc32223 */ /* 0x040fe2000001006b */
        /* <DEDUP_REMOVED lines=18> */
.L_x_4180:
[----:B------:R-:W-:Y:S05]  /*4a30*/  @!P1 BRA `(.L_x_4181) ;  /* 0x00000000003c9947 */ /* 0x000fea0003800000 */
        /* <DEDUP_REMOVED lines=15> */
.L_x_4181:
        /* <DEDUP_REMOVED lines=17> */
.L_x_4182:
        /* <DEDUP_REMOVED lines=16> */
.L_x_4179:
[----:B------:R-:W-:Y:S05]  /*4d40*/  @!P1 BRA `(.L_x_4184) ;  /* 0x0000000000409947 */ /* 0x000fea0003800000 */
[----:B01----:R-:W-:Y:S01]  /*4d50*/  @P2 FFMA.FTZ R125, R145, R129, R128 ;  /* 0x00000081917d2223 */ /* 0x003fe20000010080 */
[----:B-----5:R-:W-:Y:S01]  /*4d60*/  LOP3.LUT P5, RZ, R138, 0xff, RZ, 0xc0, !PT ;  /* 0x000000ff8aff7812 */ /* 0x020fe200078ac0ff */
[----:B------:R-:W-:Y:S01]  /*4d70*/  HFMA2 R130, -RZ, RZ, 0, 0 ;  /* 0x00000000ff827431 */ /* 0x000fe200000001ff */
[----:B------:R-:W-:Y:S01]  /*4d80*/  MOV R124, R104 ;  /* 0x00000068007c7202 */ /* 0x000fe20000000f00 */
        /* <DEDUP_REMOVED lines=12> */
.L_x_4184:
[----:B------:R-:W-:Y:S05]  /*4e50*/  @!P1 BRA `(.L_x_4185) ;  /* 0x00000000003c9947 */ /* 0x000fea0003800000 */
[----:B-1----:R-:W-:Y:S01]  /*4e60*/  @P2 FFMA.FTZ R130, R144, R129, R128 ;  /* 0x0000008190822223 */ /* 0x002fe20000010080 */
[----:B-----5:R-:W-:Y:S02]  /*4e70*/  LOP3.LUT P5, RZ, R138, 0xff00, RZ, 0xc0, !PT ;  /* 0x0000ff008aff7812 */ /* 0x020fe400078ac0ff */
[----:B0-----:R-:W-:Y:S01]  /*4e80*/  MOV R124, R105 ;  /* 0x00000069007c7202 */ /* 0x001fe20000000f00 */
        /* <DEDUP_REMOVED lines=12> */
.L_x_4185:
        /* <DEDUP_REMOVED lines=17> */
.L_x_4186:
[----:B------:R-:W-:Y:S05]  /*5060*/  @!P1 BRA `(.L_x_4183) ;  /* 0x0000001000609947 */ /* 0x000fea0003800000 */
[----:B-1----:R-:W-:Y:S01]  /*5070*/  @P2 FFMA.FTZ R130, R148, R129, R128 ;  /* 0x0000008194822223 */ /* 0x002fe20000010080 */
[----:B-----5:R-:W-:Y:S02]  /*5080*/  ISETP.GE.U32.AND P5, PT, R138, 0x1000000, PT ;  /* 0x010000008a00780c */ /* 0x020fe40003fa6070 */
        /* <DEDUP_REMOVED lines=14> */
.L_x_4178:
[----:B------:R-:W-:-:S04]  /*5170*/  UISETP.NE.U32.AND UP0, UPT, UR16, URZ, UPT ;  /* 0x000000ff1000728c */ /* 0x000fc8000bf05070 */
[----:B------:R-:W-:-:S06]  /*5180*/  UISETP.NE.AND.EX UP0, UPT, UR17, URZ, UPT, UP0 ;  /* 0x000000ff1100728c */ /* 0x000fcc000bf05300 */
[----:B------:R-:W-:-:S13]  /*5190*/  PLOP3.LUT P0, PT, PT, PT, UP0, 0x80, 0x8 ;  /* 0x000000000008781c */ /* 0x000fda0003f0f008 */
[----:B------:R-:W-:Y:S05]  /*51a0*/  @!P0 BRA `(.L_x_4187) ;  /* 0x0000000800208947 */ /* 0x000fea0003800000 */
[----:B------:R-:W-:Y:S05]  /*51b0*/  @!P1 BRA `(.L_x_4188) ;  /* 0x0000000000789947 */ /* 0x000fea0003800000 */
[----:B-----5:R-:W-:Y:S01]  /*51c0*/  LOP3.LUT P5, RZ, R138, 0xff, RZ, 0xc0, !PT ;  /* 0x000000ff8aff7812 */ /* 0x020fe200078ac0ff */
[----:B------:R-:W-:Y:S01]  /*51d0*/  BSSY.RECONVERGENT B1, `(.L_x_4189) ;  /* 0x000000c000017945 */ /* 0x000fe20003800200 */
[----:B0-----:R-:W-:-:S11]  /*51e0*/  HFMA2 R121, -RZ, RZ, 0, 0 ;  /* 0x00000000ff797431 */ /* 0x001fd600000001ff */
        /* <DEDUP_REMOVED lines=10> */
.L_x_4190:
[----:B------:R-:W-:Y:S05]  /*5290*/  BSYNC.RECONVERGENT B1 ;  /* 0x0000000000017941 */ /* 0x000fea0003800200 */
.L_x_4189:
        /* <DEDUP_REMOVED lines=13> */
.L_x_4192:
[----:B------:R-:W-:Y:S05]  /*5370*/  BSYNC.RECONVERGENT B1 ;  /* 0x0000000000017941 */ /* 0x000fea0003800200 */
.L_x_4191:
[----:B------:R-:W-:Y:S02]  /*5380*/  F2FP.BF16.F32.PACK_AB R194, RZ, R52 ;  /* 0x00000034ffc2723e */ /* 0x000fe400000010ff */
[----:B------:R-:W-:-:S07]  /*5390*/  MOV R52, R121 ;  /* 0x0000007900347202 */ /* 0x000fce0000000f00 */
.L_x_4188:
[----:B------:R-:W-:Y:S05]  /*53a0*/  @!P1 BRA `(.L_x_4193) ;  /* 0x0000000000789947 */ /* 0x000fea0003800000 */
[----:B-----5:R-:W-:Y:S01]  /*53b0*/  LOP3.LUT P5, RZ, R138, 0xff00, RZ, 0xc0, !PT ;  /* 0x0000ff008aff7812 */ /* 0x020fe200078ac0ff */
[----:B------:R-:W-:Y:S01]  /*53c0*/  BSSY.RECONVERGENT B1, `(.L_x_4194) ;  /* 0x000000c000017945 */ /* 0x000fe20003800200 */
[----:B0-----:R-:W-:-:S11]  /*53d0*/  HFMA2 R120, -RZ, RZ, 0, 0 ;  /* 0x00000000ff787431 */ /* 0x001fd600000001ff */
        /* <DEDUP_REMOVED lines=10> */
.L_x_4195:
[----:B------:R-:W-:Y:S05]  /*5480*/  BSYNC.RECONVERGENT B1 ;  /* 0x0000000000017941 */ /* 0x000fea0003800200 */
.L_x_4194:
        /* <DEDUP_REMOVED lines=13> */
.L_x_4197:
[----:B------:R-:W-:Y:S05]  /*5560*/  BSYNC.RECONVERGENT B1 ;  /* 0x0000000000017941 */ /* 0x000fea0003800200 */
.L_x_4196:
[----:B------:R-:W-:Y:S02]  /*5570*/  F2FP.BF16.F32.PACK_AB R192, RZ, R53 ;  /* 0x00000035ffc0723e */ /* 0x000fe400000010ff */
[----:B------:R-:W-:-:S07]  /*5580*/  MOV R53, R120 ;  /* 0x0000007800357202 */ /* 0x000fce0000000f00 */
.L_x_4193:
        /* <DEDUP_REMOVED lines=14> */
.L_x_4200:
[----:B------:R-:W-:Y:S05]  /*5670*/  BSYNC.RECONVERGENT B1 ;  /* 0x0000000000017941 */ /* 0x000fea0003800200 */
.L_x_4199:
        /* <DEDUP_REMOVED lines=13> */
.L_x_4202:
[----:B------:R-:W-:Y:S05]  /*5750*/  BSYNC.RECONVERGENT B1 ;  /* 0x0000000000017941 */ /* 0x000fea0003800200 */
.L_x_4201:
[----:B------:R-:W-:Y:S02]  /*5760*/  F2FP.BF16.F32.PACK_AB R193, RZ, R54 ;  /* 0x00000036ffc1723e */ /* 0x000fe400000010ff */
[----:B------:R-:W-:-:S07]  /*5770*/  MOV R54, R121 ;  /* 0x0000007900367202 */ /* 0x000fce0000000f00 */
.L_x_4198:
[-CC-:B0-----:R-:W-:Y:S01]  /*5780*/  FFMA.FTZ R121, R149, R129.reuse, R128.reuse ;  /* 0x0000008195797223 */ /* 0x181fe20000010080 */
[-CC-:B------:R-:W-:Y:S01]  /*5790*/  FFMA.FTZ R122, R144, R129.reuse, R128.reuse ;  /* 0x00000081907a7223 */ /* 0x180fe20000010080 */
[-CC-:B------:R-:W-:Y:S01]  /*57a0*/  FFMA.FTZ R123, R145, R129.reuse, R128.reuse ;  /* 0x00000081917b7223 */ /* 0x180fe20000010080 */
[----:B-1----:R-:W-:Y:S01]  /*57b0*/  FFMA.FTZ R124, R148, R129, R128 ;  /* 0x00000081947c7223 */ /* 0x002fe20000010080 */
        /* <DEDUP_REMOVED lines=22> */
[----:B0-----:R-:W-:Y:S01]  /*5920*/  @P5 FMUL.FTZ R195, R196, R121 ;  /* 0x00000079c4c35220 */ /* 0x001fe20000410000 */
[----:B------:R-:W-:-:S03]  /*5930*/  HFMA2 R121, -RZ, RZ, 0, 0 ;  /* 0x00000000ff797431 */ /* 0x000fc600000001ff */
[----:B------:R-:W-:Y:S01]  /*5940*/  @P5 FMUL.FTZ R190, R195, R120 ;  /* 0x00000078c3be5220 */ /* 0x000fe20000410000 */
[----:B------:R-:W-:Y:S01]  /*5950*/  @P5 SHF.L.U32 R120, R185, 0x10, RZ ;  /* 0x00000010b9785819 */ /* 0x000fe200000006ff */
[----:B-1----:R-:W-:Y:S02]  /*5960*/  @P5 FMUL.FTZ R123, R196, R123 ;  /* 0x0000007bc47b5220 */ /* 0x002fe40000410000 */
[----:B------:R-:W-:Y:S02]  /*5970*/  @P5 FMUL.FTZ R121, R131, R190 ;  /* 0x000000be83795220 */ /* 0x000fe40000410000 */
[----:B------:R-:W-:Y:S01]  /*5980*/  @P5 FMUL.FTZ R123, R123, R122 ;  /* 0x0000007a7b7b5220 */ /* 0x000fe20000410000 */
[----:B------:R-:W-:Y:S02]  /*5990*/  MOV R122, RZ ;  /* 0x000000ff007a7202 */ /* 0x000fe40000000f00 */
[----:B------:R-:W-:Y:S01]  /*59a0*/  F2FP.BF16.F32.PACK_AB R121, RZ, R121 ;  /* 0x00000079ff79723e */ /* 0x000fe200000010ff */
[----:B------:R-:W-:Y:S01]  /*59b0*/  @P5 FMUL.FTZ R122, R120, R123 ;  /* 0x0000007b787a5220 */ /* 0x000fe20000410000 */
[----:B------:R-:W-:-:S02]  /*59c0*/  MOV R120, R130 ;  /* 0x0000008200787202 */ /* 0x000fc40000000f00 */
[----:B------:R-:W-:Y:S01]  /*59d0*/  PRMT R190, R121, 0x7610, R190 ;  /* 0x0000761079be7816 */ /* 0x000fe200000000be */
[----:B------:R-:W-:Y:S01]  /*59e0*/  FADD.FTZ R55, R55, R122 ;  /* 0x0000007a37377221 */ /* 0x000fe20000010000 */
[----:B------:R-:W-:Y:S02]  /*59f0*/  MOV R123, R196 ;  /* 0x000000c4007b7202 */ /* 0x000fe40000000f00 */
[----:B------:R-:W-:Y:S02]  /*5a00*/  MOV R121, R125 ;  /* 0x0000007d00797202 */ /* 0x000fe40000000f00 */
[----:B------:R-:W-:Y:S01]  /*5a10*/  MOV R122, R124 ;  /* 0x0000007c007a7202 */ /* 0x000fe20000000f00 */
[----:B------:R-:W-:Y:S06]  /*5a20*/  BRA `(.L_x_4183) ;  /* 0x0000000400f07947 */ /* 0x000fec0003800000 */
.L_x_4187:
[----:B------:R-:W-:Y:S05]  /*5a30*/  @!P1 BRA `(.L_x_4203) ;  /* 0x0000000000789947 */ /* 0x000fea0003800000 */
[----:B-----5:R-:W-:Y:S01]  /*5a40*/  LOP3.LUT P5, RZ, R138, 0xff, RZ, 0xc0, !PT ;  /* 0x000000ff8aff7812 */ /* 0x020fe200078ac0ff */
[----:B------:R-:W-:Y:S01]  /*5a50*/  BSSY.RECONVERGENT B1, `(.L_x_4204) ;  /* 0x000000c000017945 */ /* 0x000fe20003800200 */
[----:B01----:R-:W-:-:S11]  /*5a60*/  HFMA2 R125, -RZ, RZ, 0, 0 ;  /* 0x00000000ff7d7431 */ /* 0x003fd600000001ff */
        /* <DEDUP_REMOVED lines=10> */
.L_x_4205:
[----:B------:R-:W-:Y:S05]  /*5b10*/  BSYNC.RECONVERGENT B1 ;  /* 0x0000000000017941 */ /* 0x000fea0003800200 */
.L_x_4204:
        /* <DEDUP_REMOVED lines=13> */
.L_x_4207:
[----:B------:R-:W-:Y:S05]  /*5bf0*/  BSYNC.RECONVERGENT B1 ;  /* 0x0000000000017941 */ /* 0x000fea0003800200 */
.L_x_4206:
[----:B------:R-:W-:Y:S02]  /*5c00*/  F2FP.BF16.F32.PACK_AB R194, RZ, R52 ;  /* 0x00000034ffc2723e */ /* 0x000fe400000010ff */
[----:B------:R-:W-:-:S07]  /*5c10*/  MOV R52, R125 ;  /* 0x0000007d00347202 */ /* 0x000fce0000000f00 */
.L_x_4203:
[----:B------:R-:W-:Y:S05]  /*5c20*/  @!P1 BRA `(.L_x_4208) ;  /* 0x0000000000789947 */ /* 0x000fea0003800000 */
[----:B-----5:R-:W-:Y:S01]  /*5c30*/  LOP3.LUT P5, RZ, R138, 0xff00, RZ, 0xc0, !PT ;  /* 0x0000ff008aff7812 */ /* 0x020fe200078ac0ff */
[----:B------:R-:W-:Y:S01]  /*5c40*/  BSSY.RECONVERGENT B1, `(.L_x_4209) ;  /* 0x000000c000017945 */ /* 0x000fe20003800200 */
[----:B01----:R-:W-:-:S11]  /*5c50*/  HFMA2 R124, -RZ, RZ, 0, 0 ;  /* 0x00000000ff7c7431 */ /* 0x003fd600000001ff */
        /* <DEDUP_REMOVED lines=10> */
.L_x_4210:
[----:B------:R-:W-:Y:S05]  /*5d00*/  BSYNC.RECONVERGENT B1 ;  /* 0x0000000000017941 */ /* 0x000fea0003800200 */
.L_x_4209:
        /* <DEDUP_REMOVED lines=13> */
.L_x_4212:
[----:B------:R-:W-:Y:S05]  /*5de0*/  BSYNC.RECONVERGENT B1 ;  /* 0x0000000000017941 */ /* 0x000fea0003800200 */
.L_x_4211:
[----:B------:R-:W-:Y:S02]  /*5df0*/  F2FP.BF16.F32.PACK_AB R192, RZ, R53 ;  /* 0x00000035ffc0723e */ /* 0x000fe400000010ff */
[----:B------:R-:W-:-:S07]  /*5e00*/  MOV R53, R124 ;  /* 0x0000007c00357202 */ /* 0x000fce0000000f00 */
.L_x_4208:
        /* <DEDUP_REMOVED lines=14> */
.L_x_4215:
[----:B------:R-:W-:Y:S05]  /*5ef0*/  BSYNC.RECONVERGENT B1 ;  /* 0x0000000000017941 */ /* 0x000fea0003800200 */
.L_x_4214:
        /* <DEDUP_REMOVED lines=13> */
.L_x_4217:
[----:B------:R-:W-:Y:S05]  /*5fd0*/  BSYNC.RECONVERGENT B1 ;  /* 0x0000000000017941 */ /* 0x000fea0003800200 */
.L_x_4216:
[----:B------:R-:W-:Y:S02]  /*5fe0*/  F2FP.BF16.F32.PACK_AB R193, RZ, R54 ;  /* 0x00000036ffc1723e */ /* 0x000fe400000010ff */
[----:B------:R-:W-:-:S07]  /*5ff0*/  MOV R54, R125 ;  /* 0x0000007d00367202 */ /* 0x000fce0000000f00 */
.L_x_4213:
[----:B------:R-:W-:Y:S05]  /*6000*/  @!P1 BRA `(.L_x_4183) ;  /* 0x0000000000789947 */ /* 0x000fea0003800000 */
[----:B-----5:R-:W-:Y:S01]  /*6010*/  ISETP.GE.U32.AND P5, PT, R138, 0x1000000, PT ;  /* 0x010000008a00780c */ /* 0x020fe20003fa6070 */
[----:B------:R-:W-:Y:S01]  /*6020*/  BSSY.RECONVERGENT B1, `(.L_x_4218) ;  /* 0x000000c000017945 */ /* 0x000fe20003800200 */
[----:B01----:R-:W-:-:S11]  /*6030*/  HFMA2 R124, -RZ, RZ, 0, 0 ;  /* 0x00000000ff7c7431 */ /* 0x003fd600000001ff */
        /* <DEDUP_REMOVED lines=10> */
.L_x_4219:
[----:B------:R-:W-:Y:S05]  /*60e0*/  BSYNC.RECONVERGENT B1 ;  /* 0x0000000000017941 */ /* 0x000fea0003800200 */
.L_x_4218:
        /* <DEDUP_REMOVED lines=13> */
.L_x_4221:
[----:B------:R-:W-:Y:S05]  /*61c0*/  BSYNC.RECONVERGENT B1 ;  /* 0x0000000000017941 */ /* 0x000fea0003800200 */
.L_x_4220:
[----:B------:R-:W-:Y:S02]  /*61d0*/  F2FP.BF16.F32.PACK_AB R190, RZ, R55 ;  /* 0x00000037ffbe723e */ /* 0x000fe400000010ff */
[----:B------:R-:W-:-:S07]  /*61e0*/  MOV R55, R124 ;  /* 0x0000007c00377202 */ /* 0x000fce0000000f00 */
.L_x_4183:
        /* <DEDUP_REMOVED lines=12> */
.L_x_4222:
[----:B------:R-:W-:Y:S01]  /*62b0*/  VIADD R127, R127, 0x80 ;  /* 0x000000807f7f7836 */ /* 0x000fe20000000000 */
[----:B------:R-:W-:-:S07]  /*62c0*/  IADD3 R126, PT, PT, R126, 0x80, RZ ;  /* 0x000000807e7e7810 */ /* 0x000fce0007ffe0ff */
.L_x_4176:
[----:B------:R-:W-:Y:S05]  /*62d0*/  BSYNC.RECONVERGENT B0 ;  /* 0x0000000000007941 */ /* 0x000fea0003800200 */
.L_x_4175:
        /* <DEDUP_REMOVED lines=12> */
.L_x_4225:
        /* <DEDUP_REMOVED lines=15> */
[----:B------:R-:W-:Y:S01]  /*6490*/  MOV R195, R111 ;  /* 0x0000006f00c37202 */ /* 0x000fe20000000f00 */
[C---:B------:R-:W-:Y:S01]  /*64a0*/  @P2 FFMA.FTZ R122, R189.reuse, R123, R110 ;  /* 0x0000007bbd7a2223 */ /* 0x040fe2000001006e */
[----:B------:R-:W-:Y:S01]  /*64b0*/  MOV R130, R108 ;  /* 0x0000006c00827202 */ /* 0x000fe20000000f00 */
        /* <DEDUP_REMOVED lines=20> */
.L_x_4228:
        /* <DEDUP_REMOVED lines=16> */
.L_x_4229:
        /* <DEDUP_REMOVED lines=17> */
.L_x_4230:
        /* <DEDUP_REMOVED lines=16> */
.L_x_4227:
        /* <DEDUP_REMOVED lines=17> */
.L_x_4232:
        /* <DEDUP_REMOVED lines=16> */
.L_x_4233:
        /* <DEDUP_REMOVED lines=17> */
.L_x_4234:
        /* <DEDUP_REMOVED lines=17> */
.L_x_4226:
        /* <DEDUP_REMOVED lines=18> */
.L_x_4238:
[----:B------:R-:W-:Y:S05]  /*6e60*/  BSYNC.RECONVERGENT B1 ;  /* 0x0000000000017941 */ /* 0x000fea0003800200 */
.L_x_4237:
        /* <DEDUP_REMOVED lines=13> */
.L_x_4240:
[----:B------:R-:W-:Y:S05]  /*6f40*/  BSYNC.RECONVERGENT B1 ;  /* 0x0000000000017941 */ /* 0x000fea0003800200 */
.L_x_4239:
[----:B------:R-:W-:Y:S02]  /*6f50*/  F2FP.BF16.F32.PACK_AB R194, RZ, R48 ;  /* 0x00000030ffc2723e */ /* 0x000fe400000010ff */
[----:B------:R-:W-:-:S07]  /*6f60*/  MOV R48, R121 ;  /* 0x0000007900307202 */ /* 0x000fce0000000f00 */
.L_x_4236:
        /* <DEDUP_REMOVED lines=14> */
.L_x_4243:
[----:B------:R-:W-:Y:S05]  /*7050*/  BSYNC.RECONVERGENT B1 ;  /* 0x0000000000017941 */ /* 0x000fea0003800200 */
.L_x_4242:
        /* <DEDUP_REMOVED lines=13> */
.L_x_4245:
[----:B------:R-:W-:Y:S05]  /*7130*/  BSYNC.RECONVERGENT B1 ;  /* 0x0000000000017941 */ /* 0x000fea0003800200 */
.L_x_4244:
[----:B------:R-:W-:Y:S02]  /*7140*/  F2FP.BF16.F32.PACK_AB R192, RZ, R49 ;  /* 0x00000031ffc0723e */ /* 0x000fe400000010ff */
[----:B------:R-:W-:-:S07]  /*7150*/  MOV R49, R120 ;  /* 0x0000007800317202 */ /* 0x000fce0000000f00 */
.L_x_4241:
        /* <DEDUP_REMOVED lines=14> */
.L_x_4248:
[----:B------:R-:W-:Y:S05]  /*7240*/  BSYNC.RECONVERGENT B1 ;  /* 0x0000000000017941 */ /* 0x000fea0003800200 */
.L_x_4247:
        /* <DEDUP_REMOVED lines=13> */
.L_x_4250:
[----:B------:R-:W-:Y:S05]  /*7320*/  BSYNC.RECONVERGENT B1 ;  /* 0x0000000000017941 */ /* 0x000fea0003800200 */
.L_x_4249:
[----:B------:R-:W-:Y:S02]  /*7330*/  F2FP.BF16.F32.PACK_AB R193, RZ, R50 ;  /* 0x00000032ffc1723e */ /* 0x000fe400000010ff */
[----:B------:R-:W-:-:S07]  /*7340*/  MOV R50, R121 ;  /* 0x0000007900327202 */ /* 0x000fce0000000f00 */
.L_x_4246:
        /* <DEDUP_REMOVED lines=42> */
.L_x_4235:
        /* <DEDUP_REMOVED lines=14> */
.L_x_4253:
[----:B------:R-:W-:Y:S05]  /*76d0*/  BSYNC.RECONVERGENT B1 ;  /* 0x0000000000017941 */ /* 0x000fea0003800200 */
.L_x_4252:
        /* <DEDUP_REMOVED lines=13> */
.L_x_4255:
[----:B------:R-:W-:Y:S05]  /*77b0*/  BSYNC.RECONVERGENT B1 ;  /* 0x0000000000017941 */ /* 0x000fea0003800200 */
.L_x_4254:
[----:B------:R-:W-:Y:S02]  /*77c0*/  F2FP.BF16.F32.PACK_AB R194, RZ, R48 ;  /* 0x00000030ffc2723e */ /* 0x000fe400000010ff */
[----:B------:R-:W-:-:S07]  /*77d0*/  MOV R48, R125 ;  /* 0x0000007d00307202 */ /* 0x000fce0000000f00 */
.L_x_4251:
        /* <DEDUP_REMOVED lines=14> */
.L_x_4258:
[----:B------:R-:W-:Y:S05]  /*78c0*/  BSYNC.RECONVERGENT B1 ;  /* 0x0000000000017941 */ /* 0x000fea0003800200 */
.L_x_4257:
        /* <DEDUP_REMOVED lines=13> */
.L_x_4260:
[----:B------:R-:W-:Y:S05]  /*79a0*/  BSYNC.RECONVERGENT B1 ;  /* 0x0000000000017941 */ /* 0x000fea0003800200 */
.L_x_4259:
[----:B------:R-:W-:Y:S02]  /*79b0*/  F2FP.BF16.F32.PACK_AB R192, RZ, R49 ;  /* 0x00000031ffc0723e */ /* 0x000fe400000010ff */
[----:B------:R-:W-:-:S07]  /*79c0*/  MOV R49, R124 ;  /* 0x0000007c00317202 */ /* 0x000fce0000000f00 */
.L_x_4256:
        /* <DEDUP_REMOVED lines=14> */
.L_x_4263:
[----:B------:R-:W-:Y:S05]  /*7ab0*/  BSYNC.RECONVERGENT B1 ;  /* 0x0000000000017941 */ /* 0x000fea0003800200 */
.L_x_4262:
        /* <DEDUP_REMOVED lines=13> */
.L_x_4265:
[----:B------:R-:W-:Y:S05]  /*7b90*/  BSYNC.RECONVERGENT B1 ;  /* 0x0000000000017941 */ /* 0x000fea0003800200 */
.L_x_4264:
[----:B------:R-:W-:Y:S02]  /*7ba0*/  F2FP.BF16.F32.PACK_AB R193, RZ, R50 ;  /* 0x00000032ffc1723e */ /* 0x000fe400000010ff */
[----:B------:R-:W-:-:S07]  /*7bb0*/  MOV R50, R125 ;  /* 0x0000007d00327202 */ /* 0x000fce0000000f00 */
.L_x_4261:
        /* <DEDUP_REMOVED lines=14> */
.L_x_4267:
[----:B------:R-:W-:Y:S05]  /*7ca0*/  BSYNC.RECONVERGENT B1 ;  /* 0x0000000000017941 */ /* 0x000fea0003800200 */
.L_x_4266:
[----:B------:R-:W-:Y:S01]  /*7cb0*/  BSSY.RECONVERGENT B1, `(.L_x_4268) ;  /* 0x000000d000017945 */ /* 0x000fe20003800200 */
[----:B------:R-:W-:Y:S01]  /*7cc0*/  FADD.FTZ R124, R51, R124 ;  /* 0x0000007c337c7221 */ /* 0x000fe20000010000 */
[----:B------:R-:W-:Y:S02]  /*7cd0*/  MOV R51, RZ ;  /* 0x000000ff00337202 */ /* 0x000fe40000000f00 */
[----:B------:R-:W-:Y:S05]  /*7ce0*/  @!P5 BRA `(.L_x_4269) ;  /* 0x000000000024d947 */ /* 0x000fea0003800000 */
[----:B------:R-:W-:Y:S01]  /*7cf0*/  FFMA.FTZ R130, R156, R129, R128 ;  /* 0x000000819c827223 */ /* 0x000fe20000010080 */
[----:B------:R-:W-:Y:S01]  /*7d00*/  ISETP.GT.AND P5, PT, R188, RZ, PT ;  /* 0x000000ffbc00720c */ /* 0x000fe20003fa4270 */
[----:B------:R-:W-:Y:S02]  /*7d10*/  IMAD.U32 R51, R36, 0x10000, RZ ;  /* 0x0001000024337824 */ /* 0x000fe400078e00ff */
[----:B------:R-:W-:-:S04]  /*7d20*/  FADD.FTZ R130, R159, -R130 ;  /* 0x800000829f827221 */ /* 0x000fc80000010000 */
[----:B------:R-:W-:-:S05]  /*7d30*/  FMUL.FTZ R130, R189, R130 ;  /* 0x00000082bd827220 */ /* 0x000fca0000410000 */
[----:B------:R-:W-:-:S05]  /*7d40*/  FSEL R130, R130, RZ, P5 ;  /* 0x000000ff82827208 */ /* 0x000fca0002800000 */
[----:B------:R-:W-:-:S04]  /*7d50*/  FMUL.FTZ R130, R130, UR15 ;  /* 0x0000000f82827c20 */ /* 0x000fc80008410000 */
[----:B------:R-:W-:-:S04]  /*7d60*/  FMUL.FTZ R130, R130, UR14 ;  /* 0x0000000e82827c20 */ /* 0x000fc80008410000 */
[----:B------:R-:W-:-:S07]  /*7d70*/  FMUL.FTZ R51, R51, R130 ;  /* 0x0000008233337220 */ /* 0x000fce0000410000 */
.L_x_4269:
[----:B------:R-:W-:Y:S05]  /*7d80*/  BSYNC.RECONVERGENT B1 ;  /* 0x0000000000017941 */ /* 0x000fea0003800200 */
.L_x_4268:
[----:B------:R-:W-:Y:S02]  /*7d90*/  F2FP.BF16.F32.PACK_AB R190, RZ, R51 ;  /* 0x00000033ffbe723e */ /* 0x000fe400000010ff */
[----:B------:R-:W-:-:S07]  /*7da0*/  MOV R51, R124 ;  /* 0x0000007c00337202 */ /* 0x000fce0000000f00 */
.L_x_4231:
        /* <DEDUP_REMOVED lines=12> */
.L_x_4270:
[----:B------:R-:W-:Y:S02]  /*7e70*/  IADD3 R127, PT, PT, R127, 0x80, RZ ;  /* 0x000000807f7f7810 */ /* 0x000fe40007ffe0ff */
[----:B------:R-:W-:-:S07]  /*7e80*/  IADD3 R126, PT, PT, R126, 0x80, RZ ;  /* 0x000000807e7e7810 */ /* 0x000fce0007ffe0ff */
.L_x_4224:
[----:B------:R-:W-:Y:S05]  /*7e90*/  BSYNC.RECONVERGENT B0 ;  /* 0x0000000000007941 */ /* 0x000fea0003800200 */
.L_x_4223:
        /* <DEDUP_REMOVED lines=12> */
.L_x_4273:
        /* <DEDUP_REMOVED lines=38> */
.L_x_4276:
        /* <DEDUP_REMOVED lines=16> */
.L_x_4277:
        /* <DEDUP_REMOVED lines=17> */
.L_x_4278:
        /* <DEDUP_REMOVED lines=16> */
.L_x_4275:
        /* <DEDUP_REMOVED lines=17> */
.L_x_4280:
        /* <DEDUP_REMOVED lines=16> */
.L_x_4281:
        /* <DEDUP_REMOVED lines=17> */
.L_x_4282:
        /* <DEDUP_REMOVED lines=17> */
.L_x_4274:
        /* <DEDUP_REMOVED lines=18> */
.L_x_4286:
[----:B------:R-:W-:Y:S05]  /*8a20*/  BSYNC.RECONVERGENT B1 ;  /* 0x0000000000017941 */ /* 0x000fea0003800200 */
.L_x_4285:
        /* <DEDUP_REMOVED lines=13> */
.L_x_4288:
[----:B------:R-:W-:Y:S05]  /*8b00*/  BSYNC.RECONVERGENT B1 ;  /* 0x0000000000017941 */ /* 0x000fea0003800200 */
.L_x_4287:
[----:B------:R-:W-:Y:S02]  /*8b10*/  F2FP.BF16.F32.PACK_AB R194, RZ, R44 ;  /* 0x0000002cffc2723e */ /* 0x000fe400000010ff */
[----:B------:R-:W-:-:S07]  /*8b20*/  MOV R44, R121 ;  /* 0x00000079002c7202 */ /* 0x000fce0000000f00 */
.L_x_4284:
        /* <DEDUP_REMOVED lines=14> */
.L_x_4291:
[----:B------:R-:W-:Y:S05]  /*8c10*/  BSYNC.RECONVERGENT B1 ;  /* 0x0000000000017941 */ /* 0x000fea0003800200 */
.L_x_4290:
        /* <DEDUP_REMOVED lines=13> */
.L_x_4293:
[----:B------:R-:W-:Y:S05]  /*8cf0*/  BSYNC.RECONVERGENT B1 ;  /* 0x0000000000017941 */ /* 0x000fea0003800200 */
.L_x_4292:
[----:B------:R-:W-:Y:S02]  /*8d00*/  F2FP.BF16.F32.PACK_AB R192, RZ, R45 ;  /* 0x0000002dffc0723e */ /* 0x000fe400000010ff */
[----:B------:R-:W-:-:S07]  /*8d10*/  MOV R45, R120 ;  /* 0x00000078002d7202 */ /* 0x000fce0000000f00 */
.L_x_4289:
        /* <DEDUP_REMOVED lines=14> */
.L_x_4296:
[----:B------:R-:W-:Y:S05]  /*8e00*/  BSYNC.RECONVERGENT B1 ;  /* 0x0000000000017941 */ /* 0x000fea0003800200 */
.L_x_4295:
        /* <DEDUP_REMOVED lines=13> */
.L_x_4298:
[----:B------:R-:W-:Y:S05]  /*8ee0*/  BSYNC.RECONVERGENT B1 ;  /* 0x0000000000017941 */ /* 0x000fea0003800200 */
.L_x_4297:
[----:B------:R-:W-:Y:S02]  /*8ef0*/  F2FP.BF16.F32.PACK_AB R193, RZ, R46 ;  /* 0x0000002effc1723e */ /* 0x000fe400000010ff */
[----:B------:R-:W-:-:S07]  /*8f00*/  MOV R46, R121 ;  /* 0x00000079002e7202 */ /* 0x000fce0000000f00 */
.L_x_4294:
        /* <DEDUP_REMOVED lines=31> */
[----:B------:R-:W-:Y:S02]  /*9100*/  CS2R R120, SRZ ;  /* 0x0000000000787805 */ /* 0x000fe4000001ff00 */
[----:B------:R-:W-:Y:S01]  /*9110*/  @P5 FMUL.FTZ R120, R123, R122 ;  /* 0x0000007a7b785220 */ /* 0x000fe20000410000 */
[----:B------:R-:W-:Y:S01]  /*9120*/  @P5 FMUL.FTZ R121, R131, R190 ;  /* 0x000000be83795220 */ /* 0x000fe20000410000 */
[----:B------:R-:W-:Y:S02]  /*9130*/  MOV R122, R124 ;  /* 0x0000007c007a7202 */ /* 0x000fe40000000f00 */
[----:B------:R-:W-:Y:S01]  /*9140*/  FADD.FTZ R47, R47, R120 ;  /* 0x000000782f2f7221 */ /* 0x000fe20000010000 */
[----:B------:R-:W-:Y:S02]  /*9150*/  MOV R120, R130 ;  /* 0x0000008200787202 */ /* 0x000fe40000000f00 */
[----:B------:R-:W-:-:S02]  /*9160*/  F2FP.BF16.F32.PACK_AB R190, RZ, R121 ;  /* 0x00000079ffbe723e */ /* 0x000fc400000010ff */
[----:B------:R-:W-:Y:S02]  /*9170*/  MOV R121, R125 ;  /* 0x0000007d00797202 */ /* 0x000fe40000000f00 */
[----:B------:R-:W-:Y:S01]  /*9180*/  MOV R123, R196 ;  /* 0x000000c4007b7202 */ /* 0x000fe20000000f00 */
[----:B------:R-:W-:Y:S06]  /*9190*/  BRA `(.L_x_4279) ;  /* 0x0000000400f07947 */ /* 0x000fec0003800000 */
.L_x_4283:
        /* <DEDUP_REMOVED lines=14> */
.L_x_4301:
[----:B------:R-:W-:Y:S05]  /*9280*/  BSYNC.RECONVERGENT B1 ;  /* 0x0000000000017941 */ /* 0x000fea0003800200 */
.L_x_4300:
        /* <DEDUP_REMOVED lines=13> */
.L_x_4303:
[----:B------:R-:W-:Y:S05]  /*9360*/  BSYNC.RECONVERGENT B1 ;  /* 0x0000000000017941 */ /* 0x000fea0003800200 */
.L_x_4302:
[----:B------:R-:W-:Y:S02]  /*9370*/  F2FP.BF16.F32.PACK_AB R194, RZ, R44 ;  /* 0x0000002cffc2723e */ /* 0x000fe400000010ff */
[----:B------:R-:W-:-:S07]  /*9380*/  MOV R44, R125 ;  /* 0x0000007d002c7202 */ /* 0x000fce0000000f00 */
.L_x_4299:
        /* <DEDUP_REMOVED lines=14> */
.L_x_4306:
[----:B------:R-:W-:Y:S05]  /*9470*/  BSYNC.RECONVERGENT B1 ;  /* 0x0000000000017941 */ /* 0x000fea0003800200 */
.L_x_4305:
        /* <DEDUP_REMOVED lines=13> */
.L_x_4308:
[----:B------:R-:W-:Y:S05]  /*9550*/  BSYNC.RECONVERGENT B1 ;  /* 0x0000000000017941 */ /* 0x000fea0003800200 */
.L_x_4307:
[----:B------:R-:W-:Y:S02]  /*9560*/  F2FP.BF16.F32.PACK_AB R192, RZ, R45 ;  /* 0x0000002dffc0723e */ /* 0x000fe400000010ff */
[----:B------:R-:W-:-:S07]  /*9570*/  MOV R45, R124 ;  /* 0x0000007c002d7202 */ /* 0x000fce0000000f00 */
.L_x_4304:
        /* <DEDUP_REMOVED lines=14> */
.L_x_4311:
[----:B------:R-:W-:Y:S05]  /*9660*/  BSYNC.RECONVERGENT B1 ;  /* 0x0000000000017941 */ /* 0x000fea0003800200 */
.L_x_4310:
        /* <DEDUP_REMOVED lines=13> */
.L_x_4313:
[----:B------:R-:W-:Y:S05]  /*9740*/  BSYNC.RECONVERGENT B1 ;  /* 0x0000000000017941 */ /* 0x000fea0003800200 */
.L_x_4312:
[----:B------:R-:W-:Y:S02]  /*9750*/  F2FP.BF16.F32.PACK_AB R193, RZ, R46 ;  /* 0x0000002effc1723e */ /* 0x000fe400000010ff */
[----:B------:R-:W-:-:S07]  /*9760*/  MOV R46, R125 ;  /* 0x0000007d002e7202 */ /* 0x000fce0000000f00 */
.L_x_4309:
[----:B------:R-:W-:Y:S05]  /*9770*/  @!P1 BRA `(.L_x_4279) ;  /* 0x0000000000789947 */ /* 0x000fea0003800000 */
[----:B-----5:R-:W-:Y:S01]  /*9780*/  ISETP.GE.U32.AND P5, PT, R140, 0x1000000, PT ;  /* 0x010000008c00780c */ /* 0x020fe20003fa6070 */
[----:B------:R-:W-:Y:S01]  /*9790*/  BSSY.RECONVERGENT B1, `(.L_x_4314) ;  /* 0x000000c000017945 */ /* 0x000fe20003800200 */
[----:B01----:R-:W-:-:S11]  /*97a0*/  HFMA2 R124, -RZ, RZ, 0, 0 ;  /* 0x00000000ff7c7431 */ /* 0x003fd600000001ff */
        /* <DEDUP_REMOVED lines=10> */
.L_x_4315:
[----:B------:R-:W-:Y:S05]  /*9850*/  BSYNC.RECONVERGENT B1 ;  /* 0x0000000000017941 */ /* 0x000fea0003800200 */
.L_x_4314:
        /* <DEDUP_REMOVED lines=13> */
.L_x_4317:
[----:B------:R-:W-:Y:S05]  /*9930*/  BSYNC.RECONVERGENT B1 ;  /* 0x0000000000017941 */ /* 0x000fea0003800200 */
.L_x_4316:
[----:B------:R-:W-:Y:S02]  /*9940*/  F2FP.BF16.F32.PACK_AB R190, RZ, R47 ;  /* 0x0000002fffbe723e */ /* 0x000fe400000010ff */
[----:B------:R-:W-:-:S07]  /*9950*/  MOV R47, R124 ;  /* 0x0000007c002f7202 */ /* 0x000fce0000000f00 */
.L_x_4279:
        /* <DEDUP_REMOVED lines=12> */
.L_x_4318:
[----:B------:R-:W-:Y:S02]  /*9a20*/  IADD3 R127, PT, PT, R127, 0x80, RZ ;  /* 0x000000807f7f7810 */ /* 0x000fe40007ffe0ff */
[----:B------:R-:W-:-:S07]  /*9a30*/  IADD3 R126, PT, PT, R126, 0x80, RZ ;  /* 0x000000807e7e7810 */ /* 0x000fce0007ffe0ff */
.L_x_4272:
[----:B------:R-:W-:Y:S05]  /*9a40*/  BSYNC.RECONVERGENT B0 ;  /* 0x0000000000007941 */ /* 0x000fea0003800200 */
.L_x_4271:
        /* <DEDUP_REMOVED lines=13> */
.L_x_4321:
        /* <DEDUP_REMOVED lines=38> */
.L_x_4324:
        /* <DEDUP_REMOVED lines=16> */
.L_x_4325:
        /* <DEDUP_REMOVED lines=17> */
.L_x_4326:
        /* <DEDUP_REMOVED lines=16> */
.L_x_4323:
        /* <DEDUP_REMOVED lines=17> */
.L_x_4328:
        /* <DEDUP_REMOVED lines=16> */
.L_x_4329:
        /* <DEDUP_REMOVED lines=17> */
.L_x_4330:
[----:B------:R-:W-:Y:S05]  /*a3b0*/  @!P1 BRA `(.L_x_4327) ;  /* 0x0000000c00f49947 */ /* 0x000fea0003800000 */
[----:B------:R-:W-:Y:S01]  /*a3c0*/  @P2 FFMA.FTZ R128, R172, R129, R128 ;  /* 0x00000081ac802223 */ /* 0x000fe20000010080 */
[----:B01---5:R-:W-:-:S03]  /*a3d0*/  MOV R124, R119 ;  /* 0x00000077007c7202 */ /* 0x023fc60000000f00 */
[----:B------:R-:W-:-:S04]  /*a3e0*/  @P2 FADD.FTZ R128, R175, -R128 ;  /* 0x80000080af802221 */ /* 0x000fc80000010000 */
[----:B------:R-:W-:Y:S01]  /*a3f0*/  @P2 FFMA.FTZ R124, R189, R128, R119 ;  /* 0x00000080bd7c2223 */ /* 0x000fe20000010077 */
[----:B------:R-:W-:-:S03]  /*a400*/  ISETP.GE.U32.AND P2, PT, R141, 0x1000000, PT ;  /* 0x010000008d00780c */ /* 0x000fc60003f46070 */
        /* <DEDUP_REMOVED lines=11> */
.L_x_4322:
        /* <DEDUP_REMOVED lines=18> */
.L_x_4334:
[----:B------:R-:W-:Y:S05]  /*a5e0*/  BSYNC.RECONVERGENT B1 ;  /* 0x0000000000017941 */ /* 0x000fea0003800200 */
.L_x_4333:
        /* <DEDUP_REMOVED lines=13> */
.L_x_4336:
[----:B------:R-:W-:Y:S05]  /*a6c0*/  BSYNC.RECONVERGENT B1 ;  /* 0x0000000000017941 */ /* 0x000fea0003800200 */
.L_x_4335:
[----:B------:R-:W-:Y:S02]  /*a6d0*/  F2FP.BF16.F32.PACK_AB R194, RZ, R40 ;  /* 0x00000028ffc2723e */ /* 0x000fe400000010ff */
[----:B------:R-:W-:-:S07]  /*a6e0*/  MOV R40, R121 ;  /* 0x0000007900287202 */ /* 0x000fce0000000f00 */
.L_x_4332:
        /* <DEDUP_REMOVED lines=14> */
.L_x_4339:
[----:B------:R-:W-:Y:S05]  /*a7d0*/  BSYNC.RECONVERGENT B1 ;  /* 0x0000000000017941 */ /* 0x000fea0003800200 */
.L_x_4338:
        /* <DEDUP_REMOVED lines=13> */
.L_x_4341:
[----:B------:R-:W-:Y:S05]  /*a8b0*/  BSYNC.RECONVERGENT B1 ;  /* 0x0000000000017941 */ /* 0x000fea0003800200 */
.L_x_4340:
[----:B------:R-:W-:Y:S02]  /*a8c0*/  F2FP.BF16.F32.PACK_AB R192, RZ, R41 ;  /* 0x00000029ffc0723e */ /* 0x000fe400000010ff */
[----:B------:R-:W-:-:S07]  /*a8d0*/  MOV R41, R120 ;  /* 0x0000007800297202 */ /* 0x000fce0000000f00 */
.L_x_4337:
        /* <DEDUP_REMOVED lines=14> */
.L_x_4344:
[----:B------:R-:W-:Y:S05]  /*a9c0*/  BSYNC.RECONVERGENT B1 ;  /* 0x0000000000017941 */ /* 0x000fea0003800200 */
.L_x_4343:
        /* <DEDUP_REMOVED lines=13> */
.L_x_4346:
[----:B------:R-:W-:Y:S05]  /*aaa0*/  BSYNC.RECONVERGENT B1 ;  /* 0x0000000000017941 */ /* 0x000fea0003800200 */
.L_x_4345:
[----:B------:R-:W-:Y:S02]  /*aab0*/  F2FP.BF16.F32.PACK_AB R193, RZ, R42 ;  /* 0x0000002affc1723e */ /* 0x000fe400000010ff */
[----:B------:R-:W-:-:S07]  /*aac0*/  MOV R42, R121 ;  /* 0x00000079002a7202 */ /* 0x000fce0000000f00 */
.L_x_4342:
[-CC-:B0-----:R-:W-:Y:S01]  /*aad0*/  FFMA.FTZ R122, R172, R129.reuse, R128.reuse ;  /* 0x00000081ac7a7223 */ /* 0x181fe20000010080 */
[-CC-:B------:R-:W-:Y:S01]  /*aae0*/  FFMA.FTZ R121, R173, R129.reuse, R128.reuse ;  /* 0x00000081ad797223 */ /* 0x180fe20000010080 */
[-CC-:B------:R-:W-:Y:S01]  /*aaf0*/  FFMA.FTZ R120, R168, R129.reuse, R128.reuse ;  /* 0x00000081a8787223 */ /* 0x180fe20000010080 */
[----:B------:R-:W-:Y:S01]  /*ab00*/  FFMA.FTZ R129, R169, R129, R128 ;  /* 0x00000081a9817223 */ /* 0x000fe20000010080 */
[----:B-1----:R-:W-:Y:S01]  /*ab10*/  FADD.FTZ R130, R175, -R122 ;  /* 0x8000007aaf827221 */ /* 0x002fe20000010000 */
        /* <DEDUP_REMOVED lines=13> */
[----:B-----5:R-:W-:Y:S01]  /*abf0*/  ISETP.GE.U32.AND P2, PT, R141, 0x1000000, PT ;  /* 0x010000008d00780c */ /* 0x020fe20003f46070 */
        /* <DEDUP_REMOVED lines=11> */
.L_x_4331:
        /* <DEDUP_REMOVED lines=14> */
.L_x_4349:
[----:B------:R-:W-:Y:S05]  /*ad90*/  BSYNC.RECONVERGENT B1 ;  /* 0x0000000000017941 */ /* 0x000fea0003800200 */
.L_x_4348:
        /* <DEDUP_REMOVED lines=13> */
.L_x_4351:
[----:B------:R-:W-:Y:S05]  /*ae70*/  BSYNC.RECONVERGENT B1 ;  /* 0x0000000000017941 */ /* 0x000fea0003800200 */
.L_x_4350:
[----:B------:R-:W-:Y:S02]  /*ae80*/  F2FP.BF16.F32.PACK_AB R194, RZ, R40 ;  /* 0x00000028ffc2723e */ /* 0x000fe400000010ff */
[----:B------:R-:W-:-:S07]  /*ae90*/  MOV R40, R125 ;  /* 0x0000007d00287202 */ /* 0x000fce0000000f00 */
.L_x_4347:
        /* <DEDUP_REMOVED lines=14> */
.L_x_4354:
[----:B------:R-:W-:Y:S05]  /*af80*/  BSYNC.RECONVERGENT B1 ;  /* 0x0000000000017941 */ /* 0x000fea0003800200 */
.L_x_4353:
        /* <DEDUP_REMOVED lines=13> */
.L_x_4356:
[----:B------:R-:W-:Y:S05]  /*b060*/  BSYNC.RECONVERGENT B1 ;  /* 0x0000000000017941 */ /* 0x000fea0003800200 */
.L_x_4355:
[----:B------:R-:W-:Y:S02]  /*b070*/  F2FP.BF16.F32.PACK_AB R192, RZ, R41 ;  /* 0x00000029ffc0723e */ /* 0x000fe400000010ff */
[----:B------:R-:W-:-:S07]  /*b080*/  MOV R41, R124 ;  /* 0x0000007c00297202 */ /* 0x000fce0000000f00 */
.L_x_4352:
        /* <DEDUP_REMOVED lines=14> */
.L_x_4359:
[----:B------:R-:W-:Y:S05]  /*b170*/  BSYNC.RECONVERGENT B1 ;  /* 0x0000000000017941 */ /* 0x000fea0003800200 */
.L_x_4358:
        /* <DEDUP_REMOVED lines=13> */
.L_x_4361:
[----:B------:R-:W-:Y:S05]  /*b250*/  BSYNC.RECONVERGENT B1 ;  /* 0x0000000000017941 */ /* 0x000fea0003800200 */
.L_x_4360:
[----:B------:R-:W-:Y:S02]  /*b260*/  F2FP.BF16.F32.PACK_AB R193, RZ, R42 ;  /* 0x0000002affc1723e */ /* 0x000fe400000010ff */
[----:B------:R-:W-:-:S07]  /*b270*/  MOV R42, R125 ;  /* 0x0000007d002a7202 */ /* 0x000fce0000000f00 */
.L_x_4357:
[----:B------:R-:W-:Y:S05]  /*b280*/  @!P1 BRA `(.L_x_4327) ;  /* 0x0000000000409947 */ /* 0x000fea0003800000 */
[----:B------:R-:W-:Y:S01]  /*b290*/  FFMA.FTZ R128, R172, R129, R128 ;  /* 0x00000081ac807223 */ /* 0x000fe20000010080 */
[----:B------:R-:W-:-:S03]  /*b2a0*/  ISETP.GT.AND P2, PT, R188, RZ, PT ;  /* 0x000000ffbc00720c */ /* 0x000fc60003f44270 */
[----:B------:R-:W-:-:S04]  /*b2b0*/  FADD.FTZ R128, R175, -R128 ;  /* 0x80000080af807221 */ /* 0x000fc80000010000 */
[----:B------:R-:W-:-:S05]  /*b2c0*/  FMUL.FTZ R128, R189, R128 ;  /* 0x00000080bd807220 */ /* 0x000fca0000410000 */
[----:B01----:R-:W-:Y:S02]  /*b2d0*/  FSEL R124, R128, RZ, P2 ;  /* 0x000000ff807c7208 */ /* 0x003fe40001000000 */
[----:B-----5:R-:W-:-:S03]  /*b2e0*/  ISETP.GE.U32.AND P2, PT, R141, 0x1000000, PT ;  /* 0x010000008d00780c */ /* 0x020fc60003f46070 */
[----:B------:R-:W-:-:S04]  /*b2f0*/  FMUL.FTZ R124, R124, UR15 ;  /* 0x0000000f7c7c7c20 */ /* 0x000fc80008410000 */
[----:B------:R-:W-:Y:S01]  /*b300*/  FMUL.FTZ R128, R124, UR14 ;  /* 0x0000000e7c807c20 */ /* 0x000fe20008410000 */
[----:B------:R-:W-:-:S05]  /*b310*/  CS2R R124, SRZ ;  /* 0x00000000007c7805 */ /* 0x000fca000001ff00 */
[----:B------:R-:W-:Y:S02]  /*b320*/  @P2 SHF.L.U32 R131, R136, 0x10, RZ ;  /* 0x0000001088832819 */ /* 0x000fe400000006ff */
[----:B------:R-:W-:-:S03]  /*b330*/  @P2 SHF.L.U32 R129, R185, 0x10, RZ ;  /* 0x00000010b9812819 */ /* 0x000fc600000006ff */
[-C--:B------:R-:W-:Y:S02]  /*b340*/  @P2 FMUL.FTZ R125, R131, R128.reuse ;  /* 0x00000080837d2220 */ /* 0x080fe40000410000 */
[----:B------:R-:W-:-:S03]  /*b350*/  @P2 FMUL.FTZ R124, R129, R128 ;  /* 0x00000080817c2220 */ /* 0x000fc60000410000 */
[----:B------:R-:W-:Y:S01]  /*b360*/  F2FP.BF16.F32.PACK_AB R125, RZ, R125 ;  /* 0x0000007dff7d723e */ /* 0x000fe200000010ff */
[----:B------:R-:W-:-:S03]  /*b370*/  FADD.FTZ R43, R43, R124 ;  /* 0x0000007c2b2b7221 */ /* 0x000fc60000010000 */
[----:B------:R-:W-:-:S07]  /*b380*/  PRMT R190, R125, 0x7610, R190 ;  /* 0x000076107dbe7816 */ /* 0x000fce00000000be */
.L_x_4327:
        /* <DEDUP_REMOVED lines=12> */
.L_x_4320:
[----:B------:R-:W-:Y:S05]  /*b450*/  BSYNC.RECONVERGENT B0 ;  /* 0x0000000000007941 */ /* 0x000fea0003800200 */
.L_x_4319:
[----:B0123--:R-:W0:Y:S01]  /*b460*/  LDC.64 R124, c[0x0][0x380] ;  /* 0x0000e000ff7c7b82 */ /* 0x00fe220000000a00 */
[----:B------:R-:W-:Y:S01]  /*b470*/  UPLOP3.LUT UP1, UPT, UPT, UPT, UP1, 0x40, 0x4 ;  /* 0x000000000004789c */ /* 0x000fe20003f2e810 */
[----:B0-----:R-:W-:-:S04]  /*b480*/  IADD3 R5, PT, PT, R5, R124, RZ ;  /* 0x0000007c05057210 */ /* 0x001fc80007ffe0ff */
[----:B------:R-:W-:-:S13]  /*b490*/  ISETP.GE.AND P0, PT, R5, R125, PT ;  /* 0x0000007d0500720c */ /* 0x000fda0003f06270 */
[----:B------:R-:W-:Y:S05]  /*b4a0*/  @!P0 BRA `(.L_x_4362) ;  /* 0xffffff5400d48947 */ /* 0x000fea000383ffff */
.L_x_4112:
[----:B------:R-:W0:Y:S01]  /*b4b0*/  S2UR UR4, SR_CTAID.X ;  /* 0x00000000000479c3 */ /* 0x000e220000002500 */
[----:B------:R-:W-:Y:S01]  /*b4c0*/  ISETP.NE.AND P0, PT, R142, RZ, PT ;  /* 0x000000ff8e00720c */ /* 0x000fe20003f05270 */
[----:B------:R-:W-:Y:S01]  /*b4d0*/  BSSY.RECONVERGENT B0, `(.L_x_4363) ;  /* 0x000000e000007945 */ /* 0x000fe20003800200 */
[----:B0-----:R-:W-:-:S05]  /*b4e0*/  IMAD R3, R2, UR4, RZ ;  /* 0x0000000402037c24 */ /* 0x001fca000f8e02ff */
[----:B------:R-:W-:-:S06]  /*b4f0*/  LEA.HI R9, R3, R0, RZ, 0x1e ;  /* 0x0000000003097211 */ /* 0x000fcc00078ff0ff */
[----:B------:R-:W-:Y:S05]  /*b500*/  @!P0 BRA `(.L_x_4364) ;  /* 0x0000000000288947 */ /* 0x000fea0003800000 */
[----:B------:R-:W0:Y:S08]  /*b510*/  LDC.64 R2, c[0x0][0x440] ;  /* 0x00011000ff027b82 */ /* 0x000e300000000a00 */
[----:B------:R-:W1:Y:S08]  /*b520*/  LDC.64 R4, c[0x0][0x448] ;  /* 0x00011200ff047b82 */ /* 0x000e700000000a00 */
[----:B-----5:R-:W2:Y:S01]  /*b530*/  LDC.64 R6, c[0x0][0x460] ;  /* 0x00011800ff067b82 */ /* 0x020ea20000000a00 */
[----:B0-----:R-:W-:-:S05]  /*b540*/  IMAD.WIDE.U32 R2, R9, 0x10, R2 ;  /* 0x0000001009027825 */ /* 0x001fca00078e0002 */
[----:B------:R0:W-:Y:S01]  /*b550*/  STG.E.128 desc[UR8][R2.64], R76 ;  /* 0x0000004c02007986 */ /* 0x0001e2000c101d08 */
[----:B-1----:R-:W-:-:S05]  /*b560*/  IMAD.WIDE.U32 R4, R9, 0x10, R4 ;  /* 0x0000001009047825 */ /* 0x002fca00078e0004 */
[----:B------:R0:W-:Y:S01]  /*b570*/  STG.E.128 desc[UR8][R4.64], R96 ;  /* 0x0000006004007986 */ /* 0x0001e2000c101d08 */
[C---:B--2---:R-:W-:Y:S01]  /*b580*/  IMAD.WIDE.U32 R6, R9.reuse, 0x10, R6 ;  /* 0x0000001009067825 */ /* 0x044fe200078e0006 */
[----:B------:R-:W-:-:S04]  /*b590*/  IADD3 R9, PT, PT, R9, 0x80, RZ ;  /* 0x0000008009097810 */ /* 0x000fc80007ffe0ff */
[----:B------:R0:W-:Y:S03]  /*b5a0*/  STG.E.128 desc[UR8][R6.64], R56 ;  /* 0x0000003806007986 */ /* 0x0001e6000c101d08 */
.L_x_4364:
[----:B------:R-:W-:Y:S05]  /*b5b0*/  BSYNC.RECONVERGENT B0 ;  /* 0x0000000000007941 */ /* 0x000fea0003800200 */
.L_x_4363:
[----:B------:R-:W-:Y:S01]  /*b5c0*/  ISETP.NE.AND P0, PT, R143, RZ, PT ;  /* 0x000000ff8f00720c */ /* 0x000fe20003f05270 */
[----:B------:R-:W-:-:S12]  /*b5d0*/  BSSY.RECONVERGENT B0, `(.L_x_4365) ;  /* 0x000000c000007945 */ /* 0x000fd80003800200 */
[----:B------:R-:W-:Y:S05]  /*b5e0*/  @!P0 BRA `(.L_x_4366) ;  /* 0x0000000000288947 */ /* 0x000fea0003800000 */
[----:B0-----:R-:W0:Y:S08]  /*b5f0*/  LDC.64 R2, c[0x0][0x440] ;  /* 0x00011000ff027b82 */ /* 0x001e300000000a00 */
        /* <DEDUP_REMOVED lines=9> */
.L_x_4366:
[----:B------:R-:W-:Y:S05]  /*b690*/  BSYNC.RECONVERGENT B0 ;  /* 0x0000000000007941 */ /* 0x000fea0003800200 */
.L_x_4365:
[----:B------:R-:W-:Y:S04]  /*b6a0*/  BSSY.RECONVERGENT B0, `(.L_x_4367) ;  /* 0x000000c000007945 */ /* 0x000fe80003800200 */
[----:B------:R-:W-:Y:S05]  /*b6b0*/  @!P4 BRA `(.L_x_4368) ;  /* 0x000000000028c947 */ /* 0x000fea0003800000 */
[----:B0--3--:R-:W0:Y:S08]  /*b6c0*/  LDC.64 R2, c[0x0][0x440] ;  /* 0x00011000ff027b82 */ /* 0x009e300000000a00 */
        /* <DEDUP_REMOVED lines=9> */
.L_x_4368:
[----:B------:R-:W-:Y:S05]  /*b760*/  BSYNC.RECONVERGENT B0 ;  /* 0x0000000000007941 */ /* 0x000fea0003800200 */
.L_x_4367:
[----:B------:R-:W-:Y:S04]  /*b770*/  BSSY.RECONVERGENT B0, `(.L_x_4369) ;  /* 0x000000c000007945 */ /* 0x000fe80003800200 */
[----:B------:R-:W-:Y:S05]  /*b780*/  @!P3 BRA `(.L_x_4370) ;  /* 0x000000000028b947 */ /* 0x000fea0003800000 */
[----:B0--34-:R-:W0:Y:S08]  /*b790*/  LDC.64 R2, c[0x0][0x440] ;  /* 0x00011000ff027b82 */ /* 0x019e300000000a00 */
        /* <DEDUP_REMOVED lines=9> */
.L_x_4370:
[----:B------:R-:W-:Y:S05]  /*b830*/  BSYNC.RECONVERGENT B0 ;  /* 0x0000000000007941 */ /* 0x000fea0003800200 */
.L_x_4369:
[----:B------:R-:W-:-:S13]  /*b840*/  ISETP.NE.AND P0, PT, R191, RZ, PT ;  /* 0x000000ffbf00720c */ /* 0x000fda0003f05270 */
[----:B------:R-:W-:Y:S05]  /*b850*/  @!P0 EXIT ;  /* 0x000000000000894d */ /* 0x000fea0003800000 */
[----:B0--34-:R-:W0:Y:S08]  /*b860*/  LDC.64 R2, c[0x0][0x440] ;  /* 0x00011000ff027b82 */ /* 0x019e300000000a00 */
[----:B------:R-:W1:Y:S08]  /*b870*/  LDC.64 R4, c[0x0][0x448] ;  /* 0x00011200ff047b82 */ /* 0x000e700000000a00 */
[----:B-----5:R-:W2:Y:S01]  /*b880*/  LDC.64 R6, c[0x0][0x460] ;  /* 0x00011800ff067b82 */ /* 0x020ea20000000a00 */
[----:B0-----:R-:W-:-:S05]  /*b890*/  IMAD.WIDE.U32 R2, R9, 0x10, R2 ;  /* 0x0000001009027825 */ /* 0x001fca00078e0002 */
[----:B------:R-:W-:Y:S01]  /*b8a0*/  STG.E.128 desc[UR8][R2.64], R60 ;  /* 0x0000003c02007986 */ /* 0x000fe2000c101d08 */
[----:B-1----:R-:W-:-:S05]  /*b8b0*/  IMAD.WIDE.U32 R4, R9, 0x10, R4 ;  /* 0x0000001009047825 */ /* 0x002fca00078e0004 */
[----:B------:R-:W-:Y:S01]  /*b8c0*/  STG.E.128 desc[UR8][R4.64], R80 ;  /* 0x0000005004007986 */ /* 0x000fe2000c101d08 */
[----:B--2---:R-:W-:-:S05]  /*b8d0*/  IMAD.WIDE.U32 R6, R9, 0x10, R6 ;  /* 0x0000001009067825 */ /* 0x004fca00078e0006 */
[----:B------:R-:W-:Y:S01]  /*b8e0*/  STG.E.128 desc[UR8][R6.64], R40 ;  /* 0x0000002806007986 */ /* 0x000fe2000c101d08 */
[----:B------:R-:W-:Y:S05]  /*b8f0*/  EXIT ;  /* 0x000000000000794d */ /* 0x000fea0003800000 */
.L_x_4371:
        /* <DEDUP_REMOVED lines=16> */
.L_x_10857:


//--------------------- .text._ZN10layer_norm22ln_bwd_finalize_kernelINS_22Kernel_traits_finalizeILj2560E13__nv_bfloat16S2_fS2_fjLb1ELj1024ELj4ENS_18Kernel_traits_baseILj2560ES2_S2_fS2_fjLj1024EEEEELb1ELb1EEEvNS_9BwdParamsE --------------------------
	.section	.text._ZN10layer_norm22ln_bwd_finalize_kernelINS_22Kernel_traits_finalizeILj2560E13__nv_bfloat16S2_fS2_fjLb1ELj1024ELj4ENS_18Kernel_traits_baseILj2560ES2_S2_fS2_fjLj1024EEEEELb1ELb1EEEvNS_9BwdParamsE,"ax",@progbits
	.align	128
        .global         _ZN10layer_norm22ln_bwd_finalize_kernelINS_22Kernel_traits_finalizeILj2560E13__nv_bfloat16S2_fS2_fjLb1ELj1024ELj4ENS_18Kernel_traits_baseILj2560ES2_S2_fS2_fjLj1024EEEEELb1ELb1EEEvNS_9BwdParamsE
        .type           _ZN10layer_norm22ln_bwd_finalize_kernelINS_22Kernel_traits_finalizeILj2560E13__nv_bfloat16S2_fS2_fjLb1ELj1024ELj4ENS_18Kernel_traits_baseILj2560ES2_S2_fS2_fjLj1024EEEEELb1ELb1EEEvNS_9BwdParamsE,@function
        .size           _ZN10layer_norm22ln_bwd_finalize_kernelINS_22Kernel_traits_finalizeILj2560E13__nv_bfloat16S2_fS2_fjLb1ELj1024ELj4ENS_18Kernel_traits_baseILj2560ES2_S2_fS2_fjLj1024EEEEELb1ELb1EEEvNS_9BwdParamsE,(.L_x_10858 - _ZN10layer_norm22ln_bwd_finalize_kernelINS_22Kernel_traits_finalizeILj2560E13__nv_bfloat16S2_fS2_fjLb1ELj1024ELj4ENS_18Kernel_traits_baseILj2560ES2_S2_fS2_fjLj1024EEEEELb1ELb1EEEvNS_9BwdParamsE)
        .other          _ZN10layer_norm22ln_bwd_finalize_kernelINS_22Kernel_traits_finalizeILj2560E13__nv_bfloat16S2_fS2_fjLb1ELj1024ELj4ENS_18Kernel_traits_baseILj2560ES2_S2_fS2_fjLj1024EEEEELb1ELb1EEEvNS_9BwdParamsE,@"STO_CUDA_ENTRY STV_DEFAULT"
_ZN10layer_norm22ln_bwd_finalize_kernelINS_22Kernel_traits_finalizeILj2560E13__nv_bfloat16S2_fS2_fjLb1ELj1024ELj4ENS_18Kernel_traits_baseILj2560ES2_S2_fS2_fjLj1024EEEEELb1ELb1EEEvNS_9BwdParamsE:
.text._ZN10layer_norm22ln_bwd_finalize_kernelINS_22Kernel_traits_finalizeILj2560E13__nv_bfloat16S2_fS2_fjLb1ELj1024ELj4ENS_18Kernel_traits_baseILj2560ES2_S2_fS2_fjLj1024EEEEELb1ELb1EEEvNS_9BwdParamsE:
        /* <DEDUP_REMOVED lines=56> */
.L_x_4376:
        /* <DEDUP_REMOVED lines=87> */
.L_x_4375:
[----:B------:R-:W-:Y:S05]  /*08f0*/  BSYNC.RECONVERGENT B1 ;  /* 0x0000000000017941 */ /* 0x000fea0003800200 */
.L_x_4374:
        /* <DEDUP_REMOVED lines=51> */
.L_x_4378:
[----:B------:R-:W-:Y:S05]  /*0c30*/  BSYNC.RECONVERGENT B1 ;  /* 0x0000000000017941 */ /* 0x000fea0003800200 */
.L_x_4377:
        /* <DEDUP_REMOVED lines=30> */
.L_x_4380:
[----:B------:R-:W-:Y:S05]  /*0e20*/  BSYNC.RECONVERGENT B1 ;  /* 0x0000000000017941 */ /* 0x000fea0003800200 */
.L_x_4379:
        /* <DEDUP_REMOVED lines=15> */
.L_x_4373:
[----:B------:R-:W-:Y:S05]  /*0f20*/  BSYNC.RECONVERGENT B0 ;  /* 0x0000000000007941 */ /* 0x000fea0003800200 */
.L_x_4372:
        /* <DEDUP_REMOVED lines=75> */
.L_x_4381:
        /* <DEDUP_REMOVED lines=10> */
.L_x_10858:


//--------------------- .text._ZN10layer_norm13ln_bwd_kernelINS_13Kernel_traitsI13__nv_bfloat16S2_fS2_fjLj2560ELj1ELj1ELj4ELj8ENS_18Kernel_traits_baseILj2560ES2_S2_fS2_fjLj128EEEEELb1ELb1ELb1ELb1EEEvNS_9BwdParamsE --------------------------
	.section	.text._ZN10layer_norm13ln_bwd_kernelINS_13Kernel_traitsI13__nv_bfloat16S2_fS2_fjLj2560ELj1ELj1ELj4ELj8ENS_18Kernel_traits_baseILj2560ES2_S2_fS2_fjLj128EEEEELb1ELb1ELb1ELb1EEEvNS_9BwdParamsE,"ax",@progbits
	.align	128
        .global         _ZN10layer_norm13ln_bwd_kernelINS_13Kernel_traitsI13__nv_bfloat16S2_fS2_fjLj2560ELj1ELj1ELj4ELj8ENS_18Kernel_traits_baseILj2560ES2_S2_fS2_fjLj128EEEEELb1ELb1ELb1ELb1EEEvNS_9BwdParamsE
        .type           _ZN10layer_norm13ln_bwd_kernelINS_13Kernel_traitsI13__nv_bfloat16S2_fS2_fjLj2560ELj1ELj1ELj4ELj8ENS_18Kernel_traits_baseILj2560ES2_S2_fS2_fjLj128EEEEELb1ELb1ELb1ELb1EEEvNS_9BwdParamsE,@function
        .size           _ZN10layer_norm13ln_bwd_kernelINS_13Kernel_traitsI13__nv_bfloat16S2_fS2_fjLj2560ELj1ELj1ELj4ELj8ENS_18Kernel_traits_baseILj2560ES2_S2_fS2_fjLj128EEEEELb1ELb1ELb1ELb1EEEvNS_9BwdParamsE,(.L_x_10859 - _ZN10layer_norm13ln_bwd_kernelINS_13Kernel_traitsI13__nv_bfloat16S2_fS2_fjLj2560ELj1ELj1ELj4ELj8ENS_18Kernel_traits_baseILj2560ES2_S2_fS2_fjLj128EEEEELb1ELb1ELb1ELb1EEEvNS_9BwdParamsE)
        .other          _ZN10layer_norm13ln_bwd_kernelINS_13Kernel_traitsI13__nv_bfloat16S2_fS2_fjLj2560ELj1ELj1ELj4ELj8ENS_18Kernel_traits_baseILj2560ES2_S2_fS2_fjLj128EEEEELb1ELb1ELb1ELb1EEEvNS_9BwdParamsE,@"STO_CUDA_ENTRY STV_DEFAULT"
_ZN10layer_norm13ln_bwd_kernelINS_13Kernel_traitsI13__nv_bfloat16S2_fS2_fjLj2560ELj1ELj1ELj4ELj8ENS_18Kernel_traits_baseILj2560ES2_S2_fS2_fjLj128EEEEELb1ELb1ELb1ELb1EEEvNS_9BwdParamsE:
.text._ZN10layer_norm13ln_bwd_kernelINS_13Kernel_traitsI13__nv_bfloat16S2_fS2_fjLj2560ELj1ELj1ELj4ELj8ENS_18Kernel_traits_baseILj2560ES2_S2_fS2_fjLj128EEEEELb1ELb1ELb1ELb1EEEvNS_9BwdParamsE:
        /* <DEDUP_REMOVED lines=48> */
[----:B------:R-:W0:Y:S01]  /*0300*/  LDCU.128 UR16, c[0x0][0x3f0] ;  /* 0x00007e00ff1077ac */ /* 0x000e220008000c00 */
[----:B----4-:R-:W-:-:S02]  /*0310*/  IMAD.WIDE.U32 R2, R167, 0x8, R2 ;  /* 0x00000008a7027825 */ /* 0x010fc400078e0002 */
[----:B------:R4:W5:Y:S01]  /*0320*/  LDG.E.64 R108, desc[UR22][R4.64+0x1000] ;  /* 0x00100016046c7981 */ /* 0x000962000c1e1b00 */
[----:B------:R-:W0:Y:S03]  /*0330*/  LDCU.64 UR26, c[0x0][0x380] ;  /* 0x00007000ff1a77ac */ /* 0x000e260008000a00 */
[----:B------:R4:W5:Y:S04]  /*0340*/  LDG.E.64 R98, desc[UR22][R2.64+0x1000] ;  /* 0x0010001602627981 */ /* 0x000968000c1e1b00 */
[----:B------:R4:W5:Y:S04]  /*0350*/  LDG.E.64 R100, desc[UR22][R2.64+0xc00] ;  /* 0x000c001602647981 */ /* 0x000968000c1e1b00 */
        /* <DEDUP_REMOVED lines=9> */
[----:B01-34-:R-:W-:-:S08]  /*03f0*/  SHF.R.U32.HI R129, RZ, 0x10, R97 ;  /* 0x00000010ff817819 */ /* 0x01bfd00000011661 */
.L_x_4614:
[----:B------:R-:W-:Y:S02]  /*0400*/  UIMAD.WIDE UR10, UR8, 0x4, UR18 ;  /* 0x00000004080a78a5 */ /* 0x000fe4000f8e0212 */
[----:B------:R-:W-:-:S04]  /*0410*/  UIMAD.WIDE UR30, UR8, 0x4, UR16 ;  /* 0x00000004081e78a5 */ /* 0x000fc8000f8e0210 */
[----:B------:R-:W-:Y:S02]  /*0420*/  MOV R90, UR10 ;  /* 0x0000000a005a7c02 */ /* 0x000fe40008000f00 */
[----:B------:R-:W-:Y:S01]  /*0430*/  MOV R91, UR11 ;  /* 0x0000000b005b7c02 */ /* 0x000fe20008000f00 */
[----:B------:R-:W-:-:S04]  /*0440*/  UIMAD.WIDE UR10, UR8, 0x4, UR14 ;  /* 0x00000004080a78a5 */ /* 0x000fc8000f8e020e */
[----:B--2---:R-:W2:Y:S01]  /*0450*/  LDG.E R90, desc[UR22][R90.64] ;  /* 0x000000165a5a7981 */ /* 0x004ea2000c1e1900 */
[----:B01-3--:R-:W-:Y:S02]  /*0460*/  MOV R92, UR30 ;  /* 0x0000001e005c7c02 */ /* 0x00bfe40008000f00 */
        /* <DEDUP_REMOVED lines=11> */
[----:B------:R-:W-:Y:S01]  /*0520*/  UIMAD UR9, UR8, UR29, URZ ;  /* 0x0000001d080972a4 */ /* 0x000fe2000f8e02ff */
[----:B------:R-:W1:Y:S01]  /*0530*/  LDC.64 R142, c[0x0][0x428] ;  /* 0x00010a00ff8e7b82 */ /* 0x000e620000000a00 */
[----:B------:R-:W-:Y:S02]  /*0540*/  UIADD3 UR11, UPT, UPT, UR33, -0x1, URZ ;  /* 0xffffffff210b7890 */ /* 0x000fe4000fffe0ff */
[----:B------:R-:W-:Y:S02]  /*0550*/  USHF.R.S32.HI UR10, URZ, 0x1f, UR9 ;  /* 0x0000001fff0a7899 */ /* 0x000fe40008011409 */
[----:B------:R-:W-:Y:S02]  /*0560*/  UIMAD UR11, UR11, UR29, URZ ;  /* 0x0000001d0b0b72a4 */ /* 0x000fe4000f8e02ff */
[----:B------:R-:W-:Y:S01]  /*0570*/  ULEA.HI UR10, UR10, UR9, URZ, 0x2 ;  /* 0x000000090a0a7291 */ /* 0x000fe2000f8f10ff */
[----:B------:R-:W2:Y:S01]  /*0580*/  LDC.64 R88, c[0x0][0x3a8] ;  /* 0x0000ea00ff587b82 */ /* 0x000ea20000000a00 */
[----:B------:R-:W-:-:S02]  /*0590*/  USHF.R.S32.HI UR9, URZ, 0x1f, UR11 ;  /* 0x0000001fff097899 */ /* 0x000fc4000801140b */
[----:B------:R-:W-:Y:S02]  /*05a0*/  UIMAD.WIDE UR30, UR8, 0x4, UR12 ;  /* 0x00000004081e78a5 */ /* 0x000fe4000f8e020c */
[----:B------:R-:W-:Y:S01]  /*05b0*/  ULEA.HI UR9, UR9, UR11, URZ, 0x2 ;  /* 0x0000000b09097291 */ /* 0x000fe2000f8f10ff */
[----:B------:R-:W-:Y:S02]  /*05c0*/  MOV R175, UR10 ;  /* 0x0000000a00af7c02 */ /* 0x000fe40008000f00 */
[----:B------:R-:W-:Y:S01]  /*05d0*/  ISETP.NE.U32.AND P0, PT, RZ, UR4, PT ;  /* 0x00000004ff007c0c */ /* 0x000fe2000bf05070 */
[----:B------:R-:W-:Y:S01]  /*05e0*/  UISETP.GE.AND UP3, UPT, UR20, 0x1, UPT ;  /* 0x000000011400788c */ /* 0x000fe2000bf66270 */
[----:B------:R-:W-:Y:S01]  /*05f0*/  MOV R90, UR30 ;  /* 0x0000001e005a7c02 */ /* 0x000fe20008000f00 */
[----:B------:R-:W3:Y:S01]  /*0600*/  LDC.64 R168, c[0x0][0x3b0] ;  /* 0x0000ec00ffa87b82 */ /* 0x000ee20000000a00 */
[----:B------:R-:W-:Y:S02]  /*0610*/  MOV R93, UR9 ;  /* 0x00000009005d7c02 */ /* 0x000fe40008000f00 */
[----:B------:R-:W-:-:S05]  /*0620*/  MOV R91, UR31 ;  /* 0x0000001f005b7c02 */ /* 0x000fca0008000f00 */
[----:B------:R4:W3:Y:S01]  /*0630*/  LDG.E R170, desc[UR22][R90.64] ;  /* 0x000000165aaa7981 */ /* 0x0008e2000c1e1900 */
[-C--:B0-----:R-:W-:Y:S02]  /*0640*/  LEA.HI.SX32 R175, R175, R136.reuse, 0x1e ;  /* 0x00000088afaf7211 */ /* 0x081fe400078ff2ff */
[----:B------:R-:W-:Y:S02]  /*0650*/  LEA.HI.SX32 R93, R93, R136, 0x1e ;  /* 0x000000885d5d7211 */ /* 0x000fe400078ff2ff */
[----:B------:R-:W-:Y:S02]  /*0660*/  IADD3 R173, PT, PT, R175, 0x180, RZ ;  /* 0x00000180afad7810 */ /* 0x000fe40007ffe0ff */
[C---:B------:R-:W-:Y:S01]  /*0670*/  IADD3 R147, PT, PT, R93.reuse, 0x80, RZ ;  /* 0x000000805d937810 */ /* 0x040fe20007ffe0ff */
[C---:B-1----:R-:W-:Y:S01]  /*0680*/  IMAD.WIDE.U32 R150, R93.reuse, 0x8, R142 ;  /* 0x000000085d967825 */ /* 0x042fe200078e008e */
[C---:B------:R-:W-:Y:S02]  /*0690*/  IADD3 R145, PT, PT, R93.reuse, 0x100, RZ ;  /* 0x000001005d917810 */ /* 0x040fe40007ffe0ff */
[----:B------:R-:W-:-:S02]  /*06a0*/  IADD3 R149, PT, PT, R93, 0x180, RZ ;  /* 0x000001805d957810 */ /* 0x000fc40007ffe0ff */
[----:B----4-:R-:W-:Y:S01]  /*06b0*/  IADD3 R91, PT, PT, R93, 0x200, RZ ;  /* 0x000002005d5b7810 */ /* 0x010fe20007ffe0ff */
[--C-:B--2---:R-:W-:Y:S01]  /*06c0*/  IMAD.WIDE.U32 R92, R173, 0x10, R88.reuse ;  /* 0x00000010ad5c7825 */ /* 0x104fe200078e0058 */
[C---:B------:R-:W-:Y:S01]  /*06d0*/  IADD3 R3, PT, PT, R175.reuse, 0x80, RZ ;  /* 0x00000080af037810 */ /* 0x040fe20007ffe0ff */
[----:B------:R-:W2:Y:S02]  /*06e0*/  LDG.E.64 R150, desc[UR22][R150.64] ;  /* 0x0000001696967981 */ /* 0x000ea4000c1e1b00 */
[C-C-:B------:R-:W-:Y:S01]  /*06f0*/  IMAD.WIDE.U32 R116, R175.reuse, 0x10, R88.reuse ;  /* 0x00000010af747825 */ /* 0x140fe200078e0058 */
[----:B------:R-:W-:Y:S01]  /*0700*/  IADD3 R171, PT, PT, R175, 0x100, RZ ;  /* 0x00000100afab7810 */ /* 0x000fe20007ffe0ff */
[----:B------:R-:W4:Y:S02]  /*0710*/  LDG.E.128 R92, desc[UR22][R92.64] ;  /* 0x000000165c5c7981 */ /* 0x000f24000c1e1d00 */
[--C-:B------:R-:W-:Y:S02]  /*0720*/  IMAD.WIDE.U32 R120, R3, 0x10, R88.reuse ;  /* 0x0000001003787825 */ /* 0x100fe400078e0058 */
[----:B------:R-:W4:Y:S02]  /*0730*/  LDG.E.128 R116, desc[UR22][R116.64] ;  /* 0x0000001674747981 */ /* 0x000f24000c1e1d00 */
[----:B------:R-:W-:-:S02]  /*0740*/  IMAD.WIDE.U32 R124, R171, 0x10, R88 ;  /* 0x00000010ab7c7825 */ /* 0x000fc400078e0058 */
[----:B------:R-:W4:Y:S02]  /*0750*/  LDG.E.128 R120, desc[UR22][R120.64] ;  /* 0x0000001678787981 */ /* 0x000f24000c1e1d00 */
[--C-:B------:R-:W-:Y:S02]  /*0760*/  IMAD.WIDE.U32 R146, R147, 0x8, R142.reuse ;  /* 0x0000000893927825 */ /* 0x100fe400078e008e */
[----:B------:R-:W4:Y:S04]  /*0770*/  LDG.E.128 R124, desc[UR22][R124.64] ;  /* 0x000000167c7c7981 */ /* 0x000f28000c1e1d00 */
[----:B------:R-:W4:Y:S01]  /*0780*/  LDG.E.64 R146, desc[UR22][R146.64] ;  /* 0x0000001692927981 */ /* 0x000f22000c1e1b00 */
[----:B------:R-:W-:-:S04]  /*0790*/  IMAD.WIDE.U32 R144, R145, 0x8, R142 ;  /* 0x0000000891907825 */ /* 0x000fc800078e008e */
[--C-:B------:R-:W-:Y:S02]  /*07a0*/  IMAD.WIDE.U32 R148, R149, 0x8, R142.reuse ;  /* 0x0000000895947825 */ /* 0x100fe400078e008e */
[----:B------:R-:W4:Y:S02]  /*07b0*/  LDG.E.64 R144, desc[UR22][R144.64] ;  /* 0x0000001690907981 */ /* 0x000f24000c1e1b00 */
[----:B------:R-:W-:Y:S02]  /*07c0*/  IMAD.WIDE.U32 R142, R91, 0x8, R142 ;  /* 0x000000085b8e7825 */ /* 0x000fe400078e008e */
[----:B------:R-:W4:Y:S04]  /*07d0*/  LDG.E.64 R148, desc[UR22][R148.64] ;  /* 0x0000001694947981 */ /* 0x000f28000c1e1b00 */
[----:B------:R-:W4:Y:S01]  /*07e0*/  LDG.E.64 R142, desc[UR22][R142.64] ;  /* 0x000000168e8e7981 */ /* 0x000f22000c1e1b00 */
[----:B------:R-:W-:-:S05]  /*07f0*/  IADD3 R177, PT, PT, R175, 0x200, RZ ;  /* 0x00000200afb17810 */ /* 0x000fca0007ffe0ff */
[----:B------:R-:W-:-:S06]  /*0800*/  IMAD.WIDE.U32 R88, R177, 0x10, R88 ;  /* 0x00000010b1587825 */ /* 0x000fcc00078e0058 */
[----:B------:R-:W4:Y:S01]  /*0810*/  LDG.E.128 R88, desc[UR22][R88.64] ;  /* 0x0000001658587981 */ /* 0x000f22000c1e1d00 */
[----:B------:R-:W-:Y:S01]  /*0820*/  ISETP.NE.AND.EX P0, PT, RZ, UR5, PT, P0 ;  /* 0x00000005ff007c0c */ /* 0x000fe2000bf05300 */
[----:B------:R-:W-:-:S12]  /*0830*/  @UP3 UIADD3 UR9, UPT, UPT, UR20, -0x1, URZ ;  /* 0xffffffff14093890 */ /* 0x000fd8000fffe0ff */
[----:B------:R-:W0:Y:S08]  /*0840*/  @P0 LDC.64 R152, c[0x0][0x438] ;  /* 0x00010e00ff980b82 */ /* 0x000e300000000a00 */
[----:B------:R-:W1:Y:S08]  /*0850*/  @P0 LDC.64 R154, c[0x0][0x438] ;  /* 0x00010e00ff9a0b82 */ /* 0x000e700000000a00 */
[----:B------:R-:W1:Y:S08]  /*0860*/  @P0 LDC.64 R158, c[0x0][0x438] ;  /* 0x00010e00ff9e0b82 */ /* 0x000e700000000a00 */
[----:B------:R-:W1:Y:S08]  /*0870*/  @P0 LDC.64 R162, c[0x0][0x438] ;  /* 0x00010e00ffa20b82 */ /* 0x000e700000000a00 */
[----:B------:R-:W3:Y:S01]  /*0880*/  @P0 LDC.64 R166, c[0x0][0x438] ;  /* 0x00010e00ffa60b82 */ /* 0x000ee20000000a00 */
[----:B------:R-:W-:Y:S01]  /*0890*/  @UP3 UIMAD UR9, UR9, UR29, URZ ;  /* 0x0000001d090932a4 */ /* 0x000fe2000f8e02ff */
[----:B------:R-:W-:-:S03]  /*08a0*/  PLOP3.LUT P1, PT, PT, PT, UP3, 0x80, 0x8 ;  /* 0x000000000008781c */ /* 0x000fc60003f2f038 */
[----:B------:R-:W-:-:S04]  /*08b0*/  @UP3 USHF.R.S32.HI UR10, URZ, 0x1f, UR9 ;  /* 0x0000001fff0a3899 */ /* 0x000fc80008011409 */
[----:B------:R-:W-:Y:S01]  /*08c0*/  @UP3 ULEA.HI UR10, UR10, UR9, URZ, 0x2 ;  /* 0x000000090a0a3291 */ /* 0x000fe2000f8f10ff */
[----:B0-----:R-:W-:Y:S01]  /*08d0*/  @P0 IMAD.WIDE.U32 R152, R175, 0x10, R152 ;  /* 0x00000010af980825 */ /* 0x001fe200078e0098 */
[----:B------:R-:W-:-:S03]  /*08e0*/  MOV R141, RZ ;  /* 0x000000ff008d7202 */ /* 0x000fc60000000f00 */
[----:B-1----:R-:W-:Y:S01]  /*08f0*/  @P0 IMAD.WIDE.U32 R154, R3, 0x10, R154 ;  /* 0x00000010039a0825 */ /* 0x002fe200078e009a */
[----:B------:R-:W-:Y:S01]  /*0900*/  MOV R137, UR10 ;  /* 0x0000000a00897c02 */ /* 0x000fe20008000f00 */
[----:B------:R-:W5:Y:S02]  /*0910*/  @P0 LDG.E.128 R20, desc[UR22][R152.64] ;  /* 0x0000001698140981 */ /* 0x000f64000c1e1d00 */
[----:B------:R-:W-:-:S04]  /*0920*/  @P0 IMAD.WIDE.U32 R158, R171, 0x10, R158 ;  /* 0x00000010ab9e0825 */ /* 0x000fc800078e009e */
[----:B------:R-:W-:-:S04]  /*0930*/  @P0 IMAD.WIDE.U32 R162, R173, 0x10, R162 ;  /* 0x00000010ada20825 */ /* 0x000fc800078e00a2 */
[----:B---3--:R-:W-:Y:S01]  /*0940*/  @P0 IMAD.WIDE.U32 R166, R177, 0x10, R166 ;  /* 0x00000010b1a60825 */ /* 0x008fe200078e00a6 */
[----:B------:R-:W-:Y:S01]  /*0950*/  @P1 LEA.HI.SX32 R141, R137, R136, 0x1e ;  /* 0x00000088898d1211 */ /* 0x000fe200078ff2ff */
[----:B------:R-:W5:Y:S04]  /*0960*/  @P0 LDG.E.128 R16, desc[UR22][R154.64] ;  /* 0x000000169a100981 */ /* 0x000f68000c1e1d00 */
[----:B------:R-:W5:Y:S01]  /*0970*/  @P0 LDG.E.128 R12, desc[UR22][R158.64] ;  /* 0x000000169e0c0981 */ /* 0x000f62000c1e1d00 */
[----:B------:R-:W-:-:S03]  /*0980*/  IADD3 R157, PT, PT, R141, 0x80, RZ ;  /* 0x000000808d9d7810 */ /* 0x000fc60007ffe0ff */
[----:B------:R4:W5:Y:S04]  /*0990*/  @P0 LDG.E.128 R8, desc[UR22][R162.64] ;  /* 0x00000016a2080981 */ /* 0x000968000c1e1d00 */
[----:B------:R0:W5:Y:S01]  /*09a0*/  @P0 LDG.E.128 R4, desc[UR22][R166.64] ;  /* 0x00000016a6040981 */ /* 0x000162000c1e1d00 */
[----:B------:R-:W-:Y:S01]  /*09b0*/  ISETP.NE.AND P0, PT, RZ, UR28, PT ;  /* 0x0000001cff007c0c */ /* 0x000fe2000bf05270 */
[--C-:B------:R-:W-:Y:S01]  /*09c0*/  IMAD.WIDE.U32 R156, R157, 0x4, R168.reuse ;  /* 0x000000049d9c7825 */ /* 0x100fe200078e00a8 */
[C---:B------:R-:W-:Y:S02]  /*09d0*/  IADD3 R161, PT, PT, R141.reuse, 0x100, RZ ;  /* 0x000001008da17810 */ /* 0x040fe40007ffe0ff */
[C---:B------:R-:W-:Y:S02]  /*09e0*/  IADD3 R165, PT, PT, R141.reuse, 0x180, RZ ;  /* 0x000001808da57810 */ /* 0x040fe40007ffe0ff */
[C---:B------:R-:W-:Y:S01]  /*09f0*/  IADD3 R137, PT, PT, R141.reuse, 0x200, RZ ;  /* 0x000002008d897810 */ /* 0x040fe20007ffe0ff */
[--C-:B------:R-:W-:Y:S01]  /*0a00*/  IMAD.WIDE.U32 R140, R141, 0x4, R168.reuse ;  /* 0x000000048d8c7825 */ /* 0x100fe200078e00a8 */
[----:B------:R1:W5:Y:S05]  /*0a10*/  LDG.E R136, desc[UR22][R156.64] ;  /* 0x000000169c887981 */ /* 0x00036a000c1e1900 */
[----:B------:R3:W5:Y:S01]  /*0a20*/  LDG.E R140, desc[UR22][R140.64] ;  /* 0x000000168c8c7981 */ /* 0x000762000c1e1900 */
[----:B------:R-:W-:-:S04]  /*0a30*/  IMAD.WIDE.U32 R160, R161, 0x4, R168 ;  /* 0x00000004a1a07825 */ /* 0x000fc800078e00a8 */
[----:B------:R-:W-:-:S04]  /*0a40*/  IMAD.WIDE.U32 R164, R165, 0x4, R168 ;  /* 0x00000004a5a47825 */ /* 0x000fc800078e00a8 */
[----:B------:R-:W-:Y:S01]  /*0a50*/  IMAD.WIDE.U32 R168, R137, 0x4, R168 ;  /* 0x0000000489a87825 */ /* 0x000fe200078e00a8 */
[----:B------:R-:W5:Y:S04]  /*0a60*/  LDG.E R138, desc[UR22][R164.64] ;  /* 0x00000016a48a7981 */ /* 0x000f68000c1e1900 */
[----:B------:R3:W5:Y:S04]  /*0a70*/  LDG.E R137, desc[UR22][R160.64] ;  /* 0x00000016a0897981 */ /* 0x000768000c1e1900 */
[----:B------:R3:W5:Y:S01]  /*0a80*/  LDG.E R139, desc[UR22][R168.64] ;  /* 0x00000016a88b7981 */ /* 0x000762000c1e1900 */
[----:B------:R-:W-:-:S02]  /*0a90*/  FSEL R178, R170, RZ, !P0 ;  /* 0x000000ffaab27208 */ /* 0x000fc40004000000 */
[----:B--2---:R-:W-:-:S03]  /*0aa0*/  SHF.R.U64 R177, R150, 0x10, R151 ;  /* 0x0000001096b17819 */ /* 0x004fc60000001297 */
[----:B----4-:R-:W-:Y:S01]  /*0ab0*/  FADD.FTZ R162, -R178, R92 ;  /* 0x0000005cb2a27221 */ /* 0x010fe20000010100 */
[----:B-----5:R-:W-:Y:S01]  /*0ac0*/  SHF.R.U64 R92, R106, 0x10, R107 ;  /* 0x000000106a5c7819 */ /* 0x020fe2000000126b */
[C---:B0-----:R-:W-:Y:S01]  /*0ad0*/  FADD.FTZ R167, -R178.reuse, R94 ;  /* 0x0000005eb2a77221 */ /* 0x041fe20000010100 */
[C---:B------:R-:W-:Y:S01]  /*0ae0*/  FADD.FTZ R3, -R178.reuse, R116 ;  /* 0x00000074b2037221 */ /* 0x040fe20000010100 */
[C---:B-1----:R-:W-:Y:S01]  /*0af0*/  FADD.FTZ R156, -R178.reuse, R119 ;  /* 0x00000077b29c7221 */ /* 0x042fe20000010100 */
[----:B------:R-:W-:Y:S01]  /*0b00*/  MOV R116, R150 ;  /* 0x0000009600747202 */ /* 0x000fe20000000f00 */
[C---:B------:R-:W-:Y:S01]  /*0b10*/  FADD.FTZ R117, -R178.reuse, R117 ;  /* 0x00000075b2757221 */ /* 0x040fe20000010100 */
[----:B------:R-:W-:Y:S02]  /*0b20*/  MOV R119, R151 ;  /* 0x0000009700777202 */ /* 0x000fe40000000f00 */
[----:B------:R-:W-:Y:S01]  /*0b30*/  SHF.R.U32.HI R176, RZ, 0x10, R151 ;  /* 0x00000010ffb07819 */ /* 0x000fe20000011697 */
[----:B------:R-:W-:Y:S01]  /*0b40*/  FADD.FTZ R151, -R178, R121 ;  /* 0x00000079b2977221 */ /* 0x000fe20000010100 */
[----:B------:R-:W-:-:S02]  /*0b50*/  SHF.L.U32 R92, R92, 0x10, RZ ;  /* 0x000000105c5c7819 */ /* 0x000fc400000006ff */
[----:B------:R-:W-:Y:S01]  /*0b60*/  SHF.L.U32 R94, R177, 0x10, RZ ;  /* 0x00000010b15e7819 */ /* 0x000fe200000006ff */
[----:B------:R-:W-:Y:S01]  /*0b70*/  FADD.FTZ R166, -R178, R93 ;  /* 0x0000005db2a67221 */ /* 0x000fe20000010100 */
[----:B------:R-:W-:Y:S02]  /*0b80*/  SHF.R.U32.HI R121, RZ, 0x10, R107 ;  /* 0x00000010ff797819 */ /* 0x000fe4000001166b */
[----:B------:R-:W-:Y:S01]  /*0b90*/  SHF.L.U32 R93, R116, 0x10, RZ ;  /* 0x00000010745d7819 */ /* 0x000fe200000006ff */
[----:B------:R-:W-:Y:S01]  /*0ba0*/  FMUL.FTZ R116, R117, UR32 ;  /* 0x0000002075747c20 */ /* 0x000fe20008410000 */
[----:B---3--:R-:W-:Y:S01]  /*0bb0*/  FADD.FTZ R141, -R178, R118 ;  /* 0x00000076b28d7221 */ /* 0x008fe20000010100 */
[----:B------:R-:W-:Y:S01]  /*0bc0*/  FMUL.FTZ R117, R92, R94 ;  /* 0x0000005e5c757220 */ /* 0x000fe20000410000 */
[----:B------:R-:W-:Y:S01]  /*0bd0*/  FADD.FTZ R150, -R178, R120 ;  /* 0x00000078b2967221 */ /* 0x000fe20000010100 */
[----:B------:R-:W-:Y:S01]  /*0be0*/  SHF.L.U32 R118, R106, 0x10, RZ ;  /* 0x000000106a767819 */ /* 0x000fe200000006ff */
[----:B------:R-:W-:Y:S01]  /*0bf0*/  FADD.FTZ R155, -R178, R125 ;  /* 0x0000007db29b7221 */ /* 0x000fe20000010100 */
[----:B------:R-:W-:Y:S01]  /*0c00*/  SHF.L.U32 R121, R121, 0x10, RZ ;  /* 0x0000001079797819 */ /* 0x000fe200000006ff */
[----:B------:R-:W-:Y:S01]  /*0c10*/  FMUL.FTZ R3, R3, UR32 ;  /* 0x0000002003037c20 */ /* 0x000fe20008410000 */
[----:B------:R-:W-:Y:S01]  /*0c20*/  SHF.L.U32 R92, R176, 0x10, RZ ;  /* 0x00000010b05c7819 */ /* 0x000fe200000006ff */
[----:B------:R-:W-:Y:S01]  /*0c30*/  FMUL.FTZ R120, R156, UR32 ;  /* 0x000000209c787c20 */ /* 0x000fe20008410000 */
[----:B------:R-:W-:-:S02]  /*0c40*/  SHF.R.U64 R175, R146, 0x10, R147 ;  /* 0x0000001092af7819 */ /* 0x000fc40000001293 */
[----:B------:R-:W-:Y:S01]  /*0c50*/  SHF.R.U64 R125, R104, 0x10, R105 ;  /* 0x00000010687d7819 */ /* 0x000fe20000001269 */
[----:B------:R-:W-:Y:S01]  /*0c60*/  FADD.FTZ R154, -R178, R123 ;  /* 0x0000007bb29a7221 */ /* 0x000fe20000010100 */
[----:B------:R-:W-:Y:S01]  /*0c70*/  MOV R123, R146 ;  /* 0x00000092007b7202 */ /* 0x000fe20000000f00 */
[-C--:B------:R-:W-:Y:S01]  /*0c80*/  FMUL.FTZ R118, R118, R93.reuse ;  /* 0x0000005d76767220 */ /* 0x080fe20000410000 */
[----:B------:R-:W-:Y:S01]  /*0c90*/  FFMA.FTZ R24, R3, R93, R24 ;  /* 0x0000005d03187223 */ /* 0x000fe20000010018 */
[----:B------:R-:W-:Y:S01]  /*0ca0*/  FADD.FTZ R68, R68, R93 ;  /* 0x0000005d44447221 */ /* 0x000fe20000010000 */
[-C--:B------:R-:W-:Y:S01]  /*0cb0*/  FMUL.FTZ R121, R121, R92.reuse ;  /* 0x0000005c79797220 */ /* 0x080fe20000410000 */
[----:B------:R-:W-:Y:S01]  /*0cc0*/  FFMA.FTZ R27, R120, R92, R27 ;  /* 0x0000005c781b7223 */ /* 0x000fe2000001001b */
[----:B------:R-:W-:Y:S01]  /*0cd0*/  FADD.FTZ R71, R71, R92 ;  /* 0x0000005c47477221 */ /* 0x000fe20000010000 */
[----:B------:R-:W-:Y:S01]  /*0ce0*/  FADD.FTZ R146, -R178, R124 ;  /* 0x0000007cb2927221 */ /* 0x000fe20000010100 */
[----:B------:R-:W-:Y:S01]  /*0cf0*/  SHF.L.U32 R93, R119, 0x10, RZ ;  /* 0x00000010775d7819 */ /* 0x000fe200000006ff */
[----:B------:R-:W-:Y:S01]  /*0d00*/  FMUL.FTZ R119, R141, UR32 ;  /* 0x000000208d777c20 */ /* 0x000fe20008410000 */
[----:B------:R-:W-:Y:S01]  /*0d10*/  SHF.L.U32 R125, R125, 0x10, RZ ;  /* 0x000000107d7d7819 */ /* 0x000fe200000006ff */
[----:B------:R-:W-:Y:S01]  /*0d20*/  FMUL.FTZ R124, R151, UR32 ;  /* 0x00000020977c7c20 */ /* 0x000fe20008410000 */
[----:B------:R-:W-:-:S02]  /*0d30*/  SHF.L.U32 R92, R175, 0x10, RZ ;  /* 0x00000010af5c7819 */ /* 0x000fc400000006ff */
[----:B------:R-:W-:Y:S02]  /*0d40*/  SHF.R.U32.HI R174, RZ, 0x10, R147 ;  /* 0x00000010ffae7819 */ /* 0x000fe40000011693 */
[----:B------:R-:W-:Y:S01]  /*0d50*/  SHF.R.U32.HI R141, RZ, 0x10, R105 ;  /* 0x00000010ff8d7819 */ /* 0x000fe20000011669 */
[-C--:B------:R-:W-:Y:S01]  /*0d60*/  FMUL.FTZ R125, R125, R92.reuse ;  /* 0x0000005c7d7d7220 */ /* 0x080fe20000410000 */
[----:B------:R-:W-:Y:S01]  /*0d70*/  FFMA.FTZ R29, R124, R92, R29 ;  /* 0x0000005c7c1d7223 */ /* 0x000fe2000001001d */
[----:B------:R-:W-:Y:S01]  /*0d80*/  FADD.FTZ R65, R65, R92 ;  /* 0x0000005c41417221 */ /* 0x000fe20000010000 */
[----:B------:R-:W-:Y:S01]  /*0d90*/  FADD.FTZ R152, -R178, R122 ;  /* 0x0000007ab2987221 */ /* 0x000fe20000010100 */
[----:B------:R-:W-:Y:S02]  /*0da0*/  MOV R159, R142 ;  /* 0x0000008e009f7202 */ /* 0x000fe40000000f00 */
[----:B------:R-:W-:Y:S01]  /*0db0*/  SHF.R.U64 R161, R142, 0x10, R143 ;  /* 0x000000108ea17819 */ /* 0x000fe2000000128f */
[----:B------:R-:W-:Y:S01]  /*0dc0*/  FMUL.FTZ R142, R154, UR32 ;  /* 0x000000209a8e7c20 */ /* 0x000fe20008410000 */
[----:B------:R-:W-:-:S02]  /*0dd0*/  SHF.L.U32 R141, R141, 0x10, RZ ;  /* 0x000000108d8d7819 */ /* 0x000fc400000006ff */
[----:B------:R-:W-:Y:S02]  /*0de0*/  SHF.L.U32 R92, R174, 0x10, RZ ;  /* 0x00000010ae5c7819 */ /* 0x000fe400000006ff */
[--C-:B------:R-:W-:Y:S02]  /*0df0*/  SHF.R.U64 R173, R144, 0x10, R145.reuse ;  /* 0x0000001090ad7819 */ /* 0x100fe40000001291 */
[----:B------:R-:W-:Y:S02]  /*0e00*/  MOV R158, R145 ;  /* 0x00000091009e7202 */ /* 0x000fe40000000f00 */
[----:B------:R-:W-:Y:S02]  /*0e10*/  SHF.R.U32.HI R172, RZ, 0x10, R145 ;  /* 0x00000010ffac7819 */ /* 0x000fe40000011691 */
[----:B------:R-:W-:Y:S02]  /*0e20*/  SHF.L.U32 R122, R107, 0x10, RZ ;  /* 0x000000106b7a7819 */ /* 0x000fe400000006ff */
[----:B------:R-:W-:-:S02]  /*0e30*/  SHF.R.U64 R145, R102, 0x10, R103 ;  /* 0x0000001066917819 */ /* 0x000fc40000001267 */
[----:B------:R-:W-:Y:S01]  /*0e40*/  MOV R153, R147 ;  /* 0x0000009300997202 */ /* 0x000fe20000000f00 */
[----:B------:R-:W-:Y:S01]  /*0e50*/  FMUL.FTZ R141, R141, R92 ;  /* 0x0000005c8d8d7220 */ /* 0x000fe20000410000 */
[----:B------:R-:W-:Y:S01]  /*0e60*/  MOV R147, R144 ;  /* 0x0000009000937202 */ /* 0x000fe20000000f00 */
[----:B------:R-:W-:Y:S01]  /*0e70*/  FFMA.FTZ R31, R142, R92, R31 ;  /* 0x0000005c8e1f7223 */ /* 0x000fe2000001001f */
[----:B------:R-:W-:Y:S01]  /*0e80*/  MOV R163, R143 ;  /* 0x0000008f00a37202 */ /* 0x000fe20000000f00 */
[----:B------:R-:W-:Y:S01]  /*0e90*/  FADD.FTZ R67, R67, R92 ;  /* 0x0000005c43437221 */ /* 0x000fe20000010000 */
[----:B------:R-:W-:Y:S01]  /*0ea0*/  SHF.R.U32.HI R165, RZ, 0x10, R143 ;  /* 0x00000010ffa57819 */ /* 0x000fe2000001168f */
[----:B------:R-:W-:Y:S01]  /*0eb0*/  FADD.FTZ R157, -R178, R126 ;  /* 0x0000007eb29d7221 */ /* 0x000fe20000010100 */
[-C--:B------:R-:W-:Y:S01]  /*0ec0*/  FMUL.FTZ R122, R122, R93.reuse ;  /* 0x0000005d7a7a7220 */ /* 0x080fe20000410000 */
[----:B------:R-:W-:Y:S01]  /*0ed0*/  FFMA.FTZ R26, R119, R93, R26 ;  /* 0x0000005d771a7223 */ /* 0x000fe2000001001a */
[----:B------:R-:W-:Y:S01]  /*0ee0*/  FADD.FTZ R70, R70, R93 ;  /* 0x0000005d46467221 */ /* 0x000fe20000010000 */
[----:B------:R-:W-:Y:S01]  /*0ef0*/  SHF.L.U32 R145, R145, 0x10, RZ ;  /* 0x0000001091917819 */ /* 0x000fe200000006ff */
[----:B------:R-:W-:Y:S01]  /*0f00*/  FMUL.FTZ R143, R146, UR32 ;  /* 0x00000020928f7c20 */ /* 0x000fe20008410000 */
[----:B------:R-:W-:Y:S01]  /*0f10*/  SHF.L.U32 R92, R173, 0x10, RZ ;  /* 0x00000010ad5c7819 */ /* 0x000fe200000006ff */
[----:B------:R-:W-:Y:S01]  /*0f20*/  FMUL.FTZ R146, R155, UR32 ;  /* 0x000000209b927c20 */ /* 0x000fe20008410000 */
[----:B------:R-:W-:Y:S01]  /*0f30*/  MOV R164, R148 ;  /* 0x0000009400a47202 */ /* 0x000fe20000000f00 */
[----:B------:R-:W-:Y:S01]  /*0f40*/  FADD.FTZ R160, -R178, R127 ;  /* 0x0000007fb2a07221 */ /* 0x000fe20000010100 */
[----:B------:R-:W-:-:S02]  /*0f50*/  SHF.R.U64 R171, R148, 0x10, R149 ;  /* 0x0000001094ab7819 */ /* 0x000fc40000001295 */
[----:B------:R-:W-:Y:S02]  /*0f60*/  MOV R168, R149 ;  /* 0x0000009500a87202 */ /* 0x000fe40000000f00 */
[----:B------:R-:W-:Y:S02]  /*0f70*/  SHF.R.U32.HI R170, RZ, 0x10, R149 ;  /* 0x00000010ffaa7819 */ /* 0x000fe40000011695 */
[----:B------:R-:W-:Y:S02]  /*0f80*/  SHF.L.U32 R126, R104, 0x10, RZ ;  /* 0x00000010687e7819 */ /* 0x000fe400000006ff */
[----:B------:R-:W-:Y:S01]  /*0f90*/  SHF.L.U32 R93, R123, 0x10, RZ ;  /* 0x000000107b5d7819 */ /* 0x000fe200000006ff */
[----:B------:R-:W-:Y:S01]  /*0fa0*/  FMUL.FTZ R123, R150, UR32 ;  /* 0x00000020967b7c20 */ /* 0x000fe20008410000 */
[----:B------:R-:W-:Y:S01]  /*0fb0*/  SHF.L.U32 R144, R105, 0x10, RZ ;  /* 0x0000001069907819 */ /* 0x000fe200000006ff */
[----:B------:R-:W-:Y:S01]  /*0fc0*/  FMUL.FTZ R127, R152, UR32 ;  /* 0x00000020987f7c20 */ /* 0x000fe20008410000 */
[----:B------:R-:W-:-:S02]  /*0fd0*/  SHF.L.U32 R153, R153, 0x10, RZ ;  /* 0x0000001099997819 */ /* 0x000fc400000006ff */
[----:B------:R-:W-:Y:S02]  /*0fe0*/  SHF.L.U32 R148, R102, 0x10, RZ ;  /* 0x0000001066947819 */ /* 0x000fe400000006ff */
[----:B------:R-:W-:Y:S02]  /*0ff0*/  SHF.L.U32 R147, R147, 0x10, RZ ;  /* 0x0000001093937819 */ /* 0x000fe400000006ff */
[----:B------:R-:W-:Y:S01]  /*1000*/  SHF.R.U32.HI R149, RZ, 0x10, R103 ;  /* 0x00000010ff957819 */ /* 0x000fe20000011667 */
        /* <DEDUP_REMOVED lines=11> */
[-C--:B------:R-:W-:Y:S01]  /*10c0*/  FMUL.FTZ R148, R148, R147.reuse ;  /* 0x0000009394947220 */ /* 0x080fe20000410000 */
[----:B------:R-:W-:Y:S01]  /*10d0*/  FFMA.FTZ R80, R143, R147, R80 ;  /* 0x000000938f507223 */ /* 0x000fe20000010050 */
[----:B------:R-:W-:Y:S01]  /*10e0*/  FADD.FTZ R60, R60, R147 ;  /* 0x000000933c3c7221 */ /* 0x000fe20000010000 */
[----:B------:R-:W-:Y:S01]  /*10f0*/  SHF.L.U32 R152, R103, 0x10, RZ ;  /* 0x0000001067987819 */ /* 0x000fe200000006ff */
[----:B------:R-:W-:Y:S01]  /*1100*/  FMUL.FTZ R150, R160, UR32 ;  /* 0x00000020a0967c20 */ /* 0x000fe20008410000 */
[----:B------:R-:W-:Y:S01]  /*1110*/  SHF.L.U32 R93, R158, 0x10, RZ ;  /* 0x000000109e5d7819 */ /* 0x000fe200000006ff */
[----:B------:R-:W-:Y:S01]  /*1120*/  FMUL.FTZ R147, R157, UR32 ;  /* 0x000000209d937c20 */ /* 0x000fe20008410000 */
[----:B------:R-:W-:Y:S01]  /*1130*/  SHF.R.U64 R153, R100, 0x10, R101 ;  /* 0x0000001064997819 */ /* 0x000fe20000001265 */
[-C--:B------:R-:W-:Y:S01]  /*1140*/  FMUL.FTZ R149, R149, R92.reuse ;  /* 0x0000005c95957220 */ /* 0x080fe20000410000 */
        /* <DEDUP_REMOVED lines=9> */
[----:B------:R-:W-:-:S02]  /*11e0*/  SHF.L.U32 R156, R100, 0x10, RZ ;  /* 0x00000010649c7819 */ /* 0x000fc400000006ff */
[----:B------:R-:W-:Y:S01]  /*11f0*/  SHF.L.U32 R93, R164, 0x10, RZ ;  /* 0x00000010a45d7819 */ /* 0x000fe200000006ff */
[-C--:B------:R-:W-:Y:S01]  /*1200*/  FMUL.FTZ R153, R153, R92.reuse ;  /* 0x0000005c99997220 */ /* 0x080fe20000410000 */
[----:B------:R-:W-:Y:S01]  /*1210*/  FADD.FTZ R57, R57, R92 ;  /* 0x0000005c39397221 */ /* 0x000fe20000010000 */
[----:B------:R-:W-:Y:S01]  /*1220*/  FFMA.FTZ R77, R154, R92, R77 ;  /* 0x0000005c9a4d7223 */ /* 0x000fe2000001004d */
[----:B------:R-:W-:Y:S01]  /*1230*/  FADD.FTZ R92, RZ, R118 ;  /* 0x00000076ff5c7221 */ /* 0x000fe20000010000 */
[-C--:B------:R-:W-:Y:S01]  /*1240*/  FMUL.FTZ R156, R156, R93.reuse ;  /* 0x0000005d9c9c7220 */ /* 0x080fe20000410000 */
[----:B------:R-:W-:Y:S01]  /*1250*/  FADD.FTZ R56, R56, R93 ;  /* 0x0000005d38387221 */ /* 0x000fe20000010000 */
[----:B------:R-:W-:Y:S01]  /*1260*/  FFMA.FTZ R76, R151, R93, R76 ;  /* 0x0000005d974c7223 */ /* 0x000fe2000001004c */
[----:B------:R-:W-:Y:S01]  /*1270*/  FFMA.FTZ R93, R3, R118, RZ ;  /* 0x00000076035d7223 */ /* 0x000fe200000100ff */
[----:B------:R-:W-:-:S03]  /*1280*/  FADD.FTZ R171, R117, R92 ;  /* 0x0000005c75ab7221 */ /* 0x000fc60000010000 */
[----:B------:R-:W-:Y:S01]  /*1290*/  FFMA.FTZ R92, R116, R117, R93 ;  /* 0x00000075745c7223 */ /* 0x000fe2000001005d */
[----:B------:R-:W-:Y:S01]  /*12a0*/  FADD.FTZ R160, R122, R171 ;  /* 0x000000ab7aa07221 */ /* 0x000fe20000010000 */
[----:B------:R-:W-:Y:S02]  /*12b0*/  FMUL.FTZ R155, R167, UR32 ;  /* 0x00000020a79b7c20 */ /* 0x000fe40008410000 */
[----:B------:R-:W-:Y:S01]  /*12c0*/  FFMA.FTZ R93, R119, R122, R92 ;  /* 0x0000007a775d7223 */ /* 0x000fe2000001005c */
[----:B------:R-:W-:Y:S01]  /*12d0*/  FADD.FTZ R167, R121, R160 ;  /* 0x000000a079a77221 */ /* 0x000fe20000010000 */
[----:B------:R-:W-:Y:S01]  /*12e0*/  FADD.FTZ R169, -R178, R95 ;  /* 0x0000005fb2a97221 */ /* 0x000fe20000010100 */
[----:B------:R-:W-:Y:S01]  /*12f0*/  SHF.R.U32.HI R157, RZ, 0x10, R101 ;  /* 0x00000010ff9d7819 */ /* 0x000fe20000011665 */
[----:B------:R-:W-:Y:S01]  /*1300*/  FFMA.FTZ R92, R120, R121, R93 ;  /* 0x00000079785c7223 */ /* 0x000fe2000001005d */
[----:B------:R-:W-:Y:S02]  /*1310*/  SHF.L.U32 R158, R101, 0x10, RZ ;  /* 0x00000010659e7819 */ /* 0x000fe400000006ff */
[----:B------:R-:W-:Y:S01]  /*1320*/  SHF.L.U32 R95, R168, 0x10, RZ ;  /* 0x00000010a85f7819 */ /* 0x000fe200000006ff */
        /* <DEDUP_REMOVED lines=8> */
[----:B------:R-:W-:Y:S01]  /*13b0*/  FFMA.FTZ R78, R155, R95, R78 ;  /* 0x0000005f9b4e7223 */ /* 0x000fe2000001004e */
        /* <DEDUP_REMOVED lines=10> */
[----:B------:R-:W-:Y:S02]  /*1460*/  FADD.FTZ R88, -R178, R88 ;  /* 0x00000058b2587221 */ /* 0x000fe40000010100 */
[----:B------:R-:W-:Y:S01]  /*1470*/  FADD.FTZ R94, R148, R167 ;  /* 0x000000a7945e7221 */ /* 0x000fe20000010000 */
[----:B------:R-:W-:Y:S01]  /*1480*/  FFMA.FTZ R93, R143, R148, R92 ;  /* 0x000000948f5d7223 */ /* 0x000fe2000001005c */
[----:B------:R-:W-:Y:S01]  /*1490*/  SHF.L.U32 R95, R159, 0x10, RZ ;  /* 0x000000109f5f7819 */ /* 0x000fe200000006ff */
[----:B------:R-:W-:Y:S01]  /*14a0*/  FMUL.FTZ R159, R88, UR32 ;  /* 0x00000020589f7c20 */ /* 0x000fe20008410000 */
[----:B------:R-:W-:Y:S01]  /*14b0*/  SHF.L.U32 R167, R161, 0x10, RZ ;  /* 0x00000010a1a77819 */ /* 0x000fe200000006ff */
[----:B------:R-:W-:Y:S01]  /*14c0*/  FADD.FTZ R161, R145, R94 ;  /* 0x0000005e91a17221 */ /* 0x000fe20000010000 */
[----:B------:R-:W-:Y:S01]  /*14d0*/  FFMA.FTZ R88, R146, R145, R93 ;  /* 0x0000009192587223 */ /* 0x000fe2000001005d */
[----:B------:R-:W-:-:S02]  /*14e0*/  FADD.FTZ R89, -R178, R89 ;  /* 0x00000059b2597221 */ /* 0x000fc40000010100 */
[----:B------:R-:W-:Y:S01]  /*14f0*/  FADD.FTZ R92, R152, R161 ;  /* 0x000000a1985c7221 */ /* 0x000fe20000010000 */
[----:B------:R-:W-:Y:S01]  /*1500*/  FFMA.FTZ R93, R147, R152, R88 ;  /* 0x00000098935d7223 */ /* 0x000fe20000010058 */
[----:B------:R-:W-:Y:S02]  /*1510*/  FMUL.FTZ R164, R89, UR32 ;  /* 0x0000002059a47c20 */ /* 0x000fe40008410000 */
[----:B------:R-:W-:Y:S01]  /*1520*/  FADD.FTZ R89, R149, R92 ;  /* 0x0000005c95597221 */ /* 0x000fe20000010000 */
[----:B------:R-:W-:-:S03]  /*1530*/  FFMA.FTZ R88, R150, R149, R93 ;  /* 0x0000009596587223 */ /* 0x000fc6000001005d */
[----:B------:R-:W-:Y:S01]  /*1540*/  FADD.FTZ R92, R156, R89 ;  /* 0x000000599c5c7221 */ /* 0x000fe20000010000 */
[----:B------:R-:W-:Y:S01]  /*1550*/  FFMA.FTZ R89, R151, R156, R88 ;  /* 0x0000009c97597223 */ /* 0x000fe20000010058 */
[----:B------:R-:W-:Y:S02]  /*1560*/  SHF.L.U32 R162, R98, 0x10, RZ ;  /* 0x0000001062a27819 */ /* 0x000fe400000006ff */
[----:B------:R-:W-:Y:S01]  /*1570*/  FADD.FTZ R93, R153, R92 ;  /* 0x0000005c995d7221 */ /* 0x000fe20000010000 */
[----:B------:R-:W-:Y:S01]  /*1580*/  FFMA.FTZ R88, R154, R153, R89 ;  /* 0x000000999a587223 */ /* 0x000fe20000010059 */
[----:B------:R-:W-:Y:S01]  /*1590*/  SHF.R.U64 R166, R98, 0x10, R99 ;  /* 0x0000001062a67819 */ /* 0x000fe20000001263 */
[----:B------:R-:W-:Y:S01]  /*15a0*/  FADD.FTZ R90, -R178, R90 ;  /* 0x0000005ab25a7221 */ /* 0x000fe20000010100 */
[----:B------:R-:W-:Y:S01]  /*15b0*/  FADD.FTZ R92, R158, R93 ;  /* 0x0000005d9e5c7221 */ /* 0x000fe20000010000 */
[----:B------:R-:W-:Y:S01]  /*15c0*/  FFMA.FTZ R89, R155, R158, R88 ;  /* 0x0000009e9b597223 */ /* 0x000fe20000010058 */
[----:B------:R-:W-:Y:S01]  /*15d0*/  SHF.L.U32 R166, R166, 0x10, RZ ;  /* 0x00000010a6a67819 */ /* 0x000fe200000006ff */
[-C--:B------:R-:W-:Y:S01]  /*15e0*/  FMUL.FTZ R162, R162, R95.reuse ;  /* 0x0000005fa2a27220 */ /* 0x080fe20000410000 */
[----:B------:R-:W-:Y:S01]  /*15f0*/  FADD.FTZ R52, R52, R95 ;  /* 0x0000005f34347221 */ /* 0x000fe20000010000 */
[----:B------:R-:W-:Y:S01]  /*1600*/  FFMA.FTZ R72, R159, R95, R72 ;  /* 0x0000005f9f487223 */ /* 0x000fe20000010048 */
[----:B------:R-:W-:Y:S01]  /*1610*/  SHF.L.U32 R95, R163, 0x10, RZ ;  /* 0x00000010a35f7819 */ /* 0x000fe200000006ff */
[----:B------:R-:W-:Y:S01]  /*1620*/  FMUL.FTZ R163, R90, UR32 ;  /* 0x000000205aa37c20 */ /* 0x000fe20008410000 */
[----:B------:R-:W-:Y:S01]  /*1630*/  FADD.FTZ R93, R157, R92 ;  /* 0x0000005c9d5d7221 */ /* 0x000fe20000010000 */
[----:B------:R-:W-:Y:S01]  /*1640*/  FFMA.FTZ R90, R160, R157, R89 ;  /* 0x0000009da05a7223 */ /* 0x000fe20000010059 */
[----:B------:R-:W-:Y:S01]  /*1650*/  FMUL.FTZ R161, R166, R167 ;  /* 0x000000a7a6a17220 */ /* 0x000fe20000410000 */
[----:B------:R-:W-:Y:S01]  /*1660*/  SHF.R.U32.HI R94, RZ, 0x10, R99 ;  /* 0x00000010ff5e7819 */ /* 0x000fe20000011663 */
[----:B------:R-:W-:Y:S01]  /*1670*/  FADD.FTZ R88, R162, R93 ;  /* 0x0000005da2587221 */ /* 0x000fe20000010000 */
[----:B------:R-:W-:Y:S01]  /*1680*/  SHF.L.U32 R166, R99, 0x10, RZ ;  /* 0x0000001063a67819 */ /* 0x000fe200000006ff */
[----:B------:R-:W-:Y:S01]  /*1690*/  FFMA.FTZ R89, R159, R162, R90 ;  /* 0x000000a29f597223 */ /* 0x000fe2000001005a */
[----:B------:R-:W-:Y:S01]  /*16a0*/  SHF.L.U32 R94, R94, 0x10, RZ ;  /* 0x000000105e5e7819 */ /* 0x000fe200000006ff */
[----:B------:R-:W-:Y:S01]  /*16b0*/  FADD.FTZ R93, R88, R161 ;  /* 0x000000a1585d7221 */ /* 0x000fe20000010000 */
[----:B------:R-:W-:Y:S01]  /*16c0*/  SHF.L.U32 R92, R165, 0x10, RZ ;  /* 0x00000010a55c7819 */ /* 0x000fe200000006ff */
[----:B------:R-:W-:Y:S01]  /*16d0*/  FADD.FTZ R91, -R178, R91 ;  /* 0x0000005bb25b7221 */ /* 0x000fe20000010100 */
[----:B------:R-:W-:Y:S01]  /*16e0*/  FMUL.FTZ R166, R166, R95 ;  /* 0x0000005fa6a67220 */ /* 0x000fe20000410000 */
[----:B------:R-:W-:-:S02]  /*16f0*/  FFMA.FTZ R88, R164, R161, R89 ;  /* 0x000000a1a4587223 */ /* 0x000fc40000010059 */
        /* <DEDUP_REMOVED lines=13> */
.L_x_4383:
        /* <DEDUP_REMOVED lines=12> */
.L_x_4385:
[----:B------:R-:W-:Y:S02]  /*1890*/  MOV R167, RZ ;  /* 0x000000ff00a77202 */ /* 0x000fe40000000f00 */
[----:B------:R-:W-:Y:S01]  /*18a0*/  MOV R169, RZ ;  /* 0x000000ff00a97202 */ /* 0x000fe20000000f00 */
        /* <DEDUP_REMOVED lines=17> */
.L_x_4386:
        /* <DEDUP_REMOVED lines=13> */
[----:B------:R-:W5:Y:S01]  /*1a90*/  LDG.E R137, desc[UR22][R14.64] ;  /* 0x000000160e897981 */ /* 0x000f62000c1e1900 */
[----:B0-----:R-:W-:Y:S02]  /*1aa0*/  LEA.HI.SX32 R21, R21, R8, 0x1e ;  /* 0x0000000815157211 */ /* 0x001fe400078ff2ff */
        /* <DEDUP_REMOVED lines=12> */
[----:B------:R-:W-:-:S04]  /*1b70*/  IMAD.WIDE.U32 R16, R17, 0x10, R4 ;  /* 0x0000001011107825 */ /* 0x000fc800078e0004 */
[--C-:B------:R-:W-:Y:S02]  /*1b80*/  IMAD.WIDE.U32 R12, R13, 0x10, R4.reuse ;  /* 0x000000100d0c7825 */ /* 0x100fe400078e0004 */
[----:B------:R-:W5:Y:S02]  /*1b90*/  LDG.E.128 R16, desc[UR22][R16.64] ;  /* 0x0000001610107981 */ /* 0x000f64000c1e1d00 */
[--C-:B0-----:R-:W-:Y:S02]  /*1ba0*/  IMAD.WIDE.U32 R8, R23, 0x10, R4.reuse ;  /* 0x0000001017087825 */ /* 0x101fe400078e0004 */
[----:B------:R-:W5:Y:S02]  /*1bb0*/  LDG.E.128 R20, desc[UR22][R20.64] ;  /* 0x0000001614147981 */ /* 0x000f64000c1e1d00 */
[----:B------:R-:W-:Y:S02]  /*1bc0*/  IMAD.WIDE.U32 R4, R89, 0x10, R4 ;  /* 0x0000001059047825 */ /* 0x000fe400078e0004 */
[----:B------:R-:W5:Y:S04]  /*1bd0*/  LDG.E.128 R12, desc[UR22][R12.64] ;  /* 0x000000160c0c7981 */ /* 0x000f68000c1e1d00 */
[----:B------:R-:W5:Y:S04]  /*1be0*/  LDG.E.128 R8, desc[UR22][R8.64] ;  /* 0x0000001608087981 */ /* 0x000f68000c1e1d00 */
[----:B-1----:R-:W5:Y:S02]  /*1bf0*/  LDG.E.128 R4, desc[UR22][R4.64] ;  /* 0x0000001604047981 */ /* 0x002f64000c1e1d00 */
.L_x_4384:
[----:B0-----:R-:W0:Y:S01]  /*1c00*/  SHFL.DOWN PT, R88, R167, 0x10, 0x1f ;  /* 0x0a001f00a7587f89 */ /* 0x001e2200000e0000 */
        /* <DEDUP_REMOVED lines=31> */
.L_x_4388:
[----:B------:R-:W-:Y:S05]  /*1e00*/  BSYNC.RECONVERGENT B0 ;  /* 0x0000000000007941 */ /* 0x000fea0003800200 */
.L_x_4387:
[----:B------:R-:W-:Y:S01]  /*1e10*/  @UP3 UIADD3 UR20, UPT, UPT, UR20, -0x1, URZ ;  /* 0xffffffff14143890 */ /* 0x000fe2000fffe0ff */
[----:B------:R-:W-:Y:S01]  /*1e20*/  BAR.SYNC.DEFER_BLOCKING 0x0 ;  /* 0x0000000000007b1d */ /* 0x000fe20000010000 */
[----:B------:R-:W-:Y:S01]  /*1e30*/  PLOP3.LUT P1, PT, PT, PT, UP3, 0x80, 0x8 ;  /* 0x000000000008781c */ /* 0x000fe20003f2f038 */
[----:B0-----:R-:W-:Y:S01]  /*1e40*/  HFMA2 R170, -RZ, RZ, 0, 4.76837158203125e-07 ;  /* 0x00000008ffaa7431 */ /* 0x001fe200000001ff */
[----:B------:R-:W-:Y:S01]  /*1e50*/  @UP3 UIMAD UR20, UR20, UR29, URZ ;  /* 0x0000001d141432a4 */ /* 0x000fe2000f8e02ff */
[----:B------:R-:W-:Y:S02]  /*1e60*/  MOV R169, RZ ;  /* 0x000000ff00a97202 */ /* 0x000fe40000000f00 */
[----:B------:R-:W0:Y:S01]  /*1e70*/  @UP3 LDCU.64 UR10, c[0x0][0x390] ;  /* 0x00007200ff0a37ac */ /* 0x000e220008000a00 */
[----:B------:R-:W-:-:S04]  /*1e80*/  @UP3 USHF.R.S32.HI UR9, URZ, 0x1f, UR20 ;  /* 0x0000001fff093899 */ /* 0x000fc80008011414 */
[----:B------:R-:W-:-:S06]  /*1e90*/  @UP3 ULEA.HI UR9, UR9, UR20, URZ, 0x2 ;  /* 0x0000001409093291 */ /* 0x000fcc000f8f10ff */
[----:B------:R-:W-:-:S04]  /*1ea0*/  MOV R88, UR9 ;  /* 0x0000000900587c02 */ /* 0x000fc80008000f00 */
[----:B------:R-:W-:-:S05]  /*1eb0*/  @P1 LEA.HI.SX32 R169, R88, R167, 0x1e ;  /* 0x000000a758a91211 */ /* 0x000fca00078ff2ff */
[----:B0-----:R-:W-:-:S06]  /*1ec0*/  @P1 IMAD.WIDE.U32 R170, R169, R170, UR10 ;  /* 0x0000000aa9aa1e25 */ /* 0x001fcc000f8e00aa */
[----:B------:R-:W2:Y:S01]  /*1ed0*/  @P1 LDG.E.64 R170, desc[UR22][R170.64] ;  /* 0x00000016aaaa1981 */ /* 0x000ea2000c1e1b00 */
[----:B------:R-:W0:Y:S01]  /*1ee0*/  S2UR UR10, SR_CgaCtaId ;  /* 0x00000000000a79c3 */ /* 0x000e220000008800 */
[----:B------:R-:W-:Y:S01]  /*1ef0*/  UMOV UR9, 0x400 ;  /* 0x0000040000097882 */ /* 0x000fe20000000000 */
[----:B------:R-:W-:Y:S01]  /*1f00*/  UISETP.NE.U32.AND UP0, UPT, UR4, URZ, UPT ;  /* 0x000000ff0400728c */ /* 0x000fe2000bf05070 */
[----:B------:R-:W-:-:S03]  /*1f10*/  ISETP.NE.AND P0, PT, RZ, UR28, PT ;  /* 0x0000001cff007c0c */ /* 0x000fc6000bf05270 */
[----:B------:R-:W-:Y:S02]  /*1f20*/  UISETP.NE.AND.EX UP0, UPT, UR5, URZ, UPT, UP0 ;  /* 0x000000ff0500728c */ /* 0x000fe4000bf05300 */
[----:B0-----:R-:W-:-:S04]  /*1f30*/  ULEA UR9, UR10, UR9, 0x18 ;  /* 0x000000090a097291 */ /* 0x001fc8000f8ec0ff */
[----:B------:R-:W-:Y:S02]  /*1f40*/  UIADD3 UR10, UPT, UPT, UR9, 0x2820, URZ ;  /* 0x00002820090a7890 */ /* 0x000fe4000fffe0ff */
[----:B------:R-:W-:Y:S02]  /*1f50*/  @!UP1 UIADD3 UR10, UPT, UPT, UR9, 0x2800, URZ ;  /* 0x00002800090a9890 */ /* 0x000fe4000fffe0ff */
[----:B------:R-:W-:Y:S02]  /*1f60*/  UIADD3 UR11, UPT, UPT, UR9, 0x2830, URZ ;  /* 0x00002830090b7890 */ /* 0x000fe4000fffe0ff */
[----:B------:R-:W-:Y:S02]  /*1f70*/  @!UP1 UIADD3 UR11, UPT, UPT, UR9, 0x2810, URZ ;  /* 0x00002810090b9890 */ /* 0x000fe4000fffe0ff */
[----:B------:R-:W-:-:S03]  /*1f80*/  UIMAD UR9, UR8, UR29, URZ ;  /* 0x0000001d080972a4 */ /* 0x000fc6000f8e02ff */
[----:B------:R-:W0:Y:S01]  /*1f90*/  LDS.128 R88, [UR10] ;  /* 0x0000000aff587984 */ /* 0x000e220008000c00 */
[----:B------:R-:W-:-:S03]  /*1fa0*/  USHF.R.S32.HI UR10, URZ, 0x1f, UR9 ;  /* 0x0000001fff0a7899 */ /* 0x000fc60008011409 */
[----:B------:R-:W1:Y:S01]  /*1fb0*/  LDS.128 R92, [UR11] ;  /* 0x0000000bff5c7984 */ /* 0x000e620008000c00 */
[----:B------:R-:W-:Y:S01]  /*1fc0*/  ULEA.HI UR10, UR10, UR9, URZ, 0x2 ;  /* 0x000000090a0a7291 */ /* 0x000fe2000f8f10ff */
[----:B0-----:R-:W-:Y:S01]  /*1fd0*/  FADD.FTZ R172, RZ, R89 ;  /* 0x00000059ffac7221 */ /* 0x001fe20000010000 */
[----:B------:R-:W-:-:S03]  /*1fe0*/  FADD.FTZ R89, RZ, R88 ;  /* 0x00000058ff597221 */ /* 0x000fc60000010000 */
[----:B------:R-:W-:Y:S01]  /*1ff0*/  FADD.FTZ R172, R91, R172 ;  /* 0x000000ac5bac7221 */ /* 0x000fe20000010000 */
[----:B------:R-:W-:-:S03]  /*2000*/  FADD.FTZ R89, R90, R89 ;  /* 0x000000595a597221 */ /* 0x000fc60000010000 */
[----:B-1----:R-:W-:Y:S01]  /*2010*/  FADD.FTZ R172, R172, R93 ;  /* 0x0000005dacac7221 */ /* 0x002fe20000010000 */
[----:B------:R-:W-:Y:S01]  /*2020*/  FADD.FTZ R89, R89, R92 ;  /* 0x0000005c59597221 */ /* 0x000fe20000010000 */
[----:B------:R-:W-:Y:S02]  /*2030*/  MOV R92, UR10 ;  /* 0x0000000a005c7c02 */ /* 0x000fe40008000f00 */
[----:B------:R-:W-:Y:S01]  /*2040*/  FADD.FTZ R95, R95, R172 ;  /* 0x000000ac5f5f7221 */ /* 0x000fe20000010000 */
[----:B------:R-:W-:-:S03]  /*2050*/  FADD.FTZ R90, R94, R89 ;  /* 0x000000595e5a7221 */ /* 0x000fc60000010000 */
[----:B------:R-:W-:Y:S01]  /*2060*/  FMUL.FTZ R95, R95, UR21 ;  /* 0x000000155f5f7c20 */ /* 0x000fe20008410000 */
[----:B------:R-:W-:-:S04]  /*2070*/  FMUL.FTZ R90, R90, UR21 ;  /* 0x000000155a5a7c20 */ /* 0x000fc80008410000 */
[----:B------:R-:W-:Y:S02]  /*2080*/  R2UR UR11, R95 ;  /* 0x000000005f0b72ca */ /* 0x000fe400000e0000 */
[----:B------:R-:W-:Y:S02]  /*2090*/  FSEL R90, R90, RZ, !P0 ;  /* 0x000000ff5a5a7208 */ /* 0x000fe40004000000 */
[--C-:B--2---:R-:W-:Y:S02]  /*20a0*/  @P1 SHF.R.U32.HI R88, RZ, 0x10, R171.reuse ;  /* 0x00000010ff581819 */ /* 0x104fe400000116ab */
[----:B------:R-:W-:Y:S02]  /*20b0*/  @P1 SHF.R.U64 R89, R170, 0x10, R171 ;  /* 0x00000010aa591819 */ /* 0x000fe400000012ab */
[----:B------:R-:W-:Y:S02]  /*20c0*/  @P1 PRMT R131, R88, 0x7610, R131 ;  /* 0x0000761058831816 */ /* 0x000fe40000000083 */
[----:B------:R-:W-:-:S02]  /*20d0*/  @P1 PRMT R130, R170, 0x7610, R130 ;  /* 0x00007610aa821816 */ /* 0x000fc40000000082 */
[----:B------:R-:W-:Y:S02]  /*20e0*/  @P1 PRMT R132, R171, 0x7610, R132 ;  /* 0x00007610ab841816 */ /* 0x000fe40000000084 */
[----:B------:R-:W-:Y:S02]  /*20f0*/  @P1 PRMT R2, R89, 0x7610, R2 ;  /* 0x0000761059021816 */ /* 0x000fe40000000002 */
        /* <DEDUP_REMOVED lines=15> */
[----:B------:R-:W-:Y:S01]  /*21f0*/  FMUL.FTZ R91, R89, UR25 ;  /* 0x00000019595b7c20 */ /* 0x000fe20008410000 */
[----:B------:R-:W-:-:S03]  /*2200*/  SHF.L.U32 R89, R130, 0x10, RZ ;  /* 0x0000001082597819 */ /* 0x000fc600000006ff */
[----:B------:R-:W-:-:S04]  /*2210*/  FMUL.FTZ R92, R91, UR24 ;  /* 0x000000185b5c7c20 */ /* 0x000fc80008410000 */
[----:B------:R-:W-:-:S07]  /*2220*/  FMUL.FTZ R89, R89, R92 ;  /* 0x0000005c59597220 */ /* 0x000fce0000410000 */
.L_x_4393:
[----:B------:R-:W-:Y:S05]  /*2230*/  BSYNC.RECONVERGENT B0 ;  /* 0x0000000000007941 */ /* 0x000fea0003800200 */
.L_x_4392:
        /* <DEDUP_REMOVED lines=13> */
.L_x_4395:
[----:B------:R-:W-:Y:S05]  /*2310*/  BSYNC.RECONVERGENT B0 ;  /* 0x0000000000007941 */ /* 0x000fea0003800200 */
.L_x_4394:
[----:B------:R-:W-:Y:S02]  /*2320*/  F2FP.BF16.F32.PACK_AB R133, RZ, R48 ;  /* 0x00000030ff85723e */ /* 0x000fe400000010ff */
[----:B------:R-:W-:-:S07]  /*2330*/  MOV R48, R89 ;  /* 0x0000005900307202 */ /* 0x000fce0000000f00 */
.L_x_4391:
[----:B------:R-:W-:Y:S05]  /*2340*/  BRA.U !UP3, `(.L_x_4396) ;  /* 0x000000010b787547 */ /* 0x000fea000b800000 */
[----:B-----5:R-:W-:Y:S01]  /*2350*/  LOP3.LUT P0, RZ, R140, 0xff00, RZ, 0xc0, !PT ;  /* 0x0000ff008cff7812 */ /* 0x020fe2000780c0ff */
[----:B------:R-:W-:Y:S01]  /*2360*/  BSSY.RECONVERGENT B0, `(.L_x_4397) ;  /* 0x000000c000007945 */ /* 0x000fe20003800200 */
[----:B------:R-:W-:-:S11]  /*2370*/  HFMA2 R92, -RZ, RZ, 0, 0 ;  /* 0x00000000ff5c7431 */ /* 0x000fd600000001ff */
        /* <DEDUP_REMOVED lines=10> */
.L_x_4398:
[----:B------:R-:W-:Y:S05]  /*2420*/  BSYNC.RECONVERGENT B0 ;  /* 0x0000000000007941 */ /* 0x000fea0003800200 */
.L_x_4397:
        /* <DEDUP_REMOVED lines=13> */
.L_x_4400:
[----:B------:R-:W-:Y:S05]  /*2500*/  BSYNC.RECONVERGENT B0 ;  /* 0x0000000000007941 */ /* 0x000fea0003800200 */
.L_x_4399:
[----:B------:R-:W-:Y:S02]  /*2510*/  F2FP.BF16.F32.PACK_AB R134, RZ, R49 ;  /* 0x00000031ff86723e */ /* 0x000fe400000010ff */
[----:B------:R-:W-:-:S07]  /*2520*/  MOV R49, R92 ;  /* 0x0000005c00317202 */ /* 0x000fce0000000f00 */
.L_x_4396:
        /* <DEDUP_REMOVED lines=14> */
.L_x_4403:
[----:B------:R-:W-:Y:S05]  /*2610*/  BSYNC.RECONVERGENT B0 ;  /* 0x0000000000007941 */ /* 0x000fea0003800200 */
.L_x_4402:
        /* <DEDUP_REMOVED lines=13> */
.L_x_4405:
[----:B------:R-:W-:Y:S05]  /*26f0*/  BSYNC.RECONVERGENT B0 ;  /* 0x0000000000007941 */ /* 0x000fea0003800200 */
.L_x_4404:
[----:B------:R-:W-:Y:S02]  /*2700*/  F2FP.BF16.F32.PACK_AB R135, RZ, R50 ;  /* 0x00000032ff87723e */ /* 0x000fe400000010ff */
[----:B------:R-:W-:-:S07]  /*2710*/  MOV R50, R89 ;  /* 0x0000005900327202 */ /* 0x000fce0000000f00 */
.L_x_4401:
[----:B------:R-:W-:Y:S05]  /*2720*/  BRA.U !UP3, `(.L_x_4406) ;  /* 0x000000110bf47547 */ /* 0x000fea000b800000 */
[----:B-----5:R-:W-:Y:S01]  /*2730*/  ISETP.GE.U32.AND P0, PT, R140, 0x1000000, PT ;  /* 0x010000008c00780c */ /* 0x020fe20003f06070 */
        /* <DEDUP_REMOVED lines=12> */
.L_x_4408:
[----:B------:R-:W-:Y:S05]  /*2800*/  BSYNC.RECONVERGENT B0 ;  /* 0x0000000000007941 */ /* 0x000fea0003800200 */
.L_x_4407:
        /* <DEDUP_REMOVED lines=13> */
.L_x_4410:
[----:B------:R-:W-:Y:S05]  /*28e0*/  BSYNC.RECONVERGENT B0 ;  /* 0x0000000000007941 */ /* 0x000fea0003800200 */
.L_x_4409:
[----:B------:R-:W-:Y:S01]  /*28f0*/  F2FP.BF16.F32.PACK_AB R0, RZ, R0 ;  /* 0x00000000ff00723e */ /* 0x000fe200000010ff */
[----:B------:R-:W-:Y:S06]  /*2900*/  BRA `(.L_x_4406) ;  /* 0x00000010007c7947 */ /* 0x000fec0003800000 */
.L_x_4390:
        /* <DEDUP_REMOVED lines=14> */
.L_x_4413:
[----:B------:R-:W-:Y:S05]  /*29f0*/  BSYNC.RECONVERGENT B0 ;  /* 0x0000000000007941 */ /* 0x000fea0003800200 */
.L_x_4412:
        /* <DEDUP_REMOVED lines=13> */
.L_x_4415:
[----:B------:R-:W-:Y:S05]  /*2ad0*/  BSYNC.RECONVERGENT B0 ;  /* 0x0000000000007941 */ /* 0x000fea0003800200 */
.L_x_4414:
[----:B------:R-:W-:Y:S02]  /*2ae0*/  F2FP.BF16.F32.PACK_AB R133, RZ, R48 ;  /* 0x00000030ff85723e */ /* 0x000fe400000010ff */
[----:B------:R-:W-:-:S07]  /*2af0*/  MOV R48, R85 ;  /* 0x0000005500307202 */ /* 0x000fce0000000f00 */
.L_x_4411:
        /* <DEDUP_REMOVED lines=14> */
.L_x_4418:
[----:B------:R-:W-:Y:S05]  /*2be0*/  BSYNC.RECONVERGENT B0 ;  /* 0x0000000000007941 */ /* 0x000fea0003800200 */
.L_x_4417:
        /* <DEDUP_REMOVED lines=13> */
.L_x_4420:
[----:B------:R-:W-:Y:S05]  /*2cc0*/  BSYNC.RECONVERGENT B0 ;  /* 0x0000000000007941 */ /* 0x000fea0003800200 */
.L_x_4419:
[----:B------:R-:W-:Y:S02]  /*2cd0*/  F2FP.BF16.F32.PACK_AB R134, RZ, R49 ;  /* 0x00000031ff86723e */ /* 0x000fe400000010ff */
[----:B------:R-:W-:-:S07]  /*2ce0*/  MOV R49, R84 ;  /* 0x0000005400317202 */ /* 0x000fce0000000f00 */
.L_x_4416:
        /* <DEDUP_REMOVED lines=14> */
.L_x_4423:
[----:B------:R-:W-:Y:S05]  /*2dd0*/  BSYNC.RECONVERGENT B0 ;  /* 0x0000000000007941 */ /* 0x000fea0003800200 */
.L_x_4422:
        /* <DEDUP_REMOVED lines=13> */
.L_x_4425:
[----:B------:R-:W-:Y:S05]  /*2eb0*/  BSYNC.RECONVERGENT B0 ;  /* 0x0000000000007941 */ /* 0x000fea0003800200 */
.L_x_4424:
[----:B------:R-:W-:Y:S02]  /*2ec0*/  F2FP.BF16.F32.PACK_AB R135, RZ, R50 ;  /* 0x00000032ff87723e */ /* 0x000fe400000010ff */
[----:B------:R-:W-:-:S07]  /*2ed0*/  MOV R50, R85 ;  /* 0x0000005500327202 */ /* 0x000fce0000000f00 */
.L_x_4421:
        /* <DEDUP_REMOVED lines=9> */
[----:B------:R-:W-:Y:S01]  /*2f70*/  ISETP.LT.AND P0, PT, RZ, UR33, PT ;  /* 0x00000021ff007c0c */ /* 0x000fe2000bf01270 */
[----:B------:R-:W-:Y:S01]  /*2f80*/  FMUL.FTZ R84, R84, UR32 ;  /* 0x0000002054547c20 */ /* 0x000fe20008410000 */
[----:B------:R-:W-:Y:S01]  /*2f90*/  FMUL.FTZ R87, R87, UR32 ;  /* 0x0000002057577c20 */ /* 0x000fe20008410000 */
[----:B------:R-:W-:Y:S01]  /*2fa0*/  FMUL.FTZ R89, R86, UR32 ;  /* 0x0000002056597c20 */ /* 0x000fe20008410000 */
[----:B------:R-:W-:-:S02]  /*2fb0*/  FSEL R86, R85, RZ, P0 ;  /* 0x000000ff55567208 */ /* 0x000fc40000000000 */
[----:B------:R-:W-:Y:S02]  /*2fc0*/  FSEL R85, R84, RZ, P0 ;  /* 0x000000ff54557208 */ /* 0x000fe40000000000 */
[----:B------:R-:W-:Y:S02]  /*2fd0*/  FSEL R84, R87, RZ, P0 ;  /* 0x000000ff57547208 */ /* 0x000fe40000000000 */
[----:B------:R-:W-:Y:S01]  /*2fe0*/  FSEL R87, R89, RZ, P0 ;  /* 0x000000ff59577208 */ /* 0x000fe20000000000 */
[----:B------:R-:W-:Y:S06]  /*2ff0*/  BRA.U !UP3, `(.L_x_4406) ;  /* 0x000000090bc07547 */ /* 0x000fec000b800000 */
[----:B-----5:R-:W-:Y:S01]  /*3000*/  ISETP.GE.U32.AND P0, PT, R140, 0x1000000, PT ;  /* 0x010000008c00780c */ /* 0x020fe20003f06070 */
[----:B------:R-:W-:Y:S01]  /*3010*/  HFMA2 R91, -RZ, RZ, 0, 0 ;  /* 0x00000000ff5b7431 */ /* 0x000fe200000001ff */
[----:B------:R-:W-:-:S11]  /*3020*/  MOV R0, RZ ;  /* 0x000000ff00007202 */ /* 0x000fd60000000f00 */
[----:B------:R-:W0:Y:S08]  /*3030*/  @P0 LDC.64 R94, c[0x0][0x408] ;  /* 0x00010200ff5e0b82 */ /* 0x000e300000000a00 */
[----:B------:R-:W1:Y:S01]  /*3040*/  @P0 LDC.64 R92, c[0x0][0x408] ;  /* 0x00010200ff5c0b82 */ /* 0x000e620000000a00 */
[----:B0-----:R-:W-:-:S04]  /*3050*/  @P0 FMUL.FTZ R95, R87, R95 ;  /* 0x0000005f575f0220 */ /* 0x001fc80000410000 */
[----:B------:R-:W-:Y:S01]  /*3060*/  @P0 FMUL.FTZ R94, R95, R94 ;  /* 0x0000005e5f5e0220 */ /* 0x000fe20000410000 */
[----:B-1----:R-:W-:Y:S01]  /*3070*/  @P0 FMUL.FTZ R89, R87, R93 ;  /* 0x0000005d57590220 */ /* 0x002fe20000410000 */
[----:B------:R-:W-:-:S03]  /*3080*/  @P0 SHF.L.U32 R93, R129, 0x10, RZ ;  /* 0x00000010815d0819 */ /* 0x000fc600000006ff */
[----:B------:R-:W-:Y:S01]  /*3090*/  @P0 FMUL.FTZ R89, R89, R92 ;  /* 0x0000005c59590220 */ /* 0x000fe20000410000 */
[----:B------:R-:W-:Y:S01]  /*30a0*/  @P0 SHF.L.U32 R92, R131, 0x10, RZ ;  /* 0x00000010835c0819 */ /* 0x000fe200000006ff */
[----:B------:R-:W-:-:S04]  /*30b0*/  @P0 FMUL.FTZ R91, R93, R94 ;  /* 0x0000005e5d5b0220 */ /* 0x000fc80000410000 */
[----:B------:R-:W-:Y:S01]  /*30c0*/  @P0 FMUL.FTZ R0, R92, R89 ;  /* 0x000000595c000220 */ /* 0x000fe20000410000 */
[----:B------:R-:W-:-:S03]  /*30d0*/  F2FP.BF16.F32.PACK_AB R91, RZ, R91 ;  /* 0x0000005bff5b723e */ /* 0x000fc600000010ff */
[--C-:B------:R-:W-:Y:S01]  /*30e0*/  FADD.FTZ R51, R51, R0.reuse ;  /* 0x0000000033337221 */ /* 0x100fe20000010000 */
[----:B------:R-:W-:Y:S01]  /*30f0*/  PRMT R0, R91, 0x7610, R0 ;  /* 0x000076105b007816 */ /* 0x000fe20000000000 */
[----:B------:R-:W-:Y:S06]  /*3100*/  BRA `(.L_x_4406) ;  /* 0x00000008007c7947 */ /* 0x000fec0003800000 */
.L_x_4389:
[----:B------:R-:W-:-:S04]  /*3110*/  UISETP.NE.U32.AND UP0, UPT, UR6, URZ, UPT ;  /* 0x000000ff0600728c */ /* 0x000fc8000bf05070 */
[----:B------:R-:W-:-:S09]  /*3120*/  UISETP.NE.AND.EX UP0, UPT, UR7, URZ, UPT, UP0 ;  /* 0x000000ff0700728c */ /* 0x000fd2000bf05300 */
[----:B------:R-:W-:Y:S05]  /*3130*/  BRA.U UP0, `(.L_x_4426) ;  /* 0x0000000500247547 */ /* 0x000fea000b800000 */
[----:B------:R-:W-:Y:S05]  /*3140*/  BRA.U !UP3, `(.L_x_4427) ;  /* 0x000000010b447547 */ /* 0x000fea000b800000 */
[----:B------:R-:W-:Y:S02]  /*3150*/  PLOP3.LUT P1, PT, PT, PT, UP2, 0x80, 0x8 ;  /* 0x000000000008781c */ /* 0x000fe40003f2f028 */
[----:B-----5:R-:W-:Y:S02]  /*3160*/  LOP3.LUT P0, RZ, R140, 0xff, RZ, 0xc0, !PT ;  /* 0x000000ff8cff7812 */ /* 0x020fe4000780c0ff */
[----:B------:R-:W-:-:S09]  /*3170*/  MOV R89, R20 ;  /* 0x0000001400597202 */ /* 0x000fd20000000f00 */
[----:B------:R-:W-:Y:S02]  /*3180*/  @P1 FFMA.FTZ R91, R3, UR11, R90 ;  /* 0x0000000b035b1c23 */ /* 0x000fe4000801005a */
[----:B------:R-:W-:Y:S02]  /*3190*/  @P0 SHF.L.U32 R95, R96, 0x10, RZ ;  /* 0x00000010605f0819 */ /* 0x000fe400000006ff */
[----:B------:R-:W-:Y:S01]  /*31a0*/  @P1 FADD.FTZ R91, R118, -R91 ;  /* 0x8000005b765b1221 */ /* 0x000fe20000010000 */
[----:B------:R-:W-:-:S03]  /*31b0*/  @P0 SHF.L.U32 R93, R130, 0x10, RZ ;  /* 0x00000010825d0819 */ /* 0x000fc600000006ff */
[----:B------:R-:W-:Y:S01]  /*31c0*/  @P1 FFMA.FTZ R89, R91, UR32, R20 ;  /* 0x000000205b591c23 */ /* 0x000fe20008010014 */
[----:B------:R-:W-:-:S03]  /*31d0*/  HFMA2 R91, -RZ, RZ, 0, 0 ;  /* 0x00000000ff5b7431 */ /* 0x000fc600000001ff */
[----:B------:R-:W-:-:S04]  /*31e0*/  FMUL.FTZ R89, R89, UR25 ;  /* 0x0000001959597c20 */ /* 0x000fc80008410000 */
[----:B------:R-:W-:Y:S01]  /*31f0*/  FMUL.FTZ R92, R89, UR24 ;  /* 0x00000018595c7c20 */ /* 0x000fe20008410000 */
[----:B------:R-:W-:-:S03]  /*3200*/  MOV R89, RZ ;  /* 0x000000ff00597202 */ /* 0x000fc60000000f00 */
[-C--:B------:R-:W-:Y:S01]  /*3210*/  @P0 FMUL.FTZ R91, R95, R92.reuse ;  /* 0x0000005c5f5b0220 */ /* 0x080fe20000410000 */
[----:B------:R-:W-:-:S04]  /*3220*/  @P0 FMUL.FTZ R89, R93, R92 ;  /* 0x0000005c5d590220 */ /* 0x000fc80000410000 */
[----:B------:R-:W-:Y:S01]  /*3230*/  F2FP.BF16.F32.PACK_AB R91, RZ, R91 ;  /* 0x0000005bff5b723e */ /* 0x000fe200000010ff */
[----:B------:R-:W-:-:S03]  /*3240*/  FADD.FTZ R48, R48, R89 ;  /* 0x0000005930307221 */ /* 0x000fc60000010000 */
[----:B------:R-:W-:-:S07]  /*3250*/  PRMT R133, R91, 0x7610, R133 ;  /* 0x000076105b857816 */ /* 0x000fce0000000085 */
.L_x_4427:
[----:B------:R-:W-:Y:S05]  /*3260*/  BRA.U !UP3, `(.L_x_4428) ;  /* 0x000000010b447547 */ /* 0x000fea000b800000 */
[----:B------:R-:W-:Y:S01]  /*3270*/  PLOP3.LUT P1, PT, PT, PT, UP2, 0x80, 0x8 ;  /* 0x000000000008781c */ /* 0x000fe20003f2f028 */
[----:B------:R-:W-:Y:S01]  /*3280*/  HFMA2 R91, -RZ, RZ, 0, 0 ;  /* 0x00000000ff5b7431 */ /* 0x000fe200000001ff */
[----:B-----5:R-:W-:Y:S02]  /*3290*/  LOP3.LUT P0, RZ, R140, 0xff00, RZ, 0xc0, !PT ;  /* 0x0000ff008cff7812 */ /* 0x020fe4000780c0ff */
[----:B------:R-:W-:-:S09]  /*32a0*/  MOV R89, R21 ;  /* 0x0000001500597202 */ /* 0x000fd20000000f00 */
[----:B------:R-:W-:Y:S02]  /*32b0*/  @P1 FFMA.FTZ R92, R116, UR11, R90 ;  /* 0x0000000b745c1c23 */ /* 0x000fe4000801005a */
[----:B------:R-:W-:Y:S02]  /*32c0*/  @P0 SHF.L.U32 R134, R128, 0x10, RZ ;  /* 0x0000001080860819 */ /* 0x000fe400000006ff */
[----:B------:R-:W-:Y:S01]  /*32d0*/  @P1 FADD.FTZ R92, R117, -R92 ;  /* 0x8000005c755c1221 */ /* 0x000fe20000010000 */
[----:B------:R-:W-:-:S03]  /*32e0*/  @P0 SHF.L.U32 R94, R2, 0x10, RZ ;  /* 0x00000010025e0819 */ /* 0x000fc600000006ff */
[----:B------:R-:W-:Y:S01]  /*32f0*/  @P1 FFMA.FTZ R89, R92, UR32, R21 ;  /* 0x000000205c591c23 */ /* 0x000fe20008010015 */
[----:B------:R-:W-:-:S03]  /*3300*/  MOV R92, RZ ;  /* 0x000000ff005c7202 */ /* 0x000fc60000000f00 */
[----:B------:R-:W-:-:S04]  /*3310*/  FMUL.FTZ R89, R89, UR25 ;  /* 0x0000001959597c20 */ /* 0x000fc80008410000 */
[----:B------:R-:W-:-:S04]  /*3320*/  FMUL.FTZ R89, R89, UR24 ;  /* 0x0000001859597c20 */ /* 0x000fc80008410000 */
[-C--:B------:R-:W-:Y:S01]  /*3330*/  @P0 FMUL.FTZ R91, R134, R89.reuse ;  /* 0x00000059865b0220 */ /* 0x080fe20000410000 */
[----:B------:R-:W-:-:S04]  /*3340*/  @P0 FMUL.FTZ R92, R94, R89 ;  /* 0x000000595e5c0220 */ /* 0x000fc80000410000 */
[----:B------:R-:W-:Y:S01]  /*3350*/  F2FP.BF16.F32.PACK_AB R91, RZ, R91 ;  /* 0x0000005bff5b723e */ /* 0x000fe200000010ff */
[----:B------:R-:W-:-:S03]  /*3360*/  FADD.FTZ R49, R49, R92 ;  /* 0x0000005c31317221 */ /* 0x000fc60000010000 */
[----:B------:R-:W-:-:S07]  /*3370*/  PRMT R134, R91, 0x7610, R134 ;  /* 0x000076105b867816 */ /* 0x000fce0000000086 */
.L_x_4428:
        /* <DEDUP_REMOVED lines=18> */
.L_x_4429:
[----:B------:R-:W-:Y:S05]  /*34a0*/  BRA.U !UP3, `(.L_x_4406) ;  /* 0x000000050b947547 */ /* 0x000fea000b800000 */
[----:B------:R-:W-:Y:S01]  /*34b0*/  PLOP3.LUT P1, PT, PT, PT, UP2, 0x80, 0x8 ;  /* 0x000000000008781c */ /* 0x000fe20003f2f028 */
[----:B------:R-:W-:Y:S01]  /*34c0*/  HFMA2 R89, -RZ, RZ, 0, 0 ;  /* 0x00000000ff597431 */ /* 0x000fe200000001ff */
[----:B-----5:R-:W-:Y:S02]  /*34d0*/  ISETP.GE.U32.AND P0, PT, R140, 0x1000000, PT ;  /* 0x010000008c00780c */ /* 0x020fe40003f06070 */
[----:B------:R-:W-:-:S09]  /*34e0*/  MOV R0, R23 ;  /* 0x0000001700007202 */ /* 0x000fd20000000f00 */
[----:B------:R-:W-:Y:S02]  /*34f0*/  @P1 FFMA.FTZ R92, R120, UR11, R90 ;  /* 0x0000000b785c1c23 */ /* 0x000fe4000801005a */
[----:B------:R-:W-:Y:S02]  /*3500*/  @P0 SHF.L.U32 R94, R129, 0x10, RZ ;  /* 0x00000010815e0819 */ /* 0x000fe400000006ff */
[----:B------:R-:W-:-:S04]  /*3510*/  @P1 FADD.FTZ R92, R121, -R92 ;  /* 0x8000005c795c1221 */ /* 0x000fc80000010000 */
[----:B------:R-:W-:Y:S01]  /*3520*/  @P1 FFMA.FTZ R0, R92, UR32, R23 ;  /* 0x000000205c001c23 */ /* 0x000fe20008010017 */
[----:B------:R-:W-:-:S03]  /*3530*/  @P0 SHF.L.U32 R92, R131, 0x10, RZ ;  /* 0x00000010835c0819 */ /* 0x000fc600000006ff */
[----:B------:R-:W-:-:S04]  /*3540*/  FMUL.FTZ R0, R0, UR25 ;  /* 0x0000001900007c20 */ /* 0x000fc80008410000 */
[----:B------:R-:W-:Y:S01]  /*3550*/  FMUL.FTZ R91, R0, UR24 ;  /* 0x00000018005b7c20 */ /* 0x000fe20008410000 */
[----:B------:R-:W-:-:S03]  /*3560*/  MOV R0, RZ ;  /* 0x000000ff00007202 */ /* 0x000fc60000000f00 */
[-C--:B------:R-:W-:Y:S01]  /*3570*/  @P0 FMUL.FTZ R89, R94, R91.reuse ;  /* 0x0000005b5e590220 */ /* 0x080fe20000410000 */
[----:B------:R-:W-:-:S04]  /*3580*/  @P0 FMUL.FTZ R0, R92, R91 ;  /* 0x0000005b5c000220 */ /* 0x000fc80000410000 */
[----:B------:R-:W-:Y:S01]  /*3590*/  F2FP.BF16.F32.PACK_AB R89, RZ, R89 ;  /* 0x00000059ff59723e */ /* 0x000fe200000010ff */
[----:B------:R-:W-:-:S03]  /*35a0*/  FADD.FTZ R51, R51, R0 ;  /* 0x0000000033337221 */ /* 0x000fc60000010000 */
[----:B------:R-:W-:Y:S01]  /*35b0*/  PRMT R0, R89, 0x7610, R0 ;  /* 0x0000761059007816 */ /* 0x000fe20000000000 */
[----:B------:R-:W-:Y:S06]  /*35c0*/  BRA `(.L_x_4406) ;  /* 0x00000004004c7947 */ /* 0x000fec0003800000 */
.L_x_4426:
[----:B------:R-:W-:Y:S02]  /*35d0*/  PLOP3.LUT P0, PT, PT, PT, UP2, 0x80, 0x8 ;  /* 0x000000000008781c */ /* 0x000fe40003f0f028 */
[----:B-----5:R-:W-:Y:S02]  /*35e0*/  MOV R86, R22 ;  /* 0x0000001600567202 */ /* 0x020fe40000000f00 */
[----:B------:R-:W-:Y:S02]  /*35f0*/  MOV R92, R21 ;  /* 0x00000015005c7202 */ /* 0x000fe40000000f00 */
[----:B------:R-:W-:-:S07]  /*3600*/  MOV R91, R23 ;  /* 0x00000017005b7202 */ /* 0x000fce0000000f00 */
[--C-:B------:R-:W-:Y:S01]  /*3610*/  @P0 FFMA.FTZ R85, R119, UR11, R90.reuse ;  /* 0x0000000b77550c23 */ /* 0x100fe2000801005a */
[--C-:B------:R-:W-:Y:S01]  /*3620*/  @P0 FFMA.FTZ R84, R116, UR11, R90.reuse ;  /* 0x0000000b74540c23 */ /* 0x100fe2000801005a */
[----:B------:R-:W-:Y:S02]  /*3630*/  @P0 FFMA.FTZ R170, R120, UR11, R90 ;  /* 0x0000000b78aa0c23 */ /* 0x000fe4000801005a */
[----:B------:R-:W-:Y:S01]  /*3640*/  @P0 FADD.FTZ R85, R122, -R85 ;  /* 0x800000557a550221 */ /* 0x000fe20000010000 */
[----:B------:R-:W-:Y:S01]  /*3650*/  @P0 FADD.FTZ R94, R117, -R84 ;  /* 0x80000054755e0221 */ /* 0x000fe20000010000 */
[----:B------:R-:W-:Y:S01]  /*3660*/  @P0 FADD.FTZ R170, R121, -R170 ;  /* 0x800000aa79aa0221 */ /* 0x000fe20000010000 */
[----:B------:R-:W-:Y:S01]  /*3670*/  MOV R84, R20 ;  /* 0x0000001400547202 */ /* 0x000fe20000000f00 */
[----:B------:R-:W-:Y:S01]  /*3680*/  @P0 FFMA.FTZ R86, R85, UR32, R22 ;  /* 0x0000002055560c23 */ /* 0x000fe20008010016 */
[----:B------:R-:W-:Y:S01]  /*3690*/  @P0 FFMA.FTZ R85, R3, UR11, R90 ;  /* 0x0000000b03550c23 */ /* 0x000fe2000801005a */
[----:B------:R-:W-:Y:S01]  /*36a0*/  @P0 FFMA.FTZ R92, R94, UR32, R21 ;  /* 0x000000205e5c0c23 */ /* 0x000fe20008010015 */
[----:B------:R-:W-:-:S02]  /*36b0*/  @P0 FFMA.FTZ R91, R170, UR32, R23 ;  /* 0x00000020aa5b0c23 */ /* 0x000fc40008010017 */
[----:B------:R-:W-:-:S04]  /*36c0*/  @P0 FADD.FTZ R85, R118, -R85 ;  /* 0x8000005576550221 */ /* 0x000fc80000010000 */
[----:B------:R-:W-:Y:S01]  /*36d0*/  @P0 FFMA.FTZ R84, R85, UR32, R20 ;  /* 0x0000002055540c23 */ /* 0x000fe20008010014 */
[----:B------:R-:W-:Y:S06]  /*36e0*/  BRA.U !UP3, `(.L_x_4430) ;  /* 0x000000010b407547 */ /* 0x000fec000b800000 */
[----:B------:R-:W-:Y:S01]  /*36f0*/  LOP3.LUT P0, RZ, R140, 0xff, RZ, 0xc0, !PT ;  /* 0x000000ff8cff7812 */ /* 0x000fe2000780c0ff */
[----:B------:R-:W-:-:S12]  /*3700*/  HFMA2 R89, -RZ, RZ, 0, 0 ;  /* 0x00000000ff597431 */ /* 0x000fd800000001ff */
[----:B------:R-:W0:Y:S01]  /*3710*/  @P0 LDC.64 R170, c[0x0][0x408] ;  /* 0x00010200ffaa0b82 */ /* 0x000e220000000a00 */
[----:B------:R-:W-:-:S07]  /*3720*/  @P0 SHF.L.U32 R93, R96, 0x10, RZ ;  /* 0x00000010605d0819 */ /* 0x000fce00000006ff */
[----:B------:R-:W1:Y:S01]  /*3730*/  @P0 LDC.64 R94, c[0x0][0x408] ;  /* 0x00010200ff5e0b82 */ /* 0x000e620000000a00 */
[----:B0-----:R-:W-:-:S04]  /*3740*/  @P0 FMUL.FTZ R87, R84, R171 ;  /* 0x000000ab54570220 */ /* 0x001fc80000410000 */
[----:B------:R-:W-:Y:S01]  /*3750*/  @P0 FMUL.FTZ R170, R87, R170 ;  /* 0x000000aa57aa0220 */ /* 0x000fe20000410000 */
[----:B-1----:R-:W-:-:S03]  /*3760*/  @P0 FMUL.FTZ R85, R84, R95 ;  /* 0x0000005f54550220 */ /* 0x002fc60000410000 */
        /* <DEDUP_REMOVED lines=8> */
.L_x_4430:
[----:B------:R-:W-:Y:S05]  /*37f0*/  BRA.U !UP3, `(.L_x_4431) ;  /* 0x000000010b407547 */ /* 0x000fea000b800000 */
[----:B------:R-:W-:Y:S01]  /*3800*/  LOP3.LUT P0, RZ, R140, 0xff00, RZ, 0xc0, !PT ;  /* 0x0000ff008cff7812 */ /* 0x000fe2000780c0ff */
[----:B------:R-:W-:-:S12]  /*3810*/  HFMA2 R87, -RZ, RZ, 0, 0 ;  /* 0x00000000ff577431 */ /* 0x000fd800000001ff */
[----:B------:R-:W0:Y:S01]  /*3820*/  @P0 LDC.64 R170, c[0x0][0x408] ;  /* 0x00010200ffaa0b82 */ /* 0x000e220000000a00 */
[----:B------:R-:W-:Y:S02]  /*3830*/  @P0 SHF.L.U32 R89, R128, 0x10, RZ ;  /* 0x0000001080590819 */ /* 0x000fe400000006ff */
[----:B------:R-:W-:-:S05]  /*3840*/  @P0 SHF.L.U32 R134, R2, 0x10, RZ ;  /* 0x0000001002860819 */ /* 0x000fca00000006ff */
[----:B------:R-:W1:Y:S01]  /*3850*/  @P0 LDC.64 R94, c[0x0][0x408] ;  /* 0x00010200ff5e0b82 */ /* 0x000e620000000a00 */
[----:B0-----:R-:W-:-:S04]  /*3860*/  @P0 FMUL.FTZ R93, R92, R171 ;  /* 0x000000ab5c5d0220 */ /* 0x001fc80000410000 */
[----:B------:R-:W-:Y:S01]  /*3870*/  @P0 FMUL.FTZ R170, R93, R170 ;  /* 0x000000aa5daa0220 */ /* 0x000fe20000410000 */
[----:B-1----:R-:W-:-:S03]  /*3880*/  @P0 FMUL.FTZ R85, R92, R95 ;  /* 0x0000005f5c550220 */ /* 0x002fc60000410000 */
[----:B------:R-:W-:Y:S01]  /*3890*/  @P0 FMUL.FTZ R87, R89, R170 ;  /* 0x000000aa59570220 */ /* 0x000fe20000410000 */
[----:B------:R-:W-:Y:S01]  /*38a0*/  @P0 FMUL.FTZ R85, R85, R94 ;  /* 0x0000005e55550220 */ /* 0x000fe20000410000 */
[----:B------:R-:W-:-:S03]  /*38b0*/  MOV R94, RZ ;  /* 0x000000ff005e7202 */ /* 0x000fc60000000f00 */
[----:B------:R-:W-:Y:S01]  /*38c0*/  F2FP.BF16.F32.PACK_AB R87, RZ, R87 ;  /* 0x00000057ff57723e */ /* 0x000fe200000010ff */
[----:B------:R-:W-:-:S03]  /*38d0*/  @P0 FMUL.FTZ R94, R134, R85 ;  /* 0x00000055865e0220 */ /* 0x000fc60000410000 */
[----:B------:R-:W-:Y:S01]  /*38e0*/  PRMT R134, R87, 0x7610, R134 ;  /* 0x0000761057867816 */ /* 0x000fe20000000086 */
[----:B------:R-:W-:-:S07]  /*38f0*/  FADD.FTZ R49, R49, R94 ;  /* 0x0000005e31317221 */ /* 0x000fce0000010000 */
.L_x_4431:
[----:B------:R-:W-:Y:S05]  /*3900*/  BRA.U !UP3, `(.L_x_4432) ;  /* 0x000000010b407547 */ /* 0x000fea000b800000 */
        /* <DEDUP_REMOVED lines=16> */
.L_x_4432:
[----:B------:R-:W-:Y:S02]  /*3a10*/  MOV R85, R92 ;  /* 0x0000005c00557202 */ /* 0x000fe40000000f00 */
[----:B------:R-:W-:Y:S01]  /*3a20*/  MOV R87, R91 ;  /* 0x0000005b00577202 */ /* 0x000fe20000000f00 */
[----:B------:R-:W-:Y:S06]  /*3a30*/  BRA.U !UP3, `(.L_x_4406) ;  /* 0x000000010b307547 */ /* 0x000fec000b800000 */
[----:B------:R-:W-:Y:S01]  /*3a40*/  ISETP.GE.U32.AND P0, PT, R140, 0x1000000, PT ;  /* 0x010000008c00780c */ /* 0x000fe20003f06070 */
[----:B------:R-:W-:Y:S01]  /*3a50*/  FMUL.FTZ R0, R91, UR25 ;  /* 0x000000195b007c20 */ /* 0x000fe20008410000 */
[----:B------:R-:W-:-:S03]  /*3a60*/  HFMA2 R89, -RZ, RZ, 0, 0 ;  /* 0x00000000ff597431 */ /* 0x000fc600000001ff */
[----:B------:R-:W-:Y:S01]  /*3a70*/  FMUL.FTZ R91, R0, UR24 ;  /* 0x00000018005b7c20 */ /* 0x000fe20008410000 */
[----:B------:R-:W-:-:S07]  /*3a80*/  MOV R0, RZ ;  /* 0x000000ff00007202 */ /* 0x000fce0000000f00 */
[----:B------:R-:W-:Y:S02]  /*3a90*/  @P0 SHF.L.U32 R94, R129, 0x10, RZ ;  /* 0x00000010815e0819 */ /* 0x000fe400000006ff */
[----:B------:R-:W-:-:S03]  /*3aa0*/  @P0 SHF.L.U32 R92, R131, 0x10, RZ ;  /* 0x00000010835c0819 */ /* 0x000fc600000006ff */
[-C--:B------:R-:W-:Y:S02]  /*3ab0*/  @P0 FMUL.FTZ R89, R94, R91.reuse ;  /* 0x0000005b5e590220 */ /* 0x080fe40000410000 */
[----:B------:R-:W-:-:S03]  /*3ac0*/  @P0 FMUL.FTZ R0, R92, R91 ;  /* 0x0000005b5c000220 */ /* 0x000fc60000410000 */
[----:B------:R-:W-:Y:S01]  /*3ad0*/  F2FP.BF16.F32.PACK_AB R89, RZ, R89 ;  /* 0x00000059ff59723e */ /* 0x000fe200000010ff */
[----:B------:R-:W-:-:S03]  /*3ae0*/  FADD.FTZ R51, R51, R0 ;  /* 0x0000000033337221 */ /* 0x000fc60000010000 */
[----:B------:R-:W-:-:S07]  /*3af0*/  PRMT R0, R89, 0x7610, R0 ;  /* 0x0000761059007816 */ /* 0x000fce0000000000 */
.L_x_4406:
[----:B------:R-:W-:Y:S01]  /*3b00*/  ISETP.NE.U32.AND P0, PT, RZ, UR6, PT ;  /* 0x00000006ff007c0c */ /* 0x000fe2000bf05070 */
[----:B------:R-:W-:-:S03]  /*3b10*/  UISETP.NE.U32.AND UP0, UPT, UR4, URZ, UPT ;  /* 0x000000ff0400728c */ /* 0x000fc6000bf05070 */
[----:B------:R-:W-:Y:S01]  /*3b20*/  ISETP.NE.AND.EX P0, PT, RZ, UR7, PT, P0 ;  /* 0x00000007ff007c0c */ /* 0x000fe2000bf05300 */
[----:B------:R-:W-:-:S12]  /*3b30*/  UISETP.NE.AND.EX UP0, UPT, UR5, URZ, UPT, UP0 ;  /* 0x000000ff0500728c */ /* 0x000fd8000bf05300 */
[----:B------:R-:W0:Y:S02]  /*3b40*/  @P0 LDC.64 R92, c[0x0][0x478] ;  /* 0x00011e00ff5c0b82 */ /* 0x000e240000000a00 */
[----:B0-----:R-:W-:-:S05]  /*3b50*/  @P0 IMAD.WIDE.U32 R92, R88, 0x10, R92 ;  /* 0x00000010585c0825 */ /* 0x001fca00078e005c */
[----:B------:R0:W-:Y:S01]  /*3b60*/  @P0 STG.E.128 desc[UR22][R92.64], R84 ;  /* 0x000000545c000986 */ /* 0x0001e2000c101d16 */
[----:B------:R-:W-:Y:S05]  /*3b70*/  BRA.U !UP3, `(.L_x_4433) ;  /* 0x000000010b207547 */ /* 0x000fea000b800000 */
        /* <DEDUP_REMOVED lines=8> */
.L_x_4433:
[----:B------:R-:W-:Y:S05]  /*3c00*/  BRA.U !UP3, `(.L_x_4434) ;  /* 0x000000010b207547 */ /* 0x000fea000b800000 */
        /* <DEDUP_REMOVED lines=8> */
.L_x_4434:
[----:B------:R-:W-:Y:S05]  /*3c90*/  BRA.U !UP0, `(.L_x_4435) ;  /* 0x0000000908847547 */ /* 0x000fea000b800000 */
[--C-:B-----5:R-:W-:Y:S02]  /*3ca0*/  SHF.R.U64 R172, R114, 0x10, R115.reuse ;  /* 0x0000001072ac7819 */ /* 0x120fe40000001273 */
[----:B------:R-:W-:Y:S01]  /*3cb0*/  SHF.R.U32.HI R173, RZ, 0x10, R115 ;  /* 0x00000010ffad7819 */ /* 0x000fe20000011673 */
[----:B------:R-:W-:Y:S06]  /*3cc0*/  @!P0 BRA `(.L_x_4436) ;  /* 0x0000000400548947 */ /* 0x000fec0003800000 */
[----:B------:R-:W-:Y:S02]  /*3cd0*/  PLOP3.LUT P1, PT, PT, PT, UP2, 0x80, 0x8 ;  /* 0x000000000008781c */ /* 0x000fe40003f2f028 */
[----:B------:R-:W-:Y:S02]  /*3ce0*/  MOV R140, R18 ;  /* 0x00000012008c7202 */ /* 0x000fe40000000f00 */
[----:B01----:R-:W-:Y:S02]  /*3cf0*/  MOV R92, R17 ;  /* 0x00000011005c7202 */ /* 0x003fe40000000f00 */
        /* <DEDUP_REMOVED lines=12> */
[----:B------:R-:W-:Y:S01]  /*3dc0*/  @P1 FADD.FTZ R85, R126, -R85 ;  /* 0x800000557e551221 */ /* 0x000fe20000010000 */
[----:B------:R-:W-:-:S03]  /*3dd0*/  MOV R86, R140 ;  /* 0x0000008c00567202 */ /* 0x000fc60000000f00 */
        /* <DEDUP_REMOVED lines=18> */
.L_x_4437:
        /* <DEDUP_REMOVED lines=17> */
.L_x_4438:
        /* <DEDUP_REMOVED lines=17> */
.L_x_4439:
        /* <DEDUP_REMOVED lines=16> */
.L_x_4436:
[----:B------:R-:W-:Y:S05]  /*4220*/  BRA.U !UP3, `(.L_x_4441) ;  /* 0x000000010b447547 */ /* 0x000fea000b800000 */
[----:B------:R-:W-:Y:S02]  /*4230*/  PLOP3.LUT P2, PT, PT, PT, UP2, 0x80, 0x8 ;  /* 0x000000000008781c */ /* 0x000fe40003f4f028 */
[----:B------:R-:W-:Y:S02]  /*4240*/  LOP3.LUT P1, RZ, R136, 0xff, RZ, 0xc0, !PT ;  /* 0x000000ff88ff7812 */ /* 0x000fe4000782c0ff */
[----:B------:R-:W-:-:S09]  /*4250*/  MOV R89, R16 ;  /* 0x0000001000597202 */ /* 0x000fd20000000f00 */
[----:B------:R-:W-:Y:S02]  /*4260*/  @P2 FFMA.FTZ R91, R123, UR11, R90 ;  /* 0x0000000b7b5b2c23 */ /* 0x000fe4000801005a */
[----:B-1----:R-:W-:Y:S02]  /*4270*/  @P1 SHF.L.U32 R95, R114, 0x10, RZ ;  /* 0x00000010725f1819 */ /* 0x002fe400000006ff */
[----:B------:R-:W-:Y:S01]  /*4280*/  @P2 FADD.FTZ R91, R126, -R91 ;  /* 0x8000005b7e5b2221 */ /* 0x000fe20000010000 */
[----:B0-----:R-:W-:-:S03]  /*4290*/  @P1 SHF.L.U32 R93, R130, 0x10, RZ ;  /* 0x00000010825d1819 */ /* 0x001fc600000006ff */
        /* <DEDUP_REMOVED lines=10> */
.L_x_4441:
[----:B------:R-:W-:Y:S05]  /*4340*/  BRA.U !UP3, `(.L_x_4442) ;  /* 0x000000010b447547 */ /* 0x000fea000b800000 */
[----:B------:R-:W-:Y:S01]  /*4350*/  PLOP3.LUT P2, PT, PT, PT, UP2, 0x80, 0x8 ;  /* 0x000000000008781c */ /* 0x000fe20003f4f028 */
[----:B------:R-:W-:Y:S01]  /*4360*/  HFMA2 R91, -RZ, RZ, 0, 0 ;  /* 0x00000000ff5b7431 */ /* 0x000fe200000001ff */
[----:B------:R-:W-:Y:S02]  /*4370*/  LOP3.LUT P1, RZ, R136, 0xff00, RZ, 0xc0, !PT ;  /* 0x0000ff0088ff7812 */ /* 0x000fe4000782c0ff */
[----:B------:R-:W-:-:S09]  /*4380*/  MOV R89, R17 ;  /* 0x0000001100597202 */ /* 0x000fd20000000f00 */
[----:B01----:R-:W-:Y:S02]  /*4390*/  @P2 FFMA.FTZ R92, R124, UR11, R90 ;  /* 0x0000000b7c5c2c23 */ /* 0x003fe4000801005a */
        /* <DEDUP_REMOVED lines=12> */
.L_x_4442:
        /* <DEDUP_REMOVED lines=18> */
.L_x_4443:
[----:B------:R-:W-:Y:S05]  /*4580*/  BRA.U !UP3, `(.L_x_4440) ;  /* 0x000000110b407547 */ /* 0x000fea000b800000 */
[----:B------:R-:W-:Y:S01]  /*4590*/  PLOP3.LUT P2, PT, PT, PT, UP2, 0x80, 0x8 ;  /* 0x000000000008781c */ /* 0x000fe20003f4f028 */
[----:B------:R-:W-:Y:S01]  /*45a0*/  HFMA2 R89, -RZ, RZ, 0, 0 ;  /* 0x00000000ff597431 */ /* 0x000fe200000001ff */
[----:B------:R-:W-:Y:S02]  /*45b0*/  ISETP.GE.U32.AND P1, PT, R136, 0x1000000, PT ;  /* 0x010000008800780c */ /* 0x000fe40003f26070 */
[----:B------:R-:W-:-:S09]  /*45c0*/  MOV R0, R19 ;  /* 0x0000001300007202 */ /* 0x000fd20000000f00 */
[----:B01----:R-:W-:Y:S02]  /*45d0*/  @P2 FFMA.FTZ R92, R142, UR11, R90 ;  /* 0x0000000b8e5c2c23 */ /* 0x003fe4000801005a */
        /* <DEDUP_REMOVED lines=13> */
.L_x_4435:
[--C-:B-1---5:R-:W-:Y:S02]  /*46b0*/  SHF.R.U64 R95, R114, 0x10, R115.reuse ;  /* 0x00000010725f7819 */ /* 0x122fe40000001273 */
[----:B------:R-:W-:Y:S01]  /*46c0*/  SHF.R.U32.HI R89, RZ, 0x10, R115 ;  /* 0x00000010ff597819 */ /* 0x000fe20000011673 */
[----:B------:R-:W-:Y:S06]  /*46d0*/  @!P0 BRA `(.L_x_4444) ;  /* 0x0000000800008947 */ /* 0x000fec0003800000 */
[----:B------:R-:W-:Y:S05]  /*46e0*/  BRA.U !UP3, `(.L_x_4445) ;  /* 0x000000010b787547 */ /* 0x000fea000b800000 */
[----:B------:R-:W-:Y:S01]  /*46f0*/  LOP3.LUT P1, RZ, R136, 0xff, RZ, 0xc0, !PT ;  /* 0x000000ff88ff7812 */ /* 0x000fe2000782c0ff */
[----:B------:R-:W-:Y:S01]  /*4700*/  BSSY.RECONVERGENT B0, `(.L_x_4446) ;  /* 0x000000c000007945 */ /* 0x000fe20003800200 */
[----:B0-----:R-:W-:-:S11]  /*4710*/  HFMA2 R85, -RZ, RZ, 0, 0 ;  /* 0x00000000ff557431 */ /* 0x001fd600000001ff */
[----:B------:R-:W-:Y:S05]  /*4720*/  @!P1 BRA `(.L_x_4447) ;  /* 0x0000000000249947 */ /* 0x000fea0003800000 */
[----:B------:R-:W-:Y:S01]  /*4730*/  FFMA.FTZ R85, R123, UR11, R90 ;  /* 0x0000000b7b557c23 */ /* 0x000fe2000801005a */
[----:B------:R-:W-:-:S03]  /*4740*/  ISETP.LT.AND P2, PT, RZ, UR33, PT ;  /* 0x00000021ff007c0c */ /* 0x000fc6000bf41270 */
[----:B------:R-:W-:Y:S01]  /*4750*/  FADD.FTZ R84, R126, -R85 ;  /* 0x800000557e547221 */ /* 0x000fe20000010000 */
[----:B------:R-:W-:-:S03]  /*4760*/  SHF.L.U32 R85, R130, 0x10, RZ ;  /* 0x0000001082557819 */ /* 0x000fc600000006ff */
[----:B------:R-:W-:-:S05]  /*4770*/  FMUL.FTZ R84, R84, UR32 ;  /* 0x0000002054547c20 */ /* 0x000fca0008410000 */
[----:B------:R-:W-:-:S05]  /*4780*/  FSEL R84, R84, RZ, P2 ;  /* 0x000000ff54547208 */ /* 0x000fca0001000000 */
[----:B------:R-:W-:-:S04]  /*4790*/  FMUL.FTZ R84, R84, UR25 ;  /* 0x0000001954547c20 */ /* 0x000fc80008410000 */
[----:B------:R-:W-:-:S04]  /*47a0*/  FMUL.FTZ R84, R84, UR24 ;  /* 0x0000001854547c20 */ /* 0x000fc80008410000 */
[----:B------:R-:W-:-:S07]  /*47b0*/  FMUL.FTZ R85, R85, R84 ;  /* 0x0000005455557220 */ /* 0x000fce0000410000 */
.L_x_4447:
[----:B------:R-:W-:Y:S05]  /*47c0*/  BSYNC.RECONVERGENT B0 ;  /* 0x0000000000007941 */ /* 0x000fea0003800200 */
.L_x_4446:
        /* <DEDUP_REMOVED lines=13> */
.L_x_4449:
[----:B------:R-:W-:Y:S05]  /*48a0*/  BSYNC.RECONVERGENT B0 ;  /* 0x0000000000007941 */ /* 0x000fea0003800200 */
.L_x_4448:
[----:B------:R-:W-:Y:S02]  /*48b0*/  F2FP.BF16.F32.PACK_AB R133, RZ, R44 ;  /* 0x0000002cff85723e */ /* 0x000fe400000010ff */
[----:B------:R-:W-:-:S07]  /*48c0*/  MOV R44, R85 ;  /* 0x00000055002c7202 */ /* 0x000fce0000000f00 */
.L_x_4445:
[----:B------:R-:W-:Y:S05]  /*48d0*/  BRA.U !UP3, `(.L_x_4450) ;  /* 0x000000010b787547 */ /* 0x000fea000b800000 */
[----:B------:R-:W-:Y:S01]  /*48e0*/  LOP3.LUT P1, RZ, R136, 0xff00, RZ, 0xc0, !PT ;  /* 0x0000ff0088ff7812 */ /* 0x000fe2000782c0ff */
[----:B------:R-:W-:Y:S01]  /*48f0*/  BSSY.RECONVERGENT B0, `(.L_x_4451) ;  /* 0x000000c000007945 */ /* 0x000fe20003800200 */
[----:B0-----:R-:W-:-:S11]  /*4900*/  HFMA2 R84, -RZ, RZ, 0, 0 ;  /* 0x00000000ff547431 */ /* 0x001fd600000001ff */
        /* <DEDUP_REMOVED lines=10> */
.L_x_4452:
[----:B------:R-:W-:Y:S05]  /*49b0*/  BSYNC.RECONVERGENT B0 ;  /* 0x0000000000007941 */ /* 0x000fea0003800200 */
.L_x_4451:
        /* <DEDUP_REMOVED lines=13> */
.L_x_4454:
[----:B------:R-:W-:Y:S05]  /*4a90*/  BSYNC.RECONVERGENT B0 ;  /* 0x0000000000007941 */ /* 0x000fea0003800200 */
.L_x_4453:
[----:B------:R-:W-:Y:S02]  /*4aa0*/  F2FP.BF16.F32.PACK_AB R134, RZ, R45 ;  /* 0x0000002dff86723e */ /* 0x000fe400000010ff */
[----:B------:R-:W-:-:S07]  /*4ab0*/  MOV R45, R84 ;  /* 0x00000054002d7202 */ /* 0x000fce0000000f00 */
.L_x_4450:
        /* <DEDUP_REMOVED lines=14> */
.L_x_4457:
[----:B------:R-:W-:Y:S05]  /*4ba0*/  BSYNC.RECONVERGENT B0 ;  /* 0x0000000000007941 */ /* 0x000fea0003800200 */
.L_x_4456:
        /* <DEDUP_REMOVED lines=13> */
.L_x_4459:
[----:B------:R-:W-:Y:S05]  /*4c80*/  BSYNC.RECONVERGENT B0 ;  /* 0x0000000000007941 */ /* 0x000fea0003800200 */
.L_x_4458:
[----:B------:R-:W-:Y:S02]  /*4c90*/  F2FP.BF16.F32.PACK_AB R135, RZ, R46 ;  /* 0x0000002eff87723e */ /* 0x000fe400000010ff */
[----:B------:R-:W-:-:S07]  /*4ca0*/  MOV R46, R85 ;  /* 0x00000055002e7202 */ /* 0x000fce0000000f00 */
.L_x_4455:
[--C-:B0-----:R-:W-:Y:S01]  /*4cb0*/  FFMA.FTZ R85, R127, UR11, R90.reuse ;  /* 0x0000000b7f557c23 */ /* 0x101fe2000801005a */
        /* <DEDUP_REMOVED lines=17> */
[----:B------:R-:W-:Y:S01]  /*4dd0*/  ISETP.GE.U32.AND P1, PT, R136, 0x1000000, PT ;  /* 0x010000008800780c */ /* 0x000fe20003f26070 */
[----:B------:R-:W-:Y:S01]  /*4de0*/  HFMA2 R92, -RZ, RZ, 0, 0 ;  /* 0x00000000ff5c7431 */ /* 0x000fe200000001ff */
[----:B------:R-:W-:-:S11]  /*4df0*/  MOV R0, RZ ;  /* 0x000000ff00007202 */ /* 0x000fd60000000f00 */
        /* <DEDUP_REMOVED lines=8> */
[----:B------:R-:W-:-:S03]  /*4e80*/  @P1 SHF.L.U32 R94, R131, 0x10, RZ ;  /* 0x00000010835e1819 */ /* 0x000fc600000006ff */
[----:B------:R-:W-:Y:S02]  /*4e90*/  F2FP.BF16.F32.PACK_AB R92, RZ, R92 ;  /* 0x0000005cff5c723e */ /* 0x000fe400000010ff */
[----:B------:R-:W-:-:S04]  /*4ea0*/  @P1 FMUL.FTZ R0, R94, R91 ;  /* 0x0000005b5e001220 */ /* 0x000fc80000410000 */
[--C-:B------:R-:W-:Y:S01]  /*4eb0*/  FADD.FTZ R47, R47, R0.reuse ;  /* 0x000000002f2f7221 */ /* 0x100fe20000010000 */
[----:B------:R-:W-:Y:S01]  /*4ec0*/  PRMT R0, R92, 0x7610, R0 ;  /* 0x000076105c007816 */ /* 0x000fe20000000000 */
[----:B------:R-:W-:Y:S06]  /*4ed0*/  BRA `(.L_x_4440) ;  /* 0x0000000400ec7947 */ /* 0x000fec0003800000 */
.L_x_4444:
        /* <DEDUP_REMOVED lines=10> */
[----:B0-----:R-:W-:Y:S01]  /*4f80*/  FMUL.FTZ R92, R91, UR25 ;  /* 0x000000195b5c7c20 */ /* 0x001fe20008410000 */
[----:B------:R-:W-:-:S03]  /*4f90*/  SHF.L.U32 R91, R130, 0x10, RZ ;  /* 0x00000010825b7819 */ /* 0x000fc600000006ff */
[----:B------:R-:W-:-:S04]  /*4fa0*/  FMUL.FTZ R92, R92, UR24 ;  /* 0x000000185c5c7c20 */ /* 0x000fc80008410000 */
[----:B------:R-:W-:-:S07]  /*4fb0*/  FMUL.FTZ R91, R91, R92 ;  /* 0x0000005c5b5b7220 */ /* 0x000fce0000410000 */
.L_x_4462:
[----:B------:R-:W-:Y:S05]  /*4fc0*/  BSYNC.RECONVERGENT B0 ;  /* 0x0000000000007941 */ /* 0x000fea0003800200 */
.L_x_4461:
[----:B------:R-:W-:Y:S01]  /*4fd0*/  BSSY.RECONVERGENT B0, `(.L_x_4463) ;  /* 0x000000d000007945 */ /* 0x000fe20003800200 */
[----:B------:R-:W-:Y:S01]  /*4fe0*/  FADD.FTZ R91, R44, R91 ;  /* 0x0000005b2c5b7221 */ /* 0x000fe20000010000 */
[----:B------:R-:W-:Y:S02]  /*4ff0*/  MOV R44, RZ ;  /* 0x000000ff002c7202 */ /* 0x000fe40000000f00 */
[----:B------:R-:W-:Y:S05]  /*5000*/  @!P1 BRA `(.L_x_4464) ;  /* 0x0000000000249947 */ /* 0x000fea0003800000 */
[----:B0-----:R-:W-:Y:S01]  /*5010*/  FFMA.FTZ R93, R123, UR11, R90 ;  /* 0x0000000b7b5d7c23 */ /* 0x001fe2000801005a */
        /* <DEDUP_REMOVED lines=8> */
.L_x_4464:
[----:B------:R-:W-:Y:S05]  /*50a0*/  BSYNC.RECONVERGENT B0 ;  /* 0x0000000000007941 */ /* 0x000fea0003800200 */
.L_x_4463:
[----:B------:R-:W-:Y:S02]  /*50b0*/  F2FP.BF16.F32.PACK_AB R133, RZ, R44 ;  /* 0x0000002cff85723e */ /* 0x000fe400000010ff */
[----:B------:R-:W-:-:S07]  /*50c0*/  MOV R44, R91 ;  /* 0x0000005b002c7202 */ /* 0x000fce0000000f00 */
.L_x_4460:
[----:B------:R-:W-:Y:S05]  /*50d0*/  BRA.U !UP3, `(.L_x_4465) ;  /* 0x000000010b787547 */ /* 0x000fea000b800000 */
[----:B------:R-:W-:Y:S01]  /*50e0*/  LOP3.LUT P1, RZ, R136, 0xff00, RZ, 0xc0, !PT ;  /* 0x0000ff0088ff7812 */ /* 0x000fe2000782c0ff */
[----:B------:R-:W-:Y:S01]  /*50f0*/  BSSY.RECONVERGENT B0, `(.L_x_4466) ;  /* 0x000000c000007945 */ /* 0x000fe20003800200 */
[----:B0-----:R-:W-:-:S11]  /*5100*/  HFMA2 R92, -RZ, RZ, 0, 0 ;  /* 0x00000000ff5c7431 */ /* 0x001fd600000001ff */
        /* <DEDUP_REMOVED lines=10> */
.L_x_4467:
[----:B------:R-:W-:Y:S05]  /*51b0*/  BSYNC.RECONVERGENT B0 ;  /* 0x0000000000007941 */ /* 0x000fea0003800200 */
.L_x_4466:
        /* <DEDUP_REMOVED lines=13> */
.L_x_4469:
[----:B------:R-:W-:Y:S05]  /*5290*/  BSYNC.RECONVERGENT B0 ;  /* 0x0000000000007941 */ /* 0x000fea0003800200 */
.L_x_4468:
[----:B------:R-:W-:Y:S02]  /*52a0*/  F2FP.BF16.F32.PACK_AB R134, RZ, R45 ;  /* 0x0000002dff86723e */ /* 0x000fe400000010ff */
[----:B------:R-:W-:-:S07]  /*52b0*/  MOV R45, R92 ;  /* 0x0000005c002d7202 */ /* 0x000fce0000000f00 */
.L_x_4465:
        /* <DEDUP_REMOVED lines=14> */
.L_x_4472:
[----:B------:R-:W-:Y:S05]  /*53a0*/  BSYNC.RECONVERGENT B0 ;  /* 0x0000000000007941 */ /* 0x000fea0003800200 */
.L_x_4471:
        /* <DEDUP_REMOVED lines=13> */
.L_x_4474:
[----:B------:R-:W-:Y:S05]  /*5480*/  BSYNC.RECONVERGENT B0 ;  /* 0x0000000000007941 */ /* 0x000fea0003800200 */
.L_x_4473:
[----:B------:R-:W-:Y:S02]  /*5490*/  F2FP.BF16.F32.PACK_AB R135, RZ, R46 ;  /* 0x0000002eff87723e */ /* 0x000fe400000010ff */
[----:B------:R-:W-:-:S07]  /*54a0*/  MOV R46, R91 ;  /* 0x0000005b002e7202 */ /* 0x000fce0000000f00 */
.L_x_4470:
        /* <DEDUP_REMOVED lines=14> */
.L_x_4476:
[----:B------:R-:W-:Y:S05]  /*5590*/  BSYNC.RECONVERGENT B0 ;  /* 0x0000000000007941 */ /* 0x000fea0003800200 */
.L_x_4475:
        /* <DEDUP_REMOVED lines=13> */
.L_x_4478:
[----:B------:R-:W-:Y:S05]  /*5670*/  BSYNC.RECONVERGENT B0 ;  /* 0x0000000000007941 */ /* 0x000fea0003800200 */
.L_x_4477:
[----:B------:R-:W-:-:S07]  /*5680*/  F2FP.BF16.F32.PACK_AB R0, RZ, R0 ;  /* 0x00000000ff00723e */ /* 0x000fce00000010ff */
.L_x_4440:
[----:B01----:R-:W0:Y:S01]  /*5690*/  @P0 LDC.64 R92, c[0x0][0x478] ;  /* 0x00011e00ff5c0b82 */ /* 0x003e220000000a00 */
[----:B------:R-:W-:Y:S02]  /*56a0*/  @P0 IADD3 R89, PT, PT, R88, 0x80, RZ ;  /* 0x0000008058590810 */ /* 0x000fe40007ffe0ff */
[--C-:B------:R-:W-:Y:S02]  /*56b0*/  SHF.R.U32.HI R91, RZ, 0x10, R113.reuse ;  /* 0x00000010ff5b7819 */ /* 0x100fe40000011671 */
[----:B------:R-:W-:Y:S01]  /*56c0*/  SHF.R.U64 R136, R112, 0x10, R113 ;  /* 0x0000001070887819 */ /* 0x000fe20000001271 */
[----:B0-----:R-:W-:-:S05]  /*56d0*/  @P0 IMAD.WIDE.U32 R92, R89, 0x10, R92 ;  /* 0x00000010595c0825 */ /* 0x001fca00078e005c */
[----:B------:R0:W-:Y:S01]  /*56e0*/  @P0 STG.E.128 desc[UR22][R92.64], R84 ;  /* 0x000000545c000986 */ /* 0x0001e2000c101d16 */
[----:B------:R-:W-:Y:S05]  /*56f0*/  BRA.U !UP3, `(.L_x_4479) ;  /* 0x000000010b247547 */ /* 0x000fea000b800000 */
[----:B------:R-:W1:Y:S01]  /*5700*/  LDC.64 R94, c[0x0][0x468] ;  /* 0x00011a00ff5e7b82 */ /* 0x000e620000000a00 */
[----:B0-----:R-:W-:Y:S02]  /*5710*/  LOP3.LUT R92, R134, 0xffff, RZ, 0xc0, !PT ;  /* 0x0000ffff865c7812 */ /* 0x001fe400078ec0ff */
[----:B------:R-:W-:Y:S02]  /*5720*/  PRMT R171, R135, 0x5410, R0 ;  /* 0x0000541087ab7816 */ /* 0x000fe40000000000 */
[----:B------:R-:W-:Y:S01]  /*5730*/  IADD3 R89, PT, PT, R169, 0x80, RZ ;  /* 0x00000080a9597810 */ /* 0x000fe20007ffe0ff */
[----:B------:R-:W-:-:S05]  /*5740*/  IMAD.WIDE.U32 R92, R92, 0x10000, RZ ;  /* 0x000100005c5c7825 */ /* 0x000fca00078e00ff */
[----:B------:R-:W-:Y:S02]  /*5750*/  LOP3.LUT R171, R171, R93, RZ, 0xfc, !PT ;  /* 0x0000005dabab7212 */ /* 0x000fe400078efcff */
[----:B------:R-:W-:Y:S01]  /*5760*/  LOP3.LUT R170, R92, 0xffff, R133, 0xf8, !PT ;  /* 0x0000ffff5caa7812 */ /* 0x000fe200078ef885 */
[----:B-1----:R-:W-:-:S05]  /*5770*/  IMAD.WIDE.U32 R92, R89, 0x8, R94 ;  /* 0x00000008595c7825 */ /* 0x002fca00078e005e */
[----:B------:R1:W-:Y:S02]  /*5780*/  STG.E.64 desc[UR22][R92.64], R170 ;  /* 0x000000aa5c007986 */ /* 0x0003e4000c101b16 */
.L_x_4479:
        /* <DEDUP_REMOVED lines=9> */
.L_x_4480:
[----:B------:R-:W-:Y:S02]  /*5820*/  PRMT R89, R91, 0x7610, R89 ;  /* 0x000076105b597816 */ /* 0x000fe40000000059 */
[----:B------:R-:W-:Y:S01]  /*5830*/  PRMT R91, R136, 0x7610, R91 ;  /* 0x00007610885b7816 */ /* 0x000fe2000000005b */
[----:B------:R-:W-:Y:S06]  /*5840*/  BRA.U !UP0, `(.L_x_4481) ;  /* 0x0000000908787547 */ /* 0x000fec000b800000 */
[----:B------:R-:W-:Y:S05]  /*5850*/  @!P0 BRA `(.L_x_4482) ;  /* 0x0000000400548947 */ /* 0x000fea0003800000 */
[----:B------:R-:W-:Y:S02]  /*5860*/  PLOP3.LUT P1, PT, PT, PT, UP2, 0x80, 0x8 ;  /* 0x000000000008781c */ /* 0x000fe40003f2f028 */
[----:B------:R-:W-:Y:S02]  /*5870*/  MOV R136, R14 ;  /* 0x0000000e00887202 */ /* 0x000fe40000000f00 */
[----:B------:R-:W-:Y:S02]  /*5880*/  MOV R94, R13 ;  /* 0x0000000d005e7202 */ /* 0x000fe40000000f00 */
[----:B------:R-:W-:-:S07]  /*5890*/  MOV R95, R15 ;  /* 0x0000000f005f7202 */ /* 0x000fce0000000f00 */
[--C-:B0-----:R-:W-:Y:S01]  /*58a0*/  @P1 FFMA.FTZ R85, R147, UR11, R90.reuse ;  /* 0x0000000b93551c23 */ /* 0x101fe2000801005a */
[--C-:B------:R-:W-:Y:S01]  /*58b0*/  @P1 FFMA.FTZ R84, R146, UR11, R90.reuse ;  /* 0x0000000b92541c23 */ /* 0x100fe2000801005a */
[----:B-1----:R-:W-:Y:S02]  /*58c0*/  @P1 FFMA.FTZ R92, R150, UR11, R90 ;  /* 0x0000000b965c1c23 */ /* 0x002fe4000801005a */
        /* <DEDUP_REMOVED lines=28> */
.L_x_4483:
        /* <DEDUP_REMOVED lines=17> */
.L_x_4484:
        /* <DEDUP_REMOVED lines=8> */
[----:B-1----:R-:W-:Y:S01]  /*5c20*/  @P1 FMUL.FTZ R85, R136, R171 ;  /* 0x000000ab88551220 */ /* 0x002fe20000410000 */
[----:B------:R-:W-:Y:S02]  /*5c30*/  @P1 SHF.L.U32 R136, R132, 0x10, RZ ;  /* 0x0000001084881819 */ /* 0x000fe400000006ff */
[----:B------:R-:W-:Y:S01]  /*5c40*/  @P1 FMUL.FTZ R91, R93, R92 ;  /* 0x0000005c5d5b1220 */ /* 0x000fe20000410000 */
[----:B------:R-:W-:Y:S01]  /*5c50*/  @P1 FMUL.FTZ R87, R85, R170 ;  /* 0x000000aa55571220 */ /* 0x000fe20000410000 */
[----:B------:R-:W-:-:S03]  /*5c60*/  MOV R85, RZ ;  /* 0x000000ff00557202 */ /* 0x000fc60000000f00 */
[----:B------:R-:W-:Y:S01]  /*5c70*/  F2FP.BF16.F32.PACK_AB R91, RZ, R91 ;  /* 0x0000005bff5b723e */ /* 0x000fe200000010ff */
[----:B------:R-:W-:-:S03]  /*5c80*/  @P1 FMUL.FTZ R85, R136, R87 ;  /* 0x0000005788551220 */ /* 0x000fc60000410000 */
[----:B------:R-:W-:Y:S01]  /*5c90*/  PRMT R135, R91, 0x7610, R135 ;  /* 0x000076105b877816 */ /* 0x000fe20000000087 */
[----:B------:R-:W-:-:S07]  /*5ca0*/  FADD.FTZ R42, R42, R85 ;  /* 0x000000552a2a7221 */ /* 0x000fce0000010000 */
.L_x_4485:
        /* <DEDUP_REMOVED lines=16> */
.L_x_4482:
[----:B------:R-:W-:Y:S05]  /*5db0*/  BRA.U !UP3, `(.L_x_4487) ;  /* 0x000000010b447547 */ /* 0x000fea000b800000 */
[----:B------:R-:W-:Y:S01]  /*5dc0*/  PLOP3.LUT P2, PT, PT, PT, UP2, 0x80, 0x8 ;  /* 0x000000000008781c */ /* 0x000fe20003f4f028 */
[----:B------:R-:W-:Y:S01]  /*5dd0*/  HFMA2 R94, -RZ, RZ, 0, 0 ;  /* 0x00000000ff5e7431 */ /* 0x000fe200000001ff */
[----:B------:R-:W-:Y:S02]  /*5de0*/  LOP3.LUT P1, RZ, R137, 0xff, RZ, 0xc0, !PT ;  /* 0x000000ff89ff7812 */ /* 0x000fe4000782c0ff */
[----:B01----:R-:W-:-:S09]  /*5df0*/  MOV R92, R12 ;  /* 0x0000000c005c7202 */ /* 0x003fd20000000f00 */
        /* <DEDUP_REMOVED lines=13> */
.L_x_4487:
[----:B------:R-:W-:Y:S05]  /*5ed0*/  BRA.U !UP3, `(.L_x_4488) ;  /* 0x000000010b407547 */ /* 0x000fea000b800000 */
[----:B------:R-:W-:Y:S02]  /*5ee0*/  PLOP3.LUT P2, PT, PT, PT, UP2, 0x80, 0x8 ;  /* 0x000000000008781c */ /* 0x000fe40003f4f028 */
[----:B------:R-:W-:Y:S02]  /*5ef0*/  LOP3.LUT P1, RZ, R137, 0xff00, RZ, 0xc0, !PT ;  /* 0x0000ff0089ff7812 */ /* 0x000fe4000782c0ff */
[----:B01----:R-:W-:-:S09]  /*5f00*/  MOV R92, R13 ;  /* 0x0000000d005c7202 */ /* 0x003fd20000000f00 */
[----:B------:R-:W-:Y:S02]  /*5f10*/  @P2 FFMA.FTZ R94, R146, UR11, R90 ;  /* 0x0000000b925e2c23 */ /* 0x000fe4000801005a */
[----:B------:R-:W-:Y:S02]  /*5f20*/  @P1 SHF.L.U32 R134, R91, 0x10, RZ ;  /* 0x000000105b861819 */ /* 0x000fe400000006ff */
[----:B------:R-:W-:-:S04]  /*5f30*/  @P2 FADD.FTZ R94, R145, -R94 ;  /* 0x8000005e915e2221 */ /* 0x000fc80000010000 */
[----:B------:R-:W-:Y:S01]  /*5f40*/  @P2 FFMA.FTZ R92, R94, UR32, R13 ;  /* 0x000000205e5c2c23 */ /* 0x000fe2000801000d */
[----:B------:R-:W-:-:S03]  /*5f50*/  @P1 SHF.L.U32 R94, R2, 0x10, RZ ;  /* 0x00000010025e1819 */ /* 0x000fc600000006ff */
[----:B------:R-:W-:-:S04]  /*5f60*/  FMUL.FTZ R92, R92, UR25 ;  /* 0x000000195c5c7c20 */ /* 0x000fc80008410000 */
[----:B------:R-:W-:Y:S01]  /*5f70*/  FMUL.FTZ R91, R92, UR24 ;  /* 0x000000185c5b7c20 */ /* 0x000fe20008410000 */
[----:B------:R-:W-:-:S03]  /*5f80*/  CS2R R92, SRZ ;  /* 0x00000000005c7805 */ /* 0x000fc6000001ff00 */
[-C--:B------:R-:W-:Y:S01]  /*5f90*/  @P1 FMUL.FTZ R93, R134, R91.reuse ;  /* 0x0000005b865d1220 */ /* 0x080fe20000410000 */
[----:B------:R-:W-:-:S04]  /*5fa0*/  @P1 FMUL.FTZ R92, R94, R91 ;  /* 0x0000005b5e5c1220 */ /* 0x000fc80000410000 */
[----:B------:R-:W-:Y:S01]  /*5fb0*/  F2FP.BF16.F32.PACK_AB R93, RZ, R93 ;  /* 0x0000005dff5d723e */ /* 0x000fe200000010ff */
[----:B------:R-:W-:-:S03]  /*5fc0*/  FADD.FTZ R41, R41, R92 ;  /* 0x0000005c29297221 */ /* 0x000fc60000010000 */
[----:B------:R-:W-:-:S07]  /*5fd0*/  PRMT R134, R93, 0x7610, R134 ;  /* 0x000076105d867816 */ /* 0x000fce0000000086 */
.L_x_4488:
[----:B------:R-:W-:Y:S05]  /*5fe0*/  BRA.U !UP3, `(.L_x_4489) ;  /* 0x000000010b447547 */ /* 0x000fea000b800000 */
[----:B------:R-:W-:Y:S01]  /*5ff0*/  PLOP3.LUT P2, PT, PT, PT, UP2, 0x80, 0x8 ;  /* 0x000000000008781c */ /* 0x000fe20003f4f028 */
[----:B01----:R-:W-:Y:S01]  /*6000*/  HFMA2 R92, -RZ, RZ, 0, 0 ;  /* 0x00000000ff5c7431 */ /* 0x003fe200000001ff */
[----:B------:R-:W-:Y:S02]  /*6010*/  LOP3.LUT P1, RZ, R137, 0xff0000, RZ, 0xc0, !PT ;  /* 0x00ff000089ff7812 */ /* 0x000fe4000782c0ff */
[----:B------:R-:W-:-:S09]  /*6020*/  MOV R91, R14 ;  /* 0x0000000e005b7202 */ /* 0x000fd20000000f00 */
[----:B------:R-:W-:Y:S02]  /*6030*/  @P2 FFMA.FTZ R93, R147, UR11, R90 ;  /* 0x0000000b935d2c23 */ /* 0x000fe4000801005a */
[----:B------:R-:W-:Y:S02]  /*6040*/  @P1 SHF.L.U32 R136, R113, 0x10, RZ ;  /* 0x0000001071881819 */ /* 0x000fe400000006ff */
[----:B------:R-:W-:Y:S01]  /*6050*/  @P2 FADD.FTZ R93, R152, -R93 ;  /* 0x8000005d985d2221 */ /* 0x000fe20000010000 */
[----:B------:R-:W-:-:S03]  /*6060*/  @P1 SHF.L.U32 R94, R132, 0x10, RZ ;  /* 0x00000010845e1819 */ /* 0x000fc600000006ff */
[----:B------:R-:W-:-:S04]  /*6070*/  @P2 FFMA.FTZ R91, R93, UR32, R14 ;  /* 0x000000205d5b2c23 */ /* 0x000fc8000801000e */
        /* <DEDUP_REMOVED lines=8> */
.L_x_4489:
        /* <DEDUP_REMOVED lines=19> */
.L_x_4481:
[----:B------:R-:W-:Y:S05]  /*6230*/  @!P0 BRA `(.L_x_4490) ;  /* 0x0000000800008947 */ /* 0x000fea0003800000 */
        /* <DEDUP_REMOVED lines=14> */
.L_x_4493:
[----:B------:R-:W-:Y:S05]  /*6320*/  BSYNC.RECONVERGENT B0 ;  /* 0x0000000000007941 */ /* 0x000fea0003800200 */
.L_x_4492:
        /* <DEDUP_REMOVED lines=13> */
.L_x_4495:
[----:B------:R-:W-:Y:S05]  /*6400*/  BSYNC.RECONVERGENT B0 ;  /* 0x0000000000007941 */ /* 0x000fea0003800200 */
.L_x_4494:
[----:B------:R-:W-:Y:S02]  /*6410*/  F2FP.BF16.F32.PACK_AB R133, RZ, R40 ;  /* 0x00000028ff85723e */ /* 0x000fe400000010ff */
[----:B------:R-:W-:-:S07]  /*6420*/  MOV R40, R85 ;  /* 0x0000005500287202 */ /* 0x000fce0000000f00 */
.L_x_4491:
        /* <DEDUP_REMOVED lines=14> */
.L_x_4498:
[----:B------:R-:W-:Y:S05]  /*6510*/  BSYNC.RECONVERGENT B0 ;  /* 0x0000000000007941 */ /* 0x000fea0003800200 */
.L_x_4497:
        /* <DEDUP_REMOVED lines=13> */
.L_x_4500:
[----:B------:R-:W-:Y:S05]  /*65f0*/  BSYNC.RECONVERGENT B0 ;  /* 0x0000000000007941 */ /* 0x000fea0003800200 */
.L_x_4499:
[----:B------:R-:W-:Y:S02]  /*6600*/  F2FP.BF16.F32.PACK_AB R134, RZ, R41 ;  /* 0x00000029ff86723e */ /* 0x000fe400000010ff */
[----:B------:R-:W-:-:S07]  /*6610*/  MOV R41, R84 ;  /* 0x0000005400297202 */ /* 0x000fce0000000f00 */
.L_x_4496:
        /* <DEDUP_REMOVED lines=14> */
.L_x_4503:
[----:B------:R-:W-:Y:S05]  /*6700*/  BSYNC.RECONVERGENT B0 ;  /* 0x0000000000007941 */ /* 0x000fea0003800200 */
.L_x_4502:
        /* <DEDUP_REMOVED lines=13> */
.L_x_4505:
[----:B------:R-:W-:Y:S05]  /*67e0*/  BSYNC.RECONVERGENT B0 ;  /* 0x0000000000007941 */ /* 0x000fea0003800200 */
.L_x_4504:
[----:B------:R-:W-:Y:S02]  /*67f0*/  F2FP.BF16.F32.PACK_AB R135, RZ, R42 ;  /* 0x0000002aff87723e */ /* 0x000fe400000010ff */
[----:B------:R-:W-:-:S07]  /*6800*/  MOV R42, R85 ;  /* 0x00000055002a7202 */ /* 0x000fce0000000f00 */
.L_x_4501:
        /* <DEDUP_REMOVED lines=19> */
[----:B-1----:R-:W-:Y:S01]  /*6940*/  HFMA2 R92, -RZ, RZ, 0, 0 ;  /* 0x00000000ff5c7431 */ /* 0x002fe200000001ff */
        /* <DEDUP_REMOVED lines=15> */
.L_x_4490:
        /* <DEDUP_REMOVED lines=14> */
.L_x_4508:
[----:B------:R-:W-:Y:S05]  /*6b20*/  BSYNC.RECONVERGENT B0 ;  /* 0x0000000000007941 */ /* 0x000fea0003800200 */
.L_x_4507:
        /* <DEDUP_REMOVED lines=13> */
.L_x_4510:
[----:B------:R-:W-:Y:S05]  /*6c00*/  BSYNC.RECONVERGENT B0 ;  /* 0x0000000000007941 */ /* 0x000fea0003800200 */
.L_x_4509:
[----:B------:R-:W-:Y:S02]  /*6c10*/  F2FP.BF16.F32.PACK_AB R133, RZ, R40 ;  /* 0x00000028ff85723e */ /* 0x000fe400000010ff */
[----:B------:R-:W-:-:S07]  /*6c20*/  MOV R40, R93 ;  /* 0x0000005d00287202 */ /* 0x000fce0000000f00 */
.L_x_4506:
        /* <DEDUP_REMOVED lines=14> */
.L_x_4513:
[----:B------:R-:W-:Y:S05]  /*6d10*/  BSYNC.RECONVERGENT B0 ;  /* 0x0000000000007941 */ /* 0x000fea0003800200 */
.L_x_4512:
        /* <DEDUP_REMOVED lines=13> */
.L_x_4515:
[----:B------:R-:W-:Y:S05]  /*6df0*/  BSYNC.RECONVERGENT B0 ;  /* 0x0000000000007941 */ /* 0x000fea0003800200 */
.L_x_4514:
[----:B------:R-:W-:Y:S02]  /*6e00*/  F2FP.BF16.F32.PACK_AB R134, RZ, R41 ;  /* 0x00000029ff86723e */ /* 0x000fe400000010ff */
[----:B------:R-:W-:-:S07]  /*6e10*/  MOV R41, R92 ;  /* 0x0000005c00297202 */ /* 0x000fce0000000f00 */
.L_x_4511:
        /* <DEDUP_REMOVED lines=10> */
[----:B01----:R-:W-:Y:S01]  /*6ec0*/  FMUL.FTZ R92, R91, UR25 ;  /* 0x000000195b5c7c20 */ /* 0x003fe20008410000 */
[----:B------:R-:W-:-:S03]  /*6ed0*/  SHF.L.U32 R91, R132, 0x10, RZ ;  /* 0x00000010845b7819 */ /* 0x000fc600000006ff */
[----:B------:R-:W-:-:S04]  /*6ee0*/  FMUL.FTZ R92, R92, UR24 ;  /* 0x000000185c5c7c20 */ /* 0x000fc80008410000 */
[----:B------:R-:W-:-:S07]  /*6ef0*/  FMUL.FTZ R91, R91, R92 ;  /* 0x0000005c5b5b7220 */ /* 0x000fce0000410000 */
.L_x_4518:
[----:B------:R-:W-:Y:S05]  /*6f00*/  BSYNC.RECONVERGENT B0 ;  /* 0x0000000000007941 */ /* 0x000fea0003800200 */
.L_x_4517:
[----:B------:R-:W-:Y:S01]  /*6f10*/  BSSY.RECONVERGENT B0, `(.L_x_4519) ;  /* 0x000000d000007945 */ /* 0x000fe20003800200 */
[----:B------:R-:W-:Y:S01]  /*6f20*/  FADD.FTZ R91, R42, R91 ;  /* 0x0000005b2a5b7221 */ /* 0x000fe20000010000 */
[----:B------:R-:W-:Y:S02]  /*6f30*/  MOV R42, RZ ;  /* 0x000000ff002a7202 */ /* 0x000fe40000000f00 */
[----:B------:R-:W-:Y:S05]  /*6f40*/  @!P1 BRA `(.L_x_4520) ;  /* 0x0000000000249947 */ /* 0x000fea0003800000 */
[----:B01----:R-:W-:Y:S01]  /*6f50*/  FFMA.FTZ R93, R147, UR11, R90 ;  /* 0x0000000b935d7c23 */ /* 0x003fe2000801005a */
        /* <DEDUP_REMOVED lines=8> */
.L_x_4520:
[----:B------:R-:W-:Y:S05]  /*6fe0*/  BSYNC.RECONVERGENT B0 ;  /* 0x0000000000007941 */ /* 0x000fea0003800200 */
.L_x_4519:
[----:B------:R-:W-:Y:S02]  /*6ff0*/  F2FP.BF16.F32.PACK_AB R135, RZ, R42 ;  /* 0x0000002aff87723e */ /* 0x000fe400000010ff */
[----:B------:R-:W-:-:S07]  /*7000*/  MOV R42, R91 ;  /* 0x0000005b002a7202 */ /* 0x000fce0000000f00 */
.L_x_4516:
        /* <DEDUP_REMOVED lines=14> */
.L_x_4522:
[----:B------:R-:W-:Y:S05]  /*70f0*/  BSYNC.RECONVERGENT B0 ;  /* 0x0000000000007941 */ /* 0x000fea0003800200 */
.L_x_4521:
        /* <DEDUP_REMOVED lines=13> */
.L_x_4524:
[----:B------:R-:W-:Y:S05]  /*71d0*/  BSYNC.RECONVERGENT B0 ;  /* 0x0000000000007941 */ /* 0x000fea0003800200 */
.L_x_4523:
[----:B------:R-:W-:-:S07]  /*71e0*/  F2FP.BF16.F32.PACK_AB R0, RZ, R0 ;  /* 0x00000000ff00723e */ /* 0x000fce00000010ff */
.L_x_4486:
[----:B01----:R-:W0:Y:S01]  /*71f0*/  @P0 LDC.64 R92, c[0x0][0x478] ;  /* 0x00011e00ff5c0b82 */ /* 0x003e220000000a00 */
[----:B------:R-:W-:Y:S02]  /*7200*/  @P0 IADD3 R89, PT, PT, R88, 0x100, RZ ;  /* 0x0000010058590810 */ /* 0x000fe40007ffe0ff */
[--C-:B------:R-:W-:Y:S02]  /*7210*/  SHF.R.U64 R91, R110, 0x10, R111.reuse ;  /* 0x000000106e5b7819 */ /* 0x100fe4000000126f */
[----:B------:R-:W-:Y:S01]  /*7220*/  SHF.R.U32.HI R140, RZ, 0x10, R111 ;  /* 0x00000010ff8c7819 */ /* 0x000fe2000001166f */
        /* <DEDUP_REMOVED lines=12> */
.L_x_4525:
        /* <DEDUP_REMOVED lines=9> */
.L_x_4526:
[----:B------:R-:W-:Y:S01]  /*7380*/  PRMT R89, R140, 0x7610, R89 ;  /* 0x000076108c597816 */ /* 0x000fe20000000059 */
[----:B------:R-:W-:Y:S06]  /*7390*/  BRA.U !UP0, `(.L_x_4527) ;  /* 0x0000000908787547 */ /* 0x000fec000b800000 */
[----:B------:R-:W-:Y:S05]  /*73a0*/  @!P0 BRA `(.L_x_4528) ;  /* 0x0000000400548947 */ /* 0x000fea0003800000 */
[----:B------:R-:W-:Y:S02]  /*73b0*/  PLOP3.LUT P1, PT, PT, PT, UP2, 0x80, 0x8 ;  /* 0x000000000008781c */ /* 0x000fe40003f2f028 */
[----:B-1----:R-:W-:Y:S02]  /*73c0*/  MOV R136, R10 ;  /* 0x0000000a00887202 */ /* 0x002fe40000000f00 */
[----:B------:R-:W-:Y:S02]  /*73d0*/  MOV R94, R9 ;  /* 0x00000009005e7202 */ /* 0x000fe40000000f00 */
[----:B------:R-:W-:-:S07]  /*73e0*/  MOV R95, R11 ;  /* 0x0000000b005f7202 */ /* 0x000fce0000000f00 */
[--C-:B0-----:R-:W-:Y:S01]  /*73f0*/  @P1 FFMA.FTZ R85, R155, UR11, R90.reuse ;  /* 0x0000000b9b551c23 */ /* 0x101fe2000801005a */
        /* <DEDUP_REMOVED lines=30> */
.L_x_4529:
        /* <DEDUP_REMOVED lines=17> */
.L_x_4530:
        /* <DEDUP_REMOVED lines=17> */
.L_x_4531:
        /* <DEDUP_REMOVED lines=16> */
.L_x_4528:
        /* <DEDUP_REMOVED lines=18> */
.L_x_4533:
        /* <DEDUP_REMOVED lines=17> */
.L_x_4534:
        /* <DEDUP_REMOVED lines=18> */
.L_x_4535:
        /* <DEDUP_REMOVED lines=19> */
.L_x_4527:
        /* <DEDUP_REMOVED lines=15> */
.L_x_4539:
[----:B------:R-:W-:Y:S05]  /*7e70*/  BSYNC.RECONVERGENT B0 ;  /* 0x0000000000007941 */ /* 0x000fea0003800200 */
.L_x_4538:
        /* <DEDUP_REMOVED lines=13> */
.L_x_4541:
[----:B------:R-:W-:Y:S05]  /*7f50*/  BSYNC.RECONVERGENT B0 ;  /* 0x0000000000007941 */ /* 0x000fea0003800200 */
.L_x_4540:
[----:B------:R-:W-:Y:S02]  /*7f60*/  F2FP.BF16.F32.PACK_AB R133, RZ, R36 ;  /* 0x00000024ff85723e */ /* 0x000fe400000010ff */
[----:B------:R-:W-:-:S07]  /*7f70*/  MOV R36, R85 ;  /* 0x0000005500247202 */ /* 0x000fce0000000f00 */
.L_x_4537:
        /* <DEDUP_REMOVED lines=14> */
.L_x_4544:
[----:B------:R-:W-:Y:S05]  /*8060*/  BSYNC.RECONVERGENT B0 ;  /* 0x0000000000007941 */ /* 0x000fea0003800200 */
.L_x_4543:
        /* <DEDUP_REMOVED lines=13> */
.L_x_4546:
[----:B------:R-:W-:Y:S05]  /*8140*/  BSYNC.RECONVERGENT B0 ;  /* 0x0000000000007941 */ /* 0x000fea0003800200 */
.L_x_4545:
[----:B------:R-:W-:Y:S02]  /*8150*/  F2FP.BF16.F32.PACK_AB R134, RZ, R37 ;  /* 0x00000025ff86723e */ /* 0x000fe400000010ff */
[----:B------:R-:W-:-:S07]  /*8160*/  MOV R37, R84 ;  /* 0x0000005400257202 */ /* 0x000fce0000000f00 */
.L_x_4542:
        /* <DEDUP_REMOVED lines=14> */
.L_x_4549:
[----:B------:R-:W-:Y:S05]  /*8250*/  BSYNC.RECONVERGENT B0 ;  /* 0x0000000000007941 */ /* 0x000fea0003800200 */
.L_x_4548:
        /* <DEDUP_REMOVED lines=13> */
.L_x_4551:
[----:B------:R-:W-:Y:S05]  /*8330*/  BSYNC.RECONVERGENT B0 ;  /* 0x0000000000007941 */ /* 0x000fea0003800200 */
.L_x_4550:
[----:B------:R-:W-:Y:S02]  /*8340*/  F2FP.BF16.F32.PACK_AB R135, RZ, R38 ;  /* 0x00000026ff87723e */ /* 0x000fe400000010ff */
[----:B------:R-:W-:-:S07]  /*8350*/  MOV R38, R85 ;  /* 0x0000005500267202 */ /* 0x000fce0000000f00 */
.L_x_4547:
        /* <DEDUP_REMOVED lines=35> */
.L_x_4536:
        /* <DEDUP_REMOVED lines=14> */
.L_x_4554:
[----:B------:R-:W-:Y:S05]  /*8670*/  BSYNC.RECONVERGENT B0 ;  /* 0x0000000000007941 */ /* 0x000fea0003800200 */
.L_x_4553:
        /* <DEDUP_REMOVED lines=13> */
.L_x_4556:
[----:B------:R-:W-:Y:S05]  /*8750*/  BSYNC.RECONVERGENT B0 ;  /* 0x0000000000007941 */ /* 0x000fea0003800200 */
.L_x_4555:
[----:B------:R-:W-:Y:S02]  /*8760*/  F2FP.BF16.F32.PACK_AB R133, RZ, R36 ;  /* 0x00000024ff85723e */ /* 0x000fe400000010ff */
[----:B------:R-:W-:-:S07]  /*8770*/  MOV R36, R93 ;  /* 0x0000005d00247202 */ /* 0x000fce0000000f00 */
.L_x_4552:
        /* <DEDUP_REMOVED lines=14> */
.L_x_4559:
[----:B------:R-:W-:Y:S05]  /*8860*/  BSYNC.RECONVERGENT B0 ;  /* 0x0000000000007941 */ /* 0x000fea0003800200 */
.L_x_4558:
        /* <DEDUP_REMOVED lines=13> */
.L_x_4561:
[----:B------:R-:W-:Y:S05]  /*8940*/  BSYNC.RECONVERGENT B0 ;  /* 0x0000000000007941 */ /* 0x000fea0003800200 */
.L_x_4560:
[----:B------:R-:W-:Y:S02]  /*8950*/  F2FP.BF16.F32.PACK_AB R134, RZ, R37 ;  /* 0x00000025ff86723e */ /* 0x000fe400000010ff */
[----:B------:R-:W-:-:S07]  /*8960*/  MOV R37, R92 ;  /* 0x0000005c00257202 */ /* 0x000fce0000000f00 */
.L_x_4557:
        /* <DEDUP_REMOVED lines=14> */
.L_x_4564:
[----:B------:R-:W-:Y:S05]  /*8a50*/  BSYNC.RECONVERGENT B0 ;  /* 0x0000000000007941 */ /* 0x000fea0003800200 */
.L_x_4563:
        /* <DEDUP_REMOVED lines=13> */
.L_x_4566:
[----:B------:R-:W-:Y:S05]  /*8b30*/  BSYNC.RECONVERGENT B0 ;  /* 0x0000000000007941 */ /* 0x000fea0003800200 */
.L_x_4565:
[----:B------:R-:W-:Y:S02]  /*8b40*/  F2FP.BF16.F32.PACK_AB R135, RZ, R38 ;  /* 0x00000026ff87723e */ /* 0x000fe400000010ff */
[----:B------:R-:W-:-:S07]  /*8b50*/  MOV R38, R91 ;  /* 0x0000005b00267202 */ /* 0x000fce0000000f00 */
.L_x_4562:
        /* <DEDUP_REMOVED lines=14> */
.L_x_4568:
[----:B------:R-:W-:Y:S05]  /*8c40*/  BSYNC.RECONVERGENT B0 ;  /* 0x0000000000007941 */ /* 0x000fea0003800200 */
.L_x_4567:
        /* <DEDUP_REMOVED lines=13> */
.L_x_4570:
[----:B------:R-:W-:Y:S05]  /*8d20*/  BSYNC.RECONVERGENT B0 ;  /* 0x0000000000007941 */ /* 0x000fea0003800200 */
.L_x_4569:
[----:B------:R-:W-:-:S07]  /*8d30*/  F2FP.BF16.F32.PACK_AB R0, RZ, R0 ;  /* 0x00000000ff00723e */ /* 0x000fce00000010ff */
.L_x_4532:
        /* <DEDUP_REMOVED lines=16> */
.L_x_4571:
[----:B------:R-:W-:Y:S01]  /*8e40*/  IADD3 R169, PT, PT, R169, 0x200, RZ ;  /* 0x00000200a9a97810 */ /* 0x000fe20007ffe0ff */
[----:B------:R-:W-:Y:S06]  /*8e50*/  BRA.U !UP3, `(.L_x_4572) ;  /* 0x000000010b1c7547 */ /* 0x000fec000b800000 */
[----:B01----:R-:W0:Y:S02]  /*8e60*/  LDC.64 R92, c[0x0][0x390] ;  /* 0x0000e400ff5c7b82 */ /* 0x003e240000000a00 */
[----:B0-----:R-:W-:-:S06]  /*8e70*/  IMAD.WIDE.U32 R92, R169, 0x8, R92 ;  /* 0x00000008a95c7825 */ /* 0x001fcc00078e005c */
[----:B------:R-:W2:Y:S02]  /*8e80*/  LDG.E.64 R92, desc[UR22][R92.64] ;  /* 0x000000165c5c7981 */ /* 0x000ea4000c1e1b00 */
[C-C-:B--2---:R-:W-:Y:S02]  /*8e90*/  SHF.R.U64 R2, R92.reuse, 0x10, R93.reuse ;  /* 0x000000105c027819 */ /* 0x144fe4000000125d */
[----:B------:R-:W-:Y:S02]  /*8ea0*/  SHF.R.U32.HI R131, RZ, 0x10, R93 ;  /* 0x00000010ff837819 */ /* 0x000fe4000001165d */
[----:B------:R-:W-:Y:S02]  /*8eb0*/  PRMT R130, R92, 0x7610, R130 ;  /* 0x000076105c827816 */ /* 0x000fe40000000082 */
[----:B------:R-:W-:-:S07]  /*8ec0*/  PRMT R132, R93, 0x7610, R132 ;  /* 0x000076105d847816 */ /* 0x000fce0000000084 */
.L_x_4572:
[----:B------:R-:W-:Y:S02]  /*8ed0*/  PRMT R89, R91, 0x7610, R89 ;  /* 0x000076105b597816 */ /* 0x000fe40000000059 */
[----:B------:R-:W-:Y:S01]  /*8ee0*/  PRMT R91, R138, 0x7610, R91 ;  /* 0x000076108a5b7816 */ /* 0x000fe2000000005b */
[----:B------:R-:W-:Y:S06]  /*8ef0*/  BRA.U !UP0, `(.L_x_4573) ;  /* 0x0000000908787547 */ /* 0x000fec000b800000 */
[----:B------:R-:W-:Y:S05]  /*8f00*/  @!P0 BRA `(.L_x_4574) ;  /* 0x0000000400548947 */ /* 0x000fea0003800000 */
[----:B------:R-:W-:Y:S02]  /*8f10*/  PLOP3.LUT P1, PT, PT, PT, UP2, 0x80, 0x8 ;  /* 0x000000000008781c */ /* 0x000fe40003f2f028 */
[----:B-1----:R-:W-:Y:S02]  /*8f20*/  MOV R136, R6 ;  /* 0x0000000600887202 */ /* 0x002fe40000000f00 */
[----:B------:R-:W-:Y:S02]  /*8f30*/  MOV R94, R5 ;  /* 0x00000005005e7202 */ /* 0x000fe40000000f00 */
[----:B0-----:R-:W-:-:S07]  /*8f40*/  MOV R93, R7 ;  /* 0x00000007005d7202 */ /* 0x001fce0000000f00 */
        /* <DEDUP_REMOVED lines=31> */
.L_x_4575:
[----:B------:R-:W-:Y:S05]  /*9140*/  BRA.U !UP3, `(.L_x_4576) ;  /* 0x000000010b407547 */ /* 0x000fea000b800000 */
[----:B------:R-:W-:Y:S01]  /*9150*/  LOP3.LUT P1, RZ, R139, 0xff00, RZ, 0xc0, !PT ;  /* 0x0000ff008bff7812 */ /* 0x000fe2000782c0ff */
[----:B------:R-:W-:Y:S01]  /*9160*/  HFMA2 R87, -RZ, RZ, 0, 0 ;  /* 0x00000000ff577431 */ /* 0x000fe200000001ff */
[----:B------:R-:W-:-:S11]  /*9170*/  MOV R90, RZ ;  /* 0x000000ff005a7202 */ /* 0x000fd60000000f00 */
        /* <DEDUP_REMOVED lines=8> */
[----:B------:R-:W-:-:S04]  /*9200*/  @P1 FMUL.FTZ R85, R85, R170 ;  /* 0x000000aa55551220 */ /* 0x000fc80000410000 */
[----:B------:R-:W-:Y:S01]  /*9210*/  F2FP.BF16.F32.PACK_AB R87, RZ, R87 ;  /* 0x00000057ff57723e */ /* 0x000fe200000010ff */
[----:B------:R-:W-:-:S03]  /*9220*/  @P1 FMUL.FTZ R90, R92, R85 ;  /* 0x000000555c5a1220 */ /* 0x000fc60000410000 */
[----:B------:R-:W-:Y:S01]  /*9230*/  PRMT R134, R87, 0x7610, R134 ;  /* 0x0000761057867816 */ /* 0x000fe20000000086 */
[----:B------:R-:W-:-:S07]  /*9240*/  FADD.FTZ R33, R33, R90 ;  /* 0x0000005a21217221 */ /* 0x000fce0000010000 */
.L_x_4576:
        /* <DEDUP_REMOVED lines=17> */
.L_x_4577:
        /* <DEDUP_REMOVED lines=16> */
.L_x_4574:
        /* <DEDUP_REMOVED lines=18> */
.L_x_4579:
        /* <DEDUP_REMOVED lines=17> */
.L_x_4580:
        /* <DEDUP_REMOVED lines=18> */
.L_x_4581:
[----:B------:R-:W-:Y:S05]  /*97b0*/  BRA.U !UP3, `(.L_x_4578) ;  /* 0x0000000d0bf87547 */ /* 0x000fea000b800000 */
[----:B------:R-:W-:Y:S02]  /*97c0*/  PLOP3.LUT P2, PT, PT, PT, UP2, 0x80, 0x8 ;  /* 0x000000000008781c */ /* 0x000fe40003f4f028 */
[----:B------:R-:W-:Y:S02]  /*97d0*/  ISETP.GE.U32.AND P1, PT, R139, 0x1000000, PT ;  /* 0x010000008b00780c */ /* 0x000fe40003f26070 */
[----:B------:R-:W-:-:S09]  /*97e0*/  MOV R0, R7 ;  /* 0x0000000700007202 */ /* 0x000fd20000000f00 */
[----:B------:R-:W-:Y:S02]  /*97f0*/  @P2 FFMA.FTZ R90, R168, UR11, R90 ;  /* 0x0000000ba85a2c23 */ /* 0x000fe4000801005a */
[----:B------:R-:W-:Y:S02]  /*9800*/  @P1 SHF.L.U32 R94, R89, 0x10, RZ ;  /* 0x00000010595e1819 */ /* 0x000fe400000006ff */
[----:B------:R-:W-:Y:S01]  /*9810*/  @P2 FADD.FTZ R90, R165, -R90 ;  /* 0x8000005aa55a2221 */ /* 0x000fe20000010000 */
[----:B01----:R-:W-:-:S03]  /*9820*/  @P1 SHF.L.U32 R92, R131, 0x10, RZ ;  /* 0x00000010835c1819 */ /* 0x003fc600000006ff */
        /* <DEDUP_REMOVED lines=11> */
.L_x_4573:
        /* <DEDUP_REMOVED lines=15> */
.L_x_4585:
[----:B------:R-:W-:Y:S05]  /*99d0*/  BSYNC.RECONVERGENT B0 ;  /* 0x0000000000007941 */ /* 0x000fea0003800200 */
.L_x_4584:
        /* <DEDUP_REMOVED lines=13> */
.L_x_4587:
[----:B------:R-:W-:Y:S05]  /*9ab0*/  BSYNC.RECONVERGENT B0 ;  /* 0x0000000000007941 */ /* 0x000fea0003800200 */
.L_x_4586:
[----:B------:R-:W-:Y:S02]  /*9ac0*/  F2FP.BF16.F32.PACK_AB R133, RZ, R32 ;  /* 0x00000020ff85723e */ /* 0x000fe400000010ff */
[----:B------:R-:W-:-:S07]  /*9ad0*/  MOV R32, R85 ;  /* 0x0000005500207202 */ /* 0x000fce0000000f00 */
.L_x_4583:
        /* <DEDUP_REMOVED lines=14> */
.L_x_4590:
[----:B------:R-:W-:Y:S05]  /*9bc0*/  BSYNC.RECONVERGENT B0 ;  /* 0x0000000000007941 */ /* 0x000fea0003800200 */
.L_x_4589:
        /* <DEDUP_REMOVED lines=13> */
.L_x_4592:
[----:B------:R-:W-:Y:S05]  /*9ca0*/  BSYNC.RECONVERGENT B0 ;  /* 0x0000000000007941 */ /* 0x000fea0003800200 */
.L_x_4591:
[----:B------:R-:W-:Y:S02]  /*9cb0*/  F2FP.BF16.F32.PACK_AB R134, RZ, R33 ;  /* 0x00000021ff86723e */ /* 0x000fe400000010ff */
[----:B------:R-:W-:-:S07]  /*9cc0*/  MOV R33, R84 ;  /* 0x0000005400217202 */ /* 0x000fce0000000f00 */
.L_x_4588:
        /* <DEDUP_REMOVED lines=14> */
.L_x_4595:
[----:B------:R-:W-:Y:S05]  /*9db0*/  BSYNC.RECONVERGENT B0 ;  /* 0x0000000000007941 */ /* 0x000fea0003800200 */
.L_x_4594:
        /* <DEDUP_REMOVED lines=13> */
.L_x_4597:
[----:B------:R-:W-:Y:S05]  /*9e90*/  BSYNC.RECONVERGENT B0 ;  /* 0x0000000000007941 */ /* 0x000fea0003800200 */
.L_x_4596:
[----:B------:R-:W-:Y:S02]  /*9ea0*/  F2FP.BF16.F32.PACK_AB R135, RZ, R34 ;  /* 0x00000022ff87723e */ /* 0x000fe400000010ff */
[----:B------:R-:W-:-:S07]  /*9eb0*/  MOV R34, R85 ;  /* 0x0000005500227202 */ /* 0x000fce0000000f00 */
.L_x_4593:
        /* <DEDUP_REMOVED lines=10> */
[----:B------:R-:W-:Y:S01]  /*9f60*/  ISETP.LT.AND P1, PT, RZ, UR33, PT ;  /* 0x00000021ff007c0c */ /* 0x000fe2000bf21270 */
[----:B------:R-:W-:Y:S01]  /*9f70*/  FMUL.FTZ R90, R86, UR32 ;  /* 0x00000020565a7c20 */ /* 0x000fe20008410000 */
[----:B------:R-:W-:-:S02]  /*9f80*/  FMUL.FTZ R91, R87, UR32 ;  /* 0x00000020575b7c20 */ /* 0x000fc40008410000 */
[----:B------:R-:W-:Y:S02]  /*9f90*/  FSEL R87, R84, RZ, P1 ;  /* 0x000000ff54577208 */ /* 0x000fe40000800000 */
[----:B------:R-:W-:Y:S02]  /*9fa0*/  FSEL R86, R85, RZ, P1 ;  /* 0x000000ff55567208 */ /* 0x000fe40000800000 */
[----:B------:R-:W-:Y:S02]  /*9fb0*/  FSEL R85, R90, RZ, P1 ;  /* 0x000000ff5a557208 */ /* 0x000fe40000800000 */
[----:B------:R-:W-:Y:S01]  /*9fc0*/  FSEL R84, R91, RZ, P1 ;  /* 0x000000ff5b547208 */ /* 0x000fe20000800000 */
[----:B------:R-:W-:Y:S06]  /*9fd0*/  BRA.U !UP3, `(.L_x_4578) ;  /* 0x000000050bf07547 */ /* 0x000fec000b800000 */
[----:B------:R-:W-:Y:S01]  /*9fe0*/  ISETP.GE.U32.AND P1, PT, R139, 0x1000000, PT ;  /* 0x010000008b00780c */ /* 0x000fe20003f26070 */
[----:B------:R-:W-:Y:S01]  /*9ff0*/  FMUL.FTZ R0, R87, UR25 ;  /* 0x0000001957007c20 */ /* 0x000fe20008410000 */
[----:B------:R-:W-:-:S11]  /*a000*/  HFMA2 R90, -RZ, RZ, 0, 0 ;  /* 0x00000000ff5a7431 */ /* 0x000fd600000001ff */
[----:B------:R-:W-:Y:S01]  /*a010*/  @P1 SHF.L.U32 R94, R89, 0x10, RZ ;  /* 0x00000010595e1819 */ /* 0x000fe200000006ff */
[----:B------:R-:W-:Y:S01]  /*a020*/  FMUL.FTZ R89, R0, UR24 ;  /* 0x0000001800597c20 */ /* 0x000fe20008410000 */
[----:B-1----:R-:W-:Y:S02]  /*a030*/  @P1 SHF.L.U32 R92, R131, 0x10, RZ ;  /* 0x00000010835c1819 */ /* 0x002fe400000006ff */
[----:B------:R-:W-:Y:S01]  /*a040*/  MOV R0, RZ ;  /* 0x000000ff00007202 */ /* 0x000fe20000000f00 */
[-C--:B------:R-:W-:Y:S02]  /*a050*/  @P1 FMUL.FTZ R90, R94, R89.reuse ;  /* 0x000000595e5a1220 */ /* 0x080fe40000410000 */
[----:B------:R-:W-:-:S03]  /*a060*/  @P1 FMUL.FTZ R0, R92, R89 ;  /* 0x000000595c001220 */ /* 0x000fc60000410000 */
[----:B------:R-:W-:Y:S01]  /*a070*/  F2FP.BF16.F32.PACK_AB R90, RZ, R90 ;  /* 0x0000005aff5a723e */ /* 0x000fe200000010ff */
[----:B------:R-:W-:-:S03]  /*a080*/  FADD.FTZ R35, R35, R0 ;  /* 0x0000000023237221 */ /* 0x000fc60000010000 */
[----:B------:R-:W-:Y:S01]  /*a090*/  PRMT R0, R90, 0x7610, R0 ;  /* 0x000076105a007816 */ /* 0x000fe20000000000 */
[----:B------:R-:W-:Y:S06]  /*a0a0*/  BRA `(.L_x_4578) ;  /* 0x0000000400bc7947 */ /* 0x000fec0003800000 */
.L_x_4582:
        /* <DEDUP_REMOVED lines=14> */
.L_x_4600:
[----:B------:R-:W-:Y:S05]  /*a190*/  BSYNC.RECONVERGENT B0 ;  /* 0x0000000000007941 */ /* 0x000fea0003800200 */
.L_x_4599:
        /* <DEDUP_REMOVED lines=13> */
.L_x_4602:
[----:B------:R-:W-:Y:S05]  /*a270*/  BSYNC.RECONVERGENT B0 ;  /* 0x0000000000007941 */ /* 0x000fea0003800200 */
.L_x_4601:
[----:B------:R-:W-:Y:S02]  /*a280*/  F2FP.BF16.F32.PACK_AB R133, RZ, R32 ;  /* 0x00000020ff85723e */ /* 0x000fe400000010ff */
[----:B------:R-:W-:-:S07]  /*a290*/  MOV R32, R93 ;  /* 0x0000005d00207202 */ /* 0x000fce0000000f00 */
.L_x_4598:
        /* <DEDUP_REMOVED lines=14> */
.L_x_4605:
[----:B------:R-:W-:Y:S05]  /*a380*/  BSYNC.RECONVERGENT B0 ;  /* 0x0000000000007941 */ /* 0x000fea0003800200 */
.L_x_4604:
        /* <DEDUP_REMOVED lines=13> */
.L_x_4607:
[----:B------:R-:W-:Y:S05]  /*a460*/  BSYNC.RECONVERGENT B0 ;  /* 0x0000000000007941 */ /* 0x000fea0003800200 */
.L_x_4606:
[----:B------:R-:W-:Y:S02]  /*a470*/  F2FP.BF16.F32.PACK_AB R134, RZ, R33 ;  /* 0x00000021ff86723e */ /* 0x000fe400000010ff */
[----:B------:R-:W-:-:S07]  /*a480*/  MOV R33, R92 ;  /* 0x0000005c00217202 */ /* 0x000fce0000000f00 */
.L_x_4603:
        /* <DEDUP_REMOVED lines=14> */
.L_x_4610:
[----:B------:R-:W-:Y:S05]  /*a570*/  BSYNC.RECONVERGENT B0 ;  /* 0x0000000000007941 */ /* 0x000fea0003800200 */
.L_x_4609:
        /* <DEDUP_REMOVED lines=13> */
.L_x_4612:
[----:B------:R-:W-:Y:S05]  /*a650*/  BSYNC.RECONVERGENT B0 ;  /* 0x0000000000007941 */ /* 0x000fea0003800200 */
.L_x_4611:
[----:B------:R-:W-:Y:S02]  /*a660*/  F2FP.BF16.F32.PACK_AB R135, RZ, R34 ;  /* 0x00000022ff87723e */ /* 0x000fe400000010ff */
[----:B------:R-:W-:-:S07]  /*a670*/  MOV R34, R91 ;  /* 0x0000005b00227202 */ /* 0x000fce0000000f00 */
.L_x_4608:
[----:B------:R-:W-:Y:S05]  /*a680*/  BRA.U !UP3, `(.L_x_4578) ;  /* 0x000000010b447547 */ /* 0x000fea000b800000 */
[----:B------:R-:W-:Y:S01]  /*a690*/  FFMA.FTZ R90, R168, UR11, R90 ;  /* 0x0000000ba85a7c23 */ /* 0x000fe2000801005a */
[----:B------:R-:W-:Y:S02]  /*a6a0*/  ISETP.GE.U32.AND P2, PT, R139, 0x1000000, PT ;  /* 0x010000008b00780c */ /* 0x000fe40003f46070 */
[----:B------:R-:W-:Y:S01]  /*a6b0*/  ISETP.LT.AND P1, PT, RZ, UR33, PT ;  /* 0x00000021ff007c0c */ /* 0x000fe2000bf21270 */
[----:B------:R-:W-:-:S04]  /*a6c0*/  FADD.FTZ R90, R165, -R90 ;  /* 0x8000005aa55a7221 */ /* 0x000fc80000010000 */
[----:B------:R-:W-:-:S05]  /*a6d0*/  FMUL.FTZ R90, R90, UR32 ;  /* 0x000000205a5a7c20 */ /* 0x000fca0008410000 */
[----:B------:R-:W-:Y:S01]  /*a6e0*/  FSEL R0, R90, RZ, P1 ;  /* 0x000000ff5a007208 */ /* 0x000fe20000800000 */
[----:B------:R-:W-:Y:S01]  /*a6f0*/  HFMA2 R90, -RZ, RZ, 0, 0 ;  /* 0x00000000ff5a7431 */ /* 0x000fe200000001ff */
[----:B------:R-:W-:Y:S02]  /*a700*/  @P2 SHF.L.U32 R94, R89, 0x10, RZ ;  /* 0x00000010595e2819 */ /* 0x000fe400000006ff */
[----:B01----:R-:W-:Y:S01]  /*a710*/  @P2 SHF.L.U32 R92, R131, 0x10, RZ ;  /* 0x00000010835c2819 */ /* 0x003fe200000006ff */
        /* <DEDUP_REMOVED lines=8> */
.L_x_4578:
[----:B------:R-:W2:Y:S01]  /*a7a0*/  @P0 LDC.64 R90, c[0x0][0x478] ;  /* 0x00011e00ff5a0b82 */ /* 0x000ea20000000a00 */
[----:B------:R-:W-:-:S05]  /*a7b0*/  @P0 IADD3 R89, PT, PT, R88, 0x200, RZ ;  /* 0x0000020058590810 */ /* 0x000fca0007ffe0ff */
[----:B--2---:R-:W-:-:S05]  /*a7c0*/  @P0 IMAD.WIDE.U32 R88, R89, 0x10, R90 ;  /* 0x0000001059580825 */ /* 0x004fca00078e005a */
[----:B------:R2:W-:Y:S01]  /*a7d0*/  @P0 STG.E.128 desc[UR22][R88.64], R84 ;  /* 0x0000005458000986 */ /* 0x0005e2000c101d16 */
[----:B------:R-:W-:Y:S05]  /*a7e0*/  BRA.U !UP3, `(.L_x_4613) ;  /* 0x000000010b207547 */ /* 0x000fea000b800000 */
[----:B------:R-:W3:Y:S01]  /*a7f0*/  LDC.64 R90, c[0x0][0x468] ;  /* 0x00011a00ff5a7b82 */ /* 0x000ee20000000a00 */
[----:B--2---:R-:W-:Y:S02]  /*a800*/  LOP3.LUT R88, R134, 0xffff, RZ, 0xc0, !PT ;  /* 0x0000ffff86587812 */ /* 0x004fe400078ec0ff */
[----:B01----:R-:W-:-:S03]  /*a810*/  PRMT R93, R135, 0x5410, R0 ;  /* 0x00005410875d7816 */ /* 0x003fc60000000000 */
[----:B------:R-:W-:-:S05]  /*a820*/  IMAD.WIDE.U32 R88, R88, 0x10000, RZ ;  /* 0x0001000058587825 */ /* 0x000fca00078e00ff */
[----:B------:R-:W-:Y:S02]  /*a830*/  LOP3.LUT R93, R93, R89, RZ, 0xfc, !PT ;  /* 0x000000595d5d7212 */ /* 0x000fe400078efcff */
[----:B------:R-:W-:Y:S01]  /*a840*/  LOP3.LUT R92, R88, 0xffff, R133, 0xf8, !PT ;  /* 0x0000ffff585c7812 */ /* 0x000fe200078ef885 */
[----:B---3--:R-:W-:-:S05]  /*a850*/  IMAD.WIDE.U32 R88, R169, 0x8, R90 ;  /* 0x00000008a9587825 */ /* 0x008fca00078e005a */
[----:B------:R3:W-:Y:S02]  /*a860*/  STG.E.64 desc[UR22][R88.64], R92 ;  /* 0x0000005c58007986 */ /* 0x0007e4000c101b16 */
.L_x_4613:
[----:B------:R-:W-:Y:S02]  /*a870*/  UIADD3 UR8, UPT, UPT, UR8, UR26, URZ ;  /* 0x0000001a08087290 */ /* 0x000fe4000fffe0ff */
[----:B------:R-:W-:Y:S02]  /*a880*/  UPLOP3.LUT UP1, UPT, UPT, UPT, UP1, 0x40, 0x4 ;  /* 0x000000000004789c */ /* 0x000fe40003f2e810 */
[----:B------:R-:W-:-:S09]  /*a890*/  UISETP.GE.AND UP0, UPT, UR8, UR27, UPT ;  /* 0x0000001b0800728c */ /* 0x000fd2000bf06270 */
[----:B------:R-:W-:Y:S05]  /*a8a0*/  BRA.U !UP0, `(.L_x_4614) ;  /* 0xffffff5908d47547 */ /* 0x000fea000b83ffff */
.L_x_4382:
[----:B------:R-:W4:Y:S08]  /*a8b0*/  S2UR UR9, SR_CTAID.X ;  /* 0x00000000000979c3 */ /* 0x000f300000002500 */
[----:B------:R-:W4:Y:S08]  /*a8c0*/  LDC R0, c[0x0][0x388] ;  /* 0x0000e200ff007b82 */ /* 0x000f300000000800 */
[----:B------:R-:W5:Y:S08]  /*a8d0*/  LDC.64 R2, c[0x0][0x440] ;  /* 0x00011000ff027b82 */ /* 0x000f700000000a00 */
[----:B------:R-:W1:Y:S08]  /*a8e0*/  LDC.64 R4, c[0x0][0x448] ;  /* 0x00011200ff047b82 */ /* 0x000e700000000a00 */
[----:B------:R-:W2:Y:S01]  /*a8f0*/  LDC.64 R6, c[0x0][0x460] ;  /* 0x00011800ff067b82 */ /* 0x000ea20000000a00 */
[----:B----4-:R-:W-:-:S05]  /*a900*/  IMAD R0, R0, UR9, RZ ;  /* 0x0000000900007c24 */ /* 0x010fca000f8e02ff */
[----:B------:R-:W-:-:S05]  /*a910*/  LEA.HI R167, R0, R167, RZ, 0x1e ;  /* 0x000000a700a77211 */ /* 0x000fca00078ff0ff */
[----:B-----5:R-:W-:-:S04]  /*a920*/  IMAD.WIDE.U32 R2, R167, 0x10, R2 ;  /* 0x00000010a7027825 */ /* 0x020fc800078e0002 */
[C---:B-1----:R-:W-:Y:S01]  /*a930*/  IMAD.WIDE.U32 R4, R167.reuse, 0x10, R4 ;  /* 0x00000010a7047825 */ /* 0x042fe200078e0004 */
[----:B0-----:R-:W-:Y:S04]  /*a940*/  STG.E.128 desc[UR22][R2.64], R68 ;  /* 0x0000004402007986 */ /* 0x001fe8000c101d16 */
[----:B------:R-:W-:Y:S01]  /*a950*/  STG.E.128 desc[UR22][R4.64], R24 ;  /* 0x0000001804007986 */ /* 0x000fe2000c101d16 */
[----:B--2---:R-:W-:-:S05]  /*a960*/  IMAD.WIDE.U32 R6, R167, 0x10, R6 ;  /* 0x00000010a7067825 */ /* 0x004fca00078e0006 */
        /* <DEDUP_REMOVED lines=14> */
.L_x_4615:
        /* <DEDUP_REMOVED lines=11> */
.L_x_10859:


//--------------------- .text._ZN10layer_norm13ln_bwd_kernelINS_13Kernel_traitsIf13__nv_bfloat16fS2_fjLj2560ELj1ELj1ELj4ELj8ENS_18Kernel_traits_baseILj2560EfS2_fS2_fjLj128EEEEELb0ELb0ELb0ELb0EEEvNS_9BwdParamsE --------------------------
	.section	.text._ZN10layer_norm13ln_bwd_kernelINS_13Kernel_traitsIf13__nv_bfloat16fS2_fjLj2560ELj1ELj1ELj4ELj8ENS_18Kernel_traits_baseILj2560EfS2_fS2_fjLj128EEEEELb0ELb0ELb0ELb0EEEvNS_9BwdParamsE,"ax",@progbits
	.align	128
        .global         _ZN10layer_norm13ln_bwd_kernelINS_13Kernel_traitsIf13__nv_bfloat16fS2_fjLj2560ELj1ELj1ELj4ELj8ENS_18Kernel_traits_baseILj2560EfS2_fS2_fjLj128EEEEELb0ELb0ELb0ELb0EEEvNS_9BwdParamsE
        .type           _ZN10layer_norm13ln_bwd_kernelINS_13Kernel_traitsIf13__nv_bfloat16fS2_fjLj2560ELj1ELj1ELj4ELj8ENS_18Kernel_traits_baseILj2560EfS2_fS2_fjLj128EEEEELb0ELb0ELb0ELb0EEEvNS_9BwdParamsE,@function
        .size           _ZN10layer_norm13ln_bwd_kernelINS_13Kernel_traitsIf13__nv_bfloat16fS2_fjLj2560ELj1ELj1ELj4ELj8ENS_18Kernel_traits_baseILj2560EfS2_fS2_fjLj128EEEEELb0ELb0ELb0ELb0EEEvNS_9BwdParamsE,(.L_x_10860 - _ZN10layer_norm13ln_bwd_kernelINS_13Kernel_traitsIf13__nv_bfloat16fS2_fjLj2560ELj1ELj1ELj4ELj8ENS_18Kernel_traits_baseILj2560EfS2_fS2_fjLj128EEEEELb0ELb0ELb0ELb0EEEvNS_9BwdParamsE)
        .other          _ZN10layer_norm13ln_bwd_kernelINS_13Kernel_traitsIf13__nv_bfloat16fS2_fjLj2560ELj1ELj1ELj4ELj8ENS_18Kernel_traits_baseILj2560EfS2_fS2_fjLj128EEEEELb0ELb0ELb0ELb0EEEvNS_9BwdParamsE,@"STO_CUDA_ENTRY STV_DEFAULT"
_ZN10layer_norm13ln_bwd_kernelINS_13Kernel_traitsIf13__nv_bfloat16fS2_fjLj2560ELj1ELj1ELj4ELj8ENS_18Kernel_traits_baseILj2560EfS2_fS2_fjLj128EEEEELb0ELb0ELb0ELb0EEEvNS_9BwdParamsE:
.text._ZN10layer_norm13ln_bwd_kernelINS_13Kernel_traitsIf13__nv_bfloat16fS2_fjLj2560ELj1ELj1ELj4ELj8ENS_18Kernel_traits_baseILj2560EfS2_fS2_fjLj128EEEEELb0ELb0ELb0ELb0EEEvNS_9BwdParamsE:
        /* <DEDUP_REMOVED lines=26> */
[----:B-1----:R0:W5:Y:S02]  /*01a0*/  @P1 LDG.E.128 R96, desc[UR4][R8.64] ;  /* 0x0000000408601981 */ /* 0x002164000c1e1d00 */
[----:B------:R-:W1:Y:S01]  /*01b0*/  @P0 LDC.64 R2, c[0x0][0x3d0] ;  /* 0x0000f400ff020b82 */ /* 0x000e620000000a00 */
[C---:B--2---:R-:W-:Y:S01]  /*01c0*/  @P2 IMAD.WIDE.U32 R12, R7.reuse, 0x10, R10 ;  /* 0x00000010070c2825 */ /* 0x044fe200078e000a */
[----:B------:R-:W-:-:S04]  /*01d0*/  @P2 IADD3 R7, PT, PT, R7, 0x80, RZ ;  /* 0x0000008007072810 */ /* 0x000fc80007ffe0ff */
[----:B------:R0:W5:Y:S01]  /*01e0*/  @P2 LDG.E.128 R92, desc[UR4][R12.64] ;  /* 0x000000040c5c2981 */ /* 0x000162000c1e1d00 */
[C---:B---3--:R-:W-:Y:S01]  /*01f0*/  @P3 IMAD.WIDE.U32 R14, R7.reuse, 0x10, R14 ;  /* 0x00000010070e3825 */ /* 0x048fe200078e000e */
[----:B------:R-:W-:-:S04]  /*0200*/  @P3 IADD3 R7, PT, PT, R7, 0x80, RZ ;  /* 0x0000008007073810 */ /* 0x000fc80007ffe0ff */
[----:B------:R0:W5:Y:S01]  /*0210*/  @P3 LDG.E.128 R88, desc[UR4][R14.64] ;  /* 0x000000040e583981 */ /* 0x000162000c1e1d00 */
[----:B----4-:R-:W-:-:S05]  /*0220*/  @P4 IMAD.WIDE.U32 R10, R7, 0x10, R16 ;  /* 0x00000010070a4825 */ /* 0x010fca00078e0010 */
[----:B------:R0:W5:Y:S01]  /*0230*/  @P4 LDG.E.128 R84, desc[UR4][R10.64] ;  /* 0x000000040a544981 */ /* 0x000162000c1e1d00 */
[----:B-1----:R-:W-:-:S05]  /*0240*/  @P0 IMAD.WIDE.U32 R2, R6, 0x10, R2 ;  /* 0x0000001006020825 */ /* 0x002fca00078e0002 */
        /* <DEDUP_REMOVED lines=23> */
[----:B------:R-:W-:Y:S02]  /*03c0*/  PLOP3.LUT P6, PT, PT, PT, PT, 0x8, 0x80 ;  /* 0x000000000080781c */ /* 0x000fe40003fce170 */
        /* <DEDUP_REMOVED lines=20> */
[----:B------:R-:W1:Y:S01]  /*0510*/  LDCU.U8 UR7, c[0x0][0x410] ;  /* 0x00008200ff0777ac */ /* 0x000e620008000000 */
[----:B0-----:R-:W-:Y:S02]  /*0520*/  ISETP.NE.U32.AND P5, PT, R2, RZ, PT ;  /* 0x000000ff0200720c */ /* 0x001fe40003fa5070 */
[----:B------:R-:W-:Y:S01]  /*0530*/  MOV R2, UR6 ;  /* 0x0000000600027c02 */ /* 0x000fe20008000f00 */
[----:B------:R-:W0:Y:S01]  /*0540*/  LDCU UR10, c[0x0][0x400] ;  /* 0x00008000ff0a77ac */ /* 0x000e220008000800 */
[----:B------:R-:W-:-:S02]  /*0550*/  ISETP.NE.AND.EX P5, PT, R3, RZ, PT, P5 ;  /* 0x000000ff0300720c */ /* 0x000fc40003fa5350 */
[----:B------:R-:W-:Y:S01]  /*0560*/  SHF.R.U32.HI R3, RZ, 0x5, R6 ;  /* 0x00000005ff037819 */ /* 0x000fe20000011606 */
[----:B------:R-:W2:Y:S01]  /*0570*/  LDCU.64 UR8, c[0x0][0x438] ;  /* 0x00008700ff0877ac */ /* 0x000ea20008000a00 */
[----:B------:R-:W3:Y:S09]  /*0580*/  LDCU.64 UR12, c[0x0][0x478] ;  /* 0x00008f00ff0c77ac */ /* 0x000ef20008000a00 */
.L_x_4664:
[----:B------:R-:W4:Y:S08]  /*0590*/  LDC.64 R100, c[0x0][0x3c0] ;  /* 0x0000f000ff647b82 */ /* 0x000f300000000a00 */
[----:B------:R-:W1:Y:S01]  /*05a0*/  LDC R5, c[0x0][0x388] ;  /* 0x0000e200ff057b82 */ /* 0x000e620000000800 */
[----:B----4-:R-:W-:-:S07]  /*05b0*/  IMAD.WIDE R102, R2, 0x4, R100 ;  /* 0x0000000402667825 */ /* 0x010fce00078e0264 */
[----:B------:R-:W4:Y:S01]  /*05c0*/  LDC.64 R100, c[0x0][0x3c8] ;  /* 0x0000f200ff647b82 */ /* 0x000f220000000a00 */
[----:B------:R-:W2:Y:S01]  /*05d0*/  LDG.E R102, desc[UR4][R102.64] ;  /* 0x0000000466667981 */ /* 0x000ea2000c1e1900 */
[----:B------:R-:W-:Y:S01]  /*05e0*/  ISETP.GE.U32.AND P0, PT, R4, 0x80, PT ;  /* 0x000000800400780c */ /* 0x000fe20003f06070 */
[----:B-1----:R-:W-:Y:S01]  /*05f0*/  IMAD R0, R2, R5, RZ ;  /* 0x0000000502007224 */ /* 0x002fe200078e02ff */
[C---:B------:R-:W-:Y:S01]  /*0600*/  ISETP.GE.U32.AND P1, PT, R4.reuse, 0x100, PT ;  /* 0x000001000400780c */ /* 0x040fe20003f26070 */
[----:B------:R-:W1:Y:S01]  /*0610*/  S2R R133, SR_CgaCtaId ;  /* 0x0000000000857919 */ /* 0x000e620000008800 */
        /* <DEDUP_REMOVED lines=14> */
[----:B-1----:R-:W-:Y:S06]  /*0700*/  @!P0 BRA `(.L_x_4618) ;  /* 0x0000000000c08947 */ /* 0x002fec0003800000 */
[----:B------:R-:W1:Y:S01]  /*0710*/  LDC.64 R104, c[0x0][0x428] ;  /* 0x00010a00ff687b82 */ /* 0x000e620000000a00 */
[----:B------:R-:W-:-:S07]  /*0720*/  ISETP.NE.U32.AND P0, PT, RZ, UR8, PT ;  /* 0x00000008ff007c0c */ /* 0x000fce000bf05070 */
[----:B------:R-:W2:Y:S01]  /*0730*/  LDC.64 R100, c[0x0][0x3a8] ;  /* 0x0000ea00ff647b82 */ /* 0x000ea20000000a00 */
[----:B------:R-:W-:-:S13]  /*0740*/  ISETP.NE.AND.EX P0, PT, RZ, UR9, PT, P0 ;  /* 0x00000009ff007c0c */ /* 0x000fda000bf05300 */
[----:B------:R-:W4:Y:S01]  /*0750*/  @P0 LDC.64 R106, c[0x0][0x438] ;  /* 0x00010e00ff6a0b82 */ /* 0x000f220000000a00 */
[----:B-1----:R-:W-:-:S06]  /*0760*/  IMAD.WIDE.U32 R104, R0, 0x8, R104 ;  /* 0x0000000800687825 */ /* 0x002fcc00078e0068 */
[----:B------:R-:W3:Y:S01]  /*0770*/  LDG.E.64 R104, desc[UR4][R104.64] ;  /* 0x0000000468687981 */ /* 0x000ee2000c1e1b00 */
[----:B--2---:R-:W-:-:S06]  /*0780*/  IMAD.WIDE.U32 R100, R0, 0x10, R100 ;  /* 0x0000001000647825 */ /* 0x004fcc00078e0064 */
[----:B------:R-:W2:Y:S01]  /*0790*/  LDG.E.128 R100, desc[UR4][R100.64] ;  /* 0x0000000464647981 */ /* 0x000ea2000c1e1d00 */
[----:B----4-:R-:W-:-:S05]  /*07a0*/  @P0 IMAD.WIDE.U32 R106, R0, 0x10, R106 ;  /* 0x00000010006a0825 */ /* 0x010fca00078e006a */
[----:B------:R1:W5:Y:S01]  /*07b0*/  @P0 LDG.E.128 R36, desc[UR4][R106.64] ;  /* 0x000000046a240981 */ /* 0x000362000c1e1d00 */
[----:B------:R-:W-:Y:S02]  /*07c0*/  IADD3 R141, PT, PT, R0, 0x80, RZ ;  /* 0x00000080008d7810 */ /* 0x000fe40007ffe0ff */
[----:B---3--:R-:W-:Y:S02]  /*07d0*/  MOV R128, R104 ;  /* 0x0000006800807202 */ /* 0x008fe40000000f00 */
[--C-:B------:R-:W-:Y:S02]  /*07e0*/  SHF.R.U64 R134, R104, 0x10, R105.reuse ;  /* 0x0000001068867819 */ /* 0x100fe40000001269 */
[----:B------:R-:W-:Y:S01]  /*07f0*/  MOV R129, R105 ;  /* 0x0000006900817202 */ /* 0x000fe20000000f00 */
[C---:B--2---:R-:W-:Y:S01]  /*0800*/  FADD.FTZ R137, -R132.reuse, R100 ;  /* 0x0000006484897221 */ /* 0x044fe20000010100 */
[----:B------:R-:W-:Y:S01]  /*0810*/  SHF.R.U32.HI R130, RZ, 0x10, R105 ;  /* 0x00000010ff827819 */ /* 0x000fe20000011669 */
[----:B------:R-:W-:Y:S01]  /*0820*/  FADD.FTZ R105, -R132, R101 ;  /* 0x0000006584697221 */ /* 0x000fe20000010100 */
[----:B------:R-:W-:Y:S01]  /*0830*/  SHF.L.U32 R135, R128, 0x10, RZ ;  /* 0x0000001080877819 */ /* 0x000fe200000006ff */
[----:B-----5:R-:W-:Y:S01]  /*0840*/  FMUL.FTZ R137, R138, R137 ;  /* 0x000000898a897220 */ /* 0x020fe20000410000 */
[----:B------:R-:W-:Y:S01]  /*0850*/  SHF.L.U32 R134, R134, 0x10, RZ ;  /* 0x0000001086867819 */ /* 0x000fe200000006ff */
[C---:B------:R-:W-:Y:S01]  /*0860*/  FADD.FTZ R131, -R132.reuse, R102 ;  /* 0x0000006684837221 */ /* 0x040fe20000010100 */
[----:B------:R-:W-:Y:S01]  /*0870*/  FADD.FTZ R103, -R132, R103 ;  /* 0x0000006784677221 */ /* 0x000fe20000010100 */
[----:B------:R-:W-:Y:S01]  /*0880*/  FMUL.FTZ R136, R138, R105 ;  /* 0x000000698a887220 */ /* 0x000fe20000410000 */
[----:B------:R-:W-:Y:S01]  /*0890*/  FADD.FTZ R56, R56, R135 ;  /* 0x0000008738387221 */ /* 0x000fe20000010000 */
[-C--:B------:R-:W-:Y:S01]  /*08a0*/  FFMA.FTZ R76, R137, R135.reuse, R76 ;  /* 0x00000087894c7223 */ /* 0x080fe2000001004c */
[----:B------:R-:W-:Y:S01]  /*08b0*/  FMUL.FTZ R135, R80, R135 ;  /* 0x0000008750877220 */ /* 0x000fe20000410000 */
[----:B------:R-:W-:Y:S01]  /*08c0*/  SHF.L.U32 R129, R129, 0x10, RZ ;  /* 0x0000001081817819 */ /* 0x000fe200000006ff */
[----:B------:R-:W-:Y:S01]  /*08d0*/  FMUL.FTZ R131, R138, R131 ;  /* 0x000000838a837220 */ /* 0x000fe20000410000 */
[----:B------:R-:W-:Y:S01]  /*08e0*/  SHF.L.U32 R104, R130, 0x10, RZ ;  /* 0x0000001082687819 */ /* 0x000fe200000006ff */
[----:B------:R-:W-:Y:S01]  /*08f0*/  FMUL.FTZ R130, R138, R103 ;  /* 0x000000678a827220 */ /* 0x000fe20000410000 */
[----:B------:R-:W-:Y:S01]  /*0900*/  FADD.FTZ R57, R57, R134 ;  /* 0x0000008639397221 */ /* 0x000fe20000010000 */
[-C--:B------:R-:W-:Y:S01]  /*0910*/  FFMA.FTZ R77, R136, R134.reuse, R77 ;  /* 0x00000086884d7223 */ /* 0x080fe2000001004d */
        /* <DEDUP_REMOVED lines=14> */
[----:B-1----:R-:W-:-:S07]  /*0a00*/  FFMA.FTZ R140, R130, R128, R101 ;  /* 0x00000080828c7223 */ /* 0x002fce0000010065 */
.L_x_4618:
[----:B0--3--:R-:W-:Y:S05]  /*0a10*/  BSYNC.RECONVERGENT B0 ;  /* 0x0000000000007941 */ /* 0x009fea0003800200 */
.L_x_4617:
        /* <DEDUP_REMOVED lines=10> */
[----:B------:R-:W0:Y:S02]  /*0ac0*/  @P0 LDC.64 R104, c[0x0][0x438] ;  /* 0x00010e00ff680b82 */ /* 0x000e240000000a00 */
[----:B0-----:R-:W-:-:S05]  /*0ad0*/  @P0 IMAD.WIDE.U32 R104, R141, 0x10, R104 ;  /* 0x000000108d680825 */ /* 0x001fca00078e0068 */
[----:B------:R0:W5:Y:S01]  /*0ae0*/  @P0 LDG.E.128 R32, desc[UR4][R104.64] ;  /* 0x0000000468200981 */ /* 0x000162000c1e1d00 */
[----:B------:R-:W-:Y:S02]  /*0af0*/  IADD3 R141, PT, PT, R141, 0x80, RZ ;  /* 0x000000808d8d7810 */ /* 0x000fe40007ffe0ff */
[----:B--2---:R-:W-:Y:S02]  /*0b00*/  MOV R120, R106 ;  /* 0x0000006a00787202 */ /* 0x004fe40000000f00 */
[--C-:B------:R-:W-:Y:S02]  /*0b10*/  SHF.R.U64 R124, R106, 0x10, R107.reuse ;  /* 0x000000106a7c7819 */ /* 0x100fe4000000126b */
[----:B------:R-:W-:Y:S01]  /*0b20*/  MOV R121, R107 ;  /* 0x0000006b00797202 */ /* 0x000fe20000000f00 */
[C---:B---3--:R-:W-:Y:S01]  /*0b30*/  FADD.FTZ R127, -R132.reuse, R100 ;  /* 0x00000064847f7221 */ /* 0x048fe20000010100 */
[----:B------:R-:W-:Y:S01]  /*0b40*/  SHF.R.U32.HI R122, RZ, 0x10, R107 ;  /* 0x00000010ff7a7819 */ /* 0x000fe2000001166b */
[----:B------:R-:W-:Y:S01]  /*0b50*/  FADD.FTZ R107, -R132, R101 ;  /* 0x00000065846b7221 */ /* 0x000fe20000010100 */
[----:B------:R-:W-:Y:S01]  /*0b60*/  SHF.L.U32 R125, R120, 0x10, RZ ;  /* 0x00000010787d7819 */ /* 0x000fe200000006ff */
[----:B-----5:R-:W-:Y:S01]  /*0b70*/  FMUL.FTZ R127, R138, R127 ;  /* 0x0000007f8a7f7220 */ /* 0x020fe20000410000 */
[----:B------:R-:W-:Y:S01]  /*0b80*/  SHF.L.U32 R124, R124, 0x10, RZ ;  /* 0x000000107c7c7819 */ /* 0x000fe200000006ff */
[----:B------:R-:W-:Y:S01]  /*0b90*/  FADD.FTZ R123, -R132, R102 ;  /* 0x00000066847b7221 */ /* 0x000fe20000010100 */
[----:B------:R-:W-:Y:S01]  /*0ba0*/  FMUL.FTZ R126, R138, R107 ;  /* 0x0000006b8a7e7220 */ /* 0x000fe20000410000 */
[----:B------:R-:W-:Y:S01]  /*0bb0*/  FADD.FTZ R52, R52, R125 ;  /* 0x0000007d34347221 */ /* 0x000fe20000010000 */
[-C--:B------:R-:W-:Y:S01]  /*0bc0*/  FFMA.FTZ R72, R127, R125.reuse, R72 ;  /* 0x0000007d7f487223 */ /* 0x080fe20000010048 */
[----:B------:R-:W-:Y:S01]  /*0bd0*/  FMUL.FTZ R125, R96, R125 ;  /* 0x0000007d607d7220 */ /* 0x000fe20000410000 */
[----:B------:R-:W-:Y:S01]  /*0be0*/  SHF.L.U32 R121, R121, 0x10, RZ ;  /* 0x0000001079797819 */ /* 0x000fe200000006ff */
[----:B------:R-:W-:Y:S01]  /*0bf0*/  FMUL.FTZ R123, R138, R123 ;  /* 0x0000007b8a7b7220 */ /* 0x000fe20000410000 */
[----:B------:R-:W-:Y:S01]  /*0c00*/  FADD.FTZ R53, R53, R124 ;  /* 0x0000007c35357221 */ /* 0x000fe20000010000 */
[-C--:B------:R-:W-:Y:S01]  /*0c10*/  FFMA.FTZ R73, R126, R124.reuse, R73 ;  /* 0x0000007c7e497223 */ /* 0x080fe20000010049 */
[----:B------:R-:W-:Y:S01]  /*0c20*/  FMUL.FTZ R124, R97, R124 ;  /* 0x0000007c617c7220 */ /* 0x000fe20000410000 */
[----:B------:R-:W-:Y:S01]  /*0c30*/  FADD.FTZ R139, R139, R125 ;  /* 0x0000007d8b8b7221 */ /* 0x000fe20000010000 */
[----:B------:R-:W-:Y:S01]  /*0c40*/  FFMA.FTZ R101, R127, R125, R140 ;  /* 0x0000007d7f657223 */ /* 0x000fe2000001008c */
[----:B0-----:R-:W-:Y:S01]  /*0c50*/  SHF.L.U32 R104, R122, 0x10, RZ ;  /* 0x000000107a687819 */ /* 0x001fe200000006ff */
[----:B------:R-:W-:Y:S01]  /*0c60*/  FADD.FTZ R54, R54, R121 ;  /* 0x0000007936367221 */ /* 0x000fe20000010000 */
[-C--:B------:R-:W-:Y:S01]  /*0c70*/  FFMA.FTZ R74, R123, R121.reuse, R74 ;  /* 0x000000797b4a7223 */ /* 0x080fe2000001004a */
[----:B------:R-:W-:Y:S01]  /*0c80*/  FADD.FTZ R103, -R132, R103 ;  /* 0x0000006784677221 */ /* 0x000fe20000010100 */
[----:B------:R-:W-:Y:S01]  /*0c90*/  FMUL.FTZ R121, R98, R121 ;  /* 0x0000007962797220 */ /* 0x000fe20000410000 */
        /* <DEDUP_REMOVED lines=10> */
.L_x_4620:
[----:B------:R-:W-:Y:S05]  /*0d40*/  BSYNC.RECONVERGENT B0 ;  /* 0x0000000000007941 */ /* 0x000fea0003800200 */
.L_x_4619:
        /* <DEDUP_REMOVED lines=20> */
[C---:B------:R-:W-:Y:S01]  /*0e90*/  FADD.FTZ R117, -R132.reuse, R100 ;  /* 0x0000006484757221 */ /* 0x040fe20000010100 */
[C---:B------:R-:W-:Y:S01]  /*0ea0*/  FADD.FTZ R119, -R132.reuse, R102 ;  /* 0x0000006684777221 */ /* 0x040fe20000010100 */
[----:B------:R-:W-:Y:S01]  /*0eb0*/  FADD.FTZ R143, -R132, R103 ;  /* 0x00000067848f7221 */ /* 0x000fe20000010100 */
[----:B------:R-:W-:Y:S01]  /*0ec0*/  SHF.L.U32 R100, R115, 0x10, RZ ;  /* 0x0000001073647819 */ /* 0x000fe200000006ff */
[C---:B-----5:R-:W-:Y:S01]  /*0ed0*/  FMUL.FTZ R112, R138.reuse, R107 ;  /* 0x0000006b8a707220 */ /* 0x060fe20000410000 */
[----:B------:R-:W-:Y:S01]  /*0ee0*/  SHF.L.U32 R103, R113, 0x10, RZ ;  /* 0x0000001071677819 */ /* 0x000fe200000006ff */
[----:B------:R-:W-:Y:S01]  /*0ef0*/  FMUL.FTZ R113, R138, R117 ;  /* 0x000000758a717220 */ /* 0x000fe20000410000 */
[----:B------:R-:W-:Y:S01]  /*0f00*/  FMUL.FTZ R118, R92, R101 ;  /* 0x000000655c767220 */ /* 0x000fe20000410000 */
        /* <DEDUP_REMOVED lines=22> */
.L_x_4622:
[----:B------:R-:W-:Y:S05]  /*1070*/  BSYNC.RECONVERGENT B0 ;  /* 0x0000000000007941 */ /* 0x000fea0003800200 */
.L_x_4621:
        /* <DEDUP_REMOVED lines=13> */
[----:B--2---:R-:W-:-:S05]  /*1150*/  @P0 IMAD.WIDE.U32 R100, R141, 0x10, R100 ;  /* 0x000000108d640825 */ /* 0x004fca00078e0064 */
[----:B------:R0:W5:Y:S01]  /*1160*/  @P0 LDG.E.128 R24, desc[UR4][R100.64] ;  /* 0x0000000464180981 */ /* 0x000162000c1e1d00 */
[----:B------:R-:W-:Y:S02]  /*1170*/  IADD3 R141, PT, PT, R141, 0x80, RZ ;  /* 0x000000808d8d7810 */ /* 0x000fe40007ffe0ff */
[----:B---3--:R-:W-:Y:S02]  /*1180*/  MOV R7, R12 ;  /* 0x0000000c00077202 */ /* 0x008fe40000000f00 */
[----:B------:R-:W-:Y:S01]  /*1190*/  SHF.R.U64 R14, R12, 0x10, R13 ;  /* 0x000000100c0e7819 */ /* 0x000fe2000000120d */
[C---:B----4-:R-:W-:Y:S01]  /*11a0*/  FADD.FTZ R143, -R132.reuse, R11 ;  /* 0x0000000b848f7221 */ /* 0x050fe20000010100 */
[C---:B0-----:R-:W-:Y:S01]  /*11b0*/  FADD.FTZ R101, -R132.reuse, R8 ;  /* 0x0000000884657221 */ /* 0x041fe20000010100 */
[----:B------:R-:W-:Y:S01]  /*11c0*/  SHF.L.U32 R11, R7, 0x10, RZ ;  /* 0x00000010070b7819 */ /* 0x000fe200000006ff */
[----:B------:R-:W-:Y:S01]  /*11d0*/  FADD.FTZ R105, -R132, R9 ;  /* 0x0000000984697221 */ /* 0x000fe20000010100 */
[----:B------:R-:W-:Y:S01]  /*11e0*/  SHF.L.U32 R14, R14, 0x10, RZ ;  /* 0x000000100e0e7819 */ /* 0x000fe200000006ff */
[----:B-----5:R-:W-:Y:S01]  /*11f0*/  FMUL.FTZ R7, R138, R101 ;  /* 0x000000658a077220 */ /* 0x020fe20000410000 */
[----:B------:R-:W-:Y:S01]  /*1200*/  MOV R103, R13 ;  /* 0x0000000d00677202 */ /* 0x000fe20000000f00 */
[-C--:B------:R-:W-:Y:S01]  /*1210*/  FMUL.FTZ R12, R88, R11.reuse ;  /* 0x0000000b580c7220 */ /* 0x080fe20000410000 */
[----:B------:R-:W-:Y:S01]  /*1220*/  FADD.FTZ R44, R44, R11 ;  /* 0x0000000b2c2c7221 */ /* 0x000fe20000010000 */
[----:B------:R-:W-:Y:S01]  /*1230*/  FFMA.FTZ R64, R7, R11, R64 ;  /* 0x0000000b07407223 */ /* 0x000fe20000010040 */
[----:B------:R-:W-:Y:S01]  /*1240*/  SHF.R.U32.HI R106, RZ, 0x10, R13 ;  /* 0x00000010ff6a7819 */ /* 0x000fe2000001160d */
[----:B------:R-:W-:Y:S01]  /*1250*/  FMUL.FTZ R8, R138, R105 ;  /* 0x000000698a087220 */ /* 0x000fe20000410000 */
[----:B------:R-:W-:Y:S01]  /*1260*/  SHF.L.U32 R103, R103, 0x10, RZ ;  /* 0x0000001067677819 */ /* 0x000fe200000006ff */
        /* <DEDUP_REMOVED lines=21> */
.L_x_4624:
[----:B------:R-:W-:Y:S05]  /*13c0*/  BSYNC.RECONVERGENT B0 ;  /* 0x0000000000007941 */ /* 0x000fea0003800200 */
.L_x_4623:
        /* <DEDUP_REMOVED lines=14> */
[----:B--2---:R-:W-:Y:S02]  /*14b0*/  MOV R103, R100 ;  /* 0x0000006400677202 */ /* 0x004fe40000000f00 */
[--C-:B------:R-:W-:Y:S02]  /*14c0*/  SHF.R.U64 R109, R100, 0x10, R101.reuse ;  /* 0x00000010646d7819 */ /* 0x100fe40000001265 */
[----:B------:R-:W-:Y:S02]  /*14d0*/  SHF.L.U32 R103, R103, 0x10, RZ ;  /* 0x0000001067677819 */ /* 0x000fe400000006ff */
[----:B------:R-:W-:Y:S02]  /*14e0*/  SHF.L.U32 R100, R109, 0x10, RZ ;  /* 0x000000106d647819 */ /* 0x000fe400000006ff */
[----:B------:R-:W-:Y:S02]  /*14f0*/  MOV R106, R101 ;  /* 0x00000065006a7202 */ /* 0x000fe40000000f00 */
[----:B------:R-:W-:Y:S01]  /*1500*/  SHF.R.U32.HI R108, RZ, 0x10, R101 ;  /* 0x00000010ff6c7819 */ /* 0x000fe20000011665 */
[----:B------:R-:W-:Y:S01]  /*1510*/  FADD.FTZ R41, R41, R100 ;  /* 0x0000006429297221 */ /* 0x000fe20000010000 */
[----:B------:R-:W-:Y:S01]  /*1520*/  SHF.L.U32 R109, R106, 0x10, RZ ;  /* 0x000000106a6d7819 */ /* 0x000fe200000006ff */
[C---:B0-----:R-:W-:Y:S01]  /*1530*/  FADD.FTZ R105, -R132.reuse, R17 ;  /* 0x0000001184697221 */ /* 0x041fe20000010100 */
[C---:B------:R-:W-:Y:S01]  /*1540*/  FADD.FTZ R15, -R132.reuse, R16 ;  /* 0x00000010840f7221 */ /* 0x040fe20000010100 */
[----:B------:R-:W-:Y:S01]  /*1550*/  FADD.FTZ R107, -R132, R18 ;  /* 0x00000012846b7221 */ /* 0x000fe20000010100 */
[----:B------:R-:W-:Y:S01]  /*1560*/  FMUL.FTZ R18, R84, R103 ;  /* 0x0000006754127220 */ /* 0x000fe20000410000 */
[C---:B-----5:R-:W-:Y:S01]  /*1570*/  FMUL.FTZ R16, R138.reuse, R105 ;  /* 0x000000698a107220 */ /* 0x060fe20000410000 */
[----:B------:R-:W-:Y:S01]  /*1580*/  FMUL.FTZ R15, R138, R15 ;  /* 0x0000000f8a0f7220 */ /* 0x000fe20000410000 */
[----:B------:R-:W-:Y:S01]  /*1590*/  FADD.FTZ R141, -R132, R19 ;  /* 0x00000013848d7221 */ /* 0x000fe20000010100 */
[-C--:B------:R-:W-:Y:S01]  /*15a0*/  FMUL.FTZ R19, R85, R100.reuse ;  /* 0x0000006455137220 */ /* 0x080fe20000410000 */
[----:B------:R-:W-:Y:S01]  /*15b0*/  FFMA.FTZ R61, R16, R100, R61 ;  /* 0x00000064103d7223 */ /* 0x000fe2000001003d */
[----:B------:R-:W-:Y:S01]  /*15c0*/  FADD.FTZ R100, R139, R18 ;  /* 0x000000128b647221 */ /* 0x000fe20000010000 */
[C---:B------:R-:W-:Y:S01]  /*15d0*/  FFMA.FTZ R101, R15.reuse, R18, R140 ;  /* 0x000000120f657223 */ /* 0x040fe2000001008c */
[----:B------:R-:W-:Y:S01]  /*15e0*/  FADD.FTZ R40, R40, R103 ;  /* 0x0000006728287221 */ /* 0x000fe20000010000 */
[----:B------:R-:W-:Y:S01]  /*15f0*/  FFMA.FTZ R60, R15, R103, R60 ;  /* 0x000000670f3c7223 */ /* 0x000fe2000001003c */
        /* <DEDUP_REMOVED lines=15> */
.L_x_4626:
[----:B------:R-:W-:Y:S05]  /*16f0*/  BSYNC.RECONVERGENT B0 ;  /* 0x0000000000007941 */ /* 0x000fea0003800200 */
.L_x_4625:
[----:B------:R-:W0:Y:S01]  /*1700*/  SHFL.DOWN PT, R101, R140, 0x10, 0x1f ;  /* 0x0a001f008c657f89 */ /* 0x000e2200000e0000 */
[----:B------:R-:W-:Y:S02]  /*1710*/  LEA R104, R133, R102, 0x18 ;  /* 0x0000006685687211 */ /* 0x000fe400078ec0ff */
[----:B------:R-:W-:Y:S02]  /*1720*/  P2R R100, PR, RZ, 0x2 ;  /* 0x00000002ff647803 */ /* 0x000fe40000000000 */
[----:B------:R-:W-:Y:S02]  /*1730*/  LOP3.LUT P1, RZ, R6, 0x1f, RZ, 0xc0, !PT ;  /* 0x0000001f06ff7812 */ /* 0x000fe4000782c0ff */
[----:B------:R-:W-:Y:S02]  /*1740*/  IADD3 R143, PT, PT, R104, 0x2820, RZ ;  /* 0x00002820688f7810 */ /* 0x000fe40007ffe0ff */
[----:B------:R-:W-:-:S09]  /*1750*/  PLOP3.LUT P0, PT, PT, PT, PT, 0x80, 0x8 ;  /* 0x000000000008781c */ /* 0x000fd20003f0f070 */
[----:B------:R-:W-:Y:S02]  /*1760*/  @!P1 PLOP3.LUT P0, PT, P6, PT, PT, 0x80, 0x8 ;  /* 0x000000000008981c */ /* 0x000fe4000370f070 */
[----:B------:R-:W-:Y:S02]  /*1770*/  @!P1 MOV R133, R143 ;  /* 0x0000008f00859202 */ /* 0x000fe40000000f00 */
[----:B------:R-:W-:Y:S01]  /*1780*/  ISETP.NE.AND P1, PT, R100, RZ, PT ;  /* 0x000000ff6400720c */ /* 0x000fe20003f25270 */
[----:B0-----:R-:W-:Y:S01]  /*1790*/  FADD.FTZ R101, R101, R140 ;  /* 0x0000008c65657221 */ /* 0x001fe20000010000 */
[----:B------:R-:W0:Y:S04]  /*17a0*/  SHFL.DOWN PT, R100, R139, 0x10, 0x1f ;  /* 0x0a001f008b647f89 */ /* 0x000e2800000e0000 */
[----:B------:R-:W1:Y:S03]  /*17b0*/  SHFL.DOWN PT, R102, R101, 0x8, 0x1f ;  /* 0x09001f0065667f89 */ /* 0x000e6600000e0000 */
[----:B------:R-:W-:-:S02]  /*17c0*/  @!P0 IADD3 R133, PT, PT, R104, 0x2800, RZ ;  /* 0x0000280068858810 */ /* 0x000fc40007ffe0ff */
[----:B------:R-:W-:-:S13]  /*17d0*/  LOP3.LUT P0, RZ, R6, 0x1f, RZ, 0xc0, !PT ;  /* 0x0000001f06ff7812 */ /* 0x000fda000780c0ff */
        /* <DEDUP_REMOVED lines=15> */
[----:B------:R-:W0:Y:S01]  /*18d0*/  SHFL.DOWN PT, R132, R107, 0x1, 0x1f ;  /* 0x08201f006b847f89 */ /* 0x000e2200000e0000 */
[----:B------:R-:W1:Y:S01]  /*18e0*/  @P5 LDC.64 R100, c[0x0][0x3e0] ;  /* 0x0000f800ff645b82 */ /* 0x000e620000000a00 */
[----:B0-----:R-:W-:Y:S01]  /*18f0*/  FADD.FTZ R132, R107, R132 ;  /* 0x000000846b847221 */ /* 0x001fe20000010000 */
[----:B-1----:R-:W-:-:S04]  /*1900*/  @P5 IMAD.WIDE R140, R2, 0x2, R100 ;  /* 0x00000002028c5825 */ /* 0x002fc800078e0264 */
        /* <DEDUP_REMOVED lines=60> */
.L_x_4631:
[----:B------:R-:W-:Y:S05]  /*1cd0*/  BSYNC.RECONVERGENT B1 ;  /* 0x0000000000017941 */ /* 0x000fea0003800200 */
.L_x_4630:
        /* <DEDUP_REMOVED lines=30> */
.L_x_4633:
[----:B------:R-:W-:Y:S05]  /*1ec0*/  BSYNC.RECONVERGENT B1 ;  /* 0x0000000000017941 */ /* 0x000fea0003800200 */
.L_x_4632:
        /* <DEDUP_REMOVED lines=30> */
.L_x_4635:
[----:B------:R-:W-:Y:S05]  /*20b0*/  BSYNC.RECONVERGENT B1 ;  /* 0x0000000000017941 */ /* 0x000fea0003800200 */
.L_x_4634:
        /* <DEDUP_REMOVED lines=30> */
.L_x_4637:
[----:B------:R-:W-:Y:S05]  /*22a0*/  BSYNC.RECONVERGENT B1 ;  /* 0x0000000000017941 */ /* 0x000fea0003800200 */
.L_x_4636:
        /* <DEDUP_REMOVED lines=29> */
.L_x_4629:
        /* <DEDUP_REMOVED lines=34> */
.L_x_4640:
[----:B------:R-:W-:Y:S05]  /*26a0*/  BSYNC.RECONVERGENT B1 ;  /* 0x0000000000017941 */ /* 0x000fea0003800200 */
.L_x_4639:
        /* <DEDUP_REMOVED lines=33> */
.L_x_4642:
[----:B------:R-:W-:Y:S05]  /*28c0*/  BSYNC.RECONVERGENT B1 ;  /* 0x0000000000017941 */ /* 0x000fea0003800200 */
.L_x_4641:
        /* <DEDUP_REMOVED lines=33> */
.L_x_4644:
[----:B------:R-:W-:Y:S05]  /*2ae0*/  BSYNC.RECONVERGENT B1 ;  /* 0x0000000000017941 */ /* 0x000fea0003800200 */
.L_x_4643:
        /* <DEDUP_REMOVED lines=33> */
.L_x_4646:
[----:B------:R-:W-:Y:S05]  /*2d00*/  BSYNC.RECONVERGENT B1 ;  /* 0x0000000000017941 */ /* 0x000fea0003800200 */
.L_x_4645:
        /* <DEDUP_REMOVED lines=32> */
.L_x_4628:
        /* <DEDUP_REMOVED lines=34> */
.L_x_4649:
[----:B------:R-:W-:Y:S05]  /*3130*/  BSYNC.RECONVERGENT B1 ;  /* 0x0000000000017941 */ /* 0x000fea0003800200 */
.L_x_4648:
        /* <DEDUP_REMOVED lines=30> */
.L_x_4651:
[----:B------:R-:W-:Y:S05]  /*3320*/  BSYNC.RECONVERGENT B1 ;  /* 0x0000000000017941 */ /* 0x000fea0003800200 */
.L_x_4650:
        /* <DEDUP_REMOVED lines=30> */
.L_x_4653:
[----:B------:R-:W-:Y:S05]  /*3510*/  BSYNC.RECONVERGENT B1 ;  /* 0x0000000000017941 */ /* 0x000fea0003800200 */
.L_x_4652:
        /* <DEDUP_REMOVED lines=30> */
.L_x_4655:
[----:B------:R-:W-:Y:S05]  /*3700*/  BSYNC.RECONVERGENT B1 ;  /* 0x0000000000017941 */ /* 0x000fea0003800200 */
.L_x_4654:
        /* <DEDUP_REMOVED lines=29> */
.L_x_4647:
        /* <DEDUP_REMOVED lines=34> */
.L_x_4657:
[----:B------:R-:W-:Y:S05]  /*3b00*/  BSYNC.RECONVERGENT B1 ;  /* 0x0000000000017941 */ /* 0x000fea0003800200 */
.L_x_4656:
        /* <DEDUP_REMOVED lines=33> */
.L_x_4659:
[----:B------:R-:W-:Y:S05]  /*3d20*/  BSYNC.RECONVERGENT B1 ;  /* 0x0000000000017941 */ /* 0x000fea0003800200 */
.L_x_4658:
        /* <DEDUP_REMOVED lines=33> */
.L_x_4661:
[----:B------:R-:W-:Y:S05]  /*3f40*/  BSYNC.RECONVERGENT B1 ;  /* 0x0000000000017941 */ /* 0x000fea0003800200 */
.L_x_4660:
        /* <DEDUP_REMOVED lines=33> */
.L_x_4663:
[----:B------:R-:W-:Y:S05]  /*4160*/  BSYNC.RECONVERGENT B1 ;  /* 0x0000000000017941 */ /* 0x000fea0003800200 */
.L_x_4662:
        /* <DEDUP_REMOVED lines=31> */
.L_x_4638:
[----:B------:R-:W-:Y:S05]  /*4360*/  BSYNC.RECONVERGENT B0 ;  /* 0x0000000000007941 */ /* 0x000fea0003800200 */
.L_x_4627:
[----:B01234-:R-:W0:Y:S01]  /*4370*/  LDC.64 R100, c[0x0][0x380] ;  /* 0x0000e000ff647b82 */ /* 0x01fe220000000a00 */
[----:B------:R-:W-:Y:S02]  /*4380*/  PLOP3.LUT P6, PT, P6, PT, PT, 0x8, 0x80 ;  /* 0x000000000080781c */ /* 0x000fe400037ce170 */
[----:B0-----:R-:W-:-:S04]  /*4390*/  IADD3 R2, PT, PT, R2, R100, RZ ;  /* 0x0000006402027210 */ /* 0x001fc80007ffe0ff */
[----:B------:R-:W-:-:S13]  /*43a0*/  ISETP.GE.AND P0, PT, R2, R101, PT ;  /* 0x000000650200720c */ /* 0x000fda0003f06270 */
[----:B------:R-:W-:Y:S05]  /*43b0*/  @!P0 BRA `(.L_x_4664) ;  /* 0xffffffc000748947 */ /* 0x000fea000383ffff */
.L_x_4616:
[----:B------:R-:W0:Y:S01]  /*43c0*/  LDC.64 R2, c[0x0][0x440] ;  /* 0x00011000ff027b82 */ /* 0x000e220000000a00 */
[----:B------:R-:W-:Y:S01]  /*43d0*/  ISETP.NE.AND P0, PT, R111, RZ, PT ;  /* 0x000000ff6f00720c */ /* 0x000fe20003f05270 */
[----:B------:R-:W-:-:S05]  /*43e0*/  IMAD R5, R5, UR6, RZ ;  /* 0x0000000605057c24 */ /* 0x000fca000f8e02ff */
[----:B------:R-:W-:Y:S01]  /*43f0*/  LEA.HI R21, R5, R6, RZ, 0x1e ;  /* 0x0000000605157211 */ /* 0x000fe200078ff0ff */
[----:B------:R-:W1:Y:S08]  /*4400*/  LDC.64 R8, c[0x0][0x448] ;  /* 0x00011200ff087b82 */ /* 0x000e700000000a00 */
        /* <DEDUP_REMOVED lines=34> */
.L_x_4665:
        /* <DEDUP_REMOVED lines=13> */
.L_x_10860:


//--------------------- .text._ZN10layer_norm13ln_bwd_kernelINS_13Kernel_traitsIf13__nv_bfloat16fS2_fjLj2560ELj1ELj1ELj4ELj8ENS_18Kernel_traits_baseILj2560EfS2_fS2_fjLj128EEEEELb0ELb0ELb0ELb1EEEvNS_9BwdParamsE --------------------------
	.section	.text._ZN10layer_norm13ln_bwd_kernelINS_13Kernel_traitsIf13__nv_bfloat16fS2_fjLj2560ELj1ELj1ELj4ELj8ENS_18Kernel_traits_baseILj2560EfS2_fS2_fjLj128EEEEELb0ELb0ELb0ELb1EEEvNS_9BwdParamsE,"ax",@progbits
	.align	128
        .global         _ZN10layer_norm13ln_bwd_kernelINS_13Kernel_traitsIf13__nv_bfloat16fS2_fjLj2560ELj1ELj1ELj4ELj8ENS_18Kernel_traits_baseILj2560EfS2_fS2_fjLj128EEEEELb0ELb0ELb0ELb1EEEvNS_9BwdParamsE
        .type           _ZN10layer_norm13ln_bwd_kernelINS_13Kernel_traitsIf13__nv_bfloat16fS2_fjLj2560ELj1ELj1ELj4ELj8ENS_18Kernel_traits_baseILj2560EfS2_fS2_fjLj128EEEEELb0ELb0ELb0ELb1EEEvNS_9BwdParamsE,@function
        .size           _ZN10layer_norm13ln_bwd_kernelINS_13Kernel_traitsIf13__nv_bfloat16fS2_fjLj2560ELj1ELj1ELj4ELj8ENS_18Kernel_traits_baseILj2560EfS2_fS2_fjLj128EEEEELb0ELb0ELb0ELb1EEEvNS_9BwdParamsE,(.L_x_10861 - _ZN10layer_norm13ln_bwd_kernelINS_13Kernel_traitsIf13__nv_bfloat16fS2_fjLj2560ELj1ELj1ELj4ELj8ENS_18Kernel_traits_baseILj2560EfS2_fS2_fjLj128EEEEELb0ELb0ELb0ELb1EEEvNS_9BwdParamsE)
        .other          _ZN10layer_norm13ln_bwd_kernelINS_13Kernel_traitsIf13__nv_bfloat16fS2_fjLj2560ELj1ELj1ELj4ELj8ENS_18Kernel_traits_baseILj2560EfS2_fS2_fjLj128EEEEELb0ELb0ELb0ELb1EEEvNS_9BwdParamsE,@"STO_CUDA_ENTRY STV_DEFAULT"
_ZN10layer_norm13ln_bwd_kernelINS_13Kernel_traitsIf13__nv_bfloat16fS2_fjLj2560ELj1ELj1ELj4ELj8ENS_18Kernel_traits_baseILj2560EfS2_fS2_fjLj128EEEEELb0ELb0ELb0ELb1EEEvNS_9BwdParamsE:
.text._ZN10layer_norm13ln_bwd_kernelINS_13Kernel_traitsIf13__nv_bfloat16fS2_fjLj2560ELj1ELj1ELj4ELj8ENS_18Kernel_traits_baseILj2560EfS2_fS2_fjLj128EEEEELb0ELb0ELb0ELb1EEEvNS_9BwdParamsE:
        /* <DEDUP_REMOVED lines=32> */
[----:B------:R-:W-:Y:S02]  /*0200*/  SHF.R.U32.HI R108, RZ, 0x5, R94 ;  /* 0x00000005ff6c7819 */ /* 0x000fe4000001165e */
        /* <DEDUP_REMOVED lines=15> */
[----:B------:R-:W-:Y:S01]  /*0300*/  CS2R R8, SRZ ;  /* 0x0000000000087805 */ /* 0x000fe2000001ff00 */
[----:B--2---:R-:W5:Y:S01]  /*0310*/  LDG.E.128 R28, desc[UR4][R2.64] ;  /* 0x00000004021c7981 */ /* 0x004f62000c1e1d00 */
[----:B------:R-:W0:Y:S01]  /*0320*/  LDCU.U8 UR7, c[0x0][0x410] ;  /* 0x00008200ff0777ac */ /* 0x000e220008000000 */
[----:B-1----:R-:W-:-:S02]  /*0330*/  ISETP.NE.U32.AND P1, PT, R4, RZ, PT ;  /* 0x000000ff0400720c */ /* 0x002fc40003f25070 */
[----:B------:R-:W5:Y:S01]  /*0340*/  LDG.E.128 R32, desc[UR4][R2.64+0x800] ;  /* 0x0008000402207981 */ /* 0x000f62000c1e1d00 */
[----:B------:R-:W-:Y:S02]  /*0350*/  CS2R R6, SRZ ;  /* 0x0000000000067805 */ /* 0x000fe4000001ff00 */
[----:B------:R-:W-:Y:S01]  /*0360*/  MOV R109, RZ ;  /* 0x000000ff006d7202 */ /* 0x000fe20000000f00 */
[----:B------:R-:W1:Y:S01]  /*0370*/  LDCU UR10, c[0x0][0x388] ;  /* 0x00007100ff0a77ac */ /* 0x000e620008000800 */
[----:B------:R-:W5:Y:S01]  /*0380*/  LDG.E.128 R36, desc[UR4][R2.64+0x1000] ;  /* 0x0010000402247981 */ /* 0x000f62000c1e1d00 */
[----:B------:R-:W-:Y:S02]  /*0390*/  ISETP.NE.AND.EX P1, PT, R5, RZ, PT, P1 ;  /* 0x000000ff0500720c */ /* 0x000fe40003f25310 */
[----:B------:R-:W-:Y:S02]  /*03a0*/  CS2R R4, SRZ ;  /* 0x0000000000047805 */ /* 0x000fe4000001ff00 */
[----:B------:R-:W-:Y:S01]  /*03b0*/  MOV R107, UR6 ;  /* 0x00000006006b7c02 */ /* 0x000fe20008000f00 */
[----:B------:R-:W5:Y:S01]  /*03c0*/  LDG.E.128 R40, desc[UR4][R2.64+0x1800] ;  /* 0x0018000402287981 */ /* 0x000f62000c1e1d00 */
[----:B------:R-:W2:Y:S03]  /*03d0*/  LDCU UR11, c[0x0][0x400] ;  /* 0x00008000ff0b77ac */ /* 0x000ea60008000800 */
[----:B------:R3:W5:Y:S01]  /*03e0*/  LDG.E.128 R44, desc[UR4][R2.64+0x2000] ;  /* 0x00200004022c7981 */ /* 0x000762000c1e1d00 */
[----:B------:R-:W4:Y:S01]  /*03f0*/  LDCU.64 UR12, c[0x0][0x478] ;  /* 0x00008f00ff0c77ac */ /* 0x000f220008000a00 */
[----:B------:R-:W0:Y:S01]  /*0400*/  LDCU.64 UR8, c[0x0][0x438] ;  /* 0x00008700ff0877ac */ /* 0x000e220008000a00 */
[----:B-1-3--:R-:W-:-:S07]  /*0410*/  CS2R R2, SRZ ;  /* 0x0000000000027805 */ /* 0x00afce000001ff00 */
.L_x_4671:
[----:B------:R-:W1:Y:S01]  /*0420*/  LDC.64 R76, c[0x0][0x3c0] ;  /* 0x0000f000ff4c7b82 */ /* 0x000e620000000a00 */
[----:B------:R-:W-:-:S05]  /*0430*/  IMAD R0, R107, UR10, RZ ;  /* 0x0000000a6b007c24 */ /* 0x000fca000f8e02ff */
[----:B------:R-:W-:Y:S02]  /*0440*/  SHF.R.S32.HI R69, RZ, 0x1f, R0 ;  /* 0x0000001fff457819 */ /* 0x000fe40000011400 */
[----:B------:R-:W3:Y:S02]  /*0450*/  LDC.64 R84, c[0x0][0x3a8] ;  /* 0x0000ea00ff547b82 */ /* 0x000ee40000000a00 */
[----:B------:R-:W-:-:S04]  /*0460*/  LEA.HI R69, R69, R0, RZ, 0x2 ;  /* 0x0000000045457211 */ /* 0x000fc800078f10ff */
[----:B------:R-:W-:Y:S02]  /*0470*/  LEA.HI.SX32 R106, R69, R94, 0x1e ;  /* 0x0000005e456a7211 */ /* 0x000fe400078ff2ff */
[----:B------:R-:W2:Y:S02]  /*0480*/  LDC.64 R114, c[0x0][0x428] ;  /* 0x00010a00ff727b82 */ /* 0x000ea40000000a00 */
[----:B------:R-:W-:Y:S01]  /*0490*/  IADD3 R105, PT, PT, R106, 0x80, RZ ;  /* 0x000000806a697810 */ /* 0x000fe20007ffe0ff */
[----:B-1----:R-:W-:-:S05]  /*04a0*/  IMAD.WIDE R76, R107, 0x4, R76 ;  /* 0x000000046b4c7825 */ /* 0x002fca00078e024c */
[----:B------:R-:W1:Y:S01]  /*04b0*/  LDC.64 R110, c[0x0][0x3c8] ;  /* 0x0000f200ff6e7b82 */ /* 0x000e620000000a00 */
[----:B------:R-:W4:Y:S01]  /*04c0*/  LDG.E R0, desc[UR4][R76.64] ;  /* 0x000000044c007981 */ /* 0x000f22000c1e1900 */
[----:B---3--:R-:W-:-:S04]  /*04d0*/  IMAD.WIDE.U32 R68, R106, 0x10, R84 ;  /* 0x000000106a447825 */ /* 0x008fc800078e0054 */
[----:B------:R-:W-:Y:S02]  /*04e0*/  IMAD.WIDE.U32 R72, R105, 0x10, R84 ;  /* 0x0000001069487825 */ /* 0x000fe400078e0054 */
[----:B------:R-:W3:Y:S01]  /*04f0*/  LDG.E.128 R68, desc[UR4][R68.64] ;  /* 0x0000000444447981 */ /* 0x000ee2000c1e1d00 */
[C---:B------:R-:W-:Y:S01]  /*0500*/  IADD3 R104, PT, PT, R106.reuse, 0x100, RZ ;  /* 0x000001006a687810 */ /* 0x040fe20007ffe0ff */
[C---:B--2---:R-:W-:Y:S02]  /*0510*/  IMAD.WIDE.U32 R118, R106.reuse, 0x8, R114 ;  /* 0x000000086a767825 */ /* 0x044fe400078e0072 */
[----:B------:R-:W2:Y:S01]  /*0520*/  LDG.E.128 R72, desc[UR4][R72.64] ;  /* 0x0000000448487981 */ /* 0x000ea2000c1e1d00 */
[C---:B------:R-:W-:Y:S02]  /*0530*/  IADD3 R103, PT, PT, R106.reuse, 0x180, RZ ;  /* 0x000001806a677810 */ /* 0x040fe40007ffe0ff */
[----:B------:R-:W-:Y:S01]  /*0540*/  IADD3 R102, PT, PT, R106, 0x200, RZ ;  /* 0x000002006a667810 */ /* 0x000fe20007ffe0ff */
[--C-:B------:R-:W-:Y:S01]  /*0550*/  IMAD.WIDE.U32 R78, R104, 0x10, R84.reuse ;  /* 0x00000010684e7825 */ /* 0x100fe200078e0054 */
[----:B------:R-:W2:Y:S03]  /*0560*/  LDG.E.64 R118, desc[UR4][R118.64] ;  /* 0x0000000476767981 */ /* 0x000ea6000c1e1b00 */
[----:B------:R-:W-:-:S02]  /*0570*/  IMAD.WIDE.U32 R80, R103, 0x10, R84 ;  /* 0x0000001067507825 */ /* 0x000fc400078e0054 */
[----:B------:R-:W2:Y:S02]  /*0580*/  LDG.E.128 R76, desc[UR4][R78.64] ;  /* 0x000000044e4c7981 */ /* 0x000ea4000c1e1d00 */
[----:B------:R-:W-:Y:S02]  /*0590*/  IMAD.WIDE.U32 R84, R102, 0x10, R84 ;  /* 0x0000001066547825 */ /* 0x000fe400078e0054 */
[----:B------:R-:W2:Y:S02]  /*05a0*/  LDG.E.128 R80, desc[UR4][R80.64] ;  /* 0x0000000450507981 */ /* 0x000ea4000c1e1d00 */
[--C-:B------:R-:W-:Y:S02]  /*05b0*/  IMAD.WIDE.U32 R120, R105, 0x8, R114.reuse ;  /* 0x0000000869787825 */ /* 0x100fe400078e0072 */
[----:B------:R-:W2:Y:S02]  /*05c0*/  LDG.E.128 R84, desc[UR4][R84.64] ;  /* 0x0000000454547981 */ /* 0x000ea4000c1e1d00 */
[----:B------:R-:W-:-:S02]  /*05d0*/  IMAD.WIDE.U32 R116, R104, 0x8, R114 ;  /* 0x0000000868747825 */ /* 0x000fc400078e0072 */
[----:B------:R-:W2:Y:S02]  /*05e0*/  LDG.E.64 R120, desc[UR4][R120.64] ;  /* 0x0000000478787981 */ /* 0x000ea4000c1e1b00 */
[--C-:B------:R-:W-:Y:S02]  /*05f0*/  IMAD.WIDE.U32 R112, R103, 0x8, R114.reuse ;  /* 0x0000000867707825 */ /* 0x100fe400078e0072 */
[----:B------:R-:W2:Y:S02]  /*0600*/  LDG.E.64 R116, desc[UR4][R116.64] ;  /* 0x0000000474747981 */ /* 0x000ea4000c1e1b00 */
[----:B------:R-:W-:Y:S02]  /*0610*/  IMAD.WIDE.U32 R114, R102, 0x8, R114 ;  /* 0x0000000866727825 */ /* 0x000fe400078e0072 */
[----:B------:R-:W2:Y:S02]  /*0620*/  LDG.E.64 R112, desc[UR4][R112.64] ;  /* 0x0000000470707981 */ /* 0x000ea4000c1e1b00 */
[----:B-1----:R-:W-:-:S02]  /*0630*/  IMAD.WIDE R110, R107, 0x4, R110 ;  /* 0x000000046b6e7825 */ /* 0x002fc400078e026e */
[----:B------:R-:W2:Y:S04]  /*0640*/  LDG.E.64 R114, desc[UR4][R114.64] ;  /* 0x0000000472727981 */ /* 0x000ea8000c1e1b00 */
[----:B------:R1:W2:Y:S01]  /*0650*/  LDG.E R110, desc[UR4][R110.64] ;  /* 0x000000046e6e7981 */ /* 0x0002a2000c1e1900 */
[----:B0-----:R-:W-:-:S04]  /*0660*/  ISETP.NE.U32.AND P0, PT, RZ, UR8, PT ;  /* 0x00000008ff007c0c */ /* 0x001fc8000bf05070 */
[----:B------:R-:W-:Y:S02]  /*0670*/  ISETP.NE.AND.EX P0, PT, RZ, UR9, PT, P0 ;  /* 0x00000009ff007c0c */ /* 0x000fe4000bf05300 */
[----:B------:R-:W-:Y:S02]  /*0680*/  ISETP.NE.AND P3, PT, RZ, UR7, PT ;  /* 0x00000007ff007c0c */ /* 0x000fe4000bf65270 */
[----:B------:R-:W-:Y:S02]  /*0690*/  LOP3.LUT P4, RZ, R94, 0x1f, RZ, 0xc0, !PT ;  /* 0x0000001f5eff7812 */ /* 0x000fe4000788c0ff */
[----:B----4-:R-:W-:-:S05]  /*06a0*/  FSEL R0, R0, RZ, !P3 ;  /* 0x000000ff00007208 */ /* 0x010fca0005800000 */
[C---:B---3--:R-:W-:Y:S01]  /*06b0*/  FADD.FTZ R151, -R0.reuse, R70 ;  /* 0x0000004600977221 */ /* 0x048fe20000010100 */
[C---:B------:R-:W-:Y:S02]  /*06c0*/  FADD.FTZ R141, -R0.reuse, R71 ;  /* 0x00000047008d7221 */ /* 0x040fe40000010100 */
[----:B------:R-:W0:Y:S01]  /*06d0*/  @P0 LDC.64 R70, c[0x0][0x438] ;  /* 0x00010e00ff460b82 */ /* 0x000e220000000a00 */
[C---:B--2---:R-:W-:Y:S01]  /*06e0*/  FADD.FTZ R135, -R0.reuse, R74 ;  /* 0x0000004a00877221 */ /* 0x044fe20000010100 */
[C---:B------:R-:W-:Y:S01]  /*06f0*/  FADD.FTZ R133, -R0.reuse, R75 ;  /* 0x0000004b00857221 */ /* 0x040fe20000010100 */
[C---:B------:R-:W-:Y:S01]  /*0700*/  FADD.FTZ R143, -R0.reuse, R68 ;  /* 0x00000044008f7221 */ /* 0x040fe20000010100 */
[----:B------:R-:W-:-:S04]  /*0710*/  FADD.FTZ R147, -R0, R69 ;  /* 0x0000004500937221 */ /* 0x000fc80000010100 */
[----:B------:R-:W2:Y:S01]  /*0720*/  @P0 LDC.64 R74, c[0x0][0x438] ;  /* 0x00010e00ff4a0b82 */ /* 0x000ea20000000a00 */
[C---:B------:R-:W-:Y:S01]  /*0730*/  FADD.FTZ R139, -R0.reuse, R72 ;  /* 0x00000048008b7221 */ /* 0x040fe20000010100 */
[----:B------:R-:W-:-:S06]  /*0740*/  FADD.FTZ R137, -R0, R73 ;  /* 0x0000004900897221 */ /* 0x000fcc0000010100 */
[----:B------:R-:W3:Y:S08]  /*0750*/  @P1 LDC.64 R68, c[0x0][0x3e0] ;  /* 0x0000f800ff441b82 */ /* 0x000ef00000000a00 */
[----:B------:R-:W4:Y:S01]  /*0760*/  @P0 LDC.64 R72, c[0x0][0x438] ;  /* 0x00010e00ff480b82 */ /* 0x000f220000000a00 */
[----:B------:R-:W-:Y:S01]  /*0770*/  MOV R128, R118 ;  /* 0x0000007600807202 */ /* 0x000fe20000000f00 */
[C---:B------:R-:W-:Y:S01]  /*0780*/  FADD.FTZ R159, -R0.reuse, R84 ;  /* 0x00000054009f7221 */ /* 0x040fe20000010100 */
[----:B------:R-:W-:Y:S01]  /*0790*/  FADD.FTZ R157, -R0, R85 ;  /* 0x00000055009d7221 */ /* 0x000fe20000010100 */
[----:B0-----:R-:W-:Y:S01]  /*07a0*/  @P0 IMAD.WIDE.U32 R84, R106, 0x10, R70 ;  /* 0x000000106a540825 */ /* 0x001fe200078e0046 */
[----:B------:R-:W-:-:S03]  /*07b0*/  SHF.R.U64 R126, R118, 0x10, R119 ;  /* 0x00000010767e7819 */ /* 0x000fc60000001277 */
[C---:B------:R-:W-:Y:S01]  /*07c0*/  FADD.FTZ R123, -R0.reuse, R80 ;  /* 0x00000050007b7221 */ /* 0x040fe20000010100 */
[----:B------:R-:W-:Y:S01]  /*07d0*/  MOV R145, R119 ;  /* 0x0000007700917202 */ /* 0x000fe20000000f00 */
[----:B------:R-:W-:Y:S01]  /*07e0*/  FADD.FTZ R161, -R0, R83 ;  /* 0x0000005300a17221 */ /* 0x000fe20000010100 */
[----:B------:R-:W-:Y:S02]  /*07f0*/  SHF.L.U32 R70, R128, 0x10, RZ ;  /* 0x0000001080467819 */ /* 0x000fe400000006ff */
[----:B------:R-:W-:Y:S02]  /*0800*/  MOV R124, R120 ;  /* 0x00000078007c7202 */ /* 0x000fe40000000f00 */
[----:B------:R-:W-:Y:S02]  /*0810*/  SHF.R.U64 R122, R120, 0x10, R121 ;  /* 0x00000010787a7819 */ /* 0x000fe40000001279 */
[----:B------:R-:W-:Y:S02]  /*0820*/  SHF.R.U64 R136, R116, 0x10, R117 ;  /* 0x0000001074887819 */ /* 0x000fe40000001275 */
[----:B------:R-:W-:-:S02]  /*0830*/  MOV R153, R117 ;  /* 0x0000007500997202 */ /* 0x000fc40000000f00 */
[----:B------:R-:W-:Y:S01]  /*0840*/  SHF.R.U32.HI R138, RZ, 0x10, R117 ;  /* 0x00000010ff8a7819 */ /* 0x000fe20000011675 */
[----:B--2---:R-:W-:Y:S01]  /*0850*/  @P0 IMAD.WIDE.U32 R162, R102, 0x10, R74 ;  /* 0x0000001066a20825 */ /* 0x004fe200078e004a */
[----:B------:R-:W-:Y:S02]  /*0860*/  MOV R120, R116 ;  /* 0x0000007400787202 */ /* 0x000fe40000000f00 */
[----:B------:R-:W-:Y:S02]  /*0870*/  SHF.R.U32.HI R140, RZ, 0x10, R113 ;  /* 0x00000010ff8c7819 */ /* 0x000fe40000011671 */
[----:B------:R-:W-:Y:S02]  /*0880*/  MOV R149, R121 ;  /* 0x0000007900957202 */ /* 0x000fe40000000f00 */
[----:B------:R-:W-:Y:S02]  /*0890*/  SHF.R.U32.HI R134, RZ, 0x10, R121 ;  /* 0x00000010ff867819 */ /* 0x000fe40000011679 */
[----:B-1----:R-:W-:Y:S01]  /*08a0*/  MOV R111, R115 ;  /* 0x00000073006f7202 */ /* 0x002fe20000000f00 */
[C---:B------:R-:W-:Y:S01]  /*08b0*/  FADD.FTZ R131, -R0.reuse, R76 ;  /* 0x0000004c00837221 */ /* 0x040fe20000010100 */
[----:B------:R-:W-:Y:S01]  /*08c0*/  MOV R117, R112 ;  /* 0x0000007000757202 */ /* 0x000fe20000000f00 */
[----:B------:R-:W-:Y:S01]  /*08d0*/  FADD.FTZ R129, -R0, R77 ;  /* 0x0000004d00817221 */ /* 0x000fe20000010100 */
[----:B------:R-:W-:Y:S01]  /*08e0*/  SHF.R.U64 R80, R112, 0x10, R113 ;  /* 0x0000001070507819 */ /* 0x000fe20000001271 */
[C---:B------:R-:W-:Y:S01]  /*08f0*/  FADD.FTZ R127, -R0.reuse, R78 ;  /* 0x0000004e007f7221 */ /* 0x040fe20000010100 */
[----:B------:R-:W-:Y:S01]  /*0900*/  MOV R83, R113 ;  /* 0x0000007100537202 */ /* 0x000fe20000000f00 */
[C---:B------:R-:W-:Y:S01]  /*0910*/  FADD.FTZ R121, -R0.reuse, R81 ;  /* 0x0000005100797221 */ /* 0x040fe20000010100 */
[----:B------:R-:W-:Y:S01]  /*0920*/  MOV R116, R114 ;  /* 0x0000007200747202 */ /* 0x000fe20000000f00 */
[----:B------:R-:W-:Y:S01]  /*0930*/  FADD.FTZ R125, -R0, R79 ;  /* 0x0000004f007d7221 */ /* 0x000fe20000010100 */
[--C-:B------:R-:W-:Y:S01]  /*0940*/  SHF.R.U64 R113, R114, 0x10, R115.reuse ;  /* 0x0000001072717819 */ /* 0x100fe20000001273 */
[----:B------:R-:W-:Y:S01]  /*0950*/  FADD.FTZ R155, -R0, R86 ;  /* 0x00000056009b7221 */ /* 0x000fe20000010100 */
[----:B------:R-:W-:Y:S01]  /*0960*/  SHF.R.U32.HI R112, RZ, 0x10, R115 ;  /* 0x00000010ff707819 */ /* 0x000fe20000011673 */
[----:B---3--:R-:W-:Y:S01]  /*0970*/  @P1 IMAD.WIDE R114, R107, 0x2, R68 ;  /* 0x000000026b721825 */ /* 0x008fe200078e0244 */
[----:B------:R-:W-:-:S03]  /*0980*/  SHF.L.U32 R74, R126, 0x10, RZ ;  /* 0x000000107e4a7819 */ /* 0x000fc600000006ff */
[C---:B------:R-:W-:Y:S01]  /*0990*/  FADD.FTZ R81, -R0.reuse, R82 ;  /* 0x0000005200517221 */ /* 0x040fe20000010100 */
[----:B------:R-:W-:Y:S01]  /*09a0*/  SHF.L.U32 R71, R145, 0x10, RZ ;  /* 0x0000001091477819 */ /* 0x000fe200000006ff */
[----:B------:R-:W-:Y:S01]  /*09b0*/  FADD.FTZ R69, -R0, R87 ;  /* 0x0000005700457221 */ /* 0x000fe20000010100 */
[----:B-----5:R-:W-:Y:S01]  /*09c0*/  FMUL.FTZ R145, R28, R70 ;  /* 0x000000461c917220 */ /* 0x020fe20000410000 */
[----:B------:R-:W-:Y:S01]  /*09d0*/  FMUL.FTZ R0, R110, R143 ;  /* 0x0000008f6e007220 */ /* 0x000fe20000410000 */
[----:B------:R-:W0:Y:S01]  /*09e0*/  @P0 LDC.64 R76, c[0x0][0x438] ;  /* 0x00010e00ff4c0b82 */ /* 0x000e220000000a00 */
[----:B------:R-:W-:Y:S01]  /*09f0*/  SHF.R.U32.HI R119, RZ, 0x10, R119 ;  /* 0x00000010ff777819 */ /* 0x000fe20000011677 */
[----:B----4-:R-:W-:-:S04]  /*0a00*/  @P0 IMAD.WIDE.U32 R86, R105, 0x10, R72 ;  /* 0x0000001069560825 */ /* 0x010fc800078e0048 */
[----:B------:R-:W-:Y:S01]  /*0a10*/  FMUL.FTZ R132, R29, R74 ;  /* 0x0000004a1d847220 */ /* 0x000fe20000410000 */
[----:B------:R-:W-:Y:S01]  /*0a20*/  FADD.FTZ R73, RZ, R145 ;  /* 0x00000091ff497221 */ /* 0x000fe20000010000 */
[----:B------:R-:W-:Y:S01]  /*0a30*/  FMUL.FTZ R147, R110, R147 ;  /* 0x000000936e937220 */ /* 0x000fe20000410000 */
[----:B------:R-:W-:Y:S01]  /*0a40*/  FFMA.FTZ R68, R0, R145, RZ ;  /* 0x0000009100447223 */ /* 0x000fe200000100ff */
[----:B------:R-:W-:Y:S01]  /*0a50*/  SHF.L.U32 R72, R119, 0x10, RZ ;  /* 0x0000001077487819 */ /* 0x000fe200000006ff */
[----:B------:R-:W-:Y:S01]  /*0a60*/  FMUL.FTZ R130, R30, R71 ;  /* 0x000000471e827220 */ /* 0x000fe20000410000 */
[----:B------:R-:W-:Y:S01]  /*0a70*/  FADD.FTZ R73, R73, R132 ;  /* 0x0000008449497221 */ /* 0x000fe20000010000 */
[----:B------:R-:W-:Y:S01]  /*0a80*/  FMUL.FTZ R143, R110, R151 ;  /* 0x000000976e8f7220 */ /* 0x000fe20000410000 */
[----:B------:R-:W-:Y:S01]  /*0a90*/  FFMA.FTZ R68, R147, R132, R68 ;  /* 0x0000008493447223 */ /* 0x000fe20000010044 */
[----:B------:R-:W1:Y:S01]  /*0aa0*/  @P0 LDC.64 R78, c[0x0][0x438] ;  /* 0x00010e00ff4e0b82 */ /* 0x000e620000000a00 */
[----:B------:R-:W-:Y:S01]  /*0ab0*/  SHF.L.U32 R119, R124, 0x10, RZ ;  /* 0x000000107c777819 */ /* 0x000fe200000006ff */
[----:B------:R-:W-:Y:S01]  /*0ac0*/  FMUL.FTZ R128, R31, R72 ;  /* 0x000000481f807220 */ /* 0x000fe20000410000 */
[----:B------:R-:W-:Y:S01]  /*0ad0*/  FADD.FTZ R73, R73, R130 ;  /* 0x0000008249497221 */ /* 0x000fe20000010000 */
[----:B------:R-:W-:Y:S01]  /*0ae0*/  FMUL.FTZ R141, R110, R141 ;  /* 0x0000008d6e8d7220 */ /* 0x000fe20000410000 */
[----:B------:R-:W-:Y:S01]  /*0af0*/  FFMA.FTZ R68, R143, R130, R68 ;  /* 0x000000828f447223 */ /* 0x000fe20000010044 */
[----:B------:R2:W3:Y:S01]  /*0b00*/  @P1 LDG.E.U16 R118, desc[UR4][R114.64] ;  /* 0x0000000472761981 */ /* 0x0004e2000c1e1500 */
[----:B------:R-:W-:Y:S01]  /*0b10*/  FMUL.FTZ R126, R32, R119 ;  /* 0x00000077207e7220 */ /* 0x000fe20000410000 */
[----:B------:R-:W-:Y:S01]  /*0b20*/  FADD.FTZ R73, R73, R128 ;  /* 0x0000008049497221 */ /* 0x000fe20000010000 */
[C---:B------:R-:W-:Y:S01]  /*0b30*/  FMUL.FTZ R139, R110.reuse, R139 ;  /* 0x0000008b6e8b7220 */ /* 0x040fe20000410000 */
[----:B------:R-:W-:Y:S01]  /*0b40*/  FFMA.FTZ R68, R141, R128, R68 ;  /* 0x000000808d447223 */ /* 0x000fe20000010044 */
[----:B------:R-:W-:Y:S01]  /*0b50*/  SHF.L.U32 R149, R149, 0x10, RZ ;  /* 0x0000001095957819 */ /* 0x000fe200000006ff */
[----:B------:R-:W-:Y:S01]  /*0b60*/  FMUL.FTZ R137, R110, R137 ;  /* 0x000000896e897220 */ /* 0x000fe20000410000 */
[----:B------:R-:W-:Y:S01]  /*0b70*/  SHF.L.U32 R134, R134, 0x10, RZ ;  /* 0x0000001086867819 */ /* 0x000fe200000006ff */
[----:B------:R-:W-:Y:S01]  /*0b80*/  FMUL.FTZ R135, R110, R135 ;  /* 0x000000876e877220 */ /* 0x000fe20000410000 */
[----:B0-----:R-:W-:Y:S01]  /*0b90*/  @P0 IMAD.WIDE.U32 R76, R103, 0x10, R76 ;  /* 0x00000010674c0825 */ /* 0x001fe200078e004c */
[----:B--2---:R-:W-:-:S03]  /*0ba0*/  SHF.L.U32 R114, R122, 0x10, RZ ;  /* 0x000000107a727819 */ /* 0x004fc600000006ff */
[----:B------:R-:W-:Y:S01]  /*0bb0*/  FADD.FTZ R73, R73, R126 ;  /* 0x0000007e49497221 */ /* 0x000fe20000010000 */
[----:B------:R-:W-:Y:S01]  /*0bc0*/  FFMA.FTZ R68, R139, R126, R68 ;  /* 0x0000007e8b447223 */ /* 0x000fe20000010044 */
[----:B------:R-:W-:Y:S01]  /*0bd0*/  SHF.L.U32 R151, R120, 0x10, RZ ;  /* 0x0000001078977819 */ /* 0x000fe200000006ff */
[----:B------:R-:W-:Y:S01]  /*0be0*/  FMUL.FTZ R133, R110, R133 ;  /* 0x000000856e857220 */ /* 0x000fe20000410000 */
[----:B------:R-:W-:Y:S01]  /*0bf0*/  FMUL.FTZ R124, R33, R114 ;  /* 0x00000072217c7220 */ /* 0x000fe20000410000 */
[----:B------:R-:W-:Y:S01]  /*0c00*/  FMUL.FTZ R122, R34, R149 ;  /* 0x00000095227a7220 */ /* 0x000fe20000410000 */
[----:B------:R0:W5:Y:S02]  /*0c10*/  @P0 LDG.E.128 R60, desc[UR4][R76.64] ;  /* 0x000000044c3c0981 */ /* 0x000164000c1e1d00 */
[----:B------:R-:W-:Y:S01]  /*0c20*/  FADD.FTZ R73, R73, R124 ;  /* 0x0000007c49497221 */ /* 0x000fe20000010000 */
[----:B------:R-:W-:Y:S01]  /*0c30*/  FFMA.FTZ R68, R137, R124, R68 ;  /* 0x0000007c89447223 */ /* 0x000fe20000010044 */
[----:B------:R-:W-:Y:S01]  /*0c40*/  FMUL.FTZ R120, R35, R134 ;  /* 0x0000008623787220 */ /* 0x000fe20000410000 */
[----:B------:R-:W-:Y:S01]  /*0c50*/  SHF.L.U32 R136, R136, 0x10, RZ ;  /* 0x0000001088887819 */ /* 0x000fe200000006ff */
[----:B------:R-:W-:Y:S01]  /*0c60*/  FADD.FTZ R73, R73, R122 ;  /* 0x0000007a49497221 */ /* 0x000fe20000010000 */
[----:B------:R-:W-:Y:S01]  /*0c70*/  FFMA.FTZ R68, R135, R122, R68 ;  /* 0x0000007a87447223 */ /* 0x000fe20000010044 */
[----:B------:R2:W5:Y:S01]  /*0c80*/  @P0 LDG.E.128 R48, desc[UR4][R84.64] ;  /* 0x0000000454300981 */ /* 0x000562000c1e1d00 */
[----:B------:R-:W-:Y:S01]  /*0c90*/  FMUL.FTZ R131, R110, R131 ;  /* 0x000000836e837220 */ /* 0x000fe20000410000 */
[----:B0-----:R-:W-:Y:S01]  /*0ca0*/  FMUL.FTZ R76, R36, R151 ;  /* 0x00000097244c7220 */ /* 0x001fe20000410000 */
[----:B------:R-:W-:Y:S01]  /*0cb0*/  FADD.FTZ R73, R73, R120 ;  /* 0x0000007849497221 */ /* 0x000fe20000010000 */
[----:B-1----:R-:W-:Y:S01]  /*0cc0*/  @P0 IMAD.WIDE.U32 R78, R104, 0x10, R78 ;  /* 0x00000010684e0825 */ /* 0x002fe200078e004e */
[----:B------:R-:W-:-:S03]  /*0cd0*/  SHF.L.U32 R153, R153, 0x10, RZ ;  /* 0x0000001099997819 */ /* 0x000fc600000006ff */
[----:B------:R-:W-:Y:S01]  /*0ce0*/  FMUL.FTZ R77, R37, R136 ;  /* 0x00000088254d7220 */ /* 0x000fe20000410000 */
[----:B------:R-:W-:Y:S01]  /*0cf0*/  FMUL.FTZ R129, R110, R129 ;  /* 0x000000816e817220 */ /* 0x000fe20000410000 */
[----:B------:R-:W-:Y:S01]  /*0d00*/  SHF.L.U32 R138, R138, 0x10, RZ ;  /* 0x000000108a8a7819 */ /* 0x000fe200000006ff */
[----:B------:R0:W5:Y:S01]  /*0d10*/  @P0 LDG.E.128 R56, desc[UR4][R78.64] ;  /* 0x000000044e380981 */ /* 0x000162000c1e1d00 */
[----:B--2---:R-:W-:Y:S01]  /*0d20*/  FFMA.FTZ R84, R133, R120, R68 ;  /* 0x0000007885547223 */ /* 0x004fe20000010044 */
[----:B------:R-:W-:Y:S01]  /*0d30*/  FADD.FTZ R68, R73, R76 ;  /* 0x0000004c49447221 */ /* 0x000fe20000010000 */
[C---:B------:R-:W-:Y:S01]  /*0d40*/  FMUL.FTZ R127, R110.reuse, R127 ;  /* 0x0000007f6e7f7220 */ /* 0x040fe20000410000 */
[----:B------:R-:W-:Y:S01]  /*0d50*/  FMUL.FTZ R82, R110, R161 ;  /* 0x000000a16e527220 */ /* 0x000fe20000410000 */
[----:B------:R-:W-:Y:S01]  /*0d60*/  FFMA.FTZ R84, R131, R76, R84 ;  /* 0x0000004c83547223 */ /* 0x000fe20000010054 */
[----:B------:R-:W-:Y:S01]  /*0d70*/  FADD.FTZ R73, R68, R77 ;  /* 0x0000004d44497221 */ /* 0x000fe20000010000 */
[----:B------:R-:W-:Y:S01]  /*0d80*/  SHF.L.U32 R161, R117, 0x10, RZ ;  /* 0x0000001075a17819 */ /* 0x000fe200000006ff */
[----:B------:R-:W-:Y:S01]  /*0d90*/  FMUL.FTZ R125, R110, R125 ;  /* 0x0000007d6e7d7220 */ /* 0x000fe20000410000 */
[----:B------:R-:W-:Y:S01]  /*0da0*/  FFMA.FTZ R84, R129, R77, R84 ;  /* 0x0000004d81547223 */ /* 0x000fe20000010054 */
[----:B0-----:R-:W-:Y:S01]  /*0db0*/  FMUL.FTZ R78, R38, R153 ;  /* 0x00000099264e7220 */ /* 0x001fe20000410000 */
[----:B------:R-:W-:Y:S01]  /*0dc0*/  FMUL.FTZ R79, R39, R138 ;  /* 0x0000008a274f7220 */ /* 0x000fe20000410000 */
[----:B------:R-:W-:Y:S01]  /*0dd0*/  SHF.L.U32 R142, R80, 0x10, RZ ;  /* 0x00000010508e7819 */ /* 0x000fe200000006ff */
[----:B------:R-:W-:Y:S01]  /*0de0*/  FMUL.FTZ R123, R110, R123 ;  /* 0x0000007b6e7b7220 */ /* 0x000fe20000410000 */
[----:B------:R-:W-:Y:S01]  /*0df0*/  FADD.FTZ R68, R73, R78 ;  /* 0x0000004e49447221 */ /* 0x000fe20000010000 */
[----:B------:R-:W-:Y:S01]  /*0e00*/  FFMA.FTZ R84, R127, R78, R84 ;  /* 0x0000004e7f547223 */ /* 0x000fe20000010054 */
[----:B------:R-:W-:Y:S01]  /*0e10*/  FMUL.FTZ R80, R40, R161 ;  /* 0x000000a128507220 */ /* 0x000fe20000410000 */
[----:B------:R0:W5:Y:S01]  /*0e20*/  @P0 LDG.E.128 R64, desc[UR4][R162.64] ;  /* 0x00000004a2400981 */ /* 0x000162000c1e1d00 */
[----:B------:R-:W-:Y:S01]  /*0e30*/  FADD.FTZ R73, R68, R79 ;  /* 0x0000004f44497221 */ /* 0x000fe20000010000 */
[----:B------:R-:W-:Y:S01]  /*0e40*/  FFMA.FTZ R84, R125, R79, R84 ;  /* 0x0000004f7d547223 */ /* 0x000fe20000010054 */
[----:B------:R-:W-:Y:S01]  /*0e50*/  FMUL.FTZ R117, R41, R142 ;  /* 0x0000008e29757220 */ /* 0x000fe20000410000 */
[----:B------:R-:W-:Y:S01]  /*0e60*/  FMUL.FTZ R121, R110, R121 ;  /* 0x000000796e797220 */ /* 0x000fe20000410000 */
[----:B------:R-:W-:Y:S01]  /*0e70*/  FADD.FTZ R68, R73, R80 ;  /* 0x0000005049447221 */ /* 0x000fe20000010000 */
[----:B------:R-:W-:Y:S01]  /*0e80*/  FFMA.FTZ R84, R123, R80, R84 ;  /* 0x000000507b547223 */ /* 0x000fe20000010054 */
[----:B------:R-:W-:Y:S01]  /*0e90*/  SHF.L.U32 R140, R140, 0x10, RZ ;  /* 0x000000108c8c7819 */ /* 0x000fe200000006ff */
[----:B------:R1:W5:Y:S01]  /*0ea0*/  @P0 LDG.E.128 R52, desc[UR4][R86.64] ;  /* 0x0000000456340981 */ /* 0x000362000c1e1d00 */
[----:B0-----:R-:W-:Y:S01]  /*0eb0*/  SHF.L.U32 R163, R83, 0x10, RZ ;  /* 0x0000001053a37819 */ /* 0x001fe200000006ff */
[----:B------:R-:W-:Y:S01]  /*0ec0*/  FADD.FTZ R68, R68, R117 ;  /* 0x0000007544447221 */ /* 0x000fe20000010000 */
[----:B------:R-:W-:-:S03]  /*0ed0*/  FMUL.FTZ R81, R110, R81 ;  /* 0x000000516e517220 */ /* 0x000fc60000410000 */
[----:B------:R-:W-:Y:S01]  /*0ee0*/  FMUL.FTZ R115, R42, R163 ;  /* 0x000000a32a737220 */ /* 0x000fe20000410000 */
[----:B------:R-:W-:Y:S01]  /*0ef0*/  SHF.L.U32 R165, R116, 0x10, RZ ;  /* 0x0000001074a57819 */ /* 0x000fe200000006ff */
[----:B-1----:R-:W-:Y:S01]  /*0f00*/  FFMA.FTZ R86, R121, R117, R84 ;  /* 0x0000007579567223 */ /* 0x002fe20000010054 */
[----:B------:R-:W-:Y:S01]  /*0f10*/  FMUL.FTZ R83, R43, R140 ;  /* 0x0000008c2b537220 */ /* 0x000fe20000410000 */
[----:B------:R-:W-:Y:S02]  /*0f20*/  FADD.FTZ R68, R68, R115 ;  /* 0x0000007344447221 */ /* 0x000fe40000010000 */
        /* <DEDUP_REMOVED lines=32> */
[----:B------:R-:W2:Y:S01]  /*1130*/  S2R R157, SR_CgaCtaId ;  /* 0x00000000009d7919 */ /* 0x000ea20000008800 */
[----:B0-----:R-:W-:Y:S01]  /*1140*/  FADD.FTZ R155, R152, R155 ;  /* 0x0000009b989b7221 */ /* 0x001fe20000010000 */
[----:B-1----:R-:W-:-:S04]  /*1150*/  FADD.FTZ R154, R75, R154 ;  /* 0x0000009a4b9a7221 */ /* 0x002fc80000010000 */
[----:B------:R-:W0:Y:S04]  /*1160*/  SHFL.DOWN PT, R150, R155, 0x2, 0x1f ;  /* 0x08401f009b967f89 */ /* 0x000e2800000e0000 */
[----:B------:R-:W1:Y:S01]  /*1170*/  SHFL.DOWN PT, R69, R154, 0x2, 0x1f ;  /* 0x08401f009a457f89 */ /* 0x000e6200000e0000 */
[----:B------:R-:W-:Y:S02]  /*1180*/  PLOP3.LUT P0, PT, PT, PT, PT, 0x80, 0x8 ;  /* 0x000000000008781c */ /* 0x000fe40003f0f070 */
[----:B------:R-:W-:Y:S02]  /*1190*/  MOV R68, 0x400 ;  /* 0x0000040000447802 */ /* 0x000fe40000000f00 */
[----:B------:R-:W-:Y:S02]  /*11a0*/  @!P4 PLOP3.LUT P0, PT, P2, PT, PT, 0x80, 0x8 ;  /* 0x000000000008c81c */ /* 0x000fe4000170f070 */
[----:B--2---:R-:W-:Y:S01]  /*11b0*/  LEA R156, R157, R68, 0x18 ;  /* 0x000000449d9c7211 */ /* 0x004fe200078ec0ff */
[----:B0-----:R-:W-:Y:S01]  /*11c0*/  FADD.FTZ R150, R155, R150 ;  /* 0x000000969b967221 */ /* 0x001fe20000010000 */
[----:B-1----:R-:W-:-:S04]  /*11d0*/  FADD.FTZ R73, R154, R69 ;  /* 0x000000459a497221 */ /* 0x002fc80000010000 */
[----:B------:R-:W0:Y:S04]  /*11e0*/  SHFL.DOWN PT, R69, R150, 0x1, 0x1f ;  /* 0x08201f0096457f89 */ /* 0x000e2800000e0000 */
[----:B------:R-:W1:Y:S01]  /*11f0*/  SHFL.DOWN PT, R152, R73, 0x1, 0x1f ;  /* 0x08201f0049987f89 */ /* 0x000e6200000e0000 */
[----:B------:R-:W-:-:S04]  /*1200*/  IADD3 R155, PT, PT, R156, 0x2820, RZ ;  /* 0x000028209c9b7810 */ /* 0x000fc80007ffe0ff */
[----:B------:R-:W-:Y:S02]  /*1210*/  @!P4 MOV R68, R155 ;  /* 0x0000009b0044c202 */ /* 0x000fe40000000f00 */
[----:B------:R-:W-:-:S04]  /*1220*/  @!P0 IADD3 R68, PT, PT, R156, 0x2800, RZ ;  /* 0x000028009c448810 */ /* 0x000fc80007ffe0ff */
[----:B------:R-:W-:-:S04]  /*1230*/  @!P4 MOV R75, R68 ;  /* 0x00000044004bc202 */ /* 0x000fc80000000f00 */
[----:B------:R-:W-:Y:S01]  /*1240*/  @!P4 LEA R75, R108, R75, 0x3 ;  /* 0x0000004b6c4bc211 */ /* 0x000fe200078e18ff */
[----:B0-----:R-:W-:Y:S01]  /*1250*/  FADD.FTZ R68, R150, R69 ;  /* 0x0000004596447221 */ /* 0x001fe20000010000 */
[----:B-1----:R-:W-:-:S05]  /*1260*/  FADD.FTZ R69, R73, R152 ;  /* 0x0000009849457221 */ /* 0x002fca0000010000 */
        /* <DEDUP_REMOVED lines=36> */
[----:B---3--:R-:W-:Y:S01]  /*14b0*/  @P1 SHF.L.U32 R114, R118, 0x10, RZ ;  /* 0x0000001076721819 */ /* 0x008fe200000006ff */
        /* <DEDUP_REMOVED lines=34> */
[-CC-:B------:R-:W-:Y:S01]  /*16e0*/  FFMA.FTZ R68, R125, R119.reuse, R118.reuse ;  /* 0x000000777d447223 */ /* 0x180fe20000010076 */
[-CC-:B------:R-:W-:Y:S01]  /*16f0*/  FFMA.FTZ R135, R135, R119.reuse, R118.reuse ;  /* 0x0000007787877223 */ /* 0x180fe20000010076 */
[-CC-:B------:R-:W-:Y:S01]  /*1700*/  FFMA.FTZ R133, R133, R119.reuse, R118.reuse ;  /* 0x0000007785857223 */ /* 0x180fe20000010076 */
[-C--:B------:R-:W-:Y:S01]  /*1710*/  FFMA.FTZ R137, R137, R119.reuse, R118 ;  /* 0x0000007789897223 */ /* 0x080fe20000010076 */
[----:B------:R-:W-:Y:S01]  /*1720*/  FADD.FTZ R79, R79, -R68 ;  /* 0x800000444f4f7221 */ /* 0x000fe20000010000 */
[----:B------:R-:W-:Y:S01]  /*1730*/  FADD.FTZ R143, R130, -R143 ;  /* 0x8000008f828f7221 */ /* 0x000fe20000010000 */
[----:B------:R-:W-:Y:S01]  /*1740*/  FADD.FTZ R141, R128, -R141 ;  /* 0x8000008d808d7221 */ /* 0x000fe20000010000 */
[-CC-:B------:R-:W-:Y:S01]  /*1750*/  FFMA.FTZ R68, R121, R119.reuse, R118.reuse ;  /* 0x0000007779447223 */ /* 0x180fe20000010076 */
[----:B------:R-:W-:Y:S01]  /*1760*/  FADD.FTZ R147, R132, -R147 ;  /* 0x8000009384937221 */ /* 0x000fe20000010000 */
[----:B------:R-:W-:Y:S01]  /*1770*/  FADD.FTZ R135, R122, -R135 ;  /* 0x800000877a877221 */ /* 0x000fe20000010000 */
[----:B------:R-:W-:Y:S01]  /*1780*/  FADD.FTZ R133, R120, -R133 ;  /* 0x8000008578857221 */ /* 0x000fe20000010000 */
[----:B------:R-:W-:Y:S01]  /*1790*/  FADD.FTZ R137, R124, -R137 ;  /* 0x800000897c897221 */ /* 0x000fe20000010000 */
[----:B------:R-:W-:Y:S01]  /*17a0*/  FFMA.FTZ R127, R127, R119, R118 ;  /* 0x000000777f7f7223 */ /* 0x000fe20000010076 */
[C---:B------:R-:W-:Y:S01]  /*17b0*/  FMUL.FTZ R143, R110.reuse, R143 ;  /* 0x0000008f6e8f7220 */ /* 0x040fe20000410000 */
[C---:B------:R-:W-:Y:S01]  /*17c0*/  FMUL.FTZ R141, R110.reuse, R141 ;  /* 0x0000008d6e8d7220 */ /* 0x040fe20000410000 */
[----:B------:R-:W-:Y:S01]  /*17d0*/  FADD.FTZ R117, R117, -R68 ;  /* 0x8000004475757221 */ /* 0x000fe20000010000 */
[C---:B------:R-:W-:Y:S01]  /*17e0*/  FMUL.FTZ R147, R110.reuse, R147 ;  /* 0x000000936e937220 */ /* 0x040fe20000410000 */
[C---:B------:R-:W-:Y:S01]  /*17f0*/  FMUL.FTZ R135, R110.reuse, R135 ;  /* 0x000000876e877220 */ /* 0x040fe20000410000 */
[C---:B------:R-:W-:Y:S01]  /*1800*/  FMUL.FTZ R133, R110.reuse, R133 ;  /* 0x000000856e857220 */ /* 0x040fe20000410000 */
[--C-:B------:R-:W-:Y:S01]  /*1810*/  FFMA.FTZ R68, R81, R119, R118.reuse ;  /* 0x0000007751447223 */ /* 0x100fe20000010076 */
[----:B------:R-:W-:Y:S01]  /*1820*/  FMUL.FTZ R137, R110, R137 ;  /* 0x000000896e897220 */ /* 0x000fe20000410000 */
[----:B------:R-:W-:Y:S01]  /*1830*/  FADD.FTZ R127, R78, -R127 ;  /* 0x8000007f4e7f7221 */ /* 0x000fe20000010000 */
[-CC-:B------:R-:W-:Y:S01]  /*1840*/  FFMA.FTZ R86, R86, R119.reuse, R118.reuse ;  /* 0x0000007756567223 */ /* 0x180fe20000010076 */
[-CC-:B------:R-:W-:Y:S01]  /*1850*/  FFMA.FTZ R139, R139, R119.reuse, R118.reuse ;  /* 0x000000778b8b7223 */ /* 0x180fe20000010076 */
[-C--:B------:R-:W-:Y:S01]  /*1860*/  FMUL.FTZ R71, R143, R114.reuse ;  /* 0x000000728f477220 */ /* 0x080fe20000410000 */
[-C--:B------:R-:W-:Y:S01]  /*1870*/  FMUL.FTZ R74, R141, R114.reuse ;  /* 0x000000728d4a7220 */ /* 0x080fe20000410000 */
[-CC-:B------:R-:W-:Y:S01]  /*1880*/  FFMA.FTZ R131, R131, R119.reuse, R118.reuse ;  /* 0x0000007783837223 */ /* 0x180fe20000010076 */
[-C--:B------:R-:W-:Y:S01]  /*1890*/  FMUL.FTZ R70, R147, R114.reuse ;  /* 0x0000007293467220 */ /* 0x080fe20000410000 */
[-C--:B------:R-:W-:Y:S01]  /*18a0*/  FMUL.FTZ R75, R135, R114.reuse ;  /* 0x00000072874b7220 */ /* 0x080fe20000410000 */
[-C--:B------:R-:W-:Y:S01]  /*18b0*/  FMUL.FTZ R120, R133, R114.reuse ;  /* 0x0000007285787220 */ /* 0x080fe20000410000 */
[-C--:B------:R-:W-:Y:S01]  /*18c0*/  FFMA.FTZ R123, R123, R119.reuse, R118 ;  /* 0x000000777b7b7223 */ /* 0x080fe20000010076 */
[----:B------:R-:W-:Y:S01]  /*18d0*/  FADD.FTZ R115, R115, -R68 ;  /* 0x8000004473737221 */ /* 0x000fe20000010000 */
[--C-:B------:R-:W-:Y:S01]  /*18e0*/  FFMA.FTZ R0, R0, R119, R118.reuse ;  /* 0x0000007700007223 */ /* 0x100fe20000010076 */
[-C--:B------:R-:W-:Y:S01]  /*18f0*/  FMUL.FTZ R73, R137, R114.reuse ;  /* 0x0000007289497220 */ /* 0x080fe20000410000 */
[----:B------:R-:W-:Y:S01]  /*1900*/  FMUL.FTZ R127, R110, R127 ;  /* 0x0000007f6e7f7220 */ /* 0x000fe20000410000 */
[-CC-:B------:R-:W-:Y:S01]  /*1910*/  FFMA.FTZ R68, R82, R119.reuse, R118.reuse ;  /* 0x0000007752447223 */ /* 0x180fe20000010076 */
[-CC-:B------:R-:W-:Y:S01]  /*1920*/  FFMA.FTZ R87, R87, R119.reuse, R118.reuse ;  /* 0x0000007757577223 */ /* 0x180fe20000010076 */
[----:B------:R-:W-:Y:S01]  /*1930*/  FFMA.FTZ R116, R116, R119, R118 ;  /* 0x0000007774747223 */ /* 0x000fe20000010076 */
[----:B------:R-:W-:Y:S01]  /*1940*/  FADD.FTZ R111, R111, -R86 ;  /* 0x800000566f6f7221 */ /* 0x000fe20000010000 */
[----:B------:R-:W-:Y:S01]  /*1950*/  FADD.FTZ R139, R126, -R139 ;  /* 0x8000008b7e8b7221 */ /* 0x000fe20000010000 */
[----:B------:R-:W-:Y:S01]  /*1960*/  FMUL.FTZ R77, R110, R77 ;  /* 0x0000004d6e4d7220 */ /* 0x000fe20000410000 */
[----:B------:R-:W-:Y:S01]  /*1970*/  FFMA.FTZ R85, R85, R119, R118 ;  /* 0x0000007755557223 */ /* 0x000fe20000010076 */
[----:B------:R-:W-:Y:S01]  /*1980*/  FADD.FTZ R131, R76, -R131 ;  /* 0x800000834c837221 */ /* 0x000fe20000010000 */
[----:B------:R-:W-:Y:S01]  /*1990*/  FMUL.FTZ R79, R110, R79 ;  /* 0x0000004f6e4f7220 */ /* 0x000fe20000410000 */
[----:B------:R-:W-:Y:S01]  /*19a0*/  FADD.FTZ R123, R80, -R123 ;  /* 0x8000007b507b7221 */ /* 0x000fe20000010000 */
[----:B------:R-:W-:Y:S01]  /*19b0*/  FADD.FTZ R145, R145, -R0 ;  /* 0x8000000091917221 */ /* 0x000fe20000010000 */
[----:B------:R-:W-:Y:S01]  /*19c0*/  F2F.BF16.F32 R71, R71 ;  /* 0x0000004700477304 */ /* 0x000fe20000202000 */
[-C--:B------:R-:W-:Y:S01]  /*19d0*/  FMUL.FTZ R127, R127, R114.reuse ;  /* 0x000000727f7f7220 */ /* 0x080fe20000410000 */
[----:B------:R-:W-:Y:S01]  /*19e0*/  FMUL.FTZ R117, R110, R117 ;  /* 0x000000756e757220 */ /* 0x000fe20000410000 */
[----:B------:R-:W-:Y:S01]  /*19f0*/  FADD.FTZ R83, R83, -R68 ;  /* 0x8000004453537221 */ /* 0x000fe20000010000 */
[----:B------:R-:W-:Y:S01]  /*1a00*/  FADD.FTZ R87, R112, -R87 ;  /* 0x8000005770577221 */ /* 0x000fe20000010000 */
[----:B------:R-:W-:Y:S01]  /*1a10*/  FADD.FTZ R113, R113, -R116 ;  /* 0x8000007471717221 */ /* 0x000fe20000010000 */
[C---:B------:R-:W-:Y:S01]  /*1a20*/  FMUL.FTZ R111, R110.reuse, R111 ;  /* 0x0000006f6e6f7220 */ /* 0x040fe20000410000 */
[----:B------:R-:W-:Y:S01]  /*1a30*/  FMUL.FTZ R139, R110, R139 ;  /* 0x0000008b6e8b7220 */ /* 0x000fe20000410000 */
[----:B------:R-:W0:Y:S01]  /*1a40*/  F2F.BF16.F32 R74, R74 ;  /* 0x0000004a004a7304 */ /* 0x000e220000202000 */
[-C--:B------:R-:W-:Y:S01]  /*1a50*/  FMUL.FTZ R77, R77, R114.reuse ;  /* 0x000000724d4d7220 */ /* 0x080fe20000410000 */
[----:B------:R-:W-:Y:S01]  /*1a60*/  FADD.FTZ R85, R84, -R85 ;  /* 0x8000005554557221 */ /* 0x000fe20000010000 */
[C---:B------:R-:W-:Y:S01]  /*1a70*/  FMUL.FTZ R131, R110.reuse, R131 ;  /* 0x000000836e837220 */ /* 0x040fe20000410000 */
[-C--:B------:R-:W-:Y:S01]  /*1a80*/  FMUL.FTZ R79, R79, R114.reuse ;  /* 0x000000724f4f7220 */ /* 0x080fe20000410000 */
[C---:B------:R-:W-:Y:S01]  /*1a90*/  FMUL.FTZ R115, R110.reuse, R115 ;  /* 0x000000736e737220 */ /* 0x040fe20000410000 */
[C---:B------:R-:W-:Y:S01]  /*1aa0*/  FMUL.FTZ R123, R110.reuse, R123 ;  /* 0x0000007b6e7b7220 */ /* 0x040fe20000410000 */
[C---:B------:R-:W-:Y:S01]  /*1ab0*/  FMUL.FTZ R145, R110.reuse, R145 ;  /* 0x000000916e917220 */ /* 0x040fe20000410000 */
[----:B------:R-:W1:Y:S01]  /*1ac0*/  F2F.BF16.F32 R70, R70 ;  /* 0x0000004600467304 */ /* 0x000e620000202000 */
[-C--:B------:R-:W-:Y:S01]  /*1ad0*/  FMUL.FTZ R117, R117, R114.reuse ;  /* 0x0000007275757220 */ /* 0x080fe20000410000 */
[C---:B------:R-:W-:Y:S01]  /*1ae0*/  FMUL.FTZ R83, R110.reuse, R83 ;  /* 0x000000536e537220 */ /* 0x040fe20000410000 */
[C---:B------:R-:W-:Y:S01]  /*1af0*/  FMUL.FTZ R87, R110.reuse, R87 ;  /* 0x000000576e577220 */ /* 0x040fe20000410000 */
[C---:B------:R-:W-:Y:S01]  /*1b00*/  FMUL.FTZ R113, R110.reuse, R113 ;  /* 0x000000716e717220 */ /* 0x040fe20000410000 */
[-C--:B------:R-:W-:Y:S01]  /*1b10*/  FMUL.FTZ R111, R111, R114.reuse ;  /* 0x000000726f6f7220 */ /* 0x080fe20000410000 */
[-C--:B------:R-:W-:Y:S01]  /*1b20*/  FMUL.FTZ R72, R139, R114.reuse ;  /* 0x000000728b487220 */ /* 0x080fe20000410000 */
[----:B------:R-:W-:Y:S01]  /*1b30*/  FMUL.FTZ R85, R110, R85 ;  /* 0x000000556e557220 */ /* 0x000fe20000410000 */
[----:B------:R-:W-:Y:S01]  /*1b40*/  F2F.BF16.F32 R75, R75 ;  /* 0x0000004b004b7304 */ /* 0x000fe20000202000 */
[----:B------:R-:W2:Y:S01]  /*1b50*/  LDC.64 R68, c[0x0][0x468] ;  /* 0x00011a00ff447b82 */ /* 0x000ea20000000a00 */
[-C--:B------:R-:W-:Y:S01]  /*1b60*/  FMUL.FTZ R76, R131, R114.reuse ;  /* 0x00000072834c7220 */ /* 0x080fe20000410000 */
[-C--:B------:R-:W-:Y:S01]  /*1b70*/  FMUL.FTZ R115, R115, R114.reuse ;  /* 0x0000007273737220 */ /* 0x080fe20000410000 */
[-C--:B------:R-:W-:Y:S01]  /*1b80*/  FMUL.FTZ R78, R123, R114.reuse ;  /* 0x000000727b4e7220 */ /* 0x080fe20000410000 */
[-C--:B------:R-:W-:Y:S01]  /*1b90*/  FMUL.FTZ R0, R145, R114.reuse ;  /* 0x0000007291007220 */ /* 0x080fe20000410000 */
[-C--:B------:R-:W-:Y:S01]  /*1ba0*/  FMUL.FTZ R83, R83, R114.reuse ;  /* 0x0000007253537220 */ /* 0x080fe20000410000 */
[-C--:B------:R-:W-:Y:S01]  /*1bb0*/  FMUL.FTZ R87, R87, R114.reuse ;  /* 0x0000007257577220 */ /* 0x080fe20000410000 */
[----:B------:R-:W3:Y:S01]  /*1bc0*/  F2F.BF16.F32 R120, R120 ;  /* 0x0000007800787304 */ /* 0x000ee20000202000 */
[-C--:B------:R-:W-:Y:S01]  /*1bd0*/  FMUL.FTZ R113, R113, R114.reuse ;  /* 0x0000007271717220 */ /* 0x080fe20000410000 */
[----:B------:R-:W-:Y:S01]  /*1be0*/  FMUL.FTZ R114, R85, R114 ;  /* 0x0000007255727220 */ /* 0x000fe20000410000 */
[----:B0-----:R-:W-:Y:S01]  /*1bf0*/  PRMT R81, R71, 0x5410, R74 ;  /* 0x0000541047517816 */ /* 0x001fe2000000004a */
[----:B-1----:R-:W-:-:S04]  /*1c00*/  IMAD.WIDE.U32 R70, R70, 0x10000, RZ ;  /* 0x0001000046467825 */ /* 0x002fc800078e00ff */
[----:B------:R-:W0:Y:S01]  /*1c10*/  F2F.BF16.F32 R73, R73 ;  /* 0x0000004900497304 */ /* 0x000e220000202000 */
[----:B------:R-:W-:Y:S02]  /*1c20*/  LOP3.LUT R71, R81, R71, RZ, 0xfc, !PT ;  /* 0x0000004751477212 */ /* 0x000fe400078efcff */
[----:B---3--:R-:W-:-:S05]  /*1c30*/  PRMT R85, R75, 0x5410, R120 ;  /* 0x000054104b557816 */ /* 0x008fca0000000078 */
[----:B------:R-:W-:Y:S01]  /*1c40*/  F2F.BF16.F32 R127, R127 ;  /* 0x0000007f007f7304 */ /* 0x000fe20000202000 */
[----:B0-----:R-:W-:-:S07]  /*1c50*/  IMAD.WIDE.U32 R74, R73, 0x10000, RZ ;  /* 0x00010000494a7825 */ /* 0x001fce00078e00ff */
[----:B------:R-:W0:Y:S01]  /*1c60*/  F2F.BF16.F32 R80, R79 ;  /* 0x0000004f00507304 */ /* 0x000e220000202000 */
[----:B------:R-:W-:-:S07]  /*1c70*/  LOP3.LUT R73, R85, R75, RZ, 0xfc, !PT ;  /* 0x0000004b55497212 */ /* 0x000fce00078efcff */
[----:B------:R-:W1:Y:S01]  /*1c80*/  F2F.BF16.F32 R77, R77 ;  /* 0x0000004d004d7304 */ /* 0x000e620000202000 */
[----:B0-----:R-:W-:-:S07]  /*1c90*/  PRMT R127, R127, 0x5410, R80 ;  /* 0x000054107f7f7816 */ /* 0x001fce0000000050 */
[----:B------:R-:W-:Y:S01]  /*1ca0*/  F2F.BF16.F32 R82, R117 ;  /* 0x0000007500527304 */ /* 0x000fe20000202000 */
[----:B-1----:R-:W-:-:S07]  /*1cb0*/  IMAD.WIDE.U32 R80, R77, 0x10000, RZ ;  /* 0x000100004d507825 */ /* 0x002fce00078e00ff */
[----:B------:R-:W0:Y:S01]  /*1cc0*/  F2F.BF16.F32 R84, R111 ;  /* 0x0000006f00547304 */ /* 0x000e220000202000 */
[----:B------:R-:W-:-:S07]  /*1cd0*/  LOP3.LUT R75, R127, R81, RZ, 0xfc, !PT ;  /* 0x000000517f4b7212 */ /* 0x000fce00078efcff */
[----:B------:R-:W1:Y:S01]  /*1ce0*/  F2F.BF16.F32 R72, R72 ;  /* 0x0000004800487304 */ /* 0x000e620000202000 */
[----:B0-----:R-:W-:-:S07]  /*1cf0*/  IMAD.WIDE.U32 R84, R84, 0x10000, RZ ;  /* 0x0001000054547825 */ /* 0x001fce00078e00ff */
[----:B------:R-:W0:Y:S01]  /*1d00*/  F2F.BF16.F32 R76, R76 ;  /* 0x0000004c004c7304 */ /* 0x000e220000202000 */
[----:B-1----:R-:W-:-:S07]  /*1d10*/  LOP3.LUT R72, R74, R72, RZ, 0xfc, !PT ;  /* 0x000000484a487212 */ /* 0x002fce00078efcff */
[----:B------:R-:W-:Y:S01]  /*1d20*/  F2F.BF16.F32 R115, R115 ;  /* 0x0000007300737304 */ /* 0x000fe20000202000 */
[----:B0-----:R-:W-:-:S07]  /*1d30*/  LOP3.LUT R74, R80, R76, RZ, 0xfc, !PT ;  /* 0x0000004c504a7212 */ /* 0x001fce00078efcff */
[----:B------:R0:W1:Y:S01]  /*1d40*/  F2F.BF16.F32 R112, R83 ;  /* 0x0000005300707304 */ /* 0x0000620000202000 */
[----:B--2---:R-:W-:-:S04]  /*1d50*/  IMAD.WIDE.U32 R80, R105, 0x8, R68 ;  /* 0x0000000869507825 */ /* 0x004fc800078e0044 */
[----:B------:R-:W-:-:S03]  /*1d60*/  IMAD.WIDE.U32 R104, R104, 0x8, R68 ;  /* 0x0000000868687825 */ /* 0x000fc600078e0044 */
[----:B------:R-:W2:Y:S01]  /*1d70*/  F2F.BF16.F32 R78, R78 ;  /* 0x0000004e004e7304 */ /* 0x000ea20000202000 */
[----:B0-----:R-:W-:Y:S01]  /*1d80*/  IMAD.WIDE.U32 R82, R82, 0x10000, RZ ;  /* 0x0001000052527825 */ /* 0x001fe200078e00ff */
[----:B-1----:R-:W-:-:S06]  /*1d90*/  PRMT R115, R115, 0x5410, R112 ;  /* 0x0000541073737816 */ /* 0x002fcc0000000070 */
[----:B------:R-:W0:Y:S01]  /*1da0*/  F2F.BF16.F32 R79, R114 ;  /* 0x00000072004f7304 */ /* 0x000e220000202000 */
[----:B------:R-:W-:Y:S02]  /*1db0*/  LOP3.LUT R77, R115, R83, RZ, 0xfc, !PT ;  /* 0x00000053734d7212 */ /* 0x000fe400078efcff */
[----:B--2---:R-:W-:-:S05]  /*1dc0*/  LOP3.LUT R76, R82, R78, RZ, 0xfc, !PT ;  /* 0x0000004e524c7212 */ /* 0x004fca00078efcff */
[----:B------:R-:W1:Y:S01]  /*1dd0*/  F2F.BF16.F32 R0, R0 ;  /* 0x0000000000007304 */ /* 0x000e620000202000 */
[----:B------:R-:W-:Y:S01]  /*1de0*/  IMAD.WIDE.U32 R82, R103, 0x8, R68 ;  /* 0x0000000867527825 */ /* 0x000fe200078e0044 */
[----:B0-----:R-:W-:-:S06]  /*1df0*/  LOP3.LUT R84, R84, R79, RZ, 0xfc, !PT ;  /* 0x0000004f54547212 */ /* 0x001fcc00078efcff */
[----:B------:R-:W-:Y:S01]  /*1e00*/  F2F.BF16.F32 R87, R87 ;  /* 0x0000005700577304 */ /* 0x000fe20000202000 */
[----:B------:R-:W-:-:S04]  /*1e10*/  IMAD.WIDE.U32 R78, R106, 0x8, R68 ;  /* 0x000000086a4e7825 */ /* 0x000fc800078e0044 */
[----:B------:R-:W-:Y:S01]  /*1e20*/  IMAD.WIDE.U32 R68, R102, 0x8, R68 ;  /* 0x0000000866447825 */ /* 0x000fe200078e0044 */
[----:B-1----:R-:W-:Y:S02]  /*1e30*/  LOP3.LUT R70, R70, R0, RZ, 0xfc, !PT ;  /* 0x0000000046467212 */ /* 0x002fe400078efcff */
[----:B------:R-:W0:Y:S03]  /*1e40*/  F2F.BF16.F32 R86, R113 ;  /* 0x0000007100567304 */ /* 0x000e260000202000 */
[----:B------:R1:W-:Y:S04]  /*1e50*/  STG.E.64 desc[UR4][R78.64], R70 ;  /* 0x000000464e007986 */ /* 0x0003e8000c101b04 */
[----:B------:R1:W-:Y:S04]  /*1e60*/  STG.E.64 desc[UR4][R80.64], R72 ;  /* 0x0000004850007986 */ /* 0x0003e8000c101b04 */
[----:B------:R1:W-:Y:S01]  /*1e70*/  STG.E.64 desc[UR4][R104.64], R74 ;  /* 0x0000004a68007986 */ /* 0x0003e2000c101b04 */
[----:B0-----:R-:W-:-:S03]  /*1e80*/  PRMT R87, R87, 0x5410, R86 ;  /* 0x0000541057577816 */ /* 0x001fc60000000056 */
[----:B------:R1:W-:Y:S01]  /*1e90*/  STG.E.64 desc[UR4][R82.64], R76 ;  /* 0x0000004c52007986 */ /* 0x0003e2000c101b04 */
[----:B------:R-:W-:-:S05]  /*1ea0*/  LOP3.LUT R85, R87, R85, RZ, 0xfc, !PT ;  /* 0x0000005557557212 */ /* 0x000fca00078efcff */
[----:B------:R1:W-:Y:S01]  /*1eb0*/  STG.E.64 desc[UR4][R68.64], R84 ;  /* 0x0000005444007986 */ /* 0x0003e2000c101b04 */
[----:B------:R-:W-:Y:S05]  /*1ec0*/  BRA `(.L_x_4669) ;  /* 0x0000001800907947 */ /* 0x000fea0003800000 */
.L_x_4668:
[-CC-:B------:R-:W-:Y:S01]  /*1ed0*/  FFMA.FTZ R0, R0, R119.reuse, R118.reuse ;  /* 0x0000007700007223 */ /* 0x180fe20000010076 */
[-CC-:B------:R-:W-:Y:S01]  /*1ee0*/  FFMA.FTZ R71, R143, R119.reuse, R118.reuse ;  /* 0x000000778f477223 */ /* 0x180fe20000010076 */
[-CC-:B------:R-:W-:Y:S01]  /*1ef0*/  FFMA.FTZ R139, R139, R119.reuse, R118.reuse ;  /* 0x000000778b8b7223 */ /* 0x180fe20000010076 */
[-C--:B------:R-:W-:Y:S01]  /*1f00*/  FFMA.FTZ R141, R141, R119.reuse, R118 ;  /* 0x000000778d8d7223 */ /* 0x080fe20000010076 */
[----:B------:R-:W-:Y:S01]  /*1f10*/  FADD.FTZ R145, R145, -R0 ;  /* 0x8000000091917221 */ /* 0x000fe20000010000 */
[----:B------:R-:W-:Y:S01]  /*1f20*/  FADD.FTZ R71, R130, -R71 ;  /* 0x8000004782477221 */ /* 0x000fe20000010000 */
[----:B------:R-:W-:Y:S01]  /*1f30*/  FADD.FTZ R139, R126, -R139 ;  /* 0x8000008b7e8b7221 */ /* 0x000fe20000010000 */
[--C-:B------:R-:W-:Y:S01]  /*1f40*/  FFMA.FTZ R131, R131, R119, R118.reuse ;  /* 0x0000007783837223 */ /* 0x100fe20000010076 */
[C---:B------:R-:W-:Y:S01]  /*1f50*/  FMUL.FTZ R68, R110.reuse, R145 ;  /* 0x000000916e447220 */ /* 0x040fe20000410000 */
[----:B------:R-:W-:Y:S01]  /*1f60*/  FMUL.FTZ R70, R110, R71 ;  /* 0x000000476e467220 */ /* 0x000fe20000410000 */
[----:B------:R-:W-:Y:S01]  /*1f70*/  FADD.FTZ R71, R128, -R141 ;  /* 0x8000008d80477221 */ /* 0x000fe20000010000 */
[----:B------:R-:W-:Y:S01]  /*1f80*/  FADD.FTZ R131, R76, -R131 ;  /* 0x800000834c837221 */ /* 0x000fe20000010000 */
[-C--:B------:R-:W-:Y:S01]  /*1f90*/  FMUL.FTZ R72, R68, R114.reuse ;  /* 0x0000007244487220 */ /* 0x080fe20000410000 */
[--C-:B------:R-:W-:Y:S01]  /*1fa0*/  FFMA.FTZ R133, R133, R119, R118.reuse ;  /* 0x0000007785857223 */ /* 0x100fe20000010076 */
[C---:B------:R-:W-:Y:S01]  /*1fb0*/  FMUL.FTZ R71, R110.reuse, R71 ;  /* 0x000000476e477220 */ /* 0x040fe20000410000 */
[----:B------:R-:W-:Y:S01]  /*1fc0*/  FMUL.FTZ R76, R110, R131 ;  /* 0x000000836e4c7220 */ /* 0x000fe20000410000 */
[----:B------:R0:W-:Y:S01]  /*1fd0*/  F2F.BF16.F32 R143, R72 ;  /* 0x00000048008f7304 */ /* 0x0001e20000202000 */
[-CC-:B------:R-:W-:Y:S01]  /*1fe0*/  FFMA.FTZ R147, R147, R119.reuse, R118.reuse ;  /* 0x0000007793937223 */ /* 0x180fe20000010076 */
[-C--:B------:R-:W-:Y:S01]  /*1ff0*/  FMUL.FTZ R75, R71, R114.reuse ;  /* 0x00000072474b7220 */ /* 0x080fe20000410000 */
[-CC-:B------:R-:W-:Y:S01]  /*2000*/  FFMA.FTZ R73, R137, R119.reuse, R118.reuse ;  /* 0x0000007789497223 */ /* 0x180fe20000010076 */
[-CC-:B------:R-:W-:Y:S01]  /*2010*/  FFMA.FTZ R131, R127, R119.reuse, R118.reuse ;  /* 0x000000777f837223 */ /* 0x180fe20000010076 */
[----:B------:R-:W-:Y:S01]  /*2020*/  FADD.FTZ R69, R132, -R147 ;  /* 0x8000009384457221 */ /* 0x000fe20000010000 */
[-CC-:B------:R-:W-:Y:S01]  /*2030*/  FFMA.FTZ R132, R125, R119.reuse, R118.reuse ;  /* 0x000000777d847223 */ /* 0x180fe20000010076 */
[--C-:B------:R-:W-:Y:S01]  /*2040*/  FFMA.FTZ R123, R123, R119, R118.reuse ;  /* 0x000000777b7b7223 */ /* 0x100fe20000010076 */
[----:B------:R1:W-:Y:S01]  /*2050*/  F2F.BF16.F32 R137, R75 ;  /* 0x0000004b00897304 */ /* 0x0003e20000202000 */
[----:B0-----:R-:W-:Y:S01]  /*2060*/  FMUL.FTZ R72, R110, R139 ;  /* 0x0000008b6e487220 */ /* 0x001fe20000410000 */
[----:B------:R-:W-:Y:S01]  /*2070*/  FFMA.FTZ R139, R135, R119, R118 ;  /* 0x00000077878b7223 */ /* 0x000fe20000010076 */
[----:B------:R-:W-:Y:S01]  /*2080*/  FADD.FTZ R131, R78, -R131 ;  /* 0x800000834e837221 */ /* 0x000fe20000010000 */
[----:B------:R-:W-:Y:S01]  /*2090*/  FADD.FTZ R79, R79, -R132 ;  /* 0x800000844f4f7221 */ /* 0x000fe20000010000 */
[-C--:B------:R-:W-:Y:S01]  /*20a0*/  FMUL.FTZ R126, R72, R114.reuse ;  /* 0x00000072487e7220 */ /* 0x080fe20000410000 */
[----:B------:R-:W-:Y:S01]  /*20b0*/  FADD.FTZ R139, R122, -R139 ;  /* 0x8000008b7a8b7221 */ /* 0x000fe20000010000 */
[C---:B------:R-:W-:Y:S01]  /*20c0*/  FMUL.FTZ R78, R110.reuse, R131 ;  /* 0x000000836e4e7220 */ /* 0x040fe20000410000 */
[----:B------:R-:W-:Y:S01]  /*20d0*/  FMUL.FTZ R79, R110, R79 ;  /* 0x0000004f6e4f7220 */ /* 0x000fe20000410000 */
[----:B------:R0:W-:Y:S01]  /*20e0*/  F2F.BF16.F32 R135, R126 ;  /* 0x0000007e00877304 */ /* 0x0001e20000202000 */
[----:B-1----:R-:W-:Y:S01]  /*20f0*/  FADD.FTZ R75, R120, -R133 ;  /* 0x80000085784b7221 */ /* 0x002fe20000010000 */
[----:B------:R-:W-:Y:S01]  /*2100*/  FADD.FTZ R131, R80, -R123 ;  /* 0x8000007b50837221 */ /* 0x000fe20000010000 */
[-C--:B------:R-:W-:Y:S01]  /*2110*/  FMUL.FTZ R123, R79, R114.reuse ;  /* 0x000000724f7b7220 */ /* 0x080fe20000410000 */
[----:B------:R-:W-:Y:S01]  /*2120*/  FADD.FTZ R73, R124, -R73 ;  /* 0x800000497c497221 */ /* 0x000fe20000010000 */
[C---:B------:R-:W-:Y:S01]  /*2130*/  FMUL.FTZ R75, R110.reuse, R75 ;  /* 0x0000004b6e4b7220 */ /* 0x040fe20000410000 */
[----:B------:R-:W-:Y:S01]  /*2140*/  FMUL.FTZ R69, R110, R69 ;  /* 0x000000456e457220 */ /* 0x000fe20000410000 */
[--C-:B------:R-:W-:Y:S01]  /*2150*/  FFMA.FTZ R116, R116, R119, R118.reuse ;  /* 0x0000007774747223 */ /* 0x100fe20000010076 */
[C---:B------:R-:W-:Y:S01]  /*2160*/  FMUL.FTZ R73, R110.reuse, R73 ;  /* 0x000000496e497220 */ /* 0x040fe20000410000 */
[----:B0-----:R-:W-:Y:S01]  /*2170*/  FFMA.FTZ R126, R129, R119, R118 ;  /* 0x00000077817e7223 */ /* 0x001fe20000010076 */
[-C--:B------:R-:W-:Y:S01]  /*2180*/  FMUL.FTZ R122, R75, R114.reuse ;  /* 0x000000724b7a7220 */ /* 0x080fe20000410000 */
[----:B------:R-:W-:Y:S01]  /*2190*/  FMUL.FTZ R74, R110, R139 ;  /* 0x0000008b6e4a7220 */ /* 0x000fe20000410000 */
[-C--:B------:R-:W-:Y:S01]  /*21a0*/  FMUL.FTZ R0, R69, R114.reuse ;  /* 0x0000007245007220 */ /* 0x080fe20000410000 */
[----:B------:R-:W-:Y:S01]  /*21b0*/  FADD.FTZ R77, R77, -R126 ;  /* 0x8000007e4d4d7221 */ /* 0x000fe20000010000 */
[-C--:B------:R-:W-:Y:S01]  /*21c0*/  FMUL.FTZ R126, R76, R114.reuse ;  /* 0x000000724c7e7220 */ /* 0x080fe20000410000 */
[----:B------:R0:W-:Y:S01]  /*21d0*/  F2F.BF16.F32 R129, R122 ;  /* 0x0000007a00817304 */ /* 0x0001e20000202000 */
[-C--:B------:R-:W-:Y:S01]  /*21e0*/  FMUL.FTZ R128, R70, R114.reuse ;  /* 0x0000007246807220 */ /* 0x080fe20000410000 */
[-C--:B------:R-:W-:Y:S01]  /*21f0*/  FMUL.FTZ R124, R73, R114.reuse ;  /* 0x00000072497c7220 */ /* 0x080fe20000410000 */
[----:B------:R-:W-:Y:S01]  /*2200*/  FADD.FTZ R133, R113, -R116 ;  /* 0x8000007471857221 */ /* 0x000fe20000010000 */
[----:B------:R-:W-:Y:S01]  /*2210*/  FMUL.FTZ R120, R74, R114 ;  /* 0x000000724a787220 */ /* 0x000fe20000410000 */
[C---:B------:R-:W-:Y:S01]  /*2220*/  FMUL.FTZ R77, R110.reuse, R77 ;  /* 0x0000004d6e4d7220 */ /* 0x040fe20000410000 */
[----:B------:R-:W-:-:S02]  /*2230*/  FMUL.FTZ R80, R110, R131 ;  /* 0x000000836e507220 */ /* 0x000fc40000410000 */
[----:B------:R1:W-:Y:S01]  /*2240*/  F2F.BF16.F32 R127, R126 ;  /* 0x0000007e007f7304 */ /* 0x0003e20000202000 */
[-C--:B0-----:R-:W-:Y:S01]  /*2250*/  FMUL.FTZ R122, R78, R114.reuse ;  /* 0x000000724e7a7220 */ /* 0x081fe20000410000 */
[-C--:B------:R-:W-:Y:S01]  /*2260*/  FMUL.FTZ R130, R77, R114.reuse ;  /* 0x000000724d827220 */ /* 0x080fe20000410000 */
[----:B------:R-:W-:-:S05]  /*2270*/  FMUL.FTZ R131, R80, R114 ;  /* 0x0000007250837220 */ /* 0x000fca0000410000 */
[----:B------:R-:W-:Y:S01]  /*2280*/  F2F.BF16.F32 R122, R122 ;  /* 0x0000007a007a7304 */ /* 0x000fe20000202000 */
[----:B-1----:R-:W-:-:S04]  /*2290*/  FFMA.FTZ R126, R121, R119, R118 ;  /* 0x00000077797e7223 */ /* 0x002fc80000010076 */
[----:B------:R-:W-:Y:S01]  /*22a0*/  FADD.FTZ R117, R117, -R126 ;  /* 0x8000007e75757221 */ /* 0x000fe20000010000 */
[----:B------:R-:W-:Y:S02]  /*22b0*/  FFMA.FTZ R126, R81, R119, R118 ;  /* 0x00000077517e7223 */ /* 0x000fe40000010076 */
[----:B------:R0:W1:Y:S01]  /*22c0*/  F2F.BF16.F32 R121, R123 ;  /* 0x0000007b00797304 */ /* 0x0000620000202000 */
[----:B------:R-:W-:Y:S01]  /*22d0*/  FMUL.FTZ R81, R110, R117 ;  /* 0x000000756e517220 */ /* 0x000fe20000410000 */
[----:B------:R-:W-:Y:S01]  /*22e0*/  FADD.FTZ R115, R115, -R126 ;  /* 0x8000007e73737221 */ /* 0x000fe20000010000 */
[----:B------:R-:W-:Y:S02]  /*22f0*/  FFMA.FTZ R126, R82, R119, R118 ;  /* 0x00000077527e7223 */ /* 0x000fe40000010076 */
[-C--:B------:R-:W-:Y:S01]  /*2300*/  FMUL.FTZ R117, R81, R114.reuse ;  /* 0x0000007251757220 */ /* 0x080fe20000410000 */
[----:B------:R-:W-:Y:S01]  /*2310*/  FMUL.FTZ R82, R110, R115 ;  /* 0x000000736e527220 */ /* 0x000fe20000410000 */
[----:B------:R-:W-:Y:S01]  /*2320*/  FADD.FTZ R83, R83, -R126 ;  /* 0x8000007e53537221 */ /* 0x000fe20000010000 */
[----:B------:R-:W2:Y:S01]  /*2330*/  F2F.BF16.F32 R0, R0 ;  /* 0x0000000000007304 */ /* 0x000ea20000202000 */
[--C-:B0-----:R-:W-:Y:S01]  /*2340*/  FFMA.FTZ R123, R87, R119, R118.reuse ;  /* 0x00000077577b7223 */ /* 0x101fe20000010076 */
[-C--:B------:R-:W-:Y:S01]  /*2350*/  FMUL.FTZ R115, R82, R114.reuse ;  /* 0x0000007252737220 */ /* 0x080fe20000410000 */
[C---:B------:R-:W-:Y:S01]  /*2360*/  FMUL.FTZ R83, R110.reuse, R83 ;  /* 0x000000536e537220 */ /* 0x040fe20000410000 */
[----:B------:R-:W-:Y:S01]  /*2370*/  FMUL.FTZ R87, R110, R133 ;  /* 0x000000856e577220 */ /* 0x000fe20000410000 */
[----:B------:R-:W-:Y:S01]  /*2380*/  FADD.FTZ R123, R112, -R123 ;  /* 0x8000007b707b7221 */ /* 0x000fe20000010000 */
[----:B------:R-:W-:Y:S01]  /*2390*/  FFMA.FTZ R112, R86, R119, R118 ;  /* 0x0000007756707223 */ /* 0x000fe20000010076 */
[-C--:B------:R-:W-:Y:S01]  /*23a0*/  FMUL.FTZ R113, R83, R114.reuse ;  /* 0x0000007253717220 */ /* 0x080fe20000410000 */
[----:B------:R-:W-:Y:S01]  /*23b0*/  F2F.BF16.F32 R115, R115 ;  /* 0x0000007300737304 */ /* 0x000fe20000202000 */
[----:B------:R-:W-:Y:S01]  /*23c0*/  FMUL.FTZ R86, R110, R123 ;  /* 0x0000007b6e567220 */ /* 0x000fe20000410000 */
[----:B------:R-:W-:Y:S01]  /*23d0*/  FADD.FTZ R111, R111, -R112 ;  /* 0x800000706f6f7221 */ /* 0x000fe20000010000 */
[----:B-1----:R-:W-:Y:S01]  /*23e0*/  PRMT R133, R122, 0x5410, R121 ;  /* 0x000054107a857816 */ /* 0x002fe20000000079 */
[----:B------:R-:W-:Y:S01]  /*23f0*/  FFMA.FTZ R119, R85, R119, R118 ;  /* 0x0000007755777223 */ /* 0x000fe20000010076 */
[----:B------:R-:W0:Y:S01]  /*2400*/  LDC.64 R122, c[0x0][0x468] ;  /* 0x00011a00ff7a7b82 */ /* 0x000e220000000a00 */
[----:B------:R-:W-:Y:S01]  /*2410*/  FMUL.FTZ R85, R110, R111 ;  /* 0x0000006f6e557220 */ /* 0x000fe20000410000 */
[-C--:B------:R-:W-:Y:S01]  /*2420*/  FMUL.FTZ R132, R86, R114.reuse ;  /* 0x0000007256847220 */ /* 0x080fe20000410000 */
[----:B------:R1:W3:Y:S01]  /*2430*/  F2F.BF16.F32 R116, R113 ;  /* 0x0000007100747304 */ /* 0x0002e20000202000 */
[-C--:B------:R-:W-:Y:S01]  /*2440*/  FMUL.FTZ R126, R87, R114.reuse ;  /* 0x00000072577e7220 */ /* 0x080fe20000410000 */
[----:B------:R-:W-:Y:S01]  /*2450*/  FADD.FTZ R119, R84, -R119 ;  /* 0x8000007754777221 */ /* 0x000fe20000010000 */
[----:B------:R-:W-:-:S03]  /*2460*/  FMUL.FTZ R118, R85, R114 ;  /* 0x0000007255767220 */ /* 0x000fc60000410000 */
[----:B------:R-:W-:Y:S01]  /*2470*/  FMUL.FTZ R84, R110, R119 ;  /* 0x000000776e547220 */ /* 0x000fe20000410000 */
[----:B--2---:R-:W-:Y:S01]  /*2480*/  IMAD.WIDE.U32 R110, R0, 0x10000, RZ ;  /* 0x00010000006e7825 */ /* 0x004fe200078e00ff */
[----:B------:R-:W2:Y:S01]  /*2490*/  F2F.BF16.F32 R128, R128 ;  /* 0x0000008000807304 */ /* 0x000ea20000202000 */
[----:B-1----:R-:W1:Y:S01]  /*24a0*/  LDC.64 R112, c[0x0][0x478] ;  /* 0x00011e00ff707b82 */ /* 0x002e620000000a00 */
[----:B---3--:R-:W-:-:S06]  /*24b0*/  PRMT R139, R115, 0x5410, R116 ;  /* 0x00005410738b7816 */ /* 0x008fcc0000000074 */
[----:B------:R-:W-:Y:S01]  /*24c0*/  F2F.BF16.F32 R124, R124 ;  /* 0x0000007c007c7304 */ /* 0x000fe20000202000 */
[----:B--2---:R-:W-:-:S07]  /*24d0*/  PRMT R137, R128, 0x5410, R137 ;  /* 0x0000541080897816 */ /* 0x004fce0000000089 */
[----:B------:R-:W2:Y:S01]  /*24e0*/  F2F.BF16.F32 R120, R120 ;  /* 0x0000007800787304 */ /* 0x000ea20000202000 */
[----:B------:R-:W-:Y:S01]  /*24f0*/  LOP3.LUT R121, R137, R111, RZ, 0xfc, !PT ;  /* 0x0000006f89797212 */ /* 0x000fe200078efcff */
[----:B0-----:R-:W-:-:S06]  /*2500*/  IMAD.WIDE.U32 R136, R103, 0x8, R122 ;  /* 0x0000000867887825 */ /* 0x001fcc00078e007a */
[----:B------:R-:W0:Y:S01]  /*2510*/  F2F.BF16.F32 R125, R130 ;  /* 0x00000082007d7304 */ /* 0x000e220000202000 */
[----:B--2---:R-:W-:-:S07]  /*2520*/  PRMT R129, R120, 0x5410, R129 ;  /* 0x0000541078817816 */ /* 0x004fce0000000081 */
[----:B------:R-:W-:Y:S01]  /*2530*/  F2F.BF16.F32 R117, R117 ;  /* 0x0000007500757304 */ /* 0x000fe20000202000 */
[----:B------:R-:W-:Y:S01]  /*2540*/  LOP3.LUT R120, R110, R143, RZ, 0xfc, !PT ;  /* 0x0000008f6e787212 */ /* 0x000fe200078efcff */
[----:B0-----:R-:W-:-:S06]  /*2550*/  IMAD.WIDE.U32 R110, R125, 0x10000, RZ ;  /* 0x000100007d6e7825 */ /* 0x001fcc00078e00ff */
[----:B------:R0:W-:Y:S01]  /*2560*/  F2F.BF16.F32 R145, R126 ;  /* 0x0000007e00917304 */ /* 0x0001e20000202000 */
[----:B------:R-:W-:Y:S02]  /*2570*/  LOP3.LUT R111, R133, R111, RZ, 0xfc, !PT ;  /* 0x0000006f856f7212 */ /* 0x000fe400078efcff */
[----:B------:R-:W-:-:S05]  /*2580*/  LOP3.LUT R110, R110, R127, RZ, 0xfc, !PT ;  /* 0x0000007f6e6e7212 */ /* 0x000fca00078efcff */
[----:B------:R-:W2:Y:S01]  /*2590*/  F2F.BF16.F32 R132, R132 ;  /* 0x0000008400847304 */ /* 0x000ea20000202000 */
[----:B0-----:R-:W-:Y:S01]  /*25a0*/  FMUL.FTZ R126, R84, R114 ;  /* 0x00000072547e7220 */ /* 0x001fe20000410000 */
[----:B------:R-:W-:-:S04]  /*25b0*/  IMAD.WIDE.U32 R114, R124, 0x10000, RZ ;  /* 0x000100007c727825 */ /* 0x000fc800078e00ff */
[--C-:B-1----:R-:W-:Y:S01]  /*25c0*/  IMAD.WIDE.U32 R124, R106, 0x10, R112.reuse ;  /* 0x000000106a7c7825 */ /* 0x102fe200078e0070 */
[----:B------:R-:W-:Y:S01]  /*25d0*/  LOP3.LUT R119, R129, R115, RZ, 0xfc, !PT ;  /* 0x0000007381777212 */ /* 0x000fe200078efcff */
[----:B------:R-:W0:Y:S02]  /*25e0*/  F2F.BF16.F32 R131, R131 ;  /* 0x0000008300837304 */ /* 0x000e240000202000 */
[----:B------:R-:W-:Y:S01]  /*25f0*/  IMAD.WIDE.U32 R128, R104, 0x10, R112 ;  /* 0x0000001068807825 */ /* 0x000fe200078e0070 */
[----:B------:R3:W-:Y:S01]  /*2600*/  STG.E.128 desc[UR4][R124.64], R68 ;  /* 0x000000447c007986 */ /* 0x0007e2000c101d04 */
[----:B--2---:R-:W-:-:S04]  /*2610*/  PRMT R145, R132, 0x5410, R145 ;  /* 0x0000541084917816 */ /* 0x004fc80000000091 */
[----:B------:R1:W2:Y:S01]  /*2620*/  F2F.BF16.F32 R130, R118 ;  /* 0x0000007600827304 */ /* 0x0002a20000202000 */
[----:B------:R-:W-:-:S05]  /*2630*/  IMAD.WIDE.U32 R132, R106, 0x8, R122 ;  /* 0x000000086a847825 */ /* 0x000fca00078e007a */
[----:B------:R3:W-:Y:S02]  /*2640*/  STG.E.64 desc[UR4][R132.64], R120 ;  /* 0x0000007884007986 */ /* 0x0007e4000c101b04 */
[----:B------:R-:W4:Y:S01]  /*2650*/  F2F.BF16.F32 R141, R126 ;  /* 0x0000007e008d7304 */ /* 0x000f220000202000 */
[----:B-1----:R-:W-:Y:S01]  /*2660*/  LOP3.LUT R118, R114, R135, RZ, 0xfc, !PT ;  /* 0x0000008772767212 */ /* 0x002fe200078efcff */
[----:B------:R-:W-:-:S04]  /*2670*/  IMAD.WIDE.U32 R114, R117, 0x10000, RZ ;  /* 0x0001000075727825 */ /* 0x000fc800078e00ff */
[----:B------:R-:W-:Y:S01]  /*2680*/  IMAD.WIDE.U32 R134, R105, 0x8, R122 ;  /* 0x0000000869867825 */ /* 0x000fe200078e007a */
[----:B0-----:R-:W-:Y:S02]  /*2690*/  LOP3.LUT R114, R114, R131, RZ, 0xfc, !PT ;  /* 0x0000008372727212 */ /* 0x001fe400078efcff */
[----:B------:R-:W-:Y:S01]  /*26a0*/  LOP3.LUT R115, R139, R115, RZ, 0xfc, !PT ;  /* 0x000000738b737212 */ /* 0x000fe200078efcff */
[----:B--2---:R-:W-:-:S04]  /*26b0*/  IMAD.WIDE.U32 R116, R130, 0x10000, RZ ;  /* 0x0001000082747825 */ /* 0x004fc800078e00ff */
[----:B------:R-:W-:Y:S01]  /*26c0*/  IMAD.WIDE.U32 R130, R105, 0x10, R112 ;  /* 0x0000001069827825 */ /* 0x000fe200078e0070 */
[----:B------:R-:W-:Y:S02]  /*26d0*/  LOP3.LUT R117, R145, R117, RZ, 0xfc, !PT ;  /* 0x0000007591757212 */ /* 0x000fe400078efcff */
[----:B----4-:R-:W-:Y:S01]  /*26e0*/  LOP3.LUT R116, R116, R141, RZ, 0xfc, !PT ;  /* 0x0000008d74747212 */ /* 0x010fe200078efcff */
[----:B------:R-:W-:Y:S01]  /*26f0*/  IMAD.WIDE.U32 R104, R104, 0x8, R122 ;  /* 0x0000000868687825 */ /* 0x000fe200078e007a */
[----:B------:R3:W-:Y:S03]  /*2700*/  STG.E.128 desc[UR4][R130.64], R72 ;  /* 0x0000004882007986 */ /* 0x0007e6000c101d04 */
[--C-:B------:R-:W-:Y:S01]  /*2710*/  IMAD.WIDE.U32 R126, R103, 0x10, R112.reuse ;  /* 0x00000010677e7825 */ /* 0x100fe200078e0070 */
        /* <DEDUP_REMOVED lines=10> */
.L_x_4667:
        /* <DEDUP_REMOVED lines=11> */
[C---:B-----5:R-:W-:Y:S01]  /*2870*/  FFMA.FTZ R69, R110.reuse, R69, R48 ;  /* 0x000000456e457223 */ /* 0x060fe20000010030 */
[----:B------:R-:W-:Y:S01]  /*2880*/  FFMA.FTZ R68, R129, R119, R118 ;  /* 0x0000007781447223 */ /* 0x000fe20000010076 */
[----:B------:R-:W-:Y:S01]  /*2890*/  FFMA.FTZ R73, R110, R73, R51 ;  /* 0x000000496e497223 */ /* 0x000fe20000010033 */
[----:B------:R-:W-:Y:S01]  /*28a0*/  FADD.FTZ R139, R126, -R139 ;  /* 0x8000008b7e8b7221 */ /* 0x000fe20000010000 */
[-C--:B------:R-:W-:Y:S01]  /*28b0*/  FMUL.FTZ R0, R69, R114.reuse ;  /* 0x0000007245007220 */ /* 0x080fe20000410000 */
[C---:B------:R-:W-:Y:S01]  /*28c0*/  FFMA.FTZ R69, R110.reuse, R147, R49 ;  /* 0x000000936e457223 */ /* 0x040fe20000010031 */
[-C--:B------:R-:W-:Y:S01]  /*28d0*/  FMUL.FTZ R74, R73, R114.reuse ;  /* 0x00000072494a7220 */ /* 0x080fe20000410000 */
[----:B------:R-:W-:Y:S01]  /*28e0*/  FFMA.FTZ R73, R110, R139, R52 ;  /* 0x0000008b6e497223 */ /* 0x000fe20000010034 */
[----:B------:R-:W-:Y:S01]  /*28f0*/  FADD.FTZ R68, R77, -R68 ;  /* 0x800000444d447221 */ /* 0x000fe20000010000 */
[-C--:B------:R-:W-:Y:S01]  /*2900*/  FMUL.FTZ R69, R69, R114.reuse ;  /* 0x0000007245457220 */ /* 0x080fe20000410000 */
[-CC-:B------:R-:W-:Y:S01]  /*2910*/  FFMA.FTZ R127, R127, R119.reuse, R118.reuse ;  /* 0x000000777f7f7223 */ /* 0x180fe20000010076 */
[-C--:B------:R-:W-:Y:S01]  /*2920*/  FMUL.FTZ R72, R73, R114.reuse ;  /* 0x0000007249487220 */ /* 0x080fe20000410000 */
[-CC-:B------:R-:W-:Y:S01]  /*2930*/  FFMA.FTZ R143, R143, R119.reuse, R118.reuse ;  /* 0x000000778f8f7223 */ /* 0x180fe20000010076 */
[----:B------:R0:W-:Y:S01]  /*2940*/  F2F.BF16.F32 R70, R69 ;  /* 0x0000004500467304 */ /* 0x0001e20000202000 */
[----:B------:R-:W-:Y:S01]  /*2950*/  FADD.FTZ R77, R78, -R127 ;  /* 0x8000007f4e4d7221 */ /* 0x000fe20000010000 */
[-CC-:B------:R-:W-:Y:S01]  /*2960*/  FFMA.FTZ R135, R135, R119.reuse, R118.reuse ;  /* 0x0000007787877223 */ /* 0x180fe20000010076 */
[-CC-:B------:R-:W-:Y:S01]  /*2970*/  FFMA.FTZ R123, R123, R119.reuse, R118.reuse ;  /* 0x000000777b7b7223 */ /* 0x180fe20000010076 */
[-CC-:B------:R-:W-:Y:S01]  /*2980*/  FFMA.FTZ R82, R82, R119.reuse, R118.reuse ;  /* 0x0000007752527223 */ /* 0x180fe20000010076 */
[----:B------:R-:W-:Y:S01]  /*2990*/  FADD.FTZ R71, R130, -R143 ;  /* 0x8000008f82477221 */ /* 0x000fe20000010000 */
[-CC-:B------:R-:W-:Y:S01]  /*29a0*/  FFMA.FTZ R116, R116, R119.reuse, R118.reuse ;  /* 0x0000007774747223 */ /* 0x180fe20000010076 */
[----:B------:R-:W-:Y:S01]  /*29b0*/  FADD.FTZ R75, R122, -R135 ;  /* 0x800000877a4b7221 */ /* 0x000fe20000010000 */
[-CC-:B------:R-:W-:Y:S01]  /*29c0*/  FFMA.FTZ R133, R133, R119.reuse, R118.reuse ;  /* 0x0000007785857223 */ /* 0x180fe20000010076 */
[----:B0-----:R-:W-:Y:S01]  /*29d0*/  FADD.FTZ R69, R124, -R137 ;  /* 0x800000897c457221 */ /* 0x001fe20000010000 */
[----:B------:R-:W-:Y:S01]  /*29e0*/  FADD.FTZ R123, R80, -R123 ;  /* 0x8000007b507b7221 */ /* 0x000fe20000010000 */
[----:B------:R-:W-:Y:S01]  /*29f0*/  FFMA.FTZ R122, R81, R119, R118 ;  /* 0x00000077517a7223 */ /* 0x000fe20000010076 */
[C---:B------:R-:W-:Y:S01]  /*2a00*/  FFMA.FTZ R71, R110.reuse, R71, R50 ;  /* 0x000000476e477223 */ /* 0x040fe20000010032 */
[----:B------:R-:W-:Y:S01]  /*2a10*/  FFMA.FTZ R69, R110, R69, R53 ;  /* 0x000000456e457223 */ /* 0x000fe20000010035 */
[-CC-:B------:R-:W-:Y:S01]  /*2a20*/  FFMA.FTZ R87, R87, R119.reuse, R118.reuse ;  /* 0x0000007757577223 */ /* 0x180fe20000010076 */
[----:B------:R-:W-:Y:S01]  /*2a30*/  FADD.FTZ R133, R120, -R133 ;  /* 0x8000008578857221 */ /* 0x000fe20000010000 */
[-CC-:B------:R-:W-:Y:S01]  /*2a40*/  FFMA.FTZ R86, R86, R119.reuse, R118.reuse ;  /* 0x0000007756567223 */ /* 0x180fe20000010076 */
[-C--:B------:R-:W-:Y:S01]  /*2a50*/  FMUL.FTZ R69, R69, R114.reuse ;  /* 0x0000007245457220 */ /* 0x080fe20000410000 */
[-C--:B------:R-:W-:Y:S01]  /*2a60*/  FMUL.FTZ R71, R71, R114.reuse ;  /* 0x0000007247477220 */ /* 0x080fe20000410000 */
[----:B------:R-:W-:Y:S01]  /*2a70*/  FFMA.FTZ R135, R131, R119, R118 ;  /* 0x0000007783877223 */ /* 0x000fe20000010076 */
[----:B------:R-:W-:Y:S01]  /*2a80*/  FADD.FTZ R115, R115, -R122 ;  /* 0x8000007a73737221 */ /* 0x000fe20000010000 */
[----:B------:R0:W-:Y:S01]  /*2a90*/  F2F.BF16.F32 R73, R69 ;  /* 0x0000004500497304 */ /* 0x0001e20000202000 */
[C---:B------:R-:W-:Y:S01]  /*2aa0*/  FFMA.FTZ R75, R110.reuse, R75, R54 ;  /* 0x0000004b6e4b7223 */ /* 0x040fe20000010036 */
[C---:B------:R-:W-:Y:S01]  /*2ab0*/  FFMA.FTZ R131, R110.reuse, R133, R55 ;  /* 0x000000856e837223 */ /* 0x040fe20000010037 */
[----:B------:R-:W-:Y:S01]  /*2ac0*/  FADD.FTZ R111, R111, -R86 ;  /* 0x800000566f6f7221 */ /* 0x000fe20000010000 */
[----:B------:R-:W-:Y:S01]  /*2ad0*/  FFMA.FTZ R77, R110, R77, R58 ;  /* 0x0000004d6e4d7223 */ /* 0x000fe2000001003a */
[----:B------:R-:W-:Y:S01]  /*2ae0*/  FADD.FTZ R135, R76, -R135 ;  /* 0x800000874c877221 */ /* 0x000fe20000010000 */
[C---:B------:R-:W-:Y:S01]  /*2af0*/  FFMA.FTZ R115, R110.reuse, R115, R62 ;  /* 0x000000736e737223 */ /* 0x040fe2000001003e */
[-CC-:B------:R-:W-:Y:S01]  /*2b00*/  FFMA.FTZ R85, R85, R119.reuse, R118.reuse ;  /* 0x0000007755557223 */ /* 0x180fe20000010076 */
[----:B------:R-:W-:Y:S01]  /*2b10*/  FMUL.FTZ R75, R75, R114 ;  /* 0x000000724b4b7220 */ /* 0x000fe20000410000 */
[C---:B0-----:R-:W-:Y:S01]  /*2b20*/  FFMA.FTZ R69, R110.reuse, R68, R57 ;  /* 0x000000446e457223 */ /* 0x041fe20000010039 */
[-C--:B------:R-:W-:Y:S01]  /*2b30*/  FFMA.FTZ R68, R125, R119.reuse, R118 ;  /* 0x000000777d447223 */ /* 0x080fe20000010076 */
[-C--:B------:R-:W-:Y:S01]  /*2b40*/  FMUL.FTZ R120, R131, R114.reuse ;  /* 0x0000007283787220 */ /* 0x080fe20000410000 */
[----:B------:R-:W-:Y:S01]  /*2b50*/  F2F.BF16.F32 R71, R71 ;  /* 0x0000004700477304 */ /* 0x000fe20000202000 */
[-C--:B------:R-:W-:Y:S01]  /*2b60*/  FMUL.FTZ R69, R69, R114.reuse ;  /* 0x0000007245457220 */ /* 0x080fe20000410000 */
[----:B------:R-:W-:Y:S01]  /*2b70*/  FADD.FTZ R79, R79, -R68 ;  /* 0x800000444f4f7221 */ /* 0x000fe20000010000 */
[----:B------:R-:W-:Y:S01]  /*2b80*/  FFMA.FTZ R68, R121, R119, R118 ;  /* 0x0000007779447223 */ /* 0x000fe20000010076 */
[-C--:B------:R-:W-:Y:S01]  /*2b90*/  FMUL.FTZ R77, R77, R114.reuse ;  /* 0x000000724d4d7220 */ /* 0x080fe20000410000 */
[C---:B------:R-:W-:Y:S01]  /*2ba0*/  FFMA.FTZ R129, R110.reuse, R135, R56 ;  /* 0x000000876e817223 */ /* 0x040fe20000010038 */
[C---:B------:R-:W-:Y:S01]  /*2bb0*/  FFMA.FTZ R79, R110.reuse, R79, R59 ;  /* 0x0000004f6e4f7223 */ /* 0x040fe2000001003b */
[----:B------:R-:W-:Y:S01]  /*2bc0*/  FADD.FTZ R68, R117, -R68 ;  /* 0x8000004475447221 */ /* 0x000fe20000010000 */
[----:B------:R0:W-:Y:S01]  /*2bd0*/  F2F.BF16.F32 R78, R69 ;  /* 0x00000045004e7304 */ /* 0x0001e20000202000 */
[-C--:B------:R-:W-:Y:S01]  /*2be0*/  FMUL.FTZ R115, R115, R114.reuse ;  /* 0x0000007273737220 */ /* 0x080fe20000410000 */
[-C--:B------:R-:W-:Y:S01]  /*2bf0*/  FMUL.FTZ R79, R79, R114.reuse ;  /* 0x000000724f4f7220 */ /* 0x080fe20000410000 */
[----:B------:R-:W-:Y:S01]  /*2c00*/  FFMA.FTZ R121, R110, R123, R60 ;  /* 0x0000007b6e797223 */ /* 0x000fe2000001003c */
[----:B------:R-:W-:-:S03]  /*2c10*/  FMUL.FTZ R76, R129, R114 ;  /* 0x00000072814c7220 */ /* 0x000fc60000410000 */
[----:B------:R-:W-:Y:S01]  /*2c20*/  FMUL.FTZ R117, R121, R114 ;  /* 0x0000007279757220 */ /* 0x000fe20000410000 */
[----:B------:R1:W-:Y:S01]  /*2c30*/  F2F.BF16.F32 R80, R79 ;  /* 0x0000004f00507304 */ /* 0x0003e20000202000 */
[----:B0-----:R-:W-:-:S04]  /*2c40*/  FFMA.FTZ R69, R110, R68, R61 ;  /* 0x000000446e457223 */ /* 0x001fc8000001003d */
[----:B------:R-:W-:-:S03]  /*2c50*/  FMUL.FTZ R69, R69, R114 ;  /* 0x0000007245457220 */ /* 0x000fc60000410000 */
[----:B------:R-:W0:Y:S01]  /*2c60*/  F2F.BF16.F32 R74, R74 ;  /* 0x0000004a004a7304 */ /* 0x000e220000202000 */
[----:B-1----:R-:W-:Y:S01]  /*2c70*/  FADD.FTZ R79, R83, -R82 ;  /* 0x80000052534f7221 */ /* 0x002fe20000010000 */
[----:B------:R-:W-:-:S03]  /*2c80*/  FADD.FTZ R83, R112, -R87 ;  /* 0x8000005770537221 */ /* 0x000fc60000010000 */
[C---:B------:R-:W-:Y:S01]  /*2c90*/  FFMA.FTZ R79, R110.reuse, R79, R63 ;  /* 0x0000004f6e4f7223 */ /* 0x040fe2000001003f */
[----:B------:R-:W-:Y:S02]  /*2ca0*/  FFMA.FTZ R83, R110, R83, R66 ;  /* 0x000000536e537223 */ /* 0x000fe40000010042 */
[----:B------:R1:W-:Y:S01]  /*2cb0*/  F2F.BF16.F32 R81, R69 ;  /* 0x0000004500517304 */ /* 0x0003e20000202000 */
[-C--:B------:R-:W-:Y:S01]  /*2cc0*/  FMUL.FTZ R79, R79, R114.reuse ;  /* 0x000000724f4f7220 */ /* 0x080fe20000410000 */
[----:B------:R-:W-:-:S06]  /*2cd0*/  FMUL.FTZ R87, R83, R114 ;  /* 0x0000007253577220 */ /* 0x000fcc0000410000 */
[----:B------:R2:W-:Y:S01]  /*2ce0*/  F2F.BF16.F32 R82, R79 ;  /* 0x0000004f00527304 */ /* 0x0005e20000202000 */
[----:B-1----:R-:W-:-:S04]  /*2cf0*/  FADD.FTZ R69, R113, -R116 ;  /* 0x8000007471457221 */ /* 0x002fc80000010000 */
[----:B------:R-:W-:-:S03]  /*2d00*/  FFMA.FTZ R69, R110, R69, R67 ;  /* 0x000000456e457223 */ /* 0x000fc60000010043 */
[----:B------:R-:W-:Y:S01]  /*2d10*/  F2F.BF16.F32 R75, R75 ;  /* 0x0000004b004b7304 */ /* 0x000fe20000202000 */
[----:B------:R-:W-:Y:S01]  /*2d20*/  FMUL.FTZ R86, R69, R114 ;  /* 0x0000007245567220 */ /* 0x000fe20000410000 */
[----:B------:R-:W-:Y:S01]  /*2d30*/  FFMA.FTZ R69, R110, R111, R65 ;  /* 0x0000006f6e457223 */ /* 0x000fe20000010041 */
[----:B--2---:R-:W-:-:S03]  /*2d40*/  FADD.FTZ R79, R84, -R85 ;  /* 0x80000055544f7221 */ /* 0x004fc60000010000 */
[-C--:B------:R-:W-:Y:S01]  /*2d50*/  FMUL.FTZ R83, R69, R114.reuse ;  /* 0x0000007245537220 */ /* 0x080fe20000410000 */
[----:B------:R-:W-:Y:S01]  /*2d60*/  FFMA.FTZ R79, R110, R79, R64 ;  /* 0x0000004f6e4f7223 */ /* 0x000fe20000010040 */
[----:B------:R-:W1:Y:S01]  /*2d70*/  F2F.BF16.F32 R120, R120 ;  /* 0x0000007800787304 */ /* 0x000e620000202000 */
[----:B------:R-:W2:Y:S02]  /*2d80*/  LDC.64 R68, c[0x0][0x468] ;  /* 0x00011a00ff447b82 */ /* 0x000ea40000000a00 */
[----:B------:R-:W-:Y:S01]  /*2d90*/  FMUL.FTZ R114, R79, R114 ;  /* 0x000000724f727220 */ /* 0x000fe20000410000 */
[----:B0-----:R-:W-:Y:S01]  /*2da0*/  PRMT R79, R71, 0x5410, R74 ;  /* 0x00005410474f7816 */ /* 0x001fe2000000004a */
[----:B------:R-:W-:-:S03]  /*2db0*/  IMAD.WIDE.U32 R70, R70, 0x10000, RZ ;  /* 0x0001000046467825 */ /* 0x000fc600078e00ff */
[----:B------:R-:W0:Y:S02]  /*2dc0*/  F2F.BF16.F32 R77, R77 ;  /* 0x0000004d004d7304 */ /* 0x000e240000202000 */
[----:B------:R-:W-:Y:S01]  /*2dd0*/  LOP3.LUT R71, R79, R71, RZ, 0xfc, !PT ;  /* 0x000000474f477212 */ /* 0x000fe200078efcff */
[----:B------:R-:W-:Y:S01]  /*2de0*/  IMAD.WIDE.U32 R78, R78, 0x10000, RZ ;  /* 0x000100004e4e7825 */ /* 0x000fe200078e00ff */
[----:B-1----:R-:W-:-:S04]  /*2df0*/  PRMT R111, R75, 0x5410, R120 ;  /* 0x000054104b6f7816 */ /* 0x002fc80000000078 */
[----:B------:R-:W1:Y:S01]  /*2e00*/  F2F.BF16.F32 R115, R115 ;  /* 0x0000007300737304 */ /* 0x000e620000202000 */
[----:B------:R-:W-:-:S05]  /*2e10*/  IMAD.WIDE.U32 R74, R73, 0x10000, RZ ;  /* 0x00010000494a7825 */ /* 0x000fca00078e00ff */
[----:B------:R-:W-:Y:S02]  /*2e20*/  LOP3.LUT R73, R111, R75, RZ, 0xfc, !PT ;  /* 0x0000004b6f497212 */ /* 0x000fe400078efcff */
[----:B------:R-:W3:Y:S01]  /*2e30*/  F2F.BF16.F32 R83, R83 ;  /* 0x0000005300537304 */ /* 0x000ee20000202000 */
[----:B0-----:R-:W-:Y:S01]  /*2e40*/  PRMT R77, R77, 0x5410, R80 ;  /* 0x000054104d4d7816 */ /* 0x001fe20000000050 */
[----:B------:R-:W-:-:S03]  /*2e50*/  IMAD.WIDE.U32 R80, R81, 0x10000, RZ ;  /* 0x0001000051507825 */ /* 0x000fc600078e00ff */
[----:B------:R-:W-:Y:S02]  /*2e60*/  LOP3.LUT R75, R77, R79, RZ, 0xfc, !PT ;  /* 0x0000004f4d4b7212 */ /* 0x000fe400078efcff */
[----:B-1----:R-:W-:Y:S01]  /*2e70*/  PRMT R115, R115, 0x5410, R82 ;  /* 0x0000541073737816 */ /* 0x002fe20000000052 */
[----:B------:R-:W-:Y:S03]  /*2e80*/  F2F.BF16.F32 R87, R87 ;  /* 0x0000005700577304 */ /* 0x000fe60000202000 */
[----:B------:R-:W-:Y:S01]  /*2e90*/  LOP3.LUT R77, R115, R81, RZ, 0xfc, !PT ;  /* 0x00000051734d7212 */ /* 0x000fe200078efcff */
[----:B---3--:R-:W-:-:S04]  /*2ea0*/  IMAD.WIDE.U32 R82, R83, 0x10000, RZ ;  /* 0x0001000053527825 */ /* 0x008fc800078e00ff */
[----:B------:R-:W0:Y:S08]  /*2eb0*/  F2F.BF16.F32 R86, R86 ;  /* 0x0000005600567304 */ /* 0x000e300000202000 */
[----:B------:R-:W1:Y:S01]  /*2ec0*/  F2F.BF16.F32 R72, R72 ;  /* 0x0000004800487304 */ /* 0x000e620000202000 */
[----:B0-----:R-:W-:-:S07]  /*2ed0*/  PRMT R87, R87, 0x5410, R86 ;  /* 0x0000541057577816 */ /* 0x001fce0000000056 */
[----:B------:R-:W0:Y:S01]  /*2ee0*/  F2F.BF16.F32 R76, R76 ;  /* 0x0000004c004c7304 */ /* 0x000e220000202000 */
[----:B------:R-:W-:Y:S02]  /*2ef0*/  LOP3.LUT R79, R87, R83, RZ, 0xfc, !PT ;  /* 0x00000053574f7212 */ /* 0x000fe400078efcff */
[----:B-1----:R-:W-:-:S05]  /*2f00*/  LOP3.LUT R72, R74, R72, RZ, 0xfc, !PT ;  /* 0x000000484a487212 */ /* 0x002fca00078efcff */
[----:B------:R-:W1:Y:S01]  /*2f10*/  F2F.BF16.F32 R117, R117 ;  /* 0x0000007500757304 */ /* 0x000e620000202000 */
[----:B0-----:R-:W-:-:S07]  /*2f20*/  LOP3.LUT R74, R78, R76, RZ, 0xfc, !PT ;  /* 0x0000004c4e4a7212 */ /* 0x001fce00078efcff */
[----:B------:R-:W0:Y:S01]  /*2f30*/  F2F.BF16.F32 R0, R0 ;  /* 0x0000000000007304 */ /* 0x000e220000202000 */
[----:B-1----:R-:W-:-:S07]  /*2f40*/  LOP3.LUT R76, R80, R117, RZ, 0xfc, !PT ;  /* 0x00000075504c7212 */ /* 0x002fce00078efcff */
[----:B------:R-:W1:Y:S01]  /*2f50*/  F2F.BF16.F32 R85, R114 ;  /* 0x0000007200557304 */ /* 0x000e620000202000 */
[----:B--2---:R-:W-:Y:S01]  /*2f60*/  IMAD.WIDE.U32 R80, R106, 0x8, R68 ;  /* 0x000000086a507825 */ /* 0x004fe200078e0044 */
[----:B0-----:R-:W-:-:S05]  /*2f70*/  LOP3.LUT R70, R70, R0, RZ, 0xfc, !PT ;  /* 0x0000000046467212 */ /* 0x001fca00078efcff */
[----:B------:R0:W-:Y:S01]  /*2f80*/  STG.E.64 desc[UR4][R80.64], R70 ;  /* 0x0000004650007986 */ /* 0x0001e2000c101b04 */
[----:B-1----:R-:W-:Y:S01]  /*2f90*/  LOP3.LUT R78, R82, R85, RZ, 0xfc, !PT ;  /* 0x00000055524e7212 */ /* 0x002fe200078efcff */
[----:B------:R-:W-:-:S04]  /*2fa0*/  IMAD.WIDE.U32 R82, R105, 0x8, R68 ;  /* 0x0000000869527825 */ /* 0x000fc800078e0044 */
        /* <DEDUP_REMOVED lines=8> */
.L_x_4670:
        /* <DEDUP_REMOVED lines=10> */
[----:B------:R-:W-:Y:S01]  /*30d0*/  FADD.FTZ R71, R128, -R141 ;  /* 0x8000008d80477221 */ /* 0x000fe20000010000 */
[----:B------:R-:W-:Y:S01]  /*30e0*/  FADD.FTZ R131, R76, -R131 ;  /* 0x800000834c837221 */ /* 0x000fe20000010000 */
[-C--:B------:R-:W-:Y:S01]  /*30f0*/  FMUL.FTZ R72, R68, R114.reuse ;  /* 0x0000007244487220 */ /* 0x080fe20000410000 */
[--C-:B------:R-:W-:Y:S01]  /*3100*/  FFMA.FTZ R133, R133, R119, R118.reuse ;  /* 0x0000007785857223 */ /* 0x100fe20000010076 */
[C---:B------:R-:W-:Y:S01]  /*3110*/  FFMA.FTZ R71, R110.reuse, R71, R51 ;  /* 0x000000476e477223 */ /* 0x040fe20000010033 */
[-CC-:B------:R-:W-:Y:S01]  /*3120*/  FFMA.FTZ R147, R147, R119.reuse, R118.reuse ;  /* 0x0000007793937223 */ /* 0x180fe20000010076 */
[----:B------:R0:W-:Y:S01]  /*3130*/  F2F.BF16.F32 R143, R72 ;  /* 0x00000048008f7304 */ /* 0x0001e20000202000 */
[----:B------:R-:W-:Y:S01]  /*3140*/  FFMA.FTZ R73, R137, R119, R118 ;  /* 0x0000007789497223 */ /* 0x000fe20000010076 */
[-C--:B------:R-:W-:Y:S01]  /*3150*/  FMUL.FTZ R75, R71, R114.reuse ;  /* 0x00000072474b7220 */ /* 0x080fe20000410000 */
[----:B------:R-:W-:Y:S01]  /*3160*/  FFMA.FTZ R76, R110, R131, R56 ;  /* 0x000000836e4c7223 */ /* 0x000fe20000010038 */
[----:B------:R-:W-:Y:S01]  /*3170*/  FADD.FTZ R69, R132, -R147 ;  /* 0x8000009384457221 */ /* 0x000fe20000010000 */
[-CC-:B------:R-:W-:Y:S01]  /*3180*/  FFMA.FTZ R131, R127, R119.reuse, R118.reuse ;  /* 0x000000777f837223 */ /* 0x180fe20000010076 */
[-CC-:B------:R-:W-:Y:S01]  /*3190*/  FFMA.FTZ R132, R125, R119.reuse, R118.reuse ;  /* 0x000000777d847223 */ /* 0x180fe20000010076 */
[----:B------:R-:W-:Y:S01]  /*31a0*/  FFMA.FTZ R123, R123, R119, R118 ;  /* 0x000000777b7b7223 */ /* 0x000fe20000010076 */
[----:B------:R1:W-:Y:S01]  /*31b0*/  F2F.BF16.F32 R137, R75 ;  /* 0x0000004b00897304 */ /* 0x0003e20000202000 */
[----:B0-----:R-:W-:Y:S01]  /*31c0*/  FFMA.FTZ R72, R110, R139, R52 ;  /* 0x0000008b6e487223 */ /* 0x001fe20000010034 */
[----:B------:R-:W-:Y:S01]  /*31d0*/  FFMA.FTZ R139, R135, R119, R118 ;  /* 0x00000077878b7223 */ /* 0x000fe20000010076 */
[----:B------:R-:W-:Y:S01]  /*31e0*/  FADD.FTZ R131, R78, -R131 ;  /* 0x800000834e837221 */ /* 0x000fe20000010000 */
[----:B------:R-:W-:Y:S01]  /*31f0*/  FADD.FTZ R79, R79, -R132 ;  /* 0x800000844f4f7221 */ /* 0x000fe20000010000 */
[-C--:B------:R-:W-:Y:S01]  /*3200*/  FMUL.FTZ R126, R72, R114.reuse ;  /* 0x00000072487e7220 */ /* 0x080fe20000410000 */
[----:B------:R-:W-:Y:S01]  /*3210*/  FADD.FTZ R139, R122, -R139 ;  /* 0x8000008b7a8b7221 */ /* 0x000fe20000010000 */
[C---:B------:R-:W-:Y:S01]  /*3220*/  FFMA.FTZ R78, R110.reuse, R131, R58 ;  /* 0x000000836e4e7223 */ /* 0x040fe2000001003a */
[----:B------:R-:W-:Y:S01]  /*3230*/  FFMA.FTZ R79, R110, R79, R59 ;  /* 0x0000004f6e4f7223 */ /* 0x000fe2000001003b */
[----:B------:R0:W-:Y:S01]  /*3240*/  F2F.BF16.F32 R135, R126 ;  /* 0x0000007e00877304 */ /* 0x0001e20000202000 */
[----:B-1----:R-:W-:Y:S01]  /*3250*/  FADD.FTZ R75, R120, -R133 ;  /* 0x80000085784b7221 */ /* 0x002fe20000010000 */
[----:B------:R-:W-:Y:S01]  /*3260*/  FADD.FTZ R131, R80, -R123 ;  /* 0x8000007b50837221 */ /* 0x000fe20000010000 */
[-C--:B------:R-:W-:Y:S01]  /*3270*/  FMUL.FTZ R123, R79, R114.reuse ;  /* 0x000000724f7b7220 */ /* 0x080fe20000410000 */
[----:B------:R-:W-:Y:S01]  /*3280*/  FADD.FTZ R73, R124, -R73 ;  /* 0x800000497c497221 */ /* 0x000fe20000010000 */
[C---:B------:R-:W-:Y:S01]  /*3290*/  FFMA.FTZ R75, R110.reuse, R75, R55 ;  /* 0x0000004b6e4b7223 */ /* 0x040fe20000010037 */
[----:B------:R-:W-:Y:S01]  /*32a0*/  FFMA.FTZ R69, R110, R69, R49 ;  /* 0x000000456e457223 */ /* 0x000fe20000010031 */
[--C-:B------:R-:W-:Y:S01]  /*32b0*/  FFMA.FTZ R116, R116, R119, R118.reuse ;  /* 0x0000007774747223 */ /* 0x100fe20000010076 */
[C---:B------:R-:W-:Y:S01]  /*32c0*/  FFMA.FTZ R73, R110.reuse, R73, R53 ;  /* 0x000000496e497223 */ /* 0x040fe20000010035 */
[----:B0-----:R-:W-:Y:S01]  /*32d0*/  FFMA.FTZ R126, R129, R119, R118 ;  /* 0x00000077817e7223 */ /* 0x001fe20000010076 */
[-C--:B------:R-:W-:Y:S01]  /*32e0*/  FMUL.FTZ R122, R75, R114.reuse ;  /* 0x000000724b7a7220 */ /* 0x080fe20000410000 */
[----:B------:R-:W-:Y:S01]  /*32f0*/  FFMA.FTZ R74, R110, R139, R54 ;  /* 0x0000008b6e4a7223 */ /* 0x000fe20000010036 */
[-C--:B------:R-:W-:Y:S01]  /*3300*/  FMUL.FTZ R0, R69, R114.reuse ;  /* 0x0000007245007220 */ /* 0x080fe20000410000 */
[----:B------:R-:W-:Y:S01]  /*3310*/  FADD.FTZ R77, R77, -R126 ;  /* 0x8000007e4d4d7221 */ /* 0x000fe20000010000 */
[-C--:B------:R-:W-:Y:S01]  /*3320*/  FMUL.FTZ R126, R76, R114.reuse ;  /* 0x000000724c7e7220 */ /* 0x080fe20000410000 */
[----:B------:R0:W-:Y:S01]  /*3330*/  F2F.BF16.F32 R129, R122 ;  /* 0x0000007a00817304 */ /* 0x0001e20000202000 */
[----:B------:R-:W-:Y:S01]  /*3340*/  FADD.FTZ R116, R113, -R116 ;  /* 0x8000007471747221 */ /* 0x000fe20000010000 */
[----:B------:R-:W-:Y:S01]  /*3350*/  FFMA.FTZ R77, R110, R77, R57 ;  /* 0x0000004d6e4d7223 */ /* 0x000fe20000010039 */
[-C--:B------:R-:W-:Y:S01]  /*3360*/  FMUL.FTZ R128, R70, R114.reuse ;  /* 0x0000007246807220 */ /* 0x080fe20000410000 */
[-C--:B------:R-:W-:Y:S01]  /*3370*/  FMUL.FTZ R124, R73, R114.reuse ;  /* 0x00000072497c7220 */ /* 0x080fe20000410000 */
[-C--:B------:R-:W-:Y:S01]  /*3380*/  FMUL.FTZ R120, R74, R114.reuse ;  /* 0x000000724a787220 */ /* 0x080fe20000410000 */
[-C--:B------:R-:W-:Y:S01]  /*3390*/  FMUL.FTZ R130, R77, R114.reuse ;  /* 0x000000724d827220 */ /* 0x080fe20000410000 */
[----:B------:R-:W-:Y:S01]  /*33a0*/  FFMA.FTZ R80, R110, R131, R60 ;  /* 0x000000836e507223 */ /* 0x000fe2000001003c */
[----:B------:R1:W-:Y:S01]  /*33b0*/  F2F.BF16.F32 R127, R126 ;  /* 0x0000007e007f7304 */ /* 0x0003e20000202000 */
[----:B0-----:R-:W-:-:S02]  /*33c0*/  FMUL.FTZ R122, R78, R114 ;  /* 0x000000724e7a7220 */ /* 0x001fc40000410000 */
[----:B------:R-:W-:-:S05]  /*33d0*/  FMUL.FTZ R131, R80, R114 ;  /* 0x0000007250837220 */ /* 0x000fca0000410000 */
[----:B------:R0:W-:Y:S01]  /*33e0*/  F2F.BF16.F32 R125, R130 ;  /* 0x00000082007d7304 */ /* 0x0001e20000202000 */
[----:B-1----:R-:W-:-:S04]  /*33f0*/  FFMA.FTZ R126, R121, R119, R118 ;  /* 0x00000077797e7223 */ /* 0x002fc80000010076 */
[----:B------:R-:W-:-:S03]  /*3400*/  FADD.FTZ R126, R117, -R126 ;  /* 0x8000007e757e7221 */ /* 0x000fc60000010000 */
[----:B------:R1:W-:Y:S01]  /*3410*/  F2F.BF16.F32 R121, R123 ;  /* 0x0000007b00797304 */ /* 0x0003e20000202000 */
[-CC-:B0-----:R-:W-:Y:S01]  /*3420*/  FFMA.FTZ R130, R81, R119.reuse, R118.reuse ;  /* 0x0000007751827223 */ /* 0x181fe20000010076 */
[----:B------:R-:W-:Y:S01]  /*3430*/  FFMA.FTZ R81, R110, R126, R61 ;  /* 0x0000007e6e517223 */ /* 0x000fe2000001003d */
[-C--:B------:R-:W-:Y:S02]  /*3440*/  FFMA.FTZ R126, R82, R119.reuse, R118 ;  /* 0x00000077527e7223 */ /* 0x080fe40000010076 */
[----:B------:R-:W-:Y:S01]  /*3450*/  FADD.FTZ R115, R115, -R130 ;  /* 0x8000008273737221 */ /* 0x000fe20000010000 */
[----:B------:R-:W-:Y:S01]  /*3460*/  FMUL.FTZ R117, R81, R114 ;  /* 0x0000007251757220 */ /* 0x000fe20000410000 */
[----:B------:R-:W-:Y:S01]  /*3470*/  FADD.FTZ R83, R83, -R126 ;  /* 0x8000007e53537221 */ /* 0x000fe20000010000 */
[----:B------:R-:W0:Y:S01]  /*3480*/  F2F.BF16.F32 R122, R122 ;  /* 0x0000007a007a7304 */ /* 0x000e220000202000 */
[----:B-1----:R-:W-:Y:S01]  /*3490*/  FFMA.FTZ R123, R87, R119, R118 ;  /* 0x00000077577b7223 */ /* 0x002fe20000010076 */
[C---:B------:R-:W-:Y:S01]  /*34a0*/  FFMA.FTZ R82, R110.reuse, R115, R62 ;  /* 0x000000736e527223 */ /* 0x040fe2000001003e */
[C---:B------:R-:W-:Y:S01]  /*34b0*/  FFMA.FTZ R83, R110.reuse, R83, R63 ;  /* 0x000000536e537223 */ /* 0x040fe2000001003f */
[----:B------:R-:W-:Y:S01]  /*34c0*/  FFMA.FTZ R87, R110, R116, R67 ;  /* 0x000000746e577223 */ /* 0x000fe20000010043 */
[----:B------:R-:W-:Y:S01]  /*34d0*/  FADD.FTZ R123, R112, -R123 ;  /* 0x8000007b707b7221 */ /* 0x000fe20000010000 */
[-C--:B------:R-:W-:Y:S01]  /*34e0*/  FFMA.FTZ R112, R86, R119.reuse, R118 ;  /* 0x0000007756707223 */ /* 0x080fe20000010076 */
[-C--:B------:R-:W-:Y:S01]  /*34f0*/  FMUL.FTZ R115, R82, R114.reuse ;  /* 0x0000007252737220 */ /* 0x080fe20000410000 */
[-C--:B------:R-:W-:Y:S01]  /*3500*/  FMUL.FTZ R113, R83, R114.reuse ;  /* 0x0000007253717220 */ /* 0x080fe20000410000 */
[----:B------:R-:W-:Y:S01]  /*3510*/  F2F.BF16.F32 R0, R0 ;  /* 0x0000000000007304 */ /* 0x000fe20000202000 */
[----:B------:R-:W-:Y:S01]  /*3520*/  FADD.FTZ R112, R111, -R112 ;  /* 0x800000706f707221 */ /* 0x000fe20000010000 */
[----:B------:R-:W-:Y:S01]  /*3530*/  FFMA.FTZ R119, R85, R119, R118 ;  /* 0x0000007755777223 */ /* 0x000fe20000010076 */
[C---:B------:R-:W-:Y:S01]  /*3540*/  FFMA.FTZ R86, R110.reuse, R123, R66 ;  /* 0x0000007b6e567223 */ /* 0x040fe20000010042 */
[----:B------:R-:W-:Y:S01]  /*3550*/  FMUL.FTZ R126, R87, R114 ;  /* 0x00000072577e7220 */ /* 0x000fe20000410000 */
[----:B------:R-:W-:Y:S01]  /*3560*/  FFMA.FTZ R85, R110, R112, R65 ;  /* 0x000000706e557223 */ /* 0x000fe20000010041 */
[----:B0-----:R-:W-:Y:S01]  /*3570*/  PRMT R133, R122, 0x5410, R121 ;  /* 0x000054107a857816 */ /* 0x001fe20000000079 */
[-C--:B------:R-:W-:Y:S01]  /*3580*/  FMUL.FTZ R111, R86, R114.reuse ;  /* 0x00000072566f7220 */ /* 0x080fe20000410000 */
[----:B------:R-:W-:Y:S01]  /*3590*/  F2F.BF16.F32 R115, R115 ;  /* 0x0000007300737304 */ /* 0x000fe20000202000 */
[----:B------:R-:W0:Y:S01]  /*35a0*/  LDC.64 R122, c[0x0][0x468] ;  /* 0x00011a00ff7a7b82 */ /* 0x000e220000000a00 */
[----:B------:R-:W-:Y:S01]  /*35b0*/  FADD.FTZ R119, R84, -R119 ;  /* 0x8000007754777221 */ /* 0x000fe20000010000 */
[----:B------:R-:W-:-:S03]  /*35c0*/  FMUL.FTZ R118, R85, R114 ;  /* 0x0000007255767220 */ /* 0x000fc60000410000 */
[----:B------:R-:W-:Y:S02]  /*35d0*/  FFMA.FTZ R84, R110, R119, R64 ;  /* 0x000000776e547223 */ /* 0x000fe40000010040 */
[----:B------:R1:W2:Y:S08]  /*35e0*/  F2F.BF16.F32 R116, R113 ;  /* 0x0000007100747304 */ /* 0x0002b00000202000 */
[----:B------:R-:W3:Y:S01]  /*35f0*/  F2F.BF16.F32 R128, R128 ;  /* 0x0000008000807304 */ /* 0x000ee20000202000 */
[----:B-1----:R-:W1:Y:S01]  /*3600*/  LDC.64 R112, c[0x0][0x478] ;  /* 0x00011e00ff707b82 */ /* 0x002e620000000a00 */
[----:B--2---:R-:W-:-:S06]  /*3610*/  PRMT R139, R115, 0x5410, R116 ;  /* 0x00005410738b7816 */ /* 0x004fcc0000000074 */
[----:B------:R-:W-:Y:S01]  /*3620*/  F2F.BF16.F32 R124, R124 ;  /* 0x0000007c007c7304 */ /* 0x000fe20000202000 */
[----:B---3--:R-:W-:-:S07]  /*3630*/  PRMT R137, R128, 0x5410, R137 ;  /* 0x0000541080897816 */ /* 0x008fce0000000089 */
[----:B------:R-:W2:Y:S08]  /*3640*/  F2F.BF16.F32 R120, R120 ;  /* 0x0000007800787304 */ /* 0x000eb00000202000 */
[----:B------:R-:W-:Y:S01]  /*3650*/  F2F.BF16.F32 R117, R117 ;  /* 0x0000007500757304 */ /* 0x000fe20000202000 */
[----:B--2---:R-:W-:-:S07]  /*3660*/  PRMT R129, R120, 0x5410, R129 ;  /* 0x0000541078817816 */ /* 0x004fce0000000081 */
[----:B------:R2:W-:Y:S08]  /*3670*/  F2F.BF16.F32 R145, R126 ;  /* 0x0000007e00917304 */ /* 0x0005f00000202000 */
[----:B------:R3:W4:Y:S01]  /*3680*/  F2F.BF16.F32 R132, R111 ;  /* 0x0000006f00847304 */ /* 0x0007220000202000 */
[----:B--2---:R-:W-:Y:S01]  /*3690*/  FMUL.FTZ R126, R84, R114 ;  /* 0x00000072547e7220 */ /* 0x004fe20000410000 */
[----:B------:R-:W-:-:S05]  /*36a0*/  IMAD.WIDE.U32 R114, R124, 0x10000, RZ ;  /* 0x000100007c727825 */ /* 0x000fca00078e00ff */
[----:B------:R-:W-:Y:S01]  /*36b0*/  LOP3.LUT R119, R129, R115, RZ, 0xfc, !PT ;  /* 0x0000007381777212 */ /* 0x000fe200078efcff */
[----:B------:R-:W2:Y:S01]  /*36c0*/  F2F.BF16.F32 R131, R131 ;  /* 0x0000008300837304 */ /* 0x000ea20000202000 */
[----:B---3--:R-:W-:-:S04]  /*36d0*/  IMAD.WIDE.U32 R110, R0, 0x10000, RZ ;  /* 0x00010000006e7825 */ /* 0x008fc800078e00ff */
[----:B-1----:R-:W-:Y:S01]  /*36e0*/  IMAD.WIDE.U32 R128, R104, 0x10, R112 ;  /* 0x0000001068807825 */ /* 0x002fe200078e0070 */
[----:B------:R-:W-:Y:S02]  /*36f0*/  LOP3.LUT R121, R137, R111, RZ, 0xfc, !PT ;  /* 0x0000006f89797212 */ /* 0x000fe400078efcff */
[----:B------:R1:W3:Y:S01]  /*3700*/  F2F.BF16.F32 R130, R118 ;  /* 0x0000007600827304 */ /* 0x0002e20000202000 */
[----:B------:R-:W-:Y:S01]  /*3710*/  LOP3.LUT R120, R110, R143, RZ, 0xfc, !PT ;  /* 0x0000008f6e787212 */ /* 0x000fe200078efcff */
[----:B------:R-:W-:Y:S01]  /*3720*/  IMAD.WIDE.U32 R110, R125, 0x10000, RZ ;  /* 0x000100007d6e7825 */ /* 0x000fe200078e00ff */
[----:B----4-:R-:W-:-:S03]  /*3730*/  PRMT R145, R132, 0x5410, R145 ;  /* 0x0000541084917816 */ /* 0x010fc60000000091 */
[----:B------:R-:W-:Y:S01]  /*3740*/  IMAD.WIDE.U32 R124, R106, 0x10, R112 ;  /* 0x000000106a7c7825 */ /* 0x000fe200078e0070 */
[----:B------:R-:W-:Y:S01]  /*3750*/  LOP3.LUT R111, R133, R111, RZ, 0xfc, !PT ;  /* 0x0000006f856f7212 */ /* 0x000fe200078efcff */
[----:B------:R-:W4:Y:S01]  /*3760*/  F2F.BF16.F32 R141, R126 ;  /* 0x0000007e008d7304 */ /* 0x000f220000202000 */
[----:B-1----:R-:W-:Y:S01]  /*3770*/  LOP3.LUT R118, R114, R135, RZ, 0xfc, !PT ;  /* 0x0000008772767212 */ /* 0x002fe200078efcff */
[----:B------:R-:W-:Y:S01]  /*3780*/  IMAD.WIDE.U32 R114, R117, 0x10000, RZ ;  /* 0x0001000075727825 */ /* 0x000fe200078e00ff */
[----:B------:R-:W-:Y:S01]  /*3790*/  LOP3.LUT R110, R110, R127, RZ, 0xfc, !PT ;  /* 0x0000007f6e6e7212 */ /* 0x000fe200078efcff */
[----:B------:R1:W-:Y:S02]  /*37a0*/  STG.E.128 desc[UR4][R124.64], R68 ;  /* 0x000000447c007986 */ /* 0x0003e4000c101d04 */
[----:B0-----:R-:W-:Y:S01]  /*37b0*/  IMAD.WIDE.U32 R132, R106, 0x8, R122 ;  /* 0x000000086a847825 */ /* 0x001fe200078e007a */
[----:B--2---:R-:W-:Y:S02]  /*37c0*/  LOP3.LUT R114, R114, R131, RZ, 0xfc, !PT ;  /* 0x0000008372727212 */ /* 0x004fe400078efcff */
[----:B------:R-:W-:Y:S01]  /*37d0*/  LOP3.LUT R115, R139, R115, RZ, 0xfc, !PT ;  /* 0x000000738b737212 */ /* 0x000fe200078efcff */
[----:B---3--:R-:W-:Y:S01]  /*37e0*/  IMAD.WIDE.U32 R116, R130, 0x10000, RZ ;  /* 0x0001000082747825 */ /* 0x008fe200078e00ff */
[----:B------:R1:W-:Y:S03]  /*37f0*/  STG.E.64 desc[UR4][R132.64], R120 ;  /* 0x0000007884007986 */ /* 0x0003e6000c101b04 */
[----:B------:R-:W-:Y:S01]  /*3800*/  IMAD.WIDE.U32 R130, R105, 0x10, R112 ;  /* 0x0000001069827825 */ /* 0x000fe200078e0070 */
[----:B------:R-:W-:-:S02]  /*3810*/  LOP3.LUT R117, R145, R117, RZ, 0xfc, !PT ;  /* 0x0000007591757212 */ /* 0x000fc400078efcff */
[----:B----4-:R-:W-:Y:S01]  /*3820*/  LOP3.LUT R116, R116, R141, RZ, 0xfc, !PT ;  /* 0x0000008d74747212 */ /* 0x010fe200078efcff */
[--C-:B------:R-:W-:Y:S01]  /*3830*/  IMAD.WIDE.U32 R134, R105, 0x8, R122.reuse ;  /* 0x0000000869867825 */ /* 0x100fe200078e007a */
[----:B------:R1:W-:Y:S03]  /*3840*/  STG.E.128 desc[UR4][R130.64], R72 ;  /* 0x0000004882007986 */ /* 0x0003e6000c101d04 */
[----:B------:R-:W-:Y:S01]  /*3850*/  IMAD.WIDE.U32 R104, R104, 0x8, R122 ;  /* 0x0000000868687825 */ /* 0x000fe200078e007a */
        /* <DEDUP_REMOVED lines=11> */
.L_x_4669:
[----:B01-3--:R-:W0:Y:S01]  /*3910*/  LDC.64 R68, c[0x0][0x380] ;  /* 0x0000e000ff447b82 */ /* 0x00be220000000a00 */
        /* <DEDUP_REMOVED lines=44> */
.L_x_4666:
        /* <DEDUP_REMOVED lines=18> */
.L_x_4672:
        /* <DEDUP_REMOVED lines=16> */
.L_x_10861:


//--------------------- .text._ZN10layer_norm13ln_bwd_kernelINS_13Kernel_traitsIf13__nv_bfloat16fS2_fjLj2560ELj1ELj1ELj4ELj8ENS_18Kernel_traits_baseILj2560EfS2_fS2_fjLj128EEEEELb0ELb0ELb1ELb0EEEvNS_9BwdParamsE --------------------------
	.section	.text._ZN10layer_norm13ln_bwd_kernelINS_13Kernel_traitsIf13__nv_bfloat16fS2_fjLj2560ELj1ELj1ELj4ELj8ENS_18Kernel_traits_baseILj2560EfS2_fS2_fjLj128EEEEELb0ELb0ELb1ELb0EEEvNS_9BwdParamsE,"ax",@progbits
	.align	128
        .global         _ZN10layer_norm13ln_bwd_kernelINS_13Kernel_traitsIf13__nv_bfloat16fS2_fjLj2560ELj1ELj1ELj4ELj8ENS_18Kernel_traits_baseILj2560EfS2_fS2_fjLj128EEEEELb0ELb0ELb1ELb0EEEvNS_9BwdParamsE
        .type           _ZN10layer_norm13ln_bwd_kernelINS_13Kernel_traitsIf13__nv_bfloat16fS2_fjLj2560ELj1ELj1ELj4ELj8ENS_18Kernel_traits_baseILj2560EfS2_fS2_fjLj128EEEEELb0ELb0ELb1ELb0EEEvNS_9BwdParamsE,@function
        .size           _ZN10layer_norm13ln_bwd_kernelINS_13Kernel_traitsIf13__nv_bfloat16fS2_fjLj2560ELj1ELj1ELj4ELj8ENS_18Kernel_traits_baseILj2560EfS2_fS2_fjLj128EEEEELb0ELb0ELb1ELb0EEEvNS_9BwdParamsE,(.L_x_10862 - _ZN10layer_norm13ln_bwd_kernelINS_13Kernel_traitsIf13__nv_bfloat16fS2_fjLj2560ELj1ELj1ELj4ELj8ENS_18Kernel_traits_baseILj2560EfS2_fS2_fjLj128EEEEELb0ELb0ELb1ELb0EEEvNS_9BwdParamsE)
        .other          _ZN10layer_norm13ln_bwd_kernelINS_13Kernel_traitsIf13__nv_bfloat16fS2_fjLj2560ELj1ELj1ELj4ELj8ENS_18Kernel_traits_baseILj2560EfS2_fS2_fjLj128EEEEELb0ELb0ELb1ELb0EEEvNS_9BwdParamsE,@"STO_CUDA_ENTRY STV_DEFAULT"
_ZN10layer_norm13ln_bwd_kernelINS_13Kernel_traitsIf13__nv_bfloat16fS2_fjLj2560ELj1ELj1ELj4ELj8ENS_18Kernel_traits_baseILj2560EfS2_fS2_fjLj128EEEEELb0ELb0ELb1ELb0EEEvNS_9BwdParamsE:
.text._ZN10layer_norm13ln_bwd_kernelINS_13Kernel_traitsIf13__nv_bfloat16fS2_fjLj2560ELj1ELj1ELj4ELj8ENS_18Kernel_traits_baseILj2560EfS2_fS2_fjLj128EEEEELb0ELb0ELb1ELb0EEEvNS_9BwdParamsE:
        /* <DEDUP_REMOVED lines=30> */
[C---:B-1----:R-:W-:Y:S01]  /*01e0*/  @P1 IMAD.WIDE.U32 R12, R19.reuse, 0x10, R8 ;  /* 0x00000010130c1825 */ /* 0x042fe200078e0008 */
[----:B------:R-:W-:-:S04]  /*01f0*/  @P1 IADD3 R19, PT, PT, R19, 0x80, RZ ;  /* 0x0000008013131810 */ /* 0x000fc80007ffe0ff */
[----:B------:R0:W5:Y:S01]  /*0200*/  @P1 LDG.E.128 R80, desc[UR10][R12.64] ;  /* 0x0000000a0c501981 */ /* 0x000162000c1e1d00 */
[C---:B---3--:R-:W-:Y:S01]  /*0210*/  @P2 IMAD.WIDE.U32 R14, R19.reuse, 0x10, R14 ;  /* 0x00000010130e2825 */ /* 0x048fe200078e000e */
[----:B------:R-:W-:-:S04]  /*0220*/  @P2 IADD3 R19, PT, PT, R19, 0x80, RZ ;  /* 0x0000008013132810 */ /* 0x000fc80007ffe0ff */
[----:B------:R0:W5:Y:S01]  /*0230*/  @P2 LDG.E.128 R76, desc[UR10][R14.64] ;  /* 0x0000000a0e4c2981 */ /* 0x000162000c1e1d00 */
        /* <DEDUP_REMOVED lines=48> */
[----:B------:R-:W2:Y:S01]  /*0540*/  LDCU UR13, c[0x0][0x400] ;  /* 0x00008000ff0d77ac */ /* 0x000ea20008000800 */
[----:B------:R-:W3:Y:S01]  /*0550*/  LDCU.64 UR14, c[0x0][0x438] ;  /* 0x00008700ff0e77ac */ /* 0x000ee20008000a00 */
[----:B------:R-:W4:Y:S07]  /*0560*/  LDCU.64 UR6, c[0x0][0x478] ;  /* 0x00008f00ff0677ac */ /* 0x000f2e0008000a00 */
.L_x_4736:
[----:B0-----:R-:W0:Y:S08]  /*0570*/  LDC.64 R8, c[0x0][0x3f8] ;  /* 0x0000fe00ff087b82 */ /* 0x001e300000000a00 */
[----:B------:R-:W1:Y:S08]  /*0580*/  LDC.64 R106, c[0x0][0x3c8] ;  /* 0x0000f200ff6a7b82 */ /* 0x000e700000000a00 */
[----:B------:R-:W2:Y:S01]  /*0590*/  LDC.64 R104, c[0x0][0x3f0] ;  /* 0x0000fc00ff687b82 */ /* 0x000ea20000000a00 */
[----:B0-----:R-:W-:-:S05]  /*05a0*/  IMAD.WIDE R108, R0, 0x4, R8 ;  /* 0x00000004006c7825 */ /* 0x001fca00078e0208 */
[----:B------:R-:W3:Y:S01]  /*05b0*/  LDG.E R9, desc[UR10][R108.64] ;  /* 0x0000000a6c097981 */ /* 0x000ee2000c1e1900 */
[----:B-1----:R-:W-:-:S05]  /*05c0*/  IMAD.WIDE R106, R0, 0x4, R106 ;  /* 0x00000004006a7825 */ /* 0x002fca00078e026a */
[----:B-----5:R0:W5:Y:S01]  /*05d0*/  LDG.E R8, desc[UR10][R106.64] ;  /* 0x0000000a6a087981 */ /* 0x020162000c1e1900 */
        /* <DEDUP_REMOVED lines=8> */
[----:B------:R-:W-:Y:S02]  /*0660*/  SHF.R.S32.HI R11, RZ, 0x1f, R0 ;  /* 0x0000001fff0b7819 */ /* 0x000fe40000011400 */
[----:B0-----:R-:W-:-:S04]  /*0670*/  LEA R104, P0, R0, R104, 0x2 ;  /* 0x0000006800687211 */ /* 0x001fc800078010ff */
[----:B------:R-:W-:Y:S02]  /*0680*/  LEA.HI.X R105, R0, R105, R11, 0x2, P0 ;  /* 0x0000006900697211 */ /* 0x000fe400000f140b */
[----:B------:R-:W0:Y:S03]  /*0690*/  LDC R11, c[0x0][0x388] ;  /* 0x0000e200ff0b7b82 */ /* 0x000e260000000800 */
[----:B------:R-:W2:Y:S01]  /*06a0*/  LDG.E R104, desc[UR10][R104.64] ;  /* 0x0000000a68687981 */ /* 0x000ea2000c1e1900 */
[----:B------:R-:W-:Y:S01]  /*06b0*/  IADD3 R108, PT, PT, R9, -0x1, RZ ;  /* 0xffffffff096c7810 */ /* 0x000fe20007ffe0ff */
[----:B------:R-:W-:Y:S01]  /*06c0*/  BSSY.RECONVERGENT B1, `(.L_x_4676) ;  /* 0x0000045000017945 */ /* 0x000fe20003800200 */
[----:B------:R-:W-:Y:S02]  /*06d0*/  ISETP.GE.U32.AND P6, PT, R3, 0x80, PT ;  /* 0x000000800300780c */ /* 0x000fe40003fc6070 */
[----:B------:R-:W-:-:S02]  /*06e0*/  ISETP.NE.AND P0, PT, RZ, UR12, PT ;  /* 0x0000000cff007c0c */ /* 0x000fc4000bf05270 */
[C---:B------:R-:W-:Y:S02]  /*06f0*/  ISETP.GE.U32.AND P5, PT, R3.reuse, 0x100, PT ;  /* 0x000001000300780c */ /* 0x040fe40003fa6070 */
[C---:B------:R-:W-:Y:S02]  /*0700*/  ISETP.GE.U32.AND P1, PT, R3.reuse, 0x180, PT ;  /* 0x000001800300780c */ /* 0x040fe40003f26070 */
[C---:B------:R-:W-:Y:S02]  /*0710*/  ISETP.GE.U32.AND P2, PT, R3.reuse, 0x200, PT ;  /* 0x000002000300780c */ /* 0x040fe40003f46070 */
[----:B------:R-:W-:Y:S02]  /*0720*/  ISETP.GE.U32.AND P4, PT, R3, 0x280, PT ;  /* 0x000002800300780c */ /* 0x000fe40003f86070 */
[----:B------:R-:W-:Y:S02]  /*0730*/  MOV R145, RZ ;  /* 0x000000ff00917202 */ /* 0x000fe40000000f00 */
[----:B------:R-:W-:Y:S01]  /*0740*/  MOV R148, RZ ;  /* 0x000000ff00947202 */ /* 0x000fe20000000f00 */
[----:B0-----:R-:W-:-:S02]  /*0750*/  IMAD R106, R0, R11, RZ ;  /* 0x0000000b006a7224 */ /* 0x001fc400078e02ff */
[----:B------:R-:W-:-:S03]  /*0760*/  IMAD R108, R108, R11, RZ ;  /* 0x0000000b6c6c7224 */ /* 0x000fc600078e02ff */
[----:B------:R-:W-:Y:S02]  /*0770*/  SHF.R.S32.HI R107, RZ, 0x1f, R106 ;  /* 0x0000001fff6b7819 */ /* 0x000fe4000001146a */
[----:B------:R-:W-:Y:S02]  /*0780*/  SHF.R.S32.HI R109, RZ, 0x1f, R108 ;  /* 0x0000001fff6d7819 */ /* 0x000fe4000001146c */
[----:B------:R-:W-:Y:S02]  /*0790*/  LEA.HI R107, R107, R106, RZ, 0x2 ;  /* 0x0000006a6b6b7211 */ /* 0x000fe400078f10ff */
[----:B------:R-:W-:Y:S02]  /*07a0*/  LEA.HI R109, R109, R108, RZ, 0x2 ;  /* 0x0000006c6d6d7211 */ /* 0x000fe400078f10ff */
[-C--:B------:R-:W-:Y:S02]  /*07b0*/  LEA.HI.SX32 R144, R107, R2.reuse, 0x1e ;  /* 0x000000026b907211 */ /* 0x080fe400078ff2ff */
[----:B------:R-:W-:-:S02]  /*07c0*/  LEA.HI.SX32 R149, R109, R2, 0x1e ;  /* 0x000000026d957211 */ /* 0x000fc400078ff2ff */
[----:B------:R-:W-:Y:S02]  /*07d0*/  MOV R146, R144 ;  /* 0x0000009000927202 */ /* 0x000fe40000000f00 */
[----:B--2---:R-:W-:Y:S01]  /*07e0*/  FSEL R147, R104, RZ, !P0 ;  /* 0x000000ff68937208 */ /* 0x004fe20004000000 */
        /* <DEDUP_REMOVED lines=13> */
[----:B------:R-:W-:Y:S02]  /*08c0*/  IADD3 R146, PT, PT, R146, 0x80, RZ ;  /* 0x0000008092927810 */ /* 0x000fe40007ffe0ff */
[----:B---3--:R-:W-:Y:S02]  /*08d0*/  MOV R10, R108 ;  /* 0x0000006c000a7202 */ /* 0x008fe40000000f00 */
[--C-:B------:R-:W-:Y:S02]  /*08e0*/  SHF.R.U64 R138, R108, 0x10, R109.reuse ;  /* 0x000000106c8a7819 */ /* 0x100fe4000000126d */
[----:B------:R-:W-:Y:S01]  /*08f0*/  MOV R136, R109 ;  /* 0x0000006d00887202 */ /* 0x000fe20000000f00 */
[C---:B----4-:R-:W-:Y:S01]  /*0900*/  FADD.FTZ R143, -R147.reuse, R104 ;  /* 0x00000068938f7221 */ /* 0x050fe20000010100 */
[----:B------:R-:W-:Y:S01]  /*0910*/  SHF.R.U32.HI R140, RZ, 0x10, R109 ;  /* 0x00000010ff8c7819 */ /* 0x000fe2000001166d */
[C---:B------:R-:W-:Y:S01]  /*0920*/  FADD.FTZ R109, -R147.reuse, R105 ;  /* 0x00000069936d7221 */ /* 0x040fe20000010100 */
[----:B------:R-:W-:Y:S01]  /*0930*/  SHF.L.U32 R141, R10, 0x10, RZ ;  /* 0x000000100a8d7819 */ /* 0x000fe200000006ff */
[----:B-----5:R-:W-:Y:S01]  /*0940*/  FMUL.FTZ R143, R8, R143 ;  /* 0x0000008f088f7220 */ /* 0x020fe20000410000 */
[----:B------:R-:W-:Y:S01]  /*0950*/  SHF.L.U32 R138, R138, 0x10, RZ ;  /* 0x000000108a8a7819 */ /* 0x000fe200000006ff */
[C---:B------:R-:W-:Y:S01]  /*0960*/  FADD.FTZ R139, -R147.reuse, R106 ;  /* 0x0000006a938b7221 */ /* 0x040fe20000010100 */
[----:B------:R-:W-:Y:S01]  /*0970*/  SHF.L.U32 R10, R140, 0x10, RZ ;  /* 0x000000108c0a7819 */ /* 0x000fe200000006ff */
[----:B------:R-:W-:Y:S01]  /*0980*/  FADD.FTZ R107, -R147, R107 ;  /* 0x0000006b936b7221 */ /* 0x000fe20000010100 */
[----:B------:R-:W-:Y:S01]  /*0990*/  FMUL.FTZ R140, R8, R109 ;  /* 0x0000006d088c7220 */ /* 0x000fe20000410000 */
[----:B------:R-:W-:Y:S01]  /*09a0*/  FADD.FTZ R44, R44, R141 ;  /* 0x0000008d2c2c7221 */ /* 0x000fe20000010000 */
[-C--:B------:R-:W-:Y:S01]  /*09b0*/  FFMA.FTZ R64, R143, R141.reuse, R64 ;  /* 0x0000008d8f407223 */ /* 0x080fe20000010040 */
[----:B------:R-:W-:Y:S01]  /*09c0*/  FMUL.FTZ R141, R68, R141 ;  /* 0x0000008d448d7220 */ /* 0x000fe20000410000 */
[----:B------:R-:W-:Y:S01]  /*09d0*/  SHF.L.U32 R137, R136, 0x10, RZ ;  /* 0x0000001088897819 */ /* 0x000fe200000006ff */
[C---:B------:R-:W-:Y:S01]  /*09e0*/  FMUL.FTZ R139, R8.reuse, R139 ;  /* 0x0000008b088b7220 */ /* 0x040fe20000410000 */
        /* <DEDUP_REMOVED lines=18> */
.L_x_4677:
[----:B----4-:R-:W-:Y:S05]  /*0b10*/  BSYNC.RECONVERGENT B1 ;  /* 0x0000000000017941 */ /* 0x010fea0003800200 */
.L_x_4676:
        /* <DEDUP_REMOVED lines=11> */
[----:B------:R-:W-:Y:S01]  /*0bd0*/  IADD3 R149, PT, PT, R149, 0x80, RZ ;  /* 0x0000008095957810 */ /* 0x000fe20007ffe0ff */
[----:B0-----:R-:W-:-:S05]  /*0be0*/  @P0 IMAD.WIDE.U32 R16, R146, 0x10, R16 ;  /* 0x0000001092100825 */ /* 0x001fca00078e0010 */
[----:B------:R0:W5:Y:S01]  /*0bf0*/  @P0 LDG.E.128 R20, desc[UR10][R16.64] ;  /* 0x0000000a10140981 */ /* 0x000162000c1e1d00 */
[----:B------:R-:W-:Y:S02]  /*0c00*/  IADD3 R146, PT, PT, R146, 0x80, RZ ;  /* 0x0000008092927810 */ /* 0x000fe40007ffe0ff */
[----:B--2---:R-:W-:Y:S02]  /*0c10*/  MOV R104, R18 ;  /* 0x0000001200687202 */ /* 0x004fe40000000f00 */
[--C-:B------:R-:W-:Y:S02]  /*0c20*/  SHF.R.U64 R107, R18, 0x10, R19.reuse ;  /* 0x00000010126b7819 */ /* 0x100fe40000001213 */
[----:B------:R-:W-:Y:S02]  /*0c30*/  MOV R105, R19 ;  /* 0x0000001300697202 */ /* 0x000fe40000000f00 */
[----:B------:R-:W-:Y:S02]  /*0c40*/  SHF.R.U32.HI R106, RZ, 0x10, R19 ;  /* 0x00000010ff6a7819 */ /* 0x000fe40000011613 */
[----:B------:R-:W-:Y:S01]  /*0c50*/  SHF.L.U32 R19, R104, 0x10, RZ ;  /* 0x0000001068137819 */ /* 0x000fe200000006ff */
[C---:B---3--:R-:W-:Y:S01]  /*0c60*/  FADD.FTZ R109, -R147.reuse, R12 ;  /* 0x0000000c936d7221 */ /* 0x048fe20000010100 */
[C---:B------:R-:W-:Y:S01]  /*0c70*/  FADD.FTZ R111, -R147.reuse, R13 ;  /* 0x0000000d936f7221 */ /* 0x040fe20000010100 */
[----:B------:R-:W-:Y:S01]  /*0c80*/  FADD.FTZ R151, -R147, R14 ;  /* 0x0000000e93977221 */ /* 0x000fe20000010100 */
[----:B------:R-:W-:Y:S01]  /*0c90*/  SHF.L.U32 R18, R107, 0x10, RZ ;  /* 0x000000106b127819 */ /* 0x000fe200000006ff */
[----:B-----5:R-:W-:Y:S01]  /*0ca0*/  FMUL.FTZ R13, R8, R109 ;  /* 0x0000006d080d7220 */ /* 0x020fe20000410000 */
[----:B0-----:R-:W-:Y:S01]  /*0cb0*/  FMUL.FTZ R16, R84, R19 ;  /* 0x0000001354107220 */ /* 0x001fe20000410000 */
[----:B------:R-:W-:Y:S01]  /*0cc0*/  FADD.FTZ R153, -R147, R15 ;  /* 0x0000000f93997221 */ /* 0x000fe20000010100 */
[----:B------:R-:W-:Y:S01]  /*0cd0*/  SHF.L.U32 R105, R105, 0x10, RZ ;  /* 0x0000001069697819 */ /* 0x000fe200000006ff */
[C---:B------:R-:W-:Y:S01]  /*0ce0*/  FMUL.FTZ R12, R8.reuse, R111 ;  /* 0x0000006f080c7220 */ /* 0x040fe20000410000 */
[----:B------:R-:W-:Y:S01]  /*0cf0*/  FMUL.FTZ R15, R8, R151 ;  /* 0x00000097080f7220 */ /* 0x000fe20000410000 */
[----:B------:R-:W-:Y:S01]  /*0d00*/  FADD.FTZ R40, R40, R19 ;  /* 0x0000001328287221 */ /* 0x000fe20000010000 */
[----:B------:R-:W-:Y:S01]  /*0d10*/  FFMA.FTZ R60, R13, R19, R60 ;  /* 0x000000130d3c7223 */ /* 0x000fe2000001003c */
        /* <DEDUP_REMOVED lines=19> */
.L_x_4679:
[----:B------:R-:W-:Y:S05]  /*0e50*/  BSYNC.RECONVERGENT B1 ;  /* 0x0000000000017941 */ /* 0x000fea0003800200 */
.L_x_4678:
        /* <DEDUP_REMOVED lines=17> */
[----:B------:R-:W-:Y:S02]  /*0f70*/  MOV R113, R111 ;  /* 0x0000006f00717202 */ /* 0x000fe40000000f00 */
[----:B------:R-:W-:Y:S01]  /*0f80*/  SHF.R.U32.HI R114, RZ, 0x10, R111 ;  /* 0x00000010ff727819 */ /* 0x000fe2000001166f */
[C---:B----4-:R-:W-:Y:S01]  /*0f90*/  FADD.FTZ R111, -R147.reuse, R105 ;  /* 0x00000069936f7221 */ /* 0x050fe20000010100 */
[----:B------:R-:W-:Y:S01]  /*0fa0*/  SHF.L.U32 R105, R112, 0x10, RZ ;  /* 0x0000001070697819 */ /* 0x000fe200000006ff */
[C---:B------:R-:W-:Y:S01]  /*0fb0*/  FADD.FTZ R117, -R147.reuse, R104 ;  /* 0x0000006893757221 */ /* 0x040fe20000010100 */
[----:B------:R-:W-:Y:S01]  /*0fc0*/  FADD.FTZ R151, -R147, R107 ;  /* 0x0000006b93977221 */ /* 0x000fe20000010100 */
[----:B------:R-:W-:Y:S01]  /*0fd0*/  SHF.L.U32 R104, R115, 0x10, RZ ;  /* 0x0000001073687819 */ /* 0x000fe200000006ff */
[----:B------:R-:W-:Y:S01]  /*0fe0*/  FADD.FTZ R119, -R147, R106 ;  /* 0x0000006a93777221 */ /* 0x000fe20000010100 */
[----:B------:R-:W-:Y:S01]  /*0ff0*/  SHF.L.U32 R107, R113, 0x10, RZ ;  /* 0x00000010716b7819 */ /* 0x000fe200000006ff */
[C---:B-----5:R-:W-:Y:S01]  /*1000*/  FMUL.FTZ R112, R8.reuse, R111 ;  /* 0x0000006f08707220 */ /* 0x060fe20000410000 */
        /* <DEDUP_REMOVED lines=24> */
.L_x_4681:
[----:B------:R-:W-:Y:S05]  /*1190*/  BSYNC.RECONVERGENT B1 ;  /* 0x0000000000017941 */ /* 0x000fea0003800200 */
.L_x_4680:
        /* <DEDUP_REMOVED lines=51> */
.L_x_4683:
[----:B------:R-:W-:Y:S05]  /*14d0*/  BSYNC.RECONVERGENT B1 ;  /* 0x0000000000017941 */ /* 0x000fea0003800200 */
.L_x_4682:
        /* <DEDUP_REMOVED lines=12> */
[----:B---3--:R-:W-:Y:S02]  /*15a0*/  MOV R128, R110 ;  /* 0x0000006e00807202 */ /* 0x008fe40000000f00 */
[--C-:B------:R-:W-:Y:S02]  /*15b0*/  SHF.R.U64 R133, R110, 0x10, R111.reuse ;  /* 0x000000106e857819 */ /* 0x100fe4000000126f */
[----:B------:R-:W-:Y:S02]  /*15c0*/  MOV R130, R111 ;  /* 0x0000006f00827202 */ /* 0x000fe40000000f00 */
[----:B------:R-:W-:Y:S01]  /*15d0*/  SHF.R.U32.HI R132, RZ, 0x10, R111 ;  /* 0x00000010ff847819 */ /* 0x000fe2000001166f */
[C---:B----4-:R-:W-:Y:S01]  /*15e0*/  FADD.FTZ R131, -R147.reuse, R105 ;  /* 0x0000006993837221 */ /* 0x050fe20000010100 */
[----:B------:R-:W-:Y:S01]  /*15f0*/  SHF.L.U32 R105, R128, 0x10, RZ ;  /* 0x0000001080697819 */ /* 0x000fe200000006ff */
[C---:B------:R-:W-:Y:S01]  /*1600*/  FADD.FTZ R129, -R147.reuse, R104 ;  /* 0x0000006893817221 */ /* 0x040fe20000010100 */
[C---:B------:R-:W-:Y:S01]  /*1610*/  FADD.FTZ R111, -R147.reuse, R106 ;  /* 0x0000006a936f7221 */ /* 0x040fe20000010100 */
[----:B------:R-:W-:Y:S01]  /*1620*/  FADD.FTZ R147, -R147, R107 ;  /* 0x0000006b93937221 */ /* 0x000fe20000010100 */
[----:B------:R-:W-:Y:S01]  /*1630*/  SHF.L.U32 R104, R133, 0x10, RZ ;  /* 0x0000001085687819 */ /* 0x000fe200000006ff */
[----:B-----5:R-:W-:Y:S01]  /*1640*/  FMUL.FTZ R128, R8, R131 ;  /* 0x0000008308807220 */ /* 0x020fe20000410000 */
        /* <DEDUP_REMOVED lines=11> */
[----:B0-----:R-:W-:Y:S01]  /*1700*/  SHF.L.U32 R108, R132, 0x10, RZ ;  /* 0x00000010846c7819 */ /* 0x001fe200000006ff */
        /* <DEDUP_REMOVED lines=14> */
.L_x_4675:
        /* <DEDUP_REMOVED lines=33> */
.L_x_4684:
[----:B----4-:R-:W-:Y:S05]  /*1a00*/  BSYNC.RECONVERGENT B0 ;  /* 0x0000000000007941 */ /* 0x010fea0003800200 */
.L_x_4674:
        /* <DEDUP_REMOVED lines=32> */
.L_x_4686:
[----:B------:R-:W-:Y:S05]  /*1c10*/  BSYNC.RECONVERGENT B0 ;  /* 0x0000000000007941 */ /* 0x000fea0003800200 */
.L_x_4685:
        /* <DEDUP_REMOVED lines=50> */
.L_x_4691:
        /* <DEDUP_REMOVED lines=8> */
.L_x_4692:
        /* <DEDUP_REMOVED lines=9> */
.L_x_4693:
        /* <DEDUP_REMOVED lines=9> */
.L_x_4690:
        /* <DEDUP_REMOVED lines=33> */
.L_x_4689:
        /* <DEDUP_REMOVED lines=37> */
.L_x_4695:
        /* <DEDUP_REMOVED lines=33> */
.L_x_4694:
        /* <DEDUP_REMOVED lines=14> */
.L_x_4696:
[----:B------:R-:W-:Y:S02]  /*2830*/  IADD3 R144, PT, PT, R144, 0x80, RZ ;  /* 0x0000008090907810 */ /* 0x000fe40007ffe0ff */
[----:B------:R-:W-:-:S07]  /*2840*/  IADD3 R109, PT, PT, R109, 0x80, RZ ;  /* 0x000000806d6d7810 */ /* 0x000fce0007ffe0ff */
.L_x_4688:
[----:B------:R-:W-:Y:S05]  /*2850*/  BSYNC.RECONVERGENT B0 ;  /* 0x0000000000007941 */ /* 0x000fea0003800200 */
.L_x_4687:
        /* <DEDUP_REMOVED lines=43> */
.L_x_4700:
        /* <DEDUP_REMOVED lines=32> */
.L_x_4699:
        /* <DEDUP_REMOVED lines=37> */
.L_x_4702:
        /* <DEDUP_REMOVED lines=9> */
.L_x_4703:
        /* <DEDUP_REMOVED lines=8> */
.L_x_4704:
        /* <DEDUP_REMOVED lines=9> */
.L_x_4705:
        /* <DEDUP_REMOVED lines=8> */
.L_x_4701:
        /* <DEDUP_REMOVED lines=12> */
.L_x_4706:
[----:B------:R-:W-:Y:S02]  /*3240*/  IADD3 R144, PT, PT, R144, 0x80, RZ ;  /* 0x0000008090907810 */ /* 0x000fe40007ffe0ff */
[----:B------:R-:W-:-:S07]  /*3250*/  IADD3 R109, PT, PT, R109, 0x80, RZ ;  /* 0x000000806d6d7810 */ /* 0x000fce0007ffe0ff */
.L_x_4698:
[----:B------:R-:W-:Y:S05]  /*3260*/  BSYNC.RECONVERGENT B0 ;  /* 0x0000000000007941 */ /* 0x000fea0003800200 */
.L_x_4697:
        /* <DEDUP_REMOVED lines=43> */
.L_x_4710:
        /* <DEDUP_REMOVED lines=32> */
.L_x_4709:
        /* <DEDUP_REMOVED lines=37> */
.L_x_4712:
        /* <DEDUP_REMOVED lines=9> */
.L_x_4713:
        /* <DEDUP_REMOVED lines=8> */
.L_x_4714:
        /* <DEDUP_REMOVED lines=9> */
.L_x_4715:
        /* <DEDUP_REMOVED lines=8> */
.L_x_4711:
        /* <DEDUP_REMOVED lines=12> */
.L_x_4716:
[----:B------:R-:W-:Y:S02]  /*3c50*/  IADD3 R144, PT, PT, R144, 0x80, RZ ;  /* 0x0000008090907810 */ /* 0x000fe40007ffe0ff */
[----:B------:R-:W-:-:S07]  /*3c60*/  IADD3 R109, PT, PT, R109, 0x80, RZ ;  /* 0x000000806d6d7810 */ /* 0x000fce0007ffe0ff */
.L_x_4708:
[----:B------:R-:W-:Y:S05]  /*3c70*/  BSYNC.RECONVERGENT B0 ;  /* 0x0000000000007941 */ /* 0x000fea0003800200 */
.L_x_4707:
        /* <DEDUP_REMOVED lines=43> */
.L_x_4720:
        /* <DEDUP_REMOVED lines=32> */
.L_x_4719:
        /* <DEDUP_REMOVED lines=36> */
[----:B------:R-:W-:Y:S01]  /*4370*/  F2FP.BF16.F32.PACK_AB R7, RZ, R7 ;  /* 0x00000007ff07723e */ /* 0x000fe200000010ff */
[----:B------:R-:W-:Y:S06]  /*4380*/  BRA `(.L_x_4721) ;  /* 0x0000000000887947 */ /* 0x000fec0003800000 */
.L_x_4722:
        /* <DEDUP_REMOVED lines=9> */
.L_x_4723:
        /* <DEDUP_REMOVED lines=8> */
.L_x_4724:
        /* <DEDUP_REMOVED lines=9> */
.L_x_4725:
        /* <DEDUP_REMOVED lines=8> */
.L_x_4721:
        /* <DEDUP_REMOVED lines=12> */
.L_x_4726:
[----:B------:R-:W-:Y:S02]  /*4670*/  IADD3 R144, PT, PT, R144, 0x80, RZ ;  /* 0x0000008090907810 */ /* 0x000fe40007ffe0ff */
[----:B------:R-:W-:-:S07]  /*4680*/  IADD3 R109, PT, PT, R109, 0x80, RZ ;  /* 0x000000806d6d7810 */ /* 0x000fce0007ffe0ff */
.L_x_4718:
[----:B------:R-:W-:Y:S05]  /*4690*/  BSYNC.RECONVERGENT B0 ;  /* 0x0000000000007941 */ /* 0x000fea0003800200 */
.L_x_4717:
[----:B------:R-:W-:Y:S01]  /*46a0*/  ISETP.GE.U32.AND P5, PT, R3, 0x280, PT ;  /* 0x000002800300780c */ /* 0x000fe20003fa6070 */
[----:B------:R-:W-:Y:S03]  /*46b0*/  BSSY.RECONVERGENT B0, `(.L_x_4727) ;  /* 0x00000a0000007945 */ /* 0x000fe60003800200 */
[----:B-1----:R-:W-:-:S09]  /*46c0*/  P2R R106, PR, RZ, 0x20 ;  /* 0x00000020ff6a7803 */ /* 0x002fd20000000000 */
        /* <DEDUP_REMOVED lines=8> */
[-CC-:B------:R-:W-:Y:S01]  /*4750*/  @P3 FFMA.FTZ R9, R129, R110.reuse, R111.reuse ;  /* 0x0000006e81093223 */ /* 0x180fe2000001006f */
[----:B0-----:R-:W-:Y:S01]  /*4760*/  @P3 FFMA.FTZ R104, R128, R110, R111 ;  /* 0x0000006e80683223 */ /* 0x001fe2000001006f */
        /* <DEDUP_REMOVED lines=31> */
.L_x_4730:
[----:B------:R-:W1:Y:S01]  /*4960*/  @P4 LDC R142, c[0x0][0x40c] ;  /* 0x00010300ff8e4b82 */ /* 0x000e620000000800 */
[-CC-:B------:R-:W-:Y:S01]  /*4970*/  @P3 FFMA.FTZ R107, R129, R110.reuse, R111.reuse ;  /* 0x0000006e816b3223 */ /* 0x180fe2000001006f */
[-CC-:B------:R-:W-:Y:S01]  /*4980*/  @P3 FFMA.FTZ R146, R128, R110.reuse, R111.reuse ;  /* 0x0000006e80923223 */ /* 0x180fe2000001006f */
[----:B------:R-:W-:Y:S01]  /*4990*/  @P3 FFMA.FTZ R147, R131, R110, R111 ;  /* 0x0000006e83933223 */ /* 0x000fe2000001006f */
[----:B------:R-:W-:Y:S01]  /*49a0*/  MOV R9, R96 ;  /* 0x0000006000097202 */ /* 0x000fe20000000f00 */
[----:B------:R-:W-:Y:S01]  /*49b0*/  @P3 FADD.FTZ R107, R130, -R107 ;  /* 0x8000006b826b3221 */ /* 0x000fe20000010000 */
[----:B------:R-:W-:Y:S01]  /*49c0*/  @P3 FADD.FTZ R146, R133, -R146 ;  /* 0x8000009285923221 */ /* 0x000fe20000010000 */
[----:B------:R-:W-:Y:S01]  /*49d0*/  @P3 FADD.FTZ R147, R132, -R147 ;  /* 0x8000009384933221 */ /* 0x000fe20000010000 */
[----:B------:R-:W2:Y:S01]  /*49e0*/  @P4 LDC R145, c[0x0][0x40c] ;  /* 0x00010300ff914b82 */ /* 0x000ea20000000800 */
[----:B0-----:R-:W-:Y:S01]  /*49f0*/  MOV R104, R97 ;  /* 0x0000006100687202 */ /* 0x001fe20000000f00 */
[C---:B------:R-:W-:Y:S01]  /*4a00*/  @P3 FFMA.FTZ R9, R8.reuse, R107, R96 ;  /* 0x0000006b08093223 */ /* 0x040fe20000010060 */
[----:B------:R-:W-:Y:S01]  /*4a10*/  MOV R105, R98 ;  /* 0x0000006200697202 */ /* 0x000fe20000000f00 */
[C---:B------:R-:W-:Y:S01]  /*4a20*/  @P3 FFMA.FTZ R104, R8.reuse, R146, R97 ;  /* 0x0000009208683223 */ /* 0x040fe20000010061 */
[----:B------:R-:W-:-:S03]  /*4a30*/  @P3 FFMA.FTZ R105, R8, R147, R98 ;  /* 0x0000009308693223 */ /* 0x000fc60000010062 */
[----:B------:R-:W0:Y:S01]  /*4a40*/  @P4 LDC R148, c[0x0][0x40c] ;  /* 0x00010300ff944b82 */ /* 0x000e220000000800 */
[----:B-1----:R-:W-:-:S05]  /*4a50*/  @P4 FMUL.FTZ R9, R9, R142 ;  /* 0x0000008e09094220 */ /* 0x002fca0000410000 */
[----:B------:R-:W-:Y:S01]  /*4a60*/  @P4 F2FP.BF16.F32.PACK_AB R9, RZ, R9 ;  /* 0x00000009ff09423e */ /* 0x000fe200000010ff */
[----:B--2---:R-:W-:-:S03]  /*4a70*/  @P4 FMUL.FTZ R104, R104, R145 ;  /* 0x0000009168684220 */ /* 0x004fc60000410000 */
        /* <DEDUP_REMOVED lines=14> */
.L_x_4729:
[----:B0-----:R-:W0:Y:S02]  /*4b60*/  LDC.64 R104, c[0x0][0x478] ;  /* 0x00011e00ff687b82 */ /* 0x001e240000000a00 */
        /* <DEDUP_REMOVED lines=9> */
[----:B------:R-:W-:Y:S01]  /*4c00*/  FFMA.FTZ R111, R131, R110, R111 ;  /* 0x0000006e836f7223 */ /* 0x000fe2000001006f */
[----:B------:R-:W0:Y:S01]  /*4c10*/  @P4 LDC R9, c[0x0][0x40c] ;  /* 0x00010300ff094b82 */ /* 0x000e220000000800 */
[C---:B------:R-:W-:Y:S01]  /*4c20*/  FMUL.FTZ R100, R8.reuse, R101 ;  /* 0x0000006508647220 */ /* 0x040fe20000410000 */
[----:B------:R-:W-:Y:S01]  /*4c30*/  FMUL.FTZ R101, R8, R103 ;  /* 0x0000006708657220 */ /* 0x000fe20000410000 */
[----:B------:R-:W-:Y:S01]  /*4c40*/  FADD.FTZ R105, R135, -R102 ;  /* 0x8000006687697221 */ /* 0x000fe20000010000 */
[----:B------:R-:W-:-:S02]  /*4c50*/  FADD.FTZ R111, R132, -R111 ;  /* 0x8000006f846f7221 */ /* 0x000fc40000010000 */
[----:B------:R-:W-:Y:S01]  /*4c60*/  FSEL R100, R100, RZ, P3 ;  /* 0x000000ff64647208 */ /* 0x000fe20001800000 */
[C---:B------:R-:W-:Y:S01]  /*4c70*/  FMUL.FTZ R102, R8.reuse, R105 ;  /* 0x0000006908667220 */ /* 0x040fe20000410000 */
[----:B------:R-:W1:Y:S01]  /*4c80*/  @P4 LDC R103, c[0x0][0x40c] ;  /* 0x00010300ff674b82 */ /* 0x000e620000000800 */
[----:B------:R-:W-:Y:S01]  /*4c90*/  FMUL.FTZ R8, R8, R111 ;  /* 0x0000006f08087220 */ /* 0x000fe20000410000 */
[----:B------:R-:W-:Y:S02]  /*4ca0*/  FSEL R101, R101, RZ, P3 ;  /* 0x000000ff65657208 */ /* 0x000fe40001800000 */
[----:B------:R-:W-:Y:S02]  /*4cb0*/  FSEL R104, R102, RZ, P3 ;  /* 0x000000ff66687208 */ /* 0x000fe40001800000 */
[----:B------:R-:W-:Y:S02]  /*4cc0*/  FSEL R102, R8, RZ, P3 ;  /* 0x000000ff08667208 */ /* 0x000fe40001800000 */
        /* <DEDUP_REMOVED lines=15> */
.L_x_4732:
        /* <DEDUP_REMOVED lines=17> */
.L_x_4733:
        /* <DEDUP_REMOVED lines=8> */
.L_x_4734:
        /* <DEDUP_REMOVED lines=9> */
.L_x_4735:
[----:B------:R-:W-:-:S07]  /*4fe0*/  @P4 PRMT R7, R107, 0x7610, R7 ;  /* 0x000076106b074816 */ /* 0x000fce0000000007 */
.L_x_4731:
[----:B------:R-:W0:Y:S02]  /*4ff0*/  @P5 LDC.64 R8, c[0x0][0x478] ;  /* 0x00011e00ff085b82 */ /* 0x000e240000000a00 */
[----:B0-----:R-:W-:-:S05]  /*5000*/  @P5 IMAD.WIDE.U32 R8, R144, 0x10, R8 ;  /* 0x0000001090085825 */ /* 0x001fca00078e0008 */
[----:B------:R1:W-:Y:S01]  /*5010*/  @P5 STG.E.128 desc[UR10][R8.64], R100 ;  /* 0x0000006408005986 */ /* 0x0003e2000c101d0a */
[----:B------:R-:W-:Y:S05]  /*5020*/  @!P4 BRA `(.L_x_4728) ;  /* 0x000000000020c947 */ /* 0x000fea0003800000 */
[----:B------:R-:W0:Y:S01]  /*5030*/  LDC.64 R104, c[0x0][0x468] ;  /* 0x00011a00ff687b82 */ /* 0x000e220000000a00 */
[----:B-1----:R-:W-:Y:S02]  /*5040*/  LOP3.LUT R8, R5, 0xffff, RZ, 0xc0, !PT ;  /* 0x0000ffff05087812 */ /* 0x002fe400078ec0ff */
[----:B------:R-:W-:-:S03]  /*5050*/  PRMT R107, R6, 0x5410, R7 ;  /* 0x00005410066b7816 */ /* 0x000fc60000000007 */
[----:B------:R-:W-:-:S05]  /*5060*/  IMAD.WIDE.U32 R8, R8, 0x10000, RZ ;  /* 0x0001000008087825 */ /* 0x000fca00078e00ff */
[----:B------:R-:W-:Y:S02]  /*5070*/  LOP3.LUT R9, R107, R9, RZ, 0xfc, !PT ;  /* 0x000000096b097212 */ /* 0x000fe400078efcff */
[----:B------:R-:W-:Y:S01]  /*5080*/  LOP3.LUT R8, R8, 0xffff, R4, 0xf8, !PT ;  /* 0x0000ffff08087812 */ /* 0x000fe200078ef804 */
[----:B0-----:R-:W-:-:S05]  /*5090*/  IMAD.WIDE.U32 R104, R109, 0x8, R104 ;  /* 0x000000086d687825 */ /* 0x001fca00078e0068 */
[----:B------:R2:W-:Y:S02]  /*50a0*/  STG.E.64 desc[UR10][R104.64], R8 ;  /* 0x0000000868007986 */ /* 0x0005e4000c101b0a */
.L_x_4728:
[----:B------:R-:W-:Y:S05]  /*50b0*/  BSYNC.RECONVERGENT B0 ;  /* 0x0000000000007941 */ /* 0x000fea0003800200 */
.L_x_4727:
[----:B-12---:R-:W1:Y:S01]  /*50c0*/  LDC.64 R8, c[0x0][0x380] ;  /* 0x0000e000ff087b82 */ /* 0x006e620000000a00 */
[----:B------:R-:W-:Y:S01]  /*50d0*/  UPLOP3.LUT UP1, UPT, UPT, UPT, UP1, 0x40, 0x4 ;  /* 0x000000000004789c */ /* 0x000fe20003f2e810 */
[----:B-1----:R-:W-:-:S04]  /*50e0*/  IADD3 R0, PT, PT, R0, R8, RZ ;  /* 0x0000000800007210 */ /* 0x002fc80007ffe0ff */
[----:B------:R-:W-:-:S13]  /*50f0*/  ISETP.GE.AND P3, PT, R0, R9, PT ;  /* 0x000000090000720c */ /* 0x000fda0003f66270 */
[----:B------:R-:W-:Y:S05]  /*5100*/  @!P3 BRA `(.L_x_4736) ;  /* 0xffffffb40018b947 */ /* 0x000fea000383ffff */
.L_x_4673:
[----:B------:R-:W1:Y:S01]  /*5110*/  LDC.64 R4, c[0x0][0x440] ;  /* 0x00011000ff047b82 */ /* 0x000e620000000a00 */
[----:B------:R-:W-:Y:S01]  /*5120*/  ISETP.NE.AND P4, PT, R108, RZ, PT ;  /* 0x000000ff6c00720c */ /* 0x000fe20003f85270 */
[----:B------:R-:W-:Y:S01]  /*5130*/  IMAD R3, R11, UR9, RZ ;  /* 0x000000090b037c24 */ /* 0x000fe2000f8e02ff */
[----:B------:R-:W-:-:S04]  /*5140*/  ISETP.NE.AND P3, PT, R106, RZ, PT ;  /* 0x000000ff6a00720c */ /* 0x000fc80003f65270 */
[----:B------:R-:W-:Y:S01]  /*5150*/  LEA.HI R21, R3, R2, RZ, 0x1e ;  /* 0x0000000203157211 */ /* 0x000fe200078ff0ff */
[----:B------:R-:W2:Y:S08]  /*5160*/  LDC.64 R6, c[0x0][0x448] ;  /* 0x00011200ff067b82 */ /* 0x000eb00000000a00 */
[----:B------:R-:W3:Y:S08]  /*5170*/  LDC.64 R8, c[0x0][0x440] ;  /* 0x00011000ff087b82 */ /* 0x000ef00000000a00 */
[----:B------:R-:W4:Y:S01]  /*5180*/  LDC.64 R12, c[0x0][0x448] ;  /* 0x00011200ff0c7b82 */ /* 0x000f220000000a00 */
[----:B-1----:R-:W-:-:S05]  /*5190*/  @P4 IMAD.WIDE.U32 R2, R21, 0x10, R4 ;  /* 0x0000001015024825 */ /* 0x002fca00078e0004 */
[----:B------:R1:W-:Y:S02]  /*51a0*/  @P4 STG.E.128 desc[UR10][R2.64], R44 ;  /* 0x0000002c02004986 */ /* 0x0003e4000c101d0a */
[----:B------:R-:W0:Y:S01]  /*51b0*/  LDC.64 R10, c[0x0][0x440] ;  /* 0x00011000ff0a7b82 */ /* 0x000e220000000a00 */
[C---:B--2---:R-:W-:Y:S01]  /*51c0*/  @P4 IMAD.WIDE.U32 R4, R21.reuse, 0x10, R6 ;  /* 0x0000001015044825 */ /* 0x044fe200078e0006 */
[----:B------:R-:W-:-:S04]  /*51d0*/  @P4 IADD3 R21, PT, PT, R21, 0x80, RZ ;  /* 0x0000008015154810 */ /* 0x000fc80007ffe0ff */
[----:B------:R1:W-:Y:S02]  /*51e0*/  @P4 STG.E.128 desc[UR10][R4.64], R64 ;  /* 0x0000004004004986 */ /* 0x0003e4000c101d0a */
[----:B------:R-:W2:Y:S01]  /*51f0*/  LDC.64 R14, c[0x0][0x448] ;  /* 0x00011200ff0e7b82 */ /* 0x000ea20000000a00 */
[----:B---3--:R-:W-:-:S05]  /*5200*/  @P0 IMAD.WIDE.U32 R8, R21, 0x10, R8 ;  /* 0x0000001015080825 */ /* 0x008fca00078e0008 */
[----:B------:R1:W-:Y:S02]  /*5210*/  @P0 STG.E.128 desc[UR10][R8.64], R40 ;  /* 0x0000002808000986 */ /* 0x0003e4000c101d0a */
[----:B------:R-:W3:Y:S01]  /*5220*/  LDC.64 R16, c[0x0][0x440] ;  /* 0x00011000ff107b82 */ /* 0x000ee20000000a00 */
[C---:B----4-:R-:W-:Y:S01]  /*5230*/  @P0 IMAD.WIDE.U32 R12, R21.reuse, 0x10, R12 ;  /* 0x00000010150c0825 */ /* 0x050fe200078e000c */
[----:B------:R-:W-:-:S04]  /*5240*/  @P0 IADD3 R21, PT, PT, R21, 0x80, RZ ;  /* 0x0000008015150810 */ /* 0x000fc80007ffe0ff */
[----:B------:R1:W-:Y:S02]  /*5250*/  @P0 STG.E.128 desc[UR10][R12.64], R60 ;  /* 0x0000003c0c000986 */ /* 0x0003e4000c101d0a */
[----:B------:R-:W4:Y:S01]  /*5260*/  LDC.64 R18, c[0x0][0x448] ;  /* 0x00011200ff127b82 */ /* 0x000f220000000a00 */
[----:B0-----:R-:W-:-:S05]  /*5270*/  @P1 IMAD.WIDE.U32 R10, R21, 0x10, R10 ;  /* 0x00000010150a1825 */ /* 0x001fca00078e000a */
[----:B------:R1:W-:Y:S01]  /*5280*/  @P1 STG.E.128 desc[UR10][R10.64], R36 ;  /* 0x000000240a001986 */ /* 0x0003e2000c101d0a */
[C---:B--2---:R-:W-:Y:S01]  /*5290*/  @P1 IMAD.WIDE.U32 R14, R21.reuse, 0x10, R14 ;  /* 0x00000010150e1825 */ /* 0x044fe200078e000e */
[----:B------:R-:W-:-:S04]  /*52a0*/  @P1 IADD3 R21, PT, PT, R21, 0x80, RZ ;  /* 0x0000008015151810 */ /* 0x000fc80007ffe0ff */
[----:B------:R1:W-:Y:S01]  /*52b0*/  @P1 STG.E.128 desc[UR10][R14.64], R56 ;  /* 0x000000380e001986 */ /* 0x0003e2000c101d0a */
[----:B---3--:R-:W-:-:S05]  /*52c0*/  @P2 IMAD.WIDE.U32 R16, R21, 0x10, R16 ;  /* 0x0000001015102825 */ /* 0x008fca00078e0010 */
[----:B------:R1:W-:Y:S01]  /*52d0*/  @P2 STG.E.128 desc[UR10][R16.64], R32 ;  /* 0x0000002010002986 */ /* 0x0003e2000c101d0a */
[----:B----4-:R-:W-:-:S05]  /*52e0*/  @P2 IMAD.WIDE.U32 R18, R21, 0x10, R18 ;  /* 0x0000001015122825 */ /* 0x010fca00078e0012 */
        /* <DEDUP_REMOVED lines=10> */
.L_x_4737:
        /* <DEDUP_REMOVED lines=15> */
.L_x_10862:


//--------------------- .text._ZN10layer_norm13ln_bwd_kernelINS_13Kernel_traitsIf13__nv_bfloat16fS2_fjLj2560ELj1ELj1ELj4ELj8ENS_18Kernel_traits_baseILj2560EfS2_fS2_fjLj128EEEEELb0ELb0ELb1ELb1EEEvNS_9BwdParamsE --------------------------
	.section	.text._ZN10layer_norm13ln_bwd_kernelINS_13Kernel_traitsIf13__nv_bfloat16fS2_fjLj2560ELj1ELj1ELj4ELj8ENS_18Kernel_traits_baseILj2560EfS2_fS2_fjLj128EEEEELb0ELb0ELb1ELb1EEEvNS_9BwdParamsE,"ax",@progbits
	.align	128
        .global         _ZN10layer_norm13ln_bwd_kernelINS_13Kernel_traitsIf13__nv_bfloat16fS2_fjLj2560ELj1ELj1ELj4ELj8ENS_18Kernel_traits_baseILj2560EfS2_fS2_fjLj128EEEEELb0ELb0ELb1ELb1EEEvNS_9BwdParamsE
        .type           _ZN10layer_norm13ln_bwd_kernelINS_13Kernel_traitsIf13__nv_bfloat16fS2_fjLj2560ELj1ELj1ELj4ELj8ENS_18Kernel_traits_baseILj2560EfS2_fS2_fjLj128EEEEELb0ELb0ELb1ELb1EEEvNS_9BwdParamsE,@function
        .size           _ZN10layer_norm13ln_bwd_kernelINS_13Kernel_traitsIf13__nv_bfloat16fS2_fjLj2560ELj1ELj1ELj4ELj8ENS_18Kernel_traits_baseILj2560EfS2_fS2_fjLj128EEEEELb0ELb0ELb1ELb1EEEvNS_9BwdParamsE,(.L_x_10863 - _ZN10layer_norm13ln_bwd_kernelINS_13Kernel_traitsIf13__nv_bfloat16fS2_fjLj2560ELj1ELj1ELj4ELj8ENS_18Kernel_traits_baseILj2560EfS2_fS2_fjLj128EEEEELb0ELb0ELb1ELb1EEEvNS_9BwdParamsE)
        .other          _ZN10layer_norm13ln_bwd_kernelINS_13Kernel_traitsIf13__nv_bfloat16fS2_fjLj2560ELj1ELj1ELj4ELj8ENS_18Kernel_traits_baseILj2560EfS2_fS2_fjLj128EEEEELb0ELb0ELb1ELb1EEEvNS_9BwdParamsE,@"STO_CUDA_ENTRY STV_DEFAULT"
_ZN10layer_norm13ln_bwd_kernelINS_13Kernel_traitsIf13__nv_bfloat16fS2_fjLj2560ELj1ELj1ELj4ELj8ENS_18Kernel_traits_baseILj2560EfS2_fS2_fjLj128EEEEELb0ELb0ELb1ELb1EEEvNS_9BwdParamsE:
.text._ZN10layer_norm13ln_bwd_kernelINS_13Kernel_traitsIf13__nv_bfloat16fS2_fjLj2560ELj1ELj1ELj4ELj8ENS_18Kernel_traits_baseILj2560EfS2_fS2_fjLj128EEEEELb0ELb0ELb1ELb1EEEvNS_9BwdParamsE:
        /* <DEDUP_REMOVED lines=31> */
[----:B------:R-:W0:Y:S01]  /*01f0*/  LDCU UR16, c[0x0][0x400] ;  /* 0x00008000ff1077ac */ /* 0x000e220008000800 */
        /* <DEDUP_REMOVED lines=8> */
[----:B------:R-:W-:Y:S01]  /*0280*/  HFMA2 R96, -RZ, RZ, 0, 0 ;  /* 0x00000000ff607431 */ /* 0x000fe200000001ff */
[----:B------:R-:W-:Y:S01]  /*0290*/  MOV R0, UR11 ;  /* 0x0000000b00007c02 */ /* 0x000fe20008000f00 */
[----:B-1-34-:R-:W-:-:S11]  /*02a0*/  UPLOP3.LUT UP1, UPT, UPT, UPT, UPT, 0x40, 0x4 ;  /* 0x000000000004789c */ /* 0x01afd60003f2e870 */
.L_x_4783:
[----:B------:R-:W1:Y:S08]  /*02b0*/  LDC.64 R106, c[0x0][0x3f8] ;  /* 0x0000fe00ff6a7b82 */ /* 0x000e700000000a00 */
[----:B------:R-:W2:Y:S08]  /*02c0*/  LDC.64 R140, c[0x0][0x3c8] ;  /* 0x0000f200ff8c7b82 */ /* 0x000eb00000000a00 */
[----:B------:R-:W3:Y:S01]  /*02d0*/  LDC.64 R104, c[0x0][0x3f0] ;  /* 0x0000fc00ff687b82 */ /* 0x000ee20000000a00 */
[----:B-1----:R-:W-:-:S05]  /*02e0*/  IMAD.WIDE R106, R0, 0x4, R106 ;  /* 0x00000004006a7825 */ /* 0x002fca00078e026a */
[----:B------:R-:W4:Y:S01]  /*02f0*/  LDG.E R139, desc[UR12][R106.64] ;  /* 0x0000000c6a8b7981 */ /* 0x000f22000c1e1900 */
[----:B--2---:R-:W-:-:S06]  /*0300*/  IMAD.WIDE R140, R0, 0x4, R140 ;  /* 0x00000004008c7825 */ /* 0x004fcc00078e028c */
[----:B-----5:R1:W5:Y:S01]  /*0310*/  LDG.E R140, desc[UR12][R140.64] ;  /* 0x0000000c8c8c7981 */ /* 0x020362000c1e1900 */
[----:B---3--:R-:W-:-:S05]  /*0320*/  IMAD.WIDE R104, R0, 0x4, R104 ;  /* 0x0000000400687825 */ /* 0x008fca00078e0268 */
[----:B------:R1:W5:Y:S01]  /*0330*/  LDG.E R142, desc[UR12][R104.64] ;  /* 0x0000000c688e7981 */ /* 0x000362000c1e1900 */
[----:B------:R-:W-:Y:S02]  /*0340*/  CS2R R108, SRZ ;  /* 0x00000000006c7805 */ /* 0x000fe4000001ff00 */
[----:B----4-:R-:W-:-:S13]  /*0350*/  ISETP.GE.AND P2, PT, R139, 0x1, PT ;  /* 0x000000018b00780c */ /* 0x010fda0003f46270 */
[----:B-1----:R-:W-:Y:S05]  /*0360*/  @!P2 BRA `(.L_x_4739) ;  /* 0x0000000c00d4a947 */ /* 0x002fea0003800000 */
[----:B------:R-:W1:Y:S01]  /*0370*/  LDC.64 R10, c[0x0][0x3c0] ;  /* 0x0000f000ff0a7b82 */ /* 0x000e620000000a00 */
[----:B0-----:R-:W-:Y:S01]  /*0380*/  IADD3 R4, PT, PT, R139, -0x1, RZ ;  /* 0xffffffff8b047810 */ /* 0x001fe20007ffe0ff */
[----:B------:R-:W-:Y:S01]  /*0390*/  IMAD R3, R0, UR15, RZ ;  /* 0x0000000f00037c24 */ /* 0x000fe2000f8e02ff */
[----:B------:R-:W-:-:S03]  /*03a0*/  SHF.R.S32.HI R7, RZ, 0x1f, R0 ;  /* 0x0000001fff077819 */ /* 0x000fc60000011400 */
[----:B------:R-:W-:Y:S01]  /*03b0*/  IMAD R5, R4, UR15, RZ ;  /* 0x0000000f04057c24 */ /* 0x000fe2000f8e02ff */
[----:B------:R-:W-:Y:S01]  /*03c0*/  SHF.R.S32.HI R4, RZ, 0x1f, R3 ;  /* 0x0000001fff047819 */ /* 0x000fe20000011403 */
[----:B------:R-:W0:Y:S03]  /*03d0*/  LDC.64 R18, c[0x0][0x428] ;  /* 0x00010a00ff127b82 */ /* 0x000e260000000a00 */
[----:B------:R-:W-:Y:S02]  /*03e0*/  SHF.R.S32.HI R6, RZ, 0x1f, R5 ;  /* 0x0000001fff067819 */ /* 0x000fe40000011405 */
[----:B------:R-:W-:Y:S02]  /*03f0*/  LEA.HI R119, R4, R3, RZ, 0x2 ;  /* 0x0000000304777211 */ /* 0x000fe400078f10ff */
[----:B------:R-:W-:Y:S01]  /*0400*/  LEA.HI R5, R6, R5, RZ, 0x2 ;  /* 0x0000000506057211 */ /* 0x000fe200078f10ff */
[----:B------:R-:W2:Y:S01]  /*0410*/  LDC.64 R16, c[0x0][0x3a8] ;  /* 0x0000ea00ff107b82 */ /* 0x000ea20000000a00 */
[----:B------:R-:W-:-:S02]  /*0420*/  LEA.HI.SX32 R119, R119, R2, 0x1e ;  /* 0x0000000277777211 */ /* 0x000fc400078ff2ff */
[----:B------:R-:W-:Y:S02]  /*0430*/  LEA.HI.SX32 R109, R5, R2, 0x1e ;  /* 0x00000002056d7211 */ /* 0x000fe400078ff2ff */
[C---:B------:R-:W-:Y:S02]  /*0440*/  IADD3 R143, PT, PT, R119.reuse, 0x200, RZ ;  /* 0x00000200778f7810 */ /* 0x040fe40007ffe0ff */
[C---:B-1----:R-:W-:Y:S02]  /*0450*/  LEA R10, P0, R0.reuse, R10, 0x2 ;  /* 0x0000000a000a7211 */ /* 0x042fe400078010ff */
[----:B------:R-:W-:Y:S02]  /*0460*/  IADD3 R121, PT, PT, R119, 0x80, RZ ;  /* 0x0000008077797810 */ /* 0x000fe40007ffe0ff */
[----:B------:R-:W-:Y:S02]  /*0470*/  LEA.HI.X R11, R0, R11, R7, 0x2, P0 ;  /* 0x0000000b000b7211 */ /* 0x000fe400000f1407 */
[C---:B------:R-:W-:Y:S01]  /*0480*/  IADD3 R115, PT, PT, R109.reuse, 0x80, RZ ;  /* 0x000000806d737810 */ /* 0x040fe20007ffe0ff */
[C---:B0-----:R-:W-:Y:S01]  /*0490*/  IMAD.WIDE.U32 R116, R109.reuse, 0x8, R18 ;  /* 0x000000086d747825 */ /* 0x041fe200078e0012 */
[C---:B------:R-:W-:Y:S01]  /*04a0*/  IADD3 R113, PT, PT, R109.reuse, 0x100, RZ ;  /* 0x000001006d717810 */ /* 0x040fe20007ffe0ff */
[----:B------:R-:W3:Y:S01]  /*04b0*/  LDG.E R3, desc[UR12][R10.64] ;  /* 0x0000000c0a037981 */ /* 0x000ee2000c1e1900 */
[----:B------:R-:W-:-:S02]  /*04c0*/  IADD3 R111, PT, PT, R109, 0x180, RZ ;  /* 0x000001806d6f7810 */ /* 0x000fc40007ffe0ff */
[----:B------:R-:W-:Y:S01]  /*04d0*/  IADD3 R123, PT, PT, R119, 0x100, RZ ;  /* 0x00000100777b7810 */ /* 0x000fe20007ffe0ff */
[----:B------:R-:W4:Y:S01]  /*04e0*/  LDG.E.64 R116, desc[UR12][R116.64] ;  /* 0x0000000c74747981 */ /* 0x000f22000c1e1b00 */
[----:B------:R-:W-:Y:S01]  /*04f0*/  IADD3 R109, PT, PT, R109, 0x200, RZ ;  /* 0x000002006d6d7810 */ /* 0x000fe20007ffe0ff */
[----:B--2---:R-:W-:-:S04]  /*0500*/  IMAD.WIDE.U32 R104, R143, 0x10, R16 ;  /* 0x000000108f687825 */ /* 0x004fc800078e0010 */
[--C-:B------:R-:W-:Y:S02]  /*0510*/  IMAD.WIDE.U32 R4, R119, 0x10, R16.reuse ;  /* 0x0000001077047825 */ /* 0x100fe400078e0010 */
[----:B------:R-:W2:Y:S02]  /*0520*/  LDG.E.128 R104, desc[UR12][R104.64] ;  /* 0x0000000c68687981 */ /* 0x000ea4000c1e1d00 */
[----:B------:R-:W-:Y:S02]  /*0530*/  IMAD.WIDE.U32 R8, R121, 0x10, R16 ;  /* 0x0000001079087825 */ /* 0x000fe400078e0010 */
[----:B------:R-:W2:Y:S02]  /*0540*/  LDG.E.128 R4, desc[UR12][R4.64] ;  /* 0x0000000c04047981 */ /* 0x000ea4000c1e1d00 */
[--C-:B------:R-:W-:Y:S02]  /*0550*/  IMAD.WIDE.U32 R114, R115, 0x8, R18.reuse ;  /* 0x0000000873727825 */ /* 0x100fe400078e0012 */
[----:B------:R-:W2:Y:S02]  /*0560*/  LDG.E.128 R8, desc[UR12][R8.64] ;  /* 0x0000000c08087981 */ /* 0x000ea4000c1e1d00 */
[----:B------:R-:W-:-:S02]  /*0570*/  IMAD.WIDE.U32 R110, R111, 0x8, R18 ;  /* 0x000000086f6e7825 */ /* 0x000fc400078e0012 */
[----:B------:R-:W2:Y:S02]  /*0580*/  LDG.E.64 R114, desc[UR12][R114.64] ;  /* 0x0000000c72727981 */ /* 0x000ea4000c1e1b00 */
[----:B------:R-:W-:Y:S02]  /*0590*/  IMAD.WIDE.U32 R12, R123, 0x10, R16 ;  /* 0x000000107b0c7825 */ /* 0x000fe400078e0010 */
[----:B------:R-:W2:Y:S02]  /*05a0*/  LDG.E.64 R110, desc[UR12][R110.64] ;  /* 0x0000000c6e6e7981 */ /* 0x000ea4000c1e1b00 */
[--C-:B------:R-:W-:Y:S02]  /*05b0*/  IMAD.WIDE.U32 R108, R109, 0x8, R18.reuse ;  /* 0x000000086d6c7825 */ /* 0x100fe400078e0012 */
[----:B------:R-:W2:Y:S02]  /*05c0*/  LDG.E.128 R12, desc[UR12][R12.64] ;  /* 0x0000000c0c0c7981 */ /* 0x000ea4000c1e1d00 */
[----:B------:R-:W-:-:S02]  /*05d0*/  IMAD.WIDE.U32 R112, R113, 0x8, R18 ;  /* 0x0000000871707825 */ /* 0x000fc400078e0012 */
[----:B------:R-:W2:Y:S04]  /*05e0*/  LDG.E.64 R108, desc[UR12][R108.64] ;  /* 0x0000000c6c6c7981 */ /* 0x000ea8000c1e1b00 */
[----:B------:R-:W2:Y:S01]  /*05f0*/  LDG.E.64 R112, desc[UR12][R112.64] ;  /* 0x0000000c70707981 */ /* 0x000ea2000c1e1b00 */
[----:B------:R-:W-:-:S05]  /*0600*/  IADD3 R141, PT, PT, R119, 0x180, RZ ;  /* 0x00000180778d7810 */ /* 0x000fca0007ffe0ff */
[----:B------:R-:W-:-:S06]  /*0610*/  IMAD.WIDE.U32 R18, R141, 0x10, R16 ;  /* 0x000000108d127825 */ /* 0x000fcc00078e0010 */
[----:B------:R-:W2:Y:S01]  /*0620*/  LDG.E.128 R16, desc[UR12][R18.64] ;  /* 0x0000000c12107981 */ /* 0x000ea2000c1e1d00 */
        /* <DEDUP_REMOVED lines=8> */
[----:B------:R-:W-:Y:S01]  /*06b0*/  ISETP.NE.AND P1, PT, RZ, UR14, PT ;  /* 0x0000000eff007c0c */ /* 0x000fe2000bf25270 */
[----:B0-----:R-:W-:-:S04]  /*06c0*/  @P0 IMAD.WIDE.U32 R118, R119, 0x10, R124 ;  /* 0x0000001077760825 */ /* 0x001fc800078e007c */
[----:B-1----:R-:W-:Y:S01]  /*06d0*/  @P0 IMAD.WIDE.U32 R124, R141, 0x10, R130 ;  /* 0x000000108d7c0825 */ /* 0x002fe200078e0082 */
[----:B------:R0:W5:Y:S03]  /*06e0*/  @P0 LDG.E.128 R36, desc[UR12][R118.64] ;  /* 0x0000000c76240981 */ /* 0x000166000c1e1d00 */
[----:B------:R-:W-:Y:S01]  /*06f0*/  @P0 IMAD.WIDE.U32 R120, R121, 0x10, R126 ;  /* 0x0000001079780825 */ /* 0x000fe200078e007e */
[----:B------:R-:W5:Y:S04]  /*0700*/  @P0 LDG.E.128 R24, desc[UR12][R124.64] ;  /* 0x0000000c7c180981 */ /* 0x000f68000c1e1d00 */
[----:B------:R1:W5:Y:S01]  /*0710*/  @P0 LDG.E.128 R32, desc[UR12][R120.64] ;  /* 0x0000000c78200981 */ /* 0x000362000c1e1d00 */
[----:B------:R-:W-:-:S05]  /*0720*/  @P0 IMAD.WIDE.U32 R126, R143, 0x10, R132 ;  /* 0x000000108f7e0825 */ /* 0x000fca00078e0084 */
[----:B------:R1:W5:Y:S01]  /*0730*/  @P0 LDG.E.128 R20, desc[UR12][R126.64] ;  /* 0x0000000c7e140981 */ /* 0x000362000c1e1d00 */
[----:B------:R-:W-:-:S05]  /*0740*/  @P0 IMAD.WIDE.U32 R122, R123, 0x10, R128 ;  /* 0x000000107b7a0825 */ /* 0x000fca00078e0080 */
[----:B------:R1:W5:Y:S01]  /*0750*/  @P0 LDG.E.128 R28, desc[UR12][R122.64] ;  /* 0x0000000c7a1c0981 */ /* 0x000362000c1e1d00 */
[----:B---3--:R-:W-:Y:S02]  /*0760*/  FSEL R134, R3, RZ, !P1 ;  /* 0x000000ff03867208 */ /* 0x008fe40004800000 */
[----:B----4-:R-:W-:Y:S02]  /*0770*/  MOV R130, R116 ;  /* 0x0000007400827202 */ /* 0x010fe40000000f00 */
[----:B------:R-:W-:Y:S01]  /*0780*/  SHF.R.U64 R132, R116, 0x10, R117 ;  /* 0x0000001074847819 */ /* 0x000fe20000001275 */
[----:B--2---:R-:W-:Y:S01]  /*0790*/  FADD.FTZ R151, -R134, R105 ;  /* 0x0000006986977221 */ /* 0x004fe20000010100 */
[----:B------:R-:W-:Y:S01]  /*07a0*/  SHF.L.U32 R105, R130, 0x10, RZ ;  /* 0x0000001082697819 */ /* 0x000fe200000006ff */
[C---:B------:R-:W-:Y:S01]  /*07b0*/  FADD.FTZ R149, -R134.reuse, R104 ;  /* 0x0000006886957221 */ /* 0x040fe20000010100 */
[C---:B------:R-:W-:Y:S01]  /*07c0*/  FADD.FTZ R5, -R134.reuse, R5 ;  /* 0x0000000586057221 */ /* 0x040fe20000010100 */
[C---:B------:R-:W-:Y:S01]  /*07d0*/  FADD.FTZ R3, -R134.reuse, R4 ;  /* 0x0000000486037221 */ /* 0x040fe20000010100 */
[----:B------:R-:W-:Y:S01]  /*07e0*/  FADD.FTZ R133, -R134, R7 ;  /* 0x0000000786857221 */ /* 0x000fe20000010100 */
[----:B------:R-:W-:Y:S01]  /*07f0*/  SHF.L.U32 R104, R132, 0x10, RZ ;  /* 0x0000001084687819 */ /* 0x000fe200000006ff */
[----:B------:R-:W-:Y:S01]  /*0800*/  FADD.FTZ R11, -R134, R11 ;  /* 0x0000000b860b7221 */ /* 0x000fe20000010100 */
[----:B------:R-:W-:Y:S01]  /*0810*/  MOV R7, R117 ;  /* 0x0000007500077202 */ /* 0x000fe20000000f00 */
[----:B-----5:R-:W-:Y:S01]  /*0820*/  FMUL.FTZ R4, R140, R5 ;  /* 0x000000058c047220 */ /* 0x020fe20000410000 */
[----:B0-----:R-:W-:-:S02]  /*0830*/  SHF.R.U64 R118, R114, 0x10, R115 ;  /* 0x0000001072767819 */ /* 0x001fc40000001273 */
[----:B------:R-:W-:Y:S02]  /*0840*/  MOV R119, R115 ;  /* 0x0000007300777202 */ /* 0x000fe40000000f00 */
[----:B-1----:R-:W-:Y:S02]  /*0850*/  SHF.R.U32.HI R121, RZ, 0x10, R115 ;  /* 0x00000010ff797819 */ /* 0x002fe40000011673 */
[--C-:B------:R-:W-:Y:S02]  /*0860*/  SHF.R.U64 R128, R110, 0x10, R111.reuse ;  /* 0x000000106e807819 */ /* 0x100fe4000000126f */
[----:B------:R-:W-:Y:S01]  /*0870*/  MOV R125, R111 ;  /* 0x0000006f007d7202 */ /* 0x000fe20000000f00 */
[----:B------:R-:W-:Y:S01]  /*0880*/  FADD.FTZ R115, -R134, R12 ;  /* 0x0000000c86737221 */ /* 0x000fe20000010100 */
[----:B------:R-:W-:Y:S02]  /*0890*/  SHF.R.U32.HI R129, RZ, 0x10, R111 ;  /* 0x00000010ff817819 */ /* 0x000fe4000001166f */
[----:B------:R-:W-:-:S02]  /*08a0*/  MOV R127, R110 ;  /* 0x0000006e007f7202 */ /* 0x000fc40000000f00 */
[----:B------:R-:W-:Y:S01]  /*08b0*/  MOV R111, R108 ;  /* 0x0000006c006f7202 */ /* 0x000fe20000000f00 */
[----:B------:R-:W-:Y:S01]  /*08c0*/  FADD.FTZ R143, -R134, R10 ;  /* 0x0000000a868f7221 */ /* 0x000fe20000010100 */
[----:B------:R-:W-:Y:S01]  /*08d0*/  MOV R120, R114 ;  /* 0x0000007200787202 */ /* 0x000fe20000000f00 */
[----:B------:R-:W-:Y:S01]  /*08e0*/  FMUL.FTZ R114, R56, R105 ;  /* 0x0000006938727220 */ /* 0x000fe20000410000 */
[--C-:B------:R-:W-:Y:S02]  /*08f0*/  SHF.R.U64 R108, R108, 0x10, R109.reuse ;  /* 0x000000106c6c7819 */ /* 0x100fe4000000126d */
[----:B------:R-:W-:Y:S01]  /*0900*/  MOV R110, R109 ;  /* 0x0000006d006e7202 */ /* 0x000fe20000000f00 */
[----:B------:R-:W-:Y:S01]  /*0910*/  FADD.FTZ R131, -R134, R6 ;  /* 0x0000000686837221 */ /* 0x000fe20000010100 */
[----:B------:R-:W-:Y:S01]  /*0920*/  SHF.R.U32.HI R109, RZ, 0x10, R109 ;  /* 0x00000010ff6d7819 */ /* 0x000fe2000001166d */
[C---:B------:R-:W-:Y:S01]  /*0930*/  FMUL.FTZ R3, R140.reuse, R3 ;  /* 0x000000038c037220 */ /* 0x040fe20000410000 */
[C---:B------:R-:W-:Y:S01]  /*0940*/  FMUL.FTZ R10, R140.reuse, R11 ;  /* 0x0000000b8c0a7220 */ /* 0x040fe20000410000 */
[----:B------:R-:W-:Y:S01]  /*0950*/  SHF.R.U32.HI R116, RZ, 0x10, R117 ;  /* 0x00000010ff747819 */ /* 0x000fe20000011675 */
[C---:B------:R-:W-:Y:S01]  /*0960*/  FMUL.FTZ R6, R140.reuse, R133 ;  /* 0x000000858c067220 */ /* 0x040fe20000410000 */
[----:B------:R-:W-:Y:S01]  /*0970*/  FMUL.FTZ R11, R140, R115 ;  /* 0x000000738c0b7220 */ /* 0x000fe20000410000 */
[----:B------:R-:W-:Y:S01]  /*0980*/  SHF.R.U64 R123, R112, 0x10, R113 ;  /* 0x00000010707b7819 */ /* 0x000fe20000001271 */
[-C--:B------:R-:W-:Y:S01]  /*0990*/  FFMA.FTZ R61, R4, R104.reuse, R61 ;  /* 0x00000068043d7223 */ /* 0x080fe2000001003d */
[----:B------:R-:W-:Y:S01]  /*09a0*/  SHF.L.U32 R117, R7, 0x10, RZ ;  /* 0x0000001007757819 */ /* 0x000fe200000006ff */
[----:B------:R-:W-:Y:S01]  /*09b0*/  FADD.FTZ R97, R97, R104 ;  /* 0x0000006861617221 */ /* 0x000fe20000010000 */
[----:B------:R-:W-:Y:S01]  /*09c0*/  FMUL.FTZ R115, R57, R104 ;  /* 0x0000006839737220 */ /* 0x000fe20000410000 */
[----:B------:R-:W-:Y:S01]  /*09d0*/  SHF.L.U32 R133, R110, 0x10, RZ ;  /* 0x000000106e857819 */ /* 0x000fe200000006ff */
[----:B------:R-:W-:Y:S01]  /*09e0*/  FADD.FTZ R110, RZ, R114 ;  /* 0x00000072ff6e7221 */ /* 0x000fe20000010000 */
[----:B------:R-:W-:Y:S01]  /*09f0*/  SHF.L.U32 R104, R109, 0x10, RZ ;  /* 0x000000106d687819 */ /* 0x000fe200000006ff */
[C---:B------:R-:W-:Y:S01]  /*0a00*/  FADD.FTZ R13, -R134.reuse, R13 ;  /* 0x0000000d860d7221 */ /* 0x040fe20000010100 */
[----:B------:R-:W-:Y:S01]  /*0a10*/  FFMA.FTZ R109, R3, R114, RZ ;  /* 0x00000072036d7223 */ /* 0x000fe200000100ff */
[C---:B------:R-:W-:Y:S01]  /*0a20*/  FADD.FTZ R145, -R134.reuse, R14 ;  /* 0x0000000e86917221 */ /* 0x040fe20000010100 */
[----:B------:R-:W-:Y:S01]  /*0a30*/  FADD.FTZ R153, -R134, R106 ;  /* 0x0000006a86997221 */ /* 0x000fe20000010100 */
[----:B------:R-:W-:Y:S01]  /*0a40*/  MOV R124, R113 ;  /* 0x00000071007c7202 */ /* 0x000fe20000000f00 */
[----:B------:R-:W-:Y:S01]  /*0a50*/  FMUL.FTZ R5, R140, R131 ;  /* 0x000000838c057220 */ /* 0x000fe20000410000 */
[----:B------:R-:W-:Y:S01]  /*0a60*/  SHF.L.U32 R106, R116, 0x10, RZ ;  /* 0x00000010746a7819 */ /* 0x000fe200000006ff */
[----:B------:R-:W-:Y:S01]  /*0a70*/  FMUL.FTZ R116, R58, R117 ;  /* 0x000000753a747220 */ /* 0x000fe20000410000 */
[----:B------:R-:W-:Y:S01]  /*0a80*/  SHF.L.U32 R132, R123, 0x10, RZ ;  /* 0x000000107b847819 */ /* 0x000fe200000006ff */
[----:B------:R-:W-:Y:S01]  /*0a90*/  FADD.FTZ R123, R110, R115 ;  /* 0x000000736e7b7221 */ /* 0x000fe20000010000 */
[----:B------:R-:W-:Y:S01]  /*0aa0*/  FMUL.FTZ R12, R140, R13 ;  /* 0x0000000d8c0c7220 */ /* 0x000fe20000410000 */
[----:B------:R-:W-:Y:S01]  /*0ab0*/  FFMA.FTZ R110, R4, R115, R109 ;  /* 0x00000073046e7223 */ /* 0x000fe2000001006d */
[----:B------:R-:W-:Y:S01]  /*0ac0*/  FMUL.FTZ R13, R140, R145 ;  /* 0x000000918c0d7220 */ /* 0x000fe20000410000 */
[----:B------:R-:W-:Y:S01]  /*0ad0*/  FFMA.FTZ R62, R5, R117, R62 ;  /* 0x00000075053e7223 */ /* 0x000fe2000001003e */
[----:B------:R-:W-:Y:S01]  /*0ae0*/  FADD.FTZ R98, R98, R117 ;  /* 0x0000007562627221 */ /* 0x000fe20000010000 */
[----:B------:R-:W-:Y:S01]  /*0af0*/  SHF.L.U32 R131, R120, 0x10, RZ ;  /* 0x0000001078837819 */ /* 0x000fe200000006ff */
[----:B------:R-:W-:Y:S01]  /*0b00*/  FMUL.FTZ R117, R59, R106 ;  /* 0x0000006a3b757220 */ /* 0x000fe20000410000 */
[----:B------:R-:W-:Y:S01]  /*0b10*/  SHF.L.U32 R145, R124, 0x10, RZ ;  /* 0x000000107c917819 */ /* 0x000fe200000006ff */
[----:B------:R-:W-:Y:S01]  /*0b20*/  FADD.FTZ R124, R123, R116 ;  /* 0x000000747b7c7221 */ /* 0x000fe20000010000 */
[----:B------:R-:W-:Y:S01]  /*0b30*/  FADD.FTZ R141, -R134, R8 ;  /* 0x00000008868d7221 */ /* 0x000fe20000010100 */
[----:B------:R-:W-:Y:S01]  /*0b40*/  FFMA.FTZ R109, R5, R116, R110 ;  /* 0x00000074056d7223 */ /* 0x000fe2000001006e */
[----:B------:R-:W-:Y:S01]  /*0b50*/  FFMA.FTZ R60, R3, R105, R60 ;  /* 0x00000069033c7223 */ /* 0x000fe2000001003c */
[----:B------:R-:W-:Y:S01]  /*0b60*/  FADD.FTZ R96, R96, R105 ;  /* 0x0000006960607221 */ /* 0x000fe20000010000 */
[----:B------:R-:W-:Y:S01]  /*0b70*/  FADD.FTZ R9, -R134, R9 ;  /* 0x0000000986097221 */ /* 0x000fe20000010100 */
[----:B------:R-:W-:Y:S01]  /*0b80*/  SHF.L.U32 R120, R118, 0x10, RZ ;  /* 0x0000001076787819 */ /* 0x000fe200000006ff */
[----:B------:R-:W-:Y:S01]  /*0b90*/  FMUL.FTZ R118, R52, R131 ;  /* 0x0000008334767220 */ /* 0x000fe20000410000 */
[----:B------:R-:W-:Y:S01]  /*0ba0*/  SHF.L.U32 R105, R125, 0x10, RZ ;  /* 0x000000107d697819 */ /* 0x000fe200000006ff */
[----:B------:R-:W-:Y:S01]  /*0bb0*/  FADD.FTZ R125, R124, R117 ;  /* 0x000000757c7d7221 */ /* 0x000fe20000010000 */
[----:B------:R-:W-:Y:S01]  /*0bc0*/  FMUL.FTZ R7, R140, R141 ;  /* 0x0000008d8c077220 */ /* 0x000fe20000410000 */
[----:B------:R-:W-:Y:S01]  /*0bd0*/  FFMA.FTZ R124, R6, R117, R109 ;  /* 0x00000075067c7223 */ /* 0x000fe2000001006d */
[----:B------:R-:W-:Y:S01]  /*0be0*/  FMUL.FTZ R8, R140, R9 ;  /* 0x000000098c087220 */ /* 0x000fe20000410000 */
[----:B------:R-:W-:Y:S01]  /*0bf0*/  SHF.L.U32 R141, R119, 0x10, RZ ;  /* 0x00000010778d7819 */ /* 0x000fe200000006ff */
[----:B------:R-:W-:Y:S01]  /*0c00*/  FMUL.FTZ R119, R53, R120 ;  /* 0x0000007835777220 */ /* 0x000fe20000410000 */
[----:B------:R-:W-:Y:S01]  /*0c10*/  FADD.FTZ R110, R125, R118 ;  /* 0x000000767d6e7221 */ /* 0x000fe20000010000 */
[----:B------:R-:W-:Y:S01]  /*0c20*/  FFMA.FTZ R109, R7, R118, R124 ;  /* 0x00000076076d7223 */ /* 0x000fe2000001007c */
[----:B------:R-:W-:Y:S01]  /*0c30*/  MOV R122, R112 ;  /* 0x00000070007a7202 */ /* 0x000fe20000000f00 */
[----:B------:R-:W-:Y:S01]  /*0c40*/  FFMA.FTZ R65, R8, R120, R65 ;  /* 0x0000007808417223 */ /* 0x000fe20000010041 */
[----:B------:R-:W-:Y:S01]  /*0c50*/  SHF.R.U32.HI R126, RZ, 0x10, R113 ;  /* 0x00000010ff7e7819 */ /* 0x000fe20000011671 */
[----:B------:R-:W-:Y:S01]  /*0c60*/  FADD.FTZ R93, R93, R120 ;  /* 0x000000785d5d7221 */ /* 0x000fe20000010000 */
[----:B------:R-:W-:Y:S01]  /*0c70*/  SHF.L.U32 R130, R121, 0x10, RZ ;  /* 0x0000001079827819 */ /* 0x000fe200000006ff */
[----:B------:R-:W-:Y:S01]  /*0c80*/  FMUL.FTZ R120, R54, R141 ;  /* 0x0000008d36787220 */ /* 0x000fe20000410000 */
[----:B------:R-:W-:Y:S01]  /*0c90*/  FADD.FTZ R125, R110, R119 ;  /* 0x000000776e7d7221 */ /* 0x000fe20000010000 */
[----:B------:R-:W-:Y:S01]  /*0ca0*/  FMUL.FTZ R9, R140, R143 ;  /* 0x0000008f8c097220 */ /* 0x000fe20000410000 */
[----:B------:R-:W-:Y:S01]  /*0cb0*/  FFMA.FTZ R110, R8, R119, R109 ;  /* 0x00000077086e7223 */ /* 0x000fe2000001006d */
[C---:B------:R-:W-:Y:S01]  /*0cc0*/  FADD.FTZ R15, -R134.reuse, R15 ;  /* 0x0000000f860f7221 */ /* 0x040fe20000010100 */
[C---:B------:R-:W-:Y:S01]  /*0cd0*/  FADD.FTZ R113, -R134.reuse, R16 ;  /* 0x0000001086717221 */ /* 0x040fe20000010100 */
[C---:B------:R-:W-:Y:S01]  /*0ce0*/  FADD.FTZ R17, -R134.reuse, R17 ;  /* 0x0000001186117221 */ /* 0x040fe20000010100 */
[C---:B------:R-:W-:Y:S01]  /*0cf0*/  FADD.FTZ R147, -R134.reuse, R18 ;  /* 0x0000001286937221 */ /* 0x040fe20000010100 */
[C---:B------:R-:W-:Y:S01]  /*0d00*/  FADD.FTZ R19, -R134.reuse, R19 ;  /* 0x0000001386137221 */ /* 0x040fe20000010100 */
[----:B------:R-:W-:Y:S01]  /*0d10*/  FADD.FTZ R107, -R134, R107 ;  /* 0x0000006b866b7221 */ /* 0x000fe20000010100 */
[----:B------:R-:W-:Y:S01]  /*0d20*/  SHF.L.U32 R143, R122, 0x10, RZ ;  /* 0x000000107a8f7819 */ /* 0x000fe200000006ff */
[----:B------:R-:W-:Y:S01]  /*0d30*/  FMUL.FTZ R121, R55, R130 ;  /* 0x0000008237797220 */ /* 0x000fe20000410000 */
[----:B------:R-:W-:Y:S01]  /*0d40*/  SHF.L.U32 R134, R126, 0x10, RZ ;  /* 0x000000107e867819 */ /* 0x000fe200000006ff */
[----:B------:R-:W-:Y:S01]  /*0d50*/  FADD.FTZ R126, R125, R120 ;  /* 0x000000787d7e7221 */ /* 0x000fe20000010000 */
[----:B------:R-:W-:Y:S01]  /*0d60*/  FFMA.FTZ R109, R9, R120, R110 ;  /* 0x00000078096d7223 */ /* 0x000fe2000001006e */
[----:B------:R-:W-:Y:S01]  /*0d70*/  FFMA.FTZ R63, R6, R106, R63 ;  /* 0x0000006a063f7223 */ /* 0x000fe2000001003f */
[----:B------:R-:W-:Y:S01]  /*0d80*/  FADD.FTZ R99, R99, R106 ;  /* 0x0000006a63637221 */ /* 0x000fe20000010000 */
[----:B------:R-:W-:Y:S01]  /*0d90*/  SHF.L.U32 R106, R129, 0x10, RZ ;  /* 0x00000010816a7819 */ /* 0x000fe200000006ff */
[----:B------:R-:W-:Y:S01]  /*0da0*/  FFMA.FTZ R67, R10, R130, R67 ;  /* 0x000000820a437223 */ /* 0x000fe20000010043 */
[----:B------:R-:W-:Y:S01]  /*0db0*/  FADD.FTZ R95, R95, R130 ;  /* 0x000000825f5f7221 */ /* 0x000fe20000010000 */
[----:B------:R-:W-:Y:S01]  /*0dc0*/  FMUL.FTZ R122, R48, R143 ;  /* 0x0000008f307a7220 */ /* 0x000fe20000410000 */
[----:B------:R-:W-:Y:S01]  /*0dd0*/  FADD.FTZ R129, R126, R121 ;  /* 0x000000797e817221 */ /* 0x000fe20000010000 */
[----:B------:R-:W-:Y:S01]  /*0de0*/  FFMA.FTZ R130, R10, R121, R109 ;  /* 0x000000790a827223 */ /* 0x000fe2000001006d */
[----:B------:R-:W-:-:S02]  /*0df0*/  FMUL.FTZ R123, R49, R132 ;  /* 0x00000084317b7220 */ /* 0x000fc40000410000 */
[----:B------:R-:W-:Y:S01]  /*0e00*/  FADD.FTZ R110, R129, R122 ;  /* 0x0000007a816e7221 */ /* 0x000fe20000010000 */
[----:B------:R-:W-:Y:S01]  /*0e10*/  FFMA.FTZ R109, R11, R122, R130 ;  /* 0x0000007a0b6d7223 */ /* 0x000fe20000010082 */
[----:B------:R-:W-:Y:S01]  /*0e20*/  FMUL.FTZ R14, R140, R15 ;  /* 0x0000000f8c0e7220 */ /* 0x000fe20000410000 */
[----:B------:R-:W-:Y:S01]  /*0e30*/  SHF.L.U32 R127, R127, 0x10, RZ ;  /* 0x000000107f7f7819 */ /* 0x000fe200000006ff */
[----:B------:R-:W-:Y:S01]  /*0e40*/  FMUL.FTZ R124, R50, R145 ;  /* 0x00000091327c7220 */ /* 0x000fe20000410000 */
[----:B------:R-:W-:Y:S01]  /*0e50*/  FADD.FTZ R129, R110, R123 ;  /* 0x0000007b6e817221 */ /* 0x000fe20000010000 */
[----:B------:R-:W-:Y:S01]  /*0e60*/  FMUL.FTZ R15, R140, R113 ;  /* 0x000000718c0f7220 */ /* 0x000fe20000410000 */
[----:B------:R-:W-:Y:S01]  /*0e70*/  SHF.L.U32 R128, R128, 0x10, RZ ;  /* 0x0000001080807819 */ /* 0x000fe200000006ff */
[----:B------:R-:W-:Y:S01]  /*0e80*/  FFMA.FTZ R110, R12, R123, R109 ;  /* 0x0000007b0c6e7223 */ /* 0x000fe2000001006d */
[C---:B------:R-:W-:Y:S01]  /*0e90*/  FMUL.FTZ R16, R140.reuse, R17 ;  /* 0x000000118c107220 */ /* 0x040fe20000410000 */
[----:B------:R-:W-:Y:S01]  /*0ea0*/  FMUL.FTZ R17, R140, R147 ;  /* 0x000000938c117220 */ /* 0x000fe20000410000 */
[----:B------:R-:W-:Y:S01]  /*0eb0*/  FMUL.FTZ R125, R51, R134 ;  /* 0x00000086337d7220 */ /* 0x000fe20000410000 */
[----:B------:R-:W-:Y:S01]  /*0ec0*/  FADD.FTZ R130, R129, R124 ;  /* 0x0000007c81827221 */ /* 0x000fe20000010000 */
[----:B------:R-:W-:Y:S01]  /*0ed0*/  FADD.FTZ R84, R84, R127 ;  /* 0x0000007f54547221 */ /* 0x000fe20000010000 */
[-C--:B------:R-:W-:Y:S01]  /*0ee0*/  FFMA.FTZ R72, R15, R127.reuse, R72 ;  /* 0x0000007f0f487223 */ /* 0x080fe20000010048 */
[----:B------:R-:W-:Y:S01]  /*0ef0*/  FMUL.FTZ R126, R44, R127 ;  /* 0x0000007f2c7e7220 */ /* 0x000fe20000410000 */
        /* <DEDUP_REMOVED lines=15> */
[----:B------:R-:W-:Y:S01]  /*0ff0*/  FADD.FTZ R109, R110, R127 ;  /* 0x0000007f6e6d7221 */ /* 0x000fe20000010000 */
[----:B------:R-:W-:Y:S01]  /*1000*/  FFMA.FTZ R106, R16, R127, R105 ;  /* 0x0000007f106a7223 */ /* 0x000fe20000010069 */
[----:B------:R-:W-:Y:S02]  /*1010*/  SHF.L.U32 R111, R111, 0x10, RZ ;  /* 0x000000106f6f7819 */ /* 0x000fe400000006ff */
[----:B------:R-:W-:Y:S01]  /*1020*/  FADD.FTZ R110, R109, R128 ;  /* 0x000000806d6e7221 */ /* 0x000fe20000010000 */
[----:B------:R-:W-:Y:S01]  /*1030*/  FFMA.FTZ R105, R17, R128, R106 ;  /* 0x0000008011697223 */ /* 0x000fe2000001006a */
[----:B------:R-:W-:Y:S01]  /*1040*/  SHF.L.U32 R108, R108, 0x10, RZ ;  /* 0x000000106c6c7819 */ /* 0x000fe200000006ff */
[----:B------:R-:W-:Y:S01]  /*1050*/  FMUL.FTZ R130, R40, R111 ;  /* 0x0000006f28827220 */ /* 0x000fe20000410000 */
[----:B------:R-:W-:Y:S01]  /*1060*/  FADD.FTZ R109, R110, R129 ;  /* 0x000000816e6d7221 */ /* 0x000fe20000010000 */
[----:B------:R-:W-:Y:S01]  /*1070*/  FMUL.FTZ R19, R140, R149 ;  /* 0x000000958c137220 */ /* 0x000fe20000410000 */
[----:B------:R-:W-:Y:S01]  /*1080*/  FFMA.FTZ R110, R18, R129, R105 ;  /* 0x00000081126e7223 */ /* 0x000fe20000010069 */
[----:B------:R-:W-:Y:S01]  /*1090*/  FFMA.FTZ R64, R7, R131, R64 ;  /* 0x0000008307407223 */ /* 0x000fe20000010040 */
[----:B------:R-:W-:Y:S01]  /*10a0*/  FADD.FTZ R92, R92, R131 ;  /* 0x000000835c5c7221 */ /* 0x000fe20000010000 */
[----:B------:R-:W-:Y:S01]  /*10b0*/  FMUL.FTZ R131, R41, R108 ;  /* 0x0000006c29837220 */ /* 0x000fe20000410000 */
[----:B------:R-:W-:Y:S01]  /*10c0*/  FADD.FTZ R106, R109, R130 ;  /* 0x000000826d6a7221 */ /* 0x000fe20000010000 */
[C---:B------:R-:W-:Y:S01]  /*10d0*/  FMUL.FTZ R112, R140.reuse, R151 ;  /* 0x000000978c707220 */ /* 0x040fe20000410000 */
[----:B------:R-:W-:Y:S01]  /*10e0*/  FFMA.FTZ R105, R19, R130, R110 ;  /* 0x0000008213697223 */ /* 0x000fe2000001006e */
[----:B------:R-:W-:Y:S01]  /*10f0*/  FMUL.FTZ R113, R140, R153 ;  /* 0x000000998c717220 */ /* 0x000fe20000410000 */
[----:B------:R-:W-:Y:S01]  /*1100*/  FFMA.FTZ R69, R12, R132, R69 ;  /* 0x000000840c457223 */ /* 0x000fe20000010045 */
[----:B------:R-:W-:Y:S01]  /*1110*/  FADD.FTZ R89, R89, R132 ;  /* 0x0000008459597221 */ /* 0x000fe20000010000 */
[----:B------:R-:W-:Y:S01]  /*1120*/  FADD.FTZ R109, R106, R131 ;  /* 0x000000836a6d7221 */ /* 0x000fe20000010000 */
[----:B------:R-:W-:Y:S01]  /*1130*/  FMUL.FTZ R132, R42, R133 ;  /* 0x000000852a847220 */ /* 0x000fe20000410000 */
[----:B------:R-:W-:Y:S01]  /*1140*/  FFMA.FTZ R106, R112, R131, R105 ;  /* 0x00000083706a7223 */ /* 0x000fe20000010069 */
[----:B------:R-:W-:Y:S01]  /*1150*/  FFMA.FTZ R71, R14, R134, R71 ;  /* 0x000000860e477223 */ /* 0x000fe20000010047 */
[----:B------:R-:W-:Y:S01]  /*1160*/  FADD.FTZ R91, R91, R134 ;  /* 0x000000865b5b7221 */ /* 0x000fe20000010000 */
        /* <DEDUP_REMOVED lines=20> */
[----:B------:R-:W-:Y:S06]  /*12b0*/  BRA `(.L_x_4740) ;  /* 0x0000000000587947 */ /* 0x000fec0003800000 */
.L_x_4739:
[----:B------:R-:W-:-:S04]  /*12c0*/  ISETP.NE.U32.AND P0, PT, RZ, UR6, PT ;  /* 0x00000006ff007c0c */ /* 0x000fc8000bf05070 */
[----:B------:R-:W-:-:S13]  /*12d0*/  ISETP.NE.AND.EX P0, PT, RZ, UR7, PT, P0 ;  /* 0x00000007ff007c0c */ /* 0x000fda000bf05300 */
[----:B------:R-:W-:Y:S05]  /*12e0*/  @!P0 BRA `(.L_x_4740) ;  /* 0x00000000004c8947 */ /* 0x000fea0003800000 */
[----:B------:R-:W1:Y:S01]  /*12f0*/  LDC.64 R20, c[0x0][0x438] ;  /* 0x00010e00ff147b82 */ /* 0x000e620000000a00 */
        /* <DEDUP_REMOVED lines=8> */
[----:B-1----:R-:W-:-:S04]  /*1380*/  IMAD.WIDE.U32 R36, R37, 0x10, R20 ;  /* 0x0000001025247825 */ /* 0x002fc800078e0014 */
        /* <DEDUP_REMOVED lines=9> */
.L_x_4740:
[----:B------:R-:W1:Y:S01]  /*1420*/  SHFL.DOWN PT, R105, R108, 0x10, 0x1f ;  /* 0x0a001f006c697f89 */ /* 0x000e6200000e0000 */
[----:B------:R-:W-:Y:S01]  /*1430*/  LOP3.LUT P1, RZ, R2, 0x1f, RZ, 0xc0, !PT ;  /* 0x0000001f02ff7812 */ /* 0x000fe2000782c0ff */
[----:B------:R-:W-:Y:S02]  /*1440*/  BSSY.RECONVERGENT B0, `(.L_x_4741) ;  /* 0x000001e000007945 */ /* 0x000fe40003800200 */
[----:B------:R-:W2:Y:S01]  /*1450*/  SHFL.DOWN PT, R104, R109, 0x10, 0x1f ;  /* 0x0a001f006d687f89 */ /* 0x000ea200000e0000 */
[----:B-1----:R-:W-:Y:S01]  /*1460*/  FADD.FTZ R105, R105, R108 ;  /* 0x0000006c69697221 */ /* 0x002fe20000010000 */
[----:B--2---:R-:W-:-:S04]  /*1470*/  FADD.FTZ R104, R104, R109 ;  /* 0x0000006d68687221 */ /* 0x004fc80000010000 */
[----:B------:R-:W1:Y:S04]  /*1480*/  SHFL.DOWN PT, R106, R105, 0x8, 0x1f ;  /* 0x09001f00696a7f89 */ /* 0x000e6800000e0000 */
        /* <DEDUP_REMOVED lines=14> */
[----:B--2---:R-:W-:Y:S01]  /*1570*/  FADD.FTZ R105, R109, R144 ;  /* 0x000000906d697221 */ /* 0x004fe20000010000 */
[----:B------:R-:W-:Y:S06]  /*1580*/  @P1 BRA `(.L_x_4742) ;  /* 0x0000000000241947 */ /* 0x000fec0003800000 */
[----:B------:R-:W1:Y:S01]  /*1590*/  S2R R2, SR_TID.X ;  /* 0x0000000000027919 */ /* 0x000e620000002100 */
[----:B------:R-:W2:Y:S01]  /*15a0*/  S2UR UR5, SR_CgaCtaId ;  /* 0x00000000000579c3 */ /* 0x000ea20000008800 */
[----:B------:R-:W-:Y:S02]  /*15b0*/  UMOV UR4, 0x400 ;  /* 0x0000040000047882 */ /* 0x000fe40000000000 */
[----:B--2---:R-:W-:-:S04]  /*15c0*/  ULEA UR4, UR5, UR4, 0x18 ;  /* 0x0000000405047291 */ /* 0x004fc8000f8ec0ff */
[----:B------:R-:W-:Y:S02]  /*15d0*/  UIADD3 UR5, UPT, UPT, UR4, 0x2820, URZ ;  /* 0x0000282004057890 */ /* 0x000fe4000fffe0ff */
[----:B------:R-:W-:Y:S01]  /*15e0*/  @!UP1 UIADD3 UR5, UPT, UPT, UR4, 0x2800, URZ ;  /* 0x0000280004059890 */ /* 0x000fe2000fffe0ff */
[----:B-1----:R-:W-:-:S04]  /*15f0*/  SHF.R.U32.HI R106, RZ, 0x2, R2 ;  /* 0x00000002ff6a7819 */ /* 0x002fc80000011602 */
[----:B------:R-:W-:-:S05]  /*1600*/  LOP3.LUT R106, R106, 0x18, RZ, 0xc0, !PT ;  /* 0x000000186a6a7812 */ /* 0x000fca00078ec0ff */
[----:B------:R1:W-:Y:S02]  /*1610*/  STS.64 [R106+UR5], R104 ;  /* 0x000000686a007988 */ /* 0x0003e40008000a05 */
.L_x_4742:
[----:B------:R-:W-:Y:S05]  /*1620*/  BSYNC.RECONVERGENT B0 ;  /* 0x0000000000007941 */ /* 0x000fea0003800200 */
.L_x_4741:
[----:B------:R-:W2:Y:S08]  /*1630*/  S2UR UR5, SR_CgaCtaId ;  /* 0x00000000000579c3 */ /* 0x000eb00000008800 */
[----:B------:R-:W-:Y:S01]  /*1640*/  BAR.SYNC.DEFER_BLOCKING 0x0 ;  /* 0x0000000000007b1d */ /* 0x000fe20000010000 */
[----:B-----5:R-:W-:Y:S01]  /*1650*/  ISETP.GE.AND P3, PT, R142, 0x1, PT ;  /* 0x000000018e00780c */ /* 0x020fe20003f66270 */
[----:B------:R-:W-:Y:S01]  /*1660*/  UISETP.NE.U32.AND UP0, UPT, UR6, URZ, UPT ;  /* 0x000000ff0600728c */ /* 0x000fe2000bf05070 */
[----:B------:R-:W-:-:S03]  /*1670*/  ISETP.NE.AND P1, PT, RZ, UR14, PT ;  /* 0x0000000eff007c0c */ /* 0x000fc6000bf25270 */
[----:B------:R-:W-:Y:S02]  /*1680*/  UMOV UR4, 0x400 ;  /* 0x0000040000047882 */ /* 0x000fe40000000000 */
[----:B------:R-:W3:Y:S01]  /*1690*/  LDC R143, c[0x0][0x388] ;  /* 0x0000e200ff8f7b82 */ /* 0x000ee20000000800 */
[----:B------:R-:W-:-:S05]  /*16a0*/  UISETP.NE.AND.EX UP0, UPT, UR7, URZ, UPT, UP0 ;  /* 0x000000ff0700728c */ /* 0x000fca000bf05300 */
[----:B------:R-:W-:Y:S01]  /*16b0*/  @P3 IADD3 R142, PT, PT, R142, -0x1, RZ ;  /* 0xffffffff8e8e3810 */ /* 0x000fe20007ffe0ff */
[----:B--2---:R-:W-:-:S04]  /*16c0*/  ULEA UR4, UR5, UR4, 0x18 ;  /* 0x0000000405047291 */ /* 0x004fc8000f8ec0ff */
[----:B------:R-:W-:Y:S02]  /*16d0*/  UIADD3 UR5, UPT, UPT, UR4, 0x2820, URZ ;  /* 0x0000282004057890 */ /* 0x000fe4000fffe0ff */
[----:B------:R-:W-:Y:S02]  /*16e0*/  @!UP1 UIADD3 UR5, UPT, UPT, UR4, 0x2800, URZ ;  /* 0x0000280004059890 */ /* 0x000fe4000fffe0ff */
[----:B------:R-:W-:Y:S01]  /*16f0*/  UIADD3 UR10, UPT, UPT, UR4, 0x2830, URZ ;  /* 0x00002830040a7890 */ /* 0x000fe2000fffe0ff */
[----:B---3--:R-:W-:Y:S01]  /*1700*/  @P3 IMAD R142, R142, R143, RZ ;  /* 0x0000008f8e8e3224 */ /* 0x008fe200078e02ff */
[----:B------:R-:W-:-:S05]  /*1710*/  @!UP1 UIADD3 UR10, UPT, UPT, UR4, 0x2810, URZ ;  /* 0x00002810040a9890 */ /* 0x000fca000fffe0ff */
[----:B-1----:R-:W1:Y:S04]  /*1720*/  LDS.128 R104, [UR5] ;  /* 0x00000005ff687984 */ /* 0x002e680008000c00 */
[----:B------:R-:W2:Y:S01]  /*1730*/  LDS.128 R108, [UR10] ;  /* 0x0000000aff6c7984 */ /* 0x000ea20008000c00 */
[----:B-1----:R-:W-:Y:S01]  /*1740*/  FADD.FTZ R141, RZ, R104 ;  /* 0x00000068ff8d7221 */ /* 0x002fe20000010000 */
[----:B------:R-:W-:Y:S01]  /*1750*/  FADD.FTZ R104, RZ, R105 ;  /* 0x00000069ff687221 */ /* 0x000fe20000010000 */
[----:B------:R-:W-:Y:S02]  /*1760*/  @P3 SHF.R.S32.HI R105, RZ, 0x1f, R142 ;  /* 0x0000001fff693819 */ /* 0x000fe4000001148e */
[----:B------:R-:W-:Y:S01]  /*1770*/  FADD.FTZ R141, R106, R141 ;  /* 0x0000008d6a8d7221 */ /* 0x000fe20000010000 */
[----:B------:R-:W-:Y:S01]  /*1780*/  FADD.FTZ R104, R107, R104 ;  /* 0x000000686b687221 */ /* 0x000fe20000010000 */
[----:B------:R-:W-:Y:S01]  /*1790*/  IMAD R106, R0, R143, RZ ;  /* 0x0000008f006a7224 */ /* 0x000fe200078e02ff */
[----:B------:R-:W-:Y:S01]  /*17a0*/  @P3 LEA.HI R105, R105, R142, RZ, 0x2 ;  /* 0x0000008e69693211 */ /* 0x000fe200078f10ff */
[----:B--2---:R-:W-:Y:S01]  /*17b0*/  FADD.FTZ R141, R141, R108 ;  /* 0x0000006c8d8d7221 */ /* 0x004fe20000010000 */
[----:B------:R-:W-:Y:S01]  /*17c0*/  FADD.FTZ R104, R104, R109 ;  /* 0x0000006d68687221 */ /* 0x000fe20000010000 */
[----:B------:R-:W-:Y:S01]  /*17d0*/  HFMA2 R109, -RZ, RZ, 0, 0 ;  /* 0x00000000ff6d7431 */ /* 0x000fe200000001ff */
[----:B------:R-:W-:Y:S01]  /*17e0*/  SHF.R.S32.HI R107, RZ, 0x1f, R106 ;  /* 0x0000001fff6b7819 */ /* 0x000fe2000001146a */
[----:B------:R-:W-:Y:S01]  /*17f0*/  FADD.FTZ R110, R110, R141 ;  /* 0x0000008d6e6e7221 */ /* 0x000fe20000010000 */
[----:B------:R-:W-:-:S02]  /*1800*/  FADD.FTZ R104, R111, R104 ;  /* 0x000000686f687221 */ /* 0x000fc40000010000 */
[----:B------:R-:W-:Y:S01]  /*1810*/  LEA.HI R107, R107, R106, RZ, 0x2 ;  /* 0x0000006a6b6b7211 */ /* 0x000fe200078f10ff */
[----:B------:R-:W-:Y:S01]  /*1820*/  FMUL.FTZ R111, R110, UR16 ;  /* 0x000000106e6f7c20 */ /* 0x000fe20008410000 */
[-C--:B------:R-:W-:Y:S01]  /*1830*/  @P3 LEA.HI.SX32 R109, R105, R2.reuse, 0x1e ;  /* 0x00000002696d3211 */ /* 0x080fe200078ff2ff */
[----:B------:R-:W-:Y:S01]  /*1840*/  FMUL.FTZ R110, R104, UR16 ;  /* 0x00000010686e7c20 */ /* 0x000fe20008410000 */
[----:B------:R-:W-:Y:S02]  /*1850*/  LEA.HI.SX32 R108, R107, R2, 0x1e ;  /* 0x000000026b6c7211 */ /* 0x000fe400078ff2ff */
        /* <DEDUP_REMOVED lines=16> */
.L_x_4745:
        /* <DEDUP_REMOVED lines=9> */
.L_x_4746:
        /* <DEDUP_REMOVED lines=9> */
.L_x_4747:
        /* <DEDUP_REMOVED lines=10> */
.L_x_4744:
[----:B------:R-:W1:Y:S01]  /*1b20*/  @P3 LDC R141, c[0x0][0x40c] ;  /* 0x00010300ff8d3b82 */ /* 0x000e620000000800 */
[-CC-:B------:R-:W-:Y:S01]  /*1b30*/  FFMA.FTZ R101, R3, R110.reuse, R111.reuse ;  /* 0x0000006e03657223 */ /* 0x180fe2000001006f */
[-CC-:B------:R-:W-:Y:S01]  /*1b40*/  FFMA.FTZ R100, R4, R110.reuse, R111.reuse ;  /* 0x0000006e04647223 */ /* 0x180fe2000001006f */
[-C--:B------:R-:W-:Y:S01]  /*1b50*/  FFMA.FTZ R105, R5, R110.reuse, R111 ;  /* 0x0000006e05697223 */ /* 0x080fe2000001006f */
[----:B------:R-:W-:Y:S01]  /*1b60*/  ISETP.GT.AND P1, PT, R139, RZ, PT ;  /* 0x000000ff8b00720c */ /* 0x000fe20003f24270 */
[----:B------:R-:W-:Y:S01]  /*1b70*/  FADD.FTZ R101, R114, -R101 ;  /* 0x8000006572657221 */ /* 0x000fe20000010000 */
[----:B------:R-:W-:Y:S01]  /*1b80*/  FADD.FTZ R103, R115, -R100 ;  /* 0x8000006473677221 */ /* 0x000fe20000010000 */
[----:B------:R-:W-:Y:S01]  /*1b90*/  FADD.FTZ R105, R116, -R105 ;  /* 0x8000006974697221 */ /* 0x000fe20000010000 */
[----:B------:R-:W2:Y:S01]  /*1ba0*/  @P3 LDC R104, c[0x0][0x40c] ;  /* 0x00010300ff683b82 */ /* 0x000ea20000000800 */
[C---:B------:R-:W-:Y:S01]  /*1bb0*/  FMUL.FTZ R101, R140.reuse, R101 ;  /* 0x000000658c657220 */ /* 0x040fe20000410000 */
[C---:B------:R-:W-:Y:S01]  /*1bc0*/  FMUL.FTZ R103, R140.reuse, R103 ;  /* 0x000000678c677220 */ /* 0x040fe20000410000 */
[----:B------:R-:W-:Y:S01]  /*1bd0*/  FMUL.FTZ R105, R140, R105 ;  /* 0x000000698c697220 */ /* 0x000fe20000410000 */
[----:B------:R-:W-:-:S02]  /*1be0*/  FFMA.FTZ R106, R6, R110, R111 ;  /* 0x0000006e066a7223 */ /* 0x000fc4000001006f */
[----:B------:R-:W-:Y:S02]  /*1bf0*/  FSEL R100, R101, RZ, P1 ;  /* 0x000000ff65647208 */ /* 0x000fe40000800000 */
[----:B------:R-:W3:Y:S01]  /*1c00*/  @P3 LDC R143, c[0x0][0x40c] ;  /* 0x00010300ff8f3b82 */ /* 0x000ee20000000800 */
[----:B------:R-:W-:Y:S01]  /*1c10*/  FSEL R101, R103, RZ, P1 ;  /* 0x000000ff67657208 */ /* 0x000fe20000800000 */
[----:B------:R-:W-:Y:S01]  /*1c20*/  FADD.FTZ R107, R117, -R106 ;  /* 0x8000006a756b7221 */ /* 0x000fe20000010000 */
[----:B------:R-:W-:-:S03]  /*1c30*/  FSEL R102, R105, RZ, P1 ;  /* 0x000000ff69667208 */ /* 0x000fc60000800000 */
[----:B------:R-:W-:Y:S01]  /*1c40*/  FMUL.FTZ R107, R140, R107 ;  /* 0x0000006b8c6b7220 */ /* 0x000fe20000410000 */
[----:B-1----:R-:W-:-:S05]  /*1c50*/  @P3 FMUL.FTZ R103, R100, R141 ;  /* 0x0000008d64673220 */ /* 0x002fca0000410000 */
[----:B------:R-:W-:Y:S02]  /*1c60*/  @P3 F2FP.BF16.F32.PACK_AB R106, RZ, R103 ;  /* 0x00000067ff6a323e */ /* 0x000fe400000010ff */
[----:B------:R-:W-:Y:S01]  /*1c70*/  FSEL R103, R107, RZ, P1 ;  /* 0x000000ff6b677208 */ /* 0x000fe20000800000 */
[----:B--2---:R-:W-:Y:S01]  /*1c80*/  @P3 FMUL.FTZ R104, R101, R104 ;  /* 0x0000006865683220 */ /* 0x004fe20000410000 */
[----:B------:R-:W-:-:S04]  /*1c90*/  @P3 PRMT R135, R106, 0x7610, R135 ;  /* 0x000076106a873816 */ /* 0x000fc80000000087 */
[----:B------:R-:W-:Y:S01]  /*1ca0*/  @P3 F2FP.BF16.F32.PACK_AB R104, RZ, R104 ;  /* 0x00000068ff68323e */ /* 0x000fe200000010ff */
[----:B---3--:R-:W-:-:S03]  /*1cb0*/  @P3 FMUL.FTZ R105, R102, R143 ;  /* 0x0000008f66693220 */ /* 0x008fc60000410000 */
        /* <DEDUP_REMOVED lines=8> */
.L_x_4743:
[----:B------:R-:W-:Y:S01]  /*1d40*/  UMOV UR4, UR8 ;  /* 0x0000000800047c82 */ /* 0x000fe20008000000 */
[----:B------:R-:W-:Y:S01]  /*1d50*/  UMOV UR5, UR9 ;  /* 0x0000000900057c82 */ /* 0x000fe20008000000 */
[----:B------:R-:W-:-:S04]  /*1d60*/  UISETP.NE.U32.AND UP0, UPT, UR4, URZ, UPT ;  /* 0x000000ff0400728c */ /* 0x000fc8000bf05070 */
[----:B------:R-:W-:-:S09]  /*1d70*/  UISETP.NE.AND.EX UP0, UPT, UR5, URZ, UPT, UP0 ;  /* 0x000000ff0500728c */ /* 0x000fd2000bf05300 */
[----:B------:R-:W-:Y:S05]  /*1d80*/  BRA.U UP0, `(.L_x_4749) ;  /* 0x0000000100847547 */ /* 0x000fea000b800000 */
        /* <DEDUP_REMOVED lines=9> */
[----:B------:R-:W-:Y:S01]  /*1e20*/  MOV R105, R37 ;  /* 0x0000002500697202 */ /* 0x000fe20000000f00 */
[C---:B------:R-:W-:Y:S01]  /*1e30*/  @P2 FFMA.FTZ R104, R140.reuse, R107, R36 ;  /* 0x0000006b8c682223 */ /* 0x040fe20000010024 */
[----:B------:R-:W-:Y:S01]  /*1e40*/  MOV R106, R38 ;  /* 0x00000026006a7202 */ /* 0x000fe20000000f00 */
[C---:B------:R-:W-:Y:S01]  /*1e50*/  @P2 FFMA.FTZ R105, R140.reuse, R142, R37 ;  /* 0x0000008e8c692223 */ /* 0x040fe20000010025 */
[----:B------:R-:W-:-:S03]  /*1e60*/  @P2 FFMA.FTZ R106, R140, R143, R38 ;  /* 0x0000008f8c6a2223 */ /* 0x000fc60000010026 */
[----:B------:R-:W3:Y:S01]  /*1e70*/  @P3 LDC R145, c[0x0][0x40c] ;  /* 0x00010300ff913b82 */ /* 0x000ee20000000800 */
[----:B-1----:R-:W-:-:S05]  /*1e80*/  @P3 FMUL.FTZ R104, R104, R141 ;  /* 0x0000008d68683220 */ /* 0x002fca0000410000 */
[----:B------:R-:W-:Y:S01]  /*1e90*/  @P3 F2FP.BF16.F32.PACK_AB R104, RZ, R104 ;  /* 0x00000068ff68323e */ /* 0x000fe200000010ff */
[----:B--2---:R-:W-:-:S03]  /*1ea0*/  @P3 FMUL.FTZ R105, R105, R144 ;  /* 0x0000009069693220 */ /* 0x004fc60000410000 */
[----:B------:R-:W-:Y:S02]  /*1eb0*/  @P3 PRMT R135, R104, 0x7610, R135 ;  /* 0x0000761068873816 */ /* 0x000fe40000000087 */
[----:B------:R-:W-:Y:S01]  /*1ec0*/  @P3 F2FP.BF16.F32.PACK_AB R105, RZ, R105 ;  /* 0x00000069ff69323e */ /* 0x000fe200000010ff */
[----:B---3--:R-:W-:-:S03]  /*1ed0*/  @P3 FMUL.FTZ R106, R106, R145 ;  /* 0x000000916a6a3220 */ /* 0x008fc60000410000 */
        /* <DEDUP_REMOVED lines=12> */
.L_x_4749:
[----:B------:R-:W1:Y:S01]  /*1fa0*/  @P3 LDC R105, c[0x0][0x40c] ;  /* 0x00010300ff693b82 */ /* 0x000e620000000800 */
[-CC-:B------:R-:W-:Y:S01]  /*1fb0*/  @P2 FFMA.FTZ R103, R3, R110.reuse, R111.reuse ;  /* 0x0000006e03672223 */ /* 0x180fe2000001006f */
[-CC-:B------:R-:W-:Y:S01]  /*1fc0*/  @P2 FFMA.FTZ R144, R6, R110.reuse, R111.reuse ;  /* 0x0000006e06902223 */ /* 0x180fe2000001006f */
[-CC-:B------:R-:W-:Y:S01]  /*1fd0*/  @P2 FFMA.FTZ R104, R4, R110.reuse, R111.reuse ;  /* 0x0000006e04682223 */ /* 0x180fe2000001006f */
[----:B------:R-:W-:Y:S01]  /*1fe0*/  @P2 FFMA.FTZ R107, R5, R110, R111 ;  /* 0x0000006e056b2223 */ /* 0x000fe2000001006f */
[----:B------:R-:W-:Y:S01]  /*1ff0*/  @P2 FADD.FTZ R103, R114, -R103 ;  /* 0x8000006772672221 */ /* 0x000fe20000010000 */
[----:B------:R-:W-:Y:S01]  /*2000*/  @P2 FADD.FTZ R144, R117, -R144 ;  /* 0x8000009075902221 */ /* 0x000fe20000010000 */
[----:B------:R-:W-:Y:S01]  /*2010*/  @P2 FADD.FTZ R104, R115, -R104 ;  /* 0x8000006873682221 */ /* 0x000fe20000010000 */
[----:B------:R-:W2:Y:S01]  /*2020*/  @P3 LDC R143, c[0x0][0x40c] ;  /* 0x00010300ff8f3b82 */ /* 0x000ea20000000800 */
[----:B------:R-:W-:Y:S01]  /*2030*/  @P2 FADD.FTZ R107, R116, -R107 ;  /* 0x8000006b746b2221 */ /* 0x000fe20000010000 */
[----:B------:R-:W-:Y:S01]  /*2040*/  MOV R100, R36 ;  /* 0x0000002400647202 */ /* 0x000fe20000000f00 */
[C---:B------:R-:W-:Y:S01]  /*2050*/  @P2 FFMA.FTZ R100, R140.reuse, R103, R36 ;  /* 0x000000678c642223 */ /* 0x040fe20000010024 */
[----:B------:R-:W-:Y:S01]  /*2060*/  MOV R106, R39 ;  /* 0x00000027006a7202 */ /* 0x000fe20000000f00 */
[C---:B------:R-:W-:Y:S01]  /*2070*/  @P2 FFMA.FTZ R106, R140.reuse, R144, R39 ;  /* 0x000000908c6a2223 */ /* 0x040fe20000010027 */
[----:B------:R-:W-:Y:S01]  /*2080*/  MOV R101, R37 ;  /* 0x0000002500657202 */ /* 0x000fe20000000f00 */
[C---:B------:R-:W-:Y:S01]  /*2090*/  @P2 FFMA.FTZ R101, R140.reuse, R104, R37 ;  /* 0x000000688c652223 */ /* 0x040fe20000010025 */
[----:B------:R-:W3:Y:S01]  /*20a0*/  @P3 LDC R142, c[0x0][0x40c] ;  /* 0x00010300ff8e3b82 */ /* 0x000ee20000000800 */
[----:B------:R-:W-:Y:S01]  /*20b0*/  MOV R102, R38 ;  /* 0x0000002600667202 */ /* 0x000fe20000000f00 */
[----:B------:R-:W-:-:S06]  /*20c0*/  @P2 FFMA.FTZ R102, R140, R107, R38 ;  /* 0x0000006b8c662223 */ /* 0x000fcc0000010026 */
[----:B------:R-:W4:Y:S01]  /*20d0*/  @P3 LDC R141, c[0x0][0x40c] ;  /* 0x00010300ff8d3b82 */ /* 0x000f220000000800 */
[----:B-1----:R-:W-:-:S05]  /*20e0*/  @P3 FMUL.FTZ R103, R100, R105 ;  /* 0x0000006964673220 */ /* 0x002fca0000410000 */
[----:B------:R-:W-:Y:S01]  /*20f0*/  @P3 F2FP.BF16.F32.PACK_AB R103, RZ, R103 ;  /* 0x00000067ff67323e */ /* 0x000fe200000010ff */
[----:B--2---:R-:W-:-:S03]  /*2100*/  @P3 FMUL.FTZ R107, R106, R143 ;  /* 0x0000008f6a6b3220 */ /* 0x004fc60000410000 */
[----:B------:R-:W-:Y:S02]  /*2110*/  @P3 PRMT R135, R103, 0x7610, R135 ;  /* 0x0000761067873816 */ /* 0x000fe40000000087 */
[----:B------:R-:W-:Y:S02]  /*2120*/  MOV R103, R106 ;  /* 0x0000006a00677202 */ /* 0x000fe40000000f00 */
[----:B------:R-:W-:Y:S01]  /*2130*/  @P3 F2FP.BF16.F32.PACK_AB R107, RZ, R107 ;  /* 0x0000006bff6b323e */ /* 0x000fe200000010ff */
[----:B---3--:R-:W-:-:S03]  /*2140*/  @P3 FMUL.FTZ R104, R101, R142 ;  /* 0x0000008e65683220 */ /* 0x008fc60000410000 */
[----:B------:R-:W-:Y:S02]  /*2150*/  @P3 PRMT R138, R107, 0x7610, R138 ;  /* 0x000076106b8a3816 */ /* 0x000fe4000000008a */
[----:B------:R-:W-:Y:S01]  /*2160*/  @P3 F2FP.BF16.F32.PACK_AB R104, RZ, R104 ;  /* 0x00000068ff68323e */ /* 0x000fe200000010ff */
[----:B----4-:R-:W-:-:S03]  /*2170*/  @P3 FMUL.FTZ R105, R102, R141 ;  /* 0x0000008d66693220 */ /* 0x010fc60000410000 */
[----:B------:R-:W-:Y:S02]  /*2180*/  @P3 PRMT R136, R104, 0x7610, R136 ;  /* 0x0000761068883816 */ /* 0x000fe40000000088 */
[----:B------:R-:W-:-:S04]  /*2190*/  @P3 F2FP.BF16.F32.PACK_AB R105, RZ, R105 ;  /* 0x00000069ff69323e */ /* 0x000fc800000010ff */
[----:B------:R-:W-:-:S07]  /*21a0*/  @P3 PRMT R137, R105, 0x7610, R137 ;  /* 0x0000761069893816 */ /* 0x000fce0000000089 */
.L_x_4748:
[----:B------:R-:W-:-:S04]  /*21b0*/  ISETP.NE.U32.AND P1, PT, RZ, UR4, PT ;  /* 0x00000004ff007c0c */ /* 0x000fc8000bf25070 */
[----:B------:R-:W-:-:S13]  /*21c0*/  ISETP.NE.AND.EX P1, PT, RZ, UR5, PT, P1 ;  /* 0x00000005ff007c0c */ /* 0x000fda000bf25310 */
[----:B------:R-:W1:Y:S02]  /*21d0*/  @P1 LDC.64 R104, c[0x0][0x478] ;  /* 0x00011e00ff681b82 */ /* 0x000e640000000a00 */
[----:B-1----:R-:W-:-:S05]  /*21e0*/  @P1 IMAD.WIDE.U32 R104, R108, 0x10, R104 ;  /* 0x000000106c681825 */ /* 0x002fca00078e0068 */
[----:B------:R1:W-:Y:S01]  /*21f0*/  @P1 STG.E.128 desc[UR12][R104.64], R100 ;  /* 0x0000006468001986 */ /* 0x0003e2000c101d0c */
[----:B------:R-:W-:Y:S05]  /*2200*/  @!P3 BRA `(.L_x_4750) ;  /* 0x000000000020b947 */ /* 0x000fea0003800000 */
[----:B-1----:R-:W1:Y:S01]  /*2210*/  LDC.64 R104, c[0x0][0x468] ;  /* 0x00011a00ff687b82 */ /* 0x002e620000000a00 */
[----:B------:R-:W-:Y:S02]  /*2220*/  LOP3.LUT R106, R136, 0xffff, RZ, 0xc0, !PT ;  /* 0x0000ffff886a7812 */ /* 0x000fe400078ec0ff */
[----:B------:R-:W-:-:S03]  /*2230*/  PRMT R141, R137, 0x5410, R138 ;  /* 0x00005410898d7816 */ /* 0x000fc6000000008a */
[----:B------:R-:W-:-:S05]  /*2240*/  IMAD.WIDE.U32 R106, R106, 0x10000, RZ ;  /* 0x000100006a6a7825 */ /* 0x000fca00078e00ff */
[----:B------:R-:W-:Y:S02]  /*2250*/  LOP3.LUT R107, R141, R107, RZ, 0xfc, !PT ;  /* 0x0000006b8d6b7212 */ /* 0x000fe400078efcff */
[----:B------:R-:W-:Y:S01]  /*2260*/  LOP3.LUT R106, R106, 0xffff, R135, 0xf8, !PT ;  /* 0x0000ffff6a6a7812 */ /* 0x000fe200078ef887 */
[----:B-1----:R-:W-:-:S05]  /*2270*/  IMAD.WIDE.U32 R104, R109, 0x8, R104 ;  /* 0x000000086d687825 */ /* 0x002fca00078e0068 */
[----:B------:R2:W-:Y:S02]  /*2280*/  STG.E.64 desc[UR12][R104.64], R106 ;  /* 0x0000006a68007986 */ /* 0x0005e4000c101b0c */
.L_x_4750:
[----:B------:R-:W-:Y:S05]  /*2290*/  @!P0 BRA `(.L_x_4751) ;  /* 0x0000000400108947 */ /* 0x000fea0003800000 */
[----:B------:R-:W-:Y:S05]  /*22a0*/  @!P1 BRA `(.L_x_4752) ;  /* 0x0000000000889947 */ /* 0x000fea0003800000 */
[----:B--2---:R-:W2:Y:S01]  /*22b0*/  @P3 LDC R107, c[0x0][0x40c] ;  /* 0x00010300ff6b3b82 */ /* 0x004ea20000000800 */
        /* <DEDUP_REMOVED lines=15> */
[----:B------:R-:W3:Y:S01]  /*23b0*/  @P3 LDC R141, c[0x0][0x40c] ;  /* 0x00010300ff8d3b82 */ /* 0x000ee20000000800 */
[----:B------:R-:W-:-:S04]  /*23c0*/  @P2 FADD.FTZ R142, R121, -R142 ;  /* 0x8000008e798e2221 */ /* 0x000fc80000010000 */
[----:B------:R-:W-:Y:S01]  /*23d0*/  @P2 FFMA.FTZ R106, R140, R142, R35 ;  /* 0x0000008e8c6a2223 */ /* 0x000fe20000010023 */
[----:B--2---:R-:W-:-:S05]  /*23e0*/  @P3 FMUL.FTZ R103, R100, R107 ;  /* 0x0000006b64673220 */ /* 0x004fca0000410000 */
[----:B------:R-:W-:Y:S01]  /*23f0*/  @P3 F2FP.BF16.F32.PACK_AB R103, RZ, R103 ;  /* 0x00000067ff67323e */ /* 0x000fe200000010ff */
[----:B-1----:R-:W-:-:S03]  /*2400*/  @P3 FMUL.FTZ R104, R101, R144 ;  /* 0x0000009065683220 */ /* 0x002fc60000410000 */
[----:B------:R-:W-:Y:S02]  /*2410*/  @P3 PRMT R135, R103, 0x7610, R135 ;  /* 0x0000761067873816 */ /* 0x000fe40000000087 */
[----:B------:R-:W-:Y:S02]  /*2420*/  MOV R103, R106 ;  /* 0x0000006a00677202 */ /* 0x000fe40000000f00 */
        /* <DEDUP_REMOVED lines=10> */
.L_x_4752:
[----:B------:R-:W3:Y:S01]  /*24d0*/  @P3 LDC R141, c[0x0][0x40c] ;  /* 0x00010300ff8d3b82 */ /* 0x000ee20000000800 */
[-CC-:B--2---:R-:W-:Y:S01]  /*24e0*/  @P2 FFMA.FTZ R107, R7, R110.reuse, R111.reuse ;  /* 0x0000006e076b2223 */ /* 0x184fe2000001006f */
[-CC-:B------:R-:W-:Y:S01]  /*24f0*/  @P2 FFMA.FTZ R142, R8, R110.reuse, R111.reuse ;  /* 0x0000006e088e2223 */ /* 0x180fe2000001006f */
[----:B------:R-:W-:Y:S01]  /*2500*/  @P2 FFMA.FTZ R143, R9, R110, R111 ;  /* 0x0000006e098f2223 */ /* 0x000fe2000001006f */
[----:B-1----:R-:W-:Y:S01]  /*2510*/  MOV R104, R32 ;  /* 0x0000002000687202 */ /* 0x002fe20000000f00 */
        /* <DEDUP_REMOVED lines=10> */
[----:B---3--:R-:W-:-:S05]  /*25c0*/  @P3 FMUL.FTZ R104, R104, R141 ;  /* 0x0000008d68683220 */ /* 0x008fca0000410000 */
        /* <DEDUP_REMOVED lines=17> */
.L_x_4751:
[----:B------:R-:W-:Y:S05]  /*26e0*/  @!P1 BRA `(.L_x_4754) ;  /* 0x0000000000889947 */ /* 0x000fea0003800000 */
[----:B-1----:R-:W1:Y:S01]  /*26f0*/  @P3 LDC R103, c[0x0][0x40c] ;  /* 0x00010300ff673b82 */ /* 0x002e620000000800 */
[-CC-:B------:R-:W-:Y:S01]  /*2700*/  FFMA.FTZ R101, R7, R110.reuse, R111.reuse ;  /* 0x0000006e07657223 */ /* 0x180fe2000001006f */
[-CC-:B------:R-:W-:Y:S01]  /*2710*/  FFMA.FTZ R100, R8, R110.reuse, R111.reuse ;  /* 0x0000006e08647223 */ /* 0x180fe2000001006f */
[-C--:B--2---:R-:W-:Y:S01]  /*2720*/  FFMA.FTZ R107, R9, R110.reuse, R111 ;  /* 0x0000006e096b7223 */ /* 0x084fe2000001006f */
        /* <DEDUP_REMOVED lines=30> */
.L_x_4754:
[----:B------:R-:W-:Y:S05]  /*2910*/  @!P3 BRA `(.L_x_4755) ;  /* 0x000000000020b947 */ /* 0x000fea0003800000 */
[----:B-12---:R-:W-:Y:S01]  /*2920*/  FFMA.FTZ R105, R7, R110, R111 ;  /* 0x0000006e07697223 */ /* 0x006fe2000001006f */
[----:B------:R-:W-:-:S03]  /*2930*/  ISETP.GT.AND P4, PT, R139, RZ, PT ;  /* 0x000000ff8b00720c */ /* 0x000fc60003f84270 */
[----:B------:R-:W-:-:S04]  /*2940*/  FADD.FTZ R105, R118, -R105 ;  /* 0x8000006976697221 */ /* 0x000fc80000010000 */
[----:B------:R-:W-:-:S05]  /*2950*/  FMUL.FTZ R105, R140, R105 ;  /* 0x000000698c697220 */ /* 0x000fca0000410000 */
[----:B------:R-:W-:-:S05]  /*2960*/  FSEL R105, R105, RZ, P4 ;  /* 0x000000ff69697208 */ /* 0x000fca0002000000 */
[----:B------:R-:W-:-:S05]  /*2970*/  FMUL.FTZ R105, R105, UR17 ;  /* 0x0000001169697c20 */ /* 0x000fca0008410000 */
[----:B------:R-:W-:-:S04]  /*2980*/  F2FP.BF16.F32.PACK_AB R105, RZ, R105 ;  /* 0x00000069ff69723e */ /* 0x000fc800000010ff */
[----:B------:R-:W-:-:S07]  /*2990*/  PRMT R135, R105, 0x7610, R135 ;  /* 0x0000761069877816 */ /* 0x000fce0000000087 */
.L_x_4755:
        /* <DEDUP_REMOVED lines=9> */
.L_x_4756:
        /* <DEDUP_REMOVED lines=9> */
.L_x_4757:
        /* <DEDUP_REMOVED lines=9> */
.L_x_4753:
[----:B-12---:R-:W1:Y:S01]  /*2b50*/  @P1 LDC.64 R104, c[0x0][0x478] ;  /* 0x00011e00ff681b82 */ /* 0x006e620000000a00 */
[----:B------:R-:W-:-:S05]  /*2b60*/  @P1 IADD3 R107, PT, PT, R108, 0x80, RZ ;  /* 0x000000806c6b1810 */ /* 0x000fca0007ffe0ff */
[----:B-1----:R-:W-:-:S05]  /*2b70*/  @P1 IMAD.WIDE.U32 R104, R107, 0x10, R104 ;  /* 0x000000106b681825 */ /* 0x002fca00078e0068 */
[----:B------:R1:W-:Y:S01]  /*2b80*/  @P1 STG.E.128 desc[UR12][R104.64], R100 ;  /* 0x0000006468001986 */ /* 0x0003e2000c101d0c */
[----:B------:R-:W-:Y:S05]  /*2b90*/  @!P3 BRA `(.L_x_4758) ;  /* 0x000000000024b947 */ /* 0x000fea0003800000 */
[----:B-1----:R-:W1:Y:S01]  /*2ba0*/  LDC.64 R104, c[0x0][0x468] ;  /* 0x00011a00ff687b82 */ /* 0x002e620000000a00 */
[----:B------:R-:W-:Y:S02]  /*2bb0*/  LOP3.LUT R106, R136, 0xffff, RZ, 0xc0, !PT ;  /* 0x0000ffff886a7812 */ /* 0x000fe400078ec0ff */
[----:B------:R-:W-:Y:S02]  /*2bc0*/  IADD3 R141, PT, PT, R109, 0x80, RZ ;  /* 0x000000806d8d7810 */ /* 0x000fe40007ffe0ff */
[----:B------:R-:W-:Y:S01]  /*2bd0*/  PRMT R143, R137, 0x5410, R138 ;  /* 0x00005410898f7816 */ /* 0x000fe2000000008a */
[----:B------:R-:W-:-:S05]  /*2be0*/  IMAD.WIDE.U32 R106, R106, 0x10000, RZ ;  /* 0x000100006a6a7825 */ /* 0x000fca00078e00ff */
[----:B------:R-:W-:Y:S02]  /*2bf0*/  LOP3.LUT R107, R143, R107, RZ, 0xfc, !PT ;  /* 0x0000006b8f6b7212 */ /* 0x000fe400078efcff */
[----:B------:R-:W-:Y:S01]  /*2c00*/  LOP3.LUT R106, R106, 0xffff, R135, 0xf8, !PT ;  /* 0x0000ffff6a6a7812 */ /* 0x000fe200078ef887 */
[----:B-1----:R-:W-:-:S05]  /*2c10*/  IMAD.WIDE.U32 R104, R141, 0x8, R104 ;  /* 0x000000088d687825 */ /* 0x002fca00078e0068 */
[----:B------:R2:W-:Y:S02]  /*2c20*/  STG.E.64 desc[UR12][R104.64], R106 ;  /* 0x0000006a68007986 */ /* 0x0005e4000c101b0c */
.L_x_4758:
        /* <DEDUP_REMOVED lines=36> */
.L_x_4760:
        /* <DEDUP_REMOVED lines=33> */
.L_x_4759:
        /* <DEDUP_REMOVED lines=35> */
.L_x_4762:
        /* <DEDUP_REMOVED lines=9> */
.L_x_4763:
        /* <DEDUP_REMOVED lines=9> */
.L_x_4764:
        /* <DEDUP_REMOVED lines=9> */
.L_x_4765:
        /* <DEDUP_REMOVED lines=9> */
.L_x_4761:
        /* <DEDUP_REMOVED lines=14> */
.L_x_4766:
        /* <DEDUP_REMOVED lines=36> */
.L_x_4768:
        /* <DEDUP_REMOVED lines=33> */
.L_x_4767:
        /* <DEDUP_REMOVED lines=35> */
.L_x_4770:
        /* <DEDUP_REMOVED lines=9> */
.L_x_4771:
        /* <DEDUP_REMOVED lines=9> */
.L_x_4772:
        /* <DEDUP_REMOVED lines=9> */
.L_x_4773:
        /* <DEDUP_REMOVED lines=9> */
.L_x_4769:
        /* <DEDUP_REMOVED lines=14> */
.L_x_4774:
        /* <DEDUP_REMOVED lines=36> */
.L_x_4776:
        /* <DEDUP_REMOVED lines=33> */
.L_x_4775:
        /* <DEDUP_REMOVED lines=35> */
.L_x_4778:
[----:B--2---:R-:W2:Y:S01]  /*45f0*/  @P3 LDC R107, c[0x0][0x40c] ;  /* 0x00010300ff6b3b82 */ /* 0x004ea20000000800 */
[----:B-1----:R-:W-:Y:S01]  /*4600*/  FFMA.FTZ R104, R134, R110, R111 ;  /* 0x0000006e86687223 */ /* 0x002fe2000001006f */
[----:B------:R-:W-:-:S03]  /*4610*/  ISETP.GT.AND P0, PT, R139, RZ, PT ;  /* 0x000000ff8b00720c */ /* 0x000fc60003f04270 */
[----:B------:R-:W-:-:S04]  /*4620*/  FADD.FTZ R105, R133, -R104 ;  /* 0x8000006885697221 */ /* 0x000fc80000010000 */
[----:B------:R-:W-:-:S05]  /*4630*/  FMUL.FTZ R104, R140, R105 ;  /* 0x000000698c687220 */ /* 0x000fca0000410000 */
[----:B------:R-:W-:-:S05]  /*4640*/  FSEL R104, R104, RZ, P0 ;  /* 0x000000ff68687208 */ /* 0x000fca0000000000 */
[----:B--2---:R-:W-:-:S05]  /*4650*/  @P3 FMUL.FTZ R104, R104, R107 ;  /* 0x0000006b68683220 */ /* 0x004fca0000410000 */
        /* <DEDUP_REMOVED lines=10> */
.L_x_4779:
        /* <DEDUP_REMOVED lines=9> */
.L_x_4780:
        /* <DEDUP_REMOVED lines=9> */
.L_x_4781:
[----:B------:R-:W-:-:S07]  /*4820*/  @P3 PRMT R138, R106, 0x7610, R138 ;  /* 0x000076106a8a3816 */ /* 0x000fce000000008a */
.L_x_4777:
[----:B------:R-:W1:Y:S01]  /*4830*/  @P1 LDC.64 R104, c[0x0][0x478] ;  /* 0x00011e00ff681b82 */ /* 0x000e620000000a00 */
        /* <DEDUP_REMOVED lines=13> */
.L_x_4782:
[----:B-12---:R-:W1:Y:S01]  /*4910*/  LDC.64 R104, c[0x0][0x380] ;  /* 0x0000e000ff687b82 */ /* 0x006e620000000a00 */
[----:B------:R-:W-:Y:S01]  /*4920*/  UPLOP3.LUT UP1, UPT, UPT, UPT, UP1, 0x40, 0x4 ;  /* 0x000000000004789c */ /* 0x000fe20003f2e810 */
[----:B-1----:R-:W-:-:S04]  /*4930*/  IADD3 R0, PT, PT, R0, R104, RZ ;  /* 0x0000006800007210 */ /* 0x002fc80007ffe0ff */
[----:B------:R-:W-:-:S13]  /*4940*/  ISETP.GE.AND P0, PT, R0, R105, PT ;  /* 0x000000690000720c */ /* 0x000fda0003f06270 */
[----:B------:R-:W-:Y:S05]  /*4950*/  @!P0 BRA `(.L_x_4783) ;  /* 0xffffffb800548947 */ /* 0x000fea000383ffff */
.L_x_4738:
[----:B------:R-:W1:Y:S08]  /*4960*/  LDC R3, c[0x0][0x388] ;  /* 0x0000e200ff037b82 */ /* 0x000e700000000800 */
[----:B0-----:R-:W0:Y:S08]  /*4970*/  LDC.64 R4, c[0x0][0x440] ;  /* 0x00011000ff047b82 */ /* 0x001e300000000a00 */
[----:B------:R-:W3:Y:S01]  /*4980*/  LDC.64 R6, c[0x0][0x448] ;  /* 0x00011200ff067b82 */ /* 0x000ee20000000a00 */
[----:B-1----:R-:W-:-:S05]  /*4990*/  IMAD R3, R3, UR11, RZ ;  /* 0x0000000b03037c24 */ /* 0x002fca000f8e02ff */
[----:B------:R-:W-:-:S05]  /*49a0*/  LEA.HI R9, R3, R2, RZ, 0x1e ;  /* 0x0000000203097211 */ /* 0x000fca00078ff0ff */
[----:B0-----:R-:W-:-:S05]  /*49b0*/  IMAD.WIDE.U32 R2, R9, 0x10, R4 ;  /* 0x0000001009027825 */ /* 0x001fca00078e0004 */
        /* <DEDUP_REMOVED lines=12> */
.L_x_4784:
        /* <DEDUP_REMOVED lines=16> */
.L_x_10863:


//--------------------- .text._ZN10layer_norm13ln_bwd_kernelINS_13Kernel_traitsIf13__nv_bfloat16fS2_fjLj2560ELj1ELj1ELj4ELj8ENS_18Kernel_traits_baseILj2560EfS2_fS2_fjLj128EEEEELb0ELb1ELb0ELb0EEEvNS_9BwdParamsE --------------------------
	.section	.text._ZN10layer_norm13ln_bwd_kernelINS_13Kernel_traitsIf13__nv_bfloat16fS2_fjLj2560ELj1ELj1ELj4ELj8ENS_18Kernel_traits_baseILj2560EfS2_fS2_fjLj128EEEEELb0ELb1ELb0ELb0EEEvNS_9BwdParamsE,"ax",@progbits
	.align	128
        .global         _ZN10layer_norm13ln_bwd_kernelINS_13Kernel_traitsIf13__nv_bfloat16fS2_fjLj2560ELj1ELj1ELj4ELj8ENS_18Kernel_traits_baseILj2560EfS2_fS2_fjLj128EEEEELb0ELb1ELb0ELb0EEEvNS_9BwdParamsE
        .type           _ZN10layer_norm13ln_bwd_kernelINS_13Kernel_traitsIf13__nv_bfloat16fS2_fjLj2560ELj1ELj1ELj4ELj8ENS_18Kernel_traits_baseILj2560EfS2_fS2_fjLj128EEEEELb0ELb1ELb0ELb0EEEvNS_9BwdParamsE,@function
        .size           _ZN10layer_norm13ln_bwd_kernelINS_13Kernel_traitsIf13__nv_bfloat16fS2_fjLj2560ELj1ELj1ELj4ELj8ENS_18Kernel_traits_baseILj2560EfS2_fS2_fjLj128EEEEELb0ELb1ELb0ELb0EEEvNS_9BwdParamsE,(.L_x_10864 - _ZN10layer_norm13ln_bwd_kernelINS_13Kernel_traitsIf13__nv_bfloat16fS2_fjLj2560ELj1ELj1ELj4ELj8ENS_18Kernel_traits_baseILj2560EfS2_fS2_fjLj128EEEEELb0ELb1ELb0ELb0EEEvNS_9BwdParamsE)
        .other          _ZN10layer_norm13ln_bwd_kernelINS_13Kernel_traitsIf13__nv_bfloat16fS2_fjLj2560ELj1ELj1ELj4ELj8ENS_18Kernel_traits_baseILj2560EfS2_fS2_fjLj128EEEEELb0ELb1ELb0ELb0EEEvNS_9BwdParamsE,@"STO_CUDA_ENTRY STV_DEFAULT"
_ZN10layer_norm13ln_bwd_kernelINS_13Kernel_traitsIf13__nv_bfloat16fS2_fjLj2560ELj1ELj1ELj4ELj8ENS_18Kernel_traits_baseILj2560EfS2_fS2_fjLj128EEEEELb0ELb1ELb0ELb0EEEvNS_9BwdParamsE:
.text._ZN10layer_norm13ln_bwd_kernelINS_13Kernel_traitsIf13__nv_bfloat16fS2_fjLj2560ELj1ELj1ELj4ELj8ENS_18Kernel_traits_baseILj2560EfS2_fS2_fjLj128EEEEELb0ELb1ELb0ELb0EEEvNS_9BwdParamsE:
        /* <DEDUP_REMOVED lines=21> */
[----:B--2---:R-:W5:Y:S02]  /*0150*/  @P1 LDG.E.128 R112, desc[UR8][R4.64] ;  /* 0x0000000804701981 */ /* 0x004f64000c1e1d00 */
[----:B------:R-:W0:Y:S01]  /*0160*/  @P3 LDC.64 R16, c[0x0][0x3d0] ;  /* 0x0000f400ff103b82 */ /* 0x000e220000000a00 */
[C---:B-1----:R-:W-:Y:S01]  /*0170*/  @P1 IMAD.WIDE.U32 R6, R3.reuse, 0x10, R6 ;  /* 0x0000001003061825 */ /* 0x042fe200078e0006 */
[----:B------:R-:W-:-:S04]  /*0180*/  @P1 LOP3.LUT R3, R3, 0x80, RZ, 0xfc, !PT ;  /* 0x0000008003031812 */ /* 0x000fc800078efcff */
[----:B------:R-:W5:Y:S02]  /*0190*/  @P1 LDG.E.128 R108, desc[UR8][R6.64] ;  /* 0x00000008066c1981 */ /* 0x000f64000c1e1d00 */
[----:B------:R-:W1:Y:S01]  /*01a0*/  @P3 LDC.64 R18, c[0x0][0x3e8] ;  /* 0x0000fa00ff123b82 */ /* 0x000e620000000a00 */
[----:B----4-:R-:W-:-:S05]  /*01b0*/  @P2 IMAD.WIDE.U32 R12, R3, 0x10, R8 ;  /* 0x00000010030c2825 */ /* 0x010fca00078e0008 */
[----:B------:R-:W5:Y:S02]  /*01c0*/  @P2 LDG.E.128 R104, desc[UR8][R12.64] ;  /* 0x000000080c682981 */ /* 0x000f64000c1e1d00 */
[----:B------:R-:W2:Y:S01]  /*01d0*/  @P4 LDC.64 R20, c[0x0][0x3d0] ;  /* 0x0000f400ff144b82 */ /* 0x000ea20000000a00 */
[C---:B---3--:R-:W-:Y:S01]  /*01e0*/  @P2 IMAD.WIDE.U32 R14, R3.reuse, 0x10, R10 ;  /* 0x00000010030e2825 */ /* 0x048fe200078e000a */
[----:B------:R-:W-:-:S04]  /*01f0*/  @P2 IADD3 R3, PT, PT, R3, 0x80, RZ ;  /* 0x0000008003032810 */ /* 0x000fc80007ffe0ff */
[----:B------:R-:W5:Y:S02]  /*0200*/  @P2 LDG.E.128 R100, desc[UR8][R14.64] ;  /* 0x000000080e642981 */ /* 0x000f64000c1e1d00 */
[----:B------:R-:W3:Y:S01]  /*0210*/  @P4 LDC.64 R22, c[0x0][0x3e8] ;  /* 0x0000fa00ff164b82 */ /* 0x000ee20000000a00 */
[C---:B0-----:R-:W-:Y:S01]  /*0220*/  @P3 IMAD.WIDE.U32 R16, R3.reuse, 0x10, R16 ;  /* 0x0000001003103825 */ /* 0x041fe200078e0010 */
[----:B------:R-:W-:Y:S02]  /*0230*/  CS2R R72, SRZ ;  /* 0x0000000000487805 */ /* 0x000fe4000001ff00 */
[----:B------:R-:W-:Y:S02]  /*0240*/  CS2R R74, SRZ ;  /* 0x00000000004a7805 */ /* 0x000fe4000001ff00 */
[----:B------:R-:W-:Y:S02]  /*0250*/  CS2R R68, SRZ ;  /* 0x0000000000447805 */ /* 0x000fe4000001ff00 */
[----:B------:R-:W-:Y:S01]  /*0260*/  CS2R R70, SRZ ;  /* 0x0000000000467805 */ /* 0x000fe2000001ff00 */
[----:B------:R-:W5:Y:S01]  /*0270*/  @P3 LDG.E.128 R96, desc[UR8][R16.64] ;  /* 0x0000000810603981 */ /* 0x000f62000c1e1d00 */
[----:B------:R-:W0:Y:S01]  /*0280*/  @P5 LDC.64 R24, c[0x0][0x3d0] ;  /* 0x0000f400ff185b82 */ /* 0x000e220000000a00 */
[C---:B-1----:R-:W-:Y:S01]  /*0290*/  @P3 IMAD.WIDE.U32 R18, R3.reuse, 0x10, R18 ;  /* 0x0000001003123825 */ /* 0x042fe200078e0012 */
[----:B------:R-:W-:-:S02]  /*02a0*/  @P3 IADD3 R3, PT, PT, R3, 0x80, RZ ;  /* 0x0000008003033810 */ /* 0x000fc40007ffe0ff */
[----:B------:R-:W-:Y:S02]  /*02b0*/  CS2R R64, SRZ ;  /* 0x0000000000407805 */ /* 0x000fe4000001ff00 */
[----:B------:R-:W-:Y:S02]  /*02c0*/  CS2R R66, SRZ ;  /* 0x0000000000427805 */ /* 0x000fe4000001ff00 */
[----:B------:R-:W-:Y:S01]  /*02d0*/  CS2R R60, SRZ ;  /* 0x00000000003c7805 */ /* 0x000fe2000001ff00 */
[----:B------:R-:W5:Y:S01]  /*02e0*/  @P3 LDG.E.128 R92, desc[UR8][R18.64] ;  /* 0x00000008125c3981 */ /* 0x000f62000c1e1d00 */
[----:B------:R-:W1:Y:S01]  /*02f0*/  @P5 LDC.64 R26, c[0x0][0x3e8] ;  /* 0x0000fa00ff1a5b82 */ /* 0x000e620000000a00 */
[----:B--2---:R-:W-:-:S07]  /*0300*/  @P4 IMAD.WIDE.U32 R20, R3, 0x10, R20 ;  /* 0x0000001003144825 */ /* 0x004fce00078e0014 */
[----:B------:R-:W2:Y:S01]  /*0310*/  S2UR UR4, SR_CTAID.X ;  /* 0x00000000000479c3 */ /* 0x000ea20000002500 */
[C---:B---3--:R-:W-:Y:S01]  /*0320*/  @P4 IMAD.WIDE.U32 R22, R3.reuse, 0x10, R22 ;  /* 0x0000001003164825 */ /* 0x048fe200078e0016 */
[----:B------:R-:W-:Y:S01]  /*0330*/  @P4 IADD3 R3, PT, PT, R3, 0x80, RZ ;  /* 0x0000008003034810 */ /* 0x000fe20007ffe0ff */
[----:B------:R3:W5:Y:S01]  /*0340*/  @P4 LDG.E.128 R88, desc[UR8][R20.64] ;  /* 0x0000000814584981 */ /* 0x000762000c1e1d00 */
[----:B------:R-:W-:Y:S02]  /*0350*/  CS2R R62, SRZ ;  /* 0x00000000003e7805 */ /* 0x000fe4000001ff00 */
[----:B------:R-:W-:Y:S02]  /*0360*/  CS2R R56, SRZ ;  /* 0x0000000000387805 */ /* 0x000fe4000001ff00 */
[----:B------:R-:W-:Y:S01]  /*0370*/  CS2R R58, SRZ ;  /* 0x00000000003a7805 */ /* 0x000fe2000001ff00 */
[----:B------:R4:W5:Y:S01]  /*0380*/  @P4 LDG.E.128 R84, desc[UR8][R22.64] ;  /* 0x0000000816544981 */ /* 0x000962000c1e1d00 */
[----:B0-----:R-:W-:-:S05]  /*0390*/  @P5 IMAD.WIDE.U32 R8, R3, 0x10, R24 ;  /* 0x0000001003085825 */ /* 0x001fca00078e0018 */
[----:B------:R0:W5:Y:S01]  /*03a0*/  @P5 LDG.E.128 R80, desc[UR8][R8.64] ;  /* 0x0000000808505981 */ /* 0x000162000c1e1d00 */
[----:B-1----:R-:W-:-:S05]  /*03b0*/  @P5 IMAD.WIDE.U32 R10, R3, 0x10, R26 ;  /* 0x00000010030a5825 */ /* 0x002fca00078e001a */
[----:B------:R0:W5:Y:S01]  /*03c0*/  @P5 LDG.E.128 R76, desc[UR8][R10.64] ;  /* 0x000000080a4c5981 */ /* 0x000162000c1e1d00 */
        /* <DEDUP_REMOVED lines=18> */
[----:B---3--:R-:W-:-:S02]  /*04f0*/  CS2R R20, SRZ ;  /* 0x0000000000147805 */ /* 0x008fc4000001ff00 */
[----:B----4-:R-:W-:Y:S02]  /*0500*/  CS2R R22, SRZ ;  /* 0x0000000000167805 */ /* 0x010fe4000001ff00 */
[----:B------:R-:W-:Y:S02]  /*0510*/  CS2R R16, SRZ ;  /* 0x0000000000107805 */ /* 0x000fe4000001ff00 */
[----:B------:R-:W-:Y:S01]  /*0520*/  CS2R R18, SRZ ;  /* 0x0000000000127805 */ /* 0x000fe2000001ff00 */
[----:B0-----:R-:W-:Y:S06]  /*0530*/  @P0 BRA `(.L_x_4785) ;  /* 0x0000005400200947 */ /* 0x001fec0003800000 */
[----:B------:R-:W0:Y:S01]  /*0540*/  LDC.64 R2, c[0x0][0x3e0] ;  /* 0x0000f800ff027b82 */ /* 0x000e220000000a00 */
        /* <DEDUP_REMOVED lines=23> */
[----:B0-----:R-:W-:-:S02]  /*06c0*/  ISETP.NE.U32.AND P6, PT, R2, RZ, PT ;  /* 0x000000ff0200720c */ /* 0x001fc40003fc5070 */
[----:B------:R-:W-:Y:S02]  /*06d0*/  CS2R R30, SRZ ;  /* 0x00000000001e7805 */ /* 0x000fe4000001ff00 */
[----:B------:R-:W-:Y:S02]  /*06e0*/  CS2R R24, SRZ ;  /* 0x0000000000187805 */ /* 0x000fe4000001ff00 */
[----:B------:R-:W-:Y:S02]  /*06f0*/  CS2R R26, SRZ ;  /* 0x00000000001a7805 */ /* 0x000fe4000001ff00 */
[----:B------:R-:W-:Y:S02]  /*0700*/  ISETP.NE.AND.EX P6, PT, R3, RZ, PT, P6 ;  /* 0x000000ff0300720c */ /* 0x000fe40003fc5360 */
[----:B------:R-:W-:Y:S02]  /*0710*/  CS2R R20, SRZ ;  /* 0x0000000000147805 */ /* 0x000fe4000001ff00 */
[----:B------:R-:W-:-:S02]  /*0720*/  CS2R R22, SRZ ;  /* 0x0000000000167805 */ /* 0x000fc4000001ff00 */
[----:B------:R-:W-:Y:S02]  /*0730*/  CS2R R16, SRZ ;  /* 0x0000000000107805 */ /* 0x000fe4000001ff00 */
[----:B------:R-:W-:Y:S01]  /*0740*/  CS2R R18, SRZ ;  /* 0x0000000000127805 */ /* 0x000fe2000001ff00 */
[----:B------:R-:W-:Y:S01]  /*0750*/  UPLOP3.LUT UP1, UPT, UPT, UPT, UPT, 0x40, 0x4 ;  /* 0x000000000004789c */ /* 0x000fe20003f2e870 */
[----:B------:R-:W0:Y:S01]  /*0760*/  LDCU.U8 UR7, c[0x0][0x410] ;  /* 0x00008200ff0777ac */ /* 0x000e220008000000 */
[----:B------:R-:W1:Y:S01]  /*0770*/  LDCU UR12, c[0x0][0x400] ;  /* 0x00008000ff0c77ac */ /* 0x000e620008000800 */
[----:B------:R-:W2:Y:S01]  /*0780*/  LDCU.64 UR10, c[0x0][0x438] ;  /* 0x00008700ff0a77ac */ /* 0x000ea20008000a00 */
[----:B------:R-:W3:Y:S07]  /*0790*/  LDCU.64 UR14, c[0x0][0x478] ;  /* 0x00008f00ff0e77ac */ /* 0x000eee0008000a00 */
.L_x_4836:
[----:B----4-:R-:W4:Y:S08]  /*07a0*/  LDC.64 R128, c[0x0][0x3c0] ;  /* 0x0000f000ff807b82 */ /* 0x010f300000000a00 */
[----:B------:R-:W0:Y:S08]  /*07b0*/  LDC.64 R130, c[0x0][0x3c8] ;  /* 0x0000f200ff827b82 */ /* 0x000e300000000a00 */
[----:B------:R-:W1:Y:S01]  /*07c0*/  LDC R2, c[0x0][0x388] ;  /* 0x0000e200ff027b82 */ /* 0x000e620000000800 */
[----:B----4-:R-:W-:-:S07]  /*07d0*/  IMAD.WIDE R128, R137, 0x4, R128 ;  /* 0x0000000489807825 */ /* 0x010fce00078e0280 */
[----:B--23--:R-:W4:Y:S01]  /*07e0*/  @P6 LDC.64 R132, c[0x0][0x3e0] ;  /* 0x0000f800ff846b82 */ /* 0x00cf220000000a00 */
[----:B------:R-:W2:Y:S01]  /*07f0*/  LDG.E R128, desc[UR8][R128.64] ;  /* 0x0000000880807981 */ /* 0x000ea2000c1e1900 */
[----:B0-----:R-:W-:-:S05]  /*0800*/  IMAD.WIDE R130, R137, 0x4, R130 ;  /* 0x0000000489827825 */ /* 0x001fca00078e0282 */
[----:B-----5:R-:W5:Y:S01]  /*0810*/  LDG.E R139, desc[UR8][R130.64] ;  /* 0x00000008828b7981 */ /* 0x020f62000c1e1900 */
[----:B------:R-:W0:Y:S01]  /*0820*/  S2R R0, SR_TID.X ;  /* 0x0000000000007919 */ /* 0x000e220000002100 */
[----:B-1----:R-:W-:Y:S01]  /*0830*/  IMAD R134, R137, R2, RZ ;  /* 0x0000000289867224 */ /* 0x002fe200078e02ff */
[----:B------:R-:W-:-:S04]  /*0840*/  ISETP.GE.U32.AND P1, PT, R136, 0x80, PT ;  /* 0x000000808800780c */ /* 0x000fc80003f26070 */
[----:B------:R-:W-:Y:S01]  /*0850*/  SHF.R.S32.HI R135, RZ, 0x1f, R134 ;  /* 0x0000001fff877819 */ /* 0x000fe20000011486 */
[----:B----4-:R-:W-:-:S03]  /*0860*/  @P6 IMAD.WIDE R132, R137, 0x2, R132 ;  /* 0x0000000289846825 */ /* 0x010fc600078e0284 */
[----:B------:R-:W-:Y:S01]  /*0870*/  LEA.HI R135, R135, R134, RZ, 0x2 ;  /* 0x0000008687877211 */ /* 0x000fe200078f10ff */
[----:B------:R-:W-:Y:S01]  /*0880*/  BSSY.RECONVERGENT B0, `(.L_x_4786) ;  /* 0x000003d000007945 */ /* 0x000fe20003800200 */
[----:B------:R-:W-:Y:S01]  /*0890*/  ISETP.NE.AND P0, PT, RZ, UR7, PT ;  /* 0x00000007ff007c0c */ /* 0x000fe2000bf05270 */
[----:B------:R1:W5:Y:S01]  /*08a0*/  @P6 LDG.E.U16 R179, desc[UR8][R132.64] ;  /* 0x0000000884b36981 */ /* 0x000362000c1e1500 */
[C---:B------:R-:W-:Y:S02]  /*08b0*/  ISETP.GE.U32.AND P2, PT, R136.reuse, 0x100, PT ;  /* 0x000001008800780c */ /* 0x040fe40003f46070 */
[C---:B------:R-:W-:Y:S02]  /*08c0*/  ISETP.GE.U32.AND P3, PT, R136.reuse, 0x180, PT ;  /* 0x000001808800780c */ /* 0x040fe40003f66070 */
[----:B------:R-:W-:Y:S02]  /*08d0*/  ISETP.GE.U32.AND P4, PT, R136, 0x200, PT ;  /* 0x000002008800780c */ /* 0x000fe40003f86070 */
[----:B------:R-:W-:Y:S01]  /*08e0*/  MOV R134, RZ ;  /* 0x000000ff00867202 */ /* 0x000fe20000000f00 */
[----:B-1----:R-:W-:Y:S01]  /*08f0*/  HFMA2 R133, -RZ, RZ, 0, 0 ;  /* 0x00000000ff857431 */ /* 0x002fe200000001ff */
[----:B------:R-:W-:-:S02]  /*0900*/  P2R R129, PR, RZ, 0x1 ;  /* 0x00000001ff817803 */ /* 0x000fc40000000000 */
[----:B0-----:R-:W-:-:S04]  /*0910*/  LEA.HI.SX32 R138, R135, R0, 0x1e ;  /* 0x00000000878a7211 */ /* 0x001fc800078ff2ff */
[----:B------:R-:W-:Y:S02]  /*0920*/  MOV R135, R138 ;  /* 0x0000008a00877202 */ /* 0x000fe40000000f00 */
[----:B--2---:R-:W-:Y:S01]  /*0930*/  FSEL R132, R128, RZ, !P0 ;  /* 0x000000ff80847208 */ /* 0x004fe20004000000 */
[----:B------:R-:W-:Y:S06]  /*0940*/  @!P1 BRA `(.L_x_4787) ;  /* 0x0000000000c09947 */ /* 0x000fec0003800000 */
[----:B------:R-:W0:Y:S01]  /*0950*/  LDC.64 R134, c[0x0][0x428] ;  /* 0x00010a00ff867b82 */ /* 0x000e220000000a00 */
[----:B------:R-:W-:-:S07]  /*0960*/  ISETP.NE.U32.AND P0, PT, RZ, UR10, PT ;  /* 0x0000000aff007c0c */ /* 0x000fce000bf05070 */
[----:B------:R-:W1:Y:S01]  /*0970*/  LDC.64 R128, c[0x0][0x3a8] ;  /* 0x0000ea00ff807b82 */ /* 0x000e620000000a00 */
[----:B0-----:R-:W-:-:S06]  /*0980*/  IMAD.WIDE.U32 R134, R138, 0x8, R134 ;  /* 0x000000088a867825 */ /* 0x001fcc00078e0086 */
[----:B------:R-:W2:Y:S01]  /*0990*/  LDG.E.64 R134, desc[UR8][R134.64] ;  /* 0x0000000886867981 */ /* 0x000ea2000c1e1b00 */
[----:B-1----:R-:W-:-:S06]  /*09a0*/  IMAD.WIDE.U32 R128, R138, 0x10, R128 ;  /* 0x000000108a807825 */ /* 0x002fcc00078e0080 */
[----:B------:R-:W4:Y:S01]  /*09b0*/  LDG.E.128 R128, desc[UR8][R128.64] ;  /* 0x0000000880807981 */ /* 0x000f22000c1e1d00 */
[----:B------:R-:W-:-:S13]  /*09c0*/  ISETP.NE.AND.EX P0, PT, RZ, UR11, PT, P0 ;  /* 0x0000000bff007c0c */ /* 0x000fda000bf05300 */
[----:B------:R-:W0:Y:S02]  /*09d0*/  @P0 LDC.64 R140, c[0x0][0x438] ;  /* 0x00010e00ff8c0b82 */ /* 0x000e240000000a00 */
[----:B0-----:R-:W-:-:S05]  /*09e0*/  @P0 IMAD.WIDE.U32 R140, R138, 0x10, R140 ;  /* 0x000000108a8c0825 */ /* 0x001fca00078e008c */
[----:B------:R0:W5:Y:S01]  /*09f0*/  @P0 LDG.E.128 R12, desc[UR8][R140.64] ;  /* 0x000000088c0c0981 */ /* 0x000162000c1e1d00 */
[----:B--2---:R-:W-:Y:S02]  /*0a00*/  MOV R3, R134 ;  /* 0x0000008600037202 */ /* 0x004fe40000000f00 */
[----:B------:R-:W-:Y:S01]  /*0a10*/  SHF.R.U64 R143, R134, 0x10, R135 ;  /* 0x00000010868f7819 */ /* 0x000fe20000001287 */
[C---:B----4-:R-:W-:Y:S01]  /*0a20*/  FADD.FTZ R142, -R132.reuse, R128 ;  /* 0x00000080848e7221 */ /* 0x050fe20000010100 */
[C---:B------:R-:W-:Y:S01]  /*0a30*/  FADD.FTZ R134, -R132.reuse, R129 ;  /* 0x0000008184867221 */ /* 0x040fe20000010100 */
[----:B------:R-:W-:Y:S01]  /*0a40*/  FADD.FTZ R144, -R132, R131 ;  /* 0x0000008384907221 */ /* 0x000fe20000010100 */
[----:B------:R-:W-:Y:S01]  /*0a50*/  SHF.L.U32 R129, R3, 0x10, RZ ;  /* 0x0000001003817819 */ /* 0x000fe200000006ff */
[----:B-----5:R-:W-:Y:S01]  /*0a60*/  FMUL.FTZ R3, R139, R142 ;  /* 0x0000008e8b037220 */ /* 0x020fe20000410000 */
[----:B------:R-:W-:Y:S01]  /*0a70*/  SHF.L.U32 R128, R143, 0x10, RZ ;  /* 0x000000108f807819 */ /* 0x000fe200000006ff */
[C---:B0-----:R-:W-:Y:S01]  /*0a80*/  FMUL.FTZ R140, R139.reuse, R134 ;  /* 0x000000868b8c7220 */ /* 0x041fe20000410000 */
[----:B------:R-:W-:Y:S01]  /*0a90*/  FMUL.FTZ R142, R139, R144 ;  /* 0x000000908b8e7220 */ /* 0x000fe20000410000 */
[----:B------:R-:W-:Y:S01]  /*0aa0*/  MOV R133, R135 ;  /* 0x0000008700857202 */ /* 0x000fe20000000f00 */
[-C--:B------:R-:W-:Y:S01]  /*0ab0*/  FMUL.FTZ R144, R112, R129.reuse ;  /* 0x0000008170907220 */ /* 0x080fe20000410000 */
[----:B------:R-:W-:Y:S01]  /*0ac0*/  FADD.FTZ R53, R53, R128 ;  /* 0x0000008035357221 */ /* 0x000fe20000010000 */
[-C--:B------:R-:W-:Y:S01]  /*0ad0*/  FFMA.FTZ R73, R140, R128.reuse, R73 ;  /* 0x000000808c497223 */ /* 0x080fe20000010049 */
[----:B------:R-:W-:Y:S01]  /*0ae0*/  FMUL.FTZ R143, R113, R128 ;  /* 0x00000080718f7220 */ /* 0x000fe20000410000 */
[----:B------:R-:W-:Y:S01]  /*0af0*/  SHF.R.U32.HI R180, RZ, 0x10, R135 ;  /* 0x00000010ffb47819 */ /* 0x000fe20000011687 */
[----:B------:R-:W-:Y:S01]  /*0b00*/  FADD.FTZ R52, R52, R129 ;  /* 0x0000008134347221 */ /* 0x000fe20000010000 */
[----:B------:R-:W-:Y:S01]  /*0b10*/  SHF.L.U32 R133, R133, 0x10, RZ ;  /* 0x0000001085857819 */ /* 0x000fe200000006ff */
[C---:B------:R-:W-:Y:S01]  /*0b20*/  FFMA.FTZ R72, R3.reuse, R129, R72 ;  /* 0x0000008103487223 */ /* 0x040fe20000010048 */
[----:B------:R-:W-:Y:S01]  /*0b30*/  FADD.FTZ R128, RZ, R144 ;  /* 0x00000090ff807221 */ /* 0x000fe20000010000 */
[----:B------:R-:W-:Y:S01]  /*0b40*/  FADD.FTZ R130, -R132, R130 ;  /* 0x0000008284827221 */ /* 0x000fe20000010100 */
[----:B------:R-:W-:Y:S01]  /*0b50*/  FFMA.FTZ R129, R3, R144, RZ ;  /* 0x0000009003817223 */ /* 0x000fe200000100ff */
[----:B------:R-:W-:Y:S01]  /*0b60*/  SHF.L.U32 R180, R180, 0x10, RZ ;  /* 0x00000010b4b47819 */ /* 0x000fe200000006ff */
[----:B------:R-:W-:Y:S01]  /*0b70*/  FADD.FTZ R131, R128, R143 ;  /* 0x0000008f80837221 */ /* 0x000fe20000010000 */
[----:B------:R-:W-:Y:S01]  /*0b80*/  FMUL.FTZ R141, R139, R130 ;  /* 0x000000828b8d7220 */ /* 0x000fe20000410000 */
[----:B------:R-:W-:Y:S01]  /*0b90*/  FMUL.FTZ R146, R114, R133 ;  /* 0x0000008572927220 */ /* 0x000fe20000410000 */
[----:B------:R-:W-:Y:S01]  /*0ba0*/  FFMA.FTZ R128, R140, R143, R129 ;  /* 0x0000008f8c807223 */ /* 0x000fe20000010081 */
[----:B------:R-:W-:-:S02]  /*0bb0*/  FMUL.FTZ R145, R115, R180 ;  /* 0x000000b473917220 */ /* 0x000fc40000410000 */
[----:B------:R-:W-:Y:S01]  /*0bc0*/  FADD.FTZ R130, R131, R146 ;  /* 0x0000009283827221 */ /* 0x000fe20000010000 */
        /* <DEDUP_REMOVED lines=8> */
.L_x_4787:
[----:B---3--:R-:W-:Y:S05]  /*0c50*/  BSYNC.RECONVERGENT B0 ;  /* 0x0000000000007941 */ /* 0x008fea0003800200 */
.L_x_4786:
        /* <DEDUP_REMOVED lines=15> */
[----:B------:R-:W-:Y:S01]  /*0d50*/  SHF.R.U64 R181, R148, 0x10, R149 ;  /* 0x0000001094b57819 */ /* 0x000fe20000001295 */
[C---:B---3--:R-:W-:Y:S01]  /*0d60*/  FADD.FTZ R148, -R132.reuse, R129 ;  /* 0x0000008184947221 */ /* 0x048fe20000010100 */
[----:B------:R-:W-:Y:S01]  /*0d70*/  FADD.FTZ R152, -R132, R128 ;  /* 0x0000008084987221 */ /* 0x000fe20000010100 */
[----:B------:R-:W-:Y:S02]  /*0d80*/  SHF.L.U32 R129, R147, 0x10, RZ ;  /* 0x0000001093817819 */ /* 0x000fe400000006ff */
[----:B------:R-:W-:Y:S01]  /*0d90*/  SHF.L.U32 R128, R181, 0x10, RZ ;  /* 0x00000010b5807819 */ /* 0x000fe200000006ff */
[C---:B-----5:R-:W-:Y:S01]  /*0da0*/  FMUL.FTZ R147, R139.reuse, R152 ;  /* 0x000000988b937220 */ /* 0x060fe20000410000 */
[----:B------:R-:W-:Y:S01]  /*0db0*/  FMUL.FTZ R148, R139, R148 ;  /* 0x000000948b947220 */ /* 0x000fe20000410000 */
[----:B------:R-:W-:Y:S01]  /*0dc0*/  MOV R153, R149 ;  /* 0x0000009500997202 */ /* 0x000fe20000000f00 */
[-C--:B------:R-:W-:Y:S01]  /*0dd0*/  FMUL.FTZ R152, R104, R129.reuse ;  /* 0x0000008168987220 */ /* 0x080fe20000410000 */
[----:B------:R-:W-:Y:S01]  /*0de0*/  FADD.FTZ R49, R49, R128 ;  /* 0x0000008031317221 */ /* 0x000fe20000010000 */
[-C--:B------:R-:W-:Y:S01]  /*0df0*/  FFMA.FTZ R69, R148, R128.reuse, R69 ;  /* 0x0000008094457223 */ /* 0x080fe20000010045 */
[----:B0-----:R-:W-:Y:S01]  /*0e00*/  FMUL.FTZ R151, R105, R128 ;  /* 0x0000008069977220 */ /* 0x001fe20000410000 */
[----:B------:R-:W-:Y:S01]  /*0e10*/  SHF.R.U32.HI R180, RZ, 0x10, R149 ;  /* 0x00000010ffb47819 */ /* 0x000fe20000011695 */
[C---:B------:R-:W-:Y:S01]  /*0e20*/  FADD.FTZ R130, -R132.reuse, R130 ;  /* 0x0000008284827221 */ /* 0x040fe20000010100 */
[----:B------:R-:W-:Y:S01]  /*0e30*/  FADD.FTZ R154, -R132, R131 ;  /* 0x00000083849a7221 */ /* 0x000fe20000010100 */
[----:B------:R-:W-:Y:S01]  /*0e40*/  SHF.L.U32 R153, R153, 0x10, RZ ;  /* 0x0000001099997819 */ /* 0x000fe200000006ff */
[----:B------:R-:W-:Y:S01]  /*0e50*/  FADD.FTZ R48, R48, R129 ;  /* 0x0000008130307221 */ /* 0x000fe20000010000 */
[----:B------:R-:W-:Y:S01]  /*0e60*/  FFMA.FTZ R68, R147, R129, R68 ;  /* 0x0000008193447223 */ /* 0x000fe20000010044 */
        /* <DEDUP_REMOVED lines=17> */
.L_x_4789:
[----:B------:R-:W-:Y:S05]  /*0f80*/  BSYNC.RECONVERGENT B0 ;  /* 0x0000000000007941 */ /* 0x000fea0003800200 */
.L_x_4788:
        /* <DEDUP_REMOVED lines=15> */
[----:B------:R-:W-:Y:S02]  /*1080*/  SHF.R.U64 R161, R156, 0x10, R157 ;  /* 0x000000109ca17819 */ /* 0x000fe4000000129d */
[----:B------:R-:W-:Y:S01]  /*1090*/  MOV R160, R157 ;  /* 0x0000009d00a07202 */ /* 0x000fe20000000f00 */
[C---:B---3--:R-:W-:Y:S01]  /*10a0*/  FADD.FTZ R156, -R132.reuse, R129 ;  /* 0x00000081849c7221 */ /* 0x048fe20000010100 */
[----:B------:R-:W-:Y:S01]  /*10b0*/  SHF.L.U32 R129, R155, 0x10, RZ ;  /* 0x000000109b817819 */ /* 0x000fe200000006ff */
[C---:B------:R-:W-:Y:S01]  /*10c0*/  FADD.FTZ R162, -R132.reuse, R128 ;  /* 0x0000008084a27221 */ /* 0x040fe20000010100 */
[C---:B------:R-:W-:Y:S01]  /*10d0*/  FADD.FTZ R182, -R132.reuse, R130 ;  /* 0x0000008284b67221 */ /* 0x040fe20000010100 */
[----:B------:R-:W-:Y:S01]  /*10e0*/  FADD.FTZ R130, -R132, R131 ;  /* 0x0000008384827221 */ /* 0x000fe20000010100 */
[----:B------:R-:W-:Y:S01]  /*10f0*/  SHF.L.U32 R128, R161, 0x10, RZ ;  /* 0x00000010a1807819 */ /* 0x000fe200000006ff */
[C---:B-----5:R-:W-:Y:S01]  /*1100*/  FMUL.FTZ R156, R139.reuse, R156 ;  /* 0x0000009c8b9c7220 */ /* 0x060fe20000410000 */
[----:B------:R-:W-:Y:S01]  /*1110*/  SHF.L.U32 R131, R160, 0x10, RZ ;  /* 0x00000010a0837819 */ /* 0x000fe200000006ff */
[C---:B------:R-:W-:Y:S01]  /*1120*/  FMUL.FTZ R155, R139.reuse, R162 ;  /* 0x000000a28b9b7220 */ /* 0x040fe20000410000 */
[-C--:B------:R-:W-:Y:S01]  /*1130*/  FMUL.FTZ R160, R96, R129.reuse ;  /* 0x0000008160a07220 */ /* 0x080fe20000410000 */
[----:B------:R-:W-:Y:S01]  /*1140*/  SHF.R.U32.HI R180, RZ, 0x10, R157 ;  /* 0x00000010ffb47819 */ /* 0x000fe2000001169d */
[----:B------:R-:W-:Y:S01]  /*1150*/  FMUL.FTZ R157, R139, R182 ;  /* 0x000000b68b9d7220 */ /* 0x000fe20000410000 */
[----:B------:R-:W-:Y:S01]  /*1160*/  FADD.FTZ R45, R45, R128 ;  /* 0x000000802d2d7221 */ /* 0x000fe20000010000 */
[-C--:B------:R-:W-:Y:S01]  /*1170*/  FFMA.FTZ R65, R156, R128.reuse, R65 ;  /* 0x000000809c417223 */ /* 0x080fe20000010041 */
[----:B0-----:R-:W-:Y:S01]  /*1180*/  FMUL.FTZ R159, R97, R128 ;  /* 0x00000080619f7220 */ /* 0x001fe20000410000 */
        /* <DEDUP_REMOVED lines=18> */
.L_x_4791:
[----:B------:R-:W-:Y:S05]  /*12b0*/  BSYNC.RECONVERGENT B0 ;  /* 0x0000000000007941 */ /* 0x000fea0003800200 */
.L_x_4790:
        /* <DEDUP_REMOVED lines=50> */
.L_x_4793:
[----:B------:R-:W-:Y:S05]  /*15e0*/  BSYNC.RECONVERGENT B0 ;  /* 0x0000000000007941 */ /* 0x000fea0003800200 */
.L_x_4792:
[----:B------:R-:W-:Y:S01]  /*15f0*/  ISETP.GE.U32.AND P5, PT, R136, 0x280, PT ;  /* 0x000002808800780c */ /* 0x000fe20003fa6070 */
[----:B------:R-:W-:-:S12]  /*1600*/  BSSY.RECONVERGENT B0, `(.L_x_4794) ;  /* 0x0000031000007945 */ /* 0x000fd80003800200 */
        /* <DEDUP_REMOVED lines=13> */
[----:B------:R-:W-:Y:S02]  /*16e0*/  MOV R171, R173 ;  /* 0x000000ad00ab7202 */ /* 0x000fe40000000f00 */
[----:B------:R-:W-:Y:S02]  /*16f0*/  SHF.R.U64 R177, R172, 0x10, R173 ;  /* 0x00000010acb17819 */ /* 0x000fe400000012ad */
[----:B------:R-:W-:Y:S01]  /*1700*/  SHF.L.U32 R135, R135, 0x10, RZ ;  /* 0x0000001087877819 */ /* 0x000fe200000006ff */
[C---:B----4-:R-:W-:Y:S01]  /*1710*/  FADD.FTZ R174, -R132.reuse, R128 ;  /* 0x0000008084ae7221 */ /* 0x050fe20000010100 */
[C---:B------:R-:W-:Y:S01]  /*1720*/  FADD.FTZ R176, -R132.reuse, R129 ;  /* 0x0000008184b07221 */ /* 0x040fe20000010100 */
[C---:B------:R-:W-:Y:S01]  /*1730*/  FADD.FTZ R178, -R132.reuse, R130 ;  /* 0x0000008284b27221 */ /* 0x040fe20000010100 */
[----:B------:R-:W-:Y:S01]  /*1740*/  FADD.FTZ R132, -R132, R131 ;  /* 0x0000008384847221 */ /* 0x000fe20000010100 */
[----:B------:R-:W-:Y:S01]  /*1750*/  SHF.L.U32 R131, R171, 0x10, RZ ;  /* 0x00000010ab837819 */ /* 0x000fe200000006ff */
[----:B-----5:R-:W-:Y:S01]  /*1760*/  FMUL.FTZ R171, R139, R174 ;  /* 0x000000ae8bab7220 */ /* 0x020fe20000410000 */
[----:B------:R-:W-:Y:S01]  /*1770*/  SHF.L.U32 R130, R177, 0x10, RZ ;  /* 0x00000010b1827819 */ /* 0x000fe200000006ff */
[----:B------:R-:W-:Y:S01]  /*1780*/  FMUL.FTZ R174, R80, R135 ;  /* 0x0000008750ae7220 */ /* 0x000fe20000410000 */
[----:B------:R-:W-:Y:S01]  /*1790*/  SHF.R.U32.HI R180, RZ, 0x10, R173 ;  /* 0x00000010ffb47819 */ /* 0x000fe200000116ad */
[C---:B------:R-:W-:Y:S01]  /*17a0*/  FMUL.FTZ R173, R139.reuse, R178 ;  /* 0x000000b28bad7220 */ /* 0x040fe20000410000 */
[----:B------:R-:W-:Y:S01]  /*17b0*/  FMUL.FTZ R172, R139, R176 ;  /* 0x000000b08bac7220 */ /* 0x000fe20000410000 */
[----:B------:R-:W-:Y:S01]  /*17c0*/  FMUL.FTZ R175, R81, R130 ;  /* 0x0000008251af7220 */ /* 0x000fe20000410000 */
[----:B------:R-:W-:Y:S01]  /*17d0*/  FADD.FTZ R128, R133, R174 ;  /* 0x000000ae85807221 */ /* 0x000fe20000010000 */
[----:B------:R-:W-:Y:S01]  /*17e0*/  FFMA.FTZ R129, R171, R174, R134 ;  /* 0x000000aeab817223 */ /* 0x000fe20000010086 */
[----:B------:R-:W-:Y:S01]  /*17f0*/  FADD.FTZ R38, R38, R131 ;  /* 0x0000008326267221 */ /* 0x000fe20000010000 */
[-C--:B------:R-:W-:Y:S01]  /*1800*/  FFMA.FTZ R58, R173, R131.reuse, R58 ;  /* 0x00000083ad3a7223 */ /* 0x080fe2000001003a */
[----:B------:R-:W-:Y:S01]  /*1810*/  FMUL.FTZ R176, R82, R131 ;  /* 0x0000008352b07220 */ /* 0x000fe20000410000 */
        /* <DEDUP_REMOVED lines=15> */
.L_x_4795:
[----:B------:R-:W-:Y:S05]  /*1910*/  BSYNC.RECONVERGENT B0 ;  /* 0x0000000000007941 */ /* 0x000fea0003800200 */
.L_x_4794:
        /* <DEDUP_REMOVED lines=31> */
.L_x_4797:
[----:B------:R-:W-:Y:S05]  /*1b10*/  BSYNC.RECONVERGENT B0 ;  /* 0x0000000000007941 */ /* 0x000fea0003800200 */
.L_x_4796:
        /* <DEDUP_REMOVED lines=16> */
[----:B------:R-:W-:Y:S02]  /*1c20*/  HFMA2 R129, -RZ, RZ, 1.875, 0 ;  /* 0x3f800000ff817431 */ /* 0x000fe400000001ff */
[----:B------:R-:W-:Y:S01]  /*1c30*/  FADD.FTZ R181, R130, R181 ;  /* 0x000000b582b57221 */ /* 0x000fe20000010000 */
[----:B------:R-:W-:-:S03]  /*1c40*/  FADD.FTZ R128, R131, R128 ;  /* 0x0000008083807221 */ /* 0x000fc60000010000 */
[----:B-1----:R-:W-:Y:S01]  /*1c50*/  FADD.FTZ R181, R181, R132 ;  /* 0x00000084b5b57221 */ /* 0x002fe20000010000 */
[----:B------:R-:W-:Y:S01]  /*1c60*/  FADD.FTZ R128, R128, R133 ;  /* 0x0000008580807221 */ /* 0x000fe20000010000 */
[----:B-----5:R-:W-:Y:S02]  /*1c70*/  @P6 SHF.L.U32 R129, R179, 0x10, RZ ;  /* 0x00000010b3816819 */ /* 0x020fe400000006ff */
        /* <DEDUP_REMOVED lines=18> */
[-CC-:B------:R-:W-:Y:S01]  /*1da0*/  FFMA.FTZ R134, R140, R128.reuse, R131.reuse ;  /* 0x000000808c867223 */ /* 0x180fe20000010083 */
[-C--:B------:R-:W-:Y:S01]  /*1db0*/  FFMA.FTZ R179, R141, R128.reuse, R131 ;  /* 0x000000808db37223 */ /* 0x080fe20000010083 */
[----:B------:R-:W-:Y:S01]  /*1dc0*/  FADD.FTZ R130, R144, -R135 ;  /* 0x8000008790827221 */ /* 0x000fe20000010000 */
[----:B------:R-:W-:Y:S01]  /*1dd0*/  FFMA.FTZ R180, R142, R128, R131 ;  /* 0x000000808eb47223 */ /* 0x000fe20000010083 */
[----:B------:R-:W-:Y:S02]  /*1de0*/  FADD.FTZ R134, R143, -R134 ;  /* 0x800000868f867221 */ /* 0x000fe40000010000 */
[----:B------:R-:W-:Y:S01]  /*1df0*/  FMUL.FTZ R130, R139, R130 ;  /* 0x000000828b827220 */ /* 0x000fe20000410000 */
[----:B------:R-:W-:Y:S01]  /*1e00*/  FADD.FTZ R180, R145, -R180 ;  /* 0x800000b491b47221 */ /* 0x000fe20000010000 */
[----:B------:R-:W-:-:S02]  /*1e10*/  FMUL.FTZ R134, R139, R134 ;  /* 0x000000868b867220 */ /* 0x000fc40000410000 */
[-C--:B------:R-:W-:Y:S01]  /*1e20*/  FMUL.FTZ R135, R130, R129.reuse ;  /* 0x0000008182877220 */ /* 0x080fe20000410000 */
[----:B------:R-:W-:Y:S01]  /*1e30*/  FMUL.FTZ R180, R139, R180 ;  /* 0x000000b48bb47220 */ /* 0x000fe20000410000 */
[-C--:B------:R-:W-:Y:S02]  /*1e40*/  FMUL.FTZ R134, R134, R129.reuse ;  /* 0x0000008186867220 */ /* 0x080fe40000410000 */
[----:B------:R-:W-:Y:S01]  /*1e50*/  FFMA.FTZ R130, R135, R132, R32 ;  /* 0x0000008487827223 */ /* 0x000fe20000010020 */
[----:B------:R-:W-:Y:S01]  /*1e60*/  FADD.FTZ R32, R146, -R179 ;  /* 0x800000b392207221 */ /* 0x000fe20000010000 */
[----:B------:R-:W-:Y:S01]  /*1e70*/  SHF.L.U32 R132, R133, 0x10, RZ ;  /* 0x0000001085847819 */ /* 0x000fe200000006ff */
[----:B------:R-:W-:Y:S01]  /*1e80*/  FMUL.FTZ R182, R180, R129 ;  /* 0x00000081b4b67220 */ /* 0x000fe20000410000 */
[----:B------:R-:W-:Y:S01]  /*1e90*/  FMUL.FTZ R135, R108, R135 ;  /* 0x000000876c877220 */ /* 0x000fe20000410000 */
[----:B------:R-:W-:Y:S01]  /*1ea0*/  FMUL.FTZ R32, R139, R32 ;  /* 0x000000208b207220 */ /* 0x000fe20000410000 */
[----:B------:R-:W-:Y:S01]  /*1eb0*/  SHF.L.U32 R179, R181, 0x10, RZ ;  /* 0x00000010b5b37819 */ /* 0x000fe200000006ff */
[----:B------:R-:W-:Y:S01]  /*1ec0*/  FMUL.FTZ R183, R111, R182 ;  /* 0x000000b66fb77220 */ /* 0x000fe20000410000 */
[----:B------:R-:W-:Y:S01]  /*1ed0*/  SHF.L.U32 R181, R184, 0x10, RZ ;  /* 0x00000010b8b57819 */ /* 0x000fe200000006ff */
[----:B------:R-:W-:Y:S01]  /*1ee0*/  FMUL.FTZ R133, R32, R129 ;  /* 0x0000008120857220 */ /* 0x000fe20000410000 */
[----:B------:R-:W-:Y:S01]  /*1ef0*/  FMUL.FTZ R32, R109, R134 ;  /* 0x000000866d207220 */ /* 0x000fe20000410000 */
[----:B------:R-:W-:-:S02]  /*1f00*/  FFMA.FTZ R179, R134, R179, R33 ;  /* 0x000000b386b37223 */ /* 0x000fc40000010021 */
[----:B------:R-:W-:Y:S01]  /*1f10*/  FMUL.FTZ R180, R110, R133 ;  /* 0x000000856eb47220 */ /* 0x000fe20000410000 */
[--C-:B------:R-:W-:Y:S01]  /*1f20*/  FFMA.FTZ R182, R182, R181, R35.reuse ;  /* 0x000000b5b6b67223 */ /* 0x100fe20000010023 */
[----:B------:R-:W-:Y:S01]  /*1f30*/  F2FP.BF16.F32.PACK_AB R135, R32, R135 ;  /* 0x000000872087723e */ /* 0x000fe200000010ff */
[----:B------:R-:W-:Y:S02]  /*1f40*/  FFMA.FTZ R34, R133, R132, R34 ;  /* 0x0000008485227223 */ /* 0x000fe40000010022 */
[----:B------:R-:W-:Y:S02]  /*1f50*/  F2FP.BF16.F32.PACK_AB R180, R183, R180 ;  /* 0x000000b4b7b4723e */ /* 0x000fe400000010ff */
[C---:B------:R-:W-:Y:S02]  /*1f60*/  PRMT R32, R135.reuse, 0x7632, R32 ;  /* 0x0000763287207816 */ /* 0x040fe40000000020 */
[----:B------:R-:W-:Y:S02]  /*1f70*/  PRMT R35, R135, 0x7610, R35 ;  /* 0x0000761087237816 */ /* 0x000fe40000000023 */
[----:B------:R-:W-:Y:S01]  /*1f80*/  PRMT R181, R180, 0x7632, R181 ;  /* 0x00007632b4b57816 */ /* 0x000fe200000000b5 */
[----:B------:R-:W-:Y:S06]  /*1f90*/  BRA `(.L_x_4803) ;  /* 0x0000000000847947 */ /* 0x000fec0003800000 */
.L_x_4802:
[-CC-:B------:R-:W-:Y:S01]  /*1fa0*/  FFMA.FTZ R125, R3, R128.reuse, R131.reuse ;  /* 0x00000080037d7223 */ /* 0x180fe20000010083 */
[----:B------:R-:W-:Y:S01]  /*1fb0*/  SHF.L.U32 R130, R132, 0x10, RZ ;  /* 0x0000001084827819 */ /* 0x000fe200000006ff */
[-CC-:B------:R-:W-:Y:S01]  /*1fc0*/  FFMA.FTZ R126, R140, R128.reuse, R131.reuse ;  /* 0x000000808c7e7223 */ /* 0x180fe20000010083 */
[-C--:B------:R-:W-:Y:S01]  /*1fd0*/  FFMA.FTZ R132, R142, R128.reuse, R131 ;  /* 0x000000808e847223 */ /* 0x080fe20000010083 */
[----:B------:R-:W-:Y:S01]  /*1fe0*/  FADD.FTZ R124, R144, -R125 ;  /* 0x8000007d907c7221 */ /* 0x000fe20000010000 */
[----:B------:R-:W-:Y:S01]  /*1ff0*/  FFMA.FTZ R125, R141, R128, R131 ;  /* 0x000000808d7d7223 */ /* 0x000fe20000010083 */
[----:B------:R-:W-:Y:S01]  /*2000*/  FADD.FTZ R126, R143, -R126 ;  /* 0x8000007e8f7e7221 */ /* 0x000fe20000010000 */
[----:B------:R-:W-:Y:S01]  /*2010*/  FADD.FTZ R132, R145, -R132 ;  /* 0x8000008491847221 */ /* 0x000fe20000010000 */
[----:B------:R-:W-:Y:S01]  /*2020*/  FMUL.FTZ R124, R139, R124 ;  /* 0x0000007c8b7c7220 */ /* 0x000fe20000410000 */
[----:B------:R-:W-:Y:S02]  /*2030*/  SHF.L.U32 R134, R133, 0x10, RZ ;  /* 0x0000001085867819 */ /* 0x000fe400000006ff */
[----:B------:R-:W-:Y:S01]  /*2040*/  FMUL.FTZ R127, R139, R132 ;  /* 0x000000848b7f7220 */ /* 0x000fe20000410000 */
[----:B------:R-:W-:Y:S01]  /*2050*/  FMUL.FTZ R135, R124, R129 ;  /* 0x000000817c877220 */ /* 0x000fe20000410000 */
[----:B------:R-:W-:-:S02]  /*2060*/  SHF.L.U32 R179, R181, 0x10, RZ ;  /* 0x00000010b5b37819 */ /* 0x000fc400000006ff */
[----:B------:R-:W-:Y:S01]  /*2070*/  FMUL.FTZ R182, R127, R129 ;  /* 0x000000817fb67220 */ /* 0x000fe20000410000 */
[----:B------:R-:W-:Y:S01]  /*2080*/  FFMA.FTZ R130, R135, R130, R32 ;  /* 0x0000008287827223 */ /* 0x000fe20000010020 */
[----:B------:R-:W-:Y:S01]  /*2090*/  FADD.FTZ R32, R146, -R125 ;  /* 0x8000007d92207221 */ /* 0x000fe20000010000 */
[----:B------:R-:W-:Y:S01]  /*20a0*/  FMUL.FTZ R125, R139, R126 ;  /* 0x0000007e8b7d7220 */ /* 0x000fe20000410000 */
[----:B------:R-:W-:Y:S01]  /*20b0*/  FMUL.FTZ R135, R108, R135 ;  /* 0x000000876c877220 */ /* 0x000fe20000410000 */
[----:B------:R-:W-:Y:S01]  /*20c0*/  FMUL.FTZ R183, R111, R182 ;  /* 0x000000b66fb77220 */ /* 0x000fe20000410000 */
[----:B------:R-:W-:Y:S01]  /*20d0*/  FMUL.FTZ R126, R139, R32 ;  /* 0x000000208b7e7220 */ /* 0x000fe20000410000 */
[-C--:B------:R-:W-:Y:S01]  /*20e0*/  FMUL.FTZ R32, R125, R129.reuse ;  /* 0x000000817d207220 */ /* 0x080fe20000410000 */
[----:B------:R-:W-:Y:S02]  /*20f0*/  SHF.L.U32 R181, R184, 0x10, RZ ;  /* 0x00000010b8b57819 */ /* 0x000fe400000006ff */
[----:B------:R-:W-:Y:S01]  /*2100*/  FMUL.FTZ R133, R126, R129 ;  /* 0x000000817e857220 */ /* 0x000fe20000410000 */
[----:B------:R-:W-:Y:S01]  /*2110*/  FMUL.FTZ R132, R109, R32 ;  /* 0x000000206d847220 */ /* 0x000fe20000410000 */
[----:B------:R-:W-:Y:S01]  /*2120*/  FFMA.FTZ R179, R32, R179, R33 ;  /* 0x000000b320b37223 */ /* 0x000fe20000010021 */
[----:B------:R-:W-:Y:S01]  /*2130*/  FFMA.FTZ R182, R182, R181, R35 ;  /* 0x000000b5b6b67223 */ /* 0x000fe20000010023 */
[----:B------:R-:W-:Y:S01]  /*2140*/  FMUL.FTZ R180, R110, R133 ;  /* 0x000000856eb47220 */ /* 0x000fe20000410000 */
[----:B------:R-:W-:Y:S01]  /*2150*/  FFMA.FTZ R34, R133, R134, R34 ;  /* 0x0000008685227223 */ /* 0x000fe20000010022 */
[----:B------:R-:W-:-:S03]  /*2160*/  F2FP.BF16.F32.PACK_AB R132, R132, R135 ;  /* 0x000000878484723e */ /* 0x000fc600000010ff */
[----:B------:R-:W-:Y:S02]  /*2170*/  F2FP.BF16.F32.PACK_AB R180, R183, R180 ;  /* 0x000000b4b7b4723e */ /* 0x000fe400000010ff */
[C---:B------:R-:W-:Y:S02]  /*2180*/  PRMT R32, R132.reuse, 0x7632, R32 ;  /* 0x0000763284207816 */ /* 0x040fe40000000020 */
[----:B------:R-:W-:Y:S02]  /*2190*/  PRMT R35, R132, 0x7610, R35 ;  /* 0x0000761084237816 */ /* 0x000fe40000000023 */
[----:B------:R-:W-:-:S07]  /*21a0*/  PRMT R181, R180, 0x7632, R181 ;  /* 0x00007632b4b57816 */ /* 0x000fce00000000b5 */
.L_x_4803:
        /* <DEDUP_REMOVED lines=15> */
.L_x_4801:
[----:B------:R-:W-:Y:S05]  /*22a0*/  BSYNC.RECONVERGENT B1 ;  /* 0x0000000000017941 */ /* 0x000fea0003800200 */
.L_x_4800:
        /* <DEDUP_REMOVED lines=34> */
[----:B------:R-:W-:-:S02]  /*24d0*/  FFMA.FTZ R130, R28, R130, R29 ;  /* 0x000000821c827223 */ /* 0x000fc4000001001d */
[----:B------:R-:W-:Y:S01]  /*24e0*/  FMUL.FTZ R179, R102, R133 ;  /* 0x0000008566b37220 */ /* 0x000fe20000410000 */
[----:B------:R-:W-:Y:S01]  /*24f0*/  FFMA.FTZ R184, R133, R134, R30 ;  /* 0x0000008685b87223 */ /* 0x000fe2000001001e */
[----:B------:R-:W-:-:S03]  /*2500*/  F2FP.BF16.F32.PACK_AB R132, R132, R135 ;  /* 0x000000878484723e */ /* 0x000fc600000010ff */
[----:B------:R-:W-:Y:S01]  /*2510*/  F2FP.BF16.F32.PACK_AB R29, R182, R179 ;  /* 0x000000b3b61d723e */ /* 0x000fe200000010ff */
[----:B------:R-:W-:Y:S01]  /*2520*/  FFMA.FTZ R182, R180, R181, R31 ;  /* 0x000000b5b4b67223 */ /* 0x000fe2000001001f */
[C---:B------:R-:W-:Y:S02]  /*2530*/  PRMT R28, R132.reuse, 0x7632, R28 ;  /* 0x00007632841c7816 */ /* 0x040fe4000000001c */
[----:B------:R-:W-:Y:S02]  /*2540*/  PRMT R179, R132, 0x7610, R179 ;  /* 0x0000761084b37816 */ /* 0x000fe400000000b3 */
[C---:B------:R-:W-:Y:S02]  /*2550*/  PRMT R133, R29.reuse, 0x7632, R133 ;  /* 0x000076321d857816 */ /* 0x040fe40000000085 */
[----:B------:R-:W-:Y:S01]  /*2560*/  PRMT R132, R29, 0x7610, R132 ;  /* 0x000076101d847816 */ /* 0x000fe20000000084 */
[----:B------:R-:W-:Y:S06]  /*2570*/  BRA `(.L_x_4807) ;  /* 0x0000000000887947 */ /* 0x000fec0003800000 */
.L_x_4806:
[-CC-:B------:R-:W-:Y:S01]  /*2580*/  FFMA.FTZ R135, R147, R128.reuse, R131.reuse ;  /* 0x0000008093877223 */ /* 0x180fe20000010083 */
[----:B------:R-:W-:Y:S01]  /*2590*/  SHF.L.U32 R132, R132, 0x10, RZ ;  /* 0x0000001084847819 */ /* 0x000fe200000006ff */
[-CC-:B------:R-:W-:Y:S01]  /*25a0*/  FFMA.FTZ R179, R149, R128.reuse, R131.reuse ;  /* 0x0000008095b37223 */ /* 0x180fe20000010083 */
[----:B------:R-:W-:Y:S01]  /*25b0*/  FFMA.FTZ R134, R150, R128, R131 ;  /* 0x0000008096867223 */ /* 0x000fe20000010083 */
[----:B------:R-:W-:Y:S01]  /*25c0*/  FADD.FTZ R130, R152, -R135 ;  /* 0x8000008798827221 */ /* 0x000fe20000010000 */
[----:B------:R-:W-:Y:S02]  /*25d0*/  SHF.L.U32 R184, R133, 0x10, RZ ;  /* 0x0000001085b87819 */ /* 0x000fe400000006ff */
[----:B------:R-:W-:Y:S01]  /*25e0*/  FADD.FTZ R134, R153, -R134 ;  /* 0x8000008699867221 */ /* 0x000fe20000010000 */
[----:B------:R-:W-:-:S03]  /*25f0*/  FMUL.FTZ R130, R139, R130 ;  /* 0x000000828b827220 */ /* 0x000fc60000410000 */
[----:B------:R-:W-:Y:S01]  /*2600*/  FMUL.FTZ R134, R139, R134 ;  /* 0x000000868b867220 */ /* 0x000fe20000410000 */
[-C--:B------:R-:W-:Y:S01]  /*2610*/  FMUL.FTZ R135, R130, R129.reuse ;  /* 0x0000008182877220 */ /* 0x080fe20000410000 */
[----:B------:R-:W-:Y:S02]  /*2620*/  FFMA.FTZ R130, R148, R128, R131 ;  /* 0x0000008094827223 */ /* 0x000fe40000010083 */
[----:B------:R-:W-:Y:S01]  /*2630*/  FMUL.FTZ R182, R134, R129 ;  /* 0x0000008186b67220 */ /* 0x000fe20000410000 */
[----:B------:R-:W-:Y:S01]  /*2640*/  FFMA.FTZ R183, R135, R132, R28 ;  /* 0x0000008487b77223 */ /* 0x000fe2000001001c */
[----:B------:R-:W-:Y:S01]  /*2650*/  FADD.FTZ R130, R151, -R130 ;  /* 0x8000008297827221 */ /* 0x000fe20000010000 */
[----:B------:R-:W-:Y:S01]  /*2660*/  FADD.FTZ R28, R154, -R179 ;  /* 0x800000b39a1c7221 */ /* 0x000fe20000010000 */
[----:B------:R-:W-:Y:S01]  /*2670*/  FMUL.FTZ R135, R100, R135 ;  /* 0x0000008764877220 */ /* 0x000fe20000410000 */
[----:B------:R-:W-:Y:S01]  /*2680*/  FMUL.FTZ R181, R103, R182 ;  /* 0x000000b667b57220 */ /* 0x000fe20000410000 */
[C---:B------:R-:W-:Y:S01]  /*2690*/  FMUL.FTZ R130, R139.reuse, R130 ;  /* 0x000000828b827220 */ /* 0x040fe20000410000 */
[----:B------:R-:W-:Y:S01]  /*26a0*/  FMUL.FTZ R132, R139, R28 ;  /* 0x0000001c8b847220 */ /* 0x000fe20000410000 */
[----:B------:R-:W-:-:S02]  /*26b0*/  SHF.L.U32 R28, R180, 0x10, RZ ;  /* 0x00000010b41c7819 */ /* 0x000fc400000006ff */
[-C--:B------:R-:W-:Y:S01]  /*26c0*/  FMUL.FTZ R130, R130, R129.reuse ;  /* 0x0000008182827220 */ /* 0x080fe20000410000 */
[----:B------:R-:W-:Y:S01]  /*26d0*/  FMUL.FTZ R133, R132, R129 ;  /* 0x0000008184857220 */ /* 0x000fe20000410000 */
[----:B------:R-:W-:Y:S02]  /*26e0*/  SHF.L.U32 R179, R185, 0x10, RZ ;  /* 0x00000010b9b37819 */ /* 0x000fe400000006ff */
[----:B------:R-:W-:Y:S01]  /*26f0*/  FMUL.FTZ R132, R101, R130 ;  /* 0x0000008265847220 */ /* 0x000fe20000410000 */
[----:B------:R-:W-:Y:S01]  /*2700*/  FMUL.FTZ R134, R102, R133 ;  /* 0x0000008566867220 */ /* 0x000fe20000410000 */
[----:B------:R-:W-:Y:S01]  /*2710*/  FFMA.FTZ R130, R130, R28, R29 ;  /* 0x0000001c82827223 */ /* 0x000fe2000001001d */
[----:B------:R-:W-:Y:S01]  /*2720*/  FFMA.FTZ R182, R182, R179, R31 ;  /* 0x000000b3b6b67223 */ /* 0x000fe2000001001f */
[----:B------:R-:W-:Y:S01]  /*2730*/  FFMA.FTZ R184, R133, R184, R30 ;  /* 0x000000b885b87223 */ /* 0x000fe2000001001e */
[----:B------:R-:W-:Y:S02]  /*2740*/  F2FP.BF16.F32.PACK_AB R132, R132, R135 ;  /* 0x000000878484723e */ /* 0x000fe400000010ff */
[----:B------:R-:W-:-:S02]  /*2750*/  F2FP.BF16.F32.PACK_AB R134, R181, R134 ;  /* 0x00000086b586723e */ /* 0x000fc400000010ff */
[C---:B------:R-:W-:Y:S02]  /*2760*/  PRMT R28, R132.reuse, 0x7632, R28 ;  /* 0x00007632841c7816 */ /* 0x040fe4000000001c */
[----:B------:R-:W-:Y:S02]  /*2770*/  PRMT R179, R132, 0x7610, R179 ;  /* 0x0000761084b37816 */ /* 0x000fe400000000b3 */
[C---:B------:R-:W-:Y:S02]  /*2780*/  PRMT R133, R134.reuse, 0x7632, R133 ;  /* 0x0000763286857816 */ /* 0x040fe40000000085 */
[----:B------:R-:W-:-:S07]  /*2790*/  PRMT R132, R134, 0x7610, R132 ;  /* 0x0000761086847816 */ /* 0x000fce0000000084 */
.L_x_4807:
        /* <DEDUP_REMOVED lines=8> */
[----:B------:R-:W-:Y:S01]  /*2820*/  MOV R29, R130 ;  /* 0x00000082001d7202 */ /* 0x000fe20000000f00 */
[----:B0-----:R-:W-:Y:S01]  /*2830*/  @P0 IMAD.WIDE.U32 R134, R138, 0x10, R30 ;  /* 0x000000108a860825 */ /* 0x001fe200078e001e */
[----:B------:R-:W-:-:S02]  /*2840*/  MOV R30, R184 ;  /* 0x000000b8001e7202 */ /* 0x000fc40000000f00 */
[----:B------:R-:W-:Y:S02]  /*2850*/  MOV R31, R182 ;  /* 0x000000b6001f7202 */ /* 0x000fe40000000f00 */
[----:B------:R2:W-:Y:S01]  /*2860*/  @P0 STG.E.128 desc[UR8][R134.64], R124 ;  /* 0x0000007c86000986 */ /* 0x0005e2000c101d08 */
[C---:B-1----:R-:W-:Y:S01]  /*2870*/  IMAD.WIDE.U32 R180, R138.reuse, 0x8, R180 ;  /* 0x000000088ab47825 */ /* 0x042fe200078e00b4 */
[----:B------:R-:W-:-:S04]  /*2880*/  IADD3 R138, PT, PT, R138, 0x80, RZ ;  /* 0x000000808a8a7810 */ /* 0x000fc80007ffe0ff */
[----:B------:R2:W-:Y:S03]  /*2890*/  STG.E.64 desc[UR8][R180.64], R132 ;  /* 0x00000084b4007986 */ /* 0x0005e6000c101b08 */
.L_x_4805:
[----:B------:R-:W-:Y:S05]  /*28a0*/  BSYNC.RECONVERGENT B1 ;  /* 0x0000000000017941 */ /* 0x000fea0003800200 */
.L_x_4804:
        /* <DEDUP_REMOVED lines=45> */
.L_x_4810:
        /* <DEDUP_REMOVED lines=34> */
.L_x_4811:
        /* <DEDUP_REMOVED lines=16> */
.L_x_4809:
[----:B------:R-:W-:Y:S05]  /*2ea0*/  BSYNC.RECONVERGENT B1 ;  /* 0x0000000000017941 */ /* 0x000fea0003800200 */
.L_x_4808:
        /* <DEDUP_REMOVED lines=45> */
.L_x_4814:
        /* <DEDUP_REMOVED lines=34> */
.L_x_4815:
        /* <DEDUP_REMOVED lines=16> */
.L_x_4813:
[----:B------:R-:W-:Y:S05]  /*34a0*/  BSYNC.RECONVERGENT B1 ;  /* 0x0000000000017941 */ /* 0x000fea0003800200 */
.L_x_4812:
        /* <DEDUP_REMOVED lines=12> */
[----:B------:R-:W-:Y:S01]  /*3570*/  FFMA.FTZ R131, R173, R128, R131 ;  /* 0x00000080ad837223 */ /* 0x000fe20000010083 */
[----:B------:R-:W-:Y:S01]  /*3580*/  FADD.FTZ R124, R177, -R124 ;  /* 0x8000007cb17c7221 */ /* 0x000fe20000010000 */
[----:B------:R-:W-:Y:S01]  /*3590*/  SHF.L.U32 R130, R181, 0x10, RZ ;  /* 0x00000010b5827819 */ /* 0x000fe200000006ff */
[----:B------:R-:W-:Y:S01]  /*35a0*/  FADD.FTZ R126, R175, -R126 ;  /* 0x8000007eaf7e7221 */ /* 0x000fe20000010000 */
[----:B------:R-:W-:Y:S01]  /*35b0*/  FADD.FTZ R128, R176, -R131 ;  /* 0x80000083b0807221 */ /* 0x000fe20000010000 */
[C---:B------:R-:W-:Y:S01]  /*35c0*/  FMUL.FTZ R127, R139.reuse, R124 ;  /* 0x0000007c8b7f7220 */ /* 0x040fe20000410000 */
[----:B------:R-:W-:Y:S01]  /*35d0*/  FADD.FTZ R124, R174, -R125 ;  /* 0x8000007dae7c7221 */ /* 0x000fe20000010000 */
[C---:B------:R-:W-:Y:S01]  /*35e0*/  FMUL.FTZ R125, R139.reuse, R126 ;  /* 0x0000007e8b7d7220 */ /* 0x040fe20000410000 */
[----:B------:R-:W-:Y:S01]  /*35f0*/  FMUL.FTZ R126, R139, R128 ;  /* 0x000000808b7e7220 */ /* 0x000fe20000410000 */
[-C--:B------:R-:W-:Y:S01]  /*3600*/  FMUL.FTZ R134, R127, R129.reuse ;  /* 0x000000817f867220 */ /* 0x080fe20000410000 */
[----:B------:R-:W-:Y:S01]  /*3610*/  FMUL.FTZ R124, R139, R124 ;  /* 0x0000007c8b7c7220 */ /* 0x000fe20000410000 */
[----:B------:R-:W-:Y:S01]  /*3620*/  SHF.L.U32 R132, R132, 0x10, RZ ;  /* 0x0000001084847819 */ /* 0x000fe200000006ff */
[-C--:B------:R-:W-:Y:S01]  /*3630*/  FMUL.FTZ R135, R126, R129.reuse ;  /* 0x000000817e877220 */ /* 0x080fe20000410000 */
[----:B------:R-:W-:Y:S01]  /*3640*/  FFMA.FTZ R180, R134, R130, R19 ;  /* 0x0000008286b47223 */ /* 0x000fe20000010013 */
[-C--:B------:R-:W-:Y:S01]  /*3650*/  FMUL.FTZ R19, R124, R129.reuse ;  /* 0x000000817c137220 */ /* 0x080fe20000410000 */
[----:B------:R-:W-:Y:S01]  /*3660*/  FMUL.FTZ R130, R125, R129 ;  /* 0x000000817d827220 */ /* 0x000fe20000410000 */
[----:B------:R-:W-:Y:S01]  /*3670*/  FMUL.FTZ R139, R79, R134 ;  /* 0x000000864f8b7220 */ /* 0x000fe20000410000 */
[----:B------:R-:W-:Y:S01]  /*3680*/  FMUL.FTZ R134, R78, R135 ;  /* 0x000000874e867220 */ /* 0x000fe20000410000 */
[----:B------:R-:W-:Y:S01]  /*3690*/  FMUL.FTZ R128, R76, R19 ;  /* 0x000000134c807220 */ /* 0x000fe20000410000 */
[----:B------:R-:W-:Y:S01]  /*36a0*/  FMUL.FTZ R129, R77, R130 ;  /* 0x000000824d817220 */ /* 0x000fe20000410000 */
[----:B------:R-:W-:Y:S01]  /*36b0*/  SHF.L.U32 R131, R179, 0x10, RZ ;  /* 0x00000010b3837819 */ /* 0x000fe200000006ff */
[----:B------:R-:W-:Y:S01]  /*36c0*/  FFMA.FTZ R132, R19, R132, R16 ;  /* 0x0000008413847223 */ /* 0x000fe20000010010 */
[----:B------:R-:W-:-:S02]  /*36d0*/  SHF.L.U32 R133, R133, 0x10, RZ ;  /* 0x0000001085857819 */ /* 0x000fc400000006ff */
[----:B------:R-:W-:Y:S01]  /*36e0*/  F2FP.BF16.F32.PACK_AB R128, R129, R128 ;  /* 0x000000808180723e */ /* 0x000fe200000010ff */
[----:B------:R-:W-:Y:S01]  /*36f0*/  FFMA.FTZ R179, R130, R131, R17 ;  /* 0x0000008382b37223 */ /* 0x000fe20000010011 */
[----:B------:R-:W-:Y:S01]  /*3700*/  F2FP.BF16.F32.PACK_AB R134, R139, R134 ;  /* 0x000000868b86723e */ /* 0x000fe200000010ff */
[----:B------:R-:W-:Y:S01]  /*3710*/  FFMA.FTZ R135, R135, R133, R18 ;  /* 0x0000008587877223 */ /* 0x000fe20000010012 */
[C---:B------:R-:W-:Y:S02]  /*3720*/  PRMT R16, R128.reuse, 0x7632, R16 ;  /* 0x0000763280107816 */ /* 0x040fe40000000010 */
[----:B------:R-:W-:Y:S02]  /*3730*/  PRMT R133, R128, 0x7610, R133 ;  /* 0x0000761080857816 */ /* 0x000fe40000000085 */
[C---:B------:R-:W-:Y:S02]  /*3740*/  PRMT R131, R134.reuse, 0x7632, R131 ;  /* 0x0000763286837816 */ /* 0x040fe40000000083 */
[----:B------:R-:W-:Y:S01]  /*3750*/  PRMT R130, R134, 0x7610, R130 ;  /* 0x0000761086827816 */ /* 0x000fe20000000082 */
[----:B------:R-:W-:Y:S06]  /*3760*/  BRA `(.L_x_4818) ;  /* 0x0000000000887947 */ /* 0x000fec0003800000 */
.L_x_4817:
        /* <DEDUP_REMOVED lines=12> */
[----:B------:R-:W-:Y:S01]  /*3830*/  SHF.L.U32 R132, R132, 0x10, RZ ;  /* 0x0000001084847819 */ /* 0x000fe200000006ff */
[-C--:B------:R-:W-:Y:S01]  /*3840*/  FMUL.FTZ R131, R128, R129.reuse ;  /* 0x0000008180837220 */ /* 0x080fe20000410000 */
[-C--:B------:R-:W-:Y:S01]  /*3850*/  FMUL.FTZ R130, R130, R129.reuse ;  /* 0x0000008182827220 */ /* 0x080fe20000410000 */
[-C--:B------:R-:W-:Y:S01]  /*3860*/  FMUL.FTZ R180, R180, R129.reuse ;  /* 0x00000081b4b47220 */ /* 0x080fe20000410000 */
[----:B------:R-:W-:Y:S01]  /*3870*/  FMUL.FTZ R129, R134, R129 ;  /* 0x0000008186817220 */ /* 0x000fe20000410000 */
[----:B------:R-:W-:Y:S01]  /*3880*/  FFMA.FTZ R132, R131, R132, R16 ;  /* 0x0000008483847223 */ /* 0x000fe20000010010 */
[----:B------:R-:W-:Y:S01]  /*3890*/  FMUL.FTZ R131, R76, R131 ;  /* 0x000000834c837220 */ /* 0x000fe20000410000 */
[----:B------:R-:W-:Y:S01]  /*38a0*/  FMUL.FTZ R16, R77, R130 ;  /* 0x000000824d107220 */ /* 0x000fe20000410000 */
[----:B------:R-:W-:Y:S01]  /*38b0*/  FMUL.FTZ R135, R79, R180 ;  /* 0x000000b44f877220 */ /* 0x000fe20000410000 */
[----:B------:R-:W-:Y:S01]  /*38c0*/  FMUL.FTZ R128, R78, R129 ;  /* 0x000000814e807220 */ /* 0x000fe20000410000 */
[----:B------:R-:W-:-:S02]  /*38d0*/  SHF.L.U32 R133, R133, 0x10, RZ ;  /* 0x0000001085857819 */ /* 0x000fc400000006ff */
[----:B------:R-:W-:Y:S02]  /*38e0*/  SHF.L.U32 R179, R179, 0x10, RZ ;  /* 0x00000010b3b37819 */ /* 0x000fe400000006ff */
[----:B------:R-:W-:Y:S02]  /*38f0*/  SHF.L.U32 R134, R181, 0x10, RZ ;  /* 0x00000010b5867819 */ /* 0x000fe400000006ff */
[----:B------:R-:W-:Y:S01]  /*3900*/  F2FP.BF16.F32.PACK_AB R131, R16, R131 ;  /* 0x000000831083723e */ /* 0x000fe200000010ff */
[----:B------:R-:W-:Y:S01]  /*3910*/  FFMA.FTZ R179, R130, R179, R17 ;  /* 0x000000b382b37223 */ /* 0x000fe20000010011 */
[----:B------:R-:W-:Y:S01]  /*3920*/  F2FP.BF16.F32.PACK_AB R128, R135, R128 ;  /* 0x000000808780723e */ /* 0x000fe200000010ff */
[----:B------:R-:W-:Y:S01]  /*3930*/  FFMA.FTZ R135, R129, R133, R18 ;  /* 0x0000008581877223 */ /* 0x000fe20000010012 */
[C---:B------:R-:W-:Y:S01]  /*3940*/  PRMT R16, R131.reuse, 0x7632, R16 ;  /* 0x0000763283107816 */ /* 0x040fe20000000010 */
[----:B------:R-:W-:Y:S01]  /*3950*/  FFMA.FTZ R180, R180, R134, R19 ;  /* 0x00000086b4b47223 */ /* 0x000fe20000010013 */
[----:B------:R-:W-:-:S02]  /*3960*/  PRMT R133, R131, 0x7610, R133 ;  /* 0x0000761083857816 */ /* 0x000fc40000000085 */
[C---:B------:R-:W-:Y:S02]  /*3970*/  PRMT R131, R128.reuse, 0x7632, R131 ;  /* 0x0000763280837816 */ /* 0x040fe40000000083 */
[----:B------:R-:W-:-:S07]  /*3980*/  PRMT R130, R128, 0x7610, R130 ;  /* 0x0000761080827816 */ /* 0x000fce0000000082 */
.L_x_4818:
        /* <DEDUP_REMOVED lines=9> */
[----:B0-----:R-:W-:-:S05]  /*3a20*/  @P0 IMAD.WIDE.U32 R128, R138, 0x10, R128 ;  /* 0x000000108a800825 */ /* 0x001fca00078e0080 */
[----:B------:R0:W-:Y:S01]  /*3a30*/  @P0 STG.E.128 desc[UR8][R128.64], R124 ;  /* 0x0000007c80000986 */ /* 0x0001e2000c101d08 */
[----:B-1----:R-:W-:Y:S01]  /*3a40*/  IMAD.WIDE.U32 R138, R138, 0x8, R18 ;  /* 0x000000088a8a7825 */ /* 0x002fe200078e0012 */
[----:B------:R-:W-:Y:S02]  /*3a50*/  MOV R18, R135 ;  /* 0x0000008700127202 */ /* 0x000fe40000000f00 */
[----:B------:R-:W-:Y:S02]  /*3a60*/  MOV R19, R180 ;  /* 0x000000b400137202 */ /* 0x000fe40000000f00 */
[----:B------:R0:W-:Y:S01]  /*3a70*/  STG.E.64 desc[UR8][R138.64], R130 ;  /* 0x000000828a007986 */ /* 0x0001e2000c101b08 */
[----:B------:R-:W-:Y:S05]  /*3a80*/  BRA `(.L_x_4816) ;  /* 0x0000001c00b47947 */ /* 0x000fea0003800000 */
.L_x_4799:
        /* <DEDUP_REMOVED lines=9> */
[----:B------:R-:W-:-:S03]  /*3b20*/  FFMA.FTZ R134, R142, R128, R131 ;  /* 0x000000808e867223 */ /* 0x000fc60000010083 */
[----:B------:R-:W-:Y:S01]  /*3b30*/  FADD.FTZ R130, R146, -R135 ;  /* 0x8000008792827221 */ /* 0x000fe20000010000 */
[----:B------:R-:W-:Y:S01]  /*3b40*/  FADD.FTZ R180, R145, -R134 ;  /* 0x8000008691b47221 */ /* 0x000fe20000010000 */
[-CC-:B------:R-:W-:Y:S01]  /*3b50*/  FFMA.FTZ R134, R140, R128.reuse, R131.reuse ;  /* 0x000000808c867223 */ /* 0x180fe20000010083 */
[----:B------:R-:W-:Y:S01]  /*3b60*/  FFMA.FTZ R135, R3, R128, R131 ;  /* 0x0000008003877223 */ /* 0x000fe20000010083 */
[----:B------:R-:W-:Y:S02]  /*3b70*/  FFMA.FTZ R130, R139, R130, R14 ;  /* 0x000000828b827223 */ /* 0x000fe4000001000e */
[----:B------:R-:W-:Y:S01]  /*3b80*/  FADD.FTZ R134, R143, -R134 ;  /* 0x800000868f867221 */ /* 0x000fe20000010000 */
[----:B------:R-:W-:Y:S01]  /*3b90*/  FADD.FTZ R135, R144, -R135 ;  /* 0x8000008790877221 */ /* 0x000fe20000010000 */
[----:B------:R-:W-:Y:S01]  /*3ba0*/  FMUL.FTZ R185, R130, R129 ;  /* 0x0000008182b97220 */ /* 0x000fe20000410000 */
[----:B------:R-:W-:-:S03]  /*3bb0*/  FFMA.FTZ R130, R139, R180, R15 ;  /* 0x000000b48b827223 */ /* 0x000fc6000001000f */
[----:B------:R-:W-:Y:S01]  /*3bc0*/  FMUL.FTZ R180, R110, R185 ;  /* 0x000000b96eb47220 */ /* 0x000fe20000410000 */
[-C--:B------:R-:W-:Y:S01]  /*3bd0*/  FMUL.FTZ R188, R130, R129.reuse ;  /* 0x0000008182bc7220 */ /* 0x080fe20000410000 */
[----:B------:R-:W-:Y:S02]  /*3be0*/  FFMA.FTZ R130, R139, R134, R13 ;  /* 0x000000868b827223 */ /* 0x000fe4000001000d */
[----:B------:R-:W-:Y:S01]  /*3bf0*/  F2F.BF16.F32 R186, R180 ;  /* 0x000000b400ba7304 */ /* 0x000fe20000202000 */
[----:B------:R-:W-:Y:S01]  /*3c00*/  FMUL.FTZ R187, R111, R188 ;  /* 0x000000bc6fbb7220 */ /* 0x000fe20000410000 */
[----:B------:R-:W-:Y:S01]  /*3c10*/  FMUL.FTZ R182, R130, R129 ;  /* 0x0000008182b67220 */ /* 0x000fe20000410000 */
[----:B------:R-:W-:Y:S02]  /*3c20*/  FFMA.FTZ R130, R139, R135, R12 ;  /* 0x000000878b827223 */ /* 0x000fe4000001000c */
[----:B------:R-:W0:Y:S01]  /*3c30*/  LDC.64 R134, c[0x0][0x468] ;  /* 0x00011a00ff867b82 */ /* 0x000e220000000a00 */
[----:B------:R-:W-:Y:S01]  /*3c40*/  FMUL.FTZ R184, R109, R182 ;  /* 0x000000b66db87220 */ /* 0x000fe20000410000 */
[----:B------:R-:W-:Y:S01]  /*3c50*/  FMUL.FTZ R179, R130, R129 ;  /* 0x0000008182b37220 */ /* 0x000fe20000410000 */
[----:B------:R-:W1:Y:S03]  /*3c60*/  F2F.BF16.F32 R187, R187 ;  /* 0x000000bb00bb7304 */ /* 0x000e660000202000 */
[----:B------:R-:W-:-:S05]  /*3c70*/  FMUL.FTZ R130, R108, R179 ;  /* 0x000000b36c827220 */ /* 0x000fca0000410000 */
[----:B------:R-:W3:Y:S01]  /*3c80*/  F2F.BF16.F32 R180, R184 ;  /* 0x000000b800b47304 */ /* 0x000ee20000202000 */
[----:B-1----:R-:W-:-:S07]  /*3c90*/  PRMT R189, R186, 0x5410, R187 ;  /* 0x00005410babd7816 */ /* 0x002fce00000000bb */
[----:B------:R-:W1:Y:S01]  /*3ca0*/  F2F.BF16.F32 R183, R130 ;  /* 0x0000008200b77304 */ /* 0x000e620000202000 */
[C---:B0-----:R-:W-:Y:S01]  /*3cb0*/  IMAD.WIDE.U32 R134, R138.reuse, 0x8, R134 ;  /* 0x000000088a867825 */ /* 0x041fe200078e0086 */
[----:B------:R-:W-:-:S03]  /*3cc0*/  IADD3 R138, PT, PT, R138, 0x80, RZ ;  /* 0x000000808a8a7810 */ /* 0x000fc60007ffe0ff */
[----:B---3--:R-:W-:-:S05]  /*3cd0*/  IMAD.WIDE.U32 R180, R180, 0x10000, RZ ;  /* 0x00010000b4b47825 */ /* 0x008fca00078e00ff */
        /* <DEDUP_REMOVED lines=13> */
.L_x_4821:
[----:B------:R-:W-:Y:S05]  /*3db0*/  BSYNC.RECONVERGENT B1 ;  /* 0x0000000000017941 */ /* 0x000fea0003800200 */
.L_x_4820:
        /* <DEDUP_REMOVED lines=47> */
.L_x_4823:
[----:B------:R-:W-:Y:S05]  /*40b0*/  BSYNC.RECONVERGENT B1 ;  /* 0x0000000000017941 */ /* 0x000fea0003800200 */
.L_x_4822:
        /* <DEDUP_REMOVED lines=47> */
.L_x_4825:
[----:B------:R-:W-:Y:S05]  /*43b0*/  BSYNC.RECONVERGENT B1 ;  /* 0x0000000000017941 */ /* 0x000fea0003800200 */
.L_x_4824:
        /* <DEDUP_REMOVED lines=47> */
.L_x_4827:
[----:B------:R-:W-:Y:S05]  /*46b0*/  BSYNC.RECONVERGENT B1 ;  /* 0x0000000000017941 */ /* 0x000fea0003800200 */
.L_x_4826:
[----:B------:R-:W-:Y:S05]  /*46c0*/  @!P5 BRA `(.L_x_4816) ;  /* 0x0000001000a4d947 */ /* 0x000fea0003800000 */
[----:B------:R-:W0:Y:S02]  /*46d0*/  LDC.64 R132, c[0x0][0x390] ;  /* 0x0000e400ff847b82 */ /* 0x000e240000000a00 */
[----:B0-----:R-:W-:-:S06]  /*46e0*/  IMAD.WIDE.U32 R132, R138, 0x8, R132 ;  /* 0x000000088a847825 */ /* 0x001fcc00078e0084 */
[----:B------:R-:W2:Y:S01]  /*46f0*/  LDG.E.64 R132, desc[UR8][R132.64] ;  /* 0x0000000884847981 */ /* 0x000ea2000c1e1b00 */
        /* <DEDUP_REMOVED lines=8> */
[C---:B------:R-:W-:Y:S02]  /*4780*/  FFMA.FTZ R130, R139.reuse, R130, R122 ;  /* 0x000000828b827223 */ /* 0x040fe4000001007a */
[----:B------:R-:W-:-:S02]  /*4790*/  FFMA.FTZ R128, R139, R180, R121 ;  /* 0x000000b48b807223 */ /* 0x000fc40000010079 */
[-C--:B------:R-:W-:Y:S01]  /*47a0*/  FMUL.FTZ R181, R130, R129.reuse ;  /* 0x0000008182b57220 */ /* 0x080fe20000410000 */
[C---:B------:R-:W-:Y:S01]  /*47b0*/  FFMA.FTZ R130, R139.reuse, R134, R123 ;  /* 0x000000868b827223 */ /* 0x040fe2000001007b */
[----:B------:R-:W-:Y:S01]  /*47c0*/  FMUL.FTZ R180, R128, R129 ;  /* 0x0000008180b47220 */ /* 0x000fe20000410000 */
[----:B------:R-:W-:Y:S01]  /*47d0*/  FFMA.FTZ R128, R139, R131, R120 ;  /* 0x000000838b807223 */ /* 0x000fe20000010078 */
[----:B------:R-:W-:Y:S01]  /*47e0*/  FMUL.FTZ R134, R78, R181 ;  /* 0x000000b54e867220 */ /* 0x000fe20000410000 */
[-C--:B------:R-:W-:Y:S01]  /*47f0*/  FMUL.FTZ R184, R130, R129.reuse ;  /* 0x0000008182b87220 */ /* 0x080fe20000410000 */
[----:B------:R-:W-:Y:S01]  /*4800*/  FMUL.FTZ R179, R77, R180 ;  /* 0x000000b44db37220 */ /* 0x000fe20000410000 */
[----:B------:R-:W-:Y:S01]  /*4810*/  FMUL.FTZ R135, R128, R129 ;  /* 0x0000008180877220 */ /* 0x000fe20000410000 */
[----:B------:R-:W0:Y:S01]  /*4820*/  LDC.64 R130, c[0x0][0x468] ;  /* 0x00011a00ff827b82 */ /* 0x000e220000000a00 */
[----:B------:R-:W-:Y:S01]  /*4830*/  FMUL.FTZ R183, R79, R184 ;  /* 0x000000b84fb77220 */ /* 0x000fe20000410000 */
[----:B------:R1:W-:Y:S08]  /*4840*/  F2F.BF16.F32 R182, R134 ;  /* 0x0000008600b67304 */ /* 0x0003f00000202000 */
[----:B------:R-:W3:Y:S01]  /*4850*/  F2F.BF16.F32 R128, R179 ;  /* 0x000000b300807304 */ /* 0x000ee20000202000 */
[----:B-1----:R-:W-:-:S07]  /*4860*/  FMUL.FTZ R134, R76, R135 ;  /* 0x000000874c867220 */ /* 0x002fce0000410000 */
[----:B------:R-:W1:Y:S01]  /*4870*/  F2F.BF16.F32 R183, R183 ;  /* 0x000000b700b77304 */ /* 0x000e620000202000 */
[----:B---3--:R-:W-:-:S07]  /*4880*/  IMAD.WIDE.U32 R128, R128, 0x10000, RZ ;  /* 0x0001000080807825 */ /* 0x008fce00078e00ff */
[----:B------:R-:W3:Y:S01]  /*4890*/  F2F.BF16.F32 R139, R134 ;  /* 0x00000086008b7304 */ /* 0x000ee20000202000 */
[----:B-1----:R-:W-:-:S04]  /*48a0*/  PRMT R185, R182, 0x5410, R183 ;  /* 0x00005410b6b97816 */ /* 0x002fc800000000b7 */
[----:B------:R-:W-:Y:S02]  /*48b0*/  LOP3.LUT R129, R185, R129, RZ, 0xfc, !PT ;  /* 0x00000081b9817212 */ /* 0x000fe400078efcff */
[----:B---3--:R-:W-:Y:S01]  /*48c0*/  LOP3.LUT R128, R128, R139, RZ, 0xfc, !PT ;  /* 0x0000008b80807212 */ /* 0x008fe200078efcff */
[----:B0-----:R-:W-:-:S05]  /*48d0*/  IMAD.WIDE.U32 R138, R138, 0x8, R130 ;  /* 0x000000088a8a7825 */ /* 0x001fca00078e0082 */
        /* <DEDUP_REMOVED lines=12> */
.L_x_4819:
[----:B------:R-:W-:Y:S04]  /*49a0*/  BSSY.RECONVERGENT B1, `(.L_x_4828) ;  /* 0x0000032000017945 */ /* 0x000fe80003800200 */
[----:B------:R-:W-:Y:S05]  /*49b0*/  @!P1 BRA `(.L_x_4829) ;  /* 0x0000000000c09947 */ /* 0x000fea0003800000 */
[----:B------:R-:W0:Y:S01]  /*49c0*/  LDC.64 R124, c[0x0][0x390] ;  /* 0x0000e400ff7c7b82 */ /* 0x000e220000000a00 */
[-CC-:B------:R-:W-:Y:S01]  /*49d0*/  FFMA.FTZ R130, R142, R128.reuse, R131.reuse ;  /* 0x000000808e827223 */ /* 0x180fe20000010083 */
[-CC-:B------:R-:W-:Y:S01]  /*49e0*/  FFMA.FTZ R127, R141, R128.reuse, R131.reuse ;  /* 0x000000808d7f7223 */ /* 0x180fe20000010083 */
[----:B------:R-:W-:-:S05]  /*49f0*/  FFMA.FTZ R135, R3, R128, R131 ;  /* 0x0000008003877223 */ /* 0x000fca0000010083 */
[----:B------:R-:W1:Y:S01]  /*4a00*/  LDC.64 R180, c[0x0][0x478] ;  /* 0x00011e00ffb47b82 */ /* 0x000e620000000a00 */
[----:B0-----:R-:W-:-:S05]  /*4a10*/  IMAD.WIDE.U32 R124, R138, 0x8, R124 ;  /* 0x000000088a7c7825 */ /* 0x001fca00078e007c */
[----:B------:R0:W2:Y:S01]  /*4a20*/  LDG.E.64 R132, desc[UR8][R124.64] ;  /* 0x000000087c847981 */ /* 0x0000a2000c1e1b00 */
[----:B------:R-:W-:Y:S01]  /*4a30*/  FADD.FTZ R134, R145, -R130 ;  /* 0x8000008291867221 */ /* 0x000fe20000010000 */
[----:B------:R-:W-:Y:S01]  /*4a40*/  FFMA.FTZ R130, R140, R128, R131 ;  /* 0x000000808c827223 */ /* 0x000fe20000010083 */
[----:B------:R-:W-:Y:S01]  /*4a50*/  FADD.FTZ R127, R146, -R127 ;  /* 0x8000007f927f7221 */ /* 0x000fe20000010000 */
[----:B------:R-:W-:Y:S01]  /*4a60*/  FADD.FTZ R135, R144, -R135 ;  /* 0x8000008790877221 */ /* 0x000fe20000010000 */
[----:B-1----:R-:W-:-:S04]  /*4a70*/  IMAD.WIDE.U32 R180, R138, 0x10, R180 ;  /* 0x000000108ab47825 */ /* 0x002fc800078e00b4 */
[----:B------:R-:W-:Y:S01]  /*4a80*/  FADD.FTZ R130, R143, -R130 ;  /* 0x800000828f827221 */ /* 0x000fe20000010000 */
[C---:B------:R-:W-:Y:S01]  /*4a90*/  FFMA.FTZ R126, R139.reuse, R127, R14 ;  /* 0x0000007f8b7e7223 */ /* 0x040fe2000001000e */
[C---:B------:R-:W-:Y:S02]  /*4aa0*/  FFMA.FTZ R127, R139.reuse, R134, R15 ;  /* 0x000000868b7f7223 */ /* 0x040fe4000001000f */
[----:B0-----:R-:W-:Y:S01]  /*4ab0*/  FFMA.FTZ R125, R139, R130, R13 ;  /* 0x000000828b7d7223 */ /* 0x001fe2000001000d */
[-C--:B------:R-:W-:Y:S01]  /*4ac0*/  FMUL.FTZ R187, R126, R129.reuse ;  /* 0x000000817ebb7220 */ /* 0x080fe20000410000 */
[----:B------:R-:W-:Y:S01]  /*4ad0*/  FMUL.FTZ R188, R127, R129 ;  /* 0x000000817fbc7220 */ /* 0x000fe20000410000 */
[----:B------:R-:W-:Y:S01]  /*4ae0*/  FFMA.FTZ R124, R139, R135, R12 ;  /* 0x000000878b7c7223 */ /* 0x000fe2000001000c */
[----:B------:R-:W-:Y:S01]  /*4af0*/  FMUL.FTZ R186, R125, R129 ;  /* 0x000000817dba7220 */ /* 0x000fe20000410000 */
[----:B------:R-:W-:Y:S01]  /*4b00*/  FMUL.FTZ R179, R110, R187 ;  /* 0x000000bb6eb37220 */ /* 0x000fe20000410000 */
[----:B------:R-:W-:Y:S01]  /*4b10*/  FMUL.FTZ R189, R111, R188 ;  /* 0x000000bc6fbd7220 */ /* 0x000fe20000410000 */
[----:B------:R-:W-:Y:S01]  /*4b20*/  FMUL.FTZ R185, R124, R129 ;  /* 0x000000817cb97220 */ /* 0x000fe20000410000 */
[----:B------:R-:W-:Y:S01]  /*4b30*/  FMUL.FTZ R130, R109, R186 ;  /* 0x000000ba6d827220 */ /* 0x000fe20000410000 */
[----:B------:R-:W0:Y:S01]  /*4b40*/  LDC.64 R134, c[0x0][0x468] ;  /* 0x00011a00ff867b82 */ /* 0x000e220000000a00 */
[----:B------:R1:W-:Y:S01]  /*4b50*/  F2F.BF16.F32 R184, R179 ;  /* 0x000000b300b87304 */ /* 0x0003e20000202000 */
[----:B------:R3:W-:Y:S07]  /*4b60*/  STG.E.128 desc[UR8][R180.64], R124 ;  /* 0x0000007cb4007986 */ /* 0x0007ee000c101d08 */
[----:B------:R-:W4:Y:S01]  /*4b70*/  F2F.BF16.F32 R130, R130 ;  /* 0x0000008200827304 */ /* 0x000f220000202000 */
[----:B-1----:R-:W-:-:S07]  /*4b80*/  FMUL.FTZ R179, R108, R185 ;  /* 0x000000b96cb37220 */ /* 0x002fce0000410000 */
[----:B------:R-:W1:Y:S01]  /*4b90*/  F2F.BF16.F32 R189, R189 ;  /* 0x000000bd00bd7304 */ /* 0x000e620000202000 */
[----:B----4-:R-:W-:-:S07]  /*4ba0*/  IMAD.WIDE.U32 R182, R130, 0x10000, RZ ;  /* 0x0001000082b67825 */ /* 0x010fce00078e00ff */
[----:B------:R-:W4:Y:S01]  /*4bb0*/  F2F.BF16.F32 R179, R179 ;  /* 0x000000b300b37304 */ /* 0x000f220000202000 */
[C---:B0-----:R-:W-:Y:S01]  /*4bc0*/  IMAD.WIDE.U32 R134, R138.reuse, 0x8, R134 ;  /* 0x000000088a867825 */ /* 0x041fe200078e0086 */
[----:B------:R-:W-:Y:S02]  /*4bd0*/  IADD3 R138, PT, PT, R138, 0x80, RZ ;  /* 0x000000808a8a7810 */ /* 0x000fe40007ffe0ff */
[----:B-1----:R-:W-:-:S04]  /*4be0*/  PRMT R191, R184, 0x5410, R189 ;  /* 0x00005410b8bf7816 */ /* 0x002fc800000000bd */
[----:B------:R-:W-:Y:S02]  /*4bf0*/  LOP3.LUT R183, R191, R183, RZ, 0xfc, !PT ;  /* 0x000000b7bfb77212 */ /* 0x000fe400078efcff */
[----:B----4-:R-:W-:-:S05]  /*4c00*/  LOP3.LUT R182, R182, R179, RZ, 0xfc, !PT ;  /* 0x000000b3b6b67212 */ /* 0x010fca00078efcff */
        /* <DEDUP_REMOVED lines=11> */
.L_x_4829:
[----:B------:R-:W-:Y:S05]  /*4cc0*/  BSYNC.RECONVERGENT B1 ;  /* 0x0000000000017941 */ /* 0x000fea0003800200 */
.L_x_4828:
        /* <DEDUP_REMOVED lines=50> */
.L_x_4831:
[----:B------:R-:W-:Y:S05]  /*4ff0*/  BSYNC.RECONVERGENT B1 ;  /* 0x0000000000017941 */ /* 0x000fea0003800200 */
.L_x_4830:
        /* <DEDUP_REMOVED lines=50> */
.L_x_4833:
[----:B------:R-:W-:Y:S05]  /*5320*/  BSYNC.RECONVERGENT B1 ;  /* 0x0000000000017941 */ /* 0x000fea0003800200 */
.L_x_4832:
        /* <DEDUP_REMOVED lines=50> */
.L_x_4835:
[----:B------:R-:W-:Y:S05]  /*5650*/  BSYNC.RECONVERGENT B1 ;  /* 0x0000000000017941 */ /* 0x000fea0003800200 */
.L_x_4834:
[----:B------:R-:W-:Y:S05]  /*5660*/  @!P5 BRA `(.L_x_4816) ;  /* 0x0000000000bcd947 */ /* 0x000fea0003800000 */
[----:B------:R-:W0:Y:S01]  /*5670*/  LDC.64 R132, c[0x0][0x390] ;  /* 0x0000e400ff847b82 */ /* 0x000e220000000a00 */
[-CC-:B------:R-:W-:Y:S01]  /*5680*/  FFMA.FTZ R124, R178, R128.reuse, R131.reuse ;  /* 0x00000080b27c7223 */ /* 0x180fe20000010083 */
[----:B------:R-:W-:-:S06]  /*5690*/  FFMA.FTZ R125, R173, R128, R131 ;  /* 0x00000080ad7d7223 */ /* 0x000fcc0000010083 */
[----:B------:R-:W1:Y:S01]  /*56a0*/  LDC.64 R180, c[0x0][0x468] ;  /* 0x00011a00ffb47b82 */ /* 0x000e620000000a00 */
[----:B0-----:R-:W-:-:S06]  /*56b0*/  IMAD.WIDE.U32 R132, R138, 0x8, R132 ;  /* 0x000000088a847825 */ /* 0x001fcc00078e0084 */
[----:B------:R-:W2:Y:S01]  /*56c0*/  LDG.E.64 R132, desc[UR8][R132.64] ;  /* 0x0000000884847981 */ /* 0x000ea2000c1e1b00 */
[----:B------:R-:W-:Y:S01]  /*56d0*/  FADD.FTZ R124, R177, -R124 ;  /* 0x8000007cb17c7221 */ /* 0x000fe20000010000 */
[----:B------:R-:W-:-:S03]  /*56e0*/  FADD.FTZ R125, R176, -R125 ;  /* 0x8000007db07d7221 */ /* 0x000fc60000010000 */
[----:B------:R-:W-:Y:S01]  /*56f0*/  FFMA.FTZ R127, R139, R124, R123 ;  /* 0x0000007c8b7f7223 */ /* 0x000fe2000001007b */
[-CC-:B------:R-:W-:Y:S01]  /*5700*/  FFMA.FTZ R124, R172, R128.reuse, R131.reuse ;  /* 0x00000080ac7c7223 */ /* 0x180fe20000010083 */
[----:B------:R-:W-:Y:S01]  /*5710*/  FFMA.FTZ R131, R171, R128, R131 ;  /* 0x00000080ab837223 */ /* 0x000fe20000010083 */
[----:B------:R-:W-:Y:S01]  /*5720*/  FFMA.FTZ R126, R139, R125, R122 ;  /* 0x0000007d8b7e7223 */ /* 0x000fe2000001007a */
[-C--:B------:R-:W-:Y:S01]  /*5730*/  FMUL.FTZ R186, R127, R129.reuse ;  /* 0x000000817fba7220 */ /* 0x080fe20000410000 */
[----:B------:R-:W-:Y:S01]  /*5740*/  FADD.FTZ R124, R175, -R124 ;  /* 0x8000007caf7c7221 */ /* 0x000fe20000010000 */
[----:B------:R-:W-:Y:S01]  /*5750*/  FADD.FTZ R131, R174, -R131 ;  /* 0x80000083ae837221 */ /* 0x000fe20000010000 */
[----:B------:R-:W-:Y:S01]  /*5760*/  FMUL.FTZ R185, R126, R129 ;  /* 0x000000817eb97220 */ /* 0x000fe20000410000 */
[----:B------:R-:W-:Y:S01]  /*5770*/  FMUL.FTZ R134, R79, R186 ;  /* 0x000000ba4f867220 */ /* 0x000fe20000410000 */
[C---:B------:R-:W-:Y:S01]  /*5780*/  FFMA.FTZ R125, R139.reuse, R124, R121 ;  /* 0x0000007c8b7d7223 */ /* 0x040fe20000010079 */
[----:B------:R-:W-:Y:S01]  /*5790*/  FFMA.FTZ R124, R139, R131, R120 ;  /* 0x000000838b7c7223 */ /* 0x000fe20000010078 */
[----:B------:R-:W-:Y:S01]  /*57a0*/  FMUL.FTZ R128, R78, R185 ;  /* 0x000000b94e807220 */ /* 0x000fe20000410000 */
[----:B------:R-:W0:Y:S01]  /*57b0*/  LDC.64 R130, c[0x0][0x478] ;  /* 0x00011e00ff827b82 */ /* 0x000e220000000a00 */
[-C--:B------:R-:W-:Y:S01]  /*57c0*/  FMUL.FTZ R184, R125, R129.reuse ;  /* 0x000000817db87220 */ /* 0x080fe20000410000 */
[----:B------:R-:W-:Y:S01]  /*57d0*/  FMUL.FTZ R183, R124, R129 ;  /* 0x000000817cb77220 */ /* 0x000fe20000410000 */
[----:B------:R-:W-:Y:S02]  /*57e0*/  F2F.BF16.F32 R187, R134 ;  /* 0x0000008600bb7304 */ /* 0x000fe40000202000 */
[----:B------:R-:W-:Y:S01]  /*57f0*/  FMUL.FTZ R179, R77, R184 ;  /* 0x000000b84db37220 */ /* 0x000fe20000410000 */
[----:B------:R-:W-:-:S05]  /*5800*/  FMUL.FTZ R182, R76, R183 ;  /* 0x000000b74cb67220 */ /* 0x000fca0000410000 */
[----:B------:R-:W3:Y:S08]  /*5810*/  F2F.BF16.F32 R134, R179 ;  /* 0x000000b300867304 */ /* 0x000ef00000202000 */
[----:B------:R-:W4:Y:S01]  /*5820*/  F2F.BF16.F32 R128, R128 ;  /* 0x0000008000807304 */ /* 0x000f220000202000 */
[----:B---3--:R-:W-:-:S07]  /*5830*/  IMAD.WIDE.U32 R134, R134, 0x10000, RZ ;  /* 0x0001000086867825 */ /* 0x008fce00078e00ff */
[----:B------:R-:W3:Y:S01]  /*5840*/  F2F.BF16.F32 R139, R182 ;  /* 0x000000b6008b7304 */ /* 0x000ee20000202000 */
[----:B----4-:R-:W-:Y:S01]  /*5850*/  PRMT R187, R128, 0x5410, R187 ;  /* 0x0000541080bb7816 */ /* 0x010fe200000000bb */
[----:B0-----:R-:W-:-:S03]  /*5860*/  IMAD.WIDE.U32 R128, R138, 0x10, R130 ;  /* 0x000000108a807825 */ /* 0x001fc600078e0082 */
[----:B------:R-:W-:Y:S02]  /*5870*/  LOP3.LUT R131, R187, R135, RZ, 0xfc, !PT ;  /* 0x00000087bb837212 */ /* 0x000fe400078efcff */
[----:B------:R0:W-:Y:S01]  /*5880*/  STG.E.128 desc[UR8][R128.64], R124 ;  /* 0x0000007c80007986 */ /* 0x0001e2000c101d08 */
[----:B---3--:R-:W-:Y:S01]  /*5890*/  LOP3.LUT R130, R134, R139, RZ, 0xfc, !PT ;  /* 0x0000008b86827212 */ /* 0x008fe200078efcff */
[----:B-1----:R-:W-:-:S05]  /*58a0*/  IMAD.WIDE.U32 R138, R138, 0x8, R180 ;  /* 0x000000088a8a7825 */ /* 0x002fca00078e00b4 */
        /* <DEDUP_REMOVED lines=11> */
.L_x_4816:
[----:B------:R-:W-:Y:S05]  /*5960*/  BSYNC.RECONVERGENT B0 ;  /* 0x0000000000007941 */ /* 0x000fea0003800200 */
.L_x_4798:
[----:B0-----:R-:W0:Y:S01]  /*5970*/  LDC.64 R128, c[0x0][0x380] ;  /* 0x0000e000ff807b82 */ /* 0x001e220000000a00 */
[----:B------:R-:W-:Y:S01]  /*5980*/  UPLOP3.LUT UP1, UPT, UPT, UPT, UP1, 0x40, 0x4 ;  /* 0x000000000004789c */ /* 0x000fe20003f2e810 */
[----:B0-----:R-:W-:-:S04]  /*5990*/  IADD3 R137, PT, PT, R137, R128, RZ ;  /* 0x0000008089897210 */ /* 0x001fc80007ffe0ff */
[----:B------:R-:W-:-:S13]  /*59a0*/  ISETP.GE.AND P0, PT, R137, R129, PT ;  /* 0x000000818900720c */ /* 0x000fda0003f06270 */
[----:B------:R-:W-:Y:S05]  /*59b0*/  @!P0 BRA `(.L_x_4836) ;  /* 0xffffffac00788947 */ /* 0x000fea000383ffff */
.L_x_4785:
[----:B------:R-:W0:Y:S01]  /*59c0*/  S2UR UR4, SR_CTAID.X ;  /* 0x00000000000479c3 */ /* 0x000e220000002500 */
[----:B------:R-:W-:Y:S01]  /*59d0*/  BSSY.RECONVERGENT B0, `(.L_x_4837) ;  /* 0x000000e000007945 */ /* 0x000fe20003800200 */
[----:B0-----:R-:W-:-:S05]  /*59e0*/  IMAD R3, R2, UR4, RZ ;  /* 0x0000000402037c24 */ /* 0x001fca000f8e02ff */
        /* <DEDUP_REMOVED lines=12> */
.L_x_4838:
[----:B------:R-:W-:Y:S05]  /*5ab0*/  BSYNC.RECONVERGENT B0 ;  /* 0x0000000000007941 */ /* 0x000fea0003800200 */
.L_x_4837:
        /* <DEDUP_REMOVED lines=12> */
.L_x_4840:
[----:B------:R-:W-:Y:S05]  /*5b80*/  BSYNC.RECONVERGENT B0 ;  /* 0x0000000000007941 */ /* 0x000fea0003800200 */
.L_x_4839:
        /* <DEDUP_REMOVED lines=12> */
.L_x_4842:
[----:B------:R-:W-:Y:S05]  /*5c50*/  BSYNC.RECONVERGENT B0 ;  /* 0x0000000000007941 */ /* 0x000fea0003800200 */
.L_x_4841:
        /* <DEDUP_REMOVED lines=12> */
.L_x_4844:
[----:B------:R-:W-:Y:S05]  /*5d20*/  BSYNC.RECONVERGENT B0 ;  /* 0x0000000000007941 */ /* 0x000fea0003800200 */
.L_x_4843:
        /* <DEDUP_REMOVED lines=11> */
.L_x_4845:
        /* <DEDUP_REMOVED lines=10> */
.L_x_10864:


//--------------------- .text._ZN10layer_norm13ln_bwd_kernelINS_13Kernel_traitsIf13__nv_bfloat16fS2_fjLj2560ELj1ELj1ELj4ELj8ENS_18Kernel_traits_baseILj2560EfS2_fS2_fjLj128EEEEELb0ELb1ELb0ELb1EEEvNS_9BwdParamsE --------------------------
	.section	.text._ZN10layer_norm13ln_bwd_kernelINS_13Kernel_traitsIf13__nv_bfloat16fS2_fjLj2560ELj1ELj1ELj4ELj8ENS_18Kernel_traits_baseILj2560EfS2_fS2_fjLj128EEEEELb0ELb1ELb0ELb1EEEvNS_9BwdParamsE,"ax",@progbits
	.align	128
        .global         _ZN10layer_norm13ln_bwd_kernelINS_13Kernel_traitsIf13__nv_bfloat16fS2_fjLj2560ELj1ELj1ELj4ELj8ENS_18Kernel_traits_baseILj2560EfS2_fS2_fjLj128EEEEELb0ELb1ELb0ELb1EEEvNS_9BwdParamsE
        .type           _ZN10layer_norm13ln_bwd_kernelINS_13Kernel_traitsIf13__nv_bfloat16fS2_fjLj2560ELj1ELj1ELj4ELj8ENS_18Kernel_traits_baseILj2560EfS2_fS2_fjLj128EEEEELb0ELb1ELb0ELb1EEEvNS_9BwdParamsE,@function
        .size           _ZN10layer_norm13ln_bwd_kernelINS_13Kernel_traitsIf13__nv_bfloat16fS2_fjLj2560ELj1ELj1ELj4ELj8ENS_18Kernel_traits_baseILj2560EfS2_fS2_fjLj128EEEEELb0ELb1ELb0ELb1EEEvNS_9BwdParamsE,(.L_x_10865 - _ZN10layer_norm13ln_bwd_kernelINS_13Kernel_traitsIf13__nv_bfloat16fS2_fjLj2560ELj1ELj1ELj4ELj8ENS_18Kernel_traits_baseILj2560EfS2_fS2_fjLj128EEEEELb0ELb1ELb0ELb1EEEvNS_9BwdParamsE)
        .other          _ZN10layer_norm13ln_bwd_kernelINS_13Kernel_traitsIf13__nv_bfloat16fS2_fjLj2560ELj1ELj1ELj4ELj8ENS_18Kernel_traits_baseILj2560EfS2_fS2_fjLj128EEEEELb0ELb1ELb0ELb1EEEvNS_9BwdParamsE,@"STO_CUDA_ENTRY STV_DEFAULT"
_ZN10layer_norm13ln_bwd_kernelINS_13Kernel_traitsIf13__nv_bfloat16fS2_fjLj2560ELj1ELj1ELj4ELj8ENS_18Kernel_traits_baseILj2560EfS2_fS2_fjLj128EEEEELb0ELb1ELb0ELb1EEEvNS_9BwdParamsE:
.text._ZN10layer_norm13ln_bwd_kernelINS_13Kernel_traitsIf13__nv_bfloat16fS2_fjLj2560ELj1ELj1ELj4ELj8ENS_18Kernel_traits_baseILj2560EfS2_fS2_fjLj128EEEEELb0ELb1ELb0ELb1EEEvNS_9BwdParamsE:
        /* <DEDUP_REMOVED lines=52> */
[----:B0-----:R0:W5:Y:S01]  /*0340*/  LDG.E.128 R40, desc[UR8][R2.64] ;  /* 0x0000000802287981 */ /* 0x001162000c1e1d00 */
[----:B------:R-:W-:Y:S02]  /*0350*/  CS2R R110, SRZ ;  /* 0x00000000006e7805 */ /* 0x000fe4000001ff00 */
[----:B------:R-:W-:Y:S01]  /*0360*/  CS2R R112, SRZ ;  /* 0x0000000000707805 */ /* 0x000fe2000001ff00 */
[----:B--2---:R-:W-:Y:S01]  /*0370*/  IMAD.WIDE.U32 R44, R152, 0x10, R44 ;  /* 0x00000010982c7825 */ /* 0x004fe200078e002c */
        /* <DEDUP_REMOVED lines=26> */
[----:B---3--:R-:W-:-:S02]  /*0520*/  ISETP.NE.U32.AND P0, PT, R46, RZ, PT ;  /* 0x000000ff2e00720c */ /* 0x008fc40003f05070 */
[----:B------:R-:W-:Y:S02]  /*0530*/  CS2R R140, SRZ ;  /* 0x00000000008c7805 */ /* 0x000fe4000001ff00 */
[----:B------:R-:W-:Y:S02]  /*0540*/  CS2R R142, SRZ ;  /* 0x00000000008e7805 */ /* 0x000fe4000001ff00 */
[----:B------:R-:W-:Y:S02]  /*0550*/  CS2R R144, SRZ ;  /* 0x0000000000907805 */ /* 0x000fe4000001ff00 */
[----:B------:R-:W-:Y:S02]  /*0560*/  ISETP.NE.AND.EX P0, PT, R47, RZ, PT, P0 ;  /* 0x000000ff2f00720c */ /* 0x000fe40003f05300 */
[----:B------:R-:W-:Y:S02]  /*0570*/  CS2R R146, SRZ ;  /* 0x0000000000927805 */ /* 0x000fe4000001ff00 */
[----:B------:R-:W-:-:S02]  /*0580*/  CS2R R148, SRZ ;  /* 0x0000000000947805 */ /* 0x000fc4000001ff00 */
[----:B------:R-:W-:Y:S01]  /*0590*/  MOV R151, RZ ;  /* 0x000000ff00977202 */ /* 0x000fe20000000f00 */
[----:B------:R-:W3:Y:S01]  /*05a0*/  LDCU.64 UR14, c[0x0][0x478] ;  /* 0x00008f00ff0e77ac */ /* 0x000ee20008000a00 */
[----:B-12-4-:R-:W0:Y:S05]  /*05b0*/  LDCU.64 UR10, c[0x0][0x438] ;  /* 0x00008700ff0a77ac */ /* 0x016e2a0008000a00 */
.L_x_4853:
[----:B------:R-:W1:Y:S01]  /*05c0*/  LDC.64 R72, c[0x0][0x3c0] ;  /* 0x0000f000ff487b82 */ /* 0x000e620000000a00 */
[----:B------:R-:W-:-:S05]  /*05d0*/  IMAD R0, R90, UR12, RZ ;  /* 0x0000000c5a007c24 */ /* 0x000fca000f8e02ff */
[----:B0-----:R-:W-:Y:S02]  /*05e0*/  SHF.R.S32.HI R3, RZ, 0x1f, R0 ;  /* 0x0000001fff037819 */ /* 0x001fe40000011400 */
[----:B------:R-:W0:Y:S02]  /*05f0*/  LDC.64 R160, c[0x0][0x428] ;  /* 0x00010a00ffa07b82 */ /* 0x000e240000000a00 */
[----:B------:R-:W-:-:S04]  /*0600*/  LEA.HI R3, R3, R0, RZ, 0x2 ;  /* 0x0000000003037211 */ /* 0x000fc800078f10ff */
[----:B------:R-:W-:Y:S02]  /*0610*/  LEA.HI.SX32 R159, R3, R152, 0x1e ;  /* 0x00000098039f7211 */ /* 0x000fe400078ff2ff */
[----:B------:R-:W2:Y:S08]  /*0620*/  LDC.64 R76, c[0x0][0x3a8] ;  /* 0x0000ea00ff4c7b82 */ /* 0x000eb00000000a00 */
[----:B------:R-:W4:Y:S01]  /*0630*/  LDC.64 R162, c[0x0][0x3c8] ;  /* 0x0000f200ffa27b82 */ /* 0x000f220000000a00 */
[----:B-1----:R-:W-:Y:S01]  /*0640*/  IMAD.WIDE R72, R90, 0x4, R72 ;  /* 0x000000045a487825 */ /* 0x002fe200078e0248 */
[----:B------:R-:W-:-:S02]  /*0650*/  IADD3 R169, PT, PT, R159, 0x80, RZ ;  /* 0x000000809fa97810 */ /* 0x000fc40007ffe0ff */
[C---:B------:R-:W-:Y:S02]  /*0660*/  IADD3 R157, PT, PT, R159.reuse, 0x100, RZ ;  /* 0x000001009f9d7810 */ /* 0x040fe40007ffe0ff */
[C---:B------:R-:W-:Y:S01]  /*0670*/  IADD3 R155, PT, PT, R159.reuse, 0x180, RZ ;  /* 0x000001809f9b7810 */ /* 0x040fe20007ffe0ff */
[----:B------:R1:W3:Y:S01]  /*0680*/  LDG.E R0, desc[UR8][R72.64] ;  /* 0x0000000848007981 */ /* 0x0002e2000c1e1900 */
[C-C-:B0-----:R-:W-:Y:S01]  /*0690*/  IMAD.WIDE.U32 R2, R159.reuse, 0x8, R160.reuse ;  /* 0x000000089f027825 */ /* 0x141fe200078e00a0 */
[----:B------:R-:W-:Y:S01]  /*06a0*/  IADD3 R153, PT, PT, R159, 0x200, RZ ;  /* 0x000002009f997810 */ /* 0x000fe20007ffe0ff */
[----:B------:R-:W0:Y:S02]  /*06b0*/  @P0 LDC.64 R164, c[0x0][0x3e0] ;  /* 0x0000f800ffa40b82 */ /* 0x000e240000000a00 */
[----:B------:R-:W-:Y:S02]  /*06c0*/  IMAD.WIDE.U32 R84, R169, 0x8, R160 ;  /* 0x00000008a9547825 */ /* 0x000fe400078e00a0 */
[----:B------:R-:W3:Y:S02]  /*06d0*/  LDG.E.64 R2, desc[UR8][R2.64] ;  /* 0x0000000802027981 */ /* 0x000ee4000c1e1b00 */
[----:B--2---:R-:W-:-:S02]  /*06e0*/  IMAD.WIDE.U32 R64, R159, 0x10, R76 ;  /* 0x000000109f407825 */ /* 0x004fc400078e004c */
[----:B------:R-:W2:Y:S02]  /*06f0*/  LDG.E.64 R84, desc[UR8][R84.64] ;  /* 0x0000000854547981 */ /* 0x000ea4000c1e1b00 */
[--C-:B------:R-:W-:Y:S02]  /*0700*/  IMAD.WIDE.U32 R86, R157, 0x8, R160.reuse ;  /* 0x000000089d567825 */ /* 0x100fe400078e00a0 */
[----:B------:R-:W2:Y:S02]  /*0710*/  LDG.E.128 R64, desc[UR8][R64.64] ;  /* 0x0000000840407981 */ /* 0x000ea4000c1e1d00 */
[--C-:B------:R-:W-:Y:S02]  /*0720*/  IMAD.WIDE.U32 R88, R155, 0x8, R160.reuse ;  /* 0x000000089b587825 */ /* 0x100fe400078e00a0 */
[----:B------:R-:W2:Y:S02]  /*0730*/  LDG.E.64 R86, desc[UR8][R86.64] ;  /* 0x0000000856567981 */ /* 0x000ea4000c1e1b00 */
[----:B------:R-:W-:-:S02]  /*0740*/  IMAD.WIDE.U32 R160, R153, 0x8, R160 ;  /* 0x0000000899a07825 */ /* 0x000fc400078e00a0 */
[----:B------:R-:W2:Y:S02]  /*0750*/  LDG.E.64 R88, desc[UR8][R88.64] ;  /* 0x0000000858587981 */ /* 0x000ea4000c1e1b00 */
[--C-:B------:R-:W-:Y:S02]  /*0760*/  IMAD.WIDE.U32 R68, R169, 0x10, R76.reuse ;  /* 0x00000010a9447825 */ /* 0x100fe400078e004c */
[----:B------:R-:W2:Y:S02]  /*0770*/  LDG.E.64 R160, desc[UR8][R160.64] ;  /* 0x00000008a0a07981 */ /* 0x000ea4000c1e1b00 */
[--C-:B-1----:R-:W-:Y:S02]  /*0780*/  IMAD.WIDE.U32 R72, R157, 0x10, R76.reuse ;  /* 0x000000109d487825 */ /* 0x102fe400078e004c */
[----:B------:R-:W2:Y:S02]  /*0790*/  LDG.E.128 R68, desc[UR8][R68.64] ;  /* 0x0000000844447981 */ /* 0x000ea4000c1e1d00 */
[----:B------:R-:W-:-:S02]  /*07a0*/  IMAD.WIDE.U32 R78, R155, 0x10, R76 ;  /* 0x000000109b4e7825 */ /* 0x000fc400078e004c */
[----:B------:R-:W2:Y:S02]  /*07b0*/  LDG.E.128 R72, desc[UR8][R72.64] ;  /* 0x0000000848487981 */ /* 0x000ea4000c1e1d00 */
[----:B------:R-:W-:Y:S02]  /*07c0*/  IMAD.WIDE.U32 R80, R153, 0x10, R76 ;  /* 0x0000001099507825 */ /* 0x000fe400078e004c */
[----:B------:R-:W2:Y:S02]  /*07d0*/  LDG.E.128 R76, desc[UR8][R78.64] ;  /* 0x000000084e4c7981 */ /* 0x000ea4000c1e1d00 */
[----:B----4-:R-:W-:Y:S02]  /*07e0*/  IMAD.WIDE R162, R90, 0x4, R162 ;  /* 0x000000045aa27825 */ /* 0x010fe400078e02a2 */
[----:B------:R-:W4:Y:S04]  /*07f0*/  LDG.E.128 R80, desc[UR8][R80.64] ;  /* 0x0000000850507981 */ /* 0x000f28000c1e1d00 */
[----:B------:R1:W4:Y:S01]  /*0800*/  LDG.E R150, desc[UR8][R162.64] ;  /* 0x00000008a2967981 */ /* 0x000322000c1e1900 */
[----:B------:R-:W-:-:S04]  /*0810*/  ISETP.NE.U32.AND P1, PT, RZ, UR10, PT ;  /* 0x0000000aff007c0c */ /* 0x000fc8000bf25070 */
[----:B------:R-:W-:-:S13]  /*0820*/  ISETP.NE.AND.EX P1, PT, RZ, UR11, PT, P1 ;  /* 0x0000000bff007c0c */ /* 0x000fda000bf25310 */
        /* <DEDUP_REMOVED lines=8> */
[----:B-----5:R0:W5:Y:S03]  /*08b0*/  @P1 LDG.E.128 R44, desc[UR8][R166.64] ;  /* 0x00000008a62c1981 */ /* 0x020166000c1e1d00 */
[----:B------:R-:W-:Y:S01]  /*08c0*/  @P1 IMAD.WIDE.U32 R170, R157, 0x10, R172 ;  /* 0x000000109daa1825 */ /* 0x000fe200078e00ac */
[----:B------:R1:W5:Y:S03]  /*08d0*/  @P1 LDG.E.128 R48, desc[UR8][R162.64] ;  /* 0x00000008a2301981 */ /* 0x000366000c1e1d00 */
[----:B------:R-:W-:Y:S01]  /*08e0*/  @P0 IMAD.WIDE R164, R90, 0x2, R164 ;  /* 0x000000025aa40825 */ /* 0x000fe200078e02a4 */
[----:B------:R1:W5:Y:S03]  /*08f0*/  @P1 LDG.E.128 R52, desc[UR8][R170.64] ;  /* 0x00000008aa341981 */ /* 0x000366000c1e1d00 */
[----:B------:R-:W-:Y:S01]  /*0900*/  @P1 IMAD.WIDE.U32 R172, R155, 0x10, R174 ;  /* 0x000000109bac1825 */ /* 0x000fe200078e00ae */
[----:B------:R-:W5:Y:S04]  /*0910*/  @P0 LDG.E.U16 R158, desc[UR8][R164.64] ;  /* 0x00000008a49e0981 */ /* 0x000f68000c1e1500 */
[----:B------:R-:W5:Y:S01]  /*0920*/  @P1 LDG.E.128 R56, desc[UR8][R172.64] ;  /* 0x00000008ac381981 */ /* 0x000f62000c1e1d00 */
[----:B------:R-:W-:-:S05]  /*0930*/  @P1 IMAD.WIDE.U32 R174, R153, 0x10, R176 ;  /* 0x0000001099ae1825 */ /* 0x000fca00078e00b0 */
[----:B------:R1:W5:Y:S01]  /*0940*/  @P1 LDG.E.128 R60, desc[UR8][R174.64] ;  /* 0x00000008ae3c1981 */ /* 0x000362000c1e1d00 */
[----:B---3--:R-:W-:Y:S02]  /*0950*/  FSEL R0, R0, RZ, !P2 ;  /* 0x000000ff00007208 */ /* 0x008fe40005000000 */
[----:B0-----:R-:W-:Y:S02]  /*0960*/  MOV R167, R2 ;  /* 0x0000000200a77202 */ /* 0x001fe40000000f00 */
[----:B------:R-:W-:Y:S02]  /*0970*/  SHF.R.U64 R168, R2, 0x10, R3 ;  /* 0x0000001002a87819 */ /* 0x000fe40000001203 */
[----:B------:R-:W-:Y:S01]  /*0980*/  SHF.L.U32 R167, R167, 0x10, RZ ;  /* 0x00000010a7a77819 */ /* 0x000fe200000006ff */
[C---:B--2---:R-:W-:Y:S01]  /*0990*/  FADD.FTZ R179, -R0.reuse, R65 ;  /* 0x0000004100b37221 */ /* 0x044fe20000010100 */
[C---:B------:R-:W-:Y:S01]  /*09a0*/  FADD.FTZ R177, -R0.reuse, R64 ;  /* 0x0000004000b17221 */ /* 0x040fe20000010100 */
[C---:B------:R-:W-:Y:S01]  /*09b0*/  FADD.FTZ R181, -R0.reuse, R66 ;  /* 0x0000004200b57221 */ /* 0x040fe20000010100 */
[----:B------:R-:W-:Y:S01]  /*09c0*/  MOV R64, R3 ;  /* 0x0000000300407202 */ /* 0x000fe20000000f00 */
[----:B------:R-:W-:Y:S01]  /*09d0*/  FADD.FTZ R67, -R0, R67 ;  /* 0x0000004300437221 */ /* 0x000fe20000010100 */
[----:B------:R-:W-:-:S02]  /*09e0*/  SHF.R.U32.HI R186, RZ, 0x10, R3 ;  /* 0x00000010ffba7819 */ /* 0x000fc40000011603 */
[--C-:B------:R-:W-:Y:S02]  /*09f0*/  SHF.R.U64 R188, R84, 0x10, R85.reuse ;  /* 0x0000001054bc7819 */ /* 0x100fe40000001255 */
[----:B------:R-:W-:Y:S02]  /*0a00*/  MOV R185, R85 ;  /* 0x0000005500b97202 */ /* 0x000fe40000000f00 */
[----:B------:R-:W-:Y:S02]  /*0a10*/  SHF.R.U32.HI R190, RZ, 0x10, R85 ;  /* 0x00000010ffbe7819 */ /* 0x000fe40000011655 */
[--C-:B------:R-:W-:Y:S02]  /*0a20*/  SHF.R.U64 R200, R160, 0x10, R161.reuse ;  /* 0x00000010a0c87819 */ /* 0x100fe400000012a1 */
[----:B------:R-:W-:Y:S01]  /*0a30*/  MOV R197, R161 ;  /* 0x000000a100c57202 */ /* 0x000fe20000000f00 */
[C---:B-1----:R-:W-:Y:S01]  /*0a40*/  FADD.FTZ R163, -R0.reuse, R68 ;  /* 0x0000004400a37221 */ /* 0x042fe20000010100 */
[----:B------:R-:W-:Y:S01]  /*0a50*/  SHF.R.U32.HI R202, RZ, 0x10, R161 ;  /* 0x00000010ffca7819 */ /* 0x000fe200000116a1 */
        /* <DEDUP_REMOVED lines=12> */
[C---:B----4-:R-:W-:Y:S01]  /*0b20*/  FADD.FTZ R161, -R0.reuse, R80 ;  /* 0x0000005000a17221 */ /* 0x050fe20000010100 */
[----:B------:R-:W-:Y:S01]  /*0b30*/  FADD.FTZ R65, -R0, R81 ;  /* 0x0000005100417221 */ /* 0x000fe20000010100 */
[----:B------:R-:W-:Y:S01]  /*0b40*/  FMUL.FTZ R184, R150, R179 ;  /* 0x000000b396b87220 */ /* 0x000fe20000410000 */
[C---:B------:R-:W-:Y:S01]  /*0b50*/  FADD.FTZ R165, -R0.reuse, R82 ;  /* 0x0000005200a57221 */ /* 0x040fe20000010100 */
[----:B------:R-:W-:Y:S01]  /*0b60*/  FADD.FTZ R3, -R0, R83 ;  /* 0x0000005300037221 */ /* 0x000fe20000010100 */
[----:B------:R-:W-:Y:S01]  /*0b70*/  FMUL.FTZ R179, R40, R167 ;  /* 0x000000a728b37220 */ /* 0x000fe20000410000 */
[C---:B------:R-:W-:Y:S01]  /*0b80*/  FMUL.FTZ R0, R150.reuse, R177 ;  /* 0x000000b196007220 */ /* 0x040fe20000410000 */
[----:B------:R-:W-:Y:S01]  /*0b90*/  FMUL.FTZ R182, R150, R181 ;  /* 0x000000b596b67220 */ /* 0x000fe20000410000 */
[----:B------:R-:W-:Y:S01]  /*0ba0*/  SHF.L.U32 R181, R64, 0x10, RZ ;  /* 0x0000001040b57819 */ /* 0x000fe200000006ff */
[----:B------:R-:W-:Y:S01]  /*0bb0*/  FMUL.FTZ R180, R150, R67 ;  /* 0x0000004396b47220 */ /* 0x000fe20000410000 */
[----:B------:R-:W-:Y:S01]  /*0bc0*/  FMUL.FTZ R177, R41, R168 ;  /* 0x000000a829b17220 */ /* 0x000fe20000410000 */
[----:B------:R-:W-:Y:S01]  /*0bd0*/  FADD.FTZ R2, RZ, R179 ;  /* 0x000000b3ff027221 */ /* 0x000fe20000010000 */
[----:B------:R-:W-:Y:S01]  /*0be0*/  FFMA.FTZ R67, R0, R179, RZ ;  /* 0x000000b300437223 */ /* 0x000fe200000100ff */
[----:B------:R-:W-:Y:S01]  /*0bf0*/  MOV R183, R84 ;  /* 0x0000005400b77202 */ /* 0x000fe20000000f00 */
[----:B------:R-:W-:Y:S01]  /*0c00*/  FMUL.FTZ R173, R42, R181 ;  /* 0x000000b52aad7220 */ /* 0x000fe20000410000 */
[----:B------:R-:W-:Y:S01]  /*0c10*/  SHF.L.U32 R186, R186, 0x10, RZ ;  /* 0x00000010baba7819 */ /* 0x000fe200000006ff */
[----:B------:R-:W-:Y:S01]  /*0c20*/  FADD.FTZ R2, R177, R2 ;  /* 0x00000002b1027221 */ /* 0x000fe20000010000 */
[----:B------:R-:W-:Y:S01]  /*0c30*/  FFMA.FTZ R67, R184, R177, R67 ;  /* 0x000000b1b8437223 */ /* 0x000fe20000010043 */
[----:B------:R-:W-:-:S02]  /*0c40*/  SHF.R.U64 R196, R88, 0x10, R89 ;  /* 0x0000001058c47819 */ /* 0x000fc40000001259 */
[----:B------:R-:W-:Y:S01]  /*0c50*/  MOV R193, R89 ;  /* 0x0000005900c17202 */ /* 0x000fe20000000f00 */
[----:B------:R-:W-:Y:S01]  /*0c60*/  FADD.FTZ R2, R173, R2 ;  /* 0x00000002ad027221 */ /* 0x000fe20000010000 */
[----:B------:R-:W-:Y:S01]  /*0c70*/  SHF.R.U32.HI R198, RZ, 0x10, R89 ;  /* 0x00000010ffc67819 */ /* 0x000fe20000011659 */
[----:B------:R-:W-:Y:S01]  /*0c80*/  FMUL.FTZ R89, R43, R186 ;  /* 0x000000ba2b597220 */ /* 0x000fe20000410000 */
[----:B------:R-:W-:Y:S01]  /*0c90*/  SHF.L.U32 R183, R183, 0x10, RZ ;  /* 0x00000010b7b77819 */ /* 0x000fe200000006ff */
[----:B------:R-:W-:Y:S01]  /*0ca0*/  FFMA.FTZ R67, R182, R173, R67 ;  /* 0x000000adb6437223 */ /* 0x000fe20000010043 */
[----:B------:R-:W-:Y:S02]  /*0cb0*/  MOV R187, R86 ;  /* 0x0000005600bb7202 */ /* 0x000fe40000000f00 */
[----:B------:R-:W-:Y:S01]  /*0cc0*/  SHF.R.U64 R192, R86, 0x10, R87 ;  /* 0x0000001056c07819 */ /* 0x000fe20000001257 */
[----:B------:R-:W-:Y:S01]  /*0cd0*/  FMUL.FTZ R86, R150, R175 ;  /* 0x000000af96567220 */ /* 0x000fe20000410000 */
[----:B------:R-:W-:Y:S01]  /*0ce0*/  SHF.L.U32 R188, R188, 0x10, RZ ;  /* 0x00000010bcbc7819 */ /* 0x000fe200000006ff */
[----:B------:R-:W-:Y:S01]  /*0cf0*/  FMUL.FTZ R175, R36, R183 ;  /* 0x000000b724af7220 */ /* 0x000fe20000410000 */
[----:B------:R-:W-:Y:S01]  /*0d00*/  FADD.FTZ R2, R89, R2 ;  /* 0x0000000259027221 */ /* 0x000fe20000010000 */
[----:B------:R-:W-:Y:S01]  /*0d10*/  FMUL.FTZ R178, R150, R163 ;  /* 0x000000a396b27220 */ /* 0x000fe20000410000 */
[----:B------:R-:W-:Y:S01]  /*0d20*/  FFMA.FTZ R67, R180, R89, R67 ;  /* 0x00000059b4437223 */ /* 0x000fe20000010043 */
[C---:B------:R-:W-:Y:S01]  /*0d30*/  FMUL.FTZ R174, R150.reuse, R171 ;  /* 0x000000ab96ae7220 */ /* 0x040fe20000410000 */
[----:B------:R-:W-:Y:S01]  /*0d40*/  SHF.L.U32 R185, R185, 0x10, RZ ;  /* 0x00000010b9b97819 */ /* 0x000fe200000006ff */
[----:B------:R-:W-:Y:S01]  /*0d50*/  FMUL.FTZ R171, R37, R188 ;  /* 0x000000bc25ab7220 */ /* 0x000fe20000410000 */
[----:B------:R-:W-:Y:S01]  /*0d60*/  FADD.FTZ R2, R175, R2 ;  /* 0x00000002af027221 */ /* 0x000fe20000010000 */
[----:B------:R-:W-:Y:S01]  /*0d70*/  FMUL.FTZ R176, R150, R69 ;  /* 0x0000004596b07220 */ /* 0x000fe20000410000 */
[----:B------:R-:W-:Y:S01]  /*0d80*/  FFMA.FTZ R67, R178, R175, R67 ;  /* 0x000000afb2437223 */ /* 0x000fe20000010043 */
[----:B------:R-:W-:Y:S01]  /*0d90*/  MOV R189, R87 ;  /* 0x0000005700bd7202 */ /* 0x000fe20000000f00 */
[----:B------:R-:W-:Y:S01]  /*0da0*/  FADD.FTZ R2, R171, R2 ;  /* 0x00000002ab027221 */ /* 0x000fe20000010000 */
[----:B------:R-:W-:Y:S01]  /*0db0*/  SHF.R.U32.HI R194, RZ, 0x10, R87 ;  /* 0x00000010ffc27819 */ /* 0x000fe20000011657 */
[----:B------:R-:W-:Y:S01]  /*0dc0*/  FMUL.FTZ R87, R38, R185 ;  /* 0x000000b926577220 */ /* 0x000fe20000410000 */
[----:B------:R-:W-:Y:S01]  /*0dd0*/  SHF.L.U32 R190, R190, 0x10, RZ ;  /* 0x00000010bebe7819 */ /* 0x000fe200000006ff */
[----:B------:R-:W-:Y:S01]  /*0de0*/  FFMA.FTZ R67, R176, R171, R67 ;  /* 0x000000abb0437223 */ /* 0x000fe20000010043 */
[C---:B------:R-:W-:Y:S01]  /*0df0*/  FMUL.FTZ R170, R150.reuse, R85 ;  /* 0x0000005596aa7220 */ /* 0x040fe20000410000 */
[----:B------:R-:W-:Y:S01]  /*0e00*/  SHF.L.U32 R187, R187, 0x10, RZ ;  /* 0x00000010bbbb7819 */ /* 0x000fe200000006ff */
[----:B------:R-:W-:Y:S01]  /*0e10*/  FADD.FTZ R2, R87, R2 ;  /* 0x0000000257027221 */ /* 0x000fe20000010000 */
[----:B------:R-:W-:Y:S01]  /*0e20*/  FMUL.FTZ R85, R39, R190 ;  /* 0x000000be27557220 */ /* 0x000fe20000410000 */
        /* <DEDUP_REMOVED lines=8> */
[----:B------:R-:W-:Y:S01]  /*0eb0*/  MOV R191, R88 ;  /* 0x0000005800bf7202 */ /* 0x000fe20000000f00 */
[----:B------:R-:W-:Y:S01]  /*0ec0*/  FADD.FTZ R2, R83, R2 ;  /* 0x0000000253027221 */ /* 0x000fe20000010000 */
        /* <DEDUP_REMOVED lines=21> */
[----:B------:R-:W-:Y:S01]  /*1020*/  MOV R195, R160 ;  /* 0x000000a000c37202 */ /* 0x000fe20000000f00 */
        /* <DEDUP_REMOVED lines=63> */
.L_x_4848:
[----:B------:R-:W-:Y:S05]  /*1420*/  BSYNC.RECONVERGENT B0 ;  /* 0x0000000000007941 */ /* 0x000fea0003800200 */
.L_x_4847:
[----:B------:R-:W1:Y:S08]  /*1430*/  S2UR UR5, SR_CgaCtaId ;  /* 0x00000000000579c3 */ /* 0x000e700000008800 */
[----:B------:R-:W-:Y:S01]  /*1440*/  BAR.SYNC.DEFER_BLOCKING 0x0 ;  /* 0x0000000000007b1d */ /* 0x000fe20000010000 */
[----:B------:R-:W-:Y:S01]  /*1450*/  UISETP.NE.U32.AND UP0, UPT, UR10, URZ, UPT ;  /* 0x000000ff0a00728c */ /* 0x000fe2000bf05070 */
[----:B------:R-:W-:-:S02]  /*1460*/  HFMA2 R154, -RZ, RZ, 1.875, 0 ;  /* 0x3f800000ff9a7431 */ /* 0x000fc400000001ff */
[----:B------:R-:W-:Y:S01]  /*1470*/  FFMA.FTZ R151, R0, R167, R151 ;  /* 0x000000a700977223 */ /* 0x000fe20000010097 */
[----:B------:R-:W-:Y:S01]  /*1480*/  FADD.FTZ R130, R167, R130 ;  /* 0x00000082a7827221 */ /* 0x000fe20000010000 */
[----:B------:R-:W-:Y:S01]  /*1490*/  UISETP.NE.AND.EX UP0, UPT, UR11, URZ, UPT, UP0 ;  /* 0x000000ff0b00728c */ /* 0x000fe2000bf05300 */
[----:B------:R-:W-:Y:S01]  /*14a0*/  FFMA.FTZ R149, R184, R168, R149 ;  /* 0x000000a8b8957223 */ /* 0x000fe20000010095 */
[----:B------:R-:W-:Y:S01]  /*14b0*/  UMOV UR4, 0x400 ;  /* 0x0000040000047882 */ /* 0x000fe20000000000 */
[----:B------:R-:W-:Y:S01]  /*14c0*/  FADD.FTZ R129, R168, R129 ;  /* 0x00000081a8817221 */ /* 0x000fe20000010000 */
[----:B-----5:R-:W-:Y:S01]  /*14d0*/  @P0 SHF.L.U32 R154, R158, 0x10, RZ ;  /* 0x000000109e9a0819 */ /* 0x020fe200000006ff */
        /* <DEDUP_REMOVED lines=61> */
[-CC-:B------:R-:W-:Y:S01]  /*18b0*/  FFMA.FTZ R174, R174, R168.reuse, R167.reuse ;  /* 0x000000a8aeae7223 */ /* 0x180fe200000100a7 */
[----:B------:R-:W-:Y:S01]  /*18c0*/  FADD.FTZ R89, R89, -R180 ;  /* 0x800000b459597221 */ /* 0x000fe20000010000 */
[-CC-:B------:R-:W-:Y:S01]  /*18d0*/  FFMA.FTZ R172, R172, R168.reuse, R167.reuse ;  /* 0x000000a8acac7223 */ /* 0x180fe200000100a7 */
[----:B------:R-:W-:Y:S01]  /*18e0*/  FADD.FTZ R177, R177, -R184 ;  /* 0x800000b8b1b17221 */ /* 0x000fe20000010000 */
[----:B------:R-:W-:Y:S01]  /*18f0*/  FADD.FTZ R173, R173, -R182 ;  /* 0x800000b6adad7221 */ /* 0x000fe20000010000 */
[----:B------:R-:W-:Y:S01]  /*1900*/  FMUL.FTZ R89, R150, R89 ;  /* 0x0000005996597220 */ /* 0x000fe20000410000 */
[-CC-:B------:R-:W-:Y:S01]  /*1910*/  FFMA.FTZ R176, R176, R168.reuse, R167.reuse ;  /* 0x000000a8b0b07223 */ /* 0x180fe200000100a7 */
[----:B------:R-:W-:Y:S01]  /*1920*/  FADD.FTZ R87, R87, -R174 ;  /* 0x800000ae57577221 */ /* 0x000fe20000010000 */
[----:B------:R-:W-:Y:S01]  /*1930*/  FADD.FTZ R85, R85, -R172 ;  /* 0x800000ac55557221 */ /* 0x000fe20000010000 */
[-CC-:B------:R-:W-:Y:S01]  /*1940*/  FFMA.FTZ R178, R178, R168.reuse, R167.reuse ;  /* 0x000000a8b2b27223 */ /* 0x180fe200000100a7 */
[-CC-:B------:R-:W-:Y:S01]  /*1950*/  FFMA.FTZ R170, R170, R168.reuse, R167.reuse ;  /* 0x000000a8aaaa7223 */ /* 0x180fe200000100a7 */
[--C-:B------:R-:W-:Y:S01]  /*1960*/  FFMA.FTZ R0, R0, R168, R167.reuse ;  /* 0x000000a800007223 */ /* 0x100fe200000100a7 */
[----:B------:R-:W-:Y:S01]  /*1970*/  FMUL.FTZ R180, R89, R154 ;  /* 0x0000009a59b47220 */ /* 0x000fe20000410000 */
[C---:B------:R-:W-:Y:S01]  /*1980*/  FMUL.FTZ R3, R150.reuse, R177 ;  /* 0x000000b196037220 */ /* 0x040fe20000410000 */
[C---:B------:R-:W-:Y:S01]  /*1990*/  FMUL.FTZ R173, R150.reuse, R173 ;  /* 0x000000ad96ad7220 */ /* 0x040fe20000410000 */
[----:B------:R-:W-:Y:S01]  /*19a0*/  FADD.FTZ R171, R171, -R176 ;  /* 0x800000b0abab7221 */ /* 0x000fe20000010000 */
[C---:B------:R-:W-:Y:S01]  /*19b0*/  FMUL.FTZ R87, R150.reuse, R87 ;  /* 0x0000005796577220 */ /* 0x040fe20000410000 */
[C---:B------:R-:W-:Y:S01]  /*19c0*/  FMUL.FTZ R85, R150.reuse, R85 ;  /* 0x0000005596557220 */ /* 0x040fe20000410000 */
[----:B------:R-:W-:Y:S01]  /*19d0*/  FADD.FTZ R175, R175, -R178 ;  /* 0x800000b2afaf7221 */ /* 0x000fe20000010000 */
[----:B------:R-:W-:Y:S01]  /*19e0*/  FADD.FTZ R83, R83, -R170 ;  /* 0x800000aa53537221 */ /* 0x000fe20000010000 */
[----:B------:R-:W-:Y:S01]  /*19f0*/  FADD.FTZ R179, R179, -R0 ;  /* 0x80000000b3b37221 */ /* 0x000fe20000010000 */
[----:B------:R-:W-:Y:S01]  /*1a00*/  FMUL.FTZ R64, R7, R180 ;  /* 0x000000b407407220 */ /* 0x000fe20000410000 */
[-C--:B------:R-:W-:Y:S01]  /*1a10*/  FMUL.FTZ R0, R3, R154.reuse ;  /* 0x0000009a03007220 */ /* 0x080fe20000410000 */
[-C--:B------:R-:W-:Y:S01]  /*1a20*/  FMUL.FTZ R185, R173, R154.reuse ;  /* 0x0000009aadb97220 */ /* 0x080fe20000410000 */
[C---:B------:R-:W-:Y:S01]  /*1a30*/  FMUL.FTZ R171, R150.reuse, R171 ;  /* 0x000000ab96ab7220 */ /* 0x040fe20000410000 */
[-C--:B------:R-:W-:Y:S01]  /*1a40*/  FMUL.FTZ R87, R87, R154.reuse ;  /* 0x0000009a57577220 */ /* 0x080fe20000410000 */
[----:B------:R-:W-:Y:S01]  /*1a50*/  FMUL.FTZ R170, R85, R154 ;  /* 0x0000009a55aa7220 */ /* 0x000fe20000410000 */
[----:B------:R-:W-:Y:S01]  /*1a60*/  FMUL.FTZ R89, R150, R175 ;  /* 0x000000af96597220 */ /* 0x000fe20000410000 */
[--C-:B------:R-:W-:Y:S01]  /*1a70*/  FFMA.FTZ R86, R86, R168, R167.reuse ;  /* 0x000000a856567223 */ /* 0x100fe200000100a7 */
[----:B------:R-:W-:Y:S01]  /*1a80*/  FMUL.FTZ R83, R150, R83 ;  /* 0x0000005396537220 */ /* 0x000fe20000410000 */
[----:B------:R0:W-:Y:S01]  /*1a90*/  F2F.BF16.F32 R67, R64 ;  /* 0x0000004000437304 */ /* 0x0001e20000202000 */
[----:B------:R-:W-:Y:S01]  /*1aa0*/  FMUL.FTZ R2, R5, R0 ;  /* 0x0000000005027220 */ /* 0x000fe20000410000 */
[----:B------:R-:W-:Y:S01]  /*1ab0*/  FMUL.FTZ R3, R6, R185 ;  /* 0x000000b906037220 */ /* 0x000fe20000410000 */
[----:B------:R-:W-:Y:S01]  /*1ac0*/  FMUL.FTZ R158, R171, R154 ;  /* 0x0000009aab9e7220 */ /* 0x000fe20000410000 */
[----:B------:R-:W-:Y:S01]  /*1ad0*/  FMUL.FTZ R65, R11, R170 ;  /* 0x000000aa0b417220 */ /* 0x000fe20000410000 */
[-C--:B------:R-:W-:Y:S01]  /*1ae0*/  FMUL.FTZ R89, R89, R154.reuse ;  /* 0x0000009a59597220 */ /* 0x080fe20000410000 */
[----:B------:R-:W-:Y:S01]  /*1af0*/  FADD.FTZ R79, R79, -R86 ;  /* 0x800000564f4f7221 */ /* 0x000fe20000010000 */
[----:B------:R-:W-:Y:S01]  /*1b00*/  FMUL.FTZ R171, R83, R154 ;  /* 0x0000009a53ab7220 */ /* 0x000fe20000410000 */
[----:B------:R-:W-:Y:S01]  /*1b10*/  FMUL.FTZ R179, R150, R179 ;  /* 0x000000b396b37220 */ /* 0x000fe20000410000 */
[----:B0-----:R-:W-:Y:S01]  /*1b20*/  FMUL.FTZ R64, R10, R87 ;  /* 0x000000570a407220 */ /* 0x001fe20000410000 */
[----:B------:R0:W-:Y:S01]  /*1b30*/  F2F.BF16.F32 R70, R2 ;  /* 0x0000000200467304 */ /* 0x0001e20000202000 */
[----:B------:R-:W-:Y:S01]  /*1b40*/  FMUL.FTZ R79, R150, R79 ;  /* 0x0000004f964f7220 */ /* 0x000fe20000410000 */
[--C-:B------:R-:W-:Y:S01]  /*1b50*/  FFMA.FTZ R88, R88, R168, R167.reuse ;  /* 0x000000a858587223 */ /* 0x100fe200000100a7 */
[----:B------:R-:W-:Y:S01]  /*1b60*/  FMUL.FTZ R183, R179, R154 ;  /* 0x0000009ab3b77220 */ /* 0x000fe20000410000 */
[--C-:B------:R-:W-:Y:S01]  /*1b70*/  FFMA.FTZ R71, R84, R168, R167.reuse ;  /* 0x000000a854477223 */ /* 0x100fe200000100a7 */
[----:B------:R-:W-:Y:S01]  /*1b80*/  FMUL.FTZ R173, R79, R154 ;  /* 0x0000009a4fad7220 */ /* 0x000fe20000410000 */
[----:B------:R-:W-:Y:S01]  /*1b90*/  FADD.FTZ R81, R81, -R88 ;  /* 0x8000005851517221 */ /* 0x000fe20000010000 */
[-C--:B------:R-:W-:Y:S01]  /*1ba0*/  FFMA.FTZ R82, R82, R168.reuse, R167 ;  /* 0x000000a852527223 */ /* 0x080fe200000100a7 */
[----:B------:R1:W2:Y:S01]  /*1bb0*/  F2F.BF16.F32 R66, R3 ;  /* 0x0000000300427304 */ /* 0x0002a20000202000 */
[----:B0-----:R-:W-:Y:S01]  /*1bc0*/  FMUL.FTZ R2, R8, R89 ;  /* 0x0000005908027220 */ /* 0x001fe20000410000 */
[----:B------:R-:W-:Y:S01]  /*1bd0*/  FMUL.FTZ R81, R150, R81 ;  /* 0x0000005196517220 */ /* 0x000fe20000410000 */
[----:B------:R-:W-:Y:S01]  /*1be0*/  FADD.FTZ R85, R72, -R71 ;  /* 0x8000004748557221 */ /* 0x000fe20000010000 */
[----:B------:R-:W-:Y:S01]  /*1bf0*/  FMUL.FTZ R177, R4, R183 ;  /* 0x000000b704b17220 */ /* 0x000fe20000410000 */
[--C-:B------:R-:W-:Y:S01]  /*1c00*/  FFMA.FTZ R80, R80, R168, R167.reuse ;  /* 0x000000a850507223 */ /* 0x100fe200000100a7 */
[----:B------:R-:W-:Y:S01]  /*1c10*/  FMUL.FTZ R86, R81, R154 ;  /* 0x0000009a51567220 */ /* 0x000fe20000410000 */
[----:B------:R-:W-:Y:S01]  /*1c20*/  FMUL.FTZ R85, R150, R85 ;  /* 0x0000005596557220 */ /* 0x000fe20000410000 */
[----:B------:R0:W-:Y:S01]  /*1c30*/  F2F.BF16.F32 R69, R64 ;  /* 0x0000004000457304 */ /* 0x0001e20000202000 */
[----:B-1----:R-:W-:Y:S01]  /*1c40*/  FMUL.FTZ R3, R9, R158 ;  /* 0x0000009e09037220 */ /* 0x002fe20000410000 */
[----:B------:R-:W-:Y:S01]  /*1c50*/  FMUL.FTZ R71, R13, R86 ;  /* 0x000000560d477220 */ /* 0x000fe20000410000 */
[----:B------:R-:W-:Y:S01]  /*1c60*/  FADD.FTZ R181, R77, -R82 ;  /* 0x800000524db57221 */ /* 0x000fe20000010000 */
[----:B------:R-:W-:Y:S01]  /*1c70*/  FFMA.FTZ R74, R74, R168, R167 ;  /* 0x000000a84a4a7223 */ /* 0x000fe200000100a7 */
[----:B------:R-:W-:Y:S01]  /*1c80*/  FADD.FTZ R73, R73, -R80 ;  /* 0x8000005049497221 */ /* 0x000fe20000010000 */
[----:B------:R-:W-:Y:S01]  /*1c90*/  FMUL.FTZ R88, R85, R154 ;  /* 0x0000009a55587220 */ /* 0x000fe20000410000 */
[----:B--2---:R-:W-:Y:S01]  /*1ca0*/  PRMT R175, R66, 0x5410, R67 ;  /* 0x0000541042af7816 */ /* 0x004fe20000000043 */
[----:B------:R1:W2:Y:S01]  /*1cb0*/  F2F.BF16.F32 R172, R65 ;  /* 0x0000004100ac7304 */ /* 0x0002a20000202000 */
[----:B0-----:R-:W-:Y:S01]  /*1cc0*/  FMUL.FTZ R64, R12, R171 ;  /* 0x000000ab0c407220 */ /* 0x001fe20000410000 */
[----:B------:R-:W-:Y:S01]  /*1cd0*/  FADD.FTZ R75, R75, -R74 ;  /* 0x8000004a4b4b7221 */ /* 0x000fe20000010000 */
[----:B------:R-:W-:Y:S01]  /*1ce0*/  FMUL.FTZ R72, R14, R173 ;  /* 0x000000ad0e487220 */ /* 0x000fe20000410000 */
[----:B------:R-:W-:Y:S01]  /*1cf0*/  FMUL.FTZ R73, R150, R73 ;  /* 0x0000004996497220 */ /* 0x000fe20000410000 */
[----:B------:R-:W-:-:S03]  /*1d00*/  FMUL.FTZ R74, R15, R88 ;  /* 0x000000580f4a7220 */ /* 0x000fc60000410000 */
[----:B------:R-:W-:Y:S01]  /*1d10*/  F2F.BF16.F32 R179, R2 ;  /* 0x0000000200b37304 */ /* 0x000fe20000202000 */
[----:B-1----:R-:W-:-:S04]  /*1d20*/  FFMA.FTZ R65, R78, R168, R167 ;  /* 0x000000a84e417223 */ /* 0x002fc800000100a7 */
[----:B------:R-:W-:Y:S01]  /*1d30*/  FADD.FTZ R79, R76, -R65 ;  /* 0x800000414c4f7221 */ /* 0x000fe20000010000 */
[----:B--2---:R-:W-:Y:S02]  /*1d40*/  PRMT R85, R69, 0x5410, R172 ;  /* 0x0000541045557816 */ /* 0x004fe400000000ac */
[----:B------:R0:W1:Y:S01]  /*1d50*/  F2F.BF16.F32 R68, R3 ;  /* 0x0000000300447304 */ /* 0x0000620000202000 */
[----:B------:R-:W-:Y:S01]  /*1d60*/  FMUL.FTZ R79, R150, R79 ;  /* 0x0000004f964f7220 */ /* 0x000fe20000410000 */
[----:B------:R-:W-:-:S04]  /*1d70*/  FMUL.FTZ R172, R73, R154 ;  /* 0x0000009a49ac7220 */ /* 0x000fc80000410000 */
[----:B------:R-:W-:Y:S02]  /*1d80*/  FMUL.FTZ R78, R17, R172 ;  /* 0x000000ac114e7220 */ /* 0x000fe40000410000 */
[----:B------:R2:W-:Y:S01]  /*1d90*/  F2F.BF16.F32 R83, R64 ;  /* 0x0000004000537304 */ /* 0x0005e20000202000 */
[----:B0-----:R-:W0:Y:S01]  /*1da0*/  LDC.64 R2, c[0x0][0x390] ;  /* 0x0000e400ff027b82 */ /* 0x001e220000000a00 */
[----:B-1----:R-:W-:-:S06]  /*1db0*/  IMAD.WIDE.U32 R68, R68, 0x10000, RZ ;  /* 0x0001000044447825 */ /* 0x002fcc00078e00ff */
[----:B------:R1:W-:Y:S01]  /*1dc0*/  F2F.BF16.F32 R77, R71 ;  /* 0x00000047004d7304 */ /* 0x0003e20000202000 */
[----:B--2---:R-:W2:Y:S07]  /*1dd0*/  LDC.64 R64, c[0x0][0x468] ;  /* 0x00011a00ff407b82 */ /* 0x004eae0000000a00 */
[----:B------:R-:W3:Y:S01]  /*1de0*/  F2F.BF16.F32 R177, R177 ;  /* 0x000000b100b17304 */ /* 0x000ee20000202000 */
[----:B-1----:R-:W-:-:S05]  /*1df0*/  IMAD.WIDE.U32 R70, R70, 0x10000, RZ ;  /* 0x0001000046467825 */ /* 0x002fca00078e00ff */
[----:B------:R-:W-:Y:S01]  /*1e00*/  LOP3.LUT R71, R175, R71, RZ, 0xfc, !PT ;  /* 0x00000047af477212 */ /* 0x000fe200078efcff */
[----:B------:R-:W-:Y:S01]  /*1e10*/  FMUL.FTZ R175, R79, R154 ;  /* 0x0000009a4faf7220 */ /* 0x000fe20000410000 */
[----:B------:R1:W-:Y:S01]  /*1e20*/  F2F.BF16.F32 R76, R72 ;  /* 0x00000048004c7304 */ /* 0x0003e20000202000 */
[----:B------:R-:W-:Y:S01]  /*1e30*/  FMUL.FTZ R79, R150, R75 ;  /* 0x0000004b964f7220 */ /* 0x000fe20000410000 */
[----:B0-----:R-:W-:-:S06]  /*1e40*/  IMAD.WIDE.U32 R66, R159, 0x8, R2 ;  /* 0x000000089f427825 */ /* 0x001fcc00078e0002 */
[----:B------:R2:W0:Y:S01]  /*1e50*/  F2F.BF16.F32 R81, R74 ;  /* 0x0000004a00517304 */ /* 0x0004220000202000 */
[----:B------:R-:W-:Y:S01]  /*1e60*/  FMUL.FTZ R174, R79, R154 ;  /* 0x0000009a4fae7220 */ /* 0x000fe20000410000 */
[----:B------:R-:W-:Y:S01]  /*1e70*/  LOP3.LUT R73, R85, R69, RZ, 0xfc, !PT ;  /* 0x0000004555497212 */ /* 0x000fe200078efcff */
[----:B------:R-:W-:Y:S01]  /*1e80*/  FMUL.FTZ R82, R18, R175 ;  /* 0x000000af12527220 */ /* 0x000fe20000410000 */
[----:B-1----:R-:W-:Y:S01]  /*1e90*/  LOP3.LUT R72, R68, R179, RZ, 0xfc, !PT ;  /* 0x000000b344487212 */ /* 0x002fe200078efcff */
[----:B------:R-:W4:Y:S01]  /*1ea0*/  LDG.E.64 R66, desc[UR8][R66.64] ;  /* 0x0000000842427981 */ /* 0x000f22000c1e1b00 */
[----:B---3--:R-:W-:Y:S01]  /*1eb0*/  LOP3.LUT R70, R70, R177, RZ, 0xfc, !PT ;  /* 0x000000b146467212 */ /* 0x008fe200078efcff */
[----:B--2---:R-:W-:-:S04]  /*1ec0*/  IMAD.WIDE.U32 R74, R159, 0x8, R64 ;  /* 0x000000089f4a7825 */ /* 0x004fc800078e0040 */
[----:B------:R-:W-:Y:S01]  /*1ed0*/  FMUL.FTZ R159, R150, R181 ;  /* 0x000000b5969f7220 */ /* 0x000fe20000410000 */
[----:B------:R1:W-:Y:S01]  /*1ee0*/  F2F.BF16.F32 R176, R78 ;  /* 0x0000004e00b07304 */ /* 0x0003e20000202000 */
[----:B------:R-:W-:Y:S02]  /*1ef0*/  FMUL.FTZ R84, R19, R174 ;  /* 0x000000ae13547220 */ /* 0x000fe40000410000 */
[----:B------:R-:W-:Y:S01]  /*1f00*/  FMUL.FTZ R159, R159, R154 ;  /* 0x0000009a9f9f7220 */ /* 0x000fe20000410000 */
[----:B------:R-:W-:-:S04]  /*1f10*/  IMAD.WIDE.U32 R68, R169, 0x8, R2 ;  /* 0x00000008a9447825 */ /* 0x000fc800078e0002 */
[----:B-1----:R-:W-:-:S04]  /*1f20*/  IMAD.WIDE.U32 R78, R169, 0x8, R64 ;  /* 0x00000008a94e7825 */ /* 0x002fc800078e0040 */
[----:B------:R-:W-:Y:S01]  /*1f30*/  FMUL.FTZ R169, R16, R159 ;  /* 0x0000009f10a97220 */ /* 0x000fe20000410000 */
[----:B------:R1:W-:Y:S01]  /*1f40*/  F2F.BF16.F32 R177, R82 ;  /* 0x0000005200b17304 */ /* 0x0003e20000202000 */
[----:B------:R2:W-:Y:S01]  /*1f50*/  STG.E.64 desc[UR8][R74.64], R70 ;  /* 0x000000464a007986 */ /* 0x0005e2000c101b08 */
[----:B0-----:R-:W-:Y:S01]  /*1f60*/  PRMT R85, R76, 0x5410, R81 ;  /* 0x000054104c557816 */ /* 0x001fe20000000051 */
[----:B------:R-:W-:Y:S02]  /*1f70*/  IMAD.WIDE.U32 R80, R157, 0x8, R2 ;  /* 0x000000089d507825 */ /* 0x000fe400078e0002 */
[----:B------:R-:W3:Y:S03]  /*1f80*/  LDG.E.64 R68, desc[UR8][R68.64] ;  /* 0x0000000844447981 */ /* 0x000ee6000c1e1b00 */
[----:B------:R-:W0:Y:S01]  /*1f90*/  F2F.BF16.F32 R178, R84 ;  /* 0x0000005400b27304 */ /* 0x000e220000202000 */
[----:B------:R5:W-:Y:S07]  /*1fa0*/  STG.E.64 desc[UR8][R78.64], R72 ;  /* 0x000000484e007986 */ /* 0x000bee000c101b08 */
[----:B------:R-:W5:Y:S01]  /*1fb0*/  F2F.BF16.F32 R169, R169 ;  /* 0x000000a900a97304 */ /* 0x000f620000202000 */
[----:B--2---:R-:W-:Y:S01]  /*1fc0*/  IMAD.WIDE.U32 R74, R77, 0x10000, RZ ;  /* 0x000100004d4a7825 */ /* 0x004fe200078e00ff */
[----:B------:R-:W2:Y:S02]  /*1fd0*/  LDG.E.64 R70, desc[UR8][R80.64] ;  /* 0x0000000850467981 */ /* 0x000ea4000c1e1b00 */
[----:B------:R-:W-:Y:S01]  /*1fe0*/  LOP3.LUT R74, R74, R83, RZ, 0xfc, !PT ;  /* 0x000000534a4a7212 */ /* 0x000fe200078efcff */
[----:B-1----:R-:W-:Y:S01]  /*1ff0*/  IMAD.WIDE.U32 R82, R157, 0x8, R64 ;  /* 0x000000089d527825 */ /* 0x002fe200078e0040 */
[----:B------:R-:W-:-:S02]  /*2000*/  LOP3.LUT R75, R85, R75, RZ, 0xfc, !PT ;  /* 0x0000004b554b7212 */ /* 0x000fc400078efcff */
[----:B0-----:R-:W-:Y:S01]  /*2010*/  PRMT R177, R177, 0x5410, R178 ;  /* 0x00005410b1b17816 */ /* 0x001fe200000000b2 */
[----:B------:R-:W-:-:S04]  /*2020*/  IMAD.WIDE.U32 R84, R155, 0x8, R2 ;  /* 0x000000089b547825 */ /* 0x000fc800078e0002 */
[----:B------:R-:W-:Y:S01]  /*2030*/  IMAD.WIDE.U32 R76, R176, 0x10000, RZ ;  /* 0x00010000b04c7825 */ /* 0x000fe200078e00ff */
[----:B------:R0:W-:Y:S03]  /*2040*/  STG.E.64 desc[UR8][R82.64], R74 ;  /* 0x0000004a52007986 */ /* 0x0001e6000c101b08 */
[----:B-----5:R-:W-:Y:S01]  /*2050*/  IMAD.WIDE.U32 R78, R155, 0x8, R64 ;  /* 0x000000089b4e7825 */ /* 0x020fe200078e0040 */
[----:B------:R1:W5:Y:S01]  /*2060*/  LDG.E.64 R72, desc[UR8][R84.64] ;  /* 0x0000000854487981 */ /* 0x000362000c1e1b00 */
[----:B------:R-:W-:Y:S02]  /*2070*/  LOP3.LUT R77, R177, R77, RZ, 0xfc, !PT ;  /* 0x0000004db14d7212 */ /* 0x000fe400078efcff */
[----:B------:R-:W-:Y:S01]  /*2080*/  LOP3.LUT R76, R76, R169, RZ, 0xfc, !PT ;  /* 0x000000a94c4c7212 */ /* 0x000fe200078efcff */
[----:B------:R-:W-:-:S04]  /*2090*/  IMAD.WIDE.U32 R2, R153, 0x8, R2 ;  /* 0x0000000899027825 */ /* 0x000fc800078e0002 */
[----:B------:R1:W-:Y:S04]  /*20a0*/  STG.E.64 desc[UR8][R78.64], R76 ;  /* 0x0000004c4e007986 */ /* 0x0003e8000c101b08 */
[----:B------:R-:W5:Y:S01]  /*20b0*/  LDG.E.64 R2, desc[UR8][R2.64] ;  /* 0x0000000802027981 */ /* 0x000f62000c1e1b00 */
[-CC-:B------:R-:W-:Y:S01]  /*20c0*/  FFMA.FTZ R166, R166, R168.reuse, R167.reuse ;  /* 0x000000a8a6a67223 */ /* 0x180fe200000100a7 */
[-CC-:B------:R-:W-:Y:S01]  /*20d0*/  FFMA.FTZ R165, R165, R168.reuse, R167.reuse ;  /* 0x000000a8a5a57223 */ /* 0x180fe200000100a7 */
[-C--:B0-----:R-:W-:Y:S02]  /*20e0*/  FFMA.FTZ R75, R162, R168.reuse, R167 ;  /* 0x000000a8a24b7223 */ /* 0x081fe400000100a7 */
        /* <DEDUP_REMOVED lines=8> */
[-C--:B-1----:R-:W-:Y:S01]  /*2170*/  FMUL.FTZ R84, R163, R154.reuse ;  /* 0x0000009aa3547220 */ /* 0x082fe20000410000 */
[-C--:B------:R-:W-:Y:S01]  /*2180*/  FMUL.FTZ R165, R165, R154.reuse ;  /* 0x0000009aa5a57220 */ /* 0x080fe20000410000 */
[----:B------:R-:W-:Y:S01]  /*2190*/  FMUL.FTZ R82, R75, R154 ;  /* 0x0000009a4b527220 */ /* 0x000fe20000410000 */
[----:B------:R-:W-:Y:S01]  /*21a0*/  FMUL.FTZ R161, R150, R161 ;  /* 0x000000a196a17220 */ /* 0x000fe20000410000 */
[----:B------:R-:W-:Y:S01]  /*21b0*/  FMUL.FTZ R77, R23, R84 ;  /* 0x00000054174d7220 */ /* 0x000fe20000410000 */
[----:B------:R-:W-:Y:S01]  /*21c0*/  FMUL.FTZ R80, R22, R165 ;  /* 0x000000a516507220 */ /* 0x000fe20000410000 */
[----:B------:R-:W-:Y:S01]  /*21d0*/  FMUL.FTZ R83, R21, R82 ;  /* 0x0000005215537220 */ /* 0x000fe20000410000 */
[----:B------:R-:W-:-:S02]  /*21e0*/  FMUL.FTZ R161, R161, R154 ;  /* 0x0000009aa1a17220 */ /* 0x000fc40000410000 */
[----:B------:R0:W-:Y:S08]  /*21f0*/  F2F.BF16.F32 R76, R80 ;  /* 0x00000050004c7304 */ /* 0x0001f00000202000 */
[----:B------:R-:W1:Y:S01]  /*2200*/  F2F.BF16.F32 R77, R77 ;  /* 0x0000004d004d7304 */ /* 0x000e620000202000 */
[----:B0-----:R-:W-:-:S07]  /*2210*/  FMUL.FTZ R80, R20, R161 ;  /* 0x000000a114507220 */ /* 0x001fce0000410000 */
[----:B------:R-:W0:Y:S08]  /*2220*/  F2F.BF16.F32 R74, R83 ;  /* 0x00000053004a7304 */ /* 0x000e300000202000 */
[----:B------:R-:W4:Y:S01]  /*2230*/  F2F.BF16.F32 R81, R80 ;  /* 0x0000005000517304 */ /* 0x000f220000202000 */
[----:B-1----:R-:W-:Y:S01]  /*2240*/  PRMT R85, R76, 0x5410, R77 ;  /* 0x000054104c557816 */ /* 0x002fe2000000004d */
[----:B0-----:R-:W-:-:S04]  /*2250*/  IMAD.WIDE.U32 R74, R74, 0x10000, RZ ;  /* 0x000100004a4a7825 */ /* 0x001fc800078e00ff */
[----:B------:R-:W-:Y:S01]  /*2260*/  IMAD.WIDE.U32 R64, R153, 0x8, R64 ;  /* 0x0000000899407825 */ /* 0x000fe200078e0040 */
[C---:B----4-:R-:W-:Y:S02]  /*2270*/  SHF.L.U32 R76, R66.reuse, 0x10, RZ ;  /* 0x00000010424c7819 */ /* 0x050fe400000006ff */
[--C-:B------:R-:W-:Y:S02]  /*2280*/  SHF.R.U64 R150, R66, 0x10, R67.reuse ;  /* 0x0000001042967819 */ /* 0x100fe40000001243 */
[----:B------:R-:W-:Y:S01]  /*2290*/  LOP3.LUT R66, R74, R81, RZ, 0xfc, !PT ;  /* 0x000000514a427212 */ /* 0x000fe200078efcff */
[----:B------:R-:W-:Y:S01]  /*22a0*/  FMUL.FTZ R183, R183, R76 ;  /* 0x0000004cb7b77220 */ /* 0x000fe20000410000 */
[----:B------:R-:W-:Y:S02]  /*22b0*/  SHF.R.U32.HI R79, RZ, 0x10, R67 ;  /* 0x00000010ff4f7819 */ /* 0x000fe40000011643 */
[----:B------:R-:W-:Y:S02]  /*22c0*/  SHF.L.U32 R78, R67, 0x10, RZ ;  /* 0x00000010434e7819 */ /* 0x000fe400000006ff */
[----:B------:R-:W-:-:S02]  /*22d0*/  LOP3.LUT R67, R85, R75, RZ, 0xfc, !PT ;  /* 0x0000004b55437212 */ /* 0x000fc400078efcff */
[C---:B---3--:R-:W-:Y:S02]  /*22e0*/  SHF.L.U32 R74, R68.reuse, 0x10, RZ ;  /* 0x00000010444a7819 */ /* 0x048fe400000006ff */
[--C-:B------:R-:W-:Y:S02]  /*22f0*/  SHF.R.U64 R76, R68, 0x10, R69.reuse ;  /* 0x00000010444c7819 */ /* 0x100fe40000001245 */
[----:B------:R-:W-:Y:S02]  /*2300*/  SHF.L.U32 R68, R69, 0x10, RZ ;  /* 0x0000001045447819 */ /* 0x000fe400000006ff */
[----:B------:R-:W-:Y:S01]  /*2310*/  SHF.R.U32.HI R75, RZ, 0x10, R69 ;  /* 0x00000010ff4b7819 */ /* 0x000fe20000011645 */
[----:B------:R-:W-:Y:S01]  /*2320*/  FMUL.FTZ R181, R89, R74 ;  /* 0x0000004a59b57220 */ /* 0x000fe20000410000 */
[----:B------:R-:W-:Y:S01]  /*2330*/  SHF.L.U32 R69, R76, 0x10, RZ ;  /* 0x000000104c457819 */ /* 0x000fe200000006ff */
[----:B------:R-:W-:Y:S01]  /*2340*/  FMUL.FTZ R187, R87, R68 ;  /* 0x0000004457bb7220 */ /* 0x000fe20000410000 */
[----:B--2---:R-:W-:-:S03]  /*2350*/  SHF.R.U64 R74, R70, 0x10, R71 ;  /* 0x00000010464a7819 */ /* 0x004fc60000001247 */
[----:B------:R-:W-:Y:S01]  /*2360*/  FMUL.FTZ R182, R158, R69 ;  /* 0x000000459eb67220 */ /* 0x000fe20000410000 */
[----:B------:R-:W-:Y:S02]  /*2370*/  SHF.L.U32 R68, R71, 0x10, RZ ;  /* 0x0000001047447819 */ /* 0x000fe400000006ff */
[----:B------:R-:W-:Y:S02]  /*2380*/  SHF.L.U32 R69, R74, 0x10, RZ ;  /* 0x000000104a457819 */ /* 0x000fe400000006ff */
[----:B------:R-:W-:Y:S01]  /*2390*/  SHF.R.U32.HI R71, RZ, 0x10, R71 ;  /* 0x00000010ff477819 */ /* 0x000fe20000011647 */
[----:B------:R-:W-:Y:S02]  /*23a0*/  FMUL.FTZ R193, R173, R68 ;  /* 0x00000044adc17220 */ /* 0x000fe40000410000 */
[----:B------:R-:W-:Y:S01]  /*23b0*/  FMUL.FTZ R86, R86, R69 ;  /* 0x0000004556567220 */ /* 0x000fe20000410000 */
[----:B------:R-:W-:Y:S01]  /*23c0*/  SHF.L.U32 R69, R71, 0x10, RZ ;  /* 0x0000001047457819 */ /* 0x000fe200000006ff */
[----:B------:R0:W-:Y:S01]  /*23d0*/  STG.E.64 desc[UR8][R64.64], R66 ;  /* 0x0000004240007986 */ /* 0x0001e2000c101b08 */
[----:B-----5:R-:W-:-:S03]  /*23e0*/  SHF.L.U32 R68, R73, 0x10, RZ ;  /* 0x0000001049447819 */ /* 0x020fc600000006ff */
[----:B------:R-:W-:Y:S01]  /*23f0*/  FMUL.FTZ R88, R88, R69 ;  /* 0x0000004558587220 */ /* 0x000fe20000410000 */
[--C-:B------:R-:W-:Y:S02]  /*2400*/  SHF.R.U64 R71, R72, 0x10, R73.reuse ;  /* 0x0000001048477819 */ /* 0x100fe40000001249 */
[----:B------:R-:W-:Y:S01]  /*2410*/  SHF.R.U32.HI R69, RZ, 0x10, R73 ;  /* 0x00000010ff457819 */ /* 0x000fe20000011649 */
[----:B------:R-:W-:Y:S01]  /*2420*/  FMUL.FTZ R191, R175, R68 ;  /* 0x00000044afbf7220 */ /* 0x000fe20000410000 */
[----:B------:R-:W-:Y:S02]  /*2430*/  SHF.L.U32 R77, R150, 0x10, RZ ;  /* 0x00000010964d7819 */ /* 0x000fe400000006ff */
[----:B------:R-:W-:Y:S02]  /*2440*/  SHF.L.U32 R79, R79, 0x10, RZ ;  /* 0x000000104f4f7819 */ /* 0x000fe400000006ff */
[--C-:B------:R-:W-:Y:S02]  /*2450*/  SHF.R.U64 R68, R2, 0x10, R3.reuse ;  /* 0x0000001002447819 */ /* 0x100fe40000001203 */
[----:B0-----:R-:W-:-:S02]  /*2460*/  SHF.R.U32.HI R65, RZ, 0x10, R3 ;  /* 0x00000010ff417819 */ /* 0x001fc40000011603 */
        /* <DEDUP_REMOVED lines=22> */
.L_x_4850:
[-CC-:B------:R-:W-:Y:S01]  /*25d0*/  FFMA.FTZ R0, R0, R168.reuse, R167.reuse ;  /* 0x000000a800007223 */ /* 0x180fe200000100a7 */
[-CC-:B------:R-:W-:Y:S01]  /*25e0*/  FFMA.FTZ R180, R180, R168.reuse, R167.reuse ;  /* 0x000000a8b4b47223 */ /* 0x180fe200000100a7 */
[-CC-:B------:R-:W-:Y:S01]  /*25f0*/  FFMA.FTZ R182, R182, R168.reuse, R167.reuse ;  /* 0x000000a8b6b67223 */ /* 0x180fe200000100a7 */
[-CC-:B------:R-:W-:Y:S01]  /*2600*/  FFMA.FTZ R176, R176, R168.reuse, R167.reuse ;  /* 0x000000a8b0b07223 */ /* 0x180fe200000100a7 */
[----:B------:R-:W-:Y:S01]  /*2610*/  FADD.FTZ R179, R179, -R0 ;  /* 0x80000000b3b37221 */ /* 0x000fe20000010000 */
[----:B------:R-:W-:Y:S01]  /*2620*/  FADD.FTZ R67, R89, -R180 ;  /* 0x800000b459437221 */ /* 0x000fe20000010000 */
[----:B------:R-:W-:Y:S01]  /*2630*/  FADD.FTZ R3, R173, -R182 ;  /* 0x800000b6ad037221 */ /* 0x000fe20000010000 */
[-CC-:B------:R-:W-:Y:S01]  /*2640*/  FFMA.FTZ R172, R172, R168.reuse, R167.reuse ;  /* 0x000000a8acac7223 */ /* 0x180fe200000100a7 */
[C---:B------:R-:W-:Y:S01]  /*2650*/  FMUL.FTZ R64, R150.reuse, R179 ;  /* 0x000000b396407220 */ /* 0x040fe20000410000 */
[C---:B------:R-:W-:Y:S01]  /*2660*/  FMUL.FTZ R67, R150.reuse, R67 ;  /* 0x0000004396437220 */ /* 0x040fe20000410000 */
[----:B------:R-:W-:Y:S01]  /*2670*/  FMUL.FTZ R66, R150, R3 ;  /* 0x0000000396427220 */ /* 0x000fe20000410000 */
[--C-:B------:R-:W-:Y:S01]  /*2680*/  FFMA.FTZ R174, R174, R168, R167.reuse ;  /* 0x000000a8aeae7223 */ /* 0x100fe200000100a7 */
[-C--:B------:R-:W-:Y:S01]  /*2690*/  FMUL.FTZ R183, R64, R154.reuse ;  /* 0x0000009a40b77220 */ /* 0x080fe20000410000 */
[-C--:B------:R-:W-:Y:S01]  /*26a0*/  FMUL.FTZ R180, R67, R154.reuse ;  /* 0x0000009a43b47220 */ /* 0x080fe20000410000 */
[----:B------:R-:W-:Y:S01]  /*26b0*/  FMUL.FTZ R185, R66, R154 ;  /* 0x0000009a42b97220 */ /* 0x000fe20000410000 */
[----:B------:R-:W-:Y:S01]  /*26c0*/  FADD.FTZ R69, R171, -R176 ;  /* 0x800000b0ab457221 */ /* 0x000fe20000010000 */
[----:B------:R-:W-:Y:S01]  /*26d0*/  FMUL.FTZ R2, R4, R183 ;  /* 0x000000b704027220 */ /* 0x000fe20000410000 */
[----:B------:R-:W-:Y:S01]  /*26e0*/  FMUL.FTZ R71, R7, R180 ;  /* 0x000000b407477220 */ /* 0x000fe20000410000 */
[----:B------:R-:W-:Y:S01]  /*26f0*/  FADD.FTZ R171, R85, -R172 ;  /* 0x800000ac55ab7221 */ /* 0x000fe20000010000 */
[-CC-:B------:R-:W-:Y:S01]  /*2700*/  FFMA.FTZ R184, R184, R168.reuse, R167.reuse ;  /* 0x000000a8b8b87223 */ /* 0x180fe200000100a7 */
[----:B------:R-:W-:Y:S01]  /*2710*/  FMUL.FTZ R70, R6, R185 ;  /* 0x000000b906467220 */ /* 0x000fe20000410000 */
[----:B------:R-:W-:Y:S01]  /*2720*/  FADD.FTZ R87, R87, -R174 ;  /* 0x800000ae57577221 */ /* 0x000fe20000010000 */
[-CC-:B------:R-:W-:Y:S01]  /*2730*/  FFMA.FTZ R88, R88, R168.reuse, R167.reuse ;  /* 0x000000a858587223 */ /* 0x180fe200000100a7 */
[----:B------:R0:W-:Y:S01]  /*2740*/  F2F.BF16.F32 R89, R71 ;  /* 0x0000004700597304 */ /* 0x0001e20000202000 */
[----:B------:R-:W-:Y:S01]  /*2750*/  FADD.FTZ R65, R177, -R184 ;  /* 0x800000b8b1417221 */ /* 0x000fe20000010000 */
[----:B------:R-:W-:Y:S01]  /*2760*/  FMUL.FTZ R69, R150, R69 ;  /* 0x0000004596457220 */ /* 0x000fe20000410000 */
[----:B------:R-:W-:Y:S01]  /*2770*/  FADD.FTZ R177, R81, -R88 ;  /* 0x8000005851b17221 */ /* 0x000fe20000010000 */
[-CC-:B------:R-:W-:Y:S01]  /*2780*/  FFMA.FTZ R88, R86, R168.reuse, R167.reuse ;  /* 0x000000a856587223 */ /* 0x180fe200000100a7 */
[--C-:B------:R-:W-:Y:S01]  /*2790*/  FFMA.FTZ R178, R178, R168, R167.reuse ;  /* 0x000000a8b2b27223 */ /* 0x100fe200000100a7 */
[----:B------:R-:W-:Y:S01]  /*27a0*/  FMUL.FTZ R182, R69, R154 ;  /* 0x0000009a45b67220 */ /* 0x000fe20000410000 */
[-CC-:B------:R-:W-:Y:S01]  /*27b0*/  FFMA.FTZ R170, R170, R168.reuse, R167.reuse ;  /* 0x000000a8aaaa7223 */ /* 0x180fe200000100a7 */
[----:B------:R-:W-:Y:S01]  /*27c0*/  F2F.BF16.F32 R173, R2 ;  /* 0x0000000200ad7304 */ /* 0x000fe20000202000 */
[C---:B0-----:R-:W-:Y:S01]  /*27d0*/  FMUL.FTZ R71, R150.reuse, R171 ;  /* 0x000000ab96477220 */ /* 0x041fe20000410000 */
[----:B------:R-:W-:Y:S01]  /*27e0*/  FADD.FTZ R171, R79, -R88 ;  /* 0x800000584fab7221 */ /* 0x000fe20000010000 */
[----:B------:R-:W-:Y:S01]  /*27f0*/  FMUL.FTZ R65, R150, R65 ;  /* 0x0000004196417220 */ /* 0x000fe20000410000 */
[----:B------:R-:W-:Y:S01]  /*2800*/  FFMA.FTZ R179, R84, R168, R167 ;  /* 0x000000a854b37223 */ /* 0x000fe200000100a7 */
[----:B------:R-:W-:Y:S01]  /*2810*/  FMUL.FTZ R184, R71, R154 ;  /* 0x0000009a47b87220 */ /* 0x000fe20000410000 */
[----:B------:R-:W-:Y:S01]  /*2820*/  FADD.FTZ R175, R175, -R178 ;  /* 0x800000b2afaf7221 */ /* 0x000fe20000010000 */
[----:B------:R-:W-:Y:S01]  /*2830*/  FMUL.FTZ R85, R9, R182 ;  /* 0x000000b609557220 */ /* 0x000fe20000410000 */
[----:B------:R0:W1:Y:S01]  /*2840*/  F2F.BF16.F32 R2, R70 ;  /* 0x0000004600027304 */ /* 0x0000620000202000 */
[----:B------:R-:W-:Y:S01]  /*2850*/  FMUL.FTZ R79, R11, R184 ;  /* 0x000000b80b4f7220 */ /* 0x000fe20000410000 */
[----:B------:R-:W-:Y:S01]  /*2860*/  FADD.FTZ R83, R83, -R170 ;  /* 0x800000aa53537221 */ /* 0x000fe20000010000 */
[----:B------:R-:W-:Y:S01]  /*2870*/  FMUL.FTZ R0, R65, R154 ;  /* 0x0000009a41007220 */ /* 0x000fe20000410000 */
[----:B------:R-:W-:Y:S01]  /*2880*/  FADD.FTZ R179, R72, -R179 ;  /* 0x800000b348b37221 */ /* 0x000fe20000010000 */
[C---:B------:R-:W-:Y:S01]  /*2890*/  FMUL.FTZ R68, R150.reuse, R175 ;  /* 0x000000af96447220 */ /* 0x040fe20000410000 */
[----:B------:R-:W-:Y:S01]  /*28a0*/  FMUL.FTZ R72, R150, R83 ;  /* 0x0000005396487220 */ /* 0x000fe20000410000 */
[-CC-:B------:R-:W-:Y:S01]  /*28b0*/  FFMA.FTZ R82, R82, R168.reuse, R167.reuse ;  /* 0x000000a852527223 */ /* 0x180fe200000100a7 */
[-CC-:B------:R-:W-:Y:S01]  /*28c0*/  FFMA.FTZ R80, R80, R168.reuse, R167.reuse ;  /* 0x000000a850507223 */ /* 0x180fe200000100a7 */
[----:B0-----:R-:W-:Y:S01]  /*28d0*/  FMUL.FTZ R70, R150, R87 ;  /* 0x0000005796467220 */ /* 0x001fe20000410000 */
[----:B------:R-:W-:Y:S01]  /*28e0*/  F2F.BF16.F32 R79, R79 ;  /* 0x0000004f004f7304 */ /* 0x000fe20000202000 */
[--C-:B------:R-:W-:Y:S01]  /*28f0*/  FFMA.FTZ R83, R78, R168, R167.reuse ;  /* 0x000000a84e537223 */ /* 0x100fe200000100a7 */
[----:B------:R-:W-:Y:S01]  /*2900*/  FMUL.FTZ R3, R5, R0 ;  /* 0x0000000005037220 */ /* 0x000fe20000410000 */
[-C--:B------:R-:W-:Y:S01]  /*2910*/  FMUL.FTZ R187, R70, R154.reuse ;  /* 0x0000009a46bb7220 */ /* 0x080fe20000410000 */
[----:B------:R-:W-:Y:S01]  /*2920*/  FMUL.FTZ R181, R68, R154 ;  /* 0x0000009a44b57220 */ /* 0x000fe20000410000 */
[----:B------:R-:W-:Y:S01]  /*2930*/  FFMA.FTZ R78, R74, R168, R167 ;  /* 0x000000a84a4e7223 */ /* 0x000fe200000100a7 */
[----:B------:R-:W-:Y:S01]  /*2940*/  FMUL.FTZ R74, R150, R171 ;  /* 0x000000ab964a7220 */ /* 0x000fe20000410000 */
[----:B------:R-:W-:Y:S01]  /*2950*/  FMUL.FTZ R81, R10, R187 ;  /* 0x000000bb0a517220 */ /* 0x000fe20000410000 */
[----:B------:R0:W-:Y:S01]  /*2960*/  F2F.BF16.F32 R87, R85 ;  /* 0x0000005500577304 */ /* 0x0001e20000202000 */
[-C--:B------:R-:W-:Y:S01]  /*2970*/  FMUL.FTZ R189, R72, R154.reuse ;  /* 0x0000009a48bd7220 */ /* 0x080fe20000410000 */
[----:B------:R-:W-:Y:S01]  /*2980*/  FADD.FTZ R199, R77, -R82 ;  /* 0x800000524dc77221 */ /* 0x000fe20000010000 */
[----:B------:R-:W-:Y:S01]  /*2990*/  FADD.FTZ R201, R73, -R80 ;  /* 0x8000005049c97221 */ /* 0x000fe20000010000 */
[----:B------:R-:W-:Y:S01]  /*29a0*/  FADD.FTZ R171, R76, -R83 ;  /* 0x800000534cab7221 */ /* 0x000fe20000010000 */
[----:B------:R-:W-:Y:S01]  /*29b0*/  FMUL.FTZ R158, R8, R181 ;  /* 0x000000b5089e7220 */ /* 0x000fe20000410000 */
[----:B------:R-:W2:Y:S01]  /*29c0*/  LDC.64 R82, c[0x0][0x468] ;  /* 0x00011a00ff527b82 */ /* 0x000ea20000000a00 */
[----:B------:R-:W-:Y:S01]  /*29d0*/  FMUL.FTZ R77, R12, R189 ;  /* 0x000000bd0c4d7220 */ /* 0x000fe20000410000 */
[----:B------:R3:W4:Y:S01]  /*29e0*/  F2F.BF16.F32 R86, R81 ;  /* 0x0000005100567304 */ /* 0x0007220000202000 */
[C---:B------:R-:W-:Y:S01]  /*29f0*/  FMUL.FTZ R73, R150.reuse, R177 ;  /* 0x000000b196497220 */ /* 0x040fe20000410000 */
[----:B------:R-:W-:Y:S01]  /*2a00*/  FADD.FTZ R203, R75, -R78 ;  /* 0x8000004e4bcb7221 */ /* 0x000fe20000010000 */
[----:B------:R-:W-:Y:S01]  /*2a10*/  FMUL.FTZ R78, R150, R171 ;  /* 0x000000ab964e7220 */ /* 0x000fe20000410000 */
[-C--:B------:R-:W-:Y:S01]  /*2a20*/  FMUL.FTZ R193, R74, R154.reuse ;  /* 0x0000009a4ac17220 */ /* 0x080fe20000410000 */
[-C--:B------:R-:W-:Y:S01]  /*2a30*/  FMUL.FTZ R186, R73, R154.reuse ;  /* 0x0000009a49ba7220 */ /* 0x080fe20000410000 */
[----:B0-----:R-:W0:Y:S01]  /*2a40*/  LDC.64 R84, c[0x0][0x390] ;  /* 0x0000e400ff547b82 */ /* 0x001e220000000a00 */
[----:B------:R-:W-:Y:S01]  /*2a50*/  FMUL.FTZ R75, R150, R179 ;  /* 0x000000b3964b7220 */ /* 0x000fe20000410000 */
[----:B------:R-:W5:Y:S01]  /*2a60*/  F2F.BF16.F32 R3, R3 ;  /* 0x0000000300037304 */ /* 0x000f620000202000 */
[-C--:B------:R-:W-:Y:S01]  /*2a70*/  FMUL.FTZ R191, R78, R154.reuse ;  /* 0x0000009a4ebf7220 */ /* 0x080fe20000410000 */
[----:B-1----:R-:W-:Y:S01]  /*2a80*/  PRMT R89, R2, 0x5410, R89 ;  /* 0x0000541002597816 */ /* 0x002fe20000000059 */
[----:B------:R-:W-:Y:S01]  /*2a90*/  FMUL.FTZ R172, R14, R193 ;  /* 0x000000c10eac7220 */ /* 0x000fe20000410000 */
[----:B------:R-:W-:Y:S01]  /*2aa0*/  FMUL.FTZ R188, R75, R154 ;  /* 0x0000009a4bbc7220 */ /* 0x000fe20000410000 */
[----:B------:R-:W-:Y:S01]  /*2ab0*/  FMUL.FTZ R178, R18, R191 ;  /* 0x000000bf12b27220 */ /* 0x000fe20000410000 */
[----:B---3--:R-:W1:Y:S01]  /*2ac0*/  LDC.64 R80, c[0x0][0x478] ;  /* 0x00011e00ff507b82 */ /* 0x008e620000000a00 */
[----:B----4-:R-:W-:Y:S01]  /*2ad0*/  PRMT R177, R86, 0x5410, R79 ;  /* 0x0000541056b17816 */ /* 0x010fe2000000004f */
[----:B------:R3:W4:Y:S01]  /*2ae0*/  F2F.BF16.F32 R175, R158 ;  /* 0x0000009e00af7304 */ /* 0x0007220000202000 */
[----:B------:R-:W-:Y:S01]  /*2af0*/  FMUL.FTZ R79, R150, R203 ;  /* 0x000000cb964f7220 */ /* 0x000fe20000410000 */
[----:B-----5:R-:W-:-:S06]  /*2b00*/  IMAD.WIDE.U32 R2, R3, 0x10000, RZ ;  /* 0x0001000003027825 */ /* 0x020fcc00078e00ff */
[----:B------:R5:W-:Y:S01]  /*2b10*/  F2F.BF16.F32 R195, R77 ;  /* 0x0000004d00c37304 */ /* 0x000be20000202000 */
[----:B---3--:R-:W-:Y:S01]  /*2b20*/  FMUL.FTZ R158, R13, R186 ;  /* 0x000000ba0d9e7220 */ /* 0x008fe20000410000 */
[----:B------:R-:W-:Y:S01]  /*2b30*/  FMUL.FTZ R190, R79, R154 ;  /* 0x0000009a4fbe7220 */ /* 0x000fe20000410000 */
[----:B------:R-:W-:Y:S02]  /*2b40*/  LOP3.LUT R89, R89, R3, RZ, 0xfc, !PT ;  /* 0x0000000359597212 */ /* 0x000fe400078efcff */
[----:B------:R-:W-:Y:S01]  /*2b50*/  LOP3.LUT R88, R2, R173, RZ, 0xfc, !PT ;  /* 0x000000ad02587212 */ /* 0x000fe200078efcff */
[----:B0-----:R-:W-:Y:S02]  /*2b60*/  IMAD.WIDE.U32 R2, R159, 0x8, R84 ;  /* 0x000000089f027825 */ /* 0x001fe400078e0054 */
[----:B------:R0:W3:Y:S02]  /*2b70*/  F2F.BF16.F32 R194, R158 ;  /* 0x0000009e00c27304 */ /* 0x0000e40000202000 */
[----:B-----5:R-:W-:-:S04]  /*2b80*/  IMAD.WIDE.U32 R76, R87, 0x10000, RZ ;  /* 0x00010000574c7825 */ /* 0x020fc800078e00ff */
[----:B------:R-:W-:Y:S01]  /*2b90*/  FMUL.FTZ R198, R19, R190 ;  /* 0x000000be13c67220 */ /* 0x000fe20000410000 */
[----:B------:R-:W5:Y:S01]  /*2ba0*/  LDG.E.64 R2, desc[UR8][R2.64] ;  /* 0x0000000802027981 */ /* 0x000f62000c1e1b00 */
[----:B-1----:R-:W-:Y:S01]  /*2bb0*/  IMAD.WIDE.U32 R170, R159, 0x10, R80 ;  /* 0x000000109faa7825 */ /* 0x002fe200078e0050 */
[----:B------:R-:W-:-:S03]  /*2bc0*/  LOP3.LUT R87, R177, R77, RZ, 0xfc, !PT ;  /* 0x0000004db1577212 */ /* 0x000fc600078efcff */
[----:B------:R-:W-:Y:S01]  /*2bd0*/  FMUL.FTZ R77, R150, R201 ;  /* 0x000000c9964d7220 */ /* 0x000fe20000410000 */
[----:B----4-:R-:W-:Y:S01]  /*2be0*/  LOP3.LUT R86, R76, R175, RZ, 0xfc, !PT ;  /* 0x000000af4c567212 */ /* 0x010fe200078efcff */
[----:B------:R1:W-:Y:S01]  /*2bf0*/  F2F.BF16.F32 R196, R172 ;  /* 0x000000ac00c47304 */ /* 0x0003e20000202000 */
[----:B0-----:R-:W-:Y:S01]  /*2c00*/  FMUL.FTZ R158, R15, R188 ;  /* 0x000000bc0f9e7220 */ /* 0x001fe20000410000 */
[----:B------:R-:W-:Y:S01]  /*2c10*/  FMUL.FTZ R192, R77, R154 ;  /* 0x0000009a4dc07220 */ /* 0x000fe20000410000 */
[----:B------:R-:W-:Y:S01]  /*2c20*/  FMUL.FTZ R76, R150, R199 ;  /* 0x000000c7964c7220 */ /* 0x000fe20000410000 */
[----:B------:R-:W-:-:S04]  /*2c30*/  IMAD.WIDE.U32 R174, R169, 0x10, R80 ;  /* 0x00000010a9ae7825 */ /* 0x000fc800078e0050 */
[----:B------:R-:W-:Y:S01]  /*2c40*/  FMUL.FTZ R199, R17, R192 ;  /* 0x000000c011c77220 */ /* 0x000fe20000410000 */
[----:B------:R0:W-:Y:S01]  /*2c50*/  F2F.BF16.F32 R200, R178 ;  /* 0x000000b200c87304 */ /* 0x0001e20000202000 */
[----:B-1----:R-:W-:-:S04]  /*2c60*/  IMAD.WIDE.U32 R172, R169, 0x8, R84 ;  /* 0x00000008a9ac7825 */ /* 0x002fc800078e0054 */
[----:B--2---:R-:W-:-:S03]  /*2c70*/  IMAD.WIDE.U32 R176, R159, 0x8, R82 ;  /* 0x000000089fb07825 */ /* 0x004fc600078e0052 */
[----:B------:R1:W2:Y:S01]  /*2c80*/  F2F.BF16.F32 R197, R158 ;  /* 0x0000009e00c57304 */ /* 0x0002a20000202000 */
[----:B0-----:R-:W-:-:S04]  /*2c90*/  IMAD.WIDE.U32 R178, R169, 0x8, R82 ;  /* 0x00000008a9b27825 */ /* 0x001fc800078e0052 */
[----:B------:R-:W-:Y:S01]  /*2ca0*/  FMUL.FTZ R169, R76, R154 ;  /* 0x0000009a4ca97220 */ /* 0x000fe20000410000 */
[----:B------:R3:W-:Y:S02]  /*2cb0*/  STG.E.128 desc[UR8][R170.64], R64 ;  /* 0x00000040aa007986 */ /* 0x0007e4000c101d08 */
[----:B------:R0:W4:Y:S02]  /*2cc0*/  F2F.BF16.F32 R201, R198 ;  /* 0x000000c600c97304 */ /* 0x0001240000202000 */
[----:B------:R4:W-:Y:S04]  /*2cd0*/  STG.E.64 desc[UR8][R176.64], R88 ;  /* 0x00000058b0007986 */ /* 0x0009e8000c101b08 */
[----:B-1----:R1:W5:Y:S02]  /*2ce0*/  LDG.E.64 R158, desc[UR8][R172.64] ;  /* 0x00000008ac9e7981 */ /* 0x002364000c1e1b00 */
[----:B------:R-:W4:Y:S01]  /*2cf0*/  F2F.BF16.F32 R199, R199 ;  /* 0x000000c700c77304 */ /* 0x000f220000202000 */
[----:B0-----:R-:W-:-:S07]  /*2d00*/  FMUL.FTZ R198, R16, R169 ;  /* 0x000000a910c67220 */ /* 0x001fce0000410000 */
[----:B-1----:R-:W0:Y:S01]  /*2d10*/  F2F.BF16.F32 R173, R198 ;  /* 0x000000c600ad7304 */ /* 0x002e220000202000 */
[----:B------:R-:W-:Y:S01]  /*2d20*/  STG.E.128 desc[UR8][R174.64], R68 ;  /* 0x00000044ae007986 */ /* 0x000fe2000c101d08 */
[----:B---3--:R-:W-:Y:S01]  /*2d30*/  IMAD.WIDE.U32 R66, R194, 0x10000, RZ ;  /* 0x00010000c2427825 */ /* 0x008fe200078e00ff */
[----:B--2---:R-:W-:Y:S02]  /*2d40*/  PRMT R197, R196, 0x5410, R197 ;  /* 0x00005410c4c57816 */ /* 0x004fe400000000c5 */
[----:B------:R1:W-:Y:S01]  /*2d50*/  STG.E.64 desc[UR8][R178.64], R86 ;  /* 0x00000056b2007986 */ /* 0x0003e2000c101b08 */
[----:B------:R-:W-:Y:S01]  /*2d60*/  IMAD.WIDE.U32 R170, R157, 0x8, R84 ;  /* 0x000000089daa7825 */ /* 0x000fe200078e0054 */
[----:B----4-:R-:W-:Y:S02]  /*2d70*/  PRMT R201, R200, 0x5410, R201 ;  /* 0x00005410c8c97816 */ /* 0x010fe400000000c9 */
[----:B------:R-:W-:Y:S01]  /*2d80*/  LOP3.LUT R67, R197, R67, RZ, 0xfc, !PT ;  /* 0x00000043c5437212 */ /* 0x000fe200078efcff */
[----:B------:R-:W-:Y:S01]  /*2d90*/  IMAD.WIDE.U32 R64, R157, 0x10, R80 ;  /* 0x000000109d407825 */ /* 0x000fe200078e0050 */
[----:B------:R-:W-:Y:S01]  /*2da0*/  LOP3.LUT R66, R66, R195, RZ, 0xfc, !PT ;  /* 0x000000c342427212 */ /* 0x000fe200078efcff */
[----:B------:R2:W3:Y:S02]  /*2db0*/  LDG.E.64 R88, desc[UR8][R170.64] ;  /* 0x00000008aa587981 */ /* 0x0004e4000c1e1b00 */
[----:B-1----:R-:W-:-:S04]  /*2dc0*/  IMAD.WIDE.U32 R86, R199, 0x10000, RZ ;  /* 0x00010000c7567825 */ /* 0x002fc800078e00ff */
[----:B------:R-:W-:Y:S01]  /*2dd0*/  IMAD.WIDE.U32 R70, R157, 0x8, R82 ;  /* 0x000000089d467825 */ /* 0x000fe200078e0052 */
[----:B0-----:R-:W-:-:S03]  /*2de0*/  LOP3.LUT R86, R86, R173, RZ, 0xfc, !PT ;  /* 0x000000ad56567212 */ /* 0x001fc600078efcff */
[----:B------:R-:W-:Y:S01]  /*2df0*/  IMAD.WIDE.U32 R68, R155, 0x8, R84 ;  /* 0x000000089b447825 */ /* 0x000fe200078e0054 */
[----:B------:R-:W-:Y:S01]  /*2e00*/  LOP3.LUT R87, R201, R87, RZ, 0xfc, !PT ;  /* 0x00000057c9577212 */ /* 0x000fe200078efcff */
[----:B------:R0:W-:Y:S02]  /*2e10*/  STG.E.128 desc[UR8][R64.64], R72 ;  /* 0x0000004840007986 */ /* 0x0001e4000c101d08 */
[C---:B--2---:R-:W-:Y:S02]  /*2e20*/  IMAD.WIDE.U32 R170, R155.reuse, 0x10, R80 ;  /* 0x000000109baa7825 */ /* 0x044fe400078e0050 */
[----:B------:R1:W-:Y:S02]  /*2e30*/  STG.E.64 desc[UR8][R70.64], R66 ;  /* 0x0000004246007986 */ /* 0x0003e4000c101b08 */
[----:B------:R-:W-:Y:S02]  /*2e40*/  IMAD.WIDE.U32 R172, R155, 0x8, R82 ;  /* 0x000000089bac7825 */ /* 0x000fe400078e0052 */
[----:B------:R-:W2:Y:S02]  /*2e50*/  LDG.E.64 R68, desc[UR8][R68.64] ;  /* 0x0000000844447981 */ /* 0x000ea4000c1e1b00 */
[----:B------:R-:W-:-:S02]  /*2e60*/  IMAD.WIDE.U32 R84, R153, 0x8, R84 ;  /* 0x0000000899547825 */ /* 0x000fc400078e0054 */
[----:B------:R-:W-:Y:S04]  /*2e70*/  STG.E.128 desc[UR8][R170.64], R76 ;  /* 0x0000004caa007986 */ /* 0x000fe8000c101d08 */
[----:B------:R4:W-:Y:S04]  /*2e80*/  STG.E.64 desc[UR8][R172.64], R86 ;  /* 0x00000056ac007986 */ /* 0x0009e8000c101b08 */
[----:B0-----:R0:W2:Y:S01]  /*2e90*/  LDG.E.64 R72, desc[UR8][R84.64] ;  /* 0x0000000854487981 */ /* 0x0010a2000c1e1b00 */
[-CC-:B------:R-:W-:Y:S01]  /*2ea0*/  FFMA.FTZ R165, R165, R168.reuse, R167.reuse ;  /* 0x000000a8a5a57223 */ /* 0x180fe200000100a7 */
[-CC-:B------:R-:W-:Y:S01]  /*2eb0*/  FFMA.FTZ R166, R166, R168.reuse, R167.reuse ;  /* 0x000000a8a6a67223 */ /* 0x180fe200000100a7 */
[----:B------:R-:W-:-:S02]  /*2ec0*/  FFMA.FTZ R65, R162, R168, R167 ;  /* 0x000000a8a2417223 */ /* 0x000fc400000100a7 */
[----:B------:R-:W-:Y:S01]  /*2ed0*/  FADD.FTZ R165, R164, -R165 ;  /* 0x800000a5a4a57221 */ /* 0x000fe20000010000 */
[----:B-1----:R-:W-:Y:S01]  /*2ee0*/  FADD.FTZ R67, R163, -R166 ;  /* 0x800000a6a3437221 */ /* 0x002fe20000010000 */
[----:B------:R-:W-:Y:S01]  /*2ef0*/  FADD.FTZ R65, R160, -R65 ;  /* 0x80000041a0417221 */ /* 0x000fe20000010000 */
[----:B------:R-:W-:Y:S01]  /*2f00*/  FFMA.FTZ R161, R161, R168, R167 ;  /* 0x000000a8a1a17223 */ /* 0x000fe200000100a7 */
[C---:B------:R-:W-:Y:S01]  /*2f10*/  FMUL.FTZ R66, R150.reuse, R165 ;  /* 0x000000a596427220 */ /* 0x040fe20000410000 */
[C---:B------:R-:W-:Y:S01]  /*2f20*/  FMUL.FTZ R67, R150.reuse, R67 ;  /* 0x0000004396437220 */ /* 0x040fe20000410000 */
[----:B------:R-:W-:Y:S01]  /*2f30*/  FMUL.FTZ R65, R150, R65 ;  /* 0x0000004196417220 */ /* 0x000fe20000410000 */
[----:B------:R-:W-:Y:S01]  /*2f40*/  FADD.FTZ R161, R156, -R161 ;  /* 0x800000a19ca17221 */ /* 0x000fe20000010000 */
[-C--:B------:R-:W-:Y:S01]  /*2f50*/  FMUL.FTZ R165, R66, R154.reuse ;  /* 0x0000009a42a57220 */ /* 0x080fe20000410000 */
[-C--:B----4-:R-:W-:Y:S01]  /*2f60*/  FMUL.FTZ R87, R67, R154.reuse ;  /* 0x0000009a43577220 */ /* 0x090fe20000410000 */
[-C--:B0-----:R-:W-:Y:S01]  /*2f70*/  FMUL.FTZ R85, R65, R154.reuse ;  /* 0x0000009a41557220 */ /* 0x081fe20000410000 */
[----:B------:R-:W-:Y:S01]  /*2f80*/  FMUL.FTZ R64, R150, R161 ;  /* 0x000000a196407220 */ /* 0x000fe20000410000 */
[----:B------:R-:W-:Y:S01]  /*2f90*/  FMUL.FTZ R71, R22, R165 ;  /* 0x000000a516477220 */ /* 0x000fe20000410000 */
[----:B------:R-:W-:Y:S01]  /*2fa0*/  FMUL.FTZ R74, R23, R87 ;  /* 0x00000057174a7220 */ /* 0x000fe20000410000 */
[----:B------:R-:W-:Y:S01]  /*2fb0*/  FMUL.FTZ R84, R21, R85 ;  /* 0x0000005515547220 */ /* 0x000fe20000410000 */
[----:B------:R-:W-:-:S03]  /*2fc0*/  FMUL.FTZ R161, R64, R154 ;  /* 0x0000009a40a17220 */ /* 0x000fc60000410000 */
[----:B------:R-:W-:Y:S01]  /*2fd0*/  F2F.BF16.F32 R71, R71 ;  /* 0x0000004700477304 */ /* 0x000fe20000202000 */
[----:B------:R-:W-:-:S07]  /*2fe0*/  FMUL.FTZ R78, R20, R161 ;  /* 0x000000a1144e7220 */ /* 0x000fce0000410000 */
[----:B------:R-:W0:Y:S08]  /*2ff0*/  F2F.BF16.F32 R74, R74 ;  /* 0x0000004a004a7304 */ /* 0x000e300000202000 */
[----:B------:R-:W1:Y:S08]  /*3000*/  F2F.BF16.F32 R70, R84 ;  /* 0x0000005400467304 */ /* 0x000e700000202000 */
[----:B------:R-:W4:Y:S01]  /*3010*/  F2F.BF16.F32 R79, R78 ;  /* 0x0000004e004f7304 */ /* 0x000f220000202000 */
[----:B0-----:R-:W-:Y:S01]  /*3020*/  PRMT R155, R71, 0x5410, R74 ;  /* 0x00005410479b7816 */ /* 0x001fe2000000004a */
[----:B-1----:R-:W-:-:S04]  /*3030*/  IMAD.WIDE.U32 R70, R70, 0x10000, RZ ;  /* 0x0001000046467825 */ /* 0x002fc800078e00ff */
[----:B------:R-:W-:-:S04]  /*3040*/  IMAD.WIDE.U32 R80, R153, 0x10, R80 ;  /* 0x0000001099507825 */ /* 0x000fc800078e0050 */
[----:B------:R-:W-:Y:S01]  /*3050*/  IMAD.WIDE.U32 R82, R153, 0x8, R82 ;  /* 0x0000000899527825 */ /* 0x000fe200078e0052 */
[----:B------:R0:W-:Y:S01]  /*3060*/  STG.E.128 desc[UR8][R80.64], R64 ;  /* 0x0000004050007986 */ /* 0x0001e2000c101d08 */
[C-C-:B-----5:R-:W-:Y:S02]  /*3070*/  SHF.R.U64 R75, R2.reuse, 0x10, R3.reuse ;  /* 0x00000010024b7819 */ /* 0x160fe40000001203 */
[----:B------:R-:W-:Y:S02]  /*3080*/  SHF.L.U32 R74, R2, 0x10, RZ ;  /* 0x00000010024a7819 */ /* 0x000fe400000006ff */
[----:B------:R-:W-:Y:S02]  /*3090*/  SHF.L.U32 R75, R75, 0x10, RZ ;  /* 0x000000104b4b7819 */ /* 0x000fe400000006ff */
[----:B------:R-:W-:Y:S01]  /*30a0*/  SHF.R.U32.HI R77, RZ, 0x10, R3 ;  /* 0x00000010ff4d7819 */ /* 0x000fe20000011603 */
[----:B------:R-:W-:Y:S01]  /*30b0*/  FMUL.FTZ R183, R183, R74 ;  /* 0x0000004ab7b77220 */ /* 0x000fe20000410000 */
[----:B------:R-:W-:-:S02]  /*30c0*/  SHF.L.U32 R76, R3, 0x10, RZ ;  /* 0x00000010034c7819 */ /* 0x000fc400000006ff */
[----:B----4-:R-:W-:Y:S01]  /*30d0*/  LOP3.LUT R2, R70, R79, RZ, 0xfc, !PT ;  /* 0x0000004f46027212 */ /* 0x010fe200078efcff */
[----:B------:R-:W-:Y:S01]  /*30e0*/  FMUL.FTZ R0, R0, R75 ;  /* 0x0000004b00007220 */ /* 0x000fe20000410000 */
[----:B------:R-:W-:Y:S02]  /*30f0*/  LOP3.LUT R3, R155, R71, RZ, 0xfc, !PT ;  /* 0x000000479b037212 */ /* 0x000fe400078efcff */
[----:B------:R-:W-:-:S03]  /*3100*/  SHF.L.U32 R77, R77, 0x10, RZ ;  /* 0x000000104d4d7819 */ /* 0x000fc600000006ff */
[----:B------:R1:W-:Y:S01]  /*3110*/  STG.E.64 desc[UR8][R82.64], R2 ;  /* 0x0000000252007986 */ /* 0x0003e2000c101b08 */
[C---:B------:R-:W-:Y:S02]  /*3120*/  SHF.L.U32 R70, R158.reuse, 0x10, RZ ;  /* 0x000000109e467819 */ /* 0x040fe400000006ff */
[----:B------:R-:W-:Y:S02]  /*3130*/  SHF.L.U32 R74, R159, 0x10, RZ ;  /* 0x000000109f4a7819 */ /* 0x000fe400000006ff */
[--C-:B------:R-:W-:Y:S02]  /*3140*/  SHF.R.U64 R71, R158, 0x10, R159.reuse ;  /* 0x000000109e477819 */ /* 0x100fe4000000129f */
[----:B------:R-:W-:Y:S01]  /*3150*/  SHF.R.U32.HI R75, RZ, 0x10, R159 ;  /* 0x00000010ff4b7819 */ /* 0x000fe2000001169f */
[----:B------:R-:W-:Y:S01]  /*3160*/  FMUL.FTZ R181, R181, R70 ;  /* 0x00000046b5b57220 */ /* 0x000fe20000410000 */
[----:B------:R-:W-:Y:S01]  /*3170*/  SHF.L.U32 R71, R71, 0x10, RZ ;  /* 0x0000001047477819 */ /* 0x000fe200000006ff */
[----:B------:R-:W-:Y:S01]  /*3180*/  FMUL.FTZ R187, R187, R74 ;  /* 0x0000004abbbb7220 */ /* 0x000fe20000410000 */
[----:B------:R-:W-:-:S03]  /*3190*/  SHF.L.U32 R75, R75, 0x10, RZ ;  /* 0x000000104b4b7819 */ /* 0x000fc600000006ff */
[----:B------:R-:W-:Y:S02]  /*31a0*/  FMUL.FTZ R182, R182, R71 ;  /* 0x00000047b6b67220 */ /* 0x000fe40000410000 */
[----:B------:R-:W-:Y:S01]  /*31b0*/  FMUL.FTZ R184, R184, R75 ;  /* 0x0000004bb8b87220 */ /* 0x000fe20000410000 */
[----:B---3--:R-:W-:Y:S02]  /*31c0*/  SHF.L.U32 R70, R89, 0x10, RZ ;  /* 0x0000001059467819 */ /* 0x008fe400000006ff */
[----:B------:R-:W-:-:S03]  /*31d0*/  SHF.R.U64 R74, R88, 0x10, R89 ;  /* 0x00000010584a7819 */ /* 0x000fc60000001259 */
[----:B------:R-:W-:Y:S01]  /*31e0*/  FMUL.FTZ R193, R193, R70 ;  /* 0x00000046c1c17220 */ /* 0x000fe20000410000 */
[----:B------:R-:W-:Y:S02]  /*31f0*/  SHF.L.U32 R71, R74, 0x10, RZ ;  /* 0x000000104a477819 */ /* 0x000fe400000006ff */
[----:B------:R-:W-:Y:S02]  /*3200*/  SHF.R.U32.HI R89, RZ, 0x10, R89 ;  /* 0x00000010ff597819 */ /* 0x000fe40000011659 */
[----:B------:R-:W-:Y:S01]  /*3210*/  SHF.L.U32 R88, R88, 0x10, RZ ;  /* 0x0000001058587819 */ /* 0x000fe200000006ff */
[----:B------:R-:W-:Y:S01]  /*3220*/  FMUL.FTZ R86, R186, R71 ;  /* 0x00000047ba567220 */ /* 0x000fe20000410000 */
[----:B------:R-:W-:Y:S01]  /*3230*/  SHF.L.U32 R71, R89, 0x10, RZ ;  /* 0x0000001059477819 */ /* 0x000fe200000006ff */
[----:B------:R-:W-:Y:S01]  /*3240*/  FMUL.FTZ R185, R185, R76 ;  /* 0x0000004cb9b97220 */ /* 0x000fe20000410000 */
[----:B------:R-:W-:Y:S01]  /*3250*/  FMUL.FTZ R180, R180, R77 ;  /* 0x0000004db4b47220 */ /* 0x000fe20000410000 */
[----:B------:R-:W-:Y:S01]  /*3260*/  FMUL.FTZ R189, R189, R88 ;  /* 0x00000058bdbd7220 */ /* 0x000fe20000410000 */
[----:B--2---:R-:W-:-:S02]  /*3270*/  SHF.R.U64 R75, R68, 0x10, R69 ;  /* 0x00000010444b7819 */ /* 0x004fc40000001245 */
[----:B------:R-:W-:Y:S02]  /*3280*/  SHF.L.U32 R70, R69, 0x10, RZ ;  /* 0x0000001045467819 */ /* 0x000fe400000006ff */
[----:B------:R-:W-:Y:S02]  /*3290*/  SHF.R.U32.HI R69, RZ, 0x10, R69 ;  /* 0x00000010ff457819 */ /* 0x000fe40000011645 */
[----:B------:R-:W-:Y:S02]  /*32a0*/  SHF.L.U32 R68, R68, 0x10, RZ ;  /* 0x0000001044447819 */ /* 0x000fe400000006ff */
[----:B------:R-:W-:Y:S02]  /*32b0*/  SHF.L.U32 R75, R75, 0x10, RZ ;  /* 0x000000104b4b7819 */ /* 0x000fe400000006ff */
[--C-:B0-----:R-:W-:Y:S02]  /*32c0*/  SHF.R.U64 R64, R72, 0x10, R73.reuse ;  /* 0x0000001048407819 */ /* 0x101fe40000001249 */
[----:B------:R-:W-:-:S02]  /*32d0*/  SHF.R.U32.HI R84, RZ, 0x10, R73 ;  /* 0x00000010ff547819 */ /* 0x000fc40000011649 */
[----:B------:R-:W-:Y:S02]  /*32e0*/  SHF.L.U32 R65, R69, 0x10, RZ ;  /* 0x0000001045417819 */ /* 0x000fe400000006ff */
[----:B------:R-:W-:Y:S02]  /*32f0*/  SHF.L.U32 R72, R72, 0x10, RZ ;  /* 0x0000001048487819 */ /* 0x000fe400000006ff */
[----:B------:R-:W-:Y:S02]  /*3300*/  SHF.L.U32 R73, R73, 0x10, RZ ;  /* 0x0000001049497819 */ /* 0x000fe400000006ff */
[----:B-1----:R-:W-:Y:S02]  /*3310*/  SHF.L.U32 R82, R64, 0x10, RZ ;  /* 0x0000001040527819 */ /* 0x002fe400000006ff */
        /* <DEDUP_REMOVED lines=11> */
.L_x_4849:
        /* <DEDUP_REMOVED lines=8> */
[-C--:B------:R-:W-:Y:S01]  /*3450*/  FFMA.FTZ R184, R184, R168.reuse, R167 ;  /* 0x000000a8b8b87223 */ /* 0x080fe200000100a7 */
[----:B------:R-:W-:Y:S01]  /*3460*/  FADD.FTZ R183, R179, -R0 ;  /* 0x80000000b3b77221 */ /* 0x000fe20000010000 */
[----:B------:R-:W-:Y:S01]  /*3470*/  FADD.FTZ R185, R173, -R182 ;  /* 0x800000b6adb97221 */ /* 0x000fe20000010000 */
[----:B------:R-:W-:Y:S01]  /*3480*/  FFMA.FTZ R65, R150, R65, R47 ;  /* 0x0000004196417223 */ /* 0x000fe2000001002f */
[--C-:B------:R-:W-:Y:S01]  /*3490*/  FFMA.FTZ R172, R172, R168, R167.reuse ;  /* 0x000000a8acac7223 */ /* 0x100fe200000100a7 */
[C---:B------:R-:W-:Y:S01]  /*34a0*/  FFMA.FTZ R183, R150.reuse, R183, R44 ;  /* 0x000000b796b77223 */ /* 0x040fe2000001002c */
[----:B------:R-:W-:Y:S01]  /*34b0*/  FFMA.FTZ R185, R150, R185, R46 ;  /* 0x000000b996b97223 */ /* 0x000fe2000001002e */
[----:B------:R-:W-:Y:S01]  /*34c0*/  FMUL.FTZ R180, R65, R154 ;  /* 0x0000009a41b47220 */ /* 0x000fe20000410000 */
[----:B------:R-:W-:Y:S01]  /*34d0*/  FADD.FTZ R65, R171, -R176 ;  /* 0x800000b0ab417221 */ /* 0x000fe20000010000 */
[----:B------:R-:W-:Y:S01]  /*34e0*/  FADD.FTZ R3, R177, -R184 ;  /* 0x800000b8b1037221 */ /* 0x000fe20000010000 */
[-CC-:B------:R-:W-:Y:S01]  /*34f0*/  FFMA.FTZ R174, R174, R168.reuse, R167.reuse ;  /* 0x000000a8aeae7223 */ /* 0x180fe200000100a7 */
[-C--:B------:R-:W-:Y:S01]  /*3500*/  FFMA.FTZ R178, R178, R168.reuse, R167 ;  /* 0x000000a8b2b27223 */ /* 0x080fe200000100a7 */
[----:B------:R-:W-:Y:S01]  /*3510*/  FFMA.FTZ R65, R150, R65, R49 ;  /* 0x0000004196417223 */ /* 0x000fe20000010031 */
[----:B------:R-:W-:Y:S01]  /*3520*/  FFMA.FTZ R170, R170, R168, R167 ;  /* 0x000000a8aaaa7223 */ /* 0x000fe200000100a7 */
[-C--:B------:R-:W-:Y:S01]  /*3530*/  FMUL.FTZ R183, R183, R154.reuse ;  /* 0x0000009ab7b77220 */ /* 0x080fe20000410000 */
[-C--:B------:R-:W-:Y:S01]  /*3540*/  FMUL.FTZ R185, R185, R154.reuse ;  /* 0x0000009ab9b97220 */ /* 0x080fe20000410000 */
[-C--:B------:R-:W-:Y:S01]  /*3550*/  FMUL.FTZ R182, R65, R154.reuse ;  /* 0x0000009a41b67220 */ /* 0x080fe20000410000 */
[----:B------:R-:W-:Y:S01]  /*3560*/  FADD.FTZ R65, R85, -R172 ;  /* 0x800000ac55417221 */ /* 0x000fe20000010000 */
[C---:B------:R-:W-:Y:S01]  /*3570*/  FFMA.FTZ R3, R150.reuse, R3, R45 ;  /* 0x0000000396037223 */ /* 0x040fe2000001002d */
[----:B------:R-:W-:Y:S01]  /*3580*/  FADD.FTZ R187, R87, -R174 ;  /* 0x800000ae57bb7221 */ /* 0x000fe20000010000 */
[----:B------:R-:W-:Y:S01]  /*3590*/  FADD.FTZ R181, R175, -R178 ;  /* 0x800000b2afb57221 */ /* 0x000fe20000010000 */
[----:B------:R-:W-:Y:S01]  /*35a0*/  FFMA.FTZ R65, R150, R65, R51 ;  /* 0x0000004196417223 */ /* 0x000fe20000010033 */
[----:B------:R-:W-:Y:S01]  /*35b0*/  FADD.FTZ R87, R83, -R170 ;  /* 0x800000aa53577221 */ /* 0x000fe20000010000 */
[----:B------:R-:W-:Y:S01]  /*35c0*/  FMUL.FTZ R2, R4, R183 ;  /* 0x000000b704027220 */ /* 0x000fe20000410000 */
[----:B------:R-:W-:Y:S01]  /*35d0*/  FMUL.FTZ R64, R6, R185 ;  /* 0x000000b906407220 */ /* 0x000fe20000410000 */
[-C--:B------:R-:W-:Y:S01]  /*35e0*/  FMUL.FTZ R0, R3, R154.reuse ;  /* 0x0000009a03007220 */ /* 0x080fe20000410000 */
[----:B------:R-:W-:Y:S01]  /*35f0*/  FMUL.FTZ R158, R65, R154 ;  /* 0x0000009a419e7220 */ /* 0x000fe20000410000 */
[C---:B------:R-:W-:Y:S01]  /*3600*/  FFMA.FTZ R181, R150.reuse, R181, R48 ;  /* 0x000000b596b57223 */ /* 0x040fe20000010030 */
[C---:B------:R-:W-:Y:S01]  /*3610*/  FFMA.FTZ R187, R150.reuse, R187, R50 ;  /* 0x000000bb96bb7223 */ /* 0x040fe20000010032 */
[----:B------:R-:W-:Y:S01]  /*3620*/  FFMA.FTZ R87, R150, R87, R52 ;  /* 0x0000005796577223 */ /* 0x000fe20000010034 */
[----:B------:R0:W-:Y:S01]  /*3630*/  F2F.BF16.F32 R173, R2 ;  /* 0x0000000200ad7304 */ /* 0x0001e20000202000 */
[----:B------:R-:W-:Y:S01]  /*3640*/  FMUL.FTZ R3, R5, R0 ;  /* 0x0000000005037220 */ /* 0x000fe20000410000 */
[----:B------:R-:W-:Y:S01]  /*3650*/  FMUL.FTZ R65, R11, R158 ;  /* 0x0000009e0b417220 */ /* 0x000fe20000410000 */
[-C--:B------:R-:W-:Y:S01]  /*3660*/  FMUL.FTZ R181, R181, R154.reuse ;  /* 0x0000009ab5b57220 */ /* 0x080fe20000410000 */
[-C--:B------:R-:W-:Y:S01]  /*3670*/  FMUL.FTZ R187, R187, R154.reuse ;  /* 0x0000009abbbb7220 */ /* 0x080fe20000410000 */
[----:B------:R-:W-:Y:S01]  /*3680*/  FMUL.FTZ R87, R87, R154 ;  /* 0x0000009a57577220 */ /* 0x000fe20000410000 */
[-CC-:B------:R-:W-:Y:S01]  /*3690*/  FFMA.FTZ R88, R88, R168.reuse, R167.reuse ;  /* 0x000000a858587223 */ /* 0x180fe200000100a7 */
[--C-:B------:R-:W-:Y:S01]  /*36a0*/  FFMA.FTZ R86, R86, R168, R167.reuse ;  /* 0x000000a856567223 */ /* 0x100fe200000100a7 */
[----:B------:R1:W-:Y:S01]  /*36b0*/  F2F.BF16.F32 R66, R64 ;  /* 0x0000004000427304 */ /* 0x0003e20000202000 */
[----:B0-----:R-:W-:Y:S01]  /*36c0*/  FMUL.FTZ R2, R7, R180 ;  /* 0x000000b407027220 */ /* 0x001fe20000410000 */
[----:B------:R-:W-:Y:S01]  /*36d0*/  FADD.FTZ R71, R81, -R88 ;  /* 0x8000005851477221 */ /* 0x000fe20000010000 */
[----:B------:R-:W-:Y:S01]  /*36e0*/  FADD.FTZ R89, R79, -R86 ;  /* 0x800000564f597221 */ /* 0x000fe20000010000 */
[-CC-:B------:R-:W-:Y:S01]  /*36f0*/  FFMA.FTZ R79, R84, R168.reuse, R167.reuse ;  /* 0x000000a8544f7223 */ /* 0x180fe200000100a7 */
[-C--:B------:R-:W-:Y:S01]  /*3700*/  FFMA.FTZ R80, R80, R168.reuse, R167 ;  /* 0x000000a850507223 */ /* 0x080fe200000100a7 */
[----:B------:R-:W-:Y:S01]  /*3710*/  FFMA.FTZ R71, R150, R71, R53 ;  /* 0x0000004796477223 */ /* 0x000fe20000010035 */
[----:B------:R-:W-:Y:S01]  /*3720*/  FFMA.FTZ R82, R82, R168, R167 ;  /* 0x000000a852527223 */ /* 0x000fe200000100a7 */
[----:B------:R0:W-:Y:S01]  /*3730*/  F2F.BF16.F32 R70, R3 ;  /* 0x0000000300467304 */ /* 0x0001e20000202000 */
[----:B-1----:R-:W-:Y:S01]  /*3740*/  FMUL.FTZ R64, R9, R182 ;  /* 0x000000b609407220 */ /* 0x002fe20000410000 */
[----:B------:R-:W-:Y:S01]  /*3750*/  FADD.FTZ R79, R72, -R79 ;  /* 0x8000004f484f7221 */ /* 0x000fe20000010000 */
[----:B------:R-:W-:Y:S01]  /*3760*/  FMUL.FTZ R86, R71, R154 ;  /* 0x0000009a47567220 */ /* 0x000fe20000410000 */
[----:B------:R-:W-:Y:S01]  /*3770*/  FADD.FTZ R80, R73, -R80 ;  /* 0x8000005049507221 */ /* 0x000fe20000010000 */
[C---:B------:R-:W-:Y:S01]  /*3780*/  FFMA.FTZ R89, R150.reuse, R89, R54 ;  /* 0x0000005996597223 */ /* 0x040fe20000010036 */
[----:B------:R-:W-:Y:S01]  /*3790*/  FFMA.FTZ R73, R150, R79, R55 ;  /* 0x0000004f96497223 */ /* 0x000fe20000010037 */
[----:B------:R-:W-:Y:S01]  /*37a0*/  FMUL.FTZ R71, R13, R86 ;  /* 0x000000560d477220 */ /* 0x000fe20000410000 */
[----:B------:R1:W2:Y:S01]  /*37b0*/  F2F.BF16.F32 R67, R2 ;  /* 0x0000000200437304 */ /* 0x0002a20000202000 */
[----:B0-----:R-:W-:Y:S01]  /*37c0*/  FMUL.FTZ R3, R8, R181 ;  /* 0x000000b508037220 */ /* 0x001fe20000410000 */
[----:B------:R-:W-:Y:S01]  /*37d0*/  FFMA.FTZ R74, R74, R168, R167 ;  /* 0x000000a84a4a7223 */ /* 0x000fe200000100a7 */
[----:B------:R-:W-:Y:S01]  /*37e0*/  FADD.FTZ R85, R77, -R82 ;  /* 0x800000524d557221 */ /* 0x000fe20000010000 */
[-C--:B------:R-:W-:Y:S01]  /*37f0*/  FMUL.FTZ R89, R89, R154.reuse ;  /* 0x0000009a59597220 */ /* 0x080fe20000410000 */
[----:B------:R-:W-:Y:S01]  /*3800*/  FMUL.FTZ R88, R73, R154 ;  /* 0x0000009a49587220 */ /* 0x000fe20000410000 */
[----:B------:R-:W-:Y:S01]  /*3810*/  FADD.FTZ R82, R75, -R74 ;  /* 0x8000004a4b527221 */ /* 0x000fe20000010000 */
[----:B------:R-:W-:Y:S01]  /*3820*/  FFMA.FTZ R73, R150, R80, R57 ;  /* 0x0000005096497223 */ /* 0x000fe20000010039 */
[----:B------:R0:W-:Y:S01]  /*3830*/  F2F.BF16.F32 R68, R64 ;  /* 0x0000004000447304 */ /* 0x0001e20000202000 */
[----:B-1----:R-:W-:Y:S01]  /*3840*/  FMUL.FTZ R2, R10, R187 ;  /* 0x000000bb0a027220 */ /* 0x002fe20000410000 */
[----:B------:R-:W-:Y:S01]  /*3850*/  FMUL.FTZ R72, R14, R89 ;  /* 0x000000590e487220 */ /* 0x000fe20000410000 */
[----:B------:R-:W-:Y:S01]  /*3860*/  FMUL.FTZ R74, R15, R88 ;  /* 0x000000580f4a7220 */ /* 0x000fe20000410000 */
[----:B--2---:R-:W-:-:S04]  /*3870*/  PRMT R79, R66, 0x5410, R67 ;  /* 0x00005410424f7816 */ /* 0x004fc80000000043 */
[----:B------:R1:W-:Y:S01]  /*3880*/  F2F.BF16.F32 R170, R65 ;  /* 0x0000004100aa7304 */ /* 0x0003e20000202000 */
[----:B0-----:R-:W-:-:S07]  /*3890*/  FMUL.FTZ R64, R12, R87 ;  /* 0x000000570c407220 */ /* 0x001fce0000410000 */
[----:B------:R-:W-:Y:S01]  /*38a0*/  F2F.BF16.F32 R175, R3 ;  /* 0x0000000300af7304 */ /* 0x000fe20000202000 */
[----:B-1----:R-:W-:-:S04]  /*38b0*/  FFMA.FTZ R65, R78, R168, R167 ;  /* 0x000000a84e417223 */ /* 0x002fc800000100a7 */
[----:B------:R-:W-:-:S03]  /*38c0*/  FADD.FTZ R171, R76, -R65 ;  /* 0x800000414cab7221 */ /* 0x000fc60000010000 */
[----:B------:R0:W1:Y:S01]  /*38d0*/  F2F.BF16.F32 R69, R2 ;  /* 0x0000000200457304 */ /* 0x0000620000202000 */
[----:B------:R-:W-:-:S07]  /*38e0*/  FFMA.FTZ R171, R150, R171, R58 ;  /* 0x000000ab96ab7223 */ /* 0x000fce000001003a */
[----:B------:R2:W-:Y:S01]  /*38f0*/  F2F.BF16.F32 R83, R64 ;  /* 0x0000004000537304 */ /* 0x0005e20000202000 */
[----:B0-----:R-:W0:Y:S01]  /*3900*/  LDC.64 R2, c[0x0][0x390] ;  /* 0x0000e400ff027b82 */ /* 0x001e220000000a00 */
[----:B-1----:R-:W-:-:S06]  /*3910*/  PRMT R75, R69, 0x5410, R170 ;  /* 0x00005410454b7816 */ /* 0x002fcc00000000aa */
[----:B------:R1:W-:Y:S01]  /*3920*/  F2F.BF16.F32 R77, R71 ;  /* 0x00000047004d7304 */ /* 0x0003e20000202000 */
[----:B--2---:R-:W2:Y:S01]  /*3930*/  LDC.64 R64, c[0x0][0x468] ;  /* 0x00011a00ff407b82 */ /* 0x004ea20000000a00 */
[----:B------:R-:W-:-:S04]  /*3940*/  IMAD.WIDE.U32 R68, R68, 0x10000, RZ ;  /* 0x0001000044447825 */ /* 0x000fc800078e00ff */
[----:B------:R-:W-:Y:S02]  /*3950*/  FMUL.FTZ R170, R73, R154 ;  /* 0x0000009a49aa7220 */ /* 0x000fe40000410000 */
[----:B------:R-:W-:Y:S01]  /*3960*/  F2F.BF16.F32 R76, R72 ;  /* 0x00000048004c7304 */ /* 0x000fe20000202000 */
[----:B-1----:R-:W-:Y:S01]  /*3970*/  IMAD.WIDE.U32 R70, R70, 0x10000, RZ ;  /* 0x0001000046467825 */ /* 0x002fe200078e00ff */
[----:B------:R-:W-:-:S03]  /*3980*/  LOP3.LUT R73, R75, R69, RZ, 0xfc, !PT ;  /* 0x000000454b497212 */ /* 0x000fc600078efcff */
[----:B------:R-:W-:Y:S01]  /*3990*/  FMUL.FTZ R78, R17, R170 ;  /* 0x000000aa114e7220 */ /* 0x000fe20000410000 */
[----:B------:R-:W-:Y:S01]  /*39a0*/  LOP3.LUT R71, R79, R71, RZ, 0xfc, !PT ;  /* 0x000000474f477212 */ /* 0x000fe200078efcff */
[----:B------:R-:W-:Y:S01]  /*39b0*/  FFMA.FTZ R79, R150, R82, R59 ;  /* 0x00000052964f7223 */ /* 0x000fe2000001003b */
[----:B------:R2:W1:Y:S01]  /*39c0*/  F2F.BF16.F32 R81, R74 ;  /* 0x0000004a00517304 */ /* 0x0004620000202000 */
[----:B0-----:R-:W-:-:S04]  /*39d0*/  IMAD.WIDE.U32 R66, R159, 0x8, R2 ;  /* 0x000000089f427825 */ /* 0x001fc800078e0002 */
[-C--:B------:R-:W-:Y:S01]  /*39e0*/  FMUL.FTZ R171, R171, R154.reuse ;  /* 0x0000009aabab7220 */ /* 0x080fe20000410000 */
[----:B------:R-:W-:Y:S01]  /*39f0*/  FMUL.FTZ R172, R79, R154 ;  /* 0x0000009a4fac7220 */ /* 0x000fe20000410000 */
[----:B------:R-:W-:Y:S01]  /*3a00*/  LOP3.LUT R70, R70, R173, RZ, 0xfc, !PT ;  /* 0x000000ad46467212 */ /* 0x000fe200078efcff */
[----:B--2---:R-:W-:-:S04]  /*3a10*/  IMAD.WIDE.U32 R74, R159, 0x8, R64 ;  /* 0x000000089f4a7825 */ /* 0x004fc800078e0040 */
[----:B------:R-:W-:Y:S01]  /*3a20*/  FFMA.FTZ R159, R150, R85, R56 ;  /* 0x00000055969f7223 */ /* 0x000fe20000010038 */
[----:B------:R0:W2:Y:S01]  /*3a30*/  F2F.BF16.F32 R173, R78 ;  /* 0x0000004e00ad7304 */ /* 0x0000a20000202000 */
[----:B------:R-:W-:Y:S01]  /*3a40*/  LOP3.LUT R72, R68, R175, RZ, 0xfc, !PT ;  /* 0x000000af44487212 */ /* 0x000fe200078efcff */
[----:B------:R-:W3:Y:S01]  /*3a50*/  LDG.E.64 R66, desc[UR8][R66.64] ;  /* 0x0000000842427981 */ /* 0x000ee2000c1e1b00 */
[----:B------:R-:W-:Y:S01]  /*3a60*/  FMUL.FTZ R159, R159, R154 ;  /* 0x0000009a9f9f7220 */ /* 0x000fe20000410000 */
[----:B------:R-:W-:Y:S01]  /*3a70*/  FMUL.FTZ R82, R18, R171 ;  /* 0x000000ab12527220 */ /* 0x000fe20000410000 */
[----:B------:R-:W-:Y:S01]  /*3a80*/  FMUL.FTZ R84, R19, R172 ;  /* 0x000000ac13547220 */ /* 0x000fe20000410000 */
[C---:B------:R-:W-:Y:S01]  /*3a90*/  IMAD.WIDE.U32 R68, R169.reuse, 0x8, R2 ;  /* 0x00000008a9447825 */ /* 0x040fe200078e0002 */
[----:B------:R4:W-:Y:S01]  /*3aa0*/  STG.E.64 desc[UR8][R74.64], R70 ;  /* 0x000000464a007986 */ /* 0x0009e2000c101b08 */
[----:B------:R5:W-:Y:S02]  /*3ab0*/  F2F.BF16.F32 R174, R82 ;  /* 0x0000005200ae7304 */ /* 0x000be40000202000 */
[----:B0-----:R-:W-:-:S04]  /*3ac0*/  IMAD.WIDE.U32 R78, R169, 0x8, R64 ;  /* 0x00000008a94e7825 */ /* 0x001fc800078e0040 */
[----:B------:R-:W-:Y:S01]  /*3ad0*/  FMUL.FTZ R169, R16, R159 ;  /* 0x0000009f10a97220 */ /* 0x000fe20000410000 */
[----:B------:R-:W3:Y:S01]  /*3ae0*/  LDG.E.64 R68, desc[UR8][R68.64] ;  /* 0x0000000844447981 */ /* 0x000ee2000c1e1b00 */
[----:B-1----:R-:W-:Y:S01]  /*3af0*/  PRMT R85, R76, 0x5410, R81 ;  /* 0x000054104c557816 */ /* 0x002fe20000000051 */
[----:B------:R-:W-:Y:S01]  /*3b00*/  IMAD.WIDE.U32 R80, R157, 0x8, R2 ;  /* 0x000000089d507825 */ /* 0x000fe200078e0002 */
[----:B------:R-:W0:Y:S01]  /*3b10*/  F2F.BF16.F32 R175, R84 ;  /* 0x0000005400af7304 */ /* 0x000e220000202000 */
[----:B------:R1:W-:Y:S02]  /*3b20*/  STG.E.64 desc[UR8][R78.64], R72 ;  /* 0x000000484e007986 */ /* 0x0003e4000c101b08 */
[----:B----4-:R-:W-:Y:S02]  /*3b30*/  IMAD.WIDE.U32 R74, R77, 0x10000, RZ ;  /* 0x000100004d4a7825 */ /* 0x010fe400078e00ff */
[----:B------:R4:W3:Y:S03]  /*3b40*/  LDG.E.64 R70, desc[UR8][R80.64] ;  /* 0x0000000850467981 */ /* 0x0008e6000c1e1b00 */
[----:B------:R-:W4:Y:S01]  /*3b50*/  F2F.BF16.F32 R169, R169 ;  /* 0x000000a900a97304 */ /* 0x000f220000202000 */
[----:B--2---:R-:W-:Y:S01]  /*3b60*/  IMAD.WIDE.U32 R76, R173, 0x10000, RZ ;  /* 0x00010000ad4c7825 */ /* 0x004fe200078e00ff */
[----:B------:R-:W-:-:S02]  /*3b70*/  LOP3.LUT R74, R74, R83, RZ, 0xfc, !PT ;  /* 0x000000534a4a7212 */ /* 0x000fc400078efcff */
[----:B------:R-:W-:Y:S01]  /*3b80*/  LOP3.LUT R75, R85, R75, RZ, 0xfc, !PT ;  /* 0x0000004b554b7212 */ /* 0x000fe200078efcff */
[----:B-----5:R-:W-:Y:S01]  /*3b90*/  IMAD.WIDE.U32 R82, R157, 0x8, R64 ;  /* 0x000000089d527825 */ /* 0x020fe200078e0040 */
[----:B0-----:R-:W-:-:S03]  /*3ba0*/  PRMT R175, R174, 0x5410, R175 ;  /* 0x00005410aeaf7816 */ /* 0x001fc600000000af */
[----:B------:R-:W-:Y:S01]  /*3bb0*/  IMAD.WIDE.U32 R84, R155, 0x8, R2 ;  /* 0x000000089b547825 */ /* 0x000fe200078e0002 */
[----:B------:R0:W-:Y:S01]  /*3bc0*/  STG.E.64 desc[UR8][R82.64], R74 ;  /* 0x0000004a52007986 */ /* 0x0001e2000c101b08 */
[----:B------:R-:W-:Y:S02]  /*3bd0*/  LOP3.LUT R77, R175, R77, RZ, 0xfc, !PT ;  /* 0x0000004daf4d7212 */ /* 0x000fe400078efcff */
[----:B-1----:R-:W-:Y:S01]  /*3be0*/  IMAD.WIDE.U32 R78, R155, 0x8, R64 ;  /* 0x000000089b4e7825 */ /* 0x002fe200078e0040 */
[----:B------:R1:W2:Y:S01]  /*3bf0*/  LDG.E.64 R72, desc[UR8][R84.64] ;  /* 0x0000000854487981 */ /* 0x0002a2000c1e1b00 */
[----:B----4-:R-:W-:Y:S02]  /*3c00*/  LOP3.LUT R76, R76, R169, RZ, 0xfc, !PT ;  /* 0x000000a94c4c7212 */ /* 0x010fe400078efcff */
[----:B------:R-:W-:-:S03]  /*3c10*/  IMAD.WIDE.U32 R2, R153, 0x8, R2 ;  /* 0x0000000899027825 */ /* 0x000fc600078e0002 */
[----:B------:R4:W-:Y:S04]  /*3c20*/  STG.E.64 desc[UR8][R78.64], R76 ;  /* 0x0000004c4e007986 */ /* 0x0009e8000c101b08 */
[----:B------:R-:W5:Y:S01]  /*3c30*/  LDG.E.64 R2, desc[UR8][R2.64] ;  /* 0x0000000802027981 */ /* 0x000f62000c1e1b00 */
        /* <DEDUP_REMOVED lines=8> */
[----:B0-----:R-:W-:Y:S01]  /*3cc0*/  FFMA.FTZ R75, R150, R165, R62 ;  /* 0x000000a5964b7223 */ /* 0x001fe2000001003e */
[----:B------:R-:W-:-:S04]  /*3cd0*/  IMAD.WIDE.U32 R64, R153, 0x8, R64 ;  /* 0x0000000899407825 */ /* 0x000fc800078e0040 */
[----:B------:R-:W-:Y:S01]  /*3ce0*/  FMUL.FTZ R165, R75, R154 ;  /* 0x0000009a4ba57220 */ /* 0x000fe20000410000 */
[----:B------:R-:W-:-:S03]  /*3cf0*/  FFMA.FTZ R75, R150, R166, R63 ;  /* 0x000000a6964b7223 */ /* 0x000fc6000001003f */
[----:B------:R-:W-:Y:S01]  /*3d00*/  FMUL.FTZ R80, R22, R165 ;  /* 0x000000a516507220 */ /* 0x000fe20000410000 */
[----:B-1----:R-:W-:Y:S01]  /*3d10*/  FMUL.FTZ R84, R75, R154 ;  /* 0x0000009a4b547220 */ /* 0x002fe20000410000 */
[C---:B------:R-:W-:Y:S02]  /*3d20*/  FFMA.FTZ R75, R150.reuse, R81, R61 ;  /* 0x00000051964b7223 */ /* 0x040fe4000001003d */
[----:B----4-:R0:W-:Y:S01]  /*3d30*/  F2F.BF16.F32 R76, R80 ;  /* 0x00000050004c7304 */ /* 0x0101e20000202000 */
[----:B------:R-:W-:Y:S01]  /*3d40*/  FMUL.FTZ R77, R23, R84 ;  /* 0x00000054174d7220 */ /* 0x000fe20000410000 */
[----:B------:R-:W-:Y:S01]  /*3d50*/  FMUL.FTZ R82, R75, R154 ;  /* 0x0000009a4b527220 */ /* 0x000fe20000410000 */
[----:B------:R-:W-:-:S03]  /*3d60*/  FFMA.FTZ R75, R150, R161, R60 ;  /* 0x000000a1964b7223 */ /* 0x000fc6000001003c */
[----:B------:R-:W-:Y:S01]  /*3d70*/  FMUL.FTZ R83, R21, R82 ;  /* 0x0000005215537220 */ /* 0x000fe20000410000 */
[----:B------:R-:W-:Y:S01]  /*3d80*/  FMUL.FTZ R161, R75, R154 ;  /* 0x0000009a4ba17220 */ /* 0x000fe20000410000 */
[----:B------:R-:W1:Y:S03]  /*3d90*/  F2F.BF16.F32 R77, R77 ;  /* 0x0000004d004d7304 */ /* 0x000e660000202000 */
[----:B0-----:R-:W-:-:S05]  /*3da0*/  FMUL.FTZ R80, R20, R161 ;  /* 0x000000a114507220 */ /* 0x001fca0000410000 */
[----:B------:R-:W0:Y:S01]  /*3db0*/  F2F.BF16.F32 R74, R83 ;  /* 0x00000053004a7304 */ /* 0x000e220000202000 */
[----:B-1----:R-:W-:-:S07]  /*3dc0*/  PRMT R85, R76, 0x5410, R77 ;  /* 0x000054104c557816 */ /* 0x002fce000000004d */
[----:B------:R-:W1:Y:S01]  /*3dd0*/  F2F.BF16.F32 R81, R80 ;  /* 0x0000005000517304 */ /* 0x000e620000202000 */
[----:B0-----:R-:W-:Y:S01]  /*3de0*/  IMAD.WIDE.U32 R74, R74, 0x10000, RZ ;  /* 0x000100004a4a7825 */ /* 0x001fe200078e00ff */
[C---:B---3--:R-:W-:Y:S02]  /*3df0*/  SHF.L.U32 R76, R66.reuse, 0x10, RZ ;  /* 0x00000010424c7819 */ /* 0x048fe400000006ff */
[--C-:B------:R-:W-:Y:S02]  /*3e00*/  SHF.R.U64 R150, R66, 0x10, R67.reuse ;  /* 0x0000001042967819 */ /* 0x100fe40000001243 */
[----:B-1----:R-:W-:Y:S01]  /*3e10*/  LOP3.LUT R66, R74, R81, RZ, 0xfc, !PT ;  /* 0x000000514a427212 */ /* 0x002fe200078efcff */
[----:B------:R-:W-:Y:S01]  /*3e20*/  FMUL.FTZ R183, R183, R76 ;  /* 0x0000004cb7b77220 */ /* 0x000fe20000410000 */
[----:B------:R-:W-:Y:S02]  /*3e30*/  SHF.R.U32.HI R79, RZ, 0x10, R67 ;  /* 0x00000010ff4f7819 */ /* 0x000fe40000011643 */
[----:B------:R-:W-:-:S02]  /*3e40*/  SHF.L.U32 R78, R67, 0x10, RZ ;  /* 0x00000010434e7819 */ /* 0x000fc400000006ff */
[C---:B------:R-:W-:Y:S02]  /*3e50*/  SHF.L.U32 R74, R68.reuse, 0x10, RZ ;  /* 0x00000010444a7819 */ /* 0x040fe400000006ff */
[--C-:B------:R-:W-:Y:S01]  /*3e60*/  SHF.R.U64 R76, R68, 0x10, R69.reuse ;  /* 0x00000010444c7819 */ /* 0x100fe20000001245 */
[----:B------:R-:W-:Y:S01]  /*3e70*/  FMUL.FTZ R185, R185, R78 ;  /* 0x0000004eb9b97220 */ /* 0x000fe20000410000 */
[----:B------:R-:W-:Y:S01]  /*3e80*/  LOP3.LUT R67, R85, R75, RZ, 0xfc, !PT ;  /* 0x0000004b55437212 */ /* 0x000fe200078efcff */
[----:B------:R-:W-:Y:S01]  /*3e90*/  FMUL.FTZ R181, R181, R74 ;  /* 0x0000004ab5b57220 */ /* 0x000fe20000410000 */
[----:B------:R-:W-:Y:S02]  /*3ea0*/  SHF.L.U32 R68, R69, 0x10, RZ ;  /* 0x0000001045447819 */ /* 0x000fe400000006ff */
[----:B------:R-:W-:Y:S01]  /*3eb0*/  SHF.R.U32.HI R75, RZ, 0x10, R69 ;  /* 0x00000010ff4b7819 */ /* 0x000fe20000011645 */
[----:B------:R0:W-:Y:S01]  /*3ec0*/  STG.E.64 desc[UR8][R64.64], R66 ;  /* 0x0000004240007986 */ /* 0x0001e2000c101b08 */
[----:B------:R-:W-:Y:S01]  /*3ed0*/  SHF.L.U32 R69, R76, 0x10, RZ ;  /* 0x000000104c457819 */ /* 0x000fe200000006ff */
[----:B------:R-:W-:Y:S01]  /*3ee0*/  FMUL.FTZ R187, R187, R68 ;  /* 0x00000044bbbb7220 */ /* 0x000fe20000410000 */
[----:B------:R-:W-:-:S02]  /*3ef0*/  SHF.R.U64 R74, R70, 0x10, R71 ;  /* 0x00000010464a7819 */ /* 0x000fc40000001247 */
[----:B------:R-:W-:Y:S01]  /*3f00*/  SHF.L.U32 R68, R71, 0x10, RZ ;  /* 0x0000001047447819 */ /* 0x000fe200000006ff */
[----:B------:R-:W-:Y:S01]  /*3f10*/  FMUL.FTZ R182, R182, R69 ;  /* 0x00000045b6b67220 */ /* 0x000fe20000410000 */
[----:B------:R-:W-:Y:S02]  /*3f20*/  SHF.L.U32 R69, R74, 0x10, RZ ;  /* 0x000000104a457819 */ /* 0x000fe400000006ff */
[----:B------:R-:W-:Y:S01]  /*3f30*/  SHF.R.U32.HI R71, RZ, 0x10, R71 ;  /* 0x00000010ff477819 */ /* 0x000fe20000011647 */
[----:B------:R-:W-:Y:S01]  /*3f40*/  FMUL.FTZ R193, R89, R68 ;  /* 0x0000004459c17220 */ /* 0x000fe20000410000 */
[----:B------:R-:W-:Y:S01]  /*3f50*/  SHF.L.U32 R77, R150, 0x10, RZ ;  /* 0x00000010964d7819 */ /* 0x000fe200000006ff */
[----:B------:R-:W-:Y:S01]  /*3f60*/  FMUL.FTZ R86, R86, R69 ;  /* 0x0000004556567220 */ /* 0x000fe20000410000 */
[----:B------:R-:W-:Y:S02]  /*3f70*/  SHF.L.U32 R69, R71, 0x10, RZ ;  /* 0x0000001047457819 */ /* 0x000fe400000006ff */
[----:B------:R-:W-:Y:S01]  /*3f80*/  SHF.L.U32 R79, R79, 0x10, RZ ;  /* 0x000000104f4f7819 */ /* 0x000fe200000006ff */
[----:B------:R-:W-:Y:S01]  /*3f90*/  FMUL.FTZ R0, R0, R77 ;  /* 0x0000004d00007220 */ /* 0x000fe20000410000 */
[----:B--2---:R-:W-:Y:S01]  /*3fa0*/  SHF.L.U32 R68, R73, 0x10, RZ ;  /* 0x0000001049447819 */ /* 0x004fe200000006ff */
[----:B------:R-:W-:Y:S01]  /*3fb0*/  FMUL.FTZ R88, R88, R69 ;  /* 0x0000004558587220 */ /* 0x000fe20000410000 */
[--C-:B------:R-:W-:Y:S01]  /*3fc0*/  SHF.R.U64 R71, R72, 0x10, R73.reuse ;  /* 0x0000001048477819 */ /* 0x100fe20000001249 */
[----:B------:R-:W-:Y:S01]  /*3fd0*/  FMUL.FTZ R180, R180, R79 ;  /* 0x0000004fb4b47220 */ /* 0x000fe20000410000 */
[----:B------:R-:W-:Y:S01]  /*3fe0*/  SHF.R.U32.HI R69, RZ, 0x10, R73 ;  /* 0x00000010ff457819 */ /* 0x000fe20000011649 */
[----:B------:R-:W-:Y:S01]  /*3ff0*/  FMUL.FTZ R191, R171, R68 ;  /* 0x00000044abbf7220 */ /* 0x000fe20000410000 */
[----:B------:R-:W-:-:S02]  /*4000*/  SHF.L.U32 R75, R75, 0x10, RZ ;  /* 0x000000104b4b7819 */ /* 0x000fc400000006ff */
[----:B------:R-:W-:Y:S02]  /*4010*/  SHF.L.U32 R70, R70, 0x10, RZ ;  /* 0x0000001046467819 */ /* 0x000fe400000006ff */
[--C-:B-----5:R-:W-:Y:S01]  /*4020*/  SHF.R.U64 R68, R2, 0x10, R3.reuse ;  /* 0x0000001002447819 */ /* 0x120fe20000001203 */
[----:B------:R-:W-:Y:S01]  /*4030*/  FMUL.FTZ R184, R158, R75 ;  /* 0x0000004b9eb87220 */ /* 0x000fe20000410000 */
[----:B0-----:R-:W-:Y:S01]  /*4040*/  SHF.R.U32.HI R65, RZ, 0x10, R3 ;  /* 0x00000010ff417819 */ /* 0x001fe20000011603 */
[----:B------:R-:W-:Y:S01]  /*4050*/  FMUL.FTZ R189, R87, R70 ;  /* 0x0000004657bd7220 */ /* 0x000fe20000410000 */
[----:B------:R-:W-:Y:S02]  /*4060*/  SHF.L.U32 R64, R3, 0x10, RZ ;  /* 0x0000001003407819 */ /* 0x000fe400000006ff */
        /* <DEDUP_REMOVED lines=10> */
[----:B------:R-:W-:-:S02]  /*4110*/  FMUL.FTZ R161, R161, R2 ;  /* 0x00000002a1a17220 */ /* 0x000fc40000410000 */
[----:B------:R-:W-:Y:S02]  /*4120*/  FMUL.FTZ R82, R82, R3 ;  /* 0x0000000352527220 */ /* 0x000fe40000410000 */
[----:B------:R-:W-:Y:S01]  /*4130*/  FMUL.FTZ R84, R84, R65 ;  /* 0x0000004154547220 */ /* 0x000fe20000410000 */
[----:B------:R-:W-:Y:S06]  /*4140*/  BRA `(.L_x_4851) ;  /* 0x0000000c007c7947 */ /* 0x000fec0003800000 */
.L_x_4852:
        /* <DEDUP_REMOVED lines=8> */
[C---:B------:R-:W-:Y:S01]  /*41d0*/  FFMA.FTZ R64, R150.reuse, R179, R44 ;  /* 0x000000b396407223 */ /* 0x040fe2000001002c */
[C---:B------:R-:W-:Y:S01]  /*41e0*/  FFMA.FTZ R67, R150.reuse, R67, R47 ;  /* 0x0000004396437223 */ /* 0x040fe2000001002f */
[C---:B------:R-:W-:Y:S01]  /*41f0*/  FFMA.FTZ R66, R150.reuse, R3, R46 ;  /* 0x0000000396427223 */ /* 0x040fe2000001002e */
[----:B------:R-:W-:Y:S01]  /*4200*/  FFMA.FTZ R68, R150, R175, R48 ;  /* 0x000000af96447223 */ /* 0x000fe20000010030 */
[-C--:B------:R-:W-:Y:S01]  /*4210*/  FMUL.FTZ R183, R64, R154.reuse ;  /* 0x0000009a40b77220 */ /* 0x080fe20000410000 */
[----:B------:R-:W-:Y:S01]  /*4220*/  FMUL.FTZ R180, R67, R154 ;  /* 0x0000009a43b47220 */ /* 0x000fe20000410000 */
[--C-:B------:R-:W-:Y:S01]  /*4230*/  FFMA.FTZ R172, R172, R168, R167.reuse ;  /* 0x000000a8acac7223 */ /* 0x100fe200000100a7 */
[----:B------:R-:W-:Y:S01]  /*4240*/  FMUL.FTZ R185, R66, R154 ;  /* 0x0000009a42b97220 */ /* 0x000fe20000410000 */
[--C-:B------:R-:W-:Y:S01]  /*4250*/  FFMA.FTZ R176, R176, R168, R167.reuse ;  /* 0x000000a8b0b07223 */ /* 0x100fe200000100a7 */
[----:B------:R-:W-:Y:S01]  /*4260*/  FMUL.FTZ R181, R68, R154 ;  /* 0x0000009a44b57220 */ /* 0x000fe20000410000 */
[--C-:B------:R-:W-:Y:S01]  /*4270*/  FFMA.FTZ R174, R174, R168, R167.reuse ;  /* 0x000000a8aeae7223 */ /* 0x100fe200000100a7 */
[----:B------:R-:W-:Y:S01]  /*4280*/  FMUL.FTZ R2, R4, R183 ;  /* 0x000000b704027220 */ /* 0x000fe20000410000 */
[----:B------:R-:W-:Y:S01]  /*4290*/  FMUL.FTZ R71, R7, R180 ;  /* 0x000000b407477220 */ /* 0x000fe20000410000 */
[----:B------:R-:W-:Y:S01]  /*42a0*/  FADD.FTZ R172, R85, -R172 ;  /* 0x800000ac55ac7221 */ /* 0x000fe20000010000 */
[----:B------:R-:W-:Y:S01]  /*42b0*/  FMUL.FTZ R70, R6, R185 ;  /* 0x000000b906467220 */ /* 0x000fe20000410000 */
[----:B------:R-:W-:Y:S01]  /*42c0*/  FADD.FTZ R69, R171, -R176 ;  /* 0x800000b0ab457221 */ /* 0x000fe20000010000 */
[----:B------:R-:W-:Y:S01]  /*42d0*/  FMUL.FTZ R158, R8, R181 ;  /* 0x000000b5089e7220 */ /* 0x000fe20000410000 */
[----:B------:R-:W-:Y:S01]  /*42e0*/  FADD.FTZ R87, R87, -R174 ;  /* 0x800000ae57577221 */ /* 0x000fe20000010000 */
[-C--:B------:R-:W-:Y:S01]  /*42f0*/  FFMA.FTZ R184, R184, R168.reuse, R167 ;  /* 0x000000a8b8b87223 */ /* 0x080fe200000100a7 */
[----:B------:R0:W-:Y:S01]  /*4300*/  F2F.BF16.F32 R89, R71 ;  /* 0x0000004700597304 */ /* 0x0001e20000202000 */
[----:B------:R-:W-:Y:S01]  /*4310*/  FFMA.FTZ R69, R150, R69, R49 ;  /* 0x0000004596457223 */ /* 0x000fe20000010031 */
[-CC-:B------:R-:W-:Y:S01]  /*4320*/  FFMA.FTZ R170, R170, R168.reuse, R167.reuse ;  /* 0x000000a8aaaa7223 */ /* 0x180fe200000100a7 */
[----:B------:R-:W-:Y:S01]  /*4330*/  FADD.FTZ R65, R177, -R184 ;  /* 0x800000b8b1417221 */ /* 0x000fe20000010000 */
[--C-:B------:R-:W-:Y:S01]  /*4340*/  FFMA.FTZ R88, R88, R168, R167.reuse ;  /* 0x000000a858587223 */ /* 0x100fe200000100a7 */
[----:B------:R-:W-:Y:S01]  /*4350*/  FMUL.FTZ R182, R69, R154 ;  /* 0x0000009a45b67220 */ /* 0x000fe20000410000 */
[----:B------:R-:W-:Y:S01]  /*4360*/  FFMA.FTZ R177, R84, R168, R167 ;  /* 0x000000a854b17223 */ /* 0x000fe200000100a7 */
[C---:B------:R-:W-:Y:S01]  /*4370*/  FFMA.FTZ R65, R150.reuse, R65, R45 ;  /* 0x0000004196417223 */ /* 0x040fe2000001002d */
[----:B------:R-:W-:Y:S01]  /*4380*/  F2F.BF16.F32 R173, R2 ;  /* 0x0000000200ad7304 */ /* 0x000fe20000202000 */
[----:B0-----:R-:W-:Y:S01]  /*4390*/  FFMA.FTZ R71, R150, R172, R51 ;  /* 0x000000ac96477223 */ /* 0x001fe20000010033 */
[----:B------:R-:W-:Y:S01]  /*43a0*/  FMUL.FTZ R85, R9, R182 ;  /* 0x000000b609557220 */ /* 0x000fe20000410000 */
[----:B------:R-:W-:Y:S01]  /*43b0*/  FADD.FTZ R83, R83, -R170 ;  /* 0x800000aa53537221 */ /* 0x000fe20000010000 */
[----:B------:R-:W-:Y:S01]  /*43c0*/  FADD.FTZ R88, R81, -R88 ;  /* 0x8000005851587221 */ /* 0x000fe20000010000 */
[-C--:B------:R-:W-:Y:S01]  /*43d0*/  FMUL.FTZ R184, R71, R154.reuse ;  /* 0x0000009a47b87220 */ /* 0x080fe20000410000 */
[----:B------:R-:W-:Y:S01]  /*43e0*/  FMUL.FTZ R0, R65, R154 ;  /* 0x0000009a41007220 */ /* 0x000fe20000410000 */
[----:B------:R-:W-:Y:S01]  /*43f0*/  FADD.FTZ R177, R72, -R177 ;  /* 0x800000b148b17221 */ /* 0x000fe20000010000 */
[----:B------:R0:W1:Y:S01]  /*4400*/  F2F.BF16.F32 R2, R70 ;  /* 0x0000004600027304 */ /* 0x0000620000202000 */
[----:B------:R-:W-:Y:S01]  /*4410*/  FFMA.FTZ R72, R150, R83, R52 ;  /* 0x0000005396487223 */ /* 0x000fe20000010034 */
[-CC-:B------:R-:W-:Y:S01]  /*4420*/  FFMA.FTZ R82, R82, R168.reuse, R167.reuse ;  /* 0x000000a852527223 */ /* 0x180fe200000100a7 */
[-CC-:B------:R-:W-:Y:S01]  /*4430*/  FFMA.FTZ R80, R80, R168.reuse, R167.reuse ;  /* 0x000000a850507223 */ /* 0x180fe200000100a7 */
[--C-:B------:R-:W-:Y:S01]  /*4440*/  FFMA.FTZ R83, R78, R168, R167.reuse ;  /* 0x000000a84e537223 */ /* 0x100fe200000100a7 */
[----:B------:R-:W-:Y:S01]  /*4450*/  FMUL.FTZ R3, R5, R0 ;  /* 0x0000000005037220 */ /* 0x000fe20000410000 */
[----:B------:R-:W-:Y:S01]  /*4460*/  FFMA.FTZ R78, R74, R168, R167 ;  /* 0x000000a84a4e7223 */ /* 0x000fe200000100a7 */
[-C--:B------:R-:W-:Y:S01]  /*4470*/  FMUL.FTZ R189, R72, R154.reuse ;  /* 0x0000009a48bd7220 */ /* 0x080fe20000410000 */
[----:B------:R2:W-:Y:S01]  /*4480*/  F2F.BF16.F32 R175, R158 ;  /* 0x0000009e00af7304 */ /* 0x0005e20000202000 */
[----:B0-----:R-:W-:Y:S01]  /*4490*/  FFMA.FTZ R70, R150, R87, R50 ;  /* 0x0000005796467223 */ /* 0x001fe20000010032 */
[----:B------:R-:W-:Y:S01]  /*44a0*/  FADD.FTZ R179, R77, -R82 ;  /* 0x800000524db37221 */ /* 0x000fe20000010000 */
[----:B------:R-:W-:Y:S01]  /*44b0*/  FADD.FTZ R174, R73, -R80 ;  /* 0x8000005049ae7221 */ /* 0x000fe20000010000 */
[----:B------:R-:W-:Y:S01]  /*44c0*/  FMUL.FTZ R77, R12, R189 ;  /* 0x000000bd0c4d7220 */ /* 0x000fe20000410000 */
[----:B------:R-:W-:Y:S01]  /*44d0*/  FMUL.FTZ R187, R70, R154 ;  /* 0x0000009a46bb7220 */ /* 0x000fe20000410000 */
[----:B------:R-:W-:Y:S01]  /*44e0*/  FADD.FTZ R176, R75, -R78 ;  /* 0x8000004e4bb07221 */ /* 0x000fe20000010000 */
[----:B------:R-:W-:Y:S01]  /*44f0*/  FFMA.FTZ R75, R150, R177, R55 ;  /* 0x000000b1964b7223 */ /* 0x000fe20000010037 */
[----:B------:R0:W-:Y:S01]  /*4500*/  F2F.BF16.F32 R87, R85 ;  /* 0x0000005500577304 */ /* 0x0001e20000202000 */
[----:B--2---:R-:W-:Y:S01]  /*4510*/  FFMA.FTZ R158, R86, R168, R167 ;  /* 0x000000a8569e7223 */ /* 0x004fe200000100a7 */
[----:B------:R-:W-:Y:S01]  /*4520*/  FMUL.FTZ R81, R10, R187 ;  /* 0x000000bb0a517220 */ /* 0x000fe20000410000 */
[----:B------:R-:W-:Y:S01]  /*4530*/  FFMA.FTZ R73, R150, R88, R53 ;  /* 0x0000005896497223 */ /* 0x000fe20000010035 */
[----:B-1----:R-:W-:Y:S01]  /*4540*/  PRMT R89, R2, 0x5410, R89 ;  /* 0x0000541002597816 */ /* 0x002fe20000000059 */
[----:B------:R-:W-:Y:S01]  /*4550*/  FADD.FTZ R171, R79, -R158 ;  /* 0x8000009e4fab7221 */ /* 0x000fe20000010000 */
[----:B------:R-:W-:Y:S01]  /*4560*/  FMUL.FTZ R79, R11, R184 ;  /* 0x000000b80b4f7220 */ /* 0x000fe20000410000 */
[----:B------:R-:W-:Y:S01]  /*4570*/  FMUL.FTZ R186, R73, R154 ;  /* 0x0000009a49ba7220 */ /* 0x000fe20000410000 */
[----:B------:R1:W-:Y:S01]  /*4580*/  F2F.BF16.F32 R86, R81 ;  /* 0x0000005100567304 */ /* 0x0003e20000202000 */
[----:B------:R-:W-:Y:S01]  /*4590*/  FFMA.FTZ R74, R150, R171, R54 ;  /* 0x000000ab964a7223 */ /* 0x000fe20000010036 */
[----:B0-----:R-:W0:Y:S01]  /*45a0*/  LDC.64 R84, c[0x0][0x390] ;  /* 0x0000e400ff547b82 */ /* 0x001e220000000a00 */
[----:B------:R-:W-:Y:S01]  /*45b0*/  FADD.FTZ R171, R76, -R83 ;  /* 0x800000534cab7221 */ /* 0x000fe20000010000 */
[----:B------:R-:W-:Y:S01]  /*45c0*/  FMUL.FTZ R158, R13, R186 ;  /* 0x000000ba0d9e7220 */ /* 0x000fe20000410000 */
[-C--:B------:R-:W-:Y:S01]  /*45d0*/  FMUL.FTZ R193, R74, R154.reuse ;  /* 0x0000009a4ac17220 */ /* 0x080fe20000410000 */
[-C--:B------:R-:W-:Y:S01]  /*45e0*/  FMUL.FTZ R188, R75, R154.reuse ;  /* 0x0000009a4bbc7220 */ /* 0x080fe20000410000 */
[----:B------:R-:W-:Y:S01]  /*45f0*/  FFMA.FTZ R78, R150, R171, R58 ;  /* 0x000000ab964e7223 */ /* 0x000fe2000001003a */
[----:B------:R-:W2:Y:S01]  /*4600*/  F2F.BF16.F32 R79, R79 ;  /* 0x0000004f004f7304 */ /* 0x000ea20000202000 */
[----:B------:R-:W-:Y:S01]  /*4610*/  FMUL.FTZ R172, R14, R193 ;  /* 0x000000c10eac7220 */ /* 0x000fe20000410000 */
[----:B-1----:R-:W1:Y:S01]  /*4620*/  LDC.64 R80, c[0x0][0x478] ;  /* 0x00011e00ff507b82 */ /* 0x002e620000000a00 */
[----:B------:R-:W-:-:S04]  /*4630*/  FMUL.FTZ R191, R78, R154 ;  /* 0x0000009a4ebf7220 */ /* 0x000fc80000410000 */
[----:B------:R-:W-:Y:S01]  /*4640*/  FMUL.FTZ R178, R18, R191 ;  /* 0x000000bf12b27220 */ /* 0x000fe20000410000 */
[----:B------:R-:W3:Y:S02]  /*4650*/  F2F.BF16.F32 R3, R3 ;  /* 0x0000000300037304 */ /* 0x000ee40000202000 */
[----:B------:R-:W4:Y:S01]  /*4660*/  LDC.64 R82, c[0x0][0x468] ;  /* 0x00011a00ff527b82 */ /* 0x000f220000000a00 */
[----:B--2---:R-:W-:-:S05]  /*4670*/  PRMT R177, R86, 0x5410, R79 ;  /* 0x0000541056b17816 */ /* 0x004fca000000004f */
[----:B------:R2:W-:Y:S01]  /*4680*/  F2F.BF16.F32 R195, R77 ;  /* 0x0000004d00c37304 */ /* 0x0005e20000202000 */
[----:B------:R-:W-:Y:S01]  /*4690*/  FFMA.FTZ R79, R150, R176, R59 ;  /* 0x000000b0964f7223 */ /* 0x000fe2000001003b */
[----:B---3--:R-:W-:-:S06]  /*46a0*/  IMAD.WIDE.U32 R2, R3, 0x10000, RZ ;  /* 0x0001000003027825 */ /* 0x008fcc00078e00ff */
[----:B------:R3:W-:Y:S01]  /*46b0*/  F2F.BF16.F32 R194, R158 ;  /* 0x0000009e00c27304 */ /* 0x0007e20000202000 */
[----:B--2---:R-:W-:-:S04]  /*46c0*/  IMAD.WIDE.U32 R76, R87, 0x10000, RZ ;  /* 0x00010000574c7825 */ /* 0x004fc800078e00ff */
[----:B------:R-:W-:Y:S01]  /*46d0*/  FMUL.FTZ R190, R79, R154 ;  /* 0x0000009a4fbe7220 */ /* 0x000fe20000410000 */
[----:B------:R-:W-:Y:S02]  /*46e0*/  LOP3.LUT R89, R89, R3, RZ, 0xfc, !PT ;  /* 0x0000000359597212 */ /* 0x000fe400078efcff */
[----:B------:R-:W-:Y:S01]  /*46f0*/  LOP3.LUT R88, R2, R173, RZ, 0xfc, !PT ;  /* 0x000000ad02587212 */ /* 0x000fe200078efcff */
[----:B------:R2:W-:Y:S01]  /*4700*/  F2F.BF16.F32 R196, R172 ;  /* 0x000000ac00c47304 */ /* 0x0005e20000202000 */
[----:B------:R-:W-:Y:S01]  /*4710*/  LOP3.LUT R87, R177, R77, RZ, 0xfc, !PT ;  /* 0x0000004db1577212 */ /* 0x000fe200078efcff */
[----:B------:R-:W-:Y:S01]  /*4720*/  FFMA.FTZ R77, R150, R174, R57 ;  /* 0x000000ae964d7223 */ /* 0x000fe20000010039 */
[----:B------:R-:W-:Y:S01]  /*4730*/  LOP3.LUT R86, R76, R175, RZ, 0xfc, !PT ;  /* 0x000000af4c567212 */ /* 0x000fe200078efcff */
[----:B---3--:R-:W-:Y:S01]  /*4740*/  FMUL.FTZ R158, R15, R188 ;  /* 0x000000bc0f9e7220 */ /* 0x008fe20000410000 */
[----:B0-----:R-:W-:-:S04]  /*4750*/  IMAD.WIDE.U32 R2, R159, 0x8, R84 ;  /* 0x000000089f027825 */ /* 0x001fc800078e0054 */
[----:B------:R-:W-:Y:S01]  /*4760*/  FMUL.FTZ R192, R77, R154 ;  /* 0x0000009a4dc07220 */ /* 0x000fe20000410000 */
[----:B------:R-:W-:Y:S01]  /*4770*/  FFMA.FTZ R76, R150, R179, R56 ;  /* 0x000000b3964c7223 */ /* 0x000fe20000010038 */
[----:B------:R4:W-:Y:S01]  /*4780*/  F2F.BF16.F32 R200, R178 ;  /* 0x000000b200c87304 */ /* 0x0009e20000202000 */
[----:B-1----:R-:W-:-:S04]  /*4790*/  IMAD.WIDE.U32 R170, R159, 0x10, R80 ;  /* 0x000000109faa7825 */ /* 0x002fc800078e0050 */
[----:B------:R-:W-:Y:S01]  /*47a0*/  FMUL.FTZ R199, R17, R192 ;  /* 0x000000c011c77220 */ /* 0x000fe20000410000 */
[----:B------:R-:W-:Y:S01]  /*47b0*/  FMUL.FTZ R198, R19, R190 ;  /* 0x000000be13c67220 */ /* 0x000fe20000410000 */
[----:B------:R-:W3:Y:S01]  /*47c0*/  LDG.E.64 R2, desc[UR8][R2.64] ;  /* 0x0000000802027981 */ /* 0x000ee2000c1e1b00 */
[C---:B--2---:R-:W-:Y:S01]  /*47d0*/  IMAD.WIDE.U32 R172, R169.reuse, 0x8, R84 ;  /* 0x00000008a9ac7825 */ /* 0x044fe200078e0054 */
[----:B------:R-:W0:Y:S03]  /*47e0*/  F2F.BF16.F32 R197, R158 ;  /* 0x0000009e00c57304 */ /* 0x000e260000202000 */
[----:B------:R-:W-:-:S04]  /*47f0*/  IMAD.WIDE.U32 R174, R169, 0x10, R80 ;  /* 0x00000010a9ae7825 */ /* 0x000fc800078e0050 */
[----:B----4-:R-:W-:-:S04]  /*4800*/  IMAD.WIDE.U32 R178, R169, 0x8, R82 ;  /* 0x00000008a9b27825 */ /* 0x010fc800078e0052 */
[----:B------:R-:W-:Y:S01]  /*4810*/  FMUL.FTZ R169, R76, R154 ;  /* 0x0000009a4ca97220 */ /* 0x000fe20000410000 */
[----:B------:R-:W-:Y:S01]  /*4820*/  IMAD.WIDE.U32 R176, R159, 0x8, R82 ;  /* 0x000000089fb07825 */ /* 0x000fe200078e0052 */
[----:B------:R1:W2:Y:S01]  /*4830*/  F2F.BF16.F32 R201, R198 ;  /* 0x000000c600c97304 */ /* 0x0002a20000202000 */
[----:B------:R4:W-:Y:S04]  /*4840*/  STG.E.128 desc[UR8][R170.64], R64 ;  /* 0x00000040aa007986 */ /* 0x0009e8000c101d08 */
[----:B------:R5:W-:Y:S03]  /*4850*/  STG.E.64 desc[UR8][R176.64], R88 ;  /* 0x00000058b0007986 */ /* 0x000be6000c101b08 */
[----:B------:R-:W5:Y:S01]  /*4860*/  F2F.BF16.F32 R199, R199 ;  /* 0x000000c700c77304 */ /* 0x000f620000202000 */
[----:B-1----:R-:W-:Y:S01]  /*4870*/  FMUL.FTZ R198, R16, R169 ;  /* 0x000000a910c67220 */ /* 0x002fe20000410000 */
[----:B------:R1:W3:Y:S01]  /*4880*/  LDG.E.64 R158, desc[UR8][R172.64] ;  /* 0x00000008ac9e7981 */ /* 0x0002e2000c1e1b00 */
[----:B0-----:R-:W-:-:S05]  /*4890*/  PRMT R197, R196, 0x5410, R197 ;  /* 0x00005410c4c57816 */ /* 0x001fca00000000c5 */
[----:B-1----:R-:W0:Y:S01]  /*48a0*/  F2F.BF16.F32 R173, R198 ;  /* 0x000000c600ad7304 */ /* 0x002e220000202000 */
[----:B------:R-:W-:Y:S01]  /*48b0*/  STG.E.128 desc[UR8][R174.64], R68 ;  /* 0x00000044ae007986 */ /* 0x000fe2000c101d08 */
[----:B----4-:R-:W-:-:S03]  /*48c0*/  IMAD.WIDE.U32 R66, R194, 0x10000, RZ ;  /* 0x00010000c2427825 */ /* 0x010fc600078e00ff */
[----:B------:R1:W-:Y:S01]  /*48d0*/  STG.E.64 desc[UR8][R178.64], R86 ;  /* 0x00000056b2007986 */ /* 0x0003e2000c101b08 */
[----:B------:R-:W-:Y:S01]  /*48e0*/  IMAD.WIDE.U32 R170, R157, 0x8, R84 ;  /* 0x000000089daa7825 */ /* 0x000fe200078e0054 */
[----:B--2---:R-:W-:Y:S02]  /*48f0*/  PRMT R201, R200, 0x5410, R201 ;  /* 0x00005410c8c97816 */ /* 0x004fe400000000c9 */
[----:B------:R-:W-:Y:S01]  /*4900*/  LOP3.LUT R67, R197, R67, RZ, 0xfc, !PT ;  /* 0x00000043c5437212 */ /* 0x000fe200078efcff */
[----:B------:R-:W-:Y:S01]  /*4910*/  IMAD.WIDE.U32 R64, R157, 0x10, R80 ;  /* 0x000000109d407825 */ /* 0x000fe200078e0050 */
[----:B------:R-:W-:Y:S01]  /*4920*/  LOP3.LUT R66, R66, R195, RZ, 0xfc, !PT ;  /* 0x000000c342427212 */ /* 0x000fe200078efcff */
[----:B-----5:R2:W4:Y:S02]  /*4930*/  LDG.E.64 R88, desc[UR8][R170.64] ;  /* 0x00000008aa587981 */ /* 0x020524000c1e1b00 */
        /* <DEDUP_REMOVED lines=21> */
[C---:B------:R-:W-:Y:S01]  /*4a90*/  FFMA.FTZ R66, R150.reuse, R165, R62 ;  /* 0x000000a596427223 */ /* 0x040fe2000001003e */
[C---:B------:R-:W-:Y:S01]  /*4aa0*/  FFMA.FTZ R67, R150.reuse, R67, R63 ;  /* 0x0000004396437223 */ /* 0x040fe2000001003f */
[----:B------:R-:W-:Y:S01]  /*4ab0*/  FFMA.FTZ R65, R150, R65, R61 ;  /* 0x0000004196417223 */ /* 0x000fe2000001003d */
[----:B------:R-:W-:Y:S01]  /*4ac0*/  FADD.FTZ R161, R156, -R161 ;  /* 0x800000a19ca17221 */ /* 0x000fe20000010000 */
[-C--:B------:R-:W-:Y:S01]  /*4ad0*/  FMUL.FTZ R165, R66, R154.reuse ;  /* 0x0000009a42a57220 */ /* 0x080fe20000410000 */
[-C--:B-----5:R-:W-:Y:S01]  /*4ae0*/  FMUL.FTZ R87, R67, R154.reuse ;  /* 0x0000009a43577220 */ /* 0x0a0fe20000410000 */
[-C--:B0-----:R-:W-:Y:S01]  /*4af0*/  FMUL.FTZ R85, R65, R154.reuse ;  /* 0x0000009a41557220 */ /* 0x081fe20000410000 */
[----:B------:R-:W-:Y:S01]  /*4b00*/  FFMA.FTZ R64, R150, R161, R60 ;  /* 0x000000a196407223 */ /* 0x000fe2000001003c */
        /* <DEDUP_REMOVED lines=8> */
[----:B------:R-:W5:Y:S01]  /*4b90*/  F2F.BF16.F32 R79, R78 ;  /* 0x0000004e004f7304 */ /* 0x000f620000202000 */
[----:B0-----:R-:W-:Y:S01]  /*4ba0*/  PRMT R155, R71, 0x5410, R74 ;  /* 0x00005410479b7816 */ /* 0x001fe2000000004a */
[----:B-1----:R-:W-:-:S04]  /*4bb0*/  IMAD.WIDE.U32 R70, R70, 0x10000, RZ ;  /* 0x0001000046467825 */ /* 0x002fc800078e00ff */
[----:B------:R-:W-:-:S04]  /*4bc0*/  IMAD.WIDE.U32 R80, R153, 0x10, R80 ;  /* 0x0000001099507825 */ /* 0x000fc800078e0050 */
[----:B------:R-:W-:Y:S01]  /*4bd0*/  IMAD.WIDE.U32 R82, R153, 0x8, R82 ;  /* 0x0000000899527825 */ /* 0x000fe200078e0052 */
[----:B------:R0:W-:Y:S01]  /*4be0*/  STG.E.128 desc[UR8][R80.64], R64 ;  /* 0x0000004050007986 */ /* 0x0001e2000c101d08 */
[C-C-:B---3--:R-:W-:Y:S02]  /*4bf0*/  SHF.R.U64 R75, R2.reuse, 0x10, R3.reuse ;  /* 0x00000010024b7819 */ /* 0x148fe40000001203 */
[----:B------:R-:W-:Y:S02]  /*4c00*/  SHF.L.U32 R74, R2, 0x10, RZ ;  /* 0x00000010024a7819 */ /* 0x000fe400000006ff */
[----:B------:R-:W-:Y:S02]  /*4c10*/  SHF.L.U32 R75, R75, 0x10, RZ ;  /* 0x000000104b4b7819 */ /* 0x000fe400000006ff */
[----:B------:R-:W-:Y:S01]  /*4c20*/  SHF.R.U32.HI R77, RZ, 0x10, R3 ;  /* 0x00000010ff4d7819 */ /* 0x000fe20000011603 */
[----:B------:R-:W-:Y:S01]  /*4c30*/  FMUL.FTZ R183, R183, R74 ;  /* 0x0000004ab7b77220 */ /* 0x000fe20000410000 */
[----:B------:R-:W-:-:S02]  /*4c40*/  SHF.L.U32 R76, R3, 0x10, RZ ;  /* 0x00000010034c7819 */ /* 0x000fc400000006ff */
[----:B-----5:R-:W-:Y:S01]  /*4c50*/  LOP3.LUT R2, R70, R79, RZ, 0xfc, !PT ;  /* 0x0000004f46027212 */ /* 0x020fe200078efcff */
[----:B------:R-:W-:Y:S01]  /*4c60*/  FMUL.FTZ R0, R0, R75 ;  /* 0x0000004b00007220 */ /* 0x000fe20000410000 */
[----:B------:R-:W-:Y:S02]  /*4c70*/  LOP3.LUT R3, R155, R71, RZ, 0xfc, !PT ;  /* 0x000000479b037212 */ /* 0x000fe400078efcff */
        /* <DEDUP_REMOVED lines=10> */
[----:B----4-:R-:W-:Y:S02]  /*4d20*/  SHF.L.U32 R70, R89, 0x10, RZ ;  /* 0x0000001059467819 */ /* 0x010fe400000006ff */
[----:B------:R-:W-:-:S03]  /*4d30*/  SHF.R.U64 R74, R88, 0x10, R89 ;  /* 0x00000010584a7819 */ /* 0x000fc60000001259 */
[----:B------:R-:W-:Y:S01]  /*4d40*/  FMUL.FTZ R193, R193, R70 ;  /* 0x00000046c1c17220 */ /* 0x000fe20000410000 */
[----:B------:R-:W-:Y:S02]  /*4d50*/  SHF.L.U32 R71, R74, 0x10, RZ ;  /* 0x000000104a477819 */ /* 0x000fe400000006ff */
[----:B------:R-:W-:Y:S01]  /*4d60*/  SHF.R.U32.HI R89, RZ, 0x10, R89 ;  /* 0x00000010ff597819 */ /* 0x000fe20000011659 */
[----:B------:R1:W-:Y:S01]  /*4d70*/  STG.E.64 desc[UR8][R82.64], R2 ;  /* 0x0000000252007986 */ /* 0x0003e2000c101b08 */
[----:B------:R-:W-:Y:S01]  /*4d80*/  SHF.L.U32 R88, R88, 0x10, RZ ;  /* 0x0000001058587819 */ /* 0x000fe200000006ff */
[----:B------:R-:W-:Y:S01]  /*4d90*/  FMUL.FTZ R86, R186, R71 ;  /* 0x00000047ba567220 */ /* 0x000fe20000410000 */
[----:B------:R-:W-:Y:S02]  /*4da0*/  SHF.L.U32 R77, R77, 0x10, RZ ;  /* 0x000000104d4d7819 */ /* 0x000fe400000006ff */
[----:B------:R-:W-:Y:S01]  /*4db0*/  SHF.L.U32 R71, R89, 0x10, RZ ;  /* 0x0000001059477819 */ /* 0x000fe200000006ff */
        /* <DEDUP_REMOVED lines=24> */
.L_x_4851:
        /* <DEDUP_REMOVED lines=78> */
.L_x_4846:
        /* <DEDUP_REMOVED lines=26> */
.L_x_4854:
        /* <DEDUP_REMOVED lines=12> */
.L_x_10865:


//--------------------- .text._ZN10layer_norm13ln_bwd_kernelINS_13Kernel_traitsIf13__nv_bfloat16fS2_fjLj2560ELj1ELj1ELj4ELj8ENS_18Kernel_traits_baseILj2560EfS2_fS2_fjLj128EEEEELb0ELb1ELb1ELb0EEEvNS_9BwdParamsE --------------------------
	.section	.text._ZN10layer_norm13ln_bwd_kernelINS_13Kernel_traitsIf13__nv_bfloat16fS2_fjLj2560ELj1ELj1ELj4ELj8ENS_18Kernel_traits_baseILj2560EfS2_fS2_fjLj128EEEEELb0ELb1ELb1ELb0EEEvNS_9BwdParamsE,"ax",@progbits
	.align	128
        .global         _ZN10layer_norm13ln_bwd_kernelINS_13Kernel_traitsIf13__nv_bfloat16fS2_fjLj2560ELj1ELj1ELj4ELj8ENS_18Kernel_traits_baseILj2560EfS2_fS2_fjLj128EEEEELb0ELb1ELb1ELb0EEEvNS_9BwdParamsE
        .type           _ZN10layer_norm13ln_bwd_kernelINS_13Kernel_traitsIf13__nv_bfloat16fS2_fjLj2560ELj1ELj1ELj4ELj8ENS_18Kernel_traits_baseILj2560EfS2_fS2_fjLj128EEEEELb0ELb1ELb1ELb0EEEvNS_9BwdParamsE,@function
        .size           _ZN10layer_norm13ln_bwd_kernelINS_13Kernel_traitsIf13__nv_bfloat16fS2_fjLj2560ELj1ELj1ELj4ELj8ENS_18Kernel_traits_baseILj2560EfS2_fS2_fjLj128EEEEELb0ELb1ELb1ELb0EEEvNS_9BwdParamsE,(.L_x_10866 - _ZN10layer_norm13ln_bwd_kernelINS_13Kernel_traitsIf13__nv_bfloat16fS2_fjLj2560ELj1ELj1ELj4ELj8ENS_18Kernel_traits_baseILj2560EfS2_fS2_fjLj128EEEEELb0ELb1ELb1ELb0EEEvNS_9BwdParamsE)
        .other          _ZN10layer_norm13ln_bwd_kernelINS_13Kernel_traitsIf13__nv_bfloat16fS2_fjLj2560ELj1ELj1ELj4ELj8ENS_18Kernel_traits_baseILj2560EfS2_fS2_fjLj128EEEEELb0ELb1ELb1ELb0EEEvNS_9BwdParamsE,@"STO_CUDA_ENTRY STV_DEFAULT"
_ZN10layer_norm13ln_bwd_kernelINS_13Kernel_traitsIf13__nv_bfloat16fS2_fjLj2560ELj1ELj1ELj4ELj8ENS_18Kernel_traits_baseILj2560EfS2_fS2_fjLj128EEEEELb0ELb1ELb1ELb0EEEvNS_9BwdParamsE:
.text._ZN10layer_norm13ln_bwd_kernelINS_13Kernel_traitsIf13__nv_bfloat16fS2_fjLj2560ELj1ELj1ELj4ELj8ENS_18Kernel_traits_baseILj2560EfS2_fS2_fjLj128EEEEELb0ELb1ELb1ELb0EEEvNS_9BwdParamsE:
        /* <DEDUP_REMOVED lines=27> */
[----:B------:R-:W-:Y:S01]  /*01b0*/  @P4 LOP3.LUT R3, R3, 0x80, RZ, 0xfc, !PT ;  /* 0x0000008003034812 */ /* 0x000fe200078efcff */
[----:B------:R-:W5:Y:S04]  /*01c0*/  @P4 LDG.E.128 R104, desc[UR10][R6.64] ;  /* 0x0000000a06684981 */ /* 0x000f68000c1e1d00 */
[C---:B---3--:R-:W-:Y:S02]  /*01d0*/  @P0 IMAD.WIDE.U32 R12, R3.reuse, 0x10, R8 ;  /* 0x00000010030c0825 */ /* 0x048fe400078e0008 */
[----:B------:R-:W3:Y:S08]  /*01e0*/  @P1 LDC.64 R18, c[0x0][0x3e8] ;  /* 0x0000fa00ff121b82 */ /* 0x000ef00000000a00 */
[----:B------:R-:W4:Y:S01]  /*01f0*/  @P2 LDC.64 R20, c[0x0][0x3d0] ;  /* 0x0000f400ff142b82 */ /* 0x000f220000000a00 */
[C---:B-1----:R-:W-:Y:S01]  /*0200*/  @P0 IMAD.WIDE.U32 R14, R3.reuse, 0x10, R10 ;  /* 0x00000010030e0825 */ /* 0x042fe200078e000a */
[----:B------:R-:W-:Y:S01]  /*0210*/  @P0 IADD3 R3, PT, PT, R3, 0x80, RZ ;  /* 0x0000008003030810 */ /* 0x000fe20007ffe0ff */
[----:B------:R-:W5:Y:S05]  /*0220*/  @P0 LDG.E.128 R100, desc[UR10][R12.64] ;  /* 0x0000000a0c640981 */ /* 0x000f6a000c1e1d00 */
[----:B------:R-:W1:Y:S01]  /*0230*/  @P2 LDC.64 R22, c[0x0][0x3e8] ;  /* 0x0000fa00ff162b82 */ /* 0x000e620000000a00 */
[----:B--2---:R-:W-:-:S07]  /*0240*/  @P1 IMAD.WIDE.U32 R16, R3, 0x10, R16 ;  /* 0x0000001003101825 */ /* 0x004fce00078e0010 */
[----:B------:R-:W2:Y:S01]  /*0250*/  @P3 LDC.64 R24, c[0x0][0x3d0] ;  /* 0x0000f400ff183b82 */ /* 0x000ea20000000a00 */
[C---:B---3--:R-:W-:Y:S01]  /*0260*/  @P1 IMAD.WIDE.U32 R18, R3.reuse, 0x10, R18 ;  /* 0x0000001003121825 */ /* 0x048fe200078e0012 */
[----:B------:R-:W-:Y:S01]  /*0270*/  @P1 IADD3 R3, PT, PT, R3, 0x80, RZ ;  /* 0x0000008003031810 */ /* 0x000fe20007ffe0ff */
[----:B------:R-:W5:Y:S05]  /*0280*/  @P0 LDG.E.128 R96, desc[UR10][R14.64] ;  /* 0x0000000a0e600981 */ /* 0x000f6a000c1e1d00 */
[----:B------:R-:W3:Y:S01]  /*0290*/  @P3 LDC.64 R26, c[0x0][0x3e8] ;  /* 0x0000fa00ff1a3b82 */ /* 0x000ee20000000a00 */
[----:B----4-:R-:W-:Y:S01]  /*02a0*/  @P2 IMAD.WIDE.U32 R20, R3, 0x10, R20 ;  /* 0x0000001003142825 */ /* 0x010fe200078e0014 */
        /* <DEDUP_REMOVED lines=9> */
[----:B------:R0:W5:Y:S01]  /*0340*/  @P2 LDG.E.128 R84, desc[UR10][R20.64] ;  /* 0x0000000a14542981 */ /* 0x000162000c1e1d00 */
[----:B------:R-:W-:Y:S02]  /*0350*/  CS2R R60, SRZ ;  /* 0x00000000003c7805 */ /* 0x000fe4000001ff00 */
[----:B------:R-:W-:-:S02]  /*0360*/  CS2R R62, SRZ ;  /* 0x00000000003e7805 */ /* 0x000fc4000001ff00 */
[----:B------:R-:W-:Y:S01]  /*0370*/  CS2R R56, SRZ ;  /* 0x0000000000387805 */ /* 0x000fe2000001ff00 */
[----:B------:R1:W5:Y:S01]  /*0380*/  @P2 LDG.E.128 R80, desc[UR10][R22.64] ;  /* 0x0000000a16502981 */ /* 0x000362000c1e1d00 */
[----:B--2---:R-:W-:-:S05]  /*0390*/  @P3 IMAD.WIDE.U32 R8, R3, 0x10, R24 ;  /* 0x0000001003083825 */ /* 0x004fca00078e0018 */
[----:B------:R2:W5:Y:S01]  /*03a0*/  @P3 LDG.E.128 R76, desc[UR10][R8.64] ;  /* 0x0000000a084c3981 */ /* 0x000562000c1e1d00 */
[----:B---3--:R-:W-:-:S05]  /*03b0*/  @P3 IMAD.WIDE.U32 R10, R3, 0x10, R26 ;  /* 0x00000010030a3825 */ /* 0x008fca00078e001a */
        /* <DEDUP_REMOVED lines=20> */
[----:B-1----:R-:W-:Y:S02]  /*0500*/  CS2R R22, SRZ ;  /* 0x0000000000167805 */ /* 0x002fe4000001ff00 */
[----:B------:R-:W-:Y:S02]  /*0510*/  CS2R R16, SRZ ;  /* 0x0000000000107805 */ /* 0x000fe4000001ff00 */
[----:B------:R-:W-:Y:S02]  /*0520*/  CS2R R18, SRZ ;  /* 0x0000000000127805 */ /* 0x000fe4000001ff00 */
[----:B------:R-:W-:Y:S02]  /*0530*/  CS2R R12, SRZ ;  /* 0x00000000000c7805 */ /* 0x000fe4000001ff00 */
[----:B------:R-:W-:Y:S01]  /*0540*/  CS2R R14, SRZ ;  /* 0x00000000000e7805 */ /* 0x000fe2000001ff00 */
[----:B--2---:R-:W-:Y:S06]  /*0550*/  @P3 BRA `(.L_x_4855) ;  /* 0x0000006400883947 */ /* 0x004fec0003800000 */
        /* <DEDUP_REMOVED lines=36> */
.L_x_4938:
[----:B01----:R-:W0:Y:S08]  /*07a0*/  LDC.64 R130, c[0x0][0x3f8] ;  /* 0x0000fe00ff827b82 */ /* 0x003e300000000a00 */
        /* <DEDUP_REMOVED lines=51> */
[----:B------:R-:W-:Y:S02]  /*0ae0*/  IADD3 R133, PT, PT, R133, 0x80, RZ ;  /* 0x0000008085857810 */ /* 0x000fe40007ffe0ff */
[----:B--2---:R-:W-:Y:S02]  /*0af0*/  MOV R135, R136 ;  /* 0x0000008800877202 */ /* 0x004fe40000000f00 */
[--C-:B------:R-:W-:Y:S02]  /*0b00*/  SHF.R.U64 R188, R136, 0x10, R137.reuse ;  /* 0x0000001088bc7819 */ /* 0x100fe40000001289 */
[----:B------:R-:W-:Y:S02]  /*0b10*/  MOV R183, R137 ;  /* 0x0000008900b77202 */ /* 0x000fe40000000f00 */
[----:B------:R-:W-:Y:S01]  /*0b20*/  SHF.R.U32.HI R186, RZ, 0x10, R137 ;  /* 0x00000010ffba7819 */ /* 0x000fe20000011689 */
[C---:B---3--:R-:W-:Y:S01]  /*0b30*/  FADD.FTZ R137, -R132.reuse, R129 ;  /* 0x0000008184897221 */ /* 0x048fe20000010100 */
[----:B------:R-:W-:Y:S01]  /*0b40*/  SHF.L.U32 R135, R135, 0x10, RZ ;  /* 0x0000001087877819 */ /* 0x000fe200000006ff */
[----:B------:R-:W-:Y:S01]  /*0b50*/  FADD.FTZ R3, -R132, R128 ;  /* 0x0000008084037221 */ /* 0x000fe20000010100 */
[----:B------:R-:W-:Y:S01]  /*0b60*/  SHF.L.U32 R128, R188, 0x10, RZ ;  /* 0x00000010bc807819 */ /* 0x000fe200000006ff */
[----:B------:R-:W-:Y:S01]  /*0b70*/  FADD.FTZ R181, -R132, R130 ;  /* 0x0000008284b57221 */ /* 0x000fe20000010100 */
[----:B0----5:R-:W-:Y:S01]  /*0b80*/  FMUL.FTZ R184, R150, R137 ;  /* 0x0000008996b87220 */ /* 0x021fe20000410000 */
[----:B------:R-:W-:Y:S01]  /*0b90*/  FADD.FTZ R129, -R132, R131 ;  /* 0x0000008384817221 */ /* 0x000fe20000010100 */
[----:B------:R-:W-:Y:S01]  /*0ba0*/  FMUL.FTZ R188, R108, R135 ;  /* 0x000000876cbc7220 */ /* 0x000fe20000410000 */
[C---:B------:R-:W-:Y:S01]  /*0bb0*/  FMUL.FTZ R3, R150.reuse, R3 ;  /* 0x0000000396037220 */ /* 0x040fe20000410000 */
[----:B------:R-:W-:Y:S01]  /*0bc0*/  SHF.L.U32 R131, R183, 0x10, RZ ;  /* 0x00000010b7837819 */ /* 0x000fe200000006ff */
[----:B------:R-:W-:Y:S01]  /*0bd0*/  FMUL.FTZ R181, R150, R181 ;  /* 0x000000b596b57220 */ /* 0x000fe20000410000 */
[----:B------:R-:W-:Y:S01]  /*0be0*/  SHF.L.U32 R130, R186, 0x10, RZ ;  /* 0x00000010ba827819 */ /* 0x000fe200000006ff */
[----:B------:R-:W-:Y:S01]  /*0bf0*/  FADD.FTZ R49, R49, R128 ;  /* 0x0000008031317221 */ /* 0x000fe20000010000 */
[-C--:B------:R-:W-:Y:S01]  /*0c00*/  FFMA.FTZ R69, R184, R128.reuse, R69 ;  /* 0x00000080b8457223 */ /* 0x080fe20000010045 */
[----:B------:R-:W-:Y:S01]  /*0c10*/  FMUL.FTZ R183, R109, R128 ;  /* 0x000000806db77220 */ /* 0x000fe20000410000 */
        /* <DEDUP_REMOVED lines=17> */
.L_x_4859:
[----:B----4-:R-:W-:Y:S05]  /*0d30*/  BSYNC.RECONVERGENT B1 ;  /* 0x0000000000017941 */ /* 0x010fea0003800200 */
.L_x_4858:
        /* <DEDUP_REMOVED lines=16> */
[----:B------:R-:W-:Y:S02]  /*0e40*/  SHF.R.U64 R154, R136, 0x10, R137 ;  /* 0x00000010889a7819 */ /* 0x000fe40000001289 */
[----:B------:R-:W-:Y:S02]  /*0e50*/  SHF.L.U32 R135, R135, 0x10, RZ ;  /* 0x0000001087877819 */ /* 0x000fe400000006ff */
[----:B------:R-:W-:Y:S01]  /*0e60*/  MOV R149, R137 ;  /* 0x0000008900957202 */ /* 0x000fe20000000f00 */
[C---:B---3--:R-:W-:Y:S01]  /*0e70*/  FADD.FTZ R129, -R132.reuse, R129 ;  /* 0x0000008184817221 */ /* 0x048fe20000010100 */
[C---:B------:R-:W-:Y:S01]  /*0e80*/  FADD.FTZ R155, -R132.reuse, R128 ;  /* 0x00000080849b7221 */ /* 0x040fe20000010100 */
[----:B------:R-:W-:Y:S01]  /*0e90*/  SHF.R.U32.HI R151, RZ, 0x10, R137 ;  /* 0x00000010ff977819 */ /* 0x000fe20000011689 */
[----:B------:R-:W-:Y:S01]  /*0ea0*/  FADD.FTZ R137, -R132, R130 ;  /* 0x0000008284897221 */ /* 0x000fe20000010100 */
[----:B------:R-:W-:Y:S01]  /*0eb0*/  SHF.L.U32 R128, R154, 0x10, RZ ;  /* 0x000000109a807819 */ /* 0x000fe200000006ff */
[----:B------:R-:W-:Y:S01]  /*0ec0*/  FADD.FTZ R193, -R132, R131 ;  /* 0x0000008384c17221 */ /* 0x000fe20000010100 */
[----:B0----5:R-:W-:Y:S01]  /*0ed0*/  FMUL.FTZ R152, R150, R129 ;  /* 0x0000008196987220 */ /* 0x021fe20000410000 */
[----:B------:R-:W-:Y:S01]  /*0ee0*/  SHF.L.U32 R131, R149, 0x10, RZ ;  /* 0x0000001095837819 */ /* 0x000fe200000006ff */
[----:B------:R-:W-:Y:S01]  /*0ef0*/  FMUL.FTZ R156, R100, R135 ;  /* 0x00000087649c7220 */ /* 0x000fe20000410000 */
[C---:B------:R-:W-:Y:S01]  /*0f00*/  FMUL.FTZ R149, R150.reuse, R155 ;  /* 0x0000009b96957220 */ /* 0x040fe20000410000 */
        /* <DEDUP_REMOVED lines=22> */
.L_x_4861:
[----:B------:R-:W-:Y:S05]  /*1070*/  BSYNC.RECONVERGENT B1 ;  /* 0x0000000000017941 */ /* 0x000fea0003800200 */
.L_x_4860:
        /* <DEDUP_REMOVED lines=51> */
.L_x_4863:
[----:B------:R-:W-:Y:S05]  /*13b0*/  BSYNC.RECONVERGENT B1 ;  /* 0x0000000000017941 */ /* 0x000fea0003800200 */
.L_x_4862:
        /* <DEDUP_REMOVED lines=51> */
.L_x_4865:
[----:B------:R-:W-:Y:S05]  /*16f0*/  BSYNC.RECONVERGENT B1 ;  /* 0x0000000000017941 */ /* 0x000fea0003800200 */
.L_x_4864:
        /* <DEDUP_REMOVED lines=13> */
[----:B------:R-:W-:Y:S02]  /*17d0*/  SHF.R.U64 R178, R134, 0x10, R135 ;  /* 0x0000001086b27819 */ /* 0x000fe40000001287 */
[----:B------:R-:W-:Y:S02]  /*17e0*/  MOV R176, R135 ;  /* 0x0000008700b07202 */ /* 0x000fe40000000f00 */
[----:B------:R-:W-:Y:S01]  /*17f0*/  SHF.L.U32 R133, R133, 0x10, RZ ;  /* 0x0000001085857819 */ /* 0x000fe200000006ff */
[C---:B----4-:R-:W-:Y:S01]  /*1800*/  FADD.FTZ R175, -R132.reuse, R129 ;  /* 0x0000008184af7221 */ /* 0x050fe20000010100 */
[C---:B------:R-:W-:Y:S01]  /*1810*/  FADD.FTZ R173, -R132.reuse, R128 ;  /* 0x0000008084ad7221 */ /* 0x040fe20000010100 */
[C---:B------:R-:W-:Y:S01]  /*1820*/  FADD.FTZ R179, -R132.reuse, R131 ;  /* 0x0000008384b37221 */ /* 0x040fe20000010100 */
[----:B------:R-:W-:Y:S01]  /*1830*/  SHF.R.U32.HI R177, RZ, 0x10, R135 ;  /* 0x00000010ffb17819 */ /* 0x000fe20000011687 */
[----:B------:R-:W-:Y:S01]  /*1840*/  FADD.FTZ R135, -R132, R130 ;  /* 0x0000008284877221 */ /* 0x000fe20000010100 */
[----:B------:R-:W-:-:S02]  /*1850*/  SHF.L.U32 R128, R178, 0x10, RZ ;  /* 0x00000010b2807819 */ /* 0x000fc400000006ff */
[----:B------:R-:W-:Y:S01]  /*1860*/  SHF.L.U32 R131, R176, 0x10, RZ ;  /* 0x00000010b0837819 */ /* 0x000fe200000006ff */
[----:B-----5:R-:W-:Y:S01]  /*1870*/  FMUL.FTZ R176, R150, R175 ;  /* 0x000000af96b07220 */ /* 0x020fe20000410000 */
        /* <DEDUP_REMOVED lines=24> */
[----:B0-----:R-:W-:Y:S06]  /*1a00*/  BRA `(.L_x_4866) ;  /* 0x0000000000887947 */ /* 0x001fec0003800000 */
.L_x_4857:
        /* <DEDUP_REMOVED lines=34> */
.L_x_4866:
[----:B----4-:R-:W-:Y:S05]  /*1c30*/  BSYNC.RECONVERGENT B0 ;  /* 0x0000000000007941 */ /* 0x010fea0003800200 */
.L_x_4856:
        /* <DEDUP_REMOVED lines=31> */
.L_x_4868:
[----:B------:R-:W-:Y:S05]  /*1e30*/  BSYNC.RECONVERGENT B0 ;  /* 0x0000000000007941 */ /* 0x000fea0003800200 */
.L_x_4867:
[----:B------:R-:W1:Y:S08]  /*1e40*/  S2UR UR5, SR_CgaCtaId ;  /* 0x00000000000579c3 */ /* 0x000e700000008800 */
[----:B------:R-:W-:Y:S01]  /*1e50*/  BAR.SYNC.DEFER_BLOCKING 0x0 ;  /* 0x0000000000007b1d */ /* 0x000fe20000010000 */
[----:B-----5:R-:W-:Y:S02]  /*1e60*/  ISETP.GE.AND P4, PT, R187, 0x1, PT ;  /* 0x00000001bb00780c */ /* 0x020fe40003f86270 */
[----:B------:R-:W-:-:S02]  /*1e70*/  ISETP.GE.U32.AND P1, PT, R0, 0x80, PT ;  /* 0x000000800000780c */ /* 0x000fc40003f26070 */
[----:B------:R-:W-:Y:S01]  /*1e80*/  ISETP.NE.AND P0, PT, RZ, UR9, PT ;  /* 0x00000009ff007c0c */ /* 0x000fe2000bf05270 */
[----:B------:R-:W-:Y:S01]  /*1e90*/  UMOV UR4, 0x400 ;  /* 0x0000040000047882 */ /* 0x000fe20000000000 */
[----:B------:R-:W-:Y:S01]  /*1ea0*/  BSSY.RECONVERGENT B0, `(.L_x_4869) ;  /* 0x0000108000007945 */ /* 0x000fe20003800200 */
[----:B0-----:R-:W-:-:S06]  /*1eb0*/  P2R R136, PR, RZ, 0x2 ;  /* 0x00000002ff887803 */ /* 0x001fcc0000000000 */
[----:B------:R-:W-:-:S05]  /*1ec0*/  @P4 IADD3 R187, PT, PT, R187, -0x1, RZ ;  /* 0xffffffffbbbb4810 */ /* 0x000fca0007ffe0ff */
        /* <DEDUP_REMOVED lines=18> */
[----:B------:R-:W-:-:S02]  /*1ff0*/  HFMA2 R128, -RZ, RZ, 0, 0 ;  /* 0x00000000ff807431 */ /* 0x000fc400000001ff */
        /* <DEDUP_REMOVED lines=15> */
.L_x_4871:
        /* <DEDUP_REMOVED lines=18> */
.L_x_4874:
        /* <DEDUP_REMOVED lines=12> */
.L_x_4875:
        /* <DEDUP_REMOVED lines=12> */
.L_x_4876:
        /* <DEDUP_REMOVED lines=13> */
.L_x_4873:
        /* <DEDUP_REMOVED lines=29> */
.L_x_4878:
        /* <DEDUP_REMOVED lines=12> */
.L_x_4879:
        /* <DEDUP_REMOVED lines=12> */
.L_x_4880:
[----:B------:R-:W-:Y:S05]  /*27b0*/  @!P4 BRA `(.L_x_4877) ;  /* 0x000000040098c947 */ /* 0x000fea0003800000 */
[----:B------:R-:W-:Y:S01]  /*27c0*/  FMUL.FTZ R132, R127, UR15 ;  /* 0x0000000f7f847c20 */ /* 0x000fe20008410000 */
[----:B------:R-:W-:-:S03]  /*27d0*/  SHF.L.U32 R134, R142, 0x10, RZ ;  /* 0x000000108e867819 */ /* 0x000fc600000006ff */
[-C--:B------:R-:W-:Y:S02]  /*27e0*/  FMUL.FTZ R131, R107, R132.reuse ;  /* 0x000000846b837220 */ /* 0x080fe40000410000 */
[----:B------:R-:W-:-:S03]  /*27f0*/  FFMA.FTZ R31, R134, R132, R31 ;  /* 0x00000084861f7223 */ /* 0x000fc6000001001f */
[----:B------:R-:W-:-:S04]  /*2800*/  F2FP.BF16.F32.PACK_AB R131, RZ, R131 ;  /* 0x00000083ff83723e */ /* 0x000fc800000010ff */
[----:B------:R-:W-:Y:S01]  /*2810*/  PRMT R143, R131, 0x7610, R143 ;  /* 0x00007610838f7816 */ /* 0x000fe2000000008f */
[----:B------:R-:W-:Y:S06]  /*2820*/  BRA `(.L_x_4877) ;  /* 0x00000004007c7947 */ /* 0x000fec0003800000 */
.L_x_4872:
        /* <DEDUP_REMOVED lines=14> */
[C---:B------:R-:W-:Y:S01]  /*2910*/  @P3 FFMA.FTZ R131, R150.reuse, R135, R8 ;  /* 0x0000008796833223 */ /* 0x040fe20000010008 */
[----:B------:R-:W-:Y:S01]  /*2920*/  MOV R132, R9 ;  /* 0x0000000900847202 */ /* 0x000fe20000000f00 */
[C---:B------:R-:W-:Y:S01]  /*2930*/  @P3 FFMA.FTZ R132, R150.reuse, R192, R9 ;  /* 0x000000c096843223 */ /* 0x040fe20000010009 */
[----:B------:R-:W-:Y:S01]  /*2940*/  MOV R133, R10 ;  /* 0x0000000a00857202 */ /* 0x000fe20000000f00 */
[----:B------:R-:W-:-:S03]  /*2950*/  @P3 FFMA.FTZ R133, R150, R187, R10 ;  /* 0x000000bb96853223 */ /* 0x000fc6000001000a */
[----:B------:R-:W2:Y:S01]  /*2960*/  @P4 LDC R194, c[0x0][0x40c] ;  /* 0x00010300ffc24b82 */ /* 0x000ea20000000800 */
[----:B0-----:R-:W-:Y:S01]  /*2970*/  @P4 FMUL.FTZ R131, R131, R134 ;  /* 0x0000008683834220 */ /* 0x001fe20000410000 */
[----:B-1----:R-:W-:-:S03]  /*2980*/  @P4 FMUL.FTZ R134, R132, R137 ;  /* 0x0000008984864220 */ /* 0x002fc60000410000 */
[----:B------:R-:W-:-:S05]  /*2990*/  @P4 FMUL.FTZ R132, R104, R131 ;  /* 0x0000008368844220 */ /* 0x000fca0000410000 */
[----:B------:R-:W-:Y:S01]  /*29a0*/  @P4 F2FP.BF16.F32.PACK_AB R132, RZ, R132 ;  /* 0x00000084ff84423e */ /* 0x000fe200000010ff */
[----:B--2---:R-:W-:Y:S01]  /*29b0*/  @P4 FMUL.FTZ R135, R133, R194 ;  /* 0x000000c285874220 */ /* 0x004fe20000410000 */
[-C--:B------:R-:W-:Y:S02]  /*29c0*/  @P4 FMUL.FTZ R133, R105, R134.reuse ;  /* 0x0000008669854220 */ /* 0x080fe40000410000 */
[----:B------:R-:W-:Y:S01]  /*29d0*/  @P4 PRMT R140, R132, 0x7610, R140 ;  /* 0x00007610848c4816 */ /* 0x000fe2000000008c */
[----:B------:R-:W-:Y:S01]  /*29e0*/  @P4 FMUL.FTZ R137, R106, R135 ;  /* 0x000000876a894220 */ /* 0x000fe20000410000 */
[----:B------:R-:W-:Y:S02]  /*29f0*/  @P4 SHF.L.U32 R132, R147, 0x10, RZ ;  /* 0x0000001093844819 */ /* 0x000fe400000006ff */
[----:B------:R-:W-:Y:S02]  /*2a00*/  @P4 F2FP.BF16.F32.PACK_AB R187, RZ, R133 ;  /* 0x00000085ffbb423e */ /* 0x000fe400000010ff */
[----:B------:R-:W-:Y:S01]  /*2a10*/  @P4 F2FP.BF16.F32.PACK_AB R191, RZ, R137 ;  /* 0x00000089ffbf423e */ /* 0x000fe200000010ff */
[----:B------:R-:W-:Y:S01]  /*2a20*/  @P4 FFMA.FTZ R29, R132, R134, R29 ;  /* 0x00000086841d4223 */ /* 0x000fe2000001001d */
[----:B------:R-:W-:-:S02]  /*2a30*/  @P4 SHF.L.U32 R133, R145, 0x10, RZ ;  /* 0x0000001091854819 */ /* 0x000fc400000006ff */
[----:B------:R-:W-:Y:S02]  /*2a40*/  @P4 SHF.L.U32 R137, R146, 0x10, RZ ;  /* 0x0000001092894819 */ /* 0x000fe400000006ff */
[----:B------:R-:W-:Y:S01]  /*2a50*/  @P4 PRMT R139, R187, 0x7610, R139 ;  /* 0x00007610bb8b4816 */ /* 0x000fe2000000008b */
[----:B------:R-:W-:Y:S01]  /*2a60*/  @P4 FFMA.FTZ R28, R133, R131, R28 ;  /* 0x00000083851c4223 */ /* 0x000fe2000001001c */
[----:B------:R-:W-:Y:S01]  /*2a70*/  @P4 PRMT R144, R191, 0x7610, R144 ;  /* 0x00007610bf904816 */ /* 0x000fe20000000090 */
[----:B------:R-:W-:Y:S01]  /*2a80*/  @P4 FFMA.FTZ R30, R137, R135, R30 ;  /* 0x00000087891e4223 */ /* 0x000fe2000001001e */
[----:B------:R-:W-:Y:S06]  /*2a90*/  @!P4 BRA `(.L_x_4877) ;  /* 0x0000000000e0c947 */ /* 0x000fec0003800000 */
[----:B------:R-:W-:Y:S01]  /*2aa0*/  @P3 FFMA.FTZ R132, R186, R130, R129 ;  /* 0x00000082ba843223 */ /* 0x000fe20000010081 */
[----:B------:R-:W-:Y:S02]  /*2ab0*/  MOV R131, R11 ;  /* 0x0000000b00837202 */ /* 0x000fe40000000f00 */
        /* <DEDUP_REMOVED lines=9> */
.L_x_4881:
[----:B------:R-:W0:Y:S01]  /*2b50*/  @P4 LDC R137, c[0x0][0x40c] ;  /* 0x00010300ff894b82 */ /* 0x000e220000000800 */
[-CC-:B------:R-:W-:Y:S01]  /*2b60*/  @P3 FFMA.FTZ R192, R186, R130.reuse, R129.reuse ;  /* 0x00000082bac03223 */ /* 0x180fe20000010081 */
[-CC-:B------:R-:W-:Y:S01]  /*2b70*/  @P3 FFMA.FTZ R127, R3, R130.reuse, R129.reuse ;  /* 0x00000082037f3223 */ /* 0x180fe20000010081 */
[-C--:B------:R-:W-:Y:S01]  /*2b80*/  @P3 FFMA.FTZ R126, R184, R130.reuse, R129 ;  /* 0x00000082b87e3223 */ /* 0x080fe20000010081 */
[----:B------:R-:W-:Y:S01]  /*2b90*/  MOV R134, R11 ;  /* 0x0000000b00867202 */ /* 0x000fe20000000f00 */
[----:B------:R-:W-:Y:S01]  /*2ba0*/  @P3 FADD.FTZ R192, R185, -R192 ;  /* 0x800000c0b9c03221 */ /* 0x000fe20000010000 */
[----:B------:R-:W-:Y:S01]  /*2bb0*/  @P3 FADD.FTZ R127, R188, -R127 ;  /* 0x8000007fbc7f3221 */ /* 0x000fe20000010000 */
[----:B------:R-:W-:Y:S01]  /*2bc0*/  @P3 FFMA.FTZ R133, R181, R130, R129 ;  /* 0x00000082b5853223 */ /* 0x000fe20000010081 */
[----:B------:R-:W1:Y:S01]  /*2bd0*/  @P4 LDC R131, c[0x0][0x40c] ;  /* 0x00010300ff834b82 */ /* 0x000e620000000800 */
[----:B------:R-:W-:Y:S01]  /*2be0*/  MOV R124, R8 ;  /* 0x00000008007c7202 */ /* 0x000fe20000000f00 */
[----:B------:R-:W-:Y:S01]  /*2bf0*/  @P3 FADD.FTZ R126, R183, -R126 ;  /* 0x8000007eb77e3221 */ /* 0x000fe20000010000 */
[C---:B------:R-:W-:Y:S01]  /*2c00*/  @P3 FFMA.FTZ R134, R150.reuse, R192, R11 ;  /* 0x000000c096863223 */ /* 0x040fe2000001000b */
[----:B------:R-:W-:Y:S01]  /*2c10*/  @P3 FFMA.FTZ R124, R150, R127, R8 ;  /* 0x0000007f967c3223 */ /* 0x000fe20000010008 */
[----:B------:R-:W-:Y:S01]  /*2c20*/  MOV R125, R9 ;  /* 0x00000009007d7202 */ /* 0x000fe20000000f00 */
[----:B------:R-:W-:Y:S01]  /*2c30*/  @P3 FADD.FTZ R133, R190, -R133 ;  /* 0x80000085be853221 */ /* 0x000fe20000010000 */
[C---:B------:R-:W-:Y:S01]  /*2c40*/  @P3 FFMA.FTZ R125, R150.reuse, R126, R9 ;  /* 0x0000007e967d3223 */ /* 0x040fe20000010009 */
[----:B------:R-:W2:Y:S01]  /*2c50*/  @P4 LDC R132, c[0x0][0x40c] ;  /* 0x00010300ff844b82 */ /* 0x000ea20000000800 */
[----:B------:R-:W-:Y:S01]  /*2c60*/  MOV R126, R10 ;  /* 0x0000000a007e7202 */ /* 0x000fe20000000f00 */
[----:B------:R-:W-:Y:S01]  /*2c70*/  @P3 FFMA.FTZ R126, R150, R133, R10 ;  /* 0x00000085967e3223 */ /* 0x000fe2000001000a */
[----:B------:R-:W-:-:S02]  /*2c80*/  @P4 SHF.L.U32 R196, R142, 0x10, RZ ;  /* 0x000000108ec44819 */ /* 0x000fc400000006ff */
[----:B------:R-:W-:-:S03]  /*2c90*/  @P4 SHF.L.U32 R194, R147, 0x10, RZ ;  /* 0x0000001093c24819 */ /* 0x000fc600000006ff */
[----:B------:R-:W3:Y:S01]  /*2ca0*/  @P4 LDC R135, c[0x0][0x40c] ;  /* 0x00010300ff874b82 */ /* 0x000ee20000000800 */
[----:B0-----:R-:W-:-:S04]  /*2cb0*/  @P4 FMUL.FTZ R192, R134, R137 ;  /* 0x0000008986c04220 */ /* 0x001fc80000410000 */
[-C--:B------:R-:W-:Y:S01]  /*2cc0*/  @P4 FMUL.FTZ R137, R107, R192.reuse ;  /* 0x000000c06b894220 */ /* 0x080fe20000410000 */
[----:B------:R-:W-:Y:S01]  /*2cd0*/  @P4 FFMA.FTZ R31, R196, R192, R31 ;  /* 0x000000c0c41f4223 */ /* 0x000fe2000001001f */
[----:B-1----:R-:W-:-:S03]  /*2ce0*/  @P4 FMUL.FTZ R127, R124, R131 ;  /* 0x000000837c7f4220 */ /* 0x002fc60000410000 */
[----:B------:R-:W-:Y:S01]  /*2cf0*/  @P4 F2FP.BF16.F32.PACK_AB R187, RZ, R137 ;  /* 0x00000089ffbb423e */ /* 0x000fe200000010ff */
[----:B------:R-:W-:-:S03]  /*2d00*/  @P4 FMUL.FTZ R131, R104, R127 ;  /* 0x0000007f68834220 */ /* 0x000fc60000410000 */
[----:B------:R-:W-:Y:S01]  /*2d10*/  @P4 PRMT R143, R187, 0x7610, R143 ;  /* 0x00007610bb8f4816 */ /* 0x000fe2000000008f */
[----:B--2---:R-:W-:Y:S01]  /*2d20*/  @P4 FMUL.FTZ R132, R125, R132 ;  /* 0x000000847d844220 */ /* 0x004fe20000410000 */
[----:B------:R-:W-:-:S03]  /*2d30*/  @P4 F2FP.BF16.F32.PACK_AB R137, RZ, R131 ;  /* 0x00000083ff89423e */ /* 0x000fc600000010ff */
[-C--:B------:R-:W-:Y:S01]  /*2d40*/  @P4 FMUL.FTZ R133, R105, R132.reuse ;  /* 0x0000008469854220 */ /* 0x080fe20000410000 */
[----:B------:R-:W-:Y:S01]  /*2d50*/  @P4 PRMT R140, R137, 0x7610, R140 ;  /* 0x00007610898c4816 */ /* 0x000fe2000000008c */
[----:B------:R-:W-:Y:S01]  /*2d60*/  @P4 FFMA.FTZ R29, R194, R132, R29 ;  /* 0x00000084c21d4223 */ /* 0x000fe2000001001d */
[----:B---3--:R-:W-:Y:S02]  /*2d70*/  @P4 FMUL.FTZ R135, R126, R135 ;  /* 0x000000877e874220 */ /* 0x008fe40000410000 */
[----:B------:R-:W-:Y:S02]  /*2d80*/  @P4 F2FP.BF16.F32.PACK_AB R133, RZ, R133 ;  /* 0x00000085ff85423e */ /* 0x000fe400000010ff */
[----:B------:R-:W-:Y:S02]  /*2d90*/  @P4 FMUL.FTZ R131, R106, R135 ;  /* 0x000000876a834220 */ /* 0x000fe40000410000 */
[----:B------:R-:W-:Y:S02]  /*2da0*/  @P4 PRMT R139, R133, 0x7610, R139 ;  /* 0x00007610858b4816 */ /* 0x000fe4000000008b */
[----:B------:R-:W-:-:S02]  /*2db0*/  @P4 SHF.L.U32 R133, R146, 0x10, RZ ;  /* 0x0000001092854819 */ /* 0x000fc400000006ff */
[----:B------:R-:W-:Y:S02]  /*2dc0*/  @P4 F2FP.BF16.F32.PACK_AB R137, RZ, R131 ;  /* 0x00000083ff89423e */ /* 0x000fe400000010ff */
[----:B------:R-:W-:Y:S01]  /*2dd0*/  @P4 SHF.L.U32 R131, R145, 0x10, RZ ;  /* 0x0000001091834819 */ /* 0x000fe200000006ff */
[----:B------:R-:W-:Y:S01]  /*2de0*/  @P4 FFMA.FTZ R30, R133, R135, R30 ;  /* 0x00000087851e4223 */ /* 0x000fe2000001001e */
[----:B------:R-:W-:-:S03]  /*2df0*/  @P4 PRMT R144, R137, 0x7610, R144 ;  /* 0x0000761089904816 */ /* 0x000fc60000000090 */
[----:B------:R-:W-:Y:S01]  /*2e00*/  @P4 FFMA.FTZ R28, R131, R127, R28 ;  /* 0x0000007f831c4223 */ /* 0x000fe2000001001c */
[----:B------:R-:W-:-:S07]  /*2e10*/  MOV R127, R134 ;  /* 0x00000086007f7202 */ /* 0x000fce0000000f00 */
.L_x_4877:
        /* <DEDUP_REMOVED lines=14> */
.L_x_4882:
[----:B------:R-:W-:Y:S02]  /*2f00*/  IADD3 R189, PT, PT, R189, 0x80, RZ ;  /* 0x00000080bdbd7810 */ /* 0x000fe40007ffe0ff */
[----:B------:R-:W-:-:S07]  /*2f10*/  IADD3 R128, PT, PT, R128, 0x80, RZ ;  /* 0x0000008080807810 */ /* 0x000fce0007ffe0ff */
.L_x_4870:
[----:B------:R-:W-:Y:S05]  /*2f20*/  BSYNC.RECONVERGENT B0 ;  /* 0x0000000000007941 */ /* 0x000fea0003800200 */
.L_x_4869:
        /* <DEDUP_REMOVED lines=13> */
.L_x_4885:
[----:B------:R-:W-:Y:S05]  /*3000*/  BRA.U !UP0, `(.L_x_4886) ;  /* 0x00000005087c7547 */ /* 0x000fea000b800000 */
[----:B------:R-:W-:-:S04]  /*3010*/  UISETP.NE.U32.AND UP0, UPT, UR6, URZ, UPT ;  /* 0x000000ff0600728c */ /* 0x000fc8000bf05070 */
[----:B------:R-:W-:-:S06]  /*3020*/  UISETP.NE.AND.EX UP0, UPT, UR7, URZ, UPT, UP0 ;  /* 0x000000ff0700728c */ /* 0x000fcc000bf05300 */
[----:B------:R-:W-:-:S13]  /*3030*/  PLOP3.LUT P1, PT, PT, PT, UP0, 0x80, 0x8 ;  /* 0x000000000008781c */ /* 0x000fda0003f2f008 */
[----:B------:R-:W-:Y:S05]  /*3040*/  @!P1 BRA `(.L_x_4887) ;  /* 0x0000000000b89947 */ /* 0x000fea0003800000 */
[----:B0-----:R-:W0:Y:S01]  /*3050*/  @P4 LDC R127, c[0x0][0x40c] ;  /* 0x00010300ff7f4b82 */ /* 0x001e220000000800 */
[-CC-:B------:R-:W-:Y:S01]  /*3060*/  @P3 FFMA.FTZ R125, R149, R130.reuse, R129.reuse ;  /* 0x00000082957d3223 */ /* 0x180fe20000010081 */
[--C-:B-1----:R-:W-:Y:S01]  /*3070*/  @P3 FFMA.FTZ R132, R152, R130, R129.reuse ;  /* 0x0000008298843223 */ /* 0x102fe20000010081 */
[----:B------:R-:W-:Y:S01]  /*3080*/  MOV R124, R4 ;  /* 0x00000004007c7202 */ /* 0x000fe20000000f00 */
[----:B------:R-:W-:Y:S01]  /*3090*/  @P3 FFMA.FTZ R131, R151, R130, R129 ;  /* 0x0000008297833223 */ /* 0x000fe20000010081 */
[----:B------:R-:W-:Y:S01]  /*30a0*/  @P3 FADD.FTZ R125, R156, -R125 ;  /* 0x8000007d9c7d3221 */ /* 0x000fe20000010000 */
[----:B------:R-:W-:Y:S01]  /*30b0*/  @P3 FADD.FTZ R132, R153, -R132 ;  /* 0x8000008499843221 */ /* 0x000fe20000010000 */
[----:B------:R-:W-:Y:S01]  /*30c0*/  MOV R126, R6 ;  /* 0x00000006007e7202 */ /* 0x000fe20000000f00 */
[----:B------:R-:W1:Y:S01]  /*30d0*/  @P4 LDC R192, c[0x0][0x40c] ;  /* 0x00010300ffc04b82 */ /* 0x000e620000000800 */
[----:B------:R-:W-:Y:S01]  /*30e0*/  @P3 FFMA.FTZ R124, R150, R125, R4 ;  /* 0x0000007d967c3223 */ /* 0x000fe20000010004 */
[----:B------:R-:W-:Y:S01]  /*30f0*/  @P3 FADD.FTZ R133, R158, -R131 ;  /* 0x800000839e853221 */ /* 0x000fe20000010000 */
[----:B------:R-:W-:Y:S01]  /*3100*/  MOV R125, R5 ;  /* 0x00000005007d7202 */ /* 0x000fe20000000f00 */
[----:B------:R-:W-:Y:S01]  /*3110*/  @P3 FFMA.FTZ R125, R150, R132, R5 ;  /* 0x00000084967d3223 */ /* 0x000fe20000010005 */
[----:B------:R-:W-:Y:S01]  /*3120*/  @P3 FFMA.FTZ R134, R154, R130, R129 ;  /* 0x000000829a863223 */ /* 0x000fe20000010081 */
[----:B------:R-:W-:-:S02]  /*3130*/  @P3 FFMA.FTZ R126, R150, R133, R6 ;  /* 0x00000085967e3223 */ /* 0x000fc40000010006 */
[----:B------:R-:W2:Y:S01]  /*3140*/  @P4 LDC R135, c[0x0][0x40c] ;  /* 0x00010300ff874b82 */ /* 0x000ea20000000800 */
[----:B------:R-:W-:Y:S01]  /*3150*/  @P3 FADD.FTZ R137, R155, -R134 ;  /* 0x800000869b893221 */ /* 0x000fe20000010000 */
[----:B0-----:R-:W-:-:S04]  /*3160*/  @P4 FMUL.FTZ R127, R124, R127 ;  /* 0x0000007f7c7f4220 */ /* 0x001fc80000410000 */
[----:B------:R-:W-:Y:S01]  /*3170*/  @P4 FMUL.FTZ R131, R96, R127 ;  /* 0x0000007f60834220 */ /* 0x000fe20000410000 */
[----:B-1----:R-:W-:-:S04]  /*3180*/  @P4 FMUL.FTZ R132, R125, R192 ;  /* 0x000000c07d844220 */ /* 0x002fc80000410000 */
[----:B------:R-:W-:Y:S01]  /*3190*/  @P4 F2FP.BF16.F32.PACK_AB R187, RZ, R131 ;  /* 0x00000083ffbb423e */ /* 0x000fe200000010ff */
[----:B------:R-:W-:-:S03]  /*31a0*/  @P4 FMUL.FTZ R131, R97, R132 ;  /* 0x0000008461834220 */ /* 0x000fc60000410000 */
[----:B------:R-:W-:Y:S01]  /*31b0*/  @P4 PRMT R140, R187, 0x7610, R140 ;  /* 0x00007610bb8c4816 */ /* 0x000fe2000000008c */
[----:B--2---:R-:W-:Y:S01]  /*31c0*/  @P4 FMUL.FTZ R133, R126, R135 ;  /* 0x000000877e854220 */ /* 0x004fe20000410000 */
[----:B------:R-:W-:Y:S01]  /*31d0*/  MOV R135, R7 ;  /* 0x0000000700877202 */ /* 0x000fe20000000f00 */
[----:B------:R-:W-:Y:S01]  /*31e0*/  @P3 FFMA.FTZ R135, R150, R137, R7 ;  /* 0x0000008996873223 */ /* 0x000fe20000010007 */
[----:B------:R-:W-:Y:S01]  /*31f0*/  @P4 F2FP.BF16.F32.PACK_AB R187, RZ, R131 ;  /* 0x00000083ffbb423e */ /* 0x000fe200000010ff */
[----:B------:R-:W-:Y:S01]  /*3200*/  @P4 FMUL.FTZ R134, R98, R133 ;  /* 0x0000008562864220 */ /* 0x000fe20000410000 */
[----:B------:R-:W-:Y:S02]  /*3210*/  @P4 SHF.L.U32 R131, R145, 0x10, RZ ;  /* 0x0000001091834819 */ /* 0x000fe400000006ff */
[----:B------:R-:W-:Y:S02]  /*3220*/  @P4 SHF.L.U32 R137, R146, 0x10, RZ ;  /* 0x0000001092894819 */ /* 0x000fe400000006ff */
[----:B------:R-:W-:Y:S01]  /*3230*/  @P4 F2FP.BF16.F32.PACK_AB R191, RZ, R134 ;  /* 0x00000086ffbf423e */ /* 0x000fe200000010ff */
[----:B------:R-:W-:Y:S01]  /*3240*/  @P4 FFMA.FTZ R24, R131, R127, R24 ;  /* 0x0000007f83184223 */ /* 0x000fe20000010018 */
[----:B------:R-:W-:Y:S01]  /*3250*/  @P4 SHF.L.U32 R134, R147, 0x10, RZ ;  /* 0x0000001093864819 */ /* 0x000fe200000006ff */
[----:B------:R-:W-:Y:S01]  /*3260*/  @P4 FFMA.FTZ R26, R137, R133, R26 ;  /* 0x00000085891a4223 */ /* 0x000fe2000001001a */
[----:B------:R-:W-:-:S02]  /*3270*/  @P4 PRMT R139, R187, 0x7610, R139 ;  /* 0x00007610bb8b4816 */ /* 0x000fc4000000008b */
[----:B------:R-:W-:Y:S01]  /*3280*/  @P4 PRMT R144, R191, 0x7610, R144 ;  /* 0x00007610bf904816 */ /* 0x000fe20000000090 */
[----:B------:R-:W-:Y:S01]  /*3290*/  @P4 FFMA.FTZ R25, R134, R132, R25 ;  /* 0x0000008486194223 */ /* 0x000fe20000010019 */
[----:B------:R-:W-:Y:S01]  /*32a0*/  MOV R127, R135 ;  /* 0x00000087007f7202 */ /* 0x000fe20000000f00 */
        /* <DEDUP_REMOVED lines=8> */
.L_x_4887:
        /* <DEDUP_REMOVED lines=9> */
[C---:B------:R-:W-:Y:S01]  /*33c0*/  @P3 FFMA.FTZ R131, R150.reuse, R135, R4 ;  /* 0x0000008796833223 */ /* 0x040fe20000010004 */
[----:B------:R-:W-:Y:S01]  /*33d0*/  MOV R132, R5 ;  /* 0x0000000500847202 */ /* 0x000fe20000000f00 */
[C---:B------:R-:W-:Y:S01]  /*33e0*/  @P3 FFMA.FTZ R132, R150.reuse, R192, R5 ;  /* 0x000000c096843223 */ /* 0x040fe20000010005 */
[----:B------:R-:W-:Y:S01]  /*33f0*/  MOV R133, R6 ;  /* 0x0000000600857202 */ /* 0x000fe20000000f00 */
[----:B------:R-:W-:-:S03]  /*3400*/  @P3 FFMA.FTZ R133, R150, R187, R6 ;  /* 0x000000bb96853223 */ /* 0x000fc60000010006 */
[----:B------:R-:W2:Y:S01]  /*3410*/  @P4 LDC R194, c[0x0][0x40c] ;  /* 0x00010300ffc24b82 */ /* 0x000ea20000000800 */
[----:B-1----:R-:W-:Y:S01]  /*3420*/  @P4 FMUL.FTZ R131, R131, R134 ;  /* 0x0000008683834220 */ /* 0x002fe20000410000 */
[----:B0-----:R-:W-:-:S03]  /*3430*/  @P4 FMUL.FTZ R134, R132, R137 ;  /* 0x0000008984864220 */ /* 0x001fc60000410000 */
        /* <DEDUP_REMOVED lines=28> */
.L_x_4886:
        /* <DEDUP_REMOVED lines=33> */
.L_x_4890:
        /* <DEDUP_REMOVED lines=12> */
.L_x_4891:
        /* <DEDUP_REMOVED lines=12> */
.L_x_4892:
[----:B------:R-:W-:Y:S02]  /*3990*/  MOV R124, R131 ;  /* 0x00000083007c7202 */ /* 0x000fe40000000f00 */
[----:B------:R-:W-:Y:S01]  /*39a0*/  MOV R127, R132 ;  /* 0x00000084007f7202 */ /* 0x000fe20000000f00 */
[----:B------:R-:W-:Y:S06]  /*39b0*/  @!P4 BRA `(.L_x_4888) ;  /* 0x0000000000e4c947 */ /* 0x000fec0003800000 */
        /* <DEDUP_REMOVED lines=9> */
.L_x_4889:
        /* <DEDUP_REMOVED lines=12> */
.L_x_4893:
        /* <DEDUP_REMOVED lines=12> */
.L_x_4894:
        /* <DEDUP_REMOVED lines=12> */
.L_x_4895:
        /* <DEDUP_REMOVED lines=12> */
.L_x_4888:
        /* <DEDUP_REMOVED lines=12> */
.L_x_4896:
[----:B------:R-:W-:Y:S02]  /*3e10*/  IADD3 R189, PT, PT, R189, 0x80, RZ ;  /* 0x00000080bdbd7810 */ /* 0x000fe40007ffe0ff */
[----:B------:R-:W-:-:S07]  /*3e20*/  IADD3 R128, PT, PT, R128, 0x80, RZ ;  /* 0x0000008080807810 */ /* 0x000fce0007ffe0ff */
.L_x_4884:
[----:B------:R-:W-:Y:S05]  /*3e30*/  BSYNC.RECONVERGENT B0 ;  /* 0x0000000000007941 */ /* 0x000fea0003800200 */
.L_x_4883:
        /* <DEDUP_REMOVED lines=13> */
.L_x_4899:
        /* <DEDUP_REMOVED lines=51> */
.L_x_4901:
        /* <DEDUP_REMOVED lines=45> */
.L_x_4900:
        /* <DEDUP_REMOVED lines=33> */
.L_x_4904:
        /* <DEDUP_REMOVED lines=12> */
.L_x_4905:
        /* <DEDUP_REMOVED lines=12> */
.L_x_4906:
        /* <DEDUP_REMOVED lines=12> */
.L_x_4903:
        /* <DEDUP_REMOVED lines=12> */
.L_x_4907:
        /* <DEDUP_REMOVED lines=12> */
.L_x_4908:
        /* <DEDUP_REMOVED lines=12> */
.L_x_4909:
        /* <DEDUP_REMOVED lines=12> */
.L_x_4902:
        /* <DEDUP_REMOVED lines=12> */
.L_x_4910:
[----:B------:R-:W-:Y:S02]  /*4d20*/  IADD3 R189, PT, PT, R189, 0x80, RZ ;  /* 0x00000080bdbd7810 */ /* 0x000fe40007ffe0ff */
[----:B------:R-:W-:-:S07]  /*4d30*/  IADD3 R128, PT, PT, R128, 0x80, RZ ;  /* 0x0000008080807810 */ /* 0x000fce0007ffe0ff */
.L_x_4898:
[----:B------:R-:W-:Y:S05]  /*4d40*/  BSYNC.RECONVERGENT B0 ;  /* 0x0000000000007941 */ /* 0x000fea0003800200 */
.L_x_4897:
        /* <DEDUP_REMOVED lines=13> */
.L_x_4913:
        /* <DEDUP_REMOVED lines=51> */
.L_x_4915:
        /* <DEDUP_REMOVED lines=45> */
.L_x_4914:
        /* <DEDUP_REMOVED lines=33> */
.L_x_4918:
        /* <DEDUP_REMOVED lines=12> */
.L_x_4919:
        /* <DEDUP_REMOVED lines=12> */
.L_x_4920:
        /* <DEDUP_REMOVED lines=12> */
.L_x_4917:
        /* <DEDUP_REMOVED lines=12> */
.L_x_4921:
        /* <DEDUP_REMOVED lines=12> */
.L_x_4922:
        /* <DEDUP_REMOVED lines=12> */
.L_x_4923:
        /* <DEDUP_REMOVED lines=12> */
.L_x_4916:
        /* <DEDUP_REMOVED lines=12> */
.L_x_4924:
[----:B------:R-:W-:Y:S02]  /*5c30*/  IADD3 R189, PT, PT, R189, 0x80, RZ ;  /* 0x00000080bdbd7810 */ /* 0x000fe40007ffe0ff */
[----:B------:R-:W-:-:S07]  /*5c40*/  IADD3 R128, PT, PT, R128, 0x80, RZ ;  /* 0x0000008080807810 */ /* 0x000fce0007ffe0ff */
.L_x_4912:
[----:B------:R-:W-:Y:S05]  /*5c50*/  BSYNC.RECONVERGENT B0 ;  /* 0x0000000000007941 */ /* 0x000fea0003800200 */
.L_x_4911:
[----:B------:R-:W-:Y:S01]  /*5c60*/  ISETP.GE.U32.AND P5, PT, R0, 0x280, PT ;  /* 0x000002800000780c */ /* 0x000fe20003fa6070 */
[----:B------:R-:W-:Y:S03]  /*5c70*/  BSSY.RECONVERGENT B0, `(.L_x_4925) ;  /* 0x00000eb000007945 */ /* 0x000fe60003800200 */
[----:B-1----:R-:W-:-:S09]  /*5c80*/  P2R R134, PR, RZ, 0x20 ;  /* 0x00000020ff867803 */ /* 0x002fd20000000000 */
[----:B------:R-:W-:Y:S05]  /*5c90*/  @!P5 BRA `(.L_x_4926) ;  /* 0x0000000c00a0d947 */ /* 0x000fea0003800000 */
[----:B------:R-:W-:-:S04]  /*5ca0*/  UISETP.NE.U32.AND UP0, UPT, UR12, URZ, UPT ;  /* 0x000000ff0c00728c */ /* 0x000fc8000bf05070 */
[----:B------:R-:W-:Y:S01]  /*5cb0*/  UISETP.NE.AND.EX UP0, UPT, UR13, URZ, UPT, UP0 ;  /* 0x000000ff0d00728c */ /* 0x000fe2000bf05300 */
[----:B------:R-:W-:Y:S10]  /*5cc0*/  @!P4 BRA `(.L_x_4927) ;  /* 0x00000000001cc947 */ /* 0x000ff40003800000 */
[----:B0-----:R-:W0:Y:S02]  /*5cd0*/  LDC.64 R132, c[0x0][0x390] ;  /* 0x0000e400ff847b82 */ /* 0x001e240000000a00 */
[----:B0-----:R-:W-:-:S06]  /*5ce0*/  IMAD.WIDE.U32 R132, R128, 0x8, R132 ;  /* 0x0000000880847825 */ /* 0x001fcc00078e0084 */
[----:B------:R-:W2:Y:S02]  /*5cf0*/  LDG.E.64 R132, desc[UR10][R132.64] ;  /* 0x0000000a84847981 */ /* 0x000ea4000c1e1b00 */
[C-C-:B--2---:R-:W-:Y:S02]  /*5d00*/  SHF.R.U64 R147, R132.reuse, 0x10, R133.reuse ;  /* 0x0000001084937819 */ /* 0x144fe40000001285 */
[----:B------:R-:W-:Y:S02]  /*5d10*/  SHF.R.U32.HI R142, RZ, 0x10, R133 ;  /* 0x00000010ff8e7819 */ /* 0x000fe40000011685 */
[----:B------:R-:W-:Y:S02]  /*5d20*/  PRMT R145, R132, 0x7610, R145 ;  /* 0x0000761084917816 */ /* 0x000fe40000000091 */
[----:B------:R-:W-:-:S07]  /*5d30*/  PRMT R146, R133, 0x7610, R146 ;  /* 0x0000761085927816 */ /* 0x000fce0000000092 */
.L_x_4927:
[----:B------:R-:W-:Y:S05]  /*5d40*/  BRA.U !UP0, `(.L_x_4928) ;  /* 0x00000005087c7547 */ /* 0x000fea000b800000 */
[----:B------:R-:W-:-:S04]  /*5d50*/  UISETP.NE.U32.AND UP0, UPT, UR6, URZ, UPT ;  /* 0x000000ff0600728c */ /* 0x000fc8000bf05070 */
[----:B------:R-:W-:-:S06]  /*5d60*/  UISETP.NE.AND.EX UP0, UPT, UR7, URZ, UPT, UP0 ;  /* 0x000000ff0700728c */ /* 0x000fcc000bf05300 */
[----:B------:R-:W-:-:S13]  /*5d70*/  PLOP3.LUT P5, PT, PT, PT, UP0, 0x80, 0x8 ;  /* 0x000000000008781c */ /* 0x000fda0003faf008 */
[----:B------:R-:W-:Y:S05]  /*5d80*/  @!P5 BRA `(.L_x_4929) ;  /* 0x0000000000b8d947 */ /* 0x000fea0003800000 */
[--C-:B0-----:R-:W-:Y:S01]  /*5d90*/  @P3 FFMA.FTZ R127, R173, R130, R129.reuse ;  /* 0x00000082ad7f3223 */ /* 0x101fe20000010081 */
[----:B------:R-:W-:Y:S01]  /*5da0*/  MOV R124, R120 ;  /* 0x00000078007c7202 */ /* 0x000fe20000000f00 */
[-CC-:B------:R-:W-:Y:S01]  /*5db0*/  @P3 FFMA.FTZ R148, R182, R130.reuse, R129.reuse ;  /* 0x00000082b6943223 */ /* 0x180fe20000010081 */
[-C--:B------:R-:W-:Y:S01]  /*5dc0*/  @P3 FFMA.FTZ R132, R176, R130.reuse, R129 ;  /* 0x00000082b0843223 */ /* 0x080fe20000010081 */
[----:B------:R-:W-:Y:S01]  /*5dd0*/  @P3 FADD.FTZ R127, R178, -R127 ;  /* 0x8000007fb27f3221 */ /* 0x000fe20000010000 */
[----:B------:R-:W-:Y:S01]  /*5de0*/  @P3 FFMA.FTZ R129, R175, R130, R129 ;  /* 0x00000082af813223 */ /* 0x000fe20000010081 */
[----:B------:R-:W0:Y:S01]  /*5df0*/  @P4 LDC R131, c[0x0][0x40c] ;  /* 0x00010300ff834b82 */ /* 0x000e220000000800 */
[----:B------:R-:W-:Y:S01]  /*5e00*/  @P3 FADD.FTZ R132, R177, -R132 ;  /* 0x80000084b1843221 */ /* 0x000fe20000010000 */
[----:B------:R-:W-:Y:S01]  /*5e10*/  @P3 FFMA.FTZ R124, R150, R127, R120 ;  /* 0x0000007f967c3223 */ /* 0x000fe20000010078 */
[----:B------:R-:W-:Y:S01]  /*5e20*/  @P3 FADD.FTZ R129, R180, -R129 ;  /* 0x80000081b4813221 */ /* 0x000fe20000010000 */
[----:B------:R-:W-:Y:S01]  /*5e30*/  MOV R125, R121 ;  /* 0x00000079007d7202 */ /* 0x000fe20000000f00 */
[C---:B------:R-:W-:Y:S01]  /*5e40*/  @P3 FFMA.FTZ R125, R150.reuse, R132, R121 ;  /* 0x00000084967d3223 */ /* 0x040fe20000010079 */
[----:B------:R-:W-:Y:S01]  /*5e50*/  MOV R126, R122 ;  /* 0x0000007a007e7202 */ /* 0x000fe20000000f00 */
[----:B------:R-:W-:Y:S01]  /*5e60*/  @P3 FFMA.FTZ R126, R150, R129, R122 ;  /* 0x00000081967e3223 */ /* 0x000fe2000001007a */
[----:B------:R-:W1:Y:S01]  /*5e70*/  @P4 LDC R127, c[0x0][0x40c] ;  /* 0x00010300ff7f4b82 */ /* 0x000e620000000800 */
[----:B------:R-:W-:Y:S01]  /*5e80*/  @P3 FADD.FTZ R148, R179, -R148 ;  /* 0x80000094b3943221 */ /* 0x000fe20000010000 */
[----:B------:R-:W-:-:S03]  /*5e90*/  MOV R133, R123 ;  /* 0x0000007b00857202 */ /* 0x000fc60000000f00 */
[----:B------:R-:W-:-:S03]  /*5ea0*/  @P3 FFMA.FTZ R133, R150, R148, R123 ;  /* 0x0000009496853223 */ /* 0x000fc6000001007b */
[----:B------:R-:W2:Y:S01]  /*5eb0*/  @P4 LDC R130, c[0x0][0x40c] ;  /* 0x00010300ff824b82 */ /* 0x000ea20000000800 */
[----:B0-----:R-:W-:-:S04]  /*5ec0*/  @P4 FMUL.FTZ R131, R126, R131 ;  /* 0x000000837e834220 */ /* 0x001fc80000410000 */
[----:B------:R-:W-:Y:S01]  /*5ed0*/  @P4 FMUL.FTZ R132, R74, R131 ;  /* 0x000000834a844220 */ /* 0x000fe20000410000 */
[----:B-1----:R-:W-:-:S04]  /*5ee0*/  @P4 FMUL.FTZ R127, R124, R127 ;  /* 0x0000007f7c7f4220 */ /* 0x002fc80000410000 */
[----:B------:R-:W-:Y:S02]  /*5ef0*/  @P4 F2FP.BF16.F32.PACK_AB R148, RZ, R132 ;  /* 0x00000084ff94423e */ /* 0x000fe400000010ff */
[----:B------:R-:W-:Y:S01]  /*5f00*/  @P4 SHF.L.U32 R132, R147, 0x10, RZ ;  /* 0x0000001093844819 */ /* 0x000fe200000006ff */
[----:B------:R-:W-:Y:S01]  /*5f10*/  @P4 FMUL.FTZ R129, R72, R127 ;  /* 0x0000007f48814220 */ /* 0x000fe20000410000 */
[----:B------:R-:W-:Y:S01]  /*5f20*/  @P4 PRMT R144, R148, 0x7610, R144 ;  /* 0x0000761094904816 */ /* 0x000fe20000000090 */
[----:B--2---:R-:W-:-:S03]  /*5f30*/  @P4 FMUL.FTZ R130, R125, R130 ;  /* 0x000000827d824220 */ /* 0x004fc60000410000 */
[----:B------:R-:W-:Y:S01]  /*5f40*/  @P4 F2FP.BF16.F32.PACK_AB R135, RZ, R129 ;  /* 0x00000081ff87423e */ /* 0x000fe200000010ff */
[----:B------:R-:W-:-:S03]  /*5f50*/  @P4 FMUL.FTZ R129, R73, R130 ;  /* 0x0000008249814220 */ /* 0x000fc60000410000 */
[----:B------:R-:W-:Y:S01]  /*5f60*/  @P4 PRMT R140, R135, 0x7610, R140 ;  /* 0x00007610878c4816 */ /* 0x000fe2000000008c */
[----:B------:R-:W-:Y:S01]  /*5f70*/  @P4 FFMA.FTZ R13, R132, R130, R13 ;  /* 0x00000082840d4223 */ /* 0x000fe2000001000d */
[----:B------:R-:W-:Y:S02]  /*5f80*/  @P4 SHF.L.U32 R135, R146, 0x10, RZ ;  /* 0x0000001092874819 */ /* 0x000fe400000006ff */
[----:B------:R-:W-:Y:S02]  /*5f90*/  @P4 F2FP.BF16.F32.PACK_AB R137, RZ, R129 ;  /* 0x00000081ff89423e */ /* 0x000fe400000010ff */
[----:B------:R-:W-:Y:S01]  /*5fa0*/  @P4 SHF.L.U32 R129, R145, 0x10, RZ ;  /* 0x0000001091814819 */ /* 0x000fe200000006ff */
[----:B------:R-:W-:Y:S01]  /*5fb0*/  @P4 FFMA.FTZ R14, R135, R131, R14 ;  /* 0x00000083870e4223 */ /* 0x000fe2000001000e */
[----:B------:R-:W-:-:S03]  /*5fc0*/  @P4 PRMT R139, R137, 0x7610, R139 ;  /* 0x00007610898b4816 */ /* 0x000fc6000000008b */
        /* <DEDUP_REMOVED lines=10> */
.L_x_4929:
[----:B------:R-:W1:Y:S01]  /*6070*/  @P4 LDC R148, c[0x0][0x40c] ;  /* 0x00010300ff944b82 */ /* 0x000e620000000800 */
        /* <DEDUP_REMOVED lines=44> */
.L_x_4928:
[----:B0-----:R-:W0:Y:S02]  /*6340*/  LDC.64 R132, c[0x0][0x478] ;  /* 0x00011e00ff847b82 */ /* 0x001e240000000a00 */
        /* <DEDUP_REMOVED lines=32> */
.L_x_4932:
        /* <DEDUP_REMOVED lines=12> */
.L_x_4933:
        /* <DEDUP_REMOVED lines=12> */
.L_x_4934:
        /* <DEDUP_REMOVED lines=9> */
.L_x_4931:
[----:B------:R-:W-:Y:S01]  /*6760*/  FFMA.FTZ R132, R182, R130, R129 ;  /* 0x00000082b6847223 */ /* 0x000fe20000010081 */
[----:B------:R-:W-:Y:S02]  /*6770*/  ISETP.GT.AND P3, PT, R148, RZ, PT ;  /* 0x000000ff9400720c */ /* 0x000fe40003f64270 */
[----:B------:R-:W-:Y:S01]  /*6780*/  @P4 SHF.L.U32 R196, R142, 0x10, RZ ;  /* 0x000000108ec44819 */ /* 0x000fe200000006ff */
[----:B------:R-:W-:Y:S02]  /*6790*/  FADD.FTZ R131, R179, -R132 ;  /* 0x80000084b3837221 */ /* 0x000fe40000010000 */
[----:B------:R-:W0:Y:S02]  /*67a0*/  @P4 LDC R132, c[0x0][0x40c] ;  /* 0x00010300ff844b82 */ /* 0x000e240000000800 */
        /* <DEDUP_REMOVED lines=17> */
.L_x_4935:
        /* <DEDUP_REMOVED lines=12> */
.L_x_4936:
        /* <DEDUP_REMOVED lines=12> */
.L_x_4937:
[----:B------:R-:W-:Y:S01]  /*6a40*/  @P4 FFMA.FTZ R15, R196, R132, R15 ;  /* 0x00000084c40f4223 */ /* 0x000fe2000001000f */
[----:B------:R-:W-:-:S07]  /*6a50*/  @P4 PRMT R143, R137, 0x7610, R143 ;  /* 0x00007610898f4816 */ /* 0x000fce000000008f */
.L_x_4930:
        /* <DEDUP_REMOVED lines=12> */
.L_x_4926:
[----:B------:R-:W-:Y:S05]  /*6b20*/  BSYNC.RECONVERGENT B0 ;  /* 0x0000000000007941 */ /* 0x000fea0003800200 */
.L_x_4925:
[----:B--2---:R-:W2:Y:S01]  /*6b30*/  LDC.64 R128, c[0x0][0x380] ;  /* 0x0000e000ff807b82 */ /* 0x004ea20000000a00 */
[----:B------:R-:W-:Y:S01]  /*6b40*/  UPLOP3.LUT UP1, UPT, UPT, UPT, UP1, 0x40, 0x4 ;  /* 0x000000000004789c */ /* 0x000fe20003f2e810 */
[----:B--2---:R-:W-:-:S04]  /*6b50*/  IADD3 R141, PT, PT, R141, R128, RZ ;  /* 0x000000808d8d7210 */ /* 0x004fc80007ffe0ff */
[----:B------:R-:W-:-:S13]  /*6b60*/  ISETP.GE.AND P3, PT, R141, R129, PT ;  /* 0x000000818d00720c */ /* 0x000fda0003f66270 */
[----:B------:R-:W-:Y:S05]  /*6b70*/  @!P3 BRA `(.L_x_4938) ;  /* 0xffffff9c0008b947 */ /* 0x000fea000383ffff */
.L_x_4855:
[----:B------:R-:W2:Y:S01]  /*6b80*/  S2UR UR4, SR_CTAID.X ;  /* 0x00000000000479c3 */ /* 0x000ea20000002500 */
[----:B------:R-:W-:Y:S01]  /*6b90*/  ISETP.NE.AND P3, PT, R136, RZ, PT ;  /* 0x000000ff8800720c */ /* 0x000fe20003f65270 */
[----:B------:R-:W-:Y:S01]  /*6ba0*/  BSSY.RECONVERGENT B0, `(.L_x_4939) ;  /* 0x000000e000007945 */ /* 0x000fe20003800200 */
[----:B--2---:R-:W-:-:S05]  /*6bb0*/  IMAD R3, R138, UR4, RZ ;  /* 0x000000048a037c24 */ /* 0x004fca000f8e02ff */
[----:B------:R-:W-:-:S06]  /*6bc0*/  LEA.HI R9, R3, R2, RZ, 0x1e ;  /* 0x0000000203097211 */ /* 0x000fcc00078ff0ff */
[----:B------:R-:W-:Y:S05]  /*6bd0*/  @!P3 BRA `(.L_x_4940) ;  /* 0x000000000028b947 */ /* 0x000fea0003800000 */
[----:B------:R-:W2:Y:S08]  /*6be0*/  LDC.64 R2, c[0x0][0x440] ;  /* 0x00011000ff027b82 */ /* 0x000eb00000000a00 */
[----:B------:R-:W3:Y:S08]  /*6bf0*/  LDC.64 R4, c[0x0][0x448] ;  /* 0x00011200ff047b82 */ /* 0x000ef00000000a00 */
[----:B------:R-:W4:Y:S01]  /*6c00*/  LDC.64 R6, c[0x0][0x460] ;  /* 0x00011800ff067b82 */ /* 0x000f220000000a00 */
[----:B--2---:R-:W-:-:S05]  /*6c10*/  IMAD.WIDE.U32 R2, R9, 0x10, R2 ;  /* 0x0000001009027825 */ /* 0x004fca00078e0002 */
[----:B------:R2:W-:Y:S01]  /*6c20*/  STG.E.128 desc[UR10][R2.64], R48 ;  /* 0x0000003002007986 */ /* 0x0005e2000c101d0a */
[----:B---3--:R-:W-:-:S05]  /*6c30*/  IMAD.WIDE.U32 R4, R9, 0x10, R4 ;  /* 0x0000001009047825 */ /* 0x008fca00078e0004 */
[----:B------:R2:W-:Y:S01]  /*6c40*/  STG.E.128 desc[UR10][R4.64], R68 ;  /* 0x0000004404007986 */ /* 0x0005e2000c101d0a */
[C---:B----4-:R-:W-:Y:S01]  /*6c50*/  IMAD.WIDE.U32 R6, R9.reuse, 0x10, R6 ;  /* 0x0000001009067825 */ /* 0x050fe200078e0006 */
[----:B------:R-:W-:-:S04]  /*6c60*/  IADD3 R9, PT, PT, R9, 0x80, RZ ;  /* 0x0000008009097810 */ /* 0x000fc80007ffe0ff */
[----:B------:R2:W-:Y:S03]  /*6c70*/  STG.E.128 desc[UR10][R6.64], R28 ;  /* 0x0000001c06007986 */ /* 0x0005e6000c101d0a */
.L_x_4940:
[----:B------:R-:W-:Y:S05]  /*6c80*/  BSYNC.RECONVERGENT B0 ;  /* 0x0000000000007941 */ /* 0x000fea0003800200 */
.L_x_4939:
[----:B------:R-:W-:Y:S04]  /*6c90*/  BSSY.RECONVERGENT B0, `(.L_x_4941) ;  /* 0x000000c000007945 */ /* 0x000fe80003800200 */
[----:B------:R-:W-:Y:S05]  /*6ca0*/  @!P0 BRA `(.L_x_4942) ;  /* 0x0000000000288947 */ /* 0x000fea0003800000 */
[----:B--2---:R-:W2:Y:S08]  /*6cb0*/  LDC.64 R2, c[0x0][0x440] ;  /* 0x00011000ff027b82 */ /* 0x004eb00000000a00 */
        /* <DEDUP_REMOVED lines=9> */
.L_x_4942:
[----:B------:R-:W-:Y:S05]  /*6d50*/  BSYNC.RECONVERGENT B0 ;  /* 0x0000000000007941 */ /* 0x000fea0003800200 */
.L_x_4941:
        /* <DEDUP_REMOVED lines=12> */
.L_x_4944:
[----:B------:R-:W-:Y:S05]  /*6e20*/  BSYNC.RECONVERGENT B0 ;  /* 0x0000000000007941 */ /* 0x000fea0003800200 */
.L_x_4943:
        /* <DEDUP_REMOVED lines=12> */
.L_x_4946:
[----:B------:R-:W-:Y:S05]  /*6ef0*/  BSYNC.RECONVERGENT B0 ;  /* 0x0000000000007941 */ /* 0x000fea0003800200 */
.L_x_4945:
[----:B------:R-:W-:-:S13]  /*6f00*/  ISETP.NE.AND P0, PT, R134, RZ, PT ;  /* 0x000000ff8600720c */ /* 0x000fda0003f05270 */
[----:B------:R-:W-:Y:S05]  /*6f10*/  @!P0 EXIT ;  /* 0x000000000000894d */ /* 0x000fea0003800000 */
[----:B--2---:R-:W2:Y:S08]  /*6f20*/  LDC.64 R2, c[0x0][0x440] ;  /* 0x00011000ff027b82 */ /* 0x004eb00000000a00 */
[----:B------:R-:W3:Y:S08]  /*6f30*/  LDC.64 R4, c[0x0][0x448] ;  /* 0x00011200ff047b82 */ /* 0x000ef00000000a00 */
[----:B------:R-:W4:Y:S01]  /*6f40*/  LDC.64 R6, c[0x0][0x460] ;  /* 0x00011800ff067b82 */ /* 0x000f220000000a00 */
[----:B--2---:R-:W-:-:S05]  /*6f50*/  IMAD.WIDE.U32 R2, R9, 0x10, R2 ;  /* 0x0000001009027825 */ /* 0x004fca00078e0002 */
[----:B------:R-:W-:Y:S01]  /*6f60*/  STG.E.128 desc[UR10][R2.64], R32 ;  /* 0x0000002002007986 */ /* 0x000fe2000c101d0a */
[----:B---3--:R-:W-:-:S05]  /*6f70*/  IMAD.WIDE.U32 R4, R9, 0x10, R4 ;  /* 0x0000001009047825 */ /* 0x008fca00078e0004 */
[----:B------:R-:W-:Y:S01]  /*6f80*/  STG.E.128 desc[UR10][R4.64], R52 ;  /* 0x0000003404007986 */ /* 0x000fe2000c101d0a */
[----:B----4-:R-:W-:-:S05]  /*6f90*/  IMAD.WIDE.U32 R6, R9, 0x10, R6 ;  /* 0x0000001009067825 */ /* 0x010fca00078e0006 */
[----:B------:R-:W-:Y:S01]  /*6fa0*/  STG.E.128 desc[UR10][R6.64], R12 ;  /* 0x0000000c06007986 */ /* 0x000fe2000c101d0a */
[----:B------:R-:W-:Y:S05]  /*6fb0*/  EXIT ;  /* 0x000000000000794d */ /* 0x000fea0003800000 */
.L_x_4947:
        /* <DEDUP_REMOVED lines=12> */
.L_x_10866:


//--------------------- .text._ZN10layer_norm13ln_bwd_kernelINS_13Kernel_traitsIf13__nv_bfloat16fS2_fjLj2560ELj1ELj1ELj4ELj8ENS_18Kernel_traits_baseILj2560EfS2_fS2_fjLj128EEEEELb0ELb1ELb1ELb1EEEvNS_9BwdParamsE --------------------------
	.section	.text._ZN10layer_norm13ln_bwd_kernelINS_13Kernel_traitsIf13__nv_bfloat16fS2_fjLj2560ELj1ELj1ELj4ELj8ENS_18Kernel_traits_baseILj2560EfS2_fS2_fjLj128EEEEELb0ELb1ELb1ELb1EEEvNS_9BwdParamsE,"ax",@progbits
	.align	128
        .global         _ZN10layer_norm13ln_bwd_kernelINS_13Kernel_traitsIf13__nv_bfloat16fS2_fjLj2560ELj1ELj1ELj4ELj8ENS_18Kernel_traits_baseILj2560EfS2_fS2_fjLj128EEEEELb0ELb1ELb1ELb1EEEvNS_9BwdParamsE
        .type           _ZN10layer_norm13ln_bwd_kernelINS_13Kernel_traitsIf13__nv_bfloat16fS2_fjLj2560ELj1ELj1ELj4ELj8ENS_18Kernel_traits_baseILj2560EfS2_fS2_fjLj128EEEEELb0ELb1ELb1ELb1EEEvNS_9BwdParamsE,@function
        .size           _ZN10layer_norm13ln_bwd_kernelINS_13Kernel_traitsIf13__nv_bfloat16fS2_fjLj2560ELj1ELj1ELj4ELj8ENS_18Kernel_traits_baseILj2560EfS2_fS2_fjLj128EEEEELb0ELb1ELb1ELb1EEEvNS_9BwdParamsE,(.L_x_10867 - _ZN10layer_norm13ln_bwd_kernelINS_13Kernel_traitsIf13__nv_bfloat16fS2_fjLj2560ELj1ELj1ELj4ELj8ENS_18Kernel_traits_baseILj2560EfS2_fS2_fjLj128EEEEELb0ELb1ELb1ELb1EEEvNS_9BwdParamsE)
        .other          _ZN10layer_norm13ln_bwd_kernelINS_13Kernel_traitsIf13__nv_bfloat16fS2_fjLj2560ELj1ELj1ELj4ELj8ENS_18Kernel_traits_baseILj2560EfS2_fS2_fjLj128EEEEELb0ELb1ELb1ELb1EEEvNS_9BwdParamsE,@"STO_CUDA_ENTRY STV_DEFAULT"
_ZN10layer_norm13ln_bwd_kernelINS_13Kernel_traitsIf13__nv_bfloat16fS2_fjLj2560ELj1ELj1ELj4ELj8ENS_18Kernel_traits_baseILj2560EfS2_fS2_fjLj128EEEEELb0ELb1ELb1ELb1EEEvNS_9BwdParamsE:
.text._ZN10layer_norm13ln_bwd_kernelINS_13Kernel_traitsIf13__nv_bfloat16fS2_fjLj2560ELj1ELj1ELj4ELj8ENS_18Kernel_traits_baseILj2560EfS2_fS2_fjLj128EEEEELb0ELb1ELb1ELb1EEEvNS_9BwdParamsE:
        /* <DEDUP_REMOVED lines=60> */
.L_x_5012:
        /* <DEDUP_REMOVED lines=9> */
[----:B------:R-:W-:Y:S02]  /*0450*/  CS2R R134, SRZ ;  /* 0x0000000000867805 */ /* 0x000fe4000001ff00 */
[----:B----4-:R-:W-:-:S13]  /*0460*/  ISETP.GE.AND P2, PT, R143, 0x1, PT ;  /* 0x000000018f00780c */ /* 0x010fda0003f46270 */
[----:B-1----:R-:W-:Y:S05]  /*0470*/  @!P2 BRA `(.L_x_4949) ;  /* 0x0000000c00d8a947 */ /* 0x002fea0003800000 */
[----:B------:R-:W1:Y:S01]  /*0480*/  S2R R153, SR_TID.X ;  /* 0x0000000000997919 */ /* 0x000e620000002100 */
[----:B------:R-:W2:Y:S01]  /*0490*/  LDC.64 R146, c[0x0][0x3c0] ;  /* 0x0000f000ff927b82 */ /* 0x000ea20000000a00 */
[----:B------:R-:W-:Y:S01]  /*04a0*/  IADD3 R128, PT, PT, R143, -0x1, RZ ;  /* 0xffffffff8f807810 */ /* 0x000fe20007ffe0ff */
[----:B0-----:R-:W-:Y:S01]  /*04b0*/  IMAD R3, R140, UR14, RZ ;  /* 0x0000000e8c037c24 */ /* 0x001fe2000f8e02ff */
[----:B------:R-:W-:-:S03]  /*04c0*/  SHF.R.S32.HI R131, RZ, 0x1f, R140 ;  /* 0x0000001fff837819 */ /* 0x000fc6000001148c */
[----:B------:R-:W-:Y:S01]  /*04d0*/  IMAD R129, R128, UR14, RZ ;  /* 0x0000000e80817c24 */ /* 0x000fe2000f8e02ff */
[----:B------:R-:W-:Y:S01]  /*04e0*/  SHF.R.S32.HI R128, RZ, 0x1f, R3 ;  /* 0x0000001fff807819 */ /* 0x000fe20000011403 */
[----:B------:R-:W0:Y:S03]  /*04f0*/  LDC.64 R156, c[0x0][0x3a8] ;  /* 0x0000ea00ff9c7b82 */ /* 0x000e260000000a00 */
[----:B------:R-:W-:Y:S02]  /*0500*/  SHF.R.S32.HI R130, RZ, 0x1f, R129 ;  /* 0x0000001fff827819 */ /* 0x000fe40000011481 */
[----:B------:R-:W-:Y:S02]  /*0510*/  LEA.HI R128, R128, R3, RZ, 0x2 ;  /* 0x0000000380807211 */ /* 0x000fe400078f10ff */
[----:B------:R-:W-:Y:S01]  /*0520*/  LEA.HI R130, R130, R129, RZ, 0x2 ;  /* 0x0000008182827211 */ /* 0x000fe200078f10ff */
[----:B------:R-:W3:Y:S01]  /*0530*/  LDC.64 R164, c[0x0][0x428] ;  /* 0x00010a00ffa47b82 */ /* 0x000ee20000000a00 */
[----:B--2---:R-:W-:-:S04]  /*0540*/  LEA R146, P0, R140, R146, 0x2 ;  /* 0x000000928c927211 */ /* 0x004fc800078010ff */
[----:B------:R-:W-:Y:S02]  /*0550*/  LEA.HI.X R147, R140, R147, R131, 0x2, P0 ;  /* 0x000000938c937211 */ /* 0x000fe400000f1483 */
[-C--:B-1----:R-:W-:Y:S02]  /*0560*/  LEA.HI.SX32 R185, R128, R153.reuse, 0x1e ;  /* 0x0000009980b97211 */ /* 0x082fe400078ff2ff */
[----:B------:R-:W-:Y:S01]  /*0570*/  LEA.HI.SX32 R153, R130, R153, 0x1e ;  /* 0x0000009982997211 */ /* 0x000fe200078ff2ff */
[----:B------:R1:W2:Y:S01]  /*0580*/  LDG.E R3, desc[UR12][R146.64] ;  /* 0x0000000c92037981 */ /* 0x0002a2000c1e1900 */
[C---:B------:R-:W-:Y:S01]  /*0590*/  IADD3 R179, PT, PT, R185.reuse, 0x80, RZ ;  /* 0x00000080b9b37810 */ /* 0x040fe20007ffe0ff */
[----:B0-----:R-:W-:Y:S01]  /*05a0*/  IMAD.WIDE.U32 R128, R185, 0x10, R156 ;  /* 0x00000010b9807825 */ /* 0x001fe200078e009c */
[----:B------:R-:W-:Y:S02]  /*05b0*/  IADD3 R161, PT, PT, R153, 0x80, RZ ;  /* 0x0000008099a17810 */ /* 0x000fe40007ffe0ff */
[----:B------:R-:W-:Y:S01]  /*05c0*/  IADD3 R181, PT, PT, R185, 0x100, RZ ;  /* 0x00000100b9b57810 */ /* 0x000fe20007ffe0ff */
[C---:B---3--:R-:W-:Y:S01]  /*05d0*/  IMAD.WIDE.U32 R166, R153.reuse, 0x8, R164 ;  /* 0x0000000899a67825 */ /* 0x048fe200078e00a4 */
[C---:B------:R-:W-:Y:S01]  /*05e0*/  IADD3 R163, PT, PT, R153.reuse, 0x180, RZ ;  /* 0x0000018099a37810 */ /* 0x040fe20007ffe0ff */
[----:B------:R-:W3:Y:S01]  /*05f0*/  LDG.E.128 R128, desc[UR12][R128.64] ;  /* 0x0000000c80807981 */ /* 0x000ee2000c1e1d00 */
[----:B-1----:R-:W-:Y:S01]  /*0600*/  IADD3 R147, PT, PT, R153, 0x100, RZ ;  /* 0x0000010099937810 */ /* 0x002fe20007ffe0ff */
[----:B------:R-:W-:Y:S01]  /*0610*/  IMAD.WIDE.U32 R132, R179, 0x10, R156 ;  /* 0x00000010b3847825 */ /* 0x000fe200078e009c */
[----:B------:R-:W-:Y:S01]  /*0620*/  IADD3 R153, PT, PT, R153, 0x200, RZ ;  /* 0x0000020099997810 */ /* 0x000fe20007ffe0ff */
[----:B------:R-:W4:Y:S01]  /*0630*/  LDG.E.64 R166, desc[UR12][R166.64] ;  /* 0x0000000ca6a67981 */ /* 0x000f22000c1e1b00 */
[----:B------:R-:W-:Y:S01]  /*0640*/  IADD3 R183, PT, PT, R185, 0x180, RZ ;  /* 0x00000180b9b77810 */ /* 0x000fe20007ffe0ff */
[----:B------:R-:W-:Y:S01]  /*0650*/  IMAD.WIDE.U32 R160, R161, 0x8, R164 ;  /* 0x00000008a1a07825 */ /* 0x000fe200078e00a4 */
[----:B------:R-:W-:Y:S01]  /*0660*/  IADD3 R187, PT, PT, R185, 0x200, RZ ;  /* 0x00000200b9bb7810 */ /* 0x000fe20007ffe0ff */
[----:B------:R-:W4:Y:S02]  /*0670*/  LDG.E.128 R132, desc[UR12][R132.64] ;  /* 0x0000000c84847981 */ /* 0x000f24000c1e1d00 */
[----:B------:R-:W-:-:S02]  /*0680*/  IMAD.WIDE.U32 R148, R181, 0x10, R156 ;  /* 0x00000010b5947825 */ /* 0x000fc400078e009c */
        /* <DEDUP_REMOVED lines=9> */
[----:B------:R-:W-:Y:S02]  /*0720*/  IMAD.WIDE.U32 R156, R187, 0x10, R156 ;  /* 0x00000010bb9c7825 */ /* 0x000fe400078e009c */
[----:B------:R-:W4:Y:S04]  /*0730*/  LDG.E.128 R152, desc[UR12][R152.64] ;  /* 0x0000000c98987981 */ /* 0x000f28000c1e1d00 */
[----:B------:R-:W4:Y:S01]  /*0740*/  LDG.E.128 R156, desc[UR12][R156.64] ;  /* 0x0000000c9c9c7981 */ /* 0x000f22000c1e1d00 */
        /* <DEDUP_REMOVED lines=12> */
[----:B------:R1:W5:Y:S01]  /*0810*/  @P0 LDG.E.128 R20, desc[UR12][R168.64] ;  /* 0x0000000ca8140981 */ /* 0x000362000c1e1d00 */
[----:B------:R-:W-:-:S05]  /*0820*/  @P0 IMAD.WIDE.U32 R176, R187, 0x10, R176 ;  /* 0x00000010bbb00825 */ /* 0x000fca00078e00b0 */
[----:B------:R1:W5:Y:S01]  /*0830*/  @P0 LDG.E.128 R4, desc[UR12][R176.64] ;  /* 0x0000000cb0040981 */ /* 0x000362000c1e1d00 */
[----:B------:R-:W-:-:S05]  /*0840*/  @P0 IMAD.WIDE.U32 R172, R181, 0x10, R172 ;  /* 0x00000010b5ac0825 */ /* 0x000fca00078e00ac */
[----:B------:R1:W5:Y:S01]  /*0850*/  @P0 LDG.E.128 R12, desc[UR12][R172.64] ;  /* 0x0000000cac0c0981 */ /* 0x000362000c1e1d00 */
[----:B0-----:R-:W-:-:S05]  /*0860*/  @P0 IMAD.WIDE.U32 R174, R183, 0x10, R174 ;  /* 0x00000010b7ae0825 */ /* 0x001fca00078e00ae */
[----:B------:R0:W5:Y:S01]  /*0870*/  @P0 LDG.E.128 R8, desc[UR12][R174.64] ;  /* 0x0000000cae080981 */ /* 0x000162000c1e1d00 */
[----:B--2---:R-:W-:-:S05]  /*0880*/  FSEL R195, R3, RZ, !P1 ;  /* 0x000000ff03c37208 */ /* 0x004fca0004800000 */
[C---:B---3--:R-:W-:Y:S01]  /*0890*/  FADD.FTZ R3, -R195.reuse, R128 ;  /* 0x00000080c3037221 */ /* 0x048fe20000010100 */
[C---:B------:R-:W-:Y:S01]  /*08a0*/  FADD.FTZ R131, -R195.reuse, R131 ;  /* 0x00000083c3837221 */ /* 0x040fe20000010100 */
[C---:B------:R-:W-:Y:S01]  /*08b0*/  FADD.FTZ R179, -R195.reuse, R129 ;  /* 0x00000081c3b37221 */ /* 0x040fe20000010100 */
[----:B----4-:R-:W-:Y:S01]  /*08c0*/  MOV R128, R166 ;  /* 0x000000a600807202 */ /* 0x010fe20000000f00 */
[C---:B------:R-:W-:Y:S01]  /*08d0*/  FADD.FTZ R181, -R195.reuse, R130 ;  /* 0x00000082c3b57221 */ /* 0x040fe20000010100 */
[----:B------:R-:W-:Y:S01]  /*08e0*/  SHF.R.U64 R194, R166, 0x10, R167 ;  /* 0x00000010a6c27819 */ /* 0x000fe200000012a7 */
[----:B------:R-:W-:Y:S01]  /*08f0*/  FADD.FTZ R171, -R195, R134 ;  /* 0x00000086c3ab7221 */ /* 0x000fe20000010100 */
[----:B------:R-:W-:Y:S02]  /*0900*/  MOV R130, R167 ;  /* 0x000000a700827202 */ /* 0x000fe40000000f00 */
[----:B------:R-:W-:Y:S02]  /*0910*/  SHF.R.U64 R193, R160, 0x10, R161 ;  /* 0x00000010a0c17819 */ /* 0x000fe400000012a1 */
[----:B------:R-:W-:-:S02]  /*0920*/  MOV R134, R161 ;  /* 0x000000a100867202 */ /* 0x000fc40000000f00 */
[----:B------:R-:W-:Y:S01]  /*0930*/  SHF.R.U32.HI R192, RZ, 0x10, R161 ;  /* 0x00000010ffc07819 */ /* 0x000fe200000116a1 */
[C---:B------:R-:W-:Y:S01]  /*0940*/  FADD.FTZ R161, -R195.reuse, R148 ;  /* 0x00000094c3a17221 */ /* 0x040fe20000010100 */
[----:B-----5:R-:W-:Y:S01]  /*0950*/  FMUL.FTZ R148, R144, R131 ;  /* 0x0000008390947220 */ /* 0x020fe20000410000 */
[----:B------:R-:W-:Y:S01]  /*0960*/  SHF.L.U32 R131, R128, 0x10, RZ ;  /* 0x0000001080837819 */ /* 0x000fe200000006ff */
[----:B------:R-:W-:Y:S01]  /*0970*/  FMUL.FTZ R3, R144, R3 ;  /* 0x0000000390037220 */ /* 0x000fe20000410000 */
[----:B------:R-:W-:Y:S01]  /*0980*/  SHF.R.U32.HI R166, RZ, 0x10, R167 ;  /* 0x00000010ffa67819 */ /* 0x000fe200000116a7 */
[C---:B------:R-:W-:Y:S01]  /*0990*/  FADD.FTZ R167, -R195.reuse, R132 ;  /* 0x00000084c3a77221 */ /* 0x040fe20000010100 */
[----:B-1----:R-:W-:Y:S01]  /*09a0*/  MOV R168, R146 ;  /* 0x0000009200a87202 */ /* 0x002fe20000000f00 */
[C---:B------:R-:W-:Y:S01]  /*09b0*/  FADD.FTZ R169, -R195.reuse, R133 ;  /* 0x00000085c3a97221 */ /* 0x040fe20000010100 */
[----:B------:R-:W-:Y:S01]  /*09c0*/  SHF.R.U64 R190, R146, 0x10, R147 ;  /* 0x0000001092be7819 */ /* 0x000fe20000001293 */
[----:B------:R-:W-:Y:S01]  /*09d0*/  FADD.FTZ R177, -R195, R151 ;  /* 0x00000097c3b17221 */ /* 0x000fe20000010100 */
[----:B------:R-:W-:-:S02]  /*09e0*/  SHF.L.U32 R128, R194, 0x10, RZ ;  /* 0x00000010c2807819 */ /* 0x000fc400000006ff */
[--C-:B------:R-:W-:Y:S02]  /*09f0*/  SHF.R.U64 R182, R164, 0x10, R165.reuse ;  /* 0x00000010a4b67819 */ /* 0x100fe400000012a5 */
[----:B------:R-:W-:Y:S02]  /*0a00*/  MOV R184, R165 ;  /* 0x000000a500b87202 */ /* 0x000fe40000000f00 */
[----:B------:R-:W-:Y:S01]  /*0a10*/  SHF.R.U32.HI R186, RZ, 0x10, R165 ;  /* 0x00000010ffba7819 */ /* 0x000fe200000116a5 */
[C---:B------:R-:W-:Y:S01]  /*0a20*/  FADD.FTZ R165, -R195.reuse, R153 ;  /* 0x00000099c3a57221 */ /* 0x040fe20000010100 */
[----:B------:R-:W-:Y:S01]  /*0a30*/  MOV R132, R160 ;  /* 0x000000a000847202 */ /* 0x000fe20000000f00 */
[----:B------:R-:W-:Y:S01]  /*0a40*/  FMUL.FTZ R146, R144, R179 ;  /* 0x000000b390927220 */ /* 0x000fe20000410000 */
[----:B------:R-:W-:Y:S01]  /*0a50*/  MOV R172, R162 ;  /* 0x000000a200ac7202 */ /* 0x000fe20000000f00 */
[C---:B------:R-:W-:Y:S01]  /*0a60*/  FADD.FTZ R173, -R195.reuse, R149 ;  /* 0x00000095c3ad7221 */ /* 0x040fe20000010100 */
[----:B------:R-:W-:Y:S01]  /*0a70*/  MOV R176, R164 ;  /* 0x000000a400b07202 */ /* 0x000fe20000000f00 */
[C---:B------:R-:W-:Y:S01]  /*0a80*/  FADD.FTZ R191, -R195.reuse, R158 ;  /* 0x0000009ec3bf7221 */ /* 0x040fe20000010100 */
[----:B------:R-:W-:Y:S01]  /*0a90*/  SHF.L.U32 R133, R130, 0x10, RZ ;  /* 0x0000001082857819 */ /* 0x000fe200000006ff */
[----:B------:R-:W-:Y:S01]  /*0aa0*/  FMUL.FTZ R164, R60, R131 ;  /* 0x000000833ca47220 */ /* 0x000fe20000410000 */
[----:B------:R-:W-:Y:S01]  /*0ab0*/  SHF.L.U32 R130, R166, 0x10, RZ ;  /* 0x00000010a6827819 */ /* 0x000fe200000006ff */
[C---:B------:R-:W-:Y:S01]  /*0ac0*/  FADD.FTZ R135, -R195.reuse, R135 ;  /* 0x00000087c3877221 */ /* 0x040fe20000010100 */
[----:B------:R-:W-:Y:S01]  /*0ad0*/  FADD.FTZ R187, -R195, R156 ;  /* 0x0000009cc3bb7221 */ /* 0x000fe20000010100 */
[----:B------:R-:W-:Y:S01]  /*0ae0*/  FMUL.FTZ R158, R144, R165 ;  /* 0x000000a5909e7220 */ /* 0x000fe20000410000 */
[----:B------:R-:W-:Y:S01]  /*0af0*/  FFMA.FTZ R64, R3, R131, R64 ;  /* 0x0000008303407223 */ /* 0x000fe20000010040 */
[----:B------:R-:W-:Y:S01]  /*0b00*/  FADD.FTZ R84, R84, R131 ;  /* 0x0000008354547221 */ /* 0x000fe20000010000 */
[----:B------:R-:W-:Y:S01]  /*0b10*/  FMUL.FTZ R156, R144, R177 ;  /* 0x000000b1909c7220 */ /* 0x000fe20000410000 */
[-C--:B------:R-:W-:Y:S01]  /*0b20*/  FFMA.FTZ R65, R146, R128.reuse, R65 ;  /* 0x0000008092417223 */ /* 0x080fe20000010041 */
[----:B------:R-:W-:Y:S01]  /*0b30*/  FADD.FTZ R85, R85, R128 ;  /* 0x0000008055557221 */ /* 0x000fe20000010000 */
[----:B------:R-:W-:Y:S01]  /*0b40*/  FMUL.FTZ R165, R61, R128 ;  /* 0x000000803da57220 */ /* 0x000fe20000410000 */
[----:B------:R-:W-:Y:S01]  /*0b50*/  SHF.L.U32 R131, R132, 0x10, RZ ;  /* 0x0000001084837819 */ /* 0x000fe200000006ff */
[C---:B0-----:R-:W-:Y:S01]  /*0b60*/  FADD.FTZ R175, -R195.reuse, R150 ;  /* 0x00000096c3af7221 */ /* 0x041fe20000010100 */
[--C-:B------:R-:W-:Y:S01]  /*0b70*/  SHF.R.U64 R178, R162, 0x10, R163.reuse ;  /* 0x00000010a2b27819 */ /* 0x100fe200000012a3 */
[C---:B------:R-:W-:Y:S01]  /*0b80*/  FADD.FTZ R183, -R195.reuse, R154 ;  /* 0x0000009ac3b77221 */ /* 0x040fe20000010100 */
[----:B------:R-:W-:Y:S01]  /*0b90*/  MOV R174, R163 ;  /* 0x000000a300ae7202 */ /* 0x000fe20000000f00 */
[C---:B------:R-:W-:Y:S01]  /*0ba0*/  FMUL.FTZ R149, R144.reuse, R167 ;  /* 0x000000a790957220 */ /* 0x040fe20000410000 */
[----:B------:R-:W-:Y:S01]  /*0bb0*/  SHF.R.U32.HI R180, RZ, 0x10, R163 ;  /* 0x00000010ffb47819 */ /* 0x000fe200000116a3 */
[----:B------:R-:W-:Y:S01]  /*0bc0*/  FADD.FTZ R163, -R195, R152 ;  /* 0x00000098c3a37221 */ /* 0x000fe20000010100 */
[----:B------:R-:W-:Y:S01]  /*0bd0*/  SHF.L.U32 R128, R193, 0x10, RZ ;  /* 0x00000010c1807819 */ /* 0x000fe200000006ff */
[----:B------:R-:W-:Y:S01]  /*0be0*/  FMUL.FTZ R150, R144, R169 ;  /* 0x000000a990967220 */ /* 0x000fe20000410000 */
[----:B------:R-:W-:Y:S01]  /*0bf0*/  SHF.L.U32 R177, R172, 0x10, RZ ;  /* 0x00000010acb17819 */ /* 0x000fe200000006ff */
[C---:B------:R-:W-:Y:S01]  /*0c00*/  FMUL.FTZ R154, R144.reuse, R173 ;  /* 0x000000ad909a7220 */ /* 0x040fe20000410000 */
[----:B------:R-:W-:Y:S01]  /*0c10*/  MOV R170, R147 ;  /* 0x0000009300aa7202 */ /* 0x000fe20000000f00 */
[----:B------:R-:W-:Y:S01]  /*0c20*/  FADD.FTZ R172, RZ, R164 ;  /* 0x000000a4ffac7221 */ /* 0x000fe20000010000 */
[----:B------:R-:W-:Y:S01]  /*0c30*/  SHF.R.U32.HI R188, RZ, 0x10, R147 ;  /* 0x00000010ffbc7819 */ /* 0x000fe20000011693 */
[C---:B------:R-:W-:Y:S01]  /*0c40*/  FMUL.FTZ R147, R144.reuse, R181 ;  /* 0x000000b590937220 */ /* 0x040fe20000410000 */
[----:B------:R-:W-:Y:S01]  /*0c50*/  FMUL.FTZ R152, R144, R135 ;  /* 0x0000008790987220 */ /* 0x000fe20000410000 */
[-C--:B------:R-:W-:Y:S01]  /*0c60*/  FFMA.FTZ R67, R148, R130.reuse, R67 ;  /* 0x0000008294437223 */ /* 0x080fe20000010043 */
[----:B------:R-:W-:Y:S01]  /*0c70*/  FADD.FTZ R87, R87, R130 ;  /* 0x0000008257577221 */ /* 0x000fe20000010000 */
[----:B------:R-:W-:Y:S01]  /*0c80*/  FMUL.FTZ R167, R63, R130 ;  /* 0x000000823fa77220 */ /* 0x000fe20000410000 */
[----:B------:R-:W-:Y:S01]  /*0c90*/  FFMA.FTZ R173, R3, R164, RZ ;  /* 0x000000a403ad7223 */ /* 0x000fe200000100ff */
[----:B------:R-:W-:Y:S01]  /*0ca0*/  SHF.L.U32 R130, R192, 0x10, RZ ;  /* 0x00000010c0827819 */ /* 0x000fe200000006ff */
[-C--:B------:R-:W-:Y:S01]  /*0cb0*/  FFMA.FTZ R68, R149, R131.reuse, R68 ;  /* 0x0000008395447223 */ /* 0x080fe20000010044 */
[----:B------:R-:W-:Y:S01]  /*0cc0*/  SHF.L.U32 R135, R168, 0x10, RZ ;  /* 0x00000010a8877819 */ /* 0x000fe200000006ff */
[----:B------:R-:W-:Y:S01]  /*0cd0*/  FADD.FTZ R88, R88, R131 ;  /* 0x0000008358587221 */ /* 0x000fe20000010000 */
[----:B------:R-:W-:Y:S01]  /*0ce0*/  FMUL.FTZ R168, R56, R131 ;  /* 0x0000008338a87220 */ /* 0x000fe20000410000 */
[-C--:B------:R-:W-:Y:S01]  /*0cf0*/  FMUL.FTZ R166, R62, R133.reuse ;  /* 0x000000853ea67220 */ /* 0x080fe20000410000 */
[-C--:B------:R-:W-:Y:S01]  /*0d00*/  FFMA.FTZ R69, R150, R128.reuse, R69 ;  /* 0x0000008096457223 */ /* 0x080fe20000010045 */
[----:B------:R-:W-:Y:S01]  /*0d10*/  FADD.FTZ R89, R89, R128 ;  /* 0x0000008059597221 */ /* 0x000fe20000010000 */
[----:B------:R-:W-:Y:S01]  /*0d20*/  FMUL.FTZ R169, R57, R128 ;  /* 0x0000008039a97220 */ /* 0x000fe20000410000 */
[----:B------:R-:W-:Y:S01]  /*0d30*/  FADD.FTZ R131, R165, R172 ;  /* 0x000000aca5837221 */ /* 0x000fe20000010000 */
[----:B------:R-:W-:Y:S01]  /*0d40*/  FFMA.FTZ R66, R147, R133, R66 ;  /* 0x0000008593427223 */ /* 0x000fe20000010042 */
[----:B------:R-:W-:Y:S01]  /*0d50*/  FADD.FTZ R86, R86, R133 ;  /* 0x0000008556567221 */ /* 0x000fe20000010000 */
[----:B------:R-:W-:Y:S01]  /*0d60*/  FFMA.FTZ R128, R146, R165, R173 ;  /* 0x000000a592807223 */ /* 0x000fe200000100ad */
[----:B------:R-:W-:Y:S01]  /*0d70*/  FMUL.FTZ R151, R144, R171 ;  /* 0x000000ab90977220 */ /* 0x000fe20000410000 */
[----:B------:R-:W-:Y:S01]  /*0d80*/  SHF.L.U32 R133, R134, 0x10, RZ ;  /* 0x0000001086857819 */ /* 0x000fe200000006ff */
[-C--:B------:R-:W-:Y:S01]  /*0d90*/  FFMA.FTZ R71, R152, R130.reuse, R71 ;  /* 0x0000008298477223 */ /* 0x080fe20000010047 */
[----:B------:R-:W-:Y:S01]  /*0da0*/  FADD.FTZ R91, R91, R130 ;  /* 0x000000825b5b7221 */ /* 0x000fe20000010000 */
[----:B------:R-:W-:Y:S01]  /*0db0*/  FMUL.FTZ R171, R59, R130 ;  /* 0x000000823bab7220 */ /* 0x000fe20000410000 */
[----:B------:R-:W-:Y:S01]  /*0dc0*/  FADD.FTZ R185, -R195, R155 ;  /* 0x0000009bc3b97221 */ /* 0x000fe20000010100 */
[----:B------:R-:W-:Y:S01]  /*0dd0*/  FADD.FTZ R130, R166, R131 ;  /* 0x00000083a6827221 */ /* 0x000fe20000010000 */
[----:B------:R-:W-:Y:S01]  /*0de0*/  FMUL.FTZ R155, R144, R175 ;  /* 0x000000af909b7220 */ /* 0x000fe20000410000 */
[----:B------:R-:W-:Y:S01]  /*0df0*/  FFMA.FTZ R131, R147, R166, R128 ;  /* 0x000000a693837223 */ /* 0x000fe20000010080 */
[----:B------:R-:W-:Y:S01]  /*0e00*/  SHF.L.U32 R175, R170, 0x10, RZ ;  /* 0x00000010aaaf7819 */ /* 0x000fe200000006ff */
        /* <DEDUP_REMOVED lines=17> */
[----:B------:R-:W-:Y:S02]  /*0f20*/  FADD.FTZ R130, R172, R133 ;  /* 0x00000085ac827221 */ /* 0x000fe40000010000 */
[----:B------:R-:W-:Y:S01]  /*0f30*/  FFMA.FTZ R131, R153, R172, R128 ;  /* 0x000000ac99837223 */ /* 0x000fe20000010080 */
[----:B------:R-:W-:Y:S01]  /*0f40*/  SHF.L.U32 R134, R188, 0x10, RZ ;  /* 0x00000010bc867819 */ /* 0x000fe200000006ff */
[----:B------:R-:W-:Y:S01]  /*0f50*/  FADD.FTZ R133, R173, R130 ;  /* 0x00000082ad857221 */ /* 0x000fe20000010000 */
[----:B------:R-:W-:Y:S01]  /*0f60*/  SHF.L.U32 R179, R174, 0x10, RZ ;  /* 0x00000010aeb37819 */ /* 0x000fe200000006ff */
[----:B------:R-:W-:Y:S01]  /*0f70*/  FMUL.FTZ R174, R54, R175 ;  /* 0x000000af36ae7220 */ /* 0x000fe20000410000 */
[----:B------:R-:W-:Y:S01]  /*0f80*/  FFMA.FTZ R128, R154, R173, R131 ;  /* 0x000000ad9a807223 */ /* 0x000fe20000010083 */
[----:B------:R-:W-:Y:S01]  /*0f90*/  FFMA.FTZ R74, R155, R175, R74 ;  /* 0x000000af9b4a7223 */ /* 0x000fe2000001004a */
[----:B------:R-:W-:Y:S01]  /*0fa0*/  FADD.FTZ R94, R94, R175 ;  /* 0x000000af5e5e7221 */ /* 0x000fe20000010000 */
[----:B------:R-:W-:Y:S01]  /*0fb0*/  FMUL.FTZ R175, R55, R134 ;  /* 0x0000008637af7220 */ /* 0x000fe20000410000 */
[----:B------:R-:W-:Y:S01]  /*0fc0*/  FADD.FTZ R130, R174, R133 ;  /* 0x00000085ae827221 */ /* 0x000fe20000010000 */
[----:B------:R-:W-:Y:S01]  /*0fd0*/  FFMA.FTZ R131, R155, R174, R128 ;  /* 0x000000ae9b837223 */ /* 0x000fe20000010080 */
[----:B------:R-:W-:Y:S01]  /*0fe0*/  FADD.FTZ R189, -R195, R157 ;  /* 0x0000009dc3bd7221 */ /* 0x000fe20000010100 */
[----:B------:R-:W-:Y:S01]  /*0ff0*/  FMUL.FTZ R157, R144, R163 ;  /* 0x000000a3909d7220 */ /* 0x000fe20000410000 */
[----:B------:R-:W-:Y:S01]  /*1000*/  SHF.L.U32 R178, R178, 0x10, RZ ;  /* 0x00000010b2b27819 */ /* 0x000fe200000006ff */
[----:B------:R-:W-:Y:S01]  /*1010*/  FADD.FTZ R133, R175, R130 ;  /* 0x00000082af857221 */ /* 0x000fe20000010000 */
[----:B------:R-:W-:Y:S01]  /*1020*/  SHF.L.U32 R181, R176, 0x10, RZ ;  /* 0x00000010b0b57819 */ /* 0x000fe200000006ff */
[----:B------:R-:W-:Y:S01]  /*1030*/  FMUL.FTZ R176, R48, R177 ;  /* 0x000000b130b07220 */ /* 0x000fe20000410000 */
[----:B------:R-:W-:Y:S01]  /*1040*/  FFMA.FTZ R128, R156, R175, R131 ;  /* 0x000000af9c807223 */ /* 0x000fe20000010083 */
[----:B------:R-:W-:Y:S01]  /*1050*/  FADD.FTZ R96, R96, R177 ;  /* 0x000000b160607221 */ /* 0x000fe20000010000 */
[----:B------:R-:W-:Y:S01]  /*1060*/  FFMA.FTZ R76, R157, R177, R76 ;  /* 0x000000b19d4c7223 */ /* 0x000fe2000001004c */
[----:B------:R-:W-:Y:S01]  /*1070*/  FMUL.FTZ R177, R49, R178 ;  /* 0x000000b231b17220 */ /* 0x000fe20000410000 */
[----:B------:R-:W-:Y:S01]  /*1080*/  FADD.FTZ R130, R176, R133 ;  /* 0x00000085b0827221 */ /* 0x000fe20000010000 */
[----:B------:R-:W-:Y:S01]  /*1090*/  FFMA.FTZ R131, R157, R176, R128 ;  /* 0x000000b09d837223 */ /* 0x000fe20000010080 */
[----:B------:R-:W-:Y:S01]  /*10a0*/  FADD.FTZ R129, -R195, R159 ;  /* 0x0000009fc3817221 */ /* 0x000fe20000010100 */
[----:B------:R-:W-:Y:S01]  /*10b0*/  FMUL.FTZ R159, R144, R183 ;  /* 0x000000b7909f7220 */ /* 0x000fe20000410000 */
[----:B------:R-:W-:Y:S01]  /*10c0*/  SHF.L.U32 R180, R180, 0x10, RZ ;  /* 0x00000010b4b47819 */ /* 0x000fe200000006ff */
[----:B------:R-:W-:Y:S01]  /*10d0*/  FADD.FTZ R97, R97, R178 ;  /* 0x000000b261617221 */ /* 0x000fe20000010000 */
[----:B------:R-:W-:Y:S01]  /*10e0*/  FFMA.FTZ R77, R158, R178, R77 ;  /* 0x000000b29e4d7223 */ /* 0x000fe2000001004d */
[----:B------:R-:W-:Y:S01]  /*10f0*/  FMUL.FTZ R178, R50, R179 ;  /* 0x000000b332b27220 */ /* 0x000fe20000410000 */
        /* <DEDUP_REMOVED lines=17> */
[----:B------:R-:W-:Y:S01]  /*1210*/  FMUL.FTZ R162, R144, R189 ;  /* 0x000000bd90a27220 */ /* 0x000fe20000410000 */
        /* <DEDUP_REMOVED lines=8> */
[----:B------:R-:W-:Y:S01]  /*12a0*/  FADD.FTZ R133, R128, R181 ;  /* 0x000000b580857221 */ /* 0x000fe20000010000 */
[----:B------:R-:W-:Y:S01]  /*12b0*/  FMUL.FTZ R182, R46, R183 ;  /* 0x000000b72eb67220 */ /* 0x000fe20000410000 */
[----:B------:R-:W-:Y:S01]  /*12c0*/  FFMA.FTZ R128, R162, R181, R131 ;  /* 0x000000b5a2807223 */ /* 0x000fe20000010083 */
[----:B------:R-:W-:Y:S01]  /*12d0*/  FFMA.FTZ R75, R156, R134, R75 ;  /* 0x000000869c4b7223 */ /* 0x000fe2000001004b */
[----:B------:R-:W-:Y:S01]  /*12e0*/  FADD.FTZ R95, R95, R134 ;  /* 0x000000865f5f7221 */ /* 0x000fe20000010000 */
        /* <DEDUP_REMOVED lines=14> */
[----:B------:R-:W-:Y:S06]  /*13d0*/  BRA `(.L_x_4950) ;  /* 0x00000000005c7947 */ /* 0x000fec0003800000 */
.L_x_4949:
[----:B------:R-:W-:-:S04]  /*13e0*/  ISETP.NE.U32.AND P0, PT, RZ, UR6, PT ;  /* 0x00000006ff007c0c */ /* 0x000fc8000bf05070 */
[----:B------:R-:W-:-:S13]  /*13f0*/  ISETP.NE.AND.EX P0, PT, RZ, UR7, PT, P0 ;  /* 0x00000007ff007c0c */ /* 0x000fda000bf05300 */
[----:B------:R-:W-:Y:S05]  /*1400*/  @!P0 BRA `(.L_x_4950) ;  /* 0x0000000000508947 */ /* 0x000fea0003800000 */
[----:B------:R-:W1:Y:S01]  /*1410*/  S2R R8, SR_TID.X ;  /* 0x0000000000087919 */ /* 0x000e620000002100 */
[----:B0-----:R-:W0:Y:S01]  /*1420*/  LDC.64 R4, c[0x0][0x438] ;  /* 0x00010e00ff047b82 */ /* 0x001e220000000a00 */
[----:B------:R-:W-:-:S05]  /*1430*/  IMAD R6, R140, UR14, RZ ;  /* 0x0000000e8c067c24 */ /* 0x000fca000f8e02ff */
[----:B------:R-:W-:-:S04]  /*1440*/  SHF.R.S32.HI R7, RZ, 0x1f, R6 ;  /* 0x0000001fff077819 */ /* 0x000fc80000011406 */
[----:B------:R-:W-:-:S04]  /*1450*/  LEA.HI R7, R7, R6, RZ, 0x2 ;  /* 0x0000000607077211 */ /* 0x000fc800078f10ff */
[----:B-1----:R-:W-:-:S04]  /*1460*/  LEA.HI.SX32 R21, R7, R8, 0x1e ;  /* 0x0000000807157211 */ /* 0x002fc800078ff2ff */
[C---:B------:R-:W-:Y:S02]  /*1470*/  IADD3 R17, PT, PT, R21.reuse, 0x80, RZ ;  /* 0x0000008015117810 */ /* 0x040fe40007ffe0ff */
[C---:B------:R-:W-:Y:S02]  /*1480*/  IADD3 R13, PT, PT, R21.reuse, 0x100, RZ ;  /* 0x00000100150d7810 */ /* 0x040fe40007ffe0ff */
[----:B------:R-:W-:Y:S01]  /*1490*/  IADD3 R9, PT, PT, R21, 0x180, RZ ;  /* 0x0000018015097810 */ /* 0x000fe20007ffe0ff */
[----:B0-----:R-:W-:Y:S01]  /*14a0*/  IMAD.WIDE.U32 R16, R17, 0x10, R4 ;  /* 0x0000001011107825 */ /* 0x001fe200078e0004 */
        /* <DEDUP_REMOVED lines=10> */
.L_x_4950:
[----:B------:R-:W1:Y:S01]  /*1550*/  SHFL.DOWN PT, R129, R134, 0x10, 0x1f ;  /* 0x0a001f0086817f89 */ /* 0x000e6200000e0000 */
[----:B------:R-:W2:Y:S01]  /*1560*/  LDC R188, c[0x0][0x388] ;  /* 0x0000e200ffbc7b82 */ /* 0x000ea20000000800 */
[C---:B-----5:R-:W-:Y:S01]  /*1570*/  ISETP.GE.AND P3, PT, R145.reuse, 0x1, PT ;  /* 0x000000019100780c */ /* 0x060fe20003f66270 */
[----:B------:R-:W-:Y:S01]  /*1580*/  BSSY.RECONVERGENT B0, `(.L_x_4951) ;  /* 0x0000027000007945 */ /* 0x000fe20003800200 */
[----:B------:R-:W3:Y:S01]  /*1590*/  SHFL.DOWN PT, R128, R135, 0x10, 0x1f ;  /* 0x0a001f0087807f89 */ /* 0x000ee200000e0000 */
[----:B------:R-:W4:Y:S10]  /*15a0*/  S2R R185, SR_TID.X ;  /* 0x0000000000b97919 */ /* 0x000f340000002100 */
[----:B------:R-:W-:Y:S01]  /*15b0*/  @P3 IADD3 R145, PT, PT, R145, -0x1, RZ ;  /* 0xffffffff91913810 */ /* 0x000fe20007ffe0ff */
[----:B-1----:R-:W-:-:S04]  /*15c0*/  FADD.FTZ R129, R129, R134 ;  /* 0x0000008681817221 */ /* 0x002fc80000010000 */
[----:B--2---:R-:W-:Y:S02]  /*15d0*/  @P3 IMAD R145, R145, R188, RZ ;  /* 0x000000bc91913224 */ /* 0x004fe400078e02ff */
[----:B---3--:R-:W-:Y:S01]  /*15e0*/  FADD.FTZ R128, R128, R135 ;  /* 0x0000008780807221 */ /* 0x008fe20000010000 */
[----:B------:R-:W1:Y:S04]  /*15f0*/  SHFL.DOWN PT, R130, R129, 0x8, 0x1f ;  /* 0x09001f0081827f89 */ /* 0x000e6800000e0000 */
[----:B------:R-:W2:Y:S01]  /*1600*/  SHFL.DOWN PT, R131, R128, 0x8, 0x1f ;  /* 0x09001f0080837f89 */ /* 0x000ea200000e0000 */
[----:B----4-:R-:W-:Y:S01]  /*1610*/  LOP3.LUT P1, RZ, R185, 0x1f, RZ, 0xc0, !PT ;  /* 0x0000001fb9ff7812 */ /* 0x010fe2000782c0ff */
[----:B-1----:R-:W-:Y:S01]  /*1620*/  FADD.FTZ R130, R129, R130 ;  /* 0x0000008281827221 */ /* 0x002fe20000010000 */
[----:B--2---:R-:W-:-:S04]  /*1630*/  FADD.FTZ R131, R128, R131 ;  /* 0x0000008380837221 */ /* 0x004fc80000010000 */
[----:B------:R-:W1:Y:S01]  /*1640*/  SHFL.DOWN PT, R133, R130, 0x4, 0x1f ;  /* 0x08801f0082857f89 */ /* 0x000e6200000e0000 */
[----:B------:R-:W2:Y:S03]  /*1650*/  @P3 LDC.64 R128, c[0x0][0x390] ;  /* 0x0000e400ff803b82 */ /* 0x000ea60000000a00 */
[----:B------:R-:W3:Y:S01]  /*1660*/  SHFL.DOWN PT, R132, R131, 0x4, 0x1f ;  /* 0x08801f0083847f89 */ /* 0x000ee200000e0000 */
[----:B-1----:R-:W-:Y:S01]  /*1670*/  FADD.FTZ R133, R130, R133 ;  /* 0x0000008582857221 */ /* 0x002fe20000010000 */
[----:B---3--:R-:W-:-:S04]  /*1680*/  FADD.FTZ R132, R131, R132 ;  /* 0x0000008483847221 */ /* 0x008fc80000010000 */
[----:B------:R-:W1:Y:S04]  /*1690*/  SHFL.DOWN PT, R134, R133, 0x2, 0x1f ;  /* 0x08401f0085867f89 */ /* 0x000e6800000e0000 */
[----:B------:R-:W3:Y:S01]  /*16a0*/  SHFL.DOWN PT, R135, R132, 0x2, 0x1f ;  /* 0x08401f0084877f89 */ /* 0x000ee200000e0000 */
[----:B-1----:R-:W-:Y:S01]  /*16b0*/  FADD.FTZ R134, R133, R134 ;  /* 0x0000008685867221 */ /* 0x002fe20000010000 */
[----:B---3--:R-:W-:-:S04]  /*16c0*/  FADD.FTZ R135, R132, R135 ;  /* 0x0000008784877221 */ /* 0x008fc80000010000 */
[----:B------:R-:W1:Y:S01]  /*16d0*/  SHFL.DOWN PT, R131, R134, 0x1, 0x1f ;  /* 0x08201f0086837f89 */ /* 0x000e6200000e0000 */
[----:B------:R-:W-:-:S03]  /*16e0*/  @P3 SHF.R.S32.HI R132, RZ, 0x1f, R145 ;  /* 0x0000001fff843819 */ /* 0x000fc60000011491 */
[----:B------:R-:W3:Y:S01]  /*16f0*/  SHFL.DOWN PT, R130, R135, 0x1, 0x1f ;  /* 0x08201f0087827f89 */ /* 0x000ee200000e0000 */
[----:B------:R-:W-:Y:S01]  /*1700*/  @P3 LEA.HI R132, R132, R145, RZ, 0x2 ;  /* 0x0000009184843211 */ /* 0x000fe200078f10ff */
[----:B------:R-:W-:-:S03]  /*1710*/  HFMA2 R145, -RZ, RZ, 0, 0 ;  /* 0x00000000ff917431 */ /* 0x000fc600000001ff */
[----:B------:R-:W-:-:S05]  /*1720*/  @P3 LEA.HI.SX32 R145, R132, R185, 0x1e ;  /* 0x000000b984913211 */ /* 0x000fca00078ff2ff */
[----:B--2---:R-:W-:-:S04]  /*1730*/  @P3 IMAD.WIDE.U32 R186, R145, 0x8, R128 ;  /* 0x0000000891ba3825 */ /* 0x004fc800078e0080 */
[----:B-1----:R-:W-:Y:S01]  /*1740*/  FADD.FTZ R132, R134, R131 ;  /* 0x0000008386847221 */ /* 0x002fe20000010000 */
[----:B---3--:R-:W-:Y:S01]  /*1750*/  FADD.FTZ R133, R135, R130 ;  /* 0x0000008287857221 */ /* 0x008fe20000010000 */
[----:B------:R-:W-:Y:S06]  /*1760*/  @P1 BRA `(.L_x_4952) ;  /* 0x0000000000201947 */ /* 0x000fec0003800000 */
[----:B------:R-:W1:Y:S01]  /*1770*/  S2UR UR5, SR_CgaCtaId ;  /* 0x00000000000579c3 */ /* 0x000e620000008800 */
[----:B------:R-:W-:Y:S01]  /*1780*/  UMOV UR4, 0x400 ;  /* 0x0000040000047882 */ /* 0x000fe20000000000 */
[----:B------:R-:W-:-:S04]  /*1790*/  SHF.R.U32.HI R128, RZ, 0x2, R185 ;  /* 0x00000002ff807819 */ /* 0x000fc800000116b9 */
[----:B------:R-:W-:Y:S01]  /*17a0*/  LOP3.LUT R128, R128, 0x18, RZ, 0xc0, !PT ;  /* 0x0000001880807812 */ /* 0x000fe200078ec0ff */
[----:B-1----:R-:W-:-:S04]  /*17b0*/  ULEA UR4, UR5, UR4, 0x18 ;  /* 0x0000000405047291 */ /* 0x002fc8000f8ec0ff */
[----:B------:R-:W-:Y:S02]  /*17c0*/  UIADD3 UR5, UPT, UPT, UR4, 0x2820, URZ ;  /* 0x0000282004057890 */ /* 0x000fe4000fffe0ff */
[----:B------:R-:W-:-:S09]  /*17d0*/  @!UP1 UIADD3 UR5, UPT, UPT, UR4, 0x2800, URZ ;  /* 0x0000280004059890 */ /* 0x000fd2000fffe0ff */
[----:B------:R1:W-:Y:S03]  /*17e0*/  STS.64 [R128+UR5], R132 ;  /* 0x0000008480007988 */ /* 0x0003e60008000a05 */
.L_x_4952:
[----:B------:R-:W-:Y:S05]  /*17f0*/  BSYNC.RECONVERGENT B0 ;  /* 0x0000000000007941 */ /* 0x000fea0003800200 */
.L_x_4951:
[----:B------:R-:W-:Y:S06]  /*1800*/  BAR.SYNC.DEFER_BLOCKING 0x0 ;  /* 0x0000000000007b1d */ /* 0x000fec0000010000 */
[----:B------:R-:W2:Y:S02]  /*1810*/  @P3 LDG.E.64 R186, desc[UR12][R186.64] ;  /* 0x0000000cbaba3981 */ /* 0x000ea4000c1e1b00 */
[----:B------:R-:W3:Y:S01]  /*1820*/  S2UR UR5, SR_CgaCtaId ;  /* 0x00000000000579c3 */ /* 0x000ee20000008800 */
[----:B------:R-:W-:Y:S01]  /*1830*/  UMOV UR4, 0x400 ;  /* 0x0000040000047882 */ /* 0x000fe20000000000 */
[----:B------:R-:W-:Y:S01]  /*1840*/  UISETP.NE.U32.AND UP0, UPT, UR6, URZ, UPT ;  /* 0x000000ff0600728c */ /* 0x000fe2000bf05070 */
[----:B------:R-:W-:Y:S01]  /*1850*/  IMAD R188, R140, R188, RZ ;  /* 0x000000bc8cbc7224 */ /* 0x000fe200078e02ff */
[----:B------:R-:W-:-:S02]  /*1860*/  ISETP.NE.AND P1, PT, RZ, UR11, PT ;  /* 0x0000000bff007c0c */ /* 0x000fc4000bf25270 */
[----:B------:R-:W-:Y:S02]  /*1870*/  UISETP.NE.AND.EX UP0, UPT, UR7, URZ, UPT, UP0 ;  /* 0x000000ff0700728c */ /* 0x000fe4000bf05300 */
[----:B---3--:R-:W-:-:S04]  /*1880*/  ULEA UR4, UR5, UR4, 0x18 ;  /* 0x0000000405047291 */ /* 0x008fc8000f8ec0ff */
[----:B------:R-:W-:Y:S02]  /*1890*/  UIADD3 UR5, UPT, UPT, UR4, 0x2820, URZ ;  /* 0x0000282004057890 */ /* 0x000fe4000fffe0ff */
[----:B------:R-:W-:Y:S02]  /*18a0*/  @!UP1 UIADD3 UR5, UPT, UPT, UR4, 0x2800, URZ ;  /* 0x0000280004059890 */ /* 0x000fe4000fffe0ff */
[----:B------:R-:W-:Y:S02]  /*18b0*/  UIADD3 UR10, UPT, UPT, UR4, 0x2830, URZ ;  /* 0x00002830040a7890 */ /* 0x000fe4000fffe0ff */
[----:B------:R-:W-:-:S05]  /*18c0*/  @!UP1 UIADD3 UR10, UPT, UPT, UR4, 0x2810, URZ ;  /* 0x00002810040a9890 */ /* 0x000fca000fffe0ff */
[----:B-1----:R-:W1:Y:S04]  /*18d0*/  LDS.128 R128, [UR5] ;  /* 0x00000005ff807984 */ /* 0x002e680008000c00 */
[----:B------:R-:W3:Y:S01]  /*18e0*/  LDS.128 R132, [UR10] ;  /* 0x0000000aff847984 */ /* 0x000ee20008000c00 */
[----:B-1----:R-:W-:Y:S01]  /*18f0*/  FADD.FTZ R189, RZ, R128 ;  /* 0x00000080ffbd7221 */ /* 0x002fe20000010000 */
[----:B------:R-:W-:-:S03]  /*1900*/  FADD.FTZ R128, RZ, R129 ;  /* 0x00000081ff807221 */ /* 0x000fc60000010000 */
[----:B------:R-:W-:Y:S01]  /*1910*/  FADD.FTZ R189, R130, R189 ;  /* 0x000000bd82bd7221 */ /* 0x000fe20000010000 */
[----:B------:R-:W-:Y:S01]  /*1920*/  FADD.FTZ R128, R131, R128 ;  /* 0x0000008083807221 */ /* 0x000fe20000010000 */
[----:B------:R-:W-:Y:S02]  /*1930*/  SHF.R.S32.HI R131, RZ, 0x1f, R188 ;  /* 0x0000001fff837819 */ /* 0x000fe400000114bc */
[----:B---3--:R-:W-:Y:S01]  /*1940*/  FADD.FTZ R189, R189, R132 ;  /* 0x00000084bdbd7221 */ /* 0x008fe20000010000 */
[----:B------:R-:W-:-:S03]  /*1950*/  FADD.FTZ R128, R128, R133 ;  /* 0x0000008580807221 */ /* 0x000fc60000010000 */
        /* <DEDUP_REMOVED lines=12> */
[----:B0-----:R-:W-:Y:S01]  /*1a20*/  @P3 PRMT R2, R187, 0x7610, R2 ;  /* 0x00007610bb023816 */ /* 0x001fe20000000002 */
        /* <DEDUP_REMOVED lines=18> */
.L_x_4955:
        /* <DEDUP_REMOVED lines=12> */
.L_x_4956:
        /* <DEDUP_REMOVED lines=12> */
.L_x_4957:
        /* <DEDUP_REMOVED lines=13> */
.L_x_4954:
        /* <DEDUP_REMOVED lines=29> */
.L_x_4959:
        /* <DEDUP_REMOVED lines=12> */
.L_x_4960:
        /* <DEDUP_REMOVED lines=12> */
.L_x_4961:
        /* <DEDUP_REMOVED lines=8> */
.L_x_4953:
        /* <DEDUP_REMOVED lines=12> */
[----:B------:R-:W-:Y:S01]  /*2230*/  MOV R132, R21 ;  /* 0x0000001500847202 */ /* 0x000fe20000000f00 */
[----:B------:R-:W1:Y:S01]  /*2240*/  @P3 LDC R187, c[0x0][0x40c] ;  /* 0x00010300ffbb3b82 */ /* 0x000e620000000800 */
[----:B------:R-:W-:Y:S01]  /*2250*/  @P2 FFMA.FTZ R131, R144, R135, R20 ;  /* 0x0000008790832223 */ /* 0x000fe20000010014 */
[----:B------:R-:W-:Y:S01]  /*2260*/  @P2 FADD.FTZ R189, R166, -R189 ;  /* 0x800000bda6bd2221 */ /* 0x000fe20000010000 */
[----:B------:R-:W-:Y:S01]  /*2270*/  @P2 FFMA.FTZ R132, R144, R186, R21 ;  /* 0x000000ba90842223 */ /* 0x000fe20000010015 */
[----:B------:R-:W-:-:S02]  /*2280*/  MOV R133, R22 ;  /* 0x0000001600857202 */ /* 0x000fc40000000f00 */
[----:B------:R-:W-:Y:S02]  /*2290*/  @P2 FFMA.FTZ R133, R144, R189, R22 ;  /* 0x000000bd90852223 */ /* 0x000fe40000010016 */
[----:B------:R-:W2:Y:S01]  /*22a0*/  @P3 LDC R188, c[0x0][0x40c] ;  /* 0x00010300ffbc3b82 */ /* 0x000ea20000000800 */
[----:B0-----:R-:W-:Y:S01]  /*22b0*/  @P3 FMUL.FTZ R131, R131, R134 ;  /* 0x0000008683833220 */ /* 0x001fe20000410000 */
[----:B-1----:R-:W-:-:S03]  /*22c0*/  @P3 FMUL.FTZ R134, R132, R187 ;  /* 0x000000bb84863220 */ /* 0x002fc60000410000 */
[----:B------:R-:W-:Y:S01]  /*22d0*/  @P3 FMUL.FTZ R132, R24, R131 ;  /* 0x0000008318843220 */ /* 0x000fe20000410000 */
[----:B------:R-:W-:-:S04]  /*22e0*/  @P3 SHF.L.U32 R187, R136, 0x10, RZ ;  /* 0x0000001088bb3819 */ /* 0x000fc800000006ff */
[----:B------:R-:W-:Y:S01]  /*22f0*/  @P3 F2FP.BF16.F32.PACK_AB R132, RZ, R132 ;  /* 0x00000084ff84323e */ /* 0x000fe200000010ff */
[----:B--2---:R-:W-:Y:S01]  /*2300*/  @P3 FMUL.FTZ R135, R133, R188 ;  /* 0x000000bc85873220 */ /* 0x004fe20000410000 */
[-C--:B------:R-:W-:Y:S02]  /*2310*/  @P3 FMUL.FTZ R133, R25, R134.reuse ;  /* 0x0000008619853220 */ /* 0x080fe40000410000 */
[----:B------:R-:W-:Y:S01]  /*2320*/  @P3 PRMT R0, R132, 0x7610, R0 ;  /* 0x0000761084003816 */ /* 0x000fe20000000000 */
[-C--:B------:R-:W-:Y:S01]  /*2330*/  @P3 FMUL.FTZ R186, R26, R135.reuse ;  /* 0x000000871aba3220 */ /* 0x080fe20000410000 */
[----:B------:R-:W-:Y:S01]  /*2340*/  @P3 SHF.L.U32 R132, R141, 0x10, RZ ;  /* 0x000000108d843819 */ /* 0x000fe200000006ff */
[----:B------:R-:W-:Y:S01]  /*2350*/  @P3 FFMA.FTZ R122, R187, R135, R122 ;  /* 0x00000087bb7a3223 */ /* 0x000fe2000001007a */
[----:B------:R-:W-:Y:S02]  /*2360*/  @P3 F2FP.BF16.F32.PACK_AB R188, RZ, R133 ;  /* 0x00000085ffbc323e */ /* 0x000fe400000010ff */
[----:B------:R-:W-:Y:S01]  /*2370*/  @P3 SHF.L.U32 R133, R137, 0x10, RZ ;  /* 0x0000001089853819 */ /* 0x000fe200000006ff */
[----:B------:R-:W-:Y:S01]  /*2380*/  @P3 FFMA.FTZ R121, R132, R134, R121 ;  /* 0x0000008684793223 */ /* 0x000fe20000010079 */
[----:B------:R-:W-:-:S02]  /*2390*/  @P3 F2FP.BF16.F32.PACK_AB R186, RZ, R186 ;  /* 0x000000baffba323e */ /* 0x000fc400000010ff */
[----:B------:R-:W-:Y:S01]  /*23a0*/  @P3 PRMT R142, R188, 0x7610, R142 ;  /* 0x00007610bc8e3816 */ /* 0x000fe2000000008e */
[----:B------:R-:W-:Y:S01]  /*23b0*/  @P3 FFMA.FTZ R120, R133, R131, R120 ;  /* 0x0000008385783223 */ /* 0x000fe20000010078 */
[----:B------:R-:W-:Y:S01]  /*23c0*/  @P3 PRMT R139, R186, 0x7610, R139 ;  /* 0x00007610ba8b3816 */ /* 0x000fe2000000008b */
        /* <DEDUP_REMOVED lines=12> */
.L_x_4962:
        /* <DEDUP_REMOVED lines=19> */
[----:B------:R-:W-:-:S05]  /*25c0*/  @P3 SHF.L.U32 R190, R2, 0x10, RZ ;  /* 0x0000001002be3819 */ /* 0x000fca00000006ff */
        /* <DEDUP_REMOVED lines=9> */
[----:B------:R-:W-:Y:S02]  /*2660*/  @P3 F2FP.BF16.F32.PACK_AB R187, RZ, R131 ;  /* 0x00000083ffbb323e */ /* 0x000fe400000010ff */
[----:B------:R-:W-:Y:S01]  /*2670*/  @P3 SHF.L.U32 R188, R141, 0x10, RZ ;  /* 0x000000108dbc3819 */ /* 0x000fe200000006ff */
[----:B------:R-:W-:Y:S01]  /*2680*/  @P3 FMUL.FTZ R133, R25, R132 ;  /* 0x0000008419853220 */ /* 0x000fe20000410000 */
[----:B------:R-:W-:Y:S01]  /*2690*/  @P3 PRMT R0, R187, 0x7610, R0 ;  /* 0x00007610bb003816 */ /* 0x000fe20000000000 */
[----:B---3--:R-:W-:-:S03]  /*26a0*/  @P3 FMUL.FTZ R135, R126, R135 ;  /* 0x000000877e873220 */ /* 0x008fc60000410000 */
[----:B------:R-:W-:Y:S01]  /*26b0*/  @P3 F2FP.BF16.F32.PACK_AB R133, RZ, R133 ;  /* 0x00000085ff85323e */ /* 0x000fe200000010ff */
[----:B------:R-:W-:Y:S01]  /*26c0*/  @P3 FFMA.FTZ R121, R188, R132, R121 ;  /* 0x00000084bc793223 */ /* 0x000fe20000010079 */
[----:B------:R-:W-:Y:S02]  /*26d0*/  @P3 FMUL.FTZ R131, R26, R135 ;  /* 0x000000871a833220 */ /* 0x000fe40000410000 */
[----:B------:R-:W-:Y:S02]  /*26e0*/  @P3 PRMT R142, R133, 0x7610, R142 ;  /* 0x00007610858e3816 */ /* 0x000fe4000000008e */
[----:B------:R-:W-:Y:S02]  /*26f0*/  @P3 SHF.L.U32 R133, R136, 0x10, RZ ;  /* 0x0000001088853819 */ /* 0x000fe400000006ff */
[----:B------:R-:W-:Y:S02]  /*2700*/  @P3 F2FP.BF16.F32.PACK_AB R187, RZ, R131 ;  /* 0x00000083ffbb323e */ /* 0x000fe400000010ff */
[----:B------:R-:W-:Y:S01]  /*2710*/  @P3 SHF.L.U32 R131, R137, 0x10, RZ ;  /* 0x0000001089833819 */ /* 0x000fe200000006ff */
[----:B------:R-:W-:Y:S01]  /*2720*/  @P3 FFMA.FTZ R122, R133, R135, R122 ;  /* 0x00000087857a3223 */ /* 0x000fe2000001007a */
[----:B------:R-:W-:-:S03]  /*2730*/  @P3 PRMT R139, R187, 0x7610, R139 ;  /* 0x00007610bb8b3816 */ /* 0x000fc6000000008b */
[----:B------:R-:W-:Y:S01]  /*2740*/  @P3 FFMA.FTZ R120, R131, R127, R120 ;  /* 0x0000007f83783223 */ /* 0x000fe20000010078 */
[----:B------:R-:W-:-:S07]  /*2750*/  MOV R127, R134 ;  /* 0x00000086007f7202 */ /* 0x000fce0000000f00 */
.L_x_4958:
[----:B------:R-:W-:-:S04]  /*2760*/  ISETP.NE.U32.AND P1, PT, RZ, UR4, PT ;  /* 0x00000004ff007c0c */ /* 0x000fc8000bf25070 */
[----:B------:R-:W-:-:S13]  /*2770*/  ISETP.NE.AND.EX P1, PT, RZ, UR5, PT, P1 ;  /* 0x00000005ff007c0c */ /* 0x000fda000bf25310 */
        /* <DEDUP_REMOVED lines=12> */
.L_x_4963:
        /* <DEDUP_REMOVED lines=9> */
.L_x_4964:
[----:B------:R-:W-:Y:S05]  /*28d0*/  @!P0 BRA `(.L_x_4965) ;  /* 0x0000000400708947 */ /* 0x000fea0003800000 */
        /* <DEDUP_REMOVED lines=17> */
[----:B0-----:R-:W-:-:S04]  /*29f0*/  @P3 FMUL.FTZ R127, R124, R127 ;  /* 0x0000007f7c7f3220 */ /* 0x001fc80000410000 */
[----:B------:R-:W-:Y:S01]  /*2a00*/  @P3 FMUL.FTZ R131, R28, R127 ;  /* 0x0000007f1c833220 */ /* 0x000fe20000410000 */
[----:B-1----:R-:W-:-:S04]  /*2a10*/  @P3 FMUL.FTZ R132, R125, R186 ;  /* 0x000000ba7d843220 */ /* 0x002fc80000410000 */
[----:B------:R-:W-:Y:S01]  /*2a20*/  @P3 F2FP.BF16.F32.PACK_AB R187, RZ, R131 ;  /* 0x00000083ffbb323e */ /* 0x000fe200000010ff */
[----:B------:R-:W-:Y:S01]  /*2a30*/  @P2 FADD.FTZ R186, R171, -R134 ;  /* 0x80000086abba2221 */ /* 0x000fe20000010000 */
[----:B------:R-:W-:Y:S02]  /*2a40*/  @P3 FMUL.FTZ R131, R29, R132 ;  /* 0x000000841d833220 */ /* 0x000fe40000410000 */
[----:B------:R-:W-:Y:S02]  /*2a50*/  @P3 PRMT R0, R187, 0x7610, R0 ;  /* 0x00007610bb003816 */ /* 0x000fe40000000000 */
[----:B------:R-:W-:Y:S01]  /*2a60*/  @P3 SHF.L.U32 R187, R136, 0x10, RZ ;  /* 0x0000001088bb3819 */ /* 0x000fe200000006ff */
[----:B--2---:R-:W-:Y:S01]  /*2a70*/  @P3 FMUL.FTZ R133, R126, R135 ;  /* 0x000000877e853220 */ /* 0x004fe20000410000 */
[----:B------:R-:W-:Y:S01]  /*2a80*/  MOV R135, R19 ;  /* 0x0000001300877202 */ /* 0x000fe20000000f00 */
[----:B------:R-:W-:Y:S01]  /*2a90*/  @P2 FFMA.FTZ R135, R144, R186, R19 ;  /* 0x000000ba90872223 */ /* 0x000fe20000010013 */
[----:B------:R-:W-:Y:S01]  /*2aa0*/  @P3 F2FP.BF16.F32.PACK_AB R186, RZ, R131 ;  /* 0x00000083ffba323e */ /* 0x000fe200000010ff */
[-C--:B------:R-:W-:Y:S01]  /*2ab0*/  @P3 FMUL.FTZ R134, R30, R133.reuse ;  /* 0x000000851e863220 */ /* 0x080fe20000410000 */
[----:B------:R-:W-:Y:S01]  /*2ac0*/  @P3 SHF.L.U32 R131, R137, 0x10, RZ ;  /* 0x0000001089833819 */ /* 0x000fe200000006ff */
[----:B------:R-:W-:Y:S01]  /*2ad0*/  @P3 FFMA.FTZ R118, R187, R133, R118 ;  /* 0x00000085bb763223 */ /* 0x000fe20000010076 */
[----:B------:R-:W-:-:S02]  /*2ae0*/  @P3 PRMT R142, R186, 0x7610, R142 ;  /* 0x00007610ba8e3816 */ /* 0x000fc4000000008e */
[----:B------:R-:W-:Y:S01]  /*2af0*/  @P3 F2FP.BF16.F32.PACK_AB R188, RZ, R134 ;  /* 0x00000086ffbc323e */ /* 0x000fe200000010ff */
[----:B------:R-:W-:Y:S01]  /*2b00*/  @P3 FFMA.FTZ R116, R131, R127, R116 ;  /* 0x0000007f83743223 */ /* 0x000fe20000010074 */
[----:B------:R-:W-:Y:S02]  /*2b10*/  @P3 SHF.L.U32 R134, R141, 0x10, RZ ;  /* 0x000000108d863819 */ /* 0x000fe400000006ff */
[----:B------:R-:W-:Y:S02]  /*2b20*/  @P3 PRMT R139, R188, 0x7610, R139 ;  /* 0x00007610bc8b3816 */ /* 0x000fe4000000008b */
[----:B------:R-:W-:Y:S01]  /*2b30*/  MOV R127, R135 ;  /* 0x00000087007f7202 */ /* 0x000fe20000000f00 */
        /* <DEDUP_REMOVED lines=9> */
.L_x_4966:
[----:B-1----:R-:W1:Y:S01]  /*2bd0*/  @P3 LDC R134, c[0x0][0x40c] ;  /* 0x00010300ff863b82 */ /* 0x002e620000000800 */
[-CC-:B0-----:R-:W-:Y:S01]  /*2be0*/  @P2 FFMA.FTZ R133, R149, R130.reuse, R129.reuse ;  /* 0x0000008295852223 */ /* 0x181fe20000010081 */
[-CC-:B------:R-:W-:Y:S01]  /*2bf0*/  @P2 FFMA.FTZ R186, R150, R130.reuse, R129.reuse ;  /* 0x0000008296ba2223 */ /* 0x180fe20000010081 */
[----:B------:R-:W-:Y:S01]  /*2c00*/  @P2 FFMA.FTZ R189, R151, R130, R129 ;  /* 0x0000008297bd2223 */ /* 0x000fe20000010081 */
[----:B------:R-:W-:Y:S01]  /*2c10*/  MOV R131, R16 ;  /* 0x0000001000837202 */ /* 0x000fe20000000f00 */
[----:B------:R-:W-:Y:S01]  /*2c20*/  @P2 FADD.FTZ R135, R168, -R133 ;  /* 0x80000085a8872221 */ /* 0x000fe20000010000 */
[----:B------:R-:W-:Y:S01]  /*2c30*/  @P2 FADD.FTZ R186, R169, -R186 ;  /* 0x800000baa9ba2221 */ /* 0x000fe20000010000 */
[----:B------:R-:W-:Y:S01]  /*2c40*/  MOV R132, R17 ;  /* 0x0000001100847202 */ /* 0x000fe20000000f00 */
[----:B------:R-:W0:Y:S01]  /*2c50*/  @P3 LDC R187, c[0x0][0x40c] ;  /* 0x00010300ffbb3b82 */ /* 0x000e220000000800 */
[----:B------:R-:W-:Y:S01]  /*2c60*/  @P2 FFMA.FTZ R131, R144, R135, R16 ;  /* 0x0000008790832223 */ /* 0x000fe20000010010 */
[----:B------:R-:W-:Y:S01]  /*2c70*/  @P2 FADD.FTZ R189, R170, -R189 ;  /* 0x800000bdaabd2221 */ /* 0x000fe20000010000 */
[----:B------:R-:W-:Y:S01]  /*2c80*/  @P2 FFMA.FTZ R132, R144, R186, R17 ;  /* 0x000000ba90842223 */ /* 0x000fe20000010011 */
[----:B------:R-:W-:-:S02]  /*2c90*/  MOV R133, R18 ;  /* 0x0000001200857202 */ /* 0x000fc40000000f00 */
[----:B------:R-:W-:Y:S02]  /*2ca0*/  @P2 FFMA.FTZ R133, R144, R189, R18 ;  /* 0x000000bd90852223 */ /* 0x000fe40000010012 */
[----:B------:R-:W2:Y:S01]  /*2cb0*/  @P3 LDC R188, c[0x0][0x40c] ;  /* 0x00010300ffbc3b82 */ /* 0x000ea20000000800 */
[----:B-1----:R-:W-:Y:S01]  /*2cc0*/  @P3 FMUL.FTZ R131, R131, R134 ;  /* 0x0000008683833220 */ /* 0x002fe20000410000 */
[----:B0-----:R-:W-:-:S03]  /*2cd0*/  @P3 FMUL.FTZ R134, R132, R187 ;  /* 0x000000bb84863220 */ /* 0x001fc60000410000 */
        /* <DEDUP_REMOVED lines=28> */
.L_x_4965:
[----:B------:R-:W-:Y:S05]  /*2ea0*/  @!P1 BRA `(.L_x_4968) ;  /* 0x0000000400009947 */ /* 0x000fea0003800000 */
[-CC-:B0-----:R-:W-:Y:S01]  /*2eb0*/  FFMA.FTZ R125, R151, R130.reuse, R129.reuse ;  /* 0x00000082977d7223 */ /* 0x181fe20000010081 */
[-CC-:B------:R-:W-:Y:S01]  /*2ec0*/  FFMA.FTZ R124, R150, R130.reuse, R129.reuse ;  /* 0x00000082967c7223 */ /* 0x180fe20000010081 */
[-CC-:B------:R-:W-:Y:S01]  /*2ed0*/  FFMA.FTZ R131, R149, R130.reuse, R129.reuse ;  /* 0x0000008295837223 */ /* 0x180fe20000010081 */
[----:B------:R-:W-:Y:S01]  /*2ee0*/  FFMA.FTZ R126, R152, R130, R129 ;  /* 0x00000082987e7223 */ /* 0x000fe20000010081 */
[----:B------:R-:W-:Y:S01]  /*2ef0*/  FADD.FTZ R125, R170, -R125 ;  /* 0x8000007daa7d7221 */ /* 0x000fe20000010000 */
[----:B------:R-:W-:Y:S01]  /*2f00*/  FADD.FTZ R127, R169, -R124 ;  /* 0x8000007ca97f7221 */ /* 0x000fe20000010000 */
[----:B------:R-:W-:Y:S01]  /*2f10*/  FADD.FTZ R131, R168, -R131 ;  /* 0x80000083a8837221 */ /* 0x000fe20000010000 */
[----:B-1----:R-:W-:Y:S01]  /*2f20*/  FADD.FTZ R133, R171, -R126 ;  /* 0x8000007eab857221 */ /* 0x002fe20000010000 */
        /* <DEDUP_REMOVED lines=20> */
.L_x_4969:
        /* <DEDUP_REMOVED lines=12> */
.L_x_4970:
        /* <DEDUP_REMOVED lines=12> */
.L_x_4971:
        /* <DEDUP_REMOVED lines=12> */
.L_x_4968:
        /* <DEDUP_REMOVED lines=11> */
.L_x_4972:
        /* <DEDUP_REMOVED lines=12> */
.L_x_4973:
        /* <DEDUP_REMOVED lines=12> */
.L_x_4974:
        /* <DEDUP_REMOVED lines=12> */
.L_x_4967:
[----:B01----:R-:W0:Y:S01]  /*35a0*/  @P1 LDC.64 R132, c[0x0][0x478] ;  /* 0x00011e00ff841b82 */ /* 0x003e220000000a00 */
[----:B------:R-:W-:-:S05]  /*35b0*/  @P1 IADD3 R131, PT, PT, R128, 0x80, RZ ;  /* 0x0000008080831810 */ /* 0x000fca0007ffe0ff */
[----:B0-----:R-:W-:-:S05]  /*35c0*/  @P1 IMAD.WIDE.U32 R132, R131, 0x10, R132 ;  /* 0x0000001083841825 */ /* 0x001fca00078e0084 */
[----:B------:R0:W-:Y:S01]  /*35d0*/  @P1 STG.E.128 desc[UR12][R132.64], R124 ;  /* 0x0000007c84001986 */ /* 0x0001e2000c101d0c */
[----:B------:R-:W-:Y:S05]  /*35e0*/  @!P3 BRA `(.L_x_4975) ;  /* 0x000000000024b947 */ /* 0x000fea0003800000 */
        /* <DEDUP_REMOVED lines=9> */
.L_x_4975:
        /* <DEDUP_REMOVED lines=9> */
.L_x_4976:
        /* <DEDUP_REMOVED lines=48> */
.L_x_4978:
[----:B------:R-:W2:Y:S01]  /*3a10*/  @P3 LDC R134, c[0x0][0x40c] ;  /* 0x00010300ff863b82 */ /* 0x000ea20000000800 */
[-CC-:B01----:R-:W-:Y:S01]  /*3a20*/  @P2 FFMA.FTZ R133, R153, R130.reuse, R129.reuse ;  /* 0x0000008299852223 */ /* 0x183fe20000010081 */
        /* <DEDUP_REMOVED lines=12> */
[----:B------:R-:W1:Y:S01]  /*3af0*/  @P3 LDC R188, c[0x0][0x40c] ;  /* 0x00010300ffbc3b82 */ /* 0x000e620000000800 */
[----:B--2---:R-:W-:Y:S01]  /*3b00*/  @P3 FMUL.FTZ R131, R131, R134 ;  /* 0x0000008683833220 */ /* 0x004fe20000410000 */
[----:B0-----:R-:W-:-:S03]  /*3b10*/  @P3 FMUL.FTZ R134, R132, R187 ;  /* 0x000000bb84863220 */ /* 0x001fc60000410000 */
[----:B------:R-:W-:Y:S01]  /*3b20*/  @P3 FMUL.FTZ R132, R32, R131 ;  /* 0x0000008320843220 */ /* 0x000fe20000410000 */
[----:B------:R-:W-:-:S04]  /*3b30*/  @P3 SHF.L.U32 R187, R136, 0x10, RZ ;  /* 0x0000001088bb3819 */ /* 0x000fc800000006ff */
[----:B------:R-:W-:Y:S01]  /*3b40*/  @P3 F2FP.BF16.F32.PACK_AB R132, RZ, R132 ;  /* 0x00000084ff84323e */ /* 0x000fe200000010ff */
[----:B-1----:R-:W-:Y:S01]  /*3b50*/  @P3 FMUL.FTZ R135, R133, R188 ;  /* 0x000000bc85873220 */ /* 0x002fe20000410000 */
        /* <DEDUP_REMOVED lines=24> */
.L_x_4977:
        /* <DEDUP_REMOVED lines=29> */
.L_x_4981:
        /* <DEDUP_REMOVED lines=12> */
.L_x_4982:
        /* <DEDUP_REMOVED lines=12> */
.L_x_4983:
[----:B------:R-:W-:Y:S02]  /*4030*/  MOV R124, R131 ;  /* 0x00000083007c7202 */ /* 0x000fe40000000f00 */
[----:B------:R-:W-:Y:S01]  /*4040*/  MOV R127, R132 ;  /* 0x00000084007f7202 */ /* 0x000fe20000000f00 */
[----:B------:R-:W-:Y:S06]  /*4050*/  @!P3 BRA `(.L_x_4979) ;  /* 0x0000000000e0b947 */ /* 0x000fec0003800000 */
[----:B------:R-:W-:Y:S01]  /*4060*/  FMUL.FTZ R134, R132, UR16 ;  /* 0x0000001084867c20 */ /* 0x000fe20008410000 */
[----:B------:R-:W-:-:S03]  /*4070*/  SHF.L.U32 R138, R2, 0x10, RZ ;  /* 0x00000010028a7819 */ /* 0x000fc600000006ff */
[-C--:B------:R-:W-:Y:S02]  /*4080*/  FMUL.FTZ R124, R35, R134.reuse ;  /* 0x00000086237c7220 */ /* 0x080fe40000410000 */
[----:B------:R-:W-:-:S03]  /*4090*/  FFMA.FTZ R115, R138, R134, R115 ;  /* 0x000000868a737223 */ /* 0x000fc60000010073 */
[----:B------:R-:W-:Y:S02]  /*40a0*/  F2FP.BF16.F32.PACK_AB R127, RZ, R124 ;  /* 0x0000007cff7f723e */ /* 0x000fe400000010ff */
[----:B------:R-:W-:Y:S02]  /*40b0*/  MOV R124, R131 ;  /* 0x00000083007c7202 */ /* 0x000fe40000000f00 */
[----:B------:R-:W-:Y:S02]  /*40c0*/  PRMT R138, R127, 0x7610, R138 ;  /* 0x000076107f8a7816 */ /* 0x000fe4000000008a */
[----:B------:R-:W-:Y:S01]  /*40d0*/  MOV R127, R132 ;  /* 0x00000084007f7202 */ /* 0x000fe20000000f00 */
[----:B------:R-:W-:Y:S06]  /*40e0*/  BRA `(.L_x_4979) ;  /* 0x0000000000bc7947 */ /* 0x000fec0003800000 */
.L_x_4980:
        /* <DEDUP_REMOVED lines=11> */
.L_x_4984:
        /* <DEDUP_REMOVED lines=12> */
.L_x_4985:
        /* <DEDUP_REMOVED lines=12> */
.L_x_4986:
        /* <DEDUP_REMOVED lines=12> */
.L_x_4979:
        /* <DEDUP_REMOVED lines=14> */
.L_x_4987:
        /* <DEDUP_REMOVED lines=9> */
.L_x_4988:
        /* <DEDUP_REMOVED lines=48> */
.L_x_4990:
        /* <DEDUP_REMOVED lines=45> */
.L_x_4989:
        /* <DEDUP_REMOVED lines=29> */
.L_x_4993:
        /* <DEDUP_REMOVED lines=12> */
.L_x_4994:
        /* <DEDUP_REMOVED lines=12> */
.L_x_4995:
        /* <DEDUP_REMOVED lines=12> */
.L_x_4992:
        /* <DEDUP_REMOVED lines=11> */
.L_x_4996:
        /* <DEDUP_REMOVED lines=12> */
.L_x_4997:
        /* <DEDUP_REMOVED lines=12> */
.L_x_4998:
        /* <DEDUP_REMOVED lines=12> */
.L_x_4991:
[----:B01----:R-:W0:Y:S01]  /*5220*/  @P1 LDC.64 R132, c[0x0][0x478] ;  /* 0x00011e00ff841b82 */ /* 0x003e220000000a00 */
[----:B------:R-:W-:-:S05]  /*5230*/  @P1 IADD3 R131, PT, PT, R128, 0x180, RZ ;  /* 0x0000018080831810 */ /* 0x000fca0007ffe0ff */
[----:B0-----:R-:W-:Y:S01]  /*5240*/  @P1 IMAD.WIDE.U32 R132, R131, 0x10, R132 ;  /* 0x0000001083841825 */ /* 0x001fe200078e0084 */
[----:B------:R-:W-:-:S04]  /*5250*/  IADD3 R131, PT, PT, R145, 0x200, RZ ;  /* 0x0000020091837810 */ /* 0x000fc80007ffe0ff */
        /* <DEDUP_REMOVED lines=11> */
.L_x_4999:
[----:B------:R-:W-:Y:S05]  /*5310*/  @!P3 BRA `(.L_x_5000) ;  /* 0x00000000001cb947 */ /* 0x000fea0003800000 */
[----:B01----:R-:W0:Y:S02]  /*5320*/  LDC.64 R132, c[0x0][0x390] ;  /* 0x0000e400ff847b82 */ /* 0x003e240000000a00 */
[----:B0-----:R-:W-:-:S06]  /*5330*/  IMAD.WIDE.U32 R132, R131, 0x8, R132 ;  /* 0x0000000883847825 */ /* 0x001fcc00078e0084 */
[----:B------:R-:W2:Y:S02]  /*5340*/  LDG.E.64 R132, desc[UR12][R132.64] ;  /* 0x0000000c84847981 */ /* 0x000ea4000c1e1b00 */
[C-C-:B--2---:R-:W-:Y:S02]  /*5350*/  SHF.R.U64 R141, R132.reuse, 0x10, R133.reuse ;  /* 0x00000010848d7819 */ /* 0x144fe40000001285 */
[----:B------:R-:W-:Y:S02]  /*5360*/  SHF.R.U32.HI R2, RZ, 0x10, R133 ;  /* 0x00000010ff027819 */ /* 0x000fe40000011685 */
[----:B------:R-:W-:Y:S02]  /*5370*/  PRMT R137, R132, 0x7610, R137 ;  /* 0x0000761084897816 */ /* 0x000fe40000000089 */
[----:B------:R-:W-:-:S07]  /*5380*/  PRMT R136, R133, 0x7610, R136 ;  /* 0x0000761085887816 */ /* 0x000fce0000000088 */
.L_x_5000:
[----:B------:R-:W-:Y:S05]  /*5390*/  @!P0 BRA `(.L_x_5001) ;  /* 0x0000000400708947 */ /* 0x000fea0003800000 */
[----:B------:R-:W-:Y:S05]  /*53a0*/  @!P1 BRA `(.L_x_5002) ;  /* 0x0000000000b89947 */ /* 0x000fea0003800000 */
[----:B0-----:R-:W0:Y:S01]  /*53b0*/  @P3 LDC R127, c[0x0][0x40c] ;  /* 0x00010300ff7f3b82 */ /* 0x001e220000000800 */
[-CC-:B------:R-:W-:Y:S01]  /*53c0*/  @P2 FFMA.FTZ R125, R161, R130.reuse, R129.reuse ;  /* 0x00000082a17d2223 */ /* 0x180fe20000010081 */
[-CC-:B-1----:R-:W-:Y:S01]  /*53d0*/  @P2 FFMA.FTZ R132, R162, R130.reuse, R129.reuse ;  /* 0x00000082a2842223 */ /* 0x182fe20000010081 */
        /* <DEDUP_REMOVED lines=10> */
[----:B------:R-:W-:Y:S01]  /*5480*/  @P2 FFMA.FTZ R126, R144, R135, R6 ;  /* 0x00000087907e2223 */ /* 0x000fe20000010006 */
[----:B------:R-:W-:-:S02]  /*5490*/  @P2 FFMA.FTZ R186, R184, R130, R129 ;  /* 0x00000082b8ba2223 */ /* 0x000fc40000010081 */
[----:B------:R-:W2:Y:S02]  /*54a0*/  @P3 LDC R143, c[0x0][0x40c] ;  /* 0x00010300ff8f3b82 */ /* 0x000ea40000000800 */
[----:B------:R-:W-:Y:S01]  /*54b0*/  @P2 FADD.FTZ R186, R183, -R186 ;  /* 0x800000bab7ba2221 */ /* 0x000fe20000010000 */
[----:B0-----:R-:W-:-:S04]  /*54c0*/  @P3 FMUL.FTZ R127, R124, R127 ;  /* 0x0000007f7c7f3220 */ /* 0x001fc80000410000 */
[----:B------:R-:W-:Y:S01]  /*54d0*/  @P3 FMUL.FTZ R132, R40, R127 ;  /* 0x0000007f28843220 */ /* 0x000fe20000410000 */
[----:B-1----:R-:W-:-:S04]  /*54e0*/  @P3 FMUL.FTZ R130, R125, R134 ;  /* 0x000000867d823220 */ /* 0x002fc80000410000 */
[----:B------:R-:W-:Y:S02]  /*54f0*/  @P3 F2FP.BF16.F32.PACK_AB R135, RZ, R132 ;  /* 0x00000084ff87323e */ /* 0x000fe400000010ff */
[----:B------:R-:W-:Y:S01]  /*5500*/  MOV R134, R7 ;  /* 0x0000000700867202 */ /* 0x000fe20000000f00 */
[----:B------:R-:W-:Y:S01]  /*5510*/  @P3 FMUL.FTZ R129, R41, R130 ;  /* 0x0000008229813220 */ /* 0x000fe20000410000 */
[----:B------:R-:W-:Y:S01]  /*5520*/  @P2 FFMA.FTZ R134, R144, R186, R7 ;  /* 0x000000ba90862223 */ /* 0x000fe20000010007 */
[----:B------:R-:W-:Y:S01]  /*5530*/  @P3 PRMT R0, R135, 0x7610, R0 ;  /* 0x0000761087003816 */ /* 0x000fe20000000000 */
[----:B--2---:R-:W-:Y:S02]  /*5540*/  @P3 FMUL.FTZ R133, R126, R143 ;  /* 0x0000008f7e853220 */ /* 0x004fe40000410000 */
[----:B------:R-:W-:Y:S02]  /*5550*/  @P3 F2FP.BF16.F32.PACK_AB R143, RZ, R129 ;  /* 0x00000081ff8f323e */ /* 0x000fe400000010ff */
[----:B------:R-:W-:Y:S01]  /*5560*/  @P3 SHF.L.U32 R129, R137, 0x10, RZ ;  /* 0x0000001089813819 */ /* 0x000fe200000006ff */
[----:B------:R-:W-:Y:S01]  /*5570*/  @P3 FMUL.FTZ R132, R42, R133 ;  /* 0x000000852a843220 */ /* 0x000fe20000410000 */
[----:B------:R-:W-:-:S02]  /*5580*/  @P3 SHF.L.U32 R135, R136, 0x10, RZ ;  /* 0x0000001088873819 */ /* 0x000fc400000006ff */
[----:B------:R-:W-:Y:S01]  /*5590*/  @P3 PRMT R142, R143, 0x7610, R142 ;  /* 0x000076108f8e3816 */ /* 0x000fe2000000008e */
[----:B------:R-:W-:Y:S01]  /*55a0*/  @P3 FFMA.FTZ R104, R129, R127, R104 ;  /* 0x0000007f81683223 */ /* 0x000fe20000010068 */
        /* <DEDUP_REMOVED lines=14> */
.L_x_5002:
[----:B------:R-:W2:Y:S01]  /*5690*/  @P3 LDC R143, c[0x0][0x40c] ;  /* 0x00010300ff8f3b82 */ /* 0x000ea20000000800 */
[-CC-:B01----:R-:W-:Y:S01]  /*56a0*/  @P2 FFMA.FTZ R133, R161, R130.reuse, R129.reuse ;  /* 0x00000082a1852223 */ /* 0x183fe20000010081 */
        /* <DEDUP_REMOVED lines=12> */
[----:B------:R-:W1:Y:S01]  /*5770*/  @P3 LDC R188, c[0x0][0x40c] ;  /* 0x00010300ffbc3b82 */ /* 0x000e620000000800 */
[----:B--2---:R-:W-:-:S04]  /*5780*/  @P3 FMUL.FTZ R133, R132, R143 ;  /* 0x0000008f84853220 */ /* 0x004fc80000410000 */
[----:B------:R-:W-:Y:S01]  /*5790*/  @P3 FMUL.FTZ R132, R40, R133 ;  /* 0x0000008528843220 */ /* 0x000fe20000410000 */
[----:B0-----:R-:W-:-:S04]  /*57a0*/  @P3 FMUL.FTZ R134, R134, R145 ;  /* 0x0000009186863220 */ /* 0x001fc80000410000 */
[----:B------:R-:W-:-:S04]  /*57b0*/  @P3 F2FP.BF16.F32.PACK_AB R132, RZ, R132 ;  /* 0x00000084ff84323e */ /* 0x000fc800000010ff */
[----:B------:R-:W-:Y:S02]  /*57c0*/  @P3 PRMT R0, R132, 0x7610, R0 ;  /* 0x0000761084003816 */ /* 0x000fe40000000000 */
[----:B------:R-:W-:Y:S01]  /*57d0*/  @P3 SHF.L.U32 R132, R141, 0x10, RZ ;  /* 0x000000108d843819 */ /* 0x000fe200000006ff */
[----:B-1----:R-:W-:Y:S01]  /*57e0*/  @P3 FMUL.FTZ R143, R135, R188 ;  /* 0x000000bc878f3220 */ /* 0x002fe20000410000 */
[----:B------:R-:W-:-:S03]  /*57f0*/  @P3 FMUL.FTZ R135, R41, R134 ;  /* 0x0000008629873220 */ /* 0x000fc60000410000 */
[----:B------:R-:W-:Y:S01]  /*5800*/  @P3 FMUL.FTZ R145, R42, R143 ;  /* 0x0000008f2a913220 */ /* 0x000fe20000410000 */
[----:B------:R-:W-:Y:S01]  /*5810*/  @P3 FFMA.FTZ R105, R132, R134, R105 ;  /* 0x0000008684693223 */ /* 0x000fe20000010069 */
[----:B------:R-:W-:Y:S02]  /*5820*/  @P3 F2FP.BF16.F32.PACK_AB R186, RZ, R135 ;  /* 0x00000087ffba323e */ /* 0x000fe400000010ff */
[----:B------:R-:W-:Y:S02]  /*5830*/  @P3 SHF.L.U32 R135, R137, 0x10, RZ ;  /* 0x0000001089873819 */ /* 0x000fe400000006ff */
[----:B------:R-:W-:Y:S02]  /*5840*/  @P3 F2FP.BF16.F32.PACK_AB R187, RZ, R145 ;  /* 0x00000091ffbb323e */ /* 0x000fe400000010ff */
[----:B------:R-:W-:Y:S01]  /*5850*/  @P3 SHF.L.U32 R145, R136, 0x10, RZ ;  /* 0x0000001088913819 */ /* 0x000fe200000006ff */
[----:B------:R-:W-:Y:S01]  /*5860*/  @P3 FFMA.FTZ R104, R135, R133, R104 ;  /* 0x0000008587683223 */ /* 0x000fe20000010068 */
[----:B------:R-:W-:-:S02]  /*5870*/  @P3 PRMT R142, R186, 0x7610, R142 ;  /* 0x00007610ba8e3816 */ /* 0x000fc4000000008e */
        /* <DEDUP_REMOVED lines=14> */
.L_x_5001:
[----:B------:R-:W-:Y:S05]  /*5960*/  @!P1 BRA `(.L_x_5004) ;  /* 0x0000000000f09947 */ /* 0x000fea0003800000 */
        /* <DEDUP_REMOVED lines=24> */
.L_x_5005:
        /* <DEDUP_REMOVED lines=12> */
.L_x_5006:
        /* <DEDUP_REMOVED lines=12> */
.L_x_5007:
[----:B------:R-:W-:Y:S02]  /*5c70*/  FSEL R127, R126, RZ, P0 ;  /* 0x000000ff7e7f7208 */ /* 0x000fe40000000000 */
[----:B------:R-:W-:Y:S02]  /*5c80*/  FSEL R126, R133, RZ, P0 ;  /* 0x000000ff857e7208 */ /* 0x000fe40000000000 */
[----:B------:R-:W-:Y:S02]  /*5c90*/  FSEL R125, R134, RZ, P0 ;  /* 0x000000ff867d7208 */ /* 0x000fe40000000000 */
[----:B------:R-:W-:Y:S01]  /*5ca0*/  FSEL R124, R135, RZ, P0 ;  /* 0x000000ff877c7208 */ /* 0x000fe20000000000 */
        /* <DEDUP_REMOVED lines=8> */
.L_x_5004:
[----:B------:R-:W2:Y:S01]  /*5d30*/  @P3 LDC R135, c[0x0][0x40c] ;  /* 0x00010300ff873b82 */ /* 0x000ea20000000800 */
[----:B01----:R-:W-:Y:S01]  /*5d40*/  FFMA.FTZ R132, R184, R130, R129 ;  /* 0x00000082b8847223 */ /* 0x003fe20000010081 */
[----:B------:R-:W-:Y:S02]  /*5d50*/  ISETP.GT.AND P0, PT, R143, RZ, PT ;  /* 0x000000ff8f00720c */ /* 0x000fe40003f04270 */
[----:B------:R-:W-:Y:S01]  /*5d60*/  @P3 SHF.L.U32 R186, R2, 0x10, RZ ;  /* 0x0000001002ba3819 */ /* 0x000fe200000006ff */
[----:B------:R-:W-:-:S04]  /*5d70*/  FADD.FTZ R133, R183, -R132 ;  /* 0x80000084b7857221 */ /* 0x000fc80000010000 */
[----:B------:R-:W-:-:S05]  /*5d80*/  FMUL.FTZ R133, R144, R133 ;  /* 0x0000008590857220 */ /* 0x000fca0000410000 */
[----:B------:R-:W-:-:S05]  /*5d90*/  FSEL R132, R133, RZ, P0 ;  /* 0x000000ff85847208 */ /* 0x000fca0000000000 */
[----:B--2---:R-:W-:-:S04]  /*5da0*/  @P3 FMUL.FTZ R132, R132, R135 ;  /* 0x0000008784843220 */ /* 0x004fc80000410000 */
        /* <DEDUP_REMOVED lines=13> */
.L_x_5008:
        /* <DEDUP_REMOVED lines=12> */
.L_x_5009:
        /* <DEDUP_REMOVED lines=12> */
.L_x_5010:
[----:B------:R-:W-:Y:S01]  /*6000*/  @P3 FFMA.FTZ R107, R186, R132, R107 ;  /* 0x00000084ba6b3223 */ /* 0x000fe2000001006b */
[----:B------:R-:W-:-:S07]  /*6010*/  @P3 PRMT R138, R145, 0x7610, R138 ;  /* 0x00007610918a3816 */ /* 0x000fce000000008a */
.L_x_5003:
[----:B------:R-:W0:Y:S01]  /*6020*/  @P1 LDC.64 R132, c[0x0][0x478] ;  /* 0x00011e00ff841b82 */ /* 0x000e220000000a00 */
[----:B------:R-:W-:-:S05]  /*6030*/  @P1 IADD3 R129, PT, PT, R128, 0x200, RZ ;  /* 0x0000020080811810 */ /* 0x000fca0007ffe0ff */
        /* <DEDUP_REMOVED lines=11> */
.L_x_5011:
[----:B01----:R-:W0:Y:S01]  /*60f0*/  LDC.64 R128, c[0x0][0x380] ;  /* 0x0000e000ff807b82 */ /* 0x003e220000000a00 */
[----:B------:R-:W-:Y:S01]  /*6100*/  UPLOP3.LUT UP1, UPT, UPT, UPT, UP1, 0x40, 0x4 ;  /* 0x000000000004789c */ /* 0x000fe20003f2e810 */
[----:B0-----:R-:W-:-:S04]  /*6110*/  IADD3 R140, PT, PT, R140, R128, RZ ;  /* 0x000000808c8c7210 */ /* 0x001fc80007ffe0ff */
[----:B------:R-:W-:-:S13]  /*6120*/  ISETP.GE.AND P0, PT, R140, R129, PT ;  /* 0x000000818c00720c */ /* 0x000fda0003f06270 */
[----:B------:R-:W-:Y:S05]  /*6130*/  @!P0 BRA `(.L_x_5012) ;  /* 0xffffffa000a08947 */ /* 0x000fea000383ffff */
.L_x_4948:
        /* <DEDUP_REMOVED lines=26> */
.L_x_5013:
        /* <DEDUP_REMOVED lines=10> */
.L_x_10867:


//--------------------- .text._ZN10layer_norm13ln_bwd_kernelINS_13Kernel_traitsIf13__nv_bfloat16fS2_fjLj2560ELj1ELj1ELj4ELj8ENS_18Kernel_traits_baseILj2560EfS2_fS2_fjLj128EEEEELb1ELb0ELb0ELb0EEEvNS_9BwdParamsE --------------------------
	.section	.text._ZN10layer_norm13ln_bwd_kernelINS_13Kernel_traitsIf13__nv_bfloat16fS2_fjLj2560ELj1ELj1ELj4ELj8ENS_18Kernel_traits_baseILj2560EfS2_fS2_fjLj128EEEEELb1ELb0ELb0ELb0EEEvNS_9BwdParamsE,"ax",@progbits
	.align	128
        .global         _ZN10layer_norm13ln_bwd_kernelINS_13Kernel_traitsIf13__nv_bfloat16fS2_fjLj2560ELj1ELj1ELj4ELj8ENS_18Kernel_traits_baseILj2560EfS2_fS2_fjLj128EEEEELb1ELb0ELb0ELb0EEEvNS_9BwdParamsE
        .type           _ZN10layer_norm13ln_bwd_kernelINS_13Kernel_traitsIf13__nv_bfloat16fS2_fjLj2560ELj1ELj1ELj4ELj8ENS_18Kernel_traits_baseILj2560EfS2_fS2_fjLj128EEEEELb1ELb0ELb0ELb0EEEvNS_9BwdParamsE,@function
        .size           _ZN10layer_norm13ln_bwd_kernelINS_13Kernel_traitsIf13__nv_bfloat16fS2_fjLj2560ELj1ELj1ELj4ELj8ENS_18Kernel_traits_baseILj2560EfS2_fS2_fjLj128EEEEELb1ELb0ELb0ELb0EEEvNS_9BwdParamsE,(.L_x_10868 - _ZN10layer_norm13ln_bwd_kernelINS_13Kernel_traitsIf13__nv_bfloat16fS2_fjLj2560ELj1ELj1ELj4ELj8ENS_18Kernel_traits_baseILj2560EfS2_fS2_fjLj128EEEEELb1ELb0ELb0ELb0EEEvNS_9BwdParamsE)
        .other          _ZN10layer_norm13ln_bwd_kernelINS_13Kernel_traitsIf13__nv_bfloat16fS2_fjLj2560ELj1ELj1ELj4ELj8ENS_18Kernel_traits_baseILj2560EfS2_fS2_fjLj128EEEEELb1ELb0ELb0ELb0EEEvNS_9BwdParamsE,@"STO_CUDA_ENTRY STV_DEFAULT"
_ZN10layer_norm13ln_bwd_kernelINS_13Kernel_traitsIf13__nv_bfloat16fS2_fjLj2560ELj1ELj1ELj4ELj8ENS_18Kernel_traits_baseILj2560EfS2_fS2_fjLj128EEEEELb1ELb0ELb0ELb0EEEvNS_9BwdParamsE:
.text._ZN10layer_norm13ln_bwd_kernelINS_13Kernel_traitsIf13__nv_bfloat16fS2_fjLj2560ELj1ELj1ELj4ELj8ENS_18Kernel_traits_baseILj2560EfS2_fS2_fjLj128EEEEELb1ELb0ELb0ELb0EEEvNS_9BwdParamsE:
        /* <DEDUP_REMOVED lines=32> */
[----:B-1----:R-:W-:-:S05]  /*0200*/  @P5 IMAD.WIDE.U32 R10, R5, 0x10, R16 ;  /* 0x00000010050a5825 */ /* 0x002fca00078e0010 */
        /* <DEDUP_REMOVED lines=48> */
[----:B0-----:R-:W-:Y:S01]  /*0510*/  ISETP.NE.U32.AND P6, PT, R6, RZ, PT ;  /* 0x000000ff0600720c */ /* 0x001fe20003fc5070 */
[----:B------:R-:W-:-:S03]  /*0520*/  UPLOP3.LUT UP1, UPT, UPT, UPT, UPT, 0x40, 0x4 ;  /* 0x000000000004789c */ /* 0x000fc60003f2e870 */
[----:B------:R-:W-:Y:S01]  /*0530*/  ISETP.NE.AND.EX P6, PT, R7, RZ, PT, P6 ;  /* 0x000000ff0700720c */ /* 0x000fe20003fc5360 */
[----:B------:R-:W0:Y:S01]  /*0540*/  LDCU UR16, c[0x0][0x408] ;  /* 0x00008100ff1077ac */ /* 0x000e220008000800 */
[----:B------:R-:W2:Y:S01]  /*0550*/  LDCU UR11, c[0x0][0x400] ;  /* 0x00008000ff0b77ac */ /* 0x000ea20008000800 */
[----:B------:R-:W3:Y:S01]  /*0560*/  LDCU.64 UR12, c[0x0][0x438] ;  /* 0x00008700ff0c77ac */ /* 0x000ee20008000a00 */
[----:B------:R-:W4:Y:S09]  /*0570*/  LDCU.64 UR14, c[0x0][0x478] ;  /* 0x00008f00ff0e77ac */ /* 0x000f320008000a00 */
.L_x_5064:
[----:B------:R-:W1:Y:S08]  /*0580*/  LDC.64 R102, c[0x0][0x3c0] ;  /* 0x0000f000ff667b82 */ /* 0x000e700000000a00 */
[----:B------:R-:W0:Y:S08]  /*0590*/  @P6 LDC.64 R100, c[0x0][0x3e0] ;  /* 0x0000f800ff646b82 */ /* 0x000e300000000a00 */
[----:B------:R-:W2:Y:S01]  /*05a0*/  LDC R3, c[0x0][0x388] ;  /* 0x0000e200ff037b82 */ /* 0x000ea20000000800 */
[----:B-1----:R-:W-:-:S06]  /*05b0*/  IMAD.WIDE R102, R8, 0x4, R102 ;  /* 0x0000000408667825 */ /* 0x002fcc00078e0266 */
[----:B------:R-:W3:Y:S01]  /*05c0*/  LDG.E R102, desc[UR8][R102.64] ;  /* 0x0000000866667981 */ /* 0x000ee2000c1e1900 */
[----:B0-----:R-:W-:Y:S02]  /*05d0*/  @P6 IMAD.WIDE R140, R8, 0x2, R100 ;  /* 0x00000002088c6825 */ /* 0x001fe400078e0264 */
[----:B------:R-:W0:Y:S01]  /*05e0*/  LDC.64 R100, c[0x0][0x3c8] ;  /* 0x0000f200ff647b82 */ /* 0x000e220000000a00 */
[----:B------:R-:W-:Y:S01]  /*05f0*/  ISETP.GE.U32.AND P4, PT, R4, 0x80, PT ;  /* 0x000000800400780c */ /* 0x000fe20003f86070 */
[----:B------:R-:W-:Y:S01]  /*0600*/  BSSY.RECONVERGENT B0, `(.L_x_5015) ;  /* 0x0000045000007945 */ /* 0x000fe20003800200 */
[----:B------:R-:W-:Y:S01]  /*0610*/  ISETP.NE.AND P0, PT, RZ, UR10, PT ;  /* 0x0000000aff007c0c */ /* 0x000fe2000bf05270 */
[----:B------:R-:W-:Y:S01]  /*0620*/  HFMA2 R145, -RZ, RZ, 0, 0 ;  /* 0x00000000ff917431 */ /* 0x000fe200000001ff */
[----:B-----5:R-:W5:Y:S01]  /*0630*/  @P6 LDG.E.U16 R140, desc[UR8][R140.64] ;  /* 0x000000088c8c6981 */ /* 0x020f62000c1e1500 */
        /* <DEDUP_REMOVED lines=26> */
[----:B--2---:R-:W-:-:S05]  /*07e0*/  IMAD.WIDE.U32 R132, R5, 0x4, R132 ;  /* 0x0000000405847825 */ /* 0x004fca00078e0084 */
[----:B------:R0:W5:Y:S01]  /*07f0*/  LDG.E R9, desc[UR8][R132.64] ;  /* 0x0000000884097981 */ /* 0x000162000c1e1900 */
[----:B------:R-:W-:Y:S02]  /*0800*/  IADD3 R143, PT, PT, R5, 0x80, RZ ;  /* 0x00000080058f7810 */ /* 0x000fe40007ffe0ff */
[----:B---3--:R-:W-:Y:S02]  /*0810*/  MOV R130, R104 ;  /* 0x0000006800827202 */ /* 0x008fe40000000f00 */
[----:B------:R-:W-:Y:S02]  /*0820*/  SHF.R.U64 R134, R104, 0x10, R105 ;  /* 0x0000001068867819 */ /* 0x000fe40000001269 */
[----:B------:R-:W-:Y:S01]  /*0830*/  MOV R136, R105 ;  /* 0x0000006900887202 */ /* 0x000fe20000000f00 */
[C---:B----4-:R-:W-:Y:S01]  /*0840*/  FADD.FTZ R139, -R141.reuse, R100 ;  /* 0x000000648d8b7221 */ /* 0x050fe20000010100 */
[----:B------:R-:W-:Y:S01]  /*0850*/  SHF.L.U32 R137, R130, 0x10, RZ ;  /* 0x0000001082897819 */ /* 0x000fe200000006ff */
[----:B------:R-:W-:-:S02]  /*0860*/  FADD.FTZ R101, -R141, R101 ;  /* 0x000000658d657221 */ /* 0x000fc40000010100 */
[----:B-----5:R-:W-:Y:S01]  /*0870*/  FMUL.FTZ R139, R138, R139 ;  /* 0x0000008b8a8b7220 */ /* 0x020fe20000410000 */
[----:B------:R-:W-:Y:S01]  /*0880*/  SHF.L.U32 R134, R134, 0x10, RZ ;  /* 0x0000001086867819 */ /* 0x000fe200000006ff */
[C---:B------:R-:W-:Y:S01]  /*0890*/  FADD.FTZ R135, -R141.reuse, R102 ;  /* 0x000000668d877221 */ /* 0x040fe20000010100 */
[----:B0-----:R-:W-:Y:S01]  /*08a0*/  SHF.L.U32 R133, R136, 0x10, RZ ;  /* 0x0000001088857819 */ /* 0x001fe200000006ff */
[----:B------:R-:W-:Y:S01]  /*08b0*/  FADD.FTZ R103, -R141, R103 ;  /* 0x000000678d677221 */ /* 0x000fe20000010100 */
[----:B------:R-:W-:Y:S01]  /*08c0*/  FMUL.FTZ R136, R138, R101 ;  /* 0x000000658a887220 */ /* 0x000fe20000410000 */
[----:B------:R-:W-:Y:S01]  /*08d0*/  FADD.FTZ R48, R48, R137 ;  /* 0x0000008930307221 */ /* 0x000fe20000010000 */
[-C--:B------:R-:W-:Y:S01]  /*08e0*/  FFMA.FTZ R68, R139, R137.reuse, R68 ;  /* 0x000000898b447223 */ /* 0x080fe20000010044 */
[----:B------:R-:W-:Y:S01]  /*08f0*/  FMUL.FTZ R137, R72, R137 ;  /* 0x0000008948897220 */ /* 0x000fe20000410000 */
[----:B------:R-:W-:Y:S01]  /*0900*/  SHF.R.U32.HI R104, RZ, 0x10, R105 ;  /* 0x00000010ff687819 */ /* 0x000fe20000011669 */
[C---:B------:R-:W-:Y:S01]  /*0910*/  FMUL.FTZ R135, R138.reuse, R135 ;  /* 0x000000878a877220 */ /* 0x040fe20000410000 */
[----:B------:R-:W-:Y:S01]  /*0920*/  FMUL.FTZ R132, R138, R103 ;  /* 0x000000678a847220 */ /* 0x000fe20000410000 */
[----:B------:R-:W-:Y:S01]  /*0930*/  FADD.FTZ R49, R49, R134 ;  /* 0x0000008631317221 */ /* 0x000fe20000010000 */
[-C--:B------:R-:W-:Y:S01]  /*0940*/  FFMA.FTZ R69, R136, R134.reuse, R69 ;  /* 0x0000008688457223 */ /* 0x080fe20000010045 */
[----:B------:R-:W-:Y:S01]  /*0950*/  FMUL.FTZ R134, R73, R134 ;  /* 0x0000008649867220 */ /* 0x000fe20000410000 */
[----:B------:R-:W-:Y:S01]  /*0960*/  FADD.FTZ R101, RZ, R137 ;  /* 0x00000089ff657221 */ /* 0x000fe20000010000 */
[----:B------:R-:W-:Y:S01]  /*0970*/  FFMA.FTZ R103, R139, R137, RZ ;  /* 0x000000898b677223 */ /* 0x000fe200000100ff */
[----:B------:R-:W-:Y:S01]  /*0980*/  SHF.L.U32 R104, R104, 0x10, RZ ;  /* 0x0000001068687819 */ /* 0x000fe200000006ff */
        /* <DEDUP_REMOVED lines=11> */
[----:B------:R-:W-:-:S07]  /*0a40*/  FFMA.FTZ R142, R132, R130, R101 ;  /* 0x00000082848e7223 */ /* 0x000fce0000010065 */
.L_x_5016:
[----:B----4-:R-:W-:Y:S05]  /*0a50*/  BSYNC.RECONVERGENT B0 ;  /* 0x0000000000007941 */ /* 0x010fea0003800200 */
.L_x_5015:
        /* <DEDUP_REMOVED lines=19> */
[----:B------:R-:W-:Y:S02]  /*0b90*/  MOV R128, R105 ;  /* 0x0000006900807202 */ /* 0x000fe40000000f00 */
[----:B------:R-:W-:Y:S01]  /*0ba0*/  SHF.L.U32 R123, R123, 0x10, RZ ;  /* 0x000000107b7b7819 */ /* 0x000fe200000006ff */
[C---:B----4-:R-:W-:Y:S01]  /*0bb0*/  FADD.FTZ R101, -R141.reuse, R101 ;  /* 0x000000658d657221 */ /* 0x050fe20000010100 */
[C---:B------:R-:W-:Y:S01]  /*0bc0*/  FADD.FTZ R131, -R141.reuse, R100 ;  /* 0x000000648d837221 */ /* 0x040fe20000010100 */
[----:B------:R-:W-:Y:S01]  /*0bd0*/  SHF.L.U32 R126, R126, 0x10, RZ ;  /* 0x000000107e7e7819 */ /* 0x000fe200000006ff */
[----:B------:R-:W-:Y:S01]  /*0be0*/  FADD.FTZ R127, -R141, R102 ;  /* 0x000000668d7f7221 */ /* 0x000fe20000010100 */
[----:B0-----:R-:W-:Y:S01]  /*0bf0*/  SHF.L.U32 R125, R128, 0x10, RZ ;  /* 0x00000010807d7819 */ /* 0x001fe200000006ff */
[C---:B-----5:R-:W-:Y:S01]  /*0c00*/  FMUL.FTZ R128, R138.reuse, R101 ;  /* 0x000000658a807220 */ /* 0x060fe20000410000 */
[----:B------:R-:W-:Y:S01]  /*0c10*/  FMUL.FTZ R131, R138, R131 ;  /* 0x000000838a837220 */ /* 0x000fe20000410000 */
[----:B------:R-:W-:Y:S01]  /*0c20*/  FMUL.FTZ R129, R88, R123 ;  /* 0x0000007b58817220 */ /* 0x000fe20000410000 */
[----:B------:R-:W-:Y:S01]  /*0c30*/  SHF.R.U32.HI R104, RZ, 0x10, R105 ;  /* 0x00000010ff687819 */ /* 0x000fe20000011669 */
[----:B------:R-:W-:Y:S01]  /*0c40*/  FMUL.FTZ R127, R138, R127 ;  /* 0x0000007f8a7f7220 */ /* 0x000fe20000410000 */
[----:B------:R-:W-:Y:S01]  /*0c50*/  FADD.FTZ R45, R45, R126 ;  /* 0x0000007e2d2d7221 */ /* 0x000fe20000010000 */
[-C--:B------:R-:W-:Y:S01]  /*0c60*/  FFMA.FTZ R65, R128, R126.reuse, R65 ;  /* 0x0000007e80417223 */ /* 0x080fe20000010041 */
[----:B------:R-:W-:Y:S01]  /*0c70*/  FMUL.FTZ R126, R89, R126 ;  /* 0x0000007e597e7220 */ /* 0x000fe20000410000 */
[----:B------:R-:W-:Y:S01]  /*0c80*/  FADD.FTZ R145, R145, R129 ;  /* 0x0000008191917221 */ /* 0x000fe20000010000 */
[----:B------:R-:W-:Y:S01]  /*0c90*/  FFMA.FTZ R101, R131, R129, R142 ;  /* 0x0000008183657223 */ /* 0x000fe2000001008e */
[----:B------:R-:W-:Y:S01]  /*0ca0*/  SHF.L.U32 R104, R104, 0x10, RZ ;  /* 0x0000001068687819 */ /* 0x000fe200000006ff */
[----:B------:R-:W-:Y:S01]  /*0cb0*/  FADD.FTZ R46, R46, R125 ;  /* 0x0000007d2e2e7221 */ /* 0x000fe20000010000 */
[-C--:B------:R-:W-:Y:S01]  /*0cc0*/  FFMA.FTZ R66, R127, R125.reuse, R66 ;  /* 0x0000007d7f427223 */ /* 0x080fe20000010042 */
[----:B------:R-:W-:Y:S01]  /*0cd0*/  FADD.FTZ R103, -R141, R103 ;  /* 0x000000678d677221 */ /* 0x000fe20000010100 */
        /* <DEDUP_REMOVED lines=12> */
[----:B------:R-:W-:-:S07]  /*0da0*/  FFMA.FTZ R142, R124, R123, R102 ;  /* 0x0000007b7c8e7223 */ /* 0x000fce0000010066 */
.L_x_5018:
[----:B------:R-:W-:Y:S05]  /*0db0*/  BSYNC.RECONVERGENT B0 ;  /* 0x0000000000007941 */ /* 0x000fea0003800200 */
.L_x_5017:
        /* <DEDUP_REMOVED lines=12> */
[----:B--2---:R-:W-:-:S05]  /*0e80*/  IMAD.WIDE.U32 R120, R143, 0x4, R120 ;  /* 0x000000048f787825 */ /* 0x004fca00078e0078 */
[----:B------:R1:W5:Y:S01]  /*0e90*/  LDG.E R0, desc[UR8][R120.64] ;  /* 0x0000000878007981 */ /* 0x000362000c1e1900 */
[----:B0-----:R-:W-:-:S05]  /*0ea0*/  @P0 IMAD.WIDE.U32 R104, R143, 0x10, R104 ;  /* 0x000000108f680825 */ /* 0x001fca00078e0068 */
[----:B------:R0:W5:Y:S01]  /*0eb0*/  @P0 LDG.E.128 R20, desc[UR8][R104.64] ;  /* 0x0000000868140981 */ /* 0x000162000c1e1d00 */
[----:B------:R-:W-:Y:S02]  /*0ec0*/  IADD3 R143, PT, PT, R143, 0x80, RZ ;  /* 0x000000808f8f7810 */ /* 0x000fe40007ffe0ff */
[----:B---3--:R-:W-:Y:S02]  /*0ed0*/  MOV R19, R106 ;  /* 0x0000006a00137202 */ /* 0x008fe40000000f00 */
[--C-:B------:R-:W-:Y:S02]  /*0ee0*/  SHF.R.U64 R110, R106, 0x10, R107.reuse ;  /* 0x000000106a6e7819 */ /* 0x100fe4000000126b */
[----:B------:R-:W-:Y:S02]  /*0ef0*/  MOV R108, R107 ;  /* 0x0000006b006c7202 */ /* 0x000fe40000000f00 */
[----:B------:R-:W-:Y:S01]  /*0f00*/  SHF.R.U32.HI R106, RZ, 0x10, R107 ;  /* 0x00000010ff6a7819 */ /* 0x000fe2000001166b */
[----:B----4-:R-:W-:Y:S01]  /*0f10*/  FADD.FTZ R107, -R141, R101 ;  /* 0x000000658d6b7221 */ /* 0x010fe20000010100 */
[----:B------:R-:W-:Y:S01]  /*0f20*/  SHF.L.U32 R101, R19, 0x10, RZ ;  /* 0x0000001013657819 */ /* 0x000fe200000006ff */
[C---:B------:R-:W-:Y:S01]  /*0f30*/  FADD.FTZ R113, -R141.reuse, R100 ;  /* 0x000000648d717221 */ /* 0x040fe20000010100 */
[C---:B------:R-:W-:Y:S01]  /*0f40*/  FADD.FTZ R147, -R141.reuse, R103 ;  /* 0x000000678d937221 */ /* 0x040fe20000010100 */
        /* <DEDUP_REMOVED lines=9> */
[----:B-1----:R-:W-:Y:S01]  /*0fe0*/  FMUL.FTZ R121, R85, R100 ;  /* 0x0000006455797220 */ /* 0x002fe20000410000 */
        /* <DEDUP_REMOVED lines=18> */
.L_x_5020:
[----:B------:R-:W-:Y:S05]  /*1110*/  BSYNC.RECONVERGENT B0 ;  /* 0x0000000000007941 */ /* 0x000fea0003800200 */
.L_x_5019:
        /* <DEDUP_REMOVED lines=13> */
[----:B------:R-:W5:Y:S01]  /*11f0*/  LDG.E R13, desc[UR8][R114.64] ;  /* 0x00000008720d7981 */ /* 0x000f62000c1e1900 */
        /* <DEDUP_REMOVED lines=39> */
.L_x_5022:
[----:B------:R-:W-:Y:S05]  /*1470*/  BSYNC.RECONVERGENT B0 ;  /* 0x0000000000007941 */ /* 0x000fea0003800200 */
.L_x_5021:
        /* <DEDUP_REMOVED lines=12> */
[----:B------:R-:W3:Y:S01]  /*1540*/  LDG.E.128 R100, desc[UR8][R100.64] ;  /* 0x0000000864647981 */ /* 0x000ee2000c1e1d00 */
[----:B--2---:R-:W-:-:S06]  /*1550*/  IMAD.WIDE.U32 R6, R143, 0x8, R6 ;  /* 0x000000088f067825 */ /* 0x004fcc00078e0006 */
[----:B------:R-:W2:Y:S01]  /*1560*/  LDG.E.64 R6, desc[UR8][R6.64] ;  /* 0x0000000806067981 */ /* 0x000ea2000c1e1b00 */
[----:B-1----:R-:W-:-:S06]  /*1570*/  IMAD.WIDE.U32 R14, R143, 0x4, R14 ;  /* 0x000000048f0e7825 */ /* 0x002fcc00078e000e */
[----:B------:R1:W5:Y:S01]  /*1580*/  LDG.E R14, desc[UR8][R14.64] ;  /* 0x000000080e0e7981 */ /* 0x000362000c1e1900 */
[C---:B---3--:R-:W-:Y:S01]  /*1590*/  FADD.FTZ R11, -R141.reuse, R100 ;  /* 0x000000648d0b7221 */ /* 0x048fe20000010100 */
[C---:B0-----:R-:W-:Y:S01]  /*15a0*/  FADD.FTZ R17, -R141.reuse, R101 ;  /* 0x000000658d117221 */ /* 0x041fe20000010100 */
[C---:B------:R-:W-:Y:S02]  /*15b0*/  FADD.FTZ R105, -R141.reuse, R102 ;  /* 0x000000668d697221 */ /* 0x040fe40000010100 */
[----:B-1---5:R-:W-:Y:S01]  /*15c0*/  FMUL.FTZ R15, R138, R11 ;  /* 0x0000000b8a0f7220 */ /* 0x022fe20000410000 */
[----:B------:R-:W-:Y:S01]  /*15d0*/  FADD.FTZ R103, -R141, R103 ;  /* 0x000000678d677221 */ /* 0x000fe20000010100 */
[----:B--2---:R-:W-:Y:S02]  /*15e0*/  MOV R12, R6 ;  /* 0x00000006000c7202 */ /* 0x004fe40000000f00 */
[----:B------:R-:W-:Y:S02]  /*15f0*/  SHF.R.U64 R18, R6, 0x10, R7 ;  /* 0x0000001006127819 */ /* 0x000fe40000001207 */
[----:B------:R-:W-:-:S02]  /*1600*/  MOV R16, R7 ;  /* 0x0000000700107202 */ /* 0x000fc40000000f00 */
[----:B------:R-:W-:Y:S02]  /*1610*/  SHF.R.U32.HI R104, RZ, 0x10, R7 ;  /* 0x00000010ff687819 */ /* 0x000fe40000011607 */
[----:B------:R-:W-:Y:S02]  /*1620*/  SHF.L.U32 R7, R12, 0x10, RZ ;  /* 0x000000100c077819 */ /* 0x000fe400000006ff */
[----:B------:R-:W-:Y:S02]  /*1630*/  SHF.L.U32 R6, R18, 0x10, RZ ;  /* 0x0000001012067819 */ /* 0x000fe400000006ff */
[----:B------:R-:W-:Y:S01]  /*1640*/  SHF.L.U32 R101, R16, 0x10, RZ ;  /* 0x0000001010657819 */ /* 0x000fe200000006ff */
[----:B------:R-:W-:Y:S01]  /*1650*/  FMUL.FTZ R16, R138, R17 ;  /* 0x000000118a107220 */ /* 0x000fe20000410000 */
        /* <DEDUP_REMOVED lines=23> */
.L_x_5024:
[----:B------:R-:W-:Y:S05]  /*17d0*/  BSYNC.RECONVERGENT B0 ;  /* 0x0000000000007941 */ /* 0x000fea0003800200 */
.L_x_5023:
        /* <DEDUP_REMOVED lines=32> */
.L_x_5026:
[----:B------:R-:W-:Y:S05]  /*19e0*/  BSYNC.RECONVERGENT B0 ;  /* 0x0000000000007941 */ /* 0x000fea0003800200 */
.L_x_5025:
        /* <DEDUP_REMOVED lines=74> */
.L_x_5031:
[----:B------:R-:W-:Y:S05]  /*1e90*/  BSYNC.RECONVERGENT B1 ;  /* 0x0000000000017941 */ /* 0x000fea0003800200 */
.L_x_5030:
[----:B------:R-:W-:Y:S04]  /*1ea0*/  BSSY.RECONVERGENT B1, `(.L_x_5032) ;  /* 0x000002a000017945 */ /* 0x000fe80003800200 */
[----:B------:R-:W-:Y:S05]  /*1eb0*/  @!P1 BRA `(.L_x_5033) ;  /* 0x0000000000a09947 */ /* 0x000fea0003800000 */
[----:B0-----:R-:W-:Y:S01]  /*1ec0*/  FFMA.FTZ R100, R127, R106, R105 ;  /* 0x0000006a7f647223 */ /* 0x001fe20000010069 */
[----:B------:R-:W-:-:S03]  /*1ed0*/  LOP3.LUT P0, RZ, R10, 0xff0000, RZ, 0xc0, !PT ;  /* 0x00ff00000aff7812 */ /* 0x000fc6000780c0ff */
[----:B------:R-:W-:Y:S01]  /*1ee0*/  FADD.FTZ R101, R125, -R100 ;  /* 0x800000647d657221 */ /* 0x000fe20000010000 */
[----:B------:R-:W-:-:S03]  /*1ef0*/  FFMA.FTZ R100, R124, R106, R105 ;  /* 0x0000006a7c647223 */ /* 0x000fc60000010069 */
[----:B------:R-:W-:Y:S01]  /*1f00*/  FMUL.FTZ R101, R138, R101 ;  /* 0x000000658a657220 */ /* 0x000fe20000410000 */
[----:B------:R-:W-:-:S03]  /*1f10*/  FADD.FTZ R103, R123, -R100 ;  /* 0x800000647b677221 */ /* 0x000fc60000010000 */
[----:B------:R-:W-:Y:S01]  /*1f20*/  FMUL.FTZ R100, R101, R104 ;  /* 0x0000006865647220 */ /* 0x000fe20000410000 */
[----:B------:R-:W-:Y:S01]  /*1f30*/  FFMA.FTZ R101, R128, R106, R105 ;  /* 0x0000006a80657223 */ /* 0x000fe20000010069 */
[----:B------:R-:W-:Y:S02]  /*1f40*/  FMUL.FTZ R103, R138, R103 ;  /* 0x000000678a677220 */ /* 0x000fe40000410000 */
[----:B------:R-:W-:Y:S01]  /*1f50*/  FMUL.FTZ R100, R100, UR16 ;  /* 0x0000001064647c20 */ /* 0x000fe20008410000 */
[----:B------:R-:W-:Y:S01]  /*1f60*/  FADD.FTZ R101, R126, -R101 ;  /* 0x800000657e657221 */ /* 0x000fe20000010000 */
[----:B------:R-:W-:-:S03]  /*1f70*/  FMUL.FTZ R107, R103, R104 ;  /* 0x00000068676b7220 */ /* 0x000fc60000410000 */
[----:B------:R-:W-:Y:S01]  /*1f80*/  FSEL R102, R100, RZ, P0 ;  /* 0x000000ff64667208 */ /* 0x000fe20000000000 */
[----:B------:R-:W-:Y:S01]  /*1f90*/  FFMA.FTZ R100, R131, R106, R105 ;  /* 0x0000006a83647223 */ /* 0x000fe20000010069 */
[----:B------:R-:W-:Y:S01]  /*1fa0*/  FMUL.FTZ R103, R138, R101 ;  /* 0x000000658a677220 */ /* 0x000fe20000410000 */
[----:B------:R-:W-:Y:S01]  /*1fb0*/  FMUL.FTZ R107, R107, UR16 ;  /* 0x000000106b6b7c20 */ /* 0x000fe20008410000 */
[----:B------:R-:W-:Y:S01]  /*1fc0*/  ISETP.GE.U32.AND P0, PT, R10, 0x1000000, PT ;  /* 0x010000000a00780c */ /* 0x000fe20003f06070 */
[----:B------:R-:W-:Y:S01]  /*1fd0*/  FADD.FTZ R101, R129, -R100 ;  /* 0x8000006481657221 */ /* 0x000fe20000010000 */
[----:B------:R-:W-:Y:S01]  /*1fe0*/  FMUL.FTZ R103, R103, R104 ;  /* 0x0000006867677220 */ /* 0x000fe20000410000 */
[----:B------:R0:W-:Y:S01]  /*1ff0*/  F2F.BF16.F32 R141, R102 ;  /* 0x00000066008d7304 */ /* 0x0001e20000202000 */
[----:B------:R-:W-:Y:S01]  /*2000*/  FSEL R142, R107, RZ, P0 ;  /* 0x000000ff6b8e7208 */ /* 0x000fe20000000000 */
[----:B------:R-:W-:Y:S01]  /*2010*/  FMUL.FTZ R101, R138, R101 ;  /* 0x000000658a657220 */ /* 0x000fe20000410000 */
[----:B------:R-:W-:Y:S01]  /*2020*/  FMUL.FTZ R103, R103, UR16 ;  /* 0x0000001067677c20 */ /* 0x000fe20008410000 */
[----:B------:R-:W-:-:S02]  /*2030*/  LOP3.LUT P0, RZ, R10, 0xff00, RZ, 0xc0, !PT ;  /* 0x0000ff000aff7812 */ /* 0x000fc4000780c0ff */
[----:B------:R-:W-:Y:S02]  /*2040*/  FMUL.FTZ R101, R101, R104 ;  /* 0x0000006865657220 */ /* 0x000fe40000410000 */
[----:B------:R-:W-:Y:S01]  /*2050*/  FSEL R140, R103, RZ, P0 ;  /* 0x000000ff678c7208 */ /* 0x000fe20000000000 */
[----:B------:R-:W1:Y:S01]  /*2060*/  F2F.BF16.F32 R142, R142 ;  /* 0x0000008e008e7304 */ /* 0x000e620000202000 */
[----:B0-----:R-:W-:Y:S01]  /*2070*/  FMUL.FTZ R102, R101, UR16 ;  /* 0x0000001065667c20 */ /* 0x001fe20008410000 */
[----:B------:R-:W-:Y:S01]  /*2080*/  LOP3.LUT P0, RZ, R10, 0xff, RZ, 0xc0, !PT ;  /* 0x000000ff0aff7812 */ /* 0x000fe2000780c0ff */
        /* <DEDUP_REMOVED lines=11> */
.L_x_5033:
[----:B------:R-:W-:Y:S05]  /*2140*/  BSYNC.RECONVERGENT B1 ;  /* 0x0000000000017941 */ /* 0x000fea0003800200 */
.L_x_5032:
        /* <DEDUP_REMOVED lines=42> */
.L_x_5035:
[----:B------:R-:W-:Y:S05]  /*23f0*/  BSYNC.RECONVERGENT B1 ;  /* 0x0000000000017941 */ /* 0x000fea0003800200 */
.L_x_5034:
        /* <DEDUP_REMOVED lines=42> */
.L_x_5037:
[----:B------:R-:W-:Y:S05]  /*26a0*/  BSYNC.RECONVERGENT B1 ;  /* 0x0000000000017941 */ /* 0x000fea0003800200 */
.L_x_5036:
[----:B------:R-:W-:Y:S05]  /*26b0*/  @!P5 BRA `(.L_x_5038) ;  /* 0x0000002c0024d947 */ /* 0x000fea0003800000 */
[-CC-:B0123--:R-:W-:Y:S01]  /*26c0*/  FFMA.FTZ R100, R6, R106.reuse, R105.reuse ;  /* 0x0000006a06647223 */ /* 0x18ffe20000010069 */
[-C--:B------:R-:W-:Y:S01]  /*26d0*/  FFMA.FTZ R101, R17, R106.reuse, R105 ;  /* 0x0000006a11657223 */ /* 0x080fe20000010069 */
[----:B------:R-:W-:Y:S02]  /*26e0*/  ISETP.GE.U32.AND P0, PT, R14, 0x1000000, PT ;  /* 0x010000000e00780c */ /* 0x000fe40003f06070 */
[----:B------:R-:W-:Y:S01]  /*26f0*/  FADD.FTZ R103, R7, -R100 ;  /* 0x8000006407677221 */ /* 0x000fe20000010000 */
[----:B------:R-:W-:Y:S01]  /*2700*/  FADD.FTZ R101, R12, -R101 ;  /* 0x800000650c657221 */ /* 0x000fe20000010000 */
[-CC-:B------:R-:W-:Y:S01]  /*2710*/  FFMA.FTZ R100, R16, R106.reuse, R105.reuse ;  /* 0x0000006a10647223 */ /* 0x180fe20000010069 */
[----:B------:R-:W-:Y:S01]  /*2720*/  FFMA.FTZ R105, R15, R106, R105 ;  /* 0x0000006a0f697223 */ /* 0x000fe20000010069 */
[----:B------:R-:W-:-:S03]  /*2730*/  FMUL.FTZ R103, R138, R103 ;  /* 0x000000678a677220 */ /* 0x000fc60000410000 */
[----:B------:R-:W-:Y:S01]  /*2740*/  FADD.FTZ R105, R18, -R105 ;  /* 0x8000006912697221 */ /* 0x000fe20000010000 */
[-C--:B------:R-:W-:Y:S01]  /*2750*/  FMUL.FTZ R102, R103, R104.reuse ;  /* 0x0000006867667220 */ /* 0x080fe20000410000 */
[C---:B------:R-:W-:Y:S01]  /*2760*/  FMUL.FTZ R103, R138.reuse, R101 ;  /* 0x000000658a677220 */ /* 0x040fe20000410000 */
[----:B------:R-:W-:Y:S01]  /*2770*/  FADD.FTZ R101, R11, -R100 ;  /* 0x800000640b657221 */ /* 0x000fe20000010000 */
[----:B------:R-:W-:Y:S01]  /*2780*/  FMUL.FTZ R105, R138, R105 ;  /* 0x000000698a697220 */ /* 0x000fe20000410000 */
[----:B------:R-:W-:Y:S01]  /*2790*/  FMUL.FTZ R102, R102, UR16 ;  /* 0x0000001066667c20 */ /* 0x000fe20008410000 */
[-C--:B------:R-:W-:Y:S01]  /*27a0*/  FMUL.FTZ R103, R103, R104.reuse ;  /* 0x0000006867677220 */ /* 0x080fe20000410000 */
[----:B------:R-:W-:Y:S01]  /*27b0*/  FMUL.FTZ R101, R138, R101 ;  /* 0x000000658a657220 */ /* 0x000fe20000410000 */
[-C--:B------:R-:W-:Y:S02]  /*27c0*/  FMUL.FTZ R105, R105, R104.reuse ;  /* 0x0000006869697220 */ /* 0x080fe40000410000 */
[----:B------:R-:W-:Y:S01]  /*27d0*/  FSEL R102, R102, RZ, P0 ;  /* 0x000000ff66667208 */ /* 0x000fe20000000000 */
[----:B------:R-:W-:Y:S01]  /*27e0*/  FMUL.FTZ R103, R103, UR16 ;  /* 0x0000001067677c20 */ /* 0x000fe20008410000 */
[C---:B------:R-:W-:Y:S01]  /*27f0*/  LOP3.LUT P0, RZ, R14.reuse, 0xff0000, RZ, 0xc0, !PT ;  /* 0x00ff00000eff7812 */ /* 0x040fe2000780c0ff */
[----:B------:R-:W-:Y:S01]  /*2800*/  FMUL.FTZ R101, R101, R104 ;  /* 0x0000006865657220 */ /* 0x000fe20000410000 */
[----:B------:R-:W-:Y:S01]  /*2810*/  FMUL.FTZ R105, R105, UR16 ;  /* 0x0000001069697c20 */ /* 0x000fe20008410000 */
[----:B------:R-:W-:Y:S01]  /*2820*/  F2F.BF16.F32 R107, R102 ;  /* 0x00000066006b7304 */ /* 0x000fe20000202000 */
[----:B------:R-:W-:Y:S01]  /*2830*/  FSEL R106, R103, RZ, P0 ;  /* 0x000000ff676a7208 */ /* 0x000fe20000000000 */
[----:B------:R-:W-:Y:S01]  /*2840*/  FMUL.FTZ R101, R101, UR16 ;  /* 0x0000001065657c20 */ /* 0x000fe20008410000 */
[----:B------:R-:W-:-:S04]  /*2850*/  LOP3.LUT P0, RZ, R14, 0xff00, RZ, 0xc0, !PT ;  /* 0x0000ff000eff7812 */ /* 0x000fc8000780c0ff */
[----:B------:R-:W-:Y:S01]  /*2860*/  FSEL R104, R101, RZ, P0 ;  /* 0x000000ff65687208 */ /* 0x000fe20000000000 */
[----:B------:R-:W0:Y:S01]  /*2870*/  F2F.BF16.F32 R106, R106 ;  /* 0x0000006a006a7304 */ /* 0x000e220000202000 */
[----:B------:R-:W-:Y:S01]  /*2880*/  LOP3.LUT P0, RZ, R14, 0xff, RZ, 0xc0, !PT ;  /* 0x000000ff0eff7812 */ /* 0x000fe2000780c0ff */
[----:B------:R-:W1:Y:S03]  /*2890*/  LDC.64 R100, c[0x0][0x468] ;  /* 0x00011a00ff647b82 */ /* 0x000e660000000a00 */
[----:B------:R-:W-:-:S03]  /*28a0*/  FSEL R105, R105, RZ, P0 ;  /* 0x000000ff69697208 */ /* 0x000fc60000000000 */
        /* <DEDUP_REMOVED lines=9> */
.L_x_5029:
        /* <DEDUP_REMOVED lines=46> */
.L_x_5040:
[----:B------:R-:W-:Y:S05]  /*2c20*/  BSYNC.RECONVERGENT B1 ;  /* 0x0000000000017941 */ /* 0x000fea0003800200 */
.L_x_5039:
        /* <DEDUP_REMOVED lines=45> */
.L_x_5042:
[----:B------:R-:W-:Y:S05]  /*2f00*/  BSYNC.RECONVERGENT B1 ;  /* 0x0000000000017941 */ /* 0x000fea0003800200 */
.L_x_5041:
        /* <DEDUP_REMOVED lines=45> */
.L_x_5044:
[----:B------:R-:W-:Y:S05]  /*31e0*/  BSYNC.RECONVERGENT B1 ;  /* 0x0000000000017941 */ /* 0x000fea0003800200 */
.L_x_5043:
        /* <DEDUP_REMOVED lines=45> */
.L_x_5046:
[----:B------:R-:W-:Y:S05]  /*34c0*/  BSYNC.RECONVERGENT B1 ;  /* 0x0000000000017941 */ /* 0x000fea0003800200 */
.L_x_5045:
[----:B------:R-:W-:Y:S05]  /*34d0*/  @!P5 BRA `(.L_x_5038) ;  /* 0x0000001c009cd947 */ /* 0x000fea0003800000 */
[-CC-:B0123--:R-:W-:Y:S01]  /*34e0*/  FFMA.FTZ R100, R6, R106.reuse, R105.reuse ;  /* 0x0000006a06647223 */ /* 0x18ffe20000010069 */
[-CC-:B------:R-:W-:Y:S01]  /*34f0*/  FFMA.FTZ R107, R17, R106.reuse, R105.reuse ;  /* 0x0000006a116b7223 */ /* 0x180fe20000010069 */
[----:B------:R-:W-:Y:S01]  /*3500*/  ISETP.GE.U32.AND P0, PT, R14, 0x1000000, PT ;  /* 0x010000000e00780c */ /* 0x000fe20003f06070 */
[----:B------:R-:W0:Y:S01]  /*3510*/  LDC.64 R140, c[0x0][0x478] ;  /* 0x00011e00ff8c7b82 */ /* 0x000e220000000a00 */
[----:B------:R-:W-:Y:S01]  /*3520*/  FADD.FTZ R103, R7, -R100 ;  /* 0x8000006407677221 */ /* 0x000fe20000010000 */
[-C--:B------:R-:W-:Y:S01]  /*3530*/  FFMA.FTZ R100, R16, R106.reuse, R105 ;  /* 0x0000006a10647223 */ /* 0x080fe20000010069 */
[----:B------:R-:W-:Y:S01]  /*3540*/  FADD.FTZ R107, R12, -R107 ;  /* 0x8000006b0c6b7221 */ /* 0x000fe20000010000 */
[----:B------:R-:W-:Y:S01]  /*3550*/  FFMA.FTZ R105, R15, R106, R105 ;  /* 0x0000006a0f697223 */ /* 0x000fe20000010069 */
[----:B------:R-:W-:Y:S01]  /*3560*/  FMUL.FTZ R103, R138, R103 ;  /* 0x000000678a677220 */ /* 0x000fe20000410000 */
[----:B------:R-:W-:Y:S02]  /*3570*/  FADD.FTZ R101, R11, -R100 ;  /* 0x800000640b657221 */ /* 0x000fe40000010000 */
[----:B------:R-:W-:Y:S01]  /*3580*/  FADD.FTZ R105, R18, -R105 ;  /* 0x8000006912697221 */ /* 0x000fe20000010000 */
[----:B------:R-:W-:Y:S01]  /*3590*/  FMUL.FTZ R100, R103, R104 ;  /* 0x0000006867647220 */ /* 0x000fe20000410000 */
[----:B------:R-:W-:-:S03]  /*35a0*/  FMUL.FTZ R101, R138, R101 ;  /* 0x000000658a657220 */ /* 0x000fc60000410000 */
[----:B------:R-:W-:Y:S01]  /*35b0*/  FMUL.FTZ R102, R100, UR16 ;  /* 0x0000001064667c20 */ /* 0x000fe20008410000 */
[----:B------:R-:W-:-:S04]  /*35c0*/  FMUL.FTZ R100, R101, R104 ;  /* 0x0000006865647220 */ /* 0x000fc80000410000 */
[----:B------:R-:W-:Y:S01]  /*35d0*/  FSEL R143, R102, RZ, P0 ;  /* 0x000000ff668f7208 */ /* 0x000fe20000000000 */
[----:B------:R-:W-:Y:S01]  /*35e0*/  FMUL.FTZ R102, R138, R107 ;  /* 0x0000006b8a667220 */ /* 0x000fe20000410000 */
[----:B------:R-:W-:Y:S01]  /*35f0*/  FMUL.FTZ R106, R100, UR16 ;  /* 0x00000010646a7c20 */ /* 0x000fe20008410000 */
[----:B------:R-:W-:Y:S01]  /*3600*/  LOP3.LUT P0, RZ, R14, 0xff00, RZ, 0xc0, !PT ;  /* 0x0000ff000eff7812 */ /* 0x000fe2000780c0ff */
[----:B------:R-:W-:Y:S01]  /*3610*/  FMUL.FTZ R100, R138, R105 ;  /* 0x000000698a647220 */ /* 0x000fe20000410000 */
[-C--:B------:R-:W-:Y:S01]  /*3620*/  FMUL.FTZ R107, R102, R104.reuse ;  /* 0x00000068666b7220 */ /* 0x080fe20000410000 */
[----:B------:R-:W-:Y:S01]  /*3630*/  F2F.BF16.F32 R145, R143 ;  /* 0x0000008f00917304 */ /* 0x000fe20000202000 */
[----:B------:R-:W-:Y:S01]  /*3640*/  FSEL R142, R106, RZ, P0 ;  /* 0x000000ff6a8e7208 */ /* 0x000fe20000000000 */
[----:B------:R-:W-:Y:S01]  /*3650*/  FMUL.FTZ R104, R100, R104 ;  /* 0x0000006864687220 */ /* 0x000fe20000410000 */
[----:B------:R-:W-:Y:S01]  /*3660*/  FMUL.FTZ R107, R107, UR16 ;  /* 0x000000106b6b7c20 */ /* 0x000fe20008410000 */
[----:B------:R-:W-:Y:S01]  /*3670*/  LOP3.LUT P0, RZ, R14, 0xff0000, RZ, 0xc0, !PT ;  /* 0x00ff00000eff7812 */ /* 0x000fe2000780c0ff */
[----:B0-----:R-:W-:-:S04]  /*3680*/  IMAD.WIDE.U32 R140, R5, 0x10, R140 ;  /* 0x00000010058c7825 */ /* 0x001fc800078e008c */
[----:B------:R-:W-:Y:S01]  /*3690*/  FMUL.FTZ R104, R104, UR16 ;  /* 0x0000001068687c20 */ /* 0x000fe20008410000 */
[----:B------:R-:W-:Y:S01]  /*36a0*/  FSEL R144, R107, RZ, P0 ;  /* 0x000000ff6b907208 */ /* 0x000fe20000000000 */
[----:B------:R-:W0:Y:S01]  /*36b0*/  F2F.BF16.F32 R105, R142 ;  /* 0x0000008e00697304 */ /* 0x000e220000202000 */
[----:B------:R-:W1:Y:S01]  /*36c0*/  LDC.64 R106, c[0x0][0x468] ;  /* 0x00011a00ff6a7b82 */ /* 0x000e620000000a00 */
[----:B------:R-:W-:Y:S01]  /*36d0*/  LOP3.LUT P0, RZ, R14, 0xff, RZ, 0xc0, !PT ;  /* 0x000000ff0eff7812 */ /* 0x000fe2000780c0ff */
[----:B------:R2:W-:Y:S03]  /*36e0*/  STG.E.128 desc[UR8][R140.64], R100 ;  /* 0x000000648c007986 */ /* 0x0005e6000c101d08 */
[----:B------:R-:W-:Y:S02]  /*36f0*/  FSEL R138, R104, RZ, P0 ;  /* 0x000000ff688a7208 */ /* 0x000fe40000000000 */
[----:B------:R-:W3:Y:S01]  /*3700*/  F2F.BF16.F32 R144, R144 ;  /* 0x0000009000907304 */ /* 0x000ee20000202000 */
[----:B0-----:R-:W-:-:S07]  /*3710*/  IMAD.WIDE.U32 R104, R105, 0x10000, RZ ;  /* 0x0001000069687825 */ /* 0x001fce00078e00ff */
[----:B------:R-:W0:Y:S01]  /*3720*/  F2F.BF16.F32 R143, R138 ;  /* 0x0000008a008f7304 */ /* 0x000e220000202000 */
[----:B---3--:R-:W-:Y:S01]  /*3730*/  PRMT R145, R144, 0x5410, R145 ;  /* 0x0000541090917816 */ /* 0x008fe20000000091 */
[----:B-1----:R-:W-:-:S03]  /*3740*/  IMAD.WIDE.U32 R106, R5, 0x8, R106 ;  /* 0x00000008056a7825 */ /* 0x002fc600078e006a */
[----:B------:R-:W-:Y:S02]  /*3750*/  LOP3.LUT R105, R145, R105, RZ, 0xfc, !PT ;  /* 0x0000006991697212 */ /* 0x000fe400078efcff */
[----:B0-----:R-:W-:-:S05]  /*3760*/  LOP3.LUT R104, R104, R143, RZ, 0xfc, !PT ;  /* 0x0000008f68687212 */ /* 0x001fca00078efcff */
[----:B------:R2:W-:Y:S01]  /*3770*/  STG.E.64 desc[UR8][R106.64], R104 ;  /* 0x000000686a007986 */ /* 0x0005e2000c101b08 */
[----:B------:R-:W-:Y:S05]  /*3780*/  BRA `(.L_x_5038) ;  /* 0x0000001800f07947 */ /* 0x000fea0003800000 */
.L_x_5028:
        /* <DEDUP_REMOVED lines=46> */
.L_x_5049:
[----:B------:R-:W-:Y:S05]  /*3a70*/  BSYNC.RECONVERGENT B1 ;  /* 0x0000000000017941 */ /* 0x000fea0003800200 */
.L_x_5048:
[----:B------:R-:W-:Y:S04]  /*3a80*/  BSSY.RECONVERGENT B1, `(.L_x_5050) ;  /* 0x000002a000017945 */ /* 0x000fe80003800200 */
[----:B------:R-:W-:Y:S05]  /*3a90*/  @!P1 BRA `(.L_x_5051) ;  /* 0x0000000000a09947 */ /* 0x000fea0003800000 */
[-CC-:B0-----:R-:W-:Y:S01]  /*3aa0*/  FFMA.FTZ R100, R127, R106.reuse, R105.reuse ;  /* 0x0000006a7f647223 */ /* 0x181fe20000010069 */
[-CC-:B------:R-:W-:Y:S01]  /*3ab0*/  FFMA.FTZ R107, R128, R106.reuse, R105.reuse ;  /* 0x0000006a806b7223 */ /* 0x180fe20000010069 */
[----:B------:R-:W-:Y:S02]  /*3ac0*/  LOP3.LUT P0, RZ, R10, 0xff0000, RZ, 0xc0, !PT ;  /* 0x00ff00000aff7812 */ /* 0x000fe4000780c0ff */
[----:B------:R-:W-:Y:S01]  /*3ad0*/  FADD.FTZ R101, R125, -R100 ;  /* 0x800000647d657221 */ /* 0x000fe20000010000 */
[----:B------:R-:W-:Y:S01]  /*3ae0*/  FFMA.FTZ R100, R124, R106, R105 ;  /* 0x0000006a7c647223 */ /* 0x000fe20000010069 */
[----:B------:R-:W-:Y:S02]  /*3af0*/  FADD.FTZ R107, R126, -R107 ;  /* 0x8000006b7e6b7221 */ /* 0x000fe40000010000 */
[----:B------:R-:W-:Y:S01]  /*3b00*/  FFMA.FTZ R101, R138, R101, R26 ;  /* 0x000000658a657223 */ /* 0x000fe2000001001a */
[----:B------:R-:W-:-:S03]  /*3b10*/  FADD.FTZ R100, R123, -R100 ;  /* 0x800000647b647221 */ /* 0x000fc60000010000 */
[----:B------:R-:W-:Y:S01]  /*3b20*/  FMUL.FTZ R101, R101, R104 ;  /* 0x0000006865657220 */ /* 0x000fe20000410000 */
[----:B------:R-:W-:Y:S01]  /*3b30*/  FFMA.FTZ R103, R138, R100, R27 ;  /* 0x000000648a677223 */ /* 0x000fe2000001001b */
[----:B------:R-:W-:Y:S02]  /*3b40*/  FFMA.FTZ R100, R131, R106, R105 ;  /* 0x0000006a83647223 */ /* 0x000fe40000010069 */
[----:B------:R-:W-:Y:S01]  /*3b50*/  FMUL.FTZ R101, R101, UR16 ;  /* 0x0000001065657c20 */ /* 0x000fe20008410000 */
[----:B------:R-:W-:-:S04]  /*3b60*/  FMUL.FTZ R103, R103, R104 ;  /* 0x0000006867677220 */ /* 0x000fc80000410000 */
[----:B------:R-:W-:Y:S01]  /*3b70*/  FSEL R102, R101, RZ, P0 ;  /* 0x000000ff65667208 */ /* 0x000fe20000000000 */
[----:B------:R-:W-:Y:S01]  /*3b80*/  FFMA.FTZ R101, R138, R107, R25 ;  /* 0x0000006b8a657223 */ /* 0x000fe20000010019 */
[----:B------:R-:W-:Y:S01]  /*3b90*/  FADD.FTZ R107, R129, -R100 ;  /* 0x80000064816b7221 */ /* 0x000fe20000010000 */
[----:B------:R-:W-:Y:S01]  /*3ba0*/  FMUL.FTZ R103, R103, UR16 ;  /* 0x0000001067677c20 */ /* 0x000fe20008410000 */
[----:B------:R-:W-:Y:S01]  /*3bb0*/  ISETP.GE.U32.AND P0, PT, R10, 0x1000000, PT ;  /* 0x010000000a00780c */ /* 0x000fe20003f06070 */
[-C--:B------:R-:W-:Y:S01]  /*3bc0*/  FMUL.FTZ R100, R101, R104.reuse ;  /* 0x0000006865647220 */ /* 0x080fe20000410000 */
[----:B------:R-:W-:Y:S01]  /*3bd0*/  FFMA.FTZ R101, R138, R107, R24 ;  /* 0x0000006b8a657223 */ /* 0x000fe20000010018 */
[----:B------:R0:W-:Y:S01]  /*3be0*/  F2F.BF16.F32 R141, R102 ;  /* 0x00000066008d7304 */ /* 0x0001e20000202000 */
[----:B------:R-:W-:Y:S01]  /*3bf0*/  FSEL R142, R103, RZ, P0 ;  /* 0x000000ff678e7208 */ /* 0x000fe20000000000 */
[----:B------:R-:W-:Y:S01]  /*3c00*/  FMUL.FTZ R100, R100, UR16 ;  /* 0x0000001064647c20 */ /* 0x000fe20008410000 */
[----:B------:R-:W-:Y:S01]  /*3c10*/  LOP3.LUT P0, RZ, R10, 0xff00, RZ, 0xc0, !PT ;  /* 0x0000ff000aff7812 */ /* 0x000fe2000780c0ff */
[----:B------:R-:W-:-:S03]  /*3c20*/  FMUL.FTZ R101, R101, R104 ;  /* 0x0000006865657220 */ /* 0x000fc60000410000 */
        /* <DEDUP_REMOVED lines=15> */
.L_x_5051:
[----:B------:R-:W-:Y:S05]  /*3d20*/  BSYNC.RECONVERGENT B1 ;  /* 0x0000000000017941 */ /* 0x000fea0003800200 */
.L_x_5050:
        /* <DEDUP_REMOVED lines=42> */
.L_x_5053:
[----:B------:R-:W-:Y:S05]  /*3fd0*/  BSYNC.RECONVERGENT B1 ;  /* 0x0000000000017941 */ /* 0x000fea0003800200 */
.L_x_5052:
        /* <DEDUP_REMOVED lines=42> */
.L_x_5055:
[----:B------:R-:W-:Y:S05]  /*4280*/  BSYNC.RECONVERGENT B1 ;  /* 0x0000000000017941 */ /* 0x000fea0003800200 */
.L_x_5054:
        /* <DEDUP_REMOVED lines=8> */
[----:B------:R-:W-:Y:S01]  /*4310*/  ISETP.GE.U32.AND P0, PT, R14, 0x1000000, PT ;  /* 0x010000000e00780c */ /* 0x000fe20003f06070 */
[----:B------:R-:W-:Y:S01]  /*4320*/  FFMA.FTZ R101, R138, R100, R99 ;  /* 0x000000648a657223 */ /* 0x000fe20000010063 */
[----:B------:R-:W-:-:S03]  /*4330*/  FADD.FTZ R105, R18, -R105 ;  /* 0x8000006912697221 */ /* 0x000fc60000010000 */
[----:B------:R-:W-:Y:S01]  /*4340*/  FMUL.FTZ R100, R101, R104 ;  /* 0x0000006865647220 */ /* 0x000fe20000410000 */
[----:B------:R-:W-:-:S03]  /*4350*/  FFMA.FTZ R101, R138, R103, R98 ;  /* 0x000000678a657223 */ /* 0x000fc60000010062 */
[----:B------:R-:W-:Y:S01]  /*4360*/  FMUL.FTZ R102, R100, UR16 ;  /* 0x0000001064667c20 */ /* 0x000fe20008410000 */
[----:B------:R-:W-:Y:S01]  /*4370*/  FMUL.FTZ R100, R101, R104 ;  /* 0x0000006865647220 */ /* 0x000fe20000410000 */
[----:B------:R-:W-:-:S03]  /*4380*/  FFMA.FTZ R101, R138, R140, R97 ;  /* 0x0000008c8a657223 */ /* 0x000fc60000010061 */
        /* <DEDUP_REMOVED lines=25> */
.L_x_5047:
        /* <DEDUP_REMOVED lines=45> */
.L_x_5057:
[----:B------:R-:W-:Y:S05]  /*47f0*/  BSYNC.RECONVERGENT B1 ;  /* 0x0000000000017941 */ /* 0x000fea0003800200 */
.L_x_5056:
        /* <DEDUP_REMOVED lines=45> */
.L_x_5059:
[----:B------:R-:W-:Y:S05]  /*4ad0*/  BSYNC.RECONVERGENT B1 ;  /* 0x0000000000017941 */ /* 0x000fea0003800200 */
.L_x_5058:
        /* <DEDUP_REMOVED lines=45> */
.L_x_5061:
[----:B------:R-:W-:Y:S05]  /*4db0*/  BSYNC.RECONVERGENT B1 ;  /* 0x0000000000017941 */ /* 0x000fea0003800200 */
.L_x_5060:
        /* <DEDUP_REMOVED lines=45> */
.L_x_5063:
[----:B------:R-:W-:Y:S05]  /*5090*/  BSYNC.RECONVERGENT B1 ;  /* 0x0000000000017941 */ /* 0x000fea0003800200 */
.L_x_5062:
        /* <DEDUP_REMOVED lines=9> */
[----:B------:R-:W-:Y:S01]  /*5130*/  FFMA.FTZ R103, R138, R103, R99 ;  /* 0x000000678a677223 */ /* 0x000fe20000010063 */
[----:B------:R-:W-:Y:S02]  /*5140*/  FADD.FTZ R100, R11, -R100 ;  /* 0x800000640b647221 */ /* 0x000fe40000010000 */
[----:B------:R-:W-:Y:S01]  /*5150*/  FADD.FTZ R105, R18, -R105 ;  /* 0x8000006912697221 */ /* 0x000fe20000010000 */
[----:B------:R-:W-:Y:S01]  /*5160*/  FMUL.FTZ R102, R103, R104 ;  /* 0x0000006867667220 */ /* 0x000fe20000410000 */
[----:B------:R-:W-:-:S03]  /*5170*/  FFMA.FTZ R101, R138, R100, R97 ;  /* 0x000000648a657223 */ /* 0x000fc60000010061 */
[----:B------:R-:W-:Y:S01]  /*5180*/  FMUL.FTZ R102, R102, UR16 ;  /* 0x0000001066667c20 */ /* 0x000fe20008410000 */
[----:B------:R-:W-:-:S04]  /*5190*/  FMUL.FTZ R100, R101, R104 ;  /* 0x0000006865647220 */ /* 0x000fc80000410000 */
[----:B------:R-:W-:Y:S01]  /*51a0*/  FSEL R143, R102, RZ, P0 ;  /* 0x000000ff668f7208 */ /* 0x000fe20000000000 */
[----:B------:R-:W-:Y:S01]  /*51b0*/  FFMA.FTZ R102, R138, R107, R98 ;  /* 0x0000006b8a667223 */ /* 0x000fe20000010062 */
[----:B------:R-:W-:Y:S01]  /*51c0*/  FMUL.FTZ R106, R100, UR16 ;  /* 0x00000010646a7c20 */ /* 0x000fe20008410000 */
[----:B------:R-:W-:Y:S01]  /*51d0*/  LOP3.LUT P0, RZ, R14, 0xff00, RZ, 0xc0, !PT ;  /* 0x0000ff000eff7812 */ /* 0x000fe2000780c0ff */
[----:B------:R-:W-:Y:S01]  /*51e0*/  FFMA.FTZ R100, R138, R105, R96 ;  /* 0x000000698a647223 */ /* 0x000fe20000010060 */
        /* <DEDUP_REMOVED lines=21> */
[----:B------:R2:W-:Y:S02]  /*5340*/  STG.E.64 desc[UR8][R106.64], R104 ;  /* 0x000000686a007986 */ /* 0x0005e4000c101b08 */
.L_x_5038:
[----:B------:R-:W-:Y:S05]  /*5350*/  BSYNC.RECONVERGENT B0 ;  /* 0x0000000000007941 */ /* 0x000fea0003800200 */
.L_x_5027:
[----:B01234-:R-:W0:Y:S01]  /*5360*/  LDC.64 R100, c[0x0][0x380] ;  /* 0x0000e000ff647b82 */ /* 0x01fe220000000a00 */
[----:B------:R-:W-:Y:S01]  /*5370*/  UPLOP3.LUT UP1, UPT, UPT, UPT, UP1, 0x40, 0x4 ;  /* 0x000000000004789c */ /* 0x000fe20003f2e810 */
[----:B0-----:R-:W-:-:S04]  /*5380*/  IADD3 R8, PT, PT, R8, R100, RZ ;  /* 0x0000006408087210 */ /* 0x001fc80007ffe0ff */
[----:B------:R-:W-:-:S13]  /*5390*/  ISETP.GE.AND P0, PT, R8, R101, PT ;  /* 0x000000650800720c */ /* 0x000fda0003f06270 */
[----:B------:R-:W-:Y:S05]  /*53a0*/  @!P0 BRA `(.L_x_5064) ;  /* 0xffffffb000748947 */ /* 0x000fea000383ffff */
.L_x_5014:
[----:B------:R-:W0:Y:S01]  /*53b0*/  LDC.64 R4, c[0x0][0x440] ;  /* 0x00011000ff047b82 */ /* 0x000e220000000a00 */
[----:B------:R-:W-:-:S05]  /*53c0*/  IMAD R3, R3, UR7, RZ ;  /* 0x0000000703037c24 */ /* 0x000fca000f8e02ff */
[----:B------:R-:W-:Y:S02]  /*53d0*/  LEA.HI R21, R3, R2, RZ, 0x1e ;  /* 0x0000000203157211 */ /* 0x000fe400078ff0ff */
        /* <DEDUP_REMOVED lines=35> */
.L_x_5065:
        /* <DEDUP_REMOVED lines=15> */
.L_x_10868:


//--------------------- .text._ZN10layer_norm13ln_bwd_kernelINS_13Kernel_traitsIf13__nv_bfloat16fS2_fjLj2560ELj1ELj1ELj4ELj8ENS_18Kernel_traits_baseILj2560EfS2_fS2_fjLj128EEEEELb1ELb0ELb0ELb1EEEvNS_9BwdParamsE --------------------------
	.section	.text._ZN10layer_norm13ln_bwd_kernelINS_13Kernel_traitsIf13__nv_bfloat16fS2_fjLj2560ELj1ELj1ELj4ELj8ENS_18Kernel_traits_baseILj2560EfS2_fS2_fjLj128EEEEELb1ELb0ELb0ELb1EEEvNS_9BwdParamsE,"ax",@progbits
	.align	128
        .global         _ZN10layer_norm13ln_bwd_kernelINS_13Kernel_traitsIf13__nv_bfloat16fS2_fjLj2560ELj1ELj1ELj4ELj8ENS_18Kernel_traits_baseILj2560EfS2_fS2_fjLj128EEEEELb1ELb0ELb0ELb1EEEvNS_9BwdParamsE
        .type           _ZN10layer_norm13ln_bwd_kernelINS_13Kernel_traitsIf13__nv_bfloat16fS2_fjLj2560ELj1ELj1ELj4ELj8ENS_18Kernel_traits_baseILj2560EfS2_fS2_fjLj128EEEEELb1ELb0ELb0ELb1EEEvNS_9BwdParamsE,@function
        .size           _ZN10layer_norm13ln_bwd_kernelINS_13Kernel_traitsIf13__nv_bfloat16fS2_fjLj2560ELj1ELj1ELj4ELj8ENS_18Kernel_traits_baseILj2560EfS2_fS2_fjLj128EEEEELb1ELb0ELb0ELb1EEEvNS_9BwdParamsE,(.L_x_10869 - _ZN10layer_norm13ln_bwd_kernelINS_13Kernel_traitsIf13__nv_bfloat16fS2_fjLj2560ELj1ELj1ELj4ELj8ENS_18Kernel_traits_baseILj2560EfS2_fS2_fjLj128EEEEELb1ELb0ELb0ELb1EEEvNS_9BwdParamsE)
        .other          _ZN10layer_norm13ln_bwd_kernelINS_13Kernel_traitsIf13__nv_bfloat16fS2_fjLj2560ELj1ELj1ELj4ELj8ENS_18Kernel_traits_baseILj2560EfS2_fS2_fjLj128EEEEELb1ELb0ELb0ELb1EEEvNS_9BwdParamsE,@"STO_CUDA_ENTRY STV_DEFAULT"
_ZN10layer_norm13ln_bwd_kernelINS_13Kernel_traitsIf13__nv_bfloat16fS2_fjLj2560ELj1ELj1ELj4ELj8ENS_18Kernel_traits_baseILj2560EfS2_fS2_fjLj128EEEEELb1ELb0ELb0ELb1EEEvNS_9BwdParamsE:
.text._ZN10layer_norm13ln_bwd_kernelINS_13Kernel_traitsIf13__nv_bfloat16fS2_fjLj2560ELj1ELj1ELj4ELj8ENS_18Kernel_traits_baseILj2560EfS2_fS2_fjLj128EEEEELb1ELb0ELb0ELb1EEEvNS_9BwdParamsE:
        /* <DEDUP_REMOVED lines=53> */
[----:B------:R-:W-:Y:S01]  /*0350*/  MOV R109, RZ ;  /* 0x000000ff006d7202 */ /* 0x000fe20000000f00 */
[----:B------:R-:W1:Y:S01]  /*0360*/  LDCU UR14, c[0x0][0x408] ;  /* 0x00008100ff0e77ac */ /* 0x000e620008000800 */
[----:B------:R-:W-:Y:S01]  /*0370*/  ISETP.NE.AND.EX P1, PT, R5, RZ, PT, P1 ;  /* 0x000000ff0500720c */ /* 0x000fe20003f25310 */
[----:B------:R-:W5:Y:S01]  /*0380*/  LDG.E.128 R36, desc[UR4][R2.64+0x1000] ;  /* 0x0010000402247981 */ /* 0x000f62000c1e1d00 */
[----:B------:R-:W-:Y:S02]  /*0390*/  CS2R R4, SRZ ;  /* 0x0000000000047805 */ /* 0x000fe4000001ff00 */
[----:B------:R-:W-:Y:S01]  /*03a0*/  MOV R107, UR6 ;  /* 0x00000006006b7c02 */ /* 0x000fe20008000f00 */
[----:B------:R-:W2:Y:S01]  /*03b0*/  LDCU UR10, c[0x0][0x388] ;  /* 0x00007100ff0a77ac */ /* 0x000ea20008000800 */
[----:B------:R-:W5:Y:S01]  /*03c0*/  LDG.E.128 R40, desc[UR4][R2.64+0x1800] ;  /* 0x0018000402287981 */ /* 0x000f62000c1e1d00 */
[----:B------:R-:W3:Y:S03]  /*03d0*/  LDCU UR11, c[0x0][0x400] ;  /* 0x00008000ff0b77ac */ /* 0x000ee60008000800 */
[----:B------:R4:W5:Y:S01]  /*03e0*/  LDG.E.128 R44, desc[UR4][R2.64+0x2000] ;  /* 0x00200004022c7981 */ /* 0x000962000c1e1d00 */
[----:B------:R-:W0:Y:S01]  /*03f0*/  LDCU.64 UR12, c[0x0][0x478] ;  /* 0x00008f00ff0c77ac */ /* 0x000e220008000a00 */
[----:B------:R-:W0:Y:S01]  /*0400*/  LDCU.64 UR8, c[0x0][0x438] ;  /* 0x00008700ff0877ac */ /* 0x000e220008000a00 */
[----:B-1--4-:R-:W-:-:S07]  /*0410*/  CS2R R2, SRZ ;  /* 0x0000000000027805 */ /* 0x012fce000001ff00 */
.L_x_5071:
[----:B------:R-:W1:Y:S01]  /*0420*/  LDC.64 R116, c[0x0][0x428] ;  /* 0x00010a00ff747b82 */ /* 0x000e620000000a00 */
[----:B--2---:R-:W-:-:S05]  /*0430*/  IMAD R0, R107, UR10, RZ ;  /* 0x0000000a6b007c24 */ /* 0x004fca000f8e02ff */
[----:B------:R-:W-:Y:S02]  /*0440*/  SHF.R.S32.HI R69, RZ, 0x1f, R0 ;  /* 0x0000001fff457819 */ /* 0x000fe40000011400 */
[----:B------:R-:W2:Y:S02]  /*0450*/  LDC.64 R76, c[0x0][0x3c0] ;  /* 0x0000f000ff4c7b82 */ /* 0x000ea40000000a00 */
[----:B------:R-:W-:-:S04]  /*0460*/  LEA.HI R69, R69, R0, RZ, 0x2 ;  /* 0x0000000045457211 */ /* 0x000fc800078f10ff */
[----:B------:R-:W-:Y:S02]  /*0470*/  LEA.HI.SX32 R106, R69, R94, 0x1e ;  /* 0x0000005e456a7211 */ /* 0x000fe400078ff2ff */
[----:B------:R-:W4:Y:S08]  /*0480*/  LDC.64 R84, c[0x0][0x3a8] ;  /* 0x0000ea00ff547b82 */ /* 0x000f300000000a00 */
[----:B------:R-:W3:Y:S01]  /*0490*/  LDC.64 R120, c[0x0][0x3c8] ;  /* 0x0000f200ff787b82 */ /* 0x000ee20000000a00 */
[C---:B-1----:R-:W-:Y:S01]  /*04a0*/  IMAD.WIDE.U32 R118, R106.reuse, 0x8, R116 ;  /* 0x000000086a767825 */ /* 0x042fe200078e0074 */
[----:B------:R-:W-:-:S02]  /*04b0*/  IADD3 R105, PT, PT, R106, 0x80, RZ ;  /* 0x000000806a697810 */ /* 0x000fc40007ffe0ff */
[C---:B------:R-:W-:Y:S02]  /*04c0*/  IADD3 R104, PT, PT, R106.reuse, 0x100, RZ ;  /* 0x000001006a687810 */ /* 0x040fe40007ffe0ff */
[C---:B------:R-:W-:Y:S01]  /*04d0*/  IADD3 R103, PT, PT, R106.reuse, 0x180, RZ ;  /* 0x000001806a677810 */ /* 0x040fe20007ffe0ff */
[----:B------:R-:W3:Y:S01]  /*04e0*/  LDG.E.64 R118, desc[UR4][R118.64] ;  /* 0x0000000476767981 */ /* 0x000ee2000c1e1b00 */
[----:B--2---:R-:W-:Y:S01]  /*04f0*/  IMAD.WIDE R76, R107, 0x4, R76 ;  /* 0x000000046b4c7825 */ /* 0x004fe200078e024c */
[----:B------:R-:W-:-:S03]  /*0500*/  IADD3 R102, PT, PT, R106, 0x200, RZ ;  /* 0x000002006a667810 */ /* 0x000fc60007ffe0ff */
[C---:B------:R-:W-:Y:S01]  /*0510*/  IMAD.WIDE.U32 R110, R105.reuse, 0x8, R116 ;  /* 0x00000008696e7825 */ /* 0x040fe200078e0074 */
[----:B------:R1:W2:Y:S03]  /*0520*/  LDG.E R0, desc[UR4][R76.64] ;  /* 0x000000044c007981 */ /* 0x0002a6000c1e1900 */
[--C-:B----4-:R-:W-:Y:S02]  /*0530*/  IMAD.WIDE.U32 R68, R106, 0x10, R84.reuse ;  /* 0x000000106a447825 */ /* 0x110fe400078e0054 */
[----:B------:R-:W4:Y:S02]  /*0540*/  LDG.E.64 R110, desc[UR4][R110.64] ;  /* 0x000000046e6e7981 */ /* 0x000f24000c1e1b00 */
[--C-:B------:R-:W-:Y:S02]  /*0550*/  IMAD.WIDE.U32 R72, R105, 0x10, R84.reuse ;  /* 0x0000001069487825 */ /* 0x100fe400078e0054 */
[----:B------:R-:W4:Y:S02]  /*0560*/  LDG.E.128 R68, desc[UR4][R68.64] ;  /* 0x0000000444447981 */ /* 0x000f24000c1e1d00 */
[----:B-1----:R-:W-:-:S02]  /*0570*/  IMAD.WIDE.U32 R76, R104, 0x10, R84 ;  /* 0x00000010684c7825 */ /* 0x002fc400078e0054 */
[----:B------:R-:W4:Y:S02]  /*0580*/  LDG.E.128 R72, desc[UR4][R72.64] ;  /* 0x0000000448487981 */ /* 0x000f24000c1e1d00 */
[--C-:B------:R-:W-:Y:S02]  /*0590*/  IMAD.WIDE.U32 R80, R103, 0x10, R84.reuse ;  /* 0x0000001067507825 */ /* 0x100fe400078e0054 */
[----:B------:R-:W4:Y:S02]  /*05a0*/  LDG.E.128 R76, desc[UR4][R76.64] ;  /* 0x000000044c4c7981 */ /* 0x000f24000c1e1d00 */
[----:B------:R-:W-:Y:S02]  /*05b0*/  IMAD.WIDE.U32 R84, R102, 0x10, R84 ;  /* 0x0000001066547825 */ /* 0x000fe400078e0054 */
[----:B------:R-:W4:Y:S02]  /*05c0*/  LDG.E.128 R80, desc[UR4][R80.64] ;  /* 0x0000000450507981 */ /* 0x000f24000c1e1d00 */
[----:B---3--:R-:W-:-:S02]  /*05d0*/  IMAD.WIDE R120, R107, 0x4, R120 ;  /* 0x000000046b787825 */ /* 0x008fc400078e0278 */
[----:B------:R-:W3:Y:S04]  /*05e0*/  LDG.E.128 R84, desc[UR4][R84.64] ;  /* 0x0000000454547981 */ /* 0x000ee8000c1e1d00 */
[----:B------:R1:W3:Y:S01]  /*05f0*/  LDG.E R108, desc[UR4][R120.64] ;  /* 0x00000004786c7981 */ /* 0x0002e2000c1e1900 */
[----:B------:R-:W-:-:S06]  /*0600*/  IMAD.WIDE.U32 R112, R104, 0x8, R116 ;  /* 0x0000000868707825 */ /* 0x000fcc00078e0074 */
[----:B------:R-:W3:Y:S01]  /*0610*/  LDG.E.64 R112, desc[UR4][R112.64] ;  /* 0x0000000470707981 */ /* 0x000ee2000c1e1b00 */
[----:B------:R-:W-:-:S06]  /*0620*/  IMAD.WIDE.U32 R114, R103, 0x8, R116 ;  /* 0x0000000867727825 */ /* 0x000fcc00078e0074 */
[----:B------:R-:W3:Y:S01]  /*0630*/  LDG.E.64 R114, desc[UR4][R114.64] ;  /* 0x0000000472727981 */ /* 0x000ee2000c1e1b00 */
[----:B------:R-:W-:-:S06]  /*0640*/  IMAD.WIDE.U32 R116, R102, 0x8, R116 ;  /* 0x0000000866747825 */ /* 0x000fcc00078e0074 */
[----:B------:R-:W3:Y:S01]  /*0650*/  LDG.E.64 R116, desc[UR4][R116.64] ;  /* 0x0000000474747981 */ /* 0x000ee2000c1e1b00 */
[----:B0-----:R-:W-:Y:S02]  /*0660*/  ISETP.NE.AND P4, PT, RZ, UR7, PT ;  /* 0x00000007ff007c0c */ /* 0x001fe4000bf85270 */
[----:B------:R-:W-:-:S04]  /*0670*/  ISETP.NE.U32.AND P2, PT, RZ, UR8, PT ;  /* 0x00000008ff007c0c */ /* 0x000fc8000bf45070 */
[----:B------:R-:W-:Y:S01]  /*0680*/  ISETP.NE.AND.EX P2, PT, RZ, UR9, PT, P2 ;  /* 0x00000009ff007c0c */ /* 0x000fe2000bf45320 */
[----:B------:R-:W0:Y:S01]  /*0690*/  S2R R126, SR_CgaCtaId ;  /* 0x00000000007e7919 */ /* 0x000e220000008800 */
[----:B------:R-:W-:-:S13]  /*06a0*/  LOP3.LUT P5, RZ, R94, 0x1f, RZ, 0xc0, !PT ;  /* 0x0000001f5eff7812 */ /* 0x000fda00078ac0ff */
[----:B------:R-:W0:Y:S01]  /*06b0*/  @!P5 S2R R94, SR_TID.X ;  /* 0x00000000005ed919 */ /* 0x000e220000002100 */
[----:B------:R-:W-:Y:S02]  /*06c0*/  PLOP3.LUT P0, PT, PT, PT, PT, 0x80, 0x8 ;  /* 0x000000000008781c */ /* 0x000fe40003f0f070 */
[----:B------:R-:W-:Y:S02]  /*06d0*/  @!P5 PLOP3.LUT P0, PT, P3, PT, PT, 0x80, 0x8 ;  /* 0x000000000008d81c */ /* 0x000fe40001f0f070 */
[----:B------:R-:W-:Y:S02]  /*06e0*/  MOV R163, R118 ;  /* 0x0000007600a37202 */ /* 0x000fe40000000f00 */
[----:B------:R-:W-:Y:S02]  /*06f0*/  SHF.R.U64 R162, R118, 0x10, R119 ;  /* 0x0000001076a27819 */ /* 0x000fe40000001277 */
[----:B------:R-:W-:Y:S02]  /*0700*/  SHF.L.U32 R163, R163, 0x10, RZ ;  /* 0x00000010a3a37819 */ /* 0x000fe400000006ff */
[----:B--2---:R-:W-:-:S02]  /*0710*/  FSEL R0, R0, RZ, !P4 ;  /* 0x000000ff00007208 */ /* 0x004fc40006000000 */
[----:B------:R-:W-:Y:S01]  /*0720*/  MOV R160, R119 ;  /* 0x0000007700a07202 */ /* 0x000fe20000000f00 */
[----:B-----5:R-:W-:Y:S01]  /*0730*/  FMUL.FTZ R147, R28, R163 ;  /* 0x000000a31c937220 */ /* 0x020fe20000410000 */
[----:B------:R-:W-:Y:S02]  /*0740*/  SHF.L.U32 R162, R162, 0x10, RZ ;  /* 0x00000010a2a27819 */ /* 0x000fe400000006ff */
[----:B------:R-:W-:Y:S01]  /*0750*/  SHF.R.U32.HI R158, RZ, 0x10, R119 ;  /* 0x00000010ff9e7819 */ /* 0x000fe20000011677 */
[C---:B----4-:R-:W-:Y:S01]  /*0760*/  FADD.FTZ R123, -R0.reuse, R68 ;  /* 0x00000044007b7221 */ /* 0x050fe20000010100 */
[C---:B------:R-:W-:Y:S01]  /*0770*/  FADD.FTZ R145, -R0.reuse, R69 ;  /* 0x0000004500917221 */ /* 0x040fe20000010100 */
[----:B------:R-:W-:Y:S01]  /*0780*/  FADD.FTZ R141, -R0, R71 ;  /* 0x00000047008d7221 */ /* 0x000fe20000010100 */
[----:B------:R-:W-:Y:S01]  /*0790*/  SHF.R.U64 R142, R110, 0x10, R111 ;  /* 0x000000106e8e7819 */ /* 0x000fe2000000126f */
[C---:B------:R-:W-:Y:S01]  /*07a0*/  FADD.FTZ R131, -R0.reuse, R75 ;  /* 0x0000004b00837221 */ /* 0x040fe20000010100 */
[C---:B------:R-:W-:Y:S01]  /*07b0*/  FADD.FTZ R135, -R0.reuse, R73 ;  /* 0x0000004900877221 */ /* 0x040fe20000010100 */
[----:B------:R-:W-:Y:S01]  /*07c0*/  MOV R149, R111 ;  /* 0x0000006f00957202 */ /* 0x000fe20000000f00 */
[C---:B------:R-:W-:Y:S01]  /*07d0*/  FADD.FTZ R143, -R0.reuse, R70 ;  /* 0x00000046008f7221 */ /* 0x040fe20000010100 */
[----:B-1----:R-:W-:Y:S01]  /*07e0*/  SHF.R.U32.HI R120, RZ, 0x10, R111 ;  /* 0x00000010ff787819 */ /* 0x002fe2000001166f */
[C---:B------:R-:W-:Y:S01]  /*07f0*/  FADD.FTZ R119, -R0.reuse, R79 ;  /* 0x0000004f00777221 */ /* 0x040fe20000010100 */
[C---:B------:R-:W-:Y:S01]  /*0800*/  FADD.FTZ R139, -R0.reuse, R72 ;  /* 0x00000048008b7221 */ /* 0x040fe20000010100 */
[C---:B------:R-:W-:Y:S01]  /*0810*/  FADD.FTZ R133, -R0.reuse, R74 ;  /* 0x0000004a00857221 */ /* 0x040fe20000010100 */
        /* <DEDUP_REMOVED lines=8> */
[C---:B---3--:R-:W-:Y:S01]  /*08a0*/  FADD.FTZ R111, -R0.reuse, R84 ;  /* 0x00000054006f7221 */ /* 0x048fe20000010100 */
[C---:B------:R-:W-:Y:S01]  /*08b0*/  FADD.FTZ R73, -R0.reuse, R85 ;  /* 0x0000005500497221 */ /* 0x040fe20000010100 */
[C---:B------:R-:W-:Y:S01]  /*08c0*/  FADD.FTZ R69, -R0.reuse, R86 ;  /* 0x0000005600457221 */ /* 0x040fe20000010100 */
[----:B------:R-:W-:Y:S01]  /*08d0*/  FADD.FTZ R71, -R0, R87 ;  /* 0x0000005700477221 */ /* 0x000fe20000010100 */
[----:B------:R-:W-:Y:S01]  /*08e0*/  FMUL.FTZ R0, R108, R123 ;  /* 0x0000007b6c007220 */ /* 0x000fe20000410000 */
[----:B------:R-:W-:Y:S01]  /*08f0*/  SHF.L.U32 R160, R160, 0x10, RZ ;  /* 0x00000010a0a07819 */ /* 0x000fe200000006ff */
[----:B------:R-:W-:Y:S01]  /*0900*/  FMUL.FTZ R140, R29, R162 ;  /* 0x000000a21d8c7220 */ /* 0x000fe20000410000 */
[----:B------:R-:W-:Y:S01]  /*0910*/  FADD.FTZ R85, RZ, R147 ;  /* 0x00000093ff557221 */ /* 0x000fe20000010000 */
[----:B------:R-:W-:Y:S01]  /*0920*/  SHF.L.U32 R123, R68, 0x10, RZ ;  /* 0x00000010447b7819 */ /* 0x000fe200000006ff */
[----:B------:R-:W-:Y:S01]  /*0930*/  FMUL.FTZ R145, R108, R145 ;  /* 0x000000916c917220 */ /* 0x000fe20000410000 */
[----:B------:R-:W-:Y:S01]  /*0940*/  SHF.L.U32 R158, R158, 0x10, RZ ;  /* 0x000000109e9e7819 */ /* 0x000fe200000006ff */
[----:B------:R-:W-:Y:S01]  /*0950*/  FFMA.FTZ R68, R0, R147, RZ ;  /* 0x0000009300447223 */ /* 0x000fe200000100ff */
[----:B------:R-:W-:Y:S01]  /*0960*/  FMUL.FTZ R138, R30, R160 ;  /* 0x000000a01e8a7220 */ /* 0x000fe20000410000 */
[----:B------:R-:W-:Y:S01]  /*0970*/  FADD.FTZ R85, R85, R140 ;  /* 0x0000008c55557221 */ /* 0x000fe20000010000 */
[C---:B------:R-:W-:Y:S01]  /*0980*/  FMUL.FTZ R143, R108.reuse, R143 ;  /* 0x0000008f6c8f7220 */ /* 0x040fe20000410000 */
        /* <DEDUP_REMOVED lines=45> */
[C---:B------:R-:W-:Y:S01]  /*0c60*/  FMUL.FTZ R77, R108.reuse, R121 ;  /* 0x000000796c4d7220 */ /* 0x040fe20000410000 */
        /* <DEDUP_REMOVED lines=13> */
[----:B------:R-:W-:Y:S01]  /*0d40*/  SHF.R.U64 R144, R116, 0x10, R117 ;  /* 0x0000001074907819 */ /* 0x000fe20000001275 */
[----:B------:R-:W-:Y:S01]  /*0d50*/  FFMA.FTZ R70, R78, R121, R75 ;  /* 0x000000794e467223 */ /* 0x000fe2000001004b */
[----:B------:R-:W-:Y:S01]  /*0d60*/  MOV R151, R117 ;  /* 0x0000007500977202 */ /* 0x000fe20000000f00 */
[----:B------:R-:W-:Y:S01]  /*0d70*/  FADD.FTZ R68, R83, R80 ;  /* 0x0000005053447221 */ /* 0x000fe20000010000 */
[----:B------:R-:W-:Y:S01]  /*0d80*/  SHF.R.U32.HI R124, RZ, 0x10, R117 ;  /* 0x00000010ff7c7819 */ /* 0x000fe20000011675 */
[----:B------:R-:W-:Y:S01]  /*0d90*/  FMUL.FTZ R117, R41, R150 ;  /* 0x0000009629757220 */ /* 0x000fe20000410000 */
[----:B------:R-:W-:Y:S01]  /*0da0*/  SHF.L.U32 R157, R157, 0x10, RZ ;  /* 0x000000109d9d7819 */ /* 0x000fe200000006ff */
[----:B------:R-:W-:Y:S01]  /*0db0*/  FFMA.FTZ R75, R79, R80, R70 ;  /* 0x000000504f4b7223 */ /* 0x000fe20000010046 */
[----:B------:R-:W-:Y:S01]  /*0dc0*/  MOV R155, R116 ;  /* 0x00000074009b7202 */ /* 0x000fe20000000f00 */
[----:B------:R-:W-:Y:S01]  /*0dd0*/  FADD.FTZ R68, R68, R117 ;  /* 0x0000007544447221 */ /* 0x000fe20000010000 */
[----:B------:R-:W-:Y:S01]  /*0de0*/  SHF.L.U32 R148, R148, 0x10, RZ ;  /* 0x0000001094947819 */ /* 0x000fe200000006ff */
[----:B------:R-:W-:Y:S01]  /*0df0*/  FMUL.FTZ R115, R42, R157 ;  /* 0x0000009d2a737220 */ /* 0x000fe20000410000 */
        /* <DEDUP_REMOVED lines=25> */
[----:B------:R-:W1:Y:S01]  /*0f90*/  @P2 LDC.64 R72, c[0x0][0x438] ;  /* 0x00010e00ff482b82 */ /* 0x000e620000000a00 */
        /* <DEDUP_REMOVED lines=9> */
[----:B------:R-:W0:Y:S01]  /*1030*/  SHFL.DOWN PT, R165, R114, 0x8, 0x1f ;  /* 0x09001f0072a57f89 */ /* 0x000e2200000e0000 */
[----:B--2---:R-:W-:-:S05]  /*1040*/  FADD.FTZ R119, R110, R119 ;  /* 0x000000776e777221 */ /* 0x004fca0000010000 */
[----:B------:R-:W2:Y:S01]  /*1050*/  SHFL.DOWN PT, R110, R119, 0x4, 0x1f ;  /* 0x08801f00776e7f89 */ /* 0x000ea200000e0000 */
[----:B0-----:R-:W-:-:S05]  /*1060*/  FADD.FTZ R165, R114, R165 ;  /* 0x000000a572a57221 */ /* 0x001fca0000010000 */
[----:B------:R-:W0:Y:S01]  /*1070*/  SHFL.DOWN PT, R114, R165, 0x4, 0x1f ;  /* 0x08801f00a5727f89 */ /* 0x000e2200000e0000 */
[----:B---3--:R-:W-:-:S05]  /*1080*/  @P2 IMAD.WIDE.U32 R70, R105, 0x10, R70 ;  /* 0x0000001069462825 */ /* 0x008fca00078e0046 */
[----:B------:R3:W5:Y:S01]  /*1090*/  @P2 LDG.E.128 R64, desc[UR4][R70.64] ;  /* 0x0000000446402981 */ /* 0x000762000c1e1d00 */
[----:B--2---:R-:W-:-:S05]  /*10a0*/  FADD.FTZ R110, R119, R110 ;  /* 0x0000006e776e7221 */ /* 0x004fca0000010000 */
[----:B---3--:R-:W2:Y:S01]  /*10b0*/  SHFL.DOWN PT, R71, R110, 0x2, 0x1f ;  /* 0x08401f006e477f89 */ /* 0x008ea200000e0000 */
[----:B----4-:R-:W-:Y:S02]  /*10c0*/  @P2 IMAD.WIDE.U32 R74, R104, 0x10, R68 ;  /* 0x00000010684a2825 */ /* 0x010fe400078e0044 */
[----:B------:R-:W3:Y:S02]  /*10d0*/  @P2 LDC.64 R68, c[0x0][0x438] ;  /* 0x00010e00ff442b82 */ /* 0x000ee40000000a00 */
[----:B0-----:R-:W-:Y:S01]  /*10e0*/  FADD.FTZ R70, R165, R114 ;  /* 0x00000072a5467221 */ /* 0x001fe20000010000 */
[----:B-1----:R-:W-:Y:S01]  /*10f0*/  @P2 IMAD.WIDE.U32 R72, R106, 0x10, R72 ;  /* 0x000000106a482825 */ /* 0x002fe200078e0048 */
[----:B------:R-:W5:Y:S04]  /*1100*/  @P2 LDG.E.128 R52, desc[UR4][R74.64] ;  /* 0x000000044a342981 */ /* 0x000f68000c1e1d00 */
[----:B------:R0:W5:Y:S01]  /*1110*/  @P2 LDG.E.128 R60, desc[UR4][R72.64] ;  /* 0x00000004483c2981 */ /* 0x000162000c1e1d00 */
[----:B------:R-:W1:Y:S03]  /*1120*/  LDC.64 R164, c[0x0][0x3b0] ;  /* 0x0000ec00ffa47b82 */ /* 0x000e660000000a00 */
[----:B0-----:R-:W0:Y:S01]  /*1130*/  SHFL.DOWN PT, R73, R70, 0x2, 0x1f ;  /* 0x08401f0046497f89 */ /* 0x001e2200000e0000 */
[----:B------:R-:W-:Y:S01]  /*1140*/  MOV R74, 0x400 ;  /* 0x00000400004a7802 */ /* 0x000fe20000000f00 */
[----:B--2---:R-:W-:-:S03]  /*1150*/  FADD.FTZ R114, R110, R71 ;  /* 0x000000476e727221 */ /* 0x004fc60000010000 */
[----:B------:R-:W-:Y:S02]  /*1160*/  LEA R74, R126, R74, 0x18 ;  /* 0x0000004a7e4a7211 */ /* 0x000fe400078ec0ff */
[----:B------:R-:W2:Y:S01]  /*1170*/  SHFL.DOWN PT, R119, R114, 0x1, 0x1f ;  /* 0x08201f0072777f89 */ /* 0x000ea200000e0000 */
[----:B---3--:R-:W-:Y:S01]  /*1180*/  @P2 IMAD.WIDE.U32 R68, R103, 0x10, R68 ;  /* 0x0000001067442825 */ /* 0x008fe200078e0044 */
[----:B------:R-:W-:-:S04]  /*1190*/  IADD3 R156, PT, PT, R74, 0x2820, RZ ;  /* 0x000028204a9c7810 */ /* 0x000fc80007ffe0ff */
[----:B------:R3:W5:Y:S02]  /*11a0*/  @P2 LDG.E.128 R56, desc[UR4][R68.64] ;  /* 0x0000000444382981 */ /* 0x000764000c1e1d00 */
[----:B---3--:R-:W-:Y:S02]  /*11b0*/  @!P5 MOV R68, R156 ;  /* 0x0000009c0044d202 */ /* 0x008fe40000000f00 */
[----:B------:R-:W-:Y:S01]  /*11c0*/  @!P0 IADD3 R68, PT, PT, R74, 0x2800, RZ ;  /* 0x000028004a448810 */ /* 0x000fe20007ffe0ff */
[----:B0-----:R-:W-:Y:S01]  /*11d0*/  FADD.FTZ R110, R70, R73 ;  /* 0x00000049466e7221 */ /* 0x001fe20000010000 */
[----:B-1----:R-:W-:Y:S02]  /*11e0*/  IMAD.WIDE.U32 R72, R105, 0x4, R164 ;  /* 0x0000000469487825 */ /* 0x002fe400078e00a4 */
[----:B------:R-:W-:Y:S02]  /*11f0*/  @!P5 MOV R75, R68 ;  /* 0x00000044004bd202 */ /* 0x000fe40000000f00 */
[----:B------:R-:W-:Y:S01]  /*1200*/  @!P5 SHF.R.U32.HI R68, RZ, 0x2, R94 ;  /* 0x00000002ff44d819 */ /* 0x000fe2000001165e */
[----:B------:R0:W5:Y:S03]  /*1210*/  LDG.E R126, desc[UR4][R72.64] ;  /* 0x00000004487e7981 */ /* 0x000166000c1e1900 */
[----:B------:R-:W-:-:S04]  /*1220*/  @!P5 LOP3.LUT R68, R68, 0x18, RZ, 0xc0, !PT ;  /* 0x000000184444d812 */ /* 0x000fc800078ec0ff */
[----:B------:R-:W-:Y:S01]  /*1230*/  @!P5 IADD3 R75, PT, PT, R68, R75, RZ ;  /* 0x0000004b444bd210 */ /* 0x000fe20007ffe0ff */
[----:B0-----:R-:W-:-:S04]  /*1240*/  IMAD.WIDE.U32 R72, R104, 0x4, R164 ;  /* 0x0000000468487825 */ /* 0x001fc800078e00a4 */
[----:B--2---:R-:W-:Y:S02]  /*1250*/  FADD.FTZ R68, R114, R119 ;  /* 0x0000007772447221 */ /* 0x004fe40000010000 */
[----:B------:R0:W5:Y:S02]  /*1260*/  LDG.E R119, desc[UR4][R72.64] ;  /* 0x0000000448777981 */ /* 0x000164000c1e1900 */
[----:B0-----:R-:W0:Y:S02]  /*1270*/  @P1 LDC.64 R72, c[0x0][0x3e0] ;  /* 0x0000f800ff481b82 */ /* 0x001e240000000a00 */
[----:B0-----:R-:W-:-:S05]  /*1280*/  @P1 IMAD.WIDE R72, R107, 0x2, R72 ;  /* 0x000000026b481825 */ /* 0x001fca00078e0248 */
[----:B------:R-:W2:Y:S01]  /*1290*/  @P1 LDG.E.U16 R154, desc[UR4][R72.64] ;  /* 0x00000004489a1981 */ /* 0x000ea2000c1e1500 */
[----:B------:R-:W-:-:S05]  /*12a0*/  IMAD.WIDE.U32 R70, R106, 0x4, R164 ;  /* 0x000000046a467825 */ /* 0x000fca00078e00a4 */
[----:B------:R0:W5:Y:S04]  /*12b0*/  LDG.E R134, desc[UR4][R70.64] ;  /* 0x0000000446867981 */ /* 0x000168000c1e1900 */
[----:B------:R-:W1:Y:S01]  /*12c0*/  SHFL.DOWN PT, R69, R110, 0x1, 0x1f ;  /* 0x08201f006e457f89 */ /* 0x000e6200000e0000 */
[----:B0-----:R-:W-:-:S05]  /*12d0*/  IMAD.WIDE.U32 R70, R103, 0x4, R164 ;  /* 0x0000000467467825 */ /* 0x001fca00078e00a4 */
[----:B------:R0:W5:Y:S02]  /*12e0*/  LDG.E R114, desc[UR4][R70.64] ;  /* 0x0000000446727981 */ /* 0x000164000c1e1900 */
[----:B0-----:R-:W0:Y:S01]  /*12f0*/  @P2 LDC.64 R70, c[0x0][0x438] ;  /* 0x00010e00ff462b82 */ /* 0x001e220000000a00 */
[----:B------:R-:W-:-:S04]  /*1300*/  IMAD.WIDE.U32 R164, R102, 0x4, R164 ;  /* 0x0000000466a47825 */ /* 0x000fc800078e00a4 */
[----:B-1----:R-:W-:Y:S02]  /*1310*/  FADD.FTZ R69, R110, R69 ;  /* 0x000000456e457221 */ /* 0x002fe40000010000 */
[----:B------:R-:W5:Y:S04]  /*1320*/  LDG.E R110, desc[UR4][R164.64] ;  /* 0x00000004a46e7981 */ /* 0x000f68000c1e1900 */
        /* <DEDUP_REMOVED lines=16> */
[----:B------:R-:W-:Y:S01]  /*1430*/  FADD.FTZ R93, R124, R93 ;  /* 0x0000005d7c5d7221 */ /* 0x000fe20000010000 */
[----:B------:R-:W-:Y:S01]  /*1440*/  FFMA.FTZ R17, R116, R124, R17 ;  /* 0x0000007c74117223 */ /* 0x000fe20000010011 */
        /* <DEDUP_REMOVED lines=56> */
[----:B------:R-:W-:Y:S01]  /*17d0*/  FFMA.FTZ R68, R0, R123, R124 ;  /* 0x0000007b00447223 */ /* 0x000fe2000001007c */
[----:B------:R-:W-:Y:S01]  /*17e0*/  FADD.FTZ R139, R136, -R139 ;  /* 0x8000008b888b7221 */ /* 0x000fe20000010000 */
[----:B------:R-:W-:Y:S01]  /*17f0*/  FMUL.FTZ R145, R108, R145 ;  /* 0x000000916c917220 */ /* 0x000fe20000410000 */
[----:B-----5:R-:W-:Y:S01]  /*1800*/  LOP3.LUT P0, RZ, R134, 0xff00, RZ, 0xc0, !PT ;  /* 0x0000ff0086ff7812 */ /* 0x020fe2000780c0ff */
[----:B------:R-:W-:Y:S01]  /*1810*/  FADD.FTZ R147, R147, -R68 ;  /* 0x8000004493937221 */ /* 0x000fe20000010000 */
[----:B------:R-:W-:Y:S01]  /*1820*/  FMUL.FTZ R139, R108, R139 ;  /* 0x0000008b6c8b7220 */ /* 0x000fe20000410000 */
[-C--:B------:R-:W-:Y:S01]  /*1830*/  FMUL.FTZ R145, R145, R120.reuse ;  /* 0x0000007891917220 */ /* 0x080fe20000410000 */
[----:B------:R-:W-:Y:S01]  /*1840*/  FADD.FTZ R135, R132, -R135 ;  /* 0x8000008784877221 */ /* 0x000fe20000010000 */
[C---:B------:R-:W-:Y:S01]  /*1850*/  FMUL.FTZ R147, R108.reuse, R147 ;  /* 0x000000936c937220 */ /* 0x040fe20000410000 */
[--C-:B------:R-:W-:Y:S01]  /*1860*/  FFMA.FTZ R131, R131, R123, R124.reuse ;  /* 0x0000007b83837223 */ /* 0x100fe2000001007c */
[----:B------:R-:W-:Y:S01]  /*1870*/  FMUL.FTZ R145, R145, UR14 ;  /* 0x0000000e91917c20 */ /* 0x000fe20008410000 */
[-C--:B------:R-:W-:Y:S01]  /*1880*/  FMUL.FTZ R139, R139, R120.reuse ;  /* 0x000000788b8b7220 */ /* 0x080fe20000410000 */
[-C--:B------:R-:W-:Y:S01]  /*1890*/  FMUL.FTZ R147, R147, R120.reuse ;  /* 0x0000007893937220 */ /* 0x080fe20000410000 */
[----:B------:R-:W-:Y:S01]  /*18a0*/  FMUL.FTZ R135, R108, R135 ;  /* 0x000000876c877220 */ /* 0x000fe20000410000 */
[----:B------:R-:W-:Y:S01]  /*18b0*/  FADD.FTZ R131, R128, -R131 ;  /* 0x8000008380837221 */ /* 0x000fe20000010000 */
[----:B------:R-:W-:Y:S01]  /*18c0*/  FSEL R145, R145, RZ, P0 ;  /* 0x000000ff91917208 */ /* 0x000fe20000000000 */
[----:B------:R-:W-:Y:S01]  /*18d0*/  FMUL.FTZ R147, R147, UR14 ;  /* 0x0000000e93937c20 */ /* 0x000fe20008410000 */
[----:B------:R-:W-:Y:S01]  /*18e0*/  LOP3.LUT P0, RZ, R134, 0xff, RZ, 0xc0, !PT ;  /* 0x000000ff86ff7812 */ /* 0x000fe2000780c0ff */
[--C-:B------:R-:W-:Y:S01]  /*18f0*/  FFMA.FTZ R129, R129, R123, R124.reuse ;  /* 0x0000007b81817223 */ /* 0x100fe2000001007c */
[----:B------:R-:W-:Y:S01]  /*1900*/  FMUL.FTZ R139, R139, UR14 ;  /* 0x0000000e8b8b7c20 */ /* 0x000fe20008410000 */
[-C--:B------:R-:W-:Y:S01]  /*1910*/  FMUL.FTZ R135, R135, R120.reuse ;  /* 0x0000007887877220 */ /* 0x080fe20000410000 */
[----:B------:R-:W-:Y:S01]  /*1920*/  FSEL R72, R147, RZ, P0 ;  /* 0x000000ff93487208 */ /* 0x000fe20000000000 */
[----:B------:R-:W-:Y:S01]  /*1930*/  FMUL.FTZ R131, R108, R131 ;  /* 0x000000836c837220 */ /* 0x000fe20000410000 */
        /* <DEDUP_REMOVED lines=16> */
[-CC-:B------:R-:W-:Y:S01]  /*1a40*/  FFMA.FTZ R69, R77, R123.reuse, R124.reuse ;  /* 0x0000007b4d457223 */ /* 0x180fe2000001007c */
[--C-:B------:R-:W-:Y:S01]  /*1a50*/  FFMA.FTZ R79, R79, R123, R124.reuse ;  /* 0x0000007b4f4f7223 */ /* 0x100fe2000001007c */
[----:B------:R-:W-:Y:S01]  /*1a60*/  FSEL R77, R131, RZ, P0 ;  /* 0x000000ff834d7208 */ /* 0x000fe20000000000 */
[----:B------:R-:W-:Y:S01]  /*1a70*/  FMUL.FTZ R129, R129, UR14 ;  /* 0x0000000e81817c20 */ /* 0x000fe20008410000 */
[----:B------:R-:W-:Y:S01]  /*1a80*/  LOP3.LUT P0, RZ, R119, 0xff, RZ, 0xc0, !PT ;  /* 0x000000ff77ff7812 */ /* 0x000fe2000780c0ff */
[-C--:B------:R-:W-:Y:S01]  /*1a90*/  FMUL.FTZ R125, R125, R120.reuse ;  /* 0x000000787d7d7220 */ /* 0x080fe20000410000 */
[----:B------:R-:W-:Y:S01]  /*1aa0*/  FMUL.FTZ R121, R108, R121 ;  /* 0x000000796c797220 */ /* 0x000fe20000410000 */
[----:B------:R-:W-:Y:S01]  /*1ab0*/  FADD.FTZ R79, R80, -R79 ;  /* 0x8000004f504f7221 */ /* 0x000fe20000010000 */
[-CC-:B------:R-:W-:Y:S01]  /*1ac0*/  FFMA.FTZ R118, R118, R123.reuse, R124.reuse ;  /* 0x0000007b76767223 */ /* 0x180fe2000001007c */
[----:B------:R-:W-:Y:S01]  /*1ad0*/  FSEL R75, R129, RZ, P0 ;  /* 0x000000ff814b7208 */ /* 0x000fe20000000000 */
[----:B------:R-:W-:Y:S01]  /*1ae0*/  FMUL.FTZ R125, R125, UR14 ;  /* 0x0000000e7d7d7c20 */ /* 0x000fe20008410000 */
[----:B------:R-:W-:Y:S01]  /*1af0*/  FFMA.FTZ R143, R143, R123, R124 ;  /* 0x0000007b8f8f7223 */ /* 0x000fe2000001007c */
[----:B------:R-:W-:Y:S01]  /*1b00*/  LOP3.LUT P0, RZ, R119, 0xff00, RZ, 0xc0, !PT ;  /* 0x0000ff0077ff7812 */ /* 0x000fe2000780c0ff */
[-C--:B------:R-:W-:Y:S01]  /*1b10*/  FMUL.FTZ R121, R121, R120.reuse ;  /* 0x0000007879797220 */ /* 0x080fe20000410000 */
[----:B------:R-:W-:Y:S01]  /*1b20*/  FMUL.FTZ R79, R108, R79 ;  /* 0x0000004f6c4f7220 */ /* 0x000fe20000410000 */
[----:B------:R-:W-:Y:S01]  /*1b30*/  FADD.FTZ R117, R117, -R118 ;  /* 0x8000007675757221 */ /* 0x000fe20000010000 */
[-CC-:B------:R-:W-:Y:S01]  /*1b40*/  FFMA.FTZ R82, R82, R123.reuse, R124.reuse ;  /* 0x0000007b52527223 */ /* 0x180fe2000001007c */
[----:B------:R-:W-:Y:S01]  /*1b50*/  FADD.FTZ R143, R138, -R143 ;  /* 0x8000008f8a8f7221 */ /* 0x000fe20000010000 */
[----:B------:R-:W-:Y:S01]  /*1b60*/  FSEL R78, R125, RZ, P0 ;  /* 0x000000ff7d4e7208 */ /* 0x000fe20000000000 */
[----:B------:R-:W-:Y:S01]  /*1b70*/  FMUL.FTZ R121, R121, UR14 ;  /* 0x0000000e79797c20 */ /* 0x000fe20008410000 */
[----:B------:R-:W-:Y:S01]  /*1b80*/  FFMA.FTZ R133, R133, R123, R124 ;  /* 0x0000007b85857223 */ /* 0x000fe2000001007c */
[----:B------:R-:W-:Y:S01]  /*1b90*/  ISETP.GE.U32.AND P0, PT, R119, 0x1000000, PT ;  /* 0x010000007700780c */ /* 0x000fe20003f06070 */
[-C--:B------:R-:W-:Y:S01]  /*1ba0*/  FMUL.FTZ R79, R79, R120.reuse ;  /* 0x000000784f4f7220 */ /* 0x080fe20000410000 */
[C---:B------:R-:W-:Y:S01]  /*1bb0*/  FMUL.FTZ R117, R108.reuse, R117 ;  /* 0x000000756c757220 */ /* 0x040fe20000410000 */
[----:B------:R-:W-:Y:S01]  /*1bc0*/  FADD.FTZ R83, R83, -R82 ;  /* 0x8000005253537221 */ /* 0x000fe20000010000 */
[----:B------:R-:W-:Y:S01]  /*1bd0*/  FMUL.FTZ R143, R108, R143 ;  /* 0x0000008f6c8f7220 */ /* 0x000fe20000410000 */
[-CC-:B------:R-:W-:Y:S01]  /*1be0*/  FFMA.FTZ R68, R81, R123.reuse, R124.reuse ;  /* 0x0000007b51447223 */ /* 0x180fe2000001007c */
[--C-:B------:R-:W-:Y:S01]  /*1bf0*/  FFMA.FTZ R87, R87, R123, R124.reuse ;  /* 0x0000007b57577223 */ /* 0x100fe2000001007c */
[----:B------:R-:W-:Y:S01]  /*1c00*/  FADD.FTZ R133, R130, -R133 ;  /* 0x8000008582857221 */ /* 0x000fe20000010000 */
[----:B------:R-:W-:Y:S01]  /*1c10*/  FSEL R81, R121, RZ, P0 ;  /* 0x000000ff79517208 */ /* 0x000fe20000000000 */
[----:B------:R-:W-:Y:S01]  /*1c20*/  FMUL.FTZ R79, R79, UR14 ;  /* 0x0000000e4f4f7c20 */ /* 0x000fe20008410000 */
[----:B------:R-:W-:Y:S01]  /*1c30*/  LOP3.LUT P0, RZ, R114, 0xff, RZ, 0xc0, !PT ;  /* 0x000000ff72ff7812 */ /* 0x000fe2000780c0ff */
[-C--:B------:R-:W-:Y:S01]  /*1c40*/  FMUL.FTZ R117, R117, R120.reuse ;  /* 0x0000007875757220 */ /* 0x080fe20000410000 */
[----:B------:R-:W-:Y:S01]  /*1c50*/  FMUL.FTZ R83, R108, R83 ;  /* 0x000000536c537220 */ /* 0x000fe20000410000 */
[-C--:B------:R-:W-:Y:S01]  /*1c60*/  FMUL.FTZ R143, R143, R120.reuse ;  /* 0x000000788f8f7220 */ /* 0x080fe20000410000 */
[----:B------:R-:W-:Y:S01]  /*1c70*/  FADD.FTZ R87, R112, -R87 ;  /* 0x8000005770577221 */ /* 0x000fe20000010000 */
[----:B------:R-:W-:Y:S01]  /*1c80*/  FMUL.FTZ R133, R108, R133 ;  /* 0x000000856c857220 */ /* 0x000fe20000410000 */
[----:B------:R-:W-:Y:S01]  /*1c90*/  FFMA.FTZ R116, R116, R123, R124 ;  /* 0x0000007b74747223 */ /* 0x000fe2000001007c */
[----:B------:R-:W-:Y:S01]  /*1ca0*/  FADD.FTZ R69, R122, -R69 ;  /* 0x800000457a457221 */ /* 0x000fe20000010000 */
[----:B------:R-:W-:Y:S01]  /*1cb0*/  FSEL R79, R79, RZ, P0 ;  /* 0x000000ff4f4f7208 */ /* 0x000fe20000000000 */
[----:B------:R-:W-:Y:S01]  /*1cc0*/  FMUL.FTZ R117, R117, UR14 ;  /* 0x0000000e75757c20 */ /* 0x000fe20008410000 */
[----:B------:R-:W-:Y:S01]  /*1cd0*/  FMUL.FTZ R137, R108, R137 ;  /* 0x000000896c897220 */ /* 0x000fe20000410000 */
[----:B------:R-:W-:Y:S01]  /*1ce0*/  LOP3.LUT P0, RZ, R114, 0xff00, RZ, 0xc0, !PT ;  /* 0x0000ff0072ff7812 */ /* 0x000fe2000780c0ff */
[-C--:B------:R-:W-:Y:S01]  /*1cf0*/  FMUL.FTZ R83, R83, R120.reuse ;  /* 0x0000007853537220 */ /* 0x080fe20000410000 */
[----:B------:R-:W-:Y:S01]  /*1d00*/  FMUL.FTZ R143, R143, UR14 ;  /* 0x0000000e8f8f7c20 */ /* 0x000fe20008410000 */
[----:B------:R-:W-:Y:S01]  /*1d10*/  FMUL.FTZ R87, R108, R87 ;  /* 0x000000576c577220 */ /* 0x000fe20000410000 */
[----:B------:R-:W-:Y:S01]  /*1d20*/  LOP3.LUT P2, RZ, R134, 0xff0000, RZ, 0xc0, !PT ;  /* 0x00ff000086ff7812 */ /* 0x000fe2000784c0ff */
[-C--:B------:R-:W-:Y:S01]  /*1d30*/  FMUL.FTZ R133, R133, R120.reuse ;  /* 0x0000007885857220 */ /* 0x080fe20000410000 */
[----:B------:R-:W-:Y:S01]  /*1d40*/  FADD.FTZ R115, R115, -R68 ;  /* 0x8000004473737221 */ /* 0x000fe20000010000 */
[----:B------:R-:W-:Y:S01]  /*1d50*/  FADD.FTZ R113, R113, -R116 ;  /* 0x8000007471717221 */ /* 0x000fe20000010000 */
[----:B------:R-:W-:Y:S01]  /*1d60*/  FMUL.FTZ R69, R108, R69 ;  /* 0x000000456c457220 */ /* 0x000fe20000410000 */
[----:B------:R-:W-:Y:S01]  /*1d70*/  FFMA.FTZ R68, R86, R123, R124 ;  /* 0x0000007b56447223 */ /* 0x000fe2000001007c */
[-C--:B------:R-:W-:Y:S01]  /*1d80*/  FMUL.FTZ R137, R137, R120.reuse ;  /* 0x0000007889897220 */ /* 0x080fe20000410000 */
[----:B------:R-:W-:Y:S01]  /*1d90*/  FSEL R117, R117, RZ, P0 ;  /* 0x000000ff75757208 */ /* 0x000fe20000000000 */
[----:B------:R-:W-:Y:S01]  /*1da0*/  FMUL.FTZ R83, R83, UR14 ;  /* 0x0000000e53537c20 */ /* 0x000fe20008410000 */
[----:B------:R-:W-:Y:S01]  /*1db0*/  ISETP.GE.U32.AND P0, PT, R114, 0x1000000, PT ;  /* 0x010000007200780c */ /* 0x000fe20003f06070 */
[-C--:B------:R-:W-:Y:S01]  /*1dc0*/  FMUL.FTZ R87, R87, R120.reuse ;  /* 0x0000007857577220 */ /* 0x080fe20000410000 */
[----:B------:R-:W-:Y:S01]  /*1dd0*/  FSEL R70, R143, RZ, P2 ;  /* 0x000000ff8f467208 */ /* 0x000fe20001000000 */
[----:B------:R-:W-:Y:S01]  /*1de0*/  FMUL.FTZ R133, R133, UR14 ;  /* 0x0000000e85857c20 */ /* 0x000fe20008410000 */
[----:B------:R-:W-:Y:S01]  /*1df0*/  FMUL.FTZ R113, R108, R113 ;  /* 0x000000716c717220 */ /* 0x000fe20000410000 */
[----:B------:R-:W-:Y:S01]  /*1e00*/  LOP3.LUT P2, RZ, R126, 0xff0000, RZ, 0xc0, !PT ;  /* 0x00ff00007eff7812 */ /* 0x000fe2000784c0ff */
[-C--:B------:R-:W-:Y:S01]  /*1e10*/  FMUL.FTZ R69, R69, R120.reuse ;  /* 0x0000007845457220 */ /* 0x080fe20000410000 */
[----:B------:R-:W-:Y:S01]  /*1e20*/  FADD.FTZ R85, R85, -R68 ;  /* 0x8000004455557221 */ /* 0x000fe20000010000 */
[----:B------:R-:W-:Y:S01]  /*1e30*/  FMUL.FTZ R137, R137, UR14 ;  /* 0x0000000e89897c20 */ /* 0x000fe20008410000 */
[----:B------:R-:W-:Y:S01]  /*1e40*/  FFMA.FTZ R111, R111, R123, R124 ;  /* 0x0000007b6f6f7223 */ /* 0x000fe2000001007c */
[----:B------:R-:W-:Y:S01]  /*1e50*/  ISETP.GE.U32.AND P4, PT, R134, 0x1000000, PT ;  /* 0x010000008600780c */ /* 0x000fe20003f86070 */
[----:B------:R-:W-:Y:S01]  /*1e60*/  FMUL.FTZ R87, R87, UR14 ;  /* 0x0000000e57577c20 */ /* 0x000fe20008410000 */
[----:B------:R-:W-:Y:S01]  /*1e70*/  FSEL R83, R83, RZ, P0 ;  /* 0x000000ff53537208 */ /* 0x000fe20000000000 */
[-C--:B------:R-:W-:Y:S01]  /*1e80*/  FMUL.FTZ R113, R113, R120.reuse ;  /* 0x0000007871717220 */ /* 0x080fe20000410000 */
[----:B------:R-:W-:Y:S01]  /*1e90*/  LOP3.LUT P0, RZ, R110, 0xff0000, RZ, 0xc0, !PT ;  /* 0x00ff00006eff7812 */ /* 0x000fe2000780c0ff */
[----:B------:R-:W-:Y:S01]  /*1ea0*/  FMUL.FTZ R69, R69, UR14 ;  /* 0x0000000e45457c20 */ /* 0x000fe20008410000 */
[----:B------:R-:W-:Y:S01]  /*1eb0*/  FSEL R76, R133, RZ, P2 ;  /* 0x000000ff854c7208 */ /* 0x000fe20001000000 */
[C---:B------:R-:W-:Y:S01]  /*1ec0*/  FMUL.FTZ R115, R108.reuse, R115 ;  /* 0x000000736c737220 */ /* 0x040fe20000410000 */
[----:B------:R-:W-:Y:S01]  /*1ed0*/  FMUL.FTZ R85, R108, R85 ;  /* 0x000000556c557220 */ /* 0x000fe20000410000 */
[----:B------:R-:W-:Y:S01]  /*1ee0*/  LOP3.LUT P2, RZ, R119, 0xff0000, RZ, 0xc0, !PT ;  /* 0x00ff000077ff7812 */ /* 0x000fe2000784c0ff */
[----:B------:R-:W-:Y:S01]  /*1ef0*/  FADD.FTZ R111, R84, -R111 ;  /* 0x8000006f546f7221 */ /* 0x000fe20000010000 */
[----:B------:R-:W-:Y:S01]  /*1f00*/  FSEL R71, R137, RZ, P4 ;  /* 0x000000ff89477208 */ /* 0x000fe20002000000 */
[----:B------:R-:W-:Y:S01]  /*1f10*/  FMUL.FTZ R113, R113, UR14 ;  /* 0x0000000e71717c20 */ /* 0x000fe20008410000 */
[----:B------:R-:W-:Y:S01]  /*1f20*/  FSEL R87, R87, RZ, P0 ;  /* 0x000000ff57577208 */ /* 0x000fe20000000000 */
[-C--:B------:R-:W-:Y:S01]  /*1f30*/  FMUL.FTZ R115, R115, R120.reuse ;  /* 0x0000007873737220 */ /* 0x080fe20000410000 */
[----:B------:R-:W-:Y:S01]  /*1f40*/  ISETP.GE.U32.AND P0, PT, R110, 0x1000000, PT ;  /* 0x010000006e00780c */ /* 0x000fe20003f06070 */
[-C--:B------:R-:W-:Y:S01]  /*1f50*/  FMUL.FTZ R85, R85, R120.reuse ;  /* 0x0000007855557220 */ /* 0x080fe20000410000 */
[----:B------:R-:W-:Y:S01]  /*1f60*/  FSEL R69, R69, RZ, P2 ;  /* 0x000000ff45457208 */ /* 0x000fe20001000000 */
[----:B------:R-:W-:Y:S01]  /*1f70*/  FMUL.FTZ R111, R108, R111 ;  /* 0x0000006f6c6f7220 */ /* 0x000fe20000410000 */
[----:B------:R-:W-:Y:S01]  /*1f80*/  F2F.BF16.F32 R70, R70 ;  /* 0x0000004600467304 */ /* 0x000fe20000202000 */
[----:B------:R-:W-:Y:S01]  /*1f90*/  FMUL.FTZ R115, R115, UR14 ;  /* 0x0000000e73737c20 */ /* 0x000fe20008410000 */
[----:B------:R-:W-:Y:S01]  /*1fa0*/  FSEL R113, R113, RZ, P0 ;  /* 0x000000ff71717208 */ /* 0x000fe20000000000 */
[----:B------:R-:W-:Y:S01]  /*1fb0*/  FMUL.FTZ R85, R85, UR14 ;  /* 0x0000000e55557c20 */ /* 0x000fe20008410000 */
[----:B------:R-:W-:Y:S01]  /*1fc0*/  LOP3.LUT P2, RZ, R114, 0xff0000, RZ, 0xc0, !PT ;  /* 0x00ff000072ff7812 */ /* 0x000fe2000784c0ff */
[----:B------:R-:W-:Y:S01]  /*1fd0*/  FMUL.FTZ R111, R111, R120 ;  /* 0x000000786f6f7220 */ /* 0x000fe20000410000 */
[----:B------:R-:W-:-:S02]  /*1fe0*/  LOP3.LUT P0, RZ, R110, 0xff00, RZ, 0xc0, !PT ;  /* 0x0000ff006eff7812 */ /* 0x000fc4000780c0ff */
[----:B------:R-:W-:Y:S01]  /*1ff0*/  F2F.BF16.F32 R71, R71 ;  /* 0x0000004700477304 */ /* 0x000fe20000202000 */
[----:B------:R-:W-:Y:S01]  /*2000*/  FSEL R115, R115, RZ, P2 ;  /* 0x000000ff73737208 */ /* 0x000fe20001000000 */
[----:B------:R-:W-:Y:S01]  /*2010*/  FMUL.FTZ R111, R111, UR14 ;  /* 0x0000000e6f6f7c20 */ /* 0x000fe20008410000 */
[----:B------:R-:W-:Y:S02]  /*2020*/  FSEL R85, R85, RZ, P0 ;  /* 0x000000ff55557208 */ /* 0x000fe40000000000 */
[----:B------:R-:W-:-:S03]  /*2030*/  LOP3.LUT P0, RZ, R110, 0xff, RZ, 0xc0, !PT ;  /* 0x000000ff6eff7812 */ /* 0x000fc6000780c0ff */
[----:B------:R-:W-:Y:S01]  /*2040*/  F2F.BF16.F32 R0, R145 ;  /* 0x0000009100007304 */ /* 0x000fe20000202000 */
[----:B------:R-:W-:-:S07]  /*2050*/  FSEL R111, R111, RZ, P0 ;  /* 0x000000ff6f6f7208 */ /* 0x000fce0000000000 */
[----:B------:R0:W-:Y:S08]  /*2060*/  F2F.BF16.F32 R80, R69 ;  /* 0x0000004500507304 */ /* 0x0001f00000202000 */
[----:B------:R-:W-:Y:S01]  /*2070*/  F2F.BF16.F32 R76, R76 ;  /* 0x0000004c004c7304 */ /* 0x000fe20000202000 */
[----:B0-----:R-:W0:Y:S07]  /*2080*/  LDC.64 R68, c[0x0][0x468] ;  /* 0x00011a00ff447b82 */ /* 0x001e2e0000000a00 */
[----:B------:R-:W1:Y:S08]  /*2090*/  F2F.BF16.F32 R77, R77 ;  /* 0x0000004d004d7304 */ /* 0x000e700000202000 */
[----:B------:R-:W2:Y:S01]  /*20a0*/  F2F.BF16.F32 R73, R73 ;  /* 0x0000004900497304 */ /* 0x000ea20000202000 */
[----:B-1----:R-:W-:-:S07]  /*20b0*/  PRMT R119, R76, 0x5410, R77 ;  /* 0x000054104c777816 */ /* 0x002fce000000004d */
[----:B------:R-:W1:Y:S01]  /*20c0*/  F2F.BF16.F32 R81, R81 ;  /* 0x0000005100517304 */ /* 0x000e620000202000 */
[----:B--2---:R-:W-:-:S07]  /*20d0*/  IMAD.WIDE.U32 R76, R73, 0x10000, RZ ;  /* 0x00010000494c7825 */ /* 0x004fce00078e00ff */
[----:B------:R-:W2:Y:S01]  /*20e0*/  F2F.BF16.F32 R78, R78 ;  /* 0x0000004e004e7304 */ /* 0x000ea20000202000 */
[----:B------:R-:W-:-:S07]  /*20f0*/  LOP3.LUT R73, R119, R77, RZ, 0xfc, !PT ;  /* 0x0000004d77497212 */ /* 0x000fce00078efcff */
[----:B------:R1:W-:Y:S08]  /*2100*/  F2F.BF16.F32 R82, R117 ;  /* 0x0000007500527304 */ /* 0x0003f00000202000 */
[----:B------:R-:W-:Y:S01]  /*2110*/  F2F.BF16.F32 R72, R72 ;  /* 0x0000004800487304 */ /* 0x000fe20000202000 */
[----:B-1----:R-:W-:Y:S01]  /*2120*/  PRMT R117, R80, 0x5410, R81 ;  /* 0x0000541050757816 */ /* 0x002fe20000000051 */
[----:B--2---:R-:W-:-:S05]  /*2130*/  IMAD.WIDE.U32 R80, R78, 0x10000, RZ ;  /* 0x000100004e507825 */ /* 0x004fca00078e00ff */
[----:B------:R-:W-:Y:S01]  /*2140*/  LOP3.LUT R77, R117, R81, RZ, 0xfc, !PT ;  /* 0x00000051754d7212 */ /* 0x000fe200078efcff */
[----:B------:R-:W-:Y:S08]  /*2150*/  F2F.BF16.F32 R74, R74 ;  /* 0x0000004a004a7304 */ /* 0x000ff00000202000 */
[----:B------:R-:W-:Y:S08]  /*2160*/  F2F.BF16.F32 R87, R87 ;  /* 0x0000005700577304 */ /* 0x000ff00000202000 */
[----:B------:R-:W1:Y:S08]  /*2170*/  F2F.BF16.F32 R84, R113 ;  /* 0x0000007100547304 */ /* 0x000e700000202000 */
[----:B------:R-:W-:Y:S01]  /*2180*/  F2F.BF16.F32 R75, R75 ;  /* 0x0000004b004b7304 */ /* 0x000fe20000202000 */
[----:B-1----:R-:W-:-:S07]  /*2190*/  PRMT R87, R87, 0x5410, R84 ;  /* 0x0000541057577816 */ /* 0x002fce0000000054 */
[----:B------:R-:W-:Y:S08]  /*21a0*/  F2F.BF16.F32 R115, R115 ;  /* 0x0000007300737304 */ /* 0x000ff00000202000 */
[----:B------:R1:W2:Y:S08]  /*21b0*/  F2F.BF16.F32 R86, R83 ;  /* 0x0000005300567304 */ /* 0x0002b00000202000 */
[----:B------:R-:W3:Y:S01]  /*21c0*/  F2F.BF16.F32 R85, R85 ;  /* 0x0000005500557304 */ /* 0x000ee20000202000 */
[----:B-1----:R-:W-:Y:S01]  /*21d0*/  PRMT R83, R70, 0x5410, R71 ;  /* 0x0000541046537816 */ /* 0x002fe20000000047 */
[----:B------:R-:W-:-:S05]  /*21e0*/  IMAD.WIDE.U32 R70, R0, 0x10000, RZ ;  /* 0x0001000000467825 */ /* 0x000fca00078e00ff */
[----:B------:R-:W-:Y:S01]  /*21f0*/  LOP3.LUT R71, R83, R71, RZ, 0xfc, !PT ;  /* 0x0000004753477212 */ /* 0x000fe200078efcff */
[----:B------:R-:W1:Y:S01]  /*2200*/  F2F.BF16.F32 R79, R79 ;  /* 0x0000004f004f7304 */ /* 0x000e620000202000 */
[----:B------:R-:W-:Y:S01]  /*2210*/  IMAD.WIDE.U32 R82, R82, 0x10000, RZ ;  /* 0x0001000052527825 */ /* 0x000fe200078e00ff */
[----:B------:R-:W-:Y:S02]  /*2220*/  LOP3.LUT R70, R70, R72, RZ, 0xfc, !PT ;  /* 0x0000004846467212 */ /* 0x000fe400078efcff */
[----:B------:R-:W-:Y:S02]  /*2230*/  LOP3.LUT R72, R76, R74, RZ, 0xfc, !PT ;  /* 0x0000004a4c487212 */ /* 0x000fe400078efcff */
[----:B--2---:R-:W-:Y:S01]  /*2240*/  PRMT R115, R115, 0x5410, R86 ;  /* 0x0000541073737816 */ /* 0x004fe20000000056 */
[----:B---3--:R-:W-:Y:S01]  /*2250*/  IMAD.WIDE.U32 R84, R85, 0x10000, RZ ;  /* 0x0001000055547825 */ /* 0x008fe200078e00ff */
[----:B------:R-:W2:Y:S01]  /*2260*/  F2F.BF16.F32 R111, R111 ;  /* 0x0000006f006f7304 */ /* 0x000ea20000202000 */
[----:B------:R-:W-:-:S02]  /*2270*/  LOP3.LUT R76, R80, R75, RZ, 0xfc, !PT ;  /* 0x0000004b504c7212 */ /* 0x000fc400078efcff */
[--C-:B0-----:R-:W-:Y:S01]  /*2280*/  IMAD.WIDE.U32 R74, R106, 0x8, R68.reuse ;  /* 0x000000086a4a7825 */ /* 0x101fe200078e0044 */
[----:B------:R-:W-:Y:S02]  /*2290*/  LOP3.LUT R83, R115, R83, RZ, 0xfc, !PT ;  /* 0x0000005373537212 */ /* 0x000fe400078efcff */
[----:B------:R-:W-:Y:S01]  /*22a0*/  LOP3.LUT R85, R87, R85, RZ, 0xfc, !PT ;  /* 0x0000005557557212 */ /* 0x000fe200078efcff */
[--C-:B------:R-:W-:Y:S01]  /*22b0*/  IMAD.WIDE.U32 R80, R103, 0x8, R68.reuse ;  /* 0x0000000867507825 */ /* 0x100fe200078e0044 */
[----:B-1----:R-:W-:Y:S01]  /*22c0*/  LOP3.LUT R82, R82, R79, RZ, 0xfc, !PT ;  /* 0x0000004f52527212 */ /* 0x002fe200078efcff */
[----:B------:R0:W-:Y:S02]  /*22d0*/  STG.E.64 desc[UR4][R74.64], R70 ;  /* 0x000000464a007986 */ /* 0x0001e4000c101b04 */
[----:B------:R-:W-:-:S04]  /*22e0*/  IMAD.WIDE.U32 R78, R105, 0x8, R68 ;  /* 0x00000008694e7825 */ /* 0x000fc800078e0044 */
[--C-:B------:R-:W-:Y:S01]  /*22f0*/  IMAD.WIDE.U32 R104, R104, 0x8, R68.reuse ;  /* 0x0000000868687825 */ /* 0x100fe200078e0044 */
[----:B--2---:R-:W-:Y:S01]  /*2300*/  LOP3.LUT R84, R84, R111, RZ, 0xfc, !PT ;  /* 0x0000006f54547212 */ /* 0x004fe200078efcff */
[----:B------:R0:W-:Y:S02]  /*2310*/  STG.E.64 desc[UR4][R78.64], R72 ;  /* 0x000000484e007986 */ /* 0x0001e4000c101b04 */
[----:B------:R-:W-:Y:S02]  /*2320*/  IMAD.WIDE.U32 R68, R102, 0x8, R68 ;  /* 0x0000000866447825 */ /* 0x000fe400078e0044 */
[----:B------:R0:W-:Y:S04]  /*2330*/  STG.E.64 desc[UR4][R104.64], R76 ;  /* 0x0000004c68007986 */ /* 0x0001e8000c101b04 */
[----:B------:R0:W-:Y:S04]  /*2340*/  STG.E.64 desc[UR4][R80.64], R82 ;  /* 0x0000005250007986 */ /* 0x0001e8000c101b04 */
[----:B------:R0:W-:Y:S01]  /*2350*/  STG.E.64 desc[UR4][R68.64], R84 ;  /* 0x0000005444007986 */ /* 0x0001e2000c101b04 */
[----:B------:R-:W-:Y:S05]  /*2360*/  BRA `(.L_x_5069) ;  /* 0x0000002400607947 */ /* 0x000fea0003800000 */
.L_x_5068:
        /* <DEDUP_REMOVED lines=38> */
[--C-:B------:R-:W-:Y:S01]  /*25d0*/  FFMA.FTZ R111, R111, R123, R124.reuse ;  /* 0x0000007b6f6f7223 */ /* 0x100fe2000001007c */
[----:B------:R-:W-:Y:S02]  /*25e0*/  F2F.BF16.F32 R0, R0 ;  /* 0x0000000000007304 */ /* 0x000fe40000202000 */
        /* <DEDUP_REMOVED lines=13> */
[----:B------:R-:W-:Y:S01]  /*26c0*/  F2F.BF16.F32 R134, R134 ;  /* 0x0000008600867304 */ /* 0x000fe20000202000 */
[C---:B------:R-:W-:Y:S01]  /*26d0*/  FMUL.FTZ R76, R108.reuse, R135 ;  /* 0x000000876c4c7220 */ /* 0x040fe20000410000 */
[----:B------:R-:W-:Y:S01]  /*26e0*/  FMUL.FTZ R84, R108, R111 ;  /* 0x0000006f6c547220 */ /* 0x000fe20000410000 */
        /* <DEDUP_REMOVED lines=34> */
[----:B------:R-:W-:Y:S01]  /*2910*/  FMUL.FTZ R121, R78, R120 ;  /* 0x000000784e797220 */ /* 0x000fe20000410000 */
[----:B------:R-:W-:Y:S01]  /*2920*/  FMUL.FTZ R119, R119, UR14 ;  /* 0x0000000e77777c20 */ /* 0x000fe20008410000 */
[----:B------:R0:W-:Y:S01]  /*2930*/  F2F.BF16.F32 R129, R122 ;  /* 0x0000007a00817304 */ /* 0x0001e20000202000 */
[----:B------:R-:W-:Y:S01]  /*2940*/  FMUL.FTZ R81, R108, R135 ;  /* 0x000000876c517220 */ /* 0x000fe20000410000 */
[----:B------:R-:W-:-:S02]  /*2950*/  FMUL.FTZ R121, R121, UR14 ;  /* 0x0000000e79797c20 */ /* 0x000fc40008410000 */
[----:B------:R-:W-:Y:S01]  /*2960*/  FSEL R117, R119, RZ, P0 ;  /* 0x000000ff77757208 */ /* 0x000fe20000000000 */
[----:B------:R-:W-:Y:S01]  /*2970*/  FADD.FTZ R119, R115, -R130 ;  /* 0x8000008273777221 */ /* 0x000fe20000010000 */
[-C--:B------:R-:W-:Y:S01]  /*2980*/  FFMA.FTZ R130, R82, R123.reuse, R124 ;  /* 0x0000007b52827223 */ /* 0x080fe2000001007c */
[----:B------:R-:W-:Y:S01]  /*2990*/  FSEL R121, R121, RZ, P2 ;  /* 0x000000ff79797208 */ /* 0x000fe20001000000 */
[-C--:B------:R-:W-:Y:S01]  /*29a0*/  FMUL.FTZ R115, R81, R120.reuse ;  /* 0x0000007851737220 */ /* 0x080fe20000410000 */
[-C--:B0-----:R-:W-:Y:S01]  /*29b0*/  FMUL.FTZ R122, R80, R120.reuse ;  /* 0x00000078507a7220 */ /* 0x081fe20000410000 */
[----:B------:R-:W-:Y:S01]  /*29c0*/  FADD.FTZ R83, R83, -R130 ;  /* 0x8000008253537221 */ /* 0x000fe20000010000 */
[----:B------:R-:W-:Y:S01]  /*29d0*/  FFMA.FTZ R130, R116, R123, R124 ;  /* 0x0000007b74827223 */ /* 0x000fe2000001007c */
[----:B------:R-:W-:Y:S01]  /*29e0*/  LOP3.LUT P0, RZ, R114, 0xff, RZ, 0xc0, !PT ;  /* 0x000000ff72ff7812 */ /* 0x000fe2000780c0ff */
[----:B------:R-:W-:Y:S01]  /*29f0*/  FMUL.FTZ R122, R122, UR14 ;  /* 0x0000000e7a7a7c20 */ /* 0x000fe20008410000 */
[----:B------:R-:W-:Y:S01]  /*2a00*/  FMUL.FTZ R83, R108, R83 ;  /* 0x000000536c537220 */ /* 0x000fe20000410000 */
[----:B------:R-:W-:Y:S01]  /*2a10*/  FADD.FTZ R137, R113, -R130 ;  /* 0x8000008271897221 */ /* 0x000fe20000010000 */
[----:B------:R0:W-:Y:S01]  /*2a20*/  F2F.BF16.F32 R118, R121 ;  /* 0x0000007900767304 */ /* 0x0001e20000202000 */
[----:B------:R-:W-:Y:S01]  /*2a30*/  FMUL.FTZ R115, R115, UR14 ;  /* 0x0000000e73737c20 */ /* 0x000fe20008410000 */
[----:B------:R-:W-:Y:S01]  /*2a40*/  FSEL R122, R122, RZ, P0 ;  /* 0x000000ff7a7a7208 */ /* 0x000fe20000000000 */
[-C--:B------:R-:W-:Y:S01]  /*2a50*/  FMUL.FTZ R113, R83, R120.reuse ;  /* 0x0000007853717220 */ /* 0x080fe20000410000 */
[----:B------:R-:W-:Y:S01]  /*2a60*/  LOP3.LUT P0, RZ, R114, 0xff00, RZ, 0xc0, !PT ;  /* 0x0000ff0072ff7812 */ /* 0x000fe2000780c0ff */
[----:B------:R-:W-:Y:S01]  /*2a70*/  FMUL.FTZ R82, R108, R119 ;  /* 0x000000776c527220 */ /* 0x000fe20000410000 */
[----:B------:R-:W-:Y:S01]  /*2a80*/  LOP3.LUT P2, RZ, R114, 0xff0000, RZ, 0xc0, !PT ;  /* 0x00ff000072ff7812 */ /* 0x000fe2000784c0ff */
[----:B------:R-:W-:Y:S01]  /*2a90*/  FMUL.FTZ R113, R113, UR14 ;  /* 0x0000000e71717c20 */ /* 0x000fe20008410000 */
[----:B------:R-:W-:Y:S01]  /*2aa0*/  FSEL R115, R115, RZ, P0 ;  /* 0x000000ff73737208 */ /* 0x000fe20000000000 */
[--C-:B0-----:R-:W-:Y:S01]  /*2ab0*/  FFMA.FTZ R121, R87, R123, R124.reuse ;  /* 0x0000007b57797223 */ /* 0x101fe2000001007c */
[----:B------:R-:W-:Y:S01]  /*2ac0*/  FMUL.FTZ R87, R108, R137 ;  /* 0x000000896c577220 */ /* 0x000fe20000410000 */
[----:B------:R-:W-:Y:S01]  /*2ad0*/  ISETP.GE.U32.AND P0, PT, R114, 0x1000000, PT ;  /* 0x010000007200780c */ /* 0x000fe20003f06070 */
[----:B------:R0:W-:Y:S01]  /*2ae0*/  F2F.BF16.F32 R116, R115 ;  /* 0x0000007300747304 */ /* 0x0001e20000202000 */
[----:B------:R-:W-:Y:S01]  /*2af0*/  FADD.FTZ R121, R112, -R121 ;  /* 0x8000007970797221 */ /* 0x000fe20000010000 */
[----:B------:R-:W-:Y:S01]  /*2b00*/  FFMA.FTZ R112, R86, R123, R124 ;  /* 0x0000007b56707223 */ /* 0x000fe2000001007c */
[-C--:B------:R-:W-:Y:S01]  /*2b10*/  FMUL.FTZ R114, R87, R120.reuse ;  /* 0x0000007857727220 */ /* 0x080fe20000410000 */
[----:B------:R-:W-:Y:S01]  /*2b20*/  FSEL R113, R113, RZ, P0 ;  /* 0x000000ff71717208 */ /* 0x000fe20000000000 */
[----:B------:R-:W-:Y:S01]  /*2b30*/  FMUL.FTZ R86, R108, R121 ;  /* 0x000000796c567220 */ /* 0x000fe20000410000 */
[----:B------:R-:W-:Y:S01]  /*2b40*/  FADD.FTZ R85, R85, -R112 ;  /* 0x8000007055557221 */ /* 0x000fe20000010000 */
[----:B------:R-:W-:Y:S01]  /*2b50*/  FMUL.FTZ R114, R114, UR14 ;  /* 0x0000000e72727c20 */ /* 0x000fe20008410000 */
[----:B------:R-:W-:Y:S01]  /*2b60*/  ISETP.GE.U32.AND P0, PT, R110, 0x1000000, PT ;  /* 0x010000006e00780c */ /* 0x000fe20003f06070 */
[-C--:B------:R-:W-:Y:S01]  /*2b70*/  FMUL.FTZ R112, R86, R120.reuse ;  /* 0x0000007856707220 */ /* 0x080fe20000410000 */
[----:B------:R-:W-:Y:S01]  /*2b80*/  FMUL.FTZ R85, R108, R85 ;  /* 0x000000556c557220 */ /* 0x000fe20000410000 */
[-C--:B------:R-:W-:Y:S01]  /*2b90*/  FMUL.FTZ R119, R82, R120.reuse ;  /* 0x0000007852777220 */ /* 0x080fe20000410000 */
[----:B0-----:R-:W-:Y:S01]  /*2ba0*/  FSEL R115, R114, RZ, P0 ;  /* 0x000000ff72737208 */ /* 0x001fe20000000000 */
[----:B------:R-:W-:Y:S01]  /*2bb0*/  FMUL.FTZ R114, R112, UR14 ;  /* 0x0000000e70727c20 */ /* 0x000fe20008410000 */
[-C--:B------:R-:W-:Y:S01]  /*2bc0*/  FMUL.FTZ R112, R85, R120.reuse ;  /* 0x0000007855707220 */ /* 0x080fe20000410000 */
[----:B------:R-:W-:Y:S01]  /*2bd0*/  LOP3.LUT P0, RZ, R110, 0xff0000, RZ, 0xc0, !PT ;  /* 0x00ff00006eff7812 */ /* 0x000fe2000780c0ff */
[----:B------:R-:W-:Y:S01]  /*2be0*/  FMUL.FTZ R119, R119, UR14 ;  /* 0x0000000e77777c20 */ /* 0x000fe20008410000 */
[----:B------:R-:W0:Y:S01]  /*2bf0*/  F2F.BF16.F32 R133, R133 ;  /* 0x0000008500857304 */ /* 0x000e220000202000 */
[----:B------:R-:W-:Y:S01]  /*2c00*/  FMUL.FTZ R108, R112, UR14 ;  /* 0x0000000e706c7c20 */ /* 0x000fe20008410000 */
[----:B------:R-:W-:Y:S01]  /*2c10*/  FSEL R114, R114, RZ, P0 ;  /* 0x000000ff72727208 */ /* 0x000fe20000000000 */
[----:B------:R-:W-:Y:S01]  /*2c20*/  FMUL.FTZ R120, R84, R120 ;  /* 0x0000007854787220 */ /* 0x000fe20000410000 */
[----:B------:R-:W-:-:S02]  /*2c30*/  LOP3.LUT P0, RZ, R110, 0xff00, RZ, 0xc0, !PT ;  /* 0x0000ff006eff7812 */ /* 0x000fc4000780c0ff */
[----:B------:R-:W-:Y:S01]  /*2c40*/  FSEL R119, R119, RZ, P2 ;  /* 0x000000ff77777208 */ /* 0x000fe20001000000 */
[----:B------:R-:W-:Y:S01]  /*2c50*/  FMUL.FTZ R120, R120, UR14 ;  /* 0x0000000e78787c20 */ /* 0x000fe20008410000 */
[----:B------:R1:W-:Y:S01]  /*2c60*/  F2F.BF16.F32 R130, R113 ;  /* 0x0000007100827304 */ /* 0x0003e20000202000 */
[----:B------:R-:W-:Y:S02]  /*2c70*/  FSEL R121, R108, RZ, P0 ;  /* 0x000000ff6c797208 */ /* 0x000fe40000000000 */
[----:B------:R-:W-:Y:S02]  /*2c80*/  LOP3.LUT P0, RZ, R110, 0xff, RZ, 0xc0, !PT ;  /* 0x000000ff6eff7812 */ /* 0x000fe4000780c0ff */
[----:B0-----:R-:W-:-:S03]  /*2c90*/  PRMT R133, R134, 0x5410, R133 ;  /* 0x0000541086857816 */ /* 0x001fc60000000085 */
[----:B------:R0:W-:Y:S01]  /*2ca0*/  F2F.BF16.F32 R135, R122 ;  /* 0x0000007a00877304 */ /* 0x0001e20000202000 */
[----:B-1----:R-:W1:Y:S01]  /*2cb0*/  LDC.64 R112, c[0x0][0x478] ;  /* 0x00011e00ff707b82 */ /* 0x002e620000000a00 */
[----:B------:R-:W-:-:S06]  /*2cc0*/  FSEL R108, R120, RZ, P0 ;  /* 0x000000ff786c7208 */ /* 0x000fcc0000000000 */
[----:B------:R-:W-:Y:S01]  /*2cd0*/  F2F.BF16.F32 R141, R141 ;  /* 0x0000008d008d7304 */ /* 0x000fe20000202000 */
[----:B0-----:R-:W0:Y:S07]  /*2ce0*/  LDC.64 R122, c[0x0][0x468] ;  /* 0x00011a00ff7a7b82 */ /* 0x001e2e0000000a00 */
[----:B------:R-:W2:Y:S08]  /*2cf0*/  F2F.BF16.F32 R128, R128 ;  /* 0x0000008000807304 */ /* 0x000eb00000202000 */
[----:B------:R-:W3:Y:S01]  /*2d00*/  F2F.BF16.F32 R117, R117 ;  /* 0x0000007500757304 */ /* 0x000ee20000202000 */
[----:B--2---:R-:W-:-:S07]  /*2d10*/  IMAD.WIDE.U32 R110, R128, 0x10000, RZ ;  /* 0x00010000806e7825 */ /* 0x004fce00078e00ff */
[----:B------:R-:W2:Y:S01]  /*2d20*/  F2F.BF16.F32 R119, R119 ;  /* 0x0000007700777304 */ /* 0x000ea20000202000 */
[----:B---3--:R-:W-:-:S07]  /*2d30*/  PRMT R137, R118, 0x5410, R117 ;  /* 0x0000541076897816 */ /* 0x008fce0000000075 */
[----:B------:R-:W-:Y:S01]  /*2d40*/  F2F.BF16.F32 R126, R126 ;  /* 0x0000007e007e7304 */ /* 0x000fe20000202000 */
[----:B------:R-:W-:-:S03]  /*2d50*/  IMAD.WIDE.U32 R116, R116, 0x10000, RZ ;  /* 0x0001000074747825 */ /* 0x000fc600078e00ff */
[----:B------:R-:W-:Y:S01]  /*2d60*/  LOP3.LUT R116, R116, R135, RZ, 0xfc, !PT ;  /* 0x0000008774747212 */ /* 0x000fe200078efcff */
[----:B0-----:R-:W-:-:S03]  /*2d70*/  IMAD.WIDE.U32 R134, R105, 0x8, R122 ;  /* 0x0000000869867825 */ /* 0x001fc600078e007a */
[----:B------:R-:W0:Y:S01]  /*2d80*/  F2F.BF16.F32 R127, R127 ;  /* 0x0000007f007f7304 */ /* 0x000e220000202000 */
[----:B--2---:R-:W-:-:S04]  /*2d90*/  PRMT R139, R119, 0x5410, R130 ;  /* 0x00005410778b7816 */ /* 0x004fc80000000082 */
[----:B------:R-:W-:-:S03]  /*2da0*/  LOP3.LUT R117, R139, R117, RZ, 0xfc, !PT ;  /* 0x000000758b757212 */ /* 0x000fc600078efcff */
[----:B------:R-:W-:Y:S01]  /*2db0*/  F2F.BF16.F32 R125, R125 ;  /* 0x0000007d007d7304 */ /* 0x000fe20000202000 */
[----:B0-----:R-:W-:-:S07]  /*2dc0*/  PRMT R127, R126, 0x5410, R127 ;  /* 0x000054107e7f7816 */ /* 0x001fce000000007f */
[----:B------:R-:W0:Y:S01]  /*2dd0*/  F2F.BF16.F32 R124, R121 ;  /* 0x00000079007c7304 */ /* 0x000e220000202000 */
[----:B------:R-:W-:Y:S01]  /*2de0*/  LOP3.LUT R111, R127, R111, RZ, 0xfc, !PT ;  /* 0x0000006f7f6f7212 */ /* 0x000fe200078efcff */
[----:B-1----:R-:W-:-:S06]  /*2df0*/  IMAD.WIDE.U32 R126, R103, 0x10, R112 ;  /* 0x00000010677e7825 */ /* 0x002fcc00078e0070 */
[----:B------:R-:W-:Y:S01]  /*2e00*/  F2F.BF16.F32 R145, R115 ;  /* 0x0000007300917304 */ /* 0x000fe20000202000 */
[----:B0-----:R-:W-:-:S07]  /*2e10*/  IMAD.WIDE.U32 R118, R124, 0x10000, RZ ;  /* 0x000100007c767825 */ /* 0x001fce00078e00ff */
[----:B------:R0:W1:Y:S08]  /*2e20*/  F2F.BF16.F32 R132, R114 ;  /* 0x0000007200847304 */ /* 0x0000700000202000 */
[----:B------:R-:W2:Y:S01]  /*2e30*/  F2F.BF16.F32 R131, R131 ;  /* 0x0000008300837304 */ /* 0x000ea20000202000 */
[----:B0-----:R-:W-:-:S05]  /*2e40*/  IMAD.WIDE.U32 R114, R0, 0x10000, RZ ;  /* 0x0001000000727825 */ /* 0x001fca00078e00ff */
[----:B------:R-:W-:Y:S02]  /*2e50*/  LOP3.LUT R121, R133, R115, RZ, 0xfc, !PT ;  /* 0x0000007385797212 */ /* 0x000fe400078efcff */
[----:B------:R-:W-:Y:S01]  /*2e60*/  LOP3.LUT R120, R114, R141, RZ, 0xfc, !PT ;  /* 0x0000008d72787212 */ /* 0x000fe200078efcff */
[----:B------:R-:W0:Y:S01]  /*2e70*/  F2F.BF16.F32 R143, R108 ;  /* 0x0000006c008f7304 */ /* 0x000e220000202000 */
[----:B------:R-:W-:Y:S01]  /*2e80*/  IMAD.WIDE.U32 R114, R129, 0x10000, RZ ;  /* 0x0001000081727825 */ /* 0x000fe200078e00ff */
[----:B-1----:R-:W-:-:S03]  /*2e90*/  PRMT R145, R132, 0x5410, R145 ;  /* 0x0000541084917816 */ /* 0x002fc60000000091 */
[----:B------:R-:W-:Y:S01]  /*2ea0*/  IMAD.WIDE.U32 R132, R106, 0x8, R122 ;  /* 0x000000086a847825 */ /* 0x000fe200078e007a */
[----:B------:R-:W-:Y:S02]  /*2eb0*/  LOP3.LUT R114, R114, R125, RZ, 0xfc, !PT ;  /* 0x0000007d72727212 */ /* 0x000fe400078efcff */
[----:B--2---:R-:W-:Y:S01]  /*2ec0*/  LOP3.LUT R110, R110, R131, RZ, 0xfc, !PT ;  /* 0x000000836e6e7212 */ /* 0x004fe200078efcff */
[--C-:B------:R-:W-:Y:S01]  /*2ed0*/  IMAD.WIDE.U32 R124, R106, 0x10, R112.reuse ;  /* 0x000000106a7c7825 */ /* 0x100fe200078e0070 */
[----:B------:R-:W-:Y:S02]  /*2ee0*/  LOP3.LUT R115, R137, R115, RZ, 0xfc, !PT ;  /* 0x0000007389737212 */ /* 0x000fe400078efcff */
[----:B------:R-:W-:Y:S01]  /*2ef0*/  LOP3.LUT R119, R145, R119, RZ, 0xfc, !PT ;  /* 0x0000007791777212 */ /* 0x000fe200078efcff */
[----:B------:R-:W-:Y:S01]  /*2f00*/  IMAD.WIDE.U32 R130, R105, 0x10, R112 ;  /* 0x0000001069827825 */ /* 0x000fe200078e0070 */
[----:B------:R1:W-:Y:S01]  /*2f10*/  STG.E.128 desc[UR4][R124.64], R68 ;  /* 0x000000447c007986 */ /* 0x0003e2000c101d04 */
[----:B0-----:R-:W-:-:S02]  /*2f20*/  LOP3.LUT R118, R118, R143, RZ, 0xfc, !PT ;  /* 0x0000008f76767212 */ /* 0x001fc400078efcff */
[C---:B------:R-:W-:Y:S01]  /*2f30*/  IMAD.WIDE.U32 R128, R104.reuse, 0x10, R112 ;  /* 0x0000001068807825 */ /* 0x040fe200078e0070 */
[----:B------:R1:W-:Y:S03]  /*2f40*/  STG.E.64 desc[UR4][R132.64], R120 ;  /* 0x0000007884007986 */ /* 0x0003e6000c101b04 */
[--C-:B------:R-:W-:Y:S01]  /*2f50*/  IMAD.WIDE.U32 R104, R104, 0x8, R122.reuse ;  /* 0x0000000868687825 */ /* 0x100fe200078e007a */
        /* <DEDUP_REMOVED lines=12> */
.L_x_5067:
        /* <DEDUP_REMOVED lines=13> */
[----:B------:R-:W-:Y:S01]  /*30f0*/  FADD.FTZ R73, R136, -R139 ;  /* 0x8000008b88497221 */ /* 0x000fe20000010000 */
[----:B------:R-:W-:Y:S01]  /*3100*/  FFMA.FTZ R135, R135, R123, R124 ;  /* 0x0000007b87877223 */ /* 0x000fe2000001007c */
[-C--:B------:R-:W-:Y:S01]  /*3110*/  FMUL.FTZ R69, R69, R120.reuse ;  /* 0x0000007845457220 */ /* 0x080fe20000410000 */
[----:B------:R-:W-:Y:S01]  /*3120*/  FADD.FTZ R71, R138, -R143 ;  /* 0x8000008f8a477221 */ /* 0x000fe20000010000 */
[----:B------:R-:W-:Y:S01]  /*3130*/  FFMA.FTZ R73, R108, R73, R64 ;  /* 0x000000496c497223 */ /* 0x000fe20000010040 */
[----:B------:R-:W-:Y:S01]  /*3140*/  FADD.FTZ R75, R132, -R135 ;  /* 0x80000087844b7221 */ /* 0x000fe20000010000 */
[----:B------:R-:W-:Y:S01]  /*3150*/  FMUL.FTZ R69, R69, UR14 ;  /* 0x0000000e45457c20 */ /* 0x000fe20008410000 */
[C---:B------:R-:W-:Y:S01]  /*3160*/  FFMA.FTZ R71, R108.reuse, R71, R62 ;  /* 0x000000476c477223 */ /* 0x040fe2000001003e */
[-C--:B------:R-:W-:Y:S01]  /*3170*/  FMUL.FTZ R73, R73, R120.reuse ;  /* 0x0000007849497220 */ /* 0x080fe20000410000 */
[C---:B------:R-:W-:Y:S01]  /*3180*/  FFMA.FTZ R75, R108.reuse, R75, R65 ;  /* 0x0000004b6c4b7223 */ /* 0x040fe20000010041 */
[----:B------:R-:W-:Y:S01]  /*3190*/  FFMA.FTZ R135, R131, R123, R124 ;  /* 0x0000007b83877223 */ /* 0x000fe2000001007c */
[----:B------:R-:W-:Y:S01]  /*31a0*/  FSEL R68, R69, RZ, P0 ;  /* 0x000000ff45447208 */ /* 0x000fe20000000000 */
[----:B------:R-:W-:Y:S01]  /*31b0*/  FFMA.FTZ R69, R108, R137, R63 ;  /* 0x000000896c457223 */ /* 0x000fe2000001003f */
[----:B------:R-:W-:Y:S01]  /*31c0*/  LOP3.LUT P0, RZ, R134, 0xff, RZ, 0xc0, !PT ;  /* 0x000000ff86ff7812 */ /* 0x000fe2000780c0ff */
[-C--:B------:R-:W-:Y:S01]  /*31d0*/  FMUL.FTZ R71, R71, R120.reuse ;  /* 0x0000007847477220 */ /* 0x080fe20000410000 */
[----:B------:R0:W-:Y:S01]  /*31e0*/  F2F.BF16.F32 R0, R68 ;  /* 0x0000004400007304 */ /* 0x0001e20000202000 */
[-C--:B------:R-:W-:Y:S01]  /*31f0*/  FMUL.FTZ R72, R69, R120.reuse ;  /* 0x0000007845487220 */ /* 0x080fe20000410000 */
[----:B------:R-:W-:Y:S01]  /*3200*/  FFMA.FTZ R69, R108, R147, R60 ;  /* 0x000000936c457223 */ /* 0x000fe2000001003c */
[-C--:B------:R-:W-:Y:S01]  /*3210*/  FMUL.FTZ R75, R75, R120.reuse ;  /* 0x000000784b4b7220 */ /* 0x080fe20000410000 */
[----:B------:R-:W-:Y:S01]  /*3220*/  FADD.FTZ R135, R128, -R135 ;  /* 0x8000008780877221 */ /* 0x000fe20000010000 */
[----:B------:R-:W-:Y:S01]  /*3230*/  FMUL.FTZ R71, R71, UR14 ;  /* 0x0000000e47477c20 */ /* 0x000fe20008410000 */
[-C--:B------:R-:W-:Y:S01]  /*3240*/  FMUL.FTZ R69, R69, R120.reuse ;  /* 0x0000007845457220 */ /* 0x080fe20000410000 */
[----:B------:R-:W-:Y:S01]  /*3250*/  LOP3.LUT P2, RZ, R134, 0xff0000, RZ, 0xc0, !PT ;  /* 0x00ff000086ff7812 */ /* 0x000fe2000784c0ff */
[----:B------:R-:W-:Y:S01]  /*3260*/  FMUL.FTZ R72, R72, UR14 ;  /* 0x0000000e48487c20 */ /* 0x000fe20008410000 */
[----:B0-----:R-:W-:Y:S01]  /*3270*/  FMUL.FTZ R68, R73, UR14 ;  /* 0x0000000e49447c20 */ /* 0x001fe20008410000 */
[----:B------:R-:W-:Y:S01]  /*3280*/  FMUL.FTZ R69, R69, UR14 ;  /* 0x0000000e45457c20 */ /* 0x000fe20008410000 */
[----:B------:R-:W-:Y:S01]  /*3290*/  FMUL.FTZ R75, R75, UR14 ;  /* 0x0000000e4b4b7c20 */ /* 0x000fe20008410000 */
[----:B------:R-:W-:Y:S01]  /*32a0*/  ISETP.GE.U32.AND P4, PT, R134, 0x1000000, PT ;  /* 0x010000008600780c */ /* 0x000fe20003f86070 */
[-CC-:B------:R-:W-:Y:S01]  /*32b0*/  FFMA.FTZ R129, R129, R123.reuse, R124.reuse ;  /* 0x0000007b81817223 */ /* 0x180fe2000001007c */
[----:B------:R-:W-:Y:S01]  /*32c0*/  FSEL R70, R71, RZ, P2 ;  /* 0x000000ff47467208 */ /* 0x000fe20001000000 */
[-CC-:B------:R-:W-:Y:S01]  /*32d0*/  FFMA.FTZ R78, R78, R123.reuse, R124.reuse ;  /* 0x0000007b4e4e7223 */ /* 0x180fe2000001007c */
[----:B------:R-:W-:Y:S01]  /*32e0*/  FSEL R69, R69, RZ, P0 ;  /* 0x000000ff45457208 */ /* 0x000fe20000000000 */
[-C--:B------:R-:W-:Y:S01]  /*32f0*/  FFMA.FTZ R79, R79, R123.reuse, R124 ;  /* 0x0000007b4f4f7223 */ /* 0x080fe2000001007c */
[----:B------:R-:W-:Y:S01]  /*3300*/  LOP3.LUT P0, RZ, R126, 0xff, RZ, 0xc0, !PT ;  /* 0x000000ff7eff7812 */ /* 0x000fe2000780c0ff */
[----:B------:R-:W-:Y:S01]  /*3310*/  FADD.FTZ R121, R121, -R78 ;  /* 0x8000004e79797221 */ /* 0x000fe20000010000 */
[----:B------:R0:W-:Y:S01]  /*3320*/  F2F.BF16.F32 R73, R69 ;  /* 0x0000004500497304 */ /* 0x0001e20000202000 */
[----:B------:R-:W-:Y:S01]  /*3330*/  FSEL R71, R72, RZ, P4 ;  /* 0x000000ff48477208 */ /* 0x000fe20002000000 */
[----:B------:R-:W-:Y:S01]  /*3340*/  FADD.FTZ R79, R80, -R79 ;  /* 0x8000004f504f7221 */ /* 0x000fe20000010000 */
[----:B------:R-:W-:Y:S01]  /*3350*/  FSEL R68, R68, RZ, P0 ;  /* 0x000000ff44447208 */ /* 0x000fe20000000000 */
[----:B------:R-:W-:Y:S01]  /*3360*/  FFMA.FTZ R118, R118, R123, R124 ;  /* 0x0000007b76767223 */ /* 0x000fe2000001007c */
[----:B------:R-:W-:Y:S01]  /*3370*/  LOP3.LUT P0, RZ, R126, 0xff00, RZ, 0xc0, !PT ;  /* 0x0000ff007eff7812 */ /* 0x000fe2000780c0ff */
[----:B------:R-:W-:Y:S01]  /*3380*/  FFMA.FTZ R79, R108, R79, R56 ;  /* 0x0000004f6c4f7223 */ /* 0x000fe20000010038 */
        /* <DEDUP_REMOVED lines=8> */
[C---:B------:R-:W-:Y:S01]  /*3410*/  FFMA.FTZ R75, R108.reuse, R75, R52 ;  /* 0x0000004b6c4b7223 */ /* 0x040fe20000010034 */
[-C--:B------:R-:W-:Y:S01]  /*3420*/  FMUL.FTZ R79, R79, R120.reuse ;  /* 0x000000784f4f7220 */ /* 0x080fe20000410000 */
[-CC-:B-1----:R-:W-:Y:S01]  /*3430*/  FFMA.FTZ R68, R127, R123.reuse, R124.reuse ;  /* 0x0000007b7f447223 */ /* 0x182fe2000001007c */
[----:B------:R-:W-:Y:S01]  /*3440*/  FMUL.FTZ R69, R69, UR14 ;  /* 0x0000000e45457c20 */ /* 0x000fe20008410000 */
[-C--:B------:R-:W-:Y:S01]  /*3450*/  FMUL.FTZ R75, R75, R120.reuse ;  /* 0x000000784b4b7220 */ /* 0x080fe20000410000 */
[----:B------:R-:W-:Y:S01]  /*3460*/  FFMA.FTZ R127, R77, R123, R124 ;  /* 0x0000007b4d7f7223 */ /* 0x000fe2000001007c */
[----:B------:R-:W-:Y:S01]  /*3470*/  FADD.FTZ R125, R125, -R68 ;  /* 0x800000447d7d7221 */ /* 0x000fe20000010000 */
[C---:B------:R-:W-:Y:S01]  /*3480*/  FFMA.FTZ R117, R108.reuse, R117, R57 ;  /* 0x000000756c757223 */ /* 0x040fe20000010039 */
[----:B------:R-:W-:Y:S01]  /*3490*/  FSEL R69, R69, RZ, P0 ;  /* 0x000000ff45457208 */ /* 0x000fe20000000000 */
[----:B------:R-:W-:Y:S01]  /*34a0*/  FMUL.FTZ R75, R75, UR14 ;  /* 0x0000000e4b4b7c20 */ /* 0x000fe20008410000 */
[C---:B------:R-:W-:Y:S01]  /*34b0*/  FFMA.FTZ R125, R108.reuse, R125, R53 ;  /* 0x0000007d6c7d7223 */ /* 0x040fe20000010035 */
[----:B------:R-:W-:Y:S01]  /*34c0*/  LOP3.LUT P0, RZ, R119, 0xff, RZ, 0xc0, !PT ;  /* 0x000000ff77ff7812 */ /* 0x000fe2000780c0ff */
[----:B------:R0:W-:Y:S01]  /*34d0*/  F2F.BF16.F32 R77, R69 ;  /* 0x00000045004d7304 */ /* 0x0001e20000202000 */
[----:B------:R-:W-:Y:S01]  /*34e0*/  FADD.FTZ R82, R83, -R82 ;  /* 0x8000005253527221 */ /* 0x000fe20000010000 */
[-C--:B------:R-:W-:Y:S01]  /*34f0*/  FMUL.FTZ R125, R125, R120.reuse ;  /* 0x000000787d7d7220 */ /* 0x080fe20000410000 */
[----:B------:R-:W-:Y:S01]  /*3500*/  FSEL R75, R75, RZ, P0 ;  /* 0x000000ff4b4b7208 */ /* 0x000fe20000000000 */
[-CC-:B------:R-:W-:Y:S01]  /*3510*/  FFMA.FTZ R87, R87, R123.reuse, R124.reuse ;  /* 0x0000007b57577223 */ /* 0x180fe2000001007c */
[----:B------:R-:W-:Y:S01]  /*3520*/  LOP3.LUT P0, RZ, R119, 0xff00, RZ, 0xc0, !PT ;  /* 0x0000ff0077ff7812 */ /* 0x000fe2000780c0ff */
[----:B------:R-:W-:Y:S01]  /*3530*/  FMUL.FTZ R125, R125, UR14 ;  /* 0x0000000e7d7d7c20 */ /* 0x000fe20008410000 */
[--C-:B------:R-:W-:Y:S01]  /*3540*/  FFMA.FTZ R68, R81, R123, R124.reuse ;  /* 0x0000007b51447223 */ /* 0x100fe2000001007c */
[----:B------:R-:W-:Y:S01]  /*3550*/  FMUL.FTZ R79, R79, UR14 ;  /* 0x0000000e4f4f7c20 */ /* 0x000fe20008410000 */
[----:B0-----:R-:W-:Y:S01]  /*3560*/  FFMA.FTZ R69, R108, R121, R55 ;  /* 0x000000796c457223 */ /* 0x001fe20000010037 */
[-C--:B------:R-:W-:Y:S01]  /*3570*/  FMUL.FTZ R117, R117, R120.reuse ;  /* 0x0000007875757220 */ /* 0x080fe20000410000 */
[----:B------:R-:W-:Y:S01]  /*3580*/  FSEL R78, R125, RZ, P0 ;  /* 0x000000ff7d4e7208 */ /* 0x000fe20000000000 */
[----:B------:R-:W-:Y:S01]  /*3590*/  FADD.FTZ R83, R112, -R87 ;  /* 0x8000005770537221 */ /* 0x000fe20000010000 */
[-C--:B------:R-:W-:Y:S01]  /*35a0*/  FMUL.FTZ R69, R69, R120.reuse ;  /* 0x0000007845457220 */ /* 0x080fe20000410000 */
[----:B------:R-:W-:Y:S01]  /*35b0*/  ISETP.GE.U32.AND P0, PT, R119, 0x1000000, PT ;  /* 0x010000007700780c */ /* 0x000fe20003f06070 */
[----:B------:R-:W-:Y:S01]  /*35c0*/  FFMA.FTZ R133, R133, R123, R124 ;  /* 0x0000007b85857223 */ /* 0x000fe2000001007c */
[----:B------:R-:W-:Y:S01]  /*35d0*/  FMUL.FTZ R117, R117, UR14 ;  /* 0x0000000e75757c20 */ /* 0x000fe20008410000 */
[----:B------:R-:W-:Y:S01]  /*35e0*/  FMUL.FTZ R69, R69, UR14 ;  /* 0x0000000e45457c20 */ /* 0x000fe20008410000 */
[----:B------:R-:W-:Y:S01]  /*35f0*/  FFMA.FTZ R83, R108, R83, R50 ;  /* 0x000000536c537223 */ /* 0x000fe20000010032 */
[----:B------:R-:W-:Y:S01]  /*3600*/  FADD.FTZ R133, R130, -R133 ;  /* 0x8000008582857221 */ /* 0x000fe20000010000 */
[----:B------:R-:W-:Y:S01]  /*3610*/  FFMA.FTZ R116, R116, R123, R124 ;  /* 0x0000007b74747223 */ /* 0x000fe2000001007c */
[----:B------:R-:W-:Y:S01]  /*3620*/  FADD.FTZ R115, R115, -R68 ;  /* 0x8000004473737221 */ /* 0x000fe20000010000 */
[----:B------:R-:W-:Y:S01]  /*3630*/  FSEL R69, R69, RZ, P0 ;  /* 0x000000ff45457208 */ /* 0x000fe20000000000 */
[-C--:B------:R-:W-:Y:S01]  /*3640*/  FMUL.FTZ R83, R83, R120.reuse ;  /* 0x0000007853537220 */ /* 0x080fe20000410000 */
[----:B------:R-:W-:Y:S01]  /*3650*/  LOP3.LUT P0, RZ, R114, 0xff, RZ, 0xc0, !PT ;  /* 0x000000ff72ff7812 */ /* 0x000fe2000780c0ff */
[----:B------:R-:W-:Y:S01]  /*3660*/  FFMA.FTZ R131, R108, R133, R66 ;  /* 0x000000856c837223 */ /* 0x000fe20000010042 */
[----:B------:R0:W-:Y:S01]  /*3670*/  F2F.BF16.F32 R81, R69 ;  /* 0x0000004500517304 */ /* 0x0001e20000202000 */
[----:B------:R-:W-:Y:S01]  /*3680*/  FADD.FTZ R87, R113, -R116 ;  /* 0x8000007471577221 */ /* 0x000fe20000010000 */
[----:B------:R-:W-:Y:S01]  /*3690*/  FSEL R79, R79, RZ, P0 ;  /* 0x000000ff4f4f7208 */ /* 0x000fe20000000000 */
[----:B------:R-:W-:Y:S01]  /*36a0*/  FADD.FTZ R127, R122, -R127 ;  /* 0x8000007f7a7f7221 */ /* 0x000fe20000010000 */
[----:B------:R-:W-:Y:S01]  /*36b0*/  LOP3.LUT P0, RZ, R114, 0xff00, RZ, 0xc0, !PT ;  /* 0x0000ff0072ff7812 */ /* 0x000fe2000780c0ff */
[----:B------:R-:W-:Y:S01]  /*36c0*/  FFMA.FTZ R68, R86, R123, R124 ;  /* 0x0000007b56447223 */ /* 0x000fe2000001007c */
[----:B------:R-:W-:Y:S01]  /*36d0*/  FMUL.FTZ R83, R83, UR14 ;  /* 0x0000000e53537c20 */ /* 0x000fe20008410000 */
[----:B------:R-:W-:Y:S01]  /*36e0*/  FMUL.FTZ R131, R131, R120 ;  /* 0x0000007883837220 */ /* 0x000fe20000410000 */
[----:B------:R-:W-:Y:S01]  /*36f0*/  FSEL R117, R117, RZ, P0 ;  /* 0x000000ff75757208 */ /* 0x000fe20000000000 */
[----:B0-----:R-:W-:Y:S01]  /*3700*/  FFMA.FTZ R69, R108, R82, R59 ;  /* 0x000000526c457223 */ /* 0x001fe2000001003b */
[----:B------:R-:W-:Y:S01]  /*3710*/  ISETP.GE.U32.AND P0, PT, R114, 0x1000000, PT ;  /* 0x010000007200780c */ /* 0x000fe20003f06070 */
[C---:B------:R-:W-:Y:S01]  /*3720*/  FFMA.FTZ R87, R108.reuse, R87, R51 ;  /* 0x000000576c577223 */ /* 0x040fe20000010033 */
[----:B------:R-:W-:Y:S01]  /*3730*/  FFMA.FTZ R127, R108, R127, R54 ;  /* 0x0000007f6c7f7223 */ /* 0x000fe20000010036 */
[-C--:B------:R-:W-:Y:S01]  /*3740*/  FMUL.FTZ R69, R69, R120.reuse ;  /* 0x0000007845457220 */ /* 0x080fe20000410000 */
[----:B------:R-:W-:Y:S01]  /*3750*/  FADD.FTZ R85, R85, -R68 ;  /* 0x8000004455557221 */ /* 0x000fe20000010000 */
[----:B------:R-:W-:Y:S01]  /*3760*/  FFMA.FTZ R111, R111, R123, R124 ;  /* 0x0000007b6f6f7223 */ /* 0x000fe2000001007c */
[----:B------:R-:W-:Y:S01]  /*3770*/  FMUL.FTZ R131, R131, UR14 ;  /* 0x0000000e83837c20 */ /* 0x000fe20008410000 */
[----:B------:R-:W-:Y:S01]  /*3780*/  FMUL.FTZ R69, R69, UR14 ;  /* 0x0000000e45457c20 */ /* 0x000fe20008410000 */
[-C--:B------:R-:W-:Y:S01]  /*3790*/  FMUL.FTZ R87, R87, R120.reuse ;  /* 0x0000007857577220 */ /* 0x080fe20000410000 */
[----:B------:R-:W-:Y:S01]  /*37a0*/  LOP3.LUT P2, RZ, R126, 0xff0000, RZ, 0xc0, !PT ;  /* 0x00ff00007eff7812 */ /* 0x000fe2000784c0ff */
[-C--:B------:R-:W-:Y:S01]  /*37b0*/  FMUL.FTZ R127, R127, R120.reuse ;  /* 0x000000787f7f7220 */ /* 0x080fe20000410000 */
[----:B------:R-:W-:Y:S01]  /*37c0*/  FFMA.FTZ R115, R108, R115, R58 ;  /* 0x000000736c737223 */ /* 0x000fe2000001003a */
[----:B------:R-:W-:Y:S01]  /*37d0*/  FSEL R69, R69, RZ, P0 ;  /* 0x000000ff45457208 */ /* 0x000fe20000000000 */
[----:B------:R-:W-:Y:S01]  /*37e0*/  FADD.FTZ R113, R84, -R111 ;  /* 0x8000006f54717221 */ /* 0x000fe20000010000 */
[----:B------:R-:W-:Y:S01]  /*37f0*/  LOP3.LUT P0, RZ, R110, 0xff0000, RZ, 0xc0, !PT ;  /* 0x00ff00006eff7812 */ /* 0x000fe2000780c0ff */
[----:B------:R-:W-:Y:S01]  /*3800*/  FMUL.FTZ R87, R87, UR14 ;  /* 0x0000000e57577c20 */ /* 0x000fe20008410000 */
[----:B------:R-:W-:Y:S01]  /*3810*/  FSEL R76, R131, RZ, P2 ;  /* 0x000000ff834c7208 */ /* 0x000fe20001000000 */
[----:B------:R-:W-:Y:S01]  /*3820*/  FMUL.FTZ R127, R127, UR14 ;  /* 0x0000000e7f7f7c20 */ /* 0x000fe20008410000 */
[----:B------:R-:W-:Y:S01]  /*3830*/  FSEL R68, R83, RZ, P0 ;  /* 0x000000ff53447208 */ /* 0x000fe20000000000 */
[----:B------:R-:W-:Y:S01]  /*3840*/  FFMA.FTZ R83, R108, R85, R49 ;  /* 0x000000556c537223 */ /* 0x000fe20000010031 */
[----:B------:R0:W-:Y:S01]  /*3850*/  F2F.BF16.F32 R86, R69 ;  /* 0x0000004500567304 */ /* 0x0001e20000202000 */
[----:B------:R-:W-:Y:S01]  /*3860*/  ISETP.GE.U32.AND P0, PT, R110, 0x1000000, PT ;  /* 0x010000006e00780c */ /* 0x000fe20003f06070 */
[-C--:B------:R-:W-:Y:S01]  /*3870*/  FMUL.FTZ R115, R115, R120.reuse ;  /* 0x0000007873737220 */ /* 0x080fe20000410000 */
[----:B------:R-:W-:Y:S01]  /*3880*/  FMUL.FTZ R83, R83, R120 ;  /* 0x0000007853537220 */ /* 0x000fe20000410000 */
[----:B------:R-:W-:-:S02]  /*3890*/  LOP3.LUT P2, RZ, R119, 0xff0000, RZ, 0xc0, !PT ;  /* 0x00ff000077ff7812 */ /* 0x000fc4000784c0ff */
[----:B------:R-:W-:Y:S01]  /*38a0*/  FSEL R111, R87, RZ, P0 ;  /* 0x000000ff576f7208 */ /* 0x000fe20000000000 */
[----:B------:R-:W-:Y:S01]  /*38b0*/  FMUL.FTZ R83, R83, UR14 ;  /* 0x0000000e53537c20 */ /* 0x000fe20008410000 */
[----:B------:R-:W-:Y:S01]  /*38c0*/  FSEL R80, R127, RZ, P2 ;  /* 0x000000ff7f507208 */ /* 0x000fe20001000000 */
[----:B0-----:R-:W-:Y:S01]  /*38d0*/  FFMA.FTZ R69, R108, R113, R48 ;  /* 0x000000716c457223 */ /* 0x001fe20000010030 */
[----:B------:R-:W-:Y:S01]  /*38e0*/  FMUL.FTZ R115, R115, UR14 ;  /* 0x0000000e73737c20 */ /* 0x000fe20008410000 */
[----:B------:R-:W-:Y:S01]  /*38f0*/  LOP3.LUT P0, RZ, R110, 0xff00, RZ, 0xc0, !PT ;  /* 0x0000ff006eff7812 */ /* 0x000fe2000780c0ff */
[----:B------:R0:W-:Y:S01]  /*3900*/  F2F.BF16.F32 R85, R68 ;  /* 0x0000004400557304 */ /* 0x0001e20000202000 */
[----:B------:R-:W-:Y:S01]  /*3910*/  FMUL.FTZ R69, R69, R120 ;  /* 0x0000007845457220 */ /* 0x000fe20000410000 */
[----:B------:R-:W-:Y:S02]  /*3920*/  LOP3.LUT P2, RZ, R114, 0xff0000, RZ, 0xc0, !PT ;  /* 0x00ff000072ff7812 */ /* 0x000fe4000784c0ff */
[----:B------:R-:W-:Y:S01]  /*3930*/  FSEL R84, R83, RZ, P0 ;  /* 0x000000ff53547208 */ /* 0x000fe20000000000 */
[----:B------:R-:W-:Y:S01]  /*3940*/  FMUL.FTZ R83, R69, UR14 ;  /* 0x0000000e45537c20 */ /* 0x000fe20008410000 */
[----:B------:R-:W-:-:S02]  /*3950*/  FSEL R115, R115, RZ, P2 ;  /* 0x000000ff73737208 */ /* 0x000fc40001000000 */
[----:B------:R-:W-:Y:S01]  /*3960*/  F2F.BF16.F32 R70, R70 ;  /* 0x0000004600467304 */ /* 0x000fe20000202000 */
[----:B0-----:R-:W0:Y:S01]  /*3970*/  LDC.64 R68, c[0x0][0x468] ;  /* 0x00011a00ff447b82 */ /* 0x001e220000000a00 */
[----:B------:R-:W-:-:S04]  /*3980*/  LOP3.LUT P0, RZ, R110, 0xff, RZ, 0xc0, !PT ;  /* 0x000000ff6eff7812 */ /* 0x000fc8000780c0ff */
[----:B------:R-:W-:Y:S02]  /*3990*/  FSEL R87, R83, RZ, P0 ;  /* 0x000000ff53577208 */ /* 0x000fe40000000000 */
[----:B------:R-:W1:Y:S08]  /*39a0*/  F2F.BF16.F32 R71, R71 ;  /* 0x0000004700477304 */ /* 0x000e700000202000 */
[----:B------:R-:W-:Y:S01]  /*39b0*/  F2F.BF16.F32 R76, R76 ;  /* 0x0000004c004c7304 */ /* 0x000fe20000202000 */
[----:B-1----:R-:W-:-:S07]  /*39c0*/  PRMT R119, R70, 0x5410, R71 ;  /* 0x0000541046777816 */ /* 0x002fce0000000047 */
[----:B------:R-:W-:Y:S01]  /*39d0*/  F2F.BF16.F32 R74, R74 ;  /* 0x0000004a004a7304 */ /* 0x000fe20000202000 */
[----:B------:R-:W-:-:S03]  /*39e0*/  IMAD.WIDE.U32 R70, R0, 0x10000, RZ ;  /* 0x0001000000467825 */ /* 0x000fc600078e00ff */
[----:B------:R-:W-:-:S04]  /*39f0*/  LOP3.LUT R70, R70, R73, RZ, 0xfc, !PT ;  /* 0x0000004946467212 */ /* 0x000fc800078efcff */
[----:B------:R-:W1:Y:S01]  /*3a00*/  F2F.BF16.F32 R80, R80 ;  /* 0x0000005000507304 */ /* 0x000e620000202000 */
[----:B------:R-:W-:-:S07]  /*3a10*/  LOP3.LUT R71, R119, R71, RZ, 0xfc, !PT ;  /* 0x0000004777477212 */ /* 0x000fce00078efcff */
[----:B------:R-:W2:Y:S01]  /*3a20*/  F2F.BF16.F32 R78, R78 ;  /* 0x0000004e004e7304 */ /* 0x000ea20000202000 */
[----:B-1----:R-:W-:-:S07]  /*3a30*/  PRMT R113, R80, 0x5410, R81 ;  /* 0x0000541050717816 */ /* 0x002fce0000000051 */
[----:B------:R1:W3:Y:S01]  /*3a40*/  F2F.BF16.F32 R82, R117 ;  /* 0x0000007500527304 */ /* 0x0002e20000202000 */
[----:B--2---:R-:W-:-:S07]  /*3a50*/  IMAD.WIDE.U32 R80, R78, 0x10000, RZ ;  /* 0x000100004e507825 */ /* 0x004fce00078e00ff */
[----:B------:R-:W2:Y:S01]  /*3a60*/  F2F.BF16.F32 R115, R115 ;  /* 0x0000007300737304 */ /* 0x000ea20000202000 */
[----:B-1----:R-:W-:Y:S01]  /*3a70*/  PRMT R117, R76, 0x5410, R77 ;  /* 0x000054104c757816 */ /* 0x002fe2000000004d */
[----:B------:R-:W-:-:S04]  /*3a80*/  IMAD.WIDE.U32 R76, R74, 0x10000, RZ ;  /* 0x000100004a4c7825 */ /* 0x000fc800078e00ff */
[----:B---3--:R-:W-:Y:S02]  /*3a90*/  IMAD.WIDE.U32 R82, R82, 0x10000, RZ ;  /* 0x0001000052527825 */ /* 0x008fe400078e00ff */
[----:B------:R-:W1:Y:S01]  /*3aa0*/  F2F.BF16.F32 R108, R111 ;  /* 0x0000006f006c7304 */ /* 0x000e620000202000 */
[----:B------:R-:W-:Y:S02]  /*3ab0*/  LOP3.LUT R73, R117, R77, RZ, 0xfc, !PT ;  /* 0x0000004d75497212 */ /* 0x000fe400078efcff */
[----:B------:R-:W-:Y:S02]  /*3ac0*/  LOP3.LUT R72, R76, R72, RZ, 0xfc, !PT ;  /* 0x000000484c487212 */ /* 0x000fe400078efcff */
[----:B------:R-:W-:Y:S02]  /*3ad0*/  LOP3.LUT R77, R113, R81, RZ, 0xfc, !PT ;  /* 0x00000051714d7212 */ /* 0x000fe400078efcff */
[----:B--2---:R-:W-:Y:S01]  /*3ae0*/  PRMT R115, R115, 0x5410, R86 ;  /* 0x0000541073737816 */ /* 0x004fe20000000056 */
[----:B------:R-:W2:Y:S01]  /*3af0*/  F2F.BF16.F32 R84, R84 ;  /* 0x0000005400547304 */ /* 0x000ea20000202000 */
[----:B-1----:R-:W-:-:S07]  /*3b00*/  PRMT R111, R85, 0x5410, R108 ;  /* 0x00005410556f7816 */ /* 0x002fce000000006c */
[----:B------:R-:W1:Y:S01]  /*3b10*/  F2F.BF16.F32 R75, R75 ;  /* 0x0000004b004b7304 */ /* 0x000e620000202000 */
[----:B--2---:R-:W-:-:S07]  /*3b20*/  IMAD.WIDE.U32 R84, R84, 0x10000, RZ ;  /* 0x0001000054547825 */ /* 0x004fce00078e00ff */
[----:B------:R-:W2:Y:S01]  /*3b30*/  F2F.BF16.F32 R79, R79 ;  /* 0x0000004f004f7304 */ /* 0x000ea20000202000 */
[----:B-1----:R-:W-:-:S07]  /*3b40*/  LOP3.LUT R76, R80, R75, RZ, 0xfc, !PT ;  /* 0x0000004b504c7212 */ /* 0x002fce00078efcff */
[----:B------:R-:W1:Y:S01]  /*3b50*/  F2F.BF16.F32 R87, R87 ;  /* 0x0000005700577304 */ /* 0x000e620000202000 */
[----:B------:R-:W-:Y:S01]  /*3b60*/  LOP3.LUT R75, R115, R83, RZ, 0xfc, !PT ;  /* 0x00000053734b7212 */ /* 0x000fe200078efcff */
[----:B0-----:R-:W-:Y:S01]  /*3b70*/  IMAD.WIDE.U32 R80, R106, 0x8, R68 ;  /* 0x000000086a507825 */ /* 0x001fe200078e0044 */
[----:B--2---:R-:W-:-:S03]  /*3b80*/  LOP3.LUT R74, R82, R79, RZ, 0xfc, !PT ;  /* 0x0000004f524a7212 */ /* 0x004fc600078efcff */
[--C-:B------:R-:W-:Y:S01]  /*3b90*/  IMAD.WIDE.U32 R82, R105, 0x8, R68.reuse ;  /* 0x0000000869527825 */ /* 0x100fe200078e0044 */
[----:B------:R-:W-:Y:S01]  /*3ba0*/  LOP3.LUT R79, R111, R85, RZ, 0xfc, !PT ;  /* 0x000000556f4f7212 */ /* 0x000fe200078efcff */
[----:B------:R3:W-:Y:S02]  /*3bb0*/  STG.E.64 desc[UR4][R80.64], R70 ;  /* 0x0000004650007986 */ /* 0x0007e4000c101b04 */
[--C-:B------:R-:W-:Y:S02]  /*3bc0*/  IMAD.WIDE.U32 R104, R104, 0x8, R68.reuse ;  /* 0x0000000868687825 */ /* 0x100fe400078e0044 */
[----:B------:R3:W-:Y:S01]  /*3bd0*/  STG.E.64 desc[UR4][R82.64], R72 ;  /* 0x0000004852007986 */ /* 0x0007e2000c101b04 */
[----:B-1----:R-:W-:Y:S01]  /*3be0*/  LOP3.LUT R78, R84, R87, RZ, 0xfc, !PT ;  /* 0x00000057544e7212 */ /* 0x002fe200078efcff */
[--C-:B------:R-:W-:Y:S02]  /*3bf0*/  IMAD.WIDE.U32 R84, R103, 0x8, R68.reuse ;  /* 0x0000000867547825 */ /* 0x100fe400078e0044 */
[----:B------:R3:W-:Y:S02]  /*3c00*/  STG.E.64 desc[UR4][R104.64], R76 ;  /* 0x0000004c68007986 */ /* 0x0007e4000c101b04 */
[----:B------:R-:W-:-:S02]  /*3c10*/  IMAD.WIDE.U32 R68, R102, 0x8, R68 ;  /* 0x0000000866447825 */ /* 0x000fc400078e0044 */
[----:B------:R3:W-:Y:S04]  /*3c20*/  STG.E.64 desc[UR4][R84.64], R74 ;  /* 0x0000004a54007986 */ /* 0x0007e8000c101b04 */
[----:B------:R3:W-:Y:S01]  /*3c30*/  STG.E.64 desc[UR4][R68.64], R78 ;  /* 0x0000004e44007986 */ /* 0x0007e2000c101b04 */
[----:B------:R-:W-:Y:S05]  /*3c40*/  BRA `(.L_x_5069) ;  /* 0x0000000c00287947 */ /* 0x000fea0003800000 */
.L_x_5070:
        /* <DEDUP_REMOVED lines=39> */
[----:B------:R-:W-:Y:S01]  /*3ec0*/  FFMA.FTZ R111, R111, R123, R124 ;  /* 0x0000007b6f6f7223 */ /* 0x000fe2000001007c */
[----:B------:R-:W-:Y:S01]  /*3ed0*/  F2F.BF16.F32 R0, R0 ;  /* 0x0000000000007304 */ /* 0x000fe20000202000 */
        /* <DEDUP_REMOVED lines=13> */
[----:B------:R-:W-:Y:S01]  /*3fb0*/  F2F.BF16.F32 R134, R134 ;  /* 0x0000008600867304 */ /* 0x000fe20000202000 */
        /* <DEDUP_REMOVED lines=11> */
[----:B------:R-:W0:Y:S01]  /*4070*/  F2F.BF16.F32 R133, R133 ;  /* 0x0000008500857304 */ /* 0x000e220000202000 */
[----:B------:R-:W-:Y:S01]  /*4080*/  FADD.FTZ R130, R125, -R130 ;  /* 0x800000827d827221 */ /* 0x000fe20000010000 */
[----:B------:R-:W-:Y:S01]  /*4090*/  FMUL.FTZ R129, R129, UR14 ;  /* 0x0000000e81817c20 */ /* 0x000fe20008410000 */
[----:B------:R-:W-:Y:S01]  /*40a0*/  FMUL.FTZ R125, R76, R120 ;  /* 0x000000784c7d7220 */ /* 0x000fe20000410000 */
[C---:B------:R-:W-:Y:S01]  /*40b0*/  FFMA.FTZ R84, R108.reuse, R111, R48 ;  /* 0x0000006f6c547223 */ /* 0x040fe20000010030 */
        /* <DEDUP_REMOVED lines=24> */
[-C--:B------:R-:W-:Y:S01]  /*4240*/  FFMA.FTZ R130, R82, R123.reuse, R124 ;  /* 0x0000007b52827223 */ /* 0x080fe2000001007c */
[----:B------:R-:W-:Y:S01]  /*4250*/  FMUL.FTZ R121, R121, UR14 ;  /* 0x0000000e79797c20 */ /* 0x000fe20008410000 */
[----:B------:R-:W-:Y:S01]  /*4260*/  FSEL R117, R119, RZ, P0 ;  /* 0x000000ff77757208 */ /* 0x000fe20000000000 */
[----:B------:R-:W-:Y:S01]  /*4270*/  FADD.FTZ R119, R115, -R132 ;  /* 0x8000008473777221 */ /* 0x000fe20000010000 */
[----:B------:R-:W-:Y:S01]  /*4280*/  FADD.FTZ R83, R83, -R130 ;  /* 0x8000008253537221 */ /* 0x000fe20000010000 */
[----:B------:R-:W-:Y:S01]  /*4290*/  FFMA.FTZ R130, R116, R123, R124 ;  /* 0x0000007b74827223 */ /* 0x000fe2000001007c */
[----:B------:R-:W-:Y:S01]  /*42a0*/  FSEL R121, R121, RZ, P2 ;  /* 0x000000ff79797208 */ /* 0x000fe20001000000 */
[-C--:B------:R-:W-:Y:S01]  /*42b0*/  FMUL.FTZ R115, R81, R120.reuse ;  /* 0x0000007851737220 */ /* 0x080fe20000410000 */
[-C--:B-1----:R-:W-:Y:S01]  /*42c0*/  FMUL.FTZ R122, R80, R120.reuse ;  /* 0x00000078507a7220 */ /* 0x082fe20000410000 */
[----:B------:R-:W-:Y:S01]  /*42d0*/  LOP3.LUT P0, RZ, R114, 0xff, RZ, 0xc0, !PT ;  /* 0x000000ff72ff7812 */ /* 0x000fe2000780c0ff */
[----:B------:R-:W-:Y:S01]  /*42e0*/  FFMA.FTZ R83, R108, R83, R59 ;  /* 0x000000536c537223 */ /* 0x000fe2000001003b */
[----:B------:R-:W-:Y:S01]  /*42f0*/  FADD.FTZ R130, R113, -R130 ;  /* 0x8000008271827221 */ /* 0x000fe20000010000 */
[----:B------:R-:W-:Y:S01]  /*4300*/  FMUL.FTZ R122, R122, UR14 ;  /* 0x0000000e7a7a7c20 */ /* 0x000fe20008410000 */
[----:B------:R1:W-:Y:S01]  /*4310*/  F2F.BF16.F32 R118, R121 ;  /* 0x0000007900767304 */ /* 0x0003e20000202000 */
[----:B------:R-:W-:Y:S01]  /*4320*/  FMUL.FTZ R115, R115, UR14 ;  /* 0x0000000e73737c20 */ /* 0x000fe20008410000 */
[-C--:B------:R-:W-:Y:S01]  /*4330*/  FMUL.FTZ R113, R83, R120.reuse ;  /* 0x0000007853717220 */ /* 0x080fe20000410000 */
[----:B------:R-:W-:Y:S01]  /*4340*/  LOP3.LUT P2, RZ, R114, 0xff0000, RZ, 0xc0, !PT ;  /* 0x00ff000072ff7812 */ /* 0x000fe2000784c0ff */
[----:B------:R-:W-:Y:S01]  /*4350*/  FFMA.FTZ R82, R108, R119, R58 ;  /* 0x000000776c527223 */ /* 0x000fe2000001003a */
[----:B------:R-:W-:Y:S01]  /*4360*/  FSEL R122, R122, RZ, P0 ;  /* 0x000000ff7a7a7208 */ /* 0x000fe20000000000 */
[----:B------:R-:W-:Y:S01]  /*4370*/  FMUL.FTZ R113, R113, UR14 ;  /* 0x0000000e71717c20 */ /* 0x000fe20008410000 */
[----:B------:R-:W-:Y:S01]  /*4380*/  LOP3.LUT P0, RZ, R114, 0xff00, RZ, 0xc0, !PT ;  /* 0x0000ff0072ff7812 */ /* 0x000fe2000780c0ff */
[----:B------:R-:W-:Y:S01]  /*4390*/  FMUL.FTZ R119, R82, R120 ;  /* 0x0000007852777220 */ /* 0x000fe20000410000 */
[-CC-:B-1----:R-:W-:Y:S01]  /*43a0*/  FFMA.FTZ R121, R87, R123.reuse, R124.reuse ;  /* 0x0000007b57797223 */ /* 0x182fe2000001007c */
[----:B------:R-:W-:Y:S01]  /*43b0*/  FFMA.FTZ R87, R108, R130, R51 ;  /* 0x000000826c577223 */ /* 0x000fe20000010033 */
[----:B------:R-:W-:Y:S01]  /*43c0*/  FSEL R115, R115, RZ, P0 ;  /* 0x000000ff73737208 */ /* 0x000fe20000000000 */
[----:B------:R-:W-:Y:S01]  /*43d0*/  FMUL.FTZ R119, R119, UR14 ;  /* 0x0000000e77777c20 */ /* 0x000fe20008410000 */
        /* <DEDUP_REMOVED lines=11> */
[----:B------:R1:W-:Y:S01]  /*4490*/  F2F.BF16.F32 R116, R115 ;  /* 0x0000007300747304 */ /* 0x0003e20000202000 */
[----:B------:R-:W-:-:S02]  /*44a0*/  FSEL R119, R119, RZ, P2 ;  /* 0x000000ff77777208 */ /* 0x000fc40001000000 */
[----:B0-----:R-:W-:-:S05]  /*44b0*/  PRMT R133, R134, 0x5410, R133 ;  /* 0x0000541086857816 */ /* 0x001fca0000000085 */
[----:B------:R0:W-:Y:S01]  /*44c0*/  F2F.BF16.F32 R130, R113 ;  /* 0x0000007100827304 */ /* 0x0001e20000202000 */
[----:B-1----:R-:W-:Y:S01]  /*44d0*/  FSEL R115, R114, RZ, P0 ;  /* 0x000000ff72737208 */ /* 0x002fe20000000000 */
        /* <DEDUP_REMOVED lines=8> */
[----:B0-----:R-:W0:Y:S01]  /*4560*/  LDC.64 R112, c[0x0][0x478] ;  /* 0x00011e00ff707b82 */ /* 0x001e220000000a00 */
[----:B------:R-:W-:-:S02]  /*4570*/  FMUL.FTZ R120, R120, UR14 ;  /* 0x0000000e78787c20 */ /* 0x000fc40008410000 */
[----:B------:R-:W-:Y:S02]  /*4580*/  FSEL R121, R108, RZ, P0 ;  /* 0x000000ff6c797208 */ /* 0x000fe40000000000 */
[----:B------:R-:W-:Y:S01]  /*4590*/  LOP3.LUT P0, RZ, R110, 0xff, RZ, 0xc0, !PT ;  /* 0x000000ff6eff7812 */ /* 0x000fe2000780c0ff */
[----:B------:R-:W-:Y:S02]  /*45a0*/  F2F.BF16.F32 R141, R141 ;  /* 0x0000008d008d7304 */ /* 0x000fe40000202000 */
[----:B-1----:R-:W1:Y:S01]  /*45b0*/  LDC.64 R122, c[0x0][0x468] ;  /* 0x00011a00ff7a7b82 */ /* 0x002e620000000a00 */
[----:B------:R-:W-:-:S05]  /*45c0*/  FSEL R108, R120, RZ, P0 ;  /* 0x000000ff786c7208 */ /* 0x000fca0000000000 */
        /* <DEDUP_REMOVED lines=8> */
[----:B-1----:R-:W-:-:S03]  /*4650*/  IMAD.WIDE.U32 R134, R105, 0x8, R122 ;  /* 0x0000000869867825 */ /* 0x002fc600078e007a */
[----:B------:R-:W1:Y:S01]  /*4660*/  F2F.BF16.F32 R127, R127 ;  /* 0x0000007f007f7304 */ /* 0x000e620000202000 */
[----:B--2---:R-:W-:-:S04]  /*4670*/  PRMT R139, R119, 0x5410, R130 ;  /* 0x00005410778b7816 */ /* 0x004fc80000000082 */
[----:B------:R-:W-:-:S03]  /*4680*/  LOP3.LUT R117, R139, R117, RZ, 0xfc, !PT ;  /* 0x000000758b757212 */ /* 0x000fc600078efcff */
[----:B------:R-:W-:Y:S01]  /*4690*/  F2F.BF16.F32 R125, R125 ;  /* 0x0000007d007d7304 */ /* 0x000fe20000202000 */
[----:B-1----:R-:W-:-:S07]  /*46a0*/  PRMT R127, R126, 0x5410, R127 ;  /* 0x000054107e7f7816 */ /* 0x002fce000000007f */
[----:B------:R-:W1:Y:S01]  /*46b0*/  F2F.BF16.F32 R124, R121 ;  /* 0x00000079007c7304 */ /* 0x000e620000202000 */
[----:B------:R-:W-:Y:S01]  /*46c0*/  LOP3.LUT R111, R127, R111, RZ, 0xfc, !PT ;  /* 0x0000006f7f6f7212 */ /* 0x000fe200078efcff */
[----:B0-----:R-:W-:-:S06]  /*46d0*/  IMAD.WIDE.U32 R126, R103, 0x10, R112 ;  /* 0x00000010677e7825 */ /* 0x001fcc00078e0070 */
[----:B------:R-:W-:Y:S01]  /*46e0*/  F2F.BF16.F32 R145, R115 ;  /* 0x0000007300917304 */ /* 0x000fe20000202000 */
[----:B-1----:R-:W-:-:S07]  /*46f0*/  IMAD.WIDE.U32 R118, R124, 0x10000, RZ ;  /* 0x000100007c767825 */ /* 0x002fce00078e00ff */
        /* <DEDUP_REMOVED lines=31> */
.L_x_5069:
[----:B0123--:R-:W0:Y:S01]  /*48f0*/  LDC.64 R68, c[0x0][0x380] ;  /* 0x0000e000ff447b82 */ /* 0x00fe220000000a00 */
        /* <DEDUP_REMOVED lines=44> */
.L_x_5066:
        /* <DEDUP_REMOVED lines=18> */
.L_x_5072:
        /* <DEDUP_REMOVED lines=10> */
.L_x_10869:


//--------------------- .text._ZN10layer_norm22ln_bwd_finalize_kernelINS_22Kernel_traits_finalizeILj2560Ef13__nv_bfloat16fS2_fjLb0ELj1024ELj4ENS_18Kernel_traits_baseILj2560EfS2_fS2_fjLj1024EEEEELb0ELb0EEEvNS_9BwdParamsE --------------------------
	.section	.text._ZN10layer_norm22ln_bwd_finalize_kernelINS_22Kernel_traits_finalizeILj2560Ef13__nv_bfloat16fS2_fjLb0ELj1024ELj4ENS_18Kernel_traits_baseILj2560EfS2_fS2_fjLj1024EEEEELb0ELb0EEEvNS_9BwdParamsE,"ax",@progbits
	.align	128
        .global         _ZN10layer_norm22ln_bwd_finalize_kernelINS_22Kernel_traits_finalizeILj2560Ef13__nv_bfloat16fS2_fjLb0ELj1024ELj4ENS_18Kernel_traits_baseILj2560EfS2_fS2_fjLj1024EEEEELb0ELb0EEEvNS_9BwdParamsE
        .type           _ZN10layer_norm22ln_bwd_finalize_kernelINS_22Kernel_traits_finalizeILj2560Ef13__nv_bfloat16fS2_fjLb0ELj1024ELj4ENS_18Kernel_traits_baseILj2560EfS2_fS2_fjLj1024EEEEELb0ELb0EEEvNS_9BwdParamsE,@function
        .size           _ZN10layer_norm22ln_bwd_finalize_kernelINS_22Kernel_traits_finalizeILj2560Ef13__nv_bfloat16fS2_fjLb0ELj1024ELj4ENS_18Kernel_traits_baseILj2560EfS2_fS2_fjLj1024EEEEELb0ELb0EEEvNS_9BwdParamsE,(.L_x_10870 - _ZN10layer_norm22ln_bwd_finalize_kernelINS_22Kernel_traits_finalizeILj2560Ef13__nv_bfloat16fS2_fjLb0ELj1024ELj4ENS_18Kernel_traits_baseILj2560EfS2_fS2_fjLj1024EEEEELb0ELb0EEEvNS_9BwdParamsE)
        .other          _ZN10layer_norm22ln_bwd_finalize_kernelINS_22Kernel_traits_finalizeILj2560Ef13__nv_bfloat16fS2_fjLb0ELj1024ELj4ENS_18Kernel_traits_baseILj2560EfS2_fS2_fjLj1024EEEEELb0ELb0EEEvNS_9BwdParamsE,@"STO_CUDA_ENTRY STV_DEFAULT"
_ZN10layer_norm22ln_bwd_finalize_kernelINS_22Kernel_traits_finalizeILj2560Ef13__nv_bfloat16fS2_fjLb0ELj1024ELj4ENS_18Kernel_traits_baseILj2560EfS2_fS2_fjLj1024EEEEELb0ELb0EEEvNS_9BwdParamsE:
.text._ZN10layer_norm22ln_bwd_finalize_kernelINS_22Kernel_traits_finalizeILj2560Ef13__nv_bfloat16fS2_fjLb0ELj1024ELj4ENS_18Kernel_traits_baseILj2560EfS2_fS2_fjLj1024EEEEELb0ELb0EEEvNS_9BwdParamsE:
        /* <DEDUP_REMOVED lines=78> */
.L_x_5077:
        /* <DEDUP_REMOVED lines=118> */
.L_x_5076:
[----:B------:R-:W-:Y:S05]  /*0c40*/  BSYNC.RECONVERGENT B1 ;  /* 0x0000000000017941 */ /* 0x000fea0003800200 */
.L_x_5075:
        /* <DEDUP_REMOVED lines=68> */
.L_x_5079:
[----:B------:R-:W-:Y:S05]  /*1090*/  BSYNC.RECONVERGENT B1 ;  /* 0x0000000000017941 */ /* 0x000fea0003800200 */
.L_x_5078:
        /* <DEDUP_REMOVED lines=37> */
.L_x_5081:
[----:B------:R-:W-:Y:S05]  /*12f0*/  BSYNC.RECONVERGENT B1 ;  /* 0x0000000000017941 */ /* 0x000fea0003800200 */
.L_x_5080:
[----:B------:R-:W-:Y:S05]  /*1300*/  @!P1 BRA `(.L_x_5074) ;  /* 0x00000000003c9947 */ /* 0x000fea0003800000 */
[----:B------:R-:W0:Y:S01]  /*1310*/  LDC.64 R8, c[0x0][0x440] ;  /* 0x00011000ff087b82 */ /* 0x000e220000000a00 */
[----:B------:R-:W-:Y:S01]  /*1320*/  IMAD R0, R3, R54, R0 ;  /* 0x0000003603007224 */ /* 0x000fe200078e0200 */
[----:B------:R-:W-:-:S04]  /*1330*/  IADD3 R12, PT, PT, -R55, RZ, RZ ;  /* 0x000000ff370c7210 */ /* 0x000fc80007ffe1ff */
[----:B------:R-:W-:Y:S02]  /*1340*/  IADD3 R3, PT, PT, R57, R0, RZ ;  /* 0x0000000039037210 */ /* 0x000fe40007ffe0ff */
[----:B------:R-:W1:Y:S05]  /*1350*/  LDC.64 R10, c[0x0][0x448] ;  /* 0x00011200ff0a7b82 */ /* 0x000e6a0000000a00 */
.L_x_5082:
        /* <DEDUP_REMOVED lines=10> */
.L_x_5074:
[----:B------:R-:W-:Y:S05]  /*1400*/  BSYNC.RECONVERGENT B0 ;  /* 0x0000000000007941 */ /* 0x000fea0003800200 */
.L_x_5073:
        /* <DEDUP_REMOVED lines=60> */
.L_x_5083:
        /* <DEDUP_REMOVED lines=11> */
.L_x_10870:


//--------------------- .text._ZN10layer_norm13ln_bwd_kernelINS_13Kernel_traitsIf13__nv_bfloat16fS2_fjLj2560ELj1ELj1ELj4ELj8ENS_18Kernel_traits_baseILj2560EfS2_fS2_fjLj128EEEEELb1ELb0ELb1ELb0EEEvNS_9BwdParamsE --------------------------
	.section	.text._ZN10layer_norm13ln_bwd_kernelINS_13Kernel_traitsIf13__nv_bfloat16fS2_fjLj2560ELj1ELj1ELj4ELj8ENS_18Kernel_traits_baseILj2560EfS2_fS2_fjLj128EEEEELb1ELb0ELb1ELb0EEEvNS_9BwdParamsE,"ax",@progbits
	.align	128
        .global         _ZN10layer_norm13ln_bwd_kernelINS_13Kernel_traitsIf13__nv_bfloat16fS2_fjLj2560ELj1ELj1ELj4ELj8ENS_18Kernel_traits_baseILj2560EfS2_fS2_fjLj128EEEEELb1ELb0ELb1ELb0EEEvNS_9BwdParamsE
        .type           _ZN10layer_norm13ln_bwd_kernelINS_13Kernel_traitsIf13__nv_bfloat16fS2_fjLj2560ELj1ELj1ELj4ELj8ENS_18Kernel_traits_baseILj2560EfS2_fS2_fjLj128EEEEELb1ELb0ELb1ELb0EEEvNS_9BwdParamsE,@function
        .size           _ZN10layer_norm13ln_bwd_kernelINS_13Kernel_traitsIf13__nv_bfloat16fS2_fjLj2560ELj1ELj1ELj4ELj8ENS_18Kernel_traits_baseILj2560EfS2_fS2_fjLj128EEEEELb1ELb0ELb1ELb0EEEvNS_9BwdParamsE,(.L_x_10871 - _ZN10layer_norm13ln_bwd_kernelINS_13Kernel_traitsIf13__nv_bfloat16fS2_fjLj2560ELj1ELj1ELj4ELj8ENS_18Kernel_traits_baseILj2560EfS2_fS2_fjLj128EEEEELb1ELb0ELb1ELb0EEEvNS_9BwdParamsE)
        .other          _ZN10layer_norm13ln_bwd_kernelINS_13Kernel_traitsIf13__nv_bfloat16fS2_fjLj2560ELj1ELj1ELj4ELj8ENS_18Kernel_traits_baseILj2560EfS2_fS2_fjLj128EEEEELb1ELb0ELb1ELb0EEEvNS_9BwdParamsE,@"STO_CUDA_ENTRY STV_DEFAULT"
_ZN10layer_norm13ln_bwd_kernelINS_13Kernel_traitsIf13__nv_bfloat16fS2_fjLj2560ELj1ELj1ELj4ELj8ENS_18Kernel_traits_baseILj2560EfS2_fS2_fjLj128EEEEELb1ELb0ELb1ELb0EEEvNS_9BwdParamsE:
.text._ZN10layer_norm13ln_bwd_kernelINS_13Kernel_traitsIf13__nv_bfloat16fS2_fjLj2560ELj1ELj1ELj4ELj8ENS_18Kernel_traits_baseILj2560EfS2_fS2_fjLj128EEEEELb1ELb0ELb1ELb0EEEvNS_9BwdParamsE:
        /* <DEDUP_REMOVED lines=28> */
[----:B--2---:R1:W5:Y:S02]  /*01c0*/  @P0 LDG.E.128 R88, desc[UR10][R4.64] ;  /* 0x0000000a04580981 */ /* 0x004364000c1e1d00 */
[----:B------:R-:W2:Y:S01]  /*01d0*/  @P3 LDC.64 R2, c[0x0][0x3d0] ;  /* 0x0000f400ff023b82 */ /* 0x000ea20000000a00 */
[----:B---3--:R-:W-:-:S04]  /*01e0*/  @P1 IMAD.WIDE.U32 R8, R17, 0x10, R6 ;  /* 0x0000001011081825 */ /* 0x008fc800078e0006 */
[----:B------:R-:W-:Y:S01]  /*01f0*/  @P1 VIADD R17, R17, 0x80 ;  /* 0x0000008011111836 */ /* 0x000fe20000000000 */
[----:B------:R1:W5:Y:S03]  /*0200*/  @P1 LDG.E.128 R84, desc[UR10][R8.64] ;  /* 0x0000000a08541981 */ /* 0x000366000c1e1d00 */
[----:B----4-:R-:W-:-:S04]  /*0210*/  @P2 IMAD.WIDE.U32 R12, R17, 0x10, R12 ;  /* 0x00000010110c2825 */ /* 0x010fc800078e000c */
[----:B------:R-:W-:Y:S01]  /*0220*/  @P2 VIADD R17, R17, 0x80 ;  /* 0x0000008011112836 */ /* 0x000fe20000000000 */
[----:B------:R1:W5:Y:S03]  /*0230*/  @P2 LDG.E.128 R80, desc[UR10][R12.64] ;  /* 0x0000000a0c502981 */ /* 0x000366000c1e1d00 */
        /* <DEDUP_REMOVED lines=45> */
[----:B------:R-:W1:Y:S01]  /*0510*/  LDCU.U8 UR27, c[0x0][0x410] ;  /* 0x00008200ff1b77ac */ /* 0x000e620008000000 */
[----:B------:R-:W2:Y:S01]  /*0520*/  LDCU UR28, c[0x0][0x400] ;  /* 0x00008000ff1c77ac */ /* 0x000ea20008000800 */
[----:B------:R-:W3:Y:S01]  /*0530*/  LDCU.64 UR20, c[0x0][0x408] ;  /* 0x00008100ff1477ac */ /* 0x000ee20008000a00 */
[----:B------:R-:W4:Y:S01]  /*0540*/  LDCU.64 UR22, c[0x0][0x438] ;  /* 0x00008700ff1677ac */ /* 0x000f220008000a00 */
[----:B------:R-:W0:Y:S01]  /*0550*/  LDCU.64 UR4, c[0x0][0x478] ;  /* 0x00008f00ff0477ac */ /* 0x000e220008000a00 */
[----:B------:R-:W0:Y:S01]  /*0560*/  LDCU.128 UR12, c[0x0][0x3c0] ;  /* 0x00007800ff0c77ac */ /* 0x000e220008000c00 */
[----:B------:R-:W0:Y:S01]  /*0570*/  LDCU.128 UR16, c[0x0][0x3f0] ;  /* 0x00007e00ff1077ac */ /* 0x000e220008000c00 */
[----:B------:R-:W0:Y:S02]  /*0580*/  LDCU.64 UR24, c[0x0][0x380] ;  /* 0x00007000ff1877ac */ /* 0x000e240008000a00 */
.L_x_5148:
[----:B0-----:R-:W-:-:S06]  /*0590*/  UIMAD.WIDE UR6, UR9, 0x4, UR18 ;  /* 0x00000004090678a5 */ /* 0x001fcc000f8e0212 */
[----:B-123--:R-:W-:Y:S01]  /*05a0*/  MOV R104, UR6 ;  /* 0x0000000600687c02 */ /* 0x00efe20008000f00 */
[----:B------:R-:W-:Y:S01]  /*05b0*/  IMAD.U32 R105, RZ, RZ, UR7 ;  /* 0x00000007ff697e24 */ /* 0x000fe2000f8e00ff */
[----:B------:R-:W-:-:S04]  /*05c0*/  UIMAD.WIDE UR6, UR9, 0x4, UR14 ;  /* 0x00000004090678a5 */ /* 0x000fc8000f8e020e */
[----:B------:R-:W2:Y:S02]  /*05d0*/  LDG.E R104, desc[UR10][R104.64] ;  /* 0x0000000a68687981 */ /* 0x000ea4000c1e1900 */
[----:B------:R-:W-:Y:S01]  /*05e0*/  IMAD.U32 R106, RZ, RZ, UR6 ;  /* 0x00000006ff6a7e24 */ /* 0x000fe2000f8e00ff */
[----:B------:R-:W-:Y:S01]  /*05f0*/  MOV R107, UR7 ;  /* 0x00000007006b7c02 */ /* 0x000fe20008000f00 */
[----:B------:R-:W-:-:S04]  /*0600*/  UIMAD.WIDE UR6, UR9, 0x4, UR16 ;  /* 0x00000004090678a5 */ /* 0x000fc8000f8e0210 */
[----:B------:R-:W3:Y:S02]  /*0610*/  LDG.E R106, desc[UR10][R106.64] ;  /* 0x0000000a6a6a7981 */ /* 0x000ee4000c1e1900 */
[----:B------:R-:W-:Y:S02]  /*0620*/  IMAD.U32 R146, RZ, RZ, UR6 ;  /* 0x00000006ff927e24 */ /* 0x000fe4000f8e00ff */
        /* <DEDUP_REMOVED lines=14> */
[----:B------:R-:W-:Y:S01]  /*0710*/  BSSY.RECONVERGENT B1, `(.L_x_5087) ;  /* 0x0000050000017945 */ /* 0x000fe20003800200 */
[C---:B------:R-:W-:Y:S01]  /*0720*/  ISETP.GE.U32.AND P6, PT, R0.reuse, 0x280, PT ;  /* 0x000002800000780c */ /* 0x040fe20003fc6070 */
[----:B------:R-:W-:Y:S01]  /*0730*/  IMAD.MOV.U32 R147, RZ, RZ, RZ ;  /* 0x000000ffff937224 */ /* 0x000fe200078e00ff */
[----:B-1----:R-:W-:Y:S02]  /*0740*/  ISETP.NE.AND P5, PT, RZ, UR27, PT ;  /* 0x0000001bff007c0c */ /* 0x002fe4000bfa5270 */
[----:B------:R-:W-:Y:S02]  /*0750*/  CS2R R154, SRZ ;  /* 0x00000000009a7805 */ /* 0x000fe4000001ff00 */
[----:B------:R-:W-:Y:S01]  /*0760*/  MOV R107, UR6 ;  /* 0x00000006006b7c02 */ /* 0x000fe20008000f00 */
[----:B------:R-:W-:Y:S01]  /*0770*/  UIMAD UR6, UR9, UR8, URZ ;  /* 0x00000008090672a4 */ /* 0x000fe2000f8e02ff */
[----:B------:R-:W-:-:S02]  /*0780*/  ISETP.GE.U32.AND P0, PT, R0, 0x100, PT ;  /* 0x000001000000780c */ /* 0x000fc40003f06070 */
[----:B------:R-:W-:Y:S01]  /*0790*/  ISETP.GE.U32.AND P1, PT, R0, 0x180, PT ;  /* 0x000001800000780c */ /* 0x000fe20003f26070 */
[----:B------:R-:W-:Y:S01]  /*07a0*/  @P4 VIADD R11, R146, 0xffffffff ;  /* 0xffffffff920b4836 */ /* 0x000fe20000000000 */
[----:B------:R-:W-:Y:S01]  /*07b0*/  USHF.R.S32.HI UR7, URZ, 0x1f, UR6 ;  /* 0x0000001fff077899 */ /* 0x000fe20008011406 */
[----:B------:R-:W-:Y:S02]  /*07c0*/  ISETP.GE.U32.AND P2, PT, R0, 0x200, PT ;  /* 0x000002000000780c */ /* 0x000fe40003f46070 */
[----:B------:R-:W-:Y:S01]  /*07d0*/  @P4 IMAD R106, R11, UR8, RZ ;  /* 0x000000080b6a4c24 */ /* 0x000fe2000f8e02ff */
[----:B------:R-:W-:Y:S01]  /*07e0*/  ULEA.HI UR7, UR7, UR6, URZ, 0x2 ;  /* 0x0000000607077291 */ /* 0x000fe2000f8f10ff */
[----:B------:R-:W-:-:S03]  /*07f0*/  IMAD R11, R107, UR8, RZ ;  /* 0x000000086b0b7c24 */ /* 0x000fc6000f8e02ff */
[----:B------:R-:W-:Y:S02]  /*0800*/  @P4 SHF.R.S32.HI R107, RZ, 0x1f, R106 ;  /* 0x0000001fff6b4819 */ /* 0x000fe4000001146a */
[----:B0-----:R-:W-:Y:S02]  /*0810*/  SHF.R.S32.HI R104, RZ, 0x1f, R11 ;  /* 0x0000001fff687819 */ /* 0x001fe4000001140b */
[----:B------:R-:W-:Y:S02]  /*0820*/  MOV R145, UR7 ;  /* 0x0000000700917c02 */ /* 0x000fe40008000f00 */
[----:B------:R-:W-:Y:S02]  /*0830*/  @P4 LEA.HI R107, R107, R106, RZ, 0x2 ;  /* 0x0000006a6b6b4211 */ /* 0x000fe400078f10ff */
[----:B------:R-:W-:Y:S02]  /*0840*/  LEA.HI R11, R104, R11, RZ, 0x2 ;  /* 0x0000000b680b7211 */ /* 0x000fe400078f10ff */
[----:B------:R-:W-:-:S02]  /*0850*/  LEA.HI.SX32 R145, R145, R144, 0x1e ;  /* 0x0000009091917211 */ /* 0x000fc400078ff2ff */
[-C--:B------:R-:W-:Y:S02]  /*0860*/  @P4 LEA.HI.SX32 R147, R107, R144.reuse, 0x1e ;  /* 0x000000906b934211 */ /* 0x080fe400078ff2ff */
[----:B------:R-:W-:Y:S01]  /*0870*/  LEA.HI.SX32 R149, R11, R144, 0x1e ;  /* 0x000000900b957211 */ /* 0x000fe200078ff2ff */
[----:B------:R-:W-:Y:S01]  /*0880*/  IMAD.MOV.U32 R148, RZ, RZ, R145 ;  /* 0x000000ffff947224 */ /* 0x000fe200078e0091 */
[----:B------:R-:W-:Y:S02]  /*0890*/  P2R R11, PR, RZ, 0x40 ;  /* 0x00000040ff0b7803 */ /* 0x000fe40000000000 */
[----:B--2---:R-:W-:Y:S01]  /*08a0*/  FSEL R144, R105, RZ, !P5 ;  /* 0x000000ff69907208 */ /* 0x004fe20006800000 */
[----:B------:R-:W-:Y:S06]  /*08b0*/  @!P3 BRA `(.L_x_5088) ;  /* 0x0000000000d4b947 */ /* 0x000fec0003800000 */
[----:B------:R-:W0:Y:S01]  /*08c0*/  LDC.64 R108, c[0x0][0x428] ;  /* 0x00010a00ff6c7b82 */ /* 0x000e220000000a00 */
[----:B----4-:R-:W-:-:S07]  /*08d0*/  ISETP.NE.U32.AND P5, PT, RZ, UR22, PT ;  /* 0x00000016ff007c0c */ /* 0x010fce000bfa5070 */
        /* <DEDUP_REMOVED lines=12> */
[----:B------:R-:W-:Y:S01]  /*09a0*/  IADD3 R147, PT, PT, R147, 0x80, RZ ;  /* 0x0000008093937810 */ /* 0x000fe20007ffe0ff */
[----:B------:R-:W-:Y:S01]  /*09b0*/  VIADD R149, R149, 0x80 ;  /* 0x0000008095957836 */ /* 0x000fe20000000000 */
[----:B------:R-:W-:Y:S02]  /*09c0*/  IADD3 R148, PT, PT, R148, 0x80, RZ ;  /* 0x0000008094947810 */ /* 0x000fe40007ffe0ff */
[----:B---3--:R-:W-:Y:S02]  /*09d0*/  MOV R138, R108 ;  /* 0x0000006c008a7202 */ /* 0x008fe40000000f00 */
[----:B------:R-:W-:Y:S01]  /*09e0*/  SHF.R.U64 R140, R108, 0x10, R109 ;  /* 0x000000106c8c7819 */ /* 0x000fe2000000126d */
[C---:B----4-:R-:W-:Y:S01]  /*09f0*/  FADD.FTZ R104, -R144.reuse, R104 ;  /* 0x0000006890687221 */ /* 0x050fe20000010100 */
[----:B------:R-:W-:Y:S01]  /*0a00*/  FADD.FTZ R105, -R144, R105 ;  /* 0x0000006990697221 */ /* 0x000fe20000010100 */
[----:B------:R-:W-:-:S02]  /*0a10*/  IMAD.U32 R141, R138, 0x10000, RZ ;  /* 0x000100008a8d7824 */ /* 0x000fc400078e00ff */
[----:B------:R-:W-:Y:S01]  /*0a20*/  FMUL.FTZ R143, R104, UR29 ;  /* 0x0000001d688f7c20 */ /* 0x000fe20008410000 */
[----:B------:R-:W-:Y:S01]  /*0a30*/  IMAD.MOV.U32 R139, RZ, RZ, R109 ;  /* 0x000000ffff8b7224 */ /* 0x000fe200078e006d */
[----:B------:R-:W-:Y:S01]  /*0a40*/  SHF.L.U32 R140, R140, 0x10, RZ ;  /* 0x000000108c8c7819 */ /* 0x000fe200000006ff */
[C---:B------:R-:W-:Y:S01]  /*0a50*/  FADD.FTZ R106, -R144.reuse, R106 ;  /* 0x0000006a906a7221 */ /* 0x040fe20000010100 */
[----:B------:R-:W-:Y:S01]  /*0a60*/  FADD.FTZ R107, -R144, R107 ;  /* 0x0000006b906b7221 */ /* 0x000fe20000010100 */
[----:B------:R-:W-:Y:S01]  /*0a70*/  FMUL.FTZ R142, R105, UR29 ;  /* 0x0000001d698e7c20 */ /* 0x000fe20008410000 */
[----:B------:R-:W-:Y:S01]  /*0a80*/  FADD.FTZ R48, R48, R141 ;  /* 0x0000008d30307221 */ /* 0x000fe20000010000 */
[-C--:B------:R-:W-:Y:S01]  /*0a90*/  FFMA.FTZ R68, R143, R141.reuse, R68 ;  /* 0x0000008d8f447223 */ /* 0x080fe20000010044 */
[----:B------:R-:W-:Y:S01]  /*0aa0*/  FMUL.FTZ R141, R72, R141 ;  /* 0x0000008d488d7220 */ /* 0x000fe20000410000 */
[----:B------:R-:W-:Y:S01]  /*0ab0*/  SHF.R.U32.HI R108, RZ, 0x10, R109 ;  /* 0x00000010ff6c7819 */ /* 0x000fe2000001166d */
[----:B0-----:R-:W-:-:S02]  /*0ac0*/  IMAD.U32 R137, R139, 0x10000, RZ ;  /* 0x000100008b897824 */ /* 0x001fc400078e00ff */
[----:B------:R-:W-:Y:S01]  /*0ad0*/  FMUL.FTZ R139, R106, UR29 ;  /* 0x0000001d6a8b7c20 */ /* 0x000fe20008410000 */
[----:B------:R-:W-:Y:S01]  /*0ae0*/  FMUL.FTZ R138, R107, UR29 ;  /* 0x0000001d6b8a7c20 */ /* 0x000fe20008410000 */
        /* <DEDUP_REMOVED lines=18> */
.L_x_5088:
[----:B----4-:R-:W-:Y:S05]  /*0c10*/  BSYNC.RECONVERGENT B1 ;  /* 0x0000000000017941 */ /* 0x010fea0003800200 */
.L_x_5087:
        /* <DEDUP_REMOVED lines=16> */
[----:B------:R-:W-:Y:S01]  /*0d20*/  VIADD R147, R147, 0x80 ;  /* 0x0000008093937836 */ /* 0x000fe20000000000 */
[----:B------:R-:W-:Y:S01]  /*0d30*/  IADD3 R149, PT, PT, R149, 0x80, RZ ;  /* 0x0000008095957810 */ /* 0x000fe20007ffe0ff */
[----:B------:R-:W-:Y:S02]  /*0d40*/  VIADD R148, R148, 0x80 ;  /* 0x0000008094947836 */ /* 0x000fe40000000000 */
[----:B---3--:R-:W-:Y:S01]  /*0d50*/  IMAD.MOV.U32 R114, RZ, RZ, R110 ;  /* 0x000000ffff727224 */ /* 0x008fe200078e006e */
[--C-:B------:R-:W-:Y:S02]  /*0d60*/  SHF.R.U64 R132, R110, 0x10, R111.reuse ;  /* 0x000000106e847819 */ /* 0x100fe4000000126f */
[----:B------:R-:W-:Y:S02]  /*0d70*/  MOV R115, R111 ;  /* 0x0000006f00737202 */ /* 0x000fe40000000f00 */
[----:B------:R-:W-:Y:S01]  /*0d80*/  SHF.R.U32.HI R110, RZ, 0x10, R111 ;  /* 0x00000010ff6e7819 */ /* 0x000fe2000001166f */
[C---:B----4-:R-:W-:Y:S01]  /*0d90*/  FADD.FTZ R133, -R144.reuse, R105 ;  /* 0x0000006990857221 */ /* 0x050fe20000010100 */
[----:B------:R-:W-:Y:S01]  /*0da0*/  FADD.FTZ R134, -R144, R106 ;  /* 0x0000006a90867221 */ /* 0x000fe20000010100 */
[----:B------:R-:W-:Y:S01]  /*0db0*/  SHF.L.U32 R105, R114, 0x10, RZ ;  /* 0x0000001072697819 */ /* 0x000fe200000006ff */
[C---:B------:R-:W-:Y:S01]  /*0dc0*/  FADD.FTZ R111, -R144.reuse, R104 ;  /* 0x00000068906f7221 */ /* 0x040fe20000010100 */
[----:B------:R-:W-:Y:S01]  /*0dd0*/  FADD.FTZ R135, -R144, R107 ;  /* 0x0000006b90877221 */ /* 0x000fe20000010100 */
[----:B------:R-:W-:Y:S01]  /*0de0*/  SHF.L.U32 R107, R115, 0x10, RZ ;  /* 0x00000010736b7819 */ /* 0x000fe200000006ff */
[----:B------:R-:W-:-:S02]  /*0df0*/  IMAD.U32 R104, R132, 0x10000, RZ ;  /* 0x0001000084687824 */ /* 0x000fc400078e00ff */
[----:B0-----:R-:W-:Y:S01]  /*0e00*/  FMUL.FTZ R112, R133, UR29 ;  /* 0x0000001d85707c20 */ /* 0x001fe20008410000 */
[----:B------:R-:W-:Y:S01]  /*0e10*/  FMUL.FTZ R115, R134, UR29 ;  /* 0x0000001d86737c20 */ /* 0x000fe20008410000 */
[----:B------:R-:W-:Y:S01]  /*0e20*/  FMUL.FTZ R113, R111, UR29 ;  /* 0x0000001d6f717c20 */ /* 0x000fe20008410000 */
[-C--:B------:R-:W-:Y:S01]  /*0e30*/  FMUL.FTZ R134, R88, R105.reuse ;  /* 0x0000006958867220 */ /* 0x080fe20000410000 */
        /* <DEDUP_REMOVED lines=11> */
[----:B------:R-:W-:-:S02]  /*0ef0*/  IMAD.U32 R106, R110, 0x10000, RZ ;  /* 0x000100006e6a7824 */ /* 0x000fc400078e00ff */
        /* <DEDUP_REMOVED lines=9> */
.L_x_5090:
[----:B------:R-:W-:Y:S05]  /*0f90*/  BSYNC.RECONVERGENT B1 ;  /* 0x0000000000017941 */ /* 0x000fea0003800200 */
.L_x_5089:
        /* <DEDUP_REMOVED lines=16> */
[----:B------:R-:W-:Y:S01]  /*10a0*/  IADD3 R147, PT, PT, R147, 0x80, RZ ;  /* 0x0000008093937810 */ /* 0x000fe20007ffe0ff */
[----:B------:R-:W-:Y:S01]  /*10b0*/  VIADD R149, R149, 0x80 ;  /* 0x0000008095957836 */ /* 0x000fe20000000000 */
[----:B------:R-:W-:Y:S02]  /*10c0*/  IADD3 R148, PT, PT, R148, 0x80, RZ ;  /* 0x0000008094947810 */ /* 0x000fe40007ffe0ff */
[----:B---3--:R-:W-:Y:S01]  /*10d0*/  MOV R106, R18 ;  /* 0x00000012006a7202 */ /* 0x008fe20000000f00 */
[--C-:B------:R-:W-:Y:S01]  /*10e0*/  IMAD.MOV.U32 R107, RZ, RZ, R19.reuse ;  /* 0x000000ffff6b7224 */ /* 0x100fe200078e0013 */
[--C-:B------:R-:W-:Y:S02]  /*10f0*/  SHF.R.U64 R109, R18, 0x10, R19.reuse ;  /* 0x00000010126d7819 */ /* 0x100fe40000001213 */
[----:B------:R-:W-:Y:S01]  /*1100*/  SHF.R.U32.HI R108, RZ, 0x10, R19 ;  /* 0x00000010ff6c7819 */ /* 0x000fe20000011613 */
[----:B------:R-:W-:-:S02]  /*1110*/  IMAD.U32 R19, R106, 0x10000, RZ ;  /* 0x000100006a137824 */ /* 0x000fc400078e00ff */
[C---:B----4-:R-:W-:Y:S01]  /*1120*/  FADD.FTZ R12, -R144.reuse, R12 ;  /* 0x0000000c900c7221 */ /* 0x050fe20000010100 */
[----:B------:R-:W-:Y:S01]  /*1130*/  FADD.FTZ R110, -R144, R13 ;  /* 0x0000000d906e7221 */ /* 0x000fe20000010100 */
[----:B------:R-:W-:Y:S01]  /*1140*/  SHF.L.U32 R18, R109, 0x10, RZ ;  /* 0x000000106d127819 */ /* 0x000fe200000006ff */
[-C--:B0-----:R-:W-:Y:S01]  /*1150*/  FMUL.FTZ R16, R84, R19.reuse ;  /* 0x0000001354107220 */ /* 0x081fe20000410000 */
[----:B------:R-:W-:Y:S01]  /*1160*/  FMUL.FTZ R13, R12, UR29 ;  /* 0x0000001d0c0d7c20 */ /* 0x000fe20008410000 */
[C---:B------:R-:W-:Y:S01]  /*1170*/  FADD.FTZ R14, -R144.reuse, R14 ;  /* 0x0000000e900e7221 */ /* 0x040fe20000010100 */
[----:B------:R-:W-:Y:S01]  /*1180*/  FADD.FTZ R111, -R144, R15 ;  /* 0x0000000f906f7221 */ /* 0x000fe20000010100 */
[----:B------:R-:W-:Y:S01]  /*1190*/  FMUL.FTZ R12, R110, UR29 ;  /* 0x0000001d6e0c7c20 */ /* 0x000fe20008410000 */
[----:B------:R-:W-:Y:S02]  /*11a0*/  IMAD.U32 R107, R107, 0x10000, RZ ;  /* 0x000100006b6b7824 */ /* 0x000fe400078e00ff */
[----:B------:R-:W-:Y:S01]  /*11b0*/  FADD.FTZ R40, R40, R19 ;  /* 0x0000001328287221 */ /* 0x000fe20000010000 */
[----:B------:R-:W-:Y:S01]  /*11c0*/  FFMA.FTZ R60, R13, R19, R60 ;  /* 0x000000130d3c7223 */ /* 0x000fe2000001003c */
[----:B------:R-:W-:Y:S01]  /*11d0*/  FMUL.FTZ R17, R85, R18 ;  /* 0x0000001255117220 */ /* 0x000fe20000410000 */
[----:B------:R-:W-:Y:S01]  /*11e0*/  FADD.FTZ R104, R155, R16 ;  /* 0x000000109b687221 */ /* 0x000fe20000010000 */
[----:B------:R-:W-:Y:S01]  /*11f0*/  FFMA.FTZ R19, R13, R16, R154 ;  /* 0x000000100d137223 */ /* 0x000fe2000001009a */
[----:B------:R-:W-:Y:S01]  /*1200*/  SHF.L.U32 R106, R108, 0x10, RZ ;  /* 0x000000106c6a7819 */ /* 0x000fe200000006ff */
[----:B------:R-:W-:Y:S01]  /*1210*/  FMUL.FTZ R15, R14, UR29 ;  /* 0x0000001d0e0f7c20 */ /* 0x000fe20008410000 */
[----:B------:R-:W-:Y:S01]  /*1220*/  FMUL.FTZ R14, R111, UR29 ;  /* 0x0000001d6f0e7c20 */ /* 0x000fe20008410000 */
[----:B------:R-:W-:Y:S01]  /*1230*/  FADD.FTZ R41, R41, R18 ;  /* 0x0000001229297221 */ /* 0x000fe20000010000 */
[----:B------:R-:W-:Y:S01]  /*1240*/  FFMA.FTZ R61, R12, R18, R61 ;  /* 0x000000120c3d7223 */ /* 0x000fe2000001003d */
        /* <DEDUP_REMOVED lines=12> */
.L_x_5092:
[----:B------:R-:W-:Y:S05]  /*1310*/  BSYNC.RECONVERGENT B1 ;  /* 0x0000000000017941 */ /* 0x000fea0003800200 */
.L_x_5091:
        /* <DEDUP_REMOVED lines=23> */
[----:B----4-:R-:W-:Y:S01]  /*1490*/  FADD.FTZ R121, -R144, R105 ;  /* 0x0000006990797221 */ /* 0x010fe20000010100 */
[----:B------:R-:W-:Y:S01]  /*14a0*/  SHF.L.U32 R105, R118, 0x10, RZ ;  /* 0x0000001076697819 */ /* 0x000fe200000006ff */
[C---:B------:R-:W-:Y:S01]  /*14b0*/  FADD.FTZ R111, -R144.reuse, R104 ;  /* 0x00000068906f7221 */ /* 0x040fe20000010100 */
[----:B------:R-:W-:Y:S01]  /*14c0*/  FADD.FTZ R122, -R144, R106 ;  /* 0x0000006a907a7221 */ /* 0x000fe20000010100 */
[----:B------:R-:W-:-:S02]  /*14d0*/  IMAD.U32 R104, R120, 0x10000, RZ ;  /* 0x0001000078687824 */ /* 0x000fc400078e00ff */
[----:B0-----:R-:W-:Y:S01]  /*14e0*/  FMUL.FTZ R116, R121, UR29 ;  /* 0x0000001d79747c20 */ /* 0x001fe20008410000 */
[----:B------:R-:W-:Y:S01]  /*14f0*/  FMUL.FTZ R117, R111, UR29 ;  /* 0x0000001d6f757c20 */ /* 0x000fe20008410000 */
[-C--:B------:R-:W-:Y:S01]  /*1500*/  FMUL.FTZ R120, R80, R105.reuse ;  /* 0x0000006950787220 */ /* 0x080fe20000410000 */
[----:B------:R-:W-:Y:S01]  /*1510*/  FADD.FTZ R123, -R144, R107 ;  /* 0x0000006b907b7221 */ /* 0x000fe20000010100 */
        /* <DEDUP_REMOVED lines=23> */
.L_x_5094:
[----:B------:R-:W-:Y:S05]  /*1690*/  BSYNC.RECONVERGENT B1 ;  /* 0x0000000000017941 */ /* 0x000fea0003800200 */
.L_x_5093:
        /* <DEDUP_REMOVED lines=10> */
[----:B------:R-:W4:Y:S01]  /*1740*/  LDG.E.128 R104, desc[UR10][R104.64] ;  /* 0x0000000a68687981 */ /* 0x000f22000c1e1d00 */
[----:B--2---:R-:W-:-:S05]  /*1750*/  IMAD.WIDE.U32 R110, R147, 0x4, R110 ;  /* 0x00000004936e7825 */ /* 0x004fca00078e006e */
[----:B------:R-:W5:Y:S01]  /*1760*/  LDG.E R6, desc[UR10][R110.64] ;  /* 0x0000000a6e067981 */ /* 0x000f62000c1e1900 */
[----:B0-----:R-:W-:-:S05]  /*1770*/  @P5 IMAD.WIDE.U32 R124, R148, 0x10, R124 ;  /* 0x00000010947c5825 */ /* 0x001fca00078e007c */
[----:B------:R0:W5:Y:S01]  /*1780*/  @P5 LDG.E.128 R96, desc[UR10][R124.64] ;  /* 0x0000000a7c605981 */ /* 0x000162000c1e1d00 */
[----:B---3--:R-:W-:Y:S02]  /*1790*/  MOV R126, R108 ;  /* 0x0000006c007e7202 */ /* 0x008fe40000000f00 */
[--C-:B------:R-:W-:Y:S01]  /*17a0*/  SHF.R.U64 R129, R108, 0x10, R109.reuse ;  /* 0x000000106c817819 */ /* 0x100fe2000000126d */
[----:B------:R-:W-:Y:S02]  /*17b0*/  IMAD.MOV.U32 R128, RZ, RZ, R109 ;  /* 0x000000ffff807224 */ /* 0x000fe400078e006d */
[----:B----4-:R-:W-:Y:S01]  /*17c0*/  FADD.FTZ R108, -R144, R105 ;  /* 0x00000069906c7221 */ /* 0x010fe20000010100 */
[----:B------:R-:W-:Y:S01]  /*17d0*/  SHF.L.U32 R105, R126, 0x10, RZ ;  /* 0x000000107e697819 */ /* 0x000fe200000006ff */
[C---:B------:R-:W-:Y:S01]  /*17e0*/  FADD.FTZ R104, -R144.reuse, R104 ;  /* 0x0000006890687221 */ /* 0x040fe20000010100 */
[----:B------:R-:W-:Y:S01]  /*17f0*/  FADD.FTZ R127, -R144, R106 ;  /* 0x0000006a907f7221 */ /* 0x000fe20000010100 */
[----:B------:R-:W-:-:S02]  /*1800*/  IMAD.U32 R106, R129, 0x10000, RZ ;  /* 0x00010000816a7824 */ /* 0x000fc400078e00ff */
[----:B------:R-:W-:Y:S01]  /*1810*/  FADD.FTZ R130, -R144, R107 ;  /* 0x0000006b90827221 */ /* 0x000fe20000010100 */
[----:B0-----:R-:W-:Y:S01]  /*1820*/  FMUL.FTZ R125, R104, UR29 ;  /* 0x0000001d687d7c20 */ /* 0x001fe20008410000 */
[-C--:B------:R-:W-:Y:S01]  /*1830*/  FMUL.FTZ R126, R76, R105.reuse ;  /* 0x000000694c7e7220 */ /* 0x080fe20000410000 */
[----:B------:R-:W-:Y:S01]  /*1840*/  SHF.L.U32 R107, R128, 0x10, RZ ;  /* 0x00000010806b7819 */ /* 0x000fe200000006ff */
[----:B------:R-:W-:Y:S01]  /*1850*/  FMUL.FTZ R127, R127, UR29 ;  /* 0x0000001d7f7f7c20 */ /* 0x000fe20008410000 */
[----:B------:R-:W-:Y:S01]  /*1860*/  SHF.R.U32.HI R109, RZ, 0x10, R109 ;  /* 0x00000010ff6d7819 */ /* 0x000fe2000001166d */
[----:B------:R-:W-:Y:S01]  /*1870*/  FADD.FTZ R32, R32, R105 ;  /* 0x0000006920207221 */ /* 0x000fe20000010000 */
[----:B------:R-:W-:Y:S01]  /*1880*/  FFMA.FTZ R52, R125, R105, R52 ;  /* 0x000000697d347223 */ /* 0x000fe20000010034 */
[----:B------:R-:W-:Y:S01]  /*1890*/  FMUL.FTZ R129, R77, R106 ;  /* 0x0000006a4d817220 */ /* 0x000fe20000410000 */
[----:B------:R-:W-:Y:S01]  /*18a0*/  FADD.FTZ R104, R155, R126 ;  /* 0x0000007e9b687221 */ /* 0x000fe20000010000 */
[----:B------:R-:W-:Y:S01]  /*18b0*/  FMUL.FTZ R124, R108, UR29 ;  /* 0x0000001d6c7c7c20 */ /* 0x000fe20008410000 */
[----:B------:R-:W-:Y:S01]  /*18c0*/  FFMA.FTZ R105, R125, R126, R154 ;  /* 0x0000007e7d697223 */ /* 0x000fe2000001009a */
[----:B------:R-:W-:Y:S01]  /*18d0*/  FADD.FTZ R34, R34, R107 ;  /* 0x0000006b22227221 */ /* 0x000fe20000010000 */
[-C--:B------:R-:W-:Y:S01]  /*18e0*/  FFMA.FTZ R54, R127, R107.reuse, R54 ;  /* 0x0000006b7f367223 */ /* 0x080fe20000010036 */
[----:B------:R-:W-:Y:S01]  /*18f0*/  FMUL.FTZ R128, R78, R107 ;  /* 0x0000006b4e807220 */ /* 0x000fe20000410000 */
        /* <DEDUP_REMOVED lines=14> */
.L_x_5086:
[----:B-----5:R-:W-:Y:S01]  /*19e0*/  ISETP.GE.AND P4, PT, R146, 0x1, PT ;  /* 0x000000019200780c */ /* 0x020fe20003f86270 */
[----:B------:R-:W-:Y:S01]  /*19f0*/  UIMAD UR6, UR9, UR8, URZ ;  /* 0x00000008090672a4 */ /* 0x000fe2000f8e02ff */
[----:B------:R-:W-:Y:S01]  /*1a00*/  HFMA2 R157, -RZ, RZ, 0, 0 ;  /* 0x00000000ff9d7431 */ /* 0x000fe200000001ff */
[----:B----4-:R-:W-:Y:S02]  /*1a10*/  UISETP.NE.U32.AND UP0, UPT, UR22, URZ, UPT ;  /* 0x000000ff1600728c */ /* 0x010fe4000bf05070 */
[----:B------:R-:W-:Y:S02]  /*1a20*/  USHF.R.S32.HI UR7, URZ, 0x1f, UR6 ;  /* 0x0000001fff077899 */ /* 0x000fe40008011406 */
[----:B------:R-:W-:Y:S02]  /*1a30*/  UISETP.NE.AND.EX UP0, UPT, UR23, URZ, UPT, UP0 ;  /* 0x000000ff1700728c */ /* 0x000fe4000bf05300 */
[----:B------:R-:W-:-:S04]  /*1a40*/  ULEA.HI UR7, UR7, UR6, URZ, 0x2 ;  /* 0x0000000607077291 */ /* 0x000fc8000f8f10ff */
[----:B------:R-:W-:Y:S02]  /*1a50*/  @P4 IADD3 R11, PT, PT, R146, -0x1, RZ ;  /* 0xffffffff920b4810 */ /* 0x000fe40007ffe0ff */
[----:B------:R-:W-:-:S03]  /*1a60*/  IMAD.U32 R145, RZ, RZ, UR7 ;  /* 0x00000007ff917e24 */ /* 0x000fc6000f8e00ff */
        /* <DEDUP_REMOVED lines=21> */
[C---:B---3--:R-:W-:Y:S01]  /*1bc0*/  @P1 IMAD.WIDE.U32 R106, R157.reuse, 0x4, R106 ;  /* 0x000000049d6a1825 */ /* 0x048fe200078e006a */
[----:B------:R-:W-:-:S04]  /*1bd0*/  @P1 IADD3 R157, PT, PT, R157, 0x80, RZ ;  /* 0x000000809d9d1810 */ /* 0x000fc80007ffe0ff */
[----:B------:R0:W5:Y:S01]  /*1be0*/  @P1 LDG.E R4, desc[UR10][R106.64] ;  /* 0x0000000a6a041981 */ /* 0x000162000c1e1900 */
[----:B----4-:R-:W-:-:S05]  /*1bf0*/  @P2 IMAD.WIDE.U32 R104, R157, 0x4, R104 ;  /* 0x000000049d682825 */ /* 0x010fca00078e0068 */
        /* <DEDUP_REMOVED lines=10> */
.L_x_5096:
        /* <DEDUP_REMOVED lines=10> */
[C---:B0-----:R-:W-:Y:S01]  /*1d40*/  @P3 IMAD.WIDE.U32 R160, R157.reuse, 0x4, R160 ;  /* 0x000000049da03825 */ /* 0x041fe200078e00a0 */
[----:B------:R-:W-:-:S04]  /*1d50*/  @P3 IADD3 R157, PT, PT, R157, 0x80, RZ ;  /* 0x000000809d9d3810 */ /* 0x000fc80007ffe0ff */
[----:B------:R-:W5:Y:S02]  /*1d60*/  @P3 LDG.E R2, desc[UR10][R160.64] ;  /* 0x0000000aa0023981 */ /* 0x000f64000c1e1900 */
[----:B------:R-:W0:Y:S08]  /*1d70*/  @P1 LDC.64 R154, c[0x0][0x3b0] ;  /* 0x0000ec00ff9a1b82 */ /* 0x000e300000000a00 */
[----:B------:R-:W1:Y:S01]  /*1d80*/  @P1 LDC.64 R148, c[0x0][0x438] ;  /* 0x00010e00ff941b82 */ /* 0x000e620000000a00 */
[----:B--2---:R-:W-:-:S07]  /*1d90*/  @P3 IMAD.WIDE.U32 R152, R147, 0x10, R152 ;  /* 0x0000001093983825 */ /* 0x004fce00078e0098 */
[----:B------:R-:W2:Y:S08]  /*1da0*/  @P2 LDC.64 R108, c[0x0][0x3b0] ;  /* 0x0000ec00ff6c2b82 */ /* 0x000eb00000000a00 */
[----:B------:R-:W2:Y:S01]  /*1db0*/  @P2 LDC.64 R110, c[0x0][0x438] ;  /* 0x00010e00ff6e2b82 */ /* 0x000ea20000000a00 */
[----:B------:R-:W-:Y:S01]  /*1dc0*/  @P3 IADD3 R147, PT, PT, R147, 0x80, RZ ;  /* 0x0000008093933810 */ /* 0x000fe20007ffe0ff */
[----:B---3--:R-:W-:Y:S01]  /*1dd0*/  @P0 IMAD.WIDE.U32 R158, R157, 0x4, R158 ;  /* 0x000000049d9e0825 */ /* 0x008fe200078e009e */
[----:B------:R-:W5:Y:S05]  /*1de0*/  @P3 LDG.E.128 R28, desc[UR10][R152.64] ;  /* 0x0000000a981c3981 */ /* 0x000f6a000c1e1d00 */
[----:B------:R-:W3:Y:S08]  /*1df0*/  @P5 LDC.64 R104, c[0x0][0x3b0] ;  /* 0x0000ec00ff685b82 */ /* 0x000ef00000000a00 */
[----:B------:R-:W3:Y:S01]  /*1e00*/  @P5 LDC.64 R106, c[0x0][0x438] ;  /* 0x00010e00ff6a5b82 */ /* 0x000ee20000000a00 */
[----:B----4-:R-:W-:Y:S01]  /*1e10*/  @P0 IMAD.WIDE.U32 R150, R147, 0x10, R150 ;  /* 0x0000001093960825 */ /* 0x010fe200078e0096 */
[----:B------:R-:W5:Y:S03]  /*1e20*/  @P0 LDG.E R3, desc[UR10][R158.64] ;  /* 0x0000000a9e030981 */ /* 0x000f66000c1e1900 */
[----:B------:R-:W-:Y:S01]  /*1e30*/  @P0 VIADD R157, R157, 0x80 ;  /* 0x000000809d9d0836 */ /* 0x000fe20000000000 */
[----:B------:R-:W5:Y:S01]  /*1e40*/  @P0 LDG.E.128 R24, desc[UR10][R150.64] ;  /* 0x0000000a96180981 */ /* 0x000f62000c1e1d00 */
[----:B------:R-:W-:-:S02]  /*1e50*/  @P0 VIADD R147, R147, 0x80 ;  /* 0x0000008093930836 */ /* 0x000fc40000000000 */
[C---:B0-----:R-:W-:Y:S01]  /*1e60*/  @P1 IMAD.WIDE.U32 R154, R157.reuse, 0x4, R154 ;  /* 0x000000049d9a1825 */ /* 0x041fe200078e009a */
[----:B------:R-:W-:-:S03]  /*1e70*/  @P1 IADD3 R157, PT, PT, R157, 0x80, RZ ;  /* 0x000000809d9d1810 */ /* 0x000fc60007ffe0ff */
[C---:B-1----:R-:W-:Y:S01]  /*1e80*/  @P1 IMAD.WIDE.U32 R148, R147.reuse, 0x10, R148 ;  /* 0x0000001093941825 */ /* 0x042fe200078e0094 */
[----:B------:R-:W-:Y:S01]  /*1e90*/  @P1 IADD3 R147, PT, PT, R147, 0x80, RZ ;  /* 0x0000008093931810 */ /* 0x000fe20007ffe0ff */
[----:B------:R0:W5:Y:S02]  /*1ea0*/  @P1 LDG.E R4, desc[UR10][R154.64] ;  /* 0x0000000a9a041981 */ /* 0x000164000c1e1900 */
[----:B--2---:R-:W-:Y:S02]  /*1eb0*/  @P2 IMAD.WIDE.U32 R108, R157, 0x4, R108 ;  /* 0x000000049d6c2825 */ /* 0x004fe400078e006c */
[----:B------:R2:W5:Y:S02]  /*1ec0*/  @P1 LDG.E.128 R20, desc[UR10][R148.64] ;  /* 0x0000000a94141981 */ /* 0x000564000c1e1d00 */
[----:B------:R-:W-:Y:S02]  /*1ed0*/  @P2 IMAD.WIDE.U32 R110, R147, 0x10, R110 ;  /* 0x00000010936e2825 */ /* 0x000fe400078e006e */
[----:B------:R2:W5:Y:S02]  /*1ee0*/  @P2 LDG.E R5, desc[UR10][R108.64] ;  /* 0x0000000a6c052981 */ /* 0x000564000c1e1900 */
[----:B------:R-:W-:-:S02]  /*1ef0*/  @P2 VIADD R157, R157, 0x80 ;  /* 0x000000809d9d2836 */ /* 0x000fc40000000000 */
[----:B------:R-:W-:Y:S01]  /*1f00*/  @P2 VIADD R147, R147, 0x80 ;  /* 0x0000008093932836 */ /* 0x000fe20000000000 */
[----:B------:R2:W5:Y:S01]  /*1f10*/  @P2 LDG.E.128 R92, desc[UR10][R110.64] ;  /* 0x0000000a6e5c2981 */ /* 0x000562000c1e1d00 */
[----:B---3--:R-:W-:-:S04]  /*1f20*/  @P5 IMAD.WIDE.U32 R104, R157, 0x4, R104 ;  /* 0x000000049d685825 */ /* 0x008fc800078e0068 */
[----:B------:R-:W-:Y:S01]  /*1f30*/  @P5 IMAD.WIDE.U32 R106, R147, 0x10, R106 ;  /* 0x00000010936a5825 */ /* 0x000fe200078e006a */
[----:B------:R2:W5:Y:S04]  /*1f40*/  @P5 LDG.E R6, desc[UR10][R104.64] ;  /* 0x0000000a68065981 */ /* 0x000568000c1e1900 */
[----:B------:R2:W5:Y:S01]  /*1f50*/  @P5 LDG.E.128 R96, desc[UR10][R106.64] ;  /* 0x0000000a6a605981 */ /* 0x000562000c1e1d00 */
[----:B0-----:R-:W-:-:S07]  /*1f60*/  CS2R R154, SRZ ;  /* 0x00000000009a7805 */ /* 0x001fce000001ff00 */
.L_x_5095:
[----:B-1----:R-:W-:Y:S05]  /*1f70*/  BSYNC.RECONVERGENT B0 ;  /* 0x0000000000007941 */ /* 0x002fea0003800200 */
.L_x_5085:
[----:B0-2---:R-:W0:Y:S01]  /*1f80*/  SHFL.DOWN PT, R104, R155, 0x10, 0x1f ;  /* 0x0a001f009b687f89 */ /* 0x005e2200000e0000 */
        /* <DEDUP_REMOVED lines=31> */
.L_x_5098:
[----:B------:R-:W-:Y:S05]  /*2180*/  BSYNC.RECONVERGENT B0 ;  /* 0x0000000000007941 */ /* 0x000fea0003800200 */
.L_x_5097:
        /* <DEDUP_REMOVED lines=50> */
.L_x_5103:
        /* <DEDUP_REMOVED lines=12> */
.L_x_5104:
        /* <DEDUP_REMOVED lines=12> */
.L_x_5105:
        /* <DEDUP_REMOVED lines=13> */
.L_x_5102:
        /* <DEDUP_REMOVED lines=45> */
.L_x_5101:
        /* <DEDUP_REMOVED lines=57> */
[----:B------:R-:W-:Y:S01]  /*2d60*/  F2FP.BF16.F32.PACK_AB R10, RZ, R10 ;  /* 0x0000000aff0a723e */ /* 0x000fe200000010ff */
[----:B------:R-:W-:Y:S06]  /*2d70*/  BRA `(.L_x_5106) ;  /* 0x0000000000e47947 */ /* 0x000fec0003800000 */
.L_x_5107:
[----:B------:R-:W-:Y:S01]  /*2d80*/  PLOP3.LUT P5, PT, PT, PT, UP2, 0x80, 0x8 ;  /* 0x000000000008781c */ /* 0x000fe20003faf028 */
[----:B------:R-:W0:Y:S01]  /*2d90*/  @P4 LDC.64 R102, c[0x0][0x408] ;  /* 0x00010200ff664b82 */ /* 0x000e220000000a00 */
[----:B-----5:R-:W-:-:S07]  /*2da0*/  IMAD.MOV.U32 R146, RZ, RZ, R31 ;  /* 0x000000ffff927224 */ /* 0x020fce00078e001f */
        /* <DEDUP_REMOVED lines=11> */
[----:B------:R-:W-:Y:S02]  /*2e60*/  @P4 FSEL R103, R102, RZ, P5 ;  /* 0x000000ff66674208 */ /* 0x000fe40002800000 */
[----:B------:R-:W-:Y:S02]  /*2e70*/  PLOP3.LUT P5, PT, PT, PT, UP2, 0x80, 0x8 ;  /* 0x000000000008781c */ /* 0x000fe40003faf028 */
[----:B------:R-:W-:Y:S02]  /*2e80*/  MOV R102, R30 ;  /* 0x0000001e00667202 */ /* 0x000fe40000000f00 */
[----:B------:R-:W-:-:S04]  /*2e90*/  @P4 F2FP.BF16.F32.PACK_AB R103, RZ, R103 ;  /* 0x00000067ff67423e */ /* 0x000fc800000010ff */
[----:B------:R-:W-:-:S05]  /*2ea0*/  @P4 PRMT R8, R103, 0x7610, R8 ;  /* 0x0000761067084816 */ /* 0x000fca0000000008 */
        /* <DEDUP_REMOVED lines=21> */
[----:B------:R-:W-:Y:S02]  /*3000*/  PLOP3.LUT P5, PT, PT, PT, UP2, 0x80, 0x8 ;  /* 0x000000000008781c */ /* 0x000fe40003faf028 */
[----:B------:R-:W-:-:S11]  /*3010*/  MOV R100, R28 ;  /* 0x0000001c00647202 */ /* 0x000fd60000000f00 */
        /* <DEDUP_REMOVED lines=15> */
.L_x_5106:
        /* <DEDUP_REMOVED lines=14> */
.L_x_5108:
[----:B------:R-:W-:Y:S01]  /*31f0*/  IADD3 R111, PT, PT, R111, 0x80, RZ ;  /* 0x000000806f6f7810 */ /* 0x000fe20007ffe0ff */
[----:B------:R-:W-:-:S07]  /*3200*/  VIADD R110, R110, 0x80 ;  /* 0x000000806e6e7836 */ /* 0x000fce0000000000 */
.L_x_5100:
[----:B------:R-:W-:Y:S05]  /*3210*/  BSYNC.RECONVERGENT B0 ;  /* 0x0000000000007941 */ /* 0x000fea0003800200 */
.L_x_5099:
        /* <DEDUP_REMOVED lines=9> */
[----:B------:R-:W-:Y:S01]  /*32b0*/  PLOP3.LUT P6, PT, PT, PT, UP2, 0x80, 0x8 ;  /* 0x000000000008781c */ /* 0x000fe20003fcf028 */
[----:B0----5:R-:W-:-:S12]  /*32c0*/  IMAD.MOV.U32 R102, RZ, RZ, R26 ;  /* 0x000000ffff667224 */ /* 0x021fd800078e001a */
        /* <DEDUP_REMOVED lines=11> */
[----:B------:R-:W-:Y:S02]  /*3380*/  PLOP3.LUT P6, PT, PT, PT, UP2, 0x80, 0x8 ;  /* 0x000000000008781c */ /* 0x000fe40003fcf028 */
[----:B------:R-:W-:-:S11]  /*3390*/  MOV R101, R25 ;  /* 0x0000001900657202 */ /* 0x000fd60000000f00 */
[----:B------:R-:W-:Y:S01]  /*33a0*/  @P6 FFMA.FTZ R101, R100, UR29, R25 ;  /* 0x0000001d64656c23 */ /* 0x000fe20008010019 */
[----:B------:R-:W-:Y:S02]  /*33b0*/  PLOP3.LUT P6, PT, PT, PT, UP2, 0x80, 0x8 ;  /* 0x000000000008781c */ /* 0x000fe40003fcf028 */
[----:B------:R-:W-:-:S11]  /*33c0*/  MOV R100, R24 ;  /* 0x0000001800647202 */ /* 0x000fd60000000f00 */
        /* <DEDUP_REMOVED lines=37> */
[----:B------:R-:W-:Y:S01]  /*3620*/  F2FP.BF16.F32.PACK_AB R10, RZ, R10 ;  /* 0x0000000aff0a723e */ /* 0x000fe200000010ff */
[----:B------:R-:W-:Y:S06]  /*3630*/  BRA `(.L_x_5113) ;  /* 0x0000000800607947 */ /* 0x000fec0003800000 */
.L_x_5112:
        /* <DEDUP_REMOVED lines=54> */
[----:B------:R-:W-:Y:S01]  /*39a0*/  F2FP.BF16.F32.PACK_AB R10, RZ, R10 ;  /* 0x0000000aff0a723e */ /* 0x000fe200000010ff */
[----:B------:R-:W-:Y:S06]  /*39b0*/  BRA `(.L_x_5113) ;  /* 0x0000000400807947 */ /* 0x000fec0003800000 */
.L_x_5111:
        /* <DEDUP_REMOVED lines=50> */
[----:B------:R-:W-:Y:S01]  /*3ce0*/  F2FP.BF16.F32.PACK_AB R10, RZ, R10 ;  /* 0x0000000aff0a723e */ /* 0x000fe200000010ff */
[----:B------:R-:W-:Y:S06]  /*3cf0*/  BRA `(.L_x_5113) ;  /* 0x0000000000b07947 */ /* 0x000fec0003800000 */
.L_x_5114:
        /* <DEDUP_REMOVED lines=10> */
[----:B------:R-:W-:-:S07]  /*3da0*/  F2FP.BF16.F32.PACK_AB R7, RZ, R7 ;  /* 0x00000007ff07723e */ /* 0x000fce00000010ff */
.L_x_5115:
        /* <DEDUP_REMOVED lines=11> */
.L_x_5116:
        /* <DEDUP_REMOVED lines=11> */
.L_x_5117:
        /* <DEDUP_REMOVED lines=10> */
[----:B------:R-:W-:-:S07]  /*3fb0*/  F2FP.BF16.F32.PACK_AB R10, RZ, R10 ;  /* 0x0000000aff0a723e */ /* 0x000fce00000010ff */
.L_x_5113:
        /* <DEDUP_REMOVED lines=12> */
.L_x_5118:
[----:B------:R-:W-:Y:S01]  /*4080*/  IADD3 R111, PT, PT, R111, 0x80, RZ ;  /* 0x000000806f6f7810 */ /* 0x000fe20007ffe0ff */
[----:B------:R-:W-:-:S07]  /*4090*/  VIADD R110, R110, 0x80 ;  /* 0x000000806e6e7836 */ /* 0x000fce0000000000 */
.L_x_5110:
[----:B------:R-:W-:Y:S05]  /*40a0*/  BSYNC.RECONVERGENT B0 ;  /* 0x0000000000007941 */ /* 0x000fea0003800200 */
.L_x_5109:
        /* <DEDUP_REMOVED lines=66> */
.L_x_5122:
        /* <DEDUP_REMOVED lines=56> */
.L_x_5121:
        /* <DEDUP_REMOVED lines=52> */
.L_x_5124:
        /* <DEDUP_REMOVED lines=11> */
.L_x_5125:
        /* <DEDUP_REMOVED lines=11> */
.L_x_5126:
        /* <DEDUP_REMOVED lines=11> */
.L_x_5127:
        /* <DEDUP_REMOVED lines=11> */
.L_x_5123:
        /* <DEDUP_REMOVED lines=12> */
.L_x_5128:
[----:B------:R-:W-:Y:S01]  /*4f10*/  IADD3 R111, PT, PT, R111, 0x80, RZ ;  /* 0x000000806f6f7810 */ /* 0x000fe20007ffe0ff */
[----:B------:R-:W-:-:S07]  /*4f20*/  VIADD R110, R110, 0x80 ;  /* 0x000000806e6e7836 */ /* 0x000fce0000000000 */
.L_x_5120:
[----:B------:R-:W-:Y:S05]  /*4f30*/  BSYNC.RECONVERGENT B0 ;  /* 0x0000000000007941 */ /* 0x000fea0003800200 */
.L_x_5119:
        /* <DEDUP_REMOVED lines=66> */
.L_x_5132:
        /* <DEDUP_REMOVED lines=56> */
.L_x_5131:
        /* <DEDUP_REMOVED lines=52> */
.L_x_5134:
        /* <DEDUP_REMOVED lines=11> */
.L_x_5135:
        /* <DEDUP_REMOVED lines=11> */
.L_x_5136:
        /* <DEDUP_REMOVED lines=11> */
.L_x_5137:
        /* <DEDUP_REMOVED lines=11> */
.L_x_5133:
        /* <DEDUP_REMOVED lines=12> */
.L_x_5138:
[----:B------:R-:W-:Y:S01]  /*5da0*/  IADD3 R111, PT, PT, R111, 0x80, RZ ;  /* 0x000000806f6f7810 */ /* 0x000fe20007ffe0ff */
[----:B------:R-:W-:-:S07]  /*5db0*/  VIADD R110, R110, 0x80 ;  /* 0x000000806e6e7836 */ /* 0x000fce0000000000 */
.L_x_5130:
[----:B------:R-:W-:Y:S05]  /*5dc0*/  BSYNC.RECONVERGENT B0 ;  /* 0x0000000000007941 */ /* 0x000fea0003800200 */
.L_x_5129:
        /* <DEDUP_REMOVED lines=67> */
.L_x_5142:
        /* <DEDUP_REMOVED lines=56> */
.L_x_5141:
        /* <DEDUP_REMOVED lines=52> */
.L_x_5144:
        /* <DEDUP_REMOVED lines=22> */
[----:B------:R-:W-:-:S07]  /*6a20*/  F2FP.BF16.F32.PACK_AB R7, RZ, R7 ;  /* 0x00000007ff07723e */ /* 0x000fce00000010ff */
.L_x_5145:
        /* <DEDUP_REMOVED lines=11> */
.L_x_5146:
        /* <DEDUP_REMOVED lines=11> */
.L_x_5147:
[----:B------:R-:W-:-:S07]  /*6b90*/  @P4 PRMT R10, R104, 0x7610, R10 ;  /* 0x00007610680a4816 */ /* 0x000fce000000000a */
.L_x_5143:
        /* <DEDUP_REMOVED lines=12> */
.L_x_5140:
[----:B------:R-:W-:Y:S05]  /*6c60*/  BSYNC.RECONVERGENT B0 ;  /* 0x0000000000007941 */ /* 0x000fea0003800200 */
.L_x_5139:
[----:B------:R-:W-:Y:S02]  /*6c70*/  UIADD3 UR9, UPT, UPT, UR9, UR24, URZ ;  /* 0x0000001809097290 */ /* 0x000fe4000fffe0ff */
[----:B------:R-:W-:Y:S02]  /*6c80*/  UPLOP3.LUT UP1, UPT, UPT, UPT, UP1, 0x40, 0x4 ;  /* 0x000000000004789c */ /* 0x000fe40003f2e810 */
[----:B------:R-:W-:-:S09]  /*6c90*/  UISETP.GE.AND UP0, UPT, UR9, UR25, UPT ;  /* 0x000000190900728c */ /* 0x000fd2000bf06270 */
[----:B------:R-:W-:Y:S05]  /*6ca0*/  BRA.U !UP0, `(.L_x_5148) ;  /* 0xffffff9908387547 */ /* 0x000fea000b83ffff */
.L_x_5084:
[----:B------:R-:W4:Y:S01]  /*6cb0*/  S2UR UR6, SR_CTAID.X ;  /* 0x00000000000679c3 */ /* 0x000f220000002500 */
[----:B------:R-:W-:-:S07]  /*6cc0*/  ISETP.NE.AND P4, PT, R11, RZ, PT ;  /* 0x000000ff0b00720c */ /* 0x000fce0003f85270 */
[----:B-----5:R-:W0:Y:S08]  /*6cd0*/  LDC.64 R2, c[0x0][0x440] ;  /* 0x00011000ff027b82 */ /* 0x020e300000000a00 */
[----:B------:R-:W1:Y:S08]  /*6ce0*/  LDC.64 R4, c[0x0][0x448] ;  /* 0x00011200ff047b82 */ /* 0x000e700000000a00 */
[----:B------:R-:W2:Y:S01]  /*6cf0*/  LDC.64 R6, c[0x0][0x440] ;  /* 0x00011000ff067b82 */ /* 0x000ea20000000a00 */
        /* <DEDUP_REMOVED lines=36> */
.L_x_5149:
        /* <DEDUP_REMOVED lines=12> */
.L_x_10871:


//--------------------- .text._ZN10layer_norm22ln_bwd_finalize_kernelINS_22Kernel_traits_finalizeILj2560Ef13__nv_bfloat16fS2_fjLb0ELj1024ELj4ENS_18Kernel_traits_baseILj2560EfS2_fS2_fjLj1024EEEEELb0ELb1EEEvNS_9BwdParamsE --------------------------
	.section	.text._ZN10layer_norm22ln_bwd_finalize_kernelINS_22Kernel_traits_finalizeILj2560Ef13__nv_bfloat16fS2_fjLb0ELj1024ELj4ENS_18Kernel_traits_baseILj2560EfS2_fS2_fjLj1024EEEEELb0ELb1EEEvNS_9BwdParamsE,"ax",@progbits
	.align	128
        .global         _ZN10layer_norm22ln_bwd_finalize_kernelINS_22Kernel_traits_finalizeILj2560Ef13__nv_bfloat16fS2_fjLb0ELj1024ELj4ENS_18Kernel_traits_baseILj2560EfS2_fS2_fjLj1024EEEEELb0ELb1EEEvNS_9BwdParamsE
        .type           _ZN10layer_norm22ln_bwd_finalize_kernelINS_22Kernel_traits_finalizeILj2560Ef13__nv_bfloat16fS2_fjLb0ELj1024ELj4ENS_18Kernel_traits_baseILj2560EfS2_fS2_fjLj1024EEEEELb0ELb1EEEvNS_9BwdParamsE,@function
        .size           _ZN10layer_norm22ln_bwd_finalize_kernelINS_22Kernel_traits_finalizeILj2560Ef13__nv_bfloat16fS2_fjLb0ELj1024ELj4ENS_18Kernel_traits_baseILj2560EfS2_fS2_fjLj1024EEEEELb0ELb1EEEvNS_9BwdParamsE,(.L_x_10872 - _ZN10layer_norm22ln_bwd_finalize_kernelINS_22Kernel_traits_finalizeILj2560Ef13__nv_bfloat16fS2_fjLb0ELj1024ELj4ENS_18Kernel_traits_baseILj2560EfS2_fS2_fjLj1024EEEEELb0ELb1EEEvNS_9BwdParamsE)
        .other          _ZN10layer_norm22ln_bwd_finalize_kernelINS_22Kernel_traits_finalizeILj2560Ef13__nv_bfloat16fS2_fjLb0ELj1024ELj4ENS_18Kernel_traits_baseILj2560EfS2_fS2_fjLj1024EEEEELb0ELb1EEEvNS_9BwdParamsE,@"STO_CUDA_ENTRY STV_DEFAULT"
_ZN10layer_norm22ln_bwd_finalize_kernelINS_22Kernel_traits_finalizeILj2560Ef13__nv_bfloat16fS2_fjLb0ELj1024ELj4ENS_18Kernel_traits_baseILj2560EfS2_fS2_fjLj1024EEEEELb0ELb1EEEvNS_9BwdParamsE:
.text._ZN10layer_norm22ln_bwd_finalize_kernelINS_22Kernel_traits_finalizeILj2560Ef13__nv_bfloat16fS2_fjLb0ELj1024ELj4ENS_18Kernel_traits_baseILj2560EfS2_fS2_fjLj1024EEEEELb0ELb1EEEvNS_9BwdParamsE:
        /* <DEDUP_REMOVED lines=77> */
.L_x_5154:
        /* <DEDUP_REMOVED lines=118> */
.L_x_5153:
[----:B------:R-:W-:Y:S05]  /*0c30*/  BSYNC.RECONVERGENT B1 ;  /* 0x0000000000017941 */ /* 0x000fea0003800200 */
.L_x_5152:
        /* <DEDUP_REMOVED lines=69> */
.L_x_5156:
[----:B------:R-:W-:Y:S05]  /*1090*/  BSYNC.RECONVERGENT B1 ;  /* 0x0000000000017941 */ /* 0x000fea0003800200 */
.L_x_5155:
        /* <DEDUP_REMOVED lines=38> */
.L_x_5158:
[----:B------:R-:W-:Y:S05]  /*1300*/  BSYNC.RECONVERGENT B1 ;  /* 0x0000000000017941 */ /* 0x000fea0003800200 */
.L_x_5157:
[----:B------:R-:W-:Y:S05]  /*1310*/  @!P1 BRA `(.L_x_5151) ;  /* 0x0000000000409947 */ /* 0x000fea0003800000 */
[----:B------:R-:W0:Y:S01]  /*1320*/  LDC R14, c[0x0][0x388] ;  /* 0x0000e200ff0e7b82 */ /* 0x000e220000000800 */
[----:B------:R-:W-:-:S07]  /*1330*/  IADD3 R12, PT, PT, -R54, RZ, RZ ;  /* 0x000000ff360c7210 */ /* 0x000fce0007ffe1ff */
[----:B------:R-:W1:Y:S08]  /*1340*/  LDC.64 R8, c[0x0][0x440] ;  /* 0x00011000ff087b82 */ /* 0x000e700000000a00 */
[----:B------:R-:W2:Y:S01]  /*1350*/  LDC.64 R10, c[0x0][0x448] ;  /* 0x00011200ff0a7b82 */ /* 0x000ea20000000a00 */
[----:B0-----:R-:W-:-:S05]  /*1360*/  IMAD R0, R3, R14, R0 ;  /* 0x0000000e03007224 */ /* 0x001fca00078e0200 */
[----:B------:R-:W-:-:S07]  /*1370*/  IADD3 R3, PT, PT, R57, R0, RZ ;  /* 0x0000000039037210 */ /* 0x000fce0007ffe0ff */
.L_x_5159:
        /* <DEDUP_REMOVED lines=10> */
.L_x_5151:
[----:B------:R-:W-:Y:S05]  /*1420*/  BSYNC.RECONVERGENT B0 ;  /* 0x0000000000007941 */ /* 0x000fea0003800200 */
.L_x_5150:
        /* <DEDUP_REMOVED lines=57> */
.L_x_5160:
        /* <DEDUP_REMOVED lines=12> */
.L_x_10872:


//--------------------- .text._ZN10layer_norm13ln_bwd_kernelINS_13Kernel_traitsIf13__nv_bfloat16fS2_fjLj2560ELj1ELj1ELj4ELj8ENS_18Kernel_traits_baseILj2560EfS2_fS2_fjLj128EEEEELb1ELb0ELb1ELb1EEEvNS_9BwdParamsE --------------------------
	.section	.text._ZN10layer_norm13ln_bwd_kernelINS_13Kernel_traitsIf13__nv_bfloat16fS2_fjLj2560ELj1ELj1ELj4ELj8ENS_18Kernel_traits_baseILj2560EfS2_fS2_fjLj128EEEEELb1ELb0ELb1ELb1EEEvNS_9BwdParamsE,"ax",@progbits
	.align	128
        .global         _ZN10layer_norm13ln_bwd_kernelINS_13Kernel_traitsIf13__nv_bfloat16fS2_fjLj2560ELj1ELj1ELj4ELj8ENS_18Kernel_traits_baseILj2560EfS2_fS2_fjLj128EEEEELb1ELb0ELb1ELb1EEEvNS_9BwdParamsE
        .type           _ZN10layer_norm13ln_bwd_kernelINS_13Kernel_traitsIf13__nv_bfloat16fS2_fjLj2560ELj1ELj1ELj4ELj8ENS_18Kernel_traits_baseILj2560EfS2_fS2_fjLj128EEEEELb1ELb0ELb1ELb1EEEvNS_9BwdParamsE,@function
        .size           _ZN10layer_norm13ln_bwd_kernelINS_13Kernel_traitsIf13__nv_bfloat16fS2_fjLj2560ELj1ELj1ELj4ELj8ENS_18Kernel_traits_baseILj2560EfS2_fS2_fjLj128EEEEELb1ELb0ELb1ELb1EEEvNS_9BwdParamsE,(.L_x_10873 - _ZN10layer_norm13ln_bwd_kernelINS_13Kernel_traitsIf13__nv_bfloat16fS2_fjLj2560ELj1ELj1ELj4ELj8ENS_18Kernel_traits_baseILj2560EfS2_fS2_fjLj128EEEEELb1ELb0ELb1ELb1EEEvNS_9BwdParamsE)
        .other          _ZN10layer_norm13ln_bwd_kernelINS_13Kernel_traitsIf13__nv_bfloat16fS2_fjLj2560ELj1ELj1ELj4ELj8ENS_18Kernel_traits_baseILj2560EfS2_fS2_fjLj128EEEEELb1ELb0ELb1ELb1EEEvNS_9BwdParamsE,@"STO_CUDA_ENTRY STV_DEFAULT"
_ZN10layer_norm13ln_bwd_kernelINS_13Kernel_traitsIf13__nv_bfloat16fS2_fjLj2560ELj1ELj1ELj4ELj8ENS_18Kernel_traits_baseILj2560EfS2_fS2_fjLj128EEEEELb1ELb0ELb1ELb1EEEvNS_9BwdParamsE:
.text._ZN10layer_norm13ln_bwd_kernelINS_13Kernel_traitsIf13__nv_bfloat16fS2_fjLj2560ELj1ELj1ELj4ELj8ENS_18Kernel_traits_baseILj2560EfS2_fS2_fjLj128EEEEELb1ELb0ELb1ELb1EEEvNS_9BwdParamsE:
        /* <DEDUP_REMOVED lines=29> */
[----:B------:R-:W3:Y:S01]  /*01d0*/  LDCU.U8 UR14, c[0x0][0x410] ;  /* 0x00008200ff0e77ac */ /* 0x000ee20008000000 */
        /* <DEDUP_REMOVED lines=13> */
.L_x_5207:
[----:B------:R-:W1:Y:S08]  /*02b0*/  LDC.64 R104, c[0x0][0x3f8] ;  /* 0x0000fe00ff687b82 */ /* 0x000e700000000a00 */
[----:B------:R-:W2:Y:S08]  /*02c0*/  LDC.64 R108, c[0x0][0x3c8] ;  /* 0x0000f200ff6c7b82 */ /* 0x000eb00000000a00 */
[----:B------:R-:W3:Y:S01]  /*02d0*/  LDC.64 R106, c[0x0][0x3f0] ;  /* 0x0000fc00ff6a7b82 */ /* 0x000ee20000000a00 */
[----:B-1----:R-:W-:-:S07]  /*02e0*/  IMAD.WIDE R110, R138, 0x4, R104 ;  /* 0x000000048a6e7825 */ /* 0x002fce00078e0268 */
[----:B------:R-:W1:Y:S01]  /*02f0*/  LDC.64 R104, c[0x0][0x3c0] ;  /* 0x0000f000ff687b82 */ /* 0x000e620000000a00 */
[----:B------:R-:W4:Y:S01]  /*0300*/  LDG.E R145, desc[UR12][R110.64] ;  /* 0x0000000c6e917981 */ /* 0x000f22000c1e1900 */
[----:B--2---:R-:W-:-:S05]  /*0310*/  IMAD.WIDE R108, R138, 0x4, R108 ;  /* 0x000000048a6c7825 */ /* 0x004fca00078e026c */
[----:B-----5:R2:W5:Y:S01]  /*0320*/  LDG.E R140, desc[UR12][R108.64] ;  /* 0x0000000c6c8c7981 */ /* 0x020562000c1e1900 */
[----:B---3--:R-:W-:-:S05]  /*0330*/  IMAD.WIDE R106, R138, 0x4, R106 ;  /* 0x000000048a6a7825 */ /* 0x008fca00078e026a */
[----:B------:R2:W5:Y:S01]  /*0340*/  LDG.E R141, desc[UR12][R106.64] ;  /* 0x0000000c6a8d7981 */ /* 0x000562000c1e1900 */
[----:B----4-:R-:W-:-:S13]  /*0350*/  ISETP.GE.AND P2, PT, R145, 0x1, PT ;  /* 0x000000019100780c */ /* 0x010fda0003f46270 */
[----:B-12---:R-:W-:Y:S05]  /*0360*/  @!P2 BRA `(.L_x_5162) ;  /* 0x000000100024a947 */ /* 0x006fea0003800000 */
[----:B------:R-:W1:Y:S01]  /*0370*/  LDC R117, c[0x0][0x388] ;  /* 0x0000e200ff757b82 */ /* 0x000e620000000800 */
[----:B0-----:R-:W-:Y:S01]  /*0380*/  IADD3 R2, PT, PT, R145, -0x1, RZ ;  /* 0xffffffff91027810 */ /* 0x001fe20007ffe0ff */
[----:B------:R-:W-:-:S06]  /*0390*/  IMAD.WIDE R104, R138, 0x4, R104 ;  /* 0x000000048a687825 */ /* 0x000fcc00078e0268 */
[----:B------:R-:W0:Y:S08]  /*03a0*/  LDC.64 R18, c[0x0][0x428] ;  /* 0x00010a00ff127b82 */ /* 0x000e300000000a00 */
[----:B------:R-:W2:Y:S01]  /*03b0*/  LDC.64 R16, c[0x0][0x3a8] ;  /* 0x0000ea00ff107b82 */ /* 0x000ea20000000a00 */
[-C--:B-1----:R-:W-:Y:S01]  /*03c0*/  IMAD R0, R138, R117.reuse, RZ ;  /* 0x000000758a007224 */ /* 0x082fe200078e02ff */
[----:B-----5:R-:W-:Y:S01]  /*03d0*/  ISETP.GE.AND P3, PT, R141, 0x1, PT ;  /* 0x000000018d00780c */ /* 0x020fe20003f66270 */
[----:B------:R-:W-:Y:S01]  /*03e0*/  IMAD R2, R2, R117, RZ ;  /* 0x0000007502027224 */ /* 0x000fe200078e02ff */
[----:B------:R-:W-:-:S04]  /*03f0*/  MOV R149, UR7 ;  /* 0x0000000700957c02 */ /* 0x000fc80008000f00 */
[----:B------:R-:W1:Y:S01]  /*0400*/  LDC.64 R128, c[0x0][0x3b0] ;  /* 0x0000ec00ff807b82 */ /* 0x000e620000000a00 */
[----:B------:R-:W-:Y:S02]  /*0410*/  SHF.R.S32.HI R3, RZ, 0x1f, R0 ;  /* 0x0000001fff037819 */ /* 0x000fe40000011400 */
[----:B------:R-:W-:Y:S02]  /*0420*/  SHF.R.S32.HI R5, RZ, 0x1f, R2 ;  /* 0x0000001fff057819 */ /* 0x000fe40000011402 */
[----:B------:R-:W-:Y:S02]  /*0430*/  LEA.HI R3, R3, R0, RZ, 0x2 ;  /* 0x0000000003037211 */ /* 0x000fe400078f10ff */
[----:B------:R-:W-:Y:S01]  /*0440*/  LEA.HI R5, R5, R2, RZ, 0x2 ;  /* 0x0000000205057211 */ /* 0x000fe200078f10ff */
[----:B------:R3:W4:Y:S01]  /*0450*/  LDG.E R0, desc[UR12][R104.64] ;  /* 0x0000000c68007981 */ /* 0x000722000c1e1900 */
[-C--:B------:R-:W-:Y:S02]  /*0460*/  LEA.HI.SX32 R155, R3, R132.reuse, 0x1e ;  /* 0x00000084039b7211 */ /* 0x080fe400078ff2ff */
[----:B------:R-:W-:-:S02]  /*0470*/  LEA.HI.SX32 R109, R5, R132, 0x1e ;  /* 0x00000084056d7211 */ /* 0x000fc400078ff2ff */
[----:B------:R-:W-:Y:S02]  /*0480*/  IADD3 R143, PT, PT, R155, 0x100, RZ ;  /* 0x000001009b8f7810 */ /* 0x000fe40007ffe0ff */
[C---:B------:R-:W-:Y:S01]  /*0490*/  IADD3 R111, PT, PT, R109.reuse, 0x100, RZ ;  /* 0x000001006d6f7810 */ /* 0x040fe20007ffe0ff */
[----:B0-----:R-:W-:Y:S01]  /*04a0*/  IMAD.WIDE.U32 R114, R109, 0x8, R18 ;  /* 0x000000086d727825 */ /* 0x001fe200078e0012 */
[----:B------:R-:W-:Y:S02]  /*04b0*/  IADD3 R157, PT, PT, R155, 0x80, RZ ;  /* 0x000000809b9d7810 */ /* 0x000fe40007ffe0ff */
[----:B------:R-:W-:Y:S01]  /*04c0*/  IADD3 R113, PT, PT, R109, 0x180, RZ ;  /* 0x000001806d717810 */ /* 0x000fe20007ffe0ff */
[--C-:B--2---:R-:W-:Y:S01]  /*04d0*/  IMAD.WIDE.U32 R4, R155, 0x10, R16.reuse ;  /* 0x000000109b047825 */ /* 0x104fe200078e0010 */
[C---:B------:R-:W-:Y:S01]  /*04e0*/  IADD3 R3, PT, PT, R109.reuse, 0x80, RZ ;  /* 0x000000806d037810 */ /* 0x040fe20007ffe0ff */
[----:B------:R-:W2:Y:S01]  /*04f0*/  LDG.E.64 R114, desc[UR12][R114.64] ;  /* 0x0000000c72727981 */ /* 0x000ea2000c1e1b00 */
[----:B------:R-:W-:Y:S01]  /*0500*/  IADD3 R109, PT, PT, R109, 0x200, RZ ;  /* 0x000002006d6d7810 */ /* 0x000fe20007ffe0ff */
[----:B------:R-:W-:Y:S01]  /*0510*/  IMAD.WIDE.U32 R12, R143, 0x10, R16 ;  /* 0x000000108f0c7825 */ /* 0x000fe200078e0010 */
[----:B------:R-:W-:Y:S01]  /*0520*/  IADD3 R159, PT, PT, R155, 0x200, RZ ;  /* 0x000002009b9f7810 */ /* 0x000fe20007ffe0ff */
[----:B------:R-:W2:Y:S02]  /*0530*/  LDG.E.128 R4, desc[UR12][R4.64] ;  /* 0x0000000c04047981 */ /* 0x000ea4000c1e1d00 */
[----:B------:R-:W-:Y:S01]  /*0540*/  IMAD.WIDE.U32 R110, R111, 0x8, R18 ;  /* 0x000000086f6e7825 */ /* 0x000fe200078e0012 */
[----:B------:R-:W-:Y:S01]  /*0550*/  IADD3 R153, PT, PT, R155, 0x180, RZ ;  /* 0x000001809b997810 */ /* 0x000fe20007ffe0ff */
[----:B------:R-:W2:Y:S02]  /*0560*/  LDG.E.128 R12, desc[UR12][R12.64] ;  /* 0x0000000c0c0c7981 */ /* 0x000ea4000c1e1d00 */
[----:B------:R-:W-:-:S02]  /*0570*/  IMAD.WIDE.U32 R8, R157, 0x10, R16 ;  /* 0x000000109d087825 */ /* 0x000fc400078e0010 */
[----:B------:R-:W2:Y:S02]  /*0580*/  LDG.E.64 R110, desc[UR12][R110.64] ;  /* 0x0000000c6e6e7981 */ /* 0x000ea4000c1e1b00 */
[--C-:B------:R-:W-:Y:S02]  /*0590*/  IMAD.WIDE.U32 R112, R113, 0x8, R18.reuse ;  /* 0x0000000871707825 */ /* 0x100fe400078e0012 */
[----:B------:R-:W2:Y:S02]  /*05a0*/  LDG.E.128 R8, desc[UR12][R8.64] ;  /* 0x0000000c08087981 */ /* 0x000ea4000c1e1d00 */
[--C-:B------:R-:W-:Y:S02]  /*05b0*/  IMAD.WIDE.U32 R2, R3, 0x8, R18.reuse ;  /* 0x0000000803027825 */ /* 0x100fe400078e0012 */
[----:B------:R-:W2:Y:S02]  /*05c0*/  LDG.E.64 R112, desc[UR12][R112.64] ;  /* 0x0000000c70707981 */ /* 0x000ea4000c1e1b00 */
[----:B------:R-:W-:-:S02]  /*05d0*/  IMAD.WIDE.U32 R108, R109, 0x8, R18 ;  /* 0x000000086d6c7825 */ /* 0x000fc400078e0012 */
[----:B------:R-:W2:Y:S02]  /*05e0*/  LDG.E.64 R2, desc[UR12][R2.64] ;  /* 0x0000000c02027981 */ /* 0x000ea4000c1e1b00 */
[--C-:B---3--:R-:W-:Y:S02]  /*05f0*/  IMAD.WIDE.U32 R104, R159, 0x10, R16.reuse ;  /* 0x000000109f687825 */ /* 0x108fe400078e0010 */
[----:B------:R-:W3:Y:S02]  /*0600*/  LDG.E.64 R108, desc[UR12][R108.64] ;  /* 0x0000000c6c6c7981 */ /* 0x000ee4000c1e1b00 */
[----:B------:R-:W-:Y:S02]  /*0610*/  IMAD.WIDE.U32 R18, R153, 0x10, R16 ;  /* 0x0000001099127825 */ /* 0x000fe400078e0010 */
[----:B------:R-:W3:Y:S04]  /*0620*/  LDG.E.128 R104, desc[UR12][R104.64] ;  /* 0x0000000c68687981 */ /* 0x000ee8000c1e1d00 */
[----:B------:R-:W3:Y:S01]  /*0630*/  LDG.E.128 R16, desc[UR12][R18.64] ;  /* 0x0000000c12107981 */ /* 0x000ee2000c1e1d00 */
[----:B------:R-:W-:-:S02]  /*0640*/  ISETP.NE.U32.AND P0, PT, RZ, UR6, PT ;  /* 0x00000006ff007c0c */ /* 0x000fc4000bf05070 */
[----:B------:R-:W-:Y:S02]  /*0650*/  @P3 IADD3 R116, PT, PT, R141, -0x1, RZ ;  /* 0xffffffff8d743810 */ /* 0x000fe40007ffe0ff */
[----:B------:R-:W-:-:S03]  /*0660*/  ISETP.NE.AND.EX P0, PT, R149, RZ, PT, P0 ;  /* 0x000000ff9500720c */ /* 0x000fc60003f05300 */
[----:B------:R-:W-:-:S05]  /*0670*/  @P3 IMAD R116, R116, R117, RZ ;  /* 0x0000007574743224 */ /* 0x000fca00078e02ff */
[----:B------:R-:W-:-:S04]  /*0680*/  @P3 SHF.R.S32.HI R117, RZ, 0x1f, R116 ;  /* 0x0000001fff753819 */ /* 0x000fc80000011474 */
[----:B------:R-:W-:Y:S01]  /*0690*/  @P3 LEA.HI R127, R117, R116, RZ, 0x2 ;  /* 0x00000074757f3211 */ /* 0x000fe200078f10ff */
[----:B------:R-:W0:Y:S08]  /*06a0*/  @P0 LDC.64 R118, c[0x0][0x438] ;  /* 0x00010e00ff760b82 */ /* 0x000e300000000a00 */
[----:B------:R-:W1:Y:S08]  /*06b0*/  @P0 LDC.64 R116, c[0x0][0x438] ;  /* 0x00010e00ff740b82 */ /* 0x000e700000000a00 */
[----:B------:R-:W0:Y:S08]  /*06c0*/  @P0 LDC.64 R124, c[0x0][0x438] ;  /* 0x00010e00ff7c0b82 */ /* 0x000e300000000a00 */
[----:B------:R-:W0:Y:S08]  /*06d0*/  @P0 LDC.64 R122, c[0x0][0x438] ;  /* 0x00010e00ff7a0b82 */ /* 0x000e300000000a00 */
[----:B------:R-:W0:Y:S01]  /*06e0*/  @P0 LDC.64 R120, c[0x0][0x438] ;  /* 0x00010e00ff780b82 */ /* 0x000e220000000a00 */
[----:B-1----:R-:W-:Y:S01]  /*06f0*/  @P0 IMAD.WIDE.U32 R116, R155, 0x10, R116 ;  /* 0x000000109b740825 */ /* 0x002fe200078e0074 */
[----:B------:R-:W-:-:S02]  /*0700*/  MOV R151, RZ ;  /* 0x000000ff00977202 */ /* 0x000fc40000000f00 */
[----:B------:R-:W-:Y:S01]  /*0710*/  @P3 LEA.HI.SX32 R151, R127, R132, 0x1e ;  /* 0x000000847f973211 */ /* 0x000fe200078ff2ff */
[----:B0-----:R-:W-:Y:S01]  /*0720*/  @P0 IMAD.WIDE.U32 R154, R157, 0x10, R118 ;  /* 0x000000109d9a0825 */ /* 0x001fe200078e0076 */
[----:B------:R-:W5:Y:S03]  /*0730*/  @P0 LDG.E.128 R36, desc[UR12][R116.64] ;  /* 0x0000000c74240981 */ /* 0x000f66000c1e1d00 */
[----:B------:R-:W-:Y:S01]  /*0740*/  @P0 IMAD.WIDE.U32 R142, R143, 0x10, R124 ;  /* 0x000000108f8e0825 */ /* 0x000fe200078e007c */
[----:B------:R-:W-:Y:S01]  /*0750*/  IADD3 R133, PT, PT, R151, 0x80, RZ ;  /* 0x0000008097857810 */ /* 0x000fe20007ffe0ff */
[----:B------:R-:W5:Y:S02]  /*0760*/  @P0 LDG.E.128 R32, desc[UR12][R154.64] ;  /* 0x0000000c9a200981 */ /* 0x000f64000c1e1d00 */
[----:B------:R-:W-:Y:S01]  /*0770*/  @P0 IMAD.WIDE.U32 R152, R153, 0x10, R122 ;  /* 0x0000001099980825 */ /* 0x000fe200078e007a */
[C---:B------:R-:W-:Y:S01]  /*0780*/  IADD3 R131, PT, PT, R151.reuse, 0x100, RZ ;  /* 0x0000010097837810 */ /* 0x040fe20007ffe0ff */
[----:B------:R-:W5:Y:S01]  /*0790*/  @P0 LDG.E.128 R28, desc[UR12][R142.64] ;  /* 0x0000000c8e1c0981 */ /* 0x000f62000c1e1d00 */
[----:B------:R-:W-:-:S02]  /*07a0*/  IADD3 R127, PT, PT, R151, 0x180, RZ ;  /* 0x00000180977f7810 */ /* 0x000fc40007ffe0ff */
[----:B------:R-:W-:Y:S01]  /*07b0*/  IADD3 R139, PT, PT, R151, 0x200, RZ ;  /* 0x00000200978b7810 */ /* 0x000fe20007ffe0ff */
[----:B------:R-:W5:Y:S01]  /*07c0*/  @P0 LDG.E.128 R24, desc[UR12][R152.64] ;  /* 0x0000000c98180981 */ /* 0x000f62000c1e1d00 */
[----:B------:R-:W-:-:S05]  /*07d0*/  @P0 IMAD.WIDE.U32 R156, R159, 0x10, R120 ;  /* 0x000000109f9c0825 */ /* 0x000fca00078e0078 */
[----:B------:R-:W5:Y:S01]  /*07e0*/  @P0 LDG.E.128 R20, desc[UR12][R156.64] ;  /* 0x0000000c9c140981 */ /* 0x000f62000c1e1d00 */
[----:B------:R-:W-:Y:S01]  /*07f0*/  ISETP.NE.AND P0, PT, RZ, UR14, PT ;  /* 0x0000000eff007c0c */ /* 0x000fe2000bf05270 */
[----:B------:R-:W-:-:S04]  /*0800*/  IMAD.WIDE.U32 R132, R133, 0x4, R128 ;  /* 0x0000000485847825 */ /* 0x000fc800078e0080 */
[--C-:B------:R-:W-:Y:S01]  /*0810*/  IMAD.WIDE.U32 R150, R151, 0x4, R128.reuse ;  /* 0x0000000497967825 */ /* 0x100fe200078e0080 */
[----:B------:R0:W5:Y:S03]  /*0820*/  LDG.E R148, desc[UR12][R132.64] ;  /* 0x0000000c84947981 */ /* 0x000166000c1e1900 */
[--C-:B------:R-:W-:Y:S02]  /*0830*/  IMAD.WIDE.U32 R130, R131, 0x4, R128.reuse ;  /* 0x0000000483827825 */ /* 0x100fe400078e0080 */
[----:B------:R-:W5:Y:S02]  /*0840*/  LDG.E R150, desc[UR12][R150.64] ;  /* 0x0000000c96967981 */ /* 0x000f64000c1e1900 */
[--C-:B------:R-:W-:Y:S02]  /*0850*/  IMAD.WIDE.U32 R126, R127, 0x4, R128.reuse ;  /* 0x000000047f7e7825 */ /* 0x100fe400078e0080 */
[----:B------:R-:W5:Y:S02]  /*0860*/  LDG.E R147, desc[UR12][R130.64] ;  /* 0x0000000c82937981 */ /* 0x000f64000c1e1900 */
[----:B------:R-:W-:-:S02]  /*0870*/  IMAD.WIDE.U32 R128, R139, 0x4, R128 ;  /* 0x000000048b807825 */ /* 0x000fc400078e0080 */
[----:B------:R1:W5:Y:S04]  /*0880*/  LDG.E R146, desc[UR12][R126.64] ;  /* 0x0000000c7e927981 */ /* 0x000368000c1e1900 */
[----:B------:R1:W5:Y:S01]  /*0890*/  LDG.E R139, desc[UR12][R128.64] ;  /* 0x0000000c808b7981 */ /* 0x000362000c1e1900 */
[----:B----4-:R-:W-:Y:S02]  /*08a0*/  FSEL R120, R0, RZ, !P0 ;  /* 0x000000ff00787208 */ /* 0x010fe40004000000 */
[----:B--2---:R-:W-:-:S03]  /*08b0*/  MOV R0, R114 ;  /* 0x0000007200007202 */ /* 0x004fc60000000f00 */
[C---:B0-----:R-:W-:Y:S01]  /*08c0*/  FADD.FTZ R133, -R120.reuse, R4 ;  /* 0x0000000478857221 */ /* 0x041fe20000010100 */
[C---:B------:R-:W-:Y:S01]  /*08d0*/  FADD.FTZ R123, -R120.reuse, R5 ;  /* 0x00000005787b7221 */ /* 0x040fe20000010100 */
[----:B------:R-:W-:Y:S01]  /*08e0*/  FADD.FTZ R125, -R120, R6 ;  /* 0x00000006787d7221 */ /* 0x000fe20000010100 */
[----:B------:R-:W-:Y:S01]  /*08f0*/  SHF.R.U64 R5, R114, 0x10, R115 ;  /* 0x0000001072057819 */ /* 0x000fe20000001273 */
[C---:B-1----:R-:W-:Y:S01]  /*0900*/  FADD.FTZ R127, -R120.reuse, R14 ;  /* 0x0000000e787f7221 */ /* 0x042fe20000010100 */
[----:B------:R-:W-:Y:S01]  /*0910*/  FADD.FTZ R129, -R120, R15 ;  /* 0x0000000f78817221 */ /* 0x000fe20000010100 */
[----:B------:R-:W-:Y:S01]  /*0920*/  SHF.L.U32 R131, R0, 0x10, RZ ;  /* 0x0000001000837819 */ /* 0x000fe200000006ff */
[----:B------:R-:W-:Y:S01]  /*0930*/  FMUL.FTZ R133, R140, R133 ;  /* 0x000000858c857220 */ /* 0x000fe20000410000 */
[----:B------:R-:W-:Y:S02]  /*0940*/  MOV R15, R110 ;  /* 0x0000006e000f7202 */ /* 0x000fe40000000f00 */
[----:B------:R-:W-:-:S02]  /*0950*/  SHF.R.U64 R14, R110, 0x10, R111 ;  /* 0x000000106e0e7819 */ /* 0x000fc4000000126f */
[----:B------:R-:W-:Y:S02]  /*0960*/  MOV R4, R115 ;  /* 0x0000007300047202 */ /* 0x000fe40000000f00 */
[----:B------:R-:W-:Y:S01]  /*0970*/  SHF.R.U32.HI R6, RZ, 0x10, R115 ;  /* 0x00000010ff067819 */ /* 0x000fe20000011673 */
[----:B------:R-:W-:Y:S01]  /*0980*/  FADD.FTZ R115, -R120, R10 ;  /* 0x0000000a78737221 */ /* 0x000fe20000010100 */
[----:B------:R-:W-:Y:S02]  /*0990*/  MOV R118, R111 ;  /* 0x0000006f00767202 */ /* 0x000fe40000000f00 */
[----:B------:R-:W-:Y:S02]  /*09a0*/  SHF.R.U32.HI R110, RZ, 0x10, R111 ;  /* 0x00000010ff6e7819 */ /* 0x000fe4000001166f */
[----:B------:R-:W-:Y:S02]  /*09b0*/  MOV R122, R112 ;  /* 0x00000070007a7202 */ /* 0x000fe40000000f00 */
[----:B------:R-:W-:Y:S01]  /*09c0*/  SHF.R.U64 R111, R112, 0x10, R113 ;  /* 0x00000010706f7819 */ /* 0x000fe20000001271 */
[----:B------:R-:W-:Y:S01]  /*09d0*/  FADD.FTZ R119, -R120, R7 ;  /* 0x0000000778777221 */ /* 0x000fe20000010100 */
[----:B------:R-:W-:-:S02]  /*09e0*/  MOV R114, R2 ;  /* 0x0000000200727202 */ /* 0x000fc40000000f00 */
[----:B------:R-:W-:Y:S02]  /*09f0*/  SHF.R.U64 R10, R2, 0x10, R3 ;  /* 0x00000010020a7819 */ /* 0x000fe40000001203 */
[----:B------:R-:W-:Y:S02]  /*0a00*/  MOV R124, R113 ;  /* 0x00000071007c7202 */ /* 0x000fe40000000f00 */
[----:B------:R-:W-:Y:S01]  /*0a10*/  SHF.R.U32.HI R112, RZ, 0x10, R113 ;  /* 0x00000010ff707819 */ /* 0x000fe20000011671 */
[C---:B------:R-:W-:Y:S01]  /*0a20*/  FADD.FTZ R117, -R120.reuse, R11 ;  /* 0x0000000b78757221 */ /* 0x040fe20000010100 */
[----:B---3--:R-:W-:Y:S01]  /*0a30*/  MOV R113, R108 ;  /* 0x0000006c00717202 */ /* 0x008fe20000000f00 */
[----:B------:R-:W-:Y:S01]  /*0a40*/  FADD.FTZ R105, -R120, R105 ;  /* 0x0000006978697221 */ /* 0x000fe20000010100 */
[----:B------:R-:W-:Y:S01]  /*0a50*/  SHF.L.U32 R2, R5, 0x10, RZ ;  /* 0x0000001005027819 */ /* 0x000fe200000006ff */
[----:B------:R-:W-:Y:S01]  /*0a60*/  FMUL.FTZ R130, R140, R123 ;  /* 0x0000007b8c827220 */ /* 0x000fe20000410000 */
[----:B------:R-:W-:Y:S01]  /*0a70*/  SHF.R.U64 R108, R108, 0x10, R109 ;  /* 0x000000106c6c7819 */ /* 0x000fe2000000126d */
[----:B------:R-:W-:Y:S01]  /*0a80*/  FFMA.FTZ R60, R133, R131, R60 ;  /* 0x00000083853c7223 */ /* 0x000fe2000001003c */
[----:B------:R-:W-:Y:S01]  /*0a90*/  MOV R126, R109 ;  /* 0x0000006d007e7202 */ /* 0x000fe20000000f00 */
[----:B------:R-:W-:Y:S01]  /*0aa0*/  FADD.FTZ R96, R96, R131 ;  /* 0x0000008360607221 */ /* 0x000fe20000010000 */
[----:B------:R-:W-:Y:S01]  /*0ab0*/  MOV R11, R3 ;  /* 0x00000003000b7202 */ /* 0x000fe20000000f00 */
[----:B------:R-:W-:Y:S01]  /*0ac0*/  FMUL.FTZ R131, R56, R131 ;  /* 0x0000008338837220 */ /* 0x000fe20000410000 */
[----:B------:R-:W-:Y:S01]  /*0ad0*/  SHF.R.U32.HI R116, RZ, 0x10, R3 ;  /* 0x00000010ff747819 */ /* 0x000fe20000011603 */
[----:B------:R-:W-:Y:S01]  /*0ae0*/  FMUL.FTZ R3, R140, R125 ;  /* 0x0000007d8c037220 */ /* 0x000fe20000410000 */
[----:B------:R-:W-:-:S02]  /*0af0*/  SHF.R.U32.HI R109, RZ, 0x10, R109 ;  /* 0x00000010ff6d7819 */ /* 0x000fc4000001166d */
[----:B------:R-:W-:Y:S01]  /*0b00*/  SHF.L.U32 R5, R4, 0x10, RZ ;  /* 0x0000001004057819 */ /* 0x000fe200000006ff */
[----:B------:R-:W-:Y:S01]  /*0b10*/  FADD.FTZ R143, -R120, R18 ;  /* 0x00000012788f7221 */ /* 0x000fe20000010100 */
[----:B------:R-:W-:Y:S01]  /*0b20*/  SHF.L.U32 R6, R6, 0x10, RZ ;  /* 0x0000001006067819 */ /* 0x000fe200000006ff */
[----:B------:R-:W-:Y:S01]  /*0b30*/  FMUL.FTZ R0, R140, R119 ;  /* 0x000000778c007220 */ /* 0x000fe20000410000 */
[C---:B------:R-:W-:Y:S01]  /*0b40*/  FADD.FTZ R9, -R120.reuse, R9 ;  /* 0x0000000978097221 */ /* 0x040fe20000010100 */
[C---:B------:R-:W-:Y:S01]  /*0b50*/  FADD.FTZ R121, -R120.reuse, R12 ;  /* 0x0000000c78797221 */ /* 0x040fe20000010100 */
[----:B------:R-:W-:Y:S01]  /*0b60*/  FADD.FTZ R151, -R120, R104 ;  /* 0x0000006878977221 */ /* 0x000fe20000010100 */
[-C--:B------:R-:W-:Y:S01]  /*0b70*/  FFMA.FTZ R61, R130, R2.reuse, R61 ;  /* 0x00000002823d7223 */ /* 0x080fe2000001003d */
[----:B------:R-:W-:Y:S01]  /*0b80*/  FADD.FTZ R97, R97, R2 ;  /* 0x0000000261617221 */ /* 0x000fe20000010000 */
[----:B------:R-:W-:Y:S01]  /*0b90*/  FMUL.FTZ R18, R140, R105 ;  /* 0x000000698c127220 */ /* 0x000fe20000410000 */
[----:B------:R-:W-:Y:S01]  /*0ba0*/  FADD.FTZ R7, -R120, R8 ;  /* 0x0000000878077221 */ /* 0x000fe20000010100 */
[----:B------:R-:W-:Y:S01]  /*0bb0*/  FMUL.FTZ R2, R57, R2 ;  /* 0x0000000239027220 */ /* 0x000fe20000410000 */
[----:B------:R-:W-:Y:S01]  /*0bc0*/  SHF.L.U32 R104, R109, 0x10, RZ ;  /* 0x000000106d687819 */ /* 0x000fe200000006ff */
[----:B------:R-:W-:Y:S01]  /*0bd0*/  FADD.FTZ R105, RZ, R131 ;  /* 0x00000083ff697221 */ /* 0x000fe20000010000 */
[-C--:B------:R-:W-:Y:S01]  /*0be0*/  FFMA.FTZ R62, R3, R5.reuse, R62 ;  /* 0x00000005033e7223 */ /* 0x080fe2000001003e */
[----:B------:R-:W-:Y:S01]  /*0bf0*/  FADD.FTZ R98, R98, R5 ;  /* 0x0000000562627221 */ /* 0x000fe20000010000 */
[----:B------:R-:W-:Y:S01]  /*0c00*/  FMUL.FTZ R4, R58, R5 ;  /* 0x000000053a047220 */ /* 0x000fe20000410000 */
[----:B------:R-:W-:Y:S01]  /*0c10*/  FMUL.FTZ R8, R140, R117 ;  /* 0x000000758c087220 */ /* 0x000fe20000410000 */
[----:B------:R-:W-:Y:S01]  /*0c20*/  FFMA.FTZ R109, R133, R131, RZ ;  /* 0x00000083856d7223 */ /* 0x000fe200000100ff */
[-C--:B------:R-:W-:Y:S01]  /*0c30*/  FFMA.FTZ R63, R0, R6.reuse, R63 ;  /* 0x00000006003f7223 */ /* 0x080fe2000001003f */
[----:B------:R-:W-:Y:S01]  /*0c40*/  FADD.FTZ R99, R99, R6 ;  /* 0x0000000663637221 */ /* 0x000fe20000010000 */
[----:B------:R-:W-:Y:S01]  /*0c50*/  FMUL.FTZ R5, R59, R6 ;  /* 0x000000063b057220 */ /* 0x000fe20000410000 */
[----:B------:R-:W-:Y:S01]  /*0c60*/  SHF.L.U32 R117, R11, 0x10, RZ ;  /* 0x000000100b757819 */ /* 0x000fe200000006ff */
[C---:B------:R-:W-:Y:S01]  /*0c70*/  FMUL.FTZ R6, R140.reuse, R9 ;  /* 0x000000098c067220 */ /* 0x040fe20000410000 */
[C---:B------:R-:W-:Y:S01]  /*0c80*/  FMUL.FTZ R11, R140.reuse, R121 ;  /* 0x000000798c0b7220 */ /* 0x040fe20000410000 */
[----:B------:R-:W-:Y:S01]  /*0c90*/  FMUL.FTZ R9, R140, R115 ;  /* 0x000000738c097220 */ /* 0x000fe20000410000 */
[----:B------:R-:W-:Y:S01]  /*0ca0*/  SHF.L.U32 R121, R118, 0x10, RZ ;  /* 0x0000001076797819 */ /* 0x000fe200000006ff */
[----:B------:R-:W-:Y:S01]  /*0cb0*/  FADD.FTZ R105, R105, R2 ;  /* 0x0000000269697221 */ /* 0x000fe20000010000 */
[----:B------:R-:W-:Y:S01]  /*0cc0*/  SHF.L.U32 R115, R114, 0x10, RZ ;  /* 0x0000001072737819 */ /* 0x000fe200000006ff */
[----:B------:R-:W-:Y:S01]  /*0cd0*/  FFMA.FTZ R118, R130, R2, R109 ;  /* 0x0000000282767223 */ /* 0x000fe2000001006d */
[----:B------:R-:W-:Y:S01]  /*0ce0*/  FMUL.FTZ R7, R140, R7 ;  /* 0x000000078c077220 */ /* 0x000fe20000410000 */
[----:B------:R-:W-:Y:S01]  /*0cf0*/  SHF.L.U32 R114, R10, 0x10, RZ ;  /* 0x000000100a727819 */ /* 0x000fe200000006ff */
[----:B------:R-:W-:Y:S01]  /*0d00*/  FADD.FTZ R13, -R120, R13 ;  /* 0x0000000d780d7221 */ /* 0x000fe20000010100 */
[----:B------:R-:W-:Y:S01]  /*0d10*/  SHF.L.U32 R123, R122, 0x10, RZ ;  /* 0x000000107a7b7819 */ /* 0x000fe200000006ff */
[----:B------:R-:W-:Y:S01]  /*0d20*/  FADD.FTZ R122, R105, R4 ;  /* 0x00000004697a7221 */ /* 0x000fe20000010000 */
[----:B------:R-:W-:Y:S01]  /*0d30*/  SHF.L.U32 R116, R116, 0x10, RZ ;  /* 0x0000001074747819 */ /* 0x000fe200000006ff */
[----:B------:R-:W-:Y:S01]  /*0d40*/  FADD.FTZ R155, -R120, R16 ;  /* 0x00000010789b7221 */ /* 0x000fe20000010100 */
[----:B------:R-:W-:Y:S01]  /*0d50*/  SHF.L.U32 R125, R124, 0x10, RZ ;  /* 0x000000107c7d7819 */ /* 0x000fe200000006ff */
[C---:B------:R-:W-:Y:S01]  /*0d60*/  FADD.FTZ R17, -R120.reuse, R17 ;  /* 0x0000001178117221 */ /* 0x040fe20000010100 */
[C---:B------:R-:W-:Y:S01]  /*0d70*/  FADD.FTZ R19, -R120.reuse, R19 ;  /* 0x0000001378137221 */ /* 0x040fe20000010100 */
[C---:B------:R-:W-:Y:S01]  /*0d80*/  FADD.FTZ R153, -R120.reuse, R106 ;  /* 0x0000006a78997221 */ /* 0x040fe20000010100 */
[----:B------:R-:W-:Y:S01]  /*0d90*/  FADD.FTZ R107, -R120, R107 ;  /* 0x0000006b786b7221 */ /* 0x000fe20000010100 */
[----:B------:R-:W-:Y:S01]  /*0da0*/  SHF.L.U32 R119, R15, 0x10, RZ ;  /* 0x000000100f777819 */ /* 0x000fe200000006ff */
[----:B------:R-:W-:Y:S01]  /*0db0*/  FFMA.FTZ R105, R3, R4, R118 ;  /* 0x0000000403697223 */ /* 0x000fe20000010076 */
[----:B------:R-:W-:Y:S01]  /*0dc0*/  SHF.L.U32 R124, R112, 0x10, RZ ;  /* 0x00000010707c7819 */ /* 0x000fe200000006ff */
[-C--:B------:R-:W-:Y:S01]  /*0dd0*/  FFMA.FTZ R64, R7, R115.reuse, R64 ;  /* 0x0000007307407223 */ /* 0x080fe20000010040 */
[----:B------:R-:W-:Y:S01]  /*0de0*/  SHF.L.U32 R120, R14, 0x10, RZ ;  /* 0x000000100e787819 */ /* 0x000fe200000006ff */
[----:B------:R-:W-:Y:S01]  /*0df0*/  FADD.FTZ R92, R92, R115 ;  /* 0x000000735c5c7221 */ /* 0x000fe20000010000 */
[----:B------:R-:W-:Y:S01]  /*0e00*/  FMUL.FTZ R112, R52, R115 ;  /* 0x0000007334707220 */ /* 0x000fe20000410000 */
[----:B------:R-:W-:Y:S01]  /*0e10*/  FMUL.FTZ R10, R140, R13 ;  /* 0x0000000d8c0a7220 */ /* 0x000fe20000410000 */
[-C--:B------:R-:W-:Y:S01]  /*0e20*/  FFMA.FTZ R65, R6, R114.reuse, R65 ;  /* 0x0000007206417223 */ /* 0x080fe20000010041 */
[----:B------:R-:W-:Y:S01]  /*0e30*/  FADD.FTZ R93, R93, R114 ;  /* 0x000000725d5d7221 */ /* 0x000fe20000010000 */
[----:B------:R-:W-:Y:S01]  /*0e40*/  FMUL.FTZ R115, R53, R114 ;  /* 0x0000007235737220 */ /* 0x000fe20000410000 */
[-C--:B------:R-:W-:Y:S01]  /*0e50*/  FFMA.FTZ R66, R9, R117.reuse, R66 ;  /* 0x0000007509427223 */ /* 0x080fe20000010042 */
[----:B------:R-:W-:Y:S01]  /*0e60*/  FADD.FTZ R94, R94, R117 ;  /* 0x000000755e5e7221 */ /* 0x000fe20000010000 */
[----:B------:R-:W-:Y:S01]  /*0e70*/  FMUL.FTZ R114, R54, R117 ;  /* 0x0000007536727220 */ /* 0x000fe20000410000 */
[----:B------:R-:W-:Y:S01]  /*0e80*/  FADD.FTZ R109, R122, R5 ;  /* 0x000000057a6d7221 */ /* 0x000fe20000010000 */
[-C--:B------:R-:W-:Y:S01]  /*0e90*/  FFMA.FTZ R67, R8, R116.reuse, R67 ;  /* 0x0000007408437223 */ /* 0x080fe20000010043 */
[----:B------:R-:W-:Y:S01]  /*0ea0*/  FADD.FTZ R95, R95, R116 ;  /* 0x000000745f5f7221 */ /* 0x000fe20000010000 */
[----:B------:R-:W-:Y:S01]  /*0eb0*/  FMUL.FTZ R117, R55, R116 ;  /* 0x0000007437757220 */ /* 0x000fe20000410000 */
[----:B------:R-:W-:Y:S01]  /*0ec0*/  FFMA.FTZ R118, R0, R5, R105 ;  /* 0x0000000500767223 */ /* 0x000fe20000010069 */
[-C--:B------:R-:W-:Y:S01]  /*0ed0*/  FFMA.FTZ R68, R11, R119.reuse, R68 ;  /* 0x000000770b447223 */ /* 0x080fe20000010044 */
[----:B------:R-:W-:Y:S01]  /*0ee0*/  FADD.FTZ R88, R88, R119 ;  /* 0x0000007758587221 */ /* 0x000fe20000010000 */
[----:B------:R-:W-:Y:S01]  /*0ef0*/  FMUL.FTZ R116, R48, R119 ;  /* 0x0000007730747220 */ /* 0x000fe20000410000 */
[-C--:B------:R-:W-:Y:S01]  /*0f00*/  FFMA.FTZ R69, R10, R120.reuse, R69 ;  /* 0x000000780a457223 */ /* 0x080fe20000010045 */
[----:B------:R-:W-:Y:S01]  /*0f10*/  FADD.FTZ R89, R89, R120 ;  /* 0x0000007859597221 */ /* 0x000fe20000010000 */
        /* <DEDUP_REMOVED lines=78> */
.L_x_5162:
[----:B-----5:R-:W-:Y:S01]  /*1400*/  ISETP.GE.AND P3, PT, R141, 0x1, PT ;  /* 0x000000018d00780c */ /* 0x020fe20003f66270 */
[----:B------:R-:W-:Y:S01]  /*1410*/  HFMA2 R151, -RZ, RZ, 0, 0 ;  /* 0x00000000ff977431 */ /* 0x000fe200000001ff */
[----:B------:R-:W-:Y:S02]  /*1420*/  MOV R149, UR7 ;  /* 0x0000000700957c02 */ /* 0x000fe40008000f00 */
[----:B------:R-:W-:Y:S02]  /*1430*/  CS2R R142, SRZ ;  /* 0x00000000008e7805 */ /* 0x000fe4000001ff00 */
[----:B------:R-:W-:-:S04]  /*1440*/  ISETP.NE.U32.AND P0, PT, RZ, UR6, PT ;  /* 0x00000006ff007c0c */ /* 0x000fc8000bf05070 */
[----:B------:R-:W-:-:S03]  /*1450*/  ISETP.NE.AND.EX P0, PT, R149, RZ, PT, P0 ;  /* 0x000000ff9500720c */ /* 0x000fc60003f05300 */
[----:B------:R-:W1:Y:S01]  /*1460*/  @P3 LDC R105, c[0x0][0x388] ;  /* 0x0000e200ff693b82 */ /* 0x000e620000000800 */
[----:B------:R-:W-:-:S05]  /*1470*/  @P3 IADD3 R104, PT, PT, R141, -0x1, RZ ;  /* 0xffffffff8d683810 */ /* 0x000fca0007ffe0ff */
[----:B-1----:R-:W-:-:S05]  /*1480*/  @P3 IMAD R104, R104, R105, RZ ;  /* 0x0000006968683224 */ /* 0x002fca00078e02ff */
[----:B------:R-:W-:-:S04]  /*1490*/  @P3 SHF.R.S32.HI R105, RZ, 0x1f, R104 ;  /* 0x0000001fff693819 */ /* 0x000fc80000011468 */
[----:B------:R-:W-:-:S04]  /*14a0*/  @P3 LEA.HI R105, R105, R104, RZ, 0x2 ;  /* 0x0000006869693211 */ /* 0x000fc800078f10ff */
[----:B------:R-:W-:Y:S01]  /*14b0*/  @P3 LEA.HI.SX32 R151, R105, R132, 0x1e ;  /* 0x0000008469973211 */ /* 0x000fe200078ff2ff */
[----:B------:R-:W-:Y:S06]  /*14c0*/  @P0 BRA `(.L_x_5164) ;  /* 0x0000000000400947 */ /* 0x000fec0003800000 */
[----:B------:R-:W1:Y:S01]  /*14d0*/  LDC.64 R104, c[0x0][0x3b0] ;  /* 0x0000ec00ff687b82 */ /* 0x000e620000000a00 */
[C---:B------:R-:W-:Y:S02]  /*14e0*/  IADD3 R111, PT, PT, R151.reuse, 0x80, RZ ;  /* 0x00000080976f7810 */ /* 0x040fe40007ffe0ff */
[C---:B------:R-:W-:Y:S02]  /*14f0*/  IADD3 R109, PT, PT, R151.reuse, 0x100, RZ ;  /* 0x00000100976d7810 */ /* 0x040fe40007ffe0ff */
[C---:B------:R-:W-:Y:S02]  /*1500*/  IADD3 R107, PT, PT, R151.reuse, 0x180, RZ ;  /* 0x00000180976b7810 */ /* 0x040fe40007ffe0ff */
[----:B------:R-:W-:Y:S01]  /*1510*/  IADD3 R139, PT, PT, R151, 0x200, RZ ;  /* 0x00000200978b7810 */ /* 0x000fe20007ffe0ff */
[----:B-1----:R-:W-:-:S04]  /*1520*/  IMAD.WIDE.U32 R110, R111, 0x4, R104 ;  /* 0x000000046f6e7825 */ /* 0x002fc800078e0068 */
        /* <DEDUP_REMOVED lines=10> */
.L_x_5164:
[----:B------:R-:W1:Y:S01]  /*15d0*/  LDC.64 R22, c[0x0][0x3b0] ;  /* 0x0000ec00ff167b82 */ /* 0x000e620000000a00 */
[----:B------:R-:W-:Y:S01]  /*15e0*/  IMAD R24, R138, UR18, RZ ;  /* 0x000000128a187c24 */ /* 0x000fe2000f8e02ff */
[C---:B------:R-:W-:Y:S02]  /*15f0*/  IADD3 R27, PT, PT, R151.reuse, 0x100, RZ ;  /* 0x00000100971b7810 */ /* 0x040fe40007ffe0ff */
[C---:B------:R-:W-:Y:S02]  /*1600*/  IADD3 R29, PT, PT, R151.reuse, 0x80, RZ ;  /* 0x00000080971d7810 */ /* 0x040fe40007ffe0ff */
[----:B------:R-:W-:Y:S02]  /*1610*/  SHF.R.S32.HI R25, RZ, 0x1f, R24 ;  /* 0x0000001fff197819 */ /* 0x000fe40000011418 */
[----:B------:R-:W2:Y:S01]  /*1620*/  LDC.64 R20, c[0x0][0x438] ;  /* 0x00010e00ff147b82 */ /* 0x000ea20000000a00 */
[----:B------:R-:W-:Y:S02]  /*1630*/  IADD3 R31, PT, PT, R151, 0x180, RZ ;  /* 0x00000180971f7810 */ /* 0x000fe40007ffe0ff */
[----:B------:R-:W-:-:S02]  /*1640*/  LEA.HI R25, R25, R24, RZ, 0x2 ;  /* 0x0000001819197211 */ /* 0x000fc400078f10ff */
[----:B------:R-:W-:Y:S02]  /*1650*/  IADD3 R33, PT, PT, R151, 0x200, RZ ;  /* 0x0000020097217810 */ /* 0x000fe40007ffe0ff */
[----:B------:R-:W-:-:S04]  /*1660*/  LEA.HI.SX32 R37, R25, R132, 0x1e ;  /* 0x0000008419257211 */ /* 0x000fc800078ff2ff */
[----:B------:R-:W-:Y:S01]  /*1670*/  IADD3 R35, PT, PT, R37, 0x180, RZ ;  /* 0x0000018025237810 */ /* 0x000fe20007ffe0ff */
[----:B-1----:R-:W-:Y:S01]  /*1680*/  IMAD.WIDE.U32 R24, R27, 0x4, R22 ;  /* 0x000000041b187825 */ /* 0x002fe200078e0016 */
[----:B------:R-:W-:-:S03]  /*1690*/  IADD3 R39, PT, PT, R37, 0x200, RZ ;  /* 0x0000020025277810 */ /* 0x000fc60007ffe0ff */
[--C-:B------:R-:W-:Y:S01]  /*16a0*/  IMAD.WIDE.U32 R28, R29, 0x4, R22.reuse ;  /* 0x000000041d1c7825 */ /* 0x100fe200078e0016 */
[----:B------:R-:W5:Y:S03]  /*16b0*/  LDG.E R147, desc[UR12][R24.64] ;  /* 0x0000000c18937981 */ /* 0x000f66000c1e1900 */
[--C-:B------:R-:W-:Y:S01]  /*16c0*/  IMAD.WIDE.U32 R26, R31, 0x4, R22.reuse ;  /* 0x000000041f1a7825 */ /* 0x100fe200078e0016 */
[----:B------:R-:W-:Y:S01]  /*16d0*/  IADD3 R31, PT, PT, R37, 0x100, RZ ;  /* 0x00000100251f7810 */ /* 0x000fe20007ffe0ff */
[----:B------:R1:W5:Y:S02]  /*16e0*/  LDG.E R148, desc[UR12][R28.64] ;  /* 0x0000000c1c947981 */ /* 0x000364000c1e1900 */
[--C-:B------:R-:W-:Y:S02]  /*16f0*/  IMAD.WIDE.U32 R150, R151, 0x4, R22.reuse ;  /* 0x0000000497967825 */ /* 0x100fe400078e0016 */
[----:B------:R3:W5:Y:S02]  /*1700*/  LDG.E R146, desc[UR12][R26.64] ;  /* 0x0000000c1a927981 */ /* 0x000764000c1e1900 */
[----:B------:R-:W-:Y:S01]  /*1710*/  IMAD.WIDE.U32 R22, R33, 0x4, R22 ;  /* 0x0000000421167825 */ /* 0x000fe200078e0016 */
[C---:B------:R-:W-:Y:S01]  /*1720*/  IADD3 R33, PT, PT, R37.reuse, 0x80, RZ ;  /* 0x0000008025217810 */ /* 0x040fe20007ffe0ff */
[----:B------:R3:W5:Y:S02]  /*1730*/  LDG.E R150, desc[UR12][R150.64] ;  /* 0x0000000c96967981 */ /* 0x000764000c1e1900 */
[----:B--2---:R-:W-:-:S02]  /*1740*/  IMAD.WIDE.U32 R36, R37, 0x10, R20 ;  /* 0x0000001025247825 */ /* 0x004fc400078e0014 */
[----:B------:R3:W5:Y:S02]  /*1750*/  LDG.E R139, desc[UR12][R22.64] ;  /* 0x0000000c168b7981 */ /* 0x000764000c1e1900 */
[----:B------:R-:W-:-:S04]  /*1760*/  IMAD.WIDE.U32 R32, R33, 0x10, R20 ;  /* 0x0000001021207825 */ /* 0x000fc800078e0014 */
[----:B-1----:R-:W-:-:S04]  /*1770*/  IMAD.WIDE.U32 R28, R31, 0x10, R20 ;  /* 0x000000101f1c7825 */ /* 0x002fc800078e0014 */
[--C-:B------:R-:W-:Y:S02]  /*1780*/  IMAD.WIDE.U32 R24, R35, 0x10, R20.reuse ;  /* 0x0000001023187825 */ /* 0x100fe400078e0014 */
[----:B------:R-:W5:Y:S02]  /*1790*/  LDG.E.128 R32, desc[UR12][R32.64] ;  /* 0x0000000c20207981 */ /* 0x000f64000c1e1d00 */
[----:B------:R-:W-:Y:S02]  /*17a0*/  IMAD.WIDE.U32 R20, R39, 0x10, R20 ;  /* 0x0000001027147825 */ /* 0x000fe400078e0014 */
[----:B------:R-:W5:Y:S04]  /*17b0*/  LDG.E.128 R36, desc[UR12][R36.64] ;  /* 0x0000000c24247981 */ /* 0x000f68000c1e1d00 */
[----:B------:R-:W5:Y:S04]  /*17c0*/  LDG.E.128 R28, desc[UR12][R28.64] ;  /* 0x0000000c1c1c7981 */ /* 0x000f68000c1e1d00 */
[----:B------:R-:W5:Y:S04]  /*17d0*/  LDG.E.128 R24, desc[UR12][R24.64] ;  /* 0x0000000c18187981 */ /* 0x000f68000c1e1d00 */
[----:B---3--:R-:W5:Y:S02]  /*17e0*/  LDG.E.128 R20, desc[UR12][R20.64] ;  /* 0x0000000c14147981 */ /* 0x008f64000c1e1d00 */
.L_x_5163:
[----:B-1----:R-:W1:Y:S01]  /*17f0*/  SHFL.DOWN PT, R104, R143, 0x10, 0x1f ;  /* 0x0a001f008f687f89 */ /* 0x002e6200000e0000 */
[----:B------:R-:W-:Y:S03]  /*1800*/  BSSY.RECONVERGENT B0, `(.L_x_5165) ;  /* 0x000001f000007945 */ /* 0x000fe60003800200 */
[----:B------:R-:W2:Y:S01]  /*1810*/  SHFL.DOWN PT, R105, R142, 0x10, 0x1f ;  /* 0x0a001f008e697f89 */ /* 0x000ea200000e0000 */
[----:B------:R-:W3:Y:S01]  /*1820*/  S2R R132, SR_TID.X ;  /* 0x0000000000847919 */ /* 0x000ee20000002100 */
[----:B-1----:R-:W-:Y:S01]  /*1830*/  FADD.FTZ R104, R104, R143 ;  /* 0x0000008f68687221 */ /* 0x002fe20000010000 */
[----:B--2---:R-:W-:-:S04]  /*1840*/  FADD.FTZ R105, R105, R142 ;  /* 0x0000008e69697221 */ /* 0x004fc80000010000 */
[----:B------:R-:W1:Y:S04]  /*1850*/  SHFL.DOWN PT, R107, R104, 0x8, 0x1f ;  /* 0x09001f00686b7f89 */ /* 0x000e6800000e0000 */
[----:B------:R-:W2:Y:S01]  /*1860*/  SHFL.DOWN PT, R106, R105, 0x8, 0x1f ;  /* 0x09001f00696a7f89 */ /* 0x000ea200000e0000 */
[----:B---3--:R-:W-:Y:S01]  /*1870*/  LOP3.LUT P0, RZ, R132, 0x1f, RZ, 0xc0, !PT ;  /* 0x0000001f84ff7812 */ /* 0x008fe2000780c0ff */
        /* <DEDUP_REMOVED lines=23> */
.L_x_5166:
[----:B------:R-:W-:Y:S05]  /*19f0*/  BSYNC.RECONVERGENT B0 ;  /* 0x0000000000007941 */ /* 0x000fea0003800200 */
.L_x_5165:
[----:B------:R-:W2:Y:S08]  /*1a00*/  S2UR UR5, SR_CgaCtaId ;  /* 0x00000000000579c3 */ /* 0x000eb00000008800 */
[----:B------:R-:W-:Y:S01]  /*1a10*/  BAR.SYNC.DEFER_BLOCKING 0x0 ;  /* 0x0000000000007b1d */ /* 0x000fe20000010000 */
[----:B------:R-:W-:Y:S02]  /*1a20*/  ISETP.NE.U32.AND P0, PT, RZ, UR6, PT ;  /* 0x00000006ff007c0c */ /* 0x000fe4000bf05070 */
[----:B------:R-:W-:-:S02]  /*1a30*/  ISETP.NE.AND P1, PT, RZ, UR14, PT ;  /* 0x0000000eff007c0c */ /* 0x000fc4000bf25270 */
[----:B------:R-:W-:Y:S01]  /*1a40*/  ISETP.NE.AND.EX P0, PT, R149, RZ, PT, P0 ;  /* 0x000000ff9500720c */ /* 0x000fe20003f05300 */
[----:B------:R-:W-:Y:S02]  /*1a50*/  UMOV UR4, 0x400 ;  /* 0x0000040000047882 */ /* 0x000fe40000000000 */
[----:B------:R-:W3:Y:S01]  /*1a60*/  LDC R151, c[0x0][0x388] ;  /* 0x0000e200ff977b82 */ /* 0x000ee20000000800 */
[----:B------:R-:W-:Y:S01]  /*1a70*/  MOV R144, RZ ;  /* 0x000000ff00907202 */ /* 0x000fe20000000f00 */
[----:B--2---:R-:W-:-:S04]  /*1a80*/  ULEA UR4, UR5, UR4, 0x18 ;  /* 0x0000000405047291 */ /* 0x004fc8000f8ec0ff */
[----:B------:R-:W-:Y:S02]  /*1a90*/  UIADD3 UR5, UPT, UPT, UR4, 0x2820, URZ ;  /* 0x0000282004057890 */ /* 0x000fe4000fffe0ff */
[----:B------:R-:W-:Y:S02]  /*1aa0*/  @!UP1 UIADD3 UR5, UPT, UPT, UR4, 0x2800, URZ ;  /* 0x0000280004059890 */ /* 0x000fe4000fffe0ff */
[----:B------:R-:W-:Y:S02]  /*1ab0*/  UIADD3 UR10, UPT, UPT, UR4, 0x2830, URZ ;  /* 0x00002830040a7890 */ /* 0x000fe4000fffe0ff */
[----:B------:R-:W-:-:S05]  /*1ac0*/  @!UP1 UIADD3 UR10, UPT, UPT, UR4, 0x2810, URZ ;  /* 0x00002810040a9890 */ /* 0x000fca000fffe0ff */
[----:B-1----:R-:W1:Y:S04]  /*1ad0*/  LDS.128 R104, [UR5] ;  /* 0x00000005ff687984 */ /* 0x002e680008000c00 */
[----:B------:R-:W2:Y:S01]  /*1ae0*/  LDS.128 R108, [UR10] ;  /* 0x0000000aff6c7984 */ /* 0x000ea20008000c00 */
[----:B-1----:R-:W-:Y:S01]  /*1af0*/  FADD.FTZ R143, RZ, R104 ;  /* 0x00000068ff8f7221 */ /* 0x002fe20000010000 */
[----:B------:R-:W-:Y:S01]  /*1b00*/  FADD.FTZ R104, RZ, R105 ;  /* 0x00000069ff687221 */ /* 0x000fe20000010000 */
[----:B---3--:R-:W-:Y:S02]  /*1b10*/  IMAD R105, R138, R151, RZ ;  /* 0x000000978a697224 */ /* 0x008fe400078e02ff */
[----:B------:R-:W-:Y:S01]  /*1b20*/  FADD.FTZ R143, R106, R143 ;  /* 0x0000008f6a8f7221 */ /* 0x000fe20000010000 */
[----:B------:R-:W-:Y:S01]  /*1b30*/  @P3 IADD3 R106, PT, PT, R141, -0x1, RZ ;  /* 0xffffffff8d6a3810 */ /* 0x000fe20007ffe0ff */
[----:B------:R-:W-:-:S02]  /*1b40*/  FADD.FTZ R104, R107, R104 ;  /* 0x000000686b687221 */ /* 0x000fc40000010000 */
[----:B--2---:R-:W-:Y:S02]  /*1b50*/  FADD.FTZ R143, R143, R108 ;  /* 0x0000006c8f8f7221 */ /* 0x004fe40000010000 */
        /* <DEDUP_REMOVED lines=31> */
.L_x_5169:
        /* <DEDUP_REMOVED lines=12> */
.L_x_5170:
        /* <DEDUP_REMOVED lines=12> */
.L_x_5171:
        /* <DEDUP_REMOVED lines=13> */
.L_x_5168:
[----:B------:R-:W1:Y:S01]  /*1fa0*/  @P3 LDC.64 R104, c[0x0][0x408] ;  /* 0x00010200ff683b82 */ /* 0x000e620000000a00 */
[-CC-:B------:R-:W-:Y:S01]  /*1fb0*/  FFMA.FTZ R100, R133, R143.reuse, R142.reuse ;  /* 0x0000008f85647223 */ /* 0x180fe2000001008e */
[-CC-:B------:R-:W-:Y:S01]  /*1fc0*/  FFMA.FTZ R103, R130, R143.reuse, R142.reuse ;  /* 0x0000008f82677223 */ /* 0x180fe2000001008e */
[----:B------:R-:W-:Y:S01]  /*1fd0*/  FFMA.FTZ R111, R3, R143, R142 ;  /* 0x0000008f036f7223 */ /* 0x000fe2000001008e */
[----:B------:R-:W-:Y:S01]  /*1fe0*/  ISETP.GT.AND P0, PT, R145, RZ, PT ;  /* 0x000000ff9100720c */ /* 0x000fe20003f04270 */
[----:B------:R-:W-:Y:S01]  /*1ff0*/  FADD.FTZ R101, R131, -R100 ;  /* 0x8000006483657221 */ /* 0x000fe20000010000 */
[----:B------:R-:W-:Y:S01]  /*2000*/  FADD.FTZ R103, R2, -R103 ;  /* 0x8000006702677221 */ /* 0x000fe20000010000 */
[----:B------:R-:W-:Y:S01]  /*2010*/  FADD.FTZ R111, R4, -R111 ;  /* 0x8000006f046f7221 */ /* 0x000fe20000010000 */
[----:B------:R-:W2:Y:S01]  /*2020*/  @P3 LDC.64 R106, c[0x0][0x408] ;  /* 0x00010200ff6a3b82 */ /* 0x000ea20000000a00 */
[C---:B------:R-:W-:Y:S01]  /*2030*/  FMUL.FTZ R101, R140.reuse, R101 ;  /* 0x000000658c657220 */ /* 0x040fe20000410000 */
[C---:B------:R-:W-:Y:S01]  /*2040*/  FMUL.FTZ R103, R140.reuse, R103 ;  /* 0x000000678c677220 */ /* 0x040fe20000410000 */
[----:B------:R-:W-:Y:S01]  /*2050*/  FMUL.FTZ R111, R140, R111 ;  /* 0x0000006f8c6f7220 */ /* 0x000fe20000410000 */
[----:B------:R-:W-:Y:S01]  /*2060*/  FFMA.FTZ R110, R0, R143, R142 ;  /* 0x0000008f006e7223 */ /* 0x000fe2000001008e */
[----:B-----5:R-:W-:-:S02]  /*2070*/  @P3 LOP3.LUT P1, RZ, R150, 0xff, RZ, 0xc0, !PT ;  /* 0x000000ff96ff3812 */ /* 0x020fc4000782c0ff */
[----:B------:R-:W-:Y:S01]  /*2080*/  FSEL R100, R101, RZ, P0 ;  /* 0x000000ff65647208 */ /* 0x000fe20000000000 */
[----:B------:R-:W3:Y:S01]  /*2090*/  @P3 LDC.64 R108, c[0x0][0x408] ;  /* 0x00010200ff6c3b82 */ /* 0x000ee20000000a00 */
[----:B------:R-:W-:Y:S01]  /*20a0*/  FSEL R101, R103, RZ, P0 ;  /* 0x000000ff67657208 */ /* 0x000fe20000000000 */
[----:B------:R-:W-:Y:S01]  /*20b0*/  FADD.FTZ R103, R5, -R110 ;  /* 0x8000006e05677221 */ /* 0x000fe20000010000 */
[----:B------:R-:W-:Y:S02]  /*20c0*/  FSEL R102, R111, RZ, P0 ;  /* 0x000000ff6f667208 */ /* 0x000fe40000000000 */
[----:B------:R-:W-:Y:S01]  /*20d0*/  @P3 LOP3.LUT P4, RZ, R150, 0xff00, RZ, 0xc0, !PT ;  /* 0x0000ff0096ff3812 */ /* 0x000fe2000788c0ff */
[----:B------:R-:W-:Y:S01]  /*20e0*/  FMUL.FTZ R103, R140, R103 ;  /* 0x000000678c677220 */ /* 0x000fe20000410000 */
[----:B------:R-:W-:Y:S01]  /*20f0*/  @P3 LOP3.LUT P5, RZ, R150, 0xff0000, RZ, 0xc0, !PT ;  /* 0x00ff000096ff3812 */ /* 0x000fe200078ac0ff */
[----:B-1----:R-:W-:-:S03]  /*2100*/  @P3 FMUL.FTZ R105, R100, R105 ;  /* 0x0000006964693220 */ /* 0x002fc60000410000 */
[----:B------:R-:W-:Y:S01]  /*2110*/  FSEL R103, R103, RZ, P0 ;  /* 0x000000ff67677208 */ /* 0x000fe20000000000 */
[----:B------:R-:W-:Y:S01]  /*2120*/  @P3 FMUL.FTZ R104, R105, R104 ;  /* 0x0000006869683220 */ /* 0x000fe20000410000 */
[----:B--2---:R-:W-:-:S04]  /*2130*/  @P3 FMUL.FTZ R107, R101, R107 ;  /* 0x0000006b656b3220 */ /* 0x004fc80000410000 */
[----:B------:R-:W-:Y:S01]  /*2140*/  @P3 FSEL R104, R104, RZ, P1 ;  /* 0x000000ff68683208 */ /* 0x000fe20000800000 */
[----:B------:R-:W-:-:S03]  /*2150*/  @P3 FMUL.FTZ R106, R107, R106 ;  /* 0x0000006a6b6a3220 */ /* 0x000fc60000410000 */
[----:B------:R-:W-:Y:S01]  /*2160*/  @P3 F2FP.BF16.F32.PACK_AB R104, RZ, R104 ;  /* 0x00000068ff68323e */ /* 0x000fe200000010ff */
[----:B---3--:R-:W-:Y:S01]  /*2170*/  @P3 FMUL.FTZ R109, R102, R109 ;  /* 0x0000006d666d3220 */ /* 0x008fe20000410000 */
        /* <DEDUP_REMOVED lines=16> */
.L_x_5167:
[----:B------:R-:W-:Y:S01]  /*2280*/  UMOV UR4, UR8 ;  /* 0x0000000800047c82 */ /* 0x000fe20008000000 */
[----:B------:R-:W-:Y:S01]  /*2290*/  UMOV UR5, UR9 ;  /* 0x0000000900057c82 */ /* 0x000fe20008000000 */
[----:B------:R-:W-:-:S04]  /*22a0*/  UISETP.NE.U32.AND UP0, UPT, UR4, URZ, UPT ;  /* 0x000000ff0400728c */ /* 0x000fc8000bf05070 */
[----:B------:R-:W-:-:S09]  /*22b0*/  UISETP.NE.AND.EX UP0, UPT, UR5, URZ, UPT, UP0 ;  /* 0x000000ff0500728c */ /* 0x000fd2000bf05300 */
[----:B------:R-:W-:Y:S05]  /*22c0*/  BRA.U UP0, `(.L_x_5173) ;  /* 0x0000000100b47547 */ /* 0x000fea000b800000 */
[-CC-:B------:R-:W-:Y:S01]  /*22d0*/  @P2 FFMA.FTZ R104, R133, R143.reuse, R142.reuse ;  /* 0x0000008f85682223 */ /* 0x180fe2000001008e */
[----:B-----5:R-:W-:Y:S01]  /*22e0*/  MOV R110, R36 ;  /* 0x00000024006e7202 */ /* 0x020fe20000000f00 */
[----:B------:R-:W1:Y:S01]  /*22f0*/  @P3 LDC.64 R108, c[0x0][0x408] ;  /* 0x00010200ff6c3b82 */ /* 0x000e620000000a00 */
[----:B------:R-:W-:Y:S01]  /*2300*/  @P2 FFMA.FTZ R111, R130, R143, R142 ;  /* 0x0000008f826f2223 */ /* 0x000fe2000001008e */
[----:B------:R-:W-:Y:S01]  /*2310*/  @P2 FADD.FTZ R107, R131, -R104 ;  /* 0x80000068836b2221 */ /* 0x000fe20000010000 */
[----:B------:R-:W-:Y:S02]  /*2320*/  MOV R152, R37 ;  /* 0x0000002500987202 */ /* 0x000fe40000000f00 */
[----:B------:R-:W-:Y:S01]  /*2330*/  @P2 FADD.FTZ R111, R2, -R111 ;  /* 0x8000006f026f2221 */ /* 0x000fe20000010000 */
[C---:B------:R-:W-:Y:S01]  /*2340*/  @P2 FFMA.FTZ R110, R140.reuse, R107, R36 ;  /* 0x0000006b8c6e2223 */ /* 0x040fe20000010024 */
[----:B------:R-:W-:Y:S01]  /*2350*/  MOV R154, R38 ;  /* 0x00000026009a7202 */ /* 0x000fe20000000f00 */
[----:B------:R-:W2:Y:S01]  /*2360*/  @P3 LDC.64 R104, c[0x0][0x408] ;  /* 0x00010200ff683b82 */ /* 0x000ea20000000a00 */
[----:B------:R-:W-:Y:S01]  /*2370*/  @P2 FFMA.FTZ R152, R140, R111, R37 ;  /* 0x0000006f8c982223 */ /* 0x000fe20000010025 */
[----:B------:R-:W-:Y:S01]  /*2380*/  @P2 FFMA.FTZ R111, R3, R143, R142 ;  /* 0x0000008f036f2223 */ /* 0x000fe2000001008e */
[----:B------:R-:W-:-:S02]  /*2390*/  @P3 LOP3.LUT P0, RZ, R150, 0xff, RZ, 0xc0, !PT ;  /* 0x000000ff96ff3812 */ /* 0x000fc4000780c0ff */
[----:B------:R-:W-:Y:S01]  /*23a0*/  @P3 LOP3.LUT P1, RZ, R150, 0xff00, RZ, 0xc0, !PT ;  /* 0x0000ff0096ff3812 */ /* 0x000fe2000782c0ff */
[----:B------:R-:W-:Y:S01]  /*23b0*/  @P2 FADD.FTZ R111, R4, -R111 ;  /* 0x8000006f046f2221 */ /* 0x000fe20000010000 */
[----:B------:R-:W-:Y:S01]  /*23c0*/  @P3 LOP3.LUT P4, RZ, R150, 0xff0000, RZ, 0xc0, !PT ;  /* 0x00ff000096ff3812 */ /* 0x000fe2000788c0ff */
[----:B------:R-:W3:Y:S02]  /*23d0*/  @P3 LDC.64 R106, c[0x0][0x408] ;  /* 0x00010200ff6a3b82 */ /* 0x000ee40000000a00 */
[----:B------:R-:W-:-:S04]  /*23e0*/  @P2 FFMA.FTZ R154, R140, R111, R38 ;  /* 0x0000006f8c9a2223 */ /* 0x000fc80000010026 */
[----:B-1----:R-:W-:-:S04]  /*23f0*/  @P3 FMUL.FTZ R109, R154, R109 ;  /* 0x0000006d9a6d3220 */ /* 0x002fc80000410000 */
        /* <DEDUP_REMOVED lines=26> */
.L_x_5173:
[----:B------:R-:W-:Y:S01]  /*25a0*/  @P2 FFMA.FTZ R100, R0, R143, R142 ;  /* 0x0000008f00642223 */ /* 0x000fe2000001008e */
[----:B------:R-:W1:Y:S01]  /*25b0*/  @P3 LDC.64 R104, c[0x0][0x408] ;  /* 0x00010200ff683b82 */ /* 0x000e620000000a00 */
[----:B-----5:R-:W-:Y:S02]  /*25c0*/  MOV R103, R39 ;  /* 0x0000002700677202 */ /* 0x020fe40000000f00 */
[----:B------:R-:W-:Y:S01]  /*25d0*/  @P2 FADD.FTZ R101, R5, -R100 ;  /* 0x8000006405652221 */ /* 0x000fe20000010000 */
[----:B------:R-:W-:Y:S01]  /*25e0*/  @P2 FFMA.FTZ R100, R133, R143, R142 ;  /* 0x0000008f85642223 */ /* 0x000fe2000001008e */
[----:B------:R-:W-:Y:S02]  /*25f0*/  @P3 ISETP.GE.U32.AND P5, PT, R150, 0x1000000, PT ;  /* 0x010000009600380c */ /* 0x000fe40003fa6070 */
[----:B------:R-:W-:Y:S01]  /*2600*/  @P2 FFMA.FTZ R103, R140, R101, R39 ;  /* 0x000000658c672223 */ /* 0x000fe20000010027 */
[----:B------:R-:W2:Y:S01]  /*2610*/  @P3 LDC.64 R106, c[0x0][0x408] ;  /* 0x00010200ff6a3b82 */ /* 0x000ea20000000a00 */
[----:B------:R-:W-:Y:S01]  /*2620*/  @P2 FADD.FTZ R151, R131, -R100 ;  /* 0x8000006483972221 */ /* 0x000fe20000010000 */
[----:B------:R-:W-:Y:S01]  /*2630*/  @P2 FFMA.FTZ R101, R130, R143, R142 ;  /* 0x0000008f82652223 */ /* 0x000fe2000001008e */
[----:B------:R-:W-:-:S02]  /*2640*/  MOV R100, R36 ;  /* 0x0000002400647202 */ /* 0x000fc40000000f00 */
[----:B------:R-:W-:Y:S01]  /*2650*/  @P2 FFMA.FTZ R100, R140, R151, R36 ;  /* 0x000000978c642223 */ /* 0x000fe20000010024 */
[----:B------:R-:W-:Y:S01]  /*2660*/  @P2 FFMA.FTZ R151, R3, R143, R142 ;  /* 0x0000008f03972223 */ /* 0x000fe2000001008e */
[----:B------:R-:W-:Y:S01]  /*2670*/  @P2 FADD.FTZ R102, R2, -R101 ;  /* 0x8000006502662221 */ /* 0x000fe20000010000 */
[----:B------:R-:W3:Y:S01]  /*2680*/  @P3 LDC.64 R108, c[0x0][0x408] ;  /* 0x00010200ff6c3b82 */ /* 0x000ee20000000a00 */
[----:B------:R-:W-:Y:S01]  /*2690*/  MOV R101, R37 ;  /* 0x0000002500657202 */ /* 0x000fe20000000f00 */
[----:B------:R-:W-:Y:S01]  /*26a0*/  @P2 FADD.FTZ R151, R4, -R151 ;  /* 0x8000009704972221 */ /* 0x000fe20000010000 */
[C---:B------:R-:W-:Y:S01]  /*26b0*/  @P2 FFMA.FTZ R101, R140.reuse, R102, R37 ;  /* 0x000000668c652223 */ /* 0x040fe20000010025 */
[----:B------:R-:W-:Y:S02]  /*26c0*/  MOV R102, R38 ;  /* 0x0000002600667202 */ /* 0x000fe40000000f00 */
[----:B------:R-:W-:Y:S01]  /*26d0*/  @P2 FFMA.FTZ R102, R140, R151, R38 ;  /* 0x000000978c662223 */ /* 0x000fe20000010026 */
[C---:B------:R-:W-:Y:S01]  /*26e0*/  @P3 LOP3.LUT P0, RZ, R150.reuse, 0xff, RZ, 0xc0, !PT ;  /* 0x000000ff96ff3812 */ /* 0x040fe2000780c0ff */
[----:B------:R-:W4:Y:S01]  /*26f0*/  @P3 LDC.64 R110, c[0x0][0x408] ;  /* 0x00010200ff6e3b82 */ /* 0x000f220000000a00 */
[----:B-1----:R-:W-:Y:S01]  /*2700*/  @P3 FMUL.FTZ R105, R103, R105 ;  /* 0x0000006967693220 */ /* 0x002fe20000410000 */
[----:B------:R-:W-:-:S02]  /*2710*/  @P3 LOP3.LUT P1, RZ, R150, 0xff00, RZ, 0xc0, !PT ;  /* 0x0000ff0096ff3812 */ /* 0x000fc4000782c0ff */
[----:B------:R-:W-:Y:S01]  /*2720*/  @P3 LOP3.LUT P4, RZ, R150, 0xff0000, RZ, 0xc0, !PT ;  /* 0x00ff000096ff3812 */ /* 0x000fe2000788c0ff */
        /* <DEDUP_REMOVED lines=9> */
[----:B------:R-:W-:Y:S01]  /*27c0*/  @P3 F2FP.BF16.F32.PACK_AB R106, RZ, R106 ;  /* 0x0000006aff6a323e */ /* 0x000fe200000010ff */
[----:B----4-:R-:W-:-:S03]  /*27d0*/  @P3 FMUL.FTZ R111, R102, R111 ;  /* 0x0000006f666f3220 */ /* 0x010fc60000410000 */
        /* <DEDUP_REMOVED lines=8> */
.L_x_5172:
[----:B------:R-:W-:Y:S02]  /*2860*/  ISETP.NE.U32.AND P0, PT, RZ, UR4, PT ;  /* 0x00000004ff007c0c */ /* 0x000fe4000bf05070 */
[----:B------:R-:W-:Y:S02]  /*2870*/  ISETP.NE.U32.AND P1, PT, RZ, UR6, PT ;  /* 0x00000006ff007c0c */ /* 0x000fe4000bf25070 */
[----:B------:R-:W-:Y:S02]  /*2880*/  ISETP.NE.AND.EX P0, PT, RZ, UR5, PT, P0 ;  /* 0x00000005ff007c0c */ /* 0x000fe4000bf05300 */
[----:B------:R-:W-:-:S11]  /*2890*/  ISETP.NE.AND.EX P1, PT, R149, RZ, PT, P1 ;  /* 0x000000ff9500720c */ /* 0x000fd60003f25310 */
        /* <DEDUP_REMOVED lines=12> */
.L_x_5174:
[----:B------:R-:W-:Y:S05]  /*2960*/  @!P1 BRA `(.L_x_5175) ;  /* 0x00000004006c9947 */ /* 0x000fea0003800000 */
[----:B------:R-:W-:Y:S05]  /*2970*/  @!P0 BRA `(.L_x_5176) ;  /* 0x0000000000b48947 */ /* 0x000fea0003800000 */
[----:B-12---:R-:W1:Y:S01]  /*2980*/  @P3 LDC.64 R104, c[0x0][0x408] ;  /* 0x00010200ff683b82 */ /* 0x006e620000000a00 */
[-CC-:B------:R-:W-:Y:S01]  /*2990*/  @P2 FFMA.FTZ R103, R7, R143.reuse, R142.reuse ;  /* 0x0000008f07672223 */ /* 0x180fe2000001008e */
[-CC-:B------:R-:W-:Y:S01]  /*29a0*/  @P2 FFMA.FTZ R110, R6, R143.reuse, R142.reuse ;  /* 0x0000008f066e2223 */ /* 0x180fe2000001008e */
[----:B------:R-:W-:Y:S01]  /*29b0*/  @P2 FFMA.FTZ R111, R9, R143, R142 ;  /* 0x0000008f096f2223 */ /* 0x000fe2000001008e */
[----:B-----5:R-:W-:Y:S01]  /*29c0*/  MOV R100, R32 ;  /* 0x0000002000647202 */ /* 0x020fe20000000f00 */
[----:B------:R-:W-:Y:S01]  /*29d0*/  @P2 FADD.FTZ R103, R112, -R103 ;  /* 0x8000006770672221 */ /* 0x000fe20000010000 */
[----:B------:R-:W-:Y:S01]  /*29e0*/  @P2 FADD.FTZ R110, R115, -R110 ;  /* 0x8000006e736e2221 */ /* 0x000fe20000010000 */
[----:B------:R-:W-:Y:S01]  /*29f0*/  @P2 FADD.FTZ R111, R114, -R111 ;  /* 0x8000006f726f2221 */ /* 0x000fe20000010000 */
[----:B------:R-:W2:Y:S01]  /*2a00*/  @P3 LDC.64 R106, c[0x0][0x408] ;  /* 0x00010200ff6a3b82 */ /* 0x000ea20000000a00 */
[----:B------:R-:W-:Y:S01]  /*2a10*/  MOV R101, R33 ;  /* 0x0000002100657202 */ /* 0x000fe20000000f00 */
[C---:B------:R-:W-:Y:S01]  /*2a20*/  @P2 FFMA.FTZ R100, R140.reuse, R103, R32 ;  /* 0x000000678c642223 */ /* 0x040fe20000010020 */
[----:B------:R-:W-:Y:S01]  /*2a30*/  MOV R102, R34 ;  /* 0x0000002200667202 */ /* 0x000fe20000000f00 */
[C---:B------:R-:W-:Y:S01]  /*2a40*/  @P2 FFMA.FTZ R101, R140.reuse, R110, R33 ;  /* 0x0000006e8c652223 */ /* 0x040fe20000010021 */
[----:B------:R-:W-:Y:S01]  /*2a50*/  @P2 FFMA.FTZ R102, R140, R111, R34 ;  /* 0x0000006f8c662223 */ /* 0x000fe20000010022 */
[----:B------:R-:W-:Y:S01]  /*2a60*/  @P3 LOP3.LUT P4, RZ, R148, 0xff, RZ, 0xc0, !PT ;  /* 0x000000ff94ff3812 */ /* 0x000fe2000788c0ff */
[----:B------:R-:W-:Y:S01]  /*2a70*/  @P2 FFMA.FTZ R110, R8, R143, R142 ;  /* 0x0000008f086e2223 */ /* 0x000fe2000001008e */
[----:B------:R-:W3:Y:S01]  /*2a80*/  @P3 LDC.64 R108, c[0x0][0x408] ;  /* 0x00010200ff6c3b82 */ /* 0x000ee20000000a00 */
[----:B------:R-:W-:-:S02]  /*2a90*/  @P3 LOP3.LUT P5, RZ, R148, 0xff00, RZ, 0xc0, !PT ;  /* 0x0000ff0094ff3812 */ /* 0x000fc400078ac0ff */
[----:B------:R-:W-:Y:S01]  /*2aa0*/  @P3 LOP3.LUT P6, RZ, R148, 0xff0000, RZ, 0xc0, !PT ;  /* 0x00ff000094ff3812 */ /* 0x000fe200078cc0ff */
[----:B------:R-:W-:Y:S01]  /*2ab0*/  @P2 FADD.FTZ R110, R117, -R110 ;  /* 0x8000006e756e2221 */ /* 0x000fe20000010000 */
[----:B------:R-:W-:Y:S01]  /*2ac0*/  MOV R103, R35 ;  /* 0x0000002300677202 */ /* 0x000fe20000000f00 */
[----:B-1----:R-:W-:Y:S02]  /*2ad0*/  @P3 FMUL.FTZ R105, R100, R105 ;  /* 0x0000006964693220 */ /* 0x002fe40000410000 */
[----:B------:R-:W-:Y:S02]  /*2ae0*/  @P2 FFMA.FTZ R103, R140, R110, R35 ;  /* 0x0000006e8c672223 */ /* 0x000fe40000010023 */
        /* <DEDUP_REMOVED lines=22> */
.L_x_5176:
[----:B-12---:R-:W1:Y:S01]  /*2c50*/  @P3 LDC.64 R104, c[0x0][0x408] ;  /* 0x00010200ff683b82 */ /* 0x006e620000000a00 */
[-CC-:B------:R-:W-:Y:S01]  /*2c60*/  @P2 FFMA.FTZ R111, R7, R143.reuse, R142.reuse ;  /* 0x0000008f076f2223 */ /* 0x180fe2000001008e */
[-CC-:B-----5:R-:W-:Y:S01]  /*2c70*/  @P2 FFMA.FTZ R150, R6, R143.reuse, R142.reuse ;  /* 0x0000008f06962223 */ /* 0x1a0fe2000001008e */
[----:B------:R-:W-:Y:S01]  /*2c80*/  @P2 FFMA.FTZ R149, R9, R143, R142 ;  /* 0x0000008f09952223 */ /* 0x000fe2000001008e */
[----:B------:R-:W-:Y:S01]  /*2c90*/  MOV R110, R32 ;  /* 0x00000020006e7202 */ /* 0x000fe20000000f00 */
[----:B------:R-:W-:Y:S01]  /*2ca0*/  @P2 FADD.FTZ R111, R112, -R111 ;  /* 0x8000006f706f2221 */ /* 0x000fe20000010000 */
[----:B------:R-:W-:Y:S01]  /*2cb0*/  MOV R152, R34 ;  /* 0x0000002200987202 */ /* 0x000fe20000000f00 */
[----:B------:R-:W-:Y:S01]  /*2cc0*/  @P2 FADD.FTZ R149, R114, -R149 ;  /* 0x8000009572952221 */ /* 0x000fe20000010000 */
[----:B------:R-:W2:Y:S01]  /*2cd0*/  @P3 LDC.64 R106, c[0x0][0x408] ;  /* 0x00010200ff6a3b82 */ /* 0x000ea20000000a00 */
[C---:B------:R-:W-:Y:S01]  /*2ce0*/  @P2 FFMA.FTZ R110, R140.reuse, R111, R32 ;  /* 0x0000006f8c6e2223 */ /* 0x040fe20000010020 */
[----:B------:R-:W-:Y:S01]  /*2cf0*/  @P2 FADD.FTZ R111, R115, -R150 ;  /* 0x80000096736f2221 */ /* 0x000fe20000010000 */
[----:B------:R-:W-:Y:S01]  /*2d00*/  MOV R150, R33 ;  /* 0x0000002100967202 */ /* 0x000fe20000000f00 */
[----:B------:R-:W-:Y:S01]  /*2d10*/  @P2 FFMA.FTZ R152, R140, R149, R34 ;  /* 0x000000958c982223 */ /* 0x000fe20000010022 */
[----:B------:R-:W-:Y:S01]  /*2d20*/  @P3 LOP3.LUT P4, RZ, R148, 0xff, RZ, 0xc0, !PT ;  /* 0x000000ff94ff3812 */ /* 0x000fe2000788c0ff */
[----:B------:R-:W-:Y:S01]  /*2d30*/  @P2 FFMA.FTZ R150, R140, R111, R33 ;  /* 0x0000006f8c962223 */ /* 0x000fe20000010021 */
[C---:B------:R-:W-:Y:S01]  /*2d40*/  @P3 LOP3.LUT P5, RZ, R148.reuse, 0xff00, RZ, 0xc0, !PT ;  /* 0x0000ff0094ff3812 */ /* 0x040fe200078ac0ff */
[----:B------:R-:W3:Y:S01]  /*2d50*/  @P3 LDC.64 R108, c[0x0][0x408] ;  /* 0x00010200ff6c3b82 */ /* 0x000ee20000000a00 */
[----:B------:R-:W-:Y:S01]  /*2d60*/  @P3 LOP3.LUT P6, RZ, R148, 0xff0000, RZ, 0xc0, !PT ;  /* 0x00ff000094ff3812 */ /* 0x000fe200078cc0ff */
        /* <DEDUP_REMOVED lines=27> */
.L_x_5175:
[----:B------:R-:W-:Y:S05]  /*2f20*/  @!P0 BRA `(.L_x_5178) ;  /* 0x0000000000b88947 */ /* 0x000fea0003800000 */
[----:B-12---:R-:W1:Y:S01]  /*2f30*/  @P3 LDC.64 R104, c[0x0][0x408] ;  /* 0x00010200ff683b82 */ /* 0x006e620000000a00 */
        /* <DEDUP_REMOVED lines=11> */
[----:B-----5:R-:W-:Y:S01]  /*2ff0*/  @P3 LOP3.LUT P6, RZ, R148, 0xff, RZ, 0xc0, !PT ;  /* 0x000000ff94ff3812 */ /* 0x020fe200078cc0ff */
[----:B------:R-:W-:Y:S01]  /*3000*/  FFMA.FTZ R110, R8, R143, R142 ;  /* 0x0000008f086e7223 */ /* 0x000fe2000001008e */
[----:B------:R-:W-:-:S02]  /*3010*/  FSEL R100, R100, RZ, P4 ;  /* 0x000000ff64647208 */ /* 0x000fc40002000000 */
[----:B------:R-:W3:Y:S01]  /*3020*/  @P3 LDC.64 R108, c[0x0][0x408] ;  /* 0x00010200ff6c3b82 */ /* 0x000ee20000000a00 */
[----:B------:R-:W-:Y:S01]  /*3030*/  FSEL R101, R101, RZ, P4 ;  /* 0x000000ff65657208 */ /* 0x000fe20002000000 */
[----:B------:R-:W-:Y:S01]  /*3040*/  FADD.FTZ R103, R117, -R110 ;  /* 0x8000006e75677221 */ /* 0x000fe20000010000 */
[----:B------:R-:W-:Y:S02]  /*3050*/  FSEL R102, R102, RZ, P4 ;  /* 0x000000ff66667208 */ /* 0x000fe40002000000 */
[----:B------:R-:W-:Y:S01]  /*3060*/  @P3 LOP3.LUT P5, RZ, R148, 0xff00, RZ, 0xc0, !PT ;  /* 0x0000ff0094ff3812 */ /* 0x000fe200078ac0ff */
[----:B------:R-:W-:Y:S01]  /*3070*/  FMUL.FTZ R103, R140, R103 ;  /* 0x000000678c677220 */ /* 0x000fe20000410000 */
[----:B-1----:R-:W-:-:S04]  /*3080*/  @P3 FMUL.FTZ R105, R100, R105 ;  /* 0x0000006964693220 */ /* 0x002fc80000410000 */
[----:B------:R-:W-:Y:S01]  /*3090*/  FSEL R103, R103, RZ, P4 ;  /* 0x000000ff67677208 */ /* 0x000fe20002000000 */
[----:B------:R-:W-:Y:S01]  /*30a0*/  @P3 FMUL.FTZ R104, R105, R104 ;  /* 0x0000006869683220 */ /* 0x000fe20000410000 */
[----:B--2---:R-:W-:-:S04]  /*30b0*/  @P3 FMUL.FTZ R107, R101, R107 ;  /* 0x0000006b656b3220 */ /* 0x004fc80000410000 */
[----:B------:R-:W-:Y:S02]  /*30c0*/  @P3 FSEL R104, R104, RZ, P6 ;  /* 0x000000ff68683208 */ /* 0x000fe40003000000 */
[----:B------:R-:W-:Y:S01]  /*30d0*/  @P3 LOP3.LUT P6, RZ, R148, 0xff0000, RZ, 0xc0, !PT ;  /* 0x00ff000094ff3812 */ /* 0x000fe200078cc0ff */
        /* <DEDUP_REMOVED lines=19> */
.L_x_5178:
[----:B------:R-:W-:Y:S05]  /*3210*/  @!P3 BRA `(.L_x_5179) ;  /* 0x00000000002cb947 */ /* 0x000fea0003800000 */
[----:B-12---:R-:W-:Y:S01]  /*3220*/  FFMA.FTZ R105, R7, R143, R142 ;  /* 0x0000008f07697223 */ /* 0x006fe2000001008e */
        /* <DEDUP_REMOVED lines=10> */
.L_x_5179:
        /* <DEDUP_REMOVED lines=12> */
.L_x_5180:
        /* <DEDUP_REMOVED lines=12> */
.L_x_5181:
[----:B------:R-:W-:Y:S05]  /*3450*/  @!P3 BRA `(.L_x_5177) ;  /* 0x00000000002cb947 */ /* 0x000fea0003800000 */
[----:B-12---:R-:W-:Y:S01]  /*3460*/  FFMA.FTZ R104, R8, R143, R142 ;  /* 0x0000008f08687223 */ /* 0x006fe2000001008e */
        /* <DEDUP_REMOVED lines=10> */
.L_x_5177:
[----:B-12---:R-:W1:Y:S01]  /*3510*/  @P0 LDC.64 R104, c[0x0][0x478] ;  /* 0x00011e00ff680b82 */ /* 0x006e620000000a00 */
[----:B------:R-:W-:-:S05]  /*3520*/  @P0 IADD3 R107, PT, PT, R141, 0x80, RZ ;  /* 0x000000808d6b0810 */ /* 0x000fca0007ffe0ff */
[----:B-1----:R-:W-:-:S05]  /*3530*/  @P0 IMAD.WIDE.U32 R104, R107, 0x10, R104 ;  /* 0x000000106b680825 */ /* 0x002fca00078e0068 */
[----:B------:R1:W-:Y:S01]  /*3540*/  @P0 STG.E.128 desc[UR12][R104.64], R100 ;  /* 0x0000006468000986 */ /* 0x0003e2000c101d0c */
[----:B------:R-:W-:Y:S05]  /*3550*/  @!P3 BRA `(.L_x_5182) ;  /* 0x000000000024b947 */ /* 0x000fea0003800000 */
[----:B------:R-:W2:Y:S01]  /*3560*/  LDC.64 R106, c[0x0][0x468] ;  /* 0x00011a00ff6a7b82 */ /* 0x000ea20000000a00 */
[----:B-1----:R-:W-:Y:S02]  /*3570*/  LOP3.LUT R104, R136, 0xffff, RZ, 0xc0, !PT ;  /* 0x0000ffff88687812 */ /* 0x002fe400078ec0ff */
[----:B------:R-:W-:Y:S02]  /*3580*/  IADD3 R109, PT, PT, R144, 0x80, RZ ;  /* 0x00000080906d7810 */ /* 0x000fe40007ffe0ff */
[----:B------:R-:W-:Y:S01]  /*3590*/  PRMT R111, R135, 0x5410, R134 ;  /* 0x00005410876f7816 */ /* 0x000fe20000000086 */
[----:B------:R-:W-:-:S05]  /*35a0*/  IMAD.WIDE.U32 R104, R104, 0x10000, RZ ;  /* 0x0001000068687825 */ /* 0x000fca00078e00ff */
[----:B------:R-:W-:Y:S02]  /*35b0*/  LOP3.LUT R105, R111, R105, RZ, 0xfc, !PT ;  /* 0x000000696f697212 */ /* 0x000fe400078efcff */
[----:B------:R-:W-:Y:S01]  /*35c0*/  LOP3.LUT R104, R104, 0xffff, R137, 0xf8, !PT ;  /* 0x0000ffff68687812 */ /* 0x000fe200078ef889 */
[----:B--2---:R-:W-:-:S05]  /*35d0*/  IMAD.WIDE.U32 R106, R109, 0x8, R106 ;  /* 0x000000086d6a7825 */ /* 0x004fca00078e006a */
[----:B------:R2:W-:Y:S02]  /*35e0*/  STG.E.64 desc[UR12][R106.64], R104 ;  /* 0x000000686a007986 */ /* 0x0005e4000c101b0c */
.L_x_5182:
        /* <DEDUP_REMOVED lines=16> */
[C---:B------:R-:W-:Y:S01]  /*36f0*/  @P3 LOP3.LUT P4, RZ, R147.reuse, 0xff, RZ, 0xc0, !PT ;  /* 0x000000ff93ff3812 */ /* 0x040fe2000788c0ff */
        /* <DEDUP_REMOVED lines=30> */
.L_x_5184:
        /* <DEDUP_REMOVED lines=12> */
[C---:B------:R-:W-:Y:S01]  /*39a0*/  @P2 FFMA.FTZ R150, R140.reuse, R149, R30 ;  /* 0x000000958c962223 */ /* 0x040fe2000001001e */
[C---:B------:R-:W-:Y:S01]  /*39b0*/  @P3 LOP3.LUT P4, RZ, R147.reuse, 0xff, RZ, 0xc0, !PT ;  /* 0x000000ff93ff3812 */ /* 0x040fe2000788c0ff */
        /* <DEDUP_REMOVED lines=31> */
.L_x_5183:
        /* <DEDUP_REMOVED lines=47> */
.L_x_5186:
        /* <DEDUP_REMOVED lines=12> */
.L_x_5187:
        /* <DEDUP_REMOVED lines=12> */
.L_x_5188:
        /* <DEDUP_REMOVED lines=12> */
.L_x_5189:
        /* <DEDUP_REMOVED lines=12> */
.L_x_5185:
        /* <DEDUP_REMOVED lines=14> */
.L_x_5190:
        /* <DEDUP_REMOVED lines=47> */
.L_x_5192:
[----:B-12---:R-:W1:Y:S01]  /*4570*/  @P3 LDC.64 R104, c[0x0][0x408] ;  /* 0x00010200ff683b82 */ /* 0x006e620000000a00 */
[-CC-:B------:R-:W-:Y:S01]  /*4580*/  @P2 FFMA.FTZ R111, R15, R143.reuse, R142.reuse ;  /* 0x0000008f0f6f2223 */ /* 0x180fe2000001008e */
[-CC-:B-----5:R-:W-:Y:S01]  /*4590*/  @P2 FFMA.FTZ R150, R14, R143.reuse, R142.reuse ;  /* 0x0000008f0e962223 */ /* 0x1a0fe2000001008e */
[----:B------:R-:W-:Y:S01]  /*45a0*/  @P2 FFMA.FTZ R147, R17, R143, R142 ;  /* 0x0000008f11932223 */ /* 0x000fe2000001008e */
[----:B------:R-:W-:Y:S01]  /*45b0*/  MOV R110, R24 ;  /* 0x00000018006e7202 */ /* 0x000fe20000000f00 */
        /* <DEDUP_REMOVED lines=9> */
[----:B------:R-:W-:-:S02]  /*4650*/  @P3 LOP3.LUT P4, RZ, R146, 0xff, RZ, 0xc0, !PT ;  /* 0x000000ff92ff3812 */ /* 0x000fc4000788c0ff */
[----:B------:R-:W3:Y:S01]  /*4660*/  @P3 LDC.64 R108, c[0x0][0x408] ;  /* 0x00010200ff6c3b82 */ /* 0x000ee20000000a00 */
[C---:B------:R-:W-:Y:S02]  /*4670*/  @P3 LOP3.LUT P5, RZ, R146.reuse, 0xff00, RZ, 0xc0, !PT ;  /* 0x0000ff0092ff3812 */ /* 0x040fe400078ac0ff */
        /* <DEDUP_REMOVED lines=28> */
.L_x_5191:
        /* <DEDUP_REMOVED lines=47> */
.L_x_5194:
        /* <DEDUP_REMOVED lines=12> */
.L_x_5195:
        /* <DEDUP_REMOVED lines=12> */
.L_x_5196:
        /* <DEDUP_REMOVED lines=12> */
.L_x_5197:
        /* <DEDUP_REMOVED lines=12> */
.L_x_5193:
        /* <DEDUP_REMOVED lines=14> */
.L_x_5198:
        /* <DEDUP_REMOVED lines=47> */
.L_x_5200:
        /* <DEDUP_REMOVED lines=45> */
.L_x_5199:
        /* <DEDUP_REMOVED lines=20> */
[C---:B------:R-:W-:Y:S01]  /*5610*/  @P3 LOP3.LUT P4, RZ, R139.reuse, 0xff00, RZ, 0xc0, !PT ;  /* 0x0000ff008bff3812 */ /* 0x040fe2000788c0ff */
        /* <DEDUP_REMOVED lines=26> */
.L_x_5202:
[----:B-12---:R-:W1:Y:S01]  /*57c0*/  @P3 LDC.64 R104, c[0x0][0x408] ;  /* 0x00010200ff683b82 */ /* 0x006e620000000a00 */
[----:B------:R-:W-:Y:S01]  /*57d0*/  FFMA.FTZ R106, R128, R143, R142 ;  /* 0x0000008f806a7223 */ /* 0x000fe2000001008e */
[----:B------:R-:W-:-:S03]  /*57e0*/  ISETP.GT.AND P1, PT, R145, RZ, PT ;  /* 0x000000ff9100720c */ /* 0x000fc60003f24270 */
[----:B------:R-:W-:-:S04]  /*57f0*/  FADD.FTZ R107, R129, -R106 ;  /* 0x8000006a816b7221 */ /* 0x000fc80000010000 */
[----:B------:R-:W-:-:S05]  /*5800*/  FMUL.FTZ R106, R140, R107 ;  /* 0x0000006b8c6a7220 */ /* 0x000fca0000410000 */
[----:B------:R-:W-:Y:S02]  /*5810*/  FSEL R106, R106, RZ, P1 ;  /* 0x000000ff6a6a7208 */ /* 0x000fe40000800000 */
[----:B-----5:R-:W-:-:S03]  /*5820*/  @P3 ISETP.GE.U32.AND P1, PT, R139, 0x1000000, PT ;  /* 0x010000008b00380c */ /* 0x020fc60003f26070 */
[----:B-1----:R-:W-:-:S04]  /*5830*/  @P3 FMUL.FTZ R105, R106, R105 ;  /* 0x000000696a693220 */ /* 0x002fc80000410000 */
        /* <DEDUP_REMOVED lines=15> */
.L_x_5203:
        /* <DEDUP_REMOVED lines=12> */
.L_x_5204:
        /* <DEDUP_REMOVED lines=12> */
.L_x_5205:
[----:B------:R-:W-:-:S07]  /*5ab0*/  @P3 PRMT R134, R106, 0x7610, R134 ;  /* 0x000076106a863816 */ /* 0x000fce0000000086 */
.L_x_5201:
        /* <DEDUP_REMOVED lines=14> */
.L_x_5206:
[----:B-12---:R-:W1:Y:S01]  /*5ba0*/  LDC.64 R104, c[0x0][0x380] ;  /* 0x0000e000ff687b82 */ /* 0x006e620000000a00 */
[----:B------:R-:W-:Y:S01]  /*5bb0*/  UPLOP3.LUT UP1, UPT, UPT, UPT, UP1, 0x40, 0x4 ;  /* 0x000000000004789c */ /* 0x000fe20003f2e810 */
[----:B-1----:R-:W-:-:S04]  /*5bc0*/  IADD3 R138, PT, PT, R138, R104, RZ ;  /* 0x000000688a8a7210 */ /* 0x002fc80007ffe0ff */
[----:B------:R-:W-:-:S13]  /*5bd0*/  ISETP.GE.AND P0, PT, R138, R105, PT ;  /* 0x000000698a00720c */ /* 0x000fda0003f06270 */
[----:B------:R-:W-:Y:S05]  /*5be0*/  @!P0 BRA `(.L_x_5207) ;  /* 0xffffffa400b08947 */ /* 0x000fea000383ffff */
.L_x_5161:
        /* <DEDUP_REMOVED lines=18> */
.L_x_5208:
        /* <DEDUP_REMOVED lines=15> */
.L_x_10873:


//--------------------- .text._ZN10layer_norm13ln_bwd_kernelINS_13Kernel_traitsIf13__nv_bfloat16fS2_fjLj2560ELj1ELj1ELj4ELj8ENS_18Kernel_traits_baseILj2560EfS2_fS2_fjLj128EEEEELb1ELb1ELb0ELb0EEEvNS_9BwdParamsE --------------------------
	.section	.text._ZN10layer_norm13ln_bwd_kernelINS_13Kernel_traitsIf13__nv_bfloat16fS2_fjLj2560ELj1ELj1ELj4ELj8ENS_18Kernel_traits_baseILj2560EfS2_fS2_fjLj128EEEEELb1ELb1ELb0ELb0EEEvNS_9BwdParamsE,"ax",@progbits
	.align	128
        .global         _ZN10layer_norm13ln_bwd_kernelINS_13Kernel_traitsIf13__nv_bfloat16fS2_fjLj2560ELj1ELj1ELj4ELj8ENS_18Kernel_traits_baseILj2560EfS2_fS2_fjLj128EEEEELb1ELb1ELb0ELb0EEEvNS_9BwdParamsE
        .type           _ZN10layer_norm13ln_bwd_kernelINS_13Kernel_traitsIf13__nv_bfloat16fS2_fjLj2560ELj1ELj1ELj4ELj8ENS_18Kernel_traits_baseILj2560EfS2_fS2_fjLj128EEEEELb1ELb1ELb0ELb0EEEvNS_9BwdParamsE,@function
        .size           _ZN10layer_norm13ln_bwd_kernelINS_13Kernel_traitsIf13__nv_bfloat16fS2_fjLj2560ELj1ELj1ELj4ELj8ENS_18Kernel_traits_baseILj2560EfS2_fS2_fjLj128EEEEELb1ELb1ELb0ELb0EEEvNS_9BwdParamsE,(.L_x_10874 - _ZN10layer_norm13ln_bwd_kernelINS_13Kernel_traitsIf13__nv_bfloat16fS2_fjLj2560ELj1ELj1ELj4ELj8ENS_18Kernel_traits_baseILj2560EfS2_fS2_fjLj128EEEEELb1ELb1ELb0ELb0EEEvNS_9BwdParamsE)
        .other          _ZN10layer_norm13ln_bwd_kernelINS_13Kernel_traitsIf13__nv_bfloat16fS2_fjLj2560ELj1ELj1ELj4ELj8ENS_18Kernel_traits_baseILj2560EfS2_fS2_fjLj128EEEEELb1ELb1ELb0ELb0EEEvNS_9BwdParamsE,@"STO_CUDA_ENTRY STV_DEFAULT"
_ZN10layer_norm13ln_bwd_kernelINS_13Kernel_traitsIf13__nv_bfloat16fS2_fjLj2560ELj1ELj1ELj4ELj8ENS_18Kernel_traits_baseILj2560EfS2_fS2_fjLj128EEEEELb1ELb1ELb0ELb0EEEvNS_9BwdParamsE:
.text._ZN10layer_norm13ln_bwd_kernelINS_13Kernel_traitsIf13__nv_bfloat16fS2_fjLj2560ELj1ELj1ELj4ELj8ENS_18Kernel_traits_baseILj2560EfS2_fS2_fjLj128EEEEELb1ELb1ELb0ELb0EEEvNS_9BwdParamsE:
        /* <DEDUP_REMOVED lines=27> */
[C---:B----4-:R-:W-:Y:S01]  /*01b0*/  @P2 IMAD.WIDE.U32 R12, R3.reuse, 0x10, R8 ;  /* 0x00000010030c2825 */ /* 0x050fe200078e0008 */
[----:B------:R-:W-:Y:S02]  /*01c0*/  CS2R R68, SRZ ;  /* 0x0000000000447805 */ /* 0x000fe4000001ff00 */
[----:B------:R-:W-:Y:S02]  /*01d0*/  CS2R R70, SRZ ;  /* 0x0000000000467805 */ /* 0x000fe4000001ff00 */
[----:B------:R-:W-:Y:S02]  /*01e0*/  CS2R R64, SRZ ;  /* 0x0000000000407805 */ /* 0x000fe4000001ff00 */
[----:B------:R-:W-:Y:S01]  /*01f0*/  CS2R R66, SRZ ;  /* 0x0000000000427805 */ /* 0x000fe2000001ff00 */
[----:B------:R-:W5:Y:S01]  /*0200*/  @P2 LDG.E.128 R100, desc[UR8][R12.64] ;  /* 0x000000080c642981 */ /* 0x000f62000c1e1d00 */
[----:B------:R-:W2:Y:S01]  /*0210*/  @P4 LDC.64 R20, c[0x0][0x3d0] ;  /* 0x0000f400ff144b82 */ /* 0x000ea20000000a00 */
[C---:B---3--:R-:W-:Y:S01]  /*0220*/  @P2 IMAD.WIDE.U32 R14, R3.reuse, 0x10, R10 ;  /* 0x00000010030e2825 */ /* 0x048fe200078e000a */
[----:B------:R-:W-:-:S02]  /*0230*/  @P2 IADD3 R3, PT, PT, R3, 0x80, RZ ;  /* 0x0000008003032810 */ /* 0x000fc40007ffe0ff */
[----:B------:R-:W-:Y:S02]  /*0240*/  CS2R R60, SRZ ;  /* 0x00000000003c7805 */ /* 0x000fe4000001ff00 */
[----:B------:R-:W-:Y:S02]  /*0250*/  CS2R R62, SRZ ;  /* 0x00000000003e7805 */ /* 0x000fe4000001ff00 */
[----:B------:R-:W-:Y:S01]  /*0260*/  CS2R R56, SRZ ;  /* 0x0000000000387805 */ /* 0x000fe2000001ff00 */
[----:B------:R-:W5:Y:S01]  /*0270*/  @P2 LDG.E.128 R96, desc[UR8][R14.64] ;  /* 0x000000080e602981 */ /* 0x000f62000c1e1d00 */
[----:B------:R-:W3:Y:S01]  /*0280*/  @P4 LDC.64 R22, c[0x0][0x3e8] ;  /* 0x0000fa00ff164b82 */ /* 0x000ee20000000a00 */
[----:B0-----:R-:W-:-:S07]  /*0290*/  @P3 IMAD.WIDE.U32 R16, R3, 0x10, R16 ;  /* 0x0000001003103825 */ /* 0x001fce00078e0010 */
        /* <DEDUP_REMOVED lines=8> */
[----:B------:R-:W-:-:S02]  /*0320*/  @P4 IADD3 R3, PT, PT, R3, 0x80, RZ ;  /* 0x0000008003034810 */ /* 0x000fc40007ffe0ff */
[----:B------:R-:W2:Y:S01]  /*0330*/  S2UR UR4, SR_CTAID.X ;  /* 0x00000000000479c3 */ /* 0x000ea20000002500 */
        /* <DEDUP_REMOVED lines=26> */
[----:B----4-:R-:W-:Y:S02]  /*04e0*/  CS2R R22, SRZ ;  /* 0x0000000000167805 */ /* 0x010fe4000001ff00 */
[----:B------:R-:W-:-:S02]  /*04f0*/  CS2R R16, SRZ ;  /* 0x0000000000107805 */ /* 0x000fc4000001ff00 */
[----:B------:R-:W-:Y:S02]  /*0500*/  CS2R R18, SRZ ;  /* 0x0000000000127805 */ /* 0x000fe4000001ff00 */
        /* <DEDUP_REMOVED lines=35> */
[----:B------:R-:W-:Y:S02]  /*0740*/  P2R R185, PR, RZ, 0x1 ;  /* 0x00000001ffb97803 */ /* 0x000fe40000000000 */
[----:B------:R-:W-:Y:S01]  /*0750*/  CS2R R14, SRZ ;  /* 0x00000000000e7805 */ /* 0x000fe2000001ff00 */
[----:B------:R-:W-:Y:S01]  /*0760*/  UPLOP3.LUT UP1, UPT, UPT, UPT, UPT, 0x40, 0x4 ;  /* 0x000000000004789c */ /* 0x000fe20003f2e870 */
[----:B------:R-:W0:Y:S01]  /*0770*/  LDCU UR13, c[0x0][0x408] ;  /* 0x00008100ff0d77ac */ /* 0x000e220008000800 */
[----:B------:R-:W1:Y:S01]  /*0780*/  LDCU.U8 UR7, c[0x0][0x410] ;  /* 0x00008200ff0777ac */ /* 0x000e620008000000 */
[----:B------:R-:W2:Y:S01]  /*0790*/  LDCU UR12, c[0x0][0x400] ;  /* 0x00008000ff0c77ac */ /* 0x000ea20008000800 */
[----:B------:R-:W3:Y:S01]  /*07a0*/  LDCU.64 UR10, c[0x0][0x438] ;  /* 0x00008700ff0a77ac */ /* 0x000ee20008000a00 */
[----:B------:R-:W4:Y:S06]  /*07b0*/  LDCU.64 UR14, c[0x0][0x478] ;  /* 0x00008f00ff0e77ac */ /* 0x000f2c0008000a00 */
.L_x_5260:
[----:B------:R-:W0:Y:S01]  /*07c0*/  LDC.64 R128, c[0x0][0x3c0] ;  /* 0x0000f000ff807b82 */ /* 0x000e220000000a00 */
[----:B------:R-:W-:-:S07]  /*07d0*/  ISETP.NE.AND P0, PT, R185, RZ, PT ;  /* 0x000000ffb900720c */ /* 0x000fce0003f05270 */
[----:B-1----:R-:W1:Y:S01]  /*07e0*/  LDC.64 R130, c[0x0][0x3c8] ;  /* 0x0000f200ff827b82 */ /* 0x002e620000000a00 */
[----:B--2---:R-:W2:Y:S07]  /*07f0*/  S2R R0, SR_TID.X ;  /* 0x0000000000007919 */ /* 0x004eae0000002100 */
[----:B---3--:R-:W3:Y:S01]  /*0800*/  LDC R2, c[0x0][0x388] ;  /* 0x0000e200ff027b82 */ /* 0x008ee20000000800 */
[----:B0-----:R-:W-:-:S07]  /*0810*/  IMAD.WIDE R128, R139, 0x4, R128 ;  /* 0x000000048b807825 */ /* 0x001fce00078e0280 */
[----:B------:R-:W0:Y:S01]  /*0820*/  @P0 LDC.64 R132, c[0x0][0x3e0] ;  /* 0x0000f800ff840b82 */ /* 0x000e220000000a00 */
[----:B------:R-:W4:Y:S01]  /*0830*/  LDG.E R128, desc[UR8][R128.64] ;  /* 0x0000000880807981 */ /* 0x000f22000c1e1900 */
[----:B-1----:R-:W-:-:S05]  /*0840*/  IMAD.WIDE R130, R139, 0x4, R130 ;  /* 0x000000048b827825 */ /* 0x002fca00078e0282 */
[----:B-----5:R-:W5:Y:S01]  /*0850*/  LDG.E R141, desc[UR8][R130.64] ;  /* 0x00000008828d7981 */ /* 0x020f62000c1e1900 */
[----:B------:R-:W-:Y:S01]  /*0860*/  ISETP.GE.U32.AND P1, PT, R136, 0x80, PT ;  /* 0x000000808800780c */ /* 0x000fe20003f26070 */
[----:B---3--:R-:W-:-:S05]  /*0870*/  IMAD R134, R139, R2, RZ ;  /* 0x000000028b867224 */ /* 0x008fca00078e02ff */
[----:B------:R-:W-:Y:S01]  /*0880*/  SHF.R.S32.HI R135, RZ, 0x1f, R134 ;  /* 0x0000001fff877819 */ /* 0x000fe20000011486 */
[----:B0-----:R-:W-:-:S03]  /*0890*/  @P0 IMAD.WIDE R132, R139, 0x2, R132 ;  /* 0x000000028b840825 */ /* 0x001fc600078e0284 */
[----:B------:R-:W-:Y:S01]  /*08a0*/  LEA.HI R135, R135, R134, RZ, 0x2 ;  /* 0x0000008687877211 */ /* 0x000fe200078f10ff */
[----:B------:R-:W-:Y:S01]  /*08b0*/  BSSY.RECONVERGENT B0, `(.L_x_5210) ;  /* 0x000003f000007945 */ /* 0x000fe20003800200 */
[----:B------:R-:W-:Y:S02]  /*08c0*/  ISETP.NE.AND P6, PT, RZ, UR7, PT ;  /* 0x00000007ff007c0c */ /* 0x000fe4000bfc5270 */
[----:B--2---:R-:W-:Y:S01]  /*08d0*/  LEA.HI.SX32 R137, R135, R0, 0x1e ;  /* 0x0000000087897211 */ /* 0x004fe200078ff2ff */
[----:B------:R0:W5:Y:S01]  /*08e0*/  @P0 LDG.E.U16 R183, desc[UR8][R132.64] ;  /* 0x0000000884b70981 */ /* 0x000162000c1e1500 */
[C---:B------:R-:W-:Y:S02]  /*08f0*/  ISETP.GE.U32.AND P2, PT, R136.reuse, 0x100, PT ;  /* 0x000001008800780c */ /* 0x040fe40003f46070 */
[C---:B------:R-:W-:Y:S02]  /*0900*/  ISETP.GE.U32.AND P3, PT, R136.reuse, 0x180, PT ;  /* 0x000001808800780c */ /* 0x040fe40003f66070 */
[----:B------:R-:W-:-:S02]  /*0910*/  ISETP.GE.U32.AND P4, PT, R136, 0x200, PT ;  /* 0x000002008800780c */ /* 0x000fc40003f86070 */
[----:B------:R-:W-:Y:S01]  /*0920*/  MOV R134, RZ ;  /* 0x000000ff00867202 */ /* 0x000fe20000000f00 */
[----:B0-----:R-:W-:Y:S01]  /*0930*/  HFMA2 R133, -RZ, RZ, 0, 0 ;  /* 0x00000000ff857431 */ /* 0x001fe200000001ff */
[----:B------:R-:W-:Y:S02]  /*0940*/  MOV R135, R137 ;  /* 0x0000008900877202 */ /* 0x000fe40000000f00 */
[----:B----4-:R-:W-:Y:S01]  /*0950*/  FSEL R132, R128, RZ, !P6 ;  /* 0x000000ff80847208 */ /* 0x010fe20007000000 */
[----:B------:R-:W-:Y:S06]  /*0960*/  @!P1 BRA `(.L_x_5211) ;  /* 0x0000000000cc9947 */ /* 0x000fec0003800000 */
        /* <DEDUP_REMOVED lines=14> */
[----:B---3--:R-:W-:Y:S02]  /*0a50*/  MOV R3, R134 ;  /* 0x0000008600037202 */ /* 0x008fe40000000f00 */
[----:B------:R-:W-:Y:S01]  /*0a60*/  SHF.R.U64 R145, R134, 0x10, R135 ;  /* 0x0000001086917819 */ /* 0x000fe20000001287 */
[C---:B----4-:R-:W-:Y:S01]  /*0a70*/  FADD.FTZ R134, -R132.reuse, R129 ;  /* 0x0000008184867221 */ /* 0x050fe20000010100 */
[C---:B------:R-:W-:Y:S01]  /*0a80*/  FADD.FTZ R150, -R132.reuse, R130 ;  /* 0x0000008284967221 */ /* 0x040fe20000010100 */
[----:B------:R-:W-:Y:S01]  /*0a90*/  SHF.L.U32 R129, R3, 0x10, RZ ;  /* 0x0000001003817819 */ /* 0x000fe200000006ff */
[----:B------:R-:W-:Y:S01]  /*0aa0*/  FADD.FTZ R128, -R132, R128 ;  /* 0x0000008084807221 */ /* 0x000fe20000010100 */
[----:B------:R-:W-:Y:S01]  /*0ab0*/  SHF.L.U32 R130, R145, 0x10, RZ ;  /* 0x0000001091827819 */ /* 0x000fe200000006ff */
[C---:B-----5:R-:W-:Y:S01]  /*0ac0*/  FMUL.FTZ R145, R141.reuse, R150 ;  /* 0x000000968d917220 */ /* 0x060fe20000410000 */
[----:B------:R-:W-:Y:S01]  /*0ad0*/  MOV R133, R135 ;  /* 0x0000008700857202 */ /* 0x000fe20000000f00 */
[----:B------:R-:W-:Y:S01]  /*0ae0*/  FMUL.FTZ R3, R141, R128 ;  /* 0x000000808d037220 */ /* 0x000fe20000410000 */
[-C--:B------:R-:W-:Y:S01]  /*0af0*/  FMUL.FTZ R150, R108, R129.reuse ;  /* 0x000000816c967220 */ /* 0x080fe20000410000 */
[----:B------:R-:W-:Y:S01]  /*0b00*/  SHF.R.U32.HI R186, RZ, 0x10, R135 ;  /* 0x00000010ffba7819 */ /* 0x000fe20000011687 */
[----:B------:R-:W-:Y:S01]  /*0b10*/  FADD.FTZ R152, -R132, R131 ;  /* 0x0000008384987221 */ /* 0x000fe20000010100 */
[----:B------:R-:W-:Y:S01]  /*0b20*/  SHF.L.U32 R133, R133, 0x10, RZ ;  /* 0x0000001085857819 */ /* 0x000fe200000006ff */
[----:B------:R-:W-:Y:S01]  /*0b30*/  FADD.FTZ R48, R48, R129 ;  /* 0x0000008130307221 */ /* 0x000fe20000010000 */
[----:B------:R-:W-:Y:S01]  /*0b40*/  FFMA.FTZ R68, R3, R129, R68 ;  /* 0x0000008103447223 */ /* 0x000fe20000010044 */
[----:B0-----:R-:W-:Y:S01]  /*0b50*/  FMUL.FTZ R147, R109, R130 ;  /* 0x000000826d937220 */ /* 0x001fe20000410000 */
[----:B------:R-:W-:Y:S01]  /*0b60*/  FADD.FTZ R128, RZ, R150 ;  /* 0x00000096ff807221 */ /* 0x000fe20000010000 */
[----:B------:R-:W-:Y:S01]  /*0b70*/  FMUL.FTZ R146, R141, R134 ;  /* 0x000000868d927220 */ /* 0x000fe20000410000 */
[----:B------:R-:W-:Y:S01]  /*0b80*/  FFMA.FTZ R129, R3, R150, RZ ;  /* 0x0000009603817223 */ /* 0x000fe200000100ff */
[----:B------:R-:W-:Y:S01]  /*0b90*/  SHF.L.U32 R186, R186, 0x10, RZ ;  /* 0x00000010baba7819 */ /* 0x000fe200000006ff */
[----:B------:R-:W-:Y:S01]  /*0ba0*/  FMUL.FTZ R148, R141, R152 ;  /* 0x000000988d947220 */ /* 0x000fe20000410000 */
[----:B------:R-:W-:Y:S01]  /*0bb0*/  FADD.FTZ R131, R128, R147 ;  /* 0x0000009380837221 */ /* 0x000fe20000010000 */
[----:B------:R-:W-:Y:S01]  /*0bc0*/  FMUL.FTZ R152, R110, R133 ;  /* 0x000000856e987220 */ /* 0x000fe20000410000 */
[C---:B------:R-:W-:Y:S01]  /*0bd0*/  FFMA.FTZ R128, R146.reuse, R147, R129 ;  /* 0x0000009392807223 */ /* 0x040fe20000010081 */
[----:B------:R-:W-:Y:S01]  /*0be0*/  FADD.FTZ R49, R49, R130 ;  /* 0x0000008231317221 */ /* 0x000fe20000010000 */
[----:B------:R-:W-:Y:S01]  /*0bf0*/  FFMA.FTZ R69, R146, R130, R69 ;  /* 0x0000008292457223 */ /* 0x000fe20000010045 */
[----:B------:R-:W-:Y:S01]  /*0c00*/  FMUL.FTZ R149, R111, R186 ;  /* 0x000000ba6f957220 */ /* 0x000fe20000410000 */
        /* <DEDUP_REMOVED lines=9> */
.L_x_5211:
[----:B------:R-:W-:Y:S05]  /*0ca0*/  BSYNC.RECONVERGENT B0 ;  /* 0x0000000000007941 */ /* 0x000fea0003800200 */
.L_x_5210:
        /* <DEDUP_REMOVED lines=18> */
[----:B------:R-:W-:Y:S02]  /*0dd0*/  SHF.R.U64 R188, R154, 0x10, R155 ;  /* 0x000000109abc7819 */ /* 0x000fe4000000129b */
[----:B------:R-:W-:Y:S01]  /*0de0*/  MOV R153, R155 ;  /* 0x0000009b00997202 */ /* 0x000fe20000000f00 */
[C---:B----4-:R-:W-:Y:S01]  /*0df0*/  FADD.FTZ R154, -R132.reuse, R129 ;  /* 0x00000081849a7221 */ /* 0x050fe20000010100 */
[C---:B------:R-:W-:Y:S01]  /*0e00*/  FADD.FTZ R158, -R132.reuse, R130 ;  /* 0x00000082849e7221 */ /* 0x040fe20000010100 */
[----:B------:R-:W-:Y:S01]  /*0e10*/  SHF.L.U32 R129, R151, 0x10, RZ ;  /* 0x0000001097817819 */ /* 0x000fe200000006ff */
[C---:B------:R-:W-:Y:S01]  /*0e20*/  FADD.FTZ R128, -R132.reuse, R128 ;  /* 0x0000008084807221 */ /* 0x040fe20000010100 */
[----:B------:R-:W-:Y:S01]  /*0e30*/  FADD.FTZ R160, -R132, R131 ;  /* 0x0000008384a07221 */ /* 0x000fe20000010100 */
[----:B------:R-:W-:Y:S01]  /*0e40*/  SHF.L.U32 R131, R153, 0x10, RZ ;  /* 0x0000001099837819 */ /* 0x000fe200000006ff */
[C---:B-----5:R-:W-:Y:S01]  /*0e50*/  FMUL.FTZ R153, R141.reuse, R158 ;  /* 0x0000009e8d997220 */ /* 0x060fe20000410000 */
[----:B------:R-:W-:Y:S01]  /*0e60*/  SHF.R.U32.HI R155, RZ, 0x10, R155 ;  /* 0x00000010ff9b7819 */ /* 0x000fe2000001169b */
[----:B------:R-:W-:Y:S01]  /*0e70*/  FMUL.FTZ R151, R141, R128 ;  /* 0x000000808d977220 */ /* 0x000fe20000410000 */
[----:B------:R-:W-:Y:S01]  /*0e80*/  SHF.L.U32 R130, R188, 0x10, RZ ;  /* 0x00000010bc827819 */ /* 0x000fe200000006ff */
[-C--:B------:R-:W-:Y:S01]  /*0e90*/  FMUL.FTZ R158, R100, R129.reuse ;  /* 0x00000081649e7220 */ /* 0x080fe20000410000 */
[----:B-1----:R-:W-:Y:S01]  /*0ea0*/  SHF.L.U32 R186, R155, 0x10, RZ ;  /* 0x000000109bba7819 */ /* 0x002fe200000006ff */
[----:B------:R-:W-:Y:S01]  /*0eb0*/  FADD.FTZ R44, R44, R129 ;  /* 0x000000812c2c7221 */ /* 0x000fe20000010000 */
[----:B------:R-:W-:Y:S01]  /*0ec0*/  FFMA.FTZ R64, R151, R129, R64 ;  /* 0x0000008197407223 */ /* 0x000fe20000010040 */
[----:B------:R-:W-:Y:S01]  /*0ed0*/  FMUL.FTZ R155, R101, R130 ;  /* 0x00000082659b7220 */ /* 0x000fe20000410000 */
[----:B------:R-:W-:Y:S01]  /*0ee0*/  FADD.FTZ R128, R133, R158 ;  /* 0x0000009e85807221 */ /* 0x000fe20000010000 */
[----:B------:R-:W-:Y:S01]  /*0ef0*/  FMUL.FTZ R154, R141, R154 ;  /* 0x0000009a8d9a7220 */ /* 0x000fe20000410000 */
[----:B------:R-:W-:Y:S01]  /*0f00*/  FFMA.FTZ R129, R151, R158, R134 ;  /* 0x0000009e97817223 */ /* 0x000fe20000010086 */
[----:B0-----:R-:W-:Y:S01]  /*0f10*/  FMUL.FTZ R156, R141, R160 ;  /* 0x000000a08d9c7220 */ /* 0x001fe20000410000 */
        /* <DEDUP_REMOVED lines=14> */
.L_x_5213:
[----:B------:R-:W-:Y:S05]  /*1000*/  BSYNC.RECONVERGENT B0 ;  /* 0x0000000000007941 */ /* 0x000fea0003800200 */
.L_x_5212:
        /* <DEDUP_REMOVED lines=10> */
[----:B------:R-:W-:Y:S01]  /*10b0*/  ISETP.NE.AND.EX P0, PT, RZ, UR11, PT, P0 ;  /* 0x0000000bff007c0c */ /* 0x000fe2000bf05300 */
[----:B--2---:R-:W-:-:S05]  /*10c0*/  IMAD.WIDE.U32 R186, R135, 0x4, R186 ;  /* 0x0000000487ba7825 */ /* 0x004fca00078e00ba */
[----:B------:R0:W5:Y:S07]  /*10d0*/  LDG.E R142, desc[UR8][R186.64] ;  /* 0x00000008ba8e7981 */ /* 0x00016e000c1e1900 */
[----:B------:R-:W1:Y:S02]  /*10e0*/  @P0 LDC.64 R164, c[0x0][0x438] ;  /* 0x00010e00ffa40b82 */ /* 0x000e640000000a00 */
[----:B-1----:R-:W-:-:S05]  /*10f0*/  @P0 IMAD.WIDE.U32 R164, R135, 0x10, R164 ;  /* 0x0000001087a40825 */ /* 0x002fca00078e00a4 */
[----:B------:R1:W5:Y:S01]  /*1100*/  @P0 LDG.E.128 R112, desc[UR8][R164.64] ;  /* 0x00000008a4700981 */ /* 0x000362000c1e1d00 */
[----:B------:R-:W-:Y:S02]  /*1110*/  IADD3 R135, PT, PT, R135, 0x80, RZ ;  /* 0x0000008087877810 */ /* 0x000fe40007ffe0ff */
[----:B---3--:R-:W-:Y:S02]  /*1120*/  MOV R159, R162 ;  /* 0x000000a2009f7202 */ /* 0x008fe40000000f00 */
[--C-:B------:R-:W-:Y:S02]  /*1130*/  SHF.R.U64 R166, R162, 0x10, R163.reuse ;  /* 0x00000010a2a67819 */ /* 0x100fe400000012a3 */
[----:B------:R-:W-:Y:S01]  /*1140*/  SHF.R.U32.HI R162, RZ, 0x10, R163 ;  /* 0x00000010ffa27819 */ /* 0x000fe200000116a3 */
[C---:B----4-:R-:W-:Y:S01]  /*1150*/  FADD.FTZ R188, -R132.reuse, R129 ;  /* 0x0000008184bc7221 */ /* 0x050fe20000010100 */
[----:B------:R-:W-:Y:S01]  /*1160*/  SHF.L.U32 R129, R159, 0x10, RZ ;  /* 0x000000109f817819 */ /* 0x000fe200000006ff */
[C---:B------:R-:W-:Y:S01]  /*1170*/  FADD.FTZ R168, -R132.reuse, R128 ;  /* 0x0000008084a87221 */ /* 0x040fe20000010100 */
[----:B------:R-:W-:Y:S01]  /*1180*/  MOV R161, R163 ;  /* 0x000000a300a17202 */ /* 0x000fe20000000f00 */
[----:B------:R-:W-:Y:S01]  /*1190*/  FADD.FTZ R130, -R132, R130 ;  /* 0x0000008284827221 */ /* 0x000fe20000010100 */
[----:B------:R-:W-:-:S02]  /*11a0*/  SHF.L.U32 R128, R166, 0x10, RZ ;  /* 0x00000010a6807819 */ /* 0x000fc400000006ff */
[----:B0-----:R-:W-:Y:S01]  /*11b0*/  SHF.L.U32 R186, R162, 0x10, RZ ;  /* 0x00000010a2ba7819 */ /* 0x001fe200000006ff */
[C---:B-----5:R-:W-:Y:S01]  /*11c0*/  FMUL.FTZ R162, R141.reuse, R188 ;  /* 0x000000bc8da27220 */ /* 0x060fe20000410000 */
[----:B------:R-:W-:Y:S01]  /*11d0*/  FMUL.FTZ R159, R141, R168 ;  /* 0x000000a88d9f7220 */ /* 0x000fe20000410000 */
[-C--:B------:R-:W-:Y:S01]  /*11e0*/  FMUL.FTZ R166, R92, R129.reuse ;  /* 0x000000815ca67220 */ /* 0x080fe20000410000 */
        /* <DEDUP_REMOVED lines=15> */
[----:B-1----:R-:W-:Y:S01]  /*12e0*/  FMUL.FTZ R164, R141, R190 ;  /* 0x000000be8da47220 */ /* 0x002fe20000410000 */
[----:B------:R-:W-:Y:S01]  /*12f0*/  FMUL.FTZ R165, R95, R186 ;  /* 0x000000ba5fa57220 */ /* 0x000fe20000410000 */
[----:B------:R-:W-:Y:S01]  /*1300*/  FADD.FTZ R130, R131, R168 ;  /* 0x000000a883827221 */ /* 0x000fe20000010000 */
[----:B------:R-:W-:Y:S01]  /*1310*/  FFMA.FTZ R128, R161, R168, R128 ;  /* 0x000000a8a1807223 */ /* 0x000fe20000010080 */
[----:B------:R-:W-:Y:S01]  /*1320*/  FADD.FTZ R43, R43, R186 ;  /* 0x000000ba2b2b7221 */ /* 0x000fe20000010000 */
[----:B------:R-:W-:Y:S01]  /*1330*/  FFMA.FTZ R63, R164, R186, R63 ;  /* 0x000000baa43f7223 */ /* 0x000fe2000001003f */
[----:B------:R-:W-:Y:S01]  /*1340*/  FADD.FTZ R133, R130, R165 ;  /* 0x000000a582857221 */ /* 0x000fe20000010000 */
[----:B------:R-:W-:-:S07]  /*1350*/  FFMA.FTZ R134, R164, R165, R128 ;  /* 0x000000a5a4867223 */ /* 0x000fce0000010080 */
.L_x_5215:
[----:B------:R-:W-:Y:S05]  /*1360*/  BSYNC.RECONVERGENT B0 ;  /* 0x0000000000007941 */ /* 0x000fea0003800200 */
.L_x_5214:
        /* <DEDUP_REMOVED lines=53> */
.L_x_5217:
[----:B------:R-:W-:Y:S05]  /*16c0*/  BSYNC.RECONVERGENT B0 ;  /* 0x0000000000007941 */ /* 0x000fea0003800200 */
.L_x_5216:
        /* <DEDUP_REMOVED lines=18> */
[----:B0-----:R-:W-:Y:S02]  /*17f0*/  SHF.R.U64 R181, R178, 0x10, R179 ;  /* 0x00000010b2b57819 */ /* 0x001fe400000012b3 */
[----:B------:R-:W-:Y:S02]  /*1800*/  MOV R175, R179 ;  /* 0x000000b300af7202 */ /* 0x000fe40000000f00 */
[----:B------:R-:W-:Y:S01]  /*1810*/  SHF.L.U32 R135, R135, 0x10, RZ ;  /* 0x0000001087877819 */ /* 0x000fe200000006ff */
[C---:B----4-:R-:W-:Y:S01]  /*1820*/  FADD.FTZ R180, -R132.reuse, R128 ;  /* 0x0000008084b47221 */ /* 0x050fe20000010100 */
[C---:B------:R-:W-:Y:S01]  /*1830*/  FADD.FTZ R182, -R132.reuse, R129 ;  /* 0x0000008184b67221 */ /* 0x040fe20000010100 */
[C---:B------:R-:W-:Y:S01]  /*1840*/  FADD.FTZ R184, -R132.reuse, R131 ;  /* 0x0000008384b87221 */ /* 0x040fe20000010100 */
[----:B------:R-:W-:Y:S01]  /*1850*/  SHF.R.U32.HI R177, RZ, 0x10, R179 ;  /* 0x00000010ffb17819 */ /* 0x000fe200000116b3 */
[----:B------:R-:W-:Y:S01]  /*1860*/  FADD.FTZ R130, -R132, R130 ;  /* 0x0000008284827221 */ /* 0x000fe20000010100 */
[----:B------:R-:W-:Y:S01]  /*1870*/  SHF.L.U32 R128, R181, 0x10, RZ ;  /* 0x00000010b5807819 */ /* 0x000fe200000006ff */
[----:B-----5:R-:W-:Y:S01]  /*1880*/  FMUL.FTZ R178, R141, R182 ;  /* 0x000000b68db27220 */ /* 0x020fe20000410000 */
[----:B------:R-:W-:Y:S01]  /*1890*/  SHF.L.U32 R131, R175, 0x10, RZ ;  /* 0x00000010af837819 */ /* 0x000fe200000006ff */
[----:B------:R-:W-:Y:S01]  /*18a0*/  FMUL.FTZ R175, R141, R180 ;  /* 0x000000b48daf7220 */ /* 0x000fe20000410000 */
        /* <DEDUP_REMOVED lines=23> */
.L_x_5219:
[----:B------:R-:W-:Y:S05]  /*1a20*/  BSYNC.RECONVERGENT B0 ;  /* 0x0000000000007941 */ /* 0x000fea0003800200 */
.L_x_5218:
        /* <DEDUP_REMOVED lines=31> */
.L_x_5221:
[----:B------:R-:W-:Y:S05]  /*1c20*/  BSYNC.RECONVERGENT B0 ;  /* 0x0000000000007941 */ /* 0x000fea0003800200 */
.L_x_5220:
        /* <DEDUP_REMOVED lines=21> */
[----:B------:R-:W-:Y:S01]  /*1d80*/  FADD.FTZ R129, R135, R128 ;  /* 0x0000008087817221 */ /* 0x000fe20000010000 */
[----:B------:R-:W-:Y:S02]  /*1d90*/  HFMA2 R128, -RZ, RZ, 1.875, 0 ;  /* 0x3f800000ff807431 */ /* 0x000fe400000001ff */
[----:B------:R-:W-:Y:S01]  /*1da0*/  FMUL.FTZ R130, R134, UR12 ;  /* 0x0000000c86827c20 */ /* 0x000fe20008410000 */
[----:B------:R-:W-:Y:S01]  /*1db0*/  FMUL.FTZ R129, R129, UR12 ;  /* 0x0000000c81817c20 */ /* 0x000fe20008410000 */
[----:B-----5:R-:W-:-:S03]  /*1dc0*/  @P0 SHF.L.U32 R128, R183, 0x10, RZ ;  /* 0x00000010b7800819 */ /* 0x020fc600000006ff */
        /* <DEDUP_REMOVED lines=12> */
[----:B------:R-:W-:Y:S01]  /*1e90*/  FFMA.FTZ R131, R3, R129, R130 ;  /* 0x0000008103837223 */ /* 0x000fe20000010082 */
[----:B------:R-:W-:Y:S02]  /*1ea0*/  LOP3.LUT P6, RZ, R138, 0xff, RZ, 0xc0, !PT ;  /* 0x000000ff8aff7812 */ /* 0x000fe400078cc0ff */
[----:B------:R-:W-:Y:S01]  /*1eb0*/  CS2R R188, SRZ ;  /* 0x0000000000bc7805 */ /* 0x000fe2000001ff00 */
[----:B------:R-:W-:Y:S02]  /*1ec0*/  HFMA2 R190, -RZ, RZ, 0, 0 ;  /* 0x00000000ffbe7431 */ /* 0x000fe400000001ff */
[----:B------:R-:W-:-:S04]  /*1ed0*/  FADD.FTZ R134, R150, -R131 ;  /* 0x8000008396867221 */ /* 0x000fc80000010000 */
[----:B------:R-:W-:-:S04]  /*1ee0*/  FMUL.FTZ R131, R141, R134 ;  /* 0x000000868d837220 */ /* 0x000fc80000410000 */
[----:B------:R-:W-:Y:S01]  /*1ef0*/  FMUL.FTZ R134, R131, R128 ;  /* 0x0000008083867220 */ /* 0x000fe20000410000 */
[----:B------:R-:W-:Y:S02]  /*1f00*/  MOV R131, RZ ;  /* 0x000000ff00837202 */ /* 0x000fe40000000f00 */
[----:B------:R-:W-:Y:S01]  /*1f10*/  @P6 SHF.L.U32 R132, R132, 0x10, RZ ;  /* 0x0000001084846819 */ /* 0x000fe200000006ff */
[----:B------:R-:W-:-:S04]  /*1f20*/  FMUL.FTZ R135, R134, UR13 ;  /* 0x0000000d86877c20 */ /* 0x000fc80008410000 */
[-C--:B------:R-:W-:Y:S01]  /*1f30*/  FMUL.FTZ R134, R104, R135.reuse ;  /* 0x0000008768867220 */ /* 0x080fe20000410000 */
[----:B------:R-:W-:Y:S01]  /*1f40*/  @P6 FMUL.FTZ R131, R132, R135 ;  /* 0x0000008784836220 */ /* 0x000fe20000410000 */
[----:B------:R-:W-:-:S03]  /*1f50*/  FFMA.FTZ R132, R146, R129, R130 ;  /* 0x0000008192847223 */ /* 0x000fc60000010082 */
[----:B------:R-:W-:Y:S01]  /*1f60*/  FSEL R134, R134, RZ, P6 ;  /* 0x000000ff86867208 */ /* 0x000fe20003000000 */
[----:B------:R-:W-:Y:S01]  /*1f70*/  FADD.FTZ R132, R147, -R132 ;  /* 0x8000008493847221 */ /* 0x000fe20000010000 */
[----:B------:R-:W-:Y:S01]  /*1f80*/  LOP3.LUT P6, RZ, R138, 0xff00, RZ, 0xc0, !PT ;  /* 0x0000ff008aff7812 */ /* 0x000fe200078cc0ff */
[----:B------:R-:W-:Y:S01]  /*1f90*/  FADD.FTZ R131, R28, R131 ;  /* 0x000000831c837221 */ /* 0x000fe20000010000 */
[----:B------:R-:W-:Y:S01]  /*1fa0*/  F2FP.BF16.F32.PACK_AB R134, RZ, R134 ;  /* 0x00000086ff86723e */ /* 0x000fe200000010ff */
[----:B------:R-:W-:-:S04]  /*1fb0*/  FMUL.FTZ R135, R141, R132 ;  /* 0x000000848d877220 */ /* 0x000fc80000410000 */
[----:B------:R-:W-:-:S04]  /*1fc0*/  FMUL.FTZ R135, R135, R128 ;  /* 0x0000008087877220 */ /* 0x000fc80000410000 */
[----:B------:R-:W-:Y:S02]  /*1fd0*/  FMUL.FTZ R135, R135, UR13 ;  /* 0x0000000d87877c20 */ /* 0x000fe40008410000 */
[----:B------:R-:W-:Y:S01]  /*1fe0*/  @P6 SHF.L.U32 R132, R186, 0x10, RZ ;  /* 0x00000010ba846819 */ /* 0x000fe200000006ff */
[----:B------:R-:W-:Y:S01]  /*1ff0*/  FFMA.FTZ R186, R148, R129, R130 ;  /* 0x0000008194ba7223 */ /* 0x000fe20000010082 */
[----:B------:R-:W-:-:S03]  /*2000*/  FMUL.FTZ R183, R105, R135 ;  /* 0x0000008769b77220 */ /* 0x000fc60000410000 */
[----:B------:R-:W-:Y:S01]  /*2010*/  @P6 FMUL.FTZ R188, R132, R135 ;  /* 0x0000008784bc6220 */ /* 0x000fe20000410000 */
[----:B------:R-:W-:Y:S01]  /*2020*/  FFMA.FTZ R135, R145, R129, R130 ;  /* 0x0000008191877223 */ /* 0x000fe20000010082 */
[----:B------:R-:W-:Y:S01]  /*2030*/  FSEL R183, R183, RZ, P6 ;  /* 0x000000ffb7b77208 */ /* 0x000fe20003000000 */
[----:B------:R-:W-:Y:S01]  /*2040*/  FADD.FTZ R186, R149, -R186 ;  /* 0x800000ba95ba7221 */ /* 0x000fe20000010000 */
[----:B------:R-:W-:Y:S01]  /*2050*/  LOP3.LUT P6, RZ, R138, 0xff0000, RZ, 0xc0, !PT ;  /* 0x00ff00008aff7812 */ /* 0x000fe200078cc0ff */
[----:B------:R-:W-:Y:S01]  /*2060*/  FADD.FTZ R132, R152, -R135 ;  /* 0x8000008798847221 */ /* 0x000fe20000010000 */
[----:B------:R-:W-:Y:S01]  /*2070*/  FADD.FTZ R188, R29, R188 ;  /* 0x000000bc1dbc7221 */ /* 0x000fe20000010000 */
[----:B------:R-:W-:Y:S02]  /*2080*/  F2FP.BF16.F32.PACK_AB R28, RZ, R183 ;  /* 0x000000b7ff1c723e */ /* 0x000fe400000010ff */
[----:B------:R-:W-:Y:S01]  /*2090*/  FMUL.FTZ R135, R141, R132 ;  /* 0x000000848d877220 */ /* 0x000fe20000410000 */
[----:B------:R-:W-:-:S03]  /*20a0*/  PRMT R183, R134, 0x7610, R183 ;  /* 0x0000761086b77816 */ /* 0x000fc600000000b7 */
[----:B------:R-:W-:-:S04]  /*20b0*/  FMUL.FTZ R135, R135, R128 ;  /* 0x0000008087877220 */ /* 0x000fc80000410000 */
[----:B------:R-:W-:Y:S01]  /*20c0*/  FMUL.FTZ R135, R135, UR13 ;  /* 0x0000000d87877c20 */ /* 0x000fe20008410000 */
[----:B------:R-:W-:-:S03]  /*20d0*/  @P6 SHF.L.U32 R133, R133, 0x10, RZ ;  /* 0x0000001085856819 */ /* 0x000fc600000006ff */
[-C--:B------:R-:W-:Y:S02]  /*20e0*/  FMUL.FTZ R132, R106, R135.reuse ;  /* 0x000000876a847220 */ /* 0x080fe40000410000 */
[----:B------:R-:W-:Y:S01]  /*20f0*/  @P6 FMUL.FTZ R189, R133, R135 ;  /* 0x0000008785bd6220 */ /* 0x000fe20000410000 */
[----:B------:R-:W-:Y:S02]  /*2100*/  FMUL.FTZ R133, R141, R186 ;  /* 0x000000ba8d857220 */ /* 0x000fe40000410000 */
[----:B------:R-:W-:Y:S01]  /*2110*/  FSEL R132, R132, RZ, P6 ;  /* 0x000000ff84847208 */ /* 0x000fe20003000000 */
[----:B------:R-:W-:Y:S01]  /*2120*/  FADD.FTZ R189, R30, R189 ;  /* 0x000000bd1ebd7221 */ /* 0x000fe20000010000 */
[----:B------:R-:W-:Y:S01]  /*2130*/  ISETP.GE.U32.AND P6, PT, R138, 0x1000000, PT ;  /* 0x010000008a00780c */ /* 0x000fe20003fc6070 */
[----:B------:R-:W-:Y:S01]  /*2140*/  FMUL.FTZ R133, R133, R128 ;  /* 0x0000008085857220 */ /* 0x000fe20000410000 */
[----:B------:R-:W-:Y:S02]  /*2150*/  F2FP.BF16.F32.PACK_AB R29, RZ, R132 ;  /* 0x00000084ff1d723e */ /* 0x000fe400000010ff */
[----:B------:R-:W-:Y:S01]  /*2160*/  PRMT R132, R28, 0x7610, R132 ;  /* 0x000076101c847816 */ /* 0x000fe20000000084 */
[----:B------:R-:W-:Y:S01]  /*2170*/  FMUL.FTZ R186, R133, UR13 ;  /* 0x0000000d85ba7c20 */ /* 0x000fe20008410000 */
[----:B------:R-:W-:-:S03]  /*2180*/  PRMT R134, R29, 0x7610, R134 ;  /* 0x000076101d867816 */ /* 0x000fc60000000086 */
[----:B------:R-:W-:-:S04]  /*2190*/  FMUL.FTZ R135, R107, R186 ;  /* 0x000000ba6b877220 */ /* 0x000fc80000410000 */
[----:B------:R-:W-:Y:S02]  /*21a0*/  @P6 SHF.L.U32 R133, R191, 0x10, RZ ;  /* 0x00000010bf856819 */ /* 0x000fe400000006ff */
[----:B------:R-:W-:-:S03]  /*21b0*/  FSEL R135, R135, RZ, P6 ;  /* 0x000000ff87877208 */ /* 0x000fc60003000000 */
[----:B------:R-:W-:Y:S01]  /*21c0*/  @P6 FMUL.FTZ R190, R133, R186 ;  /* 0x000000ba85be6220 */ /* 0x000fe20000410000 */
[----:B------:R-:W-:-:S03]  /*21d0*/  F2FP.BF16.F32.PACK_AB R135, RZ, R135 ;  /* 0x00000087ff87723e */ /* 0x000fc600000010ff */
[----:B------:R-:W-:Y:S01]  /*21e0*/  FADD.FTZ R190, R31, R190 ;  /* 0x000000be1fbe7221 */ /* 0x000fe20000010000 */
[----:B------:R-:W-:Y:S06]  /*21f0*/  BRA `(.L_x_5227) ;  /* 0x0000000000d87947 */ /* 0x000fec0003800000 */
.L_x_5226:
[----:B------:R-:W-:Y:S01]  /*2200*/  FFMA.FTZ R125, R3, R129, R130 ;  /* 0x00000081037d7223 */ /* 0x000fe20000010082 */
[----:B------:R-:W-:Y:S02]  /*2210*/  LOP3.LUT P6, RZ, R138, 0xff, RZ, 0xc0, !PT ;  /* 0x000000ff8aff7812 */ /* 0x000fe400078cc0ff */
[----:B------:R-:W-:Y:S01]  /*2220*/  MOV R131, RZ ;  /* 0x000000ff00837202 */ /* 0x000fe20000000f00 */
[----:B------:R-:W-:-:S04]  /*2230*/  FADD.FTZ R124, R150, -R125 ;  /* 0x8000007d967c7221 */ /* 0x000fc80000010000 */
[----:B------:R-:W-:-:S04]  /*2240*/  FMUL.FTZ R124, R141, R124 ;  /* 0x0000007c8d7c7220 */ /* 0x000fc80000410000 */
[----:B------:R-:W-:Y:S02]  /*2250*/  FMUL.FTZ R125, R124, R128 ;  /* 0x000000807c7d7220 */ /* 0x000fe40000410000 */
[----:B------:R-:W-:Y:S02]  /*2260*/  @P6 SHF.L.U32 R132, R132, 0x10, RZ ;  /* 0x0000001084846819 */ /* 0x000fe400000006ff */
[----:B------:R-:W-:-:S04]  /*2270*/  FMUL.FTZ R125, R125, UR13 ;  /* 0x0000000d7d7d7c20 */ /* 0x000fc80008410000 */
[-C--:B------:R-:W-:Y:S01]  /*2280*/  FMUL.FTZ R126, R104, R125.reuse ;  /* 0x0000007d687e7220 */ /* 0x080fe20000410000 */
[----:B------:R-:W-:Y:S01]  /*2290*/  @P6 FMUL.FTZ R131, R132, R125 ;  /* 0x0000007d84836220 */ /* 0x000fe20000410000 */
[----:B------:R-:W-:-:S03]  /*22a0*/  HFMA2 R132, -RZ, RZ, 0, 0 ;  /* 0x00000000ff847431 */ /* 0x000fc600000001ff */
[----:B------:R-:W-:Y:S01]  /*22b0*/  FSEL R183, R126, RZ, P6 ;  /* 0x000000ff7eb77208 */ /* 0x000fe20003000000 */
[----:B------:R-:W-:Y:S01]  /*22c0*/  FFMA.FTZ R126, R146, R129, R130 ;  /* 0x00000081927e7223 */ /* 0x000fe20000010082 */
[----:B------:R-:W-:Y:S01]  /*22d0*/  LOP3.LUT P6, RZ, R138, 0xff00, RZ, 0xc0, !PT ;  /* 0x0000ff008aff7812 */ /* 0x000fe200078cc0ff */
[----:B------:R-:W-:Y:S01]  /*22e0*/  FADD.FTZ R131, R28, R131 ;  /* 0x000000831c837221 */ /* 0x000fe20000010000 */
[----:B------:R-:W-:Y:S01]  /*22f0*/  F2FP.BF16.F32.PACK_AB R183, RZ, R183 ;  /* 0x000000b7ffb7723e */ /* 0x000fe200000010ff */
[----:B------:R-:W-:-:S04]  /*2300*/  FADD.FTZ R126, R147, -R126 ;  /* 0x8000007e937e7221 */ /* 0x000fc80000010000 */
[----:B------:R-:W-:-:S04]  /*2310*/  FMUL.FTZ R125, R141, R126 ;  /* 0x0000007e8d7d7220 */ /* 0x000fc80000410000 */
[----:B------:R-:W-:-:S04]  /*2320*/  FMUL.FTZ R126, R125, R128 ;  /* 0x000000807d7e7220 */ /* 0x000fc80000410000 */
[----:B------:R-:W-:Y:S01]  /*2330*/  FMUL.FTZ R127, R126, UR13 ;  /* 0x0000000d7e7f7c20 */ /* 0x000fe20008410000 */
[----:B------:R-:W-:-:S03]  /*2340*/  @P6 SHF.L.U32 R126, R186, 0x10, RZ ;  /* 0x00000010ba7e6819 */ /* 0x000fc600000006ff */
[-C--:B------:R-:W-:Y:S02]  /*2350*/  FMUL.FTZ R134, R105, R127.reuse ;  /* 0x0000007f69867220 */ /* 0x080fe40000410000 */
[----:B------:R-:W-:Y:S01]  /*2360*/  @P6 FMUL.FTZ R132, R126, R127 ;  /* 0x0000007f7e846220 */ /* 0x000fe20000410000 */
[----:B------:R-:W-:Y:S02]  /*2370*/  FFMA.FTZ R127, R145, R129, R130 ;  /* 0x00000081917f7223 */ /* 0x000fe40000010082 */
[----:B------:R-:W-:Y:S02]  /*2380*/  FSEL R186, R134, RZ, P6 ;  /* 0x000000ff86ba7208 */ /* 0x000fe40003000000 */
[----:B------:R-:W-:Y:S01]  /*2390*/  FADD.FTZ R126, R152, -R127 ;  /* 0x8000007f987e7221 */ /* 0x000fe20000010000 */
[----:B------:R-:W-:Y:S02]  /*23a0*/  LOP3.LUT P6, RZ, R138, 0xff0000, RZ, 0xc0, !PT ;  /* 0x00ff00008aff7812 */ /* 0x000fe400078cc0ff */
[----:B------:R-:W-:Y:S01]  /*23b0*/  F2FP.BF16.F32.PACK_AB R186, RZ, R186 ;  /* 0x000000baffba723e */ /* 0x000fe200000010ff */
[----:B------:R-:W-:-:S04]  /*23c0*/  FMUL.FTZ R126, R141, R126 ;  /* 0x0000007e8d7e7220 */ /* 0x000fc80000410000 */
[----:B------:R-:W-:-:S04]  /*23d0*/  FMUL.FTZ R127, R126, R128 ;  /* 0x000000807e7f7220 */ /* 0x000fc80000410000 */
[----:B------:R-:W-:Y:S02]  /*23e0*/  FMUL.FTZ R134, R127, UR13 ;  /* 0x0000000d7f867c20 */ /* 0x000fe40008410000 */
[----:B------:R-:W-:Y:S02]  /*23f0*/  @P6 SHF.L.U32 R127, R133, 0x10, RZ ;  /* 0x00000010857f6819 */ /* 0x000fe400000006ff */
[----:B------:R-:W-:Y:S01]  /*2400*/  MOV R133, RZ ;  /* 0x000000ff00857202 */ /* 0x000fe20000000f00 */
[-C--:B------:R-:W-:Y:S02]  /*2410*/  FMUL.FTZ R135, R106, R134.reuse ;  /* 0x000000866a877220 */ /* 0x080fe40000410000 */
[----:B------:R-:W-:Y:S01]  /*2420*/  @P6 FMUL.FTZ R133, R127, R134 ;  /* 0x000000867f856220 */ /* 0x000fe20000410000 */
[----:B------:R-:W-:Y:S02]  /*2430*/  FFMA.FTZ R134, R148, R129, R130 ;  /* 0x0000008194867223 */ /* 0x000fe40000010082 */
[----:B------:R-:W-:-:S02]  /*2440*/  FSEL R187, R135, RZ, P6 ;  /* 0x000000ff87bb7208 */ /* 0x000fc40003000000 */
[----:B------:R-:W-:Y:S01]  /*2450*/  FADD.FTZ R134, R149, -R134 ;  /* 0x8000008695867221 */ /* 0x000fe20000010000 */
[----:B------:R-:W-:Y:S02]  /*2460*/  ISETP.GE.U32.AND P6, PT, R138, 0x1000000, PT ;  /* 0x010000008a00780c */ /* 0x000fe40003fc6070 */
[----:B------:R-:W-:Y:S01]  /*2470*/  F2FP.BF16.F32.PACK_AB R187, RZ, R187 ;  /* 0x000000bbffbb723e */ /* 0x000fe200000010ff */
[----:B------:R-:W-:Y:S01]  /*2480*/  FMUL.FTZ R127, R141, R134 ;  /* 0x000000868d7f7220 */ /* 0x000fe20000410000 */
[----:B------:R-:W-:-:S03]  /*2490*/  HFMA2 R134, -RZ, RZ, 0, 0 ;  /* 0x00000000ff867431 */ /* 0x000fc600000001ff */
[----:B------:R-:W-:-:S04]  /*24a0*/  FMUL.FTZ R135, R127, R128 ;  /* 0x000000807f877220 */ /* 0x000fc80000410000 */
[----:B------:R-:W-:Y:S02]  /*24b0*/  FMUL.FTZ R188, R135, UR13 ;  /* 0x0000000d87bc7c20 */ /* 0x000fe40008410000 */
[----:B------:R-:W-:Y:S02]  /*24c0*/  @P6 SHF.L.U32 R135, R191, 0x10, RZ ;  /* 0x00000010bf876819 */ /* 0x000fe400000006ff */
[----:B------:R-:W-:-:S03]  /*24d0*/  FMUL.FTZ R189, R107, R188 ;  /* 0x000000bc6bbd7220 */ /* 0x000fc60000410000 */
[----:B------:R-:W-:Y:S01]  /*24e0*/  @P6 FMUL.FTZ R134, R135, R188 ;  /* 0x000000bc87866220 */ /* 0x000fe20000410000 */
[----:B------:R-:W-:Y:S01]  /*24f0*/  FADD.FTZ R188, R29, R132 ;  /* 0x000000841dbc7221 */ /* 0x000fe20000010000 */
[----:B------:R-:W-:Y:S01]  /*2500*/  FSEL R135, R189, RZ, P6 ;  /* 0x000000ffbd877208 */ /* 0x000fe20003000000 */
[----:B------:R-:W-:Y:S01]  /*2510*/  FADD.FTZ R189, R30, R133 ;  /* 0x000000851ebd7221 */ /* 0x000fe20000010000 */
[----:B------:R-:W-:Y:S01]  /*2520*/  FADD.FTZ R190, R31, R134 ;  /* 0x000000861fbe7221 */ /* 0x000fe20000010000 */
[----:B------:R-:W-:Y:S02]  /*2530*/  PRMT R132, R186, 0x7610, R132 ;  /* 0x00007610ba847816 */ /* 0x000fe40000000084 */
[----:B------:R-:W-:Y:S02]  /*2540*/  F2FP.BF16.F32.PACK_AB R135, RZ, R135 ;  /* 0x00000087ff87723e */ /* 0x000fe400000010ff */
[----:B------:R-:W-:-:S07]  /*2550*/  PRMT R134, R187, 0x7610, R134 ;  /* 0x00007610bb867816 */ /* 0x000fce0000000086 */
.L_x_5227:
[----:B------:R-:W0:Y:S01]  /*2560*/  @P0 LDC.64 R30, c[0x0][0x478] ;  /* 0x00011e00ff1e0b82 */ /* 0x000e220000000a00 */
[----:B------:R-:W-:Y:S02]  /*2570*/  LOP3.LUT R132, R132, 0xffff, RZ, 0xc0, !PT ;  /* 0x0000ffff84847812 */ /* 0x000fe400078ec0ff */
[----:B------:R-:W-:-:S03]  /*2580*/  PRMT R187, R134, 0x5410, R135 ;  /* 0x0000541086bb7816 */ /* 0x000fc60000000087 */
[----:B------:R-:W-:Y:S02]  /*2590*/  IMAD.WIDE.U32 R132, R132, 0x10000, RZ ;  /* 0x0001000084847825 */ /* 0x000fe400078e00ff */
[----:B------:R-:W1:Y:S03]  /*25a0*/  LDC.64 R28, c[0x0][0x468] ;  /* 0x00011a00ff1c7b82 */ /* 0x000e660000000a00 */
[----:B------:R-:W-:Y:S02]  /*25b0*/  LOP3.LUT R187, R187, R133, RZ, 0xfc, !PT ;  /* 0x00000085bbbb7212 */ /* 0x000fe400078efcff */
[----:B------:R-:W-:Y:S01]  /*25c0*/  LOP3.LUT R186, R132, 0xffff, R183, 0xf8, !PT ;  /* 0x0000ffff84ba7812 */ /* 0x000fe200078ef8b7 */
[----:B0-----:R-:W-:Y:S01]  /*25d0*/  @P0 IMAD.WIDE.U32 R134, R137, 0x10, R30 ;  /* 0x0000001089860825 */ /* 0x001fe200078e001e */
[----:B------:R-:W-:Y:S02]  /*25e0*/  MOV R30, R189 ;  /* 0x000000bd001e7202 */ /* 0x000fe40000000f00 */
[----:B------:R-:W-:-:S02]  /*25f0*/  MOV R31, R190 ;  /* 0x000000be001f7202 */ /* 0x000fc40000000f00 */
[----:B------:R0:W-:Y:S01]  /*2600*/  @P0 STG.E.128 desc[UR8][R134.64], R124 ;  /* 0x0000007c86000986 */ /* 0x0001e2000c101d08 */
[C---:B-1----:R-:W-:Y:S01]  /*2610*/  IMAD.WIDE.U32 R132, R137.reuse, 0x8, R28 ;  /* 0x0000000889847825 */ /* 0x042fe200078e001c */
[----:B------:R-:W-:Y:S02]  /*2620*/  MOV R28, R131 ;  /* 0x00000083001c7202 */ /* 0x000fe40000000f00 */
[----:B------:R-:W-:Y:S02]  /*2630*/  MOV R29, R188 ;  /* 0x000000bc001d7202 */ /* 0x000fe40000000f00 */
[----:B------:R0:W-:Y:S01]  /*2640*/  STG.E.64 desc[UR8][R132.64], R186 ;  /* 0x000000ba84007986 */ /* 0x0001e2000c101b08 */
[----:B------:R-:W-:-:S07]  /*2650*/  IADD3 R137, PT, PT, R137, 0x80, RZ ;  /* 0x0000008089897810 */ /* 0x000fce0007ffe0ff */
.L_x_5225:
[----:B------:R-:W-:Y:S05]  /*2660*/  BSYNC.RECONVERGENT B1 ;  /* 0x0000000000017941 */ /* 0x000fea0003800200 */
.L_x_5224:
        /* <DEDUP_REMOVED lines=11> */
[----:B------:R-:W-:Y:S01]  /*2720*/  LOP3.LUT P6, RZ, R140, 0xff, RZ, 0xc0, !PT ;  /* 0x000000ff8cff7812 */ /* 0x000fe200078cc0ff */
[----:B------:R-:W-:Y:S01]  /*2730*/  HFMA2 R134, -RZ, RZ, 0, 0 ;  /* 0x00000000ff867431 */ /* 0x000fe200000001ff */
[----:B------:R-:W-:Y:S01]  /*2740*/  MOV R131, RZ ;  /* 0x000000ff00837202 */ /* 0x000fe20000000f00 */
[----:B------:R-:W-:Y:S01]  /*2750*/  FADD.FTZ R124, R158, -R125 ;  /* 0x8000007d9e7c7221 */ /* 0x000fe20000010000 */
[----:B------:R-:W-:Y:S01]  /*2760*/  FFMA.FTZ R188, R156, R129, R130 ;  /* 0x000000819cbc7223 */ /* 0x000fe20000010082 */
[----:B------:R-:W-:Y:S02]  /*2770*/  HFMA2 R190, -RZ, RZ, 0, 0 ;  /* 0x00000000ffbe7431 */ /* 0x000fe400000001ff */
[----:B------:R-:W-:Y:S01]  /*2780*/  FMUL.FTZ R124, R141, R124 ;  /* 0x0000007c8d7c7220 */ /* 0x000fe20000410000 */
[----:B------:R-:W-:-:S03]  /*2790*/  FADD.FTZ R188, R157, -R188 ;  /* 0x800000bc9dbc7221 */ /* 0x000fc60000010000 */
[----:B------:R-:W-:Y:S02]  /*27a0*/  FMUL.FTZ R125, R124, R128 ;  /* 0x000000807c7d7220 */ /* 0x000fe40000410000 */
[----:B------:R-:W-:Y:S02]  /*27b0*/  @P6 SHF.L.U32 R132, R132, 0x10, RZ ;  /* 0x0000001084846819 */ /* 0x000fe400000006ff */
[----:B------:R-:W-:-:S04]  /*27c0*/  FMUL.FTZ R125, R125, UR13 ;  /* 0x0000000d7d7d7c20 */ /* 0x000fc80008410000 */
[-C--:B------:R-:W-:Y:S01]  /*27d0*/  FMUL.FTZ R126, R96, R125.reuse ;  /* 0x0000007d607e7220 */ /* 0x080fe20000410000 */
[----:B------:R-:W-:-:S04]  /*27e0*/  @P6 FMUL.FTZ R131, R132, R125 ;  /* 0x0000007d84836220 */ /* 0x000fc80000410000 */
        /* <DEDUP_REMOVED lines=21> */
[-C--:B------:R-:W-:Y:S01]  /*2940*/  FMUL.FTZ R186, R98, R183.reuse ;  /* 0x000000b762ba7220 */ /* 0x080fe20000410000 */
[----:B------:R-:W-:Y:S02]  /*2950*/  MOV R133, RZ ;  /* 0x000000ff00857202 */ /* 0x000fe40000000f00 */
[----:B------:R-:W-:Y:S01]  /*2960*/  @P6 FMUL.FTZ R133, R127, R183 ;  /* 0x000000b77f856220 */ /* 0x000fe20000410000 */
[----:B------:R-:W-:Y:S01]  /*2970*/  FMUL.FTZ R127, R141, R188 ;  /* 0x000000bc8d7f7220 */ /* 0x000fe20000410000 */
[----:B------:R-:W-:Y:S02]  /*2980*/  FSEL R186, R186, RZ, P6 ;  /* 0x000000ffbaba7208 */ /* 0x000fe40003000000 */
[----:B------:R-:W-:Y:S01]  /*2990*/  ISETP.GE.U32.AND P6, PT, R140, 0x1000000, PT ;  /* 0x010000008c00780c */ /* 0x000fe20003fc6070 */
[----:B------:R-:W-:Y:S01]  /*29a0*/  FMUL.FTZ R183, R127, R128 ;  /* 0x000000807fb77220 */ /* 0x000fe20000410000 */
[----:B------:R-:W-:Y:S01]  /*29b0*/  F2FP.BF16.F32.PACK_AB R186, RZ, R186 ;  /* 0x000000baffba723e */ /* 0x000fe200000010ff */
[----:B------:R-:W-:-:S02]  /*29c0*/  FADD.FTZ R189, R26, R133 ;  /* 0x000000851abd7221 */ /* 0x000fc40000010000 */
[----:B------:R-:W-:-:S08]  /*29d0*/  FMUL.FTZ R188, R183, UR13 ;  /* 0x0000000db7bc7c20 */ /* 0x000fd00008410000 */
[----:B------:R-:W-:Y:S01]  /*29e0*/  @P6 SHF.L.U32 R183, R187, 0x10, RZ ;  /* 0x00000010bbb76819 */ /* 0x000fe200000006ff */
[----:B------:R-:W-:-:S04]  /*29f0*/  FMUL.FTZ R187, R99, R188 ;  /* 0x000000bc63bb7220 */ /* 0x000fc80000410000 */
[----:B------:R-:W-:Y:S01]  /*2a00*/  @P6 FMUL.FTZ R190, R183, R188 ;  /* 0x000000bcb7be6220 */ /* 0x000fe20000410000 */
[----:B------:R-:W-:Y:S01]  /*2a10*/  FSEL R187, R187, RZ, P6 ;  /* 0x000000ffbbbb7208 */ /* 0x000fe20003000000 */
[----:B------:R-:W-:Y:S01]  /*2a20*/  FADD.FTZ R188, R25, R134 ;  /* 0x0000008619bc7221 */ /* 0x000fe20000010000 */
[----:B------:R-:W-:Y:S01]  /*2a30*/  PRMT R183, R132, 0x7610, R183 ;  /* 0x0000761084b77816 */ /* 0x000fe200000000b7 */
[----:B------:R-:W-:Y:S01]  /*2a40*/  FADD.FTZ R190, R27, R190 ;  /* 0x000000be1bbe7221 */ /* 0x000fe20000010000 */
[----:B------:R-:W-:Y:S02]  /*2a50*/  F2FP.BF16.F32.PACK_AB R187, RZ, R187 ;  /* 0x000000bbffbb723e */ /* 0x000fe400000010ff */
[----:B------:R-:W-:Y:S02]  /*2a60*/  PRMT R132, R135, 0x7610, R132 ;  /* 0x0000761087847816 */ /* 0x000fe40000000084 */
[----:B------:R-:W-:Y:S02]  /*2a70*/  PRMT R134, R186, 0x7610, R134 ;  /* 0x00007610ba867816 */ /* 0x000fe40000000086 */
[----:B------:R-:W-:Y:S01]  /*2a80*/  PRMT R135, R187, 0x7610, R135 ;  /* 0x00007610bb877816 */ /* 0x000fe20000000087 */
[----:B------:R-:W-:Y:S06]  /*2a90*/  BRA `(.L_x_5231) ;  /* 0x0000000000d87947 */ /* 0x000fec0003800000 */
.L_x_5230:
        /* <DEDUP_REMOVED lines=21> */
[----:B------:R-:W-:Y:S02]  /*2bf0*/  @P6 SHF.L.U32 R132, R183, 0x10, RZ ;  /* 0x00000010b7846819 */ /* 0x000fe400000006ff */
[----:B------:R-:W-:-:S03]  /*2c00*/  FMUL.FTZ R183, R97, R135 ;  /* 0x0000008761b77220 */ /* 0x000fc60000410000 */
[----:B------:R-:W-:Y:S01]  /*2c10*/  @P6 FMUL.FTZ R188, R132, R135 ;  /* 0x0000008784bc6220 */ /* 0x000fe20000410000 */
[----:B------:R-:W-:Y:S01]  /*2c20*/  FFMA.FTZ R135, R153, R129, R130 ;  /* 0x0000008199877223 */ /* 0x000fe20000010082 */
[----:B------:R-:W-:Y:S02]  /*2c30*/  FSEL R183, R183, RZ, P6 ;  /* 0x000000ffb7b77208 */ /* 0x000fe40003000000 */
[----:B------:R-:W-:Y:S01]  /*2c40*/  LOP3.LUT P6, RZ, R140, 0xff0000, RZ, 0xc0, !PT ;  /* 0x00ff00008cff7812 */ /* 0x000fe200078cc0ff */
[----:B------:R-:W-:Y:S01]  /*2c50*/  FADD.FTZ R132, R160, -R135 ;  /* 0x80000087a0847221 */ /* 0x000fe20000010000 */
[----:B------:R-:W-:Y:S01]  /*2c60*/  F2FP.BF16.F32.PACK_AB R24, RZ, R183 ;  /* 0x000000b7ff18723e */ /* 0x000fe200000010ff */
[----:B------:R-:W-:Y:S01]  /*2c70*/  FADD.FTZ R188, R25, R188 ;  /* 0x000000bc19bc7221 */ /* 0x000fe20000010000 */
[----:B------:R-:W-:Y:S01]  /*2c80*/  PRMT R183, R134, 0x7610, R183 ;  /* 0x0000761086b77816 */ /* 0x000fe200000000b7 */
[----:B------:R-:W-:-:S04]  /*2c90*/  FMUL.FTZ R135, R141, R132 ;  /* 0x000000848d877220 */ /* 0x000fc80000410000 */
[----:B------:R-:W-:-:S04]  /*2ca0*/  FMUL.FTZ R135, R135, R128 ;  /* 0x0000008087877220 */ /* 0x000fc80000410000 */
[----:B------:R-:W-:Y:S01]  /*2cb0*/  FMUL.FTZ R135, R135, UR13 ;  /* 0x0000000d87877c20 */ /* 0x000fe20008410000 */
[----:B------:R-:W-:-:S03]  /*2cc0*/  @P6 SHF.L.U32 R133, R133, 0x10, RZ ;  /* 0x0000001085856819 */ /* 0x000fc600000006ff */
[-C--:B------:R-:W-:Y:S02]  /*2cd0*/  FMUL.FTZ R132, R98, R135.reuse ;  /* 0x0000008762847220 */ /* 0x080fe40000410000 */
[----:B------:R-:W-:-:S03]  /*2ce0*/  @P6 FMUL.FTZ R189, R133, R135 ;  /* 0x0000008785bd6220 */ /* 0x000fc60000410000 */
[----:B------:R-:W-:Y:S01]  /*2cf0*/  FSEL R133, R132, RZ, P6 ;  /* 0x000000ff84857208 */ /* 0x000fe20003000000 */
[----:B------:R-:W-:Y:S01]  /*2d00*/  FFMA.FTZ R132, R156, R129, R130 ;  /* 0x000000819c847223 */ /* 0x000fe20000010082 */
[----:B------:R-:W-:Y:S01]  /*2d10*/  ISETP.GE.U32.AND P6, PT, R140, 0x1000000, PT ;  /* 0x010000008c00780c */ /* 0x000fe20003fc6070 */
[----:B------:R-:W-:Y:S01]  /*2d20*/  FADD.FTZ R189, R26, R189 ;  /* 0x000000bd1abd7221 */ /* 0x000fe20000010000 */
[----:B------:R-:W-:Y:S01]  /*2d30*/  F2FP.BF16.F32.PACK_AB R133, RZ, R133 ;  /* 0x00000085ff85723e */ /* 0x000fe200000010ff */
[----:B------:R-:W-:-:S03]  /*2d40*/  FADD.FTZ R132, R157, -R132 ;  /* 0x800000849d847221 */ /* 0x000fc60000010000 */
[----:B------:R-:W-:Y:S01]  /*2d50*/  PRMT R134, R133, 0x7610, R134 ;  /* 0x0000761085867816 */ /* 0x000fe20000000086 */
[----:B------:R-:W-:-:S04]  /*2d60*/  FMUL.FTZ R135, R141, R132 ;  /* 0x000000848d877220 */ /* 0x000fc80000410000 */
[----:B------:R-:W-:Y:S02]  /*2d70*/  FMUL.FTZ R135, R135, R128 ;  /* 0x0000008087877220 */ /* 0x000fe40000410000 */
[----:B------:R-:W-:Y:S02]  /*2d80*/  @P6 SHF.L.U32 R132, R187, 0x10, RZ ;  /* 0x00000010bb846819 */ /* 0x000fe400000006ff */
[----:B------:R-:W-:-:S04]  /*2d90*/  FMUL.FTZ R135, R135, UR13 ;  /* 0x0000000d87877c20 */ /* 0x000fc80008410000 */
[-C--:B------:R-:W-:Y:S01]  /*2da0*/  FMUL.FTZ R186, R99, R135.reuse ;  /* 0x0000008763ba7220 */ /* 0x080fe20000410000 */
[----:B------:R-:W-:-:S04]  /*2db0*/  @P6 FMUL.FTZ R190, R132, R135 ;  /* 0x0000008784be6220 */ /* 0x000fc80000410000 */
[----:B------:R-:W-:Y:S01]  /*2dc0*/  FSEL R132, R186, RZ, P6 ;  /* 0x000000ffba847208 */ /* 0x000fe20003000000 */
[----:B------:R-:W-:-:S03]  /*2dd0*/  FADD.FTZ R190, R27, R190 ;  /* 0x000000be1bbe7221 */ /* 0x000fc60000010000 */
[----:B------:R-:W-:Y:S02]  /*2de0*/  F2FP.BF16.F32.PACK_AB R135, RZ, R132 ;  /* 0x00000084ff87723e */ /* 0x000fe400000010ff */
[----:B------:R-:W-:-:S07]  /*2df0*/  PRMT R132, R24, 0x7610, R132 ;  /* 0x0000761018847816 */ /* 0x000fce0000000084 */
.L_x_5231:
        /* <DEDUP_REMOVED lines=16> */
.L_x_5229:
[----:B------:R-:W-:Y:S05]  /*2f00*/  BSYNC.RECONVERGENT B1 ;  /* 0x0000000000017941 */ /* 0x000fea0003800200 */
.L_x_5228:
        /* <DEDUP_REMOVED lines=67> */
.L_x_5234:
        /* <DEDUP_REMOVED lines=54> */
.L_x_5235:
        /* <DEDUP_REMOVED lines=16> */
.L_x_5233:
[----:B------:R-:W-:Y:S05]  /*37a0*/  BSYNC.RECONVERGENT B1 ;  /* 0x0000000000017941 */ /* 0x000fea0003800200 */
.L_x_5232:
        /* <DEDUP_REMOVED lines=67> */
.L_x_5238:
        /* <DEDUP_REMOVED lines=54> */
.L_x_5239:
        /* <DEDUP_REMOVED lines=16> */
.L_x_5237:
[----:B------:R-:W-:Y:S05]  /*4040*/  BSYNC.RECONVERGENT B1 ;  /* 0x0000000000017941 */ /* 0x000fea0003800200 */
.L_x_5236:
        /* <DEDUP_REMOVED lines=14> */
[----:B------:R-:W-:-:S03]  /*4130*/  MOV R186, RZ ;  /* 0x000000ff00ba7202 */ /* 0x000fc60000000f00 */
[----:B------:R-:W-:-:S04]  /*4140*/  FMUL.FTZ R127, R141, R124 ;  /* 0x0000007c8d7f7220 */ /* 0x000fc80000410000 */
[----:B------:R-:W-:-:S04]  /*4150*/  FMUL.FTZ R124, R127, R128 ;  /* 0x000000807f7c7220 */ /* 0x000fc80000410000 */
[----:B------:R-:W-:Y:S01]  /*4160*/  FMUL.FTZ R126, R124, UR13 ;  /* 0x0000000d7c7e7c20 */ /* 0x000fe20008410000 */
[----:B------:R-:W-:-:S03]  /*4170*/  @P6 SHF.L.U32 R124, R189, 0x10, RZ ;  /* 0x00000010bd7c6819 */ /* 0x000fc600000006ff */
[----:B------:R-:W-:Y:S02]  /*4180*/  FMUL.FTZ R125, R75, R126 ;  /* 0x0000007e4b7d7220 */ /* 0x000fe40000410000 */
[----:B------:R-:W-:-:S03]  /*4190*/  @P6 FMUL.FTZ R188, R126, R124 ;  /* 0x0000007c7ebc6220 */ /* 0x000fc60000410000 */
[----:B------:R-:W-:Y:S01]  /*41a0*/  FSEL R183, R125, RZ, P6 ;  /* 0x000000ff7db77208 */ /* 0x000fe20003000000 */
[----:B------:R-:W-:Y:S01]  /*41b0*/  FFMA.FTZ R125, R175, R129, R130 ;  /* 0x00000081af7d7223 */ /* 0x000fe20000010082 */
[----:B------:R-:W-:Y:S01]  /*41c0*/  LOP3.LUT P6, RZ, R144, 0xff, RZ, 0xc0, !PT ;  /* 0x000000ff90ff7812 */ /* 0x000fe200078cc0ff */
[----:B------:R-:W-:Y:S01]  /*41d0*/  FADD.FTZ R188, R15, R188 ;  /* 0x000000bc0fbc7221 */ /* 0x000fe20000010000 */
[----:B------:R-:W-:Y:S01]  /*41e0*/  F2FP.BF16.F32.PACK_AB R183, RZ, R183 ;  /* 0x000000b7ffb7723e */ /* 0x000fe200000010ff */
[----:B------:R-:W-:-:S04]  /*41f0*/  FADD.FTZ R124, R180, -R125 ;  /* 0x8000007db47c7221 */ /* 0x000fc80000010000 */
[----:B------:R-:W-:-:S04]  /*4200*/  FMUL.FTZ R124, R141, R124 ;  /* 0x0000007c8d7c7220 */ /* 0x000fc80000410000 */
[----:B------:R-:W-:Y:S02]  /*4210*/  FMUL.FTZ R125, R124, R128 ;  /* 0x000000807c7d7220 */ /* 0x000fe40000410000 */
[----:B------:R-:W-:Y:S02]  /*4220*/  @P6 SHF.L.U32 R132, R132, 0x10, RZ ;  /* 0x0000001084846819 */ /* 0x000fe400000006ff */
[----:B------:R-:W-:-:S04]  /*4230*/  FMUL.FTZ R125, R125, UR13 ;  /* 0x0000000d7d7d7c20 */ /* 0x000fc80008410000 */
[-C--:B------:R-:W-:Y:S01]  /*4240*/  FMUL.FTZ R126, R72, R125.reuse ;  /* 0x0000007d487e7220 */ /* 0x080fe20000410000 */
[----:B------:R-:W-:-:S04]  /*4250*/  @P6 FMUL.FTZ R131, R132, R125 ;  /* 0x0000007d84836220 */ /* 0x000fc80000410000 */
[----:B------:R-:W-:Y:S01]  /*4260*/  FSEL R132, R126, RZ, P6 ;  /* 0x000000ff7e847208 */ /* 0x000fe20003000000 */
[-CC-:B------:R-:W-:Y:S01]  /*4270*/  FFMA.FTZ R126, R178, R129.reuse, R130.reuse ;  /* 0x00000081b27e7223 */ /* 0x180fe20000010082 */
[----:B------:R-:W-:Y:S01]  /*4280*/  LOP3.LUT P6, RZ, R144, 0xff00, RZ, 0xc0, !PT ;  /* 0x0000ff0090ff7812 */ /* 0x000fe200078cc0ff */
[----:B------:R-:W-:Y:S01]  /*4290*/  FFMA.FTZ R129, R177, R129, R130 ;  /* 0x00000081b1817223 */ /* 0x000fe20000010082 */
        /* <DEDUP_REMOVED lines=8> */
[----:B------:R-:W-:Y:S01]  /*4320*/  FADD.FTZ R126, R182, -R129 ;  /* 0x80000081b67e7221 */ /* 0x000fe20000010000 */
[----:B------:R-:W-:Y:S01]  /*4330*/  HFMA2 R129, -RZ, RZ, 0, 0 ;  /* 0x00000000ff817431 */ /* 0x000fe200000001ff */
[----:B------:R-:W-:Y:S01]  /*4340*/  FSEL R135, R135, RZ, P6 ;  /* 0x000000ff87877208 */ /* 0x000fe20003000000 */
[--C-:B------:R-:W-:Y:S01]  /*4350*/  FADD.FTZ R134, R12, R131.reuse ;  /* 0x000000830c867221 */ /* 0x100fe20000010000 */
[----:B------:R-:W-:Y:S01]  /*4360*/  LOP3.LUT P6, RZ, R144, 0xff0000, RZ, 0xc0, !PT ;  /* 0x00ff000090ff7812 */ /* 0x000fe200078cc0ff */
[----:B------:R-:W-:Y:S01]  /*4370*/  FMUL.FTZ R126, R141, R126 ;  /* 0x0000007e8d7e7220 */ /* 0x000fe20000410000 */
[----:B------:R-:W-:Y:S01]  /*4380*/  F2FP.BF16.F32.PACK_AB R135, RZ, R135 ;  /* 0x00000087ff87723e */ /* 0x000fe200000010ff */
[----:B------:R-:W-:Y:S01]  /*4390*/  FADD.FTZ R186, R13, R186 ;  /* 0x000000ba0dba7221 */ /* 0x000fe20000010000 */
[----:B------:R-:W-:Y:S01]  /*43a0*/  PRMT R131, R132, 0x7610, R131 ;  /* 0x0000761084837816 */ /* 0x000fe20000000083 */
[----:B------:R-:W-:-:S04]  /*43b0*/  FMUL.FTZ R128, R126, R128 ;  /* 0x000000807e807220 */ /* 0x000fc80000410000 */
[----:B------:R-:W-:-:S04]  /*43c0*/  FMUL.FTZ R128, R128, UR13 ;  /* 0x0000000d80807c20 */ /* 0x000fc80008410000 */
[----:B------:R-:W-:Y:S01]  /*43d0*/  @P6 SHF.L.U32 R133, R133, 0x10, RZ ;  /* 0x0000001085856819 */ /* 0x000fe200000006ff */
[----:B------:R-:W-:-:S04]  /*43e0*/  FMUL.FTZ R130, R74, R128 ;  /* 0x000000804a827220 */ /* 0x000fc80000410000 */
[----:B------:R-:W-:Y:S01]  /*43f0*/  @P6 FMUL.FTZ R129, R133, R128 ;  /* 0x0000008085816220 */ /* 0x000fe20000410000 */
[----:B------:R-:W-:Y:S02]  /*4400*/  FSEL R130, R130, RZ, P6 ;  /* 0x000000ff82827208 */ /* 0x000fe40003000000 */
[----:B------:R-:W-:Y:S01]  /*4410*/  PRMT R133, R183, 0x7610, R133 ;  /* 0x00007610b7857816 */ /* 0x000fe20000000085 */
[----:B------:R-:W-:Y:S01]  /*4420*/  FADD.FTZ R141, R14, R129 ;  /* 0x000000810e8d7221 */ /* 0x000fe20000010000 */
[----:B------:R-:W-:Y:S02]  /*4430*/  F2FP.BF16.F32.PACK_AB R130, RZ, R130 ;  /* 0x00000082ff82723e */ /* 0x000fe400000010ff */
[----:B------:R-:W-:Y:S01]  /*4440*/  PRMT R14, R135, 0x7610, R14 ;  /* 0x00007610870e7816 */ /* 0x000fe2000000000e */
[----:B------:R-:W-:Y:S06]  /*4450*/  BRA `(.L_x_5242) ;  /* 0x0000000000e07947 */ /* 0x000fec0003800000 */
.L_x_5241:
[----:B------:R-:W-:Y:S01]  /*4460*/  FFMA.FTZ R131, R175, R129, R130 ;  /* 0x00000081af837223 */ /* 0x000fe20000010082 */
[----:B------:R-:W-:Y:S01]  /*4470*/  LOP3.LUT P6, RZ, R144, 0xff, RZ, 0xc0, !PT ;  /* 0x000000ff90ff7812 */ /* 0x000fe200078cc0ff */
[----:B------:R-:W-:Y:S02]  /*4480*/  HFMA2 R186, -RZ, RZ, 0, 0 ;  /* 0x00000000ffba7431 */ /* 0x000fe400000001ff */
[----:B------:R-:W-:-:S04]  /*4490*/  FADD.FTZ R134, R180, -R131 ;  /* 0x80000083b4867221 */ /* 0x000fc80000010000 */
[----:B------:R-:W-:-:S04]  /*44a0*/  FMUL.FTZ R131, R141, R134 ;  /* 0x000000868d837220 */ /* 0x000fc80000410000 */
[----:B------:R-:W-:Y:S01]  /*44b0*/  FMUL.FTZ R134, R128, R131 ;  /* 0x0000008380867220 */ /* 0x000fe20000410000 */
[----:B------:R-:W-:-:S03]  /*44c0*/  MOV R131, RZ ;  /* 0x000000ff00837202 */ /* 0x000fc60000000f00 */
[----:B------:R-:W-:Y:S01]  /*44d0*/  FMUL.FTZ R135, R134, UR13 ;  /* 0x0000000d86877c20 */ /* 0x000fe20008410000 */
[----:B------:R-:W-:-:S03]  /*44e0*/  @P6 SHF.L.U32 R134, R132, 0x10, RZ ;  /* 0x0000001084866819 */ /* 0x000fc600000006ff */
[-C--:B------:R-:W-:Y:S02]  /*44f0*/  FMUL.FTZ R132, R72, R135.reuse ;  /* 0x0000008748847220 */ /* 0x080fe40000410000 */
[----:B------:R-:W-:Y:S01]  /*4500*/  @P6 FMUL.FTZ R131, R134, R135 ;  /* 0x0000008786836220 */ /* 0x000fe20000410000 */
[----:B------:R-:W-:Y:S02]  /*4510*/  FFMA.FTZ R134, R178, R129, R130 ;  /* 0x00000081b2867223 */ /* 0x000fe40000010082 */
[----:B------:R-:W-:Y:S02]  /*4520*/  FSEL R132, R132, RZ, P6 ;  /* 0x000000ff84847208 */ /* 0x000fe40003000000 */
[----:B------:R-:W-:Y:S01]  /*4530*/  LOP3.LUT P6, RZ, R144, 0xff00, RZ, 0xc0, !PT ;  /* 0x0000ff0090ff7812 */ /* 0x000fe200078cc0ff */
[----:B------:R-:W-:Y:S01]  /*4540*/  FADD.FTZ R134, R179, -R134 ;  /* 0x80000086b3867221 */ /* 0x000fe20000010000 */
[----:B------:R-:W-:-:S03]  /*4550*/  F2FP.BF16.F32.PACK_AB R132, RZ, R132 ;  /* 0x00000084ff84723e */ /* 0x000fc600000010ff */
[----:B------:R-:W-:-:S04]  /*4560*/  FMUL.FTZ R135, R141, R134 ;  /* 0x000000868d877220 */ /* 0x000fc80000410000 */
[----:B------:R-:W-:-:S04]  /*4570*/  FMUL.FTZ R134, R128, R135 ;  /* 0x0000008780867220 */ /* 0x000fc80000410000 */
[----:B------:R-:W-:Y:S01]  /*4580*/  @P6 SHF.L.U32 R183, R187, 0x10, RZ ;  /* 0x00000010bbb76819 */ /* 0x000fe200000006ff */
[----:B------:R-:W-:-:S04]  /*4590*/  FMUL.FTZ R134, R134, UR13 ;  /* 0x0000000d86867c20 */ /* 0x000fc80008410000 */
[-C--:B------:R-:W-:Y:S01]  /*45a0*/  @P6 FMUL.FTZ R186, R183, R134.reuse ;  /* 0x00000086b7ba6220 */ /* 0x080fe20000410000 */
[----:B------:R-:W-:Y:S01]  /*45b0*/  FMUL.FTZ R135, R73, R134 ;  /* 0x0000008649877220 */ /* 0x000fe20000410000 */
[-CC-:B------:R-:W-:Y:S01]  /*45c0*/  FFMA.FTZ R183, R177, R129.reuse, R130.reuse ;  /* 0x00000081b1b77223 */ /* 0x180fe20000010082 */
[----:B------:R-:W-:Y:S01]  /*45d0*/  FFMA.FTZ R130, R184, R129, R130 ;  /* 0x00000081b8827223 */ /* 0x000fe20000010082 */
[----:B------:R-:W-:Y:S02]  /*45e0*/  FADD.FTZ R186, R13, R186 ;  /* 0x000000ba0dba7221 */ /* 0x000fe40000010000 */
[----:B------:R-:W-:Y:S01]  /*45f0*/  FADD.FTZ R134, R182, -R183 ;  /* 0x800000b7b6867221 */ /* 0x000fe20000010000 */
[----:B------:R-:W-:Y:S01]  /*4600*/  FSEL R135, R135, RZ, P6 ;  /* 0x000000ff87877208 */ /* 0x000fe20003000000 */
[----:B------:R-:W-:Y:S01]  /*4610*/  FADD.FTZ R130, R181, -R130 ;  /* 0x80000082b5827221 */ /* 0x000fe20000010000 */
[----:B------:R-:W-:Y:S01]  /*4620*/  LOP3.LUT P6, RZ, R144, 0xff0000, RZ, 0xc0, !PT ;  /* 0x00ff000090ff7812 */ /* 0x000fe200078cc0ff */
[C---:B------:R-:W-:Y:S01]  /*4630*/  FMUL.FTZ R183, R141.reuse, R134 ;  /* 0x000000868db77220 */ /* 0x040fe20000410000 */
[----:B------:R-:W-:Y:S01]  /*4640*/  F2FP.BF16.F32.PACK_AB R135, RZ, R135 ;  /* 0x00000087ff87723e */ /* 0x000fe200000010ff */
[----:B------:R-:W-:-:S02]  /*4650*/  FMUL.FTZ R141, R141, R130 ;  /* 0x000000828d8d7220 */ /* 0x000fc40000410000 */
[C---:B------:R-:W-:Y:S02]  /*4660*/  FMUL.FTZ R134, R128.reuse, R183 ;  /* 0x000000b780867220 */ /* 0x040fe40000410000 */
[----:B------:R-:W-:Y:S02]  /*4670*/  FMUL.FTZ R128, R128, R141 ;  /* 0x0000008d80807220 */ /* 0x000fe40000410000 */
[----:B------:R-:W-:Y:S02]  /*4680*/  FMUL.FTZ R183, R134, UR13 ;  /* 0x0000000d86b77c20 */ /* 0x000fe40008410000 */
[----:B------:R-:W-:Y:S02]  /*4690*/  FMUL.FTZ R130, R128, UR13 ;  /* 0x0000000d80827c20 */ /* 0x000fe40008410000 */
[----:B------:R-:W-:Y:S01]  /*46a0*/  @P6 SHF.L.U32 R188, R133, 0x10, RZ ;  /* 0x0000001085bc6819 */ /* 0x000fe200000006ff */
[----:B------:R-:W-:Y:S01]  /*46b0*/  FMUL.FTZ R134, R74, R183 ;  /* 0x000000b74a867220 */ /* 0x000fe20000410000 */
[----:B------:R-:W-:Y:S01]  /*46c0*/  MOV R133, RZ ;  /* 0x000000ff00857202 */ /* 0x000fe20000000f00 */
[----:B------:R-:W-:-:S02]  /*46d0*/  FMUL.FTZ R128, R75, R130 ;  /* 0x000000824b807220 */ /* 0x000fc40000410000 */
[----:B------:R-:W-:Y:S01]  /*46e0*/  @P6 FMUL.FTZ R133, R188, R183 ;  /* 0x000000b7bc856220 */ /* 0x000fe20000410000 */
[----:B------:R-:W-:Y:S01]  /*46f0*/  FSEL R183, R134, RZ, P6 ;  /* 0x000000ff86b77208 */ /* 0x000fe20003000000 */
[----:B------:R-:W-:Y:S01]  /*4700*/  HFMA2 R188, -RZ, RZ, 0, 0 ;  /* 0x00000000ffbc7431 */ /* 0x000fe200000001ff */
[----:B------:R-:W-:Y:S01]  /*4710*/  ISETP.GE.U32.AND P6, PT, R144, 0x1000000, PT ;  /* 0x010000009000780c */ /* 0x000fe20003fc6070 */
[----:B------:R-:W-:Y:S01]  /*4720*/  FADD.FTZ R134, R12, R131 ;  /* 0x000000830c867221 */ /* 0x000fe20000010000 */
[----:B------:R-:W-:Y:S01]  /*4730*/  F2FP.BF16.F32.PACK_AB R183, RZ, R183 ;  /* 0x000000b7ffb7723e */ /* 0x000fe200000010ff */
[----:B------:R-:W-:Y:S01]  /*4740*/  FADD.FTZ R141, R14, R133 ;  /* 0x000000850e8d7221 */ /* 0x000fe20000010000 */
[----:B------:R-:W-:Y:S02]  /*4750*/  FSEL R128, R128, RZ, P6 ;  /* 0x000000ff80807208 */ /* 0x000fe40003000000 */
[----:B------:R-:W-:Y:S02]  /*4760*/  PRMT R131, R132, 0x7610, R131 ;  /* 0x0000761084837816 */ /* 0x000fe40000000083 */
[----:B------:R-:W-:-:S02]  /*4770*/  F2FP.BF16.F32.PACK_AB R128, RZ, R128 ;  /* 0x00000080ff80723e */ /* 0x000fc400000010ff */
[----:B------:R-:W-:Y:S02]  /*4780*/  PRMT R14, R135, 0x7610, R14 ;  /* 0x00007610870e7816 */ /* 0x000fe4000000000e */
[----:B------:R-:W-:Y:S02]  /*4790*/  PRMT R133, R128, 0x7610, R133 ;  /* 0x0000761080857816 */ /* 0x000fe40000000085 */
[----:B------:R-:W-:-:S05]  /*47a0*/  @P6 SHF.L.U32 R129, R189, 0x10, RZ ;  /* 0x00000010bd816819 */ /* 0x000fca00000006ff */
[----:B------:R-:W-:Y:S01]  /*47b0*/  @P6 FMUL.FTZ R188, R129, R130 ;  /* 0x0000008281bc6220 */ /* 0x000fe20000410000 */
[----:B------:R-:W-:-:S03]  /*47c0*/  PRMT R130, R183, 0x7610, R130 ;  /* 0x00007610b7827816 */ /* 0x000fc60000000082 */
[----:B------:R-:W-:-:S07]  /*47d0*/  FADD.FTZ R188, R15, R188 ;  /* 0x000000bc0fbc7221 */ /* 0x000fce0000010000 */
.L_x_5242:
[----:B------:R-:W0:Y:S01]  /*47e0*/  @P0 LDC.64 R128, c[0x0][0x478] ;  /* 0x00011e00ff800b82 */ /* 0x000e220000000a00 */
[----:B------:R-:W-:Y:S02]  /*47f0*/  LOP3.LUT R14, R14, 0xffff, RZ, 0xc0, !PT ;  /* 0x0000ffff0e0e7812 */ /* 0x000fe400078ec0ff */
[----:B------:R-:W-:-:S03]  /*4800*/  PRMT R133, R130, 0x5410, R133 ;  /* 0x0000541082857816 */ /* 0x000fc60000000085 */
[----:B------:R-:W-:Y:S02]  /*4810*/  IMAD.WIDE.U32 R14, R14, 0x10000, RZ ;  /* 0x000100000e0e7825 */ /* 0x000fe400078e00ff */
[----:B------:R-:W1:Y:S01]  /*4820*/  LDC.64 R12, c[0x0][0x468] ;  /* 0x00011a00ff0c7b82 */ /* 0x000e620000000a00 */
[----:B------:R-:W-:Y:S02]  /*4830*/  LOP3.LUT R132, R14, 0xffff, R131, 0xf8, !PT ;  /* 0x0000ffff0e847812 */ /* 0x000fe400078ef883 */
[----:B------:R-:W-:Y:S02]  /*4840*/  LOP3.LUT R133, R133, R15, RZ, 0xfc, !PT ;  /* 0x0000000f85857212 */ /* 0x000fe400078efcff */
        /* <DEDUP_REMOVED lines=9> */
.L_x_5223:
        /* <DEDUP_REMOVED lines=9> */
[----:B------:R-:W-:Y:S01]  /*4970*/  LOP3.LUT P0, RZ, R138, 0xff, RZ, 0xc0, !PT ;  /* 0x000000ff8aff7812 */ /* 0x000fe2000780c0ff */
[----:B------:R-:W-:Y:S01]  /*4980*/  FFMA.FTZ R186, R146, R129, R130 ;  /* 0x0000008192ba7223 */ /* 0x000fe20000010082 */
[----:B------:R-:W-:Y:S02]  /*4990*/  HFMA2 R189, -RZ, RZ, 0, 0 ;  /* 0x00000000ffbd7431 */ /* 0x000fe400000001ff */
[----:B------:R-:W-:Y:S01]  /*49a0*/  FADD.FTZ R131, R150, -R131 ;  /* 0x8000008396837221 */ /* 0x000fe20000010000 */
[----:B------:R-:W-:-:S03]  /*49b0*/  FADD.FTZ R186, R147, -R186 ;  /* 0x800000ba93ba7221 */ /* 0x000fc60000010000 */
[----:B------:R-:W-:-:S04]  /*49c0*/  FFMA.FTZ R131, R141, R131, R8 ;  /* 0x000000838d837223 */ /* 0x000fc80000010008 */
[----:B------:R-:W-:-:S04]  /*49d0*/  FMUL.FTZ R131, R131, R128 ;  /* 0x0000008083837220 */ /* 0x000fc80000410000 */
[----:B------:R-:W-:Y:S01]  /*49e0*/  FMUL.FTZ R135, R131, UR13 ;  /* 0x0000000d83877c20 */ /* 0x000fe20008410000 */
[----:B------:R-:W-:-:S03]  /*49f0*/  HFMA2 R131, -RZ, RZ, 0, 0 ;  /* 0x00000000ff837431 */ /* 0x000fc600000001ff */
[----:B------:R-:W-:-:S05]  /*4a00*/  FMUL.FTZ R183, R104, R135 ;  /* 0x0000008768b77220 */ /* 0x000fca0000410000 */
[----:B------:R-:W-:-:S06]  /*4a10*/  FSEL R183, R183, RZ, P0 ;  /* 0x000000ffb7b77208 */ /* 0x000fcc0000000000 */
[----:B------:R-:W-:Y:S01]  /*4a20*/  F2F.BF16.F32 R183, R183 ;  /* 0x000000b700b77304 */ /* 0x000fe20000202000 */
[----:B--2---:R-:W-:-:S04]  /*4a30*/  @P0 MOV R134, R132 ;  /* 0x0000008400860202 */ /* 0x004fc80000000f00 */
[----:B------:R-:W-:-:S05]  /*4a40*/  @P0 SHF.L.U32 R134, R134, 0x10, RZ ;  /* 0x0000001086860819 */ /* 0x000fca00000006ff */
[----:B------:R-:W-:Y:S01]  /*4a50*/  @P0 FMUL.FTZ R131, R134, R135 ;  /* 0x0000008786830220 */ /* 0x000fe20000410000 */
[----:B------:R-:W-:Y:S01]  /*4a60*/  LOP3.LUT P0, RZ, R138, 0xff00, RZ, 0xc0, !PT ;  /* 0x0000ff008aff7812 */ /* 0x000fe2000780c0ff */
[----:B------:R-:W-:Y:S02]  /*4a70*/  FFMA.FTZ R135, R141, R186, R9 ;  /* 0x000000ba8d877223 */ /* 0x000fe40000010009 */
[----:B------:R-:W-:Y:S02]  /*4a80*/  FADD.FTZ R28, R28, R131 ;  /* 0x000000831c1c7221 */ /* 0x000fe40000010000 */
[----:B------:R-:W-:-:S04]  /*4a90*/  FMUL.FTZ R135, R135, R128 ;  /* 0x0000008087877220 */ /* 0x000fc80000410000 */
[----:B------:R-:W-:-:S04]  /*4aa0*/  FMUL.FTZ R135, R135, UR13 ;  /* 0x0000000d87877c20 */ /* 0x000fc80008410000 */
[----:B------:R-:W-:Y:S01]  /*4ab0*/  @P0 SHF.R.U64 R134, R132, 0x10, R133 ;  /* 0x0000001084860819 */ /* 0x000fe20000001285 */
[----:B------:R-:W-:Y:S01]  /*4ac0*/  FMUL.FTZ R186, R105, R135 ;  /* 0x0000008769ba7220 */ /* 0x000fe20000410000 */
[----:B------:R-:W-:Y:S02]  /*4ad0*/  MOV R132, RZ ;  /* 0x000000ff00847202 */ /* 0x000fe40000000f00 */
[----:B------:R-:W-:Y:S02]  /*4ae0*/  @P0 SHF.L.U32 R134, R134, 0x10, RZ ;  /* 0x0000001086860819 */ /* 0x000fe400000006ff */
[----:B------:R-:W-:-:S03]  /*4af0*/  FSEL R188, R186, RZ, P0 ;  /* 0x000000ffbabc7208 */ /* 0x000fc60000000000 */
[----:B------:R-:W-:Y:S01]  /*4b00*/  @P0 FMUL.FTZ R132, R134, R135 ;  /* 0x0000008786840220 */ /* 0x000fe20000410000 */
[-CC-:B------:R-:W-:Y:S01]  /*4b10*/  FFMA.FTZ R135, R145, R129.reuse, R130.reuse ;  /* 0x0000008191877223 */ /* 0x180fe20000010082 */
[----:B------:R-:W-:Y:S01]  /*4b20*/  LOP3.LUT P0, RZ, R138, 0xff0000, RZ, 0xc0, !PT ;  /* 0x00ff00008aff7812 */ /* 0x000fe2000780c0ff */
[----:B------:R-:W-:Y:S01]  /*4b30*/  FFMA.FTZ R134, R148, R129, R130 ;  /* 0x0000008194867223 */ /* 0x000fe20000010082 */
[----:B------:R-:W-:Y:S01]  /*4b40*/  FADD.FTZ R29, R29, R132 ;  /* 0x000000841d1d7221 */ /* 0x000fe20000010000 */
[----:B------:R-:W-:Y:S02]  /*4b50*/  FADD.FTZ R135, R152, -R135 ;  /* 0x8000008798877221 */ /* 0x000fe40000010000 */
[----:B------:R-:W-:Y:S02]  /*4b60*/  FADD.FTZ R134, R149, -R134 ;  /* 0x8000008695867221 */ /* 0x000fe40000010000 */
[C---:B------:R-:W-:Y:S02]  /*4b70*/  FFMA.FTZ R135, R141.reuse, R135, R10 ;  /* 0x000000878d877223 */ /* 0x040fe4000001000a */
[----:B------:R-:W-:-:S02]  /*4b80*/  FFMA.FTZ R187, R141, R134, R11 ;  /* 0x000000868dbb7223 */ /* 0x000fc4000001000b */
[-C--:B------:R-:W-:Y:S02]  /*4b90*/  FMUL.FTZ R135, R135, R128.reuse ;  /* 0x0000008087877220 */ /* 0x080fe40000410000 */
[----:B------:R-:W-:Y:S01]  /*4ba0*/  @P0 MOV R134, R133 ;  /* 0x0000008500860202 */ /* 0x000fe20000000f00 */
[----:B------:R-:W-:Y:S01]  /*4bb0*/  FMUL.FTZ R187, R187, R128 ;  /* 0x00000080bbbb7220 */ /* 0x000fe20000410000 */
[----:B------:R-:W-:Y:S02]  /*4bc0*/  FMUL.FTZ R135, R135, UR13 ;  /* 0x0000000d87877c20 */ /* 0x000fe40008410000 */
[----:B------:R-:W-:Y:S01]  /*4bd0*/  @P0 SHF.L.U32 R134, R134, 0x10, RZ ;  /* 0x0000001086860819 */ /* 0x000fe200000006ff */
[----:B------:R-:W-:Y:S01]  /*4be0*/  FMUL.FTZ R192, R187, UR13 ;  /* 0x0000000dbbc07c20 */ /* 0x000fe20008410000 */
[-C--:B------:R-:W-:Y:S01]  /*4bf0*/  FMUL.FTZ R186, R106, R135.reuse ;  /* 0x000000876aba7220 */ /* 0x080fe20000410000 */
[----:B------:R0:W1:Y:S02]  /*4c00*/  F2F.BF16.F32 R187, R188 ;  /* 0x000000bc00bb7304 */ /* 0x0000640000202000 */
[----:B------:R-:W-:Y:S01]  /*4c10*/  @P0 FMUL.FTZ R189, R134, R135 ;  /* 0x0000008786bd0220 */ /* 0x000fe20000410000 */
[----:B------:R-:W-:Y:S01]  /*4c20*/  FMUL.FTZ R134, R107, R192 ;  /* 0x000000c06b867220 */ /* 0x000fe20000410000 */
[----:B------:R-:W-:-:S02]  /*4c30*/  FSEL R190, R186, RZ, P0 ;  /* 0x000000ffbabe7208 */ /* 0x000fc40000000000 */
[----:B------:R-:W-:Y:S01]  /*4c40*/  ISETP.GE.U32.AND P0, PT, R138, 0x1000000, PT ;  /* 0x010000008a00780c */ /* 0x000fe20003f06070 */
[----:B------:R-:W-:Y:S01]  /*4c50*/  FADD.FTZ R30, R30, R189 ;  /* 0x000000bd1e1e7221 */ /* 0x000fe20000010000 */
[----:B0-----:R-:W-:Y:S02]  /*4c60*/  MOV R188, RZ ;  /* 0x000000ff00bc7202 */ /* 0x001fe40000000f00 */
[----:B------:R-:W-:Y:S01]  /*4c70*/  F2F.BF16.F32 R190, R190 ;  /* 0x000000be00be7304 */ /* 0x000fe20000202000 */
[----:B------:R-:W-:Y:S02]  /*4c80*/  FSEL R191, R134, RZ, P0 ;  /* 0x000000ff86bf7208 */ /* 0x000fe40000000000 */
[----:B------:R-:W0:Y:S01]  /*4c90*/  LDC.64 R134, c[0x0][0x468] ;  /* 0x00011a00ff867b82 */ /* 0x000e220000000a00 */
[----:B-1----:R-:W-:-:S04]  /*4ca0*/  IMAD.WIDE.U32 R186, R187, 0x10000, RZ ;  /* 0x00010000bbba7825 */ /* 0x002fc800078e00ff */
[----:B------:R-:W1:Y:S01]  /*4cb0*/  F2F.BF16.F32 R191, R191 ;  /* 0x000000bf00bf7304 */ /* 0x000e620000202000 */
[----:B------:R-:W-:Y:S02]  /*4cc0*/  @P0 SHF.R.U32.HI R133, RZ, 0x10, R133 ;  /* 0x00000010ff850819 */ /* 0x000fe40000011685 */
[----:B------:R-:W-:Y:S02]  /*4cd0*/  LOP3.LUT R186, R186, R183, RZ, 0xfc, !PT ;  /* 0x000000b7baba7212 */ /* 0x000fe400078efcff */
[----:B------:R-:W-:-:S05]  /*4ce0*/  @P0 SHF.L.U32 R133, R133, 0x10, RZ ;  /* 0x0000001085850819 */ /* 0x000fca00000006ff */
[----:B------:R-:W-:-:S04]  /*4cf0*/  @P0 FMUL.FTZ R188, R133, R192 ;  /* 0x000000c085bc0220 */ /* 0x000fc80000410000 */
[----:B------:R-:W-:Y:S01]  /*4d00*/  FADD.FTZ R31, R31, R188 ;  /* 0x000000bc1f1f7221 */ /* 0x000fe20000010000 */
[----:B-1----:R-:W-:-:S04]  /*4d10*/  SHF.L.U32 R193, R191, 0x10, RZ ;  /* 0x00000010bfc17819 */ /* 0x002fc800000006ff */
[----:B------:R-:W-:Y:S01]  /*4d20*/  LOP3.LUT R187, R187, R193, R190, 0xfe, !PT ;  /* 0x000000c1bbbb7212 */ /* 0x000fe200078efebe */
[C---:B0-----:R-:W-:Y:S01]  /*4d30*/  IMAD.WIDE.U32 R134, R137.reuse, 0x8, R134 ;  /* 0x0000000889867825 */ /* 0x041fe200078e0086 */
[----:B------:R-:W-:-:S04]  /*4d40*/  IADD3 R137, PT, PT, R137, 0x80, RZ ;  /* 0x0000008089897810 */ /* 0x000fc80007ffe0ff */
[----:B------:R0:W-:Y:S03]  /*4d50*/  STG.E.64 desc[UR8][R134.64], R186 ;  /* 0x000000ba86007986 */ /* 0x0001e6000c101b08 */
.L_x_5245:
[----:B------:R-:W-:Y:S05]  /*4d60*/  BSYNC.RECONVERGENT B1 ;  /* 0x0000000000017941 */ /* 0x000fea0003800200 */
.L_x_5244:
[----:B------:R-:W-:Y:S04]  /*4d70*/  BSSY.RECONVERGENT B1, `(.L_x_5246) ;  /* 0x0000045000017945 */ /* 0x000fe80003800200 */
[----:B------:R-:W-:Y:S05]  /*4d80*/  @!P2 BRA `(.L_x_5247) ;  /* 0x00000004000ca947 */ /* 0x000fea0003800000 */
[----:B------:R-:W1:Y:S02]  /*4d90*/  LDC.64 R132, c[0x0][0x390] ;  /* 0x0000e400ff847b82 */ /* 0x000e640000000a00 */
[----:B-1----:R-:W-:-:S06]  /*4da0*/  IMAD.WIDE.U32 R132, R137, 0x8, R132 ;  /* 0x0000000889847825 */ /* 0x002fcc00078e0084 */
[----:B------:R-:W2:Y:S01]  /*4db0*/  LDG.E.64 R132, desc[UR8][R132.64] ;  /* 0x0000000884847981 */ /* 0x000ea2000c1e1b00 */
[-CC-:B------:R-:W-:Y:S01]  /*4dc0*/  FFMA.FTZ R131, R151, R129.reuse, R130.reuse ;  /* 0x0000008197837223 */ /* 0x180fe20000010082 */
[----:B------:R-:W-:Y:S01]  /*4dd0*/  LOP3.LUT P0, RZ, R140, 0xff, RZ, 0xc0, !PT ;  /* 0x000000ff8cff7812 */ /* 0x000fe2000780c0ff */
[----:B0-----:R-:W-:Y:S01]  /*4de0*/  FFMA.FTZ R186, R154, R129, R130 ;  /* 0x000000819aba7223 */ /* 0x001fe20000010082 */
        /* <DEDUP_REMOVED lines=61> */
.L_x_5247:
[----:B------:R-:W-:Y:S05]  /*51c0*/  BSYNC.RECONVERGENT B1 ;  /* 0x0000000000017941 */ /* 0x000fea0003800200 */
.L_x_5246:
[----:B------:R-:W-:Y:S04]  /*51d0*/  BSSY.RECONVERGENT B1, `(.L_x_5248) ;  /* 0x0000045000017945 */ /* 0x000fe80003800200 */
[----:B------:R-:W-:Y:S05]  /*51e0*/  @!P3 BRA `(.L_x_5249) ;  /* 0x00000004000cb947 */ /* 0x000fea0003800000 */
[----:B------:R-:W2:Y:S02]  /*51f0*/  LDC.64 R132, c[0x0][0x390] ;  /* 0x0000e400ff847b82 */ /* 0x000ea40000000a00 */
[----:B--2---:R-:W-:-:S06]  /*5200*/  IMAD.WIDE.U32 R132, R137, 0x8, R132 ;  /* 0x0000000889847825 */ /* 0x004fcc00078e0084 */
[----:B------:R-:W2:Y:S01]  /*5210*/  LDG.E.64 R132, desc[UR8][R132.64] ;  /* 0x0000000884847981 */ /* 0x000ea2000c1e1b00 */
[-CC-:B------:R-:W-:Y:S01]  /*5220*/  FFMA.FTZ R131, R159, R129.reuse, R130.reuse ;  /* 0x000000819f837223 */ /* 0x180fe20000010082 */
[----:B------:R-:W-:Y:S01]  /*5230*/  LOP3.LUT P0, RZ, R142, 0xff, RZ, 0xc0, !PT ;  /* 0x000000ff8eff7812 */ /* 0x000fe2000780c0ff */
[----:B01----:R-:W-:Y:S01]  /*5240*/  FFMA.FTZ R186, R162, R129, R130 ;  /* 0x00000081a2ba7223 */ /* 0x003fe20000010082 */
        /* <DEDUP_REMOVED lines=61> */
.L_x_5249:
[----:B------:R-:W-:Y:S05]  /*5620*/  BSYNC.RECONVERGENT B1 ;  /* 0x0000000000017941 */ /* 0x000fea0003800200 */
.L_x_5248:
[----:B------:R-:W-:Y:S04]  /*5630*/  BSSY.RECONVERGENT B1, `(.L_x_5250) ;  /* 0x0000045000017945 */ /* 0x000fe80003800200 */
[----:B------:R-:W-:Y:S05]  /*5640*/  @!P4 BRA `(.L_x_5251) ;  /* 0x00000004000cc947 */ /* 0x000fea0003800000 */
[----:B------:R-:W3:Y:S02]  /*5650*/  LDC.64 R132, c[0x0][0x390] ;  /* 0x0000e400ff847b82 */ /* 0x000ee40000000a00 */
[----:B---3--:R-:W-:-:S06]  /*5660*/  IMAD.WIDE.U32 R132, R137, 0x8, R132 ;  /* 0x0000000889847825 */ /* 0x008fcc00078e0084 */
[----:B------:R-:W3:Y:S01]  /*5670*/  LDG.E.64 R132, desc[UR8][R132.64] ;  /* 0x0000000884847981 */ /* 0x000ee2000c1e1b00 */
[-CC-:B------:R-:W-:Y:S01]  /*5680*/  FFMA.FTZ R131, R167, R129.reuse, R130.reuse ;  /* 0x00000081a7837223 */ /* 0x180fe20000010082 */
[----:B------:R-:W-:Y:S01]  /*5690*/  LOP3.LUT P0, RZ, R143, 0xff, RZ, 0xc0, !PT ;  /* 0x000000ff8fff7812 */ /* 0x000fe2000780c0ff */
[----:B012---:R-:W-:Y:S01]  /*56a0*/  FFMA.FTZ R186, R170, R129, R130 ;  /* 0x00000081aaba7223 */ /* 0x007fe20000010082 */
        /* <DEDUP_REMOVED lines=10> */
[----:B---3--:R-:W-:-:S04]  /*5750*/  @P0 MOV R134, R132 ;  /* 0x0000008400860202 */ /* 0x008fc80000000f00 */
        /* <DEDUP_REMOVED lines=50> */
.L_x_5251:
[----:B------:R-:W-:Y:S05]  /*5a80*/  BSYNC.RECONVERGENT B1 ;  /* 0x0000000000017941 */ /* 0x000fea0003800200 */
.L_x_5250:
[----:B------:R-:W-:Y:S05]  /*5a90*/  @!P5 BRA `(.L_x_5240) ;  /* 0x0000001800b4d947 */ /* 0x000fea0003800000 */
[----:B------:R-:W4:Y:S02]  /*5aa0*/  LDC.64 R132, c[0x0][0x390] ;  /* 0x0000e400ff847b82 */ /* 0x000f240000000a00 */
[----:B----4-:R-:W-:-:S06]  /*5ab0*/  IMAD.WIDE.U32 R132, R137, 0x8, R132 ;  /* 0x0000000889847825 */ /* 0x010fcc00078e0084 */
[----:B------:R-:W4:Y:S01]  /*5ac0*/  LDG.E.64 R132, desc[UR8][R132.64] ;  /* 0x0000000884847981 */ /* 0x000f22000c1e1b00 */
[-CC-:B------:R-:W-:Y:S01]  /*5ad0*/  FFMA.FTZ R131, R175, R129.reuse, R130.reuse ;  /* 0x00000081af837223 */ /* 0x180fe20000010082 */
[----:B------:R-:W-:Y:S01]  /*5ae0*/  LOP3.LUT P0, RZ, R144, 0xff, RZ, 0xc0, !PT ;  /* 0x000000ff90ff7812 */ /* 0x000fe2000780c0ff */
[----:B0123--:R-:W-:Y:S02]  /*5af0*/  HFMA2 R135, -RZ, RZ, 0, 0 ;  /* 0x00000000ff877431 */ /* 0x00ffe400000001ff */
[----:B------:R-:W-:Y:S01]  /*5b00*/  FFMA.FTZ R186, R178, R129, R130 ;  /* 0x00000081b2ba7223 */ /* 0x000fe20000010082 */
[----:B------:R-:W-:-:S03]  /*5b10*/  FADD.FTZ R131, R180, -R131 ;  /* 0x80000083b4837221 */ /* 0x000fc60000010000 */
[----:B------:R-:W-:Y:S01]  /*5b20*/  FADD.FTZ R186, R179, -R186 ;  /* 0x800000bab3ba7221 */ /* 0x000fe20000010000 */
[----:B------:R-:W-:-:S04]  /*5b30*/  FFMA.FTZ R131, R141, R131, R120 ;  /* 0x000000838d837223 */ /* 0x000fc80000010078 */
[----:B------:R-:W-:-:S04]  /*5b40*/  FMUL.FTZ R134, R131, R128 ;  /* 0x0000008083867220 */ /* 0x000fc80000410000 */
[----:B------:R-:W-:-:S04]  /*5b50*/  FMUL.FTZ R134, R134, UR13 ;  /* 0x0000000d86867c20 */ /* 0x000fc80008410000 */
[----:B------:R-:W-:-:S05]  /*5b60*/  FMUL.FTZ R183, R72, R134 ;  /* 0x0000008648b77220 */ /* 0x000fca0000410000 */
[----:B------:R-:W-:-:S06]  /*5b70*/  FSEL R183, R183, RZ, P0 ;  /* 0x000000ffb7b77208 */ /* 0x000fcc0000000000 */
[----:B------:R-:W-:Y:S01]  /*5b80*/  F2F.BF16.F32 R183, R183 ;  /* 0x000000b700b77304 */ /* 0x000fe20000202000 */
[----:B----4-:R-:W-:-:S04]  /*5b90*/  @P0 MOV R131, R132 ;  /* 0x0000008400830202 */ /* 0x010fc80000000f00 */
[----:B------:R-:W-:-:S05]  /*5ba0*/  @P0 SHF.L.U32 R131, R131, 0x10, RZ ;  /* 0x0000001083830819 */ /* 0x000fca00000006ff */
[----:B------:R-:W-:Y:S01]  /*5bb0*/  @P0 FMUL.FTZ R135, R131, R134 ;  /* 0x0000008683870220 */ /* 0x000fe20000410000 */
[----:B------:R-:W-:Y:S01]  /*5bc0*/  LOP3.LUT P0, RZ, R144, 0xff00, RZ, 0xc0, !PT ;  /* 0x0000ff0090ff7812 */ /* 0x000fe2000780c0ff */
[----:B------:R-:W-:Y:S02]  /*5bd0*/  FFMA.FTZ R131, R141, R186, R121 ;  /* 0x000000ba8d837223 */ /* 0x000fe40000010079 */
[----:B------:R-:W-:Y:S02]  /*5be0*/  FADD.FTZ R12, R12, R135 ;  /* 0x000000870c0c7221 */ /* 0x000fe40000010000 */
[----:B------:R-:W-:-:S04]  /*5bf0*/  FMUL.FTZ R131, R131, R128 ;  /* 0x0000008083837220 */ /* 0x000fc80000410000 */
[----:B------:R-:W-:-:S04]  /*5c00*/  FMUL.FTZ R134, R131, UR13 ;  /* 0x0000000d83867c20 */ /* 0x000fc80008410000 */
[----:B------:R-:W-:Y:S02]  /*5c10*/  @P0 SHF.R.U64 R186, R132, 0x10, R133 ;  /* 0x0000001084ba0819 */ /* 0x000fe40000001285 */
[----:B------:R-:W-:Y:S02]  /*5c20*/  MOV R132, RZ ;  /* 0x000000ff00847202 */ /* 0x000fe40000000f00 */
[----:B------:R-:W-:Y:S01]  /*5c30*/  @P0 SHF.L.U32 R131, R186, 0x10, RZ ;  /* 0x00000010ba830819 */ /* 0x000fe200000006ff */
[----:B------:R-:W-:-:S04]  /*5c40*/  FMUL.FTZ R186, R73, R134 ;  /* 0x0000008649ba7220 */ /* 0x000fc80000410000 */
[----:B------:R-:W-:Y:S01]  /*5c50*/  @P0 FMUL.FTZ R132, R131, R134 ;  /* 0x0000008683840220 */ /* 0x000fe20000410000 */
[-CC-:B------:R-:W-:Y:S01]  /*5c60*/  FFMA.FTZ R131, R177, R129.reuse, R130.reuse ;  /* 0x00000081b1837223 */ /* 0x180fe20000010082 */
[----:B------:R-:W-:Y:S01]  /*5c70*/  FSEL R186, R186, RZ, P0 ;  /* 0x000000ffbaba7208 */ /* 0x000fe20000000000 */
[----:B------:R-:W-:Y:S01]  /*5c80*/  FFMA.FTZ R130, R184, R129, R130 ;  /* 0x00000081b8827223 */ /* 0x000fe20000010082 */
[----:B------:R-:W-:Y:S01]  /*5c90*/  LOP3.LUT P0, RZ, R144, 0xff0000, RZ, 0xc0, !PT ;  /* 0x00ff000090ff7812 */ /* 0x000fe2000780c0ff */
[----:B------:R-:W-:Y:S01]  /*5ca0*/  FADD.FTZ R129, R182, -R131 ;  /* 0x80000083b6817221 */ /* 0x000fe20000010000 */
[----:B------:R-:W-:Y:S01]  /*5cb0*/  FADD.FTZ R13, R13, R132 ;  /* 0x000000840d0d7221 */ /* 0x000fe20000010000 */
[----:B------:R-:W-:Y:S02]  /*5cc0*/  FADD.FTZ R130, R181, -R130 ;  /* 0x80000082b5827221 */ /* 0x000fe40000010000 */
[C---:B------:R-:W-:Y:S02]  /*5cd0*/  FFMA.FTZ R129, R141.reuse, R129, R122 ;  /* 0x000000818d817223 */ /* 0x040fe4000001007a */
[----:B------:R-:W-:-:S02]  /*5ce0*/  FFMA.FTZ R141, R141, R130, R123 ;  /* 0x000000828d8d7223 */ /* 0x000fc4000001007b */
[-C--:B------:R-:W-:Y:S02]  /*5cf0*/  FMUL.FTZ R130, R129, R128.reuse ;  /* 0x0000008081827220 */ /* 0x080fe40000410000 */
[----:B------:R-:W-:Y:S01]  /*5d00*/  FMUL.FTZ R134, R141, R128 ;  /* 0x000000808d867220 */ /* 0x000fe20000410000 */
[----:B------:R-:W-:Y:S01]  /*5d10*/  HFMA2 R141, -RZ, RZ, 0, 0 ;  /* 0x00000000ff8d7431 */ /* 0x000fe200000001ff */
[----:B------:R-:W-:Y:S01]  /*5d20*/  @P0 MOV R129, R133 ;  /* 0x0000008500810202 */ /* 0x000fe20000000f00 */
[----:B------:R-:W-:Y:S01]  /*5d30*/  FMUL.FTZ R131, R130, UR13 ;  /* 0x0000000d82837c20 */ /* 0x000fe20008410000 */
[----:B------:R-:W-:Y:S01]  /*5d40*/  FMUL.FTZ R188, R134, UR13 ;  /* 0x0000000d86bc7c20 */ /* 0x000fe20008410000 */
[----:B------:R-:W0:Y:S01]  /*5d50*/  F2F.BF16.F32 R130, R186 ;  /* 0x000000ba00827304 */ /* 0x000e220000202000 */
[----:B------:R-:W-:Y:S01]  /*5d60*/  @P0 SHF.L.U32 R128, R129, 0x10, RZ ;  /* 0x0000001081800819 */ /* 0x000fe200000006ff */
[----:B------:R-:W-:-:S04]  /*5d70*/  FMUL.FTZ R129, R74, R131 ;  /* 0x000000834a817220 */ /* 0x000fc80000410000 */
[----:B------:R-:W-:Y:S01]  /*5d80*/  @P0 FMUL.FTZ R141, R128, R131 ;  /* 0x00000083808d0220 */ /* 0x000fe20000410000 */
[----:B------:R-:W-:Y:S01]  /*5d90*/  FMUL.FTZ R128, R75, R188 ;  /* 0x000000bc4b807220 */ /* 0x000fe20000410000 */
[----:B------:R-:W-:Y:S02]  /*5da0*/  FSEL R134, R129, RZ, P0 ;  /* 0x000000ff81867208 */ /* 0x000fe40000000000 */
[----:B------:R-:W-:Y:S01]  /*5db0*/  ISETP.GE.U32.AND P0, PT, R144, 0x1000000, PT ;  /* 0x010000009000780c */ /* 0x000fe20003f06070 */
[----:B------:R-:W-:-:S03]  /*5dc0*/  FADD.FTZ R14, R14, R141 ;  /* 0x0000008d0e0e7221 */ /* 0x000fc60000010000 */
[----:B------:R-:W-:Y:S01]  /*5dd0*/  FSEL R187, R128, RZ, P0 ;  /* 0x000000ff80bb7208 */ /* 0x000fe20000000000 */
[----:B------:R-:W-:Y:S01]  /*5de0*/  F2F.BF16.F32 R134, R134 ;  /* 0x0000008600867304 */ /* 0x000fe20000202000 */
[----:B------:R-:W1:Y:S01]  /*5df0*/  LDC.64 R128, c[0x0][0x468] ;  /* 0x00011a00ff807b82 */ /* 0x000e620000000a00 */
[----:B0-----:R-:W-:-:S03]  /*5e00*/  IMAD.WIDE.U32 R130, R130, 0x10000, RZ ;  /* 0x0001000082827825 */ /* 0x001fc600078e00ff */
[----:B------:R-:W-:-:S03]  /*5e10*/  LOP3.LUT R130, R130, R183, RZ, 0xfc, !PT ;  /* 0x000000b782827212 */ /* 0x000fc600078efcff */
[----:B------:R-:W0:Y:S01]  /*5e20*/  F2F.BF16.F32 R187, R187 ;  /* 0x000000bb00bb7304 */ /* 0x000e220000202000 */
[----:B------:R-:W-:-:S04]  /*5e30*/  @P0 SHF.R.U32.HI R133, RZ, 0x10, R133 ;  /* 0x00000010ff850819 */ /* 0x000fc80000011685 */
[----:B------:R-:W-:Y:S02]  /*5e40*/  @P0 SHF.L.U32 R133, R133, 0x10, RZ ;  /* 0x0000001085850819 */ /* 0x000fe400000006ff */
[----:B0-----:R-:W-:Y:S01]  /*5e50*/  SHF.L.U32 R189, R187, 0x10, RZ ;  /* 0x00000010bbbd7819 */ /* 0x001fe200000006ff */
[----:B-1----:R-:W-:-:S03]  /*5e60*/  IMAD.WIDE.U32 R128, R137, 0x8, R128 ;  /* 0x0000000889807825 */ /* 0x002fc600078e0080 */
[----:B------:R-:W-:Y:S02]  /*5e70*/  LOP3.LUT R131, R131, R189, R134, 0xfe, !PT ;  /* 0x000000bd83837212 */ /* 0x000fe400078efe86 */
[----:B------:R-:W-:Y:S01]  /*5e80*/  MOV R134, RZ ;  /* 0x000000ff00867202 */ /* 0x000fe20000000f00 */
[----:B------:R-:W-:Y:S02]  /*5e90*/  @P0 FMUL.FTZ R134, R188, R133 ;  /* 0x00000085bc860220 */ /* 0x000fe40000410000 */
[----:B------:R4:W-:Y:S02]  /*5ea0*/  STG.E.64 desc[UR8][R128.64], R130 ;  /* 0x0000008280007986 */ /* 0x0009e4000c101b08 */
[----:B------:R-:W-:Y:S01]  /*5eb0*/  FADD.FTZ R15, R15, R134 ;  /* 0x000000860f0f7221 */ /* 0x000fe20000010000 */
[----:B------:R-:W-:Y:S06]  /*5ec0*/  BRA `(.L_x_5240) ;  /* 0x0000001400a87947 */ /* 0x000fec0003800000 */
.L_x_5243:
[----:B------:R-:W-:Y:S04]  /*5ed0*/  BSSY.RECONVERGENT B1, `(.L_x_5252) ;  /* 0x0000048000017945 */ /* 0x000fe80003800200 */
[----:B------:R-:W-:Y:S05]  /*5ee0*/  @!P1 BRA `(.L_x_5253) ;  /* 0x0000000400189947 */ /* 0x000fea0003800000 */
[----:B------:R-:W0:Y:S02]  /*5ef0*/  LDC.64 R124, c[0x0][0x390] ;  /* 0x0000e400ff7c7b82 */ /* 0x000e240000000a00 */
[----:B0-----:R-:W-:-:S06]  /*5f00*/  IMAD.WIDE.U32 R132, R137, 0x8, R124 ;  /* 0x0000000889847825 */ /* 0x001fcc00078e007c */
[----:B------:R-:W2:Y:S01]  /*5f10*/  LDG.E.64 R132, desc[UR8][R132.64] ;  /* 0x0000000884847981 */ /* 0x000ea2000c1e1b00 */
[-CC-:B------:R-:W-:Y:S01]  /*5f20*/  FFMA.FTZ R125, R3, R129.reuse, R130.reuse ;  /* 0x00000081037d7223 */ /* 0x180fe20000010082 */
[----:B------:R-:W-:Y:S01]  /*5f30*/  LOP3.LUT P0, RZ, R138, 0xff, RZ, 0xc0, !PT ;  /* 0x000000ff8aff7812 */ /* 0x000fe2000780c0ff */
[----:B------:R-:W-:Y:S02]  /*5f40*/  HFMA2 R131, -RZ, RZ, 0, 0 ;  /* 0x00000000ff837431 */ /* 0x000fe400000001ff */
[----:B------:R-:W-:Y:S01]  /*5f50*/  FFMA.FTZ R134, R146, R129, R130 ;  /* 0x0000008192867223 */ /* 0x000fe20000010082 */
[----:B------:R-:W-:Y:S01]  /*5f60*/  FADD.FTZ R125, R150, -R125 ;  /* 0x8000007d967d7221 */ /* 0x000fe20000010000 */
[----:B------:R-:W-:Y:S02]  /*5f70*/  HFMA2 R183, -RZ, RZ, 0, 0 ;  /* 0x00000000ffb77431 */ /* 0x000fe400000001ff */
[----:B------:R-:W-:Y:S01]  /*5f80*/  FADD.FTZ R134, R147, -R134 ;  /* 0x8000008693867221 */ /* 0x000fe20000010000 */
[----:B------:R-:W-:-:S04]  /*5f90*/  FFMA.FTZ R124, R141, R125, R8 ;  /* 0x0000007d8d7c7223 */ /* 0x000fc80000010008 */
[----:B------:R-:W-:-:S04]  /*5fa0*/  FMUL.FTZ R126, R124, R128 ;  /* 0x000000807c7e7220 */ /* 0x000fc80000410000 */
[----:B------:R-:W-:-:S04]  /*5fb0*/  FMUL.FTZ R126, R126, UR13 ;  /* 0x0000000d7e7e7c20 */ /* 0x000fc80008410000 */
[----:B------:R-:W-:-:S05]  /*5fc0*/  FMUL.FTZ R127, R104, R126 ;  /* 0x0000007e687f7220 */ /* 0x000fca0000410000 */
[----:B------:R-:W-:-:S04]  /*5fd0*/  FSEL R192, R127, RZ, P0 ;  /* 0x000000ff7fc07208 */ /* 0x000fc80000000000 */
        /* <DEDUP_REMOVED lines=13> */
[----:B------:R-:W-:Y:S01]  /*60b0*/  FSEL R186, R134, RZ, P0 ;  /* 0x000000ff86ba7208 */ /* 0x000fe20000000000 */
[-CC-:B------:R-:W-:Y:S02]  /*60c0*/  FFMA.FTZ R134, R148, R129.reuse, R130.reuse ;  /* 0x0000008194867223 */ /* 0x180fe40000010082 */
[----:B------:R-:W-:Y:S01]  /*60d0*/  @P0 FMUL.FTZ R132, R127, R126 ;  /* 0x0000007e7f840220 */ /* 0x000fe20000410000 */
[----:B------:R-:W-:Y:S01]  /*60e0*/  FFMA.FTZ R127, R145, R129, R130 ;  /* 0x00000081917f7223 */ /* 0x000fe20000010082 */
[----:B------:R-:W-:Y:S01]  /*60f0*/  LOP3.LUT P0, RZ, R138, 0xff0000, RZ, 0xc0, !PT ;  /* 0x00ff00008aff7812 */ /* 0x000fe2000780c0ff */
[----:B------:R-:W-:Y:S01]  /*6100*/  FADD.FTZ R134, R149, -R134 ;  /* 0x8000008695867221 */ /* 0x000fe20000010000 */
[----:B------:R-:W0:Y:S01]  /*6110*/  F2F.BF16.F32 R186, R186 ;  /* 0x000000ba00ba7304 */ /* 0x000e220000202000 */
[----:B------:R-:W-:Y:S01]  /*6120*/  FADD.FTZ R127, R152, -R127 ;  /* 0x8000007f987f7221 */ /* 0x000fe20000010000 */
[----:B------:R-:W-:-:S03]  /*6130*/  FADD.FTZ R29, R29, R132 ;  /* 0x000000841d1d7221 */ /* 0x000fc60000010000 */
[C---:B------:R-:W-:Y:S01]  /*6140*/  FFMA.FTZ R126, R141.reuse, R127, R10 ;  /* 0x0000007f8d7e7223 */ /* 0x040fe2000001000a */
[----:B------:R-:W-:-:S03]  /*6150*/  FFMA.FTZ R127, R141, R134, R11 ;  /* 0x000000868d7f7223 */ /* 0x000fc6000001000b */
[-C--:B------:R-:W-:Y:S01]  /*6160*/  FMUL.FTZ R135, R126, R128.reuse ;  /* 0x000000807e877220 */ /* 0x080fe20000410000 */
[----:B------:R-:W-:Y:S01]  /*6170*/  FMUL.FTZ R188, R127, R128 ;  /* 0x000000807fbc7220 */ /* 0x000fe20000410000 */
[----:B------:R-:W-:Y:S02]  /*6180*/  @P0 MOV R134, R133 ;  /* 0x0000008500860202 */ /* 0x000fe40000000f00 */
[----:B------:R-:W-:Y:S01]  /*6190*/  FMUL.FTZ R135, R135, UR13 ;  /* 0x0000000d87877c20 */ /* 0x000fe20008410000 */
[----:B------:R-:W-:Y:S01]  /*61a0*/  FMUL.FTZ R196, R188, UR13 ;  /* 0x0000000dbcc47c20 */ /* 0x000fe20008410000 */
[----:B------:R-:W-:Y:S01]  /*61b0*/  @P0 SHF.L.U32 R134, R134, 0x10, RZ ;  /* 0x0000001086860819 */ /* 0x000fe200000006ff */
[----:B------:R-:W1:Y:S01]  /*61c0*/  LDC.64 R188, c[0x0][0x478] ;  /* 0x00011e00ffbc7b82 */ /* 0x000e620000000a00 */
[----:B------:R-:W-:Y:S01]  /*61d0*/  FMUL.FTZ R187, R106, R135 ;  /* 0x000000876abb7220 */ /* 0x000fe20000410000 */
[----:B------:R-:W-:Y:S02]  /*61e0*/  FMUL.FTZ R190, R107, R196 ;  /* 0x000000c46bbe7220 */ /* 0x000fe40000410000 */
[----:B------:R-:W-:-:S02]  /*61f0*/  @P0 FMUL.FTZ R183, R135, R134 ;  /* 0x0000008687b70220 */ /* 0x000fc40000410000 */
[----:B------:R-:W-:Y:S01]  /*6200*/  FSEL R194, R187, RZ, P0 ;  /* 0x000000ffbbc27208 */ /* 0x000fe20000000000 */
[----:B0-----:R-:W-:Y:S01]  /*6210*/  IMAD.WIDE.U32 R186, R186, 0x10000, RZ ;  /* 0x00010000baba7825 */ /* 0x001fe200078e00ff */
[----:B------:R-:W-:Y:S01]  /*6220*/  ISETP.GE.U32.AND P0, PT, R138, 0x1000000, PT ;  /* 0x010000008a00780c */ /* 0x000fe20003f06070 */
[----:B------:R-:W0:Y:S02]  /*6230*/  LDC.64 R134, c[0x0][0x468] ;  /* 0x00011a00ff867b82 */ /* 0x000e240000000a00 */
[----:B------:R-:W-:Y:S01]  /*6240*/  FADD.FTZ R30, R30, R183 ;  /* 0x000000b71e1e7221 */ /* 0x000fe20000010000 */
[----:B------:R-:W-:Y:S01]  /*6250*/  FSEL R190, R190, RZ, P0 ;  /* 0x000000ffbebe7208 */ /* 0x000fe20000000000 */
[----:B------:R-:W-:Y:S01]  /*6260*/  F2F.BF16.F32 R194, R194 ;  /* 0x000000c200c27304 */ /* 0x000fe20000202000 */
[----:B------:R-:W-:-:S07]  /*6270*/  LOP3.LUT R186, R186, R193, RZ, 0xfc, !PT ;  /* 0x000000c1baba7212 */ /* 0x000fce00078efcff */
[----:B------:R-:W2:Y:S01]  /*6280*/  F2F.BF16.F32 R190, R190 ;  /* 0x000000be00be7304 */ /* 0x000ea20000202000 */
[----:B------:R-:W-:Y:S01]  /*6290*/  @P0 SHF.R.U32.HI R133, RZ, 0x10, R133 ;  /* 0x00000010ff850819 */ /* 0x000fe20000011685 */
[----:B-1----:R-:W-:-:S03]  /*62a0*/  IMAD.WIDE.U32 R188, R137, 0x10, R188 ;  /* 0x0000001089bc7825 */ /* 0x002fc600078e00bc */
[----:B------:R-:W-:Y:S02]  /*62b0*/  @P0 SHF.L.U32 R133, R133, 0x10, RZ ;  /* 0x0000001085850819 */ /* 0x000fe400000006ff */
[----:B------:R1:W-:Y:S01]  /*62c0*/  STG.E.128 desc[UR8][R188.64], R124 ;  /* 0x0000007cbc007986 */ /* 0x0003e2000c101d08 */
[C---:B0-----:R-:W-:Y:S01]  /*62d0*/  IMAD.WIDE.U32 R134, R137.reuse, 0x8, R134 ;  /* 0x0000000889867825 */ /* 0x041fe200078e0086 */
[----:B------:R-:W-:Y:S02]  /*62e0*/  IADD3 R137, PT, PT, R137, 0x80, RZ ;  /* 0x0000008089897810 */ /* 0x000fe40007ffe0ff */
[----:B--2---:R-:W-:Y:S02]  /*62f0*/  SHF.L.U32 R191, R190, 0x10, RZ ;  /* 0x00000010bebf7819 */ /* 0x004fe400000006ff */
[----:B------:R-:W-:Y:S01]  /*6300*/  MOV R190, RZ ;  /* 0x000000ff00be7202 */ /* 0x000fe20000000f00 */
[----:B------:R-:W-:Y:S01]  /*6310*/  @P0 FMUL.FTZ R190, R196, R133 ;  /* 0x00000085c4be0220 */ /* 0x000fe20000410000 */
[----:B------:R-:W-:-:S03]  /*6320*/  LOP3.LUT R187, R187, R191, R194, 0xfe, !PT ;  /* 0x000000bfbbbb7212 */ /* 0x000fc600078efec2 */
[----:B------:R-:W-:Y:S02]  /*6330*/  FADD.FTZ R31, R31, R190 ;  /* 0x000000be1f1f7221 */ /* 0x000fe40000010000 */
[----:B------:R1:W-:Y:S05]  /*6340*/  STG.E.64 desc[UR8][R134.64], R186 ;  /* 0x000000ba86007986 */ /* 0x0003ea000c101b08 */
.L_x_5253:
[----:B------:R-:W-:Y:S05]  /*6350*/  BSYNC.RECONVERGENT B1 ;  /* 0x0000000000017941 */ /* 0x000fea0003800200 */
.L_x_5252:
[----:B------:R-:W-:Y:S04]  /*6360*/  BSSY.RECONVERGENT B1, `(.L_x_5254) ;  /* 0x0000048000017945 */ /* 0x000fe80003800200 */
[----:B------:R-:W-:Y:S05]  /*6370*/  @!P2 BRA `(.L_x_5255) ;  /* 0x000000040018a947 */ /* 0x000fea0003800000 */
[----:B-1----:R-:W0:Y:S02]  /*6380*/  LDC.64 R124, c[0x0][0x390] ;  /* 0x0000e400ff7c7b82 */ /* 0x002e240000000a00 */
        /* <DEDUP_REMOVED lines=69> */
.L_x_5255:
[----:B------:R-:W-:Y:S05]  /*67e0*/  BSYNC.RECONVERGENT B1 ;  /* 0x0000000000017941 */ /* 0x000fea0003800200 */
.L_x_5254:
[----:B------:R-:W-:Y:S04]  /*67f0*/  BSSY.RECONVERGENT B1, `(.L_x_5256) ;  /* 0x0000048000017945 */ /* 0x000fe80003800200 */
[----:B------:R-:W-:Y:S05]  /*6800*/  @!P3 BRA `(.L_x_5257) ;  /* 0x000000040018b947 */ /* 0x000fea0003800000 */
[----:B-1-3--:R-:W0:Y:S02]  /*6810*/  LDC.64 R124, c[0x0][0x390] ;  /* 0x0000e400ff7c7b82 */ /* 0x00ae240000000a00 */
        /* <DEDUP_REMOVED lines=69> */
.L_x_5257:
[----:B------:R-:W-:Y:S05]  /*6c70*/  BSYNC.RECONVERGENT B1 ;  /* 0x0000000000017941 */ /* 0x000fea0003800200 */
.L_x_5256:
[----:B------:R-:W-:Y:S04]  /*6c80*/  BSSY.RECONVERGENT B1, `(.L_x_5258) ;  /* 0x0000048000017945 */ /* 0x000fe80003800200 */
[----:B------:R-:W-:Y:S05]  /*6c90*/  @!P4 BRA `(.L_x_5259) ;  /* 0x000000040018c947 */ /* 0x000fea0003800000 */
[----:B-1-34-:R-:W0:Y:S02]  /*6ca0*/  LDC.64 R124, c[0x0][0x390] ;  /* 0x0000e400ff7c7b82 */ /* 0x01ae240000000a00 */
        /* <DEDUP_REMOVED lines=69> */
.L_x_5259:
[----:B------:R-:W-:Y:S05]  /*7100*/  BSYNC.RECONVERGENT B1 ;  /* 0x0000000000017941 */ /* 0x000fea0003800200 */
.L_x_5258:
[----:B------:R-:W-:Y:S05]  /*7110*/  @!P5 BRA `(.L_x_5240) ;  /* 0x000000040014d947 */ /* 0x000fea0003800000 */
[----:B------:R-:W0:Y:S02]  /*7120*/  LDC.64 R132, c[0x0][0x390] ;  /* 0x0000e400ff847b82 */ /* 0x000e240000000a00 */
[----:B0-----:R-:W-:-:S06]  /*7130*/  IMAD.WIDE.U32 R132, R137, 0x8, R132 ;  /* 0x0000000889847825 */ /* 0x001fcc00078e0084 */
[----:B------:R-:W2:Y:S01]  /*7140*/  LDG.E.64 R132, desc[UR8][R132.64] ;  /* 0x0000000884847981 */ /* 0x000ea2000c1e1b00 */
[-CC-:B-1-34-:R-:W-:Y:S01]  /*7150*/  FFMA.FTZ R124, R184, R129.reuse, R130.reuse ;  /* 0x00000081b87c7223 */ /* 0x19afe20000010082 */
[----:B------:R-:W-:Y:S01]  /*7160*/  ISETP.GE.U32.AND P0, PT, R144, 0x1000000, PT ;  /* 0x010000009000780c */ /* 0x000fe20003f06070 */
[----:B------:R-:W-:Y:S02]  /*7170*/  HFMA2 R190, -RZ, RZ, 0, 0 ;  /* 0x00000000ffbe7431 */ /* 0x000fe400000001ff */
[----:B------:R-:W-:Y:S01]  /*7180*/  FFMA.FTZ R131, R175, R129, R130 ;  /* 0x00000081af837223 */ /* 0x000fe20000010082 */
[----:B------:R-:W-:Y:S01]  /*7190*/  FADD.FTZ R124, R181, -R124 ;  /* 0x8000007cb57c7221 */ /* 0x000fe20000010000 */
[----:B------:R-:W-:Y:S02]  /*71a0*/  HFMA2 R183, -RZ, RZ, 0, 0 ;  /* 0x00000000ffb77431 */ /* 0x000fe400000001ff */
[----:B------:R-:W-:Y:S01]  /*71b0*/  FADD.FTZ R131, R180, -R131 ;  /* 0x80000083b4837221 */ /* 0x000fe20000010000 */
[----:B------:R-:W-:-:S04]  /*71c0*/  FFMA.FTZ R127, R141, R124, R123 ;  /* 0x0000007c8d7f7223 */ /* 0x000fc8000001007b */
[----:B------:R-:W-:-:S04]  /*71d0*/  FMUL.FTZ R124, R127, R128 ;  /* 0x000000807f7c7220 */ /* 0x000fc80000410000 */
[----:B------:R-:W-:Y:S01]  /*71e0*/  FMUL.FTZ R126, R124, UR13 ;  /* 0x0000000d7c7e7c20 */ /* 0x000fe20008410000 */
[----:B--2---:R-:W-:-:S04]  /*71f0*/  @P0 SHF.R.U32.HI R125, RZ, 0x10, R133 ;  /* 0x00000010ff7d0819 */ /* 0x004fc80000011685 */
[----:B------:R-:W-:Y:S01]  /*7200*/  @P0 SHF.L.U32 R124, R125, 0x10, RZ ;  /* 0x000000107d7c0819 */ /* 0x000fe200000006ff */
[----:B------:R-:W-:-:S04]  /*7210*/  FMUL.FTZ R125, R75, R126 ;  /* 0x0000007e4b7d7220 */ /* 0x000fc80000410000 */
[----:B------:R-:W-:Y:S01]  /*7220*/  @P0 FMUL.FTZ R190, R126, R124 ;  /* 0x0000007c7ebe0220 */ /* 0x000fe20000410000 */
[----:B------:R-:W-:Y:S01]  /*7230*/  FSEL R135, R125, RZ, P0 ;  /* 0x000000ff7d877208 */ /* 0x000fe20000000000 */
[----:B------:R-:W-:Y:S01]  /*7240*/  FFMA.FTZ R124, R141, R131, R120 ;  /* 0x000000838d7c7223 */ /* 0x000fe20000010078 */
[----:B------:R-:W-:Y:S01]  /*7250*/  LOP3.LUT P0, RZ, R144, 0xff, RZ, 0xc0, !PT ;  /* 0x000000ff90ff7812 */ /* 0x000fe2000780c0ff */
[----:B------:R-:W-:Y:S01]  /*7260*/  FADD.FTZ R15, R15, R190 ;  /* 0x000000be0f0f7221 */ /* 0x000fe20000010000 */
[----:B------:R-:W0:Y:S01]  /*7270*/  F2F.BF16.F32 R189, R135 ;  /* 0x0000008700bd7304 */ /* 0x000e220000202000 */
[----:B------:R-:W-:-:S04]  /*7280*/  FMUL.FTZ R126, R124, R128 ;  /* 0x000000807c7e7220 */ /* 0x000fc80000410000 */
[----:B------:R-:W-:-:S04]  /*7290*/  FMUL.FTZ R126, R126, UR13 ;  /* 0x0000000d7e7e7c20 */ /* 0x000fc80008410000 */
[----:B------:R-:W-:Y:S02]  /*72a0*/  FMUL.FTZ R131, R72, R126 ;  /* 0x0000007e48837220 */ /* 0x000fe40000410000 */
[----:B------:R-:W-:-:S03]  /*72b0*/  @P0 MOV R125, R132 ;  /* 0x00000084007d0202 */ /* 0x000fc60000000f00 */
[----:B------:R-:W-:Y:S02]  /*72c0*/  FSEL R186, R131, RZ, P0 ;  /* 0x000000ff83ba7208 */ /* 0x000fe40000000000 */
[----:B------:R-:W-:Y:S02]  /*72d0*/  @P0 SHF.L.U32 R125, R125, 0x10, RZ ;  /* 0x000000107d7d0819 */ /* 0x000fe400000006ff */
[----:B------:R-:W-:Y:S01]  /*72e0*/  F2F.BF16.F32 R191, R186 ;  /* 0x000000ba00bf7304 */ /* 0x000fe20000202000 */
[----:B0-----:R-:W-:Y:S02]  /*72f0*/  SHF.L.U32 R189, R189, 0x10, RZ ;  /* 0x00000010bdbd7819 */ /* 0x001fe400000006ff */
[----:B------:R-:W-:Y:S01]  /*7300*/  @P0 FMUL.FTZ R183, R125, R126 ;  /* 0x0000007e7db70220 */ /* 0x000fe20000410000 */
[-CC-:B------:R-:W-:Y:S01]  /*7310*/  FFMA.FTZ R126, R178, R129.reuse, R130.reuse ;  /* 0x00000081b27e7223 */ /* 0x180fe20000010082 */
[----:B------:R-:W-:Y:S01]  /*7320*/  LOP3.LUT P0, RZ, R144, 0xff00, RZ, 0xc0, !PT ;  /* 0x0000ff0090ff7812 */ /* 0x000fe2000780c0ff */
[----:B------:R-:W-:Y:S01]  /*7330*/  FFMA.FTZ R129, R177, R129, R130 ;  /* 0x00000081b1817223 */ /* 0x000fe20000010082 */
[----:B------:R-:W-:Y:S01]  /*7340*/  FADD.FTZ R12, R12, R183 ;  /* 0x000000b70c0c7221 */ /* 0x000fe20000010000 */
[----:B------:R-:W-:-:S02]  /*7350*/  FADD.FTZ R126, R179, -R126 ;  /* 0x8000007eb37e7221 */ /* 0x000fc40000010000 */
[----:B------:R-:W-:Y:S02]  /*7360*/  FADD.FTZ R131, R182, -R129 ;  /* 0x80000081b6837221 */ /* 0x000fe40000010000 */
[C---:B------:R-:W-:Y:S02]  /*7370*/  FFMA.FTZ R125, R141.reuse, R126, R121 ;  /* 0x0000007e8d7d7223 */ /* 0x040fe40000010079 */
[----:B------:R-:W-:Y:S02]  /*7380*/  FFMA.FTZ R126, R141, R131, R122 ;  /* 0x000000838d7e7223 */ /* 0x000fe4000001007a */
[-C--:B------:R-:W-:Y:S02]  /*7390*/  FMUL.FTZ R129, R125, R128.reuse ;  /* 0x000000807d817220 */ /* 0x080fe40000410000 */
[----:B------:R-:W-:Y:S01]  /*73a0*/  @P0 SHF.R.U64 R130, R132, 0x10, R133 ;  /* 0x0000001084820819 */ /* 0x000fe20000001285 */
[----:B------:R-:W-:Y:S01]  /*73b0*/  FMUL.FTZ R131, R126, R128 ;  /* 0x000000807e837220 */ /* 0x000fe20000410000 */
[----:B------:R-:W-:Y:S01]  /*73c0*/  FMUL.FTZ R129, R129, UR13 ;  /* 0x0000000d81817c20 */ /* 0x000fe20008410000 */
[----:B------:R-:W-:-:S02]  /*73d0*/  MOV R132, RZ ;  /* 0x000000ff00847202 */ /* 0x000fc40000000f00 */
[----:B------:R-:W-:Y:S01]  /*73e0*/  @P0 SHF.L.U32 R128, R130, 0x10, RZ ;  /* 0x0000001082800819 */ /* 0x000fe200000006ff */
[----:B------:R-:W-:Y:S01]  /*73f0*/  FMUL.FTZ R130, R73, R129 ;  /* 0x0000008149827220 */ /* 0x000fe20000410000 */
[----:B------:R-:W-:-:S03]  /*7400*/  FMUL.FTZ R187, R131, UR13 ;  /* 0x0000000d83bb7c20 */ /* 0x000fc60008410000 */
[----:B------:R-:W-:Y:S01]  /*7410*/  @P0 FMUL.FTZ R132, R128, R129 ;  /* 0x0000008180840220 */ /* 0x000fe20000410000 */
[----:B------:R-:W-:Y:S01]  /*7420*/  FSEL R141, R130, RZ, P0 ;  /* 0x000000ff828d7208 */ /* 0x000fe20000000000 */
[----:B------:R-:W-:Y:S01]  /*7430*/  FMUL.FTZ R134, R74, R187 ;  /* 0x000000bb4a867220 */ /* 0x000fe20000410000 */
[----:B------:R-:W-:Y:S01]  /*7440*/  LOP3.LUT P0, RZ, R144, 0xff0000, RZ, 0xc0, !PT ;  /* 0x00ff000090ff7812 */ /* 0x000fe2000780c0ff */
[----:B------:R-:W0:Y:S01]  /*7450*/  LDC.64 R128, c[0x0][0x478] ;  /* 0x00011e00ff807b82 */ /* 0x000e220000000a00 */
[----:B------:R-:W-:Y:S02]  /*7460*/  FADD.FTZ R13, R13, R132 ;  /* 0x000000840d0d7221 */ /* 0x000fe40000010000 */
[----:B------:R-:W-:Y:S01]  /*7470*/  FSEL R188, R134, RZ, P0 ;  /* 0x000000ff86bc7208 */ /* 0x000fe20000000000 */
[----:B------:R-:W1:Y:S04]  /*7480*/  F2F.BF16.F32 R141, R141 ;  /* 0x0000008d008d7304 */ /* 0x000e680000202000 */
[----:B------:R-:W2:Y:S04]  /*7490*/  LDC.64 R130, c[0x0][0x468] ;  /* 0x00011a00ff827b82 */ /* 0x000ea80000000a00 */
[----:B------:R-:W3:Y:S01]  /*74a0*/  F2F.BF16.F32 R188, R188 ;  /* 0x000000bc00bc7304 */ /* 0x000ee20000202000 */
[----:B-1----:R-:W-:-:S04]  /*74b0*/  IMAD.WIDE.U32 R134, R141, 0x10000, RZ ;  /* 0x000100008d867825 */ /* 0x002fc800078e00ff */
[----:B0-----:R-:W-:Y:S01]  /*74c0*/  IMAD.WIDE.U32 R128, R137, 0x10, R128 ;  /* 0x0000001089807825 */ /* 0x001fe200078e0080 */
[----:B------:R-:W-:Y:S02]  /*74d0*/  LOP3.LUT R134, R134, R191, RZ, 0xfc, !PT ;  /* 0x000000bf86867212 */ /* 0x000fe400078efcff */
[----:B---3--:R-:W-:Y:S02]  /*74e0*/  LOP3.LUT R135, R135, R189, R188, 0xfe, !PT ;  /* 0x000000bd87877212 */ /* 0x008fe400078efebc */
[----:B------:R0:W-:Y:S01]  /*74f0*/  STG.E.128 desc[UR8][R128.64], R124 ;  /* 0x0000007c80007986 */ /* 0x0001e2000c101d08 */
[----:B--2---:R-:W-:Y:S01]  /*7500*/  IMAD.WIDE.U32 R130, R137, 0x8, R130 ;  /* 0x0000000889827825 */ /* 0x004fe200078e0082 */
[----:B------:R-:W-:-:S03]  /*7510*/  @P0 MOV R137, R133 ;  /* 0x0000008500890202 */ /* 0x000fc60000000f00 */
[----:B------:R-:W-:Y:S01]  /*7520*/  HFMA2 R133, -RZ, RZ, 0, 0 ;  /* 0x00000000ff857431 */ /* 0x000fe200000001ff */
[----:B------:R0:W-:Y:S01]  /*7530*/  STG.E.64 desc[UR8][R130.64], R134 ;  /* 0x0000008682007986 */ /* 0x0001e2000c101b08 */
[----:B------:R-:W-:-:S05]  /*7540*/  @P0 SHF.L.U32 R137, R137, 0x10, RZ ;  /* 0x0000001089890819 */ /* 0x000fca00000006ff */
[----:B------:R-:W-:-:S04]  /*7550*/  @P0 FMUL.FTZ R133, R137, R187 ;  /* 0x000000bb89850220 */ /* 0x000fc80000410000 */
[----:B------:R-:W-:-:S07]  /*7560*/  FADD.FTZ R14, R14, R133 ;  /* 0x000000850e0e7221 */ /* 0x000fce0000010000 */
.L_x_5240:
[----:B------:R-:W-:Y:S05]  /*7570*/  BSYNC.RECONVERGENT B0 ;  /* 0x0000000000007941 */ /* 0x000fea0003800200 */
.L_x_5222:
[----:B0---4-:R-:W0:Y:S01]  /*7580*/  LDC.64 R128, c[0x0][0x380] ;  /* 0x0000e000ff807b82 */ /* 0x011e220000000a00 */
[----:B------:R-:W-:Y:S01]  /*7590*/  UPLOP3.LUT UP1, UPT, UPT, UPT, UP1, 0x40, 0x4 ;  /* 0x000000000004789c */ /* 0x000fe20003f2e810 */
[----:B0-----:R-:W-:-:S04]  /*75a0*/  IADD3 R139, PT, PT, R139, R128, RZ ;  /* 0x000000808b8b7210 */ /* 0x001fc80007ffe0ff */
[----:B------:R-:W-:-:S13]  /*75b0*/  ISETP.GE.AND P0, PT, R139, R129, PT ;  /* 0x000000818b00720c */ /* 0x000fda0003f06270 */
[----:B------:R-:W-:Y:S05]  /*75c0*/  @!P0 BRA `(.L_x_5260) ;  /* 0xffffff90007c8947 */ /* 0x000fea000383ffff */
.L_x_5209:
[----:B------:R-:W0:Y:S01]  /*75d0*/  S2UR UR4, SR_CTAID.X ;  /* 0x00000000000479c3 */ /* 0x000e220000002500 */
[----:B------:R-:W-:Y:S01]  /*75e0*/  BSSY.RECONVERGENT B0, `(.L_x_5261) ;  /* 0x000000e000007945 */ /* 0x000fe20003800200 */
[----:B0-----:R-:W-:-:S05]  /*75f0*/  IMAD R3, R2, UR4, RZ ;  /* 0x0000000402037c24 */ /* 0x001fca000f8e02ff */
[----:B------:R-:W-:Y:S01]  /*7600*/  LEA.HI R9, R3, R0, RZ, 0x1e ;  /* 0x0000000003097211 */ /* 0x000fe200078ff0ff */
[----:B------:R-:W-:Y:S06]  /*7610*/  @!P1 BRA `(.L_x_5262) ;  /* 0x0000000000289947 */ /* 0x000fec0003800000 */
[----:B------:R-:W0:Y:S08]  /*7620*/  LDC.64 R2, c[0x0][0x440] ;  /* 0x00011000ff027b82 */ /* 0x000e300000000a00 */
[----:B------:R-:W4:Y:S08]  /*7630*/  LDC.64 R4, c[0x0][0x448] ;  /* 0x00011200ff047b82 */ /* 0x000f300000000a00 */
[----:B------:R-:W1:Y:S01]  /*7640*/  LDC.64 R6, c[0x0][0x460] ;  /* 0x00011800ff067b82 */ /* 0x000e620000000a00 */
[----:B0-----:R-:W-:-:S05]  /*7650*/  IMAD.WIDE.U32 R2, R9, 0x10, R2 ;  /* 0x0000001009027825 */ /* 0x001fca00078e0002 */
[----:B------:R0:W-:Y:S01]  /*7660*/  STG.E.128 desc[UR8][R2.64], R48 ;  /* 0x0000003002007986 */ /* 0x0001e2000c101d08 */
[----:B----4-:R-:W-:-:S05]  /*7670*/  IMAD.WIDE.U32 R4, R9, 0x10, R4 ;  /* 0x0000001009047825 */ /* 0x010fca00078e0004 */
[----:B------:R0:W-:Y:S01]  /*7680*/  STG.E.128 desc[UR8][R4.64], R68 ;  /* 0x0000004404007986 */ /* 0x0001e2000c101d08 */
[C---:B-1----:R-:W-:Y:S01]  /*7690*/  IMAD.WIDE.U32 R6, R9.reuse, 0x10, R6 ;  /* 0x0000001009067825 */ /* 0x042fe200078e0006 */
[----:B------:R-:W-:-:S04]  /*76a0*/  IADD3 R9, PT, PT, R9, 0x80, RZ ;  /* 0x0000008009097810 */ /* 0x000fc80007ffe0ff */
[----:B------:R0:W-:Y:S03]  /*76b0*/  STG.E.128 desc[UR8][R6.64], R28 ;  /* 0x0000001c06007986 */ /* 0x0001e6000c101d08 */
.L_x_5262:
[----:B------:R-:W-:Y:S05]  /*76c0*/  BSYNC.RECONVERGENT B0 ;  /* 0x0000000000007941 */ /* 0x000fea0003800200 */
.L_x_5261:
[----:B------:R-:W-:Y:S04]  /*76d0*/  BSSY.RECONVERGENT B0, `(.L_x_5263) ;  /* 0x000000c000007945 */ /* 0x000fe80003800200 */
[----:B------:R-:W-:Y:S05]  /*76e0*/  @!P2 BRA `(.L_x_5264) ;  /* 0x000000000028a947 */ /* 0x000fea0003800000 */
[----:B0-----:R-:W0:Y:S08]  /*76f0*/  LDC.64 R2, c[0x0][0x440] ;  /* 0x00011000ff027b82 */ /* 0x001e300000000a00 */
        /* <DEDUP_REMOVED lines=9> */
.L_x_5264:
[----:B------:R-:W-:Y:S05]  /*7790*/  BSYNC.RECONVERGENT B0 ;  /* 0x0000000000007941 */ /* 0x000fea0003800200 */
.L_x_5263:
        /* <DEDUP_REMOVED lines=12> */
.L_x_5266:
[----:B------:R-:W-:Y:S05]  /*7860*/  BSYNC.RECONVERGENT B0 ;  /* 0x0000000000007941 */ /* 0x000fea0003800200 */
.L_x_5265:
        /* <DEDUP_REMOVED lines=12> */
.L_x_5268:
[----:B------:R-:W-:Y:S05]  /*7930*/  BSYNC.RECONVERGENT B0 ;  /* 0x0000000000007941 */ /* 0x000fea0003800200 */
.L_x_5267:
[----:B------:R-:W-:Y:S05]  /*7940*/  @!P5 EXIT ;  /* 0x000000000000d94d */ /* 0x000fea0003800000 */
[----:B0-----:R-:W0:Y:S08]  /*7950*/  LDC.64 R2, c[0x0][0x440] ;  /* 0x00011000ff027b82 */ /* 0x001e300000000a00 */
[----:B------:R-:W4:Y:S08]  /*7960*/  LDC.64 R4, c[0x0][0x448] ;  /* 0x00011200ff047b82 */ /* 0x000f300000000a00 */
[----:B------:R-:W1:Y:S01]  /*7970*/  LDC.64 R6, c[0x0][0x460] ;  /* 0x00011800ff067b82 */ /* 0x000e620000000a00 */
[----:B0-----:R-:W-:-:S05]  /*7980*/  IMAD.WIDE.U32 R2, R9, 0x10, R2 ;  /* 0x0000001009027825 */ /* 0x001fca00078e0002 */
[----:B------:R-:W-:Y:S01]  /*7990*/  STG.E.128 desc[UR8][R2.64], R32 ;  /* 0x0000002002007986 */ /* 0x000fe2000c101d08 */
[----:B----4-:R-:W-:-:S05]  /*79a0*/  IMAD.WIDE.U32 R4, R9, 0x10, R4 ;  /* 0x0000001009047825 */ /* 0x010fca00078e0004 */
[----:B------:R-:W-:Y:S01]  /*79b0*/  STG.E.128 desc[UR8][R4.64], R52 ;  /* 0x0000003404007986 */ /* 0x000fe2000c101d08 */
[----:B-1----:R-:W-:-:S05]  /*79c0*/  IMAD.WIDE.U32 R6, R9, 0x10, R6 ;  /* 0x0000001009067825 */ /* 0x002fca00078e0006 */
[----:B------:R-:W-:Y:S01]  /*79d0*/  STG.E.128 desc[UR8][R6.64], R12 ;  /* 0x0000000c06007986 */ /* 0x000fe2000c101d08 */
[----:B------:R-:W-:Y:S05]  /*79e0*/  EXIT ;  /* 0x000000000000794d */ /* 0x000fea0003800000 */
.L_x_5269:
        /* <DEDUP_REMOVED lines=9> */
.L_x_10874:


//--------------------- .text._ZN10layer_norm13ln_bwd_kernelINS_13Kernel_traitsIf13__nv_bfloat16fS2_fjLj2560ELj1ELj1ELj4ELj8ENS_18Kernel_traits_baseILj2560EfS2_fS2_fjLj128EEEEELb1ELb1ELb0ELb1EEEvNS_9BwdParamsE --------------------------
	.section	.text._ZN10layer_norm13ln_bwd_kernelINS_13Kernel_traitsIf13__nv_bfloat16fS2_fjLj2560ELj1ELj1ELj4ELj8ENS_18Kernel_traits_baseILj2560EfS2_fS2_fjLj128EEEEELb1ELb1ELb0ELb1EEEvNS_9BwdParamsE,"ax",@progbits
	.align	128
        .global         _ZN10layer_norm13ln_bwd_kernelINS_13Kernel_traitsIf13__nv_bfloat16fS2_fjLj2560ELj1ELj1ELj4ELj8ENS_18Kernel_traits_baseILj2560EfS2_fS2_fjLj128EEEEELb1ELb1ELb0ELb1EEEvNS_9BwdParamsE
        .type           _ZN10layer_norm13ln_bwd_kernelINS_13Kernel_traitsIf13__nv_bfloat16fS2_fjLj2560ELj1ELj1ELj4ELj8ENS_18Kernel_traits_baseILj2560EfS2_fS2_fjLj128EEEEELb1ELb1ELb0ELb1EEEvNS_9BwdParamsE,@function
        .size           _ZN10layer_norm13ln_bwd_kernelINS_13Kernel_traitsIf13__nv_bfloat16fS2_fjLj2560ELj1ELj1ELj4ELj8ENS_18Kernel_traits_baseILj2560EfS2_fS2_fjLj128EEEEELb1ELb1ELb0ELb1EEEvNS_9BwdParamsE,(.L_x_10875 - _ZN10layer_norm13ln_bwd_kernelINS_13Kernel_traitsIf13__nv_bfloat16fS2_fjLj2560ELj1ELj1ELj4ELj8ENS_18Kernel_traits_baseILj2560EfS2_fS2_fjLj128EEEEELb1ELb1ELb0ELb1EEEvNS_9BwdParamsE)
        .other          _ZN10layer_norm13ln_bwd_kernelINS_13Kernel_traitsIf13__nv_bfloat16fS2_fjLj2560ELj1ELj1ELj4ELj8ENS_18Kernel_traits_baseILj2560EfS2_fS2_fjLj128EEEEELb1ELb1ELb0ELb1EEEvNS_9BwdParamsE,@"STO_CUDA_ENTRY STV_DEFAULT"
_ZN10layer_norm13ln_bwd_kernelINS_13Kernel_traitsIf13__nv_bfloat16fS2_fjLj2560ELj1ELj1ELj4ELj8ENS_18Kernel_traits_baseILj2560EfS2_fS2_fjLj128EEEEELb1ELb1ELb0ELb1EEEvNS_9BwdParamsE:
.text._ZN10layer_norm13ln_bwd_kernelINS_13Kernel_traitsIf13__nv_bfloat16fS2_fjLj2560ELj1ELj1ELj4ELj8ENS_18Kernel_traits_baseILj2560EfS2_fS2_fjLj128EEEEELb1ELb1ELb0ELb1EEEvNS_9BwdParamsE:
        /* <DEDUP_REMOVED lines=52> */
[----:B0-----:R-:W5:Y:S01]  /*0340*/  LDG.E.128 R80, desc[UR4][R2.64] ;  /* 0x0000000402507981 */ /* 0x001f62000c1e1d00 */
[----:B------:R-:W-:Y:S02]  /*0350*/  CS2R R26, SRZ ;  /* 0x00000000001a7805 */ /* 0x000fe4000001ff00 */
[----:B------:R-:W-:Y:S01]  /*0360*/  CS2R R28, SRZ ;  /* 0x00000000001c7805 */ /* 0x000fe2000001ff00 */
[----:B--2---:R-:W-:Y:S01]  /*0370*/  IMAD.WIDE.U32 R4, R112, 0x10, R4 ;  /* 0x0000001070047825 */ /* 0x004fe200078e0004 */
[----:B------:R-:W5:Y:S01]  /*0380*/  LDG.E.128 R76, desc[UR4][R2.64+0x800] ;  /* 0x00080004024c7981 */ /* 0x000f62000c1e1d00 */
[----:B------:R-:W-:-:S02]  /*0390*/  CS2R R30, SRZ ;  /* 0x00000000001e7805 */ /* 0x000fc4000001ff00 */
[----:B------:R-:W-:Y:S02]  /*03a0*/  CS2R R32, SRZ ;  /* 0x0000000000207805 */ /* 0x000fe4000001ff00 */
[----:B------:R-:W-:Y:S01]  /*03b0*/  CS2R R34, SRZ ;  /* 0x0000000000227805 */ /* 0x000fe2000001ff00 */
[----:B------:R-:W5:Y:S01]  /*03c0*/  LDG.E.128 R72, desc[UR4][R2.64+0x1000] ;  /* 0x0010000402487981 */ /* 0x000f62000c1e1d00 */
[----:B------:R-:W-:Y:S02]  /*03d0*/  CS2R R36, SRZ ;  /* 0x0000000000247805 */ /* 0x000fe4000001ff00 */
[----:B------:R-:W-:Y:S02]  /*03e0*/  CS2R R38, SRZ ;  /* 0x0000000000267805 */ /* 0x000fe4000001ff00 */
[----:B---3--:R-:W-:Y:S01]  /*03f0*/  ISETP.NE.U32.AND P1, PT, R6, RZ, PT ;  /* 0x000000ff0600720c */ /* 0x008fe20003f25070 */
[----:B------:R-:W5:Y:S01]  /*0400*/  LDG.E.128 R68, desc[UR4][R2.64+0x1800] ;  /* 0x0018000402447981 */ /* 0x000f62000c1e1d00 */
[----:B------:R-:W-:-:S02]  /*0410*/  CS2R R40, SRZ ;  /* 0x0000000000287805 */ /* 0x000fc4000001ff00 */
[----:B------:R-:W-:Y:S02]  /*0420*/  CS2R R42, SRZ ;  /* 0x00000000002a7805 */ /* 0x000fe4000001ff00 */
[----:B------:R-:W-:Y:S01]  /*0430*/  ISETP.NE.AND.EX P1, PT, R7, RZ, PT, P1 ;  /* 0x000000ff0700720c */ /* 0x000fe20003f25310 */
[----:B------:R0:W5:Y:S01]  /*0440*/  LDG.E.128 R64, desc[UR4][R2.64+0x2000] ;  /* 0x0020000402407981 */ /* 0x000162000c1e1d00 */
[----:B------:R-:W-:Y:S02]  /*0450*/  CS2R R6, SRZ ;  /* 0x0000000000067805 */ /* 0x000fe4000001ff00 */
[----:B------:R-:W-:Y:S02]  /*0460*/  CS2R R124, SRZ ;  /* 0x00000000007c7805 */ /* 0x000fe4000001ff00 */
[----:B------:R-:W-:Y:S01]  /*0470*/  CS2R R126, SRZ ;  /* 0x00000000007e7805 */ /* 0x000fe2000001ff00 */
[----:B------:R-:W5:Y:S01]  /*0480*/  LDG.E.128 R60, desc[UR4][R4.64+0x2000] ;  /* 0x00200004043c7981 */ /* 0x000f62000c1e1d00 */
[----:B------:R-:W-:-:S02]  /*0490*/  CS2R R128, SRZ ;  /* 0x0000000000807805 */ /* 0x000fc4000001ff00 */
[----:B------:R-:W-:Y:S02]  /*04a0*/  CS2R R130, SRZ ;  /* 0x0000000000827805 */ /* 0x000fe4000001ff00 */
[----:B------:R-:W-:Y:S01]  /*04b0*/  CS2R R132, SRZ ;  /* 0x0000000000847805 */ /* 0x000fe2000001ff00 */
[----:B------:R-:W5:Y:S01]  /*04c0*/  LDG.E.128 R56, desc[UR4][R4.64+0x1800] ;  /* 0x0018000404387981 */ /* 0x000f62000c1e1d00 */
[----:B------:R-:W-:Y:S02]  /*04d0*/  CS2R R134, SRZ ;  /* 0x0000000000867805 */ /* 0x000fe4000001ff00 */
[----:B0-----:R-:W-:Y:S02]  /*04e0*/  CS2R R2, SRZ ;  /* 0x0000000000027805 */ /* 0x001fe4000001ff00 */
[----:B------:R-:W-:Y:S01]  /*04f0*/  CS2R R136, SRZ ;  /* 0x0000000000887805 */ /* 0x000fe2000001ff00 */
[----:B------:R-:W5:Y:S01]  /*0500*/  LDG.E.128 R52, desc[UR4][R4.64+0x1000] ;  /* 0x0010000404347981 */ /* 0x000f62000c1e1d00 */
[----:B------:R-:W-:-:S02]  /*0510*/  CS2R R138, SRZ ;  /* 0x00000000008a7805 */ /* 0x000fc4000001ff00 */
[----:B------:R-:W-:Y:S01]  /*0520*/  CS2R R140, SRZ ;  /* 0x00000000008c7805 */ /* 0x000fe2000001ff00 */
[----:B------:R-:W0:Y:S01]  /*0530*/  LDCU UR14, c[0x0][0x408] ;  /* 0x00008100ff0e77ac */ /* 0x000e220008000800 */
[----:B------:R-:W5:Y:S01]  /*0540*/  LDG.E.128 R48, desc[UR4][R4.64+0x800] ;  /* 0x0008000404307981 */ /* 0x000f62000c1e1d00 */
[----:B------:R-:W1:Y:S03]  /*0550*/  LDCU UR10, c[0x0][0x388] ;  /* 0x00007100ff0a77ac */ /* 0x000e660008000800 */
[----:B------:R2:W5:Y:S01]  /*0560*/  LDG.E.128 R44, desc[UR4][R4.64] ;  /* 0x00000004042c7981 */ /* 0x000562000c1e1d00 */
[----:B------:R-:W3:Y:S01]  /*0570*/  LDCU.U8 UR7, c[0x0][0x410] ;  /* 0x00008200ff0777ac */ /* 0x000ee20008000000 */
[----:B------:R-:W4:Y:S01]  /*0580*/  LDCU UR11, c[0x0][0x400] ;  /* 0x00008000ff0b77ac */ /* 0x000f220008000800 */
[----:B--2---:R-:W-:Y:S01]  /*0590*/  CS2R R4, SRZ ;  /* 0x0000000000047805 */ /* 0x004fe2000001ff00 */
[----:B------:R-:W2:Y:S01]  /*05a0*/  LDCU.64 UR12, c[0x0][0x478] ;  /* 0x00008f00ff0c77ac */ /* 0x000ea20008000a00 */
[----:B------:R-:W0:Y:S05]  /*05b0*/  LDCU.64 UR8, c[0x0][0x438] ;  /* 0x00008700ff0877ac */ /* 0x000e2a0008000a00 */
.L_x_5275:
[----:B------:R-:W3:Y:S01]  /*05c0*/  LDC.64 R114, c[0x0][0x3c0] ;  /* 0x0000f000ff727b82 */ /* 0x000ee20000000a00 */
[----:B-1----:R-:W-:-:S05]  /*05d0*/  IMAD R104, R0, UR10, RZ ;  /* 0x0000000a00687c24 */ /* 0x002fca000f8e02ff */
[----:B------:R-:W-:Y:S02]  /*05e0*/  SHF.R.S32.HI R105, RZ, 0x1f, R104 ;  /* 0x0000001fff697819 */ /* 0x000fe40000011468 */
[----:B------:R-:W1:Y:S02]  /*05f0*/  LDC.64 R120, c[0x0][0x3a8] ;  /* 0x0000ea00ff787b82 */ /* 0x000e640000000a00 */
[----:B------:R-:W-:-:S04]  /*0600*/  LEA.HI R105, R105, R104, RZ, 0x2 ;  /* 0x0000006869697211 */ /* 0x000fc800078f10ff */
[----:B------:R-:W-:Y:S02]  /*0610*/  LEA.HI.SX32 R165, R105, R112, 0x1e ;  /* 0x0000007069a57211 */ /* 0x000fe400078ff2ff */
[----:B------:R-:W4:Y:S02]  /*0620*/  LDC.64 R148, c[0x0][0x428] ;  /* 0x00010a00ff947b82 */ /* 0x000f240000000a00 */
[----:B------:R-:W-:Y:S01]  /*0630*/  IADD3 R143, PT, PT, R165, 0x180, RZ ;  /* 0x00000180a58f7810 */ /* 0x000fe20007ffe0ff */
[----:B---3--:R-:W-:-:S05]  /*0640*/  IMAD.WIDE R114, R0, 0x4, R114 ;  /* 0x0000000400727825 */ /* 0x008fca00078e0272 */
[----:B------:R-:W3:Y:S01]  /*0650*/  LDC.64 R158, c[0x0][0x3c8] ;  /* 0x0000f200ff9e7b82 */ /* 0x000ee20000000a00 */
[----:B------:R-:W2:Y:S01]  /*0660*/  LDG.E R147, desc[UR4][R114.64] ;  /* 0x0000000472937981 */ /* 0x000ea2000c1e1900 */
[----:B------:R-:W-:Y:S01]  /*0670*/  IADD3 R145, PT, PT, R165, 0x100, RZ ;  /* 0x00000100a5917810 */ /* 0x000fe20007ffe0ff */
[----:B-1----:R-:W-:Y:S01]  /*0680*/  IMAD.WIDE.U32 R116, R143, 0x10, R120 ;  /* 0x000000108f747825 */ /* 0x002fe200078e0078 */
[----:B------:R-:W-:-:S03]  /*0690*/  IADD3 R146, PT, PT, R165, 0x80, RZ ;  /* 0x00000080a5927810 */ /* 0x000fc60007ffe0ff */
[C---:B------:R-:W-:Y:S02]  /*06a0*/  IMAD.WIDE.U32 R104, R165.reuse, 0x10, R120 ;  /* 0x00000010a5687825 */ /* 0x040fe400078e0078 */
[----:B------:R-:W2:Y:S02]  /*06b0*/  LDG.E.128 R116, desc[UR4][R116.64] ;  /* 0x0000000474747981 */ /* 0x000ea4000c1e1d00 */
[----:B----4-:R-:W-:Y:S02]  /*06c0*/  IMAD.WIDE.U32 R152, R165, 0x8, R148 ;  /* 0x00000008a5987825 */ /* 0x010fe400078e0094 */
[----:B------:R-:W4:Y:S02]  /*06d0*/  LDG.E.128 R104, desc[UR4][R104.64] ;  /* 0x0000000468687981 */ /* 0x000f24000c1e1d00 */
[----:B------:R-:W-:Y:S02]  /*06e0*/  IMAD.WIDE.U32 R112, R145, 0x10, R120 ;  /* 0x0000001091707825 */ /* 0x000fe400078e0078 */
[----:B------:R-:W4:Y:S02]  /*06f0*/  LDG.E.64 R152, desc[UR4][R152.64] ;  /* 0x0000000498987981 */ /* 0x000f24000c1e1b00 */
[----:B------:R-:W-:-:S02]  /*0700*/  IMAD.WIDE.U32 R154, R146, 0x8, R148 ;  /* 0x00000008929a7825 */ /* 0x000fc400078e0094 */
[----:B------:R-:W4:Y:S02]  /*0710*/  LDG.E.128 R112, desc[UR4][R112.64] ;  /* 0x0000000470707981 */ /* 0x000f24000c1e1d00 */
[----:B---3--:R-:W-:Y:S01]  /*0720*/  IMAD.WIDE R158, R0, 0x4, R158 ;  /* 0x00000004009e7825 */ /* 0x008fe200078e029e */
[----:B------:R-:W-:Y:S01]  /*0730*/  IADD3 R142, PT, PT, R165, 0x200, RZ ;  /* 0x00000200a58e7810 */ /* 0x000fe20007ffe0ff */
[----:B------:R-:W3:Y:S02]  /*0740*/  LDG.E.64 R154, desc[UR4][R154.64] ;  /* 0x000000049a9a7981 */ /* 0x000ee4000c1e1b00 */
[----:B------:R-:W-:Y:S02]  /*0750*/  IMAD.WIDE.U32 R108, R146, 0x10, R120 ;  /* 0x00000010926c7825 */ /* 0x000fe400078e0078 */
[----:B------:R-:W3:Y:S02]  /*0760*/  LDG.E R144, desc[UR4][R158.64] ;  /* 0x000000049e907981 */ /* 0x000ee4000c1e1900 */
[----:B------:R-:W-:-:S02]  /*0770*/  IMAD.WIDE.U32 R156, R145, 0x8, R148 ;  /* 0x00000008919c7825 */ /* 0x000fc400078e0094 */
[----:B------:R-:W3:Y:S02]  /*0780*/  LDG.E.128 R108, desc[UR4][R108.64] ;  /* 0x000000046c6c7981 */ /* 0x000ee4000c1e1d00 */
[--C-:B------:R-:W-:Y:S02]  /*0790*/  IMAD.WIDE.U32 R150, R143, 0x8, R148.reuse ;  /* 0x000000088f967825 */ /* 0x100fe400078e0094 */
[----:B------:R-:W3:Y:S02]  /*07a0*/  LDG.E.64 R156, desc[UR4][R156.64] ;  /* 0x000000049c9c7981 */ /* 0x000ee4000c1e1b00 */
[C---:B------:R-:W-:Y:S02]  /*07b0*/  IMAD.WIDE.U32 R148, R142.reuse, 0x8, R148 ;  /* 0x000000088e947825 */ /* 0x040fe400078e0094 */
[----:B------:R-:W3:Y:S04]  /*07c0*/  LDG.E.64 R150, desc[UR4][R150.64] ;  /* 0x0000000496967981 */ /* 0x000ee8000c1e1b00 */
[----:B------:R-:W3:Y:S01]  /*07d0*/  LDG.E.64 R148, desc[UR4][R148.64] ;  /* 0x0000000494947981 */ /* 0x000ee2000c1e1b00 */
[----:B------:R-:W-:-:S06]  /*07e0*/  IMAD.WIDE.U32 R120, R142, 0x10, R120 ;  /* 0x000000108e787825 */ /* 0x000fcc00078e0078 */
[----:B------:R-:W3:Y:S01]  /*07f0*/  LDG.E.128 R120, desc[UR4][R120.64] ;  /* 0x0000000478787981 */ /* 0x000ee2000c1e1d00 */
[----:B------:R-:W-:Y:S02]  /*0800*/  ISETP.NE.AND P4, PT, RZ, UR7, PT ;  /* 0x00000007ff007c0c */ /* 0x000fe4000bf85270 */
[----:B0-----:R-:W-:-:S04]  /*0810*/  ISETP.NE.U32.AND P0, PT, RZ, UR8, PT ;  /* 0x00000008ff007c0c */ /* 0x001fc8000bf05070 */
[----:B------:R-:W-:Y:S01]  /*0820*/  ISETP.NE.AND.EX P0, PT, RZ, UR9, PT, P0 ;  /* 0x00000009ff007c0c */ /* 0x000fe2000bf05300 */
[----:B------:R-:W0:Y:S01]  /*0830*/  S2R R208, SR_CgaCtaId ;  /* 0x0000000000d07919 */ /* 0x000e220000008800 */
[----:B--2---:R-:W-:-:S05]  /*0840*/  FSEL R147, R147, RZ, !P4 ;  /* 0x000000ff93937208 */ /* 0x004fca0006000000 */
[C---:B------:R-:W-:Y:S01]  /*0850*/  FADD.FTZ R179, -R147.reuse, R116 ;  /* 0x0000007493b37221 */ /* 0x040fe20000010100 */
[C---:B------:R-:W-:Y:S02]  /*0860*/  FADD.FTZ R163, -R147.reuse, R117 ;  /* 0x0000007593a37221 */ /* 0x040fe40000010100 */
[----:B------:R-:W1:Y:S01]  /*0870*/  @P1 LDC.64 R116, c[0x0][0x3e0] ;  /* 0x0000f800ff741b82 */ /* 0x000e620000000a00 */
[C---:B----4-:R-:W-:Y:S01]  /*0880*/  FADD.FTZ R167, -R147.reuse, R104 ;  /* 0x0000006893a77221 */ /* 0x050fe20000010100 */
[----:B------:R-:W-:-:S06]  /*0890*/  FADD.FTZ R181, -R147, R105 ;  /* 0x0000006993b57221 */ /* 0x000fcc0000010100 */
[----:B------:R-:W2:Y:S01]  /*08a0*/  @P0 LDC.64 R104, c[0x0][0x438] ;  /* 0x00010e00ff680b82 */ /* 0x000ea20000000a00 */
[C---:B------:R-:W-:Y:S01]  /*08b0*/  FADD.FTZ R185, -R147.reuse, R106 ;  /* 0x0000006a93b97221 */ /* 0x040fe20000010100 */
[C---:B------:R-:W-:Y:S01]  /*08c0*/  FADD.FTZ R187, -R147.reuse, R107 ;  /* 0x0000006b93bb7221 */ /* 0x040fe20000010100 */
[C---:B------:R-:W-:Y:S01]  /*08d0*/  FADD.FTZ R205, -R147.reuse, R112 ;  /* 0x0000007093cd7221 */ /* 0x040fe20000010100 */
[----:B------:R-:W-:-:S04]  /*08e0*/  FADD.FTZ R207, -R147, R113 ;  /* 0x0000007193cf7221 */ /* 0x000fc80000010100 */
[----:B------:R-:W4:Y:S01]  /*08f0*/  @P0 LDC.64 R106, c[0x0][0x438] ;  /* 0x00010e00ff6a0b82 */ /* 0x000f220000000a00 */
[----:B------:R-:W-:-:S07]  /*0900*/  MOV R162, R152 ;  /* 0x0000009800a27202 */ /* 0x000fce0000000f00 */
[----:B------:R-:W0:Y:S01]  /*0910*/  LDC.64 R112, c[0x0][0x3b0] ;  /* 0x0000ec00ff707b82 */ /* 0x000e220000000a00 */
[----:B-1----:R-:W-:Y:S01]  /*0920*/  @P1 IMAD.WIDE R116, R0, 0x2, R116 ;  /* 0x0000000200741825 */ /* 0x002fe200078e0274 */
[----:B------:R-:W-:-:S04]  /*0930*/  SHF.R.U64 R189, R152, 0x10, R153 ;  /* 0x0000001098bd7819 */ /* 0x000fc80000001299 */
[----:B------:R1:W4:Y:S01]  /*0940*/  @P1 LDG.E.U16 R158, desc[UR4][R116.64] ;  /* 0x00000004749e1981 */ /* 0x000322000c1e1500 */
[----:B------:R-:W-:Y:S01]  /*0950*/  MOV R193, R153 ;  /* 0x0000009900c17202 */ /* 0x000fe20000000f00 */
[----:B--2---:R-:W-:-:S04]  /*0960*/  @P0 IMAD.WIDE.U32 R104, R142, 0x10, R104 ;  /* 0x000000108e680825 */ /* 0x004fc800078e0068 */
[----:B---3--:R-:W-:Y:S01]  /*0970*/  FMUL.FTZ R188, R144, R181 ;  /* 0x000000b590bc7220 */ /* 0x008fe20000410000 */
[----:B------:R-:W-:Y:S02]  /*0980*/  SHF.L.U32 R189, R189, 0x10, RZ ;  /* 0x00000010bdbd7819 */ /* 0x000fe400000006ff */
[----:B-1----:R-:W-:Y:S01]  /*0990*/  SHF.L.U32 R117, R162, 0x10, RZ ;  /* 0x00000010a2757819 */ /* 0x002fe200000006ff */
[----:B-----5:R1:W5:Y:S01]  /*09a0*/  @P0 LDG.E.128 R100, desc[UR4][R104.64] ;  /* 0x0000000468640981 */ /* 0x020362000c1e1d00 */
[----:B------:R-:W-:Y:S02]  /*09b0*/  MOV R194, R154 ;  /* 0x0000009a00c27202 */ /* 0x000fe40000000f00 */
[----:B------:R-:W-:Y:S01]  /*09c0*/  SHF.R.U64 R172, R154, 0x10, R155 ;  /* 0x000000109aac7819 */ /* 0x000fe2000000129b */
[----:B------:R-:W-:Y:S01]  /*09d0*/  FMUL.FTZ R181, R80, R117 ;  /* 0x0000007550b57220 */ /* 0x000fe20000410000 */
[C---:B------:R-:W-:Y:S01]  /*09e0*/  FMUL.FTZ R154, R144.reuse, R167 ;  /* 0x000000a7909a7220 */ /* 0x040fe20000410000 */
[----:B------:R-:W-:Y:S01]  /*09f0*/  SHF.R.U32.HI R191, RZ, 0x10, R153 ;  /* 0x00000010ffbf7819 */ /* 0x000fe20000011699 */
[----:B------:R-:W-:Y:S01]  /*0a00*/  FMUL.FTZ R192, R144, R187 ;  /* 0x000000bb90c07220 */ /* 0x000fe20000410000 */
[----:B------:R-:W-:Y:S01]  /*0a10*/  SHF.L.U32 R193, R193, 0x10, RZ ;  /* 0x00000010c1c17819 */ /* 0x000fe200000006ff */
[----:B------:R-:W-:Y:S01]  /*0a20*/  FMUL.FTZ R187, R81, R189 ;  /* 0x000000bd51bb7220 */ /* 0x000fe20000410000 */
[----:B-1----:R-:W-:Y:S01]  /*0a30*/  FADD.FTZ R104, RZ, R181 ;  /* 0x000000b5ff687221 */ /* 0x002fe20000010000 */
[----:B------:R-:W-:Y:S01]  /*0a40*/  FFMA.FTZ R105, R154, R181, RZ ;  /* 0x000000b59a697223 */ /* 0x000fe200000100ff */
[----:B------:R-:W-:Y:S01]  /*0a50*/  FMUL.FTZ R190, R144, R185 ;  /* 0x000000b990be7220 */ /* 0x000fe20000410000 */
[----:B------:R-:W-:Y:S01]  /*0a60*/  SHF.L.U32 R191, R191, 0x10, RZ ;  /* 0x00000010bfbf7819 */ /* 0x000fe200000006ff */
[----:B------:R-:W-:Y:S01]  /*0a70*/  FMUL.FTZ R185, R82, R193 ;  /* 0x000000c152b97220 */ /* 0x000fe20000410000 */
[----:B------:R-:W-:Y:S01]  /*0a80*/  FADD.FTZ R104, R187, R104 ;  /* 0x00000068bb687221 */ /* 0x000fe20000010000 */
[----:B------:R-:W-:Y:S01]  /*0a90*/  FFMA.FTZ R105, R188, R187, R105 ;  /* 0x000000bbbc697223 */ /* 0x000fe20000010069 */
[C---:B------:R-:W-:Y:S01]  /*0aa0*/  FADD.FTZ R195, -R147.reuse, R108 ;  /* 0x0000006c93c37221 */ /* 0x040fe20000010100 */
[----:B------:R-:W-:Y:S01]  /*0ab0*/  FADD.FTZ R199, -R147, R110 ;  /* 0x0000006e93c77221 */ /* 0x000fe20000010100 */
[----:B----4-:R-:W-:Y:S01]  /*0ac0*/  @P0 IMAD.WIDE.U32 R106, R143, 0x10, R106 ;  /* 0x000000108f6a0825 */ /* 0x010fe200078e006a */
[----:B------:R-:W-:-:S03]  /*0ad0*/  MOV R198, R156 ;  /* 0x0000009c00c67202 */ /* 0x000fc60000000f00 */
[----:B------:R-:W-:Y:S01]  /*0ae0*/  FMUL.FTZ R167, R83, R191 ;  /* 0x000000bf53a77220 */ /* 0x000fe20000410000 */
[--C-:B------:R-:W-:Y:S01]  /*0af0*/  SHF.R.U64 R164, R156, 0x10, R157.reuse ;  /* 0x000000109ca47819 */ /* 0x100fe2000000129d */
[----:B------:R-:W-:Y:S01]  /*0b00*/  FADD.FTZ R104, R185, R104 ;  /* 0x00000068b9687221 */ /* 0x000fe20000010000 */
[----:B------:R-:W-:Y:S02]  /*0b10*/  MOV R200, R157 ;  /* 0x0000009d00c87202 */ /* 0x000fe40000000f00 */
[----:B------:R-:W-:Y:S02]  /*0b20*/  SHF.R.U32.HI R201, RZ, 0x10, R157 ;  /* 0x00000010ffc97819 */ /* 0x000fe4000001169d */
[----:B------:R-:W-:Y:S01]  /*0b30*/  SHF.L.U32 R194, R194, 0x10, RZ ;  /* 0x00000010c2c27819 */ /* 0x000fe200000006ff */
[----:B------:R-:W-:Y:S01]  /*0b40*/  FFMA.FTZ R105, R190, R185, R105 ;  /* 0x000000b9be697223 */ /* 0x000fe20000010069 */
[----:B------:R-:W-:Y:S02]  /*0b50*/  MOV R157, R148 ;  /* 0x00000094009d7202 */ /* 0x000fe40000000f00 */
[----:B------:R-:W-:-:S02]  /*0b60*/  MOV R152, R149 ;  /* 0x0000009500987202 */ /* 0x000fc40000000f00 */
[--C-:B------:R-:W-:Y:S01]  /*0b70*/  SHF.R.U32.HI R160, RZ, 0x10, R149.reuse ;  /* 0x00000010ffa07819 */ /* 0x100fe20000011695 */
[----:B------:R-:W-:Y:S01]  /*0b80*/  FMUL.FTZ R186, R144, R195 ;  /* 0x000000c390ba7220 */ /* 0x000fe20000410000 */
[----:B------:R-:W-:Y:S01]  /*0b90*/  SHF.R.U64 R156, R148, 0x10, R149 ;  /* 0x00000010949c7819 */ /* 0x000fe20000001295 */
[----:B0-----:R-:W-:-:S04]  /*0ba0*/  IMAD.WIDE.U32 R148, R165, 0x4, R112 ;  /* 0x00000004a5947825 */ /* 0x001fc800078e0070 */
[----:B------:R-:W-:Y:S01]  /*0bb0*/  FMUL.FTZ R162, R144, R199 ;  /* 0x000000c790a27220 */ /* 0x000fe20000410000 */
[----:B------:R-:W-:Y:S01]  /*0bc0*/  MOV R196, R155 ;  /* 0x0000009b00c47202 */ /* 0x000fe20000000f00 */
[----:B------:R0:W5:Y:S01]  /*0bd0*/  @P0 LDG.E.128 R96, desc[UR4][R106.64] ;  /* 0x000000046a600981 */ /* 0x000162000c1e1d00 */
[----:B------:R-:W-:Y:S02]  /*0be0*/  SHF.L.U32 R195, R172, 0x10, RZ ;  /* 0x00000010acc37819 */ /* 0x000fe400000006ff */
[----:B------:R-:W-:Y:S01]  /*0bf0*/  SHF.L.U32 R199, R164, 0x10, RZ ;  /* 0x00000010a4c77819 */ /* 0x000fe200000006ff */
[----:B------:R-:W-:Y:S01]  /*0c00*/  FMUL.FTZ R164, R76, R194 ;  /* 0x000000c24ca47220 */ /* 0x000fe20000410000 */
[----:B------:R-:W-:Y:S01]  /*0c10*/  FADD.FTZ R197, -R147, R109 ;  /* 0x0000006d93c57221 */ /* 0x000fe20000010100 */
[----:B------:R-:W-:Y:S01]  /*0c20*/  SHF.R.U32.HI R166, RZ, 0x10, R155 ;  /* 0x00000010ffa67819 */ /* 0x000fe2000001169b */
[----:B------:R-:W-:Y:S01]  /*0c30*/  FFMA.FTZ R105, R192, R167, R105 ;  /* 0x000000a7c0697223 */ /* 0x000fe20000010069 */
[----:B------:R1:W5:Y:S01]  /*0c40*/  LDG.E R155, desc[UR4][R148.64] ;  /* 0x00000004949b7981 */ /* 0x000362000c1e1900 */
[----:B0-----:R-:W-:Y:S01]  /*0c50*/  FADD.FTZ R107, R167, R104 ;  /* 0x00000068a76b7221 */ /* 0x001fe20000010000 */
[----:B------:R-:W-:Y:S01]  /*0c60*/  SHF.L.U32 R196, R196, 0x10, RZ ;  /* 0x00000010c4c47819 */ /* 0x000fe200000006ff */
[----:B------:R-:W-:-:S04]  /*0c70*/  IMAD.WIDE.U32 R182, R146, 0x4, R112 ;  /* 0x0000000492b67825 */ /* 0x000fc800078e0070 */
[----:B------:R-:W-:Y:S01]  /*0c80*/  FMUL.FTZ R184, R144, R197 ;  /* 0x000000c590b87220 */ /* 0x000fe20000410000 */
[----:B------:R-:W-:Y:S01]  /*0c90*/  FADD.FTZ R104, R164, R107 ;  /* 0x0000006ba4687221 */ /* 0x000fe20000010000 */
[----:B------:R-:W-:Y:S01]  /*0ca0*/  FFMA.FTZ R105, R186, R164, R105 ;  /* 0x000000a4ba697223 */ /* 0x000fe20000010069 */
[----:B------:R-:W-:Y:S01]  /*0cb0*/  FADD.FTZ R203, -R147, R111 ;  /* 0x0000006f93cb7221 */ /* 0x000fe20000010100 */
[----:B------:R-:W-:Y:S01]  /*0cc0*/  SHF.L.U32 R198, R198, 0x10, RZ ;  /* 0x00000010c6c67819 */ /* 0x000fe200000006ff */
[----:B-1----:R-:W-:Y:S01]  /*0cd0*/  FMUL.FTZ R149, R144, R163 ;  /* 0x000000a390957220 */ /* 0x002fe20000410000 */
[----:B------:R-:W-:Y:S01]  /*0ce0*/  FMUL.FTZ R163, R77, R195 ;  /* 0x000000c34da37220 */ /* 0x000fe20000410000 */
[----:B------:R-:W-:Y:S01]  /*0cf0*/  SHF.L.U32 R197, R166, 0x10, RZ ;  /* 0x00000010a6c57819 */ /* 0x000fe200000006ff */
[----:B------:R-:W-:Y:S01]  /*0d00*/  FMUL.FTZ R166, R78, R196 ;  /* 0x000000c44ea67220 */ /* 0x000fe20000410000 */
[----:B------:R0:W5:Y:S01]  /*0d10*/  LDG.E R182, desc[UR4][R182.64] ;  /* 0x00000004b6b67981 */ /* 0x000162000c1e1900 */
[----:B------:R-:W-:Y:S01]  /*0d20*/  FADD.FTZ R107, R163, R104 ;  /* 0x00000068a36b7221 */ /* 0x000fe20000010000 */
[----:B------:R-:W-:Y:S01]  /*0d30*/  FFMA.FTZ R105, R184, R163, R105 ;  /* 0x000000a3b8697223 */ /* 0x000fe20000010069 */
[----:B------:R-:W-:Y:S01]  /*0d40*/  FMUL.FTZ R180, R144, R203 ;  /* 0x000000cb90b47220 */ /* 0x000fe20000410000 */
[----:B------:R-:W-:Y:S01]  /*0d50*/  FADD.FTZ R177, -R147, R118 ;  /* 0x0000007693b17221 */ /* 0x000fe20000010100 */
[----:B------:R-:W-:Y:S01]  /*0d60*/  FADD.FTZ R104, R166, R107 ;  /* 0x0000006ba6687221 */ /* 0x000fe20000010000 */
[----:B------:R-:W-:Y:S01]  /*0d70*/  FFMA.FTZ R105, R162, R166, R105 ;  /* 0x000000a6a2697223 */ /* 0x000fe20000010069 */
[C---:B------:R-:W-:Y:S01]  /*0d80*/  FMUL.FTZ R148, R144.reuse, R179 ;  /* 0x000000b390947220 */ /* 0x040fe20000410000 */
[----:B------:R-:W-:Y:S01]  /*0d90*/  FMUL.FTZ R174, R144, R205 ;  /* 0x000000cd90ae7220 */ /* 0x000fe20000410000 */
[----:B------:R-:W-:Y:S01]  /*0da0*/  MOV R173, R150 ;  /* 0x0000009600ad7202 */ /* 0x000fe20000000f00 */
[----:B0-----:R-:W-:Y:S01]  /*0db0*/  FMUL.FTZ R183, R79, R197 ;  /* 0x000000c54fb77220 */ /* 0x001fe20000410000 */
[----:B------:R-:W-:Y:S01]  /*0dc0*/  FMUL.FTZ R179, R72, R198 ;  /* 0x000000c648b37220 */ /* 0x000fe20000410000 */
[----:B------:R-:W-:Y:S01]  /*0dd0*/  SHF.R.U64 R170, R150, 0x10, R151 ;  /* 0x0000001096aa7819 */ /* 0x000fe20000001297 */
[----:B------:R-:W-:Y:S01]  /*0de0*/  FADD.FTZ R175, -R147, R119 ;  /* 0x0000007793af7221 */ /* 0x000fe20000010100 */
[----:B------:R-:W-:Y:S01]  /*0df0*/  FADD.FTZ R104, R183, R104 ;  /* 0x00000068b7687221 */ /* 0x000fe20000010000 */
[----:B------:R-:W-:Y:S01]  /*0e00*/  FFMA.FTZ R105, R180, R183, R105 ;  /* 0x000000b7b4697223 */ /* 0x000fe20000010069 */
[----:B------:R-:W-:Y:S01]  /*0e10*/  SHF.L.U32 R200, R200, 0x10, RZ ;  /* 0x00000010c8c87819 */ /* 0x000fe200000006ff */
[C---:B------:R-:W-:Y:S01]  /*0e20*/  FMUL.FTZ R150, R144.reuse, R177 ;  /* 0x000000b190967220 */ /* 0x040fe20000410000 */
[----:B------:R-:W-:Y:S01]  /*0e30*/  FMUL.FTZ R177, R73, R199 ;  /* 0x000000c749b17220 */ /* 0x000fe20000410000 */
[----:B------:R-:W-:Y:S01]  /*0e40*/  FADD.FTZ R104, R179, R104 ;  /* 0x00000068b3687221 */ /* 0x000fe20000010000 */
[C---:B------:R-:W-:Y:S01]  /*0e50*/  FADD.FTZ R209, -R147.reuse, R114 ;  /* 0x0000007293d17221 */ /* 0x040fe20000010100 */
[----:B------:R-:W-:Y:S01]  /*0e60*/  FMUL.FTZ R176, R144, R207 ;  /* 0x000000cf90b07220 */ /* 0x000fe20000410000 */
[----:B------:R-:W-:Y:S01]  /*0e70*/  FFMA.FTZ R105, R174, R179, R105 ;  /* 0x000000b3ae697223 */ /* 0x000fe20000010069 */
[----:B------:R-:W-:Y:S01]  /*0e80*/  FADD.FTZ R211, -R147, R115 ;  /* 0x0000007393d37221 */ /* 0x000fe20000010100 */
[----:B------:R-:W-:Y:S01]  /*0e90*/  MOV R168, R151 ;  /* 0x0000009700a87202 */ /* 0x000fe20000000f00 */
[----:B------:R-:W0:Y:S01]  /*0ea0*/  @P0 LDC.64 R114, c[0x0][0x438] ;  /* 0x00010e00ff720b82 */ /* 0x000e220000000a00 */
        /* <DEDUP_REMOVED lines=18> */
[----:B------:R-:W-:Y:S01]  /*0fd0*/  FADD.FTZ R171, -R147, R120 ;  /* 0x0000007893ab7221 */ /* 0x000fe20000010100 */
        /* <DEDUP_REMOVED lines=8> */
[----:B------:R-:W-:Y:S01]  /*1060*/  FADD.FTZ R161, -R147, R121 ;  /* 0x0000007993a17221 */ /* 0x000fe20000010100 */
[----:B------:R-:W-:Y:S01]  /*1070*/  FMUL.FTZ R168, R71, R204 ;  /* 0x000000cc47a87220 */ /* 0x000fe20000410000 */
[----:B------:R-:W-:Y:S01]  /*1080*/  FADD.FTZ R107, R169, R106 ;  /* 0x0000006aa96b7221 */ /* 0x000fe20000010000 */
[----:B------:R-:W-:Y:S01]  /*1090*/  FFMA.FTZ R104, R150, R169, R105 ;  /* 0x000000a996687223 */ /* 0x000fe20000010069 */
[----:B0-----:R-:W-:-:S04]  /*10a0*/  @P0 IMAD.WIDE.U32 R114, R165, 0x10, R114 ;  /* 0x00000010a5720825 */ /* 0x001fc800078e0072 */
[----:B------:R-:W-:Y:S01]  /*10b0*/  FMUL.FTZ R121, R64, R205 ;  /* 0x000000cd40797220 */ /* 0x000fe20000410000 */
[----:B------:R-:W-:Y:S01]  /*10c0*/  FADD.FTZ R106, R168, R107 ;  /* 0x0000006ba86a7221 */ /* 0x000fe20000010000 */
[----:B------:R-:W-:Y:S01]  /*10d0*/  FMUL.FTZ R116, R144, R171 ;  /* 0x000000ab90747220 */ /* 0x000fe20000410000 */
[----:B------:R-:W-:Y:S01]  /*10e0*/  FFMA.FTZ R107, R151, R168, R104 ;  /* 0x000000a8976b7223 */ /* 0x000fe20000010068 */
[----:B------:R-:W-:Y:S01]  /*10f0*/  IMAD.WIDE.U32 R118, R145, 0x4, R112 ;  /* 0x0000000491767825 */ /* 0x000fe200078e0070 */
[----:B------:R0:W5:Y:S01]  /*1100*/  @P0 LDG.E.128 R84, desc[UR4][R114.64] ;  /* 0x0000000472540981 */ /* 0x000162000c1e1d00 */
[----:B------:R-:W-:Y:S02]  /*1110*/  SHF.L.U32 R207, R152, 0x10, RZ ;  /* 0x0000001098cf7819 */ /* 0x000fe400000006ff */
[----:B------:R-:W-:Y:S01]  /*1120*/  FMUL.FTZ R120, R65, R206 ;  /* 0x000000ce41787220 */ /* 0x000fe20000410000 */
[----:B------:R-:W-:Y:S01]  /*1130*/  FADD.FTZ R105, R121, R106 ;  /* 0x0000006a79697221 */ /* 0x000fe20000010000 */
[C---:B------:R-:W-:Y:S01]  /*1140*/  FADD.FTZ R159, -R147.reuse, R122 ;  /* 0x0000007a939f7221 */ /* 0x040fe20000010100 */
[----:B------:R-:W-:Y:S01]  /*1150*/  FADD.FTZ R153, -R147, R123 ;  /* 0x0000007b93997221 */ /* 0x000fe20000010100 */
[----:B------:R-:W-:Y:S01]  /*1160*/  FFMA.FTZ R104, R116, R121, R107 ;  /* 0x0000007974687223 */ /* 0x000fe2000001006b */
[----:B------:R-:W-:Y:S01]  /*1170*/  IMAD.WIDE.U32 R122, R143, 0x4, R112 ;  /* 0x000000048f7a7825 */ /* 0x000fe200078e0070 */
[----:B------:R1:W5:Y:S01]  /*1180*/  LDG.E R147, desc[UR4][R118.64] ;  /* 0x0000000476937981 */ /* 0x000362000c1e1900 */
[----:B------:R-:W-:-:S02]  /*1190*/  SHF.L.U32 R160, R160, 0x10, RZ ;  /* 0x00000010a0a07819 */ /* 0x000fc400000006ff */
[C---:B0-----:R-:W-:Y:S01]  /*11a0*/  FMUL.FTZ R115, R144.reuse, R161 ;  /* 0x000000a190737220 */ /* 0x041fe20000410000 */
[----:B------:R-:W-:Y:S01]  /*11b0*/  FADD.FTZ R106, R105, R120 ;  /* 0x00000078696a7221 */ /* 0x000fe20000010000 */
[----:B------:R-:W-:Y:S01]  /*11c0*/  FMUL.FTZ R114, R144, R159 ;  /* 0x0000009f90727220 */ /* 0x000fe20000410000 */
[----:B------:R0:W5:Y:S01]  /*11d0*/  LDG.E R122, desc[UR4][R122.64] ;  /* 0x000000047a7a7981 */ /* 0x000162000c1e1900 */
[----:B------:R-:W-:Y:S01]  /*11e0*/  FFMA.FTZ R105, R115, R120, R104 ;  /* 0x0000007873697223 */ /* 0x000fe20000010068 */
[----:B------:R-:W2:Y:S01]  /*11f0*/  @P0 LDC.64 R108, c[0x0][0x438] ;  /* 0x00010e00ff6c0b82 */ /* 0x000ea20000000a00 */
[----:B-1----:R-:W-:Y:S01]  /*1200*/  FMUL.FTZ R119, R66, R207 ;  /* 0x000000cf42777220 */ /* 0x002fe20000410000 */
[----:B------:R-:W-:-:S03]  /*1210*/  FMUL.FTZ R118, R67, R160 ;  /* 0x000000a043767220 */ /* 0x000fc60000410000 */
[----:B------:R-:W-:Y:S01]  /*1220*/  FADD.FTZ R107, R106, R119 ;  /* 0x000000776a6b7221 */ /* 0x000fe20000010000 */
[----:B0-----:R-:W-:Y:S01]  /*1230*/  FMUL.FTZ R123, R144, R153 ;  /* 0x00000099907b7220 */ /* 0x001fe20000410000 */
[----:B------:R-:W-:Y:S01]  /*1240*/  FFMA.FTZ R104, R114, R119, R105 ;  /* 0x0000007772687223 */ /* 0x000fe20000010069 */
[----:B------:R-:W0:Y:S01]  /*1250*/  @P0 LDC.64 R110, c[0x0][0x438] ;  /* 0x00010e00ff6e0b82 */ /* 0x000e220000000a00 */
[----:B------:R-:W-:Y:S02]  /*1260*/  FADD.FTZ R107, R107, R118 ;  /* 0x000000766b6b7221 */ /* 0x000fe40000010000 */
[----:B------:R-:W-:-:S03]  /*1270*/  FFMA.FTZ R104, R123, R118, R104 ;  /* 0x000000767b687223 */ /* 0x000fc60000010068 */
[----:B------:R-:W1:Y:S04]  /*1280*/  SHFL.DOWN PT, R106, R107, 0x10, 0x1f ;  /* 0x0a001f006b6a7f89 */ /* 0x000e6800000e0000 */
[----:B------:R-:W3:Y:S01]  /*1290*/  SHFL.DOWN PT, R105, R104, 0x10, 0x1f ;  /* 0x0a001f0068697f89 */ /* 0x000ee200000e0000 */
[----:B--2---:R-:W-:-:S05]  /*12a0*/  @P0 IMAD.WIDE.U32 R108, R145, 0x10, R108 ;  /* 0x00000010916c0825 */ /* 0x004fca00078e006c */
[----:B------:R2:W5:Y:S01]  /*12b0*/  @P0 LDG.E.128 R92, desc[UR4][R108.64] ;  /* 0x000000046c5c0981 */ /* 0x000562000c1e1d00 */
[----:B-1----:R-:W-:Y:S01]  /*12c0*/  FADD.FTZ R106, R107, R106 ;  /* 0x0000006a6b6a7221 */ /* 0x002fe20000010000 */
[----:B---3--:R-:W-:-:S04]  /*12d0*/  FADD.FTZ R105, R104, R105 ;  /* 0x0000006968697221 */ /* 0x008fc80000010000 */
[----:B--2---:R-:W1:Y:S04]  /*12e0*/  SHFL.DOWN PT, R109, R106, 0x8, 0x1f ;  /* 0x09001f006a6d7f89 */ /* 0x004e6800000e0000 */
[----:B------:R-:W2:Y:S01]  /*12f0*/  SHFL.DOWN PT, R108, R105, 0x8, 0x1f ;  /* 0x09001f00696c7f89 */ /* 0x000ea200000e0000 */
[----:B0-----:R-:W-:-:S05]  /*1300*/  @P0 IMAD.WIDE.U32 R110, R146, 0x10, R110 ;  /* 0x00000010926e0825 */ /* 0x001fca00078e006e */
[----:B------:R0:W5:Y:S01]  /*1310*/  @P0 LDG.E.128 R88, desc[UR4][R110.64] ;  /* 0x000000046e580981 */ /* 0x000162000c1e1d00 */
[----:B-1----:R-:W-:Y:S01]  /*1320*/  FADD.FTZ R109, R106, R109 ;  /* 0x0000006d6a6d7221 */ /* 0x002fe20000010000 */
[----:B--2---:R-:W-:-:S04]  /*1330*/  FADD.FTZ R108, R105, R108 ;  /* 0x0000006c696c7221 */ /* 0x004fc80000010000 */
[----:B0-----:R-:W0:Y:S04]  /*1340*/  SHFL.DOWN PT, R110, R109, 0x4, 0x1f ;  /* 0x08801f006d6e7f89 */ /* 0x001e2800000e0000 */
[----:B------:R-:W1:Y:S01]  /*1350*/  SHFL.DOWN PT, R111, R108, 0x4, 0x1f ;  /* 0x08801f006c6f7f89 */ /* 0x000e6200000e0000 */
[----:B------:R-:W-:-:S06]  /*1360*/  IMAD.WIDE.U32 R112, R142, 0x4, R112 ;  /* 0x000000048e707825 */ /* 0x000fcc00078e0070 */
[----:B------:R2:W5:Y:S02]  /*1370*/  LDG.E R113, desc[UR4][R112.64] ;  /* 0x0000000470717981 */ /* 0x000564000c1e1900 */
[----:B--2---:R-:W2:Y:S01]  /*1380*/  S2R R112, SR_TID.X ;  /* 0x0000000000707919 */ /* 0x004ea20000002100 */
[----:B0-----:R-:W-:Y:S01]  /*1390*/  FADD.FTZ R110, R109, R110 ;  /* 0x0000006e6d6e7221 */ /* 0x001fe20000010000 */
[----:B-1----:R-:W-:-:S04]  /*13a0*/  FADD.FTZ R111, R108, R111 ;  /* 0x0000006f6c6f7221 */ /* 0x002fc80000010000 */
[----:B------:R-:W0:Y:S04]  /*13b0*/  SHFL.DOWN PT, R107, R110, 0x2, 0x1f ;  /* 0x08401f006e6b7f89 */ /* 0x000e2800000e0000 */
[----:B------:R-:W1:Y:S01]  /*13c0*/  SHFL.DOWN PT, R104, R111, 0x2, 0x1f ;  /* 0x08401f006f687f89 */ /* 0x000e6200000e0000 */
[----:B------:R-:W-:Y:S02]  /*13d0*/  PLOP3.LUT P0, PT, PT, PT, PT, 0x80, 0x8 ;  /* 0x000000000008781c */ /* 0x000fe40003f0f070 */
[----:B------:R-:W-:Y:S02]  /*13e0*/  MOV R105, 0x400 ;  /* 0x0000040000697802 */ /* 0x000fe40000000f00 */
[----:B--2---:R-:W-:Y:S01]  /*13f0*/  LOP3.LUT P3, RZ, R112, 0x1f, RZ, 0xc0, !PT ;  /* 0x0000001f70ff7812 */ /* 0x004fe2000786c0ff */
[----:B0-----:R-:W-:Y:S01]  /*1400*/  FADD.FTZ R107, R110, R107 ;  /* 0x0000006b6e6b7221 */ /* 0x001fe20000010000 */
[----:B-1----:R-:W-:-:S04]  /*1410*/  FADD.FTZ R104, R111, R104 ;  /* 0x000000686f687221 */ /* 0x002fc80000010000 */
[----:B------:R-:W0:Y:S04]  /*1420*/  SHFL.DOWN PT, R152, R107, 0x1, 0x1f ;  /* 0x08201f006b987f89 */ /* 0x000e2800000e0000 */
[----:B------:R-:W1:Y:S03]  /*1430*/  SHFL.DOWN PT, R153, R104, 0x1, 0x1f ;  /* 0x08201f0068997f89 */ /* 0x000e6600000e0000 */
        /* <DEDUP_REMOVED lines=69> */
[----:B------:R-:W-:Y:S01]  /*1890*/  @P1 SHF.L.U32 R117, R158, 0x10, RZ ;  /* 0x000000109e751819 */ /* 0x000fe200000006ff */
[----:B------:R-:W-:Y:S01]  /*18a0*/  FMUL.FTZ R170, R104, UR11 ;  /* 0x0000000b68aa7c20 */ /* 0x000fe20008410000 */
[----:B------:R-:W-:Y:S01]  /*18b0*/  FSEL R171, R110, RZ, !P4 ;  /* 0x000000ff6eab7208 */ /* 0x000fe20006000000 */
[----:B------:R-:W-:Y:S06]  /*18c0*/  BRA.U UP0, `(.L_x_5271) ;  /* 0x00000025007c7547 */ /* 0x000fec000b800000 */
[----:B------:R-:W-:-:S04]  /*18d0*/  UISETP.NE.U32.AND UP0, UPT, UR12, URZ, UPT ;  /* 0x000000ff0c00728c */ /* 0x000fc8000bf05070 */
[----:B------:R-:W-:-:S09]  /*18e0*/  UISETP.NE.AND.EX UP0, UPT, UR13, URZ, UPT, UP0 ;  /* 0x000000ff0d00728c */ /* 0x000fd2000bf05300 */
[----:B------:R-:W-:Y:S05]  /*18f0*/  BRA.U !UP0, `(.L_x_5272) ;  /* 0x0000001108cc7547 */ /* 0x000fea000b800000 */
[----:B------:R-:W0:Y:S01]  /*1900*/  LDC.64 R158, c[0x0][0x390] ;  /* 0x0000e400ff9e7b82 */ /* 0x000e220000000a00 */
[-CC-:B------:R-:W-:Y:S01]  /*1910*/  FFMA.FTZ R188, R188, R170.reuse, R171.reuse ;  /* 0x000000aabcbc7223 */ /* 0x180fe200000100ab */
[-CC-:B------:R-:W-:Y:S01]  /*1920*/  FFMA.FTZ R190, R190, R170.reuse, R171.reuse ;  /* 0x000000aabebe7223 */ /* 0x180fe200000100ab */
[-CC-:B------:R-:W-:Y:S01]  /*1930*/  FFMA.FTZ R192, R192, R170.reuse, R171.reuse ;  /* 0x000000aac0c07223 */ /* 0x180fe200000100ab */
[----:B------:R-:W-:Y:S01]  /*1940*/  FFMA.FTZ R154, R154, R170, R171 ;  /* 0x000000aa9a9a7223 */ /* 0x000fe200000100ab */
        /* <DEDUP_REMOVED lines=9> */
[C---:B------:R-:W-:Y:S01]  /*19e0*/  FMUL.FTZ R105, R144.reuse, R105 ;  /* 0x0000006990697220 */ /* 0x040fe20000410000 */
[C---:B------:R-:W-:Y:S01]  /*19f0*/  FMUL.FTZ R106, R144.reuse, R185 ;  /* 0x000000b9906a7220 */ /* 0x040fe20000410000 */
[----:B------:R-:W-:Y:S01]  /*1a00*/  FMUL.FTZ R107, R144, R107 ;  /* 0x0000006b906b7220 */ /* 0x000fe20000410000 */
[----:B------:R-:W-:Y:S01]  /*1a10*/  ISETP.GE.U32.AND P0, PT, R155, 0x1000000, PT ;  /* 0x010000009b00780c */ /* 0x000fe20003f06070 */
[-C--:B------:R-:W-:Y:S01]  /*1a20*/  FMUL.FTZ R104, R105, R117.reuse ;  /* 0x0000007569687220 */ /* 0x080fe20000410000 */
[-C--:B------:R-:W-:Y:S01]  /*1a30*/  FMUL.FTZ R108, R106, R117.reuse ;  /* 0x000000756a6c7220 */ /* 0x080fe20000410000 */
[----:B------:R-:W-:Y:S01]  /*1a40*/  FMUL.FTZ R188, R107, R117 ;  /* 0x000000756bbc7220 */ /* 0x000fe20000410000 */
[----:B------:R-:W-:Y:S01]  /*1a50*/  LOP3.LUT P4, RZ, R155, 0xff, RZ, 0xc0, !PT ;  /* 0x000000ff9bff7812 */ /* 0x000fe2000788c0ff */
[----:B------:R-:W-:Y:S01]  /*1a60*/  FMUL.FTZ R189, R104, UR14 ;  /* 0x0000000e68bd7c20 */ /* 0x000fe20008410000 */
[----:B------:R-:W-:Y:S01]  /*1a70*/  FMUL.FTZ R191, R108, UR14 ;  /* 0x0000000e6cbf7c20 */ /* 0x000fe20008410000 */
[----:B------:R-:W-:Y:S01]  /*1a80*/  FMUL.FTZ R188, R188, UR14 ;  /* 0x0000000ebcbc7c20 */ /* 0x000fe20008410000 */
[----:B------:R-:W0:Y:S01]  /*1a90*/  LDC.64 R154, c[0x0][0x468] ;  /* 0x00011a00ff9a7b82 */ /* 0x000e220000000a00 */
[----:B------:R-:W-:Y:S01]  /*1aa0*/  FMUL.FTZ R104, R45, R189 ;  /* 0x000000bd2d687220 */ /* 0x000fe20000410000 */
[----:B------:R-:W-:Y:S01]  /*1ab0*/  FMUL.FTZ R108, R46, R191 ;  /* 0x000000bf2e6c7220 */ /* 0x000fe20000410000 */
[----:B------:R-:W-:Y:S01]  /*1ac0*/  FMUL.FTZ R111, R47, R188 ;  /* 0x000000bc2f6f7220 */ /* 0x000fe20000410000 */
[----:B------:R-:W-:-:S02]  /*1ad0*/  FFMA.FTZ R184, R184, R170, R171 ;  /* 0x000000aab8b87223 */ /* 0x000fc400000100ab */
[----:B------:R-:W-:Y:S01]  /*1ae0*/  FSEL R109, R104, RZ, P5 ;  /* 0x000000ff686d7208 */ /* 0x000fe20002800000 */
[----:B------:R-:W-:Y:S01]  /*1af0*/  FMUL.FTZ R104, R144, R181 ;  /* 0x000000b590687220 */ /* 0x000fe20000410000 */
[----:B------:R-:W-:Y:S01]  /*1b00*/  FSEL R110, R108, RZ, P3 ;  /* 0x000000ff6c6e7208 */ /* 0x000fe20001800000 */
[----:B------:R-:W-:Y:S01]  /*1b10*/  FADD.FTZ R181, R163, -R184 ;  /* 0x800000b8a3b57221 */ /* 0x000fe20000010000 */
[----:B------:R-:W-:Y:S01]  /*1b20*/  FSEL R185, R111, RZ, P0 ;  /* 0x000000ff6fb97208 */ /* 0x000fe20000000000 */
[----:B------:R-:W-:Y:S01]  /*1b30*/  FMUL.FTZ R108, R104, R117 ;  /* 0x00000075686c7220 */ /* 0x000fe20000410000 */
[----:B------:R-:W3:Y:S01]  /*1b40*/  F2F.BF16.F32 R109, R109 ;  /* 0x0000006d006d7304 */ /* 0x000ee20000202000 */
[-CC-:B------:R-:W-:Y:S01]  /*1b50*/  FFMA.FTZ R111, R186, R170.reuse, R171.reuse ;  /* 0x000000aaba6f7223 */ /* 0x180fe200000100ab */
[----:B------:R-:W-:Y:S01]  /*1b60*/  FFMA.FTZ R184, R180, R170, R171 ;  /* 0x000000aab4b87223 */ /* 0x000fe200000100ab */
[----:B------:R-:W-:Y:S02]  /*1b70*/  FMUL.FTZ R187, R108, UR14 ;  /* 0x0000000e6cbb7c20 */ /* 0x000fe40008410000 */
[----:B------:R-:W-:-:S02]  /*1b80*/  FADD.FTZ R193, R164, -R111 ;  /* 0x8000006fa4c17221 */ /* 0x000fc40000010000 */
[----:B------:R-:W-:Y:S01]  /*1b90*/  FMUL.FTZ R108, R44, R187 ;  /* 0x000000bb2c6c7220 */ /* 0x000fe20000410000 */
[----:B------:R-:W4:Y:S04]  /*1ba0*/  F2F.BF16.F32 R185, R185 ;  /* 0x000000b900b97304 */ /* 0x000f280000202000 */
[----:B------:R-:W-:Y:S01]  /*1bb0*/  FSEL R167, R108, RZ, P4 ;  /* 0x000000ff6ca77208 */ /* 0x000fe20002000000 */
[----:B---3--:R-:W-:-:S03]  /*1bc0*/  IMAD.WIDE.U32 R108, R109, 0x10000, RZ ;  /* 0x000100006d6c7825 */ /* 0x008fc600078e00ff */
[----:B------:R-:W3:Y:S01]  /*1bd0*/  F2F.BF16.F32 R110, R110 ;  /* 0x0000006e006e7304 */ /* 0x000ee20000202000 */
[----:B----4-:R-:W-:-:S07]  /*1be0*/  SHF.L.U32 R195, R185, 0x10, RZ ;  /* 0x00000010b9c37819 */ /* 0x010fce00000006ff */
[----:B------:R-:W4:Y:S01]  /*1bf0*/  F2F.BF16.F32 R167, R167 ;  /* 0x000000a700a77304 */ /* 0x000f220000202000 */
[----:B---3--:R-:W-:Y:S01]  /*1c00*/  LOP3.LUT R111, R109, R195, R110, 0xfe, !PT ;  /* 0x000000c36d6f7212 */ /* 0x008fe200078efe6e */
[----:B------:R-:W-:Y:S01]  /*1c10*/  FFMA.FTZ R109, R162, R170, R171 ;  /* 0x000000aaa26d7223 */ /* 0x000fe200000100ab */
[----:B-1----:R-:W-:-:S04]  /*1c20*/  IMAD.WIDE.U32 R162, R165, 0x10, R152 ;  /* 0x00000010a5a27825 */ /* 0x002fc800078e0098 */
[----:B------:R-:W-:Y:S01]  /*1c30*/  FADD.FTZ R185, R166, -R109 ;  /* 0x8000006da6b97221 */ /* 0x000fe20000010000 */
[----:B0-----:R-:W-:Y:S01]  /*1c40*/  IMAD.WIDE.U32 R164, R165, 0x8, R154 ;  /* 0x00000008a5a47825 */ /* 0x001fe200078e009a */
[----:B------:R-:W-:Y:S01]  /*1c50*/  STG.E.128 desc[UR4][R162.64], R104 ;  /* 0x00000068a2007986 */ /* 0x000fe2000c101d04 */
[----:B----4-:R-:W-:Y:S02]  /*1c60*/  LOP3.LUT R110, R108, R167, RZ, 0xfc, !PT ;  /* 0x000000a76c6e7212 */ /* 0x010fe400078efcff */
[----:B------:R-:W-:-:S03]  /*1c70*/  IMAD.WIDE.U32 R166, R146, 0x8, R158 ;  /* 0x0000000892a67825 */ /* 0x000fc600078e009e */
[----:B------:R0:W-:Y:S04]  /*1c80*/  STG.E.64 desc[UR4][R164.64], R110 ;  /* 0x0000006ea4007986 */ /* 0x0001e8000c101b04 */
[----:B------:R-:W3:Y:S01]  /*1c90*/  LDG.E.64 R166, desc[UR4][R166.64] ;  /* 0x00000004a6a67981 */ /* 0x000ee2000c1e1b00 */
[----:B------:R-:W-:Y:S01]  /*1ca0*/  FMUL.FTZ R109, R144, R181 ;  /* 0x000000b5906d7220 */ /* 0x000fe20000410000 */
[----:B------:R-:W-:Y:S02]  /*1cb0*/  CS2R R180, SRZ ;  /* 0x0000000000b47805 */ /* 0x000fe4000001ff00 */
[----:B------:R-:W-:Y:S01]  /*1cc0*/  LOP3.LUT P6, RZ, R182, 0xff00, RZ, 0xc0, !PT ;  /* 0x0000ff00b6ff7812 */ /* 0x000fe200078cc0ff */
[----:B0-----:R-:W-:Y:S01]  /*1cd0*/  FMUL.FTZ R110, R144, R185 ;  /* 0x000000b9906e7220 */ /* 0x001fe20000410000 */
[----:B------:R-:W-:Y:S01]  /*1ce0*/  FADD.FTZ R111, R183, -R184 ;  /* 0x800000b8b76f7221 */ /* 0x000fe20000010000 */
[----:B------:R-:W-:-:S04]  /*1cf0*/  IMAD.WIDE.U32 R164, R145, 0x8, R158 ;  /* 0x0000000891a47825 */ /* 0x000fc800078e009e */
[----:B------:R-:W-:Y:S01]  /*1d00*/  FMUL.FTZ R105, R110, R117 ;  /* 0x000000756e697220 */ /* 0x000fe20000410000 */
[----:B------:R-:W-:-:S03]  /*1d10*/  FMUL.FTZ R111, R144, R111 ;  /* 0x0000006f906f7220 */ /* 0x000fc60000410000 */
[----:B------:R-:W-:Y:S01]  /*1d20*/  FMUL.FTZ R185, R105, UR14 ;  /* 0x0000000e69b97c20 */ /* 0x000fe20008410000 */
[----:B------:R-:W-:-:S04]  /*1d30*/  FMUL.FTZ R184, R111, R117 ;  /* 0x000000756fb87220 */ /* 0x000fc80000410000 */
[----:B------:R-:W-:Y:S01]  /*1d40*/  FMUL.FTZ R184, R184, UR14 ;  /* 0x0000000eb8b87c20 */ /* 0x000fe20008410000 */
[----:B--2---:R-:W-:Y:S02]  /*1d50*/  @P4 MOV R108, R160 ;  /* 0x000000a0006c4202 */ /* 0x004fe40000000f00 */
[----:B------:R-:W-:Y:S02]  /*1d60*/  @P5 SHF.R.U64 R186, R160, 0x10, R161 ;  /* 0x00000010a0ba5819 */ /* 0x000fe400000012a1 */
[----:B------:R-:W-:Y:S01]  /*1d70*/  @P4 SHF.L.U32 R160, R108, 0x10, RZ ;  /* 0x000000106ca04819 */ /* 0x000fe200000006ff */
[----:B------:R-:W-:Y:S01]  /*1d80*/  FMUL.FTZ R108, R109, R117 ;  /* 0x000000756d6c7220 */ /* 0x000fe20000410000 */
[----:B------:R-:W-:Y:S02]  /*1d90*/  @P5 SHF.L.U32 R104, R186, 0x10, RZ ;  /* 0x00000010ba685819 */ /* 0x000fe400000006ff */
[----:B------:R-:W-:Y:S01]  /*1da0*/  @P3 MOV R107, R161 ;  /* 0x000000a1006b3202 */ /* 0x000fe20000000f00 */
[----:B------:R-:W-:Y:S01]  /*1db0*/  FMUL.FTZ R186, R108, UR14 ;  /* 0x0000000e6cba7c20 */ /* 0x000fe20008410000 */
[----:B------:R-:W-:Y:S01]  /*1dc0*/  @P4 FMUL.FTZ R180, R160, R187 ;  /* 0x000000bba0b44220 */ /* 0x000fe20000410000 */
[----:B------:R-:W-:Y:S01]  /*1dd0*/  @P5 FMUL.FTZ R181, R104, R189 ;  /* 0x000000bd68b55220 */ /* 0x000fe20000410000 */
[----:B------:R-:W-:Y:S01]  /*1de0*/  LOP3.LUT P4, RZ, R182, 0xff0000, RZ, 0xc0, !PT ;  /* 0x00ff0000b6ff7812 */ /* 0x000fe2000788c0ff */
[----:B------:R-:W-:Y:S01]  /*1df0*/  FMUL.FTZ R104, R49, R186 ;  /* 0x000000ba31687220 */ /* 0x000fe20000410000 */
[----:B------:R-:W-:Y:S01]  /*1e00*/  FMUL.FTZ R108, R144, R193 ;  /* 0x000000c1906c7220 */ /* 0x000fe20000410000 */
[----:B------:R-:W-:Y:S01]  /*1e10*/  @P3 SHF.L.U32 R162, R107, 0x10, RZ ;  /* 0x000000106ba23819 */ /* 0x000fe200000006ff */
[----:B------:R-:W-:Y:S01]  /*1e20*/  FMUL.FTZ R107, R51, R184 ;  /* 0x000000b8336b7220 */ /* 0x000fe20000410000 */
[----:B------:R-:W-:Y:S01]  /*1e30*/  ISETP.GE.U32.AND P5, PT, R182, 0x1000000, PT ;  /* 0x01000000b600780c */ /* 0x000fe20003fa6070 */
[----:B------:R-:W-:Y:S01]  /*1e40*/  HFMA2 R160, -RZ, RZ, 0, 0 ;  /* 0x00000000ffa07431 */ /* 0x000fe200000001ff */
[----:B------:R-:W-:Y:S01]  /*1e50*/  FSEL R105, R104, RZ, P6 ;  /* 0x000000ff68697208 */ /* 0x000fe20003000000 */
[----:B------:R-:W-:Y:S01]  /*1e60*/  FMUL.FTZ R104, R50, R185 ;  /* 0x000000b932687220 */ /* 0x000fe20000410000 */
[----:B------:R-:W-:Y:S01]  /*1e70*/  FSEL R187, R107, RZ, P5 ;  /* 0x000000ff6bbb7208 */ /* 0x000fe20002800000 */
[----:B------:R-:W-:-:S03]  /*1e80*/  @P3 FMUL.FTZ R160, R162, R191 ;  /* 0x000000bfa2a03220 */ /* 0x000fc60000410000 */
[----:B------:R-:W-:Y:S01]  /*1e90*/  FSEL R106, R104, RZ, P4 ;  /* 0x000000ff686a7208 */ /* 0x000fe20002000000 */
[----:B------:R-:W-:Y:S01]  /*1ea0*/  FMUL.FTZ R104, R108, R117 ;  /* 0x000000756c687220 */ /* 0x000fe20000410000 */
[----:B------:R-:W-:Y:S01]  /*1eb0*/  LOP3.LUT P3, RZ, R182, 0xff, RZ, 0xc0, !PT ;  /* 0x000000ffb6ff7812 */ /* 0x000fe2000786c0ff */
[----:B------:R-:W0:Y:S02]  /*1ec0*/  F2F.BF16.F32 R105, R105 ;  /* 0x0000006900697304 */ /* 0x000e240000202000 */
[----:B------:R-:W-:-:S04]  /*1ed0*/  FMUL.FTZ R183, R104, UR14 ;  /* 0x0000000e68b77c20 */ /* 0x000fc80008410000 */
[----:B------:R-:W-:Y:S02]  /*1ee0*/  FMUL.FTZ R104, R48, R183 ;  /* 0x000000b730687220 */ /* 0x000fe40000410000 */
[----:B------:R-:W1:Y:S03]  /*1ef0*/  F2F.BF16.F32 R187, R187 ;  /* 0x000000bb00bb7304 */ /* 0x000e660000202000 */
[----:B------:R-:W-:Y:S01]  /*1f00*/  FSEL R182, R104, RZ, P3 ;  /* 0x000000ff68b67208 */ /* 0x000fe20001800000 */
[----:B0-----:R-:W-:-:S04]  /*1f10*/  IMAD.WIDE.U32 R104, R105, 0x10000, RZ ;  /* 0x0001000069687825 */ /* 0x001fc800078e00ff */
[----:B------:R-:W0:Y:S01]  /*1f20*/  F2F.BF16.F32 R106, R106 ;  /* 0x0000006a006a7304 */ /* 0x000e220000202000 */
[----:B-1----:R-:W-:-:S07]  /*1f30*/  SHF.L.U32 R107, R187, 0x10, RZ ;  /* 0x00000010bb6b7819 */ /* 0x002fce00000006ff */
[----:B------:R-:W1:Y:S01]  /*1f40*/  F2F.BF16.F32 R163, R182 ;  /* 0x000000b600a37304 */ /* 0x000e620000202000 */
[----:B0-----:R-:W-:Y:S01]  /*1f50*/  LOP3.LUT R105, R105, R107, R106, 0xfe, !PT ;  /* 0x0000006b69697212 */ /* 0x001fe200078efe6a */
[----:B------:R-:W-:-:S05]  /*1f60*/  IMAD.WIDE.U32 R106, R146, 0x10, R152 ;  /* 0x00000010926a7825 */ /* 0x000fca00078e0098 */
[----:B------:R3:W-:Y:S01]  /*1f70*/  STG.E.128 desc[UR4][R106.64], R108 ;  /* 0x0000006c6a007986 */ /* 0x0007e2000c101d04 */
[----:B-1----:R-:W-:Y:S01]  /*1f80*/  LOP3.LUT R104, R104, R163, RZ, 0xfc, !PT ;  /* 0x000000a368687212 */ /* 0x002fe200078efcff */
[----:B------:R-:W-:-:S05]  /*1f90*/  IMAD.WIDE.U32 R162, R146, 0x8, R154 ;  /* 0x0000000892a27825 */ /* 0x000fca00078e009a */
[----:B------:R0:W-:Y:S04]  /*1fa0*/  STG.E.64 desc[UR4][R162.64], R104 ;  /* 0x00000068a2007986 */ /* 0x0001e8000c101b04 */
[----:B------:R-:W2:Y:S01]  /*1fb0*/  LDG.E.64 R164, desc[UR4][R164.64] ;  /* 0x00000004a4a47981 */ /* 0x000ea2000c1e1b00 */
[-CC-:B------:R-:W-:Y:S01]  /*1fc0*/  FFMA.FTZ R176, R176, R170.reuse, R171.reuse ;  /* 0x000000aab0b07223 */ /* 0x180fe200000100ab */
[-CC-:B------:R-:W-:Y:S01]  /*1fd0*/  FFMA.FTZ R174, R174, R170.reuse, R171.reuse ;  /* 0x000000aaaeae7223 */ /* 0x180fe200000100ab */
[-CC-:B------:R-:W-:Y:S01]  /*1fe0*/  FFMA.FTZ R172, R172, R170.reuse, R171.reuse ;  /* 0x000000aaacac7223 */ /* 0x180fe200000100ab */
[----:B------:R-:W-:Y:S01]  /*1ff0*/  FFMA.FTZ R178, R178, R170, R171 ;  /* 0x000000aab2b27223 */ /* 0x000fe200000100ab */
[----:B------:R-:W-:Y:S01]  /*2000*/  FADD.FTZ R177, R177, -R176 ;  /* 0x800000b0b1b17221 */ /* 0x000fe20000010000 */
[----:B---3--:R-:W-:Y:S01]  /*2010*/  @P6 SHF.R.U64 R107, R166, 0x10, R167 ;  /* 0x00000010a66b6819 */ /* 0x008fe200000012a7 */
[----:B------:R-:W-:Y:S01]  /*2020*/  FADD.FTZ R179, R179, -R174 ;  /* 0x800000aeb3b37221 */ /* 0x000fe20000010000 */
[----:B------:R-:W-:Y:S01]  /*2030*/  FADD.FTZ R175, R175, -R172 ;  /* 0x800000acafaf7221 */ /* 0x000fe20000010000 */
[----:B------:R-:W-:Y:S01]  /*2040*/  FADD.FTZ R173, R173, -R178 ;  /* 0x800000b2adad7221 */ /* 0x000fe20000010000 */
[----:B0-----:R-:W-:Y:S01]  /*2050*/  FMUL.FTZ R105, R144, R177 ;  /* 0x000000b190697220 */ /* 0x001fe20000410000 */
[----:B------:R-:W-:-:S02]  /*2060*/  @P3 MOV R104, R166 ;  /* 0x000000a600683202 */ /* 0x000fc40000000f00 */
[----:B------:R-:W-:Y:S02]  /*2070*/  CS2R R162, SRZ ;  /* 0x0000000000a27805 */ /* 0x000fe4000001ff00 */
[----:B------:R-:W-:Y:S01]  /*2080*/  @P6 SHF.L.U32 R107, R107, 0x10, RZ ;  /* 0x000000106b6b6819 */ /* 0x000fe200000006ff */
[----:B------:R-:W-:Y:S01]  /*2090*/  FMUL.FTZ R108, R105, R117 ;  /* 0x00000075696c7220 */ /* 0x000fe20000410000 */
[----:B------:R-:W-:Y:S01]  /*20a0*/  @P3 SHF.L.U32 R104, R104, 0x10, RZ ;  /* 0x0000001068683819 */ /* 0x000fe200000006ff */
[----:B------:R-:W-:Y:S01]  /*20b0*/  FMUL.FTZ R106, R144, R175 ;  /* 0x000000af906a7220 */ /* 0x000fe20000410000 */
[----:B------:R-:W-:Y:S01]  /*20c0*/  @P0 SHF.R.U32.HI R109, RZ, 0x10, R161 ;  /* 0x00000010ff6d0819 */ /* 0x000fe200000116a1 */
[----:B------:R-:W-:Y:S01]  /*20d0*/  FMUL.FTZ R174, R108, UR14 ;  /* 0x0000000e6cae7c20 */ /* 0x000fe20008410000 */
[----:B------:R-:W-:Y:S01]  /*20e0*/  @P6 FMUL.FTZ R163, R107, R186 ;  /* 0x000000ba6ba36220 */ /* 0x000fe20000410000 */
[----:B------:R-:W-:Y:S01]  /*20f0*/  @P3 FMUL.FTZ R162, R104, R183 ;  /* 0x000000b768a23220 */ /* 0x000fe20000410000 */
[----:B------:R-:W-:Y:S01]  /*2100*/  LOP3.LUT P6, RZ, R147, 0xff00, RZ, 0xc0, !PT ;  /* 0x0000ff0093ff7812 */ /* 0x000fe200078cc0ff */
[----:B------:R-:W-:Y:S01]  /*2110*/  FMUL.FTZ R104, R53, R174 ;  /* 0x000000ae35687220 */ /* 0x000fe20000410000 */
[----:B------:R-:W-:-:S02]  /*2120*/  HFMA2 R161, -RZ, RZ, 0, 0 ;  /* 0x00000000ffa17431 */ /* 0x000fc400000001ff */
[----:B------:R-:W-:Y:S01]  /*2130*/  FMUL.FTZ R107, R144, R173 ;  /* 0x000000ad906b7220 */ /* 0x000fe20000410000 */
[----:B------:R-:W-:Y:S01]  /*2140*/  @P0 SHF.L.U32 R109, R109, 0x10, RZ ;  /* 0x000000106d6d0819 */ /* 0x000fe200000006ff */
[----:B------:R-:W-:Y:S01]  /*2150*/  FMUL.FTZ R108, R106, R117 ;  /* 0x000000756a6c7220 */ /* 0x000fe20000410000 */
[----:B------:R-:W-:Y:S01]  /*2160*/  FSEL R110, R104, RZ, P6 ;  /* 0x000000ff686e7208 */ /* 0x000fe20003000000 */
[----:B------:R-:W-:Y:S01]  /*2170*/  FMUL.FTZ R104, R144, R179 ;  /* 0x000000b390687220 */ /* 0x000fe20000410000 */
[----:B------:R-:W-:Y:S01]  /*2180*/  FMUL.FTZ R172, R107, R117 ;  /* 0x000000756bac7220 */ /* 0x000fe20000410000 */
[----:B------:R-:W-:Y:S01]  /*2190*/  @P0 FMUL.FTZ R161, R109, R188 ;  /* 0x000000bc6da10220 */ /* 0x000fe20000410000 */
[----:B------:R-:W-:Y:S01]  /*21a0*/  FMUL.FTZ R175, R108, UR14 ;  /* 0x0000000e6caf7c20 */ /* 0x000fe20008410000 */
[----:B------:R-:W-:Y:S01]  /*21b0*/  @P4 MOV R108, R167 ;  /* 0x000000a7006c4202 */ /* 0x000fe20000000f00 */
[----:B------:R-:W-:Y:S01]  /*21c0*/  FMUL.FTZ R109, R104, R117 ;  /* 0x00000075686d7220 */ /* 0x000fe20000410000 */
[----:B------:R-:W-:Y:S01]  /*21d0*/  FMUL.FTZ R172, R172, UR14 ;  /* 0x0000000eacac7c20 */ /* 0x000fe20008410000 */
[----:B------:R-:W-:Y:S01]  /*21e0*/  HFMA2 R166, -RZ, RZ, 0, 0 ;  /* 0x00000000ffa67431 */ /* 0x000fe200000001ff */
[----:B------:R-:W-:Y:S01]  /*21f0*/  @P4 SHF.L.U32 R108, R108, 0x10, RZ ;  /* 0x000000106c6c4819 */ /* 0x000fe200000006ff */
[----:B------:R-:W-:Y:S01]  /*2200*/  FMUL.FTZ R173, R109, UR14 ;  /* 0x0000000e6dad7c20 */ /* 0x000fe20008410000 */
[----:B------:R-:W-:Y:S01]  /*2210*/  FMUL.FTZ R109, R55, R172 ;  /* 0x000000ac376d7220 */ /* 0x000fe20000410000 */
[----:B------:R-:W-:Y:S01]  /*2220*/  ISETP.GE.U32.AND P3, PT, R147, 0x1000000, PT ;  /* 0x010000009300780c */ /* 0x000fe20003f66070 */
[----:B------:R-:W-:Y:S01]  /*2230*/  FMUL.FTZ R111, R54, R175 ;  /* 0x000000af366f7220 */ /* 0x000fe20000410000 */
[----:B------:R-:W-:Y:S01]  /*2240*/  @P4 FMUL.FTZ R166, R108, R185 ;  /* 0x000000b96ca64220 */ /* 0x000fe20000410000 */
[----:B------:R-:W-:Y:S01]  /*2250*/  FMUL.FTZ R108, R52, R173 ;  /* 0x000000ad346c7220 */ /* 0x000fe20000410000 */
[----:B------:R-:W-:Y:S01]  /*2260*/  FSEL R146, R109, RZ, P3 ;  /* 0x000000ff6d927208 */ /* 0x000fe20001800000 */
[----:B------:R0:W1:Y:S01]  /*2270*/  F2F.BF16.F32 R176, R110 ;  /* 0x0000006e00b07304 */ /* 0x0000620000202000 */
[----:B------:R-:W-:Y:S01]  /*2280*/  LOP3.LUT P4, RZ, R147, 0xff, RZ, 0xc0, !PT ;  /* 0x000000ff93ff7812 */ /* 0x000fe2000788c0ff */
[-CC-:B------:R-:W-:Y:S01]  /*2290*/  FFMA.FTZ R149, R149, R170.reuse, R171.reuse ;  /* 0x000000aa95957223 */ /* 0x180fe200000100ab */
[----:B------:R-:W-:Y:S01]  /*22a0*/  LOP3.LUT P0, RZ, R147, 0xff0000, RZ, 0xc0, !PT ;  /* 0x00ff000093ff7812 */ /* 0x000fe2000780c0ff */
[-CC-:B------:R-:W-:Y:S01]  /*22b0*/  FFMA.FTZ R148, R148, R170.reuse, R171.reuse ;  /* 0x000000aa94947223 */ /* 0x180fe200000100ab */
[-C--:B------:R-:W-:Y:S01]  /*22c0*/  FFMA.FTZ R150, R150, R170.reuse, R171 ;  /* 0x000000aa96967223 */ /* 0x080fe200000100ab */
[----:B------:R-:W-:Y:S01]  /*22d0*/  FADD.FTZ R179, R156, -R149 ;  /* 0x800000959cb37221 */ /* 0x000fe20000010000 */
[----:B------:R-:W-:Y:S01]  /*22e0*/  FSEL R111, R111, RZ, P0 ;  /* 0x000000ff6f6f7208 */ /* 0x000fe20000000000 */
[----:B------:R-:W3:Y:S01]  /*22f0*/  F2F.BF16.F32 R146, R146 ;  /* 0x0000009200927304 */ /* 0x000ee20000202000 */
[----:B0-----:R-:W-:Y:S01]  /*2300*/  FSEL R110, R108, RZ, P4 ;  /* 0x000000ff6c6e7208 */ /* 0x001fe20002000000 */
[----:B------:R-:W-:Y:S01]  /*2310*/  FFMA.FTZ R151, R151, R170, R171 ;  /* 0x000000aa97977223 */ /* 0x000fe200000100ab */
[----:B------:R-:W-:Y:S01]  /*2320*/  FADD.FTZ R177, R157, -R148 ;  /* 0x800000949db17221 */ /* 0x000fe20000010000 */
[----:B------:R-:W-:Y:S01]  /*2330*/  FADD.FTZ R169, R169, -R150 ;  /* 0x80000096a9a97221 */ /* 0x000fe20000010000 */
[----:B------:R-:W-:Y:S01]  /*2340*/  @P5 SHF.R.U32.HI R167, RZ, 0x10, R167 ;  /* 0x00000010ffa75819 */ /* 0x000fe200000116a7 */
[----:B------:R-:W-:Y:S01]  /*2350*/  FADD.FTZ R183, R168, -R151 ;  /* 0x80000097a8b77221 */ /* 0x000fe20000010000 */
[----:B-1----:R-:W-:Y:S01]  /*2360*/  IMAD.WIDE.U32 R108, R176, 0x10000, RZ ;  /* 0x00010000b06c7825 */ /* 0x002fe200078e00ff */
[----:B------:R-:W0:Y:S01]  /*2370*/  F2F.BF16.F32 R147, R110 ;  /* 0x0000006e00937304 */ /* 0x000e220000202000 */
[----:B------:R-:W-:-:S02]  /*2380*/  CS2R R156, SRZ ;  /* 0x00000000009c7805 */ /* 0x000fc4000001ff00 */
[----:B------:R-:W-:Y:S01]  /*2390*/  IMAD.WIDE.U32 R150, R145, 0x8, R154 ;  /* 0x0000000891967825 */ /* 0x000fe200078e009a */
[----:B---3--:R-:W-:-:S04]  /*23a0*/  SHF.L.U32 R149, R146, 0x10, RZ ;  /* 0x0000001092957819 */ /* 0x008fc800000006ff */
[----:B------:R1:W3:Y:S01]  /*23b0*/  F2F.BF16.F32 R178, R111 ;  /* 0x0000006f00b27304 */ /* 0x0002e20000202000 */
[----:B0-----:R-:W-:Y:S01]  /*23c0*/  LOP3.LUT R148, R108, R147, RZ, 0xfc, !PT ;  /* 0x000000936c947212 */ /* 0x001fe200078efcff */
[----:B------:R-:W-:-:S04]  /*23d0*/  IMAD.WIDE.U32 R146, R143, 0x8, R158 ;  /* 0x000000088f927825 */ /* 0x000fc800078e009e */
[----:B-1----:R-:W-:Y:S01]  /*23e0*/  IMAD.WIDE.U32 R110, R145, 0x10, R152 ;  /* 0x00000010916e7825 */ /* 0x002fe200078e0098 */
[----:B---3--:R-:W-:-:S04]  /*23f0*/  LOP3.LUT R149, R109, R149, R178, 0xfe, !PT ;  /* 0x000000956d957212 */ /* 0x008fc800078efeb2 */
[----:B------:R0:W-:Y:S04]  /*2400*/  STG.E.128 desc[UR4][R110.64], R104 ;  /* 0x000000686e007986 */ /* 0x0001e8000c101d04 */
[----:B------:R1:W-:Y:S04]  /*2410*/  STG.E.64 desc[UR4][R150.64], R148 ;  /* 0x0000009496007986 */ /* 0x0003e8000c101b04 */
[----:B------:R-:W3:Y:S01]  /*2420*/  LDG.E.64 R146, desc[UR4][R146.64] ;  /* 0x0000000492927981 */ /* 0x000ee2000c1e1b00 */
[----:B------:R-:W-:Y:S01]  /*2430*/  FMUL.FTZ R109, R144, R179 ;  /* 0x000000b3906d7220 */ /* 0x000fe20000410000 */
[----:B------:R-:W-:Y:S01]  /*2440*/  @P5 SHF.L.U32 R167, R167, 0x10, RZ ;  /* 0x00000010a7a75819 */ /* 0x000fe200000006ff */
[----:B------:R-:W-:-:S04]  /*2450*/  HFMA2 R145, -RZ, RZ, 0, 0 ;  /* 0x00000000ff917431 */ /* 0x000fc800000001ff */
[----:B------:R-:W-:Y:S01]  /*2460*/  @P5 FMUL.FTZ R157, R167, R184 ;  /* 0x000000b8a79d5220 */ /* 0x000fe20000410000 */
[----:B0-----:R-:W-:Y:S01]  /*2470*/  FMUL.FTZ R105, R109, R117 ;  /* 0x000000756d697220 */ /* 0x001fe20000410000 */
[----:B------:R-:W-:-:S03]  /*2480*/  FMUL.FTZ R110, R144, R169 ;  /* 0x000000a9906e7220 */ /* 0x000fc60000410000 */
[----:B------:R-:W-:Y:S01]  /*2490*/  FMUL.FTZ R167, R105, UR14 ;  /* 0x0000000e69a77c20 */ /* 0x000fe20008410000 */
[----:B------:R-:W-:Y:S01]  /*24a0*/  FMUL.FTZ R105, R110, R117 ;  /* 0x000000756e697220 */ /* 0x000fe20000410000 */
[----:B------:R-:W-:-:S03]  /*24b0*/  FMUL.FTZ R111, R144, R183 ;  /* 0x000000b7906f7220 */ /* 0x000fc60000410000 */
[----:B------:R-:W-:Y:S01]  /*24c0*/  FMUL.FTZ R169, R105, UR14 ;  /* 0x0000000e69a97c20 */ /* 0x000fe20008410000 */
[----:B------:R-:W-:-:S03]  /*24d0*/  LOP3.LUT P5, RZ, R122, 0xff0000, RZ, 0xc0, !PT ;  /* 0x00ff00007aff7812 */ /* 0x000fc600078ac0ff */
[----:B------:R-:W-:-:S05]  /*24e0*/  FMUL.FTZ R105, R58, R169 ;  /* 0x000000a93a697220 */ /* 0x000fca0000410000 */
[----:B-1----:R-:W-:Y:S02]  /*24f0*/  FSEL R148, R105, RZ, P5 ;  /* 0x000000ff69947208 */ /* 0x002fe40002800000 */
[----:B------:R-:W-:-:S04]  /*2500*/  MOV R150, RZ ;  /* 0x000000ff00967202 */ /* 0x000fc80000000f00 */
[----:B------:R-:W-:Y:S01]  /*2510*/  F2F.BF16.F32 R148, R148 ;  /* 0x0000009400947304 */ /* 0x000fe20000202000 */
[----:B------:R-:W-:Y:S01]  /*2520*/  IMAD.WIDE.U32 R158, R142, 0x8, R158 ;  /* 0x000000088e9e7825 */ /* 0x000fe200078e009e */
[----:B--2---:R-:W-:Y:S02]  /*2530*/  @P4 MOV R108, R164 ;  /* 0x000000a4006c4202 */ /* 0x004fe40000000f00 */
[----:B------:R-:W-:-:S04]  /*2540*/  @P6 SHF.R.U64 R164, R164, 0x10, R165 ;  /* 0x00000010a4a46819 */ /* 0x000fc800000012a5 */
[----:B------:R-:W-:Y:S02]  /*2550*/  @P6 SHF.L.U32 R104, R164, 0x10, RZ ;  /* 0x00000010a4686819 */ /* 0x000fe400000006ff */
[----:B------:R-:W-:Y:S01]  /*2560*/  @P4 SHF.L.U32 R108, R108, 0x10, RZ ;  /* 0x000000106c6c4819 */ /* 0x000fe200000006ff */
[----:B------:R-:W-:Y:S02]  /*2570*/  FMUL.FTZ R164, R111, R117 ;  /* 0x000000756fa47220 */ /* 0x000fe40000410000 */
[----:B------:R-:W-:Y:S01]  /*2580*/  @P6 FMUL.FTZ R145, R104, R174 ;  /* 0x000000ae68916220 */ /* 0x000fe20000410000 */
[----:B------:R-:W-:Y:S01]  /*2590*/  FMUL.FTZ R104, R57, R167 ;  /* 0x000000a739687220 */ /* 0x000fe20000410000 */
[----:B------:R-:W-:Y:S01]  /*25a0*/  LOP3.LUT P6, RZ, R122, 0xff00, RZ, 0xc0, !PT ;  /* 0x0000ff007aff7812 */ /* 0x000fe200078cc0ff */
[----:B------:R-:W-:Y:S01]  /*25b0*/  @P4 FMUL.FTZ R156, R108, R173 ;  /* 0x000000ad6c9c4220 */ /* 0x000fe20000410000 */
[----:B------:R-:W-:Y:S01]  /*25c0*/  FMUL.FTZ R108, R144, R177 ;  /* 0x000000b1906c7220 */ /* 0x000fe20000410000 */
[----:B------:R-:W-:Y:S01]  /*25d0*/  FMUL.FTZ R164, R164, UR14 ;  /* 0x0000000ea4a47c20 */ /* 0x000fe20008410000 */
[----:B------:R-:W-:-:S02]  /*25e0*/  FSEL R106, R104, RZ, P6 ;  /* 0x000000ff686a7208 */ /* 0x000fc40003000000 */
[----:B------:R-:W-:Y:S01]  /*25f0*/  @P0 MOV R104, R165 ;  /* 0x000000a500680202 */ /* 0x000fe20000000f00 */
[----:B------:R-:W-:Y:S01]  /*2600*/  FMUL.FTZ R105, R108, R117 ;  /* 0x000000756c697220 */ /* 0x000fe20000410000 */
[----:B------:R-:W-:Y:S01]  /*2610*/  FMUL.FTZ R107, R59, R164 ;  /* 0x000000a43b6b7220 */ /* 0x000fe20000410000 */
[----:B------:R-:W-:Y:S02]  /*2620*/  ISETP.GE.U32.AND P4, PT, R122, 0x1000000, PT ;  /* 0x010000007a00780c */ /* 0x000fe40003f86070 */
[----:B------:R-:W-:Y:S01]  /*2630*/  @P0 SHF.L.U32 R104, R104, 0x10, RZ ;  /* 0x0000001068680819 */ /* 0x000fe200000006ff */
[----:B------:R-:W-:Y:S01]  /*2640*/  FMUL.FTZ R151, R105, UR14 ;  /* 0x0000000e69977c20 */ /* 0x000fe20008410000 */
[----:B------:R-:W-:-:S03]  /*2650*/  FSEL R168, R107, RZ, P4 ;  /* 0x000000ff6ba87208 */ /* 0x000fc60002000000 */
[----:B------:R-:W-:Y:S01]  /*2660*/  @P0 FMUL.FTZ R150, R104, R175 ;  /* 0x000000af68960220 */ /* 0x000fe20000410000 */
[----:B------:R-:W-:Y:S01]  /*2670*/  FMUL.FTZ R104, R56, R151 ;  /* 0x0000009738687220 */ /* 0x000fe20000410000 */
[----:B------:R-:W-:Y:S01]  /*2680*/  LOP3.LUT P0, RZ, R122, 0xff, RZ, 0xc0, !PT ;  /* 0x000000ff7aff7812 */ /* 0x000fe2000780c0ff */
[----:B------:R-:W0:Y:S03]  /*2690*/  F2F.BF16.F32 R106, R106 ;  /* 0x0000006a006a7304 */ /* 0x000e260000202000 */
[----:B------:R-:W-:-:S05]  /*26a0*/  FSEL R122, R104, RZ, P0 ;  /* 0x000000ff687a7208 */ /* 0x000fca0000000000 */
[----:B------:R-:W1:Y:S08]  /*26b0*/  F2F.BF16.F32 R168, R168 ;  /* 0x000000a800a87304 */ /* 0x000e700000202000 */
[----:B------:R-:W2:Y:S01]  /*26c0*/  F2F.BF16.F32 R149, R122 ;  /* 0x0000007a00957304 */ /* 0x000ea20000202000 */
[----:B0-----:R-:W-:Y:S01]  /*26d0*/  IMAD.WIDE.U32 R106, R106, 0x10000, RZ ;  /* 0x000100006a6a7825 */ /* 0x001fe200078e00ff */
[----:B-1----:R-:W-:-:S04]  /*26e0*/  SHF.L.U32 R105, R168, 0x10, RZ ;  /* 0x00000010a8697819 */ /* 0x002fc800000006ff */
[----:B------:R-:W-:Y:S01]  /*26f0*/  LOP3.LUT R107, R107, R105, R148, 0xfe, !PT ;  /* 0x000000696b6b7212 */ /* 0x000fe200078efe94 */
[----:B------:R-:W-:Y:S01]  /*2700*/  IMAD.WIDE.U32 R104, R143, 0x10, R152 ;  /* 0x000000108f687825 */ /* 0x000fe200078e0098 */
[----:B--2---:R-:W-:-:S03]  /*2710*/  LOP3.LUT R106, R106, R149, RZ, 0xfc, !PT ;  /* 0x000000956a6a7212 */ /* 0x004fc600078efcff */
[----:B------:R-:W-:Y:S01]  /*2720*/  IMAD.WIDE.U32 R148, R143, 0x8, R154 ;  /* 0x000000088f947825 */ /* 0x000fe200078e009a */
[----:B------:R0:W-:Y:S04]  /*2730*/  STG.E.128 desc[UR4][R104.64], R108 ;  /* 0x0000006c68007986 */ /* 0x0001e8000c101d04 */
[----:B------:R1:W-:Y:S04]  /*2740*/  STG.E.64 desc[UR4][R148.64], R106 ;  /* 0x0000006a94007986 */ /* 0x0003e8000c101b04 */
[----:B------:R-:W2:Y:S01]  /*2750*/  LDG.E.64 R158, desc[UR4][R158.64] ;  /* 0x000000049e9e7981 */ /* 0x000ea2000c1e1b00 */
[----:B------:R-:W-:-:S04]  /*2760*/  FFMA.FTZ R115, R115, R170, R171 ;  /* 0x000000aa73737223 */ /* 0x000fc800000100ab */
[----:B------:R-:W-:Y:S01]  /*2770*/  FADD.FTZ R115, R120, -R115 ;  /* 0x8000007378737221 */ /* 0x000fe20000010000 */
[-C--:B------:R-:W-:Y:S01]  /*2780*/  FFMA.FTZ R114, R114, R170.reuse, R171 ;  /* 0x000000aa72727223 */ /* 0x080fe200000100ab */
[----:B------:R-:W-:Y:S02]  /*2790*/  @P3 SHF.R.U32.HI R165, RZ, 0x10, R165 ;  /* 0x00000010ffa53819 */ /* 0x000fe400000116a5 */
[----:B0-----:R-:W-:Y:S01]  /*27a0*/  FMUL.FTZ R105, R144, R115 ;  /* 0x0000007390697220 */ /* 0x001fe20000410000 */
[----:B------:R-:W-:Y:S01]  /*27b0*/  FFMA.FTZ R123, R123, R170, R171 ;  /* 0x000000aa7b7b7223 */ /* 0x000fe200000100ab */
[----:B------:R-:W-:Y:S02]  /*27c0*/  FADD.FTZ R119, R119, -R114 ;  /* 0x8000007277777221 */ /* 0x000fe40000010000 */
[----:B------:R-:W-:Y:S01]  /*27d0*/  FMUL.FTZ R109, R105, R117 ;  /* 0x00000075696d7220 */ /* 0x000fe20000410000 */
[----:B-1----:R-:W-:Y:S02]  /*27e0*/  @P3 SHF.L.U32 R107, R165, 0x10, RZ ;  /* 0x00000010a56b3819 */ /* 0x002fe400000006ff */
[----:B---3--:R-:W-:-:S02]  /*27f0*/  @P6 SHF.R.U64 R108, R146, 0x10, R147 ;  /* 0x00000010926c6819 */ /* 0x008fc40000001293 */
[----:B------:R-:W-:Y:S01]  /*2800*/  @P0 MOV R104, R146 ;  /* 0x0000009200680202 */ /* 0x000fe20000000f00 */
[----:B------:R-:W-:Y:S01]  /*2810*/  FFMA.FTZ R116, R116, R170, R171 ;  /* 0x000000aa74747223 */ /* 0x000fe200000100ab */
[----:B------:R-:W-:Y:S01]  /*2820*/  @P6 SHF.L.U32 R108, R108, 0x10, RZ ;  /* 0x000000106c6c6819 */ /* 0x000fe200000006ff */
[----:B------:R-:W-:Y:S01]  /*2830*/  FADD.FTZ R123, R118, -R123 ;  /* 0x8000007b767b7221 */ /* 0x000fe20000010000 */
[----:B------:R-:W-:Y:S01]  /*2840*/  FMUL.FTZ R106, R144, R119 ;  /* 0x00000077906a7220 */ /* 0x000fe20000410000 */
[----:B------:R-:W-:Y:S01]  /*2850*/  FMUL.FTZ R122, R109, UR14 ;  /* 0x0000000e6d7a7c20 */ /* 0x000fe20008410000 */
[----:B------:R-:W-:Y:S02]  /*2860*/  CS2R R110, SRZ ;  /* 0x00000000006e7805 */ /* 0x000fe4000001ff00 */
[----:B------:R-:W-:Y:S02]  /*2870*/  @P0 SHF.L.U32 R104, R104, 0x10, RZ ;  /* 0x0000001068680819 */ /* 0x000fe400000006ff */
[----:B------:R-:W-:Y:S01]  /*2880*/  CS2R R114, SRZ ;  /* 0x0000000000727805 */ /* 0x000fe2000001ff00 */
[----:B------:R-:W-:Y:S01]  /*2890*/  FADD.FTZ R121, R121, -R116 ;  /* 0x8000007479797221 */ /* 0x000fe20000010000 */
[----:B------:R-:W-:Y:S01]  /*28a0*/  @P3 FMUL.FTZ R111, R107, R172 ;  /* 0x000000ac6b6f3220 */ /* 0x000fe20000410000 */
[----:B------:R-:W-:Y:S01]  /*28b0*/  @P6 FMUL.FTZ R115, R108, R167 ;  /* 0x000000a76c736220 */ /* 0x000fe20000410000 */
[----:B------:R-:W-:Y:S01]  /*28c0*/  FMUL.FTZ R109, R106, R117 ;  /* 0x000000756a6d7220 */ /* 0x000fe20000410000 */
[----:B------:R-:W-:Y:S01]  /*28d0*/  FMUL.FTZ R108, R61, R122 ;  /* 0x0000007a3d6c7220 */ /* 0x000fe20000410000 */
[----:B------:R-:W-:Y:S01]  /*28e0*/  FMUL.FTZ R107, R144, R123 ;  /* 0x0000007b906b7220 */ /* 0x000fe20000410000 */
[----:B------:R-:W-:Y:S01]  /*28f0*/  LOP3.LUT P6, RZ, R113, 0xff00, RZ, 0xc0, !PT ;  /* 0x0000ff0071ff7812 */ /* 0x000fe200078cc0ff */
[----:B------:R-:W-:Y:S01]  /*2900*/  @P0 FMUL.FTZ R110, R104, R151 ;  /* 0x00000097686e0220 */ /* 0x000fe20000410000 */
[----:B------:R-:W-:Y:S01]  /*2910*/  FMUL.FTZ R104, R144, R121 ;  /* 0x0000007990687220 */ /* 0x000fe20000410000 */
[----:B------:R-:W-:Y:S01]  /*2920*/  FMUL.FTZ R144, R109, UR14 ;  /* 0x0000000e6d907c20 */ /* 0x000fe20008410000 */
[----:B------:R-:W-:Y:S01]  /*2930*/  FMUL.FTZ R118, R107, R117 ;  /* 0x000000756b767220 */ /* 0x000fe20000410000 */
[----:B------:R-:W-:-:S02]  /*2940*/  FSEL R109, R108, RZ, P6 ;  /* 0x000000ff6c6d7208 */ /* 0x000fc40003000000 */
[----:B------:R-:W-:Y:S01]  /*2950*/  @P5 MOV R108, R147 ;  /* 0x00000093006c5202 */ /* 0x000fe20000000f00 */
[----:B------:R-:W-:Y:S01]  /*2960*/  FMUL.FTZ R149, R118, UR14 ;  /* 0x0000000e76957c20 */ /* 0x000fe20008410000 */
[----:B------:R-:W-:Y:S02]  /*2970*/  FMUL.FTZ R117, R104, R117 ;  /* 0x0000007568757220 */ /* 0x000fe40000410000 */
[----:B------:R-:W-:Y:S01]  /*2980*/  @P5 SHF.L.U32 R108, R108, 0x10, RZ ;  /* 0x000000106c6c5819 */ /* 0x000fe200000006ff */
[----:B------:R-:W-:Y:S01]  /*2990*/  FMUL.FTZ R118, R63, R149 ;  /* 0x000000953f767220 */ /* 0x000fe20000410000 */
[----:B------:R-:W-:Y:S01]  /*29a0*/  FMUL.FTZ R117, R117, UR14 ;  /* 0x0000000e75757c20 */ /* 0x000fe20008410000 */
[C---:B------:R-:W-:Y:S01]  /*29b0*/  ISETP.GE.U32.AND P0, PT, R113.reuse, 0x1000000, PT ;  /* 0x010000007100780c */ /* 0x040fe20003f06070 */
[----:B------:R-:W-:Y:S01]  /*29c0*/  FMUL.FTZ R116, R62, R144 ;  /* 0x000000903e747220 */ /* 0x000fe20000410000 */
[----:B------:R-:W-:Y:S01]  /*29d0*/  @P5 FMUL.FTZ R114, R108, R169 ;  /* 0x000000a96c725220 */ /* 0x000fe20000410000 */
[----:B------:R-:W-:Y:S01]  /*29e0*/  FMUL.FTZ R108, R60, R117 ;  /* 0x000000753c6c7220 */ /* 0x000fe20000410000 */
[----:B------:R-:W-:-:S02]  /*29f0*/  LOP3.LUT P3, RZ, R113, 0xff0000, RZ, 0xc0, !PT ;  /* 0x00ff000071ff7812 */ /* 0x000fc4000786c0ff */
[----:B------:R-:W-:Y:S02]  /*2a00*/  FSEL R118, R118, RZ, P0 ;  /* 0x000000ff76767208 */ /* 0x000fe40000000000 */
[----:B------:R-:W-:Y:S01]  /*2a10*/  LOP3.LUT P5, RZ, R113, 0xff, RZ, 0xc0, !PT ;  /* 0x000000ff71ff7812 */ /* 0x000fe200078ac0ff */
[----:B------:R-:W0:Y:S01]  /*2a20*/  F2F.BF16.F32 R109, R109 ;  /* 0x0000006d006d7304 */ /* 0x000e220000202000 */
[----:B------:R-:W-:Y:S02]  /*2a30*/  FSEL R116, R116, RZ, P3 ;  /* 0x000000ff74747208 */ /* 0x000fe40001800000 */
[----:B------:R-:W-:-:S05]  /*2a40*/  FSEL R113, R108, RZ, P5 ;  /* 0x000000ff6c717208 */ /* 0x000fca0002800000 */
[----:B------:R-:W1:Y:S08]  /*2a50*/  F2F.BF16.F32 R118, R118 ;  /* 0x0000007600767304 */ /* 0x000e700000202000 */
[----:B------:R-:W3:Y:S08]  /*2a60*/  F2F.BF16.F32 R116, R116 ;  /* 0x0000007400747304 */ /* 0x000ef00000202000 */
[----:B------:R-:W4:Y:S01]  /*2a70*/  F2F.BF16.F32 R113, R113 ;  /* 0x0000007100717304 */ /* 0x000f220000202000 */
[----:B0-----:R-:W-:Y:S01]  /*2a80*/  IMAD.WIDE.U32 R108, R109, 0x10000, RZ ;  /* 0x000100006d6c7825 */ /* 0x001fe200078e00ff */
[----:B-1----:R-:W-:-:S03]  /*2a90*/  SHF.L.U32 R119, R118, 0x10, RZ ;  /* 0x0000001076777819 */ /* 0x002fc600000006ff */
[----:B------:R-:W-:Y:S01]  /*2aa0*/  IMAD.WIDE.U32 R152, R142, 0x10, R152 ;  /* 0x000000108e987825 */ /* 0x000fe200078e0098 */
[----:B---3--:R-:W-:-:S03]  /*2ab0*/  LOP3.LUT R109, R109, R119, R116, 0xfe, !PT ;  /* 0x000000776d6d7212 */ /* 0x008fc600078efe74 */
[----:B------:R-:W-:Y:S01]  /*2ac0*/  IMAD.WIDE.U32 R142, R142, 0x8, R154 ;  /* 0x000000088e8e7825 */ /* 0x000fe200078e009a */
[----:B------:R0:W-:Y:S01]  /*2ad0*/  STG.E.128 desc[UR4][R152.64], R104 ;  /* 0x0000006898007986 */ /* 0x0001e2000c101d04 */
[----:B----4-:R-:W-:-:S05]  /*2ae0*/  LOP3.LUT R108, R108, R113, RZ, 0xfc, !PT ;  /* 0x000000716c6c7212 */ /* 0x010fca00078efcff */
[----:B------:R1:W-:Y:S01]  /*2af0*/  STG.E.64 desc[UR4][R142.64], R108 ;  /* 0x0000006c8e007986 */ /* 0x0003e2000c101b04 */
[----:B------:R-:W-:Y:S01]  /*2b00*/  @P4 SHF.R.U32.HI R148, RZ, 0x10, R147 ;  /* 0x00000010ff944819 */ /* 0x000fe20000011693 */
[----:B------:R-:W-:Y:S01]  /*2b10*/  HFMA2 R113, -RZ, RZ, 0, 0 ;  /* 0x00000000ff717431 */ /* 0x000fe200000001ff */
[----:B------:R-:W-:Y:S02]  /*2b20*/  CS2R R118, SRZ ;  /* 0x0000000000767805 */ /* 0x000fe4000001ff00 */
[----:B------:R-:W-:Y:S02]  /*2b30*/  CS2R R120, SRZ ;  /* 0x0000000000787805 */ /* 0x000fe4000001ff00 */
[----:B0-----:R-:W-:-:S05]  /*2b40*/  @P4 SHF.L.U32 R105, R148, 0x10, RZ ;  /* 0x0000001094694819 */ /* 0x001fca00000006ff */
[----:B------:R-:W-:Y:S01]  /*2b50*/  @P4 FMUL.FTZ R113, R105, R164 ;  /* 0x000000a469714220 */ /* 0x000fe20000410000 */
[----:B--2---:R-:W-:Y:S02]  /*2b60*/  @P5 MOV R116, R158 ;  /* 0x0000009e00745202 */ /* 0x004fe40000000f00 */
[--C-:B------:R-:W-:Y:S02]  /*2b70*/  @P6 SHF.R.U64 R147, R158, 0x10, R159.reuse ;  /* 0x000000109e936819 */ /* 0x100fe4000000129f */
[----:B------:R-:W-:Y:S02]  /*2b80*/  @P3 MOV R123, R159 ;  /* 0x0000009f007b3202 */ /* 0x000fe40000000f00 */
[----:B------:R-:W-:Y:S02]  /*2b90*/  @P0 SHF.R.U32.HI R146, RZ, 0x10, R159 ;  /* 0x00000010ff920819 */ /* 0x000fe4000001169f */
[----:B------:R-:W-:Y:S02]  /*2ba0*/  @P5 SHF.L.U32 R116, R116, 0x10, RZ ;  /* 0x0000001074745819 */ /* 0x000fe400000006ff */
[----:B------:R-:W-:-:S02]  /*2bb0*/  @P6 SHF.L.U32 R104, R147, 0x10, RZ ;  /* 0x0000001093686819 */ /* 0x000fc400000006ff */
[----:B------:R-:W-:Y:S02]  /*2bc0*/  @P3 SHF.L.U32 R123, R123, 0x10, RZ ;  /* 0x000000107b7b3819 */ /* 0x000fe400000006ff */
[----:B------:R-:W-:Y:S01]  /*2bd0*/  @P0 SHF.L.U32 R106, R146, 0x10, RZ ;  /* 0x00000010926a0819 */ /* 0x000fe200000006ff */
[----:B------:R-:W-:Y:S01]  /*2be0*/  @P5 FMUL.FTZ R118, R116, R117 ;  /* 0x0000007574765220 */ /* 0x000fe20000410000 */
[----:B------:R-:W-:Y:S01]  /*2bf0*/  @P6 FMUL.FTZ R119, R104, R122 ;  /* 0x0000007a68776220 */ /* 0x000fe20000410000 */
[----:B------:R-:W-:Y:S02]  /*2c00*/  @P3 FMUL.FTZ R120, R123, R144 ;  /* 0x000000907b783220 */ /* 0x000fe40000410000 */
[----:B------:R-:W-:Y:S01]  /*2c10*/  @P0 FMUL.FTZ R121, R149, R106 ;  /* 0x0000006a95790220 */ /* 0x000fe20000410000 */
[----:B-1----:R-:W-:Y:S06]  /*2c20*/  BRA `(.L_x_5273) ;  /* 0x00000038001c7947 */ /* 0x002fec0003800000 */
.L_x_5272:
[----:B------:R-:W0:Y:S02]  /*2c30*/  LDC.64 R106, c[0x0][0x390] ;  /* 0x0000e400ff6a7b82 */ /* 0x000e240000000a00 */
[----:B0-----:R-:W-:-:S06]  /*2c40*/  IMAD.WIDE.U32 R110, R165, 0x8, R106 ;  /* 0x00000008a56e7825 */ /* 0x001fcc00078e006a */
[----:B------:R-:W2:Y:S01]  /*2c50*/  LDG.E.64 R110, desc[UR4][R110.64] ;  /* 0x000000046e6e7981 */ /* 0x000ea2000c1e1b00 */
[-CC-:B------:R-:W-:Y:S01]  /*2c60*/  FFMA.FTZ R188, R188, R170.reuse, R171.reuse ;  /* 0x000000aabcbc7223 */ /* 0x180fe200000100ab */
[-CC-:B------:R-:W-:Y:S01]  /*2c70*/  FFMA.FTZ R190, R190, R170.reuse, R171.reuse ;  /* 0x000000aabebe7223 */ /* 0x180fe200000100ab */
[-CC-:B------:R-:W-:Y:S01]  /*2c80*/  FFMA.FTZ R192, R192, R170.reuse, R171.reuse ;  /* 0x000000aac0c07223 */ /* 0x180fe200000100ab */
[--C-:B------:R-:W-:Y:S01]  /*2c90*/  FFMA.FTZ R154, R154, R170, R171.reuse ;  /* 0x000000aa9a9a7223 */ /* 0x100fe200000100ab */
        /* <DEDUP_REMOVED lines=8> */
[C---:B------:R-:W-:Y:S01]  /*2d20*/  FMUL.FTZ R104, R117.reuse, R104 ;  /* 0x0000006875687220 */ /* 0x040fe20000410000 */
[C---:B------:R-:W-:Y:S01]  /*2d30*/  FMUL.FTZ R105, R117.reuse, R108 ;  /* 0x0000006c75697220 */ /* 0x040fe20000410000 */
[----:B------:R-:W-:Y:S01]  /*2d40*/  FMUL.FTZ R188, R117, R188 ;  /* 0x000000bc75bc7220 */ /* 0x000fe20000410000 */
[----:B------:R-:W-:Y:S01]  /*2d50*/  LOP3.LUT P5, RZ, R155, 0xff0000, RZ, 0xc0, !PT ;  /* 0x00ff00009bff7812 */ /* 0x000fe200078ac0ff */
[----:B------:R-:W-:Y:S01]  /*2d60*/  FMUL.FTZ R160, R104, UR14 ;  /* 0x0000000e68a07c20 */ /* 0x000fe20008410000 */
[----:B------:R-:W-:Y:S01]  /*2d70*/  FMUL.FTZ R167, R105, UR14 ;  /* 0x0000000e69a77c20 */ /* 0x000fe20008410000 */
[----:B------:R-:W-:Y:S01]  /*2d80*/  FMUL.FTZ R108, R144, R181 ;  /* 0x000000b5906c7220 */ /* 0x000fe20000410000 */
[----:B------:R-:W-:Y:S01]  /*2d90*/  FMUL.FTZ R188, R188, UR14 ;  /* 0x0000000ebcbc7c20 */ /* 0x000fe20008410000 */
[----:B------:R-:W-:Y:S01]  /*2da0*/  FMUL.FTZ R104, R45, R160 ;  /* 0x000000a02d687220 */ /* 0x000fe20000410000 */
[C---:B------:R-:W-:Y:S01]  /*2db0*/  ISETP.GE.U32.AND P4, PT, R155.reuse, 0x1000000, PT ;  /* 0x010000009b00780c */ /* 0x040fe20003f86070 */
[-CC-:B------:R-:W-:Y:S01]  /*2dc0*/  FFMA.FTZ R184, R184, R170.reuse, R171.reuse ;  /* 0x000000aab8b87223 */ /* 0x180fe200000100ab */
[----:B------:R-:W-:Y:S01]  /*2dd0*/  LOP3.LUT P0, RZ, R155, 0xff, RZ, 0xc0, !PT ;  /* 0x000000ff9bff7812 */ /* 0x000fe2000780c0ff */
[----:B------:R-:W-:Y:S01]  /*2de0*/  FFMA.FTZ R185, R162, R170, R171 ;  /* 0x000000aaa2b97223 */ /* 0x000fe200000100ab */
[----:B------:R-:W-:Y:S01]  /*2df0*/  FSEL R105, R104, RZ, P3 ;  /* 0x000000ff68697208 */ /* 0x000fe20001800000 */
[----:B------:R-:W-:Y:S01]  /*2e00*/  FMUL.FTZ R104, R46, R167 ;  /* 0x000000a72e687220 */ /* 0x000fe20000410000 */
[----:B------:R-:W-:-:S02]  /*2e10*/  FADD.FTZ R163, R163, -R184 ;  /* 0x800000b8a3a37221 */ /* 0x000fc40000010000 */
[----:B------:R0:W1:Y:S02]  /*2e20*/  F2F.BF16.F32 R109, R105 ;  /* 0x00000069006d7304 */ /* 0x0000640000202000 */
[----:B------:R-:W-:Y:S01]  /*2e30*/  FSEL R152, R104, RZ, P5 ;  /* 0x000000ff68987208 */ /* 0x000fe20002800000 */
[----:B------:R-:W-:Y:S01]  /*2e40*/  FMUL.FTZ R104, R117, R108 ;  /* 0x0000006c75687220 */ /* 0x000fe20000410000 */
[----:B------:R-:W-:-:S03]  /*2e50*/  FMUL.FTZ R108, R47, R188 ;  /* 0x000000bc2f6c7220 */ /* 0x000fc60000410000 */
[----:B------:R-:W-:Y:S01]  /*2e60*/  FMUL.FTZ R161, R104, UR14 ;  /* 0x0000000e68a17c20 */ /* 0x000fe20008410000 */
[----:B------:R-:W-:Y:S01]  /*2e70*/  F2F.BF16.F32 R152, R152 ;  /* 0x0000009800987304 */ /* 0x000fe20000202000 */
[----:B------:R-:W-:Y:S01]  /*2e80*/  FSEL R159, R108, RZ, P4 ;  /* 0x000000ff6c9f7208 */ /* 0x000fe20002000000 */
[----:B0-----:R-:W0:Y:S01]  /*2e90*/  LDC.64 R104, c[0x0][0x468] ;  /* 0x00011a00ff687b82 */ /* 0x001e220000000a00 */
[----:B------:R-:W-:-:S05]  /*2ea0*/  FMUL.FTZ R108, R44, R161 ;  /* 0x000000a12c6c7220 */ /* 0x000fca0000410000 */
[----:B------:R-:W3:Y:S01]  /*2eb0*/  F2F.BF16.F32 R159, R159 ;  /* 0x0000009f009f7304 */ /* 0x000ee20000202000 */
[----:B------:R-:W-:Y:S01]  /*2ec0*/  FSEL R158, R108, RZ, P0 ;  /* 0x000000ff6c9e7208 */ /* 0x000fe20000000000 */
[----:B-1----:R-:W-:-:S06]  /*2ed0*/  IMAD.WIDE.U32 R108, R109, 0x10000, RZ ;  /* 0x000100006d6c7825 */ /* 0x002fcc00078e00ff */
[----:B------:R-:W1:Y:S01]  /*2ee0*/  F2F.BF16.F32 R153, R158 ;  /* 0x0000009e00997304 */ /* 0x000e620000202000 */
[----:B---3--:R-:W-:-:S04]  /*2ef0*/  SHF.L.U32 R155, R159, 0x10, RZ ;  /* 0x000000109f9b7819 */ /* 0x008fc800000006ff */
[----:B------:R-:W-:Y:S01]  /*2f00*/  LOP3.LUT R155, R109, R155, R152, 0xfe, !PT ;  /* 0x0000009b6d9b7212 */ /* 0x000fe200078efe98 */
[----:B------:R-:W-:Y:S01]  /*2f10*/  FFMA.FTZ R109, R186, R170, R171 ;  /* 0x000000aaba6d7223 */ /* 0x000fe200000100ab */
[----:B-1----:R-:W-:Y:S01]  /*2f20*/  LOP3.LUT R154, R108, R153, RZ, 0xfc, !PT ;  /* 0x000000996c9a7212 */ /* 0x002fe200078efcff */
[----:B0-----:R-:W-:-:S04]  /*2f30*/  IMAD.WIDE.U32 R152, R165, 0x8, R104 ;  /* 0x00000008a5987825 */ /* 0x001fc800078e0068 */
[----:B------:R-:W-:Y:S01]  /*2f40*/  FADD.FTZ R165, R164, -R109 ;  /* 0x8000006da4a57221 */ /* 0x000fe20000010000 */
[----:B------:R-:W-:Y:S01]  /*2f50*/  FFMA.FTZ R164, R180, R170, R171 ;  /* 0x000000aab4a47223 */ /* 0x000fe200000100ab */
[----:B------:R-:W-:Y:S01]  /*2f60*/  FMUL.FTZ R162, R144, R163 ;  /* 0x000000a390a27220 */ /* 0x000fe20000410000 */
[----:B------:R-:W-:Y:S01]  /*2f70*/  IMAD.WIDE.U32 R108, R146, 0x8, R106 ;  /* 0x00000008926c7825 */ /* 0x000fe200078e006a */
[----:B------:R0:W-:Y:S03]  /*2f80*/  STG.E.64 desc[UR4][R152.64], R154 ;  /* 0x0000009a98007986 */ /* 0x0001e6000c101b04 */
[----:B------:R-:W-:Y:S01]  /*2f90*/  FADD.FTZ R185, R166, -R185 ;  /* 0x800000b9a6b97221 */ /* 0x000fe20000010000 */
[----:B------:R-:W-:Y:S01]  /*2fa0*/  CS2R R180, SRZ ;  /* 0x0000000000b47805 */ /* 0x000fe2000001ff00 */
[----:B------:R-:W-:Y:S01]  /*2fb0*/  FADD.FTZ R183, R183, -R164 ;  /* 0x800000a4b7b77221 */ /* 0x000fe20000010000 */
[----:B------:R-:W3:Y:S01]  /*2fc0*/  LDG.E.64 R108, desc[UR4][R108.64] ;  /* 0x000000046c6c7981 */ /* 0x000ee2000c1e1b00 */
[----:B------:R-:W-:-:S02]  /*2fd0*/  LOP3.LUT P6, RZ, R182, 0xff00, RZ, 0xc0, !PT ;  /* 0x0000ff00b6ff7812 */ /* 0x000fc400078cc0ff */
[----:B------:R-:W-:-:S04]  /*2fe0*/  FMUL.FTZ R164, R144, R183 ;  /* 0x000000b790a47220 */ /* 0x000fc80000410000 */
[C---:B------:R-:W-:Y:S01]  /*2ff0*/  FMUL.FTZ R164, R117.reuse, R164 ;  /* 0x000000a475a47220 */ /* 0x040fe20000410000 */
[----:B0-----:R-:W-:-:S03]  /*3000*/  FMUL.FTZ R152, R117, R162 ;  /* 0x000000a275987220 */ /* 0x001fc60000410000 */
[----:B------:R-:W-:Y:S01]  /*3010*/  FMUL.FTZ R164, R164, UR14 ;  /* 0x0000000ea4a47c20 */ /* 0x000fe20008410000 */
[----:B------:R-:W-:Y:S01]  /*3020*/  FMUL.FTZ R166, R152, UR14 ;  /* 0x0000000e98a67c20 */ /* 0x000fe20008410000 */
[----:B--2---:R-:W-:Y:S02]  /*3030*/  @P0 MOV R158, R110 ;  /* 0x0000006e009e0202 */ /* 0x004fe40000000f00 */
[----:B------:R-:W-:Y:S02]  /*3040*/  @P3 SHF.R.U64 R159, R110, 0x10, R111 ;  /* 0x000000106e9f3819 */ /* 0x000fe4000000126f */
[----:B------:R-:W-:Y:S02]  /*3050*/  @P0 SHF.L.U32 R110, R158, 0x10, RZ ;  /* 0x000000109e6e0819 */ /* 0x000fe400000006ff */
[----:B------:R-:W-:-:S03]  /*3060*/  @P3 SHF.L.U32 R158, R159, 0x10, RZ ;  /* 0x000000109f9e3819 */ /* 0x000fc600000006ff */
[----:B------:R-:W-:Y:S01]  /*3070*/  @P0 FMUL.FTZ R180, R161, R110 ;  /* 0x0000006ea1b40220 */ /* 0x000fe20000410000 */
[----:B------:R-:W-:Y:S01]  /*3080*/  FMUL.FTZ R110, R144, R185 ;  /* 0x000000b9906e7220 */ /* 0x000fe20000410000 */
[----:B------:R-:W-:Y:S01]  /*3090*/  @P3 FMUL.FTZ R181, R160, R158 ;  /* 0x0000009ea0b53220 */ /* 0x000fe20000410000 */
[----:B------:R-:W-:Y:S01]  /*30a0*/  FMUL.FTZ R158, R144, R165 ;  /* 0x000000a5909e7220 */ /* 0x000fe20000410000 */
[----:B------:R-:W-:Y:S02]  /*30b0*/  HFMA2 R160, -RZ, RZ, 0, 0 ;  /* 0x00000000ffa07431 */ /* 0x000fe400000001ff */
[----:B------:R-:W-:Y:S01]  /*30c0*/  FMUL.FTZ R152, R117, R110 ;  /* 0x0000006e75987220 */ /* 0x000fe20000410000 */
[----:B------:R-:W-:Y:S01]  /*30d0*/  FMUL.FTZ R110, R49, R166 ;  /* 0x000000a6316e7220 */ /* 0x000fe20000410000 */
[----:B------:R-:W-:Y:S01]  /*30e0*/  FMUL.FTZ R153, R117, R158 ;  /* 0x0000009e75997220 */ /* 0x000fe20000410000 */
[----:B------:R-:W-:Y:S01]  /*30f0*/  ISETP.GE.U32.AND P3, PT, R182, 0x1000000, PT ;  /* 0x01000000b600780c */ /* 0x000fe20003f66070 */
[----:B------:R-:W-:Y:S01]  /*3100*/  FMUL.FTZ R183, R152, UR14 ;  /* 0x0000000e98b77c20 */ /* 0x000fe20008410000 */
[----:B------:R-:W-:Y:S01]  /*3110*/  @P5 MOV R152, R111 ;  /* 0x0000006f00985202 */ /* 0x000fe20000000f00 */
[----:B------:R-:W-:Y:S01]  /*3120*/  FMUL.FTZ R165, R153, UR14 ;  /* 0x0000000e99a57c20 */ /* 0x000fe20008410000 */
[----:B------:R-:W-:Y:S01]  /*3130*/  FSEL R154, R110, RZ, P6 ;  /* 0x000000ff6e9a7208 */ /* 0x000fe20003000000 */
[----:B------:R-:W-:Y:S01]  /*3140*/  FMUL.FTZ R155, R50, R183 ;  /* 0x000000b7329b7220 */ /* 0x000fe20000410000 */
[----:B------:R-:W-:Y:S01]  /*3150*/  @P5 SHF.L.U32 R110, R152, 0x10, RZ ;  /* 0x00000010986e5819 */ /* 0x000fe200000006ff */
[----:B------:R-:W-:Y:S01]  /*3160*/  FMUL.FTZ R152, R51, R164 ;  /* 0x000000a433987220 */ /* 0x000fe20000410000 */
[----:B------:R-:W-:-:S02]  /*3170*/  LOP3.LUT P0, RZ, R182, 0xff0000, RZ, 0xc0, !PT ;  /* 0x00ff0000b6ff7812 */ /* 0x000fc4000780c0ff */
[----:B------:R-:W0:Y:S01]  /*3180*/  F2F.BF16.F32 R154, R154 ;  /* 0x0000009a009a7304 */ /* 0x000e220000202000 */
[----:B------:R-:W-:Y:S01]  /*3190*/  @P5 FMUL.FTZ R160, R167, R110 ;  /* 0x0000006ea7a05220 */ /* 0x000fe20000410000 */
[----:B------:R-:W-:Y:S01]  /*31a0*/  FSEL R161, R152, RZ, P3 ;  /* 0x000000ff98a17208 */ /* 0x000fe20001800000 */
[----:B------:R-:W-:Y:S01]  /*31b0*/  FMUL.FTZ R110, R48, R165 ;  /* 0x000000a5306e7220 */ /* 0x000fe20000410000 */
[----:B------:R-:W-:Y:S02]  /*31c0*/  LOP3.LUT P5, RZ, R182, 0xff, RZ, 0xc0, !PT ;  /* 0x000000ffb6ff7812 */ /* 0x000fe400078ac0ff */
[----:B------:R-:W-:Y:S02]  /*31d0*/  FSEL R155, R155, RZ, P0 ;  /* 0x000000ff9b9b7208 */ /* 0x000fe40000000000 */
[----:B------:R-:W1:Y:S01]  /*31e0*/  F2F.BF16.F32 R161, R161 ;  /* 0x000000a100a17304 */ /* 0x000e620000202000 */
[----:B------:R-:W-:Y:S01]  /*31f0*/  FSEL R110, R110, RZ, P5 ;  /* 0x000000ff6e6e7208 */ /* 0x000fe20002800000 */
[----:B0-----:R-:W-:-:S06]  /*3200*/  IMAD.WIDE.U32 R152, R154, 0x10000, RZ ;  /* 0x000100009a987825 */ /* 0x001fcc00078e00ff */
[----:B------:R-:W0:Y:S01]  /*3210*/  F2F.BF16.F32 R155, R155 ;  /* 0x0000009b009b7304 */ /* 0x000e220000202000 */
[----:B-1----:R-:W-:-:S07]  /*3220*/  SHF.L.U32 R159, R161, 0x10, RZ ;  /* 0x00000010a19f7819 */ /* 0x002fce00000006ff */
[----:B------:R-:W1:Y:S01]  /*3230*/  F2F.BF16.F32 R163, R110 ;  /* 0x0000006e00a37304 */ /* 0x000e620000202000 */
[----:B0-----:R-:W-:Y:S01]  /*3240*/  LOP3.LUT R153, R153, R159, R155, 0xfe, !PT ;  /* 0x0000009f99997212 */ /* 0x001fe200078efe9b */
[----:B------:R-:W-:-:S04]  /*3250*/  IMAD.WIDE.U32 R158, R146, 0x8, R104 ;  /* 0x00000008929e7825 */ /* 0x000fc800078e0068 */
[----:B------:R-:W-:Y:S01]  /*3260*/  IMAD.WIDE.U32 R154, R145, 0x8, R106 ;  /* 0x00000008919a7825 */ /* 0x000fe200078e006a */
[----:B-1----:R-:W-:-:S05]  /*3270*/  LOP3.LUT R152, R152, R163, RZ, 0xfc, !PT ;  /* 0x000000a398987212 */ /* 0x002fca00078efcff */
[----:B------:R0:W-:Y:S04]  /*3280*/  STG.E.64 desc[UR4][R158.64], R152 ;  /* 0x000000989e007986 */ /* 0x0001e8000c101b04 */
[----:B------:R-:W2:Y:S01]  /*3290*/  LDG.E.64 R154, desc[UR4][R154.64] ;  /* 0x000000049a9a7981 */ /* 0x000ea2000c1e1b00 */
[-CC-:B------:R-:W-:Y:S01]  /*32a0*/  FFMA.FTZ R176, R176, R170.reuse, R171.reuse ;  /* 0x000000aab0b07223 */ /* 0x180fe200000100ab */
[-C--:B------:R-:W-:Y:S01]  /*32b0*/  FFMA.FTZ R178, R178, R170.reuse, R171 ;  /* 0x000000aab2b27223 */ /* 0x080fe200000100ab */
[----:B------:R-:W-:Y:S01]  /*32c0*/  @P4 SHF.R.U32.HI R111, RZ, 0x10, R111 ;  /* 0x00000010ff6f4819 */ /* 0x000fe2000001166f */
[----:B------:R-:W-:Y:S01]  /*32d0*/  FFMA.FTZ R172, R172, R170, R171 ;  /* 0x000000aaacac7223 */ /* 0x000fe200000100ab */
[----:B------:R-:W-:Y:S01]  /*32e0*/  FADD.FTZ R177, R177, -R176 ;  /* 0x800000b0b1b17221 */ /* 0x000fe20000010000 */
[----:B---3--:R-:W-:Y:S01]  /*32f0*/  @P5 MOV R110, R108 ;  /* 0x0000006c006e5202 */ /* 0x008fe20000000f00 */
[----:B------:R-:W-:Y:S01]  /*3300*/  FADD.FTZ R173, R173, -R178 ;  /* 0x800000b2adad7221 */ /* 0x000fe20000010000 */
[----:B------:R-:W-:-:S02]  /*3310*/  HFMA2 R161, -RZ, RZ, 0, 0 ;  /* 0x00000000ffa17431 */ /* 0x000fc400000001ff */
[----:B------:R-:W-:Y:S01]  /*3320*/  FMUL.FTZ R146, R144, R177 ;  /* 0x000000b190927220 */ /* 0x000fe20000410000 */
[----:B0-----:R-:W-:Y:S01]  /*3330*/  @P6 SHF.R.U64 R152, R108, 0x10, R109 ;  /* 0x000000106c986819 */ /* 0x001fe2000000126d */
[--C-:B------:R-:W-:Y:S01]  /*3340*/  FFMA.FTZ R174, R174, R170, R171.reuse ;  /* 0x000000aaaeae7223 */ /* 0x100fe200000100ab */
[----:B------:R-:W-:Y:S01]  /*3350*/  @P5 SHF.L.U32 R108, R110, 0x10, RZ ;  /* 0x000000106e6c5819 */ /* 0x000fe200000006ff */
[----:B------:R-:W-:Y:S01]  /*3360*/  FMUL.FTZ R146, R117, R146 ;  /* 0x0000009275927220 */ /* 0x000fe20000410000 */
[----:B------:R-:W-:Y:S01]  /*3370*/  @P6 SHF.L.U32 R110, R152, 0x10, RZ ;  /* 0x00000010986e6819 */ /* 0x000fe200000006ff */
[----:B------:R-:W-:Y:S01]  /*3380*/  FMUL.FTZ R152, R144, R173 ;  /* 0x000000ad90987220 */ /* 0x000fe20000410000 */
[----:B------:R-:W-:Y:S01]  /*3390*/  @P4 SHF.L.U32 R111, R111, 0x10, RZ ;  /* 0x000000106f6f4819 */ /* 0x000fe200000006ff */
[----:B------:R-:W-:Y:S01]  /*33a0*/  FMUL.FTZ R158, R146, UR14 ;  /* 0x0000000e929e7c20 */ /* 0x000fe20008410000 */
[----:B------:R-:W-:Y:S01]  /*33b0*/  CS2R R162, SRZ ;  /* 0x0000000000a27805 */ /* 0x000fe2000001ff00 */
[----:B------:R-:W-:Y:S01]  /*33c0*/  FMUL.FTZ R152, R117, R152 ;  /* 0x0000009875987220 */ /* 0x000fe20000410000 */
[----:B------:R-:W-:Y:S01]  /*33d0*/  FADD.FTZ R175, R175, -R172 ;  /* 0x800000acafaf7221 */ /* 0x000fe20000010000 */
[----:B------:R-:W-:Y:S01]  /*33e0*/  @P5 FMUL.FTZ R162, R165, R108 ;  /* 0x0000006ca5a25220 */ /* 0x000fe20000410000 */
[----:B------:R-:W-:Y:S01]  /*33f0*/  @P4 FMUL.FTZ R161, R188, R111 ;  /* 0x0000006fbca14220 */ /* 0x000fe20000410000 */
[----:B------:R-:W-:Y:S01]  /*3400*/  FMUL.FTZ R152, R152, UR14 ;  /* 0x0000000e98987c20 */ /* 0x000fe20008410000 */
[----:B------:R-:W-:Y:S01]  /*3410*/  FMUL.FTZ R108, R53, R158 ;  /* 0x0000009e356c7220 */ /* 0x000fe20000410000 */
[----:B------:R-:W-:Y:S01]  /*3420*/  FADD.FTZ R179, R179, -R174 ;  /* 0x800000aeb3b37221 */ /* 0x000fe20000010000 */
[----:B------:R-:W-:Y:S01]  /*3430*/  @P6 FMUL.FTZ R163, R166, R110 ;  /* 0x0000006ea6a36220 */ /* 0x000fe20000410000 */
[----:B------:R-:W-:Y:S01]  /*3440*/  LOP3.LUT P4, RZ, R147, 0xff00, RZ, 0xc0, !PT ;  /* 0x0000ff0093ff7812 */ /* 0x000fe2000788c0ff */
[C---:B------:R-:W-:Y:S01]  /*3450*/  FMUL.FTZ R110, R144.reuse, R175 ;  /* 0x000000af906e7220 */ /* 0x040fe20000410000 */
[----:B------:R-:W-:Y:S01]  /*3460*/  FMUL.FTZ R111, R55, R152 ;  /* 0x00000098376f7220 */ /* 0x000fe20000410000 */
[----:B------:R-:W-:Y:S01]  /*3470*/  ISETP.GE.U32.AND P5, PT, R147, 0x1000000, PT ;  /* 0x010000009300780c */ /* 0x000fe20003fa6070 */
[----:B------:R-:W-:Y:S01]  /*3480*/  FMUL.FTZ R172, R144, R179 ;  /* 0x000000b390ac7220 */ /* 0x000fe20000410000 */
[----:B------:R-:W-:Y:S01]  /*3490*/  FSEL R146, R108, RZ, P4 ;  /* 0x000000ff6c927208 */ /* 0x000fe20002000000 */
[----:B------:R-:W-:Y:S01]  /*34a0*/  FMUL.FTZ R108, R117, R110 ;  /* 0x0000006e756c7220 */ /* 0x000fe20000410000 */
[----:B------:R-:W-:Y:S01]  /*34b0*/  @P0 MOV R110, R109 ;  /* 0x0000006d006e0202 */ /* 0x000fe20000000f00 */
[----:B------:R-:W-:Y:S01]  /*34c0*/  HFMA2 R166, -RZ, RZ, 0, 0 ;  /* 0x00000000ffa67431 */ /* 0x000fe200000001ff */
[----:B------:R-:W-:Y:S01]  /*34d0*/  FSEL R153, R111, RZ, P5 ;  /* 0x000000ff6f997208 */ /* 0x000fe20002800000 */
[----:B------:R-:W-:Y:S01]  /*34e0*/  FMUL.FTZ R111, R117, R172 ;  /* 0x000000ac756f7220 */ /* 0x000fe20000410000 */
[----:B------:R-:W-:Y:S01]  /*34f0*/  FMUL.FTZ R173, R108, UR14 ;  /* 0x0000000e6cad7c20 */ /* 0x000fe20008410000 */
[----:B------:R-:W-:Y:S01]  /*3500*/  @P0 SHF.L.U32 R108, R110, 0x10, RZ ;  /* 0x000000106e6c0819 */ /* 0x000fe200000006ff */
[----:B------:R0:W1:Y:S01]  /*3510*/  F2F.BF16.F32 R167, R146 ;  /* 0x0000009200a77304 */ /* 0x0000620000202000 */
[----:B------:R-:W-:Y:S01]  /*3520*/  FMUL.FTZ R159, R111, UR14 ;  /* 0x0000000e6f9f7c20 */ /* 0x000fe20008410000 */
[----:B------:R-:W-:Y:S01]  /*3530*/  FMUL.FTZ R110, R54, R173 ;  /* 0x000000ad366e7220 */ /* 0x000fe20000410000 */
[----:B------:R-:W-:Y:S01]  /*3540*/  LOP3.LUT P6, RZ, R147, 0xff0000, RZ, 0xc0, !PT ;  /* 0x00ff000093ff7812 */ /* 0x000fe200078cc0ff */
[----:B------:R-:W-:Y:S01]  /*3550*/  @P0 FMUL.FTZ R166, R183, R108 ;  /* 0x0000006cb7a60220 */ /* 0x000fe20000410000 */
[----:B------:R-:W-:Y:S01]  /*3560*/  FMUL.FTZ R108, R52, R159 ;  /* 0x0000009f346c7220 */ /* 0x000fe20000410000 */
[----:B------:R-:W-:Y:S01]  /*3570*/  LOP3.LUT P0, RZ, R147, 0xff, RZ, 0xc0, !PT ;  /* 0x000000ff93ff7812 */ /* 0x000fe2000780c0ff */
[-CC-:B------:R-:W-:Y:S01]  /*3580*/  FFMA.FTZ R149, R149, R170.reuse, R171.reuse ;  /* 0x000000aa95957223 */ /* 0x180fe200000100ab */
[----:B------:R-:W3:Y:S01]  /*3590*/  F2F.BF16.F32 R153, R153 ;  /* 0x0000009900997304 */ /* 0x000ee20000202000 */
[----:B0-----:R-:W-:Y:S01]  /*35a0*/  FSEL R146, R110, RZ, P6 ;  /* 0x000000ff6e927208 */ /* 0x001fe20003000000 */
[-CC-:B------:R-:W-:Y:S01]  /*35b0*/  FFMA.FTZ R148, R148, R170.reuse, R171.reuse ;  /* 0x000000aa94947223 */ /* 0x180fe200000100ab */
[----:B------:R-:W-:Y:S01]  /*35c0*/  FSEL R108, R108, RZ, P0 ;  /* 0x000000ff6c6c7208 */ /* 0x000fe20000000000 */
[----:B------:R-:W-:Y:S01]  /*35d0*/  FFMA.FTZ R150, R150, R170, R171 ;  /* 0x000000aa96967223 */ /* 0x000fe200000100ab */
[----:B------:R-:W-:Y:S01]  /*35e0*/  @P3 SHF.R.U32.HI R147, RZ, 0x10, R109 ;  /* 0x00000010ff933819 */ /* 0x000fe2000001166d */
[----:B------:R-:W-:Y:S01]  /*35f0*/  FADD.FTZ R149, R156, -R149 ;  /* 0x800000959c957221 */ /* 0x000fe20000010000 */
[----:B-1----:R-:W-:Y:S01]  /*3600*/  IMAD.WIDE.U32 R110, R167, 0x10000, RZ ;  /* 0x00010000a76e7825 */ /* 0x002fe200078e00ff */
[----:B------:R-:W0:Y:S01]  /*3610*/  F2F.BF16.F32 R146, R146 ;  /* 0x0000009200927304 */ /* 0x000e220000202000 */
[----:B------:R-:W-:-:S02]  /*3620*/  @P3 SHF.L.U32 R147, R147, 0x10, RZ ;  /* 0x0000001093933819 */ /* 0x000fc400000006ff */
[----:B------:R-:W-:Y:S01]  /*3630*/  FADD.FTZ R167, R157, -R148 ;  /* 0x800000949da77221 */ /* 0x000fe20000010000 */
[----:B------:R-:W-:Y:S01]  /*3640*/  FADD.FTZ R169, R169, -R150 ;  /* 0x80000096a9a97221 */ /* 0x000fe20000010000 */
[----:B------:R-:W-:Y:S01]  /*3650*/  CS2R R156, SRZ ;  /* 0x00000000009c7805 */ /* 0x000fe2000001ff00 */
[----:B------:R-:W-:Y:S01]  /*3660*/  FMUL.FTZ R150, R144, R149 ;  /* 0x0000009590967220 */ /* 0x000fe20000410000 */
[----:B------:R-:W-:Y:S01]  /*3670*/  FFMA.FTZ R151, R151, R170, R171 ;  /* 0x000000aa97977223 */ /* 0x000fe200000100ab */
[----:B---3--:R-:W-:Y:S01]  /*3680*/  SHF.L.U32 R153, R153, 0x10, RZ ;  /* 0x0000001099997819 */ /* 0x008fe200000006ff */
[----:B------:R1:W3:Y:S01]  /*3690*/  F2F.BF16.F32 R165, R108 ;  /* 0x0000006c00a57304 */ /* 0x0002e20000202000 */
[----:B------:R-:W-:Y:S01]  /*36a0*/  @P3 FMUL.FTZ R157, R164, R147 ;  /* 0x00000093a49d3220 */ /* 0x000fe20000410000 */
[----:B------:R-:W-:Y:S01]  /*36b0*/  FMUL.FTZ R150, R117, R150 ;  /* 0x0000009675967220 */ /* 0x000fe20000410000 */
[----:B------:R-:W-:Y:S01]  /*36c0*/  FADD.FTZ R151, R168, -R151 ;  /* 0x80000097a8977221 */ /* 0x000fe20000010000 */
[----:B0-----:R-:W-:Y:S01]  /*36d0*/  LOP3.LUT R111, R111, R153, R146, 0xfe, !PT ;  /* 0x000000996f6f7212 */ /* 0x001fe200078efe92 */
[----:B------:R-:W-:-:S04]  /*36e0*/  IMAD.WIDE.U32 R146, R143, 0x8, R106 ;  /* 0x000000088f927825 */ /* 0x000fc800078e006a */
[----:B-1----:R-:W-:Y:S01]  /*36f0*/  IMAD.WIDE.U32 R108, R145, 0x8, R104 ;  /* 0x00000008916c7825 */ /* 0x002fe200078e0068 */
[----:B---3--:R-:W-:-:S05]  /*3700*/  LOP3.LUT R110, R110, R165, RZ, 0xfc, !PT ;  /* 0x000000a56e6e7212 */ /* 0x008fca00078efcff */
[----:B------:R0:W-:Y:S02]  /*3710*/  STG.E.64 desc[UR4][R108.64], R110 ;  /* 0x0000006e6c007986 */ /* 0x0001e4000c101b04 */
[----:B0-----:R-:W-:Y:S02]  /*3720*/  FMUL.FTZ R110, R144, R169 ;  /* 0x000000a9906e7220 */ /* 0x001fe40000410000 */
[----:B------:R0:W3:Y:S02]  /*3730*/  LDG.E.64 R108, desc[UR4][R146.64] ;  /* 0x00000004926c7981 */ /* 0x0000e4000c1e1b00 */
[----:B------:R-:W-:-:S04]  /*3740*/  FMUL.FTZ R111, R117, R110 ;  /* 0x0000006e756f7220 */ /* 0x000fc80000410000 */
[----:B------:R-:W-:Y:S01]  /*3750*/  FMUL.FTZ R165, R111, UR14 ;  /* 0x0000000e6fa57c20 */ /* 0x000fe20008410000 */
[----:B------:R-:W-:-:S03]  /*3760*/  ISETP.GE.U32.AND P3, PT, R122, 0x1000000, PT ;  /* 0x010000007a00780c */ /* 0x000fc60003f66070 */
[----:B0-----:R-:W-:Y:S01]  /*3770*/  FMUL.FTZ R147, R58, R165 ;  /* 0x000000a53a937220 */ /* 0x001fe20000410000 */
[----:B------:R-:W-:Y:S01]  /*3780*/  IMAD.WIDE.U32 R106, R142, 0x8, R106 ;  /* 0x000000088e6a7825 */ /* 0x000fe200078e006a */
[----:B--2---:R-:W-:Y:S02]  /*3790*/  @P0 MOV R145, R154 ;  /* 0x0000009a00910202 */ /* 0x004fe40000000f00 */
[----:B------:R-:W-:Y:S02]  /*37a0*/  @P4 SHF.R.U64 R149, R154, 0x10, R155 ;  /* 0x000000109a954819 */ /* 0x000fe4000000129b */
[----:B------:R-:W-:Y:S01]  /*37b0*/  @P0 SHF.L.U32 R148, R145, 0x10, RZ ;  /* 0x0000001091940819 */ /* 0x000fe200000006ff */
[----:B------:R-:W-:Y:S01]  /*37c0*/  HFMA2 R145, -RZ, RZ, 0, 0 ;  /* 0x00000000ff917431 */ /* 0x000fe200000001ff */
[----:B------:R-:W-:Y:S01]  /*37d0*/  @P4 SHF.L.U32 R149, R149, 0x10, RZ ;  /* 0x0000001095954819 */ /* 0x000fe200000006ff */
[----:B------:R-:W-:Y:S02]  /*37e0*/  FMUL.FTZ R154, R150, UR14 ;  /* 0x0000000e969a7c20 */ /* 0x000fe40008410000 */
[----:B------:R-:W-:Y:S01]  /*37f0*/  @P0 FMUL.FTZ R156, R159, R148 ;  /* 0x000000949f9c0220 */ /* 0x000fe20000410000 */
[----:B------:R-:W-:Y:S01]  /*3800*/  FMUL.FTZ R148, R144, R151 ;  /* 0x0000009790947220 */ /* 0x000fe20000410000 */
[----:B------:R-:W-:Y:S01]  /*3810*/  @P4 FMUL.FTZ R145, R158, R149 ;  /* 0x000000959e914220 */ /* 0x000fe20000410000 */
[----:B------:R-:W-:Y:S01]  /*3820*/  FMUL.FTZ R110, R57, R154 ;  /* 0x0000009a396e7220 */ /* 0x000fe20000410000 */
[----:B------:R-:W-:Y:S01]  /*3830*/  FMUL.FTZ R158, R144, R167 ;  /* 0x000000a7909e7220 */ /* 0x000fe20000410000 */
[----:B------:R-:W-:Y:S01]  /*3840*/  LOP3.LUT P4, RZ, R122, 0xff00, RZ, 0xc0, !PT ;  /* 0x0000ff007aff7812 */ /* 0x000fe2000788c0ff */
[----:B------:R-:W-:-:S02]  /*3850*/  FMUL.FTZ R148, R117, R148 ;  /* 0x0000009475947220 */ /* 0x000fc40000410000 */
[----:B------:R-:W-:Y:S01]  /*3860*/  FMUL.FTZ R111, R117, R158 ;  /* 0x0000009e756f7220 */ /* 0x000fe20000410000 */
[----:B------:R-:W-:Y:S01]  /*3870*/  FSEL R146, R110, RZ, P4 ;  /* 0x000000ff6e927208 */ /* 0x000fe20002000000 */
[----:B------:R-:W-:Y:S01]  /*3880*/  FMUL.FTZ R148, R148, UR14 ;  /* 0x0000000e94947c20 */ /* 0x000fe20008410000 */
[----:B------:R-:W-:Y:S01]  /*3890*/  @P6 MOV R110, R155 ;  /* 0x0000009b006e6202 */ /* 0x000fe20000000f00 */
[----:B------:R-:W-:Y:S02]  /*38a0*/  FMUL.FTZ R153, R111, UR14 ;  /* 0x0000000e6f997c20 */ /* 0x000fe40008410000 */
[----:B------:R-:W-:Y:S01]  /*38b0*/  FMUL.FTZ R111, R59, R148 ;  /* 0x000000943b6f7220 */ /* 0x000fe20000410000 */
[----:B------:R-:W-:Y:S02]  /*38c0*/  @P6 SHF.L.U32 R110, R110, 0x10, RZ ;  /* 0x000000106e6e6819 */ /* 0x000fe400000006ff */
[----:B------:R-:W-:Y:S02]  /*38d0*/  LOP3.LUT P0, RZ, R122, 0xff0000, RZ, 0xc0, !PT ;  /* 0x00ff00007aff7812 */ /* 0x000fe4000780c0ff */
[----:B------:R-:W-:Y:S01]  /*38e0*/  MOV R150, RZ ;  /* 0x000000ff00967202 */ /* 0x000fe20000000f00 */
[----:B------:R-:W-:Y:S01]  /*38f0*/  @P6 FMUL.FTZ R150, R173, R110 ;  /* 0x0000006ead966220 */ /* 0x000fe20000410000 */
[----:B------:R-:W-:Y:S01]  /*3900*/  FSEL R149, R111, RZ, P3 ;  /* 0x000000ff6f957208 */ /* 0x000fe20001800000 */
[----:B------:R-:W-:Y:S01]  /*3910*/  FMUL.FTZ R110, R56, R153 ;  /* 0x00000099386e7220 */ /* 0x000fe20000410000 */
[----:B------:R-:W-:Y:S01]  /*3920*/  LOP3.LUT P6, RZ, R122, 0xff, RZ, 0xc0, !PT ;  /* 0x000000ff7aff7812 */ /* 0x000fe200078cc0ff */
[----:B------:R-:W0:Y:S01]  /*3930*/  F2F.BF16.F32 R146, R146 ;  /* 0x0000009200927304 */ /* 0x000e220000202000 */
[----:B------:R-:W-:-:S02]  /*3940*/  FSEL R147, R147, RZ, P0 ;  /* 0x000000ff93937208 */ /* 0x000fc40000000000 */
[----:B------:R-:W-:-:S05]  /*3950*/  FSEL R122, R110, RZ, P6 ;  /* 0x000000ff6e7a7208 */ /* 0x000fca0003000000 */
        /* <DEDUP_REMOVED lines=10> */
[-CC-:B------:R-:W-:Y:S01]  /*3a00*/  FFMA.FTZ R115, R115, R170.reuse, R171.reuse ;  /* 0x000000aa73737223 */ /* 0x180fe200000100ab */
[-CC-:B------:R-:W-:Y:S01]  /*3a10*/  FFMA.FTZ R116, R116, R170.reuse, R171.reuse ;  /* 0x000000aa74747223 */ /* 0x180fe200000100ab */
[-CC-:B------:R-:W-:Y:S01]  /*3a20*/  FFMA.FTZ R114, R114, R170.reuse, R171.reuse ;  /* 0x000000aa72727223 */ /* 0x180fe200000100ab */
[----:B------:R-:W-:Y:S01]  /*3a30*/  FFMA.FTZ R171, R123, R170, R171 ;  /* 0x000000aa7bab7223 */ /* 0x000fe200000100ab */
[----:B------:R-:W-:Y:S01]  /*3a40*/  FADD.FTZ R123, R120, -R115 ;  /* 0x80000073787b7221 */ /* 0x000fe20000010000 */
[----:B------:R-:W-:Y:S01]  /*3a50*/  FADD.FTZ R121, R121, -R116 ;  /* 0x8000007479797221 */ /* 0x000fe20000010000 */
[----:B------:R-:W-:-:S02]  /*3a60*/  FADD.FTZ R119, R119, -R114 ;  /* 0x8000007277777221 */ /* 0x000fc40000010000 */
[----:B------:R-:W-:Y:S01]  /*3a70*/  FMUL.FTZ R116, R144, R123 ;  /* 0x0000007b90747220 */ /* 0x000fe20000410000 */
[----:B------:R-:W-:Y:S01]  /*3a80*/  @P5 SHF.R.U32.HI R115, RZ, 0x10, R155 ;  /* 0x00000010ff735819 */ /* 0x000fe2000001169b */
[----:B------:R-:W-:Y:S01]  /*3a90*/  FADD.FTZ R171, R118, -R171 ;  /* 0x800000ab76ab7221 */ /* 0x000fe20000010000 */
[C---:B------:R-:W-:Y:S01]  /*3aa0*/  FMUL.FTZ R122, R144.reuse, R119 ;  /* 0x00000077907a7220 */ /* 0x040fe20000410000 */
[----:B------:R-:W-:Y:S01]  /*3ab0*/  FMUL.FTZ R116, R117, R116 ;  /* 0x0000007475747220 */ /* 0x000fe20000410000 */
[----:B------:R-:W-:Y:S01]  /*3ac0*/  @P5 SHF.L.U32 R115, R115, 0x10, RZ ;  /* 0x0000001073735819 */ /* 0x000fe200000006ff */
[C---:B------:R-:W-:Y:S01]  /*3ad0*/  FMUL.FTZ R118, R144.reuse, R121 ;  /* 0x0000007990767220 */ /* 0x040fe20000410000 */
[----:B0-----:R-:W-:Y:S01]  /*3ae0*/  FMUL.FTZ R146, R144, R171 ;  /* 0x000000ab90927220 */ /* 0x001fe20000410000 */
[----:B---3--:R-:W-:Y:S02]  /*3af0*/  @P6 MOV R114, R108 ;  /* 0x0000006c00726202 */ /* 0x008fe40000000f00 */
[----:B------:R-:W-:Y:S01]  /*3b00*/  @P4 SHF.R.U64 R120, R108, 0x10, R109 ;  /* 0x000000106c784819 */ /* 0x000fe2000000126d */
[----:B------:R-:W-:Y:S01]  /*3b10*/  FMUL.FTZ R144, R116, UR14 ;  /* 0x0000000e74907c20 */ /* 0x000fe20008410000 */
[----:B------:R-:W-:Y:S01]  /*3b20*/  FMUL.FTZ R119, R117, R122 ;  /* 0x0000007a75777220 */ /* 0x000fe20000410000 */
[----:B------:R-:W-:-:S02]  /*3b30*/  @P6 SHF.L.U32 R108, R114, 0x10, RZ ;  /* 0x00000010726c6819 */ /* 0x000fc400000006ff */
[----:B------:R-:W-:Y:S02]  /*3b40*/  CS2R R110, SRZ ;  /* 0x00000000006e7805 */ /* 0x000fe4000001ff00 */
[----:B------:R-:W-:Y:S01]  /*3b50*/  @P4 SHF.L.U32 R114, R120, 0x10, RZ ;  /* 0x0000001078724819 */ /* 0x000fe200000006ff */
[----:B------:R-:W-:Y:S01]  /*3b60*/  FMUL.FTZ R120, R117, R146 ;  /* 0x0000009275787220 */ /* 0x000fe20000410000 */
[----:B------:R-:W-:Y:S01]  /*3b70*/  @P5 FMUL.FTZ R111, R152, R115 ;  /* 0x00000073986f5220 */ /* 0x000fe20000410000 */
[----:B------:R-:W-:Y:S01]  /*3b80*/  FMUL.FTZ R116, R61, R144 ;  /* 0x000000903d747220 */ /* 0x000fe20000410000 */
[----:B------:R-:W-:Y:S01]  /*3b90*/  FMUL.FTZ R146, R119, UR14 ;  /* 0x0000000e77927c20 */ /* 0x000fe20008410000 */
[----:B------:R-:W-:Y:S01]  /*3ba0*/  LOP3.LUT P5, RZ, R113, 0xff00, RZ, 0xc0, !PT ;  /* 0x0000ff0071ff7812 */ /* 0x000fe200078ac0ff */
[----:B------:R-:W-:Y:S02]  /*3bb0*/  HFMA2 R115, -RZ, RZ, 0, 0 ;  /* 0x00000000ff737431 */ /* 0x000fe400000001ff */
[----:B------:R-:W-:Y:S01]  /*3bc0*/  @P6 FMUL.FTZ R110, R153, R108 ;  /* 0x0000006c996e6220 */ /* 0x000fe20000410000 */
[----:B------:R-:W-:Y:S01]  /*3bd0*/  FMUL.FTZ R118, R117, R118 ;  /* 0x0000007675767220 */ /* 0x000fe20000410000 */
[----:B------:R-:W-:Y:S01]  /*3be0*/  FMUL.FTZ R108, R62, R146 ;  /* 0x000000923e6c7220 */ /* 0x000fe20000410000 */
[----:B------:R-:W-:-:S02]  /*3bf0*/  FSEL R117, R116, RZ, P5 ;  /* 0x000000ff74757208 */ /* 0x000fc40002800000 */
[----:B------:R-:W-:Y:S02]  /*3c00*/  LOP3.LUT P6, RZ, R113, 0xff0000, RZ, 0xc0, !PT ;  /* 0x00ff000071ff7812 */ /* 0x000fe400078cc0ff */
[----:B------:R-:W-:Y:S01]  /*3c10*/  @P0 MOV R116, R109 ;  /* 0x0000006d00740202 */ /* 0x000fe20000000f00 */
[----:B------:R-:W-:Y:S01]  /*3c20*/  @P4 FMUL.FTZ R115, R154, R114 ;  /* 0x000000729a734220 */ /* 0x000fe20000410000 */
[----:B------:R-:W-:Y:S01]  /*3c30*/  FMUL.FTZ R152, R120, UR14 ;  /* 0x0000000e78987c20 */ /* 0x000fe20008410000 */
[----:B------:R-:W-:Y:S01]  /*3c40*/  HFMA2 R114, -RZ, RZ, 0, 0 ;  /* 0x00000000ff727431 */ /* 0x000fe200000001ff */
[----:B------:R-:W-:Y:S02]  /*3c50*/  FSEL R119, R108, RZ, P6 ;  /* 0x000000ff6c777208 */ /* 0x000fe40003000000 */
[----:B------:R-:W-:Y:S01]  /*3c60*/  @P0 SHF.L.U32 R108, R116, 0x10, RZ ;  /* 0x00000010746c0819 */ /* 0x000fe200000006ff */
[----:B------:R-:W-:Y:S01]  /*3c70*/  FMUL.FTZ R143, R118, UR14 ;  /* 0x0000000e768f7c20 */ /* 0x000fe20008410000 */
[----:B------:R-:W-:Y:S01]  /*3c80*/  FMUL.FTZ R116, R63, R152 ;  /* 0x000000983f747220 */ /* 0x000fe20000410000 */
[----:B------:R-:W-:-:S02]  /*3c90*/  ISETP.GE.U32.AND P4, PT, R113, 0x1000000, PT ;  /* 0x010000007100780c */ /* 0x000fc40003f86070 */
[----:B------:R-:W-:Y:S01]  /*3ca0*/  @P0 FMUL.FTZ R114, R165, R108 ;  /* 0x0000006ca5720220 */ /* 0x000fe20000410000 */
[----:B------:R-:W-:Y:S01]  /*3cb0*/  FMUL.FTZ R108, R60, R143 ;  /* 0x0000008f3c6c7220 */ /* 0x000fe20000410000 */
[----:B------:R-:W-:Y:S02]  /*3cc0*/  FSEL R118, R116, RZ, P4 ;  /* 0x000000ff74767208 */ /* 0x000fe40002000000 */
[----:B------:R-:W-:Y:S01]  /*3cd0*/  LOP3.LUT P0, RZ, R113, 0xff, RZ, 0xc0, !PT ;  /* 0x000000ff71ff7812 */ /* 0x000fe2000780c0ff */
[----:B------:R-:W0:Y:S03]  /*3ce0*/  F2F.BF16.F32 R117, R117 ;  /* 0x0000007500757304 */ /* 0x000e260000202000 */
[----:B------:R-:W-:-:S05]  /*3cf0*/  FSEL R113, R108, RZ, P0 ;  /* 0x000000ff6c717208 */ /* 0x000fca0000000000 */
[----:B------:R-:W1:Y:S08]  /*3d00*/  F2F.BF16.F32 R118, R118 ;  /* 0x0000007600767304 */ /* 0x000e700000202000 */
[----:B------:R-:W3:Y:S08]  /*3d10*/  F2F.BF16.F32 R119, R119 ;  /* 0x0000007700777304 */ /* 0x000ef00000202000 */
[----:B------:R-:W4:Y:S01]  /*3d20*/  F2F.BF16.F32 R113, R113 ;  /* 0x0000007100717304 */ /* 0x000f220000202000 */
[----:B0-----:R-:W-:Y:S01]  /*3d30*/  IMAD.WIDE.U32 R116, R117, 0x10000, RZ ;  /* 0x0001000075747825 */ /* 0x001fe200078e00ff */
[----:B-1----:R-:W-:-:S02]  /*3d40*/  SHF.L.U32 R121, R118, 0x10, RZ ;  /* 0x0000001076797819 */ /* 0x002fc400000006ff */
[----:B------:R-:W-:Y:S01]  /*3d50*/  @P3 SHF.R.U32.HI R123, RZ, 0x10, R109 ;  /* 0x00000010ff7b3819 */ /* 0x000fe2000001166d */
[----:B------:R-:W-:Y:S01]  /*3d60*/  IMAD.WIDE.U32 R104, R142, 0x8, R104 ;  /* 0x000000088e687825 */ /* 0x000fe200078e0068 */
[----:B---3--:R-:W-:Y:S02]  /*3d70*/  LOP3.LUT R117, R117, R121, R119, 0xfe, !PT ;  /* 0x0000007975757212 */ /* 0x008fe400078efe77 */
[----:B----4-:R-:W-:Y:S01]  /*3d80*/  LOP3.LUT R116, R116, R113, RZ, 0xfc, !PT ;  /* 0x0000007174747212 */ /* 0x010fe200078efcff */
[----:B------:R-:W-:-:S04]  /*3d90*/  HFMA2 R113, -RZ, RZ, 0, 0 ;  /* 0x00000000ff717431 */ /* 0x000fc800000001ff */
[----:B------:R0:W-:Y:S01]  /*3da0*/  STG.E.64 desc[UR4][R104.64], R116 ;  /* 0x0000007468007986 */ /* 0x0001e2000c101b04 */
[----:B------:R-:W-:Y:S02]  /*3db0*/  CS2R R118, SRZ ;  /* 0x0000000000767805 */ /* 0x000fe4000001ff00 */
[----:B------:R-:W-:Y:S02]  /*3dc0*/  CS2R R120, SRZ ;  /* 0x0000000000787805 */ /* 0x000fe4000001ff00 */
[----:B--2---:R-:W-:Y:S02]  /*3dd0*/  @P0 MOV R108, R106 ;  /* 0x0000006a006c0202 */ /* 0x004fe40000000f00 */
[--C-:B------:R-:W-:Y:S02]  /*3de0*/  @P5 SHF.R.U64 R122, R106, 0x10, R107.reuse ;  /* 0x000000106a7a5819 */ /* 0x100fe4000000126b */
[----:B------:R-:W-:Y:S02]  /*3df0*/  @P6 MOV R109, R107 ;  /* 0x0000006b006d6202 */ /* 0x000fe40000000f00 */
[----:B------:R-:W-:-:S02]  /*3e00*/  @P4 SHF.R.U32.HI R106, RZ, 0x10, R107 ;  /* 0x00000010ff6a4819 */ /* 0x000fc4000001166b */
[----:B------:R-:W-:Y:S02]  /*3e10*/  @P3 SHF.L.U32 R107, R123, 0x10, RZ ;  /* 0x000000107b6b3819 */ /* 0x000fe400000006ff */
        /* <DEDUP_REMOVED lines=10> */
.L_x_5271:
[----:B------:R-:W-:-:S04]  /*3ec0*/  UISETP.NE.U32.AND UP0, UPT, UR12, URZ, UPT ;  /* 0x000000ff0c00728c */ /* 0x000fc8000bf05070 */
[----:B------:R-:W-:-:S09]  /*3ed0*/  UISETP.NE.AND.EX UP0, UPT, UR13, URZ, UPT, UP0 ;  /* 0x000000ff0d00728c */ /* 0x000fd2000bf05300 */
[----:B------:R-:W-:Y:S05]  /*3ee0*/  BRA.U UP0, `(.L_x_5274) ;  /* 0x0000001100a47547 */ /* 0x000fea000b800000 */
        /* <DEDUP_REMOVED lines=11> */
[C---:B------:R-:W-:Y:S01]  /*3fa0*/  FFMA.FTZ R108, R144.reuse, R108, R85 ;  /* 0x0000006c906c7223 */ /* 0x040fe20000010055 */
[C---:B------:R-:W-:Y:S01]  /*3fb0*/  FFMA.FTZ R110, R144.reuse, R185, R86 ;  /* 0x000000b9906e7223 */ /* 0x040fe20000010056 */
[----:B------:R-:W-:Y:S01]  /*3fc0*/  FFMA.FTZ R152, R144, R152, R87 ;  /* 0x0000009890987223 */ /* 0x000fe20000010057 */
[----:B------:R-:W-:Y:S01]  /*3fd0*/  FADD.FTZ R181, R181, -R154 ;  /* 0x8000009ab5b57221 */ /* 0x000fe20000010000 */
[-C--:B------:R-:W-:Y:S01]  /*3fe0*/  FMUL.FTZ R108, R108, R117.reuse ;  /* 0x000000756c6c7220 */ /* 0x080fe20000410000 */
[-C--:B------:R-:W-:Y:S01]  /*3ff0*/  FMUL.FTZ R110, R110, R117.reuse ;  /* 0x000000756e6e7220 */ /* 0x080fe20000410000 */
[----:B------:R-:W-:Y:S01]  /*4000*/  FMUL.FTZ R152, R152, R117 ;  /* 0x0000007598987220 */ /* 0x000fe20000410000 */
[C---:B------:R-:W-:Y:S01]  /*4010*/  LOP3.LUT P5, RZ, R155.reuse, 0xff0000, RZ, 0xc0, !PT ;  /* 0x00ff00009bff7812 */ /* 0x040fe200078ac0ff */
[----:B------:R-:W-:Y:S01]  /*4020*/  FMUL.FTZ R185, R108, UR14 ;  /* 0x0000000e6cb97c20 */ /* 0x000fe20008410000 */
[----:B------:R-:W-:Y:S01]  /*4030*/  FMUL.FTZ R167, R110, UR14 ;  /* 0x0000000e6ea77c20 */ /* 0x000fe20008410000 */
[----:B------:R-:W-:Y:S01]  /*4040*/  FMUL.FTZ R188, R152, UR14 ;  /* 0x0000000e98bc7c20 */ /* 0x000fe20008410000 */
[----:B------:R-:W-:Y:S01]  /*4050*/  ISETP.GE.U32.AND P4, PT, R155, 0x1000000, PT ;  /* 0x010000009b00780c */ /* 0x000fe20003f86070 */
[----:B------:R-:W-:Y:S01]  /*4060*/  FMUL.FTZ R108, R45, R185 ;  /* 0x000000b92d6c7220 */ /* 0x000fe20000410000 */
[----:B------:R-:W-:Y:S01]  /*4070*/  FMUL.FTZ R110, R46, R167 ;  /* 0x000000a72e6e7220 */ /* 0x000fe20000410000 */
[----:B------:R-:W-:Y:S01]  /*4080*/  LOP3.LUT P0, RZ, R155, 0xff, RZ, 0xc0, !PT ;  /* 0x000000ff9bff7812 */ /* 0x000fe2000780c0ff */
[----:B------:R-:W-:-:S02]  /*4090*/  FFMA.FTZ R184, R184, R170, R171 ;  /* 0x000000aab8b87223 */ /* 0x000fc400000100ab */
[----:B------:R-:W-:Y:S01]  /*40a0*/  FSEL R109, R108, RZ, P3 ;  /* 0x000000ff6c6d7208 */ /* 0x000fe20001800000 */
[----:B------:R-:W-:Y:S01]  /*40b0*/  FFMA.FTZ R108, R144, R181, R84 ;  /* 0x000000b5906c7223 */ /* 0x000fe20000010054 */
[----:B------:R-:W-:Y:S01]  /*40c0*/  FSEL R152, R110, RZ, P5 ;  /* 0x000000ff6e987208 */ /* 0x000fe20002800000 */
[----:B------:R-:W-:Y:S01]  /*40d0*/  FMUL.FTZ R110, R47, R188 ;  /* 0x000000bc2f6e7220 */ /* 0x000fe20000410000 */
[----:B------:R0:W1:Y:S01]  /*40e0*/  F2F.BF16.F32 R111, R109 ;  /* 0x0000006d006f7304 */ /* 0x0000620000202000 */
[----:B------:R-:W-:Y:S01]  /*40f0*/  FMUL.FTZ R108, R108, R117 ;  /* 0x000000756c6c7220 */ /* 0x000fe20000410000 */
[----:B------:R-:W-:Y:S01]  /*4100*/  FADD.FTZ R160, R163, -R184 ;  /* 0x800000b8a3a07221 */ /* 0x000fe20000010000 */
[----:B------:R-:W-:Y:S01]  /*4110*/  FFMA.FTZ R163, R162, R170, R171 ;  /* 0x000000aaa2a37223 */ /* 0x000fe200000100ab */
[----:B------:R-:W-:Y:S01]  /*4120*/  FSEL R159, R110, RZ, P4 ;  /* 0x000000ff6e9f7208 */ /* 0x000fe20002000000 */
[----:B------:R-:W-:-:S03]  /*4130*/  FMUL.FTZ R161, R108, UR14 ;  /* 0x0000000e6ca17c20 */ /* 0x000fc60008410000 */
[----:B------:R-:W-:Y:S01]  /*4140*/  F2F.BF16.F32 R152, R152 ;  /* 0x0000009800987304 */ /* 0x000fe20000202000 */
[----:B------:R-:W-:Y:S01]  /*4150*/  FMUL.FTZ R110, R44, R161 ;  /* 0x000000a12c6e7220 */ /* 0x000fe20000410000 */
[----:B0-----:R-:W0:Y:S01]  /*4160*/  LDC.64 R108, c[0x0][0x468] ;  /* 0x00011a00ff6c7b82 */ /* 0x001e220000000a00 */
[----:B------:R-:W-:Y:S01]  /*4170*/  FFMA.FTZ R160, R144, R160, R89 ;  /* 0x000000a090a07223 */ /* 0x000fe20000010059 */
[----:B------:R-:W-:Y:S01]  /*4180*/  FFMA.FTZ R162, R180, R170, R171 ;  /* 0x000000aab4a27223 */ /* 0x000fe200000100ab */
[----:B------:R-:W-:Y:S01]  /*4190*/  FADD.FTZ R163, R166, -R163 ;  /* 0x800000a3a6a37221 */ /* 0x000fe20000010000 */
[----:B------:R-:W-:Y:S01]  /*41a0*/  FSEL R158, R110, RZ, P0 ;  /* 0x000000ff6e9e7208 */ /* 0x000fe20000000000 */
[----:B-1----:R-:W-:Y:S01]  /*41b0*/  IMAD.WIDE.U32 R110, R111, 0x10000, RZ ;  /* 0x000100006f6e7825 */ /* 0x002fe200078e00ff */
[----:B------:R-:W1:Y:S03]  /*41c0*/  F2F.BF16.F32 R159, R159 ;  /* 0x0000009f009f7304 */ /* 0x000e660000202000 */
[----:B------:R-:W-:Y:S01]  /*41d0*/  FMUL.FTZ R160, R160, R117 ;  /* 0x00000075a0a07220 */ /* 0x000fe20000410000 */
[----:B------:R-:W-:-:S04]  /*41e0*/  CS2R R180, SRZ ;  /* 0x0000000000b47805 */ /* 0x000fc8000001ff00 */
[----:B------:R-:W3:Y:S01]  /*41f0*/  F2F.BF16.F32 R153, R158 ;  /* 0x0000009e00997304 */ /* 0x000ee20000202000 */
[----:B-1----:R-:W-:-:S04]  /*4200*/  SHF.L.U32 R155, R159, 0x10, RZ ;  /* 0x000000109f9b7819 */ /* 0x002fc800000006ff */
[----:B------:R-:W-:Y:S01]  /*4210*/  LOP3.LUT R155, R111, R155, R152, 0xfe, !PT ;  /* 0x0000009b6f9b7212 */ /* 0x000fe200078efe98 */
[----:B------:R-:W-:Y:S01]  /*4220*/  FFMA.FTZ R111, R186, R170, R171 ;  /* 0x000000aaba6f7223 */ /* 0x000fe200000100ab */
[----:B---3--:R-:W-:Y:S01]  /*4230*/  LOP3.LUT R154, R110, R153, RZ, 0xfc, !PT ;  /* 0x000000996e9a7212 */ /* 0x008fe200078efcff */
[----:B0-----:R-:W-:-:S04]  /*4240*/  IMAD.WIDE.U32 R152, R165, 0x8, R108 ;  /* 0x00000008a5987825 */ /* 0x001fc800078e006c */
[----:B------:R-:W-:Y:S01]  /*4250*/  FADD.FTZ R165, R164, -R111 ;  /* 0x8000006fa4a57221 */ /* 0x000fe20000010000 */
[----:B------:R-:W-:Y:S01]  /*4260*/  IMAD.WIDE.U32 R110, R146, 0x8, R104 ;  /* 0x00000008926e7825 */ /* 0x000fe200078e0068 */
[----:B------:R0:W-:Y:S03]  /*4270*/  STG.E.64 desc[UR4][R152.64], R154 ;  /* 0x0000009a98007986 */ /* 0x0001e6000c101b04 */
[----:B------:R-:W-:Y:S01]  /*4280*/  FADD.FTZ R162, R183, -R162 ;  /* 0x800000a2b7a27221 */ /* 0x000fe20000010000 */
[----:B------:R-:W-:Y:S01]  /*4290*/  FMUL.FTZ R166, R160, UR14 ;  /* 0x0000000ea0a67c20 */ /* 0x000fe20008410000 */
[----:B------:R-:W3:Y:S01]  /*42a0*/  LDG.E.64 R110, desc[UR4][R110.64] ;  /* 0x000000046e6e7981 */ /* 0x000ee2000c1e1b00 */
[----:B------:R-:W-:Y:S01]  /*42b0*/  LOP3.LUT P6, RZ, R182, 0xff00, RZ, 0xc0, !PT ;  /* 0x0000ff00b6ff7812 */ /* 0x000fe200078cc0ff */
[----:B------:R-:W-:Y:S02]  /*42c0*/  HFMA2 R160, -RZ, RZ, 0, 0 ;  /* 0x00000000ffa07431 */ /* 0x000fe400000001ff */
[----:B0-----:R-:W-:-:S05]  /*42d0*/  FMUL.FTZ R152, R49, R166 ;  /* 0x000000a631987220 */ /* 0x001fca0000410000 */
[----:B------:R-:W-:-:S06]  /*42e0*/  FSEL R154, R152, RZ, P6 ;  /* 0x000000ff989a7208 */ /* 0x000fcc0003000000 */
[----:B------:R-:W0:Y:S01]  /*42f0*/  F2F.BF16.F32 R154, R154 ;  /* 0x0000009a009a7304 */ /* 0x000e220000202000 */
[----:B--2---:R-:W-:Y:S02]  /*4300*/  @P0 MOV R158, R106 ;  /* 0x0000006a009e0202 */ /* 0x004fe40000000f00 */
[----:B------:R-:W-:Y:S02]  /*4310*/  @P3 SHF.R.U64 R159, R106, 0x10, R107 ;  /* 0x000000106a9f3819 */ /* 0x000fe4000000126b */
[----:B------:R-:W-:Y:S02]  /*4320*/  @P0 SHF.L.U32 R106, R158, 0x10, RZ ;  /* 0x000000109e6a0819 */ /* 0x000fe400000006ff */
[----:B------:R-:W-:Y:S02]  /*4330*/  @P3 SHF.L.U32 R158, R159, 0x10, RZ ;  /* 0x000000109f9e3819 */ /* 0x000fe400000006ff */
[----:B------:R-:W-:Y:S01]  /*4340*/  @P5 MOV R152, R107 ;  /* 0x0000006b00985202 */ /* 0x000fe20000000f00 */
[----:B------:R-:W-:Y:S01]  /*4350*/  @P0 FMUL.FTZ R180, R161, R106 ;  /* 0x0000006aa1b40220 */ /* 0x000fe20000410000 */
[C---:B------:R-:W-:Y:S01]  /*4360*/  FFMA.FTZ R106, R144.reuse, R163, R90 ;  /* 0x000000a3906a7223 */ /* 0x040fe2000001005a */
[----:B------:R-:W-:Y:S01]  /*4370*/  @P3 FMUL.FTZ R181, R185, R158 ;  /* 0x0000009eb9b53220 */ /* 0x000fe20000410000 */
[----:B------:R-:W-:Y:S01]  /*4380*/  FFMA.FTZ R158, R144, R162, R91 ;  /* 0x000000a2909e7223 */ /* 0x000fe2000001005b */
[----:B------:R-:W-:Y:S01]  /*4390*/  ISETP.GE.U32.AND P3, PT, R182, 0x1000000, PT ;  /* 0x01000000b600780c */ /* 0x000fe20003f66070 */
[----:B------:R-:W-:Y:S01]  /*43a0*/  FMUL.FTZ R153, R106, R117 ;  /* 0x000000756a997220 */ /* 0x000fe20000410000 */
[----:B------:R-:W-:Y:S01]  /*43b0*/  FFMA.FTZ R106, R144, R165, R88 ;  /* 0x000000a5906a7223 */ /* 0x000fe20000010058 */
[-C--:B------:R-:W-:Y:S01]  /*43c0*/  FMUL.FTZ R158, R158, R117.reuse ;  /* 0x000000759e9e7220 */ /* 0x080fe20000410000 */
[----:B------:R-:W-:Y:S01]  /*43d0*/  LOP3.LUT P0, RZ, R182, 0xff0000, RZ, 0xc0, !PT ;  /* 0x00ff0000b6ff7812 */ /* 0x000fe2000780c0ff */
[----:B------:R-:W-:Y:S01]  /*43e0*/  FMUL.FTZ R183, R153, UR14 ;  /* 0x0000000e99b77c20 */ /* 0x000fe20008410000 */
[----:B------:R-:W-:Y:S01]  /*43f0*/  FMUL.FTZ R153, R106, R117 ;  /* 0x000000756a997220 */ /* 0x000fe20000410000 */
[----:B------:R-:W-:Y:S01]  /*4400*/  FMUL.FTZ R164, R158, UR14 ;  /* 0x0000000e9ea47c20 */ /* 0x000fe20008410000 */
[----:B------:R-:W-:Y:S01]  /*4410*/  @P5 SHF.L.U32 R106, R152, 0x10, RZ ;  /* 0x00000010986a5819 */ /* 0x000fe200000006ff */
[----:B------:R-:W-:Y:S01]  /*4420*/  FMUL.FTZ R155, R50, R183 ;  /* 0x000000b7329b7220 */ /* 0x000fe20000410000 */
[----:B------:R-:W-:Y:S01]  /*4430*/  FMUL.FTZ R165, R153, UR14 ;  /* 0x0000000e99a57c20 */ /* 0x000fe20008410000 */
[----:B------:R-:W-:-:S02]  /*4440*/  FMUL.FTZ R152, R51, R164 ;  /* 0x000000a433987220 */ /* 0x000fc40000410000 */
[----:B------:R-:W-:Y:S01]  /*4450*/  @P5 FMUL.FTZ R160, R167, R106 ;  /* 0x0000006aa7a05220 */ /* 0x000fe20000410000 */
[----:B------:R-:W-:Y:S01]  /*4460*/  FMUL.FTZ R106, R48, R165 ;  /* 0x000000a5306a7220 */ /* 0x000fe20000410000 */
[----:B------:R-:W-:Y:S02]  /*4470*/  LOP3.LUT P5, RZ, R182, 0xff, RZ, 0xc0, !PT ;  /* 0x000000ffb6ff7812 */ /* 0x000fe400078ac0ff */
[----:B------:R-:W-:Y:S01]  /*4480*/  FSEL R161, R152, RZ, P3 ;  /* 0x000000ff98a17208 */ /* 0x000fe20001800000 */
[----:B0-----:R-:W-:Y:S01]  /*4490*/  IMAD.WIDE.U32 R152, R154, 0x10000, RZ ;  /* 0x000100009a987825 */ /* 0x001fe200078e00ff */
[----:B------:R-:W-:Y:S02]  /*44a0*/  FSEL R155, R155, RZ, P0 ;  /* 0x000000ff9b9b7208 */ /* 0x000fe40000000000 */
[----:B------:R-:W-:Y:S02]  /*44b0*/  FSEL R106, R106, RZ, P5 ;  /* 0x000000ff6a6a7208 */ /* 0x000fe40002800000 */
[----:B------:R-:W0:Y:S08]  /*44c0*/  F2F.BF16.F32 R161, R161 ;  /* 0x000000a100a17304 */ /* 0x000e300000202000 */
[----:B------:R-:W1:Y:S01]  /*44d0*/  F2F.BF16.F32 R155, R155 ;  /* 0x0000009b009b7304 */ /* 0x000e620000202000 */
[----:B0-----:R-:W-:-:S07]  /*44e0*/  SHF.L.U32 R159, R161, 0x10, RZ ;  /* 0x00000010a19f7819 */ /* 0x001fce00000006ff */
[----:B------:R-:W0:Y:S01]  /*44f0*/  F2F.BF16.F32 R163, R106 ;  /* 0x0000006a00a37304 */ /* 0x000e220000202000 */
[----:B-1----:R-:W-:Y:S01]  /*4500*/  LOP3.LUT R153, R153, R159, R155, 0xfe, !PT ;  /* 0x0000009f99997212 */ /* 0x002fe200078efe9b */
[----:B------:R-:W-:-:S04]  /*4510*/  IMAD.WIDE.U32 R158, R146, 0x8, R108 ;  /* 0x00000008929e7825 */ /* 0x000fc800078e006c */
[----:B------:R-:W-:Y:S01]  /*4520*/  IMAD.WIDE.U32 R154, R145, 0x8, R104 ;  /* 0x00000008919a7825 */ /* 0x000fe200078e0068 */
[----:B0-----:R-:W-:-:S05]  /*4530*/  LOP3.LUT R152, R152, R163, RZ, 0xfc, !PT ;  /* 0x000000a398987212 */ /* 0x001fca00078efcff */
[----:B------:R0:W-:Y:S04]  /*4540*/  STG.E.64 desc[UR4][R158.64], R152 ;  /* 0x000000989e007986 */ /* 0x0001e8000c101b04 */
[----:B------:R-:W2:Y:S01]  /*4550*/  LDG.E.64 R154, desc[UR4][R154.64] ;  /* 0x000000049a9a7981 */ /* 0x000ea2000c1e1b00 */
[-CC-:B------:R-:W-:Y:S01]  /*4560*/  FFMA.FTZ R176, R176, R170.reuse, R171.reuse ;  /* 0x000000aab0b07223 */ /* 0x180fe200000100ab */
[-CC-:B------:R-:W-:Y:S01]  /*4570*/  FFMA.FTZ R178, R178, R170.reuse, R171.reuse ;  /* 0x000000aab2b27223 */ /* 0x180fe200000100ab */
[----:B------:R-:W-:Y:S01]  /*4580*/  FFMA.FTZ R172, R172, R170, R171 ;  /* 0x000000aaacac7223 */ /* 0x000fe200000100ab */
[----:B---3--:R-:W-:Y:S01]  /*4590*/  @P5 MOV R106, R110 ;  /* 0x0000006e006a5202 */ /* 0x008fe20000000f00 */
[----:B------:R-:W-:Y:S01]  /*45a0*/  FADD.FTZ R146, R177, -R176 ;  /* 0x800000b0b1927221 */ /* 0x000fe20000010000 */
[----:B------:R-:W-:Y:S01]  /*45b0*/  @P6 SHF.R.U64 R110, R110, 0x10, R111 ;  /* 0x000000106e6e6819 */ /* 0x000fe2000000126f */
[----:B------:R-:W-:Y:S01]  /*45c0*/  FADD.FTZ R178, R173, -R178 ;  /* 0x800000b2adb27221 */ /* 0x000fe20000010000 */
[----:B------:R-:W-:Y:S01]  /*45d0*/  @P5 SHF.L.U32 R106, R106, 0x10, RZ ;  /* 0x000000106a6a5819 */ /* 0x000fe200000006ff */
[----:B------:R-:W-:Y:S01]  /*45e0*/  FFMA.FTZ R146, R144, R146, R93 ;  /* 0x0000009290927223 */ /* 0x000fe2000001005d */
[----:B------:R-:W-:-:S02]  /*45f0*/  @P4 SHF.R.U32.HI R107, RZ, 0x10, R107 ;  /* 0x00000010ff6b4819 */ /* 0x000fc4000001166b */
[----:B------:R-:W-:Y:S02]  /*4600*/  CS2R R162, SRZ ;  /* 0x0000000000a27805 */ /* 0x000fe4000001ff00 */
[----:B------:R-:W-:Y:S01]  /*4610*/  @P6 SHF.L.U32 R110, R110, 0x10, RZ ;  /* 0x000000106e6e6819 */ /* 0x000fe200000006ff */
[-C--:B------:R-:W-:Y:S01]  /*4620*/  FMUL.FTZ R146, R146, R117.reuse ;  /* 0x0000007592927220 */ /* 0x080fe20000410000 */
[----:B------:R-:W-:Y:S02]  /*4630*/  HFMA2 R161, -RZ, RZ, 0, 0 ;  /* 0x00000000ffa17431 */ /* 0x000fe400000001ff */
[----:B------:R-:W-:Y:S01]  /*4640*/  @P5 FMUL.FTZ R162, R165, R106 ;  /* 0x0000006aa5a25220 */ /* 0x000fe20000410000 */
[----:B------:R-:W-:Y:S01]  /*4650*/  FADD.FTZ R175, R175, -R172 ;  /* 0x800000acafaf7221 */ /* 0x000fe20000010000 */
[----:B------:R-:W-:Y:S01]  /*4660*/  @P4 SHF.L.U32 R107, R107, 0x10, RZ ;  /* 0x000000106b6b4819 */ /* 0x000fe200000006ff */
[----:B------:R-:W-:Y:S01]  /*4670*/  FFMA.FTZ R106, R144, R178, R95 ;  /* 0x000000b2906a7223 */ /* 0x000fe2000001005f */
[--C-:B------:R-:W-:Y:S01]  /*4680*/  FFMA.FTZ R174, R174, R170, R171.reuse ;  /* 0x000000aaaeae7223 */ /* 0x100fe200000100ab */
[----:B0-----:R-:W-:Y:S01]  /*4690*/  FMUL.FTZ R158, R146, UR14 ;  /* 0x0000000e929e7c20 */ /* 0x001fe20008410000 */
[----:B------:R-:W-:Y:S01]  /*46a0*/  @P6 FMUL.FTZ R163, R166, R110 ;  /* 0x0000006ea6a36220 */ /* 0x000fe20000410000 */
[----:B------:R-:W-:Y:S01]  /*46b0*/  FMUL.FTZ R152, R106, R117 ;  /* 0x000000756a987220 */ /* 0x000fe20000410000 */
[----:B------:R-:W-:Y:S01]  /*46c0*/  FFMA.FTZ R110, R144, R175, R94 ;  /* 0x000000af906e7223 */ /* 0x000fe2000001005e */
[----:B------:R-:W-:Y:S01]  /*46d0*/  FADD.FTZ R179, R179, -R174 ;  /* 0x800000aeb3b37221 */ /* 0x000fe20000010000 */
[----:B------:R-:W-:Y:S01]  /*46e0*/  @P4 FMUL.FTZ R161, R188, R107 ;  /* 0x0000006bbca14220 */ /* 0x000fe20000410000 */
[----:B------:R-:W-:Y:S01]  /*46f0*/  FMUL.FTZ R106, R53, R158 ;  /* 0x0000009e356a7220 */ /* 0x000fe20000410000 */
[----:B------:R-:W-:Y:S01]  /*4700*/  LOP3.LUT P4, RZ, R147, 0xff00, RZ, 0xc0, !PT ;  /* 0x0000ff0093ff7812 */ /* 0x000fe2000788c0ff */
[----:B------:R-:W-:Y:S01]  /*4710*/  FMUL.FTZ R146, R110, R117 ;  /* 0x000000756e927220 */ /* 0x000fe20000410000 */
[----:B------:R-:W-:Y:S01]  /*4720*/  FFMA.FTZ R110, R144, R179, R92 ;  /* 0x000000b3906e7223 */ /* 0x000fe2000001005c */
[----:B------:R-:W-:Y:S01]  /*4730*/  FMUL.FTZ R152, R152, UR14 ;  /* 0x0000000e98987c20 */ /* 0x000fe20008410000 */
[----:B------:R-:W-:Y:S01]  /*4740*/  FSEL R107, R106, RZ, P4 ;  /* 0x000000ff6a6b7208 */ /* 0x000fe20002000000 */
[----:B------:R-:W-:Y:S01]  /*4750*/  HFMA2 R166, -RZ, RZ, 0, 0 ;  /* 0x00000000ffa67431 */ /* 0x000fe200000001ff */
[----:B------:R-:W-:Y:S01]  /*4760*/  @P0 MOV R106, R111 ;  /* 0x0000006f006a0202 */ /* 0x000fe20000000f00 */
[----:B------:R-:W-:Y:S01]  /*4770*/  FMUL.FTZ R110, R110, R117 ;  /* 0x000000756e6e7220 */ /* 0x000fe20000410000 */
[----:B------:R-:W-:Y:S01]  /*4780*/  FMUL.FTZ R153, R55, R152 ;  /* 0x0000009837997220 */ /* 0x000fe20000410000 */
[----:B------:R-:W-:Y:S01]  /*4790*/  FMUL.FTZ R167, R146, UR14 ;  /* 0x0000000e92a77c20 */ /* 0x000fe20008410000 */
[----:B------:R-:W-:Y:S01]  /*47a0*/  @P0 SHF.L.U32 R106, R106, 0x10, RZ ;  /* 0x000000106a6a0819 */ /* 0x000fe200000006ff */
[----:B------:R-:W-:Y:S01]  /*47b0*/  FMUL.FTZ R159, R110, UR14 ;  /* 0x0000000e6e9f7c20 */ /* 0x000fe20008410000 */
[C---:B------:R-:W-:Y:S01]  /*47c0*/  ISETP.GE.U32.AND P5, PT, R147.reuse, 0x1000000, PT ;  /* 0x010000009300780c */ /* 0x040fe20003fa6070 */
[----:B------:R-:W-:Y:S01]  /*47d0*/  FMUL.FTZ R146, R54, R167 ;  /* 0x000000a736927220 */ /* 0x000fe20000410000 */
[----:B------:R-:W-:Y:S01]  /*47e0*/  LOP3.LUT P6, RZ, R147, 0xff0000, RZ, 0xc0, !PT ;  /* 0x00ff000093ff7812 */ /* 0x000fe200078cc0ff */
[----:B------:R-:W-:Y:S01]  /*47f0*/  @P0 FMUL.FTZ R166, R183, R106 ;  /* 0x0000006ab7a60220 */ /* 0x000fe20000410000 */
[----:B------:R-:W-:Y:S01]  /*4800*/  FSEL R153, R153, RZ, P5 ;  /* 0x000000ff99997208 */ /* 0x000fe20002800000 */
[----:B------:R-:W-:Y:S01]  /*4810*/  FMUL.FTZ R106, R52, R159 ;  /* 0x0000009f346a7220 */ /* 0x000fe20000410000 */
[----:B------:R-:W-:Y:S01]  /*4820*/  LOP3.LUT P0, RZ, R147, 0xff, RZ, 0xc0, !PT ;  /* 0x000000ff93ff7812 */ /* 0x000fe2000780c0ff */
[----:B------:R-:W0:Y:S01]  /*4830*/  F2F.BF16.F32 R107, R107 ;  /* 0x0000006b006b7304 */ /* 0x000e220000202000 */
[----:B------:R-:W-:Y:S01]  /*4840*/  FSEL R146, R146, RZ, P6 ;  /* 0x000000ff92927208 */ /* 0x000fe20003000000 */
[-CC-:B------:R-:W-:Y:S01]  /*4850*/  FFMA.FTZ R149, R149, R170.reuse, R171.reuse ;  /* 0x000000aa95957223 */ /* 0x180fe200000100ab */
[----:B------:R-:W-:Y:S01]  /*4860*/  FSEL R110, R106, RZ, P0 ;  /* 0x000000ff6a6e7208 */ /* 0x000fe20000000000 */
[-C--:B------:R-:W-:Y:S01]  /*4870*/  FFMA.FTZ R150, R150, R170.reuse, R171 ;  /* 0x000000aa96967223 */ /* 0x080fe200000100ab */
[----:B------:R-:W-:Y:S01]  /*4880*/  @P3 SHF.R.U32.HI R147, RZ, 0x10, R111 ;  /* 0x00000010ff933819 */ /* 0x000fe2000001166f */
[-C--:B------:R-:W-:Y:S01]  /*4890*/  FFMA.FTZ R148, R148, R170.reuse, R171 ;  /* 0x000000aa94947223 */ /* 0x080fe200000100ab */
[----:B------:R-:W-:Y:S01]  /*48a0*/  FADD.FTZ R149, R156, -R149 ;  /* 0x800000959c957221 */ /* 0x000fe20000010000 */
[----:B------:R-:W1:Y:S01]  /*48b0*/  F2F.BF16.F32 R153, R153 ;  /* 0x0000009900997304 */ /* 0x000e620000202000 */
[----:B------:R-:W-:Y:S01]  /*48c0*/  @P3 SHF.L.U32 R147, R147, 0x10, RZ ;  /* 0x0000001093933819 */ /* 0x000fe200000006ff */
[----:B------:R-:W-:Y:S01]  /*48d0*/  FADD.FTZ R169, R169, -R150 ;  /* 0x80000096a9a97221 */ /* 0x000fe20000010000 */
[----:B------:R-:W-:Y:S01]  /*48e0*/  FADD.FTZ R173, R157, -R148 ;  /* 0x800000949dad7221 */ /* 0x000fe20000010000 */
[----:B------:R-:W-:Y:S01]  /*48f0*/  FFMA.FTZ R150, R144, R149, R97 ;  /* 0x0000009590967223 */ /* 0x000fe20000010061 */
[----:B------:R-:W-:Y:S01]  /*4900*/  FFMA.FTZ R151, R151, R170, R171 ;  /* 0x000000aa97977223 */ /* 0x000fe200000100ab */
[----:B------:R-:W-:Y:S01]  /*4910*/  CS2R R156, SRZ ;  /* 0x00000000009c7805 */ /* 0x000fe2000001ff00 */
[----:B0-----:R-:W-:Y:S01]  /*4920*/  IMAD.WIDE.U32 R106, R107, 0x10000, RZ ;  /* 0x000100006b6a7825 */ /* 0x001fe200078e00ff */
[----:B------:R-:W0:Y:S03]  /*4930*/  F2F.BF16.F32 R146, R146 ;  /* 0x0000009200927304 */ /* 0x000e260000202000 */
[----:B------:R-:W-:Y:S01]  /*4940*/  @P3 FMUL.FTZ R157, R164, R147 ;  /* 0x00000093a49d3220 */ /* 0x000fe20000410000 */
[----:B------:R-:W-:Y:S01]  /*4950*/  FMUL.FTZ R150, R150, R117 ;  /* 0x0000007596967220 */ /* 0x000fe20000410000 */
[----:B------:R-:W-:Y:S01]  /*4960*/  FADD.FTZ R151, R168, -R151 ;  /* 0x80000097a8977221 */ /* 0x000fe20000010000 */
[----:B-1----:R-:W-:-:S02]  /*4970*/  SHF.L.U32 R153, R153, 0x10, RZ ;  /* 0x0000001099997819 */ /* 0x002fc400000006ff */
[----:B------:R1:W3:Y:S02]  /*4980*/  F2F.BF16.F32 R165, R110 ;  /* 0x0000006e00a57304 */ /* 0x0002e40000202000 */
[----:B0-----:R-:W-:Y:S01]  /*4990*/  LOP3.LUT R107, R107, R153, R146, 0xfe, !PT ;  /* 0x000000996b6b7212 */ /* 0x001fe200078efe92 */
[----:B------:R-:W-:-:S04]  /*49a0*/  IMAD.WIDE.U32 R146, R143, 0x8, R104 ;  /* 0x000000088f927825 */ /* 0x000fc800078e0068 */
[----:B-1----:R-:W-:Y:S01]  /*49b0*/  IMAD.WIDE.U32 R110, R145, 0x8, R108 ;  /* 0x00000008916e7825 */ /* 0x002fe200078e006c */
[----:B---3--:R-:W-:-:S05]  /*49c0*/  LOP3.LUT R106, R106, R165, RZ, 0xfc, !PT ;  /* 0x000000a56a6a7212 */ /* 0x008fca00078efcff */
[----:B------:R0:W-:Y:S02]  /*49d0*/  STG.E.64 desc[UR4][R110.64], R106 ;  /* 0x0000006a6e007986 */ /* 0x0001e4000c101b04 */
[----:B0-----:R-:W-:Y:S02]  /*49e0*/  FFMA.FTZ R110, R144, R169, R98 ;  /* 0x000000a9906e7223 */ /* 0x001fe40000010062 */
[----:B------:R0:W3:Y:S02]  /*49f0*/  LDG.E.64 R106, desc[UR4][R146.64] ;  /* 0x00000004926a7981 */ /* 0x0000e4000c1e1b00 */
[----:B------:R-:W-:Y:S01]  /*4a00*/  FMUL.FTZ R111, R110, R117 ;  /* 0x000000756e6f7220 */ /* 0x000fe20000410000 */
[----:B0-----:R-:W-:-:S03]  /*4a10*/  FFMA.FTZ R146, R144, R173, R96 ;  /* 0x000000ad90927223 */ /* 0x001fc60000010060 */
[----:B------:R-:W-:Y:S01]  /*4a20*/  FMUL.FTZ R165, R111, UR14 ;  /* 0x0000000e6fa57c20 */ /* 0x000fe20008410000 */
[----:B------:R-:W-:Y:S01]  /*4a30*/  FMUL.FTZ R146, R146, R117 ;  /* 0x0000007592927220 */ /* 0x000fe20000410000 */
[----:B------:R-:W-:-:S03]  /*4a40*/  ISETP.GE.U32.AND P3, PT, R122, 0x1000000, PT ;  /* 0x010000007a00780c */ /* 0x000fc60003f66070 */
[----:B------:R-:W-:Y:S01]  /*4a50*/  FMUL.FTZ R153, R146, UR14 ;  /* 0x0000000e92997c20 */ /* 0x000fe20008410000 */
[----:B------:R-:W-:Y:S01]  /*4a60*/  FMUL.FTZ R147, R58, R165 ;  /* 0x000000a53a937220 */ /* 0x000fe20000410000 */
[----:B------:R-:W-:Y:S01]  /*4a70*/  IMAD.WIDE.U32 R104, R142, 0x8, R104 ;  /* 0x000000088e687825 */ /* 0x000fe200078e0068 */
[----:B--2---:R-:W-:Y:S02]  /*4a80*/  @P0 MOV R145, R154 ;  /* 0x0000009a00910202 */ /* 0x004fe40000000f00 */
[----:B------:R-:W-:Y:S02]  /*4a90*/  @P4 SHF.R.U64 R149, R154, 0x10, R155 ;  /* 0x000000109a954819 */ /* 0x000fe4000000129b */
[----:B------:R-:W-:Y:S01]  /*4aa0*/  @P0 SHF.L.U32 R148, R145, 0x10, RZ ;  /* 0x0000001091940819 */ /* 0x000fe200000006ff */
[----:B------:R-:W-:Y:S01]  /*4ab0*/  HFMA2 R145, -RZ, RZ, 0, 0 ;  /* 0x00000000ff917431 */ /* 0x000fe200000001ff */
[----:B------:R-:W-:Y:S01]  /*4ac0*/  @P4 SHF.L.U32 R149, R149, 0x10, RZ ;  /* 0x0000001095954819 */ /* 0x000fe200000006ff */
[----:B------:R-:W-:-:S02]  /*4ad0*/  FMUL.FTZ R154, R150, UR14 ;  /* 0x0000000e969a7c20 */ /* 0x000fc40008410000 */
[----:B------:R-:W-:Y:S01]  /*4ae0*/  @P0 FMUL.FTZ R156, R159, R148 ;  /* 0x000000949f9c0220 */ /* 0x000fe20000410000 */
[----:B------:R-:W-:Y:S01]  /*4af0*/  FFMA.FTZ R148, R144, R151, R99 ;  /* 0x0000009790947223 */ /* 0x000fe20000010063 */
[----:B------:R-:W-:Y:S01]  /*4b00*/  @P4 FMUL.FTZ R145, R158, R149 ;  /* 0x000000959e914220 */ /* 0x000fe20000410000 */
[----:B------:R-:W-:Y:S01]  /*4b10*/  FMUL.FTZ R110, R57, R154 ;  /* 0x0000009a396e7220 */ /* 0x000fe20000410000 */
[----:B------:R-:W-:Y:S01]  /*4b20*/  LOP3.LUT P4, RZ, R122, 0xff00, RZ, 0xc0, !PT ;  /* 0x0000ff007aff7812 */ /* 0x000fe2000788c0ff */
[----:B------:R-:W-:-:S03]  /*4b30*/  FMUL.FTZ R148, R148, R117 ;  /* 0x0000007594947220 */ /* 0x000fc60000410000 */
[----:B------:R-:W-:Y:S01]  /*4b40*/  FSEL R111, R110, RZ, P4 ;  /* 0x000000ff6e6f7208 */ /* 0x000fe20002000000 */
[----:B------:R-:W-:Y:S01]  /*4b50*/  FMUL.FTZ R148, R148, UR14 ;  /* 0x0000000e94947c20 */ /* 0x000fe20008410000 */
[----:B------:R-:W-:-:S03]  /*4b60*/  @P6 MOV R110, R155 ;  /* 0x0000009b006e6202 */ /* 0x000fc60000000f00 */
        /* <DEDUP_REMOVED lines=22> */
[----:B------:R-:W-:-:S03]  /*4cd0*/  FFMA.FTZ R122, R114, R170, R171 ;  /* 0x000000aa727a7223 */ /* 0x000fc600000100ab */
[----:B------:R-:W-:Y:S01]  /*4ce0*/  FADD.FTZ R114, R120, -R115 ;  /* 0x8000007378727221 */ /* 0x000fe20000010000 */
[----:B------:R-:W-:Y:S01]  /*4cf0*/  FFMA.FTZ R116, R116, R170, R171 ;  /* 0x000000aa74747223 */ /* 0x000fe200000100ab */
[----:B------:R-:W-:Y:S02]  /*4d00*/  FADD.FTZ R119, R119, -R122 ;  /* 0x8000007a77777221 */ /* 0x000fe40000010000 */
[C---:B------:R-:W-:Y:S01]  /*4d10*/  FFMA.FTZ R114, R144.reuse, R114, R101 ;  /* 0x0000007290727223 */ /* 0x040fe20000010065 */
[----:B------:R-:W-:Y:S01]  /*4d20*/  FFMA.FTZ R123, R123, R170, R171 ;  /* 0x000000aa7b7b7223 */ /* 0x000fe200000100ab */
[----:B------:R-:W-:Y:S01]  /*4d30*/  FADD.FTZ R121, R121, -R116 ;  /* 0x8000007479797221 */ /* 0x000fe20000010000 */
[----:B------:R-:W-:Y:S01]  /*4d40*/  @P5 SHF.R.U32.HI R115, RZ, 0x10, R155 ;  /* 0x00000010ff735819 */ /* 0x000fe2000001169b */
[----:B------:R-:W-:Y:S01]  /*4d50*/  FFMA.FTZ R120, R144, R119, R102 ;  /* 0x0000007790787223 */ /* 0x000fe20000010066 */
[----:B------:R-:W-:Y:S01]  /*4d60*/  FMUL.FTZ R119, R114, R117 ;  /* 0x0000007572777220 */ /* 0x000fe20000410000 */
[----:B------:R-:W-:Y:S01]  /*4d70*/  FADD.FTZ R118, R118, -R123 ;  /* 0x8000007b76767221 */ /* 0x000fe20000010000 */
[----:B------:R-:W-:Y:S01]  /*4d80*/  @P5 SHF.L.U32 R115, R115, 0x10, RZ ;  /* 0x0000001073735819 */ /* 0x000fe200000006ff */
[----:B------:R-:W-:Y:S01]  /*4d90*/  FFMA.FTZ R116, R144, R121, R100 ;  /* 0x0000007990747223 */ /* 0x000fe20000010064 */
[----:B0-----:R-:W-:Y:S01]  /*4da0*/  FMUL.FTZ R146, R119, UR14 ;  /* 0x0000000e77927c20 */ /* 0x001fe20008410000 */
[----:B------:R-:W-:Y:S01]  /*4db0*/  FMUL.FTZ R120, R120, R117 ;  /* 0x0000007578787220 */ /* 0x000fe20000410000 */
[----:B------:R-:W-:Y:S01]  /*4dc0*/  CS2R R110, SRZ ;  /* 0x00000000006e7805 */ /* 0x000fe2000001ff00 */
[----:B------:R-:W-:Y:S01]  /*4dd0*/  FFMA.FTZ R144, R144, R118, R103 ;  /* 0x0000007690907223 */ /* 0x000fe20000010067 */
[----:B---3--:R-:W-:-:S02]  /*4de0*/  @P6 MOV R114, R106 ;  /* 0x0000006a00726202 */ /* 0x008fc40000000f00 */
[----:B------:R-:W-:Y:S01]  /*4df0*/  @P4 SHF.R.U64 R119, R106, 0x10, R107 ;  /* 0x000000106a774819 */ /* 0x000fe2000000126b */
[----:B------:R-:W-:Y:S01]  /*4e00*/  FMUL.FTZ R118, R116, R117 ;  /* 0x0000007574767220 */ /* 0x000fe20000410000 */
[----:B------:R-:W-:Y:S01]  /*4e10*/  @P6 SHF.L.U32 R106, R114, 0x10, RZ ;  /* 0x00000010726a6819 */ /* 0x000fe200000006ff */
[----:B------:R-:W-:Y:S01]  /*4e20*/  @P5 FMUL.FTZ R111, R152, R115 ;  /* 0x00000073986f5220 */ /* 0x000fe20000410000 */
[----:B------:R-:W-:Y:S01]  /*4e30*/  FMUL.FTZ R116, R61, R146 ;  /* 0x000000923d747220 */ /* 0x000fe20000410000 */
[----:B------:R-:W-:Y:S01]  /*4e40*/  FMUL.FTZ R147, R120, UR14 ;  /* 0x0000000e78937c20 */ /* 0x000fe20008410000 */
[----:B------:R-:W-:Y:S01]  /*4e50*/  LOP3.LUT P5, RZ, R113, 0xff00, RZ, 0xc0, !PT ;  /* 0x0000ff0071ff7812 */ /* 0x000fe200078ac0ff */
[----:B------:R-:W-:Y:S01]  /*4e60*/  HFMA2 R115, -RZ, RZ, 0, 0 ;  /* 0x00000000ff737431 */ /* 0x000fe200000001ff */
[----:B------:R-:W-:Y:S01]  /*4e70*/  @P4 SHF.L.U32 R114, R119, 0x10, RZ ;  /* 0x0000001077724819 */ /* 0x000fe200000006ff */
        /* <DEDUP_REMOVED lines=39> */
[----:B------:R-:W-:Y:S02]  /*50f0*/  @P5 SHF.L.U32 R104, R104, 0x10, RZ ;  /* 0x0000001068685819 */ /* 0x000fe400000006ff */
[----:B------:R-:W-:Y:S02]  /*5100*/  @P6 SHF.L.U32 R107, R107, 0x10, RZ ;  /* 0x000000106b6b6819 */ /* 0x000fe400000006ff */
[----:B0-----:R-:W-:Y:S01]  /*5110*/  @P4 SHF.L.U32 R108, R122, 0x10, RZ ;  /* 0x000000107a6c4819 */ /* 0x001fe200000006ff */
[----:B------:R-:W-:Y:S01]  /*5120*/  @P3 FMUL.FTZ R113, R148, R105 ;  /* 0x0000006994713220 */ /* 0x000fe20000410000 */
[----:B------:R-:W-:Y:S01]  /*5130*/  @P0 FMUL.FTZ R118, R143, R106 ;  /* 0x0000006a8f760220 */ /* 0x000fe20000410000 */
[----:B------:R-:W-:Y:S01]  /*5140*/  @P5 FMUL.FTZ R119, R146, R104 ;  /* 0x0000006892775220 */ /* 0x000fe20000410000 */
[----:B------:R-:W-:Y:S01]  /*5150*/  @P6 FMUL.FTZ R120, R147, R107 ;  /* 0x0000006b93786220 */ /* 0x000fe20000410000 */
[----:B------:R-:W-:Y:S01]  /*5160*/  @P4 FMUL.FTZ R121, R144, R108 ;  /* 0x0000006c90794220 */ /* 0x000fe20000410000 */
[----:B------:R-:W-:Y:S06]  /*5170*/  BRA `(.L_x_5273) ;  /* 0x0000001000c87947 */ /* 0x000fec0003800000 */
.L_x_5274:
        /* <DEDUP_REMOVED lines=14> */
[C---:B------:R-:W-:Y:S01]  /*5260*/  FFMA.FTZ R105, R144.reuse, R105, R85 ;  /* 0x0000006990697223 */ /* 0x040fe20000010055 */
[C---:B------:R-:W-:Y:S01]  /*5270*/  FFMA.FTZ R106, R144.reuse, R185, R86 ;  /* 0x000000b9906a7223 */ /* 0x040fe20000010056 */
[----:B------:R-:W-:Y:S01]  /*5280*/  FFMA.FTZ R107, R144, R107, R87 ;  /* 0x0000006b906b7223 */ /* 0x000fe20000010057 */
        /* <DEDUP_REMOVED lines=12> */
[-CC-:B------:R-:W-:Y:S01]  /*5350*/  FFMA.FTZ R184, R184, R170.reuse, R171.reuse ;  /* 0x000000aab8b87223 */ /* 0x180fe200000100ab */
[-C--:B------:R-:W-:Y:S01]  /*5360*/  FFMA.FTZ R191, R186, R170.reuse, R171 ;  /* 0x000000aababf7223 */ /* 0x080fe200000100ab */
[----:B------:R-:W-:Y:S01]  /*5370*/  FSEL R109, R104, RZ, P5 ;  /* 0x000000ff686d7208 */ /* 0x000fe20002800000 */
[----:B------:R-:W-:Y:S01]  /*5380*/  FFMA.FTZ R104, R144, R181, R84 ;  /* 0x000000b590687223 */ /* 0x000fe20000010054 */
[----:B------:R-:W-:Y:S01]  /*5390*/  FSEL R110, R108, RZ, P3 ;  /* 0x000000ff6c6e7208 */ /* 0x000fe20001800000 */
[----:B------:R-:W-:Y:S01]  /*53a0*/  FADD.FTZ R184, R163, -R184 ;  /* 0x800000b8a3b87221 */ /* 0x000fe20000010000 */
[----:B------:R-:W-:Y:S01]  /*53b0*/  FSEL R181, R111, RZ, P0 ;  /* 0x000000ff6fb57208 */ /* 0x000fe20000000000 */
[----:B------:R-:W-:Y:S01]  /*53c0*/  FMUL.FTZ R108, R104, R117 ;  /* 0x00000075686c7220 */ /* 0x000fe20000410000 */
[----:B------:R-:W3:Y:S01]  /*53d0*/  F2F.BF16.F32 R109, R109 ;  /* 0x0000006d006d7304 */ /* 0x000ee20000202000 */
[----:B------:R-:W-:Y:S01]  /*53e0*/  FADD.FTZ R191, R164, -R191 ;  /* 0x800000bfa4bf7221 */ /* 0x000fe20000010000 */
[----:B------:R-:W-:Y:S01]  /*53f0*/  FFMA.FTZ R186, R180, R170, R171 ;  /* 0x000000aab4ba7223 */ /* 0x000fe200000100ab */
[----:B------:R-:W-:-:S04]  /*5400*/  FMUL.FTZ R185, R108, UR14 ;  /* 0x0000000e6cb97c20 */ /* 0x000fc80008410000 */
        /* <DEDUP_REMOVED lines=17> */
[----:B------:R-:W-:Y:S01]  /*5520*/  FFMA.FTZ R109, R144, R184, R89 ;  /* 0x000000b8906d7223 */ /* 0x000fe20000010059 */
[----:B------:R-:W-:Y:S02]  /*5530*/  CS2R R180, SRZ ;  /* 0x0000000000b47805 */ /* 0x000fe4000001ff00 */
[----:B------:R-:W-:Y:S01]  /*5540*/  LOP3.LUT P6, RZ, R182, 0xff00, RZ, 0xc0, !PT ;  /* 0x0000ff00b6ff7812 */ /* 0x000fe200078cc0ff */
[----:B0-----:R-:W-:Y:S01]  /*5550*/  FFMA.FTZ R110, R144, R193, R90 ;  /* 0x000000c1906e7223 */ /* 0x001fe2000001005a */
[----:B------:R-:W-:-:S03]  /*5560*/  FADD.FTZ R111, R183, -R186 ;  /* 0x800000bab76f7221 */ /* 0x000fc60000010000 */
[----:B------:R-:W-:Y:S01]  /*5570*/  FMUL.FTZ R105, R110, R117 ;  /* 0x000000756e697220 */ /* 0x000fe20000410000 */
[----:B------:R-:W-:Y:S01]  /*5580*/  FFMA.FTZ R111, R144, R111, R91 ;  /* 0x0000006f906f7223 */ /* 0x000fe2000001005b */
[----:B--2---:R-:W-:Y:S02]  /*5590*/  @P4 MOV R108, R160 ;  /* 0x000000a0006c4202 */ /* 0x004fe40000000f00 */
[----:B------:R-:W-:Y:S01]  /*55a0*/  @P5 SHF.R.U64 R184, R160, 0x10, R161 ;  /* 0x00000010a0b85819 */ /* 0x000fe200000012a1 */
[-C--:B------:R-:W-:Y:S01]  /*55b0*/  FMUL.FTZ R160, R109, R117.reuse ;  /* 0x000000756da07220 */ /* 0x080fe20000410000 */
[----:B------:R-:W-:Y:S02]  /*55c0*/  @P4 SHF.L.U32 R108, R108, 0x10, RZ ;  /* 0x000000106c6c4819 */ /* 0x000fe400000006ff */
[----:B------:R-:W-:Y:S01]  /*55d0*/  @P5 SHF.L.U32 R104, R184, 0x10, RZ ;  /* 0x00000010b8685819 */ /* 0x000fe200000006ff */
[----:B------:R-:W-:Y:S02]  /*55e0*/  FMUL.FTZ R184, R111, R117 ;  /* 0x000000756fb87220 */ /* 0x000fe40000410000 */
[----:B------:R-:W-:Y:S01]  /*55f0*/  @P4 FMUL.FTZ R180, R108, R185 ;  /* 0x000000b96cb44220 */ /* 0x000fe20000410000 */
[----:B------:R-:W-:Y:S01]  /*5600*/  FMUL.FTZ R185, R160, UR14 ;  /* 0x0000000ea0b97c20 */ /* 0x000fe20008410000 */
[----:B------:R-:W-:Y:S01]  /*5610*/  @P5 FMUL.FTZ R181, R104, R187 ;  /* 0x000000bb68b55220 */ /* 0x000fe20000410000 */
[----:B------:R-:W-:Y:S01]  /*5620*/  FMUL.FTZ R187, R105, UR14 ;  /* 0x0000000e69bb7c20 */ /* 0x000fe20008410000 */
[----:B------:R-:W-:Y:S01]  /*5630*/  LOP3.LUT P4, RZ, R182, 0xff0000, RZ, 0xc0, !PT ;  /* 0x00ff0000b6ff7812 */ /* 0x000fe2000788c0ff */
[----:B------:R-:W-:Y:S01]  /*5640*/  FMUL.FTZ R104, R49, R185 ;  /* 0x000000b931687220 */ /* 0x000fe20000410000 */
[----:B------:R-:W-:Y:S01]  /*5650*/  FFMA.FTZ R108, R144, R191, R88 ;  /* 0x000000bf906c7223 */ /* 0x000fe20000010058 */
[----:B------:R-:W-:Y:S01]  /*5660*/  FMUL.FTZ R105, R50, R187 ;  /* 0x000000bb32697220 */ /* 0x000fe20000410000 */
[----:B------:R-:W-:Y:S01]  /*5670*/  FMUL.FTZ R184, R184, UR14 ;  /* 0x0000000eb8b87c20 */ /* 0x000fe20008410000 */
[----:B------:R-:W-:Y:S01]  /*5680*/  HFMA2 R160, -RZ, RZ, 0, 0 ;  /* 0x00000000ffa07431 */ /* 0x000fe200000001ff */
[----:B------:R-:W-:-:S02]  /*5690*/  FSEL R106, R104, RZ, P6 ;  /* 0x000000ff686a7208 */ /* 0x000fc40003000000 */
[----:B------:R-:W-:Y:S01]  /*56a0*/  @P3 MOV R104, R161 ;  /* 0x000000a100683202 */ /* 0x000fe20000000f00 */
[----:B------:R-:W-:Y:S01]  /*56b0*/  FMUL.FTZ R162, R51, R184 ;  /* 0x000000b833a27220 */ /* 0x000fe20000410000 */
[----:B------:R-:W-:Y:S01]  /*56c0*/  FSEL R107, R105, RZ, P4 ;  /* 0x000000ff696b7208 */ /* 0x000fe20002000000 */
[----:B------:R-:W-:Y:S01]  /*56d0*/  FMUL.FTZ R105, R108, R117 ;  /* 0x000000756c697220 */ /* 0x000fe20000410000 */
[----:B------:R-:W-:Y:S01]  /*56e0*/  ISETP.GE.U32.AND P5, PT, R182, 0x1000000, PT ;  /* 0x01000000b600780c */ /* 0x000fe20003fa6070 */
[----:B------:R-:W0:Y:S01]  /*56f0*/  F2F.BF16.F32 R106, R106 ;  /* 0x0000006a006a7304 */ /* 0x000e220000202000 */
[----:B------:R-:W-:Y:S01]  /*5700*/  @P3 SHF.L.U32 R104, R104, 0x10, RZ ;  /* 0x0000001068683819 */ /* 0x000fe200000006ff */
[----:B------:R-:W-:Y:S01]  /*5710*/  FMUL.FTZ R183, R105, UR14 ;  /* 0x0000000e69b77c20 */ /* 0x000fe20008410000 */
[----:B------:R-:W-:-:S03]  /*5720*/  FSEL R186, R162, RZ, P5 ;  /* 0x000000ffa2ba7208 */ /* 0x000fc60002800000 */
[----:B------:R-:W-:Y:S01]  /*5730*/  @P3 FMUL.FTZ R160, R104, R189 ;  /* 0x000000bd68a03220 */ /* 0x000fe20000410000 */
[----:B------:R-:W-:Y:S01]  /*5740*/  FMUL.FTZ R104, R48, R183 ;  /* 0x000000b730687220 */ /* 0x000fe20000410000 */
[----:B------:R-:W-:Y:S01]  /*5750*/  LOP3.LUT P3, RZ, R182, 0xff, RZ, 0xc0, !PT ;  /* 0x000000ffb6ff7812 */ /* 0x000fe2000786c0ff */
[----:B------:R-:W1:Y:S03]  /*5760*/  F2F.BF16.F32 R186, R186 ;  /* 0x000000ba00ba7304 */ /* 0x000e660000202000 */
[----:B------:R-:W-:Y:S01]  /*5770*/  FSEL R182, R104, RZ, P3 ;  /* 0x000000ff68b67208 */ /* 0x000fe20001800000 */
[----:B0-----:R-:W-:-:S04]  /*5780*/  IMAD.WIDE.U32 R104, R106, 0x10000, RZ ;  /* 0x000100006a687825 */ /* 0x001fc800078e00ff */
[----:B------:R-:W0:Y:S01]  /*5790*/  F2F.BF16.F32 R107, R107 ;  /* 0x0000006b006b7304 */ /* 0x000e220000202000 */
[----:B-1----:R-:W-:-:S07]  /*57a0*/  SHF.L.U32 R163, R186, 0x10, RZ ;  /* 0x00000010baa37819 */ /* 0x002fce00000006ff */
[----:B------:R-:W1:Y:S01]  /*57b0*/  F2F.BF16.F32 R165, R182 ;  /* 0x000000b600a57304 */ /* 0x000e620000202000 */
[----:B0-----:R-:W-:Y:S01]  /*57c0*/  LOP3.LUT R105, R105, R163, R107, 0xfe, !PT ;  /* 0x000000a369697212 */ /* 0x001fe200078efe6b */
[----:B------:R-:W-:-:S04]  /*57d0*/  IMAD.WIDE.U32 R106, R146, 0x10, R152 ;  /* 0x00000010926a7825 */ /* 0x000fc800078e0098 */
[----:B------:R-:W-:Y:S01]  /*57e0*/  IMAD.WIDE.U32 R162, R146, 0x8, R154 ;  /* 0x0000000892a27825 */ /* 0x000fe200078e009a */
[----:B------:R3:W-:Y:S01]  /*57f0*/  STG.E.128 desc[UR4][R106.64], R108 ;  /* 0x0000006c6a007986 */ /* 0x0007e2000c101d04 */
[----:B-1----:R-:W-:Y:S02]  /*5800*/  LOP3.LUT R104, R104, R165, RZ, 0xfc, !PT ;  /* 0x000000a568687212 */ /* 0x002fe400078efcff */
[----:B------:R-:W-:-:S03]  /*5810*/  IMAD.WIDE.U32 R164, R145, 0x8, R158 ;  /* 0x0000000891a47825 */ /* 0x000fc600078e009e */
        /* <DEDUP_REMOVED lines=8> */
[----:B---3--:R-:W-:Y:S01]  /*58a0*/  @P6 SHF.R.U64 R108, R166, 0x10, R167 ;  /* 0x00000010a66c6819 */ /* 0x008fe200000012a7 */
[----:B------:R-:W-:Y:S01]  /*58b0*/  FADD.FTZ R175, R175, -R172 ;  /* 0x800000acafaf7221 */ /* 0x000fe20000010000 */
[----:B------:R-:W-:Y:S01]  /*58c0*/  @P0 SHF.R.U32.HI R107, RZ, 0x10, R161 ;  /* 0x00000010ff6b0819 */ /* 0x000fe200000116a1 */
[----:B0-----:R-:W-:Y:S01]  /*58d0*/  FFMA.FTZ R105, R144, R176, R93 ;  /* 0x000000b090697223 */ /* 0x001fe2000001005d */
[----:B------:R-:W-:Y:S01]  /*58e0*/  @P3 MOV R104, R166 ;  /* 0x000000a600683202 */ /* 0x000fe20000000f00 */
[----:B------:R-:W-:Y:S01]  /*58f0*/  HFMA2 R161, -RZ, RZ, 0, 0 ;  /* 0x00000000ffa17431 */ /* 0x000fe200000001ff */
[----:B------:R-:W-:Y:S01]  /*5900*/  @P6 SHF.L.U32 R108, R108, 0x10, RZ ;  /* 0x000000106c6c6819 */ /* 0x000fe200000006ff */
[----:B------:R-:W-:Y:S01]  /*5910*/  FMUL.FTZ R109, R105, R117 ;  /* 0x00000075696d7220 */ /* 0x000fe20000410000 */
[----:B------:R-:W-:-:S02]  /*5920*/  @P3 SHF.L.U32 R104, R104, 0x10, RZ ;  /* 0x0000001068683819 */ /* 0x000fc400000006ff */
[----:B------:R-:W-:Y:S02]  /*5930*/  CS2R R162, SRZ ;  /* 0x0000000000a27805 */ /* 0x000fe4000001ff00 */
[----:B------:R-:W-:Y:S01]  /*5940*/  @P0 SHF.L.U32 R107, R107, 0x10, RZ ;  /* 0x000000106b6b0819 */ /* 0x000fe200000006ff */
[----:B------:R-:W-:Y:S01]  /*5950*/  FMUL.FTZ R174, R109, UR14 ;  /* 0x0000000e6dae7c20 */ /* 0x000fe20008410000 */
[----:B------:R-:W-:Y:S01]  /*5960*/  FADD.FTZ R178, R173, -R178 ;  /* 0x800000b2adb27221 */ /* 0x000fe20000010000 */
[----:B------:R-:W-:Y:S01]  /*5970*/  @P3 FMUL.FTZ R162, R104, R183 ;  /* 0x000000b768a23220 */ /* 0x000fe20000410000 */
[----:B------:R-:W-:Y:S01]  /*5980*/  @P6 FMUL.FTZ R163, R108, R185 ;  /* 0x000000b96ca36220 */ /* 0x000fe20000410000 */
[----:B------:R-:W-:Y:S01]  /*5990*/  FMUL.FTZ R104, R53, R174 ;  /* 0x000000ae35687220 */ /* 0x000fe20000410000 */
[C---:B------:R-:W-:Y:S01]  /*59a0*/  FFMA.FTZ R106, R144.reuse, R175, R94 ;  /* 0x000000af906a7223 */ /* 0x040fe2000001005e */
[----:B------:R-:W-:Y:S01]  /*59b0*/  LOP3.LUT P6, RZ, R147, 0xff00, RZ, 0xc0, !PT ;  /* 0x0000ff0093ff7812 */ /* 0x000fe200078cc0ff */
[----:B------:R-:W-:Y:S01]  /*59c0*/  @P0 FMUL.FTZ R161, R107, R188 ;  /* 0x000000bc6ba10220 */ /* 0x000fe20000410000 */
[----:B------:R-:W-:Y:S01]  /*59d0*/  FFMA.FTZ R107, R144, R178, R95 ;  /* 0x000000b2906b7223 */ /* 0x000fe2000001005f */
[----:B------:R-:W-:Y:S01]  /*59e0*/  FMUL.FTZ R108, R106, R117 ;  /* 0x000000756a6c7220 */ /* 0x000fe20000410000 */
[----:B------:R-:W-:Y:S01]  /*59f0*/  FSEL R110, R104, RZ, P6 ;  /* 0x000000ff686e7208 */ /* 0x000fe20003000000 */
[----:B------:R-:W-:Y:S01]  /*5a00*/  FFMA.FTZ R104, R144, R179, R92 ;  /* 0x000000b390687223 */ /* 0x000fe2000001005c */
[----:B------:R-:W-:Y:S01]  /*5a10*/  FMUL.FTZ R172, R107, R117 ;  /* 0x000000756bac7220 */ /* 0x000fe20000410000 */
        /* <DEDUP_REMOVED lines=41> */
[----:B------:R-:W-:Y:S01]  /*5cb0*/  FFMA.FTZ R109, R144, R178, R97 ;  /* 0x000000b2906d7223 */ /* 0x000fe20000010061 */
[----:B------:R-:W-:Y:S01]  /*5cc0*/  @P5 SHF.L.U32 R167, R167, 0x10, RZ ;  /* 0x00000010a7a75819 */ /* 0x000fe200000006ff */
[----:B------:R-:W-:-:S04]  /*5cd0*/  HFMA2 R145, -RZ, RZ, 0, 0 ;  /* 0x00000000ff917431 */ /* 0x000fc800000001ff */
[----:B------:R-:W-:Y:S01]  /*5ce0*/  @P5 FMUL.FTZ R157, R167, R184 ;  /* 0x000000b8a79d5220 */ /* 0x000fe20000410000 */
[----:B0-----:R-:W-:Y:S01]  /*5cf0*/  FMUL.FTZ R105, R109, R117 ;  /* 0x000000756d697220 */ /* 0x001fe20000410000 */
[----:B------:R-:W-:-:S03]  /*5d00*/  FFMA.FTZ R110, R144, R169, R98 ;  /* 0x000000a9906e7223 */ /* 0x000fc60000010062 */
[----:B------:R-:W-:Y:S01]  /*5d10*/  FMUL.FTZ R167, R105, UR14 ;  /* 0x0000000e69a77c20 */ /* 0x000fe20008410000 */
[----:B------:R-:W-:Y:S01]  /*5d20*/  FMUL.FTZ R105, R110, R117 ;  /* 0x000000756e697220 */ /* 0x000fe20000410000 */
[----:B------:R-:W-:-:S03]  /*5d30*/  FFMA.FTZ R111, R144, R168, R99 ;  /* 0x000000a8906f7223 */ /* 0x000fc60000010063 */
        /* <DEDUP_REMOVED lines=16> */
[----:B------:R-:W-:Y:S01]  /*5e40*/  FFMA.FTZ R108, R144, R179, R96 ;  /* 0x000000b3906c7223 */ /* 0x000fe20000010060 */
        /* <DEDUP_REMOVED lines=29> */
[----:B0-----:R-:W-:Y:S01]  /*6020*/  FFMA.FTZ R105, R144, R115, R101 ;  /* 0x0000007390697223 */ /* 0x001fe20000010065 */
        /* <DEDUP_REMOVED lines=9> */
[----:B------:R-:W-:Y:S01]  /*60c0*/  FFMA.FTZ R106, R144, R119, R102 ;  /* 0x00000077906a7223 */ /* 0x000fe20000010066 */
        /* <DEDUP_REMOVED lines=9> */
[----:B------:R-:W-:Y:S01]  /*6160*/  FFMA.FTZ R107, R144, R118, R103 ;  /* 0x00000076906b7223 */ /* 0x000fe20000010067 */
[----:B------:R-:W-:Y:S01]  /*6170*/  LOP3.LUT P6, RZ, R113, 0xff00, RZ, 0xc0, !PT ;  /* 0x0000ff0071ff7812 */ /* 0x000fe200078cc0ff */
[----:B------:R-:W-:Y:S01]  /*6180*/  @P0 FMUL.FTZ R110, R104, R151 ;  /* 0x00000097686e0220 */ /* 0x000fe20000410000 */
[----:B------:R-:W-:Y:S01]  /*6190*/  FFMA.FTZ R104, R144, R121, R100 ;  /* 0x0000007990687223 */ /* 0x000fe20000010064 */
        /* <DEDUP_REMOVED lines=47> */
[----:B-1----:R-:W-:-:S07]  /*6490*/  @P0 FMUL.FTZ R121, R149, R106 ;  /* 0x0000006a95790220 */ /* 0x002fce0000410000 */
.L_x_5273:
        /* <DEDUP_REMOVED lines=85> */
.L_x_5270:
        /* <DEDUP_REMOVED lines=26> */
.L_x_5276:
        /* <DEDUP_REMOVED lines=15> */
.L_x_10875:


//--------------------- .text._ZN10layer_norm22ln_bwd_finalize_kernelINS_22Kernel_traits_finalizeILj2560Ef13__nv_bfloat16fS2_fjLb1ELj1024ELj4ENS_18Kernel_traits_baseILj2560EfS2_fS2_fjLj1024EEEEELb1ELb0EEEvNS_9BwdParamsE --------------------------
	.section	.text._ZN10layer_norm22ln_bwd_finalize_kernelINS_22Kernel_traits_finalizeILj2560Ef13__nv_bfloat16fS2_fjLb1ELj1024ELj4ENS_18Kernel_traits_baseILj2560EfS2_fS2_fjLj1024EEEEELb1ELb0EEEvNS_9BwdParamsE,"ax",@progbits
	.align	128
        .global         _ZN10layer_norm22ln_bwd_finalize_kernelINS_22Kernel_traits_finalizeILj2560Ef13__nv_bfloat16fS2_fjLb1ELj1024ELj4ENS_18Kernel_traits_baseILj2560EfS2_fS2_fjLj1024EEEEELb1ELb0EEEvNS_9BwdParamsE
        .type           _ZN10layer_norm22ln_bwd_finalize_kernelINS_22Kernel_traits_finalizeILj2560Ef13__nv_bfloat16fS2_fjLb1ELj1024ELj4ENS_18Kernel_traits_baseILj2560EfS2_fS2_fjLj1024EEEEELb1ELb0EEEvNS_9BwdParamsE,@function
        .size           _ZN10layer_norm22ln_bwd_finalize_kernelINS_22Kernel_traits_finalizeILj2560Ef13__nv_bfloat16fS2_fjLb1ELj1024ELj4ENS_18Kernel_traits_baseILj2560EfS2_fS2_fjLj1024EEEEELb1ELb0EEEvNS_9BwdParamsE,(.L_x_10876 - _ZN10layer_norm22ln_bwd_finalize_kernelINS_22Kernel_traits_finalizeILj2560Ef13__nv_bfloat16fS2_fjLb1ELj1024ELj4ENS_18Kernel_traits_baseILj2560EfS2_fS2_fjLj1024EEEEELb1ELb0EEEvNS_9BwdParamsE)
        .other          _ZN10layer_norm22ln_bwd_finalize_kernelINS_22Kernel_traits_finalizeILj2560Ef13__nv_bfloat16fS2_fjLb1ELj1024ELj4ENS_18Kernel_traits_baseILj2560EfS2_fS2_fjLj1024EEEEELb1ELb0EEEvNS_9BwdParamsE,@"STO_CUDA_ENTRY STV_DEFAULT"
_ZN10layer_norm22ln_bwd_finalize_kernelINS_22Kernel_traits_finalizeILj2560Ef13__nv_bfloat16fS2_fjLb1ELj1024ELj4ENS_18Kernel_traits_baseILj2560EfS2_fS2_fjLj1024EEEEELb1ELb0EEEvNS_9BwdParamsE:
.text._ZN10layer_norm22ln_bwd_finalize_kernelINS_22Kernel_traits_finalizeILj2560Ef13__nv_bfloat16fS2_fjLb1ELj1024ELj4ENS_18Kernel_traits_baseILj2560EfS2_fS2_fjLj1024EEEEELb1ELb0EEEvNS_9BwdParamsE:
        /* <DEDUP_REMOVED lines=57> */
.L_x_5281:
        /* <DEDUP_REMOVED lines=87> */
.L_x_5280:
[----:B------:R-:W-:Y:S05]  /*0900*/  BSYNC.RECONVERGENT B1 ;  /* 0x0000000000017941 */ /* 0x000fea0003800200 */
.L_x_5279:
        /* <DEDUP_REMOVED lines=50> */
.L_x_5283:
[----:B------:R-:W-:Y:S05]  /*0c30*/  BSYNC.RECONVERGENT B1 ;  /* 0x0000000000017941 */ /* 0x000fea0003800200 */
.L_x_5282:
        /* <DEDUP_REMOVED lines=29> */
.L_x_5285:
[----:B------:R-:W-:Y:S05]  /*0e10*/  BSYNC.RECONVERGENT B1 ;  /* 0x0000000000017941 */ /* 0x000fea0003800200 */
.L_x_5284:
        /* <DEDUP_REMOVED lines=14> */
.L_x_5278:
[----:B------:R-:W-:Y:S05]  /*0f00*/  BSYNC.RECONVERGENT B0 ;  /* 0x0000000000007941 */ /* 0x000fea0003800200 */
.L_x_5277:
        /* <DEDUP_REMOVED lines=75> */
.L_x_5286:
        /* <DEDUP_REMOVED lines=12> */
.L_x_10876:


//--------------------- .text._ZN10layer_norm13ln_bwd_kernelINS_13Kernel_traitsIf13__nv_bfloat16fS2_fjLj2560ELj1ELj1ELj4ELj8ENS_18Kernel_traits_baseILj2560EfS2_fS2_fjLj128EEEEELb1ELb1ELb1ELb0EEEvNS_9BwdParamsE --------------------------
	.section	.text._ZN10layer_norm13ln_bwd_kernelINS_13Kernel_traitsIf13__nv_bfloat16fS2_fjLj2560ELj1ELj1ELj4ELj8ENS_18Kernel_traits_baseILj2560EfS2_fS2_fjLj128EEEEELb1ELb1ELb1ELb0EEEvNS_9BwdParamsE,"ax",@progbits
	.align	128
        .global         _ZN10layer_norm13ln_bwd_kernelINS_13Kernel_traitsIf13__nv_bfloat16fS2_fjLj2560ELj1ELj1ELj4ELj8ENS_18Kernel_traits_baseILj2560EfS2_fS2_fjLj128EEEEELb1ELb1ELb1ELb0EEEvNS_9BwdParamsE
        .type           _ZN10layer_norm13ln_bwd_kernelINS_13Kernel_traitsIf13__nv_bfloat16fS2_fjLj2560ELj1ELj1ELj4ELj8ENS_18Kernel_traits_baseILj2560EfS2_fS2_fjLj128EEEEELb1ELb1ELb1ELb0EEEvNS_9BwdParamsE,@function
        .size           _ZN10layer_norm13ln_bwd_kernelINS_13Kernel_traitsIf13__nv_bfloat16fS2_fjLj2560ELj1ELj1ELj4ELj8ENS_18Kernel_traits_baseILj2560EfS2_fS2_fjLj128EEEEELb1ELb1ELb1ELb0EEEvNS_9BwdParamsE,(.L_x_10877 - _ZN10layer_norm13ln_bwd_kernelINS_13Kernel_traitsIf13__nv_bfloat16fS2_fjLj2560ELj1ELj1ELj4ELj8ENS_18Kernel_traits_baseILj2560EfS2_fS2_fjLj128EEEEELb1ELb1ELb1ELb0EEEvNS_9BwdParamsE)
        .other          _ZN10layer_norm13ln_bwd_kernelINS_13Kernel_traitsIf13__nv_bfloat16fS2_fjLj2560ELj1ELj1ELj4ELj8ENS_18Kernel_traits_baseILj2560EfS2_fS2_fjLj128EEEEELb1ELb1ELb1ELb0EEEvNS_9BwdParamsE,@"STO_CUDA_ENTRY STV_DEFAULT"
_ZN10layer_norm13ln_bwd_kernelINS_13Kernel_traitsIf13__nv_bfloat16fS2_fjLj2560ELj1ELj1ELj4ELj8ENS_18Kernel_traits_baseILj2560EfS2_fS2_fjLj128EEEEELb1ELb1ELb1ELb0EEEvNS_9BwdParamsE:
.text._ZN10layer_norm13ln_bwd_kernelINS_13Kernel_traitsIf13__nv_bfloat16fS2_fjLj2560ELj1ELj1ELj4ELj8ENS_18Kernel_traits_baseILj2560EfS2_fS2_fjLj128EEEEELb1ELb1ELb1ELb0EEEvNS_9BwdParamsE:
        /* <DEDUP_REMOVED lines=24> */
[----:B--2---:R-:W5:Y:S02]  /*0180*/  @P4 LDG.E.128 R132, desc[UR8][R2.64] ;  /* 0x0000000802844981 */ /* 0x004f64000c1e1d00 */
[----:B------:R-:W1:Y:S01]  /*0190*/  @P1 LDC.64 R18, c[0x0][0x3d0] ;  /* 0x0000f400ff121b82 */ /* 0x000e620000000a00 */
[C---:B----4-:R-:W-:Y:S01]  /*01a0*/  @P4 IMAD.WIDE.U32 R4, R31.reuse, 0x10, R4 ;  /* 0x000000101f044825 */ /* 0x050fe200078e0004 */
[----:B------:R-:W-:-:S04]  /*01b0*/  @P4 LOP3.LUT R31, R31, 0x80, RZ, 0xfc, !PT ;  /* 0x000000801f1f4812 */ /* 0x000fc800078efcff */
[----:B------:R-:W5:Y:S02]  /*01c0*/  @P4 LDG.E.128 R128, desc[UR8][R4.64] ;  /* 0x0000000804804981 */ /* 0x000f64000c1e1d00 */
[----:B------:R-:W2:Y:S01]  /*01d0*/  @P1 LDC.64 R20, c[0x0][0x3e8] ;  /* 0x0000fa00ff141b82 */ /* 0x000ea20000000a00 */
[----:B---3--:R-:W-:-:S05]  /*01e0*/  @P0 IMAD.WIDE.U32 R10, R31, 0x10, R6 ;  /* 0x000000101f0a0825 */ /* 0x008fca00078e0006 */
[----:B------:R3:W5:Y:S02]  /*01f0*/  @P0 LDG.E.128 R124, desc[UR8][R10.64] ;  /* 0x000000080a7c0981 */ /* 0x000764000c1e1d00 */
[----:B------:R-:W4:Y:S01]  /*0200*/  @P2 LDC.64 R22, c[0x0][0x3d0] ;  /* 0x0000f400ff162b82 */ /* 0x000f220000000a00 */
[C---:B0-----:R-:W-:Y:S01]  /*0210*/  @P0 IMAD.WIDE.U32 R16, R31.reuse, 0x10, R8 ;  /* 0x000000101f100825 */ /* 0x041fe200078e0008 */
[----:B------:R-:W-:-:S04]  /*0220*/  @P0 IADD3 R31, PT, PT, R31, 0x80, RZ ;  /* 0x000000801f1f0810 */ /* 0x000fc80007ffe0ff */
[----:B------:R0:W5:Y:S02]  /*0230*/  @P0 LDG.E.128 R120, desc[UR8][R16.64] ;  /* 0x0000000810780981 */ /* 0x000164000c1e1d00 */
[----:B------:R-:W3:Y:S01]  /*0240*/  @P2 LDC.64 R24, c[0x0][0x3e8] ;  /* 0x0000fa00ff182b82 */ /* 0x000ee20000000a00 */
[----:B-1----:R-:W-:-:S05]  /*0250*/  @P1 IMAD.WIDE.U32 R18, R31, 0x10, R18 ;  /* 0x000000101f121825 */ /* 0x002fca00078e0012 */
[----:B------:R0:W5:Y:S01]  /*0260*/  @P1 LDG.E.128 R116, desc[UR8][R18.64] ;  /* 0x0000000812741981 */ /* 0x000162000c1e1d00 */
[C---:B--2---:R-:W-:Y:S01]  /*0270*/  @P1 IMAD.WIDE.U32 R20, R31.reuse, 0x10, R20 ;  /* 0x000000101f141825 */ /* 0x044fe200078e0014 */
[----:B------:R-:W-:Y:S01]  /*0280*/  @P1 IADD3 R31, PT, PT, R31, 0x80, RZ ;  /* 0x000000801f1f1810 */ /* 0x000fe20007ffe0ff */
[----:B------:R-:W1:Y:S03]  /*0290*/  @P3 LDC.64 R26, c[0x0][0x3d0] ;  /* 0x0000f400ff1a3b82 */ /* 0x000e660000000a00 */
[----:B------:R0:W5:Y:S01]  /*02a0*/  @P1 LDG.E.128 R112, desc[UR8][R20.64] ;  /* 0x0000000814701981 */ /* 0x000162000c1e1d00 */
[----:B----4-:R-:W-:-:S04]  /*02b0*/  @P2 IMAD.WIDE.U32 R22, R31, 0x10, R22 ;  /* 0x000000101f162825 */ /* 0x010fc800078e0016 */
[----:B------:R-:W2:Y:S01]  /*02c0*/  @P3 LDC.64 R28, c[0x0][0x3e8] ;  /* 0x0000fa00ff1c3b82 */ /* 0x000ea20000000a00 */
[----:B------:R0:W5:Y:S01]  /*02d0*/  @P2 LDG.E.128 R108, desc[UR8][R22.64] ;  /* 0x00000008166c2981 */ /* 0x000162000c1e1d00 */
[C---:B---3--:R-:W-:Y:S01]  /*02e0*/  @P2 IMAD.WIDE.U32 R24, R31.reuse, 0x10, R24 ;  /* 0x000000101f182825 */ /* 0x048fe200078e0018 */
[----:B------:R-:W-:-:S04]  /*02f0*/  @P2 IADD3 R31, PT, PT, R31, 0x80, RZ ;  /* 0x000000801f1f2810 */ /* 0x000fc80007ffe0ff */
[----:B------:R0:W5:Y:S01]  /*0300*/  @P2 LDG.E.128 R104, desc[UR8][R24.64] ;  /* 0x0000000818682981 */ /* 0x000162000c1e1d00 */
[----:B------:R-:W-:Y:S01]  /*0310*/  MOV R11, UR4 ;  /* 0x00000004000b7c02 */ /* 0x000fe20008000f00 */
[----:B-1----:R-:W-:-:S05]  /*0320*/  @P3 IMAD.WIDE.U32 R6, R31, 0x10, R26 ;  /* 0x000000101f063825 */ /* 0x002fca00078e001a */
[----:B------:R0:W5:Y:S01]  /*0330*/  @P3 LDG.E.128 R100, desc[UR8][R6.64] ;  /* 0x0000000806643981 */ /* 0x000162000c1e1d00 */
[----:B--2---:R-:W-:-:S05]  /*0340*/  @P3 IMAD.WIDE.U32 R8, R31, 0x10, R28 ;  /* 0x000000101f083825 */ /* 0x004fca00078e001c */
        /* <DEDUP_REMOVED lines=32> */
[----:B0-----:R-:W-:Y:S06]  /*0550*/  @P3 BRA `(.L_x_5287) ;  /* 0x0000009400603947 */ /* 0x001fec0003800000 */
        /* <DEDUP_REMOVED lines=36> */
.L_x_5469:
[----:B01----:R-:W0:Y:S08]  /*07a0*/  LDC.64 R156, c[0x0][0x3f8] ;  /* 0x0000fe00ff9c7b82 */ /* 0x003e300000000a00 */
        /* <DEDUP_REMOVED lines=17> */
[----:B------:R-:W-:Y:S01]  /*08c0*/  IADD3 R15, PT, PT, R10, -0x1, RZ ;  /* 0xffffffff0a0f7810 */ /* 0x000fe20007ffe0ff */
[----:B------:R-:W3:Y:S01]  /*08d0*/  S2R R13, SR_TID.X ;  /* 0x00000000000d7919 */ /* 0x000ee20000002100 */
[----:B------:R-:W-:Y:S01]  /*08e0*/  ISETP.GE.U32.AND P6, PT, R12, 0x80, PT ;  /* 0x000000800c00780c */ /* 0x000fe20003fc6070 */
[----:B------:R-:W-:Y:S01]  /*08f0*/  BSSY.RECONVERGENT B1, `(.L_x_5290) ;  /* 0x000004c000017945 */ /* 0x000fe20003800200 */
[----:B------:R-:W-:-:S02]  /*0900*/  ISETP.NE.AND P5, PT, RZ, UR7, PT ;  /* 0x00000007ff007c0c */ /* 0x000fc4000bfa5270 */
[----:B------:R-:W-:Y:S02]  /*0910*/  CS2R R208, SRZ ;  /* 0x0000000000d07805 */ /* 0x000fe4000001ff00 */
[C---:B------:R-:W-:Y:S02]  /*0920*/  ISETP.GE.U32.AND P0, PT, R12.reuse, 0x100, PT ;  /* 0x000001000c00780c */ /* 0x040fe40003f06070 */
[C---:B------:R-:W-:Y:S02]  /*0930*/  ISETP.GE.U32.AND P1, PT, R12.reuse, 0x180, PT ;  /* 0x000001800c00780c */ /* 0x040fe40003f26070 */
[----:B------:R-:W-:Y:S02]  /*0940*/  ISETP.GE.U32.AND P2, PT, R12, 0x200, PT ;  /* 0x000002000c00780c */ /* 0x000fe40003f46070 */
[----:B------:R-:W-:Y:S01]  /*0950*/  @P4 IADD3 R7, PT, PT, R8, -0x1, RZ ;  /* 0xffffffff08074810 */ /* 0x000fe20007ffe0ff */
[----:B0-----:R-:W-:-:S04]  /*0960*/  IMAD R15, R15, R14, RZ ;  /* 0x0000000e0f0f7224 */ /* 0x001fc800078e02ff */
[-C--:B------:R-:W-:Y:S02]  /*0970*/  @P4 IMAD R158, R7, R14.reuse, RZ ;  /* 0x0000000e079e4224 */ /* 0x080fe400078e02ff */
[----:B------:R-:W-:-:S03]  /*0980*/  IMAD R7, R11, R14, RZ ;  /* 0x0000000e0b077224 */ /* 0x000fc600078e02ff */
[----:B------:R-:W-:Y:S02]  /*0990*/  @P4 SHF.R.S32.HI R159, RZ, 0x1f, R158 ;  /* 0x0000001fff9f4819 */ /* 0x000fe4000001149e */
[----:B-1----:R-:W-:Y:S02]  /*09a0*/  SHF.R.S32.HI R156, RZ, 0x1f, R7 ;  /* 0x0000001fff9c7819 */ /* 0x002fe40000011407 */
[----:B------:R-:W-:Y:S02]  /*09b0*/  @P4 LEA.HI R160, R159, R158, RZ, 0x2 ;  /* 0x0000009e9fa04211 */ /* 0x000fe400078f10ff */
[----:B------:R-:W-:Y:S02]  /*09c0*/  SHF.R.S32.HI R158, RZ, 0x1f, R15 ;  /* 0x0000001fff9e7819 */ /* 0x000fe4000001140f */
[----:B------:R-:W-:Y:S02]  /*09d0*/  LEA.HI R156, R156, R7, RZ, 0x2 ;  /* 0x000000079c9c7211 */ /* 0x000fe400078f10ff */
[----:B------:R-:W-:-:S02]  /*09e0*/  LEA.HI R158, R158, R15, RZ, 0x2 ;  /* 0x0000000f9e9e7211 */ /* 0x000fc400078f10ff */
[-C--:B---3--:R-:W-:Y:S02]  /*09f0*/  LEA.HI.SX32 R7, R156, R13.reuse, 0x1e ;  /* 0x0000000d9c077211 */ /* 0x088fe400078ff2ff */
[-C--:B------:R-:W-:Y:S02]  /*0a00*/  @P4 LEA.HI.SX32 R189, R160, R13.reuse, 0x1e ;  /* 0x0000000da0bd4211 */ /* 0x080fe400078ff2ff */
[----:B------:R-:W-:Y:S02]  /*0a10*/  P2R R15, PR, RZ, 0x40 ;  /* 0x00000040ff0f7803 */ /* 0x000fe40000000000 */
[----:B------:R-:W-:Y:S02]  /*0a20*/  LEA.HI.SX32 R190, R158, R13, 0x1e ;  /* 0x0000000d9ebe7211 */ /* 0x000fe400078ff2ff */
[----:B------:R-:W-:Y:S02]  /*0a30*/  MOV R191, R7 ;  /* 0x0000000700bf7202 */ /* 0x000fe40000000f00 */
[----:B--2---:R-:W-:Y:S01]  /*0a40*/  FSEL R188, R157, RZ, !P5 ;  /* 0x000000ff9dbc7208 */ /* 0x004fe20006800000 */
        /* <DEDUP_REMOVED lines=16> */
[----:B------:R-:W-:Y:S02]  /*0b50*/  IADD3 R190, PT, PT, R190, 0x80, RZ ;  /* 0x00000080bebe7810 */ /* 0x000fe40007ffe0ff */
[----:B------:R-:W-:Y:S02]  /*0b60*/  IADD3 R191, PT, PT, R191, 0x80, RZ ;  /* 0x00000080bfbf7810 */ /* 0x000fe40007ffe0ff */
[----:B---3--:R-:W-:Y:S02]  /*0b70*/  MOV R3, R28 ;  /* 0x0000001c00037202 */ /* 0x008fe40000000f00 */
[----:B------:R-:W-:Y:S02]  /*0b80*/  SHF.R.U64 R30, R28, 0x10, R29 ;  /* 0x000000101c1e7819 */ /* 0x000fe4000000121d */
[----:B------:R-:W-:Y:S01]  /*0b90*/  MOV R160, R29 ;  /* 0x0000001d00a07202 */ /* 0x000fe20000000f00 */
[C---:B----4-:R-:W-:Y:S01]  /*0ba0*/  FADD.FTZ R24, -R188.reuse, R24 ;  /* 0x00000018bc187221 */ /* 0x050fe20000010100 */
[C---:B------:R-:W-:Y:S01]  /*0bb0*/  FADD.FTZ R162, -R188.reuse, R27 ;  /* 0x0000001bbca27221 */ /* 0x040fe20000010100 */
[C---:B------:R-:W-:Y:S01]  /*0bc0*/  FADD.FTZ R28, -R188.reuse, R25 ;  /* 0x00000019bc1c7221 */ /* 0x040fe20000010100 */
[----:B------:R-:W-:Y:S01]  /*0bd0*/  SHF.L.U32 R27, R3, 0x10, RZ ;  /* 0x00000010031b7819 */ /* 0x000fe200000006ff */
[C---:B------:R-:W-:Y:S01]  /*0be0*/  FMUL.FTZ R3, R9.reuse, R24 ;  /* 0x0000001809037220 */ /* 0x040fe20000410000 */
[----:B------:R-:W-:Y:S01]  /*0bf0*/  FADD.FTZ R26, -R188, R26 ;  /* 0x0000001abc1a7221 */ /* 0x000fe20000010100 */
[----:B------:R-:W-:Y:S01]  /*0c00*/  SHF.L.U32 R30, R30, 0x10, RZ ;  /* 0x000000101e1e7819 */ /* 0x000fe200000006ff */
[C---:B------:R-:W-:Y:S01]  /*0c10*/  FMUL.FTZ R24, R9.reuse, R28 ;  /* 0x0000001c09187220 */ /* 0x040fe20000410000 */
[----:B------:R-:W-:Y:S01]  /*0c20*/  SHF.R.U32.HI R29, RZ, 0x10, R29 ;  /* 0x00000010ff1d7819 */ /* 0x000fe2000001161d */
[-C--:B------:R-:W-:Y:S01]  /*0c30*/  FMUL.FTZ R28, R132, R27.reuse ;  /* 0x0000001b841c7220 */ /* 0x080fe20000410000 */
[----:B0-----:R-:W-:Y:S01]  /*0c40*/  SHF.L.U32 R157, R160, 0x10, RZ ;  /* 0x00000010a09d7819 */ /* 0x001fe200000006ff */
[----:B------:R-:W-:Y:S01]  /*0c50*/  FMUL.FTZ R25, R9, R26 ;  /* 0x0000001a09197220 */ /* 0x000fe20000410000 */
[----:B------:R-:W-:Y:S01]  /*0c60*/  FADD.FTZ R72, R72, R27 ;  /* 0x0000001b48487221 */ /* 0x000fe20000010000 */
[----:B------:R-:W-:Y:S01]  /*0c70*/  FFMA.FTZ R92, R3, R27, R92 ;  /* 0x0000001b035c7223 */ /* 0x000fe2000001005c */
[----:B------:R-:W-:Y:S01]  /*0c80*/  SHF.L.U32 R158, R29, 0x10, RZ ;  /* 0x000000101d9e7819 */ /* 0x000fe200000006ff */
[----:B------:R-:W-:Y:S01]  /*0c90*/  FMUL.FTZ R27, R133, R30 ;  /* 0x0000001e851b7220 */ /* 0x000fe20000410000 */
[----:B------:R-:W-:Y:S01]  /*0ca0*/  FADD.FTZ R156, RZ, R28 ;  /* 0x0000001cff9c7221 */ /* 0x000fe20000010000 */
[----:B------:R-:W-:Y:S01]  /*0cb0*/  FFMA.FTZ R29, R3, R28, RZ ;  /* 0x0000001c031d7223 */ /* 0x000fe200000100ff */
        /* <DEDUP_REMOVED lines=15> */
.L_x_5291:
[----:B----4-:R-:W-:Y:S05]  /*0db0*/  BSYNC.RECONVERGENT B1 ;  /* 0x0000000000017941 */ /* 0x010fea0003800200 */
.L_x_5290:
        /* <DEDUP_REMOVED lines=24> */
[----:B------:R-:W-:Y:S01]  /*0f40*/  SHF.L.U32 R157, R31, 0x10, RZ ;  /* 0x000000101f9d7819 */ /* 0x000fe200000006ff */
[----:B------:R-:W-:Y:S01]  /*0f50*/  FADD.FTZ R192, -R188, R158 ;  /* 0x0000009ebcc07221 */ /* 0x000fe20000010100 */
[----:B------:R-:W-:Y:S01]  /*0f60*/  SHF.L.U32 R156, R167, 0x10, RZ ;  /* 0x00000010a79c7819 */ /* 0x000fe200000006ff */
[C---:B------:R-:W-:Y:S01]  /*0f70*/  FMUL.FTZ R31, R9.reuse, R168 ;  /* 0x000000a8091f7220 */ /* 0x040fe20000410000 */
[C---:B0-----:R-:W-:Y:S01]  /*0f80*/  FMUL.FTZ R164, R9.reuse, R170 ;  /* 0x000000aa09a47220 */ /* 0x041fe20000410000 */
[-C--:B------:R-:W-:Y:S01]  /*0f90*/  FMUL.FTZ R168, R124, R157.reuse ;  /* 0x0000009d7ca87220 */ /* 0x080fe20000410000 */
[----:B------:R-:W-:Y:S01]  /*0fa0*/  FADD.FTZ R194, -R188, R159 ;  /* 0x0000009fbcc27221 */ /* 0x000fe20000010100 */
[----:B------:R-:W-:Y:S01]  /*0fb0*/  SHF.L.U32 R159, R166, 0x10, RZ ;  /* 0x00000010a69f7819 */ /* 0x000fe200000006ff */
[----:B------:R-:W-:Y:S01]  /*0fc0*/  FMUL.FTZ R165, R9, R192 ;  /* 0x000000c009a57220 */ /* 0x000fe20000410000 */
[----:B------:R-:W-:Y:S01]  /*0fd0*/  SHF.R.U32.HI R160, RZ, 0x10, R161 ;  /* 0x00000010ffa07819 */ /* 0x000fe200000116a1 */
        /* <DEDUP_REMOVED lines=21> */
.L_x_5293:
[----:B------:R-:W-:Y:S05]  /*1130*/  BSYNC.RECONVERGENT B1 ;  /* 0x0000000000017941 */ /* 0x000fea0003800200 */
.L_x_5292:
        /* <DEDUP_REMOVED lines=55> */
.L_x_5295:
[----:B------:R-:W-:Y:S05]  /*14b0*/  BSYNC.RECONVERGENT B1 ;  /* 0x0000000000017941 */ /* 0x000fea0003800200 */
.L_x_5294:
        /* <DEDUP_REMOVED lines=55> */
.L_x_5297:
[----:B------:R-:W-:Y:S05]  /*1830*/  BSYNC.RECONVERGENT B1 ;  /* 0x0000000000017941 */ /* 0x000fea0003800200 */
.L_x_5296:
        /* <DEDUP_REMOVED lines=10> */
[----:B-1----:R-:W-:-:S06]  /*18e0*/  IMAD.WIDE.U32 R156, R191, 0x10, R156 ;  /* 0x00000010bf9c7825 */ /* 0x002fcc00078e009c */
[----:B------:R-:W4:Y:S01]  /*18f0*/  LDG.E.128 R156, desc[UR8][R156.64] ;  /* 0x000000089c9c7981 */ /* 0x000f22000c1e1d00 */
[----:B--2---:R-:W-:Y:S02]  /*1900*/  @P5 IMAD.WIDE.U32 R162, R191, 0x10, R162 ;  /* 0x00000010bfa25825 */ /* 0x004fe400078e00a2 */
[----:B------:R-:W0:Y:S03]  /*1910*/  LDC.64 R190, c[0x0][0x3b0] ;  /* 0x0000ec00ffbe7b82 */ /* 0x000e260000000a00 */
[----:B------:R1:W5:Y:S01]  /*1920*/  @P5 LDG.E.128 R148, desc[UR8][R162.64] ;  /* 0x00000008a2945981 */ /* 0x000362000c1e1d00 */
[----:B0-----:R-:W-:-:S05]  /*1930*/  IMAD.WIDE.U32 R190, R189, 0x4, R190 ;  /* 0x00000004bdbe7825 */ /* 0x001fca00078e00be */
[----:B------:R0:W5:Y:S01]  /*1940*/  LDG.E R0, desc[UR8][R190.64] ;  /* 0x00000008be007981 */ /* 0x000162000c1e1900 */
[----:B---3--:R-:W-:Y:S02]  /*1950*/  MOV R187, R160 ;  /* 0x000000a000bb7202 */ /* 0x008fe40000000f00 */
[----:B------:R-:W-:Y:S01]  /*1960*/  SHF.R.U64 R192, R160, 0x10, R161 ;  /* 0x00000010a0c07819 */ /* 0x000fe200000012a1 */
[C---:B----4-:R-:W-:Y:S01]  /*1970*/  FADD.FTZ R200, -R188.reuse, R157 ;  /* 0x0000009dbcc87221 */ /* 0x050fe20000010100 */
[----:B------:R-:W-:Y:S01]  /*1980*/  SHF.L.U32 R157, R187, 0x10, RZ ;  /* 0x00000010bb9d7819 */ /* 0x000fe200000006ff */
[----:B-1----:R-:W-:Y:S01]  /*1990*/  FADD.FTZ R162, -R188, R156 ;  /* 0x0000009cbca27221 */ /* 0x002fe20000010100 */
[----:B------:R-:W-:Y:S01]  /*19a0*/  SHF.L.U32 R156, R192, 0x10, RZ ;  /* 0x00000010c09c7819 */ /* 0x000fe200000006ff */
[C---:B------:R-:W-:Y:S01]  /*19b0*/  FMUL.FTZ R200, R9.reuse, R200 ;  /* 0x000000c809c87220 */ /* 0x040fe20000410000 */
[----:B------:R-:W-:Y:S01]  /*19c0*/  MOV R163, R161 ;  /* 0x000000a100a37202 */ /* 0x000fe20000000f00 */
[----:B------:R-:W-:Y:S01]  /*19d0*/  FMUL.FTZ R187, R9, R162 ;  /* 0x000000a209bb7220 */ /* 0x000fe20000410000 */
[-C--:B------:R-:W-:Y:S01]  /*19e0*/  FMUL.FTZ R202, R100, R157.reuse ;  /* 0x0000009d64ca7220 */ /* 0x080fe20000410000 */
[----:B------:R-:W-:Y:S01]  /*19f0*/  FADD.FTZ R57, R57, R156 ;  /* 0x0000009c39397221 */ /* 0x000fe20000010000 */
[-C--:B------:R-:W-:Y:S01]  /*1a00*/  FFMA.FTZ R77, R200, R156.reuse, R77 ;  /* 0x0000009cc84d7223 */ /* 0x080fe2000001004d */
[----:B------:R-:W-:Y:S01]  /*1a10*/  FMUL.FTZ R203, R101, R156 ;  /* 0x0000009c65cb7220 */ /* 0x000fe20000410000 */
[----:B------:R-:W-:Y:S01]  /*1a20*/  SHF.R.U32.HI R189, RZ, 0x10, R161 ;  /* 0x00000010ffbd7819 */ /* 0x000fe200000116a1 */
[----:B------:R-:W-:Y:S01]  /*1a30*/  FADD.FTZ R56, R56, R157 ;  /* 0x0000009d38387221 */ /* 0x000fe20000010000 */
[----:B------:R-:W-:Y:S01]  /*1a40*/  SHF.L.U32 R163, R163, 0x10, RZ ;  /* 0x00000010a3a37819 */ /* 0x000fe200000006ff */
[----:B------:R-:W-:Y:S01]  /*1a50*/  FFMA.FTZ R76, R187, R157, R76 ;  /* 0x0000009dbb4c7223 */ /* 0x000fe2000001004c */
[----:B------:R-:W-:Y:S01]  /*1a60*/  FADD.FTZ R156, R209, R202 ;  /* 0x000000cad19c7221 */ /* 0x000fe20000010000 */
[C---:B------:R-:W-:Y:S01]  /*1a70*/  FADD.FTZ R158, -R188.reuse, R158 ;  /* 0x0000009ebc9e7221 */ /* 0x040fe20000010100 */
[----:B------:R-:W-:Y:S01]  /*1a80*/  FFMA.FTZ R157, R187, R202, R208 ;  /* 0x000000cabb9d7223 */ /* 0x000fe200000100d0 */
[----:B------:R-:W-:Y:S01]  /*1a90*/  FADD.FTZ R206, -R188, R159 ;  /* 0x0000009fbcce7221 */ /* 0x000fe20000010100 */
[----:B------:R-:W-:Y:S01]  /*1aa0*/  SHF.L.U32 R160, R189, 0x10, RZ ;  /* 0x00000010bda07819 */ /* 0x000fe200000006ff */
        /* <DEDUP_REMOVED lines=14> */
[----:B0-----:R-:W-:Y:S06]  /*1b90*/  BRA `(.L_x_5298) ;  /* 0x0000000400707947 */ /* 0x001fec0003800000 */
.L_x_5289:
        /* <DEDUP_REMOVED lines=21> */
[----:B------:R-:W-:-:S05]  /*1cf0*/  P2R R15, PR, RZ, 0x20 ;  /* 0x00000020ff0f7803 */ /* 0x000fca0000000000 */
        /* <DEDUP_REMOVED lines=24> */
.L_x_5299:
[C---:B------:R-:W-:Y:S02]  /*1e80*/  ISETP.GE.U32.AND P6, PT, R12.reuse, 0x80, PT ;  /* 0x000000800c00780c */ /* 0x040fe40003fc6070 */
[C---:B------:R-:W-:Y:S02]  /*1e90*/  ISETP.GE.U32.AND P0, PT, R12.reuse, 0x100, PT ;  /* 0x000001000c00780c */ /* 0x040fe40003f06070 */
[C---:B------:R-:W-:Y:S02]  /*1ea0*/  ISETP.GE.U32.AND P1, PT, R12.reuse, 0x180, PT ;  /* 0x000001800c00780c */ /* 0x040fe40003f26070 */
[C---:B------:R-:W-:Y:S02]  /*1eb0*/  ISETP.GE.U32.AND P2, PT, R12.reuse, 0x200, PT ;  /* 0x000002000c00780c */ /* 0x040fe40003f46070 */
[----:B------:R-:W-:Y:S02]  /*1ec0*/  ISETP.GE.U32.AND P5, PT, R12, 0x280, PT ;  /* 0x000002800c00780c */ /* 0x000fe40003fa6070 */
[----:B------:R-:W-:-:S02]  /*1ed0*/  P2R R15, PR, RZ, 0x40 ;  /* 0x00000040ff0f7803 */ /* 0x000fc40000000000 */
[----:B------:R-:W-:Y:S01]  /*1ee0*/  P2R R207, PR, RZ, 0x20 ;  /* 0x00000020ffcf7803 */ /* 0x000fe20000000000 */
        /* <DEDUP_REMOVED lines=10> */
[----:B------:R0:W5:Y:S02]  /*1f90*/  @P6 LDG.E R6, desc[UR8][R188.64] ;  /* 0x00000008bc066981 */ /* 0x000164000c1e1900 */
[----:B------:R-:W1:Y:S01]  /*1fa0*/  @P1 LDC.64 R156, c[0x0][0x3b0] ;  /* 0x0000ec00ff9c1b82 */ /* 0x000e620000000a00 */
[C---:B--2---:R-:W-:Y:S01]  /*1fb0*/  @P0 IMAD.WIDE.U32 R194, R209.reuse, 0x10, R194 ;  /* 0x00000010d1c20825 */ /* 0x044fe200078e00c2 */
[----:B------:R-:W-:-:S04]  /*1fc0*/  @P0 IADD3 R209, PT, PT, R209, 0x80, RZ ;  /* 0x00000080d1d10810 */ /* 0x000fc80007ffe0ff */
[----:B------:R0:W5:Y:S02]  /*1fd0*/  @P0 LDG.E.128 R136, desc[UR8][R194.64] ;  /* 0x00000008c2880981 */ /* 0x000164000c1e1d00 */
[----:B------:R-:W2:Y:S01]  /*1fe0*/  @P2 LDC.64 R158, c[0x0][0x438] ;  /* 0x00010e00ff9e2b82 */ /* 0x000ea20000000a00 */
[C---:B---3--:R-:W-:Y:S01]  /*1ff0*/  @P0 IMAD.WIDE.U32 R196, R211.reuse, 0x4, R196 ;  /* 0x00000004d3c40825 */ /* 0x048fe200078e00c4 */
[----:B------:R-:W-:-:S04]  /*2000*/  @P0 IADD3 R211, PT, PT, R211, 0x80, RZ ;  /* 0x00000080d3d30810 */ /* 0x000fc80007ffe0ff */
[----:B------:R0:W5:Y:S02]  /*2010*/  @P0 LDG.E R5, desc[UR8][R196.64] ;  /* 0x00000008c4050981 */ /* 0x000164000c1e1900 */
[----:B------:R-:W3:Y:S01]  /*2020*/  @P2 LDC.64 R160, c[0x0][0x3b0] ;  /* 0x0000ec00ffa02b82 */ /* 0x000ee20000000a00 */
[C---:B----4-:R-:W-:Y:S01]  /*2030*/  @P1 IMAD.WIDE.U32 R198, R209.reuse, 0x10, R198 ;  /* 0x00000010d1c61825 */ /* 0x050fe200078e00c6 */
        /* <DEDUP_REMOVED lines=9> */
[----:B------:R0:W5:Y:S01]  /*20d0*/  @P2 LDG.E.128 R144, desc[UR8][R158.64] ;  /* 0x000000089e902981 */ /* 0x000162000c1e1d00 */
[C---:B---3--:R-:W-:Y:S01]  /*20e0*/  @P2 IMAD.WIDE.U32 R160, R211.reuse, 0x4, R160 ;  /* 0x00000004d3a02825 */ /* 0x048fe200078e00a0 */
[----:B------:R-:W-:-:S04]  /*20f0*/  @P2 IADD3 R211, PT, PT, R211, 0x80, RZ ;  /* 0x00000080d3d32810 */ /* 0x000fc80007ffe0ff */
[----:B------:R0:W5:Y:S01]  /*2100*/  @P2 LDG.E R2, desc[UR8][R160.64] ;  /* 0x00000008a0022981 */ /* 0x000162000c1e1900 */
[----:B----4-:R-:W-:-:S05]  /*2110*/  @P5 IMAD.WIDE.U32 R190, R211, 0x4, R190 ;  /* 0x00000004d3be5825 */ /* 0x010fca00078e00be */
[----:B------:R0:W5:Y:S01]  /*2120*/  @P5 LDG.E R0, desc[UR8][R190.64] ;  /* 0x00000008be005981 */ /* 0x000162000c1e1900 */
[----:B-1----:R-:W-:-:S05]  /*2130*/  @P5 IMAD.WIDE.U32 R192, R209, 0x10, R192 ;  /* 0x00000010d1c05825 */ /* 0x002fca00078e00c0 */
[----:B------:R0:W5:Y:S01]  /*2140*/  @P5 LDG.E.128 R148, desc[UR8][R192.64] ;  /* 0x00000008c0945981 */ /* 0x000162000c1e1d00 */
[----:B------:R-:W-:-:S07]  /*2150*/  CS2R R208, SRZ ;  /* 0x0000000000d07805 */ /* 0x000fce000001ff00 */
.L_x_5298:
[----:B----4-:R-:W-:Y:S05]  /*2160*/  BSYNC.RECONVERGENT B0 ;  /* 0x0000000000007941 */ /* 0x010fea0003800200 */
.L_x_5288:
        /* <DEDUP_REMOVED lines=31> */
.L_x_5301:
[----:B------:R-:W-:Y:S05]  /*2360*/  BSYNC.RECONVERGENT B0 ;  /* 0x0000000000007941 */ /* 0x000fea0003800200 */
.L_x_5300:
        /* <DEDUP_REMOVED lines=13> */
[----:B0-----:R-:W-:-:S04]  /*2440*/  FADD.FTZ R189, RZ, R156 ;  /* 0x0000009cffbd7221 */ /* 0x001fc80000010000 */
[----:B------:R-:W-:-:S04]  /*2450*/  FADD.FTZ R189, R158, R189 ;  /* 0x000000bd9ebd7221 */ /* 0x000fc80000010000 */
[----:B-1----:R-:W-:-:S04]  /*2460*/  FADD.FTZ R189, R189, R160 ;  /* 0x000000a0bdbd7221 */ /* 0x002fc80000010000 */
[----:B------:R-:W-:Y:S01]  /*2470*/  FADD.FTZ R160, R162, R189 ;  /* 0x000000bda2a07221 */ /* 0x000fe20000010000 */
[----:B------:R-:W-:Y:S01]  /*2480*/  @P4 IADD3 R189, PT, PT, R8, -0x1, RZ ;  /* 0xffffffff08bd4810 */ /* 0x000fe20007ffe0ff */
[----:B------:R-:W-:Y:S02]  /*2490*/  FADD.FTZ R8, RZ, R157 ;  /* 0x0000009dff087221 */ /* 0x000fe40000010000 */
[----:B------:R-:W-:Y:S02]  /*24a0*/  FMUL.FTZ R160, R160, UR12 ;  /* 0x0000000ca0a07c20 */ /* 0x000fe40008410000 */
[----:B------:R-:W-:Y:S02]  /*24b0*/  @P4 IMAD R189, R189, R14, RZ ;  /* 0x0000000ebdbd4224 */ /* 0x000fe400078e02ff */
[----:B------:R-:W-:Y:S01]  /*24c0*/  FADD.FTZ R8, R159, R8 ;  /* 0x000000089f087221 */ /* 0x000fe20000010000 */
[----:B------:R-:W-:Y:S02]  /*24d0*/  FSEL R160, R160, RZ, !P5 ;  /* 0x000000ffa0a07208 */ /* 0x000fe40006800000 */
[----:B------:R-:W-:Y:S01]  /*24e0*/  @P4 SHF.R.S32.HI R156, RZ, 0x1f, R189 ;  /* 0x0000001fff9c4819 */ /* 0x000fe200000114bd */
[----:B------:R-:W-:Y:S01]  /*24f0*/  FADD.FTZ R8, R8, R161 ;  /* 0x000000a108087221 */ /* 0x000fe20000010000 */
[----:B------:R-:W-:-:S02]  /*2500*/  HFMA2 R161, -RZ, RZ, 0, 0 ;  /* 0x00000000ffa17431 */ /* 0x000fc400000001ff */
[----:B------:R-:W-:Y:S01]  /*2510*/  @P4 LEA.HI R156, R156, R189, RZ, 0x2 ;  /* 0x000000bd9c9c4211 */ /* 0x000fe200078f10ff */
[----:B------:R-:W-:-:S03]  /*2520*/  FADD.FTZ R163, R163, R8 ;  /* 0x00000008a3a37221 */ /* 0x000fc60000010000 */
[----:B------:R-:W-:Y:S01]  /*2530*/  @P4 LEA.HI.SX32 R161, R156, R13, 0x1e ;  /* 0x0000000d9ca14211 */ /* 0x000fe200078ff2ff */
[----:B------:R-:W-:Y:S01]  /*2540*/  FMUL.FTZ R163, R163, UR12 ;  /* 0x0000000ca3a37c20 */ /* 0x000fe20008410000 */
[----:B------:R-:W-:Y:S06]  /*2550*/  @!P6 BRA `(.L_x_5303) ;  /* 0x0000001400e4e947 */ /* 0x000fec0003800000 */
[----:B------:R-:W-:-:S04]  /*2560*/  UISETP.NE.U32.AND UP0, UPT, UR10, URZ, UPT ;  /* 0x000000ff0a00728c */ /* 0x000fc8000bf05070 */
[----:B------:R-:W-:Y:S01]  /*2570*/  UISETP.NE.AND.EX UP0, UPT, UR11, URZ, UPT, UP0 ;  /* 0x000000ff0b00728c */ /* 0x000fe2000bf05300 */
[----:B------:R-:W-:Y:S10]  /*2580*/  @!P4 BRA `(.L_x_5304) ;  /* 0x000000000014c947 */ /* 0x000ff40003800000 */
[----:B------:R-:W0:Y:S02]  /*2590*/  LDC.64 R156, c[0x0][0x390] ;  /* 0x0000e400ff9c7b82 */ /* 0x000e240000000a00 */
[----:B0-----:R-:W-:-:S05]  /*25a0*/  IMAD.WIDE.U32 R156, R161, 0x8, R156 ;  /* 0x00000008a19c7825 */ /* 0x001fca00078e009c */
[----:B------:R-:W2:Y:S02]  /*25b0*/  LDG.E.64 R16, desc[UR8][R156.64] ;  /* 0x000000089c107981 */ /* 0x000ea4000c1e1b00 */
[--C-:B--2---:R-:W-:Y:S02]  /*25c0*/  SHF.R.U64 R18, R16, 0x10, R17.reuse ;  /* 0x0000001010127819 */ /* 0x104fe40000001211 */
[----:B------:R-:W-:-:S07]  /*25d0*/  SHF.R.U32.HI R19, RZ, 0x10, R17 ;  /* 0x00000010ff137819 */ /* 0x000fce0000011611 */
.L_x_5304:
        /* <DEDUP_REMOVED lines=30> */
.L_x_5309:
[----:B------:R-:W-:Y:S05]  /*27c0*/  BSYNC.RECONVERGENT B1 ;  /* 0x0000000000017941 */ /* 0x000fea0003800200 */
.L_x_5308:
[----:B------:R-:W-:-:S07]  /*27d0*/  FADD.FTZ R52, R52, R157 ;  /* 0x0000009d34347221 */ /* 0x000fce0000010000 */
.L_x_5307:
        /* <DEDUP_REMOVED lines=24> */
.L_x_5312:
[----:B------:R-:W-:Y:S05]  /*2960*/  BSYNC.RECONVERGENT B1 ;  /* 0x0000000000017941 */ /* 0x000fea0003800200 */
.L_x_5311:
[----:B------:R-:W-:Y:S01]  /*2970*/  FADD.FTZ R53, R53, R8 ;  /* 0x0000000835357221 */ /* 0x000fe20000010000 */
[----:B------:R-:W-:-:S07]  /*2980*/  PRMT R21, R156, 0x7610, R21 ;  /* 0x000076109c157816 */ /* 0x000fce0000000015 */
.L_x_5310:
        /* <DEDUP_REMOVED lines=24> */
.L_x_5315:
[----:B------:R-:W-:Y:S05]  /*2b10*/  BSYNC.RECONVERGENT B1 ;  /* 0x0000000000017941 */ /* 0x000fea0003800200 */
.L_x_5314:
[----:B------:R-:W-:-:S07]  /*2b20*/  FADD.FTZ R54, R54, R157 ;  /* 0x0000009d36367221 */ /* 0x000fce0000010000 */
.L_x_5313:
        /* <DEDUP_REMOVED lines=24> */
.L_x_5318:
[----:B------:R-:W-:Y:S05]  /*2cb0*/  BSYNC.RECONVERGENT B1 ;  /* 0x0000000000017941 */ /* 0x000fea0003800200 */
.L_x_5317:
[----:B------:R-:W-:Y:S01]  /*2cc0*/  FADD.FTZ R55, R55, R8 ;  /* 0x0000000837377221 */ /* 0x000fe20000010000 */
[----:B------:R-:W-:Y:S01]  /*2cd0*/  PRMT R23, R156, 0x7610, R23 ;  /* 0x000076109c177816 */ /* 0x000fe20000000017 */
[----:B------:R-:W-:Y:S06]  /*2ce0*/  BRA `(.L_x_5316) ;  /* 0x0000000c00c07947 */ /* 0x000fec0003800000 */
.L_x_5306:
        /* <DEDUP_REMOVED lines=24> */
.L_x_5321:
[----:B------:R-:W-:Y:S05]  /*2e70*/  BSYNC.RECONVERGENT B1 ;  /* 0x0000000000017941 */ /* 0x000fea0003800200 */
.L_x_5320:
[----:B------:R-:W-:-:S07]  /*2e80*/  FADD.FTZ R52, R52, R153 ;  /* 0x0000009934347221 */ /* 0x000fce0000010000 */
.L_x_5319:
        /* <DEDUP_REMOVED lines=24> */
.L_x_5324:
[----:B------:R-:W-:Y:S05]  /*3010*/  BSYNC.RECONVERGENT B1 ;  /* 0x0000000000017941 */ /* 0x000fea0003800200 */
.L_x_5323:
[----:B------:R-:W-:Y:S01]  /*3020*/  FADD.FTZ R53, R53, R8 ;  /* 0x0000000835357221 */ /* 0x000fe20000010000 */
[----:B------:R-:W-:-:S07]  /*3030*/  PRMT R21, R152, 0x7610, R21 ;  /* 0x0000761098157816 */ /* 0x000fce0000000015 */
.L_x_5322:
        /* <DEDUP_REMOVED lines=24> */
.L_x_5327:
[----:B------:R-:W-:Y:S05]  /*31c0*/  BSYNC.RECONVERGENT B1 ;  /* 0x0000000000017941 */ /* 0x000fea0003800200 */
.L_x_5326:
[----:B------:R-:W-:-:S07]  /*31d0*/  FADD.FTZ R54, R54, R153 ;  /* 0x0000009936367221 */ /* 0x000fce0000010000 */
.L_x_5325:
        /* <DEDUP_REMOVED lines=28> */
[----:B------:R-:W-:Y:S06]  /*33a0*/  BRA `(.L_x_5316) ;  /* 0x0000000800107947 */ /* 0x000fec0003800000 */
.L_x_5305:
[----:B------:R-:W-:Y:S02]  /*33b0*/  MOV R158, UR16 ;  /* 0x00000010009e7c02 */ /* 0x000fe40008000f00 */
[----:B------:R-:W-:Y:S02]  /*33c0*/  MOV R159, UR17 ;  /* 0x00000011009f7c02 */ /* 0x000fe40008000f00 */
[----:B------:R-:W-:-:S04]  /*33d0*/  ISETP.NE.U32.AND P5, PT, R158, RZ, PT ;  /* 0x000000ff9e00720c */ /* 0x000fc80003fa5070 */
[----:B------:R-:W-:-:S13]  /*33e0*/  ISETP.NE.AND.EX P5, PT, R159, RZ, PT, P5 ;  /* 0x000000ff9f00720c */ /* 0x000fda0003fa5350 */
[----:B------:R-:W-:Y:S05]  /*33f0*/  @P5 BRA `(.L_x_5328) ;  /* 0x0000000000fc5947 */ /* 0x000fea0003800000 */
[----:B------:R-:W-:Y:S05]  /*3400*/  @!P4 BRA `(.L_x_5329) ;  /* 0x00000000003cc947 */ /* 0x000fea0003800000 */
[----:B------:R-:W-:Y:S01]  /*3410*/  @P3 FFMA.FTZ R157, R3, R163, R160 ;  /* 0x000000a3039d3223 */ /* 0x000fe200000100a0 */
[----:B-----5:R-:W-:Y:S02]  /*3420*/  MOV R8, R32 ;  /* 0x0000002000087202 */ /* 0x020fe40000000f00 */
[----:B------:R-:W-:Y:S01]  /*3430*/  LOP3.LUT P5, RZ, R6, 0xff, RZ, 0xc0, !PT ;  /* 0x000000ff06ff7812 */ /* 0x000fe200078ac0ff */
[----:B------:R-:W-:-:S04]  /*3440*/  @P3 FADD.FTZ R157, R28, -R157 ;  /* 0x8000009d1c9d3221 */ /* 0x000fc80000010000 */
[----:B------:R-:W-:Y:S01]  /*3450*/  @P3 FFMA.FTZ R8, R9, R157, R32 ;  /* 0x0000009d09083223 */ /* 0x000fe20000010020 */
[----:B------:R-:W-:-:S03]  /*3460*/  HFMA2 R157, -RZ, RZ, 0, 0 ;  /* 0x00000000ff9d7431 */ /* 0x000fc600000001ff */
        /* <DEDUP_REMOVED lines=9> */
.L_x_5329:
[----:B------:R-:W-:Y:S05]  /*3500*/  @!P4 BRA `(.L_x_5330) ;  /* 0x000000000038c947 */ /* 0x000fea0003800000 */
[----:B------:R-:W-:Y:S01]  /*3510*/  @P3 FFMA.FTZ R156, R24, R163, R160 ;  /* 0x000000a3189c3223 */ /* 0x000fe200000100a0 */
[----:B-----5:R-:W-:Y:S02]  /*3520*/  MOV R8, R33 ;  /* 0x0000002100087202 */ /* 0x020fe40000000f00 */
        /* <DEDUP_REMOVED lines=11> */
[----:B------:R-:W-:-:S07]  /*35e0*/  F2FP.BF16.F32.PACK_AB R21, RZ, R21 ;  /* 0x00000015ff15723e */ /* 0x000fce00000010ff */
.L_x_5330:
        /* <DEDUP_REMOVED lines=16> */
.L_x_5331:
[----:B------:R-:W-:Y:S05]  /*36f0*/  @!P4 BRA `(.L_x_5316) ;  /* 0x00000004003cc947 */ /* 0x000fea0003800000 */
[----:B------:R-:W-:Y:S01]  /*3700*/  @P3 FFMA.FTZ R156, R26, R163, R160 ;  /* 0x000000a31a9c3223 */ /* 0x000fe200000100a0 */
[----:B-----5:R-:W-:Y:S02]  /*3710*/  MOV R8, R35 ;  /* 0x0000002300087202 */ /* 0x020fe40000000f00 */
[----:B------:R-:W-:Y:S01]  /*3720*/  ISETP.GE.U32.AND P5, PT, R6, 0x1000000, PT ;  /* 0x010000000600780c */ /* 0x000fe20003fa6070 */
        /* <DEDUP_REMOVED lines=10> */
[----:B------:R-:W-:Y:S01]  /*37d0*/  F2FP.BF16.F32.PACK_AB R23, RZ, R23 ;  /* 0x00000017ff17723e */ /* 0x000fe200000010ff */
[----:B------:R-:W-:Y:S06]  /*37e0*/  BRA `(.L_x_5316) ;  /* 0x0000000400007947 */ /* 0x000fec0003800000 */
.L_x_5328:
[-CC-:B------:R-:W-:Y:S01]  /*37f0*/  @P3 FFMA.FTZ R153, R25, R163.reuse, R160.reuse ;  /* 0x000000a319993223 */ /* 0x180fe200000100a0 */
[----:B-----5:R-:W-:Y:S01]  /*3800*/  MOV R154, R34 ;  /* 0x00000022009a7202 */ /* 0x020fe20000000f00 */
[--C-:B------:R-:W-:Y:S01]  /*3810*/  @P3 FFMA.FTZ R8, R24, R163, R160.reuse ;  /* 0x000000a318083223 */ /* 0x100fe200000100a0 */
[----:B------:R-:W-:Y:S01]  /*3820*/  MOV R156, R33 ;  /* 0x00000021009c7202 */ /* 0x000fe20000000f00 */
[----:B------:R-:W-:Y:S01]  /*3830*/  @P3 FADD.FTZ R152, R30, -R153 ;  /* 0x800000991e983221 */ /* 0x000fe20000010000 */
[----:B------:R-:W-:Y:S01]  /*3840*/  @P3 FFMA.FTZ R153, R3, R163, R160 ;  /* 0x000000a303993223 */ /* 0x000fe200000100a0 */
[----:B------:R-:W-:Y:S01]  /*3850*/  @P3 FADD.FTZ R8, R27, -R8 ;  /* 0x800000081b083221 */ /* 0x000fe20000010000 */
[----:B------:R-:W-:Y:S01]  /*3860*/  MOV R157, R35 ;  /* 0x00000023009d7202 */ /* 0x000fe20000000f00 */
[C---:B------:R-:W-:Y:S01]  /*3870*/  @P3 FFMA.FTZ R154, R9.reuse, R152, R34 ;  /* 0x00000098099a3223 */ /* 0x040fe20000010022 */
[----:B------:R-:W-:Y:S01]  /*3880*/  @P3 FFMA.FTZ R152, R26, R163, R160 ;  /* 0x000000a31a983223 */ /* 0x000fe200000100a0 */
[----:B------:R-:W-:Y:S01]  /*3890*/  @P3 FADD.FTZ R153, R28, -R153 ;  /* 0x800000991c993221 */ /* 0x000fe20000010000 */
[----:B------:R-:W-:-:S02]  /*38a0*/  @P3 FFMA.FTZ R156, R9, R8, R33 ;  /* 0x00000008099c3223 */ /* 0x000fc40000010021 */
[----:B------:R-:W-:Y:S01]  /*38b0*/  @P3 FADD.FTZ R162, R29, -R152 ;  /* 0x800000981da23221 */ /* 0x000fe20000010000 */
[----:B------:R-:W-:Y:S01]  /*38c0*/  MOV R152, R32 ;  /* 0x0000002000987202 */ /* 0x000fe20000000f00 */
[C---:B------:R-:W-:Y:S02]  /*38d0*/  @P3 FFMA.FTZ R152, R9.reuse, R153, R32 ;  /* 0x0000009909983223 */ /* 0x040fe40000010020 */
[----:B------:R-:W-:Y:S01]  /*38e0*/  @P3 FFMA.FTZ R157, R9, R162, R35 ;  /* 0x000000a2099d3223 */ /* 0x000fe20000010023 */
        /* <DEDUP_REMOVED lines=12> */
.L_x_5332:
[----:B------:R-:W-:Y:S05]  /*39b0*/  @!P4 BRA `(.L_x_5333) ;  /* 0x000000000028c947 */ /* 0x000fea0003800000 */
        /* <DEDUP_REMOVED lines=9> */
[----:B------:R-:W-:-:S07]  /*3a50*/  FADD.FTZ R53, R53, R8 ;  /* 0x0000000835357221 */ /* 0x000fce0000010000 */
.L_x_5333:
        /* <DEDUP_REMOVED lines=12> */
.L_x_5334:
[----:B------:R-:W-:Y:S02]  /*3b20*/  MOV R153, R156 ;  /* 0x0000009c00997202 */ /* 0x000fe40000000f00 */
[----:B------:R-:W-:Y:S01]  /*3b30*/  MOV R155, R157 ;  /* 0x0000009d009b7202 */ /* 0x000fe20000000f00 */
[----:B------:R-:W-:Y:S06]  /*3b40*/  @!P4 BRA `(.L_x_5316) ;  /* 0x000000000028c947 */ /* 0x000fec0003800000 */
[----:B------:R-:W-:Y:S01]  /*3b50*/  ISETP.GE.U32.AND P5, PT, R6, 0x1000000, PT ;  /* 0x010000000600780c */ /* 0x000fe20003fa6070 */
        /* <DEDUP_REMOVED lines=9> */
.L_x_5316:
        /* <DEDUP_REMOVED lines=14> */
.L_x_5335:
[----:B------:R-:W-:Y:S02]  /*3cd0*/  IADD3 R7, PT, PT, R7, 0x80, RZ ;  /* 0x0000008007077810 */ /* 0x000fe40007ffe0ff */
[----:B------:R-:W-:-:S07]  /*3ce0*/  IADD3 R161, PT, PT, R161, 0x80, RZ ;  /* 0x00000080a1a17810 */ /* 0x000fce0007ffe0ff */
.L_x_5303:
[----:B------:R-:W-:Y:S05]  /*3cf0*/  BSYNC.RECONVERGENT B0 ;  /* 0x0000000000007941 */ /* 0x000fea0003800200 */
.L_x_5302:
[----:B------:R-:W-:Y:S04]  /*3d00*/  BSSY.RECONVERGENT B0, `(.L_x_5336) ;  /* 0x0000177000007945 */ /* 0x000fe80003800200 */
[----:B------:R-:W-:Y:S05]  /*3d10*/  @!P0 BRA `(.L_x_5337) ;  /* 0x0000001400d48947 */ /* 0x000fea0003800000 */
[----:B------:R-:W-:-:S04]  /*3d20*/  UISETP.NE.U32.AND UP0, UPT, UR10, URZ, UPT ;  /* 0x000000ff0a00728c */ /* 0x000fc8000bf05070 */
[----:B------:R-:W-:Y:S01]  /*3d30*/  UISETP.NE.AND.EX UP0, UPT, UR11, URZ, UPT, UP0 ;  /* 0x000000ff0b00728c */ /* 0x000fe2000bf05300 */
[----:B------:R-:W-:Y:S10]  /*3d40*/  @!P4 BRA `(.L_x_5338) ;  /* 0x000000000014c947 */ /* 0x000ff40003800000 */
[----:B------:R-:W0:Y:S02]  /*3d50*/  LDC.64 R16, c[0x0][0x390] ;  /* 0x0000e400ff107b82 */ /* 0x000e240000000a00 */
[----:B01----:R-:W-:-:S05]  /*3d60*/  IMAD.WIDE.U32 R156, R161, 0x8, R16 ;  /* 0x00000008a19c7825 */ /* 0x003fca00078e0010 */
[----:B------:R-:W2:Y:S02]  /*3d70*/  LDG.E.64 R16, desc[UR8][R156.64] ;  /* 0x000000089c107981 */ /* 0x000ea4000c1e1b00 */
[--C-:B--2---:R-:W-:Y:S02]  /*3d80*/  SHF.R.U64 R18, R16, 0x10, R17.reuse ;  /* 0x0000001010127819 */ /* 0x104fe40000001211 */
[----:B------:R-:W-:-:S07]  /*3d90*/  SHF.R.U32.HI R19, RZ, 0x10, R17 ;  /* 0x00000010ff137819 */ /* 0x000fce0000011611 */
.L_x_5338:
[----:B------:R-:W-:Y:S05]  /*3da0*/  BRA.U !UP0, `(.L_x_5339) ;  /* 0x0000000908107547 */ /* 0x000fea000b800000 */
[----:B------:R-:W-:-:S04]  /*3db0*/  UISETP.NE.U32.AND UP0, UPT, UR16, URZ, UPT ;  /* 0x000000ff1000728c */ /* 0x000fc8000bf05070 */
[----:B------:R-:W-:-:S06]  /*3dc0*/  UISETP.NE.AND.EX UP0, UPT, UR17, URZ, UPT, UP0 ;  /* 0x000000ff1100728c */ /* 0x000fcc000bf05300 */
[----:B------:R-:W-:-:S13]  /*3dd0*/  PLOP3.LUT P5, PT, PT, PT, UP0, 0x80, 0x8 ;  /* 0x000000000008781c */ /* 0x000fda0003faf008 */
[----:B------:R-:W-:Y:S05]  /*3de0*/  @!P5 BRA `(.L_x_5340) ;  /* 0x000000040004d947 */ /* 0x000fea0003800000 */
[-CC-:B0-----:R-:W-:Y:S01]  /*3df0*/  @P3 FFMA.FTZ R153, R165, R163.reuse, R160.reuse ;  /* 0x000000a3a5993223 */ /* 0x181fe200000100a0 */
[----:B-----5:R-:W-:Y:S01]  /*3e00*/  MOV R154, R138 ;  /* 0x0000008a009a7202 */ /* 0x020fe20000000f00 */
[--C-:B------:R-:W-:Y:S01]  /*3e10*/  @P3 FFMA.FTZ R8, R164, R163, R160.reuse ;  /* 0x000000a3a4083223 */ /* 0x100fe200000100a0 */
[----:B-1----:R-:W-:Y:S01]  /*3e20*/  MOV R156, R137 ;  /* 0x00000089009c7202 */ /* 0x002fe20000000f00 */
        /* <DEDUP_REMOVED lines=24> */
.L_x_5341:
        /* <DEDUP_REMOVED lines=11> */
.L_x_5342:
        /* <DEDUP_REMOVED lines=12> */
.L_x_5343:
        /* <DEDUP_REMOVED lines=13> */
[----:B------:R-:W-:Y:S06]  /*41f0*/  BRA `(.L_x_5344) ;  /* 0x0000001000647947 */ /* 0x000fec0003800000 */
.L_x_5340:
[----:B------:R-:W-:Y:S05]  /*4200*/  @!P4 BRA `(.L_x_5345) ;  /* 0x00000000003cc947 */ /* 0x000fea0003800000 */
[----:B01----:R-:W-:Y:S01]  /*4210*/  @P3 FFMA.FTZ R157, R31, R163, R160 ;  /* 0x000000a31f9d3223 */ /* 0x003fe200000100a0 */
        /* <DEDUP_REMOVED lines=14> */
.L_x_5345:
[----:B------:R-:W-:Y:S05]  /*4300*/  @!P4 BRA `(.L_x_5346) ;  /* 0x000000000038c947 */ /* 0x000fea0003800000 */
[----:B01----:R-:W-:Y:S01]  /*4310*/  @P3 FFMA.FTZ R156, R164, R163, R160 ;  /* 0x000000a3a49c3223 */ /* 0x003fe200000100a0 */
        /* <DEDUP_REMOVED lines=13> */
.L_x_5346:
        /* <DEDUP_REMOVED lines=16> */
.L_x_5347:
[----:B------:R-:W-:Y:S05]  /*44f0*/  @!P4 BRA `(.L_x_5344) ;  /* 0x0000000c00a4c947 */ /* 0x000fea0003800000 */
[----:B01----:R-:W-:Y:S01]  /*4500*/  @P3 FFMA.FTZ R156, R166, R163, R160 ;  /* 0x000000a3a69c3223 */ /* 0x003fe200000100a0 */
        /* <DEDUP_REMOVED lines=14> */
.L_x_5339:
[----:B------:R-:W-:-:S04]  /*45f0*/  UISETP.NE.U32.AND UP0, UPT, UR16, URZ, UPT ;  /* 0x000000ff1000728c */ /* 0x000fc8000bf05070 */
[----:B------:R-:W-:-:S06]  /*4600*/  UISETP.NE.AND.EX UP0, UPT, UR17, URZ, UPT, UP0 ;  /* 0x000000ff1100728c */ /* 0x000fcc000bf05300 */
[----:B------:R-:W-:-:S13]  /*4610*/  PLOP3.LUT P5, PT, PT, PT, UP0, 0x80, 0x8 ;  /* 0x000000000008781c */ /* 0x000fda0003faf008 */
[----:B------:R-:W-:Y:S05]  /*4620*/  @!P5 BRA `(.L_x_5348) ;  /* 0x0000000400b0d947 */ /* 0x000fea0003800000 */
[----:B------:R-:W-:Y:S05]  /*4630*/  @!P4 BRA `(.L_x_5349) ;  /* 0x000000000064c947 */ /* 0x000fea0003800000 */
[----:B0-----:R-:W-:Y:S01]  /*4640*/  FFMA.FTZ R153, R31, R163, R160 ;  /* 0x000000a31f997223 */ /* 0x001fe200000100a0 */
        /* <DEDUP_REMOVED lines=22> */
.L_x_5351:
[----:B------:R-:W-:Y:S05]  /*47b0*/  BSYNC.RECONVERGENT B1 ;  /* 0x0000000000017941 */ /* 0x000fea0003800200 */
.L_x_5350:
[----:B------:R-:W-:-:S07]  /*47c0*/  FADD.FTZ R48, R48, R153 ;  /* 0x0000009930307221 */ /* 0x000fce0000010000 */
.L_x_5349:
        /* <DEDUP_REMOVED lines=12> */
[----:B0-----:R-:W-:Y:S01]  /*4890*/  F2FP.BF16.F32.PACK_AB R152, RZ, R8 ;  /* 0x00000008ff98723e */ /* 0x001fe200000010ff */
[----:B------:R-:W-:Y:S01]  /*48a0*/  HFMA2 R8, -RZ, RZ, 0, 0 ;  /* 0x00000000ff087431 */ /* 0x000fe200000001ff */
        /* <DEDUP_REMOVED lines=10> */
.L_x_5354:
[----:B------:R-:W-:Y:S05]  /*4950*/  BSYNC.RECONVERGENT B1 ;  /* 0x0000000000017941 */ /* 0x000fea0003800200 */
.L_x_5353:
[----:B------:R-:W-:Y:S01]  /*4960*/  FADD.FTZ R49, R49, R8 ;  /* 0x0000000831317221 */ /* 0x000fe20000010000 */
[----:B------:R-:W-:-:S07]  /*4970*/  PRMT R21, R152, 0x7610, R21 ;  /* 0x0000761098157816 */ /* 0x000fce0000000015 */
.L_x_5352:
        /* <DEDUP_REMOVED lines=24> */
.L_x_5357:
[----:B------:R-:W-:Y:S05]  /*4b00*/  BSYNC.RECONVERGENT B1 ;  /* 0x0000000000017941 */ /* 0x000fea0003800200 */
.L_x_5356:
[----:B------:R-:W-:-:S07]  /*4b10*/  FADD.FTZ R50, R50, R153 ;  /* 0x0000009932327221 */ /* 0x000fce0000010000 */
.L_x_5355:
[-CC-:B0-----:R-:W-:Y:S01]  /*4b20*/  FFMA.FTZ R153, R165, R163.reuse, R160.reuse ;  /* 0x000000a3a5997223 */ /* 0x181fe200000100a0 */
[-CC-:B------:R-:W-:Y:S01]  /*4b30*/  FFMA.FTZ R152, R164, R163.reuse, R160.reuse ;  /* 0x000000a3a4987223 */ /* 0x180fe200000100a0 */
[-CC-:B------:R-:W-:Y:S01]  /*4b40*/  FFMA.FTZ R155, R31, R163.reuse, R160.reuse ;  /* 0x000000a31f9b7223 */ /* 0x180fe200000100a0 */
[----:B------:R-:W-:Y:S01]  /*4b50*/  FFMA.FTZ R154, R166, R163, R160 ;  /* 0x000000a3a69a7223 */ /* 0x000fe200000100a0 */
[----:B------:R-:W-:Y:S01]  /*4b60*/  FADD.FTZ R8, R170, -R153 ;  /* 0x80000099aa087221 */ /* 0x000fe20000010000 */
[----:B------:R-:W-:Y:S01]  /*4b70*/  FADD.FTZ R152, R167, -R152 ;  /* 0x80000098a7987221 */ /* 0x000fe20000010000 */
[----:B-1----:R-:W-:Y:S01]  /*4b80*/  FADD.FTZ R156, R168, -R155 ;  /* 0x8000009ba89c7221 */ /* 0x002fe20000010000 */
        /* <DEDUP_REMOVED lines=22> */
.L_x_5348:
        /* <DEDUP_REMOVED lines=24> */
.L_x_5360:
[----:B------:R-:W-:Y:S05]  /*4e70*/  BSYNC.RECONVERGENT B1 ;  /* 0x0000000000017941 */ /* 0x000fea0003800200 */
.L_x_5359:
[----:B------:R-:W-:-:S07]  /*4e80*/  FADD.FTZ R48, R48, R157 ;  /* 0x0000009d30307221 */ /* 0x000fce0000010000 */
.L_x_5358:
        /* <DEDUP_REMOVED lines=12> */
[----:B01----:R-:W-:Y:S01]  /*4f50*/  F2FP.BF16.F32.PACK_AB R156, RZ, R8 ;  /* 0x00000008ff9c723e */ /* 0x003fe200000010ff */
        /* <DEDUP_REMOVED lines=11> */
.L_x_5363:
[----:B------:R-:W-:Y:S05]  /*5010*/  BSYNC.RECONVERGENT B1 ;  /* 0x0000000000017941 */ /* 0x000fea0003800200 */
.L_x_5362:
[----:B------:R-:W-:Y:S01]  /*5020*/  FADD.FTZ R49, R49, R8 ;  /* 0x0000000831317221 */ /* 0x000fe20000010000 */
[----:B------:R-:W-:-:S07]  /*5030*/  PRMT R21, R156, 0x7610, R21 ;  /* 0x000076109c157816 */ /* 0x000fce0000000015 */
.L_x_5361:
        /* <DEDUP_REMOVED lines=24> */
.L_x_5366:
[----:B------:R-:W-:Y:S05]  /*51c0*/  BSYNC.RECONVERGENT B1 ;  /* 0x0000000000017941 */ /* 0x000fea0003800200 */
.L_x_5365:
[----:B------:R-:W-:-:S07]  /*51d0*/  FADD.FTZ R50, R50, R157 ;  /* 0x0000009d32327221 */ /* 0x000fce0000010000 */
.L_x_5364:
        /* <DEDUP_REMOVED lines=24> */
.L_x_5368:
[----:B------:R-:W-:Y:S05]  /*5360*/  BSYNC.RECONVERGENT B1 ;  /* 0x0000000000017941 */ /* 0x000fea0003800200 */
.L_x_5367:
[----:B------:R-:W-:Y:S01]  /*5370*/  FADD.FTZ R51, R51, R8 ;  /* 0x0000000833337221 */ /* 0x000fe20000010000 */
[----:B------:R-:W-:-:S07]  /*5380*/  PRMT R23, R156, 0x7610, R23 ;  /* 0x000076109c177816 */ /* 0x000fce0000000017 */
.L_x_5344:
        /* <DEDUP_REMOVED lines=12> */
.L_x_5369:
[----:B------:R-:W-:Y:S02]  /*5450*/  IADD3 R7, PT, PT, R7, 0x80, RZ ;  /* 0x0000008007077810 */ /* 0x000fe40007ffe0ff */
[----:B------:R-:W-:-:S07]  /*5460*/  IADD3 R161, PT, PT, R161, 0x80, RZ ;  /* 0x00000080a1a17810 */ /* 0x000fce0007ffe0ff */
.L_x_5337:
[----:B------:R-:W-:Y:S05]  /*5470*/  BSYNC.RECONVERGENT B0 ;  /* 0x0000000000007941 */ /* 0x000fea0003800200 */
.L_x_5336:
        /* <DEDUP_REMOVED lines=10> */
.L_x_5372:
        /* <DEDUP_REMOVED lines=33> */
.L_x_5375:
        /* <DEDUP_REMOVED lines=11> */
.L_x_5376:
        /* <DEDUP_REMOVED lines=12> */
.L_x_5377:
        /* <DEDUP_REMOVED lines=14> */
.L_x_5374:
        /* <DEDUP_REMOVED lines=16> */
.L_x_5379:
        /* <DEDUP_REMOVED lines=15> */
.L_x_5380:
        /* <DEDUP_REMOVED lines=16> */
.L_x_5381:
        /* <DEDUP_REMOVED lines=16> */
.L_x_5373:
        /* <DEDUP_REMOVED lines=28> */
.L_x_5385:
[----:B------:R-:W-:Y:S05]  /*5f30*/  BSYNC.RECONVERGENT B1 ;  /* 0x0000000000017941 */ /* 0x000fea0003800200 */
.L_x_5384:
[----:B------:R-:W-:-:S07]  /*5f40*/  FADD.FTZ R44, R44, R153 ;  /* 0x000000992c2c7221 */ /* 0x000fce0000010000 */
.L_x_5383:
        /* <DEDUP_REMOVED lines=24> */
.L_x_5388:
[----:B------:R-:W-:Y:S05]  /*60d0*/  BSYNC.RECONVERGENT B1 ;  /* 0x0000000000017941 */ /* 0x000fea0003800200 */
.L_x_5387:
[----:B------:R-:W-:Y:S01]  /*60e0*/  FADD.FTZ R45, R45, R8 ;  /* 0x000000082d2d7221 */ /* 0x000fe20000010000 */
[----:B------:R-:W-:-:S07]  /*60f0*/  PRMT R21, R152, 0x7610, R21 ;  /* 0x0000761098157816 */ /* 0x000fce0000000015 */
.L_x_5386:
        /* <DEDUP_REMOVED lines=24> */
.L_x_5391:
[----:B------:R-:W-:Y:S05]  /*6280*/  BSYNC.RECONVERGENT B1 ;  /* 0x0000000000017941 */ /* 0x000fea0003800200 */
.L_x_5390:
[----:B------:R-:W-:-:S07]  /*6290*/  FADD.FTZ R46, R46, R153 ;  /* 0x000000992e2e7221 */ /* 0x000fce0000010000 */
.L_x_5389:
        /* <DEDUP_REMOVED lines=29> */
.L_x_5382:
        /* <DEDUP_REMOVED lines=24> */
.L_x_5394:
[----:B------:R-:W-:Y:S05]  /*65f0*/  BSYNC.RECONVERGENT B1 ;  /* 0x0000000000017941 */ /* 0x000fea0003800200 */
.L_x_5393:
[----:B------:R-:W-:-:S07]  /*6600*/  FADD.FTZ R44, R44, R157 ;  /* 0x0000009d2c2c7221 */ /* 0x000fce0000010000 */
.L_x_5392:
        /* <DEDUP_REMOVED lines=24> */
.L_x_5397:
[----:B------:R-:W-:Y:S05]  /*6790*/  BSYNC.RECONVERGENT B1 ;  /* 0x0000000000017941 */ /* 0x000fea0003800200 */
.L_x_5396:
[----:B------:R-:W-:Y:S01]  /*67a0*/  FADD.FTZ R45, R45, R8 ;  /* 0x000000082d2d7221 */ /* 0x000fe20000010000 */
[----:B------:R-:W-:-:S07]  /*67b0*/  PRMT R21, R156, 0x7610, R21 ;  /* 0x000076109c157816 */ /* 0x000fce0000000015 */
.L_x_5395:
        /* <DEDUP_REMOVED lines=24> */
.L_x_5400:
[----:B------:R-:W-:Y:S05]  /*6940*/  BSYNC.RECONVERGENT B1 ;  /* 0x0000000000017941 */ /* 0x000fea0003800200 */
.L_x_5399:
[----:B------:R-:W-:-:S07]  /*6950*/  FADD.FTZ R46, R46, R157 ;  /* 0x0000009d2e2e7221 */ /* 0x000fce0000010000 */
.L_x_5398:
        /* <DEDUP_REMOVED lines=24> */
.L_x_5402:
[----:B------:R-:W-:Y:S05]  /*6ae0*/  BSYNC.RECONVERGENT B1 ;  /* 0x0000000000017941 */ /* 0x000fea0003800200 */
.L_x_5401:
[----:B------:R-:W-:Y:S01]  /*6af0*/  FADD.FTZ R47, R47, R8 ;  /* 0x000000082f2f7221 */ /* 0x000fe20000010000 */
[----:B------:R-:W-:-:S07]  /*6b00*/  PRMT R23, R156, 0x7610, R23 ;  /* 0x000076109c177816 */ /* 0x000fce0000000017 */
.L_x_5378:
        /* <DEDUP_REMOVED lines=12> */
.L_x_5403:
[----:B------:R-:W-:Y:S02]  /*6bd0*/  IADD3 R7, PT, PT, R7, 0x80, RZ ;  /* 0x0000008007077810 */ /* 0x000fe40007ffe0ff */
[----:B------:R-:W-:-:S07]  /*6be0*/  IADD3 R161, PT, PT, R161, 0x80, RZ ;  /* 0x00000080a1a17810 */ /* 0x000fce0007ffe0ff */
.L_x_5371:
[----:B------:R-:W-:Y:S05]  /*6bf0*/  BSYNC.RECONVERGENT B0 ;  /* 0x0000000000007941 */ /* 0x000fea0003800200 */
.L_x_5370:
        /* <DEDUP_REMOVED lines=10> */
.L_x_5406:
        /* <DEDUP_REMOVED lines=33> */
.L_x_5409:
        /* <DEDUP_REMOVED lines=11> */
.L_x_5410:
        /* <DEDUP_REMOVED lines=12> */
.L_x_5411:
        /* <DEDUP_REMOVED lines=14> */
.L_x_5408:
        /* <DEDUP_REMOVED lines=16> */
.L_x_5413:
        /* <DEDUP_REMOVED lines=15> */
.L_x_5414:
        /* <DEDUP_REMOVED lines=16> */
.L_x_5415:
        /* <DEDUP_REMOVED lines=16> */
.L_x_5407:
        /* <DEDUP_REMOVED lines=28> */
.L_x_5419:
[----:B------:R-:W-:Y:S05]  /*76b0*/  BSYNC.RECONVERGENT B1 ;  /* 0x0000000000017941 */ /* 0x000fea0003800200 */
.L_x_5418:
[----:B------:R-:W-:-:S07]  /*76c0*/  FADD.FTZ R40, R40, R153 ;  /* 0x0000009928287221 */ /* 0x000fce0000010000 */
.L_x_5417:
        /* <DEDUP_REMOVED lines=24> */
.L_x_5422:
[----:B------:R-:W-:Y:S05]  /*7850*/  BSYNC.RECONVERGENT B1 ;  /* 0x0000000000017941 */ /* 0x000fea0003800200 */
.L_x_5421:
[----:B------:R-:W-:Y:S01]  /*7860*/  FADD.FTZ R41, R41, R8 ;  /* 0x0000000829297221 */ /* 0x000fe20000010000 */
[----:B------:R-:W-:-:S07]  /*7870*/  PRMT R21, R152, 0x7610, R21 ;  /* 0x0000761098157816 */ /* 0x000fce0000000015 */
.L_x_5420:
        /* <DEDUP_REMOVED lines=24> */
.L_x_5425:
[----:B------:R-:W-:Y:S05]  /*7a00*/  BSYNC.RECONVERGENT B1 ;  /* 0x0000000000017941 */ /* 0x000fea0003800200 */
.L_x_5424:
[----:B------:R-:W-:-:S07]  /*7a10*/  FADD.FTZ R42, R42, R153 ;  /* 0x000000992a2a7221 */ /* 0x000fce0000010000 */
.L_x_5423:
        /* <DEDUP_REMOVED lines=29> */
.L_x_5416:
        /* <DEDUP_REMOVED lines=24> */
.L_x_5428:
[----:B------:R-:W-:Y:S05]  /*7d70*/  BSYNC.RECONVERGENT B1 ;  /* 0x0000000000017941 */ /* 0x000fea0003800200 */
.L_x_5427:
[----:B------:R-:W-:-:S07]  /*7d80*/  FADD.FTZ R40, R40, R157 ;  /* 0x0000009d28287221 */ /* 0x000fce0000010000 */
.L_x_5426:
        /* <DEDUP_REMOVED lines=24> */
.L_x_5431:
[----:B------:R-:W-:Y:S05]  /*7f10*/  BSYNC.RECONVERGENT B1 ;  /* 0x0000000000017941 */ /* 0x000fea0003800200 */
.L_x_5430:
[----:B------:R-:W-:Y:S01]  /*7f20*/  FADD.FTZ R41, R41, R8 ;  /* 0x0000000829297221 */ /* 0x000fe20000010000 */
[----:B------:R-:W-:-:S07]  /*7f30*/  PRMT R21, R156, 0x7610, R21 ;  /* 0x000076109c157816 */ /* 0x000fce0000000015 */
.L_x_5429:
        /* <DEDUP_REMOVED lines=24> */
.L_x_5434:
[----:B------:R-:W-:Y:S05]  /*80c0*/  BSYNC.RECONVERGENT B1 ;  /* 0x0000000000017941 */ /* 0x000fea0003800200 */
.L_x_5433:
[----:B------:R-:W-:-:S07]  /*80d0*/  FADD.FTZ R42, R42, R157 ;  /* 0x0000009d2a2a7221 */ /* 0x000fce0000010000 */
.L_x_5432:
        /* <DEDUP_REMOVED lines=24> */
.L_x_5436:
[----:B------:R-:W-:Y:S05]  /*8260*/  BSYNC.RECONVERGENT B1 ;  /* 0x0000000000017941 */ /* 0x000fea0003800200 */
.L_x_5435:
[----:B------:R-:W-:Y:S01]  /*8270*/  FADD.FTZ R43, R43, R8 ;  /* 0x000000082b2b7221 */ /* 0x000fe20000010000 */
[----:B------:R-:W-:-:S07]  /*8280*/  PRMT R23, R156, 0x7610, R23 ;  /* 0x000076109c177816 */ /* 0x000fce0000000017 */
.L_x_5412:
        /* <DEDUP_REMOVED lines=12> */
.L_x_5437:
[----:B------:R-:W-:Y:S02]  /*8350*/  IADD3 R7, PT, PT, R7, 0x80, RZ ;  /* 0x0000008007077810 */ /* 0x000fe40007ffe0ff */
[----:B------:R-:W-:-:S07]  /*8360*/  IADD3 R161, PT, PT, R161, 0x80, RZ ;  /* 0x00000080a1a17810 */ /* 0x000fce0007ffe0ff */
.L_x_5405:
[----:B------:R-:W-:Y:S05]  /*8370*/  BSYNC.RECONVERGENT B0 ;  /* 0x0000000000007941 */ /* 0x000fea0003800200 */
.L_x_5404:
[----:B------:R-:W-:Y:S01]  /*8380*/  ISETP.NE.AND P5, PT, R207, RZ, PT ;  /* 0x000000ffcf00720c */ /* 0x000fe20003fa5270 */
        /* <DEDUP_REMOVED lines=8> */
[--C-:B--2---:R-:W-:Y:S02]  /*8410*/  SHF.R.U64 R18, R16, 0x10, R17.reuse ;  /* 0x0000001010127819 */ /* 0x104fe40000001211 */
[----:B------:R-:W-:-:S07]  /*8420*/  SHF.R.U32.HI R19, RZ, 0x10, R17 ;  /* 0x00000010ff137819 */ /* 0x000fce0000011611 */
.L_x_5440:
[----:B------:R-:W-:Y:S05]  /*8430*/  BRA.U !UP0, `(.L_x_5441) ;  /* 0x00000009081c7547 */ /* 0x000fea000b800000 */
[----:B------:R-:W-:-:S04]  /*8440*/  UISETP.NE.U32.AND UP0, UPT, UR16, URZ, UPT ;  /* 0x000000ff1000728c */ /* 0x000fc8000bf05070 */
[----:B------:R-:W-:-:S06]  /*8450*/  UISETP.NE.AND.EX UP0, UPT, UR17, URZ, UPT, UP0 ;  /* 0x000000ff1100728c */ /* 0x000fcc000bf05300 */
[----:B------:R-:W-:-:S13]  /*8460*/  PLOP3.LUT P5, PT, PT, PT, UP0, 0x80, 0x8 ;  /* 0x000000000008781c */ /* 0x000fda0003faf008 */
[----:B------:R-:W-:Y:S05]  /*8470*/  @!P5 BRA `(.L_x_5442) ;  /* 0x000000040008d947 */ /* 0x000fea0003800000 */
[-CC-:B0-----:R-:W-:Y:S01]  /*8480*/  @P3 FFMA.FTZ R153, R201, R163.reuse, R160.reuse ;  /* 0x000000a3c9993223 */ /* 0x181fe200000100a0 */
[-CC-:B------:R-:W-:Y:S01]  /*8490*/  @P3 FFMA.FTZ R8, R200, R163.reuse, R160.reuse ;  /* 0x000000a3c8083223 */ /* 0x180fe200000100a0 */
[----:B-----5:R-:W-:Y:S02]  /*84a0*/  MOV R154, R150 ;  /* 0x00000096009a7202 */ /* 0x020fe40000000f00 */
[----:B------:R-:W-:Y:S01]  /*84b0*/  @P3 FADD.FTZ R10, R204, -R153 ;  /* 0x80000099cc0a3221 */ /* 0x000fe20000010000 */
[-CC-:B------:R-:W-:Y:S01]  /*84c0*/  @P3 FFMA.FTZ R153, R187, R163.reuse, R160.reuse ;  /* 0x000000a3bb993223 */ /* 0x180fe200000100a0 */
[----:B------:R-:W-:Y:S01]  /*84d0*/  @P3 FFMA.FTZ R160, R206, R163, R160 ;  /* 0x000000a3cea03223 */ /* 0x000fe200000100a0 */
[----:B------:R-:W-:Y:S01]  /*84e0*/  @P3 FADD.FTZ R8, R203, -R8 ;  /* 0x80000008cb083221 */ /* 0x000fe20000010000 */
[----:B------:R-:W-:Y:S01]  /*84f0*/  @P3 FFMA.FTZ R154, R9, R10, R150 ;  /* 0x0000000a099a3223 */ /* 0x000fe20000010096 */
[----:B------:R-:W-:Y:S01]  /*8500*/  @P3 FADD.FTZ R153, R202, -R153 ;  /* 0x80000099ca993221 */ /* 0x000fe20000010000 */
[----:B------:R-:W-:Y:S01]  /*8510*/  @P3 FADD.FTZ R160, R205, -R160 ;  /* 0x800000a0cda03221 */ /* 0x000fe20000010000 */
[----:B------:R-:W-:-:S02]  /*8520*/  MOV R152, R148 ;  /* 0x0000009400987202 */ /* 0x000fc40000000f00 */
[----:B------:R-:W-:Y:S01]  /*8530*/  MOV R10, R149 ;  /* 0x00000095000a7202 */ /* 0x000fe20000000f00 */
[C---:B------:R-:W-:Y:S01]  /*8540*/  @P3 FFMA.FTZ R152, R9.reuse, R153, R148 ;  /* 0x0000009909983223 */ /* 0x040fe20000010094 */
[----:B------:R-:W-:Y:S01]  /*8550*/  MOV R155, R151 ;  /* 0x00000097009b7202 */ /* 0x000fe20000000f00 */
[C---:B------:R-:W-:Y:S01]  /*8560*/  @P3 FFMA.FTZ R10, R9.reuse, R8, R149 ;  /* 0x00000008090a3223 */ /* 0x040fe20000010095 */
        /* <DEDUP_REMOVED lines=13> */
.L_x_5443:
[----:B------:R-:W-:Y:S05]  /*8640*/  @!P4 BRA `(.L_x_5444) ;  /* 0x00000000002cc947 */ /* 0x000fea0003800000 */
[----:B------:R-:W-:Y:S01]  /*8650*/  LOP3.LUT P3, RZ, R0, 0xff00, RZ, 0xc0, !PT ;  /* 0x0000ff0000ff7812 */ /* 0x000fe2000786c0ff */
[----:B------:R-:W-:-:S04]  /*8660*/  FMUL.FTZ R8, R10, UR15 ;  /* 0x0000000f0a087c20 */ /* 0x000fc80008410000 */
[----:B-1----:R-:W-:Y:S01]  /*8670*/  FMUL.FTZ R156, R8, UR14 ;  /* 0x0000000e089c7c20 */ /* 0x002fe20008410000 */
        /* <DEDUP_REMOVED lines=8> */
.L_x_5444:
        /* <DEDUP_REMOVED lines=12> */
.L_x_5445:
        /* <DEDUP_REMOVED lines=14> */
.L_x_5442:
        /* <DEDUP_REMOVED lines=16> */
.L_x_5447:
[----:B------:R-:W-:Y:S05]  /*89a0*/  @!P4 BRA `(.L_x_5448) ;  /* 0x00000000003cc947 */ /* 0x000fea0003800000 */
[----:B------:R-:W-:Y:S01]  /*89b0*/  @P3 FFMA.FTZ R10, R200, R163, R160 ;  /* 0x000000a3c80a3223 */ /* 0x000fe200000100a0 */
[----:B-----5:R-:W-:Y:S02]  /*89c0*/  MOV R8, R149 ;  /* 0x0000009500087202 */ /* 0x020fe40000000f00 */
[----:B------:R-:W-:Y:S01]  /*89d0*/  LOP3.LUT P6, RZ, R0, 0xff00, RZ, 0xc0, !PT ;  /* 0x0000ff0000ff7812 */ /* 0x000fe200078cc0ff */
[----:B------:R-:W-:-:S04]  /*89e0*/  @P3 FADD.FTZ R10, R203, -R10 ;  /* 0x8000000acb0a3221 */ /* 0x000fc80000010000 */
[----:B------:R-:W-:-:S04]  /*89f0*/  @P3 FFMA.FTZ R8, R9, R10, R149 ;  /* 0x0000000a09083223 */ /* 0x000fc80000010095 */
[----:B------:R-:W-:-:S04]  /*8a00*/  FMUL.FTZ R8, R8, UR15 ;  /* 0x0000000f08087c20 */ /* 0x000fc80008410000 */
[----:B01----:R-:W-:Y:S01]  /*8a10*/  FMUL.FTZ R156, R8, UR14 ;  /* 0x0000000e089c7c20 */ /* 0x003fe20008410000 */
        /* <DEDUP_REMOVED lines=8> */
.L_x_5448:
        /* <DEDUP_REMOVED lines=16> */
.L_x_5449:
[----:B------:R-:W-:Y:S05]  /*8ba0*/  @!P4 BRA `(.L_x_5446) ;  /* 0x0000000c0084c947 */ /* 0x000fea0003800000 */
[----:B------:R-:W-:Y:S01]  /*8bb0*/  @P3 FFMA.FTZ R160, R206, R163, R160 ;  /* 0x000000a3cea03223 */ /* 0x000fe200000100a0 */
[----:B-----5:R-:W-:-:S03]  /*8bc0*/  MOV R8, R151 ;  /* 0x0000009700087202 */ /* 0x020fc60000000f00 */
[----:B------:R-:W-:-:S04]  /*8bd0*/  @P3 FADD.FTZ R160, R205, -R160 ;  /* 0x800000a0cda03221 */ /* 0x000fc80000010000 */
[----:B------:R-:W-:Y:S01]  /*8be0*/  @P3 FFMA.FTZ R8, R9, R160, R151 ;  /* 0x000000a009083223 */ /* 0x000fe20000010097 */
[----:B------:R-:W-:-:S03]  /*8bf0*/  ISETP.GE.U32.AND P3, PT, R0, 0x1000000, PT ;  /* 0x010000000000780c */ /* 0x000fc60003f66070 */
[----:B------:R-:W-:-:S04]  /*8c00*/  FMUL.FTZ R8, R8, UR15 ;  /* 0x0000000f08087c20 */ /* 0x000fc80008410000 */
[----:B------:R-:W-:Y:S01]  /*8c10*/  FMUL.FTZ R10, R8, UR14 ;  /* 0x0000000e080a7c20 */ /* 0x000fe20008410000 */
[----:B------:R-:W-:-:S03]  /*8c20*/  HFMA2 R8, -RZ, RZ, 0, 0 ;  /* 0x00000000ff087431 */ /* 0x000fc600000001ff */
        /* <DEDUP_REMOVED lines=8> */
.L_x_5441:
        /* <DEDUP_REMOVED lines=28> */
.L_x_5453:
[----:B------:R-:W-:Y:S05]  /*8e70*/  BSYNC.RECONVERGENT B1 ;  /* 0x0000000000017941 */ /* 0x000fea0003800200 */
.L_x_5452:
[----:B------:R-:W-:-:S07]  /*8e80*/  FADD.FTZ R36, R36, R153 ;  /* 0x0000009924247221 */ /* 0x000fce0000010000 */
.L_x_5451:
        /* <DEDUP_REMOVED lines=24> */
.L_x_5456:
[----:B------:R-:W-:Y:S05]  /*9010*/  BSYNC.RECONVERGENT B1 ;  /* 0x0000000000017941 */ /* 0x000fea0003800200 */
.L_x_5455:
[----:B------:R-:W-:Y:S01]  /*9020*/  FADD.FTZ R37, R37, R8 ;  /* 0x0000000825257221 */ /* 0x000fe20000010000 */
[----:B------:R-:W-:-:S07]  /*9030*/  PRMT R21, R152, 0x7610, R21 ;  /* 0x0000761098157816 */ /* 0x000fce0000000015 */
.L_x_5454:
        /* <DEDUP_REMOVED lines=24> */
.L_x_5459:
[----:B------:R-:W-:Y:S05]  /*91c0*/  BSYNC.RECONVERGENT B1 ;  /* 0x0000000000017941 */ /* 0x000fea0003800200 */
.L_x_5458:
[----:B------:R-:W-:-:S07]  /*91d0*/  FADD.FTZ R38, R38, R153 ;  /* 0x0000009926267221 */ /* 0x000fce0000010000 */
.L_x_5457:
        /* <DEDUP_REMOVED lines=30> */
.L_x_5450:
        /* <DEDUP_REMOVED lines=24> */
.L_x_5462:
[----:B------:R-:W-:Y:S05]  /*9540*/  BSYNC.RECONVERGENT B1 ;  /* 0x0000000000017941 */ /* 0x000fea0003800200 */
.L_x_5461:
[----:B------:R-:W-:-:S07]  /*9550*/  FADD.FTZ R36, R36, R157 ;  /* 0x0000009d24247221 */ /* 0x000fce0000010000 */
.L_x_5460:
        /* <DEDUP_REMOVED lines=24> */
.L_x_5465:
[----:B------:R-:W-:Y:S05]  /*96e0*/  BSYNC.RECONVERGENT B1 ;  /* 0x0000000000017941 */ /* 0x000fea0003800200 */
.L_x_5464:
[----:B------:R-:W-:Y:S01]  /*96f0*/  FADD.FTZ R37, R37, R8 ;  /* 0x0000000825257221 */ /* 0x000fe20000010000 */
[----:B------:R-:W-:-:S07]  /*9700*/  PRMT R21, R156, 0x7610, R21 ;  /* 0x000076109c157816 */ /* 0x000fce0000000015 */
.L_x_5463:
        /* <DEDUP_REMOVED lines=24> */
.L_x_5468:
[----:B------:R-:W-:Y:S05]  /*9890*/  BSYNC.RECONVERGENT B1 ;  /* 0x0000000000017941 */ /* 0x000fea0003800200 */
.L_x_5467:
[----:B------:R-:W-:-:S07]  /*98a0*/  FADD.FTZ R38, R38, R157 ;  /* 0x0000009d26267221 */ /* 0x000fce0000010000 */
.L_x_5466:
        /* <DEDUP_REMOVED lines=17> */
.L_x_5446:
[----:B------:R-:W2:Y:S02]  /*99c0*/  @P5 LDC.64 R8, c[0x0][0x478] ;  /* 0x00011e00ff085b82 */ /* 0x000ea40000000a00 */
[----:B--2---:R-:W-:-:S05]  /*99d0*/  @P5 IMAD.WIDE.U32 R8, R7, 0x10, R8 ;  /* 0x0000001007085825 */ /* 0x004fca00078e0008 */
[----:B------:R2:W-:Y:S01]  /*99e0*/  @P5 STG.E.128 desc[UR8][R8.64], R152 ;  /* 0x0000009808005986 */ /* 0x0005e2000c101d08 */
[----:B------:R-:W-:Y:S05]  /*99f0*/  @!P4 BRA `(.L_x_5439) ;  /* 0x000000000020c947 */ /* 0x000fea0003800000 */
[----:B--2---:R-:W2:Y:S01]  /*9a00*/  LDC.64 R8, c[0x0][0x468] ;  /* 0x00011a00ff087b82 */ /* 0x004ea20000000a00 */
[----:B01----:R-:W-:Y:S02]  /*9a10*/  LOP3.LUT R156, R21, 0xffff, RZ, 0xc0, !PT ;  /* 0x0000ffff159c7812 */ /* 0x003fe400078ec0ff */
[----:B------:R-:W-:-:S03]  /*9a20*/  PRMT R7, R22, 0x5410, R23 ;  /* 0x0000541016077816 */ /* 0x000fc60000000017 */
[----:B------:R-:W-:-:S05]  /*9a30*/  IMAD.WIDE.U32 R156, R156, 0x10000, RZ ;  /* 0x000100009c9c7825 */ /* 0x000fca00078e00ff */
[----:B------:R-:W-:Y:S02]  /*9a40*/  LOP3.LUT R157, R7, R157, RZ, 0xfc, !PT ;  /* 0x0000009d079d7212 */ /* 0x000fe400078efcff */
[----:B------:R-:W-:Y:S01]  /*9a50*/  LOP3.LUT R156, R156, 0xffff, R20, 0xf8, !PT ;  /* 0x0000ffff9c9c7812 */ /* 0x000fe200078ef814 */
[----:B--2---:R-:W-:-:S05]  /*9a60*/  IMAD.WIDE.U32 R8, R161, 0x8, R8 ;  /* 0x00000008a1087825 */ /* 0x004fca00078e0008 */
[----:B------:R3:W-:Y:S02]  /*9a70*/  STG.E.64 desc[UR8][R8.64], R156 ;  /* 0x0000009c08007986 */ /* 0x0007e4000c101b08 */
.L_x_5439:
[----:B------:R-:W-:Y:S05]  /*9a80*/  BSYNC.RECONVERGENT B0 ;  /* 0x0000000000007941 */ /* 0x000fea0003800200 */
.L_x_5438:
[----:B--23--:R-:W2:Y:S01]  /*9a90*/  LDC.64 R8, c[0x0][0x380] ;  /* 0x0000e000ff087b82 */ /* 0x00cea20000000a00 */
[----:B------:R-:W-:Y:S01]  /*9aa0*/  UPLOP3.LUT UP1, UPT, UPT, UPT, UP1, 0x40, 0x4 ;  /* 0x000000000004789c */ /* 0x000fe20003f2e810 */
[----:B--2---:R-:W-:-:S04]  /*9ab0*/  IADD3 R11, PT, PT, R11, R8, RZ ;  /* 0x000000080b0b7210 */ /* 0x004fc80007ffe0ff */
[----:B------:R-:W-:-:S13]  /*9ac0*/  ISETP.GE.AND P3, PT, R11, R9, PT ;  /* 0x000000090b00720c */ /* 0x000fda0003f66270 */
[----:B------:R-:W-:Y:S05]  /*9ad0*/  @!P3 BRA `(.L_x_5469) ;  /* 0xffffff6c0030b947 */ /* 0x000fea000383ffff */
.L_x_5287:
[----:B------:R-:W2:Y:S01]  /*9ae0*/  S2UR UR4, SR_CTAID.X ;  /* 0x00000000000479c3 */ /* 0x000ea20000002500 */
[----:B------:R-:W-:Y:S01]  /*9af0*/  ISETP.NE.AND P3, PT, R15, RZ, PT ;  /* 0x000000ff0f00720c */ /* 0x000fe20003f65270 */
[----:B------:R-:W-:Y:S01]  /*9b00*/  BSSY.RECONVERGENT B0, `(.L_x_5470) ;  /* 0x000000e000007945 */ /* 0x000fe20003800200 */
[----:B--2---:R-:W-:-:S05]  /*9b10*/  IMAD R14, R14, UR4, RZ ;  /* 0x000000040e0e7c24 */ /* 0x004fca000f8e02ff */
[----:B------:R-:W-:-:S06]  /*9b20*/  LEA.HI R13, R14, R13, RZ, 0x1e ;  /* 0x0000000d0e0d7211 */ /* 0x000fcc00078ff0ff */
[----:B------:R-:W-:Y:S05]  /*9b30*/  @!P3 BRA `(.L_x_5471) ;  /* 0x000000000028b947 */ /* 0x000fea0003800000 */
[----:B-----5:R-:W2:Y:S08]  /*9b40*/  LDC.64 R2, c[0x0][0x440] ;  /* 0x00011000ff027b82 */ /* 0x020eb00000000a00 */
        /* <DEDUP_REMOVED lines=9> */
.L_x_5471:
[----:B------:R-:W-:Y:S05]  /*9be0*/  BSYNC.RECONVERGENT B0 ;  /* 0x0000000000007941 */ /* 0x000fea0003800200 */
.L_x_5470:
[----:B------:R-:W-:Y:S04]  /*9bf0*/  BSSY.RECONVERGENT B0, `(.L_x_5472) ;  /* 0x000000c000007945 */ /* 0x000fe80003800200 */
[----:B------:R-:W-:Y:S05]  /*9c00*/  @!P0 BRA `(.L_x_5473) ;  /* 0x0000000000288947 */ /* 0x000fea0003800000 */
[----:B--2--5:R-:W2:Y:S08]  /*9c10*/  LDC.64 R2, c[0x0][0x440] ;  /* 0x00011000ff027b82 */ /* 0x024eb00000000a00 */
        /* <DEDUP_REMOVED lines=9> */
.L_x_5473:
[----:B------:R-:W-:Y:S05]  /*9cb0*/  BSYNC.RECONVERGENT B0 ;  /* 0x0000000000007941 */ /* 0x000fea0003800200 */
.L_x_5472:
        /* <DEDUP_REMOVED lines=12> */
.L_x_5475:
[----:B------:R-:W-:Y:S05]  /*9d80*/  BSYNC.RECONVERGENT B0 ;  /* 0x0000000000007941 */ /* 0x000fea0003800200 */
.L_x_5474:
        /* <DEDUP_REMOVED lines=12> */
.L_x_5477:
[----:B------:R-:W-:Y:S05]  /*9e50*/  BSYNC.RECONVERGENT B0 ;  /* 0x0000000000007941 */ /* 0x000fea0003800200 */
.L_x_5476:
[----:B------:R-:W-:-:S13]  /*9e60*/  ISETP.NE.AND P0, PT, R207, RZ, PT ;  /* 0x000000ffcf00720c */ /* 0x000fda0003f05270 */
[----:B------:R-:W-:Y:S05]  /*9e70*/  @!P0 EXIT ;  /* 0x000000000000894d */ /* 0x000fea0003800000 */
[----:B--2--5:R-:W2:Y:S08]  /*9e80*/  LDC.64 R2, c[0x0][0x440] ;  /* 0x00011000ff027b82 */ /* 0x024eb00000000a00 */
        /* <DEDUP_REMOVED lines=9> */
.L_x_5478:
        /* <DEDUP_REMOVED lines=14> */
.L_x_10877:


//--------------------- .text._ZN10layer_norm22ln_bwd_finalize_kernelINS_22Kernel_traits_finalizeILj2560Ef13__nv_bfloat16fS2_fjLb1ELj1024ELj4ENS_18Kernel_traits_baseILj2560EfS2_fS2_fjLj1024EEEEELb1ELb1EEEvNS_9BwdParamsE --------------------------
	.section	.text._ZN10layer_norm22ln_bwd_finalize_kernelINS_22Kernel_traits_finalizeILj2560Ef13__nv_bfloat16fS2_fjLb1ELj1024ELj4ENS_18Kernel_traits_baseILj2560EfS2_fS2_fjLj1024EEEEELb1ELb1EEEvNS_9BwdParamsE,"ax",@progbits
	.align	128
        .global         _ZN10layer_norm22ln_bwd_finalize_kernelINS_22Kernel_traits_finalizeILj2560Ef13__nv_bfloat16fS2_fjLb1ELj1024ELj4ENS_18Kernel_traits_baseILj2560EfS2_fS2_fjLj1024EEEEELb1ELb1EEEvNS_9BwdParamsE
        .type           _ZN10layer_norm22ln_bwd_finalize_kernelINS_22Kernel_traits_finalizeILj2560Ef13__nv_bfloat16fS2_fjLb1ELj1024ELj4ENS_18Kernel_traits_baseILj2560EfS2_fS2_fjLj1024EEEEELb1ELb1EEEvNS_9BwdParamsE,@function
        .size           _ZN10layer_norm22ln_bwd_finalize_kernelINS_22Kernel_traits_finalizeILj2560Ef13__nv_bfloat16fS2_fjLb1ELj1024ELj4ENS_18Kernel_traits_baseILj2560EfS2_fS2_fjLj1024EEEEELb1ELb1EEEvNS_9BwdParamsE,(.L_x_10878 - _ZN10layer_norm22ln_bwd_finalize_kernelINS_22Kernel_traits_finalizeILj2560Ef13__nv_bfloat16fS2_fjLb1ELj1024ELj4ENS_18Kernel_traits_baseILj2560EfS2_fS2_fjLj1024EEEEELb1ELb1EEEvNS_9BwdParamsE)
        .other          _ZN10layer_norm22ln_bwd_finalize_kernelINS_22Kernel_traits_finalizeILj2560Ef13__nv_bfloat16fS2_fjLb1ELj1024ELj4ENS_18Kernel_traits_baseILj2560EfS2_fS2_fjLj1024EEEEELb1ELb1EEEvNS_9BwdParamsE,@"STO_CUDA_ENTRY STV_DEFAULT"
_ZN10layer_norm22ln_bwd_finalize_kernelINS_22Kernel_traits_finalizeILj2560Ef13__nv_bfloat16fS2_fjLb1ELj1024ELj4ENS_18Kernel_traits_baseILj2560EfS2_fS2_fjLj1024EEEEELb1ELb1EEEvNS_9BwdParamsE:
.text._ZN10layer_norm22ln_bwd_finalize_kernelINS_22Kernel_traits_finalizeILj2560Ef13__nv_bfloat16fS2_fjLb1ELj1024ELj4ENS_18Kernel_traits_baseILj2560EfS2_fS2_fjLj1024EEEEELb1ELb1EEEvNS_9BwdParamsE:
        /* <DEDUP_REMOVED lines=56> */
.L_x_5483:
        /* <DEDUP_REMOVED lines=87> */
.L_x_5482:
[----:B------:R-:W-:Y:S05]  /*08f0*/  BSYNC.RECONVERGENT B1 ;  /* 0x0000000000017941 */ /* 0x000fea0003800200 */
.L_x_5481:
        /* <DEDUP_REMOVED lines=51> */
.L_x_5485:
[----:B------:R-:W-:Y:S05]  /*0c30*/  BSYNC.RECONVERGENT B1 ;  /* 0x0000000000017941 */ /* 0x000fea0003800200 */
.L_x_5484:
        /* <DEDUP_REMOVED lines=30> */
.L_x_5487:
[----:B------:R-:W-:Y:S05]  /*0e20*/  BSYNC.RECONVERGENT B1 ;  /* 0x0000000000017941 */ /* 0x000fea0003800200 */
.L_x_5486:
        /* <DEDUP_REMOVED lines=15> */
.L_x_5480:
[----:B------:R-:W-:Y:S05]  /*0f20*/  BSYNC.RECONVERGENT B0 ;  /* 0x0000000000007941 */ /* 0x000fea0003800200 */
.L_x_5479:
        /* <DEDUP_REMOVED lines=72> */
.L_x_5488:
        /* <DEDUP_REMOVED lines=13> */
.L_x_10878:


//--------------------- .text._ZN10layer_norm13ln_bwd_kernelINS_13Kernel_traitsIf13__nv_bfloat16fS2_fjLj2560ELj1ELj1ELj4ELj8ENS_18Kernel_traits_baseILj2560EfS2_fS2_fjLj128EEEEELb1ELb1ELb1ELb1EEEvNS_9BwdParamsE --------------------------
	.section	.text._ZN10layer_norm13ln_bwd_kernelINS_13Kernel_traitsIf13__nv_bfloat16fS2_fjLj2560ELj1ELj1ELj4ELj8ENS_18Kernel_traits_baseILj2560EfS2_fS2_fjLj128EEEEELb1ELb1ELb1ELb1EEEvNS_9BwdParamsE,"ax",@progbits
	.align	128
        .global         _ZN10layer_norm13ln_bwd_kernelINS_13Kernel_traitsIf13__nv_bfloat16fS2_fjLj2560ELj1ELj1ELj4ELj8ENS_18Kernel_traits_baseILj2560EfS2_fS2_fjLj128EEEEELb1ELb1ELb1ELb1EEEvNS_9BwdParamsE
        .type           _ZN10layer_norm13ln_bwd_kernelINS_13Kernel_traitsIf13__nv_bfloat16fS2_fjLj2560ELj1ELj1ELj4ELj8ENS_18Kernel_traits_baseILj2560EfS2_fS2_fjLj128EEEEELb1ELb1ELb1ELb1EEEvNS_9BwdParamsE,@function
        .size           _ZN10layer_norm13ln_bwd_kernelINS_13Kernel_traitsIf13__nv_bfloat16fS2_fjLj2560ELj1ELj1ELj4ELj8ENS_18Kernel_traits_baseILj2560EfS2_fS2_fjLj128EEEEELb1ELb1ELb1ELb1EEEvNS_9BwdParamsE,(.L_x_10879 - _ZN10layer_norm13ln_bwd_kernelINS_13Kernel_traitsIf13__nv_bfloat16fS2_fjLj2560ELj1ELj1ELj4ELj8ENS_18Kernel_traits_baseILj2560EfS2_fS2_fjLj128EEEEELb1ELb1ELb1ELb1EEEvNS_9BwdParamsE)
        .other          _ZN10layer_norm13ln_bwd_kernelINS_13Kernel_traitsIf13__nv_bfloat16fS2_fjLj2560ELj1ELj1ELj4ELj8ENS_18Kernel_traits_baseILj2560EfS2_fS2_fjLj128EEEEELb1ELb1ELb1ELb1EEEvNS_9BwdParamsE,@"STO_CUDA_ENTRY STV_DEFAULT"
_ZN10layer_norm13ln_bwd_kernelINS_13Kernel_traitsIf13__nv_bfloat16fS2_fjLj2560ELj1ELj1ELj4ELj8ENS_18Kernel_traits_baseILj2560EfS2_fS2_fjLj128EEEEELb1ELb1ELb1ELb1EEEvNS_9BwdParamsE:
.text._ZN10layer_norm13ln_bwd_kernelINS_13Kernel_traitsIf13__nv_bfloat16fS2_fjLj2560ELj1ELj1ELj4ELj8ENS_18Kernel_traits_baseILj2560EfS2_fS2_fjLj128EEEEELb1ELb1ELb1ELb1EEEvNS_9BwdParamsE:
        /* <DEDUP_REMOVED lines=60> */
.L_x_5653:
[----:B------:R-:W1:Y:S08]  /*03c0*/  LDC.64 R130, c[0x0][0x3f8] ;  /* 0x0000fe00ff827b82 */ /* 0x000e700000000a00 */
[----:B------:R-:W2:Y:S08]  /*03d0*/  LDC.64 R136, c[0x0][0x3f0] ;  /* 0x0000fc00ff887b82 */ /* 0x000eb00000000a00 */
[----:B------:R-:W3:Y:S01]  /*03e0*/  LDC.64 R128, c[0x0][0x3c8] ;  /* 0x0000f200ff807b82 */ /* 0x000ee20000000a00 */
[----:B-1----:R-:W-:-:S07]  /*03f0*/  IMAD.WIDE R130, R0, 0x4, R130 ;  /* 0x0000000400827825 */ /* 0x002fce00078e0282 */
[----:B------:R-:W1:Y:S01]  /*0400*/  LDC.64 R132, c[0x0][0x3c0] ;  /* 0x0000f000ff847b82 */ /* 0x000e620000000a00 */
[----:B0-----:R-:W4:Y:S01]  /*0410*/  LDG.E R2, desc[UR12][R130.64] ;  /* 0x0000000c82027981 */ /* 0x001f22000c1e1900 */
[----:B--2---:R-:W-:-:S06]  /*0420*/  IMAD.WIDE R136, R0, 0x4, R136 ;  /* 0x0000000400887825 */ /* 0x004fcc00078e0288 */
[----:B-----5:R0:W5:Y:S01]  /*0430*/  LDG.E R136, desc[UR12][R136.64] ;  /* 0x0000000c88887981 */ /* 0x020162000c1e1900 */
[----:B---3--:R-:W-:-:S05]  /*0440*/  IMAD.WIDE R128, R0, 0x4, R128 ;  /* 0x0000000400807825 */ /* 0x008fca00078e0280 */
[----:B------:R0:W5:Y:S01]  /*0450*/  LDG.E R138, desc[UR12][R128.64] ;  /* 0x0000000c808a7981 */ /* 0x000162000c1e1900 */
[----:B----4-:R-:W-:-:S13]  /*0460*/  ISETP.GE.AND P3, PT, R2, 0x1, PT ;  /* 0x000000010200780c */ /* 0x010fda0003f66270 */
[----:B01----:R-:W-:Y:S05]  /*0470*/  @!P3 BRA `(.L_x_5490) ;  /* 0x000000100028b947 */ /* 0x003fea0003800000 */
[----:B------:R-:W0:Y:S01]  /*0480*/  LDC R161, c[0x0][0x388] ;  /* 0x0000e200ffa17b82 */ /* 0x000e220000000800 */
[----:B------:R-:W1:Y:S01]  /*0490*/  S2R R163, SR_TID.X ;  /* 0x0000000000a37919 */ /* 0x000e620000002100 */
[----:B------:R-:W-:Y:S01]  /*04a0*/  IADD3 R128, PT, PT, R2, -0x1, RZ ;  /* 0xffffffff02807810 */ /* 0x000fe20007ffe0ff */
[----:B------:R-:W-:-:S05]  /*04b0*/  IMAD.WIDE R132, R0, 0x4, R132 ;  /* 0x0000000400847825 */ /* 0x000fca00078e0284 */
[----:B------:R-:W2:Y:S01]  /*04c0*/  LDC.64 R156, c[0x0][0x3a8] ;  /* 0x0000ea00ff9c7b82 */ /* 0x000ea20000000a00 */
[----:B------:R-:W3:Y:S07]  /*04d0*/  LDG.E R194, desc[UR12][R132.64] ;  /* 0x0000000c84c27981 */ /* 0x000eee000c1e1900 */
[----:B------:R-:W4:Y:S01]  /*04e0*/  LDC.64 R174, c[0x0][0x428] ;  /* 0x00010a00ffae7b82 */ /* 0x000f220000000a00 */
[-C--:B0-----:R-:W-:Y:S01]  /*04f0*/  IMAD R3, R0, R161.reuse, RZ ;  /* 0x000000a100037224 */ /* 0x081fe200078e02ff */
[----:B------:R-:W-:Y:S01]  /*0500*/  MOV R147, UR7 ;  /* 0x0000000700937c02 */ /* 0x000fe20008000f00 */
[----:B------:R-:W-:Y:S01]  /*0510*/  IMAD R129, R128, R161, RZ ;  /* 0x000000a180817224 */ /* 0x000fe200078e02ff */
[----:B------:R-:W-:-:S04]  /*0520*/  ISETP.NE.U32.AND P0, PT, RZ, UR6, PT ;  /* 0x00000006ff007c0c */ /* 0x000fc8000bf05070 */
[----:B------:R-:W0:Y:S01]  /*0530*/  LDC.64 R192, c[0x0][0x3b0] ;  /* 0x0000ec00ffc07b82 */ /* 0x000e220000000a00 */
[----:B------:R-:W-:Y:S02]  /*0540*/  SHF.R.S32.HI R128, RZ, 0x1f, R3 ;  /* 0x0000001fff807819 */ /* 0x000fe40000011403 */
[----:B------:R-:W-:Y:S02]  /*0550*/  SHF.R.S32.HI R130, RZ, 0x1f, R129 ;  /* 0x0000001fff827819 */ /* 0x000fe40000011481 */
[----:B------:R-:W-:Y:S02]  /*0560*/  LEA.HI R128, R128, R3, RZ, 0x2 ;  /* 0x0000000380807211 */ /* 0x000fe400078f10ff */
[----:B------:R-:W-:Y:S02]  /*0570*/  LEA.HI R130, R130, R129, RZ, 0x2 ;  /* 0x0000008182827211 */ /* 0x000fe400078f10ff */
[-C--:B-1----:R-:W-:Y:S02]  /*0580*/  LEA.HI.SX32 R199, R128, R163.reuse, 0x1e ;  /* 0x000000a380c77211 */ /* 0x082fe400078ff2ff */
[----:B------:R-:W-:-:S02]  /*0590*/  LEA.HI.SX32 R3, R130, R163, 0x1e ;  /* 0x000000a382037211 */ /* 0x000fc400078ff2ff */
[C---:B------:R-:W-:Y:S01]  /*05a0*/  IADD3 R137, PT, PT, R199.reuse, 0x80, RZ ;  /* 0x00000080c7897810 */ /* 0x040fe20007ffe0ff */
[----:B--2---:R-:W-:Y:S01]  /*05b0*/  IMAD.WIDE.U32 R128, R199, 0x10, R156 ;  /* 0x00000010c7807825 */ /* 0x004fe200078e009c */
[----:B------:R-:W-:Y:S02]  /*05c0*/  IADD3 R169, PT, PT, R3, 0x80, RZ ;  /* 0x0000008003a97810 */ /* 0x000fe40007ffe0ff */
[----:B------:R-:W-:Y:S01]  /*05d0*/  IADD3 R195, PT, PT, R199, 0x100, RZ ;  /* 0x00000100c7c37810 */ /* 0x000fe20007ffe0ff */
[C---:B----4-:R-:W-:Y:S01]  /*05e0*/  IMAD.WIDE.U32 R166, R3.reuse, 0x8, R174 ;  /* 0x0000000803a67825 */ /* 0x050fe200078e00ae */
[C---:B------:R-:W-:Y:S01]  /*05f0*/  IADD3 R171, PT, PT, R3.reuse, 0x100, RZ ;  /* 0x0000010003ab7810 */ /* 0x040fe20007ffe0ff */
[----:B------:R-:W2:Y:S01]  /*0600*/  LDG.E.128 R128, desc[UR12][R128.64] ;  /* 0x0000000c80807981 */ /* 0x000ea2000c1e1d00 */
[----:B------:R-:W-:Y:S01]  /*0610*/  IADD3 R173, PT, PT, R3, 0x180, RZ ;  /* 0x0000018003ad7810 */ /* 0x000fe20007ffe0ff */
[----:B------:R-:W-:Y:S01]  /*0620*/  IMAD.WIDE.U32 R134, R137, 0x10, R156 ;  /* 0x0000001089867825 */ /* 0x000fe200078e009c */
[----:B------:R-:W-:Y:S01]  /*0630*/  IADD3 R197, PT, PT, R199, 0x180, RZ ;  /* 0x00000180c7c57810 */ /* 0x000fe20007ffe0ff */
[----:B------:R-:W4:Y:S02]  /*0640*/  LDG.E.64 R166, desc[UR12][R166.64] ;  /* 0x0000000ca6a67981 */ /* 0x000f24000c1e1b00 */
[----:B------:R-:W-:Y:S01]  /*0650*/  IMAD.WIDE.U32 R168, R169, 0x8, R174 ;  /* 0x00000008a9a87825 */ /* 0x000fe200078e00ae */
[----:B------:R-:W-:Y:S01]  /*0660*/  IADD3 R3, PT, PT, R3, 0x200, RZ ;  /* 0x0000020003037810 */ /* 0x000fe20007ffe0ff */
[----:B------:R-:W4:Y:S01]  /*0670*/  LDG.E.128 R132, desc[UR12][R134.64] ;  /* 0x0000000c86847981 */ /* 0x000f22000c1e1d00 */
[----:B------:R-:W-:Y:S01]  /*0680*/  IADD3 R201, PT, PT, R199, 0x200, RZ ;  /* 0x00000200c7c97810 */ /* 0x000fe20007ffe0ff */
[----:B------:R-:W-:-:S02]  /*0690*/  IMAD.WIDE.U32 R148, R195, 0x10, R156 ;  /* 0x00000010c3947825 */ /* 0x000fc400078e009c */
[----:B------:R-:W4:Y:S02]  /*06a0*/  LDG.E.64 R168, desc[UR12][R168.64] ;  /* 0x0000000ca8a87981 */ /* 0x000f24000c1e1b00 */
[--C-:B------:R-:W-:Y:S02]  /*06b0*/  IMAD.WIDE.U32 R170, R171, 0x8, R174.reuse ;  /* 0x00000008abaa7825 */ /* 0x100fe400078e00ae */
[----:B------:R-:W4:Y:S02]  /*06c0*/  LDG.E.128 R148, desc[UR12][R148.64] ;  /* 0x0000000c94947981 */ /* 0x000f24000c1e1d00 */
[----:B------:R-:W-:Y:S02]  /*06d0*/  IMAD.WIDE.U32 R172, R173, 0x8, R174 ;  /* 0x00000008adac7825 */ /* 0x000fe400078e00ae */
[----:B------:R-:W4:Y:S02]  /*06e0*/  LDG.E.64 R170, desc[UR12][R170.64] ;  /* 0x0000000caaaa7981 */ /* 0x000f24000c1e1b00 */
[----:B------:R-:W-:-:S02]  /*06f0*/  IMAD.WIDE.U32 R152, R197, 0x10, R156 ;  /* 0x00000010c5987825 */ /* 0x000fc400078e009c */
[----:B------:R-:W4:Y:S02]  /*0700*/  LDG.E.64 R172, desc[UR12][R172.64] ;  /* 0x0000000cacac7981 */ /* 0x000f24000c1e1b00 */
[----:B------:R-:W-:Y:S02]  /*0710*/  IMAD.WIDE.U32 R174, R3, 0x8, R174 ;  /* 0x0000000803ae7825 */ /* 0x000fe400078e00ae */
[----:B------:R-:W4:Y:S02]  /*0720*/  LDG.E.128 R152, desc[UR12][R152.64] ;  /* 0x0000000c98987981 */ /* 0x000f24000c1e1d00 */
[----:B------:R-:W-:Y:S02]  /*0730*/  IMAD.WIDE.U32 R156, R201, 0x10, R156 ;  /* 0x00000010c99c7825 */ /* 0x000fe400078e009c */
[----:B------:R-:W4:Y:S04]  /*0740*/  LDG.E.64 R174, desc[UR12][R174.64] ;  /* 0x0000000caeae7981 */ /* 0x000f28000c1e1b00 */
[----:B------:R-:W4:Y:S01]  /*0750*/  LDG.E.128 R156, desc[UR12][R156.64] ;  /* 0x0000000c9c9c7981 */ /* 0x000f22000c1e1d00 */
[----:B------:R-:W-:-:S02]  /*0760*/  ISETP.NE.AND.EX P0, PT, R147, RZ, PT, P0 ;  /* 0x000000ff9300720c */ /* 0x000fc40003f05300 */
[----:B-----5:R-:W-:-:S11]  /*0770*/  ISETP.GE.AND P2, PT, R136, 0x1, PT ;  /* 0x000000018800780c */ /* 0x020fd60003f46270 */
[----:B------:R-:W1:Y:S08]  /*0780*/  @P0 LDC.64 R176, c[0x0][0x438] ;  /* 0x00010e00ffb00b82 */ /* 0x000e700000000a00 */
[----:B------:R-:W0:Y:S08]  /*0790*/  @P0 LDC.64 R178, c[0x0][0x438] ;  /* 0x00010e00ffb20b82 */ /* 0x000e300000000a00 */
[----:B------:R-:W0:Y:S08]  /*07a0*/  @P0 LDC.64 R182, c[0x0][0x438] ;  /* 0x00010e00ffb60b82 */ /* 0x000e300000000a00 */
[----:B------:R-:W0:Y:S08]  /*07b0*/  @P0 LDC.64 R186, c[0x0][0x438] ;  /* 0x00010e00ffba0b82 */ /* 0x000e300000000a00 */
[----:B------:R-:W0:Y:S01]  /*07c0*/  @P0 LDC.64 R190, c[0x0][0x438] ;  /* 0x00010e00ffbe0b82 */ /* 0x000e220000000a00 */
[----:B------:R-:W-:-:S05]  /*07d0*/  @P2 IADD3 R3, PT, PT, R136, -0x1, RZ ;  /* 0xffffffff88032810 */ /* 0x000fca0007ffe0ff */
[----:B------:R-:W-:-:S05]  /*07e0*/  @P2 IMAD R3, R3, R161, RZ ;  /* 0x000000a103032224 */ /* 0x000fca00078e02ff */
[----:B------:R-:W-:Y:S01]  /*07f0*/  @P2 SHF.R.S32.HI R160, RZ, 0x1f, R3 ;  /* 0x0000001fffa02819 */ /* 0x000fe20000011403 */
[----:B-1----:R-:W-:-:S03]  /*0800*/  @P0 IMAD.WIDE.U32 R176, R199, 0x10, R176 ;  /* 0x00000010c7b00825 */ /* 0x002fc600078e00b0 */
[----:B------:R-:W-:Y:S01]  /*0810*/  @P2 LEA.HI R160, R160, R3, RZ, 0x2 ;  /* 0x00000003a0a02211 */ /* 0x000fe200078f10ff */
[----:B0-----:R-:W-:Y:S01]  /*0820*/  @P0 IMAD.WIDE.U32 R178, R137, 0x10, R178 ;  /* 0x0000001089b20825 */ /* 0x001fe200078e00b2 */
[----:B------:R-:W-:Y:S01]  /*0830*/  MOV R165, RZ ;  /* 0x000000ff00a57202 */ /* 0x000fe20000000f00 */
[----:B------:R-:W5:Y:S02]  /*0840*/  @P0 LDG.E.128 R20, desc[UR12][R176.64] ;  /* 0x0000000cb0140981 */ /* 0x000f64000c1e1d00 */
[----:B------:R-:W-:-:S04]  /*0850*/  @P0 IMAD.WIDE.U32 R182, R195, 0x10, R182 ;  /* 0x00000010c3b60825 */ /* 0x000fc800078e00b6 */
[----:B------:R-:W-:-:S04]  /*0860*/  @P0 IMAD.WIDE.U32 R186, R197, 0x10, R186 ;  /* 0x00000010c5ba0825 */ /* 0x000fc800078e00ba */
[----:B------:R-:W-:Y:S01]  /*0870*/  @P0 IMAD.WIDE.U32 R190, R201, 0x10, R190 ;  /* 0x00000010c9be0825 */ /* 0x000fe200078e00be */
[----:B------:R-:W-:Y:S01]  /*0880*/  @P2 LEA.HI.SX32 R165, R160, R163, 0x1e ;  /* 0x000000a3a0a52211 */ /* 0x000fe200078ff2ff */
[----:B------:R-:W5:Y:S04]  /*0890*/  @P0 LDG.E.128 R16, desc[UR12][R178.64] ;  /* 0x0000000cb2100981 */ /* 0x000f68000c1e1d00 */
[----:B------:R-:W5:Y:S01]  /*08a0*/  @P0 LDG.E.128 R12, desc[UR12][R182.64] ;  /* 0x0000000cb60c0981 */ /* 0x000f62000c1e1d00 */
[----:B------:R-:W-:-:S03]  /*08b0*/  IADD3 R181, PT, PT, R165, 0x80, RZ ;  /* 0x00000080a5b57810 */ /* 0x000fc60007ffe0ff */
[----:B------:R-:W5:Y:S01]  /*08c0*/  @P0 LDG.E.128 R8, desc[UR12][R186.64] ;  /* 0x0000000cba080981 */ /* 0x000f62000c1e1d00 */
[----:B------:R-:W-:-:S03]  /*08d0*/  IADD3 R185, PT, PT, R165, 0x100, RZ ;  /* 0x00000100a5b97810 */ /* 0x000fc60007ffe0ff */
[----:B------:R-:W5:Y:S01]  /*08e0*/  @P0 LDG.E.128 R4, desc[UR12][R190.64] ;  /* 0x0000000cbe040981 */ /* 0x000f62000c1e1d00 */
[----:B------:R-:W-:Y:S02]  /*08f0*/  ISETP.NE.AND P0, PT, RZ, UR11, PT ;  /* 0x0000000bff007c0c */ /* 0x000fe4000bf05270 */
[C---:B------:R-:W-:Y:S02]  /*0900*/  IADD3 R189, PT, PT, R165.reuse, 0x180, RZ ;  /* 0x00000180a5bd7810 */ /* 0x040fe40007ffe0ff */
[C---:B------:R-:W-:Y:S01]  /*0910*/  IADD3 R3, PT, PT, R165.reuse, 0x200, RZ ;  /* 0x00000200a5037810 */ /* 0x040fe20007ffe0ff */
[----:B------:R-:W-:-:S04]  /*0920*/  IMAD.WIDE.U32 R164, R165, 0x4, R192 ;  /* 0x00000004a5a47825 */ /* 0x000fc800078e00c0 */
[--C-:B------:R-:W-:Y:S02]  /*0930*/  IMAD.WIDE.U32 R180, R181, 0x4, R192.reuse ;  /* 0x00000004b5b47825 */ /* 0x100fe400078e00c0 */
[----:B------:R0:W5:Y:S02]  /*0940*/  LDG.E R164, desc[UR12][R164.64] ;  /* 0x0000000ca4a47981 */ /* 0x000164000c1e1900 */
[--C-:B------:R-:W-:Y:S02]  /*0950*/  IMAD.WIDE.U32 R184, R185, 0x4, R192.reuse ;  /* 0x00000004b9b87825 */ /* 0x100fe400078e00c0 */
[----:B------:R1:W5:Y:S02]  /*0960*/  LDG.E R160, desc[UR12][R180.64] ;  /* 0x0000000cb4a07981 */ /* 0x000364000c1e1900 */
[--C-:B------:R-:W-:Y:S02]  /*0970*/  IMAD.WIDE.U32 R188, R189, 0x4, R192.reuse ;  /* 0x00000004bdbc7825 */ /* 0x100fe400078e00c0 */
[----:B------:R1:W5:Y:S02]  /*0980*/  LDG.E R161, desc[UR12][R184.64] ;  /* 0x0000000cb8a17981 */ /* 0x000364000c1e1900 */
[----:B------:R-:W-:-:S02]  /*0990*/  IMAD.WIDE.U32 R192, R3, 0x4, R192 ;  /* 0x0000000403c07825 */ /* 0x000fc400078e00c0 */
[----:B------:R-:W5:Y:S04]  /*09a0*/  LDG.E R162, desc[UR12][R188.64] ;  /* 0x0000000cbca27981 */ /* 0x000f68000c1e1900 */
[----:B------:R1:W5:Y:S01]  /*09b0*/  LDG.E R163, desc[UR12][R192.64] ;  /* 0x0000000cc0a37981 */ /* 0x000362000c1e1900 */
[----:B---3--:R-:W-:-:S05]  /*09c0*/  FSEL R198, R194, RZ, !P0 ;  /* 0x000000ffc2c67208 */ /* 0x008fca0004000000 */
[C---:B--2---:R-:W-:Y:S01]  /*09d0*/  FADD.FTZ R3, -R198.reuse, R128 ;  /* 0x00000080c6037221 */ /* 0x044fe20000010100 */
[C---:B0-----:R-:W-:Y:S01]  /*09e0*/  FADD.FTZ R165, -R198.reuse, R130 ;  /* 0x00000082c6a57221 */ /* 0x041fe20000010100 */
[----:B----4-:R-:W-:Y:S01]  /*09f0*/  MOV R128, R166 ;  /* 0x000000a600807202 */ /* 0x010fe20000000f00 */
[----:B------:R-:W-:Y:S01]  /*0a00*/  FADD.FTZ R137, -R198, R129 ;  /* 0x00000081c6897221 */ /* 0x000fe20000010100 */
[----:B------:R-:W-:Y:S01]  /*0a10*/  SHF.R.U64 R197, R166, 0x10, R167 ;  /* 0x00000010a6c57819 */ /* 0x000fe200000012a7 */
[C---:B-1----:R-:W-:Y:S01]  /*0a20*/  FADD.FTZ R181, -R198.reuse, R131 ;  /* 0x00000083c6b57221 */ /* 0x042fe20000010100 */
[----:B------:R-:W-:Y:S02]  /*0a30*/  MOV R130, R167 ;  /* 0x000000a700827202 */ /* 0x000fe40000000f00 */
[----:B------:R-:W-:Y:S01]  /*0a40*/  SHF.R.U32.HI R196, RZ, 0x10, R167 ;  /* 0x00000010ffc47819 */ /* 0x000fe200000116a7 */
[C---:B------:R-:W-:Y:S01]  /*0a50*/  FADD.FTZ R167, -R198.reuse, R132 ;  /* 0x00000084c6a77221 */ /* 0x040fe20000010100 */
[----:B------:R-:W-:Y:S01]  /*0a60*/  FADD.FTZ R179, -R198, R134 ;  /* 0x00000086c6b37221 */ /* 0x000fe20000010100 */
[----:B------:R-:W-:-:S02]  /*0a70*/  MOV R132, R168 ;  /* 0x000000a800847202 */ /* 0x000fc40000000f00 */
[----:B------:R-:W-:Y:S01]  /*0a80*/  SHF.L.U32 R131, R128, 0x10, RZ ;  /* 0x0000001080837819 */ /* 0x000fe200000006ff */
[----:B------:R-:W-:Y:S01]  /*0a90*/  FMUL.FTZ R3, R138, R3 ;  /* 0x000000038a037220 */ /* 0x000fe20000410000 */
[--C-:B------:R-:W-:Y:S02]  /*0aa0*/  SHF.R.U64 R168, R168, 0x10, R169.reuse ;  /* 0x00000010a8a87819 */ /* 0x100fe400000012a9 */
[----:B------:R-:W-:Y:S02]  /*0ab0*/  MOV R134, R169 ;  /* 0x000000a900867202 */ /* 0x000fe40000000f00 */
[----:B------:R-:W-:Y:S01]  /*0ac0*/  SHF.R.U32.HI R166, RZ, 0x10, R169 ;  /* 0x00000010ffa67819 */ /* 0x000fe200000116a9 */
[C---:B------:R-:W-:Y:S01]  /*0ad0*/  FADD.FTZ R169, -R198.reuse, R148 ;  /* 0x00000094c6a97221 */ /* 0x040fe20000010100 */
[----:B------:R-:W-:Y:S01]  /*0ae0*/  SHF.L.U32 R128, R197, 0x10, RZ ;  /* 0x00000010c5807819 */ /* 0x000fe200000006ff */
[C---:B------:R-:W-:Y:S01]  /*0af0*/  FADD.FTZ R177, -R198.reuse, R133 ;  /* 0x00000085c6b17221 */ /* 0x040fe20000010100 */
[----:B------:R-:W-:Y:S01]  /*0b00*/  FADD.FTZ R185, -R198, R150 ;  /* 0x00000096c6b97221 */ /* 0x000fe20000010100 */
[----:B------:R-:W-:Y:S01]  /*0b10*/  SHF.R.U64 R192, R170, 0x10, R171 ;  /* 0x00000010aac07819 */ /* 0x000fe200000012ab */
[----:B------:R-:W-:Y:S01]  /*0b20*/  FMUL.FTZ R148, R138, R137 ;  /* 0x000000898a947220 */ /* 0x000fe20000410000 */
[----:B------:R-:W-:-:S02]  /*0b30*/  MOV R178, R171 ;  /* 0x000000ab00b27202 */ /* 0x000fc40000000f00 */
[----:B------:R-:W-:Y:S01]  /*0b40*/  SHF.R.U32.HI R184, RZ, 0x10, R171 ;  /* 0x00000010ffb87819 */ /* 0x000fe200000116ab */
[C---:B------:R-:W-:Y:S01]  /*0b50*/  FADD.FTZ R171, -R198.reuse, R152 ;  /* 0x00000098c6ab7221 */ /* 0x040fe20000010100 */
[----:B------:R-:W-:Y:S01]  /*0b60*/  MOV R180, R173 ;  /* 0x000000ad00b47202 */ /* 0x000fe20000000f00 */
[----:B------:R-:W-:Y:S01]  /*0b70*/  FADD.FTZ R183, -R198, R149 ;  /* 0x00000095c6b77221 */ /* 0x000fe20000010100 */
[----:B------:R-:W-:Y:S01]  /*0b80*/  SHF.L.U32 R133, R130, 0x10, RZ ;  /* 0x0000001082857819 */ /* 0x000fe200000006ff */
[----:B------:R-:W-:Y:S01]  /*0b90*/  FMUL.FTZ R152, R60, R131 ;  /* 0x000000833c987220 */ /* 0x000fe20000410000 */
[----:B------:R-:W-:Y:S01]  /*0ba0*/  SHF.L.U32 R130, R196, 0x10, RZ ;  /* 0x00000010c4827819 */ /* 0x000fe200000006ff */
[C---:B------:R-:W-:Y:S01]  /*0bb0*/  FADD.FTZ R135, -R198.reuse, R135 ;  /* 0x00000087c6877221 */ /* 0x040fe20000010100 */
[----:B------:R-:W-:Y:S01]  /*0bc0*/  FADD.FTZ R187, -R198, R151 ;  /* 0x00000097c6bb7221 */ /* 0x000fe20000010100 */
[C---:B------:R-:W-:Y:S01]  /*0bd0*/  FMUL.FTZ R149, R138.reuse, R165 ;  /* 0x000000a58a957220 */ /* 0x040fe20000410000 */
[----:B------:R-:W-:Y:S01]  /*0be0*/  FMUL.FTZ R150, R138, R181 ;  /* 0x000000b58a967220 */ /* 0x000fe20000410000 */
[----:B------:R-:W-:Y:S01]  /*0bf0*/  FFMA.FTZ R64, R3, R131, R64 ;  /* 0x0000008303407223 */ /* 0x000fe20000010040 */
[----:B------:R-:W-:Y:S01]  /*0c00*/  FADD.FTZ R84, R84, R131 ;  /* 0x0000008354547221 */ /* 0x000fe20000010000 */
[----:B------:R-:W-:Y:S01]  /*0c10*/  MOV R176, R170 ;  /* 0x000000aa00b07202 */ /* 0x000fe20000000f00 */
[----:B------:R-:W-:Y:S01]  /*0c20*/  FADD.FTZ R189, -R198, R155 ;  /* 0x0000009bc6bd7221 */ /* 0x000fe20000010100 */
[----:B------:R-:W-:Y:S01]  /*0c30*/  SHF.R.U64 R190, R174, 0x10, R175 ;  /* 0x00000010aebe7819 */ /* 0x000fe200000012af */
[-C--:B------:R-:W-:Y:S01]  /*0c40*/  FFMA.FTZ R65, R148, R128.reuse, R65 ;  /* 0x0000008094417223 */ /* 0x080fe20000010041 */
[----:B------:R-:W-:Y:S01]  /*0c50*/  MOV R182, R175 ;  /* 0x000000af00b67202 */ /* 0x000fe20000000f00 */
[----:B------:R-:W-:Y:S01]  /*0c60*/  FADD.FTZ R85, R85, R128 ;  /* 0x0000008055557221 */ /* 0x000fe20000010000 */
[----:B------:R-:W-:Y:S01]  /*0c70*/  SHF.R.U32.HI R194, RZ, 0x10, R175 ;  /* 0x00000010ffc27819 */ /* 0x000fe200000116af */
[----:B------:R-:W-:Y:S01]  /*0c80*/  FMUL.FTZ R151, R61, R128 ;  /* 0x000000803d977220 */ /* 0x000fe20000410000 */
[----:B------:R-:W-:Y:S01]  /*0c90*/  SHF.L.U32 R131, R132, 0x10, RZ ;  /* 0x0000001084837819 */ /* 0x000fe200000006ff */
[----:B------:R-:W-:Y:S01]  /*0ca0*/  FMUL.FTZ R165, R138, R185 ;  /* 0x000000b98aa57220 */ /* 0x000fe20000410000 */
[--C-:B------:R-:W-:Y:S01]  /*0cb0*/  SHF.R.U64 R186, R172, 0x10, R173.reuse ;  /* 0x00000010acba7819 */ /* 0x100fe200000012ad */
[C---:B------:R-:W-:Y:S01]  /*0cc0*/  FADD.FTZ R175, -R198.reuse, R154 ;  /* 0x0000009ac6af7221 */ /* 0x040fe20000010100 */
[----:B------:R-:W-:Y:S01]  /*0cd0*/  SHF.R.U32.HI R188, RZ, 0x10, R173 ;  /* 0x00000010ffbc7819 */ /* 0x000fe200000116ad */
[C---:B------:R-:W-:Y:S01]  /*0ce0*/  FADD.FTZ R191, -R198.reuse, R156 ;  /* 0x0000009cc6bf7221 */ /* 0x040fe20000010100 */
[----:B------:R-:W-:Y:S01]  /*0cf0*/  FADD.FTZ R193, -R198, R157 ;  /* 0x0000009dc6c17221 */ /* 0x000fe20000010100 */
[----:B------:R-:W-:Y:S01]  /*0d00*/  FMUL.FTZ R155, R138, R167 ;  /* 0x000000a78a9b7220 */ /* 0x000fe20000410000 */
[----:B------:R-:W-:Y:S01]  /*0d10*/  SHF.L.U32 R128, R168, 0x10, RZ ;  /* 0x00000010a8807819 */ /* 0x000fe200000006ff */
[----:B------:R-:W-:Y:S01]  /*0d20*/  FADD.FTZ R173, -R198, R153 ;  /* 0x00000099c6ad7221 */ /* 0x000fe20000010100 */
[----:B------:R-:W-:Y:S01]  /*0d30*/  SHF.L.U32 R185, R180, 0x10, RZ ;  /* 0x00000010b4b97819 */ /* 0x000fe200000006ff */
[----:B------:R-:W-:Y:S01]  /*0d40*/  FADD.FTZ R195, -R198, R158 ;  /* 0x0000009ec6c37221 */ /* 0x000fe20000010100 */
[C---:B------:R-:W-:Y:S01]  /*0d50*/  FMUL.FTZ R156, R138.reuse, R177 ;  /* 0x000000b18a9c7220 */ /* 0x040fe20000410000 */
[----:B------:R-:W-:Y:S01]  /*0d60*/  FMUL.FTZ R157, R138, R179 ;  /* 0x000000b38a9d7220 */ /* 0x000fe20000410000 */
[----:B------:R-:W-:Y:S01]  /*0d70*/  FADD.FTZ R180, RZ, R152 ;  /* 0x00000098ffb47221 */ /* 0x000fe20000010000 */
[----:B------:R-:W-:Y:S01]  /*0d80*/  FADD.FTZ R129, -R198, R159 ;  /* 0x0000009fc6817221 */ /* 0x000fe20000010100 */
[-C--:B------:R-:W-:Y:S01]  /*0d90*/  FFMA.FTZ R67, R150, R130.reuse, R67 ;  /* 0x0000008296437223 */ /* 0x080fe20000010043 */
[----:B------:R-:W-:Y:S01]  /*0da0*/  FADD.FTZ R87, R87, R130 ;  /* 0x0000008257577221 */ /* 0x000fe20000010000 */
[----:B------:R-:W-:Y:S01]  /*0db0*/  FMUL.FTZ R153, R63, R130 ;  /* 0x000000823f997220 */ /* 0x000fe20000410000 */
[----:B------:R-:W-:Y:S01]  /*0dc0*/  FMUL.FTZ R158, R138, R135 ;  /* 0x000000878a9e7220 */ /* 0x000fe20000410000 */
[----:B------:R-:W-:Y:S01]  /*0dd0*/  FFMA.FTZ R179, R3, R152, RZ ;  /* 0x0000009803b37223 */ /* 0x000fe200000100ff */
[----:B------:R-:W-:Y:S01]  /*0de0*/  SHF.L.U32 R130, R166, 0x10, RZ ;  /* 0x00000010a6827819 */ /* 0x000fe200000006ff */
[----:B------:R-:W-:Y:S01]  /*0df0*/  FMUL.FTZ R159, R138, R169 ;  /* 0x000000a98a9f7220 */ /* 0x000fe20000410000 */
[----:B------:R-:W-:Y:S01]  /*0e00*/  SHF.L.U32 R135, R176, 0x10, RZ ;  /* 0x00000010b0877819 */ /* 0x000fe200000006ff */
[----:B------:R-:W-:Y:S01]  /*0e10*/  FMUL.FTZ R169, R138, R175 ;  /* 0x000000af8aa97220 */ /* 0x000fe20000410000 */
[-C--:B------:R-:W-:Y:S01]  /*0e20*/  FFMA.FTZ R68, R155, R131.reuse, R68 ;  /* 0x000000839b447223 */ /* 0x080fe20000010044 */
        /* <DEDUP_REMOVED lines=10> */
[----:B------:R-:W-:Y:S01]  /*0ed0*/  SHF.L.U32 R133, R134, 0x10, RZ ;  /* 0x0000001086857819 */ /* 0x000fe200000006ff */
[-C--:B------:R-:W-:Y:S01]  /*0ee0*/  FFMA.FTZ R71, R158, R130.reuse, R71 ;  /* 0x000000829e477223 */ /* 0x080fe20000010047 */
[----:B------:R-:W-:Y:S01]  /*0ef0*/  FADD.FTZ R91, R91, R130 ;  /* 0x000000825b5b7221 */ /* 0x000fe20000010000 */
[----:B------:R-:W-:Y:S01]  /*0f00*/  FMUL.FTZ R177, R59, R130 ;  /* 0x000000823bb17220 */ /* 0x000fe20000410000 */
[----:B------:R-:W-:Y:S01]  /*0f10*/  FADD.FTZ R130, R154, R131 ;  /* 0x000000839a827221 */ /* 0x000fe20000010000 */
        /* <DEDUP_REMOVED lines=21> */
[----:B------:R-:W-:-:S02]  /*1070*/  MOV R170, R172 ;  /* 0x000000ac00aa7202 */ /* 0x000fc40000000f00 */
        /* <DEDUP_REMOVED lines=21> */
[----:B------:R-:W-:Y:S01]  /*11d0*/  MOV R172, R174 ;  /* 0x000000ae00ac7202 */ /* 0x000fe20000000f00 */
[----:B------:R-:W-:Y:S01]  /*11e0*/  FADD.FTZ R97, R97, R186 ;  /* 0x000000ba61617221 */ /* 0x000fe20000010000 */
[----:B------:R-:W-:Y:S01]  /*11f0*/  SHF.L.U32 R188, R188, 0x10, RZ ;  /* 0x00000010bcbc7819 */ /* 0x000fe200000006ff */
        /* <DEDUP_REMOVED lines=50> */
.L_x_5490:
[----:B-----5:R-:W-:Y:S01]  /*1520*/  ISETP.GE.AND P2, PT, R136, 0x1, PT ;  /* 0x000000018800780c */ /* 0x020fe20003f46270 */
[----:B------:R-:W-:Y:S01]  /*1530*/  HFMA2 R129, -RZ, RZ, 0, 0 ;  /* 0x00000000ff817431 */ /* 0x000fe200000001ff */
[----:B------:R-:W-:Y:S02]  /*1540*/  MOV R147, UR7 ;  /* 0x0000000700937c02 */ /* 0x000fe40008000f00 */
[----:B------:R-:W-:-:S04]  /*1550*/  ISETP.NE.U32.AND P0, PT, RZ, UR6, PT ;  /* 0x00000006ff007c0c */ /* 0x000fc8000bf05070 */
[----:B------:R-:W-:-:S05]  /*1560*/  ISETP.NE.AND.EX P0, PT, R147, RZ, PT, P0 ;  /* 0x000000ff9300720c */ /* 0x000fca0003f05300 */
[----:B------:R-:W-:Y:S08]  /*1570*/  @!P2 BRA `(.L_x_5492) ;  /* 0x000000000018a947 */ /* 0x000ff00003800000 */
[----:B------:R-:W0:Y:S01]  /*1580*/  S2R R130, SR_TID.X ;  /* 0x0000000000827919 */ /* 0x000e220000002100 */
[----:B------:R-:W-:-:S05]  /*1590*/  IADD3 R128, PT, PT, R136, -0x1, RZ ;  /* 0xffffffff88807810 */ /* 0x000fca0007ffe0ff */
[----:B------:R-:W-:-:S05]  /*15a0*/  IMAD R128, R128, UR15, RZ ;  /* 0x0000000f80807c24 */ /* 0x000fca000f8e02ff */
[----:B------:R-:W-:-:S04]  /*15b0*/  SHF.R.S32.HI R129, RZ, 0x1f, R128 ;  /* 0x0000001fff817819 */ /* 0x000fc80000011480 */
[----:B------:R-:W-:-:S04]  /*15c0*/  LEA.HI R129, R129, R128, RZ, 0x2 ;  /* 0x0000008081817211 */ /* 0x000fc800078f10ff */
[----:B0-----:R-:W-:-:S07]  /*15d0*/  LEA.HI.SX32 R129, R129, R130, 0x1e ;  /* 0x0000008281817211 */ /* 0x001fce00078ff2ff */
.L_x_5492:
[----:B------:R-:W-:Y:S02]  /*15e0*/  MOV R137, RZ ;  /* 0x000000ff00897202 */ /* 0x000fe40000000f00 */
[----:B------:R-:W-:Y:S01]  /*15f0*/  MOV R191, RZ ;  /* 0x000000ff00bf7202 */ /* 0x000fe20000000f00 */
        /* <DEDUP_REMOVED lines=17> */
.L_x_5493:
[----:B------:R-:W0:Y:S01]  /*1710*/  S2R R10, SR_TID.X ;  /* 0x00000000000a7919 */ /* 0x000e220000002100 */
[----:B------:R-:W1:Y:S01]  /*1720*/  LDC.64 R6, c[0x0][0x3b0] ;  /* 0x0000ec00ff067b82 */ /* 0x000e620000000a00 */
[----:B------:R-:W-:Y:S01]  /*1730*/  IMAD R8, R0, UR15, RZ ;  /* 0x0000000f00087c24 */ /* 0x000fe2000f8e02ff */
[C---:B------:R-:W-:Y:S02]  /*1740*/  IADD3 R11, PT, PT, R129.reuse, 0x80, RZ ;  /* 0x00000080810b7810 */ /* 0x040fe40007ffe0ff */
[C---:B------:R-:W-:Y:S02]  /*1750*/  IADD3 R15, PT, PT, R129.reuse, 0x100, RZ ;  /* 0x00000100810f7810 */ /* 0x040fe40007ffe0ff */
[----:B------:R-:W-:Y:S02]  /*1760*/  SHF.R.S32.HI R9, RZ, 0x1f, R8 ;  /* 0x0000001fff097819 */ /* 0x000fe40000011408 */
[----:B------:R-:W2:Y:S01]  /*1770*/  LDC.64 R4, c[0x0][0x438] ;  /* 0x00010e00ff047b82 */ /* 0x000ea20000000a00 */
[----:B------:R-:W-:-:S02]  /*1780*/  IADD3 R19, PT, PT, R129, 0x180, RZ ;  /* 0x0000018081137810 */ /* 0x000fc40007ffe0ff */
[----:B------:R-:W-:Y:S02]  /*1790*/  LEA.HI R9, R9, R8, RZ, 0x2 ;  /* 0x0000000809097211 */ /* 0x000fe400078f10ff */
[----:B------:R-:W-:Y:S01]  /*17a0*/  IADD3 R13, PT, PT, R129, 0x200, RZ ;  /* 0x00000200810d7810 */ /* 0x000fe20007ffe0ff */
        /* <DEDUP_REMOVED lines=25> */
.L_x_5491:
[----:B0-----:R-:W0:Y:S01]  /*1940*/  SHFL.DOWN PT, R128, R137, 0x10, 0x1f ;  /* 0x0a001f0089807f89 */ /* 0x001e2200000e0000 */
[----:B------:R-:W1:Y:S01]  /*1950*/  LDC R197, c[0x0][0x388] ;  /* 0x0000e200ffc57b82 */ /* 0x000e620000000800 */
[----:B------:R-:W-:Y:S01]  /*1960*/  @P2 IADD3 R136, PT, PT, R136, -0x1, RZ ;  /* 0xffffffff88882810 */ /* 0x000fe20007ffe0ff */
[----:B------:R-:W-:Y:S01]  /*1970*/  BSSY.RECONVERGENT B0, `(.L_x_5494) ;  /* 0x0000026000007945 */ /* 0x000fe20003800200 */
[----:B------:R-:W2:Y:S01]  /*1980*/  SHFL.DOWN PT, R130, R191, 0x10, 0x1f ;  /* 0x0a001f00bf827f89 */ /* 0x000ea200000e0000 */
[----:B------:R-:W-:Y:S01]  /*1990*/  MOV R193, RZ ;  /* 0x000000ff00c17202 */ /* 0x000fe20000000f00 */
[----:B0-----:R-:W-:Y:S01]  /*19a0*/  FADD.FTZ R128, R128, R137 ;  /* 0x0000008980807221 */ /* 0x001fe20000010000 */
[----:B-1----:R-:W-:Y:S02]  /*19b0*/  @P2 IMAD R136, R136, R197, RZ ;  /* 0x000000c588882224 */ /* 0x002fe400078e02ff */
[----:B--2---:R-:W-:Y:S02]  /*19c0*/  FADD.FTZ R130, R130, R191 ;  /* 0x000000bf82827221 */ /* 0x004fe40000010000 */
        /* <DEDUP_REMOVED lines=8> */
[----:B0-----:R-:W-:Y:S02]  /*1a50*/  FADD.FTZ R132, R129, R132 ;  /* 0x0000008481847221 */ /* 0x001fe40000010000 */
[----:B------:R-:W0:Y:S01]  /*1a60*/  @P2 LDC.64 R128, c[0x0][0x390] ;  /* 0x0000e400ff802b82 */ /* 0x000e220000000a00 */
[----:B-1----:R-:W-:Y:S02]  /*1a70*/  FADD.FTZ R134, R131, R134 ;  /* 0x0000008683867221 */ /* 0x002fe40000010000 */
[----:B------:R-:W1:Y:S01]  /*1a80*/  SHFL.DOWN PT, R133, R132, 0x2, 0x1f ;  /* 0x08401f0084857f89 */ /* 0x000e6200000e0000 */
[----:B------:R-:W-:-:S03]  /*1a90*/  @P2 SHF.R.S32.HI R131, RZ, 0x1f, R136 ;  /* 0x0000001fff832819 */ /* 0x000fc60000011488 */
[----:B------:R-:W2:Y:S01]  /*1aa0*/  SHFL.DOWN PT, R135, R134, 0x2, 0x1f ;  /* 0x08401f0086877f89 */ /* 0x000ea200000e0000 */
[----:B------:R-:W-:-:S04]  /*1ab0*/  @P2 LEA.HI R136, R131, R136, RZ, 0x2 ;  /* 0x0000008883882211 */ /* 0x000fc800078f10ff */
[----:B------:R-:W-:-:S05]  /*1ac0*/  @P2 LEA.HI.SX32 R193, R136, R191, 0x1e ;  /* 0x000000bf88c12211 */ /* 0x000fca00078ff2ff */
[----:B0-----:R-:W-:-:S04]  /*1ad0*/  @P2 IMAD.WIDE.U32 R136, R193, 0x8, R128 ;  /* 0x00000008c1882825 */ /* 0x001fc800078e0080 */
[----:B-1----:R-:W-:Y:S01]  /*1ae0*/  FADD.FTZ R133, R132, R133 ;  /* 0x0000008584857221 */ /* 0x002fe20000010000 */
[----:B--2---:R-:W-:-:S04]  /*1af0*/  FADD.FTZ R135, R134, R135 ;  /* 0x0000008786877221 */ /* 0x004fc80000010000 */
        /* <DEDUP_REMOVED lines=13> */
.L_x_5495:
[----:B------:R-:W-:Y:S05]  /*1bd0*/  BSYNC.RECONVERGENT B0 ;  /* 0x0000000000007941 */ /* 0x000fea0003800200 */
.L_x_5494:
        /* <DEDUP_REMOVED lines=65> */
.L_x_5500:
[----:B------:R-:W-:Y:S05]  /*1ff0*/  BSYNC.RECONVERGENT B0 ;  /* 0x0000000000007941 */ /* 0x000fea0003800200 */
.L_x_5499:
[----:B------:R-:W-:-:S07]  /*2000*/  FADD.FTZ R120, R120, R131 ;  /* 0x0000008378787221 */ /* 0x000fce0000010000 */
.L_x_5498:
        /* <DEDUP_REMOVED lines=24> */
.L_x_5503:
[----:B------:R-:W-:Y:S05]  /*2190*/  BSYNC.RECONVERGENT B0 ;  /* 0x0000000000007941 */ /* 0x000fea0003800200 */
.L_x_5502:
[----:B------:R-:W-:-:S07]  /*21a0*/  FADD.FTZ R121, R121, R132 ;  /* 0x0000008479797221 */ /* 0x000fce0000010000 */
.L_x_5501:
        /* <DEDUP_REMOVED lines=24> */
.L_x_5506:
[----:B------:R-:W-:Y:S05]  /*2330*/  BSYNC.RECONVERGENT B0 ;  /* 0x0000000000007941 */ /* 0x000fea0003800200 */
.L_x_5505:
[----:B------:R-:W-:-:S07]  /*2340*/  FADD.FTZ R122, R122, R131 ;  /* 0x000000837a7a7221 */ /* 0x000fce0000010000 */
.L_x_5504:
        /* <DEDUP_REMOVED lines=24> */
.L_x_5509:
[----:B------:R-:W-:Y:S05]  /*24d0*/  BSYNC.RECONVERGENT B0 ;  /* 0x0000000000007941 */ /* 0x000fea0003800200 */
.L_x_5508:
[----:B------:R-:W-:Y:S01]  /*24e0*/  FADD.FTZ R123, R123, R132 ;  /* 0x000000847b7b7221 */ /* 0x000fe20000010000 */
[----:B------:R-:W-:Y:S06]  /*24f0*/  BRA `(.L_x_5507) ;  /* 0x0000000c00d07947 */ /* 0x000fec0003800000 */
.L_x_5497:
        /* <DEDUP_REMOVED lines=24> */
.L_x_5512:
[----:B------:R-:W-:Y:S05]  /*2680*/  BSYNC.RECONVERGENT B0 ;  /* 0x0000000000007941 */ /* 0x000fea0003800200 */
.L_x_5511:
[----:B------:R-:W-:-:S07]  /*2690*/  FADD.FTZ R120, R120, R125 ;  /* 0x0000007d78787221 */ /* 0x000fce0000010000 */
.L_x_5510:
        /* <DEDUP_REMOVED lines=24> */
.L_x_5515:
[----:B------:R-:W-:Y:S05]  /*2820*/  BSYNC.RECONVERGENT B0 ;  /* 0x0000000000007941 */ /* 0x000fea0003800200 */
.L_x_5514:
[----:B------:R-:W-:-:S07]  /*2830*/  FADD.FTZ R121, R121, R124 ;  /* 0x0000007c79797221 */ /* 0x000fce0000010000 */
.L_x_5513:
        /* <DEDUP_REMOVED lines=24> */
.L_x_5518:
[----:B------:R-:W-:Y:S05]  /*29c0*/  BSYNC.RECONVERGENT B0 ;  /* 0x0000000000007941 */ /* 0x000fea0003800200 */
.L_x_5517:
[----:B------:R-:W-:-:S07]  /*29d0*/  FADD.FTZ R122, R122, R125 ;  /* 0x0000007d7a7a7221 */ /* 0x000fce0000010000 */
.L_x_5516:
        /* <DEDUP_REMOVED lines=30> */
.L_x_5496:
[----:B------:R-:W-:Y:S01]  /*2bc0*/  UMOV UR4, UR8 ;  /* 0x0000000800047c82 */ /* 0x000fe20008000000 */
[----:B------:R-:W-:Y:S01]  /*2bd0*/  UMOV UR5, UR9 ;  /* 0x0000000900057c82 */ /* 0x000fe20008000000 */
[----:B------:R-:W-:-:S04]  /*2be0*/  UISETP.NE.U32.AND UP0, UPT, UR4, URZ, UPT ;  /* 0x000000ff0400728c */ /* 0x000fc8000bf05070 */
[----:B------:R-:W-:-:S09]  /*2bf0*/  UISETP.NE.AND.EX UP0, UPT, UR5, URZ, UPT, UP0 ;  /* 0x000000ff0500728c */ /* 0x000fd2000bf05300 */
[----:B------:R-:W-:Y:S05]  /*2c00*/  BRA.U UP0, `(.L_x_5519) ;  /* 0x0000000500047547 */ /* 0x000fea000b800000 */
        /* <DEDUP_REMOVED lines=16> */
.L_x_5520:
        /* <DEDUP_REMOVED lines=16> */
.L_x_5521:
        /* <DEDUP_REMOVED lines=16> */
.L_x_5522:
[----:B------:R-:W-:Y:S05]  /*2f10*/  @!P2 BRA `(.L_x_5507) ;  /* 0x000000040048a947 */ /* 0x000fea0003800000 */
[----:B------:R-:W-:Y:S01]  /*2f20*/  @P3 FFMA.FTZ R132, R150, R130, R129 ;  /* 0x0000008296843223 */ /* 0x000fe20000010081 */
[----:B-----5:R-:W-:Y:S02]  /*2f30*/  MOV R131, R23 ;  /* 0x0000001700837202 */ /* 0x020fe40000000f00 */
[----:B------:R-:W-:Y:S01]  /*2f40*/  ISETP.GE.U32.AND P0, PT, R164, 0x1000000, PT ;  /* 0x01000000a400780c */ /* 0x000fe20003f06070 */
        /* <DEDUP_REMOVED lines=11> */
[----:B------:R-:W-:Y:S01]  /*3000*/  PRMT R146, R131, 0x7610, R146 ;  /* 0x0000761083927816 */ /* 0x000fe20000000092 */
[----:B------:R-:W-:Y:S06]  /*3010*/  BRA `(.L_x_5507) ;  /* 0x0000000400087947 */ /* 0x000fec0003800000 */
.L_x_5519:
[-CC-:B------:R-:W-:Y:S01]  /*3020*/  @P3 FFMA.FTZ R125, R149, R130.reuse, R129.reuse ;  /* 0x00000082957d3223 */ /* 0x180fe20000010081 */
[-CC-:B------:R-:W-:Y:S01]  /*3030*/  @P3 FFMA.FTZ R124, R148, R130.reuse, R129.reuse ;  /* 0x00000082947c3223 */ /* 0x180fe20000010081 */
[----:B------:R-:W-:Y:S01]  /*3040*/  @P3 FFMA.FTZ R134, R150, R130, R129 ;  /* 0x0000008296863223 */ /* 0x000fe20000010081 */
[----:B-----5:R-:W-:Y:S01]  /*3050*/  MOV R126, R22 ;  /* 0x00000016007e7202 */ /* 0x020fe20000000f00 */
        /* <DEDUP_REMOVED lines=24> */
.L_x_5523:
        /* <DEDUP_REMOVED lines=12> */
.L_x_5524:
[----:B------:R-:W-:Y:S05]  /*32a0*/  @!P2 BRA `(.L_x_5525) ;  /* 0x00000000002ca947 */ /* 0x000fea0003800000 */
        /* <DEDUP_REMOVED lines=11> */
.L_x_5525:
[----:B------:R-:W-:Y:S02]  /*3360*/  MOV R125, R132 ;  /* 0x00000084007d7202 */ /* 0x000fe40000000f00 */
[----:B------:R-:W-:Y:S01]  /*3370*/  MOV R127, R133 ;  /* 0x00000085007f7202 */ /* 0x000fe20000000f00 */
        /* <DEDUP_REMOVED lines=12> */
.L_x_5507:
        /* <DEDUP_REMOVED lines=16> */
.L_x_5526:
        /* <DEDUP_REMOVED lines=9> */
.L_x_5527:
[----:B------:R-:W-:Y:S05]  /*35d0*/  @!P1 BRA `(.L_x_5528) ;  /* 0x0000000800189947 */ /* 0x000fea0003800000 */
[----:B------:R-:W-:Y:S05]  /*35e0*/  @!P0 BRA `(.L_x_5529) ;  /* 0x0000000400108947 */ /* 0x000fea0003800000 */
[-CC-:B0-----:R-:W-:Y:S01]  /*35f0*/  @P3 FFMA.FTZ R125, R157, R130.reuse, R129.reuse ;  /* 0x000000829d7d3223 */ /* 0x181fe20000010081 */
[-CC-:B------:R-:W-:Y:S01]  /*3600*/  @P3 FFMA.FTZ R124, R156, R130.reuse, R129.reuse ;  /* 0x000000829c7c3223 */ /* 0x180fe20000010081 */
[----:B-1----:R-:W-:Y:S01]  /*3610*/  @P3 FFMA.FTZ R134, R158, R130, R129 ;  /* 0x000000829e863223 */ /* 0x002fe20000010081 */
[----:B-----5:R-:W-:Y:S01]  /*3620*/  MOV R133, R18 ;  /* 0x0000001200857202 */ /* 0x020fe20000000f00 */
        /* <DEDUP_REMOVED lines=25> */
.L_x_5530:
        /* <DEDUP_REMOVED lines=12> */
.L_x_5531:
        /* <DEDUP_REMOVED lines=12> */
.L_x_5532:
        /* <DEDUP_REMOVED lines=15> */
.L_x_5529:
        /* <DEDUP_REMOVED lines=16> */
.L_x_5534:
        /* <DEDUP_REMOVED lines=16> */
.L_x_5535:
        /* <DEDUP_REMOVED lines=16> */
.L_x_5536:
[----:B------:R-:W-:Y:S05]  /*3d30*/  @!P2 BRA `(.L_x_5533) ;  /* 0x0000000c0094a947 */ /* 0x000fea0003800000 */
[----:B01----:R-:W-:Y:S01]  /*3d40*/  @P3 FFMA.FTZ R132, R158, R130, R129 ;  /* 0x000000829e843223 */ /* 0x003fe20000010081 */
        /* <DEDUP_REMOVED lines=15> */
.L_x_5528:
        /* <DEDUP_REMOVED lines=25> */
.L_x_5540:
[----:B------:R-:W-:Y:S05]  /*3fd0*/  BSYNC.RECONVERGENT B0 ;  /* 0x0000000000007941 */ /* 0x000fea0003800200 */
.L_x_5539:
[----:B------:R-:W-:-:S07]  /*3fe0*/  FADD.FTZ R116, R116, R125 ;  /* 0x0000007d74747221 */ /* 0x000fce0000010000 */
.L_x_5538:
        /* <DEDUP_REMOVED lines=24> */
.L_x_5543:
[----:B------:R-:W-:Y:S05]  /*4170*/  BSYNC.RECONVERGENT B0 ;  /* 0x0000000000007941 */ /* 0x000fea0003800200 */
.L_x_5542:
[----:B------:R-:W-:-:S07]  /*4180*/  FADD.FTZ R117, R117, R124 ;  /* 0x0000007c75757221 */ /* 0x000fce0000010000 */
.L_x_5541:
        /* <DEDUP_REMOVED lines=24> */
.L_x_5546:
[----:B------:R-:W-:Y:S05]  /*4310*/  BSYNC.RECONVERGENT B0 ;  /* 0x0000000000007941 */ /* 0x000fea0003800200 */
.L_x_5545:
[----:B------:R-:W-:-:S07]  /*4320*/  FADD.FTZ R118, R118, R125 ;  /* 0x0000007d76767221 */ /* 0x000fce0000010000 */
.L_x_5544:
        /* <DEDUP_REMOVED lines=30> */
.L_x_5537:
        /* <DEDUP_REMOVED lines=18> */
[----:B------:R-:W-:-:S05]  /*4630*/  FMUL.FTZ R131, R138, R131 ;  /* 0x000000838a837220 */ /* 0x000fca0000410000 */
[----:B------:R-:W-:-:S05]  /*4640*/  FSEL R131, R131, RZ, P4 ;  /* 0x000000ff83837208 */ /* 0x000fca0002000000 */
[----:B01----:R-:W-:Y:S01]  /*4650*/  FMUL.FTZ R132, R131, UR17 ;  /* 0x0000001183847c20 */ /* 0x003fe20008410000 */
[----:B------:R-:W-:-:S03]  /*4660*/  SHF.L.U32 R131, R139, 0x10, RZ ;  /* 0x000000108b837819 */ /* 0x000fc600000006ff */
[----:B------:R-:W-:-:S04]  /*4670*/  FMUL.FTZ R132, R132, UR16 ;  /* 0x0000001084847c20 */ /* 0x000fc80008410000 */
[----:B------:R-:W-:-:S07]  /*4680*/  FMUL.FTZ R131, R131, R132 ;  /* 0x0000008483837220 */ /* 0x000fce0000410000 */
.L_x_5549:
[----:B------:R-:W-:Y:S05]  /*4690*/  BSYNC.RECONVERGENT B0 ;  /* 0x0000000000007941 */ /* 0x000fea0003800200 */
.L_x_5548:
[----:B------:R-:W-:-:S07]  /*46a0*/  FADD.FTZ R116, R116, R131 ;  /* 0x0000008374747221 */ /* 0x000fce0000010000 */
.L_x_5547:
        /* <DEDUP_REMOVED lines=24> */
.L_x_5552:
[----:B------:R-:W-:Y:S05]  /*4830*/  BSYNC.RECONVERGENT B0 ;  /* 0x0000000000007941 */ /* 0x000fea0003800200 */
.L_x_5551:
[----:B------:R-:W-:-:S07]  /*4840*/  FADD.FTZ R117, R117, R132 ;  /* 0x0000008475757221 */ /* 0x000fce0000010000 */
.L_x_5550:
        /* <DEDUP_REMOVED lines=24> */
.L_x_5555:
[----:B------:R-:W-:Y:S05]  /*49d0*/  BSYNC.RECONVERGENT B0 ;  /* 0x0000000000007941 */ /* 0x000fea0003800200 */
.L_x_5554:
[----:B------:R-:W-:-:S07]  /*49e0*/  FADD.FTZ R118, R118, R131 ;  /* 0x0000008376767221 */ /* 0x000fce0000010000 */
.L_x_5553:
        /* <DEDUP_REMOVED lines=24> */
.L_x_5557:
[----:B------:R-:W-:Y:S05]  /*4b70*/  BSYNC.RECONVERGENT B0 ;  /* 0x0000000000007941 */ /* 0x000fea0003800200 */
.L_x_5556:
[----:B------:R-:W-:-:S07]  /*4b80*/  FADD.FTZ R119, R119, R132 ;  /* 0x0000008477777221 */ /* 0x000fce0000010000 */
.L_x_5533:
        /* <DEDUP_REMOVED lines=14> */
.L_x_5558:
        /* <DEDUP_REMOVED lines=9> */
.L_x_5559:
        /* <DEDUP_REMOVED lines=31> */
.L_x_5562:
        /* <DEDUP_REMOVED lines=12> */
.L_x_5563:
        /* <DEDUP_REMOVED lines=12> */
.L_x_5564:
        /* <DEDUP_REMOVED lines=15> */
.L_x_5561:
        /* <DEDUP_REMOVED lines=16> */
.L_x_5566:
        /* <DEDUP_REMOVED lines=16> */
.L_x_5567:
        /* <DEDUP_REMOVED lines=16> */
.L_x_5568:
        /* <DEDUP_REMOVED lines=17> */
.L_x_5560:
        /* <DEDUP_REMOVED lines=25> */
.L_x_5572:
[----:B------:R-:W-:Y:S05]  /*5700*/  BSYNC.RECONVERGENT B0 ;  /* 0x0000000000007941 */ /* 0x000fea0003800200 */
.L_x_5571:
[----:B------:R-:W-:-:S07]  /*5710*/  FADD.FTZ R112, R112, R125 ;  /* 0x0000007d70707221 */ /* 0x000fce0000010000 */
.L_x_5570:
        /* <DEDUP_REMOVED lines=24> */
.L_x_5575:
[----:B------:R-:W-:Y:S05]  /*58a0*/  BSYNC.RECONVERGENT B0 ;  /* 0x0000000000007941 */ /* 0x000fea0003800200 */
.L_x_5574:
[----:B------:R-:W-:-:S07]  /*58b0*/  FADD.FTZ R113, R113, R124 ;  /* 0x0000007c71717221 */ /* 0x000fce0000010000 */
.L_x_5573:
        /* <DEDUP_REMOVED lines=24> */
.L_x_5578:
[----:B------:R-:W-:Y:S05]  /*5a40*/  BSYNC.RECONVERGENT B0 ;  /* 0x0000000000007941 */ /* 0x000fea0003800200 */
.L_x_5577:
[----:B------:R-:W-:-:S07]  /*5a50*/  FADD.FTZ R114, R114, R125 ;  /* 0x0000007d72727221 */ /* 0x000fce0000010000 */
.L_x_5576:
        /* <DEDUP_REMOVED lines=30> */
.L_x_5569:
        /* <DEDUP_REMOVED lines=24> */
.L_x_5581:
[----:B------:R-:W-:Y:S05]  /*5dc0*/  BSYNC.RECONVERGENT B0 ;  /* 0x0000000000007941 */ /* 0x000fea0003800200 */
.L_x_5580:
[----:B------:R-:W-:-:S07]  /*5dd0*/  FADD.FTZ R112, R112, R131 ;  /* 0x0000008370707221 */ /* 0x000fce0000010000 */
.L_x_5579:
        /* <DEDUP_REMOVED lines=24> */
.L_x_5584:
[----:B------:R-:W-:Y:S05]  /*5f60*/  BSYNC.RECONVERGENT B0 ;  /* 0x0000000000007941 */ /* 0x000fea0003800200 */
.L_x_5583:
[----:B------:R-:W-:-:S07]  /*5f70*/  FADD.FTZ R113, R113, R132 ;  /* 0x0000008471717221 */ /* 0x000fce0000010000 */
.L_x_5582:
        /* <DEDUP_REMOVED lines=24> */
.L_x_5587:
[----:B------:R-:W-:Y:S05]  /*6100*/  BSYNC.RECONVERGENT B0 ;  /* 0x0000000000007941 */ /* 0x000fea0003800200 */
.L_x_5586:
[----:B------:R-:W-:-:S07]  /*6110*/  FADD.FTZ R114, R114, R131 ;  /* 0x0000008372727221 */ /* 0x000fce0000010000 */
.L_x_5585:
        /* <DEDUP_REMOVED lines=24> */
.L_x_5589:
[----:B------:R-:W-:Y:S05]  /*62a0*/  BSYNC.RECONVERGENT B0 ;  /* 0x0000000000007941 */ /* 0x000fea0003800200 */
.L_x_5588:
[----:B------:R-:W-:-:S07]  /*62b0*/  FADD.FTZ R115, R115, R132 ;  /* 0x0000008473737221 */ /* 0x000fce0000010000 */
.L_x_5565:
        /* <DEDUP_REMOVED lines=14> */
.L_x_5590:
        /* <DEDUP_REMOVED lines=9> */
.L_x_5591:
        /* <DEDUP_REMOVED lines=31> */
.L_x_5594:
        /* <DEDUP_REMOVED lines=12> */
.L_x_5595:
        /* <DEDUP_REMOVED lines=12> */
.L_x_5596:
        /* <DEDUP_REMOVED lines=15> */
.L_x_5593:
        /* <DEDUP_REMOVED lines=16> */
.L_x_5598:
        /* <DEDUP_REMOVED lines=16> */
.L_x_5599:
        /* <DEDUP_REMOVED lines=16> */
.L_x_5600:
        /* <DEDUP_REMOVED lines=17> */
.L_x_5592:
        /* <DEDUP_REMOVED lines=25> */
.L_x_5604:
[----:B------:R-:W-:Y:S05]  /*6e30*/  BSYNC.RECONVERGENT B0 ;  /* 0x0000000000007941 */ /* 0x000fea0003800200 */
.L_x_5603:
[----:B------:R-:W-:-:S07]  /*6e40*/  FADD.FTZ R108, R108, R125 ;  /* 0x0000007d6c6c7221 */ /* 0x000fce0000010000 */
.L_x_5602:
        /* <DEDUP_REMOVED lines=24> */
.L_x_5607:
[----:B------:R-:W-:Y:S05]  /*6fd0*/  BSYNC.RECONVERGENT B0 ;  /* 0x0000000000007941 */ /* 0x000fea0003800200 */
.L_x_5606:
[----:B------:R-:W-:-:S07]  /*6fe0*/  FADD.FTZ R109, R109, R124 ;  /* 0x0000007c6d6d7221 */ /* 0x000fce0000010000 */
.L_x_5605:
        /* <DEDUP_REMOVED lines=24> */
.L_x_5610:
[----:B------:R-:W-:Y:S05]  /*7170*/  BSYNC.RECONVERGENT B0 ;  /* 0x0000000000007941 */ /* 0x000fea0003800200 */
.L_x_5609:
[----:B------:R-:W-:-:S07]  /*7180*/  FADD.FTZ R110, R110, R125 ;  /* 0x0000007d6e6e7221 */ /* 0x000fce0000010000 */
.L_x_5608:
        /* <DEDUP_REMOVED lines=30> */
.L_x_5601:
        /* <DEDUP_REMOVED lines=24> */
.L_x_5613:
[----:B------:R-:W-:Y:S05]  /*74f0*/  BSYNC.RECONVERGENT B0 ;  /* 0x0000000000007941 */ /* 0x000fea0003800200 */
.L_x_5612:
[----:B------:R-:W-:-:S07]  /*7500*/  FADD.FTZ R108, R108, R131 ;  /* 0x000000836c6c7221 */ /* 0x000fce0000010000 */
.L_x_5611:
        /* <DEDUP_REMOVED lines=24> */
.L_x_5616:
[----:B------:R-:W-:Y:S05]  /*7690*/  BSYNC.RECONVERGENT B0 ;  /* 0x0000000000007941 */ /* 0x000fea0003800200 */
.L_x_5615:
[----:B------:R-:W-:-:S07]  /*76a0*/  FADD.FTZ R109, R109, R132 ;  /* 0x000000846d6d7221 */ /* 0x000fce0000010000 */
.L_x_5614:
        /* <DEDUP_REMOVED lines=24> */
.L_x_5619:
[----:B------:R-:W-:Y:S05]  /*7830*/  BSYNC.RECONVERGENT B0 ;  /* 0x0000000000007941 */ /* 0x000fea0003800200 */
.L_x_5618:
[----:B------:R-:W-:-:S07]  /*7840*/  FADD.FTZ R110, R110, R131 ;  /* 0x000000836e6e7221 */ /* 0x000fce0000010000 */
.L_x_5617:
        /* <DEDUP_REMOVED lines=24> */
.L_x_5621:
[----:B------:R-:W-:Y:S05]  /*79d0*/  BSYNC.RECONVERGENT B0 ;  /* 0x0000000000007941 */ /* 0x000fea0003800200 */
.L_x_5620:
[----:B------:R-:W-:-:S07]  /*79e0*/  FADD.FTZ R111, R111, R132 ;  /* 0x000000846f6f7221 */ /* 0x000fce0000010000 */
.L_x_5597:
[----:B01----:R-:W0:Y:S01]  /*79f0*/  @P0 LDC.64 R132, c[0x0][0x478] ;  /* 0x00011e00ff840b82 */ /* 0x003e220000000a00 */
[----:B------:R-:W-:-:S05]  /*7a00*/  @P0 IADD3 R131, PT, PT, R128, 0x180, RZ ;  /* 0x0000018080830810 */ /* 0x000fca0007ffe0ff */
[----:B0-----:R-:W-:Y:S01]  /*7a10*/  @P0 IMAD.WIDE.U32 R132, R131, 0x10, R132 ;  /* 0x0000001083840825 */ /* 0x001fe200078e0084 */
[----:B------:R-:W-:-:S04]  /*7a20*/  IADD3 R131, PT, PT, R193, 0x200, RZ ;  /* 0x00000200c1837810 */ /* 0x000fc80007ffe0ff */
        /* <DEDUP_REMOVED lines=11> */
.L_x_5622:
        /* <DEDUP_REMOVED lines=8> */
.L_x_5623:
[----:B------:R-:W-:Y:S05]  /*7b60*/  @!P1 BRA `(.L_x_5624) ;  /* 0x0000000800149947 */ /* 0x000fea0003800000 */
[----:B------:R-:W-:Y:S05]  /*7b70*/  @!P0 BRA `(.L_x_5625) ;  /* 0x00000004000c8947 */ /* 0x000fea0003800000 */
[-CC-:B0-----:R-:W-:Y:S01]  /*7b80*/  @P3 FFMA.FTZ R125, R173, R130.reuse, R129.reuse ;  /* 0x00000082ad7d3223 */ /* 0x181fe20000010081 */
[----:B------:R-:W-:Y:S01]  /*7b90*/  @P3 FFMA.FTZ R2, R174, R130, R129 ;  /* 0x00000082ae023223 */ /* 0x000fe20000010081 */
[----:B-----5:R-:W-:Y:S02]  /*7ba0*/  MOV R126, R6 ;  /* 0x00000006007e7202 */ /* 0x020fe40000000f00 */
[----:B------:R-:W-:Y:S01]  /*7bb0*/  @P3 FADD.FTZ R127, R190, -R125 ;  /* 0x8000007dbe7f3221 */ /* 0x000fe20000010000 */
[-CC-:B------:R-:W-:Y:S01]  /*7bc0*/  @P3 FFMA.FTZ R125, R171, R130.reuse, R129.reuse ;  /* 0x00000082ab7d3223 */ /* 0x180fe20000010081 */
[----:B------:R-:W-:Y:S01]  /*7bd0*/  @P3 FFMA.FTZ R130, R192, R130, R129 ;  /* 0x00000082c0823223 */ /* 0x000fe20000010081 */
[----:B------:R-:W-:Y:S01]  /*7be0*/  @P3 FADD.FTZ R2, R187, -R2 ;  /* 0x80000002bb023221 */ /* 0x000fe20000010000 */
[----:B------:R-:W-:Y:S01]  /*7bf0*/  MOV R129, R5 ;  /* 0x0000000500817202 */ /* 0x000fe20000000f00 */
[----:B------:R-:W-:Y:S01]  /*7c00*/  @P3 FADD.FTZ R125, R188, -R125 ;  /* 0x8000007dbc7d3221 */ /* 0x000fe20000010000 */
[----:B------:R-:W-:Y:S01]  /*7c10*/  @P3 FADD.FTZ R130, R189, -R130 ;  /* 0x80000082bd823221 */ /* 0x000fe20000010000 */
[----:B-1----:R-:W-:Y:S01]  /*7c20*/  MOV R132, R7 ;  /* 0x0000000700847202 */ /* 0x002fe20000000f00 */
[C---:B------:R-:W-:Y:S01]  /*7c30*/  @P3 FFMA.FTZ R126, R138.reuse, R127, R6 ;  /* 0x0000007f8a7e3223 */ /* 0x040fe20000010006 */
[----:B------:R-:W-:Y:S01]  /*7c40*/  MOV R124, R4 ;  /* 0x00000004007c7202 */ /* 0x000fe20000000f00 */
[C---:B------:R-:W-:Y:S01]  /*7c50*/  @P3 FFMA.FTZ R129, R138.reuse, R2, R5 ;  /* 0x000000028a813223 */ /* 0x040fe20000010005 */
        /* <DEDUP_REMOVED lines=14> */
.L_x_5626:
        /* <DEDUP_REMOVED lines=12> */
.L_x_5627:
        /* <DEDUP_REMOVED lines=12> */
.L_x_5628:
        /* <DEDUP_REMOVED lines=15> */
.L_x_5625:
        /* <DEDUP_REMOVED lines=16> */
.L_x_5630:
        /* <DEDUP_REMOVED lines=16> */
.L_x_5631:
        /* <DEDUP_REMOVED lines=16> */
.L_x_5632:
        /* <DEDUP_REMOVED lines=9> */
[----:B01----:R-:W-:Y:S02]  /*8340*/  @P1 SHF.L.U32 R133, R142, 0x10, RZ ;  /* 0x000000108e851819 */ /* 0x003fe400000006ff */
[----:B------:R-:W-:-:S03]  /*8350*/  FMUL.FTZ R129, R43, R130 ;  /* 0x000000822b817220 */ /* 0x000fc60000410000 */
[----:B------:R-:W-:Y:S02]  /*8360*/  @P1 FMUL.FTZ R2, R133, R130 ;  /* 0x0000008285021220 */ /* 0x000fe40000410000 */
[----:B------:R-:W-:Y:S02]  /*8370*/  FSEL R129, R129, RZ, P1 ;  /* 0x000000ff81817208 */ /* 0x000fe40000800000 */
[----:B------:R-:W-:Y:S02]  /*8380*/  FADD.FTZ R107, R107, R2 ;  /* 0x000000026b6b7221 */ /* 0x000fe40000010000 */
[----:B------:R-:W-:-:S04]  /*8390*/  F2FP.BF16.F32.PACK_AB R129, RZ, R129 ;  /* 0x00000081ff81723e */ /* 0x000fc800000010ff */
[----:B------:R-:W-:Y:S01]  /*83a0*/  PRMT R146, R129, 0x7610, R146 ;  /* 0x0000761081927816 */ /* 0x000fe20000000092 */
[----:B------:R-:W-:Y:S06]  /*83b0*/  BRA `(.L_x_5629) ;  /* 0x0000000c00307947 */ /* 0x000fec0003800000 */
.L_x_5624:
        /* <DEDUP_REMOVED lines=25> */
.L_x_5636:
[----:B------:R-:W-:Y:S05]  /*8550*/  BSYNC.RECONVERGENT B0 ;  /* 0x0000000000007941 */ /* 0x000fea0003800200 */
.L_x_5635:
[----:B------:R-:W-:-:S07]  /*8560*/  FADD.FTZ R104, R104, R125 ;  /* 0x0000007d68687221 */ /* 0x000fce0000010000 */
.L_x_5634:
        /* <DEDUP_REMOVED lines=24> */
.L_x_5639:
[----:B------:R-:W-:Y:S05]  /*86f0*/  BSYNC.RECONVERGENT B0 ;  /* 0x0000000000007941 */ /* 0x000fea0003800200 */
.L_x_5638:
[----:B------:R-:W-:-:S07]  /*8700*/  FADD.FTZ R105, R105, R124 ;  /* 0x0000007c69697221 */ /* 0x000fce0000010000 */
.L_x_5637:
        /* <DEDUP_REMOVED lines=24> */
.L_x_5642:
[----:B------:R-:W-:Y:S05]  /*8890*/  BSYNC.RECONVERGENT B0 ;  /* 0x0000000000007941 */ /* 0x000fea0003800200 */
.L_x_5641:
[----:B------:R-:W-:-:S07]  /*88a0*/  FADD.FTZ R106, R106, R125 ;  /* 0x0000007d6a6a7221 */ /* 0x000fce0000010000 */
.L_x_5640:
[----:B------:R-:W-:Y:S01]  /*88b0*/  ISETP.GT.AND P1, PT, R2, RZ, PT ;  /* 0x000000ff0200720c */ /* 0x000fe20003f24270 */
[-CC-:B0-----:R-:W-:Y:S01]  /*88c0*/  FFMA.FTZ R125, R173, R130.reuse, R129.reuse ;  /* 0x00000082ad7d7223 */ /* 0x181fe20000010081 */
[-CC-:B------:R-:W-:Y:S01]  /*88d0*/  FFMA.FTZ R124, R192, R130.reuse, R129.reuse ;  /* 0x00000082c07c7223 */ /* 0x180fe20000010081 */
[-CC-:B------:R-:W-:Y:S01]  /*88e0*/  FFMA.FTZ R2, R174, R130.reuse, R129.reuse ;  /* 0x00000082ae027223 */ /* 0x180fe20000010081 */
[----:B------:R-:W-:Y:S01]  /*88f0*/  FFMA.FTZ R129, R171, R130, R129 ;  /* 0x00000082ab817223 */ /* 0x000fe20000010081 */
[----:B------:R-:W-:Y:S01]  /*8900*/  FADD.FTZ R125, R190, -R125 ;  /* 0x8000007dbe7d7221 */ /* 0x000fe20000010000 */
[----:B-1----:R-:W-:Y:S01]  /*8910*/  FADD.FTZ R133, R189, -R124 ;  /* 0x8000007cbd857221 */ /* 0x002fe20000010000 */
[----:B------:R-:W-:Y:S01]  /*8920*/  FADD.FTZ R127, R187, -R2 ;  /* 0x80000002bb7f7221 */ /* 0x000fe20000010000 */
[----:B------:R-:W-:Y:S01]  /*8930*/  FADD.FTZ R129, R188, -R129 ;  /* 0x80000081bc817221 */ /* 0x000fe20000010000 */
[C---:B------:R-:W-:Y:S01]  /*8940*/  FMUL.FTZ R125, R138.reuse, R125 ;  /* 0x0000007d8a7d7220 */ /* 0x040fe20000410000 */
[C---:B------:R-:W-:Y:S01]  /*8950*/  FMUL.FTZ R2, R138.reuse, R133 ;  /* 0x000000858a027220 */ /* 0x040fe20000410000 */
        /* <DEDUP_REMOVED lines=19> */
.L_x_5633:
        /* <DEDUP_REMOVED lines=24> */
.L_x_5645:
[----:B------:R-:W-:Y:S05]  /*8c10*/  BSYNC.RECONVERGENT B0 ;  /* 0x0000000000007941 */ /* 0x000fea0003800200 */
.L_x_5644:
[----:B------:R-:W-:-:S07]  /*8c20*/  FADD.FTZ R104, R104, R133 ;  /* 0x0000008568687221 */ /* 0x000fce0000010000 */
.L_x_5643:
        /* <DEDUP_REMOVED lines=24> */
.L_x_5648:
[----:B------:R-:W-:Y:S05]  /*8db0*/  BSYNC.RECONVERGENT B0 ;  /* 0x0000000000007941 */ /* 0x000fea0003800200 */
.L_x_5647:
[----:B------:R-:W-:-:S07]  /*8dc0*/  FADD.FTZ R105, R105, R132 ;  /* 0x0000008469697221 */ /* 0x000fce0000010000 */
.L_x_5646:
        /* <DEDUP_REMOVED lines=24> */
.L_x_5651:
[----:B------:R-:W-:Y:S05]  /*8f50*/  BSYNC.RECONVERGENT B0 ;  /* 0x0000000000007941 */ /* 0x000fea0003800200 */
.L_x_5650:
[----:B------:R-:W-:-:S07]  /*8f60*/  FADD.FTZ R106, R106, R133 ;  /* 0x000000856a6a7221 */ /* 0x000fce0000010000 */
.L_x_5649:
        /* <DEDUP_REMOVED lines=11> */
[----:B01----:R-:W-:-:S03]  /*9020*/  @P1 SHF.L.U32 R133, R142, 0x10, RZ ;  /* 0x000000108e851819 */ /* 0x003fc600000006ff */
[----:B------:R-:W-:Y:S02]  /*9030*/  FSEL R129, R129, RZ, P1 ;  /* 0x000000ff81817208 */ /* 0x000fe40000800000 */
[----:B------:R-:W-:Y:S02]  /*9040*/  @P1 FMUL.FTZ R2, R133, R130 ;  /* 0x0000008285021220 */ /* 0x000fe40000410000 */
[----:B------:R-:W-:Y:S02]  /*9050*/  F2FP.BF16.F32.PACK_AB R129, RZ, R129 ;  /* 0x00000081ff81723e */ /* 0x000fe400000010ff */
[----:B------:R-:W-:Y:S02]  /*9060*/  FADD.FTZ R107, R107, R2 ;  /* 0x000000026b6b7221 */ /* 0x000fe40000010000 */
[----:B------:R-:W-:-:S07]  /*9070*/  PRMT R146, R129, 0x7610, R146 ;  /* 0x0000761081927816 */ /* 0x000fce0000000092 */
.L_x_5629:
[----:B01----:R-:W0:Y:S01]  /*9080*/  @P0 LDC.64 R132, c[0x0][0x478] ;  /* 0x00011e00ff840b82 */ /* 0x003e220000000a00 */
        /* <DEDUP_REMOVED lines=12> */
.L_x_5652:
[----:B01----:R-:W0:Y:S01]  /*9150*/  LDC.64 R128, c[0x0][0x380] ;  /* 0x0000e000ff807b82 */ /* 0x003e220000000a00 */
[----:B------:R-:W-:Y:S01]  /*9160*/  UPLOP3.LUT UP1, UPT, UPT, UPT, UP1, 0x40, 0x4 ;  /* 0x000000000004789c */ /* 0x000fe20003f2e810 */
[----:B0-----:R-:W-:-:S04]  /*9170*/  IADD3 R0, PT, PT, R0, R128, RZ ;  /* 0x0000008000007210 */ /* 0x001fc80007ffe0ff */
[----:B------:R-:W-:-:S13]  /*9180*/  ISETP.GE.AND P0, PT, R0, R129, PT ;  /* 0x000000810000720c */ /* 0x000fda0003f06270 */
[----:B------:R-:W-:Y:S05]  /*9190*/  @!P0 BRA `(.L_x_5653) ;  /* 0xffffff7000888947 */ /* 0x000fea000383ffff */
.L_x_5489:
[----:B------:R-:W1:Y:S08]  /*91a0*/  S2UR UR4, SR_CTAID.X ;  /* 0x00000000000479c3 */ /* 0x000e700000002500 */
[----:B------:R-:W1:Y:S08]  /*91b0*/  LDC R0, c[0x0][0x388] ;  /* 0x0000e200ff007b82 */ /* 0x000e700000000800 */
[----:B------:R-:W2:Y:S08]  /*91c0*/  LDC.64 R2, c[0x0][0x440] ;  /* 0x00011000ff027b82 */ /* 0x000eb00000000a00 */
[----:B-----5:R-:W3:Y:S08]  /*91d0*/  LDC.64 R4, c[0x0][0x448] ;  /* 0x00011200ff047b82 */ /* 0x020ef00000000a00 */
        /* <DEDUP_REMOVED lines=22> */
.L_x_5654:
        /* <DEDUP_REMOVED lines=12> */
.L_x_10879:


//--------------------- .text._ZN10layer_norm13ln_bwd_kernelINS_13Kernel_traitsIf6__halfS2_S2_fjLj2560ELj1ELj1ELj4ELj8ENS_18Kernel_traits_baseILj2560EfS2_S2_S2_fjLj128EEEEELb0ELb0ELb0ELb0EEEvNS_9BwdParamsE --------------------------
	.section	.text._ZN10layer_norm13ln_bwd_kernelINS_13Kernel_traitsIf6__halfS2_S2_fjLj2560ELj1ELj1ELj4ELj8ENS_18Kernel_traits_baseILj2560EfS2_S2_S2_fjLj128EEEEELb0ELb0ELb0ELb0EEEvNS_9BwdParamsE,"ax",@progbits
	.align	128
        .global         _ZN10layer_norm13ln_bwd_kernelINS_13Kernel_traitsIf6__halfS2_S2_fjLj2560ELj1ELj1ELj4ELj8ENS_18Kernel_traits_baseILj2560EfS2_S2_S2_fjLj128EEEEELb0ELb0ELb0ELb0EEEvNS_9BwdParamsE
        .type           _ZN10layer_norm13ln_bwd_kernelINS_13Kernel_traitsIf6__halfS2_S2_fjLj2560ELj1ELj1ELj4ELj8ENS_18Kernel_traits_baseILj2560EfS2_S2_S2_fjLj128EEEEELb0ELb0ELb0ELb0EEEvNS_9BwdParamsE,@function
        .size           _ZN10layer_norm13ln_bwd_kernelINS_13Kernel_traitsIf6__halfS2_S2_fjLj2560ELj1ELj1ELj4ELj8ENS_18Kernel_traits_baseILj2560EfS2_S2_S2_fjLj128EEEEELb0ELb0ELb0ELb0EEEvNS_9BwdParamsE,(.L_x_10880 - _ZN10layer_norm13ln_bwd_kernelINS_13Kernel_traitsIf6__halfS2_S2_fjLj2560ELj1ELj1ELj4ELj8ENS_18Kernel_traits_baseILj2560EfS2_S2_S2_fjLj128EEEEELb0ELb0ELb0ELb0EEEvNS_9BwdParamsE)
        .other          _ZN10layer_norm13ln_bwd_kernelINS_13Kernel_traitsIf6__halfS2_S2_fjLj2560ELj1ELj1ELj4ELj8ENS_18Kernel_traits_baseILj2560EfS2_S2_S2_fjLj128EEEEELb0ELb0ELb0ELb0EEEvNS_9BwdParamsE,@"STO_CUDA_ENTRY STV_DEFAULT"
_ZN10layer_norm13ln_bwd_kernelINS_13Kernel_traitsIf6__halfS2_S2_fjLj2560ELj1ELj1ELj4ELj8ENS_18Kernel_traits_baseILj2560EfS2_S2_S2_fjLj128EEEEELb0ELb0ELb0ELb0EEEvNS_9BwdParamsE:
.text._ZN10layer_norm13ln_bwd_kernelINS_13Kernel_traitsIf6__halfS2_S2_fjLj2560ELj1ELj1ELj4ELj8ENS_18Kernel_traits_baseILj2560EfS2_S2_S2_fjLj128EEEEELb0ELb0ELb0ELb0EEEvNS_9BwdParamsE:
        /* <DEDUP_REMOVED lines=89> */
.L_x_5705:
[----:B0-----:R-:W-:-:S06]  /*0590*/  UIMAD.WIDE UR4, UR7, 0x4, UR10 ;  /* 0x00000004070478a5 */ /* 0x001fcc000f8e020a */
[----:B-1234-:R-:W-:Y:S02]  /*05a0*/  MOV R78, UR4 ;  /* 0x00000004004e7c02 */ /* 0x01efe40008000f00 */
[----:B------:R-:W-:-:S03]  /*05b0*/  MOV R79, UR5 ;  /* 0x00000005004f7c02 */ /* 0x000fc60008000f00 */
[----:B------:R-:W0:Y:S01]  /*05c0*/  @UP0 LDCU.64 UR4, c[0x0][0x3e0] ;  /* 0x00007c00ff0407ac */ /* 0x000e220008000a00 */
[----:B------:R-:W-:Y:S01]  /*05d0*/  UIMAD.WIDE UR12, UR7, 0x4, UR8 ;  /* 0x00000004070c78a5 */ /* 0x000fe2000f8e0208 */
[----:B------:R-:W-:Y:S01]  /*05e0*/  PLOP3.LUT P0, PT, PT, PT, UP0, 0x80, 0x8 ;  /* 0x000000000008781c */ /* 0x000fe20003f0f008 */
[----:B------:R2:W3:Y:S04]  /*05f0*/  LDG.E R78, desc[UR14][R78.64] ;  /* 0x0000000e4e4e7981 */ /* 0x0004e8000c1e1900 */
[----:B------:R-:W-:Y:S02]  /*0600*/  MOV R80, UR12 ;  /* 0x0000000c00507c02 */ /* 0x000fe40008000f00 */
[----:B------:R-:W-:-:S05]  /*0610*/  MOV R81, UR13 ;  /* 0x0000000d00517c02 */ /* 0x000fca0008000f00 */
[----:B------:R-:W4:Y:S01]  /*0620*/  LDG.E R80, desc[UR14][R80.64] ;  /* 0x0000000e50507981 */ /* 0x000f22000c1e1900 */
[----:B0-----:R-:W-:-:S06]  /*0630*/  @UP0 UIMAD.WIDE UR4, UR7, 0x2, UR4 ;  /* 0x00000002070408a5 */ /* 0x001fcc000f8e0204 */
[----:B------:R-:W-:Y:S02]  /*0640*/  MOV R76, UR4 ;  /* 0x00000004004c7c02 */ /* 0x000fe40008000f00 */
[----:B------:R-:W-:-:S05]  /*0650*/  MOV R77, UR5 ;  /* 0x00000005004d7c02 */ /* 0x000fca0008000f00 */
[----:B-----5:R0:W5:Y:S01]  /*0660*/  @P0 LDG.E.U16 R2, desc[UR14][R76.64] ;  /* 0x0000000e4c020981 */ /* 0x020162000c1e1500 */
[----:B------:R-:W2:Y:S01]  /*0670*/  S2R R5, SR_TID.X ;  /* 0x0000000000057919 */ /* 0x000ea20000002100 */
[----:B------:R-:W-:Y:S01]  /*0680*/  UIMAD UR4, UR7, UR6, URZ ;  /* 0x00000006070472a4 */ /* 0x000fe2000f8e02ff */
[----:B------:R-:W-:-:S03]  /*0690*/  ISETP.GE.U32.AND P1, PT, R4, 0x80, PT ;  /* 0x000000800400780c */ /* 0x000fc60003f26070 */
[----:B------:R-:W-:-:S04]  /*06a0*/  USHF.R.S32.HI UR5, URZ, 0x1f, UR4 ;  /* 0x0000001fff057899 */ /* 0x000fc80008011404 */
[----:B------:R-:W-:Y:S01]  /*06b0*/  ULEA.HI UR5, UR5, UR4, URZ, 0x2 ;  /* 0x0000000405057291 */ /* 0x000fe2000f8f10ff */
[----:B-1----:R-:W-:-:S05]  /*06c0*/  ISETP.NE.AND P6, PT, RZ, UR16, PT ;  /* 0x00000010ff007c0c */ /* 0x002fca000bfc5270 */
[----:B------:R-:W-:Y:S01]  /*06d0*/  MOV R0, UR5 ;  /* 0x0000000500007c02 */ /* 0x000fe20008000f00 */
[----:B------:R-:W-:Y:S01]  /*06e0*/  BSSY.RECONVERGENT B0, `(.L_x_5656) ;  /* 0x0000041000007945 */ /* 0x000fe20003800200 */
[C---:B------:R-:W-:Y:S02]  /*06f0*/  ISETP.GE.U32.AND P2, PT, R4.reuse, 0x100, PT ;  /* 0x000001000400780c */ /* 0x040fe40003f46070 */
[C---:B------:R-:W-:Y:S02]  /*0700*/  ISETP.GE.U32.AND P3, PT, R4.reuse, 0x180, PT ;  /* 0x000001800400780c */ /* 0x040fe40003f66070 */
[C---:B------:R-:W-:Y:S02]  /*0710*/  ISETP.GE.U32.AND P4, PT, R4.reuse, 0x200, PT ;  /* 0x000002000400780c */ /* 0x040fe40003f86070 */
[----:B------:R-:W-:Y:S02]  /*0720*/  ISETP.GE.U32.AND P5, PT, R4, 0x280, PT ;  /* 0x000002800400780c */ /* 0x000fe40003fa6070 */
[----:B--2---:R-:W-:-:S04]  /*0730*/  LEA.HI.SX32 R0, R0, R5, 0x1e ;  /* 0x0000000500007211 */ /* 0x004fc800078ff2ff */
[----:B------:R-:W-:Y:S02]  /*0740*/  MOV R79, R0 ;  /* 0x00000000004f7202 */ /* 0x000fe40000000f00 */
[----:B---3--:R-:W-:Y:S02]  /*0750*/  R2UR UR12, R78 ;  /* 0x000000004e0c72ca */ /* 0x008fe400000e0000 */
[----:B----4-:R-:W-:Y:S02]  /*0760*/  FSEL R78, R80, RZ, !P6 ;  /* 0x000000ff504e7208 */ /* 0x010fe40007000000 */
[----:B------:R-:W-:Y:S01]  /*0770*/  CS2R R80, SRZ ;  /* 0x0000000000507805 */ /* 0x000fe2000001ff00 */
[----:B0-----:R-:W-:Y:S10]  /*0780*/  @!P1 BRA `(.L_x_5657) ;  /* 0x0000000000d89947 */ /* 0x001ff40003800000 */
        /* <DEDUP_REMOVED lines=11> */
[----:B--2---:R-:W-:Y:S01]  /*0840*/  SHF.R.U64 R93, R76, 0x10, R77 ;  /* 0x000000104c5d7819 */ /* 0x004fe2000000124d */
[----:B------:R-:W-:Y:S01]  /*0850*/  HADD2.F32 R3, -RZ, R76.H0_H0 ;  /* 0x2000004cff037230 */ /* 0x000fe20000004100 */
[----:B---3--:R-:W-:Y:S02]  /*0860*/  MOV R79, R80 ;  /* 0x00000050004f7202 */ /* 0x008fe40000000f00 */
[--C-:B------:R-:W-:Y:S02]  /*0870*/  SHF.R.U64 R92, R80, 0x10, R81.reuse ;  /* 0x00000010505c7819 */ /* 0x100fe40000001251 */
[----:B------:R-:W-:Y:S02]  /*0880*/  MOV R91, R81 ;  /* 0x00000051005b7202 */ /* 0x000fe40000000f00 */
[----:B------:R-:W-:Y:S01]  /*0890*/  SHF.R.U32.HI R90, RZ, 0x10, R81 ;  /* 0x00000010ff5a7819 */ /* 0x000fe20000011651 */
[----:B------:R-:W-:Y:S01]  /*08a0*/  HADD2.F32 R81, -RZ, R77.H0_H0 ;  /* 0x2000004dff517230 */ /* 0x000fe20000004100 */
[----:B------:R-:W-:Y:S01]  /*08b0*/  SHF.R.U32.HI R80, RZ, 0x10, R77 ;  /* 0x00000010ff507819 */ /* 0x000fe2000001164d */
[----:B------:R-:W-:-:S02]  /*08c0*/  HADD2.F32 R77, -RZ, R93.H0_H0 ;  /* 0x2000005dff4d7230 */ /* 0x000fc40000004100 */
[C---:B------:R-:W-:Y:S01]  /*08d0*/  FADD.FTZ R3, -R78.reuse, R3 ;  /* 0x000000034e037221 */ /* 0x040fe20000010100 */
[----:B------:R-:W-:Y:S02]  /*08e0*/  HADD2.F32 R79, -RZ, R79.H0_H0 ;  /* 0x2000004fff4f7230 */ /* 0x000fe40000004100 */
[C---:B------:R-:W-:Y:S01]  /*08f0*/  FADD.FTZ R77, -R78.reuse, R77 ;  /* 0x0000004d4e4d7221 */ /* 0x040fe20000010100 */
[----:B------:R-:W-:Y:S02]  /*0900*/  HADD2.F32 R76, -RZ, R92.H0_H0 ;  /* 0x2000005cff4c7230 */ /* 0x000fe40000004100 */
[----:B------:R-:W-:Y:S01]  /*0910*/  FADD.FTZ R81, -R78, R81 ;  /* 0x000000514e517221 */ /* 0x000fe20000010100 */
[----:B0-----:R-:W-:Y:S02]  /*0920*/  HADD2.F32 R83, -RZ, R80.H0_H0 ;  /* 0x20000050ff537230 */ /* 0x001fe40000004100 */
[----:B------:R-:W-:Y:S01]  /*0930*/  FMUL.FTZ R98, R77, UR12 ;  /* 0x0000000c4d627c20 */ /* 0x000fe20008410000 */
[----:B------:R-:W-:Y:S01]  /*0940*/  FMUL.FTZ R3, R3, UR12 ;  /* 0x0000000c03037c20 */ /* 0x000fe20008410000 */
[----:B------:R-:W-:Y:S01]  /*0950*/  FMUL.FTZ R94, R72, R79 ;  /* 0x0000004f485e7220 */ /* 0x000fe20000410000 */
[----:B------:R-:W-:-:S02]  /*0960*/  HADD2.F32 R91, -RZ, R91.H0_H0 ;  /* 0x2000005bff5b7230 */ /* 0x000fc40000004100 */
[----:B------:R-:W-:Y:S01]  /*0970*/  FMUL.FTZ R95, R81, UR12 ;  /* 0x0000000c515f7c20 */ /* 0x000fe20008410000 */
[----:B------:R-:W-:Y:S01]  /*0980*/  FADD.FTZ R33, R33, R76 ;  /* 0x0000004c21217221 */ /* 0x000fe20000010000 */
[-C--:B------:R-:W-:Y:S01]  /*0990*/  FFMA.FTZ R53, R98, R76.reuse, R53 ;  /* 0x0000004c62357223 */ /* 0x080fe20000010035 */
[----:B------:R-:W-:Y:S01]  /*09a0*/  FMUL.FTZ R93, R73, R76 ;  /* 0x0000004c495d7220 */ /* 0x000fe20000410000 */
[----:B------:R-:W-:Y:S01]  /*09b0*/  FADD.FTZ R83, -R78, R83 ;  /* 0x000000534e537221 */ /* 0x000fe20000010100 */
[----:B------:R-:W-:Y:S01]  /*09c0*/  FADD.FTZ R76, RZ, R94 ;  /* 0x0000005eff4c7221 */ /* 0x000fe20000010000 */
[----:B------:R-:W-:Y:S01]  /*09d0*/  FFMA.FTZ R77, R3, R94, RZ ;  /* 0x0000005e034d7223 */ /* 0x000fe200000100ff */
[----:B------:R-:W-:Y:S02]  /*09e0*/  HADD2.F32 R90, -RZ, R90.H0_H0 ;  /* 0x2000005aff5a7230 */ /* 0x000fe40000004100 */
[----:B------:R-:W-:Y:S01]  /*09f0*/  FADD.FTZ R34, R34, R91 ;  /* 0x0000005b22227221 */ /* 0x000fe20000010000 */
[-C--:B------:R-:W-:Y:S01]  /*0a00*/  FFMA.FTZ R54, R95, R91.reuse, R54 ;  /* 0x0000005b5f367223 */ /* 0x080fe20000010036 */
[----:B------:R-:W-:Y:S01]  /*0a10*/  FMUL.FTZ R92, R83, UR12 ;  /* 0x0000000c535c7c20 */ /* 0x000fe20008410000 */
        /* <DEDUP_REMOVED lines=12> */
[----:B------:R-:W-:-:S07]  /*0ae0*/  IADD3 R79, PT, PT, R0, 0x80, RZ ;  /* 0x00000080004f7810 */ /* 0x000fce0007ffe0ff */
.L_x_5657:
[----:B------:R-:W-:Y:S05]  /*0af0*/  BSYNC.RECONVERGENT B0 ;  /* 0x0000000000007941 */ /* 0x000fea0003800200 */
.L_x_5656:
        /* <DEDUP_REMOVED lines=14> */
[----:B--2---:R-:W-:Y:S01]  /*0be0*/  SHF.R.U64 R115, R14, 0x10, R15 ;  /* 0x000000100e737819 */ /* 0x004fe2000000120f */
[----:B------:R-:W-:Y:S02]  /*0bf0*/  HADD2.F32 R87, -RZ, R14.H0_H0 ;  /* 0x2000000eff577230 */ /* 0x000fe40000004100 */
[----:B------:R-:W-:Y:S01]  /*0c00*/  HADD2.F32 R89, -RZ, R15.H0_H0 ;  /* 0x2000000fff597230 */ /* 0x000fe20000004100 */
[----:B---3--:R-:W-:Y:S02]  /*0c10*/  MOV R85, R82 ;  /* 0x0000005200557202 */ /* 0x008fe40000000f00 */
[----:B------:R-:W-:Y:S02]  /*0c20*/  SHF.R.U64 R88, R82, 0x10, R83 ;  /* 0x0000001052587819 */ /* 0x000fe40000001253 */
[----:B------:R-:W-:-:S02]  /*0c30*/  MOV R84, R83 ;  /* 0x0000005300547202 */ /* 0x000fc40000000f00 */
[----:B------:R-:W-:Y:S01]  /*0c40*/  SHF.R.U32.HI R86, RZ, 0x10, R83 ;  /* 0x00000010ff567819 */ /* 0x000fe20000011653 */
[----:B0-----:R-:W-:Y:S01]  /*0c50*/  HADD2.F32 R77, -RZ, R115.H0_H0 ;  /* 0x20000073ff4d7230 */ /* 0x001fe20000004100 */
[----:B------:R-:W-:Y:S01]  /*0c60*/  SHF.R.U32.HI R83, RZ, 0x10, R15 ;  /* 0x00000010ff537819 */ /* 0x000fe2000001160f */
[----:B------:R-:W-:Y:S02]  /*0c70*/  HADD2.F32 R85, -RZ, R85.H0_H0 ;  /* 0x20000055ff557230 */ /* 0x000fe40000004100 */
[C---:B------:R-:W-:Y:S01]  /*0c80*/  FADD.FTZ R87, -R78.reuse, R87 ;  /* 0x000000574e577221 */ /* 0x040fe20000010100 */
[C---:B------:R-:W-:Y:S01]  /*0c90*/  FADD.FTZ R76, -R78.reuse, R89 ;  /* 0x000000594e4c7221 */ /* 0x040fe20000010100 */
[----:B------:R-:W-:Y:S02]  /*0ca0*/  HADD2.F32 R82, -RZ, R88.H0_H0 ;  /* 0x20000058ff527230 */ /* 0x000fe40000004100 */
[----:B------:R-:W-:Y:S01]  /*0cb0*/  FADD.FTZ R77, -R78, R77 ;  /* 0x0000004d4e4d7221 */ /* 0x000fe20000010100 */
[----:B------:R-:W-:-:S02]  /*0cc0*/  HADD2.F32 R83, -RZ, R83.H0_H0 ;  /* 0x20000053ff537230 */ /* 0x000fc40000004100 */
[----:B------:R-:W-:Y:S01]  /*0cd0*/  FMUL.FTZ R89, R87, UR12 ;  /* 0x0000000c57597c20 */ /* 0x000fe20008410000 */
[----:B------:R-:W-:Y:S02]  /*0ce0*/  HADD2.F32 R14, -RZ, R86.H0_H0 ;  /* 0x20000056ff0e7230 */ /* 0x000fe40000004100 */
[-C--:B------:R-:W-:Y:S01]  /*0cf0*/  FMUL.FTZ R86, R68, R85.reuse ;  /* 0x0000005544567220 */ /* 0x080fe20000410000 */
[----:B------:R-:W-:Y:S02]  /*0d00*/  HADD2.F32 R15, -RZ, R84.H0_H0 ;  /* 0x20000054ff0f7230 */ /* 0x000fe40000004100 */
[----:B------:R-:W-:Y:S01]  /*0d10*/  FADD.FTZ R28, R28, R85 ;  /* 0x000000551c1c7221 */ /* 0x000fe20000010000 */
[----:B------:R-:W-:Y:S01]  /*0d20*/  FMUL.FTZ R88, R77, UR12 ;  /* 0x0000000c4d587c20 */ /* 0x000fe20008410000 */
[----:B------:R-:W-:Y:S01]  /*0d30*/  FFMA.FTZ R48, R89, R85, R48 ;  /* 0x0000005559307223 */ /* 0x000fe20000010030 */
[----:B------:R-:W-:Y:S01]  /*0d40*/  FMUL.FTZ R87, R76, UR12 ;  /* 0x0000000c4c577c20 */ /* 0x000fe20008410000 */
[----:B------:R-:W-:Y:S01]  /*0d50*/  FADD.FTZ R83, -R78, R83 ;  /* 0x000000534e537221 */ /* 0x000fe20000010100 */
[----:B------:R-:W-:Y:S01]  /*0d60*/  FMUL.FTZ R85, R69, R82 ;  /* 0x0000005245557220 */ /* 0x000fe20000410000 */
[----:B------:R-:W-:Y:S01]  /*0d70*/  FADD.FTZ R76, R81, R86 ;  /* 0x00000056514c7221 */ /* 0x000fe20000010000 */
[----:B------:R-:W-:Y:S01]  /*0d80*/  FFMA.FTZ R77, R89, R86, R80 ;  /* 0x00000056594d7223 */ /* 0x000fe20000010050 */
        /* <DEDUP_REMOVED lines=15> */
.L_x_5659:
[----:B------:R-:W-:Y:S05]  /*0e80*/  BSYNC.RECONVERGENT B0 ;  /* 0x0000000000007941 */ /* 0x000fea0003800200 */
.L_x_5658:
        /* <DEDUP_REMOVED lines=15> */
[----:B------:R-:W-:-:S04]  /*0f80*/  HADD2.F32 R13, -RZ, R6.H0_H0 ;  /* 0x20000006ff0d7230 */ /* 0x000fc80000004100 */
[----:B0-----:R-:W-:Y:S01]  /*0f90*/  HADD2.F32 R9, -RZ, R115.H0_H0 ;  /* 0x20000073ff097230 */ /* 0x001fe20000004100 */
[----:B---3--:R-:W-:Y:S02]  /*0fa0*/  MOV R12, R10 ;  /* 0x0000000a000c7202 */ /* 0x008fe40000000f00 */
[--C-:B------:R-:W-:Y:S02]  /*0fb0*/  SHF.R.U64 R76, R10, 0x10, R11.reuse ;  /* 0x000000100a4c7819 */ /* 0x100fe4000000120b */
[----:B------:R-:W-:Y:S01]  /*0fc0*/  SHF.R.U32.HI R83, RZ, 0x10, R11 ;  /* 0x00000010ff537819 */ /* 0x000fe2000001160b */
[----:B------:R-:W-:Y:S01]  /*0fd0*/  HADD2.F32 R77, -RZ, R7.H0_H0 ;  /* 0x20000007ff4d7230 */ /* 0x000fe20000004100 */
[----:B------:R-:W-:Y:S01]  /*0fe0*/  SHF.R.U32.HI R10, RZ, 0x10, R7 ;  /* 0x00000010ff0a7819 */ /* 0x000fe20000011607 */
[----:B------:R-:W-:Y:S01]  /*0ff0*/  FADD.FTZ R13, -R78, R13 ;  /* 0x0000000d4e0d7221 */ /* 0x000fe20000010100 */
[----:B------:R-:W-:Y:S01]  /*1000*/  MOV R82, R11 ;  /* 0x0000000b00527202 */ /* 0x000fe20000000f00 */
[----:B------:R-:W-:-:S02]  /*1010*/  HADD2.F32 R11, -RZ, R12.H0_H0 ;  /* 0x2000000cff0b7230 */ /* 0x000fc40000004100 */
[C---:B------:R-:W-:Y:S01]  /*1020*/  FADD.FTZ R9, -R78.reuse, R9 ;  /* 0x000000094e097221 */ /* 0x040fe20000010100 */
[----:B------:R-:W-:Y:S02]  /*1030*/  HADD2.F32 R6, -RZ, R83.H0_H0 ;  /* 0x20000053ff067230 */ /* 0x000fe40000004100 */
[----:B------:R-:W-:Y:S01]  /*1040*/  FMUL.FTZ R13, R13, UR12 ;  /* 0x0000000c0d0d7c20 */ /* 0x000fe20008410000 */
[----:B------:R-:W-:Y:S02]  /*1050*/  HADD2.F32 R76, -RZ, R76.H0_H0 ;  /* 0x2000004cff4c7230 */ /* 0x000fe40000004100 */
[----:B------:R-:W-:Y:S01]  /*1060*/  FADD.FTZ R77, -R78, R77 ;  /* 0x0000004d4e4d7221 */ /* 0x000fe20000010100 */
[----:B------:R-:W-:Y:S02]  /*1070*/  HADD2.F32 R83, -RZ, R10.H0_H0 ;  /* 0x2000000aff537230 */ /* 0x000fe40000004100 */
[----:B------:R-:W-:Y:S01]  /*1080*/  FMUL.FTZ R12, R9, UR12 ;  /* 0x0000000c090c7c20 */ /* 0x000fe20008410000 */
[----:B------:R-:W-:Y:S01]  /*1090*/  FMUL.FTZ R10, R64, R11 ;  /* 0x0000000b400a7220 */ /* 0x000fe20000410000 */
[----:B------:R-:W-:-:S02]  /*10a0*/  HADD2.F32 R7, -RZ, R82.H0_H0 ;  /* 0x20000052ff077230 */ /* 0x000fc40000004100 */
[----:B------:R-:W-:Y:S01]  /*10b0*/  FADD.FTZ R24, R24, R11 ;  /* 0x0000000b18187221 */ /* 0x000fe20000010000 */
[----:B------:R-:W-:Y:S01]  /*10c0*/  FFMA.FTZ R44, R13, R11, R44 ;  /* 0x0000000b0d2c7223 */ /* 0x000fe2000001002c */
[----:B------:R-:W-:Y:S01]  /*10d0*/  FMUL.FTZ R11, R77, UR12 ;  /* 0x0000000c4d0b7c20 */ /* 0x000fe20008410000 */
[----:B------:R-:W-:Y:S01]  /*10e0*/  FADD.FTZ R25, R25, R76 ;  /* 0x0000004c19197221 */ /* 0x000fe20000010000 */
[-C--:B------:R-:W-:Y:S01]  /*10f0*/  FFMA.FTZ R45, R12, R76.reuse, R45 ;  /* 0x0000004c0c2d7223 */ /* 0x080fe2000001002d */
[----:B------:R-:W-:Y:S01]  /*1100*/  FMUL.FTZ R9, R65, R76 ;  /* 0x0000004c41097220 */ /* 0x000fe20000410000 */
[----:B------:R-:W-:Y:S01]  /*1110*/  FADD.FTZ R8, -R78, R83 ;  /* 0x000000534e087221 */ /* 0x000fe20000010100 */
        /* <DEDUP_REMOVED lines=15> */
.L_x_5661:
[----:B------:R-:W-:Y:S05]  /*1210*/  BSYNC.RECONVERGENT B0 ;  /* 0x0000000000007941 */ /* 0x000fea0003800200 */
.L_x_5660:
        /* <DEDUP_REMOVED lines=16> */
[----:B------:R-:W-:Y:S02]  /*1320*/  HADD2.F32 R103, -RZ, R77.H0_H0 ;  /* 0x2000004dff677230 */ /* 0x000fe40000004100 */
[----:B0-----:R-:W-:Y:S02]  /*1330*/  HADD2.F32 R83, -RZ, R115.H0_H0 ;  /* 0x20000073ff537230 */ /* 0x001fe40000004100 */
[----:B------:R-:W-:Y:S01]  /*1340*/  FADD.FTZ R99, -R78, R99 ;  /* 0x000000634e637221 */ /* 0x000fe20000010100 */
[----:B---3--:R-:W-:-:S02]  /*1350*/  MOV R102, R100 ;  /* 0x0000006400667202 */ /* 0x008fc40000000f00 */
[--C-:B------:R-:W-:Y:S02]  /*1360*/  SHF.R.U64 R104, R100, 0x10, R101.reuse ;  /* 0x0000001064687819 */ /* 0x100fe40000001265 */
[----:B------:R-:W-:Y:S02]  /*1370*/  MOV R105, R101 ;  /* 0x0000006500697202 */ /* 0x000fe40000000f00 */
[----:B------:R-:W-:Y:S01]  /*1380*/  SHF.R.U32.HI R106, RZ, 0x10, R101 ;  /* 0x00000010ff6a7819 */ /* 0x000fe20000011665 */
[----:B------:R-:W-:Y:S01]  /*1390*/  HADD2.F32 R101, -RZ, R102.H0_H0 ;  /* 0x20000066ff657230 */ /* 0x000fe20000004100 */
[----:B------:R-:W-:Y:S01]  /*13a0*/  SHF.R.U32.HI R100, RZ, 0x10, R77 ;  /* 0x00000010ff647819 */ /* 0x000fe2000001164d */
[C---:B------:R-:W-:Y:S01]  /*13b0*/  FADD.FTZ R83, -R78.reuse, R83 ;  /* 0x000000534e537221 */ /* 0x040fe20000010100 */
[----:B------:R-:W-:Y:S01]  /*13c0*/  FMUL.FTZ R99, R99, UR12 ;  /* 0x0000000c63637c20 */ /* 0x000fe20008410000 */
[----:B------:R-:W-:Y:S01]  /*13d0*/  FADD.FTZ R103, -R78, R103 ;  /* 0x000000674e677221 */ /* 0x000fe20000010100 */
[----:B------:R-:W-:-:S02]  /*13e0*/  HADD2.F32 R77, -RZ, R105.H0_H0 ;  /* 0x20000069ff4d7230 */ /* 0x000fc40000004100 */
[----:B------:R-:W-:Y:S01]  /*13f0*/  FADD.FTZ R20, R20, R101 ;  /* 0x0000006514147221 */ /* 0x000fe20000010000 */
[----:B------:R-:W-:Y:S02]  /*1400*/  HADD2.F32 R104, -RZ, R104.H0_H0 ;  /* 0x20000068ff687230 */ /* 0x000fe40000004100 */
[-C--:B------:R-:W-:Y:S01]  /*1410*/  FFMA.FTZ R40, R99, R101.reuse, R40 ;  /* 0x0000006563287223 */ /* 0x080fe20000010028 */
[----:B------:R-:W-:Y:S02]  /*1420*/  HADD2.F32 R105, -RZ, R100.H0_H0 ;  /* 0x20000064ff697230 */ /* 0x000fe40000004100 */
[----:B------:R-:W-:Y:S01]  /*1430*/  FMUL.FTZ R100, R83, UR12 ;  /* 0x0000000c53647c20 */ /* 0x000fe20008410000 */
[----:B------:R-:W-:Y:S01]  /*1440*/  FMUL.FTZ R102, R60, R101 ;  /* 0x000000653c667220 */ /* 0x000fe20000410000 */
        /* <DEDUP_REMOVED lines=21> */
.L_x_5663:
[----:B------:R-:W-:Y:S05]  /*15a0*/  BSYNC.RECONVERGENT B0 ;  /* 0x0000000000007941 */ /* 0x000fea0003800200 */
.L_x_5662:
        /* <DEDUP_REMOVED lines=15> */
[----:B------:R-:W-:Y:S02]  /*16a0*/  MOV R79, R109 ;  /* 0x0000006d004f7202 */ /* 0x000fe40000000f00 */
[--C-:B---3--:R-:W-:Y:S02]  /*16b0*/  SHF.R.U64 R108, R76, 0x10, R77.reuse ;  /* 0x000000104c6c7819 */ /* 0x108fe4000000124d */
[----:B------:R-:W-:Y:S01]  /*16c0*/  SHF.R.U32.HI R115, RZ, 0x10, R77 ;  /* 0x00000010ff737819 */ /* 0x000fe2000001164d */
[----:B------:R-:W-:Y:S01]  /*16d0*/  HADD2.F32 R113, -RZ, R77.H0_H0 ;  /* 0x2000004dff717230 */ /* 0x000fe20000004100 */
[----:B------:R-:W-:Y:S01]  /*16e0*/  SHF.R.U32.HI R110, RZ, 0x10, R109 ;  /* 0x00000010ff6e7819 */ /* 0x000fe2000001166d */
[----:B------:R-:W-:-:S02]  /*16f0*/  HADD2.F32 R109, -RZ, R76.H0_H0 ;  /* 0x2000004cff6d7230 */ /* 0x000fc40000004100 */
[----:B------:R-:W-:Y:S02]  /*1700*/  HADD2.F32 R77, -RZ, R108.H0_H0 ;  /* 0x2000006cff4d7230 */ /* 0x000fe40000004100 */
[----:B------:R-:W-:Y:S02]  /*1710*/  HADD2.F32 R115, -RZ, R115.H0_H0 ;  /* 0x20000073ff737230 */ /* 0x000fe40000004100 */
[C---:B------:R-:W-:Y:S01]  /*1720*/  FADD.FTZ R76, -R78.reuse, R109 ;  /* 0x0000006d4e4c7221 */ /* 0x040fe20000010100 */
[----:B------:R-:W-:Y:S02]  /*1730*/  HADD2.F32 R111, -RZ, R111.H0_H0 ;  /* 0x2000006fff6f7230 */ /* 0x000fe40000004100 */
[C---:B------:R-:W-:Y:S01]  /*1740*/  FADD.FTZ R77, -R78.reuse, R77 ;  /* 0x0000004d4e4d7221 */ /* 0x040fe20000010100 */
[C---:B------:R-:W-:Y:S01]  /*1750*/  FADD.FTZ R109, -R78.reuse, R113 ;  /* 0x000000714e6d7221 */ /* 0x040fe20000010100 */
[----:B------:R-:W-:Y:S01]  /*1760*/  FADD.FTZ R114, -R78, R115 ;  /* 0x000000734e727221 */ /* 0x000fe20000010100 */
[----:B------:R-:W-:-:S02]  /*1770*/  HADD2.F32 R78, -RZ, R107.H0_H0 ;  /* 0x2000006bff4e7230 */ /* 0x000fc40000004100 */
[----:B------:R-:W-:Y:S01]  /*1780*/  FMUL.FTZ R107, R76, UR12 ;  /* 0x0000000c4c6b7c20 */ /* 0x000fe20008410000 */
[----:B------:R-:W-:Y:S02]  /*1790*/  HADD2.F32 R76, -RZ, R110.H0_H0 ;  /* 0x2000006eff4c7230 */ /* 0x000fe40000004100 */
[----:B------:R-:W-:Y:S01]  /*17a0*/  FMUL.FTZ R108, R77, UR12 ;  /* 0x0000000c4d6c7c20 */ /* 0x000fe20008410000 */
[-C--:B------:R-:W-:Y:S01]  /*17b0*/  FMUL.FTZ R110, R56, R111.reuse ;  /* 0x0000006f386e7220 */ /* 0x080fe20000410000 */
[----:B------:R-:W-:Y:S02]  /*17c0*/  HADD2.F32 R79, -RZ, R79.H0_H0 ;  /* 0x2000004fff4f7230 */ /* 0x000fe40000004100 */
        /* <DEDUP_REMOVED lines=21> */
.L_x_5665:
[----:B------:R-:W-:Y:S05]  /*1920*/  BSYNC.RECONVERGENT B0 ;  /* 0x0000000000007941 */ /* 0x000fea0003800200 */
.L_x_5664:
        /* <DEDUP_REMOVED lines=31> */
.L_x_5667:
[----:B------:R-:W-:Y:S05]  /*1b20*/  BSYNC.RECONVERGENT B0 ;  /* 0x0000000000007941 */ /* 0x000fea0003800200 */
.L_x_5666:
        /* <DEDUP_REMOVED lines=11> */
[----:B------:R-:W-:-:S09]  /*1be0*/  @!UP2 UIADD3 UR5, UPT, UPT, UR4, 0x2800, URZ ;  /* 0x000028000405a890 */ /* 0x000fd2000fffe0ff */
[----:B0-----:R-:W0:Y:S01]  /*1bf0*/  LDS.128 R76, [UR5] ;  /* 0x00000005ff4c7984 */ /* 0x001e220008000c00 */
[----:B------:R-:W-:Y:S02]  /*1c00*/  UIADD3 UR5, UPT, UPT, UR4, 0x2830, URZ ;  /* 0x0000283004057890 */ /* 0x000fe4000fffe0ff */
[----:B------:R-:W-:-:S03]  /*1c10*/  @!UP2 UIADD3 UR5, UPT, UPT, UR4, 0x2810, URZ ;  /* 0x000028100405a890 */ /* 0x000fc6000fffe0ff */
[----:B------:R-:W-:Y:S01]  /*1c20*/  UMOV UR4, 0x3f800000 ;  /* 0x3f80000000047882 */ /* 0x000fe20000000000 */
[----:B------:R-:W-:Y:S01]  /*1c30*/  @P0 R2UR UR4, R2 ;  /* 0x00000000020402ca */ /* 0x000fe200000e0000 */
[----:B0-----:R-:W-:Y:S01]  /*1c40*/  FADD.FTZ R80, RZ, R77 ;  /* 0x0000004dff507221 */ /* 0x001fe20000010000 */
[----:B------:R-:W-:-:S03]  /*1c50*/  FADD.FTZ R77, RZ, R76 ;  /* 0x0000004cff4d7221 */ /* 0x000fc60000010000 */
[----:B------:R-:W-:Y:S01]  /*1c60*/  FADD.FTZ R124, R79, R80 ;  /* 0x000000504f7c7221 */ /* 0x000fe20000010000 */
[----:B------:R-:W-:Y:S01]  /*1c70*/  FADD.FTZ R77, R78, R77 ;  /* 0x0000004d4e4d7221 */ /* 0x000fe20000010000 */
        /* <DEDUP_REMOVED lines=39> */
[C---:B-1----:R-:W-:Y:S01]  /*1ef0*/  IMAD.WIDE.U32 R76, R0.reuse, 0x8, R76 ;  /* 0x00000008004c7825 */ /* 0x042fe200078e004c */
[----:B------:R-:W-:Y:S02]  /*1f00*/  LOP3.LUT R79, R115, R79, RZ, 0xfc, !PT ;  /* 0x0000004f734f7212 */ /* 0x000fe400078efcff */
[----:B------:R-:W-:Y:S02]  /*1f10*/  IADD3 R0, PT, PT, R0, 0x80, RZ ;  /* 0x0000008000007810 */ /* 0x000fe40007ffe0ff */
[----:B0-----:R-:W-:-:S05]  /*1f20*/  LOP3.LUT R78, R78, R81, RZ, 0xfc, !PT ;  /* 0x000000514e4e7212 */ /* 0x001fca00078efcff */
[----:B------:R0:W-:Y:S02]  /*1f30*/  STG.E.64 desc[UR14][R76.64], R78 ;  /* 0x0000004e4c007986 */ /* 0x0001e4000c101b0e */
.L_x_5672:
[----:B------:R-:W-:Y:S05]  /*1f40*/  BSYNC.RECONVERGENT B1 ;  /* 0x0000000000017941 */ /* 0x000fea0003800200 */
.L_x_5671:
[----:B------:R-:W-:Y:S04]  /*1f50*/  BSSY.RECONVERGENT B1, `(.L_x_5673) ;  /* 0x000001e000017945 */ /* 0x000fe80003800200 */
[----:B------:R-:W-:Y:S05]  /*1f60*/  @!P2 BRA `(.L_x_5674) ;  /* 0x000000000070a947 */ /* 0x000fea0003800000 */
[--C-:B0-----:R-:W-:Y:S01]  /*1f70*/  FFMA.FTZ R76, R87, UR5, R2.reuse ;  /* 0x00000005574c7c23 */ /* 0x101fe20008010002 */
        /* <DEDUP_REMOVED lines=27> */
.L_x_5674:
[----:B------:R-:W-:Y:S05]  /*2130*/  BSYNC.RECONVERGENT B1 ;  /* 0x0000000000017941 */ /* 0x000fea0003800200 */
.L_x_5673:
        /* <DEDUP_REMOVED lines=30> */
.L_x_5676:
[----:B------:R-:W-:Y:S05]  /*2320*/  BSYNC.RECONVERGENT B1 ;  /* 0x0000000000017941 */ /* 0x000fea0003800200 */
.L_x_5675:
        /* <DEDUP_REMOVED lines=13> */
[----:B------:R-:W-:Y:S02]  /*2400*/  F2F.F16.F32 R78, R78 ;  /* 0x0000004e004e7304 */ /* 0x000fe40000200800 */
[----:B------:R-:W-:Y:S01]  /*2410*/  FMUL.FTZ R76, R76, UR12 ;  /* 0x0000000c4c4c7c20 */ /* 0x000fe20008410000 */
[----:B------:R-:W-:-:S03]  /*2420*/  FADD.FTZ R77, R102, -R77 ;  /* 0x8000004d664d7221 */ /* 0x000fc60000010000 */
[----:B------:R-:W-:Y:S01]  /*2430*/  FMUL.FTZ R82, R76, UR4 ;  /* 0x000000044c527c20 */ /* 0x000fe20008410000 */
[----:B------:R-:W-:Y:S01]  /*2440*/  FMUL.FTZ R80, R77, UR12 ;  /* 0x0000000c4d507c20 */ /* 0x000fe20008410000 */
[----:B------:R-:W0:Y:S01]  /*2450*/  F2F.F16.F32 R79, R83 ;  /* 0x00000053004f7304 */ /* 0x000e220000200800 */
[----:B------:R-:W1:Y:S02]  /*2460*/  LDC.64 R76, c[0x0][0x468] ;  /* 0x00011a00ff4c7b82 */ /* 0x000e640000000a00 */
[----:B------:R-:W-:-:S05]  /*2470*/  FMUL.FTZ R80, R80, UR4 ;  /* 0x0000000450507c20 */ /* 0x000fca0008410000 */
        /* <DEDUP_REMOVED lines=9> */
.L_x_5678:
[----:B------:R-:W-:Y:S05]  /*2510*/  BSYNC.RECONVERGENT B1 ;  /* 0x0000000000017941 */ /* 0x000fea0003800200 */
.L_x_5677:
        /* <DEDUP_REMOVED lines=29> */
.L_x_5670:
        /* <DEDUP_REMOVED lines=13> */
[----:B------:R-:W-:Y:S01]  /*27c0*/  F2F.F16.F32 R79, R82 ;  /* 0x00000052004f7304 */ /* 0x000fe20000200800 */
[----:B------:R-:W-:Y:S01]  /*27d0*/  FADD.FTZ R81, R94, -R77 ;  /* 0x8000004d5e517221 */ /* 0x000fe20000010000 */
[----:B------:R-:W-:-:S03]  /*27e0*/  FMUL.FTZ R124, R82, UR4 ;  /* 0x00000004527c7c20 */ /* 0x000fc60008410000 */
[----:B------:R-:W-:-:S03]  /*27f0*/  FMUL.FTZ R81, R81, UR12 ;  /* 0x0000000c51517c20 */ /* 0x000fc60008410000 */
[----:B------:R-:W0:Y:S08]  /*2800*/  F2F.F16.F32 R76, R83 ;  /* 0x00000053004c7304 */ /* 0x000e300000200800 */
[----:B------:R1:W2:Y:S01]  /*2810*/  F2F.F16.F32 R77, R80 ;  /* 0x00000050004d7304 */ /* 0x0002a20000200800 */
[----:B0-----:R-:W-:-:S07]  /*2820*/  PRMT R79, R76, 0x5410, R79 ;  /* 0x000054104c4f7816 */ /* 0x001fce000000004f */
[----:B------:R0:W3:Y:S01]  /*2830*/  F2F.F16.F32 R115, R81 ;  /* 0x0000005100737304 */ /* 0x0000e20000200800 */
[----:B-1----:R-:W-:Y:S01]  /*2840*/  FMUL.FTZ R80, R80, UR4 ;  /* 0x0000000450507c20 */ /* 0x002fe20008410000 */
[----:B--2---:R-:W-:-:S06]  /*2850*/  IMAD.WIDE.U32 R76, R77, 0x10000, RZ ;  /* 0x000100004d4c7825 */ /* 0x004fcc00078e00ff */
[----:B------:R-:W-:Y:S01]  /*2860*/  F2F.F16.F32 R80, R80 ;  /* 0x0000005000507304 */ /* 0x000fe20000200800 */
[----:B0-----:R-:W-:Y:S01]  /*2870*/  FMUL.FTZ R81, R81, UR4 ;  /* 0x0000000451517c20 */ /* 0x001fe20008410000 */
[----:B------:R-:W-:Y:S02]  /*2880*/  LOP3.LUT R79, R79, R77, RZ, 0xfc, !PT ;  /* 0x0000004d4f4f7212 */ /* 0x000fe400078efcff */
[----:B---3--:R-:W-:Y:S01]  /*2890*/  LOP3.LUT R78, R76, R115, RZ, 0xfc, !PT ;  /* 0x000000734c4e7212 */ /* 0x008fe200078efcff */
[----:B------:R-:W-:Y:S01]  /*28a0*/  FMUL.FTZ R115, R83, UR4 ;  /* 0x0000000453737c20 */ /* 0x000fe20008410000 */
[----:B------:R-:W0:Y:S02]  /*28b0*/  LDC.64 R76, c[0x0][0x478] ;  /* 0x00011e00ff4c7b82 */ /* 0x000e240000000a00 */
[----:B------:R-:W-:Y:S06]  /*28c0*/  F2F.F16.F32 R124, R124 ;  /* 0x0000007c007c7304 */ /* 0x000fec0000200800 */
[----:B------:R-:W1:Y:S02]  /*28d0*/  LDC.64 R82, c[0x0][0x468] ;  /* 0x00011a00ff527b82 */ /* 0x000e640000000a00 */
[----:B------:R-:W2:Y:S08]  /*28e0*/  F2F.F16.F32 R115, R115 ;  /* 0x0000007300737304 */ /* 0x000eb00000200800 */
[----:B------:R-:W3:Y:S01]  /*28f0*/  F2F.F16.F32 R81, R81 ;  /* 0x0000005100517304 */ /* 0x000ee20000200800 */
[----:B0-----:R-:W-:Y:S01]  /*2900*/  IMAD.WIDE.U32 R76, R0, 0x8, R76 ;  /* 0x00000008004c7825 */ /* 0x001fe200078e004c */
[----:B--2---:R-:W-:-:S04]  /*2910*/  PRMT R125, R115, 0x5410, R124 ;  /* 0x00005410737d7816 */ /* 0x004fc8000000007c */
[----:B------:R0:W-:Y:S01]  /*2920*/  STG.E.64 desc[UR14][R76.64], R78 ;  /* 0x0000004e4c007986 */ /* 0x0001e2000c101b0e */
[C---:B-1----:R-:W-:Y:S01]  /*2930*/  IMAD.WIDE.U32 R82, R0.reuse, 0x8, R82 ;  /* 0x0000000800527825 */ /* 0x042fe200078e0052 */
[----:B------:R-:W-:-:S03]  /*2940*/  IADD3 R0, PT, PT, R0, 0x80, RZ ;  /* 0x0000008000007810 */ /* 0x000fc60007ffe0ff */
[----:B0-----:R-:W-:-:S05]  /*2950*/  IMAD.WIDE.U32 R76, R80, 0x10000, RZ ;  /* 0x00010000504c7825 */ /* 0x001fca00078e00ff */
[----:B------:R-:W-:Y:S02]  /*2960*/  LOP3.LUT R77, R125, R77, RZ, 0xfc, !PT ;  /* 0x0000004d7d4d7212 */ /* 0x000fe400078efcff */
[----:B---3--:R-:W-:-:S05]  /*2970*/  LOP3.LUT R76, R76, R81, RZ, 0xfc, !PT ;  /* 0x000000514c4c7212 */ /* 0x008fca00078efcff */
[----:B------:R0:W-:Y:S02]  /*2980*/  STG.E.64 desc[UR14][R82.64], R76 ;  /* 0x0000004c52007986 */ /* 0x0001e4000c101b0e */
.L_x_5681:
[----:B------:R-:W-:Y:S05]  /*2990*/  BSYNC.RECONVERGENT B1 ;  /* 0x0000000000017941 */ /* 0x000fea0003800200 */
.L_x_5680:
        /* <DEDUP_REMOVED lines=41> */
.L_x_5683:
[----:B------:R-:W-:Y:S05]  /*2c30*/  BSYNC.RECONVERGENT B1 ;  /* 0x0000000000017941 */ /* 0x000fea0003800200 */
.L_x_5682:
        /* <DEDUP_REMOVED lines=41> */
.L_x_5685:
[----:B------:R-:W-:Y:S05]  /*2ed0*/  BSYNC.RECONVERGENT B1 ;  /* 0x0000000000017941 */ /* 0x000fea0003800200 */
.L_x_5684:
[----:B------:R-:W-:Y:S04]  /*2ee0*/  BSSY.RECONVERGENT B1, `(.L_x_5686) ;  /* 0x0000029000017945 */ /* 0x000fe80003800200 */
[----:B------:R-:W-:Y:S05]  /*2ef0*/  @!P4 BRA `(.L_x_5687) ;  /* 0x00000000009cc947 */ /* 0x000fea0003800000 */
[--C-:B012---:R-:W-:Y:S01]  /*2f00*/  FFMA.FTZ R77, R101, UR5, R2.reuse ;  /* 0x00000005654d7c23 */ /* 0x107fe20008010002 */
        /* <DEDUP_REMOVED lines=38> */
.L_x_5687:
[----:B------:R-:W-:Y:S05]  /*3170*/  BSYNC.RECONVERGENT B1 ;  /* 0x0000000000017941 */ /* 0x000fea0003800200 */
.L_x_5686:
        /* <DEDUP_REMOVED lines=13> */
[----:B------:R-:W-:Y:S01]  /*3250*/  FMUL.FTZ R115, R79, UR4 ;  /* 0x000000044f737c20 */ /* 0x000fe20008410000 */
[----:B------:R-:W-:-:S02]  /*3260*/  FMUL.FTZ R124, R78, UR4 ;  /* 0x000000044e7c7c20 */ /* 0x000fc40008410000 */
[----:B------:R-:W-:-:S03]  /*3270*/  FMUL.FTZ R2, R2, UR12 ;  /* 0x0000000c02027c20 */ /* 0x000fc60008410000 */
[----:B------:R0:W1:Y:S08]  /*3280*/  F2F.F16.F32 R81, R78 ;  /* 0x0000004e00517304 */ /* 0x0000700000200800 */
[----:B------:R2:W3:Y:S01]  /*3290*/  F2F.F16.F32 R77, R82 ;  /* 0x00000052004d7304 */ /* 0x0004e20000200800 */
[----:B0-----:R-:W0:Y:S01]  /*32a0*/  LDC.64 R78, c[0x0][0x468] ;  /* 0x00011a00ff4e7b82 */ /* 0x001e220000000a00 */
[----:B-1----:R-:W-:-:S06]  /*32b0*/  PRMT R81, R76, 0x5410, R81 ;  /* 0x000054104c517816 */ /* 0x002fcc0000000051 */
[----:B------:R1:W4:Y:S01]  /*32c0*/  F2F.F16.F32 R83, R2 ;  /* 0x0000000200537304 */ /* 0x0003220000200800 */
[----:B--2---:R-:W-:Y:S01]  /*32d0*/  FMUL.FTZ R82, R82, UR4 ;  /* 0x0000000452527c20 */ /* 0x004fe20008410000 */
[----:B---3--:R-:W-:-:S06]  /*32e0*/  IMAD.WIDE.U32 R76, R77, 0x10000, RZ ;  /* 0x000100004d4c7825 */ /* 0x008fcc00078e00ff */
[----:B------:R-:W-:Y:S01]  /*32f0*/  F2F.F16.F32 R82, R82 ;  /* 0x0000005200527304 */ /* 0x000fe20000200800 */
[----:B-1----:R-:W-:Y:S01]  /*3300*/  FMUL.FTZ R2, R2, UR4 ;  /* 0x0000000402027c20 */ /* 0x002fe20008410000 */
[----:B------:R-:W-:Y:S02]  /*3310*/  LOP3.LUT R81, R81, R77, RZ, 0xfc, !PT ;  /* 0x0000004d51517212 */ /* 0x000fe400078efcff */
[----:B----4-:R-:W-:-:S04]  /*3320*/  LOP3.LUT R80, R76, R83, RZ, 0xfc, !PT ;  /* 0x000000534c507212 */ /* 0x010fc800078efcff */
[----:B------:R-:W-:Y:S01]  /*3330*/  F2F.F16.F32 R115, R115 ;  /* 0x0000007300737304 */ /* 0x000fe20000200800 */
[----:B------:R-:W1:Y:S01]  /*3340*/  LDC.64 R76, c[0x0][0x478] ;  /* 0x00011e00ff4c7b82 */ /* 0x000e620000000a00 */
[----:B0-----:R-:W-:-:S06]  /*3350*/  IMAD.WIDE.U32 R78, R0, 0x8, R78 ;  /* 0x00000008004e7825 */ /* 0x001fcc00078e004e */
[----:B------:R-:W0:Y:S08]  /*3360*/  F2F.F16.F32 R124, R124 ;  /* 0x0000007c007c7304 */ /* 0x000e300000200800 */
[----:B------:R-:W2:Y:S01]  /*3370*/  F2F.F16.F32 R83, R2 ;  /* 0x0000000200537304 */ /* 0x000ea20000200800 */
[----:B0-----:R-:W-:Y:S01]  /*3380*/  PRMT R125, R115, 0x5410, R124 ;  /* 0x00005410737d7816 */ /* 0x001fe2000000007c */
[----:B-1----:R-:W-:-:S05]  /*3390*/  IMAD.WIDE.U32 R76, R0, 0x8, R76 ;  /* 0x00000008004c7825 */ /* 0x002fca00078e004c */
[----:B------:R0:W-:Y:S02]  /*33a0*/  STG.E.64 desc[UR14][R76.64], R80 ;  /* 0x000000504c007986 */ /* 0x0001e4000c101b0e */
[----:B0-----:R-:W-:-:S05]  /*33b0*/  IMAD.WIDE.U32 R76, R82, 0x10000, RZ ;  /* 0x00010000524c7825 */ /* 0x001fca00078e00ff */
[----:B------:R-:W-:Y:S02]  /*33c0*/  LOP3.LUT R77, R125, R77, RZ, 0xfc, !PT ;  /* 0x0000004d7d4d7212 */ /* 0x000fe400078efcff */
[----:B--2---:R-:W-:-:S05]  /*33d0*/  LOP3.LUT R76, R76, R83, RZ, 0xfc, !PT ;  /* 0x000000534c4c7212 */ /* 0x004fca00078efcff */
[----:B------:R0:W-:Y:S01]  /*33e0*/  STG.E.64 desc[UR14][R78.64], R76 ;  /* 0x0000004c4e007986 */ /* 0x0001e2000c101b0e */
[----:B------:R-:W-:Y:S05]  /*33f0*/  BRA `(.L_x_5679) ;  /* 0x0000001800f07947 */ /* 0x000fea0003800000 */
.L_x_5669:
        /* <DEDUP_REMOVED lines=8> */
[----:B------:R-:W-:-:S03]  /*3480*/  FFMA.FTZ R79, R92, UR5, R2 ;  /* 0x000000055c4f7c23 */ /* 0x000fc60008010002 */
[----:B------:R-:W-:Y:S02]  /*3490*/  HADD2.F32 R76, -RZ, R76.H0_H0 ;  /* 0x2000004cff4c7230 */ /* 0x000fe40000004100 */
[----:B------:R-:W-:Y:S01]  /*34a0*/  FADD.FTZ R77, R91, -R78 ;  /* 0x8000004e5b4d7221 */ /* 0x000fe20000010000 */
[----:B------:R-:W-:-:S03]  /*34b0*/  FADD.FTZ R80, R90, -R79 ;  /* 0x8000004f5a507221 */ /* 0x000fc60000010000 */
[----:B------:R-:W-:Y:S01]  /*34c0*/  FFMA.FTZ R76, R77, UR12, R76 ;  /* 0x0000000c4d4c7c23 */ /* 0x000fe2000801004c */
[----:B------:R-:W-:-:S03]  /*34d0*/  SHF.R.U32.HI R77, RZ, 0x10, R123 ;  /* 0x00000010ff4d7819 */ /* 0x000fc6000001167b */
[----:B------:R-:W-:Y:S01]  /*34e0*/  FMUL.FTZ R78, R76, UR4 ;  /* 0x000000044c4e7c20 */ /* 0x000fe20008410000 */
[----:B------:R-:W-:Y:S01]  /*34f0*/  SHF.R.U64 R76, R122, 0x10, R123 ;  /* 0x000000107a4c7819 */ /* 0x000fe2000000127b */
[----:B------:R-:W-:-:S04]  /*3500*/  HADD2.F32 R77, -RZ, R77.H0_H0 ;  /* 0x2000004dff4d7230 */ /* 0x000fc80000004100 */
[----:B------:R-:W-:Y:S02]  /*3510*/  HADD2.F32 R76, -RZ, R76.H0_H0 ;  /* 0x2000004cff4c7230 */ /* 0x000fe40000004100 */
[----:B------:R-:W-:Y:S01]  /*3520*/  FFMA.FTZ R77, R80, UR12, R77 ;  /* 0x0000000c504d7c23 */ /* 0x000fe2000801004d */
[----:B------:R-:W-:Y:S01]  /*3530*/  FFMA.FTZ R80, R98, UR5, R2 ;  /* 0x0000000562507c23 */ /* 0x000fe20008010002 */
[----:B------:R-:W-:Y:S02]  /*3540*/  F2F.F16.F32 R78, R78 ;  /* 0x0000004e004e7304 */ /* 0x000fe40000200800 */
[----:B------:R-:W-:Y:S01]  /*3550*/  FMUL.FTZ R79, R77, UR4 ;  /* 0x000000044d4f7c20 */ /* 0x000fe20008410000 */
[----:B------:R-:W-:-:S04]  /*3560*/  FADD.FTZ R81, R93, -R80 ;  /* 0x800000505d517221 */ /* 0x000fc80000010000 */
[----:B------:R-:W-:Y:S01]  /*3570*/  FFMA.FTZ R77, R81, UR12, R76 ;  /* 0x0000000c514d7c23 */ /* 0x000fe2000801004c */
[----:B------:R-:W-:Y:S01]  /*3580*/  MOV R76, R122 ;  /* 0x0000007a004c7202 */ /* 0x000fe20000000f00 */
[----:B------:R-:W-:Y:S01]  /*3590*/  FFMA.FTZ R81, R3, UR5, R2 ;  /* 0x0000000503517c23 */ /* 0x000fe20008010002 */
[----:B------:R-:W0:Y:S01]  /*35a0*/  F2F.F16.F32 R79, R79 ;  /* 0x0000004f004f7304 */ /* 0x000e220000200800 */
[----:B------:R-:W-:Y:S02]  /*35b0*/  FMUL.FTZ R82, R77, UR4 ;  /* 0x000000044d527c20 */ /* 0x000fe40008410000 */
[----:B------:R-:W-:Y:S02]  /*35c0*/  HADD2.F32 R76, -RZ, R76.H0_H0 ;  /* 0x2000004cff4c7230 */ /* 0x000fe40000004100 */
[----:B------:R-:W-:-:S04]  /*35d0*/  FADD.FTZ R81, R94, -R81 ;  /* 0x800000515e517221 */ /* 0x000fc80000010000 */
[----:B------:R-:W-:Y:S01]  /*35e0*/  FFMA.FTZ R80, R81, UR12, R76 ;  /* 0x0000000c51507c23 */ /* 0x000fe2000801004c */
[----:B------:R-:W1:Y:S01]  /*35f0*/  F2F.F16.F32 R82, R82 ;  /* 0x0000005200527304 */ /* 0x000e620000200800 */
[----:B------:R-:W2:Y:S02]  /*3600*/  LDC.64 R76, c[0x0][0x468] ;  /* 0x00011a00ff4c7b82 */ /* 0x000ea40000000a00 */
[----:B------:R-:W-:Y:S01]  /*3610*/  FMUL.FTZ R80, R80, UR4 ;  /* 0x0000000450507c20 */ /* 0x000fe20008410000 */
[----:B0-----:R-:W-:-:S04]  /*3620*/  PRMT R83, R78, 0x5410, R79 ;  /* 0x000054104e537816 */ /* 0x001fc8000000004f */
[----:B------:R-:W0:Y:S01]  /*3630*/  F2F.F16.F32 R81, R80 ;  /* 0x0000005000517304 */ /* 0x000e220000200800 */
[----:B-1----:R-:W-:-:S05]  /*3640*/  IMAD.WIDE.U32 R78, R82, 0x10000, RZ ;  /* 0x00010000524e7825 */ /* 0x002fca00078e00ff */
[----:B------:R-:W-:Y:S02]  /*3650*/  LOP3.LUT R79, R83, R79, RZ, 0xfc, !PT ;  /* 0x0000004f534f7212 */ /* 0x000fe400078efcff */
[----:B0-----:R-:W-:Y:S01]  /*3660*/  LOP3.LUT R78, R78, R81, RZ, 0xfc, !PT ;  /* 0x000000514e4e7212 */ /* 0x001fe200078efcff */
[C---:B--2---:R-:W-:Y:S01]  /*3670*/  IMAD.WIDE.U32 R76, R0.reuse, 0x8, R76 ;  /* 0x00000008004c7825 */ /* 0x044fe200078e004c */
[----:B------:R-:W-:-:S04]  /*3680*/  IADD3 R0, PT, PT, R0, 0x80, RZ ;  /* 0x0000008000007810 */ /* 0x000fc80007ffe0ff */
[----:B------:R0:W-:Y:S03]  /*3690*/  STG.E.64 desc[UR14][R76.64], R78 ;  /* 0x0000004e4c007986 */ /* 0x0001e6000c101b0e */
.L_x_5690:
[----:B------:R-:W-:Y:S05]  /*36a0*/  BSYNC.RECONVERGENT B1 ;  /* 0x0000000000017941 */ /* 0x000fea0003800200 */
.L_x_5689:
[----:B------:R-:W-:Y:S04]  /*36b0*/  BSSY.RECONVERGENT B1, `(.L_x_5691) ;  /* 0x0000026000017945 */ /* 0x000fe80003800200 */
[----:B------:R-:W-:Y:S05]  /*36c0*/  @!P2 BRA `(.L_x_5692) ;  /* 0x000000000090a947 */ /* 0x000fea0003800000 */
[----:B0-----:R-:W-:Y:S01]  /*36d0*/  MOV R76, R121 ;  /* 0x00000079004c7202 */ /* 0x001fe20000000f00 */
        /* <DEDUP_REMOVED lines=35> */
.L_x_5692:
[----:B------:R-:W-:Y:S05]  /*3910*/  BSYNC.RECONVERGENT B1 ;  /* 0x0000000000017941 */ /* 0x000fea0003800200 */
.L_x_5691:
[----:B------:R-:W-:Y:S04]  /*3920*/  BSSY.RECONVERGENT B1, `(.L_x_5693) ;  /* 0x0000026000017945 */ /* 0x000fe80003800200 */
[----:B------:R-:W-:Y:S05]  /*3930*/  @!P3 BRA `(.L_x_5694) ;  /* 0x000000000090b947 */ /* 0x000fea0003800000 */
[----:B01----:R-:W-:Y:S01]  /*3940*/  MOV R76, R119 ;  /* 0x00000077004c7202 */ /* 0x003fe20000000f00 */
        /* <DEDUP_REMOVED lines=35> */
.L_x_5694:
[----:B------:R-:W-:Y:S05]  /*3b80*/  BSYNC.RECONVERGENT B1 ;  /* 0x0000000000017941 */ /* 0x000fea0003800200 */
.L_x_5693:
[----:B------:R-:W-:Y:S04]  /*3b90*/  BSSY.RECONVERGENT B1, `(.L_x_5695) ;  /* 0x0000026000017945 */ /* 0x000fe80003800200 */
[----:B------:R-:W-:Y:S05]  /*3ba0*/  @!P4 BRA `(.L_x_5696) ;  /* 0x000000000090c947 */ /* 0x000fea0003800000 */
[----:B012---:R-:W-:Y:S01]  /*3bb0*/  MOV R76, R117 ;  /* 0x00000075004c7202 */ /* 0x007fe20000000f00 */
        /* <DEDUP_REMOVED lines=35> */
.L_x_5696:
[----:B------:R-:W-:Y:S05]  /*3df0*/  BSYNC.RECONVERGENT B1 ;  /* 0x0000000000017941 */ /* 0x000fea0003800200 */
.L_x_5695:
[----:B------:R-:W-:Y:S05]  /*3e00*/  @!P5 BRA `(.L_x_5679) ;  /* 0x00000010006cd947 */ /* 0x000fea0003800000 */
[----:B0123--:R-:W-:Y:S01]  /*3e10*/  MOV R76, R97 ;  /* 0x00000061004c7202 */ /* 0x00ffe20000000f00 */
[--C-:B------:R-:W-:Y:S01]  /*3e20*/  FFMA.FTZ R77, R109, UR5, R2.reuse ;  /* 0x000000056d4d7c23 */ /* 0x100fe20008010002 */
[----:B------:R-:W-:Y:S01]  /*3e30*/  SHF.R.U32.HI R78, RZ, 0x10, R97 ;  /* 0x00000010ff4e7819 */ /* 0x000fe20000011661 */
[----:B------:R-:W-:Y:S02]  /*3e40*/  FFMA.FTZ R80, R114, UR5, R2 ;  /* 0x0000000572507c23 */ /* 0x000fe40008010002 */
[----:B------:R-:W-:Y:S02]  /*3e50*/  HADD2.F32 R76, -RZ, R76.H0_H0 ;  /* 0x2000004cff4c7230 */ /* 0x000fe40000004100 */
[----:B------:R-:W-:Y:S01]  /*3e60*/  FADD.FTZ R77, R112, -R77 ;  /* 0x8000004d704d7221 */ /* 0x000fe20000010000 */
[----:B------:R-:W-:Y:S02]  /*3e70*/  HADD2.F32 R78, -RZ, R78.H0_H0 ;  /* 0x2000004eff4e7230 */ /* 0x000fe40000004100 */
[----:B------:R-:W-:Y:S01]  /*3e80*/  FADD.FTZ R79, R113, -R80 ;  /* 0x80000050714f7221 */ /* 0x000fe20000010000 */
[----:B------:R-:W-:Y:S01]  /*3e90*/  FFMA.FTZ R77, R77, UR12, R76 ;  /* 0x0000000c4d4d7c23 */ /* 0x000fe2000801004c */
[----:B------:R-:W-:-:S02]  /*3ea0*/  SHF.R.U64 R76, R96, 0x10, R97 ;  /* 0x00000010604c7819 */ /* 0x000fc40000001261 */
[----:B------:R-:W-:Y:S01]  /*3eb0*/  FFMA.FTZ R79, R79, UR12, R78 ;  /* 0x0000000c4f4f7c23 */ /* 0x000fe2000801004e */
[----:B------:R-:W-:Y:S02]  /*3ec0*/  FFMA.FTZ R78, R108, UR5, R2 ;  /* 0x000000056c4e7c23 */ /* 0x000fe40008010002 */
[----:B------:R-:W-:Y:S02]  /*3ed0*/  HADD2.F32 R76, -RZ, R76.H0_H0 ;  /* 0x2000004cff4c7230 */ /* 0x000fe40000004100 */
[----:B------:R-:W-:Y:S01]  /*3ee0*/  FADD.FTZ R81, R111, -R78 ;  /* 0x8000004e6f517221 */ /* 0x000fe20000010000 */
[----:B------:R-:W-:Y:S01]  /*3ef0*/  FMUL.FTZ R78, R77, UR4 ;  /* 0x000000044d4e7c20 */ /* 0x000fe20008410000 */
[----:B------:R-:W-:Y:S02]  /*3f00*/  FMUL.FTZ R82, R79, UR4 ;  /* 0x000000044f527c20 */ /* 0x000fe40008410000 */
[----:B------:R-:W-:Y:S01]  /*3f10*/  FFMA.FTZ R77, R81, UR12, R76 ;  /* 0x0000000c514d7c23 */ /* 0x000fe2000801004c */
[----:B------:R-:W-:Y:S01]  /*3f20*/  MOV R76, R96 ;  /* 0x00000060004c7202 */ /* 0x000fe20000000f00 */
[----:B------:R-:W-:Y:S01]  /*3f30*/  FFMA.FTZ R81, R107, UR5, R2 ;  /* 0x000000056b517c23 */ /* 0x000fe20008010002 */
[----:B------:R-:W-:Y:S01]  /*3f40*/  F2F.F16.F32 R78, R78 ;  /* 0x0000004e004e7304 */ /* 0x000fe20000200800 */
[----:B------:R-:W-:-:S02]  /*3f50*/  FMUL.FTZ R80, R77, UR4 ;  /* 0x000000044d507c20 */ /* 0x000fc40008410000 */
[----:B------:R-:W-:Y:S02]  /*3f60*/  HADD2.F32 R2, -RZ, R76.H0_H0 ;  /* 0x2000004cff027230 */ /* 0x000fe40000004100 */
[----:B------:R-:W-:Y:S01]  /*3f70*/  FADD.FTZ R81, R110, -R81 ;  /* 0x800000516e517221 */ /* 0x000fe20000010000 */
[----:B------:R-:W0:Y:S03]  /*3f80*/  LDC.64 R76, c[0x0][0x468] ;  /* 0x00011a00ff4c7b82 */ /* 0x000e260000000a00 */
[----:B------:R-:W-:Y:S01]  /*3f90*/  FFMA.FTZ R2, R81, UR12, R2 ;  /* 0x0000000c51027c23 */ /* 0x000fe20008010002 */
[----:B------:R-:W1:Y:S03]  /*3fa0*/  F2F.F16.F32 R79, R82 ;  /* 0x00000052004f7304 */ /* 0x000e660000200800 */
[----:B------:R-:W-:-:S05]  /*3fb0*/  FMUL.FTZ R2, R2, UR4 ;  /* 0x0000000402027c20 */ /* 0x000fca0008410000 */
[----:B------:R-:W2:Y:S01]  /*3fc0*/  F2F.F16.F32 R80, R80 ;  /* 0x0000005000507304 */ /* 0x000ea20000200800 */
[----:B-1----:R-:W-:-:S07]  /*3fd0*/  PRMT R83, R78, 0x5410, R79 ;  /* 0x000054104e537816 */ /* 0x002fce000000004f */
[----:B------:R-:W1:Y:S01]  /*3fe0*/  F2F.F16.F32 R81, R2 ;  /* 0x0000000200517304 */ /* 0x000e620000200800 */
[----:B0-----:R-:W-:-:S04]  /*3ff0*/  IMAD.WIDE.U32 R76, R0, 0x8, R76 ;  /* 0x00000008004c7825 */ /* 0x001fc800078e004c */
[----:B--2---:R-:W-:-:S05]  /*4000*/  IMAD.WIDE.U32 R78, R80, 0x10000, RZ ;  /* 0x00010000504e7825 */ /* 0x004fca00078e00ff */
[----:B------:R-:W-:Y:S02]  /*4010*/  LOP3.LUT R79, R83, R79, RZ, 0xfc, !PT ;  /* 0x0000004f534f7212 */ /* 0x000fe400078efcff */
[----:B-1----:R-:W-:-:S05]  /*4020*/  LOP3.LUT R78, R78, R81, RZ, 0xfc, !PT ;  /* 0x000000514e4e7212 */ /* 0x002fca00078efcff */
[----:B------:R4:W-:Y:S01]  /*4030*/  STG.E.64 desc[UR14][R76.64], R78 ;  /* 0x0000004e4c007986 */ /* 0x0009e2000c101b0e */
[----:B------:R-:W-:Y:S05]  /*4040*/  BRA `(.L_x_5679) ;  /* 0x0000000c00dc7947 */ /* 0x000fea0003800000 */
.L_x_5688:
[----:B------:R-:W-:Y:S04]  /*4050*/  BSSY.RECONVERGENT B1, `(.L_x_5697) ;  /* 0x0000031000017945 */ /* 0x000fe80003800200 */
[----:B------:R-:W-:Y:S05]  /*4060*/  @!P1 BRA `(.L_x_5698) ;  /* 0x0000000000bc9947 */ /* 0x000fea0003800000 */
[----:B------:R-:W-:Y:S01]  /*4070*/  MOV R77, R123 ;  /* 0x0000007b004d7202 */ /* 0x000fe20000000f00 */
        /* <DEDUP_REMOVED lines=13> */
[----:B------:R-:W-:Y:S01]  /*4150*/  F2F.F16.F32 R76, R83 ;  /* 0x00000053004c7304 */ /* 0x000fe20000200800 */
[----:B------:R-:W-:Y:S02]  /*4160*/  FMUL.FTZ R124, R82, UR4 ;  /* 0x00000004527c7c20 */ /* 0x000fe40008410000 */
[----:B------:R-:W-:Y:S01]  /*4170*/  FFMA.FTZ R80, R78, UR12, R77 ;  /* 0x0000000c4e507c23 */ /* 0x000fe2000801004d */
[----:B------:R-:W-:Y:S01]  /*4180*/  MOV R78, R122 ;  /* 0x0000007a004e7202 */ /* 0x000fe20000000f00 */
[----:B------:R-:W-:-:S03]  /*4190*/  FFMA.FTZ R77, R3, UR5, R2 ;  /* 0x00000005034d7c23 */ /* 0x000fc60008010002 */
[----:B------:R-:W0:Y:S01]  /*41a0*/  F2F.F16.F32 R79, R82 ;  /* 0x00000052004f7304 */ /* 0x000e220000200800 */
[----:B------:R-:W-:Y:S02]  /*41b0*/  HADD2.F32 R78, -RZ, R78.H0_H0 ;  /* 0x2000004eff4e7230 */ /* 0x000fe40000004100 */
[----:B------:R-:W-:-:S04]  /*41c0*/  FADD.FTZ R77, R94, -R77 ;  /* 0x8000004d5e4d7221 */ /* 0x000fc80000010000 */
[----:B------:R-:W-:Y:S02]  /*41d0*/  FFMA.FTZ R81, R77, UR12, R78 ;  /* 0x0000000c4d517c23 */ /* 0x000fe4000801004e */
        /* <DEDUP_REMOVED lines=24> */
.L_x_5698:
[----:B------:R-:W-:Y:S05]  /*4360*/  BSYNC.RECONVERGENT B1 ;  /* 0x0000000000017941 */ /* 0x000fea0003800200 */
.L_x_5697:
[----:B------:R-:W-:Y:S04]  /*4370*/  BSSY.RECONVERGENT B1, `(.L_x_5699) ;  /* 0x0000031000017945 */ /* 0x000fe80003800200 */
[----:B------:R-:W-:Y:S05]  /*4380*/  @!P2 BRA `(.L_x_5700) ;  /* 0x0000000000bca947 */ /* 0x000fea0003800000 */
[----:B0-----:R-:W-:Y:S01]  /*4390*/  MOV R77, R121 ;  /* 0x00000079004d7202 */ /* 0x001fe20000000f00 */
        /* <DEDUP_REMOVED lines=46> */
.L_x_5700:
[----:B------:R-:W-:Y:S05]  /*4680*/  BSYNC.RECONVERGENT B1 ;  /* 0x0000000000017941 */ /* 0x000fea0003800200 */
.L_x_5699:
[----:B------:R-:W-:Y:S04]  /*4690*/  BSSY.RECONVERGENT B1, `(.L_x_5701) ;  /* 0x0000031000017945 */ /* 0x000fe80003800200 */
[----:B------:R-:W-:Y:S05]  /*46a0*/  @!P3 BRA `(.L_x_5702) ;  /* 0x0000000000bcb947 */ /* 0x000fea0003800000 */
[----:B01----:R-:W-:Y:S01]  /*46b0*/  MOV R77, R119 ;  /* 0x00000077004d7202 */ /* 0x003fe20000000f00 */
        /* <DEDUP_REMOVED lines=46> */
.L_x_5702:
[----:B------:R-:W-:Y:S05]  /*49a0*/  BSYNC.RECONVERGENT B1 ;  /* 0x0000000000017941 */ /* 0x000fea0003800200 */
.L_x_5701:
[----:B------:R-:W-:Y:S04]  /*49b0*/  BSSY.RECONVERGENT B1, `(.L_x_5703) ;  /* 0x0000031000017945 */ /* 0x000fe80003800200 */
[----:B------:R-:W-:Y:S05]  /*49c0*/  @!P4 BRA `(.L_x_5704) ;  /* 0x0000000000bcc947 */ /* 0x000fea0003800000 */
[----:B012---:R-:W-:Y:S01]  /*49d0*/  MOV R76, R117 ;  /* 0x00000075004c7202 */ /* 0x007fe20000000f00 */
        /* <DEDUP_REMOVED lines=46> */
.L_x_5704:
[----:B------:R-:W-:Y:S05]  /*4cc0*/  BSYNC.RECONVERGENT B1 ;  /* 0x0000000000017941 */ /* 0x000fea0003800200 */
.L_x_5703:
[----:B------:R-:W-:Y:S05]  /*4cd0*/  @!P5 BRA `(.L_x_5679) ;  /* 0x0000000000b8d947 */ /* 0x000fea0003800000 */
[----:B0123--:R-:W-:Y:S01]  /*4ce0*/  MOV R76, R97 ;  /* 0x00000061004c7202 */ /* 0x00ffe20000000f00 */
[--C-:B------:R-:W-:Y:S01]  /*4cf0*/  FFMA.FTZ R77, R109, UR5, R2.reuse ;  /* 0x000000056d4d7c23 */ /* 0x100fe20008010002 */
[----:B------:R-:W-:Y:S01]  /*4d00*/  SHF.R.U32.HI R79, RZ, 0x10, R97 ;  /* 0x00000010ff4f7819 */ /* 0x000fe20000011661 */
[--C-:B------:R-:W-:Y:S02]  /*4d10*/  FFMA.FTZ R78, R114, UR5, R2.reuse ;  /* 0x00000005724e7c23 */ /* 0x100fe40008010002 */
[----:B------:R-:W-:Y:S02]  /*4d20*/  HADD2.F32 R82, -RZ, R76.H0_H0 ;  /* 0x2000004cff527230 */ /* 0x000fe40000004100 */
[----:B------:R-:W-:Y:S01]  /*4d30*/  FADD.FTZ R77, R112, -R77 ;  /* 0x8000004d704d7221 */ /* 0x000fe20000010000 */
[----:B------:R-:W-:Y:S01]  /*4d40*/  FFMA.FTZ R76, R108, UR5, R2 ;  /* 0x000000056c4c7c23 */ /* 0x000fe20008010002 */
[----:B------:R-:W-:Y:S02]  /*4d50*/  HADD2.F32 R79, -RZ, R79.H0_H0 ;  /* 0x2000004fff4f7230 */ /* 0x000fe40000004100 */
[----:B------:R-:W-:Y:S01]  /*4d60*/  FADD.FTZ R78, R113, -R78 ;  /* 0x8000004e714e7221 */ /* 0x000fe20000010000 */
[----:B------:R-:W-:Y:S01]  /*4d70*/  FFMA.FTZ R82, R77, UR12, R82 ;  /* 0x0000000c4d527c23 */ /* 0x000fe20008010052 */
[----:B------:R-:W-:Y:S01]  /*4d80*/  SHF.R.U64 R77, R96, 0x10, R97 ;  /* 0x00000010604d7819 */ /* 0x000fe20000001261 */
[----:B------:R-:W-:Y:S01]  /*4d90*/  FADD.FTZ R76, R111, -R76 ;  /* 0x8000004c6f4c7221 */ /* 0x000fe20000010000 */
[----:B------:R-:W-:Y:S01]  /*4da0*/  FFMA.FTZ R81, R78, UR12, R79 ;  /* 0x0000000c4e517c23 */ /* 0x000fe2000801004f */
[----:B------:R-:W-:Y:S01]  /*4db0*/  MOV R78, R96 ;  /* 0x00000060004e7202 */ /* 0x000fe20000000f00 */
[----:B------:R-:W-:Y:S01]  /*4dc0*/  FMUL.FTZ R115, R82, UR4 ;  /* 0x0000000452737c20 */ /* 0x000fe20008410000 */
[----:B------:R-:W-:Y:S01]  /*4dd0*/  HADD2.F32 R77, -RZ, R77.H0_H0 ;  /* 0x2000004dff4d7230 */ /* 0x000fe20000004100 */
[----:B------:R-:W-:Y:S01]  /*4de0*/  F2F.F16.F32 R79, R81 ;  /* 0x00000051004f7304 */ /* 0x000fe20000200800 */
[----:B------:R-:W-:Y:S01]  /*4df0*/  FMUL.FTZ R124, R81, UR4 ;  /* 0x00000004517c7c20 */ /* 0x000fe20008410000 */
[----:B------:R-:W-:-:S02]  /*4e00*/  HADD2.F32 R83, -RZ, R78.H0_H0 ;  /* 0x2000004eff537230 */ /* 0x000fc40000004100 */
[----:B------:R-:W-:Y:S01]  /*4e10*/  FFMA.FTZ R80, R76, UR12, R77 ;  /* 0x0000000c4c507c23 */ /* 0x000fe2000801004d */
[----:B------:R-:W-:-:S03]  /*4e20*/  FFMA.FTZ R77, R107, UR5, R2 ;  /* 0x000000056b4d7c23 */ /* 0x000fc60008010002 */
[----:B------:R0:W1:Y:S01]  /*4e30*/  F2F.F16.F32 R76, R82 ;  /* 0x00000052004c7304 */ /* 0x0000620000200800 */
[----:B------:R-:W-:-:S04]  /*4e40*/  FADD.FTZ R2, R110, -R77 ;  /* 0x8000004d6e027221 */ /* 0x000fc80000010000 */
[----:B------:R-:W-:-:S03]  /*4e50*/  FFMA.FTZ R2, R2, UR12, R83 ;  /* 0x0000000c02027c23 */ /* 0x000fc60008010053 */
[----:B------:R2:W3:Y:S01]  /*4e60*/  F2F.F16.F32 R77, R80 ;  /* 0x00000050004d7304 */ /* 0x0004e20000200800 */
[----:B0-----:R-:W-:Y:S01]  /*4e70*/  FMUL.FTZ R82, R80, UR4 ;  /* 0x0000000450527c20 */ /* 0x001fe20008410000 */
[----:B-1----:R-:W-:-:S06]  /*4e80*/  PRMT R79, R76, 0x5410, R79 ;  /* 0x000054104c4f7816 */ /* 0x002fcc000000004f */
[----:B------:R0:W1:Y:S01]  /*4e90*/  F2F.F16.F32 R83, R2 ;  /* 0x0000000200537304 */ /* 0x0000620000200800 */
[----:B--2---:R-:W2:Y:S01]  /*4ea0*/  LDC.64 R80, c[0x0][0x468] ;  /* 0x00011a00ff507b82 */ /* 0x004ea20000000a00 */
[----:B---3--:R-:W-:-:S06]  /*4eb0*/  IMAD.WIDE.U32 R76, R77, 0x10000, RZ ;  /* 0x000100004d4c7825 */ /* 0x008fcc00078e00ff */
[----:B------:R-:W-:Y:S01]  /*4ec0*/  F2F.F16.F32 R82, R82 ;  /* 0x0000005200527304 */ /* 0x000fe20000200800 */
[----:B0-----:R-:W-:Y:S01]  /*4ed0*/  FMUL.FTZ R2, R2, UR4 ;  /* 0x0000000402027c20 */ /* 0x001fe20008410000 */
[----:B------:R-:W-:Y:S02]  /*4ee0*/  LOP3.LUT R79, R79, R77, RZ, 0xfc, !PT ;  /* 0x0000004d4f4f7212 */ /* 0x000fe400078efcff */
[----:B-1----:R-:W-:-:S04]  /*4ef0*/  LOP3.LUT R78, R76, R83, RZ, 0xfc, !PT ;  /* 0x000000534c4e7212 */ /* 0x002fc800078efcff */
[----:B------:R-:W-:Y:S01]  /*4f00*/  F2F.F16.F32 R115, R115 ;  /* 0x0000007300737304 */ /* 0x000fe20000200800 */
[----:B------:R-:W0:Y:S07]  /*4f10*/  LDC.64 R76, c[0x0][0x478] ;  /* 0x00011e00ff4c7b82 */ /* 0x000e2e0000000a00 */
[----:B------:R-:W1:Y:S01]  /*4f20*/  F2F.F16.F32 R124, R124 ;  /* 0x0000007c007c7304 */ /* 0x000e620000200800 */
[----:B--2---:R-:W-:-:S07]  /*4f30*/  IMAD.WIDE.U32 R80, R0, 0x8, R80 ;  /* 0x0000000800507825 */ /* 0x004fce00078e0050 */
[----:B------:R-:W2:Y:S01]  /*4f40*/  F2F.F16.F32 R83, R2 ;  /* 0x0000000200537304 */ /* 0x000ea20000200800 */
[----:B-1----:R-:W-:Y:S01]  /*4f50*/  PRMT R125, R115, 0x5410, R124 ;  /* 0x00005410737d7816 */ /* 0x002fe2000000007c */
[----:B0-----:R-:W-:-:S05]  /*4f60*/  IMAD.WIDE.U32 R76, R0, 0x8, R76 ;  /* 0x00000008004c7825 */ /* 0x001fca00078e004c */
[----:B------:R0:W-:Y:S02]  /*4f70*/  STG.E.64 desc[UR14][R76.64], R78 ;  /* 0x0000004e4c007986 */ /* 0x0001e4000c101b0e */
[----:B0-----:R-:W-:-:S05]  /*4f80*/  IMAD.WIDE.U32 R76, R82, 0x10000, RZ ;  /* 0x00010000524c7825 */ /* 0x001fca00078e00ff */
[----:B------:R-:W-:Y:S02]  /*4f90*/  LOP3.LUT R77, R125, R77, RZ, 0xfc, !PT ;  /* 0x0000004d7d4d7212 */ /* 0x000fe400078efcff */
[----:B--2---:R-:W-:-:S05]  /*4fa0*/  LOP3.LUT R76, R76, R83, RZ, 0xfc, !PT ;  /* 0x000000534c4c7212 */ /* 0x004fca00078efcff */
[----:B------:R0:W-:Y:S02]  /*4fb0*/  STG.E.64 desc[UR14][R80.64], R76 ;  /* 0x0000004c50007986 */ /* 0x0001e4000c101b0e */
.L_x_5679:
[----:B------:R-:W-:Y:S05]  /*4fc0*/  BSYNC.RECONVERGENT B0 ;  /* 0x0000000000007941 */ /* 0x000fea0003800200 */
.L_x_5668:
[----:B------:R-:W-:Y:S02]  /*4fd0*/  UIADD3 UR7, UPT, UPT, UR7, UR22, URZ ;  /* 0x0000001607077290 */ /* 0x000fe4000fffe0ff */
[----:B------:R-:W-:Y:S02]  /*4fe0*/  UPLOP3.LUT UP2, UPT, UPT, UPT, UP2, 0x40, 0x4 ;  /* 0x000000000004789c */ /* 0x000fe40003f4e820 */
[----:B------:R-:W-:-:S09]  /*4ff0*/  UISETP.GE.AND UP1, UPT, UR7, UR23, UPT ;  /* 0x000000170700728c */ /* 0x000fd2000bf26270 */
[----:B------:R-:W-:Y:S05]  /*5000*/  BRA.U !UP1, `(.L_x_5705) ;  /* 0xffffffb509607547 */ /* 0x000fea000b83ffff */
.L_x_5655:
[----:B------:R-:W0:Y:S08]  /*5010*/  S2UR UR4, SR_CTAID.X ;  /* 0x00000000000479c3 */ /* 0x000e300000002500 */
[----:B------:R-:W1:Y:S08]  /*5020*/  LDC.64 R2, c[0x0][0x440] ;  /* 0x00011000ff027b82 */ /* 0x000e700000000a00 */
[----:B------:R-:W2:Y:S08]  /*5030*/  LDC.64 R6, c[0x0][0x448] ;  /* 0x00011200ff067b82 */ /* 0x000eb00000000a00 */
[----:B------:R-:W3:Y:S01]  /*5040*/  LDC.64 R8, c[0x0][0x440] ;  /* 0x00011000ff087b82 */ /* 0x000ee20000000a00 */
[----:B0-----:R-:W-:-:S06]  /*5050*/  UIMAD UR4, UR4, UR6, URZ ;  /* 0x00000006040472a4 */ /* 0x001fcc000f8e02ff */
[----:B------:R-:W-:Y:S01]  /*5060*/  MOV R0, UR4 ;  /* 0x0000000400007c02 */ /* 0x000fe20008000f00 */
[----:B------:R-:W0:Y:S03]  /*5070*/  LDC.64 R10, c[0x0][0x448] ;  /* 0x00011200ff0a7b82 */ /* 0x000e260000000a00 */
[----:B-----5:R-:W-:-:S05]  /*5080*/  LEA.HI R61, R0, R5, RZ, 0x1e ;  /* 0x00000005003d7211 */ /* 0x020fca00078ff0ff */
        /* <DEDUP_REMOVED lines=32> */
.L_x_5706:
        /* <DEDUP_REMOVED lines=15> */
.L_x_10880:


//--------------------- .text._ZN10layer_norm13ln_bwd_kernelINS_13Kernel_traitsIf6__halfS2_S2_fjLj2560ELj1ELj1ELj4ELj8ENS_18Kernel_traits_baseILj2560EfS2_S2_S2_fjLj128EEEEELb0ELb0ELb0ELb1EEEvNS_9BwdParamsE --------------------------
	.section	.text._ZN10layer_norm13ln_bwd_kernelINS_13Kernel_traitsIf6__halfS2_S2_fjLj2560ELj1ELj1ELj4ELj8ENS_18Kernel_traits_baseILj2560EfS2_S2_S2_fjLj128EEEEELb0ELb0ELb0ELb1EEEvNS_9BwdParamsE,"ax",@progbits
	.align	128
        .global         _ZN10layer_norm13ln_bwd_kernelINS_13Kernel_traitsIf6__halfS2_S2_fjLj2560ELj1ELj1ELj4ELj8ENS_18Kernel_traits_baseILj2560EfS2_S2_S2_fjLj128EEEEELb0ELb0ELb0ELb1EEEvNS_9BwdParamsE
        .type           _ZN10layer_norm13ln_bwd_kernelINS_13Kernel_traitsIf6__halfS2_S2_fjLj2560ELj1ELj1ELj4ELj8ENS_18Kernel_traits_baseILj2560EfS2_S2_S2_fjLj128EEEEELb0ELb0ELb0ELb1EEEvNS_9BwdParamsE,@function
        .size           _ZN10layer_norm13ln_bwd_kernelINS_13Kernel_traitsIf6__halfS2_S2_fjLj2560ELj1ELj1ELj4ELj8ENS_18Kernel_traits_baseILj2560EfS2_S2_S2_fjLj128EEEEELb0ELb0ELb0ELb1EEEvNS_9BwdParamsE,(.L_x_10881 - _ZN10layer_norm13ln_bwd_kernelINS_13Kernel_traitsIf6__halfS2_S2_fjLj2560ELj1ELj1ELj4ELj8ENS_18Kernel_traits_baseILj2560EfS2_S2_S2_fjLj128EEEEELb0ELb0ELb0ELb1EEEvNS_9BwdParamsE)
        .other          _ZN10layer_norm13ln_bwd_kernelINS_13Kernel_traitsIf6__halfS2_S2_fjLj2560ELj1ELj1ELj4ELj8ENS_18Kernel_traits_baseILj2560EfS2_S2_S2_fjLj128EEEEELb0ELb0ELb0ELb1EEEvNS_9BwdParamsE,@"STO_CUDA_ENTRY STV_DEFAULT"
_ZN10layer_norm13ln_bwd_kernelINS_13Kernel_traitsIf6__halfS2_S2_fjLj2560ELj1ELj1ELj4ELj8ENS_18Kernel_traits_baseILj2560EfS2_S2_S2_fjLj128EEEEELb0ELb0ELb0ELb1EEEvNS_9BwdParamsE:
.text._ZN10layer_norm13ln_bwd_kernelINS_13Kernel_traitsIf6__halfS2_S2_fjLj2560ELj1ELj1ELj4ELj8ENS_18Kernel_traits_baseILj2560EfS2_S2_S2_fjLj128EEEEELb0ELb0ELb0ELb1EEEvNS_9BwdParamsE:
        /* <DEDUP_REMOVED lines=65> */
.L_x_5716:
        /* <DEDUP_REMOVED lines=16> */
[----:B------:R-:W-:Y:S01]  /*0510*/  LEA.HI.SX32 R84, R31, R40, 0x1e ;  /* 0x000000281f547211 */ /* 0x000fe200078ff2ff */
[----:B--2---:R-:W-:Y:S01]  /*0520*/  @P0 HADD2.F32 R85, -RZ, R28.H0_H0 ;  /* 0x2000001cff550230 */ /* 0x004fe20000004100 */
        /* <DEDUP_REMOVED lines=28> */
[----:B--2---:R-:W-:Y:S01]  /*06f0*/  SHF.R.U64 R89, R92, 0x10, R93 ;  /* 0x000000105c597819 */ /* 0x004fe2000000125d */
[----:B------:R-:W-:Y:S01]  /*0700*/  HADD2.F32 R92, -RZ, R92.H0_H0 ;  /* 0x2000005cff5c7230 */ /* 0x000fe20000004100 */
[----:B---3--:R-:W-:Y:S01]  /*0710*/  SHF.R.U64 R0, R26, 0x10, R27 ;  /* 0x000000101a007819 */ /* 0x008fe2000000121b */
[----:B------:R-:W-:-:S03]  /*0720*/  HADD2.F32 R26, -RZ, R26.H0_H0 ;  /* 0x2000001aff1a7230 */ /* 0x000fc60000004100 */
[C---:B------:R-:W-:Y:S01]  /*0730*/  FADD.FTZ R111, -R145.reuse, R92 ;  /* 0x0000005c916f7221 */ /* 0x040fe20000010100 */
[----:B------:R-:W-:Y:S01]  /*0740*/  HADD2.F32 R92, -RZ, R89.H0_H0 ;  /* 0x20000059ff5c7230 */ /* 0x000fe20000004100 */
[----:B----4-:R-:W-:Y:S01]  /*0750*/  SHF.R.U64 R134, R90, 0x10, R91 ;  /* 0x000000105a867819 */ /* 0x010fe2000000125b */
[----:B------:R-:W-:Y:S02]  /*0760*/  HADD2.F32 R0, -RZ, R0.H0_H0 ;  /* 0x20000000ff007230 */ /* 0x000fe40000004100 */
[----:B------:R-:W-:Y:S01]  /*0770*/  HADD2.F32 R89, -RZ, R90.H0_H0 ;  /* 0x2000005aff597230 */ /* 0x000fe20000004100 */
[----:B------:R-:W-:Y:S01]  /*0780*/  SHF.R.U64 R118, R28, 0x10, R29 ;  /* 0x000000101c767819 */ /* 0x000fe2000000121d */
[----:B------:R-:W-:Y:S01]  /*0790*/  HADD2.F32 R28, -RZ, R28.H0_H0 ;  /* 0x2000001cff1c7230 */ /* 0x000fe20000004100 */
[----:B------:R-:W-:Y:S01]  /*07a0*/  SHF.R.U32.HI R107, RZ, 0x10, R27 ;  /* 0x00000010ff6b7819 */ /* 0x000fe2000001161b */
[----:B------:R-:W-:Y:S01]  /*07b0*/  FADD.FTZ R121, -R145, R26 ;  /* 0x0000001a91797221 */ /* 0x000fe20000010100 */
[----:B------:R-:W-:Y:S01]  /*07c0*/  SHF.R.U64 R105, R30, 0x10, R31 ;  /* 0x000000101e697819 */ /* 0x000fe2000000121f */
[----:B------:R-:W-:-:S02]  /*07d0*/  HADD2.F32 R134, -RZ, R134.H0_H0 ;  /* 0x20000086ff867230 */ /* 0x000fc40000004100 */
[C---:B------:R-:W-:Y:S01]  /*07e0*/  FADD.FTZ R125, -R145.reuse, R0 ;  /* 0x00000000917d7221 */ /* 0x040fe20000010100 */
[----:B------:R-:W-:Y:S02]  /*07f0*/  HADD2.F32 R100, -RZ, R27.H0_H0 ;  /* 0x2000001bff647230 */ /* 0x000fe40000004100 */
[----:B------:R-:W-:Y:S01]  /*0800*/  FMUL.FTZ R141, R4, R89 ;  /* 0x00000059048d7220 */ /* 0x000fe20000410000 */
[----:B-----5:R-:W-:Y:S01]  /*0810*/  FMUL.FTZ R0, R86, R121 ;  /* 0x0000007956007220 */ /* 0x020fe20000410000 */
[----:B------:R-:W-:Y:S02]  /*0820*/  HADD2.F32 R26, -RZ, R107.H0_H0 ;  /* 0x2000006bff1a7230 */ /* 0x000fe40000004100 */
[----:B------:R-:W-:Y:S01]  /*0830*/  FADD.FTZ R117, -R145, R28 ;  /* 0x0000001c91757221 */ /* 0x000fe20000010100 */
[----:B------:R-:W-:Y:S01]  /*0840*/  SHF.R.U32.HI R132, RZ, 0x10, R91 ;  /* 0x00000010ff847819 */ /* 0x000fe2000001165b */
[----:B------:R-:W-:Y:S02]  /*0850*/  HADD2.F32 R28, -RZ, R105.H0_H0 ;  /* 0x20000069ff1c7230 */ /* 0x000fe40000004100 */
[----:B------:R-:W-:Y:S01]  /*0860*/  FMUL.FTZ R126, R5, R134 ;  /* 0x00000086057e7220 */ /* 0x000fe20000410000 */
[----:B------:R-:W-:-:S02]  /*0870*/  HADD2.F32 R91, -RZ, R91.H0_H0 ;  /* 0x2000005bff5b7230 */ /* 0x000fc40000004100 */
[C---:B------:R-:W-:Y:S01]  /*0880*/  FADD.FTZ R119, -R145.reuse, R100 ;  /* 0x0000006491777221 */ /* 0x040fe20000010100 */
[----:B------:R-:W-:Y:S01]  /*0890*/  FMUL.FTZ R125, R86, R125 ;  /* 0x0000007d567d7220 */ /* 0x000fe20000410000 */
[--C-:B------:R-:W-:Y:S01]  /*08a0*/  SHF.R.U64 R130, R24, 0x10, R25.reuse ;  /* 0x0000001018827819 */ /* 0x100fe20000001219 */
[----:B------:R-:W-:Y:S01]  /*08b0*/  HADD2.F32 R159, -RZ, R25.H0_H0 ;  /* 0x20000019ff9f7230 */ /* 0x000fe20000004100 */
[----:B------:R-:W-:Y:S01]  /*08c0*/  SHF.R.U32.HI R128, RZ, 0x10, R25 ;  /* 0x00000010ff807819 */ /* 0x000fe20000011619 */
[----:B------:R-:W-:Y:S02]  /*08d0*/  HADD2.F32 R105, -RZ, R24.H0_H0 ;  /* 0x20000018ff697230 */ /* 0x000fe40000004100 */
[----:B------:R-:W-:Y:S01]  /*08e0*/  FADD.FTZ R25, RZ, R141 ;  /* 0x0000008dff197221 */ /* 0x000fe20000010000 */
[----:B------:R-:W-:Y:S01]  /*08f0*/  FFMA.FTZ R24, R0, R141, RZ ;  /* 0x0000008d00187223 */ /* 0x000fe200000100ff */
[----:B------:R-:W-:Y:S01]  /*0900*/  FADD.FTZ R122, -R145, R26 ;  /* 0x0000001a917a7221 */ /* 0x000fe20000010100 */
[----:B------:R-:W-:-:S02]  /*0910*/  HADD2.F32 R132, -RZ, R132.H0_H0 ;  /* 0x20000084ff847230 */ /* 0x000fc40000004100 */
[----:B------:R-:W-:Y:S01]  /*0920*/  FMUL.FTZ R139, R6, R91 ;  /* 0x0000005b068b7220 */ /* 0x000fe20000410000 */
[----:B------:R-:W-:Y:S01]  /*0930*/  FADD.FTZ R26, R25, R126 ;  /* 0x0000007e191a7221 */ /* 0x000fe20000010000 */
[----:B------:R-:W-:Y:S01]  /*0940*/  SHF.R.U32.HI R101, RZ, 0x10, R31 ;  /* 0x00000010ff657819 */ /* 0x000fe2000001161f */
[----:B------:R-:W-:Y:S02]  /*0950*/  HADD2.F32 R106, -RZ, R31.H0_H0 ;  /* 0x2000001fff6a7230 */ /* 0x000fe40000004100 */
[----:B------:R-:W-:Y:S01]  /*0960*/  FMUL.FTZ R124, R86, R119 ;  /* 0x00000077567c7220 */ /* 0x000fe20000410000 */
[----:B------:R-:W-:Y:S01]  /*0970*/  FFMA.FTZ R25, R125, R126, R24 ;  /* 0x0000007e7d197223 */ /* 0x000fe20000010018 */
[----:B------:R-:W-:Y:S01]  /*0980*/  SHF.R.U32.HI R31, RZ, 0x10, R93 ;  /* 0x00000010ff1f7819 */ /* 0x000fe2000001165d */
[----:B------:R-:W-:Y:S01]  /*0990*/  HADD2.F32 R108, -RZ, R93.H0_H0 ;  /* 0x2000005dff6c7230 */ /* 0x000fe20000004100 */
        /* <DEDUP_REMOVED lines=12> */
[----:B------:R-:W-:Y:S01]  /*0a60*/  FADD.FTZ R118, -R145, R118 ;  /* 0x0000007691767221 */ /* 0x000fe20000010100 */
[----:B------:R-:W-:Y:S01]  /*0a70*/  FMUL.FTZ R120, R86, R117 ;  /* 0x0000007556787220 */ /* 0x000fe20000410000 */
[----:B------:R-:W-:Y:S01]  /*0a80*/  FFMA.FTZ R25, R122, R123, R25 ;  /* 0x0000007b7a197223 */ /* 0x000fe20000010019 */
[----:B------:R-:W-:Y:S01]  /*0a90*/  SHF.R.U32.HI R155, RZ, 0x10, R95 ;  /* 0x00000010ff9b7819 */ /* 0x000fe2000001165f */
[----:B------:R-:W-:Y:S02]  /*0aa0*/  HADD2.F32 R95, -RZ, R95.H0_H0 ;  /* 0x2000005fff5f7230 */ /* 0x000fe40000004100 */
[----:B------:R-:W-:Y:S01]  /*0ab0*/  FMUL.FTZ R119, R9, R157 ;  /* 0x0000009d09777220 */ /* 0x000fe20000410000 */
[----:B------:R-:W-:Y:S02]  /*0ac0*/  HADD2.F32 R114, -RZ, R114.H0_H0 ;  /* 0x20000072ff727230 */ /* 0x000fe40000004100 */
[----:B------:R-:W-:Y:S01]  /*0ad0*/  FADD.FTZ R26, R26, R137 ;  /* 0x000000891a1a7221 */ /* 0x000fe20000010000 */
[----:B------:R-:W-:Y:S01]  /*0ae0*/  FADD.FTZ R115, -R145, R104 ;  /* 0x0000006891737221 */ /* 0x000fe20000010100 */
[----:B------:R-:W-:Y:S01]  /*0af0*/  FMUL.FTZ R118, R86, R118 ;  /* 0x0000007656767220 */ /* 0x000fe20000410000 */
[----:B------:R-:W-:Y:S01]  /*0b00*/  FFMA.FTZ R25, R120, R137, R25 ;  /* 0x0000008978197223 */ /* 0x000fe20000010019 */
[----:B------:R-:W-:-:S02]  /*0b10*/  HADD2.F32 R155, -RZ, R155.H0_H0 ;  /* 0x2000009bff9b7230 */ /* 0x000fc40000004100 */
[----:B------:R-:W-:Y:S01]  /*0b20*/  FMUL.FTZ R135, R10, R95 ;  /* 0x0000005f0a877220 */ /* 0x000fe20000410000 */
[----:B------:R-:W-:Y:S02]  /*0b30*/  HADD2.F32 R30, -RZ, R30.H0_H0 ;  /* 0x2000001eff1e7230 */ /* 0x000fe40000004100 */
[----:B------:R-:W-:Y:S01]  /*0b40*/  FADD.FTZ R26, R26, R119 ;  /* 0x000000771a1a7221 */ /* 0x000fe20000010000 */
[----:B------:R-:W-:Y:S01]  /*0b50*/  FADD.FTZ R114, -R145, R114 ;  /* 0x0000007291727221 */ /* 0x000fe20000010100 */
[----:B------:R-:W-:Y:S01]  /*0b60*/  FMUL.FTZ R116, R86, R115 ;  /* 0x0000007356747220 */ /* 0x000fe20000410000 */
[----:B------:R-:W-:Y:S01]  /*0b70*/  FFMA.FTZ R25, R118, R119, R25 ;  /* 0x0000007776197223 */ /* 0x000fe20000010019 */
[--C-:B------:R-:W-:Y:S01]  /*0b80*/  SHF.R.U64 R29, R96, 0x10, R97.reuse ;  /* 0x00000010601d7819 */ /* 0x100fe20000001261 */
[----:B------:R-:W-:Y:S01]  /*0b90*/  HADD2.F32 R112, -RZ, R97.H0_H0 ;  /* 0x20000061ff707230 */ /* 0x000fe20000004100 */
[----:B------:R-:W-:Y:S01]  /*0ba0*/  SHF.R.U32.HI R27, RZ, 0x10, R97 ;  /* 0x00000010ff1b7819 */ /* 0x000fe20000011661 */
[----:B------:R-:W-:Y:S01]  /*0bb0*/  HADD2.F32 R97, -RZ, R98.H0_H0 ;  /* 0x20000062ff617230 */ /* 0x000fe20000004100 */
[----:B------:R-:W-:Y:S01]  /*0bc0*/  SHF.R.U64 R153, R98, 0x10, R99 ;  /* 0x0000001062997819 */ /* 0x000fe20000001263 */
[----:B------:R-:W-:Y:S01]  /*0bd0*/  FMUL.FTZ R115, R11, R155 ;  /* 0x0000009b0b737220 */ /* 0x000fe20000410000 */
[----:B------:R-:W-:Y:S01]  /*0be0*/  FADD.FTZ R26, R26, R135 ;  /* 0x000000871a1a7221 */ /* 0x000fe20000010000 */
[----:B------:R-:W-:-:S02]  /*0bf0*/  HADD2.F32 R110, -RZ, R96.H0_H0 ;  /* 0x20000060ff6e7230 */ /* 0x000fc40000004100 */
[C---:B------:R-:W-:Y:S01]  /*0c00*/  FADD.FTZ R165, -R145.reuse, R30 ;  /* 0x0000001e91a57221 */ /* 0x040fe20000010100 */
[----:B------:R-:W-:Y:S01]  /*0c10*/  FMUL.FTZ R114, R86, R114 ;  /* 0x0000007256727220 */ /* 0x000fe20000410000 */
[----:B------:R-:W-:Y:S01]  /*0c20*/  FFMA.FTZ R25, R116, R135, R25 ;  /* 0x0000008774197223 */ /* 0x000fe20000010019 */
[C---:B------:R-:W-:Y:S01]  /*0c30*/  FADD.FTZ R113, -R145.reuse, R106 ;  /* 0x0000006a91717221 */ /* 0x040fe20000010100 */
[----:B------:R-:W-:Y:S02]  /*0c40*/  HADD2.F32 R96, -RZ, R31.H0_H0 ;  /* 0x2000001fff607230 */ /* 0x000fe40000004100 */
[C---:B------:R-:W-:Y:S01]  /*0c50*/  FADD.FTZ R31, -R145.reuse, R112 ;  /* 0x00000070911f7221 */ /* 0x040fe20000010100 */
[----:B------:R-:W-:Y:S02]  /*0c60*/  HADD2.F32 R153, -RZ, R153.H0_H0 ;  /* 0x20000099ff997230 */ /* 0x000fe40000004100 */
[----:B------:R-:W-:Y:S01]  /*0c70*/  FMUL.FTZ R133, R12, R97 ;  /* 0x000000610c857220 */ /* 0x000fe20000410000 */
[----:B------:R-:W-:Y:S01]  /*0c80*/  FADD.FTZ R26, R26, R115 ;  /* 0x000000731a1a7221 */ /* 0x000fe20000010000 */
[C---:B------:R-:W-:Y:S01]  /*0c90*/  FADD.FTZ R163, -R145.reuse, R28 ;  /* 0x0000001c91a37221 */ /* 0x040fe20000010100 */
[----:B------:R-:W-:Y:S01]  /*0ca0*/  FMUL.FTZ R112, R86, R165 ;  /* 0x000000a556707220 */ /* 0x000fe20000410000 */
[----:B------:R-:W-:Y:S01]  /*0cb0*/  FFMA.FTZ R25, R114, R115, R25 ;  /* 0x0000007372197223 */ /* 0x000fe20000010019 */
[----:B------:R-:W-:Y:S01]  /*0cc0*/  FADD.FTZ R107, -R145, R110 ;  /* 0x0000006e916b7221 */ /* 0x000fe20000010100 */
[----:B------:R-:W-:Y:S01]  /*0cd0*/  SHF.R.U32.HI R151, RZ, 0x10, R99 ;  /* 0x00000010ff977819 */ /* 0x000fe20000011663 */
[----:B------:R-:W-:-:S02]  /*0ce0*/  HADD2.F32 R99, -RZ, R99.H0_H0 ;  /* 0x20000063ff637230 */ /* 0x000fc40000004100 */
[----:B------:R-:W-:Y:S01]  /*0cf0*/  FMUL.FTZ R110, R86, R113 ;  /* 0x00000071566e7220 */ /* 0x000fe20000410000 */
[----:B------:R-:W-:Y:S02]  /*0d00*/  HADD2.F32 R30, -RZ, R101.H0_H0 ;  /* 0x20000065ff1e7230 */ /* 0x000fe40000004100 */
[----:B------:R-:W-:Y:S01]  /*0d10*/  FADD.FTZ R109, -R145, R108 ;  /* 0x0000006c916d7221 */ /* 0x000fe20000010100 */
[----:B------:R-:W-:Y:S01]  /*0d20*/  FMUL.FTZ R113, R13, R153 ;  /* 0x000000990d717220 */ /* 0x000fe20000410000 */
[----:B------:R-:W-:Y:S01]  /*0d30*/  FADD.FTZ R26, R26, R133 ;  /* 0x000000851a1a7221 */ /* 0x000fe20000010000 */
[----:B------:R-:W-:Y:S01]  /*0d40*/  FMUL.FTZ R108, R86, R163 ;  /* 0x000000a3566c7220 */ /* 0x000fe20000410000 */
[----:B------:R-:W-:Y:S01]  /*0d50*/  FFMA.FTZ R25, R112, R133, R25 ;  /* 0x0000008570197223 */ /* 0x000fe20000010019 */
[----:B------:R-:W-:Y:S02]  /*0d60*/  HADD2.F32 R151, -RZ, R151.H0_H0 ;  /* 0x20000097ff977230 */ /* 0x000fe40000004100 */
[----:B------:R-:W-:Y:S01]  /*0d70*/  FMUL.FTZ R131, R14, R99 ;  /* 0x000000630e837220 */ /* 0x000fe20000410000 */
[----:B------:R-:W-:Y:S01]  /*0d80*/  FADD.FTZ R26, R26, R113 ;  /* 0x000000711a1a7221 */ /* 0x000fe20000010000 */
[----:B------:R-:W-:Y:S01]  /*0d90*/  FADD.FTZ R161, -R145, R30 ;  /* 0x0000001e91a17221 */ /* 0x000fe20000010100 */
[----:B------:R-:W-:Y:S01]  /*0da0*/  FFMA.FTZ R25, R108, R113, R25 ;  /* 0x000000716c197223 */ /* 0x000fe20000010019 */
[----:B------:R-:W-:Y:S01]  /*0db0*/  SHF.R.U64 R149, R102, 0x10, R103 ;  /* 0x0000001066957819 */ /* 0x000fe20000001267 */
[----:B------:R-:W-:-:S02]  /*0dc0*/  HADD2.F32 R101, -RZ, R102.H0_H0 ;  /* 0x20000066ff657230 */ /* 0x000fc40000004100 */
[----:B------:R-:W-:Y:S01]  /*0dd0*/  FMUL.FTZ R106, R86, R111 ;  /* 0x0000006f566a7220 */ /* 0x000fe20000410000 */
[----:B------:R-:W-:Y:S02]  /*0de0*/  HADD2.F32 R100, -RZ, R29.H0_H0 ;  /* 0x2000001dff647230 */ /* 0x000fe40000004100 */
[----:B------:R-:W-:Y:S01]  /*0df0*/  FMUL.FTZ R111, R15, R151 ;  /* 0x000000970f6f7220 */ /* 0x000fe20000410000 */
[----:B------:R-:W-:Y:S01]  /*0e00*/  FADD.FTZ R26, R26, R131 ;  /* 0x000000831a1a7221 */ /* 0x000fe20000010000 */
[----:B------:R-:W-:Y:S02]  /*0e10*/  HADD2.F32 R104, -RZ, R27.H0_H0 ;  /* 0x2000001bff687230 */ /* 0x000fe40000004100 */
[----:B------:R-:W-:Y:S01]  /*0e20*/  FMUL.FTZ R102, R86, R161 ;  /* 0x000000a156667220 */ /* 0x000fe20000410000 */
[----:B------:R-:W-:Y:S01]  /*0e30*/  FFMA.FTZ R25, R110, R131, R25 ;  /* 0x000000836e197223 */ /* 0x000fe20000010019 */
[----:B------:R-:W-:Y:S02]  /*0e40*/  HADD2.F32 R149, -RZ, R149.H0_H0 ;  /* 0x20000095ff957230 */ /* 0x000fe40000004100 */
        /* <DEDUP_REMOVED lines=26> */
[----:B------:R-:W-:Y:S01]  /*0ff0*/  FFMA.FTZ R29, R90, R107, R25 ;  /* 0x0000006b5a1d7223 */ /* 0x000fe20000010019 */
[----:B------:R-:W-:Y:S01]  /*1000*/  FMUL.FTZ R143, R86, R143 ;  /* 0x0000008f568f7220 */ /* 0x000fe20000410000 */
[----:B------:R-:W-:Y:S01]  /*1010*/  FMUL.FTZ R94, R21, R130 ;  /* 0x00000082155e7220 */ /* 0x000fe20000410000 */
[----:B------:R-:W-:Y:S01]  /*1020*/  FADD.FTZ R161, R26, R121 ;  /* 0x000000791aa17221 */ /* 0x000fe20000010000 */
[----:B------:R-:W-:Y:S01]  /*1030*/  FFMA.FTZ R24, R100, R121, R29 ;  /* 0x0000007964187223 */ /* 0x000fe2000001001d */
[----:B------:R-:W-:Y:S02]  /*1040*/  HADD2.F32 R128, -RZ, R128.H0_H0 ;  /* 0x20000080ff807230 */ /* 0x000fe40000004100 */
        /* <DEDUP_REMOVED lines=31> */
.L_x_5708:
        /* <DEDUP_REMOVED lines=37> */
[--C-:B--2---:R-:W-:Y:S01]  /*1490*/  SHF.R.U64 R0, R26, 0x10, R27.reuse ;  /* 0x000000101a007819 */ /* 0x104fe2000000121b */
[----:B------:R-:W-:Y:S01]  /*14a0*/  HADD2.F32 R100, -RZ, R26.H0_H0 ;  /* 0x2000001aff647230 */ /* 0x000fe20000004100 */
[----:B------:R-:W-:Y:S01]  /*14b0*/  SHF.R.U32.HI R26, RZ, 0x10, R27 ;  /* 0x00000010ff1a7819 */ /* 0x000fe2000001161b */
[----:B------:R-:W-:Y:S01]  /*14c0*/  HADD2.F32 R104, -RZ, R27.H0_H0 ;  /* 0x2000001bff687230 */ /* 0x000fe20000004100 */
[--C-:B---3--:R-:W-:Y:S01]  /*14d0*/  SHF.R.U64 R27, R28, 0x10, R29.reuse ;  /* 0x000000101c1b7819 */ /* 0x108fe2000000121d */
[----:B------:R-:W-:Y:S01]  /*14e0*/  HADD2.F32 R106, -RZ, R28.H0_H0 ;  /* 0x2000001cff6a7230 */ /* 0x000fe20000004100 */
[----:B------:R-:W-:-:S02]  /*14f0*/  SHF.R.U32.HI R28, RZ, 0x10, R29 ;  /* 0x00000010ff1c7819 */ /* 0x000fc4000001161d */
[--C-:B----4-:R-:W-:Y:S01]  /*1500*/  SHF.R.U32.HI R89, RZ, 0x10, R97.reuse ;  /* 0x00000010ff597819 */ /* 0x110fe20000011661 */
[----:B------:R-:W-:Y:S01]  /*1510*/  HADD2.F32 R108, -RZ, R29.H0_H0 ;  /* 0x2000001dff6c7230 */ /* 0x000fe20000004100 */
[----:B------:R-:W-:Y:S01]  /*1520*/  SHF.R.U64 R29, R96, 0x10, R97 ;  /* 0x00000010601d7819 */ /* 0x000fe20000001261 */
[----:B------:R-:W-:Y:S01]  /*1530*/  HADD2.F32 R110, -RZ, R97.H0_H0 ;  /* 0x20000061ff6e7230 */ /* 0x000fe20000004100 */
[----:B------:R-:W-:Y:S01]  /*1540*/  SHF.R.U64 R97, R92, 0x10, R93 ;  /* 0x000000105c617819 */ /* 0x000fe2000000125d */
[----:B------:R-:W-:Y:S02]  /*1550*/  HADD2.F32 R112, -RZ, R92.H0_H0 ;  /* 0x2000005cff707230 */ /* 0x000fe40000004100 */
[----:B------:R-:W-:Y:S02]  /*1560*/  HADD2.F32 R92, -RZ, R89.H0_H0 ;  /* 0x20000059ff5c7230 */ /* 0x000fe40000004100 */
[----:B------:R-:W-:Y:S02]  /*1570*/  HADD2.F32 R0, -RZ, R0.H0_H0 ;  /* 0x20000000ff007230 */ /* 0x000fe40000004100 */
[----:B------:R-:W-:Y:S01]  /*1580*/  FADD.FTZ R121, -R145, R100 ;  /* 0x0000006491797221 */ /* 0x000fe20000010100 */
[----:B------:R-:W-:Y:S01]  /*1590*/  SHF.R.U32.HI R105, RZ, 0x10, R31 ;  /* 0x00000010ff697819 */ /* 0x000fe2000001161f */
[----:B------:R-:W-:-:S02]  /*15a0*/  HADD2.F32 R26, -RZ, R26.H0_H0 ;  /* 0x2000001aff1a7230 */ /* 0x000fc40000004100 */
[C---:B------:R-:W-:Y:S01]  /*15b0*/  FADD.FTZ R125, -R145.reuse, R0 ;  /* 0x00000000917d7221 */ /* 0x040fe20000010100 */
[----:B-----5:R-:W-:Y:S01]  /*15c0*/  FMUL.FTZ R0, R86, R121 ;  /* 0x0000007956007220 */ /* 0x020fe20000410000 */
[C---:B------:R-:W-:Y:S01]  /*15d0*/  FADD.FTZ R117, -R145.reuse, R106 ;  /* 0x0000006a91757221 */ /* 0x040fe20000010100 */
[----:B------:R-:W-:Y:S01]  /*15e0*/  HADD2.F32 R106, -RZ, R105.H0_H0 ;  /* 0x20000069ff6a7230 */ /* 0x000fe20000004100 */
[----:B------:R-:W-:Y:S01]  /*15f0*/  SHF.R.U32.HI R101, RZ, 0x10, R93 ;  /* 0x00000010ff657819 */ /* 0x000fe2000001165d */
[----:B------:R-:W-:Y:S01]  /*1600*/  HADD2.F32 R114, -RZ, R93.H0_H0 ;  /* 0x2000005dff727230 */ /* 0x000fe20000004100 */
[----:B------:R-:W-:Y:S01]  /*1610*/  SHF.R.U64 R93, R30, 0x10, R31 ;  /* 0x000000101e5d7819 */ /* 0x000fe2000000121f */
[----:B------:R-:W-:Y:S01]  /*1620*/  FADD.FTZ R119, -R145, R104 ;  /* 0x0000006891777221 */ /* 0x000fe20000010100 */
[----:B------:R-:W-:Y:S01]  /*1630*/  FMUL.FTZ R125, R86, R125 ;  /* 0x0000007d567d7220 */ /* 0x000fe20000410000 */
[--C-:B------:R-:W-:Y:S01]  /*1640*/  SHF.R.U64 R134, R90, 0x10, R91.reuse ;  /* 0x000000105a867819 */ /* 0x100fe2000000125b */
[----:B------:R-:W-:Y:S01]  /*1650*/  HADD2.F32 R89, -RZ, R90.H0_H0 ;  /* 0x2000005aff597230 */ /* 0x000fe20000004100 */
[----:B------:R-:W-:-:S03]  /*1660*/  SHF.R.U32.HI R132, RZ, 0x10, R91 ;  /* 0x00000010ff847819 */ /* 0x000fc6000001165b */
[----:B------:R-:W-:Y:S02]  /*1670*/  HADD2.F32 R134, -RZ, R134.H0_H0 ;  /* 0x20000086ff867230 */ /* 0x000fe40000004100 */
[----:B------:R-:W-:Y:S01]  /*1680*/  FMUL.FTZ R141, R4, R89 ;  /* 0x00000059048d7220 */ /* 0x000fe20000410000 */
[----:B------:R-:W-:Y:S01]  /*1690*/  HADD2.F32 R91, -RZ, R91.H0_H0 ;  /* 0x2000005bff5b7230 */ /* 0x000fe20000004100 */
[--C-:B------:R-:W-:Y:S01]  /*16a0*/  SHF.R.U64 R130, R24, 0x10, R25.reuse ;  /* 0x0000001018827819 */ /* 0x100fe20000001219 */
[----:B------:R-:W-:Y:S01]  /*16b0*/  HADD2.F32 R159, -RZ, R25.H0_H0 ;  /* 0x20000019ff9f7230 */ /* 0x000fe20000004100 */
[----:B------:R-:W-:Y:S01]  /*16c0*/  SHF.R.U32.HI R128, RZ, 0x10, R25 ;  /* 0x00000010ff807819 */ /* 0x000fe20000011619 */
[----:B------:R-:W-:Y:S02]  /*16d0*/  HADD2.F32 R105, -RZ, R24.H0_H0 ;  /* 0x20000018ff697230 */ /* 0x000fe40000004100 */
[----:B------:R-:W-:Y:S01]  /*16e0*/  FADD.FTZ R25, RZ, R141 ;  /* 0x0000008dff197221 */ /* 0x000fe20000010000 */
[----:B------:R-:W-:Y:S01]  /*16f0*/  FMUL.FTZ R126, R5, R134 ;  /* 0x00000086057e7220 */ /* 0x000fe20000410000 */
[----:B------:R-:W-:Y:S01]  /*1700*/  FFMA.FTZ R24, R0, R141, RZ ;  /* 0x0000008d00187223 */ /* 0x000fe200000100ff */
[----:B------:R-:W-:Y:S01]  /*1710*/  FADD.FTZ R122, -R145, R26 ;  /* 0x0000001a917a7221 */ /* 0x000fe20000010100 */
[----:B------:R-:W-:-:S02]  /*1720*/  HADD2.F32 R132, -RZ, R132.H0_H0 ;  /* 0x20000084ff847230 */ /* 0x000fc40000004100 */
[----:B------:R-:W-:Y:S01]  /*1730*/  FMUL.FTZ R139, R6, R91 ;  /* 0x0000005b068b7220 */ /* 0x000fe20000410000 */
[----:B------:R-:W-:Y:S01]  /*1740*/  FADD.FTZ R26, R25, R126 ;  /* 0x0000007e191a7221 */ /* 0x000fe20000010000 */
[----:B------:R-:W-:Y:S01]  /*1750*/  FMUL.FTZ R124, R86, R119 ;  /* 0x00000077567c7220 */ /* 0x000fe20000410000 */
[----:B------:R-:W-:Y:S01]  /*1760*/  FFMA.FTZ R25, R125, R126, R24 ;  /* 0x0000007e7d197223 */ /* 0x000fe20000010018 */
[----:B------:R-:W-:Y:S01]  /*1770*/  HADD2.F32 R104, -RZ, R93.H0_H0 ;  /* 0x2000005dff687230 */ /* 0x000fe20000004100 */
[----:B------:R-:W-:Y:S01]  /*1780*/  SHF.R.U64 R157, R94, 0x10, R95 ;  /* 0x000000105e9d7819 */ /* 0x000fe2000000125f */
[----:B------:R-:W-:Y:S02]  /*1790*/  HADD2.F32 R120, -RZ, R31.H0_H0 ;  /* 0x2000001fff787230 */ /* 0x000fe40000004100 */
[----:B------:R-:W-:Y:S01]  /*17a0*/  FMUL.FTZ R123, R7, R132 ;  /* 0x00000084077b7220 */ /* 0x000fe20000410000 */
[----:B------:R-:W-:Y:S02]  /*17b0*/  HADD2.F32 R93, -RZ, R94.H0_H0 ;  /* 0x2000005eff5d7230 */ /* 0x000fe40000004100 */
[----:B------:R-:W-:Y:S01]  /*17c0*/  FADD.FTZ R26, R26, R139 ;  /* 0x0000008b1a1a7221 */ /* 0x000fe20000010000 */
[----:B------:R-:W-:-:S02]  /*17d0*/  HADD2.F32 R118, -RZ, R27.H0_H0 ;  /* 0x2000001bff767230 */ /* 0x000fc40000004100 */
[----:B------:R-:W-:Y:S01]  /*17e0*/  FMUL.FTZ R122, R86, R122 ;  /* 0x0000007a567a7220 */ /* 0x000fe20000410000 */
[----:B------:R-:W-:Y:S01]  /*17f0*/  FFMA.FTZ R25, R124, R139, R25 ;  /* 0x0000008b7c197223 */ /* 0x000fe20000010019 */
[----:B------:R-:W-:Y:S02]  /*1800*/  HADD2.F32 R157, -RZ, R157.H0_H0 ;  /* 0x2000009dff9d7230 */ /* 0x000fe40000004100 */
[C---:B------:R-:W-:Y:S01]  /*1810*/  FADD.FTZ R31, -R145.reuse, R120 ;  /* 0x00000078911f7221 */ /* 0x040fe20000010100 */
[----:B------:R-:W-:Y:S01]  /*1820*/  FMUL.FTZ R137, R8, R93 ;  /* 0x0000005d08897220 */ /* 0x000fe20000410000 */
[----:B------:R-:W-:Y:S01]  /*1830*/  FADD.FTZ R26, R26, R123 ;  /* 0x0000007b1a1a7221 */ /* 0x000fe20000010000 */
[----:B------:R-:W-:Y:S01]  /*1840*/  FADD.FTZ R118, -R145, R118 ;  /* 0x0000007691767221 */ /* 0x000fe20000010100 */
        /* <DEDUP_REMOVED lines=8> */
[----:B------:R-:W-:Y:S01]  /*18d0*/  FADD.FTZ R115, -R145, R108 ;  /* 0x0000006c91737221 */ /* 0x000fe20000010100 */
[----:B------:R-:W-:Y:S02]  /*18e0*/  HADD2.F32 R28, -RZ, R28.H0_H0 ;  /* 0x2000001cff1c7230 */ /* 0x000fe40000004100 */
[----:B------:R-:W-:Y:S01]  /*18f0*/  FMUL.FTZ R118, R86, R118 ;  /* 0x0000007656767220 */ /* 0x000fe20000410000 */
[----:B------:R-:W-:Y:S01]  /*1900*/  FFMA.FTZ R25, R120, R137, R25 ;  /* 0x0000008978197223 */ /* 0x000fe20000010019 */
[----:B------:R-:W-:-:S02]  /*1910*/  HADD2.F32 R155, -RZ, R155.H0_H0 ;  /* 0x2000009bff9b7230 */ /* 0x000fc40000004100 */
        /* <DEDUP_REMOVED lines=16> */
[C---:B------:R-:W-:Y:S01]  /*1a20*/  FADD.FTZ R113, -R145.reuse, R110 ;  /* 0x0000006e91717221 */ /* 0x040fe20000010100 */
        /* <DEDUP_REMOVED lines=19> */
[----:B------:R-:W-:-:S02]  /*1b60*/  HADD2.F32 R100, -RZ, R101.H0_H0 ;  /* 0x20000065ff647230 */ /* 0x000fc40000004100 */
[----:B------:R-:W-:Y:S01]  /*1b70*/  FADD.FTZ R143, -R145, R104 ;  /* 0x00000068918f7221 */ /* 0x000fe20000010100 */
[----:B------:R-:W-:Y:S01]  /*1b80*/  SHF.R.U64 R149, R102, 0x10, R103 ;  /* 0x0000001066957819 */ /* 0x000fe20000001267 */
[----:B------:R-:W-:Y:S02]  /*1b90*/  HADD2.F32 R101, -RZ, R102.H0_H0 ;  /* 0x20000066ff657230 */ /* 0x000fe40000004100 */
[----:B------:R-:W-:Y:S01]  /*1ba0*/  FMUL.FTZ R104, R86, R111 ;  /* 0x0000006f56687220 */ /* 0x000fe20000410000 */
[----:B------:R-:W-:Y:S01]  /*1bb0*/  FMUL.FTZ R111, R15, R151 ;  /* 0x000000970f6f7220 */ /* 0x000fe20000410000 */
[----:B------:R-:W-:Y:S01]  /*1bc0*/  FADD.FTZ R26, R26, R131 ;  /* 0x000000831a1a7221 */ /* 0x000fe20000010000 */
[----:B------:R-:W-:Y:S01]  /*1bd0*/  FMUL.FTZ R102, R86, R109 ;  /* 0x0000006d56667220 */ /* 0x000fe20000410000 */
[----:B------:R-:W-:Y:S01]  /*1be0*/  FFMA.FTZ R25, R110, R131, R25 ;  /* 0x000000836e197223 */ /* 0x000fe20000010019 */
[C---:B------:R-:W-:Y:S01]  /*1bf0*/  FADD.FTZ R29, -R145.reuse, R96 ;  /* 0x00000060911d7221 */ /* 0x040fe20000010100 */
[----:B------:R-:W-:Y:S01]  /*1c00*/  FADD.FTZ R27, -R145, R100 ;  /* 0x00000064911b7221 */ /* 0x000fe20000010100 */
[----:B------:R-:W-:-:S02]  /*1c10*/  HADD2.F32 R149, -RZ, R149.H0_H0 ;  /* 0x20000095ff957230 */ /* 0x000fc40000004100 */
[----:B------:R-:W-:Y:S01]  /*1c20*/  FADD.FTZ R145, -R145, R106 ;  /* 0x0000006a91917221 */ /* 0x000fe20000010100 */
[----:B------:R-:W-:Y:S01]  /*1c30*/  FMUL.FTZ R129, R16, R101 ;  /* 0x0000006510817220 */ /* 0x000fe20000410000 */
[----:B------:R-:W-:Y:S01]  /*1c40*/  FADD.FTZ R26, R26, R111 ;  /* 0x0000006f1a1a7221 */ /* 0x000fe20000010000 */
[----:B------:R-:W-:Y:S01]  /*1c50*/  FMUL.FTZ R106, R86, R161 ;  /* 0x000000a1566a7220 */ /* 0x000fe20000410000 */
[----:B------:R-:W-:Y:S01]  /*1c60*/  FFMA.FTZ R25, R102, R111, R25 ;  /* 0x0000006f66197223 */ /* 0x000fe20000010019 */
[----:B------:R-:W-:Y:S01]  /*1c70*/  SHF.R.U32.HI R147, RZ, 0x10, R103 ;  /* 0x00000010ff937819 */ /* 0x000fe20000011667 */
[----:B------:R-:W-:Y:S02]  /*1c80*/  HADD2.F32 R103, -RZ, R103.H0_H0 ;  /* 0x20000067ff677230 */ /* 0x000fe40000004100 */
        /* <DEDUP_REMOVED lines=52> */
.L_x_5709:
        /* <DEDUP_REMOVED lines=34> */
.L_x_5711:
[----:B------:R-:W-:Y:S05]  /*21f0*/  BSYNC.RECONVERGENT B0 ;  /* 0x0000000000007941 */ /* 0x000fea0003800200 */
.L_x_5710:
        /* <DEDUP_REMOVED lines=111> */
[----:B------:R0:W-:Y:S01]  /*28f0*/  F2F.F16.F32 R93, R106 ;  /* 0x0000006a005d7304 */ /* 0x0001e20000200800 */
        /* <DEDUP_REMOVED lines=9> */
[----:B------:R0:W-:Y:S01]  /*2990*/  F2F.F16.F32 R99, R96 ;  /* 0x0000006000637304 */ /* 0x0001e20000200800 */
        /* <DEDUP_REMOVED lines=15> */
[----:B------:R-:W0:Y:S01]  /*2a90*/  F2F.F16.F32 R102, R102 ;  /* 0x0000006600667304 */ /* 0x000e220000200800 */
[-C--:B------:R-:W-:Y:S01]  /*2aa0*/  FMUL.FTZ R98, R98, R85.reuse ;  /* 0x0000005562627220 */ /* 0x080fe20000410000 */
[----:B------:R-:W-:Y:S01]  /*2ab0*/  FADD.FTZ R121, -R24, R121 ;  /* 0x0000007918797221 */ /* 0x000fe20000010100 */
[----:B------:R-:W-:Y:S01]  /*2ac0*/  FMUL.FTZ R104, R104, R85 ;  /* 0x0000005568687220 */ /* 0x000fe20000410000 */
[----:B------:R-:W-:Y:S01]  /*2ad0*/  FMUL.FTZ R0, R86, R141 ;  /* 0x0000008d56007220 */ /* 0x000fe20000410000 */
[----:B------:R-:W-:Y:S01]  /*2ae0*/  FMUL.FTZ R94, R92, R85 ;  /* 0x000000555c5e7220 */ /* 0x000fe20000410000 */
[----:B------:R-:W-:Y:S01]  /*2af0*/  FMUL.FTZ R86, R86, R121 ;  /* 0x0000007956567220 */ /* 0x000fe20000410000 */
[----:B------:R-:W1:Y:S01]  /*2b00*/  LDC.64 R24, c[0x0][0x468] ;  /* 0x00011a00ff187b82 */ /* 0x000e620000000a00 */
[----:B------:R-:W2:Y:S01]  /*2b10*/  F2F.F16.F32 R30, R30 ;  /* 0x0000001e001e7304 */ /* 0x000ea20000200800 */
[-C--:B------:R-:W-:Y:S01]  /*2b20*/  FMUL.FTZ R0, R0, R85.reuse ;  /* 0x0000005500007220 */ /* 0x080fe20000410000 */
[----:B------:R-:W-:Y:S01]  /*2b30*/  FMUL.FTZ R86, R86, R85 ;  /* 0x0000005556567220 */ /* 0x000fe20000410000 */
[----:B0-----:R-:W-:-:S05]  /*2b40*/  PRMT R103, R102, 0x5410, R93 ;  /* 0x0000541066677816 */ /* 0x001fca000000005d */
[----:B------:R-:W-:Y:S01]  /*2b50*/  F2F.F16.F32 R89, R89 ;  /* 0x0000005900597304 */ /* 0x000fe20000200800 */
[----:B--2---:R-:W-:-:S07]  /*2b60*/  IMAD.WIDE.U32 R92, R30, 0x10000, RZ ;  /* 0x000100001e5c7825 */ /* 0x004fce00078e00ff */
[----:B------:R-:W0:Y:S08]  /*2b70*/  F2F.F16.F32 R108, R112 ;  /* 0x00000070006c7304 */ /* 0x000e300000200800 */
[----:B------:R-:W-:Y:S01]  /*2b80*/  F2F.F16.F32 R90, R90 ;  /* 0x0000005a005a7304 */ /* 0x000fe20000200800 */
[----:B0-----:R-:W-:-:S07]  /*2b90*/  PRMT R105, R89, 0x5410, R108 ;  /* 0x0000541059697816 */ /* 0x001fce000000006c */
[----:B------:R-:W0:Y:S08]  /*2ba0*/  F2F.F16.F32 R95, R98 ;  /* 0x00000062005f7304 */ /* 0x000e300000200800 */
[----:B------:R-:W-:Y:S01]  /*2bb0*/  F2F.F16.F32 R28, R28 ;  /* 0x0000001c001c7304 */ /* 0x000fe20000200800 */
[----:B0-----:R-:W-:-:S07]  /*2bc0*/  PRMT R89, R90, 0x5410, R95 ;  /* 0x000054105a597816 */ /* 0x001fce000000005f */
[----:B------:R-:W0:Y:S08]  /*2bd0*/  F2F.F16.F32 R29, R29 ;  /* 0x0000001d001d7304 */ /* 0x000e300000200800 */
[----:B------:R-:W-:Y:S01]  /*2be0*/  F2F.F16.F32 R91, R91 ;  /* 0x0000005b005b7304 */ /* 0x000fe20000200800 */
[----:B0-----:R-:W-:-:S07]  /*2bf0*/  PRMT R107, R28, 0x5410, R29 ;  /* 0x000054101c6b7816 */ /* 0x001fce000000001d */
[----:B------:R-:W-:Y:S08]  /*2c00*/  F2F.F16.F32 R96, R96 ;  /* 0x0000006000607304 */ /* 0x000ff00000200800 */
[----:B------:R-:W0:Y:S08]  /*2c10*/  F2F.F16.F32 R101, R101 ;  /* 0x0000006500657304 */ /* 0x000e300000200800 */
[----:B------:R-:W2:Y:S01]  /*2c20*/  F2F.F16.F32 R26, R26 ;  /* 0x0000001a001a7304 */ /* 0x000ea20000200800 */
[----:B0-----:R-:W-:-:S07]  /*2c30*/  PRMT R101, R96, 0x5410, R101 ;  /* 0x0000541060657816 */ /* 0x001fce0000000065 */
[----:B------:R-:W0:Y:S01]  /*2c40*/  F2F.F16.F32 R27, R27 ;  /* 0x0000001b001b7304 */ /* 0x000e220000200800 */
[----:B--2---:R-:W-:-:S07]  /*2c50*/  IMAD.WIDE.U32 R28, R26, 0x10000, RZ ;  /* 0x000100001a1c7825 */ /* 0x004fce00078e00ff */
[----:B------:R-:W2:Y:S01]  /*2c60*/  F2F.F16.F32 R97, R104 ;  /* 0x0000006800617304 */ /* 0x000ea20000200800 */
[----:B------:R-:W-:Y:S02]  /*2c70*/  LOP3.LUT R29, R107, R29, RZ, 0xfc, !PT ;  /* 0x0000001d6b1d7212 */ /* 0x000fe400078efcff */
[----:B0-----:R-:W-:-:S05]  /*2c80*/  LOP3.LUT R90, R92, R27, RZ, 0xfc, !PT ;  /* 0x0000001b5c5a7212 */ /* 0x001fca00078efcff */
[----:B------:R0:W3:Y:S01]  /*2c90*/  F2F.F16.F32 R98, R94 ;  /* 0x0000005e00627304 */ /* 0x0000e20000200800 */
[----:B--2---:R-:W-:-:S07]  /*2ca0*/  IMAD.WIDE.U32 R96, R97, 0x10000, RZ ;  /* 0x0001000061607825 */ /* 0x004fce00078e00ff */
[----:B------:R-:W2:Y:S01]  /*2cb0*/  F2F.F16.F32 R31, R31 ;  /* 0x0000001f001f7304 */ /* 0x000ea20000200800 */
[----:B0-----:R-:W-:Y:S01]  /*2cc0*/  IMAD.WIDE.U32 R94, R91, 0x10000, RZ ;  /* 0x000100005b5e7825 */ /* 0x001fe200078e00ff */
[----:B------:R-:W-:-:S03]  /*2cd0*/  LOP3.LUT R91, R105, R93, RZ, 0xfc, !PT ;  /* 0x0000005d695b7212 */ /* 0x000fc600078efcff */
[----:B---3--:R-:W-:-:S03]  /*2ce0*/  IMAD.WIDE.U32 R26, R98, 0x10000, RZ ;  /* 0x00010000621a7825 */ /* 0x008fc600078e00ff */
[----:B------:R-:W0:Y:S01]  /*2cf0*/  F2F.F16.F32 R85, R86 ;  /* 0x0000005600557304 */ /* 0x000e220000200800 */
[----:B------:R-:W-:Y:S02]  /*2d00*/  LOP3.LUT R93, R103, R95, RZ, 0xfc, !PT ;  /* 0x0000005f675d7212 */ /* 0x000fe400078efcff */
[----:B------:R-:W-:Y:S02]  /*2d10*/  LOP3.LUT R95, R89, R97, RZ, 0xfc, !PT ;  /* 0x00000061595f7212 */ /* 0x000fe400078efcff */
[----:B------:R-:W-:Y:S02]  /*2d20*/  LOP3.LUT R97, R101, R27, RZ, 0xfc, !PT ;  /* 0x0000001b65617212 */ /* 0x000fe400078efcff */
[----:B--2---:R-:W-:Y:S01]  /*2d30*/  LOP3.LUT R92, R94, R31, RZ, 0xfc, !PT ;  /* 0x0000001f5e5c7212 */ /* 0x004fe200078efcff */
[----:B------:R-:W2:Y:S01]  /*2d40*/  F2F.F16.F32 R0, R0 ;  /* 0x0000000000007304 */ /* 0x000ea20000200800 */
        /* <DEDUP_REMOVED lines=14> */
.L_x_5713:
        /* <DEDUP_REMOVED lines=28> */
[----:B------:R-:W-:Y:S01]  /*2ff0*/  F2F.F16.F32 R26, R30 ;  /* 0x0000001e001a7304 */ /* 0x000fe20000200800 */
[C-C-:B------:R-:W-:Y:S01]  /*3000*/  FFMA.FTZ R102, R24.reuse, R112, R25.reuse ;  /* 0x0000007018667223 */ /* 0x140fe20000010019 */
[C-C-:B------:R-:W-:Y:S01]  /*3010*/  FFMA.FTZ R128, R24.reuse, R104, R25.reuse ;  /* 0x0000006818807223 */ /* 0x140fe20000010019 */
[C-C-:B------:R-:W-:Y:S01]  /*3020*/  FFMA.FTZ R90, R24.reuse, R90, R25.reuse ;  /* 0x0000005a185a7223 */ /* 0x140fe20000010019 */
[C-C-:B------:R-:W-:Y:S01]  /*3030*/  FFMA.FTZ R106, R24.reuse, R106, R25.reuse ;  /* 0x0000006a186a7223 */ /* 0x140fe20000010019 */
[C-C-:B------:R-:W-:Y:S01]  /*3040*/  FFMA.FTZ R145, R24.reuse, R145, R25.reuse ;  /* 0x0000009118917223 */ /* 0x140fe20000010019 */
[C-C-:B------:R-:W-:Y:S01]  /*3050*/  FFMA.FTZ R98, R24.reuse, R98, R25.reuse ;  /* 0x0000006218627223 */ /* 0x140fe20000010019 */
[C-C-:B------:R-:W-:Y:S01]  /*3060*/  FFMA.FTZ R100, R24.reuse, R100, R25.reuse ;  /* 0x0000006418647223 */ /* 0x140fe20000010019 */
[----:B------:R-:W-:Y:S01]  /*3070*/  F2F.F16.F32 R27, R122 ;  /* 0x0000007a001b7304 */ /* 0x000fe20000200800 */
[----:B------:R-:W-:Y:S01]  /*3080*/  FFMA.FTZ R25, R24, R143, R25 ;  /* 0x0000008f18197223 */ /* 0x000fe20000010019 */
[----:B------:R-:W-:Y:S01]  /*3090*/  FMUL.FTZ R136, R86, R109 ;  /* 0x0000006d56887220 */ /* 0x000fe20000410000 */
[----:B------:R-:W-:Y:S01]  /*30a0*/  FADD.FTZ R133, -R102, R133 ;  /* 0x0000008566857221 */ /* 0x000fe20000010100 */
[----:B------:R-:W-:Y:S01]  /*30b0*/  FADD.FTZ R129, -R106, R129 ;  /* 0x000000816a817221 */ /* 0x000fe20000010100 */
[----:B------:R-:W-:Y:S01]  /*30c0*/  FADD.FTZ R127, -R128, R127 ;  /* 0x0000007f807f7221 */ /* 0x000fe20000010100 */
[----:B------:R-:W-:Y:S01]  /*30d0*/  FADD.FTZ R107, -R90, R107 ;  /* 0x0000006b5a6b7221 */ /* 0x000fe20000010100 */
[----:B------:R-:W-:Y:S01]  /*30e0*/  FADD.FTZ R145, -R145, R92 ;  /* 0x0000005c91917221 */ /* 0x000fe20000010100 */
[----:B------:R-:W-:Y:S01]  /*30f0*/  F2F.F16.F32 R93, R110 ;  /* 0x0000006e005d7304 */ /* 0x000fe20000200800 */
[----:B------:R-:W-:Y:S01]  /*3100*/  FADD.FTZ R117, -R98, R117 ;  /* 0x0000007562757221 */ /* 0x000fe20000010100 */
[----:B------:R-:W-:Y:S01]  /*3110*/  FADD.FTZ R25, -R25, R94 ;  /* 0x0000005e19197221 */ /* 0x000fe20000010100 */
[----:B------:R-:W-:Y:S01]  /*3120*/  FADD.FTZ R131, -R126, R131 ;  /* 0x000000837e837221 */ /* 0x000fe20000010100 */
[----:B------:R-:W-:Y:S01]  /*3130*/  FADD.FTZ R121, -R100, R121 ;  /* 0x0000007964797221 */ /* 0x000fe20000010100 */
[-C--:B------:R-:W-:Y:S01]  /*3140*/  FMUL.FTZ R94, R30, R85.reuse ;  /* 0x000000551e5e7220 */ /* 0x080fe20000410000 */
[----:B------:R-:W-:Y:S01]  /*3150*/  FMUL.FTZ R105, R122, R85 ;  /* 0x000000557a697220 */ /* 0x000fe20000410000 */
[C---:B------:R-:W-:Y:S01]  /*3160*/  FMUL.FTZ R118, R86.reuse, R137 ;  /* 0x0000008956767220 */ /* 0x040fe20000410000 */
[----:B------:R0:W-:Y:S01]  /*3170*/  F2F.F16.F32 R28, R114 ;  /* 0x00000072001c7304 */ /* 0x0001e20000200800 */
[C---:B------:R-:W-:Y:S01]  /*3180*/  FMUL.FTZ R108, R86.reuse, R133 ;  /* 0x00000085566c7220 */ /* 0x040fe20000410000 */
[C---:B------:R-:W-:Y:S01]  /*3190*/  FMUL.FTZ R134, R86.reuse, R129 ;  /* 0x0000008156867220 */ /* 0x040fe20000410000 */
[C---:B------:R-:W-:Y:S01]  /*31a0*/  FMUL.FTZ R116, R86.reuse, R125 ;  /* 0x0000007d56747220 */ /* 0x040fe20000410000 */
[C---:B------:R-:W-:Y:S01]  /*31b0*/  FMUL.FTZ R112, R86.reuse, R111 ;  /* 0x0000006f56707220 */ /* 0x040fe20000410000 */
[C---:B------:R-:W-:Y:S01]  /*31c0*/  FMUL.FTZ R104, R86.reuse, R113 ;  /* 0x0000007156687220 */ /* 0x040fe20000410000 */
[C---:B------:R-:W-:Y:S01]  /*31d0*/  FMUL.FTZ R128, R86.reuse, R127 ;  /* 0x0000007f56807220 */ /* 0x040fe20000410000 */
[C---:B------:R-:W-:Y:S01]  /*31e0*/  FMUL.FTZ R132, R86.reuse, R107 ;  /* 0x0000006b56847220 */ /* 0x040fe20000410000 */
[----:B------:R-:W1:Y:S01]  /*31f0*/  F2F.F16.F32 R91, R120 ;  /* 0x00000078005b7304 */ /* 0x000e620000200800 */
[C---:B------:R-:W-:Y:S01]  /*3200*/  FMUL.FTZ R142, R86.reuse, R145 ;  /* 0x00000091568e7220 */ /* 0x040fe20000410000 */
[C---:B------:R-:W-:Y:S01]  /*3210*/  FMUL.FTZ R140, R86.reuse, R117 ;  /* 0x00000075568c7220 */ /* 0x040fe20000410000 */
[C---:B------:R-:W-:Y:S01]  /*3220*/  FMUL.FTZ R138, R86.reuse, R25 ;  /* 0x00000019568a7220 */ /* 0x040fe20000410000 */
[C---:B------:R-:W-:Y:S01]  /*3230*/  FMUL.FTZ R124, R86.reuse, R141 ;  /* 0x0000008d567c7220 */ /* 0x040fe20000410000 */
[C---:B------:R-:W-:Y:S01]  /*3240*/  FMUL.FTZ R126, R86.reuse, R131 ;  /* 0x00000083567e7220 */ /* 0x040fe20000410000 */
[----:B------:R-:W-:Y:S01]  /*3250*/  FMUL.FTZ R24, R86, R121 ;  /* 0x0000007956187220 */ /* 0x000fe20000410000 */
[-C--:B------:R-:W-:Y:S01]  /*3260*/  FMUL.FTZ R100, R108, R85.reuse ;  /* 0x000000556c647220 */ /* 0x080fe20000410000 */
[----:B------:R-:W-:Y:S01]  /*3270*/  F2F.F16.F32 R90, R136 ;  /* 0x00000088005a7304 */ /* 0x000fe20000200800 */
[-C--:B------:R-:W-:Y:S01]  /*3280*/  FMUL.FTZ R96, R116, R85.reuse ;  /* 0x0000005574607220 */ /* 0x080fe20000410000 */
[-C--:B------:R-:W-:Y:S01]  /*3290*/  FMUL.FTZ R109, R114, R85.reuse ;  /* 0x00000055726d7220 */ /* 0x080fe20000410000 */
[-C--:B------:R-:W-:Y:S01]  /*32a0*/  FMUL.FTZ R107, R110, R85.reuse ;  /* 0x000000556e6b7220 */ /* 0x080fe20000410000 */
[-C--:B------:R-:W-:Y:S01]  /*32b0*/  FMUL.FTZ R113, R112, R85.reuse ;  /* 0x0000005570717220 */ /* 0x080fe20000410000 */
[-C--:B------:R-:W-:Y:S01]  /*32c0*/  FMUL.FTZ R86, R124, R85.reuse ;  /* 0x000000557c567220 */ /* 0x080fe20000410000 */
[-C--:B0-----:R-:W-:Y:S01]  /*32d0*/  FMUL.FTZ R114, R120, R85.reuse ;  /* 0x0000005578727220 */ /* 0x081fe20000410000 */
[-C--:B------:R-:W-:Y:S01]  /*32e0*/  FMUL.FTZ R98, R118, R85.reuse ;  /* 0x0000005576627220 */ /* 0x080fe20000410000 */
[----:B------:R-:W-:Y:S01]  /*32f0*/  F2F.F16.F32 R31, R118 ;  /* 0x00000076001f7304 */ /* 0x000fe20000200800 */
[----:B------:R-:W-:Y:S01]  /*3300*/  FMUL.FTZ R110, R126, R85 ;  /* 0x000000557e6e7220 */ /* 0x000fe20000410000 */
[----:B-1----:R-:W-:-:S06]  /*3310*/  PRMT R91, R28, 0x5410, R91 ;  /* 0x000054101c5b7816 */ /* 0x002fcc000000005b */
[----:B------:R0:W-:Y:S08]  /*3320*/  F2F.F16.F32 R89, R108 ;  /* 0x0000006c00597304 */ /* 0x0001f00000200800 */
[----:B------:R-:W-:Y:S01]  /*3330*/  F2F.F16.F32 R95, R134 ;  /* 0x00000086005f7304 */ /* 0x000fe20000200800 */
[----:B0-----:R-:W-:-:S07]  /*3340*/  FMUL.FTZ R108, R104, R85 ;  /* 0x00000055686c7220 */ /* 0x001fce0000410000 */
[----:B------:R-:W-:Y:S08]  /*3350*/  F2F.F16.F32 R94, R94 ;  /* 0x0000005e005e7304 */ /* 0x000ff00000200800 */
[----:B------:R-:W0:Y:S08]  /*3360*/  F2F.F16.F32 R105, R105 ;  /* 0x0000006900697304 */ /* 0x000e300000200800 */
[----:B------:R1:W-:Y:S01]  /*3370*/  F2F.F16.F32 R0, R116 ;  /* 0x0000007400007304 */ /* 0x0003e20000200800 */
[----:B0-----:R-:W-:-:S07]  /*3380*/  PRMT R105, R94, 0x5410, R105 ;  /* 0x000054105e697816 */ /* 0x001fce0000000069 */
[----:B------:R0:W-:Y:S01]  /*3390*/  F2F.F16.F32 R102, R112 ;  /* 0x0000007000667304 */ /* 0x0001e20000200800 */
[----:B-1----:R-:W-:-:S07]  /*33a0*/  FMUL.FTZ R116, R24, R85 ;  /* 0x0000005518747220 */ /* 0x002fce0000410000 */
[----:B------:R1:W-:Y:S01]  /*33b0*/  F2F.F16.F32 R101, R104 ;  /* 0x0000006800657304 */ /* 0x0003e20000200800 */
[----:B0-----:R-:W-:-:S07]  /*33c0*/  FMUL.FTZ R112, R136, R85 ;  /* 0x0000005588707220 */ /* 0x001fce0000410000 */
[----:B------:R0:W-:Y:S01]  /*33d0*/  F2F.F16.F32 R103, R128 ;  /* 0x0000008000677304 */ /* 0x0001e20000200800 */
[----:B-1----:R-:W-:-:S07]  /*33e0*/  FMUL.FTZ R104, R134, R85 ;  /* 0x0000005586687220 */ /* 0x002fce0000410000 */
[----:B------:R1:W2:Y:S01]  /*33f0*/  F2F.F16.F32 R106, R132 ;  /* 0x00000084006a7304 */ /* 0x0002a20000200800 */
[----:B0-----:R-:W-:-:S07]  /*3400*/  FMUL.FTZ R128, R128, R85 ;  /* 0x0000005580807220 */ /* 0x001fce0000410000 */
[----:B------:R0:W-:Y:S01]  /*3410*/  F2F.F16.F32 R111, R142 ;  /* 0x0000008e006f7304 */ /* 0x0001e20000200800 */
[----:B-1----:R-:W-:Y:S01]  /*3420*/  FMUL.FTZ R132, R132, R85 ;  /* 0x0000005584847220 */ /* 0x002fe20000410000 */
[----:B--2---:R-:W-:-:S06]  /*3430*/  PRMT R103, R103, 0x5410, R106 ;  /* 0x0000541067677816 */ /* 0x004fcc000000006a */
[----:B------:R1:W2:Y:S01]  /*3440*/  F2F.F16.F32 R130, R140 ;  /* 0x0000008c00827304 */ /* 0x0002a20000200800 */
[----:B0-----:R-:W-:-:S07]  /*3450*/  FMUL.FTZ R142, R142, R85 ;  /* 0x000000558e8e7220 */ /* 0x001fce0000410000 */
[----:B------:R0:W3:Y:S01]  /*3460*/  F2F.F16.F32 R92, R138 ;  /* 0x0000008a005c7304 */ /* 0x0000e20000200800 */
[----:B-1----:R-:W-:Y:S01]  /*3470*/  FMUL.FTZ R140, R140, R85 ;  /* 0x000000558c8c7220 */ /* 0x002fe20000410000 */
[----:B--2---:R-:W-:-:S06]  /*3480*/  PRMT R111, R130, 0x5410, R111 ;  /* 0x00005410826f7816 */ /* 0x004fcc000000006f */
[----:B------:R-:W-:Y:S01]  /*3490*/  F2F.F16.F32 R29, R124 ;  /* 0x0000007c001d7304 */ /* 0x000fe20000200800 */
[----:B0-----:R-:W-:Y:S01]  /*34a0*/  FMUL.FTZ R138, R138, R85 ;  /* 0x000000558a8a7220 */ /* 0x001fe20000410000 */
[----:B------:R-:W-:Y:S01]  /*34b0*/  PRMT R85, R26, 0x5410, R27 ;  /* 0x000054101a557816 */ /* 0x000fe2000000001b */
[----:B------:R-:W-:-:S04]  /*34c0*/  IMAD.WIDE.U32 R26, R93, 0x10000, RZ ;  /* 0x000100005d1a7825 */ /* 0x000fc800078e00ff */
[----:B---3--:R-:W-:Y:S01]  /*34d0*/  IMAD.WIDE.U32 R92, R92, 0x10000, RZ ;  /* 0x000100005c5c7825 */ /* 0x008fe200078e00ff */
[----:B------:R-:W-:Y:S01]  /*34e0*/  LOP3.LUT R27, R91, R27, RZ, 0xfc, !PT ;  /* 0x0000001b5b1b7212 */ /* 0x000fe200078efcff */
[----:B------:R-:W0:Y:S01]  /*34f0*/  F2F.F16.F32 R97, R126 ;  /* 0x0000007e00617304 */ /* 0x000e220000200800 */
[----:B------:R-:W-:Y:S01]  /*3500*/  LOP3.LUT R26, R26, R31, RZ, 0xfc, !PT ;  /* 0x0000001f1a1a7212 */ /* 0x000fe200078efcff */
[----:B------:R-:W-:Y:S01]  /*3510*/  IMAD.WIDE.U32 R90, R90, 0x10000, RZ ;  /* 0x000100005a5a7825 */ /* 0x000fe200078e00ff */
[----:B------:R-:W1:Y:S01]  /*3520*/  LDC.64 R30, c[0x0][0x478] ;  /* 0x00011e00ff1e7b82 */ /* 0x000e620000000a00 */
[----:B------:R-:W-:Y:S02]  /*3530*/  LOP3.LUT R93, R111, R93, RZ, 0xfc, !PT ;  /* 0x0000005d6f5d7212 */ /* 0x000fe400078efcff */
[----:B------:R-:W-:Y:S02]  /*3540*/  LOP3.LUT R90, R90, R95, RZ, 0xfc, !PT ;  /* 0x0000005f5a5a7212 */ /* 0x000fe400078efcff */
[----:B------:R-:W2:Y:S01]  /*3550*/  F2F.F16.F32 R107, R107 ;  /* 0x0000006b006b7304 */ /* 0x000ea20000200800 */
[----:B------:R-:W-:-:S02]  /*3560*/  LOP3.LUT R91, R103, R91, RZ, 0xfc, !PT ;  /* 0x0000005b675b7212 */ /* 0x000fc400078efcff */
[----:B------:R-:W3:Y:S01]  /*3570*/  LDC.64 R94, c[0x0][0x468] ;  /* 0x00011a00ff5e7b82 */ /* 0x000ee20000000a00 */
[----:B0-----:R-:W-:-:S04]  /*3580*/  PRMT R97, R97, 0x5410, R102 ;  /* 0x0000541061617816 */ /* 0x001fc80000000066 */
[----:B------:R-:W-:Y:S01]  /*3590*/  F2F.F16.F32 R109, R109 ;  /* 0x0000006d006d7304 */ /* 0x000fe20000200800 */
[----:B--2---:R-:W-:-:S07]  /*35a0*/  IMAD.WIDE.U32 R102, R107, 0x10000, RZ ;  /* 0x000100006b667825 */ /* 0x004fce00078e00ff */
[----:B------:R-:W0:Y:S08]  /*35b0*/  F2F.F16.F32 R114, R114 ;  /* 0x0000007200727304 */ /* 0x000e300000200800 */
[----:B------:R2:W4:Y:S01]  /*35c0*/  F2F.F16.F32 R99, R24 ;  /* 0x0000001800637304 */ /* 0x0005220000200800 */
[----:B0-----:R-:W-:-:S07]  /*35d0*/  PRMT R109, R109, 0x5410, R114 ;  /* 0x000054106d6d7816 */ /* 0x001fce0000000072 */
[----:B------:R-:W-:Y:S01]  /*35e0*/  F2F.F16.F32 R110, R110 ;  /* 0x0000006e006e7304 */ /* 0x000fe20000200800 */
[----:B--2---:R-:W-:-:S05]  /*35f0*/  IMAD.WIDE.U32 R24, R0, 0x10000, RZ ;  /* 0x0001000000187825 */ /* 0x004fca00078e00ff */
[----:B------:R-:W-:Y:S02]  /*3600*/  LOP3.LUT R25, R85, R25, RZ, 0xfc, !PT ;  /* 0x0000001955197212 */ /* 0x000fe400078efcff */
[----:B------:R-:W0:Y:S01]  /*3610*/  F2F.F16.F32 R113, R113 ;  /* 0x0000007100717304 */ /* 0x000e220000200800 */
[----:B------:R-:W-:Y:S01]  /*3620*/  LOP3.LUT R24, R24, R29, RZ, 0xfc, !PT ;  /* 0x0000001d18187212 */ /* 0x000fe200078efcff */
[----:B------:R-:W-:Y:S01]  /*3630*/  IMAD.WIDE.U32 R28, R101, 0x10000, RZ ;  /* 0x00010000651c7825 */ /* 0x000fe200078e00ff */
[----:B----4-:R-:W-:Y:S02]  /*3640*/  LOP3.LUT R92, R92, R99, RZ, 0xfc, !PT ;  /* 0x000000635c5c7212 */ /* 0x010fe400078efcff */
[----:B------:R-:W-:Y:S02]  /*3650*/  LOP3.LUT R99, R109, R103, RZ, 0xfc, !PT ;  /* 0x000000676d637212 */ /* 0x000fe400078efcff */
[----:B------:R-:W-:Y:S01]  /*3660*/  LOP3.LUT R29, R97, R29, RZ, 0xfc, !PT ;  /* 0x0000001d611d7212 */ /* 0x000fe200078efcff */
[----:B------:R-:W2:Y:S01]  /*3670*/  F2F.F16.F32 R108, R108 ;  /* 0x0000006c006c7304 */ /* 0x000ea20000200800 */
[----:B------:R-:W-:-:S02]  /*3680*/  LOP3.LUT R28, R28, R89, RZ, 0xfc, !PT ;  /* 0x000000591c1c7212 */ /* 0x000fc400078efcff */
[----:B0-----:R-:W-:-:S05]  /*3690*/  PRMT R101, R110, 0x5410, R113 ;  /* 0x000054106e657816 */ /* 0x001fca0000000071 */
[----:B------:R-:W0:Y:S01]  /*36a0*/  F2F.F16.F32 R112, R112 ;  /* 0x0000007000707304 */ /* 0x000e220000200800 */
[----:B-1----:R-:W-:-:S04]  /*36b0*/  IMAD.WIDE.U32 R110, R82, 0x8, R30 ;  /* 0x00000008526e7825 */ /* 0x002fc800078e001e */
[----:B--2---:R-:W-:-:S03]  /*36c0*/  IMAD.WIDE.U32 R106, R108, 0x10000, RZ ;  /* 0x000100006c6a7825 */ /* 0x004fc600078e00ff */
[----:B------:R-:W1:Y:S02]  /*36d0*/  F2F.F16.F32 R96, R96 ;  /* 0x0000006000607304 */ /* 0x000e640000200800 */
[----:B------:R-:W-:Y:S01]  /*36e0*/  LOP3.LUT R101, R101, R107, RZ, 0xfc, !PT ;  /* 0x0000006b65657212 */ /* 0x000fe200078efcff */
[----:B0-----:R-:W-:-:S05]  /*36f0*/  IMAD.WIDE.U32 R112, R112, 0x10000, RZ ;  /* 0x0001000070707825 */ /* 0x001fca00078e00ff */
[----:B------:R-:W0:Y:S01]  /*3700*/  F2F.F16.F32 R138, R138 ;  /* 0x0000008a008a7304 */ /* 0x000e220000200800 */
[----:B-1----:R-:W-:-:S07]  /*3710*/  IMAD.WIDE.U32 R96, R96, 0x10000, RZ ;  /* 0x0001000060607825 */ /* 0x002fce00078e00ff */
[----:B------:R-:W-:Y:S01]  /*3720*/  F2F.F16.F32 R117, R142 ;  /* 0x0000008e00757304 */ /* 0x000fe20000200800 */
[----:B------:R-:W-:Y:S01]  /*3730*/  LOP3.LUT R97, R105, R97, RZ, 0xfc, !PT ;  /* 0x0000006169617212 */ /* 0x000fe200078efcff */
[----:B0-----:R-:W-:-:S06]  /*3740*/  IMAD.WIDE.U32 R108, R138, 0x10000, RZ ;  /* 0x000100008a6c7825 */ /* 0x001fcc00078e00ff */
[----:B------:R-:W0:Y:S08]  /*3750*/  F2F.F16.F32 R140, R140 ;  /* 0x0000008c008c7304 */ /* 0x000e300000200800 */
[----:B------:R-:W1:Y:S01]  /*3760*/  F2F.F16.F32 R98, R98 ;  /* 0x0000006200627304 */ /* 0x000e620000200800 */
[----:B0-----:R-:W-:-:S07]  /*3770*/  PRMT R117, R140, 0x5410, R117 ;  /* 0x000054108c757816 */ /* 0x001fce0000000075 */
[----:B------:R-:W-:Y:S01]  /*3780*/  F2F.F16.F32 R128, R128 ;  /* 0x0000008000807304 */ /* 0x000fe20000200800 */
[----:B------:R-:W-:Y:S02]  /*3790*/  LOP3.LUT R105, R117, R109, RZ, 0xfc, !PT ;  /* 0x0000006d75697212 */ /* 0x000fe400078efcff */
[----:B-1----:R-:W-:-:S05]  /*37a0*/  LOP3.LUT R98, R102, R98, RZ, 0xfc, !PT ;  /* 0x0000006266627212 */ /* 0x002fca00078efcff */
[----:B------:R-:W0:Y:S08]  /*37b0*/  F2F.F16.F32 R115, R132 ;  /* 0x0000008400737304 */ /* 0x000e300000200800 */
[----:B------:R-:W1:Y:S01]  /*37c0*/  F2F.F16.F32 R100, R100 ;  /* 0x0000006400647304 */ /* 0x000e620000200800 */
[----:B0-----:R-:W-:-:S07]  /*37d0*/  PRMT R115, R128, 0x5410, R115 ;  /* 0x0000541080737816 */ /* 0x001fce0000000073 */
[----:B------:R-:W0:Y:S01]  /*37e0*/  F2F.F16.F32 R104, R104 ;  /* 0x0000006800687304 */ /* 0x000e220000200800 */
[----:B------:R-:W-:Y:S01]  /*37f0*/  LOP3.LUT R103, R115, R113, RZ, 0xfc, !PT ;  /* 0x0000007173677212 */ /* 0x000fe200078efcff */
[----:B---3--:R-:W-:Y:S01]  /*3800*/  IMAD.WIDE.U32 R114, R83, 0x8, R94 ;  /* 0x0000000853727825 */ /* 0x008fe200078e005e */
[----:B-1----:R-:W-:-:S05]  /*3810*/  LOP3.LUT R100, R106, R100, RZ, 0xfc, !PT ;  /* 0x000000646a647212 */ /* 0x002fca00078efcff */
[----:B------:R1:W2:Y:S01]  /*3820*/  F2F.F16.F32 R85, R116 ;  /* 0x0000007400557304 */ /* 0x0002a20000200800 */
[----:B------:R-:W-:-:S05]  /*3830*/  IMAD.WIDE.U32 R106, R84, 0x8, R30 ;  /* 0x00000008546a7825 */ /* 0x000fca00078e001e */
[----:B------:R3:W-:Y:S01]  /*3840*/  STG.E.64 desc[UR8][R106.64], R24 ;  /* 0x000000186a007986 */ /* 0x0007e2000c101b08 */
[----:B0-----:R-:W-:Y:S01]  /*3850*/  LOP3.LUT R102, R112, R104, RZ, 0xfc, !PT ;  /* 0x0000006870667212 */ /* 0x001fe200078efcff */
[----:B------:R-:W0:Y:S01]  /*3860*/  F2F.F16.F32 R86, R86 ;  /* 0x0000005600567304 */ /* 0x000e220000200800 */
        /* <DEDUP_REMOVED lines=19> */
.L_x_5712:
[----:B------:R-:W-:-:S04]  /*39a0*/  UISETP.NE.U32.AND UP0, UPT, UR16, URZ, UPT ;  /* 0x000000ff1000728c */ /* 0x000fc8000bf05070 */
[----:B------:R-:W-:-:S09]  /*39b0*/  UISETP.NE.AND.EX UP0, UPT, UR17, URZ, UPT, UP0 ;  /* 0x000000ff1100728c */ /* 0x000fd2000bf05300 */
[----:B------:R-:W-:Y:S05]  /*39c0*/  BRA.U UP0, `(.L_x_5715) ;  /* 0x0000000900b07547 */ /* 0x000fea000b800000 */
[----:B------:R-:W-:Y:S01]  /*39d0*/  MOV R26, R3 ;  /* 0x00000003001a7202 */ /* 0x000fe20000000f00 */
[C---:B------:R-:W-:Y:S01]  /*39e0*/  FFMA.FTZ R124, R24.reuse, R124, R25 ;  /* 0x0000007c187c7223 */ /* 0x040fe20000010019 */
        /* <DEDUP_REMOVED lines=24> */
[----:B------:R-:W-:Y:S01]  /*3b70*/  HADD2.F32 R29, -RZ, R31.H0_H0 ;  /* 0x2000001fff1d7230 */ /* 0x000fe20000004100 */
[----:B------:R-:W-:Y:S01]  /*3b80*/  SHF.R.U32.HI R31, RZ, 0x10, R33 ;  /* 0x00000010ff1f7819 */ /* 0x000fe20000011621 */
[----:B------:R-:W-:Y:S01]  /*3b90*/  FFMA.FTZ R26, R86, R141, R27 ;  /* 0x0000008d561a7223 */ /* 0x000fe2000001001b */
[----:B------:R-:W-:Y:S01]  /*3ba0*/  FFMA.FTZ R120, R24, R120, R25 ;  /* 0x0000007818787223 */ /* 0x000fe20000010019 */
[----:B------:R0:W-:Y:S01]  /*3bb0*/  F2F.F16.F32 R27, R30 ;  /* 0x0000001e001b7304 */ /* 0x0001e20000200800 */
[----:B------:R-:W-:Y:S01]  /*3bc0*/  MOV R91, R35 ;  /* 0x00000023005b7202 */ /* 0x000fe20000000f00 */
[----:B------:R-:W-:Y:S02]  /*3bd0*/  HADD2.F32 R31, -RZ, R31.H0_H0 ;  /* 0x2000001fff1f7230 */ /* 0x000fe40000004100 */
[----:B------:R-:W-:Y:S01]  /*3be0*/  FADD.FTZ R120, -R120, R137 ;  /* 0x0000008978787221 */ /* 0x000fe20000010100 */
[----:B------:R-:W-:Y:S01]  /*3bf0*/  SHF.R.U64 R89, R32, 0x10, R33 ;  /* 0x0000001020597819 */ /* 0x000fe20000001221 */
[----:B------:R-:W-:Y:S01]  /*3c00*/  FFMA.FTZ R118, R24, R118, R25 ;  /* 0x0000007618767223 */ /* 0x000fe20000010019 */
[----:B------:R-:W-:-:S02]  /*3c10*/  HADD2.F32 R91, -RZ, R91.H0_H0 ;  /* 0x2000005bff5b7230 */ /* 0x000fc40000004100 */
[C---:B------:R-:W-:Y:S01]  /*3c20*/  FFMA.FTZ R114, R86.reuse, R114, R31 ;  /* 0x0000007256727223 */ /* 0x040fe2000001001f */
[----:B------:R-:W-:Y:S01]  /*3c30*/  SHF.R.U32.HI R95, RZ, 0x10, R35 ;  /* 0x00000010ff5f7819 */ /* 0x000fe20000011623 */
[----:B0-----:R-:W-:Y:S01]  /*3c40*/  FFMA.FTZ R30, R86, R116, R29 ;  /* 0x00000074561e7223 */ /* 0x001fe2000001001d */
[----:B------:R-:W-:Y:S01]  /*3c50*/  MOV R29, R32 ;  /* 0x00000020001d7202 */ /* 0x000fe20000000f00 */
[----:B------:R-:W-:Y:S01]  /*3c60*/  FMUL.FTZ R31, R114, R85 ;  /* 0x00000055721f7220 */ /* 0x000fe20000410000 */
[----:B------:R-:W-:Y:S01]  /*3c70*/  FFMA.FTZ R116, R24, R110, R25 ;  /* 0x0000006e18747223 */ /* 0x000fe20000010019 */
[----:B------:R-:W-:Y:S02]  /*3c80*/  HADD2.F32 R89, -RZ, R89.H0_H0 ;  /* 0x20000059ff597230 */ /* 0x000fe40000004100 */
[----:B------:R-:W-:Y:S01]  /*3c90*/  FADD.FTZ R118, -R118, R119 ;  /* 0x0000007776767221 */ /* 0x000fe20000010100 */
[----:B------:R-:W-:Y:S02]  /*3ca0*/  HADD2.F32 R29, -RZ, R29.H0_H0 ;  /* 0x2000001dff1d7230 */ /* 0x000fe40000004100 */
[----:B------:R-:W-:Y:S01]  /*3cb0*/  FADD.FTZ R116, -R116, R131 ;  /* 0x0000008374747221 */ /* 0x000fe20000010100 */
[----:B------:R-:W-:-:S02]  /*3cc0*/  HADD2.F32 R95, -RZ, R95.H0_H0 ;  /* 0x2000005fff5f7230 */ /* 0x000fc40000004100 */
[----:B------:R-:W-:Y:S01]  /*3cd0*/  FFMA.FTZ R110, R86, R118, R89 ;  /* 0x00000076566e7223 */ /* 0x000fe20000010059 */
[----:B------:R-:W-:Y:S01]  /*3ce0*/  FFMA.FTZ R112, R24, R112, R25 ;  /* 0x0000007018707223 */ /* 0x000fe20000010019 */
[----:B------:R-:W-:Y:S01]  /*3cf0*/  FFMA.FTZ R114, R86, R120, R29 ;  /* 0x0000007856727223 */ /* 0x000fe2000001001d */
[----:B------:R-:W-:Y:S01]  /*3d00*/  MOV R97, R37 ;  /* 0x0000002500617202 */ /* 0x000fe20000000f00 */
[-C--:B------:R-:W-:Y:S01]  /*3d10*/  FMUL.FTZ R89, R110, R85.reuse ;  /* 0x000000556e597220 */ /* 0x080fe20000410000 */
[--C-:B------:R-:W-:Y:S01]  /*3d20*/  FFMA.FTZ R110, R24, R108, R25.reuse ;  /* 0x0000006c186e7223 */ /* 0x100fe20000010019 */
[-C--:B------:R-:W-:Y:S01]  /*3d30*/  FMUL.FTZ R29, R114, R85.reuse ;  /* 0x00000055721d7220 */ /* 0x080fe20000410000 */
[----:B------:R-:W-:Y:S01]  /*3d40*/  FFMA.FTZ R114, R24, R102, R25 ;  /* 0x0000006618727223 */ /* 0x000fe20000010019 */
[----:B------:R-:W-:Y:S01]  /*3d50*/  FFMA.FTZ R102, R86, R116, R91 ;  /* 0x0000007456667223 */ /* 0x000fe2000001005b */
[----:B------:R-:W-:Y:S01]  /*3d60*/  MOV R91, R34 ;  /* 0x00000022005b7202 */ /* 0x000fe20000000f00 */
[----:B------:R-:W-:Y:S01]  /*3d70*/  FADD.FTZ R112, -R112, R133 ;  /* 0x0000008570707221 */ /* 0x000fe20000010100 */
[----:B------:R-:W-:Y:S01]  /*3d80*/  FADD.FTZ R114, -R114, R111 ;  /* 0x0000006f72727221 */ /* 0x000fe20000010100 */
[----:B------:R-:W-:Y:S01]  /*3d90*/  FMUL.FTZ R93, R102, R85 ;  /* 0x00000055665d7220 */ /* 0x000fe20000410000 */
[----:B------:R-:W-:Y:S01]  /*3da0*/  FADD.FTZ R110, -R110, R113 ;  /* 0x000000716e6e7221 */ /* 0x000fe20000010100 */
[----:B------:R-:W-:-:S02]  /*3db0*/  HADD2.F32 R91, -RZ, R91.H0_H0 ;  /* 0x2000005bff5b7230 */ /* 0x000fc40000004100 */
[----:B------:R-:W-:Y:S01]  /*3dc0*/  FFMA.FTZ R102, R86, R114, R95 ;  /* 0x0000007256667223 */ /* 0x000fe2000001005f */
[----:B------:R-:W-:Y:S01]  /*3dd0*/  SHF.R.U64 R95, R34, 0x10, R35 ;  /* 0x00000010225f7819 */ /* 0x000fe20000001223 */
[C-C-:B------:R-:W-:Y:S01]  /*3de0*/  FFMA.FTZ R145, R24.reuse, R145, R25.reuse ;  /* 0x0000009118917223 */ /* 0x140fe20000010019 */
[----:B------:R-:W-:Y:S01]  /*3df0*/  FFMA.FTZ R98, R24, R98, R25 ;  /* 0x0000006218627223 */ /* 0x000fe20000010019 */
[----:B------:R-:W-:Y:S01]  /*3e00*/  FFMA.FTZ R108, R86, R112, R91 ;  /* 0x00000070566c7223 */ /* 0x000fe2000001005b */
[----:B------:R-:W-:Y:S01]  /*3e10*/  FFMA.FTZ R112, R24, R104, R25 ;  /* 0x0000006818707223 */ /* 0x000fe20000010019 */
[----:B------:R-:W-:Y:S02]  /*3e20*/  HADD2.F32 R95, -RZ, R95.H0_H0 ;  /* 0x2000005fff5f7230 */ /* 0x000fe40000004100 */
[----:B------:R-:W-:Y:S01]  /*3e30*/  FADD.FTZ R145, -R145, R92 ;  /* 0x0000005c91917221 */ /* 0x000fe20000010100 */
[-C--:B------:R-:W-:Y:S01]  /*3e40*/  FMUL.FTZ R91, R108, R85.reuse ;  /* 0x000000556c5b7220 */ /* 0x080fe20000410000 */
[----:B------:R-:W-:Y:S01]  /*3e50*/  FADD.FTZ R112, -R112, R127 ;  /* 0x0000007f70707221 */ /* 0x000fe20000010100 */
[----:B------:R-:W-:Y:S01]  /*3e60*/  FFMA.FTZ R108, R24, R90, R25 ;  /* 0x0000005a186c7223 */ /* 0x000fe20000010019 */
[----:B------:R-:W-:Y:S01]  /*3e70*/  FFMA.FTZ R104, R86, R110, R95 ;  /* 0x0000006e56687223 */ /* 0x000fe2000001005f */
[----:B------:R-:W-:Y:S01]  /*3e80*/  HADD2.F32 R95, -RZ, R97.H0_H0 ;  /* 0x20000061ff5f7230 */ /* 0x000fe20000004100 */
[----:B------:R-:W-:Y:S01]  /*3e90*/  SHF.R.U32.HI R97, RZ, 0x10, R37 ;  /* 0x00000010ff617819 */ /* 0x000fe20000011625 */
[----:B------:R-:W-:Y:S01]  /*3ea0*/  FADD.FTZ R107, -R108, R107 ;  /* 0x0000006b6c6b7221 */ /* 0x000fe20000010100 */
[-C--:B------:R-:W-:Y:S01]  /*3eb0*/  FMUL.FTZ R90, R104, R85.reuse ;  /* 0x00000055685a7220 */ /* 0x080fe20000410000 */
[----:B------:R-:W-:Y:S01]  /*3ec0*/  FFMA.FTZ R108, R24, R106, R25 ;  /* 0x0000006a186c7223 */ /* 0x000fe20000010019 */
[----:B------:R-:W-:Y:S01]  /*3ed0*/  FFMA.FTZ R104, R86, R112, R95 ;  /* 0x0000007056687223 */ /* 0x000fe2000001005f */
[----:B------:R-:W-:Y:S01]  /*3ee0*/  HADD2.F32 R97, -RZ, R97.H0_H0 ;  /* 0x20000061ff617230 */ /* 0x000fe20000004100 */
[----:B------:R-:W-:Y:S01]  /*3ef0*/  MOV R95, R36 ;  /* 0x00000024005f7202 */ /* 0x000fe20000000f00 */
[----:B------:R-:W-:Y:S01]  /*3f00*/  FADD.FTZ R108, -R108, R129 ;  /* 0x000000816c6c7221 */ /* 0x000fe20000010100 */
[----:B------:R-:W-:Y:S01]  /*3f10*/  FFMA.FTZ R110, R24, R96, R25 ;  /* 0x00000060186e7223 */ /* 0x000fe20000010019 */
[----:B------:R-:W-:Y:S01]  /*3f20*/  FMUL.FTZ R104, R104, R85 ;  /* 0x0000005568687220 */ /* 0x000fe20000410000 */
[----:B------:R-:W-:Y:S01]  /*3f30*/  FFMA.FTZ R106, R86, R107, R97 ;  /* 0x0000006b566a7223 */ /* 0x000fe20000010061 */
[----:B------:R-:W-:Y:S01]  /*3f40*/  HADD2.F32 R95, -RZ, R95.H0_H0 ;  /* 0x2000005fff5f7230 */ /* 0x000fe20000004100 */
[----:B------:R-:W-:Y:S01]  /*3f50*/  SHF.R.U64 R97, R36, 0x10, R37 ;  /* 0x0000001024617819 */ /* 0x000fe20000001225 */
[----:B------:R-:W-:Y:S01]  /*3f60*/  FADD.FTZ R110, -R110, R109 ;  /* 0x0000006d6e6e7221 */ /* 0x000fe20000010100 */
[----:B------:R0:W-:Y:S01]  /*3f70*/  F2F.F16.F32 R101, R104 ;  /* 0x0000006800657304 */ /* 0x0001e20000200800 */
[----:B------:R-:W-:Y:S01]  /*3f80*/  MOV R92, R39 ;  /* 0x00000027005c7202 */ /* 0x000fe20000000f00 */
[----:B------:R-:W-:Y:S01]  /*3f90*/  FFMA.FTZ R96, R86, R108, R95 ;  /* 0x0000006c56607223 */ /* 0x000fe2000001005f */
[----:B------:R-:W-:Y:S01]  /*3fa0*/  HADD2.F32 R95, -RZ, R97.H0_H0 ;  /* 0x20000061ff5f7230 */ /* 0x000fe20000004100 */
[----:B------:R-:W-:Y:S01]  /*3fb0*/  SHF.R.U32.HI R97, RZ, 0x10, R39 ;  /* 0x00000010ff617819 */ /* 0x000fe20000011627 */
[----:B------:R-:W-:Y:S01]  /*3fc0*/  FADD.FTZ R117, -R98, R117 ;  /* 0x0000007562757221 */ /* 0x000fe20000010100 */
[----:B------:R-:W-:Y:S01]  /*3fd0*/  FFMA.FTZ R143, R24, R143, R25 ;  /* 0x0000008f188f7223 */ /* 0x000fe20000010019 */
[-C--:B------:R-:W-:Y:S01]  /*3fe0*/  FMUL.FTZ R30, R30, R85.reuse ;  /* 0x000000551e1e7220 */ /* 0x080fe20000410000 */
[----:B------:R-:W-:Y:S01]  /*3ff0*/  FMUL.FTZ R28, R28, R85 ;  /* 0x000000551c1c7220 */ /* 0x000fe20000410000 */
[----:B0-----:R-:W-:Y:S01]  /*4000*/  FFMA.FTZ R104, R86, R110, R95 ;  /* 0x0000006e56687223 */ /* 0x001fe2000001005f */
[----:B------:R-:W-:-:S02]  /*4010*/  HADD2.F32 R95, -RZ, R97.H0_H0 ;  /* 0x20000061ff5f7230 */ /* 0x000fc40000004100 */
[----:B------:R-:W-:Y:S01]  /*4020*/  FADD.FTZ R143, -R143, R94 ;  /* 0x0000005e8f8f7221 */ /* 0x000fe20000010100 */
[-C--:B------:R-:W-:Y:S01]  /*4030*/  FMUL.FTZ R102, R102, R85.reuse ;  /* 0x0000005566667220 */ /* 0x080fe20000410000 */
[----:B------:R-:W-:Y:S01]  /*4040*/  FFMA.FTZ R100, R24, R100, R25 ;  /* 0x0000006418647223 */ /* 0x000fe20000010019 */
[----:B------:R-:W-:Y:S01]  /*4050*/  FMUL.FTZ R96, R96, R85 ;  /* 0x0000005560607220 */ /* 0x000fe20000410000 */
[----:B------:R-:W-:Y:S01]  /*4060*/  FFMA.FTZ R98, R86, R145, R95 ;  /* 0x0000009156627223 */ /* 0x000fe2000001005f */
[----:B------:R-:W-:Y:S01]  /*4070*/  HADD2.F32 R95, -RZ, R92.H0_H0 ;  /* 0x2000005cff5f7230 */ /* 0x000fe20000004100 */
[----:B------:R-:W-:Y:S01]  /*4080*/  SHF.R.U64 R92, R38, 0x10, R39 ;  /* 0x00000010265c7819 */ /* 0x000fe20000001227 */
[----:B------:R-:W-:Y:S01]  /*4090*/  FMUL.FTZ R26, R26, R85 ;  /* 0x000000551a1a7220 */ /* 0x000fe20000410000 */
[----:B------:R-:W-:Y:S01]  /*40a0*/  F2F.F16.F32 R30, R30 ;  /* 0x0000001e001e7304 */ /* 0x000fe20000200800 */
[----:B------:R-:W-:Y:S01]  /*40b0*/  FADD.FTZ R100, -R100, R121 ;  /* 0x0000007964647221 */ /* 0x000fe20000010100 */
[----:B------:R-:W-:Y:S01]  /*40c0*/  FFMA.FTZ R94, R86, R117, R95 ;  /* 0x00000075565e7223 */ /* 0x000fe2000001005f */
[----:B------:R-:W-:Y:S01]  /*40d0*/  HADD2.F32 R95, -RZ, R92.H0_H0 ;  /* 0x2000005cff5f7230 */ /* 0x000fe20000004100 */
[----:B------:R-:W-:Y:S01]  /*40e0*/  MOV R92, R38 ;  /* 0x00000026005c7202 */ /* 0x000fe20000000f00 */
[-C--:B------:R-:W-:Y:S01]  /*40f0*/  FMUL.FTZ R98, R98, R85.reuse ;  /* 0x0000005562627220 */ /* 0x080fe20000410000 */
[-C--:B------:R-:W-:Y:S01]  /*4100*/  FMUL.FTZ R106, R106, R85.reuse ;  /* 0x000000556a6a7220 */ /* 0x080fe20000410000 */
[----:B------:R-:W-:Y:S01]  /*4110*/  FMUL.FTZ R104, R104, R85 ;  /* 0x0000005568687220 */ /* 0x000fe20000410000 */
[C---:B------:R-:W-:Y:S01]  /*4120*/  FFMA.FTZ R24, R86.reuse, R143, R95 ;  /* 0x0000008f56187223 */ /* 0x040fe2000001005f */
[----:B------:R-:W-:Y:S01]  /*4130*/  HADD2.F32 R25, -RZ, R92.H0_H0 ;  /* 0x2000005cff197230 */ /* 0x000fe20000004100 */
[----:B------:R-:W0:Y:S04]  /*4140*/  F2F.F16.F32 R31, R31 ;  /* 0x0000001f001f7304 */ /* 0x000e280000200800 */
[----:B------:R-:W-:-:S04]  /*4150*/  FFMA.FTZ R86, R86, R100, R25 ;  /* 0x0000006456567223 */ /* 0x000fc80000010019 */
[----:B------:R-:W1:Y:S01]  /*4160*/  F2F.F16.F32 R28, R28 ;  /* 0x0000001c001c7304 */ /* 0x000e620000200800 */
[----:B------:R-:W-:Y:S01]  /*4170*/  FMUL.FTZ R86, R86, R85 ;  /* 0x0000005556567220 */ /* 0x000fe20000410000 */
[----:B0-----:R-:W-:-:S06]  /*4180*/  PRMT R107, R30, 0x5410, R31 ;  /* 0x000054101e6b7816 */ /* 0x001fcc000000001f */
[----:B------:R-:W-:Y:S01]  /*4190*/  F2F.F16.F32 R93, R93 ;  /* 0x0000005d005d7304 */ /* 0x000fe20000200800 */
[----:B-1----:R-:W-:-:S07]  /*41a0*/  IMAD.WIDE.U32 R30, R28, 0x10000, RZ ;  /* 0x000100001c1e7825 */ /* 0x002fce00078e00ff */
[----:B------:R-:W0:Y:S08]  /*41b0*/  F2F.F16.F32 R102, R102 ;  /* 0x0000006600667304 */ /* 0x000e300000200800 */
[----:B------:R-:W1:Y:S01]  /*41c0*/  F2F.F16.F32 R89, R89 ;  /* 0x0000005900597304 */ /* 0x000e620000200800 */
[----:B0-----:R-:W-:-:S07]  /*41d0*/  PRMT R105, R93, 0x5410, R102 ;  /* 0x000054105d697816 */ /* 0x001fce0000000066 */
[----:B------:R0:W-:Y:S01]  /*41e0*/  F2F.F16.F32 R99, R96 ;  /* 0x0000006000637304 */ /* 0x0001e20000200800 */
[----:B-1----:R-:W-:-:S07]  /*41f0*/  IMAD.WIDE.U32 R92, R89, 0x10000, RZ ;  /* 0x00010000595c7825 */ /* 0x002fce00078e00ff */
[----:B------:R-:W1:Y:S01]  /*4200*/  F2F.F16.F32 R26, R26 ;  /* 0x0000001a001a7304 */ /* 0x000e620000200800 */
[-C--:B0-----:R-:W-:Y:S01]  /*4210*/  FMUL.FTZ R96, R94, R85.reuse ;  /* 0x000000555e607220 */ /* 0x081fe20000410000 */
[----:B------:R-:W-:Y:S02]  /*4220*/  FMUL.FTZ R94, R24, R85 ;  /* 0x00000055185e7220 */ /* 0x000fe40000410000 */
[----:B------:R-:W0:Y:S04]  /*4230*/  LDC.64 R24, c[0x0][0x468] ;  /* 0x00011a00ff187b82 */ /* 0x000e280000000a00 */
[----:B------:R-:W2:Y:S01]  /*4240*/  F2F.F16.F32 R29, R29 ;  /* 0x0000001d001d7304 */ /* 0x000ea20000200800 */
[----:B-1----:R-:W-:-:S07]  /*4250*/  LOP3.LUT R26, R30, R26, RZ, 0xfc, !PT ;  /* 0x0000001a1e1a7212 */ /* 0x002fce00078efcff */
[----:B------:R-:W-:Y:S01]  /*4260*/  F2F.F16.F32 R103, R98 ;  /* 0x0000006200677304 */ /* 0x000fe20000200800 */
[----:B--2---:R-:W-:-:S07]  /*4270*/  LOP3.LUT R30, R92, R29, RZ, 0xfc, !PT ;  /* 0x0000001d5c1e7212 */ /* 0x004fce00078efcff */
[----:B------:R-:W1:Y:S08]  /*4280*/  F2F.F16.F32 R0, R0 ;  /* 0x0000000000007304 */ /* 0x000e700000200800 */
[----:B------:R-:W2:Y:S01]  /*4290*/  F2F.F16.F32 R98, R94 ;  /* 0x0000005e00627304 */ /* 0x000ea20000200800 */
[----:B-1----:R-:W-:-:S07]  /*42a0*/  PRMT R27, R0, 0x5410, R27 ;  /* 0x00005410001b7816 */ /* 0x002fce000000001b */
[----:B------:R-:W1:Y:S01]  /*42b0*/  F2F.F16.F32 R90, R90 ;  /* 0x0000005a005a7304 */ /* 0x000e620000200800 */
[----:B------:R-:W-:Y:S02]  /*42c0*/  LOP3.LUT R27, R27, R31, RZ, 0xfc, !PT ;  /* 0x0000001f1b1b7212 */ /* 0x000fe400078efcff */
[----:B------:R-:W-:Y:S01]  /*42d0*/  LOP3.LUT R31, R107, R93, RZ, 0xfc, !PT ;  /* 0x0000005d6b1f7212 */ /* 0x000fe200078efcff */
[----:B--2---:R-:W-:-:S04]  /*42e0*/  IMAD.WIDE.U32 R28, R98, 0x10000, RZ ;  /* 0x00010000621c7825 */ /* 0x004fc800078e00ff */
[----:B------:R-:W2:Y:S01]  /*42f0*/  F2F.F16.F32 R96, R96 ;  /* 0x0000006000607304 */ /* 0x000ea20000200800 */
[----:B-1----:R-:W-:-:S07]  /*4300*/  IMAD.WIDE.U32 R94, R90, 0x10000, RZ ;  /* 0x000100005a5e7825 */ /* 0x002fce00078e00ff */
[----:B------:R-:W1:Y:S01]  /*4310*/  F2F.F16.F32 R97, R104 ;  /* 0x0000006800617304 */ /* 0x000e620000200800 */
[----:B------:R-:W-:Y:S02]  /*4320*/  LOP3.LUT R93, R105, R95, RZ, 0xfc, !PT ;  /* 0x0000005f695d7212 */ /* 0x000fe400078efcff */
[----:B--2---:R-:W-:-:S05]  /*4330*/  PRMT R103, R96, 0x5410, R103 ;  /* 0x0000541060677816 */ /* 0x004fca0000000067 */
[----:B------:R-:W2:Y:S01]  /*4340*/  F2F.F16.F32 R106, R106 ;  /* 0x0000006a006a7304 */ /* 0x000ea20000200800 */
[----:B------:R-:W-:Y:S01]  /*4350*/  LOP3.LUT R29, R103, R29, RZ, 0xfc, !PT ;  /* 0x0000001d671d7212 */ /* 0x000fe200078efcff */
[----:B-1----:R-:W-:-:S06]  /*4360*/  IMAD.WIDE.U32 R96, R97, 0x10000, RZ ;  /* 0x0001000061607825 */ /* 0x002fcc00078e00ff */
[----:B------:R-:W1:Y:S01]  /*4370*/  F2F.F16.F32 R85, R86 ;  /* 0x0000005600557304 */ /* 0x000e620000200800 */
[----:B------:R-:W-:Y:S02]  /*4380*/  LOP3.LUT R90, R96, R99, RZ, 0xfc, !PT ;  /* 0x00000063605a7212 */ /* 0x000fe400078efcff */
[----:B--2---:R-:W-:-:S05]  /*4390*/  PRMT R101, R101, 0x5410, R106 ;  /* 0x0000541065657816 */ /* 0x004fca000000006a */
[----:B------:R-:W2:Y:S01]  /*43a0*/  F2F.F16.F32 R91, R91 ;  /* 0x0000005b005b7304 */ /* 0x000ea20000200800 */
[----:B-1----:R-:W-:Y:S01]  /*43b0*/  LOP3.LUT R28, R28, R85, RZ, 0xfc, !PT ;  /* 0x000000551c1c7212 */ /* 0x002fe200078efcff */
[----:B0-----:R-:W-:-:S05]  /*43c0*/  IMAD.WIDE.U32 R84, R84, 0x8, R24 ;  /* 0x0000000854547825 */ /* 0x001fca00078e0018 */
        /* <DEDUP_REMOVED lines=12> */
.L_x_5715:
[----:B------:R-:W-:Y:S01]  /*4490*/  SHF.R.U32.HI R95, RZ, 0x10, R35 ;  /* 0x00000010ff5f7819 */ /* 0x000fe20000011623 */
[C-C-:B------:R-:W-:Y:S01]  /*44a0*/  FFMA.FTZ R102, R24.reuse, R102, R25.reuse ;  /* 0x0000006618667223 */ /* 0x140fe20000010019 */
[C-C-:B------:R-:W-:Y:S01]  /*44b0*/  FFMA.FTZ R0, R24.reuse, R0, R25.reuse ;  /* 0x0000000018007223 */ /* 0x140fe20000010019 */
[----:B------:R-:W-:Y:S01]  /*44c0*/  FFMA.FTZ R128, R24, R108, R25 ;  /* 0x0000006c18807223 */ /* 0x000fe20000010019 */
[----:B------:R-:W-:Y:S01]  /*44d0*/  MOV R99, R37 ;  /* 0x0000002500637202 */ /* 0x000fe20000000f00 */
[----:B------:R-:W-:Y:S02]  /*44e0*/  HADD2.F32 R95, -RZ, R95.H0_H0 ;  /* 0x2000005fff5f7230 */ /* 0x000fe40000004100 */
[----:B------:R-:W-:Y:S01]  /*44f0*/  FADD.FTZ R111, -R102, R111 ;  /* 0x0000006f666f7221 */ /* 0x000fe20000010100 */
[----:B------:R-:W-:Y:S01]  /*4500*/  FFMA.FTZ R102, R24, R112, R25 ;  /* 0x0000007018667223 */ /* 0x000fe20000010019 */
[----:B------:R-:W-:Y:S01]  /*4510*/  FADD.FTZ R141, -R0, R141 ;  /* 0x0000008d008d7221 */ /* 0x000fe20000010100 */
[----:B------:R-:W-:Y:S01]  /*4520*/  FADD.FTZ R113, -R128, R113 ;  /* 0x0000007180717221 */ /* 0x000fe20000010100 */
[----:B------:R-:W-:Y:S01]  /*4530*/  FFMA.FTZ R112, R86, R111, R95 ;  /* 0x0000006f56707223 */ /* 0x000fe2000001005f */
[----:B------:R-:W-:Y:S01]  /*4540*/  SHF.R.U64 R95, R34, 0x10, R35 ;  /* 0x00000010225f7819 */ /* 0x000fe20000001223 */
[----:B------:R-:W-:Y:S01]  /*4550*/  FFMA.FTZ R90, R24, R90, R25 ;  /* 0x0000005a185a7223 */ /* 0x000fe20000010019 */
[----:B------:R-:W-:Y:S01]  /*4560*/  SHF.R.U64 R0, R2, 0x10, R3 ;  /* 0x0000001002007819 */ /* 0x000fe20000001203 */
[C-C-:B------:R-:W-:Y:S01]  /*4570*/  FFMA.FTZ R128, R24.reuse, R104, R25.reuse ;  /* 0x0000006818807223 */ /* 0x140fe20000010019 */
[----:B------:R-:W-:Y:S01]  /*4580*/  FFMA.FTZ R125, R24, R125, R25 ;  /* 0x0000007d187d7223 */ /* 0x000fe20000010019 */
[----:B------:R-:W-:-:S02]  /*4590*/  HADD2.F32 R95, -RZ, R95.H0_H0 ;  /* 0x2000005fff5f7230 */ /* 0x000fc40000004100 */
[----:B------:R-:W-:Y:S01]  /*45a0*/  FADD.FTZ R107, -R90, R107 ;  /* 0x0000006b5a6b7221 */ /* 0x000fe20000010100 */
[----:B------:R-:W-:Y:S02]  /*45b0*/  HADD2.F32 R31, -RZ, R0.H0_H0 ;  /* 0x20000000ff1f7230 */ /* 0x000fe40000004100 */
[----:B------:R-:W-:Y:S01]  /*45c0*/  FADD.FTZ R127, -R128, R127 ;  /* 0x0000007f807f7221 */ /* 0x000fe20000010100 */
[----:B------:R-:W-:Y:S01]  /*45d0*/  MOV R90, R36 ;  /* 0x00000024005a7202 */ /* 0x000fe20000000f00 */
[----:B------:R-:W-:Y:S01]  /*45e0*/  FFMA.FTZ R104, R86, R113, R95 ;  /* 0x0000007156687223 */ /* 0x000fe2000001005f */
[----:B------:R-:W-:Y:S01]  /*45f0*/  HADD2.F32 R95, -RZ, R99.H0_H0 ;  /* 0x20000063ff5f7230 */ /* 0x000fe20000004100 */
[----:B------:R-:W-:Y:S01]  /*4600*/  SHF.R.U32.HI R99, RZ, 0x10, R37 ;  /* 0x00000010ff637819 */ /* 0x000fe20000011625 */
[----:B------:R-:W-:Y:S01]  /*4610*/  FADD.FTZ R125, -R125, R126 ;  /* 0x0000007e7d7d7221 */ /* 0x000fe20000010100 */
[----:B------:R-:W-:Y:S01]  /*4620*/  MOV R30, R33 ;  /* 0x00000021001e7202 */ /* 0x000fe20000000f00 */
[----:B------:R-:W-:Y:S01]  /*4630*/  FFMA.FTZ R0, R24, R116, R25 ;  /* 0x0000007418007223 */ /* 0x000fe20000010019 */
[C---:B------:R-:W-:Y:S01]  /*4640*/  FFMA.FTZ R128, R86.reuse, R127, R95 ;  /* 0x0000007f56807223 */ /* 0x040fe2000001005f */
[----:B------:R-:W-:Y:S01]  /*4650*/  FFMA.FTZ R116, R86, R125, R31 ;  /* 0x0000007d56747223 */ /* 0x000fe2000001001f */
[----:B------:R-:W-:Y:S01]  /*4660*/  SHF.R.U32.HI R89, RZ, 0x10, R33 ;  /* 0x00000010ff597819 */ /* 0x000fe20000011621 */
[----:B------:R-:W-:-:S02]  /*4670*/  HADD2.F32 R99, -RZ, R99.H0_H0 ;  /* 0x20000063ff637230 */ /* 0x000fc40000004100 */
[----:B------:R-:W-:Y:S01]  /*4680*/  FFMA.FTZ R96, R24, R96, R25 ;  /* 0x0000006018607223 */ /* 0x000fe20000010019 */
[----:B------:R-:W-:Y:S01]  /*4690*/  HADD2.F32 R95, -RZ, R90.H0_H0 ;  /* 0x2000005aff5f7230 */ /* 0x000fe20000004100 */
[----:B------:R-:W-:Y:S01]  /*46a0*/  SHF.R.U64 R90, R36, 0x10, R37 ;  /* 0x00000010245a7819 */ /* 0x000fe20000001225 */
[----:B------:R-:W-:Y:S02]  /*46b0*/  HADD2.F32 R31, -RZ, R30.H0_H0 ;  /* 0x2000001eff1f7230 */ /* 0x000fe40000004100 */
[----:B------:R-:W-:Y:S01]  /*46c0*/  FFMA.FTZ R30, R24, R114, R25 ;  /* 0x00000072181e7223 */ /* 0x000fe20000010019 */
[----:B------:R-:W-:Y:S02]  /*46d0*/  HADD2.F32 R89, -RZ, R89.H0_H0 ;  /* 0x20000059ff597230 */ /* 0x000fe40000004100 */
[----:B------:R-:W-:Y:S01]  /*46e0*/  FFMA.FTZ R130, R86, R107, R99 ;  /* 0x0000006b56827223 */ /* 0x000fe20000010063 */
[----:B------:R-:W-:Y:S02]  /*46f0*/  HADD2.F32 R99, -RZ, R90.H0_H0 ;  /* 0x2000005aff637230 */ /* 0x000fe40000004100 */
[----:B------:R-:W-:Y:S01]  /*4700*/  FADD.FTZ R115, -R30, R115 ;  /* 0x000000731e737221 */ /* 0x000fe20000010100 */
[----:B------:R-:W-:Y:S01]  /*4710*/  FADD.FTZ R109, -R96, R109 ;  /* 0x0000006d606d7221 */ /* 0x000fe20000010100 */
[----:B------:R-:W-:Y:S01]  /*4720*/  SHF.R.U32.HI R90, RZ, 0x10, R39 ;  /* 0x00000010ff5a7819 */ /* 0x000fe20000011627 */
[C-C-:B------:R-:W-:Y:S01]  /*4730*/  FFMA.FTZ R126, R24.reuse, R120, R25.reuse ;  /* 0x00000078187e7223 */ /* 0x140fe20000010019 */
[----:B------:R-:W-:Y:S01]  /*4740*/  FFMA.FTZ R145, R24, R145, R25 ;  /* 0x0000009118917223 */ /* 0x000fe20000010019 */
[----:B------:R-:W-:Y:S01]  /*4750*/  MOV R26, R3 ;  /* 0x00000003001a7202 */ /* 0x000fe20000000f00 */
[----:B------:R-:W-:Y:S01]  /*4760*/  FFMA.FTZ R120, R86, R115, R89 ;  /* 0x0000007356787223 */ /* 0x000fe20000010059 */
[----:B------:R-:W-:Y:S01]  /*4770*/  SHF.R.U64 R89, R32, 0x10, R33 ;  /* 0x0000001020597819 */ /* 0x000fe20000001221 */
[----:B------:R-:W-:Y:S01]  /*4780*/  FFMA.FTZ R136, R86, R109, R99 ;  /* 0x0000006d56887223 */ /* 0x000fe20000010063 */
[----:B------:R-:W-:Y:S01]  /*4790*/  FADD.FTZ R137, -R126, R137 ;  /* 0x000000897e897221 */ /* 0x000fe20000010100 */
[----:B------:R-:W-:Y:S01]  /*47a0*/  FADD.FTZ R145, -R145, R92 ;  /* 0x0000005c91917221 */ /* 0x000fe20000010100 */
[----:B------:R-:W-:-:S02]  /*47b0*/  HADD2.F32 R99, -RZ, R90.H0_H0 ;  /* 0x2000005aff637230 */ /* 0x000fc40000004100 */
[C-C-:B------:R-:W-:Y:S01]  /*47c0*/  FFMA.FTZ R126, R24.reuse, R118, R25.reuse ;  /* 0x00000076187e7223 */ /* 0x140fe20000010019 */
[----:B------:R-:W-:Y:S01]  /*47d0*/  MOV R92, R39 ;  /* 0x00000027005c7202 */ /* 0x000fe20000000f00 */
[C-C-:B------:R-:W-:Y:S01]  /*47e0*/  FFMA.FTZ R124, R24.reuse, R124, R25.reuse ;  /* 0x0000007c187c7223 */ /* 0x140fe20000010019 */
[----:B------:R-:W-:Y:S02]  /*47f0*/  HADD2.F32 R27, -RZ, R26.H0_H0 ;  /* 0x2000001aff1b7230 */ /* 0x000fe40000004100 */
[----:B------:R-:W-:Y:S01]  /*4800*/  FFMA.FTZ R98, R24, R98, R25 ;  /* 0x0000006218627223 */ /* 0x000fe20000010019 */
[----:B------:R-:W-:Y:S01]  /*4810*/  SHF.R.U32.HI R26, RZ, 0x10, R3 ;  /* 0x00000010ff1a7819 */ /* 0x000fe20000011603 */
[----:B------:R-:W-:Y:S02]  /*4820*/  HADD2.F32 R89, -RZ, R89.H0_H0 ;  /* 0x20000059ff597230 */ /* 0x000fe40000004100 */
[----:B------:R-:W-:Y:S01]  /*4830*/  FADD.FTZ R119, -R126, R119 ;  /* 0x000000777e777221 */ /* 0x000fe20000010100 */
[----:B------:R-:W-:Y:S01]  /*4840*/  MOV R93, R35 ;  /* 0x00000023005d7202 */ /* 0x000fe20000000f00 */
[----:B------:R-:W-:Y:S01]  /*4850*/  FFMA.FTZ R138, R86, R145, R99 ;  /* 0x00000091568a7223 */ /* 0x000fe20000010063 */
[----:B------:R-:W-:Y:S01]  /*4860*/  FFMA.FTZ R122, R24, R122, R25 ;  /* 0x0000007a187a7223 */ /* 0x000fe20000010019 */
[----:B------:R-:W-:-:S02]  /*4870*/  HADD2.F32 R99, -RZ, R92.H0_H0 ;  /* 0x2000005cff637230 */ /* 0x000fc40000004100 */
[----:B------:R-:W-:Y:S01]  /*4880*/  FADD.FTZ R139, -R124, R139 ;  /* 0x0000008b7c8b7221 */ /* 0x000fe20000010100 */
[----:B------:R-:W-:Y:S01]  /*4890*/  FFMA.FTZ R126, R24, R110, R25 ;  /* 0x0000006e187e7223 */ /* 0x000fe20000010019 */
[----:B------:R-:W-:Y:S01]  /*48a0*/  FADD.FTZ R117, -R98, R117 ;  /* 0x0000007562757221 */ /* 0x000fe20000010100 */
[----:B------:R-:W-:Y:S01]  /*48b0*/  MOV R92, R38 ;  /* 0x00000026005c7202 */ /* 0x000fe20000000f00 */
[----:B------:R-:W-:Y:S02]  /*48c0*/  HADD2.F32 R29, -RZ, R26.H0_H0 ;  /* 0x2000001aff1d7230 */ /* 0x000fe40000004100 */
[----:B------:R-:W-:Y:S01]  /*48d0*/  FFMA.FTZ R110, R86, R119, R89 ;  /* 0x00000077566e7223 */ /* 0x000fe20000010059 */
[----:B------:R-:W-:Y:S01]  /*48e0*/  FADD.FTZ R123, -R122, R123 ;  /* 0x0000007b7a7b7221 */ /* 0x000fe20000010100 */
[----:B------:R-:W-:Y:S01]  /*48f0*/  FADD.FTZ R135, -R0, R135 ;  /* 0x0000008700877221 */ /* 0x000fe20000010100 */
[----:B------:R-:W-:Y:S02]  /*4900*/  HADD2.F32 R89, -RZ, R93.H0_H0 ;  /* 0x2000005dff597230 */ /* 0x000fe40000004100 */
[----:B------:R-:W-:Y:S01]  /*4910*/  FFMA.FTZ R28, R86, R139, R27 ;  /* 0x0000008b561c7223 */ /* 0x000fe2000001001b */
[----:B------:R-:W-:Y:S01]  /*4920*/  FADD.FTZ R131, -R126, R131 ;  /* 0x000000837e837221 */ /* 0x000fe20000010100 */
[----:B------:R-:W-:Y:S01]  /*4930*/  FFMA.FTZ R142, R86, R117, R99 ;  /* 0x00000075568e7223 */ /* 0x000fe20000010063 */
[----:B------:R-:W-:Y:S01]  /*4940*/  MOV R27, R2 ;  /* 0x00000002001b7202 */ /* 0x000fe20000000f00 */
[----:B------:R-:W-:Y:S01]  /*4950*/  HADD2.F32 R99, -RZ, R92.H0_H0 ;  /* 0x2000005cff637230 */ /* 0x000fe20000004100 */
[----:B------:R-:W-:Y:S01]  /*4960*/  SHF.R.U64 R92, R38, 0x10, R39 ;  /* 0x00000010265c7819 */ /* 0x000fe20000001227 */
[C---:B------:R-:W-:Y:S01]  /*4970*/  FFMA.FTZ R122, R86.reuse, R123, R29 ;  /* 0x0000007b567a7223 */ /* 0x040fe2000001001d */
[----:B------:R-:W-:Y:S01]  /*4980*/  FFMA.FTZ R114, R86, R135, R31 ;  /* 0x0000008756727223 */ /* 0x000fe2000001001f */
[C-C-:B------:R-:W-:Y:S01]  /*4990*/  FFMA.FTZ R106, R24.reuse, R106, R25.reuse ;  /* 0x0000006a186a7223 */ /* 0x140fe20000010019 */
[----:B------:R-:W-:Y:S01]  /*49a0*/  FFMA.FTZ R100, R24, R100, R25 ;  /* 0x0000006418647223 */ /* 0x000fe20000010019 */
[----:B------:R-:W-:Y:S01]  /*49b0*/  MOV R31, R32 ;  /* 0x00000020001f7202 */ /* 0x000fe20000000f00 */
[----:B------:R-:W-:Y:S01]  /*49c0*/  FFMA.FTZ R126, R86, R131, R89 ;  /* 0x00000083567e7223 */ /* 0x000fe20000010059 */
[----:B------:R-:W-:Y:S01]  /*49d0*/  FFMA.FTZ R25, R24, R143, R25 ;  /* 0x0000008f18197223 */ /* 0x000fe20000010019 */
[----:B------:R-:W-:Y:S01]  /*49e0*/  MOV R89, R34 ;  /* 0x0000002200597202 */ /* 0x000fe20000000f00 */
[----:B------:R-:W-:Y:S01]  /*49f0*/  HADD2.F32 R29, -RZ, R27.H0_H0 ;  /* 0x2000001bff1d7230 */ /* 0x000fe20000004100 */
[----:B------:R-:W-:Y:S01]  /*4a00*/  F2F.F16.F32 R26, R28 ;  /* 0x0000001c001a7304 */ /* 0x000fe20000200800 */
[----:B------:R-:W-:-:S02]  /*4a10*/  HADD2.F32 R105, -RZ, R92.H0_H0 ;  /* 0x2000005cff697230 */ /* 0x000fc40000004100 */
[----:B------:R-:W-:Y:S01]  /*4a20*/  FADD.FTZ R25, -R25, R94 ;  /* 0x0000005e19197221 */ /* 0x000fe20000010100 */
[----:B------:R-:W-:Y:S02]  /*4a30*/  HADD2.F32 R31, -RZ, R31.H0_H0 ;  /* 0x2000001fff1f7230 */ /* 0x000fe40000004100 */
[----:B------:R-:W-:Y:S01]  /*4a40*/  FADD.FTZ R133, -R102, R133 ;  /* 0x0000008566857221 */ /* 0x000fe20000010100 */
[----:B------:R-:W-:Y:S02]  /*4a50*/  HADD2.F32 R89, -RZ, R89.H0_H0 ;  /* 0x20000059ff597230 */ /* 0x000fe40000004100 */
[----:B------:R-:W-:Y:S01]  /*4a60*/  FADD.FTZ R129, -R106, R129 ;  /* 0x000000816a817221 */ /* 0x000fe20000010100 */
[----:B------:R-:W-:Y:S01]  /*4a70*/  FFMA.FTZ R140, R86, R25, R105 ;  /* 0x00000019568c7223 */ /* 0x000fe20000010069 */
[----:B------:R-:W-:Y:S01]  /*4a80*/  F2F.F16.F32 R27, R122 ;  /* 0x0000007a001b7304 */ /* 0x000fe20000200800 */
[----:B------:R-:W-:Y:S01]  /*4a90*/  FADD.FTZ R121, -R100, R121 ;  /* 0x0000007964797221 */ /* 0x000fe20000010100 */
[-C--:B------:R-:W-:Y:S01]  /*4aa0*/  FMUL.FTZ R94, R28, R85.reuse ;  /* 0x000000551c5e7220 */ /* 0x080fe20000410000 */
[----:B------:R-:W-:Y:S01]  /*4ab0*/  FMUL.FTZ R105, R122, R85 ;  /* 0x000000557a697220 */ /* 0x000fe20000410000 */
[C---:B------:R-:W-:Y:S01]  /*4ac0*/  FFMA.FTZ R118, R86.reuse, R137, R31 ;  /* 0x0000008956767223 */ /* 0x040fe2000001001f */
[C---:B------:R-:W-:Y:S01]  /*4ad0*/  FFMA.FTZ R108, R86.reuse, R133, R89 ;  /* 0x00000085566c7223 */ /* 0x040fe20000010059 */
[C---:B------:R-:W-:Y:S01]  /*4ae0*/  FFMA.FTZ R132, R86.reuse, R129, R95 ;  /* 0x0000008156847223 */ /* 0x040fe2000001005f */
[C---:B------:R-:W-:Y:S01]  /*4af0*/  FFMA.FTZ R124, R86.reuse, R141, R29 ;  /* 0x0000008d567c7223 */ /* 0x040fe2000001001d */
[----:B------:R0:W-:Y:S01]  /*4b00*/  F2F.F16.F32 R93, R110 ;  /* 0x0000006e005d7304 */ /* 0x0001e20000200800 */
[----:B------:R-:W-:Y:S01]  /*4b10*/  FFMA.FTZ R24, R86, R121, R99 ;  /* 0x0000007956187223 */ /* 0x000fe20000010063 */
[-C--:B------:R-:W-:Y:S01]  /*4b20*/  FMUL.FTZ R100, R108, R85.reuse ;  /* 0x000000556c647220 */ /* 0x080fe20000410000 */
[-C--:B------:R-:W-:Y:S01]  /*4b30*/  FMUL.FTZ R96, R116, R85.reuse ;  /* 0x0000005574607220 */ /* 0x080fe20000410000 */
[-C--:B------:R-:W-:Y:S01]  /*4b40*/  FMUL.FTZ R111, R114, R85.reuse ;  /* 0x00000055726f7220 */ /* 0x080fe20000410000 */
[-C--:B------:R-:W-:Y:S01]  /*4b50*/  FMUL.FTZ R107, R110, R85.reuse ;  /* 0x000000556e6b7220 */ /* 0x080fe20000410000 */
[-C--:B------:R-:W-:Y:S01]  /*4b60*/  FMUL.FTZ R113, R112, R85.reuse ;  /* 0x0000005570717220 */ /* 0x080fe20000410000 */
[-C--:B------:R-:W-:Y:S01]  /*4b70*/  FMUL.FTZ R86, R124, R85.reuse ;  /* 0x000000557c567220 */ /* 0x080fe20000410000 */
[----:B------:R1:W-:Y:S01]  /*4b80*/  F2F.F16.F32 R30, R114 ;  /* 0x00000072001e7304 */ /* 0x0003e20000200800 */
[-C--:B------:R-:W-:Y:S01]  /*4b90*/  FMUL.FTZ R98, R118, R85.reuse ;  /* 0x0000005576627220 */ /* 0x080fe20000410000 */
[----:B0-----:R-:W-:-:S06]  /*4ba0*/  FMUL.FTZ R110, R126, R85 ;  /* 0x000000557e6e7220 */ /* 0x001fcc0000410000 */
[----:B------:R-:W0:Y:S01]  /*4bb0*/  F2F.F16.F32 R91, R120 ;  /* 0x00000078005b7304 */ /* 0x000e220000200800 */
[----:B-1----:R-:W-:-:S07]  /*4bc0*/  FMUL.FTZ R114, R120, R85 ;  /* 0x0000005578727220 */ /* 0x002fce0000410000 */
[----:B------:R-:W-:Y:S01]  /*4bd0*/  F2F.F16.F32 R90, R136 ;  /* 0x00000088005a7304 */ /* 0x000fe20000200800 */
[----:B0-----:R-:W-:-:S07]  /*4be0*/  PRMT R91, R30, 0x5410, R91 ;  /* 0x000054101e5b7816 */ /* 0x001fce000000005b */
[----:B------:R-:W-:Y:S08]  /*4bf0*/  F2F.F16.F32 R31, R118 ;  /* 0x00000076001f7304 */ /* 0x000ff00000200800 */
        /* <DEDUP_REMOVED lines=35> */
[----:B------:R2:W3:Y:S01]  /*4e30*/  F2F.F16.F32 R99, R24 ;  /* 0x0000001800637304 */ /* 0x0004e20000200800 */
[----:B------:R-:W-:-:S02]  /*4e40*/  LOP3.LUT R91, R103, R91, RZ, 0xfc, !PT ;  /* 0x0000005b675b7212 */ /* 0x000fc400078efcff */
[----:B------:R-:W4:Y:S01]  /*4e50*/  LDC.64 R94, c[0x0][0x468] ;  /* 0x00011a00ff5e7b82 */ /* 0x000f220000000a00 */
[----:B0-----:R-:W-:-:S04]  /*4e60*/  PRMT R97, R97, 0x5410, R102 ;  /* 0x0000541061617816 */ /* 0x001fc80000000066 */
[----:B------:R-:W0:Y:S01]  /*4e70*/  F2F.F16.F32 R107, R107 ;  /* 0x0000006b006b7304 */ /* 0x000e220000200800 */
[----:B--2---:R-:W-:-:S05]  /*4e80*/  IMAD.WIDE.U32 R24, R0, 0x10000, RZ ;  /* 0x0001000000187825 */ /* 0x004fca00078e00ff */
[----:B------:R-:W-:Y:S02]  /*4e90*/  LOP3.LUT R25, R85, R25, RZ, 0xfc, !PT ;  /* 0x0000001955197212 */ /* 0x000fe400078efcff */
[----:B------:R-:W-:Y:S01]  /*4ea0*/  F2F.F16.F32 R110, R110 ;  /* 0x0000006e006e7304 */ /* 0x000fe20000200800 */
[----:B------:R-:W-:Y:S01]  /*4eb0*/  LOP3.LUT R24, R24, R29, RZ, 0xfc, !PT ;  /* 0x0000001d18187212 */ /* 0x000fe200078efcff */
[----:B------:R-:W-:Y:S01]  /*4ec0*/  IMAD.WIDE.U32 R28, R101, 0x10000, RZ ;  /* 0x00010000651c7825 */ /* 0x000fe200078e00ff */
[----:B---3--:R-:W-:-:S03]  /*4ed0*/  LOP3.LUT R92, R92, R99, RZ, 0xfc, !PT ;  /* 0x000000635c5c7212 */ /* 0x008fc600078efcff */
[----:B0-----:R-:W-:Y:S02]  /*4ee0*/  IMAD.WIDE.U32 R102, R107, 0x10000, RZ ;  /* 0x000100006b667825 */ /* 0x001fe400078e00ff */
[----:B------:R-:W0:Y:S01]  /*4ef0*/  F2F.F16.F32 R113, R113 ;  /* 0x0000007100717304 */ /* 0x000e220000200800 */
[----:B------:R-:W-:Y:S02]  /*4f00*/  LOP3.LUT R29, R97, R29, RZ, 0xfc, !PT ;  /* 0x0000001d611d7212 */ /* 0x000fe400078efcff */
[----:B------:R-:W-:-:S05]  /*4f10*/  LOP3.LUT R28, R28, R89, RZ, 0xfc, !PT ;  /* 0x000000591c1c7212 */ /* 0x000fca00078efcff */
[----:B------:R-:W2:Y:S01]  /*4f20*/  F2F.F16.F32 R108, R108 ;  /* 0x0000006c006c7304 */ /* 0x000ea20000200800 */
[----:B0-----:R-:W-:-:S07]  /*4f30*/  PRMT R101, R110, 0x5410, R113 ;  /* 0x000054106e657816 */ /* 0x001fce0000000071 */
[----:B------:R-:W0:Y:S01]  /*4f40*/  F2F.F16.F32 R112, R112 ;  /* 0x0000007000707304 */ /* 0x000e220000200800 */
[----:B--2---:R-:W-:-:S07]  /*4f50*/  IMAD.WIDE.U32 R106, R108, 0x10000, RZ ;  /* 0x000100006c6a7825 */ /* 0x004fce00078e00ff */
[----:B------:R-:W2:Y:S01]  /*4f60*/  F2F.F16.F32 R96, R96 ;  /* 0x0000006000607304 */ /* 0x000ea20000200800 */
[----:B------:R-:W-:Y:S01]  /*4f70*/  LOP3.LUT R101, R101, R107, RZ, 0xfc, !PT ;  /* 0x0000006b65657212 */ /* 0x000fe200078efcff */
[----:B0-----:R-:W-:-:S06]  /*4f80*/  IMAD.WIDE.U32 R112, R112, 0x10000, RZ ;  /* 0x0001000070707825 */ /* 0x001fcc00078e00ff */
[----:B------:R-:W0:Y:S01]  /*4f90*/  F2F.F16.F32 R140, R140 ;  /* 0x0000008c008c7304 */ /* 0x000e220000200800 */
[----:B--2---:R-:W-:-:S07]  /*4fa0*/  IMAD.WIDE.U32 R96, R96, 0x10000, RZ ;  /* 0x0001000060607825 */ /* 0x004fce00078e00ff */
[----:B------:R-:W-:Y:S01]  /*4fb0*/  F2F.F16.F32 R111, R111 ;  /* 0x0000006f006f7304 */ /* 0x000fe20000200800 */
[----:B------:R-:W-:Y:S01]  /*4fc0*/  LOP3.LUT R97, R105, R97, RZ, 0xfc, !PT ;  /* 0x0000006169617212 */ /* 0x000fe200078efcff */
[----:B0-----:R-:W-:-:S06]  /*4fd0*/  IMAD.WIDE.U32 R108, R140, 0x10000, RZ ;  /* 0x000100008c6c7825 */ /* 0x001fcc00078e00ff */
[----:B------:R-:W0:Y:S08]  /*4fe0*/  F2F.F16.F32 R114, R114 ;  /* 0x0000007200727304 */ /* 0x000e300000200800 */
[----:B------:R-:W-:Y:S01]  /*4ff0*/  F2F.F16.F32 R128, R128 ;  /* 0x0000008000807304 */ /* 0x000fe20000200800 */
[----:B0-----:R-:W-:-:S07]  /*5000*/  PRMT R111, R111, 0x5410, R114 ;  /* 0x000054106f6f7816 */ /* 0x001fce0000000072 */
[----:B------:R-:W0:Y:S01]  /*5010*/  F2F.F16.F32 R115, R130 ;  /* 0x0000008200737304 */ /* 0x000e220000200800 */
[----:B------:R-:W-:Y:S01]  /*5020*/  LOP3.LUT R99, R111, R103, RZ, 0xfc, !PT ;  /* 0x000000676f637212 */ /* 0x000fe200078efcff */
[----:B-1----:R-:W-:-:S06]  /*5030*/  IMAD.WIDE.U32 R110, R82, 0x8, R30 ;  /* 0x00000008526e7825 */ /* 0x002fcc00078e001e */
[----:B------:R-:W-:Y:S01]  /*5040*/  F2F.F16.F32 R117, R138 ;  /* 0x0000008a00757304 */ /* 0x000fe20000200800 */
[----:B0-----:R-:W-:-:S07]  /*5050*/  PRMT R115, R128, 0x5410, R115 ;  /* 0x0000541080737816 */ /* 0x001fce0000000073 */
[----:B------:R-:W0:Y:S01]  /*5060*/  F2F.F16.F32 R142, R142 ;  /* 0x0000008e008e7304 */ /* 0x000e220000200800 */
[----:B------:R-:W-:Y:S01]  /*5070*/  LOP3.LUT R103, R115, R113, RZ, 0xfc, !PT ;  /* 0x0000007173677212 */ /* 0x000fe200078efcff */
[----:B----4-:R-:W-:-:S06]  /*5080*/  IMAD.WIDE.U32 R114, R81, 0x8, R94 ;  /* 0x0000000851727825 */ /* 0x010fcc00078e005e */
[----:B------:R-:W1:Y:S01]  /*5090*/  F2F.F16.F32 R98, R98 ;  /* 0x0000006200627304 */ /* 0x000e620000200800 */
[----:B0-----:R-:W-:-:S07]  /*50a0*/  PRMT R117, R142, 0x5410, R117 ;  /* 0x000054108e757816 */ /* 0x001fce0000000075 */
[----:B------:R-:W0:Y:S01]  /*50b0*/  F2F.F16.F32 R100, R100 ;  /* 0x0000006400647304 */ /* 0x000e220000200800 */
[----:B------:R-:W-:Y:S02]  /*50c0*/  LOP3.LUT R105, R117, R109, RZ, 0xfc, !PT ;  /* 0x0000006d75697212 */ /* 0x000fe400078efcff */
[----:B-1----:R-:W-:-:S05]  /*50d0*/  LOP3.LUT R98, R102, R98, RZ, 0xfc, !PT ;  /* 0x0000006266627212 */ /* 0x002fca00078efcff */
[----:B------:R-:W1:Y:S01]  /*50e0*/  F2F.F16.F32 R104, R104 ;  /* 0x0000006800687304 */ /* 0x000e620000200800 */
[----:B0-----:R-:W-:-:S07]  /*50f0*/  LOP3.LUT R100, R106, R100, RZ, 0xfc, !PT ;  /* 0x000000646a647212 */ /* 0x001fce00078efcff */
[----:B------:R0:W2:Y:S01]  /*5100*/  F2F.F16.F32 R85, R116 ;  /* 0x0000007400557304 */ /* 0x0000a20000200800 */
[----:B------:R-:W-:-:S05]  /*5110*/  IMAD.WIDE.U32 R106, R84, 0x8, R30 ;  /* 0x00000008546a7825 */ /* 0x000fca00078e001e */
[----:B------:R4:W-:Y:S01]  /*5120*/  STG.E.64 desc[UR8][R106.64], R24 ;  /* 0x000000186a007986 */ /* 0x0009e2000c101b08 */
[----:B-1----:R-:W-:Y:S01]  /*5130*/  LOP3.LUT R102, R112, R104, RZ, 0xfc, !PT ;  /* 0x0000006870667212 */ /* 0x002fe200078efcff */
[----:B------:R-:W1:Y:S01]  /*5140*/  F2F.F16.F32 R86, R86 ;  /* 0x0000005600567304 */ /* 0x000e620000200800 */
        /* <DEDUP_REMOVED lines=18> */
.L_x_5714:
        /* <DEDUP_REMOVED lines=44> */
.L_x_5707:
        /* <DEDUP_REMOVED lines=18> */
.L_x_5717:
        /* <DEDUP_REMOVED lines=11> */
.L_x_10881:


//--------------------- .text._ZN10layer_norm13ln_bwd_kernelINS_13Kernel_traitsIf6__halfS2_S2_fjLj2560ELj1ELj1ELj4ELj8ENS_18Kernel_traits_baseILj2560EfS2_S2_S2_fjLj128EEEEELb0ELb0ELb1ELb0EEEvNS_9BwdParamsE --------------------------
	.section	.text._ZN10layer_norm13ln_bwd_kernelINS_13Kernel_traitsIf6__halfS2_S2_fjLj2560ELj1ELj1ELj4ELj8ENS_18Kernel_traits_baseILj2560EfS2_S2_S2_fjLj128EEEEELb0ELb0ELb1ELb0EEEvNS_9BwdParamsE,"ax",@progbits
	.align	128
        .global         _ZN10layer_norm13ln_bwd_kernelINS_13Kernel_traitsIf6__halfS2_S2_fjLj2560ELj1ELj1ELj4ELj8ENS_18Kernel_traits_baseILj2560EfS2_S2_S2_fjLj128EEEEELb0ELb0ELb1ELb0EEEvNS_9BwdParamsE
        .type           _ZN10layer_norm13ln_bwd_kernelINS_13Kernel_traitsIf6__halfS2_S2_fjLj2560ELj1ELj1ELj4ELj8ENS_18Kernel_traits_baseILj2560EfS2_S2_S2_fjLj128EEEEELb0ELb0ELb1ELb0EEEvNS_9BwdParamsE,@function
        .size           _ZN10layer_norm13ln_bwd_kernelINS_13Kernel_traitsIf6__halfS2_S2_fjLj2560ELj1ELj1ELj4ELj8ENS_18Kernel_traits_baseILj2560EfS2_S2_S2_fjLj128EEEEELb0ELb0ELb1ELb0EEEvNS_9BwdParamsE,(.L_x_10882 - _ZN10layer_norm13ln_bwd_kernelINS_13Kernel_traitsIf6__halfS2_S2_fjLj2560ELj1ELj1ELj4ELj8ENS_18Kernel_traits_baseILj2560EfS2_S2_S2_fjLj128EEEEELb0ELb0ELb1ELb0EEEvNS_9BwdParamsE)
        .other          _ZN10layer_norm13ln_bwd_kernelINS_13Kernel_traitsIf6__halfS2_S2_fjLj2560ELj1ELj1ELj4ELj8ENS_18Kernel_traits_baseILj2560EfS2_S2_S2_fjLj128EEEEELb0ELb0ELb1ELb0EEEvNS_9BwdParamsE,@"STO_CUDA_ENTRY STV_DEFAULT"
_ZN10layer_norm13ln_bwd_kernelINS_13Kernel_traitsIf6__halfS2_S2_fjLj2560ELj1ELj1ELj4ELj8ENS_18Kernel_traits_baseILj2560EfS2_S2_S2_fjLj128EEEEELb0ELb0ELb1ELb0EEEvNS_9BwdParamsE:
.text._ZN10layer_norm13ln_bwd_kernelINS_13Kernel_traitsIf6__halfS2_S2_fjLj2560ELj1ELj1ELj4ELj8ENS_18Kernel_traits_baseILj2560EfS2_S2_S2_fjLj128EEEEELb0ELb0ELb1ELb0EEEvNS_9BwdParamsE:
        /* <DEDUP_REMOVED lines=89> */
.L_x_5786:
[----:B0-----:R-:W-:Y:S02]  /*0590*/  UIMAD.WIDE UR8, UR26, 0x4, UR14 ;  /* 0x000000041a0878a5 */ /* 0x001fe4000f8e020e */
[----:B------:R-:W-:-:S04]  /*05a0*/  UIMAD.WIDE UR10, UR26, 0x4, UR12 ;  /* 0x000000041a0a78a5 */ /* 0x000fc8000f8e020c */
[----:B------:R-:W-:Y:S02]  /*05b0*/  MOV R88, UR8 ;  /* 0x0000000800587c02 */ /* 0x000fe40008000f00 */
[----:B------:R-:W-:Y:S01]  /*05c0*/  MOV R89, UR9 ;  /* 0x0000000900597c02 */ /* 0x000fe20008000f00 */
[----:B---3--:R-:W-:-:S04]  /*05d0*/  UIMAD.WIDE UR8, UR26, 0x4, UR18 ;  /* 0x000000041a0878a5 */ /* 0x008fc8000f8e0212 */
[----:B------:R-:W3:Y:S01]  /*05e0*/  LDG.E R88, desc[UR16][R88.64] ;  /* 0x0000001058587981 */ /* 0x000ee2000c1e1900 */
[----:B-12-4-:R-:W-:Y:S02]  /*05f0*/  MOV R84, UR10 ;  /* 0x0000000a00547c02 */ /* 0x016fe40008000f00 */
[----:B------:R-:W-:Y:S02]  /*0600*/  MOV R86, UR8 ;  /* 0x0000000800567c02 */ /* 0x000fe40008000f00 */
[----:B------:R-:W-:Y:S02]  /*0610*/  MOV R87, UR9 ;  /* 0x0000000900577c02 */ /* 0x000fe40008000f00 */
[----:B------:R-:W-:-:S03]  /*0620*/  MOV R85, UR11 ;  /* 0x0000000b00557c02 */ /* 0x000fc60008000f00 */
        /* <DEDUP_REMOVED lines=29> */
[----:B------:R-:W-:Y:S02]  /*0800*/  MOV R129, UR8 ;  /* 0x0000000800817c02 */ /* 0x000fe40008000f00 */
[----:B------:R-:W-:Y:S02]  /*0810*/  MOV R131, UR10 ;  /* 0x0000000a00837c02 */ /* 0x000fe40008000f00 */
[-C--:B0-----:R-:W-:Y:S02]  /*0820*/  LEA.HI.SX32 R129, R129, R0.reuse, 0x1e ;  /* 0x0000000081817211 */ /* 0x081fe400078ff2ff */
[----:B------:R-:W-:-:S02]  /*0830*/  LEA.HI.SX32 R131, R131, R0, 0x1e ;  /* 0x0000000083837211 */ /* 0x000fc400078ff2ff */
        /* <DEDUP_REMOVED lines=21> */
[----:B------:R-:W-:Y:S01]  /*0990*/  MOV R10, R6 ;  /* 0x00000006000a7202 */ /* 0x000fe20000000f00 */
[----:B------:R-:W-:-:S02]  /*09a0*/  HADD2.F32 R85, -RZ, R5.H0_H0 ;  /* 0x20000005ff557230 */ /* 0x000fc40000004100 */
[----:B------:R-:W-:Y:S02]  /*09b0*/  HADD2.F32 R7, -RZ, R7.H0_H0 ;  /* 0x20000007ff077230 */ /* 0x000fe40000004100 */
[C---:B------:R-:W-:Y:S01]  /*09c0*/  FADD.FTZ R3, -R90.reuse, R3 ;  /* 0x000000035a037221 */ /* 0x040fe20000010100 */
[----:B------:R-:W-:Y:S01]  /*09d0*/  SHF.R.U32.HI R6, RZ, 0x10, R5 ;  /* 0x00000010ff067819 */ /* 0x000fe20000011605 */
[----:B------:R-:W-:Y:S02]  /*09e0*/  HADD2.F32 R5, -RZ, R10.H0_H0 ;  /* 0x2000000aff057230 */ /* 0x000fe40000004100 */
[C---:B------:R-:W-:Y:S01]  /*09f0*/  FADD.FTZ R4, -R90.reuse, R7 ;  /* 0x000000075a047221 */ /* 0x040fe20000010100 */
[----:B------:R-:W-:Y:S01]  /*0a00*/  FMUL.FTZ R3, R3, UR31 ;  /* 0x0000001f03037c20 */ /* 0x000fe20008410000 */
[----:B------:R-:W-:Y:S01]  /*0a10*/  FADD.FTZ R85, -R90, R85 ;  /* 0x000000555a557221 */ /* 0x000fe20000010100 */
[----:B------:R-:W-:Y:S02]  /*0a20*/  HADD2.F32 R10, -RZ, R87.H0_H0 ;  /* 0x20000057ff0a7230 */ /* 0x000fe40000004100 */
[----:B------:R-:W-:Y:S01]  /*0a30*/  FMUL.FTZ R4, R4, UR31 ;  /* 0x0000001f04047c20 */ /* 0x000fe20008410000 */
[----:B------:R-:W-:-:S02]  /*0a40*/  HADD2.F32 R87, -RZ, R6.H0_H0 ;  /* 0x20000006ff577230 */ /* 0x000fc40000004100 */
[----:B------:R-:W-:Y:S01]  /*0a50*/  FADD.FTZ R40, R40, R5 ;  /* 0x0000000528287221 */ /* 0x000fe20000010000 */
[----:B0-----:R-:W-:Y:S02]  /*0a60*/  HADD2.F32 R9, -RZ, R84.H0_H0 ;  /* 0x20000054ff097230 */ /* 0x001fe40000004100 */
        /* <DEDUP_REMOVED lines=23> */
.L_x_5722:
[----:B------:R-:W-:Y:S05]  /*0be0*/  BSYNC.RECONVERGENT B1 ;  /* 0x0000000000017941 */ /* 0x000fea0003800200 */
.L_x_5721:
        /* <DEDUP_REMOVED lines=15> */
[----:B--2---:R-:W-:Y:S02]  /*0ce0*/  MOV R11, R12 ;  /* 0x0000000c000b7202 */ /* 0x004fe40000000f00 */
[----:B------:R-:W-:Y:S02]  /*0cf0*/  SHF.R.U64 R18, R12, 0x10, R13 ;  /* 0x000000100c127819 */ /* 0x000fe4000000120d */
[--C-:B---3--:R-:W-:Y:S01]  /*0d00*/  SHF.R.U64 R12, R14, 0x10, R15.reuse ;  /* 0x000000100e0c7819 */ /* 0x108fe2000000120f */
[----:B------:R-:W-:Y:S01]  /*0d10*/  HADD2.F32 R85, -RZ, R14.H0_H0 ;  /* 0x2000000eff557230 */ /* 0x000fe20000004100 */
[----:B------:R-:W-:Y:S01]  /*0d20*/  SHF.R.U32.HI R14, RZ, 0x10, R15 ;  /* 0x00000010ff0e7819 */ /* 0x000fe2000001160f */
[----:B------:R-:W-:Y:S01]  /*0d30*/  HADD2.F32 R87, -RZ, R15.H0_H0 ;  /* 0x2000000fff577230 */ /* 0x000fe20000004100 */
[----:B------:R-:W-:Y:S01]  /*0d40*/  MOV R84, R13 ;  /* 0x0000000d00547202 */ /* 0x000fe20000000f00 */
[----:B------:R-:W-:Y:S01]  /*0d50*/  HADD2.F32 R15, -RZ, R12.H0_H0 ;  /* 0x2000000cff0f7230 */ /* 0x000fe20000004100 */
[----:B------:R-:W-:Y:S01]  /*0d60*/  SHF.R.U32.HI R86, RZ, 0x10, R13 ;  /* 0x00000010ff567819 */ /* 0x000fe2000001160d */
[----:B------:R-:W-:-:S02]  /*0d70*/  HADD2.F32 R13, -RZ, R11.H0_H0 ;  /* 0x2000000bff0d7230 */ /* 0x000fc40000004100 */
[C---:B------:R-:W-:Y:S01]  /*0d80*/  FADD.FTZ R11, -R90.reuse, R85 ;  /* 0x000000555a0b7221 */ /* 0x040fe20000010100 */
[C---:B------:R-:W-:Y:S01]  /*0d90*/  FADD.FTZ R12, -R90.reuse, R15 ;  /* 0x0000000f5a0c7221 */ /* 0x040fe20000010100 */
[----:B------:R-:W-:Y:S02]  /*0da0*/  FADD.FTZ R87, -R90, R87 ;  /* 0x000000575a577221 */ /* 0x000fe40000010100 */
[----:B------:R-:W-:Y:S01]  /*0db0*/  FMUL.FTZ R11, R11, UR31 ;  /* 0x0000001f0b0b7c20 */ /* 0x000fe20008410000 */
[----:B------:R-:W-:Y:S02]  /*0dc0*/  HADD2.F32 R18, -RZ, R18.H0_H0 ;  /* 0x20000012ff127230 */ /* 0x000fe40000004100 */
[----:B------:R-:W-:Y:S01]  /*0dd0*/  FMUL.FTZ R12, R12, UR31 ;  /* 0x0000001f0c0c7c20 */ /* 0x000fe20008410000 */
[----:B------:R-:W-:Y:S02]  /*0de0*/  HADD2.F32 R85, -RZ, R14.H0_H0 ;  /* 0x2000000eff557230 */ /* 0x000fe40000004100 */
[----:B------:R-:W-:Y:S01]  /*0df0*/  FADD.FTZ R36, R36, R13 ;  /* 0x0000000d24247221 */ /* 0x000fe20000010000 */
[----:B0-----:R-:W-:-:S02]  /*0e00*/  HADD2.F32 R17, -RZ, R84.H0_H0 ;  /* 0x20000054ff117230 */ /* 0x001fc40000004100 */
        /* <DEDUP_REMOVED lines=23> */
.L_x_5724:
[----:B------:R-:W-:Y:S05]  /*0f80*/  BSYNC.RECONVERGENT B1 ;  /* 0x0000000000017941 */ /* 0x000fea0003800200 */
.L_x_5723:
        /* <DEDUP_REMOVED lines=16> */
[--C-:B------:R-:W-:Y:S02]  /*1090*/  SHF.R.U64 R86, R22, 0x10, R23.reuse ;  /* 0x0000001016567819 */ /* 0x100fe40000001217 */
[----:B------:R-:W-:Y:S02]  /*10a0*/  MOV R87, R23 ;  /* 0x0000001700577202 */ /* 0x000fe40000000f00 */
[----:B------:R-:W-:Y:S01]  /*10b0*/  SHF.R.U32.HI R88, RZ, 0x10, R23 ;  /* 0x00000010ff587819 */ /* 0x000fe20000011617 */
[----:B---3--:R-:W-:Y:S01]  /*10c0*/  HADD2.F32 R23, -RZ, R20.H0_H0 ;  /* 0x20000014ff177230 */ /* 0x008fe20000004100 */
[--C-:B------:R-:W-:Y:S01]  /*10d0*/  SHF.R.U64 R22, R20, 0x10, R21.reuse ;  /* 0x0000001014167819 */ /* 0x100fe20000001215 */
[----:B------:R-:W-:Y:S01]  /*10e0*/  HADD2.F32 R89, -RZ, R21.H0_H0 ;  /* 0x20000015ff597230 */ /* 0x000fe20000004100 */
[----:B------:R-:W-:Y:S01]  /*10f0*/  SHF.R.U32.HI R20, RZ, 0x10, R21 ;  /* 0x00000010ff147819 */ /* 0x000fe20000011615 */
[----:B------:R-:W-:-:S02]  /*1100*/  HADD2.F32 R21, -RZ, R19.H0_H0 ;  /* 0x20000013ff157230 */ /* 0x000fc40000004100 */
[C---:B------:R-:W-:Y:S01]  /*1110*/  FADD.FTZ R19, -R90.reuse, R23 ;  /* 0x000000175a137221 */ /* 0x040fe20000010100 */
[----:B0-----:R-:W-:Y:S02]  /*1120*/  HADD2.F32 R85, -RZ, R22.H0_H0 ;  /* 0x20000016ff557230 */ /* 0x001fe40000004100 */
[----:B------:R-:W-:Y:S01]  /*1130*/  FADD.FTZ R89, -R90, R89 ;  /* 0x000000595a597221 */ /* 0x000fe20000010100 */
[----:B------:R-:W-:Y:S02]  /*1140*/  HADD2.F32 R86, -RZ, R86.H0_H0 ;  /* 0x20000056ff567230 */ /* 0x000fe40000004100 */
[----:B------:R-:W-:Y:S01]  /*1150*/  FMUL.FTZ R19, R19, UR31 ;  /* 0x0000001f13137c20 */ /* 0x000fe20008410000 */
[-C--:B-----5:R-:W-:Y:S01]  /*1160*/  FMUL.FTZ R22, R72, R21.reuse ;  /* 0x0000001548167220 */ /* 0x0a0fe20000410000 */
[----:B------:R-:W-:Y:S01]  /*1170*/  FADD.FTZ R85, -R90, R85 ;  /* 0x000000555a557221 */ /* 0x000fe20000010100 */
[----:B------:R-:W-:Y:S02]  /*1180*/  HADD2.F32 R87, -RZ, R87.H0_H0 ;  /* 0x20000057ff577230 */ /* 0x000fe40000004100 */
[----:B------:R-:W-:Y:S01]  /*1190*/  FADD.FTZ R32, R32, R21 ;  /* 0x0000001520207221 */ /* 0x000fe20000010000 */
[----:B------:R-:W-:Y:S01]  /*11a0*/  FFMA.FTZ R52, R19, R21, R52 ;  /* 0x0000001513347223 */ /* 0x000fe20000010034 */
[----:B------:R-:W-:-:S02]  /*11b0*/  HADD2.F32 R93, -RZ, R20.H0_H0 ;  /* 0x20000014ff5d7230 */ /* 0x000fc40000004100 */
        /* <DEDUP_REMOVED lines=8> */
[----:B------:R-:W-:Y:S02]  /*1240*/  HADD2.F32 R88, -RZ, R88.H0_H0 ;  /* 0x20000058ff587230 */ /* 0x000fe40000004100 */
[----:B------:R-:W-:Y:S01]  /*1250*/  FADD.FTZ R93, -R90, R93 ;  /* 0x0000005d5a5d7221 */ /* 0x000fe20000010100 */
        /* <DEDUP_REMOVED lines=12> */
.L_x_5726:
[----:B------:R-:W-:Y:S05]  /*1320*/  BSYNC.RECONVERGENT B1 ;  /* 0x0000000000017941 */ /* 0x000fea0003800200 */
.L_x_5725:
        /* <DEDUP_REMOVED lines=17> */
[----:B---3--:R-:W-:Y:S01]  /*1440*/  SHF.R.U64 R86, R84, 0x10, R85 ;  /* 0x0000001054567819 */ /* 0x008fe20000001255 */
[----:B------:R-:W-:Y:S01]  /*1450*/  HADD2.F32 R101, -RZ, R84.H0_H0 ;  /* 0x20000054ff657230 */ /* 0x000fe20000004100 */
[----:B------:R-:W-:-:S03]  /*1460*/  MOV R96, R87 ;  /* 0x0000005700607202 */ /* 0x000fc60000000f00 */
[----:B0-----:R-:W-:Y:S01]  /*1470*/  HADD2.F32 R89, -RZ, R86.H0_H0 ;  /* 0x20000056ff597230 */ /* 0x001fe20000004100 */
[----:B------:R-:W-:Y:S01]  /*1480*/  SHF.R.U32.HI R97, RZ, 0x10, R87 ;  /* 0x00000010ff617819 */ /* 0x000fe20000011657 */
[----:B------:R-:W-:Y:S01]  /*1490*/  HADD2.F32 R135, -RZ, R85.H0_H0 ;  /* 0x20000055ff877230 */ /* 0x000fe20000004100 */
[----:B------:R-:W-:Y:S01]  /*14a0*/  SHF.R.U32.HI R99, RZ, 0x10, R85 ;  /* 0x00000010ff637819 */ /* 0x000fe20000011655 */
[----:B------:R-:W-:Y:S02]  /*14b0*/  HADD2.F32 R85, -RZ, R95.H0_H0 ;  /* 0x2000005fff557230 */ /* 0x000fe40000004100 */
[C---:B------:R-:W-:Y:S01]  /*14c0*/  FADD.FTZ R89, -R90.reuse, R89 ;  /* 0x000000595a597221 */ /* 0x040fe20000010100 */
[----:B------:R-:W-:Y:S01]  /*14d0*/  FADD.FTZ R95, -R90, R101 ;  /* 0x000000655a5f7221 */ /* 0x000fe20000010100 */
[----:B------:R-:W-:Y:S02]  /*14e0*/  HADD2.F32 R84, -RZ, R98.H0_H0 ;  /* 0x20000062ff547230 */ /* 0x000fe40000004100 */
[----:B------:R-:W-:-:S02]  /*14f0*/  HADD2.F32 R87, -RZ, R96.H0_H0 ;  /* 0x20000060ff577230 */ /* 0x000fc40000004100 */
[----:B------:R-:W-:Y:S01]  /*1500*/  FMUL.FTZ R96, R89, UR31 ;  /* 0x0000001f59607c20 */ /* 0x000fe20008410000 */
[----:B------:R-:W-:Y:S02]  /*1510*/  HADD2.F32 R86, -RZ, R97.H0_H0 ;  /* 0x20000061ff567230 */ /* 0x000fe40000004100 */
[----:B------:R-:W-:Y:S01]  /*1520*/  FADD.FTZ R97, -R90, R135 ;  /* 0x000000875a617221 */ /* 0x000fe20000010100 */
[----:B------:R-:W-:Y:S02]  /*1530*/  HADD2.F32 R101, -RZ, R99.H0_H0 ;  /* 0x20000063ff657230 */ /* 0x000fe40000004100 */
        /* <DEDUP_REMOVED lines=24> */
.L_x_5728:
[----:B------:R-:W-:Y:S05]  /*16c0*/  BSYNC.RECONVERGENT B1 ;  /* 0x0000000000017941 */ /* 0x000fea0003800200 */
.L_x_5727:
        /* <DEDUP_REMOVED lines=12> */
[--C-:B--2---:R-:W-:Y:S01]  /*1790*/  SHF.R.U64 R104, R84, 0x10, R85.reuse ;  /* 0x0000001054687819 */ /* 0x104fe20000001255 */
[----:B------:R-:W-:Y:S01]  /*17a0*/  HADD2.F32 R103, -RZ, R85.H0_H0 ;  /* 0x20000055ff677230 */ /* 0x000fe20000004100 */
[----:B------:R-:W-:Y:S01]  /*17b0*/  SHF.R.U32.HI R109, RZ, 0x10, R85 ;  /* 0x00000010ff6d7819 */ /* 0x000fe20000011655 */
[----:B------:R-:W-:Y:S02]  /*17c0*/  HADD2.F32 R91, -RZ, R84.H0_H0 ;  /* 0x20000054ff5b7230 */ /* 0x000fe40000004100 */
[----:B------:R-:W-:Y:S01]  /*17d0*/  HADD2.F32 R85, -RZ, R104.H0_H0 ;  /* 0x20000068ff557230 */ /* 0x000fe20000004100 */
[----:B---3--:R-:W-:Y:S02]  /*17e0*/  MOV R84, R88 ;  /* 0x0000005800547202 */ /* 0x008fe40000000f00 */
[----:B------:R-:W-:Y:S02]  /*17f0*/  SHF.R.U64 R106, R88, 0x10, R89 ;  /* 0x00000010586a7819 */ /* 0x000fe40000001259 */
[C---:B------:R-:W-:Y:S01]  /*1800*/  FADD.FTZ R104, -R90.reuse, R85 ;  /* 0x000000555a687221 */ /* 0x040fe20000010100 */
[----:B------:R-:W-:Y:S01]  /*1810*/  FADD.FTZ R91, -R90, R91 ;  /* 0x0000005b5a5b7221 */ /* 0x000fe20000010100 */
[----:B------:R-:W-:Y:S01]  /*1820*/  HADD2.F32 R85, -RZ, R84.H0_H0 ;  /* 0x20000054ff557230 */ /* 0x000fe20000004100 */
[----:B------:R-:W-:Y:S01]  /*1830*/  MOV R105, R89 ;  /* 0x0000005900697202 */ /* 0x000fe20000000f00 */
[----:B------:R-:W-:-:S02]  /*1840*/  HADD2.F32 R84, -RZ, R106.H0_H0 ;  /* 0x2000006aff547230 */ /* 0x000fc40000004100 */
[----:B------:R-:W-:Y:S01]  /*1850*/  FADD.FTZ R107, -R90, R103 ;  /* 0x000000675a6b7221 */ /* 0x000fe20000010100 */
[----:B------:R-:W-:Y:S01]  /*1860*/  FMUL.FTZ R104, R104, UR31 ;  /* 0x0000001f68687c20 */ /* 0x000fe20008410000 */
[----:B------:R-:W-:Y:S01]  /*1870*/  FMUL.FTZ R103, R91, UR31 ;  /* 0x0000001f5b677c20 */ /* 0x000fe20008410000 */
[----:B-----5:R-:W-:Y:S01]  /*1880*/  FMUL.FTZ R106, R64, R85 ;  /* 0x00000055406a7220 */ /* 0x020fe20000410000 */
[----:B0-----:R-:W-:Y:S01]  /*1890*/  HADD2.F32 R87, -RZ, R105.H0_H0 ;  /* 0x20000069ff577230 */ /* 0x001fe20000004100 */
[----:B------:R-:W-:Y:S01]  /*18a0*/  SHF.R.U32.HI R88, RZ, 0x10, R89 ;  /* 0x00000010ff587819 */ /* 0x000fe20000011659 */
[----:B------:R-:W-:Y:S01]  /*18b0*/  FADD.FTZ R25, R25, R84 ;  /* 0x0000005419197221 */ /* 0x000fe20000010000 */
[-C--:B------:R-:W-:Y:S01]  /*18c0*/  FFMA.FTZ R45, R104, R84.reuse, R45 ;  /* 0x00000054682d7223 */ /* 0x080fe2000001002d */
[----:B------:R-:W-:Y:S01]  /*18d0*/  FMUL.FTZ R105, R65, R84 ;  /* 0x0000005441697220 */ /* 0x000fe20000410000 */
[----:B------:R-:W-:Y:S01]  /*18e0*/  FMUL.FTZ R107, R107, UR31 ;  /* 0x0000001f6b6b7c20 */ /* 0x000fe20008410000 */
[----:B------:R-:W-:-:S02]  /*18f0*/  HADD2.F32 R109, -RZ, R109.H0_H0 ;  /* 0x2000006dff6d7230 */ /* 0x000fc40000004100 */
[----:B------:R-:W-:Y:S01]  /*1900*/  FADD.FTZ R24, R24, R85 ;  /* 0x0000005518187221 */ /* 0x000fe20000010000 */
[----:B------:R-:W-:Y:S01]  /*1910*/  FFMA.FTZ R44, R103, R85, R44 ;  /* 0x00000055672c7223 */ /* 0x000fe2000001002c */
[----:B------:R-:W-:Y:S01]  /*1920*/  FADD.FTZ R84, R133, R106 ;  /* 0x0000006a85547221 */ /* 0x000fe20000010000 */
[----:B------:R-:W-:Y:S01]  /*1930*/  FFMA.FTZ R85, R103, R106, R132 ;  /* 0x0000006a67557223 */ /* 0x000fe20000010084 */
[----:B------:R-:W-:Y:S01]  /*1940*/  FADD.FTZ R26, R26, R87 ;  /* 0x000000571a1a7221 */ /* 0x000fe20000010000 */
[-C--:B------:R-:W-:Y:S01]  /*1950*/  FFMA.FTZ R46, R107, R87.reuse, R46 ;  /* 0x000000576b2e7223 */ /* 0x080fe2000001002e */
[----:B------:R-:W-:Y:S01]  /*1960*/  FMUL.FTZ R108, R66, R87 ;  /* 0x00000057426c7220 */ /* 0x000fe20000410000 */
[----:B------:R-:W-:Y:S02]  /*1970*/  HADD2.F32 R88, -RZ, R88.H0_H0 ;  /* 0x20000058ff587230 */ /* 0x000fe40000004100 */
[----:B------:R-:W-:Y:S01]  /*1980*/  FADD.FTZ R87, R84, R105 ;  /* 0x0000006954577221 */ /* 0x000fe20000010000 */
[----:B------:R-:W-:Y:S01]  /*1990*/  FADD.FTZ R110, -R90, R109 ;  /* 0x0000006d5a6e7221 */ /* 0x000fe20000010100 */
[----:B------:R-:W-:Y:S01]  /*19a0*/  FFMA.FTZ R84, R104, R105, R85 ;  /* 0x0000006968547223 */ /* 0x000fe20000010055 */
[----:B------:R-:W-:-:S02]  /*19b0*/  FMUL.FTZ R109, R67, R88 ;  /* 0x00000058436d7220 */ /* 0x000fc40000410000 */
        /* <DEDUP_REMOVED lines=8> */
.L_x_5720:
        /* <DEDUP_REMOVED lines=34> */
.L_x_5729:
[----:B------:R-:W-:Y:S05]  /*1c60*/  BSYNC.RECONVERGENT B0 ;  /* 0x0000000000007941 */ /* 0x000fea0003800200 */
.L_x_5719:
        /* <DEDUP_REMOVED lines=31> */
.L_x_5731:
[----:B------:R-:W-:Y:S05]  /*1e60*/  BSYNC.RECONVERGENT B0 ;  /* 0x0000000000007941 */ /* 0x000fea0003800200 */
.L_x_5730:
        /* <DEDUP_REMOVED lines=51> */
.L_x_5736:
        /* <DEDUP_REMOVED lines=9> */
.L_x_5737:
        /* <DEDUP_REMOVED lines=9> */
.L_x_5738:
        /* <DEDUP_REMOVED lines=10> */
.L_x_5735:
        /* <DEDUP_REMOVED lines=19> */
[----:B------:R-:W-:Y:S01]  /*2490*/  F2FP.F16.F32.PACK_AB R84, RZ, R84 ;  /* 0x00000054ff54723e */ /* 0x000fe200000000ff */
[----:B-1----:R-:W-:Y:S01]  /*24a0*/  @P1 FMUL.FTZ R125, R90, UR10 ;  /* 0x0000000a5a7d1c20 */ /* 0x002fe20008410000 */
[----:B------:R-:W-:Y:S02]  /*24b0*/  F2FP.F16.F32.PACK_AB R90, RZ, R90 ;  /* 0x0000005aff5a723e */ /* 0x000fe400000000ff */
[----:B------:R-:W-:Y:S01]  /*24c0*/  @P1 F2FP.F16.F32.PACK_AB R127, RZ, R85 ;  /* 0x00000055ff7f123e */ /* 0x000fe200000000ff */
[----:B--2---:R-:W-:Y:S01]  /*24d0*/  @P1 FMUL.FTZ R87, R86, UR9 ;  /* 0x0000000956571c20 */ /* 0x004fe20008410000 */
[----:B------:R-:W-:Y:S01]  /*24e0*/  FMUL.FTZ R85, R126, UR31 ;  /* 0x0000001f7e557c20 */ /* 0x000fe20008410000 */
[----:B------:R-:W-:-:S02]  /*24f0*/  @P1 F2FP.F16.F32.PACK_AB R125, RZ, R125 ;  /* 0x0000007dff7d123e */ /* 0x000fc400000000ff */
[----:B------:R-:W-:Y:S02]  /*2500*/  F2FP.F16.F32.PACK_AB R86, RZ, R86 ;  /* 0x00000056ff56723e */ /* 0x000fe400000000ff */
[----:B------:R-:W-:Y:S02]  /*2510*/  @P1 F2FP.F16.F32.PACK_AB R87, RZ, R87 ;  /* 0x00000057ff57123e */ /* 0x000fe400000000ff */
[----:B------:R-:W-:Y:S02]  /*2520*/  FSEL R85, R85, RZ, P2 ;  /* 0x000000ff55557208 */ /* 0x000fe40001000000 */
[----:B------:R-:W-:Y:S02]  /*2530*/  @P1 PRMT R111, R127, 0x7610, R111 ;  /* 0x000076107f6f1816 */ /* 0x000fe4000000006f */
[----:B------:R-:W-:Y:S02]  /*2540*/  @P1 PRMT R123, R125, 0x7610, R123 ;  /* 0x000076107d7b1816 */ /* 0x000fe4000000007b */
[----:B------:R-:W-:-:S02]  /*2550*/  @P1 PRMT R122, R87, 0x7610, R122 ;  /* 0x00007610577a1816 */ /* 0x000fc4000000007a */
        /* <DEDUP_REMOVED lines=9> */
.L_x_5734:
[----:B------:R-:W-:-:S04]  /*25f0*/  UISETP.NE.U32.AND UP0, UPT, UR4, URZ, UPT ;  /* 0x000000ff0400728c */ /* 0x000fc8000bf05070 */
[----:B------:R-:W-:-:S09]  /*2600*/  UISETP.NE.AND.EX UP0, UPT, UR5, URZ, UPT, UP0 ;  /* 0x000000ff0500728c */ /* 0x000fd2000bf05300 */
[----:B------:R-:W-:Y:S05]  /*2610*/  BRA.U UP0, `(.L_x_5740) ;  /* 0x0000000100907547 */ /* 0x000fea000b800000 */
[----:B------:R-:W-:Y:S01]  /*2620*/  ISETP.LT.AND P2, PT, RZ, UR30, PT ;  /* 0x0000001eff007c0c */ /* 0x000fe2000bf41270 */
[----:B------:R-:W0:Y:S01]  /*2630*/  @UP3 LDCU UR8, c[0x0][0x40c] ;  /* 0x00008180ff0837ac */ /* 0x000e220008000800 */
[----:B-----5:R-:W-:Y:S01]  /*2640*/  SHF.R.U64 R85, R120, 0x10, R121 ;  /* 0x0000001078557819 */ /* 0x020fe20000001279 */
[----:B------:R-:W-:Y:S01]  /*2650*/  HADD2.F32 R84, -RZ, R120.H0_H0 ;  /* 0x20000078ff547230 */ /* 0x000fe20000004100 */
[----:B------:R-:W1:Y:S01]  /*2660*/  @UP3 LDCU UR9, c[0x0][0x40c] ;  /* 0x00008180ff0937ac */ /* 0x000e620008000800 */
[----:B------:R-:W-:Y:S02]  /*2670*/  HADD2.F32 R86, -RZ, R121.H0_H0 ;  /* 0x20000079ff567230 */ /* 0x000fe40000004100 */
[----:B------:R-:W-:Y:S01]  /*2680*/  HADD2.F32 R85, -RZ, R85.H0_H0 ;  /* 0x20000055ff557230 */ /* 0x000fe20000004100 */
[----:B------:R-:W2:Y:S05]  /*2690*/  @UP3 LDCU UR10, c[0x0][0x40c] ;  /* 0x00008180ff0a37ac */ /* 0x000eaa0008000800 */
        /* <DEDUP_REMOVED lines=12> */
[----:B------:R-:W-:Y:S02]  /*2760*/  @P1 F2FP.F16.F32.PACK_AB R84, RZ, R84 ;  /* 0x00000054ff54123e */ /* 0x000fe400000000ff */
[----:B------:R-:W-:Y:S02]  /*2770*/  @P1 F2FP.F16.F32.PACK_AB R85, RZ, R85 ;  /* 0x00000055ff55123e */ /* 0x000fe400000000ff */
[----:B------:R-:W-:Y:S02]  /*2780*/  @P1 F2FP.F16.F32.PACK_AB R86, RZ, R86 ;  /* 0x00000056ff56123e */ /* 0x000fe400000000ff */
[----:B------:R-:W-:Y:S02]  /*2790*/  @P1 PRMT R111, R84, 0x7610, R111 ;  /* 0x00007610546f1816 */ /* 0x000fe4000000006f */
        /* <DEDUP_REMOVED lines=12> */
.L_x_5740:
[----:B------:R-:W-:Y:S01]  /*2860*/  ISETP.LT.AND P2, PT, RZ, UR30, PT ;  /* 0x0000001eff007c0c */ /* 0x000fe2000bf41270 */
[----:B------:R-:W0:Y:S01]  /*2870*/  @UP3 LDCU UR10, c[0x0][0x40c] ;  /* 0x00008180ff0a37ac */ /* 0x000e220008000800 */
[----:B------:R-:W-:Y:S01]  /*2880*/  PLOP3.LUT P3, PT, PT, PT, UP2, 0x80, 0x8 ;  /* 0x000000000008781c */ /* 0x000fe20003f6f028 */
[----:B-----5:R-:W-:Y:S01]  /*2890*/  HADD2.F32 R90, -RZ, R121.H0_H0 ;  /* 0x20000079ff5a7230 */ /* 0x020fe20000004100 */
[--C-:B------:R-:W-:Y:S01]  /*28a0*/  SHF.R.U32.HI R126, RZ, 0x10, R121.reuse ;  /* 0x00000010ff7e7819 */ /* 0x100fe20000011679 */
[----:B------:R-:W1:Y:S01]  /*28b0*/  @UP3 LDCU UR11, c[0x0][0x40c] ;  /* 0x00008180ff0b37ac */ /* 0x000e620008000800 */
[----:B------:R-:W-:Y:S01]  /*28c0*/  SHF.R.U64 R86, R120, 0x10, R121 ;  /* 0x0000001078567819 */ /* 0x000fe20000001279 */
[----:B------:R-:W-:Y:S01]  /*28d0*/  HADD2.F32 R84, -RZ, R120.H0_H0 ;  /* 0x20000078ff547230 */ /* 0x000fe20000004100 */
[----:B------:R-:W2:Y:S01]  /*28e0*/  @UP3 LDCU UR8, c[0x0][0x40c] ;  /* 0x00008180ff0837ac */ /* 0x000ea20008000800 */
[----:B------:R-:W-:Y:S02]  /*28f0*/  HADD2.F32 R126, -RZ, R126.H0_H0 ;  /* 0x2000007eff7e7230 */ /* 0x000fe40000004100 */
[----:B------:R-:W-:Y:S01]  /*2900*/  HADD2.F32 R86, -RZ, R86.H0_H0 ;  /* 0x20000056ff567230 */ /* 0x000fe20000004100 */
        /* <DEDUP_REMOVED lines=16> */
[----:B------:R-:W-:Y:S01]  /*2a10*/  F2FP.F16.F32.PACK_AB R84, RZ, R84 ;  /* 0x00000054ff54723e */ /* 0x000fe200000000ff */
[----:B---3--:R-:W-:Y:S01]  /*2a20*/  @P1 FMUL.FTZ R87, R86, UR9 ;  /* 0x0000000956571c20 */ /* 0x008fe20008410000 */
[----:B------:R-:W-:-:S02]  /*2a30*/  @P1 F2FP.F16.F32.PACK_AB R125, RZ, R125 ;  /* 0x0000007dff7d123e */ /* 0x000fc400000000ff */
[----:B------:R-:W-:Y:S02]  /*2a40*/  @P1 F2FP.F16.F32.PACK_AB R127, RZ, R127 ;  /* 0x0000007fff7f123e */ /* 0x000fe400000000ff */
[----:B------:R-:W-:Y:S02]  /*2a50*/  @P1 F2FP.F16.F32.PACK_AB R85, RZ, R85 ;  /* 0x00000055ff55123e */ /* 0x000fe400000000ff */
[----:B------:R-:W-:Y:S02]  /*2a60*/  @P1 F2FP.F16.F32.PACK_AB R87, RZ, R87 ;  /* 0x00000057ff57123e */ /* 0x000fe400000000ff */
[----:B------:R-:W-:Y:S02]  /*2a70*/  F2FP.F16.F32.PACK_AB R86, RZ, R86 ;  /* 0x00000056ff56723e */ /* 0x000fe400000000ff */
[----:B------:R-:W-:Y:S02]  /*2a80*/  F2FP.F16.F32.PACK_AB R90, RZ, R90 ;  /* 0x0000005aff5a723e */ /* 0x000fe400000000ff */
[----:B------:R-:W-:-:S02]  /*2a90*/  @P1 PRMT R123, R125, 0x7610, R123 ;  /* 0x000076107d7b1816 */ /* 0x000fc4000000007b */
[----:B------:R-:W-:Y:S02]  /*2aa0*/  @P1 PRMT R124, R127, 0x7610, R124 ;  /* 0x000076107f7c1816 */ /* 0x000fe4000000007c */
[----:B------:R-:W-:Y:S02]  /*2ab0*/  F2FP.F16.F32.PACK_AB R128, RZ, R126 ;  /* 0x0000007eff80723e */ /* 0x000fe400000000ff */
[----:B------:R-:W-:Y:S02]  /*2ac0*/  @P1 PRMT R111, R85, 0x7610, R111 ;  /* 0x00007610556f1816 */ /* 0x000fe4000000006f */
[----:B------:R-:W-:Y:S02]  /*2ad0*/  @P1 PRMT R122, R87, 0x7610, R122 ;  /* 0x00007610577a1816 */ /* 0x000fe4000000007a */
[----:B------:R-:W-:Y:S02]  /*2ae0*/  PRMT R125, R84, 0x7610, R125 ;  /* 0x00007610547d7816 */ /* 0x000fe4000000007d */
[----:B------:R-:W-:-:S02]  /*2af0*/  PRMT R126, R86, 0x7610, R126 ;  /* 0x00007610567e7816 */ /* 0x000fc4000000007e */
[----:B------:R-:W-:-:S07]  /*2b00*/  PRMT R127, R90, 0x7610, R127 ;  /* 0x000076105a7f7816 */ /* 0x000fce000000007f */
.L_x_5739:
        /* <DEDUP_REMOVED lines=11> */
.L_x_5741:
        /* <DEDUP_REMOVED lines=9> */
.L_x_5742:
[----:B------:R-:W-:Y:S02]  /*2c50*/  IADD3 R91, PT, PT, R91, 0x80, RZ ;  /* 0x000000805b5b7810 */ /* 0x000fe40007ffe0ff */
[----:B------:R-:W-:-:S07]  /*2c60*/  IADD3 R89, PT, PT, R89, 0x80, RZ ;  /* 0x0000008059597810 */ /* 0x000fce0007ffe0ff */
.L_x_5733:
[----:B------:R-:W-:Y:S05]  /*2c70*/  BSYNC.RECONVERGENT B0 ;  /* 0x0000000000007941 */ /* 0x000fea0003800200 */
.L_x_5732:
        /* <DEDUP_REMOVED lines=11> */
[--C-:B01---5:R-:W-:Y:S01]  /*2d30*/  SHF.R.U64 R86, R118, 0x10, R119.reuse ;  /* 0x0000001076567819 */ /* 0x123fe20000001277 */
[----:B------:R-:W-:Y:S01]  /*2d40*/  HADD2.F32 R84, -RZ, R118.H0_H0 ;  /* 0x20000076ff547230 */ /* 0x000fe20000004100 */
[----:B------:R-:W-:Y:S01]  /*2d50*/  SHF.R.U32.HI R129, RZ, 0x10, R119 ;  /* 0x00000010ff817819 */ /* 0x000fe20000011677 */
[----:B------:R-:W0:Y:S01]  /*2d60*/  @UP3 LDCU UR9, c[0x0][0x40c] ;  /* 0x00008180ff0937ac */ /* 0x000e220008000800 */
[----:B------:R-:W-:Y:S02]  /*2d70*/  HADD2.F32 R125, -RZ, R119.H0_H0 ;  /* 0x20000077ff7d7230 */ /* 0x000fe40000004100 */
[----:B------:R-:W-:Y:S01]  /*2d80*/  HADD2.F32 R86, -RZ, R86.H0_H0 ;  /* 0x20000056ff567230 */ /* 0x000fe20000004100 */
[----:B------:R-:W1:Y:S01]  /*2d90*/  @UP3 LDCU UR10, c[0x0][0x40c] ;  /* 0x00008180ff0a37ac */ /* 0x000e620008000800 */
[----:B------:R-:W-:-:S03]  /*2da0*/  HADD2.F32 R129, -RZ, R129.H0_H0 ;  /* 0x20000081ff817230 */ /* 0x000fc60000004100 */
        /* <DEDUP_REMOVED lines=13> */
[----:B--2---:R-:W-:Y:S01]  /*2e80*/  @P1 FMUL.FTZ R85, R84, UR8 ;  /* 0x0000000854551c20 */ /* 0x004fe20008410000 */
[----:B-1----:R-:W-:Y:S01]  /*2e90*/  @P1 FMUL.FTZ R90, R125, UR10 ;  /* 0x0000000a7d5a1c20 */ /* 0x002fe20008410000 */
[----:B------:R-:W-:-:S02]  /*2ea0*/  F2FP.F16.F32.PACK_AB R84, RZ, R84 ;  /* 0x00000054ff54723e */ /* 0x000fc400000000ff */
[----:B------:R-:W-:Y:S02]  /*2eb0*/  @P1 F2FP.F16.F32.PACK_AB R87, RZ, R87 ;  /* 0x00000057ff57123e */ /* 0x000fe400000000ff */
[----:B------:R-:W-:Y:S02]  /*2ec0*/  @P1 F2FP.F16.F32.PACK_AB R85, RZ, R85 ;  /* 0x00000055ff55123e */ /* 0x000fe400000000ff */
[----:B------:R-:W-:Y:S02]  /*2ed0*/  @P1 F2FP.F16.F32.PACK_AB R90, RZ, R90 ;  /* 0x0000005aff5a123e */ /* 0x000fe400000000ff */
[----:B------:R-:W-:Y:S02]  /*2ee0*/  F2FP.F16.F32.PACK_AB R86, RZ, R86 ;  /* 0x00000056ff56723e */ /* 0x000fe400000000ff */
[----:B------:R-:W-:Y:S02]  /*2ef0*/  F2FP.F16.F32.PACK_AB R127, RZ, R125 ;  /* 0x0000007dff7f723e */ /* 0x000fe400000000ff */
[----:B------:R-:W-:-:S02]  /*2f00*/  @P1 PRMT R111, R85, 0x7610, R111 ;  /* 0x00007610556f1816 */ /* 0x000fc4000000006f */
[----:B------:R-:W-:Y:S02]  /*2f10*/  @P1 PRMT R122, R87, 0x7610, R122 ;  /* 0x00007610577a1816 */ /* 0x000fe4000000007a */
[----:B------:R-:W-:Y:S02]  /*2f20*/  @P1 PRMT R123, R90, 0x7610, R123 ;  /* 0x000076105a7b1816 */ /* 0x000fe4000000007b */
[----:B------:R-:W-:Y:S02]  /*2f30*/  F2FP.F16.F32.PACK_AB R128, RZ, R129 ;  /* 0x00000081ff80723e */ /* 0x000fe400000000ff */
[----:B------:R-:W-:Y:S02]  /*2f40*/  PRMT R125, R84, 0x7610, R125 ;  /* 0x00007610547d7816 */ /* 0x000fe4000000007d */
[----:B------:R-:W-:Y:S01]  /*2f50*/  PRMT R126, R86, 0x7610, R126 ;  /* 0x00007610567e7816 */ /* 0x000fe2000000007e */
[----:B------:R-:W-:Y:S06]  /*2f60*/  BRA.U !UP3, `(.L_x_5747) ;  /* 0x000000050be07547 */ /* 0x000fec000b800000 */
[----:B------:R-:W-:-:S05]  /*2f70*/  FMUL.FTZ R129, R129, UR27 ;  /* 0x0000001b81817c20 */ /* 0x000fca0008410000 */
[----:B------:R-:W-:-:S04]  /*2f80*/  F2FP.F16.F32.PACK_AB R129, RZ, R129 ;  /* 0x00000081ff81723e */ /* 0x000fc800000000ff */
[----:B------:R-:W-:Y:S01]  /*2f90*/  PRMT R124, R129, 0x7610, R124 ;  /* 0x00007610817c7816 */ /* 0x000fe2000000007c */
[----:B------:R-:W-:Y:S06]  /*2fa0*/  BRA `(.L_x_5747) ;  /* 0x0000000400d07947 */ /* 0x000fec0003800000 */
.L_x_5746:
[----:B------:R-:W-:Y:S01]  /*2fb0*/  ISETP.LT.AND P3, PT, RZ, UR30, PT ;  /* 0x0000001eff007c0c */ /* 0x000fe2000bf61270 */
[----:B------:R-:W2:Y:S01]  /*2fc0*/  @UP3 LDCU UR8, c[0x0][0x40c] ;  /* 0x00008180ff0837ac */ /* 0x000ea20008000800 */
[----:B01---5:R-:W-:Y:S01]  /*2fd0*/  SHF.R.U64 R85, R118, 0x10, R119 ;  /* 0x0000001076557819 */ /* 0x023fe20000001277 */
[----:B------:R-:W-:Y:S01]  /*2fe0*/  HADD2.F32 R84, -RZ, R118.H0_H0 ;  /* 0x20000076ff547230 */ /* 0x000fe20000004100 */
[----:B------:R-:W0:Y:S01]  /*2ff0*/  @UP3 LDCU UR9, c[0x0][0x40c] ;  /* 0x00008180ff0937ac */ /* 0x000e220008000800 */
[----:B------:R-:W-:Y:S02]  /*3000*/  HADD2.F32 R86, -RZ, R119.H0_H0 ;  /* 0x20000077ff567230 */ /* 0x000fe40000004100 */
[----:B------:R-:W-:Y:S01]  /*3010*/  HADD2.F32 R85, -RZ, R85.H0_H0 ;  /* 0x20000055ff557230 */ /* 0x000fe20000004100 */
        /* <DEDUP_REMOVED lines=29> */
.L_x_5745:
        /* <DEDUP_REMOVED lines=22> */
[----:B------:R-:W-:-:S03]  /*3350*/  F2FP.F16.F32.PACK_AB R84, RZ, R84 ;  /* 0x00000054ff54723e */ /* 0x000fc600000000ff */
[----:B0-----:R-:W-:Y:S01]  /*3360*/  @P1 FMUL.FTZ R125, R90, UR10 ;  /* 0x0000000a5a7d1c20 */ /* 0x001fe20008410000 */
[----:B------:R-:W-:Y:S01]  /*3370*/  @P1 F2FP.F16.F32.PACK_AB R127, RZ, R85 ;  /* 0x00000055ff7f123e */ /* 0x000fe200000000ff */
[----:B------:R-:W-:Y:S01]  /*3380*/  FMUL.FTZ R85, R126, UR31 ;  /* 0x0000001f7e557c20 */ /* 0x000fe20008410000 */
[----:B-1----:R-:W-:Y:S01]  /*3390*/  @P1 FMUL.FTZ R87, R86, UR9 ;  /* 0x0000000956571c20 */ /* 0x002fe20008410000 */
[----:B------:R-:W-:Y:S02]  /*33a0*/  F2FP.F16.F32.PACK_AB R86, RZ, R86 ;  /* 0x00000056ff56723e */ /* 0x000fe400000000ff */
[----:B------:R-:W-:Y:S02]  /*33b0*/  @P1 F2FP.F16.F32.PACK_AB R125, RZ, R125 ;  /* 0x0000007dff7d123e */ /* 0x000fe400000000ff */
[----:B------:R-:W-:Y:S02]  /*33c0*/  @P1 F2FP.F16.F32.PACK_AB R87, RZ, R87 ;  /* 0x00000057ff57123e */ /* 0x000fe400000000ff */
[----:B------:R-:W-:-:S02]  /*33d0*/  FSEL R85, R85, RZ, P3 ;  /* 0x000000ff55557208 */ /* 0x000fc40001800000 */
[----:B------:R-:W-:Y:S02]  /*33e0*/  F2FP.F16.F32.PACK_AB R90, RZ, R90 ;  /* 0x0000005aff5a723e */ /* 0x000fe400000000ff */
[----:B------:R-:W-:Y:S02]  /*33f0*/  @P1 PRMT R111, R127, 0x7610, R111 ;  /* 0x000076107f6f1816 */ /* 0x000fe4000000006f */
[----:B------:R-:W-:Y:S02]  /*3400*/  @P1 PRMT R123, R125, 0x7610, R123 ;  /* 0x000076107d7b1816 */ /* 0x000fe4000000007b */
[----:B------:R-:W-:Y:S02]  /*3410*/  @P1 PRMT R122, R87, 0x7610, R122 ;  /* 0x00007610577a1816 */ /* 0x000fe4000000007a */
[----:B------:R-:W-:Y:S02]  /*3420*/  F2FP.F16.F32.PACK_AB R128, RZ, R85 ;  /* 0x00000055ff80723e */ /* 0x000fe400000000ff */
[----:B------:R-:W-:-:S02]  /*3430*/  PRMT R125, R84, 0x7610, R125 ;  /* 0x00007610547d7816 */ /* 0x000fc4000000007d */
[----:B------:R-:W-:Y:S02]  /*3440*/  PRMT R126, R86, 0x7610, R126 ;  /* 0x00007610567e7816 */ /* 0x000fe4000000007e */
[----:B------:R-:W-:Y:S01]  /*3450*/  PRMT R127, R90, 0x7610, R127 ;  /* 0x000076105a7f7816 */ /* 0x000fe2000000007f */
[----:B------:R-:W-:Y:S06]  /*3460*/  BRA.U !UP3, `(.L_x_5747) ;  /* 0x000000010ba07547 */ /* 0x000fec000b800000 */
[----:B------:R-:W-:-:S05]  /*3470*/  FMUL.FTZ R85, R85, UR27 ;  /* 0x0000001b55557c20 */ /* 0x000fca0008410000 */
[----:B------:R-:W-:-:S04]  /*3480*/  F2FP.F16.F32.PACK_AB R85, RZ, R85 ;  /* 0x00000055ff55723e */ /* 0x000fc800000000ff */
[----:B------:R-:W-:Y:S01]  /*3490*/  PRMT R124, R85, 0x7610, R124 ;  /* 0x00007610557c7816 */ /* 0x000fe2000000007c */
[----:B------:R-:W-:Y:S06]  /*34a0*/  BRA `(.L_x_5747) ;  /* 0x0000000000907947 */ /* 0x000fec0003800000 */
.L_x_5748:
        /* <DEDUP_REMOVED lines=9> */
.L_x_5749:
        /* <DEDUP_REMOVED lines=9> */
.L_x_5750:
        /* <DEDUP_REMOVED lines=9> */
.L_x_5751:
        /* <DEDUP_REMOVED lines=9> */
.L_x_5747:
        /* <DEDUP_REMOVED lines=9> */
.L_x_5752:
        /* <DEDUP_REMOVED lines=9> */
.L_x_5753:
[----:B------:R-:W-:Y:S02]  /*3810*/  IADD3 R91, PT, PT, R91, 0x80, RZ ;  /* 0x000000805b5b7810 */ /* 0x000fe40007ffe0ff */
[----:B------:R-:W-:-:S07]  /*3820*/  IADD3 R89, PT, PT, R89, 0x80, RZ ;  /* 0x0000008059597810 */ /* 0x000fce0007ffe0ff */
.L_x_5744:
[----:B------:R-:W-:Y:S05]  /*3830*/  BSYNC.RECONVERGENT B0 ;  /* 0x0000000000007941 */ /* 0x000fea0003800200 */
.L_x_5743:
        /* <DEDUP_REMOVED lines=11> */
[--C-:B0123-5:R-:W-:Y:S01]  /*38f0*/  SHF.R.U64 R86, R116, 0x10, R117.reuse ;  /* 0x0000001074567819 */ /* 0x12ffe20000001275 */
        /* <DEDUP_REMOVED lines=39> */
.L_x_5757:
[----:B------:R-:W-:Y:S01]  /*3b70*/  ISETP.LT.AND P4, PT, RZ, UR30, PT ;  /* 0x0000001eff007c0c */ /* 0x000fe2000bf81270 */
[----:B------:R-:W4:Y:S01]  /*3b80*/  @UP3 LDCU UR8, c[0x0][0x40c] ;  /* 0x00008180ff0837ac */ /* 0x000f220008000800 */
[----:B0123-5:R-:W-:Y:S01]  /*3b90*/  SHF.R.U64 R85, R116, 0x10, R117 ;  /* 0x0000001074557819 */ /* 0x02ffe20000001275 */
        /* <DEDUP_REMOVED lines=33> */
.L_x_5756:
        /* <DEDUP_REMOVED lines=44> */
.L_x_5759:
        /* <DEDUP_REMOVED lines=9> */
.L_x_5760:
        /* <DEDUP_REMOVED lines=9> */
.L_x_5761:
        /* <DEDUP_REMOVED lines=9> */
.L_x_5762:
        /* <DEDUP_REMOVED lines=9> */
.L_x_5758:
        /* <DEDUP_REMOVED lines=9> */
.L_x_5763:
        /* <DEDUP_REMOVED lines=9> */
.L_x_5764:
[----:B------:R-:W-:Y:S02]  /*43d0*/  IADD3 R91, PT, PT, R91, 0x80, RZ ;  /* 0x000000805b5b7810 */ /* 0x000fe40007ffe0ff */
[----:B------:R-:W-:-:S07]  /*43e0*/  IADD3 R89, PT, PT, R89, 0x80, RZ ;  /* 0x0000008059597810 */ /* 0x000fce0007ffe0ff */
.L_x_5755:
[----:B------:R-:W-:Y:S05]  /*43f0*/  BSYNC.RECONVERGENT B0 ;  /* 0x0000000000007941 */ /* 0x000fea0003800200 */
.L_x_5754:
        /* <DEDUP_REMOVED lines=11> */
[--C-:B012345:R-:W-:Y:S01]  /*44b0*/  SHF.R.U64 R86, R114, 0x10, R115.reuse ;  /* 0x0000001072567819 */ /* 0x13ffe20000001273 */
[----:B------:R-:W-:Y:S01]  /*44c0*/  HADD2.F32 R84, -RZ, R114.H0_H0 ;  /* 0x20000072ff547230 */ /* 0x000fe20000004100 */
[----:B------:R-:W-:Y:S01]  /*44d0*/  SHF.R.U32.HI R129, RZ, 0x10, R115 ;  /* 0x00000010ff817819 */ /* 0x000fe20000011673 */
[----:B------:R-:W0:Y:S01]  /*44e0*/  @UP3 LDCU UR9, c[0x0][0x40c] ;  /* 0x00008180ff0937ac */ /* 0x000e220008000800 */
[----:B------:R-:W-:Y:S02]  /*44f0*/  HADD2.F32 R125, -RZ, R115.H0_H0 ;  /* 0x20000073ff7d7230 */ /* 0x000fe40000004100 */
[----:B------:R-:W-:Y:S01]  /*4500*/  HADD2.F32 R86, -RZ, R86.H0_H0 ;  /* 0x20000056ff567230 */ /* 0x000fe20000004100 */
[----:B------:R-:W1:Y:S01]  /*4510*/  @UP3 LDCU UR10, c[0x0][0x40c] ;  /* 0x00008180ff0a37ac */ /* 0x000e620008000800 */
[----:B------:R-:W-:-:S02]  /*4520*/  HADD2.F32 R129, -RZ, R129.H0_H0 ;  /* 0x20000081ff817230 */ /* 0x000fc40000004100 */
        /* <DEDUP_REMOVED lines=13> */
[----:B------:R-:W-:Y:S01]  /*4600*/  @P1 FMUL.FTZ R85, R84, UR8 ;  /* 0x0000000854551c20 */ /* 0x000fe20008410000 */
        /* <DEDUP_REMOVED lines=18> */
.L_x_5768:
[----:B------:R-:W-:Y:S01]  /*4730*/  ISETP.LT.AND P5, PT, RZ, UR30, PT ;  /* 0x0000001eff007c0c */ /* 0x000fe2000bfa1270 */
[----:B------:R-:W0:Y:S02]  /*4740*/  @UP3 LDCU UR8, c[0x0][0x40c] ;  /* 0x00008180ff0837ac */ /* 0x000e240008000800 */
[----:B012345:R-:W-:Y:S01]  /*4750*/  SHF.R.U64 R85, R114, 0x10, R115 ;  /* 0x0000001072557819 */ /* 0x03ffe20000001273 */
[----:B------:R-:W-:Y:S01]  /*4760*/  HADD2.F32 R84, -RZ, R114.H0_H0 ;  /* 0x20000072ff547230 */ /* 0x000fe20000004100 */
[----:B------:R-:W0:Y:S01]  /*4770*/  @UP3 LDCU UR9, c[0x0][0x40c] ;  /* 0x00008180ff0937ac */ /* 0x000e220008000800 */
[----:B------:R-:W-:Y:S02]  /*4780*/  HADD2.F32 R86, -RZ, R115.H0_H0 ;  /* 0x20000073ff567230 */ /* 0x000fe40000004100 */
        /* <DEDUP_REMOVED lines=30> */
.L_x_5767:
        /* <DEDUP_REMOVED lines=44> */
.L_x_5770:
        /* <DEDUP_REMOVED lines=9> */
.L_x_5771:
        /* <DEDUP_REMOVED lines=9> */
.L_x_5772:
        /* <DEDUP_REMOVED lines=9> */
.L_x_5773:
        /* <DEDUP_REMOVED lines=9> */
.L_x_5769:
        /* <DEDUP_REMOVED lines=9> */
.L_x_5774:
        /* <DEDUP_REMOVED lines=9> */
.L_x_5775:
[----:B------:R-:W-:Y:S02]  /*4f90*/  IADD3 R91, PT, PT, R91, 0x80, RZ ;  /* 0x000000805b5b7810 */ /* 0x000fe40007ffe0ff */
[----:B------:R-:W-:-:S07]  /*4fa0*/  IADD3 R89, PT, PT, R89, 0x80, RZ ;  /* 0x0000008059597810 */ /* 0x000fce0007ffe0ff */
.L_x_5766:
[----:B------:R-:W-:Y:S05]  /*4fb0*/  BSYNC.RECONVERGENT B0 ;  /* 0x0000000000007941 */ /* 0x000fea0003800200 */
.L_x_5765:
        /* <DEDUP_REMOVED lines=30> */
[----:B------:R-:W-:Y:S01]  /*51a0*/  F2FP.F16.F32.PACK_AB R86, RZ, R86 ;  /* 0x00000056ff56723e */ /* 0x000fe200000000ff */
[----:B-1----:R-:W-:Y:S01]  /*51b0*/  @P1 FMUL.FTZ R88, R125, UR10 ;  /* 0x0000000a7d581c20 */ /* 0x002fe20008410000 */
[----:B------:R-:W-:-:S02]  /*51c0*/  HADD2.F32 R90, -RZ, R90.H0_H0 ;  /* 0x2000005aff5a7230 */ /* 0x000fc40000004100 */
[----:B------:R-:W-:Y:S01]  /*51d0*/  @P1 FMUL.FTZ R85, R84, UR8 ;  /* 0x0000000854551c20 */ /* 0x000fe20008410000 */
[----:B------:R-:W-:Y:S02]  /*51e0*/  @P1 F2FP.F16.F32.PACK_AB R87, RZ, R87 ;  /* 0x00000057ff57123e */ /* 0x000fe400000000ff */
[----:B------:R-:W-:Y:S01]  /*51f0*/  @P1 F2FP.F16.F32.PACK_AB R88, RZ, R88 ;  /* 0x00000058ff58123e */ /* 0x000fe200000000ff */
[----:B------:R-:W-:Y:S01]  /*5200*/  @P6 FFMA.FTZ R90, R127, UR31, R90 ;  /* 0x0000001f7f5a6c23 */ /* 0x000fe2000801005a */
        /* <DEDUP_REMOVED lines=14> */
.L_x_5779:
        /* <DEDUP_REMOVED lines=36> */
.L_x_5778:
        /* <DEDUP_REMOVED lines=23> */
[----:B------:R-:W-:Y:S02]  /*56a0*/  F2FP.F16.F32.PACK_AB R84, RZ, R84 ;  /* 0x00000054ff54723e */ /* 0x000fe400000000ff */
[----:B------:R-:W-:Y:S01]  /*56b0*/  @P1 F2FP.F16.F32.PACK_AB R125, RZ, R85 ;  /* 0x00000055ff7d123e */ /* 0x000fe200000000ff */
[----:B-1----:R-:W-:Y:S01]  /*56c0*/  @P1 FMUL.FTZ R88, R90, UR10 ;  /* 0x0000000a5a581c20 */ /* 0x002fe20008410000 */
[----:B------:R-:W-:Y:S01]  /*56d0*/  FMUL.FTZ R85, R126, UR31 ;  /* 0x0000001f7e557c20 */ /* 0x000fe20008410000 */
[----:B------:R-:W-:-:S02]  /*56e0*/  @P1 F2FP.F16.F32.PACK_AB R87, RZ, R87 ;  /* 0x00000057ff57123e */ /* 0x000fc400000000ff */
[----:B------:R-:W-:Y:S02]  /*56f0*/  F2FP.F16.F32.PACK_AB R86, RZ, R86 ;  /* 0x00000056ff56723e */ /* 0x000fe400000000ff */
[----:B------:R-:W-:Y:S02]  /*5700*/  @P1 F2FP.F16.F32.PACK_AB R88, RZ, R88 ;  /* 0x00000058ff58123e */ /* 0x000fe400000000ff */
[----:B------:R-:W-:Y:S02]  /*5710*/  FSEL R85, R85, RZ, P6 ;  /* 0x000000ff55557208 */ /* 0x000fe40003000000 */
[----:B------:R-:W-:Y:S02]  /*5720*/  F2FP.F16.F32.PACK_AB R90, RZ, R90 ;  /* 0x0000005aff5a723e */ /* 0x000fe400000000ff */
[----:B------:R-:W-:Y:S02]  /*5730*/  @P1 PRMT R111, R125, 0x7610, R111 ;  /* 0x000076107d6f1816 */ /* 0x000fe4000000006f */
[----:B------:R-:W-:-:S02]  /*5740*/  @P1 PRMT R122, R87, 0x7610, R122 ;  /* 0x00007610577a1816 */ /* 0x000fc4000000007a */
[----:B------:R-:W-:Y:S02]  /*5750*/  @P1 PRMT R123, R88, 0x7610, R123 ;  /* 0x00007610587b1816 */ /* 0x000fe4000000007b */
        /* <DEDUP_REMOVED lines=9> */
.L_x_5781:
        /* <DEDUP_REMOVED lines=17> */
.L_x_5782:
        /* <DEDUP_REMOVED lines=9> */
.L_x_5783:
        /* <DEDUP_REMOVED lines=9> */
.L_x_5784:
[----:B------:R-:W-:-:S07]  /*5a20*/  @P1 PRMT R124, R86, 0x7610, R124 ;  /* 0x00007610567c1816 */ /* 0x000fce000000007c */
.L_x_5780:
        /* <DEDUP_REMOVED lines=9> */
.L_x_5785:
        /* <DEDUP_REMOVED lines=9> */
.L_x_5777:
[----:B------:R-:W-:Y:S05]  /*5b50*/  BSYNC.RECONVERGENT B0 ;  /* 0x0000000000007941 */ /* 0x000fea0003800200 */
.L_x_5776:
[----:B------:R-:W-:Y:S02]  /*5b60*/  UIADD3 UR26, UPT, UPT, UR26, UR24, URZ ;  /* 0x000000181a1a7290 */ /* 0x000fe4000fffe0ff */
[----:B------:R-:W-:Y:S02]  /*5b70*/  UPLOP3.LUT UP1, UPT, UPT, UPT, UP1, 0x40, 0x4 ;  /* 0x000000000004789c */ /* 0x000fe40003f2e810 */
[----:B------:R-:W-:-:S09]  /*5b80*/  UISETP.GE.AND UP0, UPT, UR26, UR25, UPT ;  /* 0x000000191a00728c */ /* 0x000fd2000bf06270 */
[----:B------:R-:W-:Y:S05]  /*5b90*/  BRA.U !UP0, `(.L_x_5786) ;  /* 0xffffffa9087c7547 */ /* 0x000fea000b83ffff */
.L_x_5718:
        /* <DEDUP_REMOVED lines=40> */
.L_x_5787:
        /* <DEDUP_REMOVED lines=14> */
.L_x_10882:


//--------------------- .text._ZN10layer_norm13ln_bwd_kernelINS_13Kernel_traitsIf6__halfS2_S2_fjLj2560ELj1ELj1ELj4ELj8ENS_18Kernel_traits_baseILj2560EfS2_S2_S2_fjLj128EEEEELb0ELb0ELb1ELb1EEEvNS_9BwdParamsE --------------------------
	.section	.text._ZN10layer_norm13ln_bwd_kernelINS_13Kernel_traitsIf6__halfS2_S2_fjLj2560ELj1ELj1ELj4ELj8ENS_18Kernel_traits_baseILj2560EfS2_S2_S2_fjLj128EEEEELb0ELb0ELb1ELb1EEEvNS_9BwdParamsE,"ax",@progbits
	.align	128
        .global         _ZN10layer_norm13ln_bwd_kernelINS_13Kernel_traitsIf6__halfS2_S2_fjLj2560ELj1ELj1ELj4ELj8ENS_18Kernel_traits_baseILj2560EfS2_S2_S2_fjLj128EEEEELb0ELb0ELb1ELb1EEEvNS_9BwdParamsE
        .type           _ZN10layer_norm13ln_bwd_kernelINS_13Kernel_traitsIf6__halfS2_S2_fjLj2560ELj1ELj1ELj4ELj8ENS_18Kernel_traits_baseILj2560EfS2_S2_S2_fjLj128EEEEELb0ELb0ELb1ELb1EEEvNS_9BwdParamsE,@function
        .size           _ZN10layer_norm13ln_bwd_kernelINS_13Kernel_traitsIf6__halfS2_S2_fjLj2560ELj1ELj1ELj4ELj8ENS_18Kernel_traits_baseILj2560EfS2_S2_S2_fjLj128EEEEELb0ELb0ELb1ELb1EEEvNS_9BwdParamsE,(.L_x_10883 - _ZN10layer_norm13ln_bwd_kernelINS_13Kernel_traitsIf6__halfS2_S2_fjLj2560ELj1ELj1ELj4ELj8ENS_18Kernel_traits_baseILj2560EfS2_S2_S2_fjLj128EEEEELb0ELb0ELb1ELb1EEEvNS_9BwdParamsE)
        .other          _ZN10layer_norm13ln_bwd_kernelINS_13Kernel_traitsIf6__halfS2_S2_fjLj2560ELj1ELj1ELj4ELj8ENS_18Kernel_traits_baseILj2560EfS2_S2_S2_fjLj128EEEEELb0ELb0ELb1ELb1EEEvNS_9BwdParamsE,@"STO_CUDA_ENTRY STV_DEFAULT"
_ZN10layer_norm13ln_bwd_kernelINS_13Kernel_traitsIf6__halfS2_S2_fjLj2560ELj1ELj1ELj4ELj8ENS_18Kernel_traits_baseILj2560EfS2_S2_S2_fjLj128EEEEELb0ELb0ELb1ELb1EEEvNS_9BwdParamsE:
.text._ZN10layer_norm13ln_bwd_kernelINS_13Kernel_traitsIf6__halfS2_S2_fjLj2560ELj1ELj1ELj4ELj8ENS_18Kernel_traits_baseILj2560EfS2_S2_S2_fjLj128EEEEELb0ELb0ELb1ELb1EEEvNS_9BwdParamsE:
        /* <DEDUP_REMOVED lines=46> */
.L_x_5838:
        /* <DEDUP_REMOVED lines=12> */
[----:B------:R-:W-:Y:S02]  /*03a0*/  MOV R0, RZ ;  /* 0x000000ff00007202 */ /* 0x000fe40000000f00 */
[----:B------:R-:W-:Y:S02]  /*03b0*/  MOV R98, RZ ;  /* 0x000000ff00627202 */ /* 0x000fe40000000f00 */
        /* <DEDUP_REMOVED lines=15> */
[----:B------:R-:W-:Y:S01]  /*04b0*/  ULEA.HI UR10, UR10, UR9, URZ, 0x2 ;  /* 0x000000090a0a7291 */ /* 0x000fe2000f8f10ff */
[----:B0-----:R-:W-:-:S05]  /*04c0*/  LEA.HI.SX32 R5, R0, R93, 0x1e ;  /* 0x0000005d00057211 */ /* 0x001fca00078ff2ff */
[----:B------:R-:W-:Y:S02]  /*04d0*/  MOV R0, UR10 ;  /* 0x0000000a00007c02 */ /* 0x000fe40008000f00 */
[C---:B------:R-:W-:Y:S01]  /*04e0*/  IADD3 R19, PT, PT, R5.reuse, 0x80, RZ ;  /* 0x0000008005137810 */ /* 0x040fe20007ffe0ff */
[C-C-:B-1----:R-:W-:Y:S01]  /*04f0*/  IMAD.WIDE.U32 R20, R5.reuse, 0x8, R2.reuse ;  /* 0x0000000805147825 */ /* 0x142fe200078e0002 */
[C---:B------:R-:W-:Y:S02]  /*0500*/  IADD3 R15, PT, PT, R5.reuse, 0x100, RZ ;  /* 0x00000100050f7810 */ /* 0x040fe40007ffe0ff */
[C---:B------:R-:W-:Y:S01]  /*0510*/  IADD3 R11, PT, PT, R5.reuse, 0x180, RZ ;  /* 0x00000180050b7810 */ /* 0x040fe20007ffe0ff */
[----:B------:R-:W-:Y:S01]  /*0520*/  USHF.R.S32.HI UR9, URZ, 0x1f, UR8 ;  /* 0x0000001fff097899 */ /* 0x000fe20008011408 */
[----:B------:R-:W-:Y:S01]  /*0530*/  IADD3 R5, PT, PT, R5, 0x200, RZ ;  /* 0x0000020005057810 */ /* 0x000fe20007ffe0ff */
[----:B------:R-:W-:Y:S01]  /*0540*/  ULEA UR10, UP0, UR8, UR20, 0x2 ;  /* 0x00000014080a7291 */ /* 0x000fe2000f8010ff */
[----:B------:R-:W-:Y:S01]  /*0550*/  LEA.HI.SX32 R93, R0, R93, 0x1e ;  /* 0x0000005d005d7211 */ /* 0x000fe200078ff2ff */
[--C-:B------:R-:W-:Y:S01]  /*0560*/  IMAD.WIDE.U32 R18, R19, 0x8, R2.reuse ;  /* 0x0000000813127825 */ /* 0x100fe200078e0002 */
[----:B------:R-:W3:Y:S01]  /*0570*/  LDG.E.64 R20, desc[UR16][R20.64] ;  /* 0x0000001014147981 */ /* 0x000ee2000c1e1b00 */
[----:B------:R-:W-:Y:S01]  /*0580*/  ULEA.HI.X UR9, UR8, UR21, UR9, 0x2, UP0 ;  /* 0x0000001508097291 */ /* 0x000fe200080f1409 */
[----:B------:R-:W-:Y:S01]  /*0590*/  IADD3 R95, PT, PT, R93, 0x80, RZ ;  /* 0x000000805d5f7810 */ /* 0x000fe20007ffe0ff */
[----:B------:R-:W-:-:S04]  /*05a0*/  IMAD.WIDE.U32 R14, R15, 0x8, R2 ;  /* 0x000000080f0e7825 */ /* 0x000fc800078e0002 */
[--C-:B------:R-:W-:Y:S01]  /*05b0*/  IMAD.WIDE.U32 R10, R11, 0x8, R2.reuse ;  /* 0x000000080b0a7825 */ /* 0x100fe200078e0002 */
[----:B------:R-:W4:Y:S03]  /*05c0*/  LDG.E.64 R18, desc[UR16][R18.64] ;  /* 0x0000001012127981 */ /* 0x000f26000c1e1b00 */
[----:B------:R-:W-:Y:S01]  /*05d0*/  IMAD.WIDE.U32 R2, R5, 0x8, R2 ;  /* 0x0000000805027825 */ /* 0x000fe200078e0002 */
[C---:B------:R-:W-:Y:S01]  /*05e0*/  IADD3 R29, PT, PT, R93.reuse, 0x100, RZ ;  /* 0x000001005d1d7810 */ /* 0x040fe20007ffe0ff */
[----:B------:R-:W4:Y:S02]  /*05f0*/  LDG.E.64 R14, desc[UR16][R14.64] ;  /* 0x000000100e0e7981 */ /* 0x000f24000c1e1b00 */
[C-C-:B--2---:R-:W-:Y:S01]  /*0600*/  IMAD.WIDE.U32 R4, R93.reuse, 0x8, R16.reuse ;  /* 0x000000085d047825 */ /* 0x144fe200078e0010 */
[C---:B------:R-:W-:Y:S01]  /*0610*/  IADD3 R31, PT, PT, R93.reuse, 0x180, RZ ;  /* 0x000001805d1f7810 */ /* 0x040fe20007ffe0ff */
[----:B------:R-:W2:Y:S01]  /*0620*/  LDG.E.64 R10, desc[UR16][R10.64] ;  /* 0x000000100a0a7981 */ /* 0x000ea2000c1e1b00 */
[----:B------:R-:W-:Y:S01]  /*0630*/  IADD3 R103, PT, PT, R93, 0x200, RZ ;  /* 0x000002005d677810 */ /* 0x000fe20007ffe0ff */
[--C-:B------:R-:W-:Y:S01]  /*0640*/  IMAD.WIDE.U32 R6, R95, 0x8, R16.reuse ;  /* 0x000000085f067825 */ /* 0x100fe200078e0010 */
[----:B------:R-:W-:Y:S01]  /*0650*/  MOV R22, UR10 ;  /* 0x0000000a00167c02 */ /* 0x000fe20008000f00 */
[----:B------:R-:W2:Y:S01]  /*0660*/  LDG.E.64 R2, desc[UR16][R2.64] ;  /* 0x0000001002027981 */ /* 0x000ea2000c1e1b00 */
[----:B------:R-:W-:Y:S01]  /*0670*/  MOV R23, UR9 ;  /* 0x0000000900177c02 */ /* 0x000fe20008000f00 */
[----:B------:R-:W-:-:S02]  /*0680*/  IMAD.WIDE.U32 R8, R29, 0x8, R16 ;  /* 0x000000081d087825 */ /* 0x000fc400078e0010 */
[----:B------:R-:W2:Y:S02]  /*0690*/  LDG.E.64 R4, desc[UR16][R4.64] ;  /* 0x0000001004047981 */ /* 0x000ea4000c1e1b00 */
[--C-:B------:R-:W-:Y:S02]  /*06a0*/  IMAD.WIDE.U32 R12, R31, 0x8, R16.reuse ;  /* 0x000000081f0c7825 */ /* 0x100fe400078e0010 */
[----:B------:R-:W2:Y:S02]  /*06b0*/  LDG.E.64 R6, desc[UR16][R6.64] ;  /* 0x0000001006067981 */ /* 0x000ea4000c1e1b00 */
[----:B------:R-:W-:Y:S02]  /*06c0*/  IMAD.WIDE.U32 R16, R103, 0x8, R16 ;  /* 0x0000000867107825 */ /* 0x000fe400078e0010 */
[----:B------:R0:W2:Y:S04]  /*06d0*/  LDG.E R28, desc[UR16][R22.64] ;  /* 0x00000010161c7981 */ /* 0x0000a8000c1e1900 */
        /* <DEDUP_REMOVED lines=15> */
[----:B------:R-:W-:Y:S01]  /*07d0*/  ISETP.NE.AND P1, PT, RZ, UR27, PT ;  /* 0x0000001bff007c0c */ /* 0x000fe2000bf25270 */
        /* <DEDUP_REMOVED lines=24> */
[----:B-1----:R-:W-:Y:S01]  /*0960*/  SHF.R.U32.HI R25, RZ, 0x10, R11 ;  /* 0x00000010ff197819 */ /* 0x002fe2000001160b */
[----:B------:R-:W-:Y:S01]  /*0970*/  HADD2.F32 R11, -RZ, R6.H0_H0 ;  /* 0x20000006ff0b7230 */ /* 0x000fe20000004100 */
[----:B------:R-:W-:Y:S01]  /*0980*/  SHF.R.U64 R2, R4, 0x10, R5 ;  /* 0x0000001004027819 */ /* 0x000fe20000001205 */
[----:B------:R-:W-:Y:S01]  /*0990*/  HADD2.F32 R4, -RZ, R4.H0_H0 ;  /* 0x20000004ff047230 */ /* 0x000fe20000004100 */
[----:B------:R-:W-:Y:S01]  /*09a0*/  SHF.R.U64 R102, R6, 0x10, R7 ;  /* 0x0000001006667819 */ /* 0x000fe20000001207 */
[----:B------:R-:W-:Y:S01]  /*09b0*/  HADD2.F32 R6, -RZ, R3.H0_H0 ;  /* 0x20000003ff067230 */ /* 0x000fe20000004100 */
[----:B------:R-:W-:Y:S02]  /*09c0*/  FSEL R103, R28, RZ, !P1 ;  /* 0x000000ff1c677208 */ /* 0x000fe40004800000 */
[----:B------:R-:W-:Y:S02]  /*09d0*/  MOV R0, R15 ;  /* 0x0000000f00007202 */ /* 0x000fe40000000f00 */
[----:B------:R-:W-:-:S02]  /*09e0*/  SHF.R.U32.HI R24, RZ, 0x10, R15 ;  /* 0x00000010ff187819 */ /* 0x000fc4000001160f */
[----:B------:R-:W-:Y:S01]  /*09f0*/  SHF.R.U32.HI R15, RZ, 0x10, R7 ;  /* 0x00000010ff0f7819 */ /* 0x000fe20000011607 */
[----:B------:R-:W-:Y:S01]  /*0a00*/  HADD2.F32 R7, -RZ, R7.H0_H0 ;  /* 0x20000007ff077230 */ /* 0x000fe20000004100 */
[----:B------:R-:W-:Y:S01]  /*0a10*/  SHF.R.U64 R96, R8, 0x10, R9 ;  /* 0x0000001008607819 */ /* 0x000fe20000001209 */
[C---:B------:R-:W-:Y:S01]  /*0a20*/  FADD.FTZ R3, -R103.reuse, R4 ;  /* 0x0000000467037221 */ /* 0x040fe20000010100 */
[----:B------:R-:W-:Y:S01]  /*0a30*/  SHF.R.U64 R104, R16, 0x10, R17 ;  /* 0x0000001010687819 */ /* 0x000fe20000001211 */
[----:B------:R-:W-:Y:S01]  /*0a40*/  HADD2.F32 R8, -RZ, R8.H0_H0 ;  /* 0x20000008ff087230 */ /* 0x000fe20000004100 */
[----:B------:R-:W-:Y:S01]  /*0a50*/  SHF.R.U32.HI R97, RZ, 0x10, R9 ;  /* 0x00000010ff617819 */ /* 0x000fe20000011609 */
[----:B------:R-:W-:Y:S02]  /*0a60*/  HADD2.F32 R16, -RZ, R16.H0_H0 ;  /* 0x20000010ff107230 */ /* 0x000fe40000004100 */
[----:B------:R-:W-:Y:S01]  /*0a70*/  FADD.FTZ R4, -R103, R6 ;  /* 0x0000000667047221 */ /* 0x000fe20000010100 */
[----:B------:R-:W-:Y:S01]  /*0a80*/  HADD2.F32 R2, -RZ, R2.H0_H0 ;  /* 0x20000002ff027230 */ /* 0x000fe20000004100 */
[--C-:B------:R-:W-:Y:S01]  /*0a90*/  SHF.R.U64 R101, R12, 0x10, R13.reuse ;  /* 0x000000100c657819 */ /* 0x100fe2000000120d */
[----:B------:R-:W-:Y:S01]  /*0aa0*/  HADD2.F32 R6, -RZ, R102.H0_H0 ;  /* 0x20000066ff067230 */ /* 0x000fe20000004100 */
[----:B------:R-:W-:Y:S01]  /*0ab0*/  SHF.R.U32.HI R100, RZ, 0x10, R13 ;  /* 0x00000010ff647819 */ /* 0x000fe2000001160d */
[----:B------:R-:W-:-:S02]  /*0ac0*/  HADD2.F32 R98, -RZ, R13.H0_H0 ;  /* 0x2000000dff627230 */ /* 0x000fc40000004100 */
[C---:B------:R-:W-:Y:S01]  /*0ad0*/  FADD.FTZ R13, -R103.reuse, R7 ;  /* 0x00000007670d7221 */ /* 0x040fe20000010100 */
[----:B------:R-:W-:Y:S01]  /*0ae0*/  HADD2.F32 R95, -RZ, R95.H0_H0 ;  /* 0x2000005fff5f7230 */ /* 0x000fe20000004100 */
[----:B------:R-:W-:Y:S01]  /*0af0*/  SHF.R.U32.HI R110, RZ, 0x10, R17 ;  /* 0x00000010ff6e7819 */ /* 0x000fe20000011611 */
[----:B------:R-:W-:Y:S02]  /*0b00*/  HADD2.F32 R9, -RZ, R9.H0_H0 ;  /* 0x20000009ff097230 */ /* 0x000fe40000004100 */
[C---:B------:R-:W-:Y:S01]  /*0b10*/  FADD.FTZ R108, -R103.reuse, R16 ;  /* 0x00000010676c7221 */ /* 0x040fe20000010100 */
[----:B------:R-:W-:Y:S02]  /*0b20*/  HADD2.F32 R99, -RZ, R17.H0_H0 ;  /* 0x20000011ff637230 */ /* 0x000fe40000004100 */
[----:B------:R-:W-:Y:S02]  /*0b30*/  HADD2.F32 R7, -RZ, R15.H0_H0 ;  /* 0x2000000fff077230 */ /* 0x000fe40000004100 */
[----:B------:R-:W-:Y:S01]  /*0b40*/  FADD.FTZ R15, -R103, R8 ;  /* 0x00000008670f7221 */ /* 0x000fe20000010100 */
[----:B------:R-:W-:-:S02]  /*0b50*/  HADD2.F32 R5, -RZ, R5.H0_H0 ;  /* 0x20000005ff057230 */ /* 0x000fc40000004100 */
[C---:B------:R-:W-:Y:S01]  /*0b60*/  FADD.FTZ R2, -R103.reuse, R2 ;  /* 0x0000000267027221 */ /* 0x040fe20000010100 */
[----:B------:R-:W-:Y:S02]  /*0b70*/  HADD2.F32 R96, -RZ, R96.H0_H0 ;  /* 0x20000060ff607230 */ /* 0x000fe40000004100 */
[C---:B------:R-:W-:Y:S01]  /*0b80*/  FADD.FTZ R16, -R103.reuse, R6 ;  /* 0x0000000667107221 */ /* 0x040fe20000010100 */
[----:B------:R-:W-:Y:S02]  /*0b90*/  HADD2.F32 R97, -RZ, R97.H0_H0 ;  /* 0x20000061ff617230 */ /* 0x000fe40000004100 */
[----:B------:R-:W-:Y:S01]  /*0ba0*/  FADD.FTZ R107, -R103, R98 ;  /* 0x00000062676b7221 */ /* 0x000fe20000010100 */
[----:B------:R-:W-:Y:S02]  /*0bb0*/  HADD2.F32 R8, -RZ, R93.H0_H0 ;  /* 0x2000005dff087230 */ /* 0x000fe40000004100 */
[----:B-----5:R-:W-:Y:S01]  /*0bc0*/  FMUL.FTZ R6, R48, R95 ;  /* 0x0000005f30067220 */ /* 0x020fe20000410000 */
[----:B------:R-:W-:Y:S01]  /*0bd0*/  FMUL.FTZ R3, R3, UR30 ;  /* 0x0000001e03037c20 */ /* 0x000fe20008410000 */
[----:B------:R-:W-:-:S02]  /*0be0*/  HADD2.F32 R12, -RZ, R12.H0_H0 ;  /* 0x2000000cff0c7230 */ /* 0x000fc40000004100 */
[C---:B------:R-:W-:Y:S01]  /*0bf0*/  FADD.FTZ R11, -R103.reuse, R11 ;  /* 0x0000000b670b7221 */ /* 0x040fe20000010100 */
        /* <DEDUP_REMOVED lines=9> */
[----:B------:R-:W-:Y:S01]  /*0c90*/  FADD.FTZ R97, -R103, R97 ;  /* 0x0000006167617221 */ /* 0x000fe20000010100 */
[----:B------:R-:W-:Y:S02]  /*0ca0*/  HADD2.F32 R9, -RZ, R92.H0_H0 ;  /* 0x2000005cff097230 */ /* 0x000fe40000004100 */
[----:B------:R-:W-:Y:S01]  /*0cb0*/  FMUL.FTZ R2, R2, UR30 ;  /* 0x0000001e02027c20 */ /* 0x000fe20008410000 */
[----:B------:R-:W-:Y:S02]  /*0cc0*/  HADD2.F32 R102, -RZ, R24.H0_H0 ;  /* 0x20000018ff667230 */ /* 0x000fe40000004100 */
[----:B------:R-:W-:Y:S01]  /*0cd0*/  FMUL.FTZ R7, R49, R8 ;  /* 0x0000000831077220 */ /* 0x000fe20000410000 */
[----:B------:R-:W-:Y:S02]  /*0ce0*/  HADD2.F32 R105, -RZ, R21.H0_H0 ;  /* 0x20000015ff697230 */ /* 0x000fe40000004100 */
[----:B------:R-:W-:Y:S01]  /*0cf0*/  FMUL.FTZ R21, R107, UR30 ;  /* 0x0000001e6b157c20 */ /* 0x000fe20008410000 */
[----:B------:R-:W-:Y:S01]  /*0d00*/  FADD.FTZ R24, RZ, R6 ;  /* 0x00000006ff187221 */ /* 0x000fe20000010000 */
[----:B------:R-:W-:-:S02]  /*0d10*/  HADD2.F32 R31, -RZ, R31.H0_H0 ;  /* 0x2000001fff1f7230 */ /* 0x000fc40000004100 */
[----:B------:R-:W-:Y:S01]  /*0d20*/  FFMA.FTZ R107, R3, R6, RZ ;  /* 0x00000006036b7223 */ /* 0x000fe200000100ff */
[----:B------:R-:W-:Y:S02]  /*0d30*/  HADD2.F32 R101, -RZ, R26.H0_H0 ;  /* 0x2000001aff657230 */ /* 0x000fe40000004100 */
[----:B------:R-:W-:Y:S01]  /*0d40*/  FMUL.FTZ R11, R11, UR30 ;  /* 0x0000001e0b0b7c20 */ /* 0x000fe20008410000 */
[----:B------:R-:W-:Y:S02]  /*0d50*/  HADD2.F32 R26, -RZ, R22.H0_H0 ;  /* 0x20000016ff1a7230 */ /* 0x000fe40000004100 */
[C---:B------:R-:W-:Y:S01]  /*0d60*/  FADD.FTZ R12, -R103.reuse, R12 ;  /* 0x0000000c670c7221 */ /* 0x040fe20000010100 */
[----:B------:R-:W-:Y:S02]  /*0d70*/  HADD2.F32 R129, -RZ, R20.H0_H0 ;  /* 0x20000014ff817230 */ /* 0x000fe40000004100 */
[----:B------:R-:W-:Y:S01]  /*0d80*/  FADD.FTZ R28, -R103, R28 ;  /* 0x0000001c671c7221 */ /* 0x000fe20000010100 */
[----:B------:R-:W-:-:S02]  /*0d90*/  HADD2.F32 R92, -RZ, R18.H0_H0 ;  /* 0x20000012ff5c7230 */ /* 0x000fc40000004100 */
[C---:B------:R-:W-:Y:S01]  /*0da0*/  FADD.FTZ R100, -R103.reuse, R100 ;  /* 0x0000006467647221 */ /* 0x040fe20000010100 */
[C---:B------:R-:W-:Y:S01]  /*0db0*/  FADD.FTZ R104, -R103.reuse, R104 ;  /* 0x0000006867687221 */ /* 0x040fe20000010100 */
[----:B------:R-:W-:Y:S01]  /*0dc0*/  FADD.FTZ R110, -R103, R110 ;  /* 0x0000006e676e7221 */ /* 0x000fe20000010100 */
[----:B------:R-:W-:Y:S01]  /*0dd0*/  FMUL.FTZ R5, R5, UR30 ;  /* 0x0000001e05057c20 */ /* 0x000fe20008410000 */
[----:B------:R-:W-:Y:S02]  /*0de0*/  HADD2.F32 R94, -RZ, R94.H0_H0 ;  /* 0x2000005eff5e7230 */ /* 0x000fe40000004100 */
[----:B------:R-:W-:Y:S01]  /*0df0*/  FADD.FTZ R89, R89, R8 ;  /* 0x0000000859597221 */ /* 0x000fe20000010000 */
[----:B------:R-:W-:Y:S01]  /*0e00*/  FFMA.FTZ R53, R2, R8, R53 ;  /* 0x0000000802357223 */ /* 0x000fe20000010035 */
[----:B------:R-:W-:Y:S01]  /*0e10*/  FMUL.FTZ R18, R96, UR30 ;  /* 0x0000001e60127c20 */ /* 0x000fe20008410000 */
[----:B------:R-:W-:Y:S01]  /*0e20*/  FMUL.FTZ R20, R97, UR30 ;  /* 0x0000001e61147c20 */ /* 0x000fe20008410000 */
[----:B------:R-:W-:Y:S01]  /*0e30*/  FMUL.FTZ R8, R50, R9 ;  /* 0x0000000932087220 */ /* 0x000fe20000410000 */
[----:B------:R-:W-:-:S02]  /*0e40*/  HADD2.F32 R103, -RZ, R0.H0_H0 ;  /* 0x20000000ff677230 */ /* 0x000fc40000004100 */
[----:B------:R-:W-:Y:S01]  /*0e50*/  FADD.FTZ R97, R7, R24 ;  /* 0x0000001807617221 */ /* 0x000fe20000010000 */
[----:B------:R-:W-:Y:S02]  /*0e60*/  HADD2.F32 R0, -RZ, R14.H0_H0 ;  /* 0x2000000eff007230 */ /* 0x000fe40000004100 */
        /* <DEDUP_REMOVED lines=10> */
[----:B------:R-:W-:-:S02]  /*0f10*/  HADD2.F32 R98, -RZ, R29.H0_H0 ;  /* 0x2000001dff627230 */ /* 0x000fc40000004100 */
[----:B------:R-:W-:Y:S01]  /*0f20*/  FADD.FTZ R26, R8, R97 ;  /* 0x00000061081a7221 */ /* 0x000fe20000010000 */
[----:B------:R-:W-:Y:S01]  /*0f30*/  FMUL.FTZ R4, R4, UR30 ;  /* 0x0000001e04047c20 */ /* 0x000fe20008410000 */
[----:B------:R-:W-:Y:S02]  /*0f40*/  HADD2.F32 R29, -RZ, R27.H0_H0 ;  /* 0x2000001bff1d7230 */ /* 0x000fe40000004100 */
[----:B------:R-:W-:Y:S01]  /*0f50*/  FFMA.FTZ R97, R5, R8, R24 ;  /* 0x0000000805617223 */ /* 0x000fe20000010018 */
[----:B------:R-:W-:Y:S02]  /*0f60*/  HADD2.F32 R106, -RZ, R19.H0_H0 ;  /* 0x20000013ff6a7230 */ /* 0x000fe40000004100 */
[----:B------:R-:W-:Y:S01]  /*0f70*/  FMUL.FTZ R13, R13, UR30 ;  /* 0x0000001e0d0d7c20 */ /* 0x000fe20008410000 */
[----:B------:R-:W-:Y:S02]  /*0f80*/  HADD2.F32 R30, -RZ, R30.H0_H0 ;  /* 0x2000001eff1e7230 */ /* 0x000fe40000004100 */
[----:B------:R-:W-:Y:S01]  /*0f90*/  FMUL.FTZ R19, R12, UR30 ;  /* 0x0000001e0c137c20 */ /* 0x000fe20008410000 */
[----:B------:R-:W-:Y:S01]  /*0fa0*/  FMUL.FTZ R12, R99, UR30 ;  /* 0x0000001e630c7c20 */ /* 0x000fe20008410000 */
[----:B------:R-:W-:-:S02]  /*0fb0*/  HADD2.F32 R93, -RZ, R10.H0_H0 ;  /* 0x2000000aff5d7230 */ /* 0x000fc40000004100 */
        /* <DEDUP_REMOVED lines=35> */
[----:B------:R-:W-:-:S02]  /*11f0*/  HADD2.F32 R94, -RZ, R25.H0_H0 ;  /* 0x20000019ff5e7230 */ /* 0x000fc40000004100 */
        /* <DEDUP_REMOVED lines=17> */
[----:B------:R-:W-:-:S02]  /*1310*/  HADD2.F32 R95, -RZ, R23.H0_H0 ;  /* 0x20000017ff5f7230 */ /* 0x000fc40000004100 */
        /* <DEDUP_REMOVED lines=38> */
.L_x_5789:
        /* <DEDUP_REMOVED lines=8> */
[----:B------:R-:W-:-:S04]  /*1600*/  MOV R121, UR10 ;  /* 0x0000000a00797c02 */ /* 0x000fc80008000f00 */
        /* <DEDUP_REMOVED lines=15> */
.L_x_5790:
        /* <DEDUP_REMOVED lines=32> */
.L_x_5792:
[----:B------:R-:W-:Y:S05]  /*1900*/  BSYNC.RECONVERGENT B0 ;  /* 0x0000000000007941 */ /* 0x000fea0003800200 */
.L_x_5791:
        /* <DEDUP_REMOVED lines=52> */
.L_x_5795:
        /* <DEDUP_REMOVED lines=9> */
.L_x_5796:
        /* <DEDUP_REMOVED lines=9> */
.L_x_5797:
        /* <DEDUP_REMOVED lines=10> */
.L_x_5794:
        /* <DEDUP_REMOVED lines=41> */
.L_x_5793:
        /* <DEDUP_REMOVED lines=39> */
.L_x_5799:
        /* <DEDUP_REMOVED lines=43> */
.L_x_5798:
        /* <DEDUP_REMOVED lines=11> */
.L_x_5800:
        /* <DEDUP_REMOVED lines=9> */
.L_x_5801:
[----:B------:R-:W-:Y:S05]  /*2700*/  @!P0 BRA `(.L_x_5802) ;  /* 0x00000004003c8947 */ /* 0x000fea0003800000 */
        /* <DEDUP_REMOVED lines=17> */
[----:B------:R-:W-:Y:S02]  /*2820*/  @P2 FADD.FTZ R125, R16, -R125 ;  /* 0x8000007d107d2221 */ /* 0x000fe40000010000 */
        /* <DEDUP_REMOVED lines=25> */
.L_x_5803:
        /* <DEDUP_REMOVED lines=36> */
.L_x_5802:
        /* <DEDUP_REMOVED lines=42> */
.L_x_5805:
        /* <DEDUP_REMOVED lines=9> */
.L_x_5806:
        /* <DEDUP_REMOVED lines=9> */
.L_x_5807:
        /* <DEDUP_REMOVED lines=9> */
.L_x_5808:
        /* <DEDUP_REMOVED lines=9> */
.L_x_5804:
        /* <DEDUP_REMOVED lines=10> */
.L_x_5809:
        /* <DEDUP_REMOVED lines=10> */
.L_x_5810:
[----:B------:R-:W-:Y:S05]  /*3220*/  @!P0 BRA `(.L_x_5811) ;  /* 0x00000004003c8947 */ /* 0x000fea0003800000 */
        /* <DEDUP_REMOVED lines=43> */
.L_x_5812:
        /* <DEDUP_REMOVED lines=36> */
.L_x_5811:
        /* <DEDUP_REMOVED lines=42> */
.L_x_5814:
        /* <DEDUP_REMOVED lines=9> */
.L_x_5815:
        /* <DEDUP_REMOVED lines=9> */
.L_x_5816:
        /* <DEDUP_REMOVED lines=9> */
.L_x_5817:
        /* <DEDUP_REMOVED lines=9> */
.L_x_5813:
        /* <DEDUP_REMOVED lines=10> */
.L_x_5818:
        /* <DEDUP_REMOVED lines=10> */
.L_x_5819:
[----:B------:R-:W-:Y:S05]  /*3d40*/  @!P0 BRA `(.L_x_5820) ;  /* 0x00000004003c8947 */ /* 0x000fea0003800000 */
        /* <DEDUP_REMOVED lines=43> */
.L_x_5821:
        /* <DEDUP_REMOVED lines=36> */
.L_x_5820:
        /* <DEDUP_REMOVED lines=42> */
.L_x_5823:
        /* <DEDUP_REMOVED lines=9> */
.L_x_5824:
        /* <DEDUP_REMOVED lines=9> */
.L_x_5825:
        /* <DEDUP_REMOVED lines=9> */
.L_x_5826:
        /* <DEDUP_REMOVED lines=9> */
.L_x_5822:
        /* <DEDUP_REMOVED lines=10> */
.L_x_5827:
        /* <DEDUP_REMOVED lines=10> */
.L_x_5828:
[----:B------:R-:W-:Y:S05]  /*4860*/  @!P0 BRA `(.L_x_5829) ;  /* 0x00000004003c8947 */ /* 0x000fea0003800000 */
        /* <DEDUP_REMOVED lines=20> */
[----:B------:R-:W-:Y:S02]  /*49b0*/  HADD2.F32 R98, -RZ, R98.H0_H0 ;  /* 0x20000062ff627230 */ /* 0x000fe40000004100 */
[----:B------:R-:W-:Y:S01]  /*49c0*/  @P1 FMUL.FTZ R93, R92, UR10 ;  /* 0x0000000a5c5d1c20 */ /* 0x000fe20008410000 */
[----:B0-----:R-:W-:Y:S01]  /*49d0*/  @P1 FMUL.FTZ R95, R94, UR11 ;  /* 0x0000000b5e5f1c20 */ /* 0x001fe20008410000 */
[----:B-1----:R-:W-:Y:S01]  /*49e0*/  @P1 FMUL.FTZ R96, R124, UR24 ;  /* 0x000000187c601c20 */ /* 0x002fe20008410000 */
[----:B------:R-:W-:Y:S01]  /*49f0*/  @P0 FADD.FTZ R125, R108, -R125 ;  /* 0x8000007d6c7d0221 */ /* 0x000fe20000010000 */
[----:B------:R-:W-:-:S02]  /*4a00*/  F2FP.F16.F32.PACK_AB R92, RZ, R92 ;  /* 0x0000005cff5c723e */ /* 0x000fc400000000ff */
[----:B------:R-:W-:Y:S01]  /*4a10*/  @P1 F2FP.F16.F32.PACK_AB R93, RZ, R93 ;  /* 0x0000005dff5d123e */ /* 0x000fe200000000ff */
[----:B------:R-:W-:Y:S01]  /*4a20*/  @P0 FFMA.FTZ R98, R125, UR30, R98 ;  /* 0x0000001e7d620c23 */ /* 0x000fe20008010062 */
        /* <DEDUP_REMOVED lines=15> */
.L_x_5830:
        /* <DEDUP_REMOVED lines=36> */
.L_x_5829:
        /* <DEDUP_REMOVED lines=42> */
.L_x_5832:
        /* <DEDUP_REMOVED lines=17> */
.L_x_5833:
        /* <DEDUP_REMOVED lines=9> */
.L_x_5834:
        /* <DEDUP_REMOVED lines=9> */
.L_x_5835:
[----:B------:R-:W-:-:S07]  /*5230*/  @P1 PRMT R123, R94, 0x7610, R123 ;  /* 0x000076105e7b1816 */ /* 0x000fce000000007b */
.L_x_5831:
        /* <DEDUP_REMOVED lines=10> */
.L_x_5836:
        /* <DEDUP_REMOVED lines=10> */
.L_x_5837:
[----:B------:R-:W-:Y:S02]  /*5380*/  UIADD3 UR8, UPT, UPT, UR8, UR22, URZ ;  /* 0x0000001608087290 */ /* 0x000fe4000fffe0ff */
[----:B------:R-:W-:Y:S02]  /*5390*/  UPLOP3.LUT UP2, UPT, UPT, UPT, UP2, 0x40, 0x4 ;  /* 0x000000000004789c */ /* 0x000fe40003f4e820 */
[----:B------:R-:W-:-:S09]  /*53a0*/  UISETP.GE.AND UP0, UPT, UR8, UR23, UPT ;  /* 0x000000170800728c */ /* 0x000fd2000bf06270 */
[----:B------:R-:W-:Y:S05]  /*53b0*/  BRA.U !UP0, `(.L_x_5838) ;  /* 0xffffffad08c87547 */ /* 0x000fea000b83ffff */
.L_x_5788:
        /* <DEDUP_REMOVED lines=19> */
.L_x_5839:
        /* <DEDUP_REMOVED lines=9> */
.L_x_10883:


//--------------------- .text._ZN10layer_norm13ln_bwd_kernelINS_13Kernel_traitsIf6__halfS2_S2_fjLj2560ELj1ELj1ELj4ELj8ENS_18Kernel_traits_baseILj2560EfS2_S2_S2_fjLj128EEEEELb0ELb1ELb0ELb0EEEvNS_9BwdParamsE --------------------------
	.section	.text._ZN10layer_norm13ln_bwd_kernelINS_13Kernel_traitsIf6__halfS2_S2_fjLj2560ELj1ELj1ELj4ELj8ENS_18Kernel_traits_baseILj2560EfS2_S2_S2_fjLj128EEEEELb0ELb1ELb0ELb0EEEvNS_9BwdParamsE,"ax",@progbits
	.align	128
        .global         _ZN10layer_norm13ln_bwd_kernelINS_13Kernel_traitsIf6__halfS2_S2_fjLj2560ELj1ELj1ELj4ELj8ENS_18Kernel_traits_baseILj2560EfS2_S2_S2_fjLj128EEEEELb0ELb1ELb0ELb0EEEvNS_9BwdParamsE
        .type           _ZN10layer_norm13ln_bwd_kernelINS_13Kernel_traitsIf6__halfS2_S2_fjLj2560ELj1ELj1ELj4ELj8ENS_18Kernel_traits_baseILj2560EfS2_S2_S2_fjLj128EEEEELb0ELb1ELb0ELb0EEEvNS_9BwdParamsE,@function
        .size           _ZN10layer_norm13ln_bwd_kernelINS_13Kernel_traitsIf6__halfS2_S2_fjLj2560ELj1ELj1ELj4ELj8ENS_18Kernel_traits_baseILj2560EfS2_S2_S2_fjLj128EEEEELb0ELb1ELb0ELb0EEEvNS_9BwdParamsE,(.L_x_10884 - _ZN10layer_norm13ln_bwd_kernelINS_13Kernel_traitsIf6__halfS2_S2_fjLj2560ELj1ELj1ELj4ELj8ENS_18Kernel_traits_baseILj2560EfS2_S2_S2_fjLj128EEEEELb0ELb1ELb0ELb0EEEvNS_9BwdParamsE)
        .other          _ZN10layer_norm13ln_bwd_kernelINS_13Kernel_traitsIf6__halfS2_S2_fjLj2560ELj1ELj1ELj4ELj8ENS_18Kernel_traits_baseILj2560EfS2_S2_S2_fjLj128EEEEELb0ELb1ELb0ELb0EEEvNS_9BwdParamsE,@"STO_CUDA_ENTRY STV_DEFAULT"
_ZN10layer_norm13ln_bwd_kernelINS_13Kernel_traitsIf6__halfS2_S2_fjLj2560ELj1ELj1ELj4ELj8ENS_18Kernel_traits_baseILj2560EfS2_S2_S2_fjLj128EEEEELb0ELb1ELb0ELb0EEEvNS_9BwdParamsE:
.text._ZN10layer_norm13ln_bwd_kernelINS_13Kernel_traitsIf6__halfS2_S2_fjLj2560ELj1ELj1ELj4ELj8ENS_18Kernel_traits_baseILj2560EfS2_S2_S2_fjLj128EEEEELb0ELb1ELb0ELb0EEEvNS_9BwdParamsE:
        /* <DEDUP_REMOVED lines=39> */
[----:B------:R-:W-:-:S06]  /*0270*/  @P3 IADD3 R71, PT, PT, R71, 0x80, RZ ;  /* 0x0000008047473810 */ /* 0x000fcc0007ffe0ff */
[----:B------:R-:W2:Y:S01]  /*0280*/  @P5 LDC.64 R68, c[0x0][0x3e8] ;  /* 0x0000fa00ff445b82 */ /* 0x000ea20000000a00 */
[C---:B---3--:R-:W-:Y:S01]  /*0290*/  @P4 IMAD.WIDE.U32 R62, R71.reuse, 0x10, R58 ;  /* 0x00000010473e4825 */ /* 0x048fe200078e003a */
[----:B------:R-:W-:Y:S01]  /*02a0*/  UISETP.GE.AND UP0, UPT, UR7, UR4, UPT ;  /* 0x000000040700728c */ /* 0x000fe2000bf06270 */
[----:B------:R3:W5:Y:S02]  /*02b0*/  @P3 LDG.E.128 R36, desc[UR14][R60.64] ;  /* 0x0000000e3c243981 */ /* 0x000764000c1e1d00 */
[C---:B0-----:R-:W-:Y:S01]  /*02c0*/  @P4 IMAD.WIDE.U32 R64, R71.reuse, 0x10, R64 ;  /* 0x0000001047404825 */ /* 0x041fe200078e0040 */
[----:B------:R-:W-:Y:S01]  /*02d0*/  @P4 IADD3 R71, PT, PT, R71, 0x80, RZ ;  /* 0x0000008047474810 */ /* 0x000fe20007ffe0ff */
[----:B------:R0:W5:Y:S01]  /*02e0*/  @P4 LDG.E.128 R40, desc[UR14][R62.64] ;  /* 0x0000000e3e284981 */ /* 0x000162000c1e1d00 */
[----:B------:R-:W-:Y:S02]  /*02f0*/  CS2R R56, SRZ ;  /* 0x0000000000387805 */ /* 0x000fe4000001ff00 */
[----:B------:R-:W-:-:S02]  /*0300*/  CS2R R58, SRZ ;  /* 0x00000000003a7805 */ /* 0x000fc4000001ff00 */
[----:B---3--:R-:W-:Y:S01]  /*0310*/  CS2R R60, SRZ ;  /* 0x00000000003c7805 */ /* 0x008fe2000001ff00 */
[----:B------:R3:W5:Y:S01]  /*0320*/  @P4 LDG.E.128 R44, desc[UR14][R64.64] ;  /* 0x0000000e402c4981 */ /* 0x000762000c1e1d00 */
[----:B-1----:R-:W-:-:S05]  /*0330*/  @P5 IMAD.WIDE.U32 R6, R71, 0x10, R66 ;  /* 0x0000001047065825 */ /* 0x002fca00078e0042 */
[----:B------:R1:W5:Y:S01]  /*0340*/  @P5 LDG.E.128 R48, desc[UR14][R6.64] ;  /* 0x0000000e06305981 */ /* 0x000362000c1e1d00 */
[----:B--2---:R-:W-:-:S05]  /*0350*/  @P5 IMAD.WIDE.U32 R8, R71, 0x10, R68 ;  /* 0x0000001047085825 */ /* 0x004fca00078e0044 */
[----:B------:R1:W5:Y:S01]  /*0360*/  @P5 LDG.E.128 R52, desc[UR14][R8.64] ;  /* 0x0000000e08345981 */ /* 0x000362000c1e1d00 */
[----:B0-----:R-:W-:Y:S02]  /*0370*/  CS2R R62, SRZ ;  /* 0x00000000003e7805 */ /* 0x001fe4000001ff00 */
[----:B---3--:R-:W-:Y:S02]  /*0380*/  CS2R R64, SRZ ;  /* 0x0000000000407805 */ /* 0x008fe4000001ff00 */
        /* <DEDUP_REMOVED lines=67> */
.L_x_5890:
[----:B0-----:R-:W-:Y:S01]  /*07c0*/  UIMAD.WIDE UR12, UR7, 0x4, UR10 ;  /* 0x00000004070c78a5 */ /* 0x001fe2000f8e020a */
[----:B------:R-:W0:Y:S05]  /*07d0*/  @UP0 LDCU.64 UR4, c[0x0][0x3e0] ;  /* 0x00007c00ff0407ac */ /* 0x000e2a0008000a00 */
[----:B-123--:R-:W-:Y:S02]  /*07e0*/  MOV R116, UR12 ;  /* 0x0000000c00747c02 */ /* 0x00efe40008000f00 */
[----:B------:R-:W-:Y:S01]  /*07f0*/  MOV R117, UR13 ;  /* 0x0000000d00757c02 */ /* 0x000fe20008000f00 */
[----:B------:R-:W-:-:S04]  /*0800*/  UIMAD.WIDE UR12, UR7, 0x4, UR8 ;  /* 0x00000004070c78a5 */ /* 0x000fc8000f8e0208 */
[----:B------:R2:W3:Y:S01]  /*0810*/  LDG.E R116, desc[UR14][R116.64] ;  /* 0x0000000e74747981 */ /* 0x0004e2000c1e1900 */
[----:B------:R-:W-:Y:S02]  /*0820*/  PLOP3.LUT P0, PT, PT, PT, UP0, 0x80, 0x8 ;  /* 0x000000000008781c */ /* 0x000fe40003f0f008 */
[----:B----4-:R-:W-:Y:S02]  /*0830*/  MOV R118, UR12 ;  /* 0x0000000c00767c02 */ /* 0x010fe40008000f00 */
[----:B------:R-:W-:Y:S01]  /*0840*/  MOV R119, UR13 ;  /* 0x0000000d00777c02 */ /* 0x000fe20008000f00 */
[----:B------:R-:W4:Y:S01]  /*0850*/  S2R R136, SR_TID.X ;  /* 0x0000000000887919 */ /* 0x000f220000002100 */
[----:B0-----:R-:W-:-:S03]  /*0860*/  @UP0 UIMAD.WIDE UR4, UR7, 0x2, UR4 ;  /* 0x00000002070408a5 */ /* 0x001fc6000f8e0204 */
[----:B------:R-:W3:Y:S03]  /*0870*/  LDG.E R118, desc[UR14][R118.64] ;  /* 0x0000000e76767981 */ /* 0x000ee6000c1e1900 */
[----:B------:R-:W-:Y:S01]  /*0880*/  MOV R148, UR4 ;  /* 0x0000000400947c02 */ /* 0x000fe20008000f00 */
[----:B------:R-:W-:Y:S01]  /*0890*/  UIMAD UR4, UR7, UR6, URZ ;  /* 0x00000006070472a4 */ /* 0x000fe2000f8e02ff */
[----:B------:R-:W-:-:S03]  /*08a0*/  MOV R149, UR5 ;  /* 0x0000000500957c02 */ /* 0x000fc60008000f00 */
[----:B------:R-:W-:Y:S01]  /*08b0*/  USHF.R.S32.HI UR5, URZ, 0x1f, UR4 ;  /* 0x0000001fff057899 */ /* 0x000fe20008011404 */
[C---:B------:R-:W-:Y:S01]  /*08c0*/  ISETP.GE.U32.AND P1, PT, R139.reuse, 0x80, PT ;  /* 0x000000808b00780c */ /* 0x040fe20003f26070 */
[----:B-----5:R0:W5:Y:S01]  /*08d0*/  @P0 LDG.E.U16 R148, desc[UR14][R148.64] ;  /* 0x0000000e94940981 */ /* 0x020162000c1e1500 */
[----:B-1----:R-:W-:Y:S01]  /*08e0*/  ISETP.NE.AND P6, PT, RZ, UR16, PT ;  /* 0x00000010ff007c0c */ /* 0x002fe2000bfc5270 */
[----:B------:R-:W-:Y:S01]  /*08f0*/  ULEA.HI UR5, UR5, UR4, URZ, 0x2 ;  /* 0x0000000405057291 */ /* 0x000fe2000f8f10ff */
[----:B------:R-:W-:Y:S01]  /*0900*/  BSSY.RECONVERGENT B0, `(.L_x_5841) ;  /* 0x0000043000007945 */ /* 0x000fe20003800200 */
[C---:B------:R-:W-:Y:S02]  /*0910*/  ISETP.GE.U32.AND P2, PT, R139.reuse, 0x100, PT ;  /* 0x000001008b00780c */ /* 0x040fe40003f46070 */
[C---:B------:R-:W-:Y:S02]  /*0920*/  ISETP.GE.U32.AND P3, PT, R139.reuse, 0x180, PT ;  /* 0x000001808b00780c */ /* 0x040fe40003f66070 */
[----:B--2---:R-:W-:Y:S01]  /*0930*/  MOV R117, UR5 ;  /* 0x0000000500757c02 */ /* 0x004fe20008000f00 */
[----:B0-----:R-:W-:Y:S01]  /*0940*/  HFMA2 R149, -RZ, RZ, 0, 0 ;  /* 0x00000000ff957431 */ /* 0x001fe200000001ff */
[----:B------:R-:W-:-:S02]  /*0950*/  ISETP.GE.U32.AND P4, PT, R139, 0x200, PT ;  /* 0x000002008b00780c */ /* 0x000fc40003f86070 */
[----:B------:R-:W-:Y:S02]  /*0960*/  ISETP.GE.U32.AND P5, PT, R139, 0x280, PT ;  /* 0x000002808b00780c */ /* 0x000fe40003fa6070 */
[----:B------:R-:W-:Y:S02]  /*0970*/  MOV R158, RZ ;  /* 0x000000ff009e7202 */ /* 0x000fe40000000f00 */
[----:B----4-:R-:W-:-:S04]  /*0980*/  LEA.HI.SX32 R138, R117, R136, 0x1e ;  /* 0x00000088758a7211 */ /* 0x010fc800078ff2ff */
[----:B------:R-:W-:Y:S02]  /*0990*/  MOV R119, R138 ;  /* 0x0000008a00777202 */ /* 0x000fe40000000f00 */
[----:B---3--:R-:W-:Y:S02]  /*09a0*/  R2UR UR12, R116 ;  /* 0x00000000740c72ca */ /* 0x008fe400000e0000 */
[----:B------:R-:W-:Y:S01]  /*09b0*/  FSEL R118, R118, RZ, !P6 ;  /* 0x000000ff76767208 */ /* 0x000fe20007000000 */
[----:B------:R-:W-:-:S12]  /*09c0*/  @!P1 BRA `(.L_x_5842) ;  /* 0x0000000000d89947 */ /* 0x000fd80003800000 */
        /* <DEDUP_REMOVED lines=12> */
[----:B------:R-:W-:Y:S01]  /*0a90*/  SHF.R.U64 R158, R140, 0x10, R141 ;  /* 0x000000108c9e7819 */ /* 0x000fe2000000128d */
[----:B---3--:R-:W-:Y:S01]  /*0aa0*/  HADD2.F32 R119, -RZ, R116.H0_H0 ;  /* 0x20000074ff777230 */ /* 0x008fe20000004100 */
[--C-:B------:R-:W-:Y:S01]  /*0ab0*/  SHF.R.U64 R140, R116, 0x10, R117.reuse ;  /* 0x00000010748c7819 */ /* 0x100fe20000001275 */
[----:B------:R-:W-:Y:S01]  /*0ac0*/  HADD2.F32 R147, -RZ, R117.H0_H0 ;  /* 0x20000075ff937230 */ /* 0x000fe20000004100 */
[----:B------:R-:W-:Y:S02]  /*0ad0*/  SHF.R.U32.HI R116, RZ, 0x10, R117 ;  /* 0x00000010ff747819 */ /* 0x000fe40000011675 */
[----:B------:R-:W-:Y:S01]  /*0ae0*/  FADD.FTZ R119, -R118, R119 ;  /* 0x0000007776777221 */ /* 0x000fe20000010100 */
[----:B------:R-:W-:-:S02]  /*0af0*/  HADD2.F32 R117, -RZ, R140.H0_H0 ;  /* 0x2000008cff757230 */ /* 0x000fc40000004100 */
[C---:B0-----:R-:W-:Y:S01]  /*0b00*/  FADD.FTZ R143, -R118.reuse, R147 ;  /* 0x00000093768f7221 */ /* 0x041fe20000010100 */
[----:B------:R-:W-:Y:S01]  /*0b10*/  MOV R146, R141 ;  /* 0x0000008d00927202 */ /* 0x000fe20000000f00 */
[----:B------:R-:W-:Y:S01]  /*0b20*/  FMUL.FTZ R147, R119, UR12 ;  /* 0x0000000c77937c20 */ /* 0x000fe20008410000 */
[----:B------:R-:W-:Y:S02]  /*0b30*/  HADD2.F32 R145, -RZ, R144.H0_H0 ;  /* 0x20000090ff917230 */ /* 0x000fe40000004100 */
[----:B------:R-:W-:Y:S01]  /*0b40*/  FADD.FTZ R117, -R118, R117 ;  /* 0x0000007576757221 */ /* 0x000fe20000010100 */
[----:B------:R-:W-:Y:S01]  /*0b50*/  HADD2.F32 R119, -RZ, R116.H0_H0 ;  /* 0x20000074ff777230 */ /* 0x000fe20000004100 */
[----:B------:R-:W-:Y:S01]  /*0b60*/  SHF.R.U32.HI R149, RZ, 0x10, R141 ;  /* 0x00000010ff957819 */ /* 0x000fe2000001168d */
[----:B------:R-:W-:Y:S02]  /*0b70*/  HADD2.F32 R144, -RZ, R158.H0_H0 ;  /* 0x2000009eff907230 */ /* 0x000fe40000004100 */
[----:B------:R-:W-:Y:S01]  /*0b80*/  FADD.FTZ R76, R76, R145 ;  /* 0x000000914c4c7221 */ /* 0x000fe20000010000 */
[----:B------:R-:W-:-:S02]  /*0b90*/  HADD2.F32 R141, -RZ, R146.H0_H0 ;  /* 0x20000092ff8d7230 */ /* 0x000fc40000004100 */
[----:B------:R-:W-:Y:S01]  /*0ba0*/  FMUL.FTZ R146, R117, UR12 ;  /* 0x0000000c75927c20 */ /* 0x000fe20008410000 */
[-C--:B------:R-:W-:Y:S01]  /*0bb0*/  FFMA.FTZ R56, R147, R145.reuse, R56 ;  /* 0x0000009193387223 */ /* 0x080fe20000010038 */
[----:B------:R-:W-:Y:S01]  /*0bc0*/  FADD.FTZ R119, -R118, R119 ;  /* 0x0000007776777221 */ /* 0x000fe20000010100 */
[----:B------:R-:W-:Y:S01]  /*0bd0*/  FMUL.FTZ R145, R16, R145 ;  /* 0x0000009110917220 */ /* 0x000fe20000410000 */
[----:B------:R-:W-:Y:S01]  /*0be0*/  FMUL.FTZ R143, R143, UR12 ;  /* 0x0000000c8f8f7c20 */ /* 0x000fe20008410000 */
[----:B------:R-:W-:Y:S01]  /*0bf0*/  FADD.FTZ R77, R77, R144 ;  /* 0x000000904d4d7221 */ /* 0x000fe20000010000 */
[-C--:B------:R-:W-:Y:S01]  /*0c00*/  FFMA.FTZ R57, R146, R144.reuse, R57 ;  /* 0x0000009092397223 */ /* 0x080fe20000010039 */
[----:B------:R-:W-:Y:S01]  /*0c10*/  FMUL.FTZ R142, R119, UR12 ;  /* 0x0000000c778e7c20 */ /* 0x000fe20008410000 */
[----:B------:R-:W-:Y:S01]  /*0c20*/  FMUL.FTZ R144, R17, R144 ;  /* 0x0000009011907220 */ /* 0x000fe20000410000 */
[----:B------:R-:W-:Y:S01]  /*0c30*/  FADD.FTZ R117, RZ, R145 ;  /* 0x00000091ff757221 */ /* 0x000fe20000010000 */
[----:B------:R-:W-:Y:S01]  /*0c40*/  FFMA.FTZ R119, R147, R145, RZ ;  /* 0x0000009193777223 */ /* 0x000fe200000100ff */
[----:B------:R-:W-:-:S02]  /*0c50*/  HADD2.F32 R140, -RZ, R149.H0_H0 ;  /* 0x20000095ff8c7230 */ /* 0x000fc40000004100 */
        /* <DEDUP_REMOVED lines=12> */
[----:B------:R-:W-:-:S07]  /*0d20*/  FFMA.FTZ R158, R142, R140, R117 ;  /* 0x0000008c8e9e7223 */ /* 0x000fce0000010075 */
.L_x_5842:
[----:B------:R-:W-:Y:S05]  /*0d30*/  BSYNC.RECONVERGENT B0 ;  /* 0x0000000000007941 */ /* 0x000fea0003800200 */
.L_x_5841:
        /* <DEDUP_REMOVED lines=21> */
[----:B0-----:R-:W-:Y:S02]  /*0e90*/  HADD2.F32 R5, -RZ, R7.H0_H0 ;  /* 0x20000007ff057230 */ /* 0x001fe40000004100 */
[C---:B------:R-:W-:Y:S01]  /*0ea0*/  FADD.FTZ R117, -R118.reuse, R117 ;  /* 0x0000007576757221 */ /* 0x040fe20000010100 */
[----:B------:R-:W-:Y:S01]  /*0eb0*/  SHF.R.U32.HI R0, RZ, 0x10, R3 ;  /* 0x00000010ff007819 */ /* 0x000fe20000011603 */
[----:B------:R-:W-:Y:S02]  /*0ec0*/  HADD2.F32 R3, -RZ, R116.H0_H0 ;  /* 0x20000074ff037230 */ /* 0x000fe40000004100 */
[C---:B------:R-:W-:Y:S01]  /*0ed0*/  FADD.FTZ R4, -R118.reuse, R137 ;  /* 0x0000008976047221 */ /* 0x040fe20000010100 */
[----:B------:R-:W-:Y:S01]  /*0ee0*/  FADD.FTZ R5, -R118, R5 ;  /* 0x0000000576057221 */ /* 0x000fe20000010100 */
[----:B------:R-:W-:Y:S01]  /*0ef0*/  FMUL.FTZ R137, R117, UR12 ;  /* 0x0000000c75897c20 */ /* 0x000fe20008410000 */
[----:B------:R-:W-:Y:S02]  /*0f00*/  HADD2.F32 R6, -RZ, R163.H0_H0 ;  /* 0x200000a3ff067230 */ /* 0x000fe40000004100 */
[----:B------:R-:W-:-:S02]  /*0f10*/  HADD2.F32 R117, -RZ, R0.H0_H0 ;  /* 0x20000000ff757230 */ /* 0x000fc40000004100 */
[----:B------:R-:W-:Y:S01]  /*0f20*/  FMUL.FTZ R0, R5, UR12 ;  /* 0x0000000c05007c20 */ /* 0x000fe20008410000 */
[----:B------:R-:W-:Y:S02]  /*0f30*/  HADD2.F32 R7, -RZ, R159.H0_H0 ;  /* 0x2000009fff077230 */ /* 0x000fe40000004100 */
[----:B------:R-:W-:Y:S01]  /*0f40*/  FADD.FTZ R80, R80, R3 ;  /* 0x0000000350507221 */ /* 0x000fe20000010000 */
[-C--:B------:R-:W-:Y:S01]  /*0f50*/  FFMA.FTZ R60, R137, R3.reuse, R60 ;  /* 0x00000003893c7223 */ /* 0x080fe2000001003c */
[----:B------:R-:W-:Y:S01]  /*0f60*/  FMUL.FTZ R2, R24, R3 ;  /* 0x0000000318027220 */ /* 0x000fe20000410000 */
[----:B------:R-:W-:Y:S01]  /*0f70*/  FMUL.FTZ R3, R4, UR12 ;  /* 0x0000000c04037c20 */ /* 0x000fe20008410000 */
[----:B------:R-:W-:Y:S01]  /*0f80*/  FADD.FTZ R81, R81, R6 ;  /* 0x0000000651517221 */ /* 0x000fe20000010000 */
[-C--:B------:R-:W-:Y:S01]  /*0f90*/  FFMA.FTZ R61, R0, R6.reuse, R61 ;  /* 0x00000006003d7223 */ /* 0x080fe2000001003d */
[----:B------:R-:W-:Y:S01]  /*0fa0*/  FMUL.FTZ R5, R25, R6 ;  /* 0x0000000619057220 */ /* 0x000fe20000410000 */
[----:B------:R-:W-:-:S02]  /*0fb0*/  HADD2.F32 R116, -RZ, R162.H0_H0 ;  /* 0x200000a2ff747230 */ /* 0x000fc40000004100 */
[----:B------:R-:W-:Y:S01]  /*0fc0*/  FADD.FTZ R6, -R118, R117 ;  /* 0x0000007576067221 */ /* 0x000fe20000010100 */
[----:B------:R-:W-:Y:S01]  /*0fd0*/  FADD.FTZ R82, R82, R7 ;  /* 0x0000000752527221 */ /* 0x000fe20000010000 */
[-C--:B------:R-:W-:Y:S01]  /*0fe0*/  FFMA.FTZ R62, R3, R7.reuse, R62 ;  /* 0x00000007033e7223 */ /* 0x080fe2000001003e */
[----:B------:R-:W-:Y:S01]  /*0ff0*/  FMUL.FTZ R4, R26, R7 ;  /* 0x000000071a047220 */ /* 0x000fe20000410000 */
[----:B------:R-:W-:Y:S01]  /*1000*/  FADD.FTZ R162, R149, R2 ;  /* 0x0000000295a27221 */ /* 0x000fe20000010000 */
[----:B------:R-:W-:Y:S01]  /*1010*/  FFMA.FTZ R7, R137, R2, R158 ;  /* 0x0000000289077223 */ /* 0x000fe2000001009e */
[----:B------:R-:W-:Y:S02]  /*1020*/  FMUL.FTZ R6, R6, UR12 ;  /* 0x0000000c06067c20 */ /* 0x000fe40008410000 */
        /* <DEDUP_REMOVED lines=9> */
.L_x_5844:
[----:B------:R-:W-:Y:S05]  /*10c0*/  BSYNC.RECONVERGENT B0 ;  /* 0x0000000000007941 */ /* 0x000fea0003800200 */
.L_x_5843:
        /* <DEDUP_REMOVED lines=17> */
[----:B0-----:R-:W-:Y:S01]  /*11e0*/  HADD2.F32 R11, -RZ, R163.H0_H0 ;  /* 0x200000a3ff0b7230 */ /* 0x001fe20000004100 */
[----:B---3--:R-:W-:Y:S02]  /*11f0*/  MOV R14, R12 ;  /* 0x0000000c000e7202 */ /* 0x008fe40000000f00 */
[----:B------:R-:W-:-:S02]  /*1200*/  SHF.R.U64 R162, R12, 0x10, R13 ;  /* 0x000000100ca27819 */ /* 0x000fc4000000120d */
[----:B------:R-:W-:Y:S01]  /*1210*/  SHF.R.U32.HI R8, RZ, 0x10, R9 ;  /* 0x00000010ff087819 */ /* 0x000fe20000011609 */
[C---:B------:R-:W-:Y:S01]  /*1220*/  FADD.FTZ R9, -R118.reuse, R117 ;  /* 0x0000007576097221 */ /* 0x040fe20000010100 */
[----:B------:R-:W-:Y:S01]  /*1230*/  MOV R15, R13 ;  /* 0x0000000d000f7202 */ /* 0x000fe20000000f00 */
[C---:B------:R-:W-:Y:S01]  /*1240*/  FADD.FTZ R11, -R118.reuse, R11 ;  /* 0x0000000b760b7221 */ /* 0x040fe20000010100 */
[----:B------:R-:W-:Y:S01]  /*1250*/  SHF.R.U32.HI R116, RZ, 0x10, R13 ;  /* 0x00000010ff747819 */ /* 0x000fe2000001160d */
[----:B------:R-:W-:Y:S02]  /*1260*/  HADD2.F32 R13, -RZ, R14.H0_H0 ;  /* 0x2000000eff0d7230 */ /* 0x000fe40000004100 */
[----:B------:R-:W-:Y:S01]  /*1270*/  FADD.FTZ R159, -R118, R159 ;  /* 0x0000009f769f7221 */ /* 0x000fe20000010100 */
[----:B------:R-:W-:Y:S02]  /*1280*/  HADD2.F32 R12, -RZ, R162.H0_H0 ;  /* 0x200000a2ff0c7230 */ /* 0x000fe40000004100 */
[----:B------:R-:W-:Y:S01]  /*1290*/  FMUL.FTZ R9, R9, UR12 ;  /* 0x0000000c09097c20 */ /* 0x000fe20008410000 */
[----:B------:R-:W-:-:S02]  /*12a0*/  HADD2.F32 R117, -RZ, R8.H0_H0 ;  /* 0x20000008ff757230 */ /* 0x000fc40000004100 */
[----:B------:R-:W-:Y:S01]  /*12b0*/  FMUL.FTZ R8, R11, UR12 ;  /* 0x0000000c0b087c20 */ /* 0x000fe20008410000 */
[----:B------:R-:W-:Y:S02]  /*12c0*/  HADD2.F32 R15, -RZ, R15.H0_H0 ;  /* 0x2000000fff0f7230 */ /* 0x000fe40000004100 */
[-C--:B------:R-:W-:Y:S01]  /*12d0*/  FMUL.FTZ R10, R32, R13.reuse ;  /* 0x0000000d200a7220 */ /* 0x080fe20000410000 */
        /* <DEDUP_REMOVED lines=23> */
.L_x_5846:
[----:B------:R-:W-:Y:S05]  /*1450*/  BSYNC.RECONVERGENT B0 ;  /* 0x0000000000007941 */ /* 0x000fea0003800200 */
.L_x_5845:
        /* <DEDUP_REMOVED lines=15> */
[--C-:B------:R-:W-:Y:S02]  /*1550*/  SHF.R.U64 R127, R122, 0x10, R123.reuse ;  /* 0x000000107a7f7819 */ /* 0x100fe4000000127b */
[----:B------:R-:W-:Y:S02]  /*1560*/  MOV R126, R123 ;  /* 0x0000007b007e7202 */ /* 0x000fe40000000f00 */
[----:B------:R-:W-:Y:S02]  /*1570*/  SHF.R.U32.HI R162, RZ, 0x10, R123 ;  /* 0x00000010ffa27819 */ /* 0x000fe4000001167b */
[----:B---3--:R-:W-:Y:S01]  /*1580*/  SHF.R.U64 R163, R116, 0x10, R117 ;  /* 0x0000001074a37819 */ /* 0x008fe20000001275 */
[----:B------:R-:W-:-:S02]  /*1590*/  HADD2.F32 R125, -RZ, R116.H0_H0 ;  /* 0x20000074ff7d7230 */ /* 0x000fc40000004100 */
[----:B------:R-:W-:Y:S02]  /*15a0*/  HADD2.F32 R123, -RZ, R124.H0_H0 ;  /* 0x2000007cff7b7230 */ /* 0x000fe40000004100 */
[----:B------:R-:W-:Y:S02]  /*15b0*/  HADD2.F32 R124, -RZ, R127.H0_H0 ;  /* 0x2000007fff7c7230 */ /* 0x000fe40000004100 */
[C---:B0-----:R-:W-:Y:S01]  /*15c0*/  FADD.FTZ R121, -R118.reuse, R125 ;  /* 0x0000007d76797221 */ /* 0x041fe20000010100 */
[----:B------:R-:W-:Y:S02]  /*15d0*/  HADD2.F32 R127, -RZ, R163.H0_H0 ;  /* 0x200000a3ff7f7230 */ /* 0x000fe40000004100 */
[----:B------:R-:W-:Y:S01]  /*15e0*/  HADD2.F32 R159, -RZ, R117.H0_H0 ;  /* 0x20000075ff9f7230 */ /* 0x000fe20000004100 */
[----:B------:R-:W-:Y:S01]  /*15f0*/  SHF.R.U32.HI R122, RZ, 0x10, R117 ;  /* 0x00000010ff7a7819 */ /* 0x000fe20000011675 */
[----:B------:R-:W-:Y:S01]  /*1600*/  FMUL.FTZ R121, R121, UR12 ;  /* 0x0000000c79797c20 */ /* 0x000fe20008410000 */
[----:B------:R-:W-:-:S02]  /*1610*/  FADD.FTZ R120, -R118, R127 ;  /* 0x0000007f76787221 */ /* 0x000fc40000010100 */
[----:B------:R-:W-:Y:S01]  /*1620*/  FADD.FTZ R159, -R118, R159 ;  /* 0x0000009f769f7221 */ /* 0x000fe20000010100 */
[----:B------:R-:W-:Y:S02]  /*1630*/  HADD2.F32 R127, -RZ, R122.H0_H0 ;  /* 0x2000007aff7f7230 */ /* 0x000fe40000004100 */
[----:B------:R-:W-:Y:S01]  /*1640*/  FADD.FTZ R88, R88, R123 ;  /* 0x0000007b58587221 */ /* 0x000fe20000010000 */
[----:B------:R-:W-:Y:S02]  /*1650*/  HADD2.F32 R117, -RZ, R126.H0_H0 ;  /* 0x2000007eff757230 */ /* 0x000fe40000004100 */
[----:B------:R-:W-:Y:S01]  /*1660*/  FMUL.FTZ R120, R120, UR12 ;  /* 0x0000000c78787c20 */ /* 0x000fe20008410000 */
        /* <DEDUP_REMOVED lines=23> */
.L_x_5848:
[----:B------:R-:W-:Y:S05]  /*17e0*/  BSYNC.RECONVERGENT B0 ;  /* 0x0000000000007941 */ /* 0x000fea0003800200 */
.L_x_5847:
        /* <DEDUP_REMOVED lines=14> */
[----:B------:R-:W-:Y:S02]  /*18d0*/  SHF.R.U64 R133, R130, 0x10, R131 ;  /* 0x0000001082857819 */ /* 0x000fe40000001283 */
[--C-:B---3--:R-:W-:Y:S02]  /*18e0*/  SHF.R.U64 R130, R116, 0x10, R117.reuse ;  /* 0x0000001074827819 */ /* 0x108fe40000001275 */
[----:B------:R-:W-:Y:S01]  /*18f0*/  SHF.R.U32.HI R163, RZ, 0x10, R117 ;  /* 0x00000010ffa37819 */ /* 0x000fe20000011675 */
[----:B------:R-:W-:Y:S01]  /*1900*/  HADD2.F32 R159, -RZ, R117.H0_H0 ;  /* 0x20000075ff9f7230 */ /* 0x000fe20000004100 */
[----:B------:R-:W-:Y:S01]  /*1910*/  MOV R119, R131 ;  /* 0x0000008300777202 */ /* 0x000fe20000000f00 */
[----:B------:R-:W-:Y:S01]  /*1920*/  HADD2.F32 R117, -RZ, R130.H0_H0 ;  /* 0x20000082ff757230 */ /* 0x000fe20000004100 */
[----:B------:R-:W-:Y:S01]  /*1930*/  SHF.R.U32.HI R132, RZ, 0x10, R131 ;  /* 0x00000010ff847819 */ /* 0x000fe20000011683 */
[----:B------:R-:W-:-:S02]  /*1940*/  HADD2.F32 R131, -RZ, R116.H0_H0 ;  /* 0x20000074ff837230 */ /* 0x000fc40000004100 */
[----:B------:R-:W-:Y:S02]  /*1950*/  HADD2.F32 R163, -RZ, R163.H0_H0 ;  /* 0x200000a3ffa37230 */ /* 0x000fe40000004100 */
[C---:B------:R-:W-:Y:S01]  /*1960*/  FADD.FTZ R117, -R118.reuse, R117 ;  /* 0x0000007576757221 */ /* 0x040fe20000010100 */
[----:B------:R-:W-:Y:S02]  /*1970*/  HADD2.F32 R135, -RZ, R135.H0_H0 ;  /* 0x20000087ff877230 */ /* 0x000fe40000004100 */
[C---:B0-----:R-:W-:Y:S01]  /*1980*/  FADD.FTZ R129, -R118.reuse, R131 ;  /* 0x0000008376817221 */ /* 0x041fe20000010100 */
[C---:B------:R-:W-:Y:S01]  /*1990*/  FADD.FTZ R131, -R118.reuse, R159 ;  /* 0x0000009f76837221 */ /* 0x040fe20000010100 */
[----:B------:R-:W-:Y:S01]  /*19a0*/  FADD.FTZ R134, -R118, R163 ;  /* 0x000000a376867221 */ /* 0x000fe20000010100 */
[----:B------:R-:W-:Y:S02]  /*19b0*/  HADD2.F32 R118, -RZ, R133.H0_H0 ;  /* 0x20000085ff767230 */ /* 0x000fe40000004100 */
[----:B------:R-:W-:Y:S01]  /*19c0*/  FMUL.FTZ R128, R117, UR12 ;  /* 0x0000000c75807c20 */ /* 0x000fe20008410000 */
[----:B------:R-:W-:Y:S01]  /*19d0*/  FMUL.FTZ R130, R48, R135 ;  /* 0x0000008730827220 */ /* 0x000fe20000410000 */
[----:B------:R-:W-:Y:S01]  /*19e0*/  FMUL.FTZ R129, R129, UR12 ;  /* 0x0000000c81817c20 */ /* 0x000fe20008410000 */
[----:B------:R-:W-:-:S02]  /*19f0*/  HADD2.F32 R119, -RZ, R119.H0_H0 ;  /* 0x20000077ff777230 */ /* 0x000fc40000004100 */
[----:B------:R-:W-:Y:S01]  /*1a00*/  FMUL.FTZ R131, R131, UR12 ;  /* 0x0000000c83837c20 */ /* 0x000fe20008410000 */
[----:B------:R-:W-:Y:S01]  /*1a10*/  FADD.FTZ R93, R93, R118 ;  /* 0x000000765d5d7221 */ /* 0x000fe20000010000 */
[-C--:B------:R-:W-:Y:S01]  /*1a20*/  FFMA.FTZ R73, R128, R118.reuse, R73 ;  /* 0x0000007680497223 */ /* 0x080fe20000010049 */
[----:B------:R-:W-:Y:S01]  /*1a30*/  FMUL.FTZ R133, R49, R118 ;  /* 0x0000007631857220 */ /* 0x000fe20000410000 */
[----:B------:R-:W-:Y:S01]  /*1a40*/  FADD.FTZ R118, R149, R130 ;  /* 0x0000008295767221 */ /* 0x000fe20000010000 */
[----:B------:R-:W-:Y:S01]  /*1a50*/  FFMA.FTZ R117, R129, R130, R158 ;  /* 0x0000008281757223 */ /* 0x000fe2000001009e */
[----:B------:R-:W-:Y:S02]  /*1a60*/  HADD2.F32 R116, -RZ, R132.H0_H0 ;  /* 0x20000084ff747230 */ /* 0x000fe40000004100 */
[----:B------:R-:W-:Y:S01]  /*1a70*/  FADD.FTZ R94, R94, R119 ;  /* 0x000000775e5e7221 */ /* 0x000fe20000010000 */
[-C--:B------:R-:W-:Y:S01]  /*1a80*/  FFMA.FTZ R74, R131, R119.reuse, R74 ;  /* 0x00000077834a7223 */ /* 0x080fe2000001004a */
[----:B------:R-:W-:Y:S01]  /*1a90*/  FMUL.FTZ R132, R50, R119 ;  /* 0x0000007732847220 */ /* 0x000fe20000410000 */
[----:B------:R-:W-:Y:S01]  /*1aa0*/  FMUL.FTZ R134, R134, UR12 ;  /* 0x0000000c86867c20 */ /* 0x000fe20008410000 */
        /* <DEDUP_REMOVED lines=11> */
.L_x_5850:
[----:B------:R-:W-:Y:S05]  /*1b60*/  BSYNC.RECONVERGENT B0 ;  /* 0x0000000000007941 */ /* 0x000fea0003800200 */
.L_x_5849:
        /* <DEDUP_REMOVED lines=31> */
.L_x_5852:
[----:B------:R-:W-:Y:S05]  /*1d60*/  BSYNC.RECONVERGENT B0 ;  /* 0x0000000000007941 */ /* 0x000fea0003800200 */
.L_x_5851:
        /* <DEDUP_REMOVED lines=20> */
[----:B------:R-:W-:Y:S02]  /*1eb0*/  FADD.FTZ R158, R119, R116 ;  /* 0x00000074779e7221 */ /* 0x000fe40000010000 */
        /* <DEDUP_REMOVED lines=25> */
[----:B------:R-:W-:Y:S01]  /*2050*/  FMUL.FTZ R158, R22, R119 ;  /* 0x00000077169e7220 */ /* 0x000fe20000410000 */
[----:B--2---:R-:W-:-:S05]  /*2060*/  HADD2.F32 R148, -RZ, R117.H0_H0 ;  /* 0x20000075ff947230 */ /* 0x004fca0000004100 */
[----:B------:R-:W-:Y:S01]  /*2070*/  FFMA.FTZ R98, R119, R148, R98 ;  /* 0x0000009477627223 */ /* 0x000fe20000010062 */
[----:B------:R-:W-:Y:S01]  /*2080*/  SHF.R.U32.HI R119, RZ, 0x10, R117 ;  /* 0x00000010ff777819 */ /* 0x000fe20000011675 */
[----:B------:R-:W-:Y:S02]  /*2090*/  FMUL.FTZ R148, R149, UR4 ;  /* 0x0000000495947c20 */ /* 0x000fe40008410000 */
[----:B------:R0:W-:Y:S02]  /*20a0*/  F2F.F16.F32 R149, R158 ;  /* 0x0000009e00957304 */ /* 0x0001e40000200800 */
[----:B------:R-:W-:Y:S02]  /*20b0*/  HADD2.F32 R119, -RZ, R119.H0_H0 ;  /* 0x20000077ff777230 */ /* 0x000fe40000004100 */
[----:B------:R-:W-:-:S03]  /*20c0*/  FMUL.FTZ R159, R23, R148 ;  /* 0x00000094179f7220 */ /* 0x000fc60000410000 */
[----:B------:R-:W-:Y:S01]  /*20d0*/  FFMA.FTZ R99, R148, R119, R99 ;  /* 0x0000007794637223 */ /* 0x000fe20000010063 */
[----:B------:R-:W1:Y:S01]  /*20e0*/  F2F.F16.F32 R162, R159 ;  /* 0x0000009f00a27304 */ /* 0x000e620000200800 */
[--C-:B------:R-:W-:Y:S01]  /*20f0*/  FFMA.FTZ R119, R146, UR5, R118.reuse ;  /* 0x0000000592777c23 */ /* 0x100fe20008010076 */
[----:B------:R-:W-:-:S03]  /*2100*/  FFMA.FTZ R148, R147, UR5, R118 ;  /* 0x0000000593947c23 */ /* 0x000fc60008010076 */
[----:B------:R-:W-:Y:S01]  /*2110*/  FADD.FTZ R119, R144, -R119 ;  /* 0x8000007790777221 */ /* 0x000fe20000010000 */
[----:B------:R-:W-:-:S03]  /*2120*/  FADD.FTZ R148, R145, -R148 ;  /* 0x8000009491947221 */ /* 0x000fc60000010000 */
[----:B0-----:R-:W-:Y:S01]  /*2130*/  FMUL.FTZ R158, R119, UR12 ;  /* 0x0000000c779e7c20 */ /* 0x001fe20008410000 */
[----:B------:R-:W-:-:S03]  /*2140*/  FMUL.FTZ R148, R148, UR12 ;  /* 0x0000000c94947c20 */ /* 0x000fc60008410000 */
[----:B------:R-:W-:Y:S01]  /*2150*/  FMUL.FTZ R158, R158, UR4 ;  /* 0x000000049e9e7c20 */ /* 0x000fe20008410000 */
[----:B------:R-:W-:Y:S01]  /*2160*/  FMUL.FTZ R119, R148, UR4 ;  /* 0x0000000494777c20 */ /* 0x000fe20008410000 */
[----:B-1----:R-:W-:Y:S01]  /*2170*/  PRMT R149, R149, 0x5410, R162 ;  /* 0x0000541095957816 */ /* 0x002fe200000000a2 */
[----:B------:R-:W-:Y:S02]  /*2180*/  HADD2.F32 R148, -RZ, R116.H0_H0 ;  /* 0x20000074ff947230 */ /* 0x000fe40000004100 */
[----:B------:R-:W-:Y:S01]  /*2190*/  FMUL.FTZ R162, R21, R158 ;  /* 0x0000009e15a27220 */ /* 0x000fe20000410000 */
[----:B------:R-:W-:Y:S02]  /*21a0*/  FMUL.FTZ R159, R20, R119 ;  /* 0x00000077149f7220 */ /* 0x000fe40000410000 */
[----:B------:R-:W-:Y:S01]  /*21b0*/  FFMA.FTZ R96, R119, R148, R96 ;  /* 0x0000009477607223 */ /* 0x000fe20000010060 */
[----:B------:R-:W-:Y:S02]  /*21c0*/  SHF.R.U64 R119, R116, 0x10, R117 ;  /* 0x0000001074777819 */ /* 0x000fe40000001275 */
[----:B------:R-:W0:Y:S03]  /*21d0*/  F2F.F16.F32 R162, R162 ;  /* 0x000000a200a27304 */ /* 0x000e260000200800 */
[----:B------:R-:W-:-:S05]  /*21e0*/  HADD2.F32 R119, -RZ, R119.H0_H0 ;  /* 0x20000077ff777230 */ /* 0x000fca0000004100 */
[----:B------:R-:W1:Y:S01]  /*21f0*/  F2F.F16.F32 R159, R159 ;  /* 0x0000009f009f7304 */ /* 0x000e620000200800 */
[----:B------:R-:W-:Y:S01]  /*2200*/  FFMA.FTZ R97, R158, R119, R97 ;  /* 0x000000779e617223 */ /* 0x000fe20000010061 */
[----:B0-----:R-:W-:-:S05]  /*2210*/  IMAD.WIDE.U32 R116, R162, 0x10000, RZ ;  /* 0x00010000a2747825 */ /* 0x001fca00078e00ff */
[----:B------:R-:W-:Y:S02]  /*2220*/  LOP3.LUT R149, R149, R117, RZ, 0xfc, !PT ;  /* 0x0000007595957212 */ /* 0x000fe400078efcff */
[----:B-1----:R-:W-:Y:S02]  /*2230*/  LOP3.LUT R148, R116, R159, RZ, 0xfc, !PT ;  /* 0x0000009f74947212 */ /* 0x002fe400078efcff */
[----:B------:R-:W0:Y:S02]  /*2240*/  LDC.64 R116, c[0x0][0x468] ;  /* 0x00011a00ff747b82 */ /* 0x000e240000000a00 */
[C---:B0-----:R-:W-:Y:S01]  /*2250*/  IMAD.WIDE.U32 R116, R138.reuse, 0x8, R116 ;  /* 0x000000088a747825 */ /* 0x041fe200078e0074 */
[----:B------:R-:W-:-:S04]  /*2260*/  IADD3 R138, PT, PT, R138, 0x80, RZ ;  /* 0x000000808a8a7810 */ /* 0x000fc80007ffe0ff */
[----:B------:R0:W-:Y:S03]  /*2270*/  STG.E.64 desc[UR14][R116.64], R148 ;  /* 0x0000009474007986 */ /* 0x0001e6000c101b0e */
.L_x_5857:
[----:B------:R-:W-:Y:S05]  /*2280*/  BSYNC.RECONVERGENT B1 ;  /* 0x0000000000017941 */ /* 0x000fea0003800200 */
.L_x_5856:
        /* <DEDUP_REMOVED lines=27> */
[----:B------:R-:W-:Y:S01]  /*2440*/  FMUL.FTZ R119, R119, UR12 ;  /* 0x0000000c77777c20 */ /* 0x000fe20008410000 */
[----:B------:R-:W-:Y:S02]  /*2450*/  HADD2.F32 R148, -RZ, R116.H0_H0 ;  /* 0x20000074ff947230 */ /* 0x000fe40000004100 */
[----:B------:R-:W-:Y:S01]  /*2460*/  FMUL.FTZ R158, R158, UR4 ;  /* 0x000000049e9e7c20 */ /* 0x000fe20008410000 */
[----:B------:R-:W-:Y:S01]  /*2470*/  FMUL.FTZ R119, R119, UR4 ;  /* 0x0000000477777c20 */ /* 0x000fe20008410000 */
[----:B-1----:R-:W-:Y:S02]  /*2480*/  PRMT R149, R149, 0x5410, R162 ;  /* 0x0000541095957816 */ /* 0x002fe400000000a2 */
[----:B------:R-:W-:Y:S01]  /*2490*/  FMUL.FTZ R162, R29, R158 ;  /* 0x0000009e1da27220 */ /* 0x000fe20000410000 */
[----:B------:R-:W-:Y:S01]  /*24a0*/  FMUL.FTZ R159, R28, R119 ;  /* 0x000000771c9f7220 */ /* 0x000fe20000410000 */
[----:B------:R-:W-:Y:S01]  /*24b0*/  FFMA.FTZ R100, R119, R148, R100 ;  /* 0x0000009477647223 */ /* 0x000fe20000010064 */
[----:B------:R-:W-:-:S03]  /*24c0*/  SHF.R.U64 R119, R116, 0x10, R117 ;  /* 0x0000001074777819 */ /* 0x000fc60000001275 */
[----:B------:R-:W0:Y:S02]  /*24d0*/  F2F.F16.F32 R162, R162 ;  /* 0x000000a200a27304 */ /* 0x000e240000200800 */
[----:B------:R-:W-:-:S05]  /*24e0*/  HADD2.F32 R119, -RZ, R119.H0_H0 ;  /* 0x20000077ff777230 */ /* 0x000fca0000004100 */
[----:B------:R-:W-:Y:S01]  /*24f0*/  FFMA.FTZ R101, R158, R119, R101 ;  /* 0x000000779e657223 */ /* 0x000fe20000010065 */
[----:B------:R-:W1:Y:S01]  /*2500*/  F2F.F16.F32 R159, R159 ;  /* 0x0000009f009f7304 */ /* 0x000e620000200800 */
[----:B0-----:R-:W-:-:S05]  /*2510*/  IMAD.WIDE.U32 R116, R162, 0x10000, RZ ;  /* 0x00010000a2747825 */ /* 0x001fca00078e00ff */
[----:B------:R-:W-:Y:S02]  /*2520*/  LOP3.LUT R149, R149, R117, RZ, 0xfc, !PT ;  /* 0x0000007595957212 */ /* 0x000fe400078efcff */
[----:B-1----:R-:W-:Y:S02]  /*2530*/  LOP3.LUT R148, R116, R159, RZ, 0xfc, !PT ;  /* 0x0000009f74947212 */ /* 0x002fe400078efcff */
[----:B------:R-:W0:Y:S02]  /*2540*/  LDC.64 R116, c[0x0][0x468] ;  /* 0x00011a00ff747b82 */ /* 0x000e240000000a00 */
[C---:B0-----:R-:W-:Y:S01]  /*2550*/  IMAD.WIDE.U32 R116, R138.reuse, 0x8, R116 ;  /* 0x000000088a747825 */ /* 0x041fe200078e0074 */
[----:B------:R-:W-:-:S04]  /*2560*/  IADD3 R138, PT, PT, R138, 0x80, RZ ;  /* 0x000000808a8a7810 */ /* 0x000fc80007ffe0ff */
[----:B------:R1:W-:Y:S03]  /*2570*/  STG.E.64 desc[UR14][R116.64], R148 ;  /* 0x0000009474007986 */ /* 0x0003e6000c101b0e */
.L_x_5859:
[----:B------:R-:W-:Y:S05]  /*2580*/  BSYNC.RECONVERGENT B1 ;  /* 0x0000000000017941 */ /* 0x000fea0003800200 */
.L_x_5858:
        /* <DEDUP_REMOVED lines=47> */
.L_x_5861:
[----:B------:R-:W-:Y:S05]  /*2880*/  BSYNC.RECONVERGENT B1 ;  /* 0x0000000000017941 */ /* 0x000fea0003800200 */
.L_x_5860:
        /* <DEDUP_REMOVED lines=47> */
.L_x_5863:
[----:B------:R-:W-:Y:S05]  /*2b80*/  BSYNC.RECONVERGENT B1 ;  /* 0x0000000000017941 */ /* 0x000fea0003800200 */
.L_x_5862:
        /* <DEDUP_REMOVED lines=12> */
[----:B--2---:R-:W-:-:S05]  /*2c50*/  SHF.R.U32.HI R149, RZ, 0x10, R117 ;  /* 0x00000010ff957819 */ /* 0x004fca0000011675 */
[----:B------:R-:W-:-:S05]  /*2c60*/  HADD2.F32 R149, -RZ, R149.H0_H0 ;  /* 0x20000095ff957230 */ /* 0x000fca0000004100 */
[----:B------:R-:W-:Y:S01]  /*2c70*/  FFMA.FTZ R115, R148, R149, R115 ;  /* 0x0000009594737223 */ /* 0x000fe20000010073 */
[----:B------:R-:W-:Y:S01]  /*2c80*/  FMUL.FTZ R149, R119, UR4 ;  /* 0x0000000477957c20 */ /* 0x000fe20008410000 */
[----:B------:R-:W-:Y:S02]  /*2c90*/  HADD2.F32 R119, -RZ, R117.H0_H0 ;  /* 0x20000075ff777230 */ /* 0x000fe40000004100 */
[----:B------:R-:W-:Y:S02]  /*2ca0*/  HADD2.F32 R148, -RZ, R116.H0_H0 ;  /* 0x20000074ff947230 */ /* 0x000fe40000004100 */
[----:B------:R-:W-:Y:S01]  /*2cb0*/  FMUL.FTZ R163, R54, R149 ;  /* 0x0000009536a37220 */ /* 0x000fe20000410000 */
[----:B------:R-:W-:Y:S01]  /*2cc0*/  SHF.R.U64 R116, R116, 0x10, R117 ;  /* 0x0000001074747819 */ /* 0x000fe20000001275 */
[----:B------:R-:W-:Y:S01]  /*2cd0*/  FFMA.FTZ R114, R149, R119, R114 ;  /* 0x0000007795727223 */ /* 0x000fe20000010072 */
[--C-:B------:R-:W-:Y:S01]  /*2ce0*/  FFMA.FTZ R119, R129, UR5, R118.reuse ;  /* 0x0000000581777c23 */ /* 0x100fe20008010076 */
[----:B------:R-:W-:-:S02]  /*2cf0*/  FFMA.FTZ R118, R128, UR5, R118 ;  /* 0x0000000580767c23 */ /* 0x000fc40008010076 */
[----:B------:R-:W-:Y:S02]  /*2d00*/  HADD2.F32 R116, -RZ, R116.H0_H0 ;  /* 0x20000074ff747230 */ /* 0x000fe40000004100 */
[----:B------:R-:W-:Y:S01]  /*2d10*/  FADD.FTZ R119, R130, -R119 ;  /* 0x8000007782777221 */ /* 0x000fe20000010000 */
[----:B------:R-:W-:Y:S02]  /*2d20*/  FADD.FTZ R149, R133, -R118 ;  /* 0x8000007685957221 */ /* 0x000fe40000010000 */
[----:B------:R-:W-:Y:S01]  /*2d30*/  F2F.F16.F32 R118, R163 ;  /* 0x000000a300767304 */ /* 0x000fe20000200800 */
[----:B------:R-:W-:Y:S01]  /*2d40*/  FMUL.FTZ R119, R119, UR12 ;  /* 0x0000000c77777c20 */ /* 0x000fe20008410000 */
[----:B------:R-:W-:-:S03]  /*2d50*/  FMUL.FTZ R149, R149, UR12 ;  /* 0x0000000c95957c20 */ /* 0x000fc60008410000 */
[----:B------:R-:W-:Y:S01]  /*2d60*/  FMUL.FTZ R119, R119, UR4 ;  /* 0x0000000477777c20 */ /* 0x000fe20008410000 */
[----:B------:R-:W-:Y:S02]  /*2d70*/  FMUL.FTZ R158, R149, UR4 ;  /* 0x00000004959e7c20 */ /* 0x000fe40008410000 */
[----:B------:R-:W0:Y:S01]  /*2d80*/  F2F.F16.F32 R149, R164 ;  /* 0x000000a400957304 */ /* 0x000e220000200800 */
[----:B------:R-:W-:Y:S01]  /*2d90*/  FMUL.FTZ R159, R52, R119 ;  /* 0x00000077349f7220 */ /* 0x000fe20000410000 */
[----:B------:R-:W-:Y:S01]  /*2da0*/  FMUL.FTZ R162, R53, R158 ;  /* 0x0000009e35a27220 */ /* 0x000fe20000410000 */
[----:B------:R-:W-:Y:S01]  /*2db0*/  FFMA.FTZ R112, R119, R148, R112 ;  /* 0x0000009477707223 */ /* 0x000fe20000010070 */
[----:B------:R-:W-:-:S04]  /*2dc0*/  FFMA.FTZ R113, R158, R116, R113 ;  /* 0x000000749e717223 */ /* 0x000fc80000010071 */
[----:B------:R-:W1:Y:S01]  /*2dd0*/  F2F.F16.F32 R162, R162 ;  /* 0x000000a200a27304 */ /* 0x000e620000200800 */
[----:B0-----:R-:W-:-:S07]  /*2de0*/  PRMT R149, R118, 0x5410, R149 ;  /* 0x0000541076957816 */ /* 0x001fce0000000095 */
[----:B------:R-:W0:Y:S01]  /*2df0*/  F2F.F16.F32 R159, R159 ;  /* 0x0000009f009f7304 */ /* 0x000e220000200800 */
[----:B-1----:R-:W-:-:S05]  /*2e00*/  IMAD.WIDE.U32 R118, R162, 0x10000, RZ ;  /* 0x00010000a2767825 */ /* 0x002fca00078e00ff */
[----:B------:R-:W-:Y:S02]  /*2e10*/  LOP3.LUT R149, R149, R119, RZ, 0xfc, !PT ;  /* 0x0000007795957212 */ /* 0x000fe400078efcff */
[----:B0-----:R-:W-:Y:S02]  /*2e20*/  LOP3.LUT R148, R118, R159, RZ, 0xfc, !PT ;  /* 0x0000009f76947212 */ /* 0x001fe400078efcff */
[----:B------:R-:W0:Y:S02]  /*2e30*/  LDC.64 R118, c[0x0][0x468] ;  /* 0x00011a00ff767b82 */ /* 0x000e240000000a00 */
[----:B0-----:R-:W-:-:S05]  /*2e40*/  IMAD.WIDE.U32 R118, R138, 0x8, R118 ;  /* 0x000000088a767825 */ /* 0x001fca00078e0076 */
[----:B------:R0:W-:Y:S01]  /*2e50*/  STG.E.64 desc[UR14][R118.64], R148 ;  /* 0x0000009476007986 */ /* 0x0001e2000c101b0e */
[----:B------:R-:W-:Y:S05]  /*2e60*/  BRA `(.L_x_5864) ;  /* 0x0000003800287947 */ /* 0x000fea0003800000 */
.L_x_5855:
        /* <DEDUP_REMOVED lines=14> */
[----:B------:R-:W-:Y:S01]  /*2f50*/  F2F.F16.F32 R148, R159 ;  /* 0x0000009f00947304 */ /* 0x000fe20000200800 */
[----:B------:R-:W-:-:S07]  /*2f60*/  FMUL.FTZ R158, R159, UR4 ;  /* 0x000000049f9e7c20 */ /* 0x000fce0008410000 */
[----:B------:R-:W0:Y:S02]  /*2f70*/  F2F.F16.F32 R149, R162 ;  /* 0x000000a200957304 */ /* 0x000e240000200800 */
[----:B0-----:R-:W-:Y:S02]  /*2f80*/  PRMT R149, R149, 0x5410, R148 ;  /* 0x0000541095957816 */ /* 0x001fe40000000094 */
[--C-:B--2---:R-:W-:Y:S01]  /*2f90*/  SHF.R.U32.HI R119, RZ, 0x10, R117.reuse ;  /* 0x00000010ff777819 */ /* 0x104fe20000011675 */
[----:B------:R-:W-:Y:S01]  /*2fa0*/  HADD2.F32 R148, -RZ, R117.H0_H0 ;  /* 0x20000075ff947230 */ /* 0x000fe20000004100 */
[----:B------:R-:W-:Y:S01]  /*2fb0*/  SHF.R.U64 R117, R116, 0x10, R117 ;  /* 0x0000001074757819 */ /* 0x000fe20000001275 */
[----:B------:R-:W-:Y:S02]  /*2fc0*/  HADD2.F32 R116, -RZ, R116.H0_H0 ;  /* 0x20000074ff747230 */ /* 0x000fe40000004100 */
[----:B------:R-:W-:Y:S02]  /*2fd0*/  HADD2.F32 R119, -RZ, R119.H0_H0 ;  /* 0x20000077ff777230 */ /* 0x000fe40000004100 */
[----:B------:R-:W-:-:S03]  /*2fe0*/  HADD2.F32 R117, -RZ, R117.H0_H0 ;  /* 0x20000075ff757230 */ /* 0x000fc60000004100 */
[----:B------:R-:W-:Y:S01]  /*2ff0*/  FFMA.FTZ R99, R158, R119, R99 ;  /* 0x000000779e637223 */ /* 0x000fe20000010063 */
[----:B------:R-:W-:Y:S01]  /*3000*/  FMUL.FTZ R119, R162, UR4 ;  /* 0x00000004a2777c20 */ /* 0x000fe20008410000 */
[----:B------:R-:W-:Y:S01]  /*3010*/  FMUL.FTZ R162, R165, UR4 ;  /* 0x00000004a5a27c20 */ /* 0x000fe20008410000 */
[----:B------:R-:W-:Y:S02]  /*3020*/  FMUL.FTZ R158, R23, R158 ;  /* 0x0000009e179e7220 */ /* 0x000fe40000410000 */
[----:B------:R-:W-:Y:S01]  /*3030*/  FFMA.FTZ R98, R119, R148, R98 ;  /* 0x0000009477627223 */ /* 0x000fe20000010062 */
[----:B------:R-:W-:Y:S01]  /*3040*/  FFMA.FTZ R148, R147, UR5, R118 ;  /* 0x0000000593947c23 */ /* 0x000fe20008010076 */
[----:B------:R-:W-:Y:S01]  /*3050*/  FFMA.FTZ R97, R162, R117, R97 ;  /* 0x00000075a2617223 */ /* 0x000fe20000010061 */
[----:B------:R-:W-:Y:S01]  /*3060*/  FMUL.FTZ R164, R22, R119 ;  /* 0x0000007716a47220 */ /* 0x000fe20000410000 */
[----:B------:R-:W-:Y:S01]  /*3070*/  FMUL.FTZ R119, R21, R162 ;  /* 0x000000a215777220 */ /* 0x000fe20000410000 */
[----:B------:R-:W-:Y:S01]  /*3080*/  FADD.FTZ R148, R145, -R148 ;  /* 0x8000009491947221 */ /* 0x000fe20000010000 */
[----:B------:R-:W-:Y:S03]  /*3090*/  F2F.F16.F32 R158, R158 ;  /* 0x0000009e009e7304 */ /* 0x000fe60000200800 */
[----:B------:R-:W-:-:S04]  /*30a0*/  FMUL.FTZ R163, R148, UR12 ;  /* 0x0000000c94a37c20 */ /* 0x000fc80008410000 */
[----:B------:R-:W-:Y:S01]  /*30b0*/  FMUL.FTZ R159, R163, UR4 ;  /* 0x00000004a39f7c20 */ /* 0x000fe20008410000 */
[----:B------:R-:W-:Y:S03]  /*30c0*/  F2F.F16.F32 R119, R119 ;  /* 0x0000007700777304 */ /* 0x000fe60000200800 */
[----:B------:R-:W-:Y:S01]  /*30d0*/  FFMA.FTZ R96, R159, R116, R96 ;  /* 0x000000749f607223 */ /* 0x000fe20000010060 */
[----:B------:R-:W-:-:S04]  /*30e0*/  FMUL.FTZ R159, R20, R159 ;  /* 0x0000009f149f7220 */ /* 0x000fc80000410000 */
[----:B------:R-:W0:Y:S08]  /*30f0*/  F2F.F16.F32 R116, R165 ;  /* 0x000000a500747304 */ /* 0x000e300000200800 */
[----:B------:R-:W1:Y:S01]  /*3100*/  F2F.F16.F32 R163, R163 ;  /* 0x000000a300a37304 */ /* 0x000e620000200800 */
[----:B0-----:R-:W-:-:S07]  /*3110*/  IMAD.WIDE.U32 R116, R116, 0x10000, RZ ;  /* 0x0001000074747825 */ /* 0x001fce00078e00ff */
[----:B------:R-:W0:Y:S01]  /*3120*/  F2F.F16.F32 R165, R164 ;  /* 0x000000a400a57304 */ /* 0x000e220000200800 */
[----:B------:R-:W-:Y:S02]  /*3130*/  LOP3.LUT R149, R149, R117, RZ, 0xfc, !PT ;  /* 0x0000007595957212 */ /* 0x000fe400078efcff */
[----:B-1----:R-:W-:-:S05]  /*3140*/  LOP3.LUT R148, R116, R163, RZ, 0xfc, !PT ;  /* 0x000000a374947212 */ /* 0x002fca00078efcff */
[----:B------:R-:W1:Y:S01]  /*3150*/  F2F.F16.F32 R159, R159 ;  /* 0x0000009f009f7304 */ /* 0x000e620000200800 */
        /* <DEDUP_REMOVED lines=11> */
.L_x_5866:
[----:B------:R-:W-:Y:S05]  /*3210*/  BSYNC.RECONVERGENT B1 ;  /* 0x0000000000017941 */ /* 0x000fea0003800200 */
.L_x_5865:
        /* <DEDUP_REMOVED lines=13> */
[----:B------:R0:W-:Y:S01]  /*32f0*/  F2F.F16.F32 R148, R163 ;  /* 0x000000a300947304 */ /* 0x0001e20000200800 */
[----:B------:R-:W-:-:S07]  /*3300*/  FMUL.FTZ R158, R163, UR4 ;  /* 0x00000004a39e7c20 */ /* 0x000fce0008410000 */
[----:B------:R-:W1:Y:S01]  /*3310*/  F2F.F16.F32 R149, R162 ;  /* 0x000000a200957304 */ /* 0x000e620000200800 */
[----:B0-----:R-:W-:-:S04]  /*3320*/  FMUL.FTZ R163, R159, UR12 ;  /* 0x0000000c9fa37c20 */ /* 0x001fc80008410000 */
[----:B------:R-:W-:-:S03]  /*3330*/  FMUL.FTZ R159, R163, UR4 ;  /* 0x00000004a39f7c20 */ /* 0x000fc60008410000 */
[----:B------:R-:W-:Y:S01]  /*3340*/  F2F.F16.F32 R163, R163 ;  /* 0x000000a300a37304 */ /* 0x000fe20000200800 */
[----:B-1----:R-:W-:Y:S02]  /*3350*/  PRMT R149, R149, 0x5410, R148 ;  /* 0x0000541095957816 */ /* 0x002fe40000000094 */
[--C-:B--2---:R-:W-:Y:S01]  /*3360*/  SHF.R.U32.HI R119, RZ, 0x10, R117.reuse ;  /* 0x00000010ff777819 */ /* 0x104fe20000011675 */
[----:B------:R-:W-:Y:S01]  /*3370*/  HADD2.F32 R148, -RZ, R117.H0_H0 ;  /* 0x20000075ff947230 */ /* 0x000fe20000004100 */
[----:B------:R-:W-:Y:S01]  /*3380*/  SHF.R.U64 R117, R116, 0x10, R117 ;  /* 0x0000001074757819 */ /* 0x000fe20000001275 */
[----:B------:R-:W-:Y:S02]  /*3390*/  HADD2.F32 R116, -RZ, R116.H0_H0 ;  /* 0x20000074ff747230 */ /* 0x000fe40000004100 */
[----:B------:R-:W-:Y:S02]  /*33a0*/  HADD2.F32 R119, -RZ, R119.H0_H0 ;  /* 0x20000077ff777230 */ /* 0x000fe40000004100 */
[----:B------:R-:W-:-:S02]  /*33b0*/  HADD2.F32 R117, -RZ, R117.H0_H0 ;  /* 0x20000075ff757230 */ /* 0x000fc40000004100 */
[----:B------:R-:W-:Y:S01]  /*33c0*/  FFMA.FTZ R100, R159, R116, R100 ;  /* 0x000000749f647223 */ /* 0x000fe20000010064 */
[----:B------:R-:W-:Y:S01]  /*33d0*/  FFMA.FTZ R116, R0, UR5, R118 ;  /* 0x0000000500747c23 */ /* 0x000fe20008010076 */
[----:B------:R-:W-:Y:S01]  /*33e0*/  FFMA.FTZ R103, R158, R119, R103 ;  /* 0x000000779e677223 */ /* 0x000fe20000010067 */
[----:B------:R-:W-:Y:S01]  /*33f0*/  FMUL.FTZ R119, R162, UR4 ;  /* 0x00000004a2777c20 */ /* 0x000fe20008410000 */
[----:B------:R-:W-:Y:S01]  /*3400*/  FMUL.FTZ R158, R31, R158 ;  /* 0x0000009e1f9e7220 */ /* 0x000fe20000410000 */
[----:B------:R-:W-:Y:S01]  /*3410*/  FADD.FTZ R116, R5, -R116 ;  /* 0x8000007405747221 */ /* 0x000fe20000010000 */
[----:B------:R-:W-:Y:S01]  /*3420*/  FMUL.FTZ R159, R28, R159 ;  /* 0x0000009f1c9f7220 */ /* 0x000fe20000410000 */
[----:B------:R-:W-:Y:S02]  /*3430*/  FFMA.FTZ R102, R119, R148, R102 ;  /* 0x0000009477667223 */ /* 0x000fe40000010066 */
[----:B------:R-:W-:Y:S01]  /*3440*/  FMUL.FTZ R164, R116, UR12 ;  /* 0x0000000c74a47c20 */ /* 0x000fe20008410000 */
[----:B------:R-:W-:Y:S03]  /*3450*/  F2F.F16.F32 R158, R158 ;  /* 0x0000009e009e7304 */ /* 0x000fe60000200800 */
[----:B------:R-:W-:-:S04]  /*3460*/  FMUL.FTZ R162, R164, UR4 ;  /* 0x00000004a4a27c20 */ /* 0x000fc80008410000 */
[----:B------:R-:W-:Y:S01]  /*3470*/  FFMA.FTZ R101, R162, R117, R101 ;  /* 0x00000075a2657223 */ /* 0x000fe20000010065 */
[----:B------:R0:W1:Y:S08]  /*3480*/  F2F.F16.F32 R116, R164 ;  /* 0x000000a400747304 */ /* 0x0000700000200800 */
[----:B------:R-:W-:Y:S01]  /*3490*/  F2F.F16.F32 R159, R159 ;  /* 0x0000009f009f7304 */ /* 0x000fe20000200800 */
[----:B0-----:R-:W-:Y:S01]  /*34a0*/  FMUL.FTZ R164, R30, R119 ;  /* 0x000000771ea47220 */ /* 0x001fe20000410000 */
[----:B------:R-:W-:Y:S01]  /*34b0*/  FMUL.FTZ R119, R29, R162 ;  /* 0x000000a21d777220 */ /* 0x000fe20000410000 */
[----:B-1----:R-:W-:-:S05]  /*34c0*/  IMAD.WIDE.U32 R116, R116, 0x10000, RZ ;  /* 0x0001000074747825 */ /* 0x002fca00078e00ff */
[----:B------:R-:W-:Y:S01]  /*34d0*/  F2F.F16.F32 R119, R119 ;  /* 0x0000007700777304 */ /* 0x000fe20000200800 */
[----:B------:R-:W-:Y:S02]  /*34e0*/  LOP3.LUT R149, R149, R117, RZ, 0xfc, !PT ;  /* 0x0000007595957212 */ /* 0x000fe400078efcff */
[----:B------:R-:W-:Y:S02]  /*34f0*/  LOP3.LUT R148, R116, R163, RZ, 0xfc, !PT ;  /* 0x000000a374947212 */ /* 0x000fe400078efcff */
[----:B------:R-:W0:Y:S03]  /*3500*/  LDC.64 R116, c[0x0][0x478] ;  /* 0x00011e00ff747b82 */ /* 0x000e260000000a00 */
[----:B------:R-:W1:Y:S05]  /*3510*/  F2F.F16.F32 R165, R164 ;  /* 0x000000a400a57304 */ /* 0x000e6a0000200800 */
        /* <DEDUP_REMOVED lines=10> */
.L_x_5868:
[----:B------:R-:W-:Y:S05]  /*35c0*/  BSYNC.RECONVERGENT B1 ;  /* 0x0000000000017941 */ /* 0x000fea0003800200 */
.L_x_5867:
        /* <DEDUP_REMOVED lines=58> */
.L_x_5870:
[----:B------:R-:W-:Y:S05]  /*3970*/  BSYNC.RECONVERGENT B1 ;  /* 0x0000000000017941 */ /* 0x000fea0003800200 */
.L_x_5869:
        /* <DEDUP_REMOVED lines=58> */
.L_x_5872:
[----:B------:R-:W-:Y:S05]  /*3d20*/  BSYNC.RECONVERGENT B1 ;  /* 0x0000000000017941 */ /* 0x000fea0003800200 */
.L_x_5871:
        /* <DEDUP_REMOVED lines=15> */
[----:B------:R0:W-:Y:S01]  /*3e20*/  F2F.F16.F32 R158, R163 ;  /* 0x000000a3009e7304 */ /* 0x0001e20000200800 */
[----:B------:R-:W-:Y:S02]  /*3e30*/  FMUL.FTZ R149, R162, UR4 ;  /* 0x00000004a2957c20 */ /* 0x000fe40008410000 */
[----:B------:R-:W-:Y:S01]  /*3e40*/  FMUL.FTZ R164, R55, R148 ;  /* 0x0000009437a47220 */ /* 0x000fe20000410000 */
[----:B0-----:R-:W-:-:S04]  /*3e50*/  FMUL.FTZ R163, R159, UR12 ;  /* 0x0000000c9fa37c20 */ /* 0x001fc80008410000 */
[----:B------:R-:W-:Y:S02]  /*3e60*/  FMUL.FTZ R159, R163, UR4 ;  /* 0x00000004a39f7c20 */ /* 0x000fe40008410000 */
[----:B------:R-:W-:Y:S01]  /*3e70*/  F2F.F16.F32 R163, R163 ;  /* 0x000000a300a37304 */ /* 0x000fe20000200800 */
[----:B--2---:R-:W-:-:S05]  /*3e80*/  SHF.R.U32.HI R119, RZ, 0x10, R117 ;  /* 0x00000010ff777819 */ /* 0x004fca0000011675 */
[----:B------:R-:W-:-:S05]  /*3e90*/  HADD2.F32 R119, -RZ, R119.H0_H0 ;  /* 0x20000077ff777230 */ /* 0x000fca0000004100 */
[----:B------:R-:W-:Y:S02]  /*3ea0*/  FFMA.FTZ R115, R148, R119, R115 ;  /* 0x0000007794737223 */ /* 0x000fe40000010073 */
[----:B------:R0:W1:Y:S02]  /*3eb0*/  F2F.F16.F32 R119, R162 ;  /* 0x000000a200777304 */ /* 0x0000640000200800 */
[----:B0-----:R-:W-:Y:S01]  /*3ec0*/  FMUL.FTZ R162, R118, UR12 ;  /* 0x0000000c76a27c20 */ /* 0x001fe20008410000 */
[----:B-1----:R-:W-:Y:S01]  /*3ed0*/  PRMT R119, R119, 0x5410, R158 ;  /* 0x0000541077777816 */ /* 0x002fe2000000009e */
[----:B------:R-:W-:Y:S01]  /*3ee0*/  HADD2.F32 R158, -RZ, R117.H0_H0 ;  /* 0x20000075ff9e7230 */ /* 0x000fe20000004100 */
[----:B------:R-:W-:Y:S01]  /*3ef0*/  SHF.R.U64 R117, R116, 0x10, R117 ;  /* 0x0000001074757819 */ /* 0x000fe20000001275 */
[----:B------:R-:W-:-:S03]  /*3f00*/  HADD2.F32 R116, -RZ, R116.H0_H0 ;  /* 0x20000074ff747230 */ /* 0x000fc60000004100 */
[----:B------:R-:W-:Y:S01]  /*3f10*/  FFMA.FTZ R114, R149, R158, R114 ;  /* 0x0000009e95727223 */ /* 0x000fe20000010072 */
[----:B------:R-:W-:Y:S02]  /*3f20*/  HADD2.F32 R117, -RZ, R117.H0_H0 ;  /* 0x20000075ff757230 */ /* 0x000fe40000004100 */
[----:B------:R-:W-:Y:S01]  /*3f30*/  FFMA.FTZ R112, R159, R116, R112 ;  /* 0x000000749f707223 */ /* 0x000fe20000010070 */
[----:B------:R-:W-:Y:S01]  /*3f40*/  FMUL.FTZ R158, R162, UR4 ;  /* 0x00000004a29e7c20 */ /* 0x000fe20008410000 */
[----:B------:R0:W1:Y:S01]  /*3f50*/  F2F.F16.F32 R116, R162 ;  /* 0x000000a200747304 */ /* 0x0000620000200800 */
[----:B------:R-:W-:Y:S02]  /*3f60*/  FMUL.FTZ R159, R52, R159 ;  /* 0x0000009f349f7220 */ /* 0x000fe40000410000 */
[----:B------:R-:W-:Y:S01]  /*3f70*/  FFMA.FTZ R113, R158, R117, R113 ;  /* 0x000000759e717223 */ /* 0x000fe20000010071 */
[----:B------:R-:W-:-:S04]  /*3f80*/  FMUL.FTZ R158, R53, R158 ;  /* 0x0000009e359e7220 */ /* 0x000fc80000410000 */
[----:B------:R-:W-:Y:S01]  /*3f90*/  F2F.F16.F32 R159, R159 ;  /* 0x0000009f009f7304 */ /* 0x000fe20000200800 */
[----:B0-----:R-:W-:Y:S02]  /*3fa0*/  FMUL.FTZ R162, R54, R149 ;  /* 0x0000009536a27220 */ /* 0x001fe40000410000 */
[----:B------:R-:W0:Y:S01]  /*3fb0*/  LDC.64 R148, c[0x0][0x468] ;  /* 0x00011a00ff947b82 */ /* 0x000e220000000a00 */
[----:B-1----:R-:W-:-:S04]  /*3fc0*/  IMAD.WIDE.U32 R116, R116, 0x10000, RZ ;  /* 0x0001000074747825 */ /* 0x002fc800078e00ff */
[----:B------:R-:W-:Y:S01]  /*3fd0*/  F2F.F16.F32 R158, R158 ;  /* 0x0000009e009e7304 */ /* 0x000fe20000200800 */
[----:B------:R-:W-:Y:S02]  /*3fe0*/  LOP3.LUT R119, R119, R117, RZ, 0xfc, !PT ;  /* 0x0000007577777212 */ /* 0x000fe400078efcff */
[----:B------:R-:W-:Y:S02]  /*3ff0*/  LOP3.LUT R118, R116, R163, RZ, 0xfc, !PT ;  /* 0x000000a374767212 */ /* 0x000fe400078efcff */
[----:B------:R-:W1:Y:S03]  /*4000*/  LDC.64 R116, c[0x0][0x478] ;  /* 0x00011e00ff747b82 */ /* 0x000e660000000a00 */
[----:B------:R-:W-:Y:S08]  /*4010*/  F2F.F16.F32 R163, R164 ;  /* 0x000000a400a37304 */ /* 0x000ff00000200800 */
[----:B------:R-:W2:Y:S01]  /*4020*/  F2F.F16.F32 R162, R162 ;  /* 0x000000a200a27304 */ /* 0x000ea20000200800 */
[----:B0-----:R-:W-:-:S04]  /*4030*/  IMAD.WIDE.U32 R148, R138, 0x8, R148 ;  /* 0x000000088a947825 */ /* 0x001fc800078e0094 */
[----:B-1----:R-:W-:Y:S01]  /*4040*/  IMAD.WIDE.U32 R116, R138, 0x8, R116 ;  /* 0x000000088a747825 */ /* 0x002fe200078e0074 */
[----:B--2---:R-:W-:-:S04]  /*4050*/  PRMT R163, R162, 0x5410, R163 ;  /* 0x00005410a2a37816 */ /* 0x004fc800000000a3 */
[----:B------:R0:W-:Y:S02]  /*4060*/  STG.E.64 desc[UR14][R116.64], R118 ;  /* 0x0000007674007986 */ /* 0x0001e4000c101b0e */
[----:B0-----:R-:W-:-:S05]  /*4070*/  IMAD.WIDE.U32 R116, R158, 0x10000, RZ ;  /* 0x000100009e747825 */ /* 0x001fca00078e00ff */
[----:B------:R-:W-:Y:S02]  /*4080*/  LOP3.LUT R117, R163, R117, RZ, 0xfc, !PT ;  /* 0x00000075a3757212 */ /* 0x000fe400078efcff */
[----:B------:R-:W-:-:S05]  /*4090*/  LOP3.LUT R116, R116, R159, RZ, 0xfc, !PT ;  /* 0x0000009f74747212 */ /* 0x000fca00078efcff */
[----:B------:R0:W-:Y:S01]  /*40a0*/  STG.E.64 desc[UR14][R148.64], R116 ;  /* 0x0000007494007986 */ /* 0x0001e2000c101b0e */
[----:B------:R-:W-:Y:S05]  /*40b0*/  BRA `(.L_x_5864) ;  /* 0x0000002400947947 */ /* 0x000fea0003800000 */
.L_x_5854:
        /* <DEDUP_REMOVED lines=11> */
[----:B------:R-:W-:Y:S02]  /*4170*/  HADD2.F32 R149, -RZ, R149.H0_H0 ;  /* 0x20000095ff957230 */ /* 0x000fe40000004100 */
[----:B------:R-:W-:Y:S01]  /*4180*/  FFMA.FTZ R163, R142, UR5, R118 ;  /* 0x000000058ea37c23 */ /* 0x000fe20008010076 */
[----:B------:R-:W-:Y:S02]  /*4190*/  HADD2.F32 R119, -RZ, R119.H0_H0 ;  /* 0x20000077ff777230 */ /* 0x000fe40000004100 */
[----:B------:R-:W-:-:S02]  /*41a0*/  HADD2.F32 R159, -RZ, R116.H0_H0 ;  /* 0x20000074ff9f7230 */ /* 0x000fc40000004100 */
[----:B------:R-:W-:-:S04]  /*41b0*/  FADD.FTZ R116, R144, -R117 ;  /* 0x8000007590747221 */ /* 0x000fc80000010000 */
[----:B------:R-:W-:Y:S01]  /*41c0*/  FFMA.FTZ R149, R116, UR12, R149 ;  /* 0x0000000c74957c23 */ /* 0x000fe20008010095 */
[----:B------:R-:W-:Y:S01]  /*41d0*/  FFMA.FTZ R116, R143, UR5, R118 ;  /* 0x000000058f747c23 */ /* 0x000fe20008010076 */
[----:B------:R-:W-:-:S03]  /*41e0*/  FFMA.FTZ R159, R148, UR12, R159 ;  /* 0x0000000c949f7c23 */ /* 0x000fc6000801009f */
[----:B------:R-:W-:Y:S01]  /*41f0*/  FADD.FTZ R117, R141, -R116 ;  /* 0x800000748d757221 */ /* 0x000fe20000010000 */
[----:B------:R-:W-:-:S05]  /*4200*/  MOV R116, R161 ;  /* 0x000000a100747202 */ /* 0x000fca0000000f00 */
[----:B------:R-:W-:Y:S02]  /*4210*/  HADD2.F32 R148, -RZ, R116.H0_H0 ;  /* 0x20000074ff947230 */ /* 0x000fe40000004100 */
[----:B------:R-:W-:-:S03]  /*4220*/  FADD.FTZ R116, R140, -R163 ;  /* 0x800000a38c747221 */ /* 0x000fc60000010000 */
[----:B------:R-:W-:Y:S01]  /*4230*/  FFMA.FTZ R148, R117, UR12, R148 ;  /* 0x0000000c75947c23 */ /* 0x000fe20008010094 */
[----:B------:R-:W-:Y:S02]  /*4240*/  FFMA.FTZ R119, R116, UR12, R119 ;  /* 0x0000000c74777c23 */ /* 0x000fe40008010077 */
[----:B------:R-:W0:Y:S02]  /*4250*/  LDC.64 R116, c[0x0][0x390] ;  /* 0x0000e400ff747b82 */ /* 0x000e240000000a00 */
[----:B0-----:R-:W-:-:S06]  /*4260*/  IMAD.WIDE.U32 R116, R138, 0x8, R116 ;  /* 0x000000088a747825 */ /* 0x001fcc00078e0074 */
[----:B------:R-:W2:Y:S01]  /*4270*/  LDG.E.64 R116, desc[UR14][R116.64] ;  /* 0x0000000e74747981 */ /* 0x000ea2000c1e1b00 */
[----:B------:R-:W-:Y:S01]  /*4280*/  FMUL.FTZ R159, R159, UR4 ;  /* 0x000000049f9f7c20 */ /* 0x000fe20008410000 */
[----:B--2---:R-:W-:Y:S01]  /*4290*/  HADD2.F32 R158, -RZ, R116.H0_H0 ;  /* 0x20000074ff9e7230 */ /* 0x004fe20000004100 */
[----:B------:R-:W-:Y:S01]  /*42a0*/  SHF.R.U64 R162, R116, 0x10, R117 ;  /* 0x0000001074a27819 */ /* 0x000fe20000001275 */
[----:B------:R-:W-:Y:S01]  /*42b0*/  FMUL.FTZ R116, R119, UR4 ;  /* 0x0000000477747c20 */ /* 0x000fe20008410000 */
[----:B------:R-:W-:Y:S02]  /*42c0*/  FMUL.FTZ R119, R20, R159 ;  /* 0x0000009f14777220 */ /* 0x000fe40000410000 */
[----:B------:R-:W-:Y:S01]  /*42d0*/  FFMA.FTZ R96, R159, R158, R96 ;  /* 0x0000009e9f607223 */ /* 0x000fe20000010060 */
[----:B------:R-:W-:Y:S02]  /*42e0*/  HADD2.F32 R162, -RZ, R162.H0_H0 ;  /* 0x200000a2ffa27230 */ /* 0x000fe40000004100 */
[----:B------:R-:W-:Y:S01]  /*42f0*/  FMUL.FTZ R158, R149, UR4 ;  /* 0x00000004959e7c20 */ /* 0x000fe20008410000 */
[----:B------:R-:W-:Y:S01]  /*4300*/  FMUL.FTZ R149, R148, UR4 ;  /* 0x0000000494957c20 */ /* 0x000fe20008410000 */
[----:B------:R-:W-:Y:S01]  /*4310*/  FMUL.FTZ R163, R23, R116 ;  /* 0x0000007417a37220 */ /* 0x000fe20000410000 */
[----:B------:R-:W-:Y:S01]  /*4320*/  F2F.F16.F32 R119, R119 ;  /* 0x0000007700777304 */ /* 0x000fe20000200800 */
[----:B------:R-:W-:Y:S01]  /*4330*/  FFMA.FTZ R97, R158, R162, R97 ;  /* 0x000000a29e617223 */ /* 0x000fe20000010061 */
[----:B------:R-:W-:-:S02]  /*4340*/  HADD2.F32 R162, -RZ, R117.H0_H0 ;  /* 0x20000075ffa27230 */ /* 0x000fc40000004100 */
[----:B------:R-:W-:Y:S01]  /*4350*/  FMUL.FTZ R158, R21, R158 ;  /* 0x0000009e159e7220 */ /* 0x000fe20000410000 */
[----:B------:R-:W-:Y:S02]  /*4360*/  SHF.R.U32.HI R117, RZ, 0x10, R117 ;  /* 0x00000010ff757819 */ /* 0x000fe40000011675 */
[----:B------:R-:W-:Y:S01]  /*4370*/  FFMA.FTZ R98, R149, R162, R98 ;  /* 0x000000a295627223 */ /* 0x000fe20000010062 */
[----:B------:R-:W-:Y:S01]  /*4380*/  FMUL.FTZ R162, R22, R149 ;  /* 0x0000009516a27220 */ /* 0x000fe20000410000 */
[----:B------:R-:W0:Y:S01]  /*4390*/  F2F.F16.F32 R148, R158 ;  /* 0x0000009e00947304 */ /* 0x000e220000200800 */
[----:B------:R-:W-:-:S05]  /*43a0*/  HADD2.F32 R117, -RZ, R117.H0_H0 ;  /* 0x20000075ff757230 */ /* 0x000fca0000004100 */
[----:B------:R-:W-:Y:S02]  /*43b0*/  FFMA.FTZ R99, R116, R117, R99 ;  /* 0x0000007574637223 */ /* 0x000fe40000010063 */
[----:B------:R-:W-:Y:S01]  /*43c0*/  F2F.F16.F32 R162, R162 ;  /* 0x000000a200a27304 */ /* 0x000fe20000200800 */
[----:B0-----:R-:W-:-:S07]  /*43d0*/  IMAD.WIDE.U32 R148, R148, 0x10000, RZ ;  /* 0x0001000094947825 */ /* 0x001fce00078e00ff */
[----:B------:R-:W0:Y:S01]  /*43e0*/  F2F.F16.F32 R163, R163 ;  /* 0x000000a300a37304 */ /* 0x000e220000200800 */
[----:B------:R-:W-:Y:S02]  /*43f0*/  LOP3.LUT R158, R148, R119, RZ, 0xfc, !PT ;  /* 0x00000077949e7212 */ /* 0x000fe400078efcff */
[----:B0-----:R-:W-:-:S04]  /*4400*/  PRMT R159, R162, 0x5410, R163 ;  /* 0x00005410a29f7816 */ /* 0x001fc800000000a3 */
[----:B------:R-:W-:Y:S02]  /*4410*/  LOP3.LUT R159, R159, R149, RZ, 0xfc, !PT ;  /* 0x000000959f9f7212 */ /* 0x000fe400078efcff */
[----:B------:R-:W0:Y:S02]  /*4420*/  LDC.64 R148, c[0x0][0x468] ;  /* 0x00011a00ff947b82 */ /* 0x000e240000000a00 */
[C---:B0-----:R-:W-:Y:S01]  /*4430*/  IMAD.WIDE.U32 R148, R138.reuse, 0x8, R148 ;  /* 0x000000088a947825 */ /* 0x041fe200078e0094 */
[----:B------:R-:W-:-:S04]  /*4440*/  IADD3 R138, PT, PT, R138, 0x80, RZ ;  /* 0x000000808a8a7810 */ /* 0x000fc80007ffe0ff */
[----:B------:R0:W-:Y:S03]  /*4450*/  STG.E.64 desc[UR14][R148.64], R158 ;  /* 0x0000009e94007986 */ /* 0x0001e6000c101b0e */
.L_x_5875:
[----:B------:R-:W-:Y:S05]  /*4460*/  BSYNC.RECONVERGENT B1 ;  /* 0x0000000000017941 */ /* 0x000fea0003800200 */
.L_x_5874:
[----:B------:R-:W-:Y:S04]  /*4470*/  BSSY.RECONVERGENT B1, `(.L_x_5876) ;  /* 0x0000037000017945 */ /* 0x000fe80003800200 */
[----:B------:R-:W-:Y:S05]  /*4480*/  @!P2 BRA `(.L_x_5877) ;  /* 0x0000000000d4a947 */ /* 0x000fea0003800000 */
[----:B------:R-:W-:Y:S01]  /*4490*/  MOV R116, R156 ;  /* 0x0000009c00747202 */ /* 0x000fe20000000f00 */
[--C-:B------:R-:W-:Y:S01]  /*44a0*/  FFMA.FTZ R117, R137, UR5, R118.reuse ;  /* 0x0000000589757c23 */ /* 0x100fe20008010076 */
[--C-:B0-----:R-:W-:Y:S01]  /*44b0*/  SHF.R.U64 R149, R156, 0x10, R157.reuse ;  /* 0x000000109c957819 */ /* 0x101fe2000000129d */
[--C-:B------:R-:W-:Y:S01]  /*44c0*/  FFMA.FTZ R158, R0, UR5, R118.reuse ;  /* 0x00000005009e7c23 */ /* 0x100fe20008010076 */
[----:B------:R-:W-:Y:S01]  /*44d0*/  SHF.R.U32.HI R119, RZ, 0x10, R157 ;  /* 0x00000010ff777819 */ /* 0x000fe2000001169d */
[----:B------:R-:W-:Y:S02]  /*44e0*/  HADD2.F32 R159, -RZ, R116.H0_H0 ;  /* 0x20000074ff9f7230 */ /* 0x000fe40000004100 */
[----:B------:R-:W-:Y:S01]  /*44f0*/  FADD.FTZ R148, R2, -R117 ;  /* 0x8000007502947221 */ /* 0x000fe20000010000 */
[----:B------:R-:W-:Y:S01]  /*4500*/  MOV R116, R157 ;  /* 0x0000009d00747202 */ /* 0x000fe20000000f00 */
[----:B------:R-:W-:Y:S01]  /*4510*/  FFMA.FTZ R117, R3, UR5, R118 ;  /* 0x0000000503757c23 */ /* 0x000fe20008010076 */
[----:B------:R-:W-:-:S02]  /*4520*/  HADD2.F32 R149, -RZ, R149.H0_H0 ;  /* 0x20000095ff957230 */ /* 0x000fc40000004100 */
[----:B------:R-:W-:Y:S01]  /*4530*/  FFMA.FTZ R159, R148, UR12, R159 ;  /* 0x0000000c949f7c23 */ /* 0x000fe2000801009f */
[----:B------:R-:W-:Y:S01]  /*4540*/  FADD.FTZ R158, R5, -R158 ;  /* 0x8000009e059e7221 */ /* 0x000fe20000010000 */
[----:B------:R-:W-:Y:S01]  /*4550*/  FADD.FTZ R117, R4, -R117 ;  /* 0x8000007504757221 */ /* 0x000fe20000010000 */
[----:B------:R-:W-:Y:S02]  /*4560*/  HADD2.F32 R148, -RZ, R116.H0_H0 ;  /* 0x20000074ff947230 */ /* 0x000fe40000004100 */
[----:B------:R-:W-:Y:S01]  /*4570*/  FFMA.FTZ R149, R158, UR12, R149 ;  /* 0x0000000c9e957c23 */ /* 0x000fe20008010095 */
[----:B------:R-:W-:Y:S01]  /*4580*/  FFMA.FTZ R158, R6, UR5, R118 ;  /* 0x00000005069e7c23 */ /* 0x000fe20008010076 */
[----:B------:R-:W-:Y:S02]  /*4590*/  HADD2.F32 R119, -RZ, R119.H0_H0 ;  /* 0x20000077ff777230 */ /* 0x000fe40000004100 */
[----:B------:R-:W-:Y:S02]  /*45a0*/  FFMA.FTZ R148, R117, UR12, R148 ;  /* 0x0000000c75947c23 */ /* 0x000fe40008010094 */
[----:B------:R-:W0:Y:S01]  /*45b0*/  LDC.64 R116, c[0x0][0x390] ;  /* 0x0000e400ff747b82 */ /* 0x000e220000000a00 */
[----:B------:R-:W-:Y:S01]  /*45c0*/  FADD.FTZ R158, R7, -R158 ;  /* 0x8000009e079e7221 */ /* 0x000fe20000010000 */
[----:B------:R-:W-:-:S03]  /*45d0*/  FMUL.FTZ R159, R159, UR4 ;  /* 0x000000049f9f7c20 */ /* 0x000fc60008410000 */
[----:B------:R-:W-:Y:S01]  /*45e0*/  FFMA.FTZ R119, R158, UR12, R119 ;  /* 0x0000000c9e777c23 */ /* 0x000fe20008010077 */
[----:B0-----:R-:W-:-:S06]  /*45f0*/  IMAD.WIDE.U32 R116, R138, 0x8, R116 ;  /* 0x000000088a747825 */ /* 0x001fcc00078e0074 */
[----:B------:R-:W2:Y:S02]  /*4600*/  LDG.E.64 R116, desc[UR14][R116.64] ;  /* 0x0000000e74747981 */ /* 0x000ea4000c1e1b00 */
        /* <DEDUP_REMOVED lines=29> */
.L_x_5877:
[----:B------:R-:W-:Y:S05]  /*47e0*/  BSYNC.RECONVERGENT B1 ;  /* 0x0000000000017941 */ /* 0x000fea0003800200 */
.L_x_5876:
[----:B------:R-:W-:Y:S04]  /*47f0*/  BSSY.RECONVERGENT B1, `(.L_x_5878) ;  /* 0x0000037000017945 */ /* 0x000fe80003800200 */
[----:B------:R-:W-:Y:S05]  /*4800*/  @!P3 BRA `(.L_x_5879) ;  /* 0x0000000000d4b947 */ /* 0x000fea0003800000 */
[----:B------:R-:W-:Y:S01]  /*4810*/  MOV R116, R154 ;  /* 0x0000009a00747202 */ /* 0x000fe20000000f00 */
[--C-:B------:R-:W-:Y:S01]  /*4820*/  FFMA.FTZ R117, R9, UR5, R118.reuse ;  /* 0x0000000509757c23 */ /* 0x100fe20008010076 */
[--C-:B01----:R-:W-:Y:S01]  /*4830*/  SHF.R.U64 R149, R154, 0x10, R155.reuse ;  /* 0x000000109a957819 */ /* 0x103fe2000000129b */
        /* <DEDUP_REMOVED lines=50> */
.L_x_5879:
[----:B------:R-:W-:Y:S05]  /*4b60*/  BSYNC.RECONVERGENT B1 ;  /* 0x0000000000017941 */ /* 0x000fea0003800200 */
.L_x_5878:
[----:B------:R-:W-:Y:S04]  /*4b70*/  BSSY.RECONVERGENT B1, `(.L_x_5880) ;  /* 0x0000037000017945 */ /* 0x000fe80003800200 */
[----:B------:R-:W-:Y:S05]  /*4b80*/  @!P4 BRA `(.L_x_5881) ;  /* 0x0000000000d4c947 */ /* 0x000fea0003800000 */
[----:B------:R-:W-:Y:S01]  /*4b90*/  MOV R116, R152 ;  /* 0x0000009800747202 */ /* 0x000fe20000000f00 */
[--C-:B------:R-:W-:Y:S01]  /*4ba0*/  FFMA.FTZ R117, R121, UR5, R118.reuse ;  /* 0x0000000579757c23 */ /* 0x100fe20008010076 */
[--C-:B012---:R-:W-:Y:S01]  /*4bb0*/  SHF.R.U64 R149, R152, 0x10, R153.reuse ;  /* 0x0000001098957819 */ /* 0x107fe20000001299 */
        /* <DEDUP_REMOVED lines=50> */
.L_x_5881:
[----:B------:R-:W-:Y:S05]  /*4ee0*/  BSYNC.RECONVERGENT B1 ;  /* 0x0000000000017941 */ /* 0x000fea0003800200 */
.L_x_5880:
[----:B------:R-:W-:Y:S05]  /*4ef0*/  @!P5 BRA `(.L_x_5864) ;  /* 0x000000180004d947 */ /* 0x000fea0003800000 */
[----:B------:R-:W4:Y:S02]  /*4f00*/  LDC.64 R116, c[0x0][0x390] ;  /* 0x0000e400ff747b82 */ /* 0x000f240000000a00 */
[----:B----4-:R-:W-:-:S06]  /*4f10*/  IMAD.WIDE.U32 R116, R138, 0x8, R116 ;  /* 0x000000088a747825 */ /* 0x010fcc00078e0074 */
[----:B------:R-:W4:Y:S01]  /*4f20*/  LDG.E.64 R116, desc[UR14][R116.64] ;  /* 0x0000000e74747981 */ /* 0x000f22000c1e1b00 */
[----:B------:R-:W-:Y:S01]  /*4f30*/  SHF.R.U64 R119, R150, 0x10, R151 ;  /* 0x0000001096777819 */ /* 0x000fe20000001297 */
[--C-:B0123--:R-:W-:Y:S01]  /*4f40*/  FFMA.FTZ R148, R128, UR5, R118.reuse ;  /* 0x0000000580947c23 */ /* 0x10ffe20008010076 */
[--C-:B------:R-:W-:Y:S01]  /*4f50*/  FFMA.FTZ R159, R129, UR5, R118.reuse ;  /* 0x00000005819f7c23 */ /* 0x100fe20008010076 */
[----:B------:R-:W-:Y:S02]  /*4f60*/  FFMA.FTZ R162, R134, UR5, R118 ;  /* 0x0000000586a27c23 */ /* 0x000fe40008010076 */
[----:B------:R-:W-:Y:S02]  /*4f70*/  HADD2.F32 R119, -RZ, R119.H0_H0 ;  /* 0x20000077ff777230 */ /* 0x000fe40000004100 */
[----:B------:R-:W-:Y:S01]  /*4f80*/  FADD.FTZ R148, R133, -R148 ;  /* 0x8000009485947221 */ /* 0x000fe20000010000 */
[----:B------:R-:W-:Y:S01]  /*4f90*/  FADD.FTZ R158, R130, -R159 ;  /* 0x8000009f829e7221 */ /* 0x000fe20000010000 */
[----:B------:R-:W-:-:S02]  /*4fa0*/  FFMA.FTZ R159, R131, UR5, R118 ;  /* 0x00000005839f7c23 */ /* 0x000fc40008010076 */
[----:B------:R-:W-:Y:S01]  /*4fb0*/  FFMA.FTZ R148, R148, UR12, R119 ;  /* 0x0000000c94947c23 */ /* 0x000fe20008010077 */
[----:B------:R-:W-:-:S03]  /*4fc0*/  MOV R119, R150 ;  /* 0x0000009600777202 */ /* 0x000fc60000000f00 */
[----:B------:R-:W-:Y:S02]  /*4fd0*/  FMUL.FTZ R148, R148, UR4 ;  /* 0x0000000494947c20 */ /* 0x000fe40008410000 */
[----:B------:R-:W-:-:S05]  /*4fe0*/  HADD2.F32 R119, -RZ, R119.H0_H0 ;  /* 0x20000077ff777230 */ /* 0x000fca0000004100 */
[----:B------:R-:W-:Y:S01]  /*4ff0*/  FFMA.FTZ R119, R158, UR12, R119 ;  /* 0x0000000c9e777c23 */ /* 0x000fe20008010077 */
[----:B------:R-:W-:Y:S01]  /*5000*/  FADD.FTZ R158, R132, -R159 ;  /* 0x8000009f849e7221 */ /* 0x000fe20000010000 */
[----:B------:R-:W-:Y:S02]  /*5010*/  FADD.FTZ R159, R135, -R162 ;  /* 0x800000a2879f7221 */ /* 0x000fe40000010000 */
[----:B------:R-:W-:Y:S01]  /*5020*/  FMUL.FTZ R119, R119, UR4 ;  /* 0x0000000477777c20 */ /* 0x000fe20008410000 */
[----:B----4-:R-:W-:Y:S01]  /*5030*/  SHF.R.U64 R149, R116, 0x10, R117 ;  /* 0x0000001074957819 */ /* 0x010fe20000001275 */
[----:B------:R-:W-:-:S04]  /*5040*/  HADD2.F32 R116, -RZ, R116.H0_H0 ;  /* 0x20000074ff747230 */ /* 0x000fc80000004100 */
[----:B------:R-:W-:Y:S02]  /*5050*/  HADD2.F32 R149, -RZ, R149.H0_H0 ;  /* 0x20000095ff957230 */ /* 0x000fe40000004100 */
[----:B------:R-:W-:Y:S01]  /*5060*/  FFMA.FTZ R112, R119, R116, R112 ;  /* 0x0000007477707223 */ /* 0x000fe20000010070 */
[----:B------:R-:W-:Y:S02]  /*5070*/  FMUL.FTZ R116, R52, R119 ;  /* 0x0000007734747220 */ /* 0x000fe40000410000 */
[----:B------:R-:W-:Y:S01]  /*5080*/  FFMA.FTZ R113, R148, R149, R113 ;  /* 0x0000009594717223 */ /* 0x000fe20000010071 */
[----:B------:R-:W-:-:S05]  /*5090*/  MOV R149, R151 ;  /* 0x0000009700957202 */ /* 0x000fca0000000f00 */
[----:B------:R-:W-:-:S05]  /*50a0*/  HADD2.F32 R149, -RZ, R149.H0_H0 ;  /* 0x20000095ff957230 */ /* 0x000fca0000004100 */
[----:B------:R-:W-:Y:S01]  /*50b0*/  FFMA.FTZ R149, R158, UR12, R149 ;  /* 0x0000000c9e957c23 */ /* 0x000fe20008010095 */
[----:B------:R-:W-:-:S03]  /*50c0*/  SHF.R.U32.HI R158, RZ, 0x10, R151 ;  /* 0x00000010ff9e7819 */ /* 0x000fc60000011697 */
[----:B------:R-:W-:Y:S02]  /*50d0*/  FMUL.FTZ R149, R149, UR4 ;  /* 0x0000000495957c20 */ /* 0x000fe40008410000 */
[----:B------:R-:W-:Y:S02]  /*50e0*/  HADD2.F32 R118, -RZ, R158.H0_H0 ;  /* 0x2000009eff767230 */ /* 0x000fe40000004100 */
[----:B------:R-:W-:-:S03]  /*50f0*/  FMUL.FTZ R162, R54, R149 ;  /* 0x0000009536a27220 */ /* 0x000fc60000410000 */
[----:B------:R-:W-:Y:S01]  /*5100*/  FFMA.FTZ R158, R159, UR12, R118 ;  /* 0x0000000c9f9e7c23 */ /* 0x000fe20008010076 */
[----:B------:R-:W-:Y:S01]  /*5110*/  FMUL.FTZ R118, R53, R148 ;  /* 0x0000009435767220 */ /* 0x000fe20000410000 */
[----:B------:R-:W-:Y:S01]  /*5120*/  F2F.F16.F32 R159, R116 ;  /* 0x00000074009f7304 */ /* 0x000fe20000200800 */
[----:B------:R-:W-:Y:S02]  /*5130*/  HADD2.F32 R148, -RZ, R117.H0_H0 ;  /* 0x20000075ff947230 */ /* 0x000fe40000004100 */
[----:B------:R-:W-:Y:S01]  /*5140*/  FMUL.FTZ R158, R158, UR4 ;  /* 0x000000049e9e7c20 */ /* 0x000fe20008410000 */
[----:B------:R-:W-:-:S03]  /*5150*/  SHF.R.U32.HI R117, RZ, 0x10, R117 ;  /* 0x00000010ff757819 */ /* 0x000fc60000011675 */
[----:B------:R-:W-:Y:S01]  /*5160*/  FMUL.FTZ R163, R55, R158 ;  /* 0x0000009e37a37220 */ /* 0x000fe20000410000 */
[----:B------:R-:W-:Y:S01]  /*5170*/  FFMA.FTZ R114, R149, R148, R114 ;  /* 0x0000009495727223 */ /* 0x000fe20000010072 */
        /* <DEDUP_REMOVED lines=10> */
[----:B0-----:R-:W-:-:S05]  /*5220*/  IMAD.WIDE.U32 R118, R138, 0x8, R118 ;  /* 0x000000088a767825 */ /* 0x001fca00078e0076 */
[----:B------:R4:W-:Y:S01]  /*5230*/  STG.E.64 desc[UR14][R118.64], R148 ;  /* 0x0000009476007986 */ /* 0x0009e2000c101b0e */
[----:B------:R-:W-:Y:S05]  /*5240*/  BRA `(.L_x_5864) ;  /* 0x0000001400307947 */ /* 0x000fea0003800000 */
.L_x_5873:
        /* <DEDUP_REMOVED lines=8> */
[----:B------:R-:W-:Y:S01]  /*52d0*/  MOV R117, R161 ;  /* 0x000000a100757202 */ /* 0x000fe20000000f00 */
[----:B------:R-:W-:Y:S02]  /*52e0*/  HADD2.F32 R148, -RZ, R148.H0_H0 ;  /* 0x20000094ff947230 */ /* 0x000fe40000004100 */
[----:B------:R-:W-:Y:S01]  /*52f0*/  FADD.FTZ R149, R140, -R149 ;  /* 0x800000958c957221 */ /* 0x000fe20000010000 */
[----:B------:R-:W-:Y:S01]  /*5300*/  FFMA.FTZ R119, R116, UR12, R119 ;  /* 0x0000000c74777c23 */ /* 0x000fe20008010077 */
[----:B------:R-:W-:Y:S01]  /*5310*/  FFMA.FTZ R116, R143, UR5, R118 ;  /* 0x000000058f747c23 */ /* 0x000fe20008010076 */
[----:B------:R-:W-:-:S02]  /*5320*/  HADD2.F32 R117, -RZ, R117.H0_H0 ;  /* 0x20000075ff757230 */ /* 0x000fc40000004100 */
[----:B------:R-:W-:Y:S01]  /*5330*/  FFMA.FTZ R162, R149, UR12, R148 ;  /* 0x0000000c95a27c23 */ /* 0x000fe20008010094 */
[----:B------:R-:W-:Y:S01]  /*5340*/  SHF.R.U64 R148, R160, 0x10, R161 ;  /* 0x00000010a0947819 */ /* 0x000fe200000012a1 */
[----:B------:R-:W-:Y:S01]  /*5350*/  FADD.FTZ R116, R141, -R116 ;  /* 0x800000748d747221 */ /* 0x000fe20000010000 */
[----:B------:R-:W-:Y:S03]  /*5360*/  F2F.F16.F32 R163, R119 ;  /* 0x0000007700a37304 */ /* 0x000fe60000200800 */
[----:B------:R-:W-:Y:S01]  /*5370*/  FFMA.FTZ R158, R116, UR12, R117 ;  /* 0x0000000c749e7c23 */ /* 0x000fe20008010075 */
[----:B------:R-:W-:Y:S01]  /*5380*/  FFMA.FTZ R117, R146, UR5, R118 ;  /* 0x0000000592757c23 */ /* 0x000fe20008010076 */
[----:B------:R-:W-:-:S03]  /*5390*/  HADD2.F32 R148, -RZ, R148.H0_H0 ;  /* 0x20000094ff947230 */ /* 0x000fc60000004100 */
[----:B------:R-:W-:Y:S01]  /*53a0*/  FADD.FTZ R117, R144, -R117 ;  /* 0x8000007590757221 */ /* 0x000fe20000010000 */
[----:B------:R-:W-:Y:S03]  /*53b0*/  F2F.F16.F32 R116, R158 ;  /* 0x0000009e00747304 */ /* 0x000fe60000200800 */
[----:B------:R-:W-:-:S05]  /*53c0*/  FFMA.FTZ R159, R117, UR12, R148 ;  /* 0x0000000c759f7c23 */ /* 0x000fca0008010094 */
[----:B------:R-:W0:Y:S02]  /*53d0*/  F2F.F16.F32 R117, R162 ;  /* 0x000000a200757304 */ /* 0x000e240000200800 */
[----:B0-----:R-:W-:-:S06]  /*53e0*/  PRMT R149, R116, 0x5410, R117 ;  /* 0x0000541074957816 */ /* 0x001fcc0000000075 */
[----:B------:R-:W0:Y:S02]  /*53f0*/  F2F.F16.F32 R116, R159 ;  /* 0x0000009f00747304 */ /* 0x000e240000200800 */
        /* <DEDUP_REMOVED lines=8> */
[----:B--2---:R-:W-:-:S05]  /*5480*/  HADD2.F32 R164, -RZ, R116.H0_H0 ;  /* 0x20000074ffa47230 */ /* 0x004fca0000004100 */
[----:B------:R-:W-:Y:S01]  /*5490*/  FFMA.FTZ R96, R163, R164, R96 ;  /* 0x000000a4a3607223 */ /* 0x000fe20000010060 */
[--C-:B------:R-:W-:Y:S01]  /*54a0*/  SHF.R.U64 R164, R116, 0x10, R117.reuse ;  /* 0x0000001074a47819 */ /* 0x100fe20000001275 */
[----:B------:R-:W-:Y:S01]  /*54b0*/  FMUL.FTZ R163, R20, R163 ;  /* 0x000000a314a37220 */ /* 0x000fe20000410000 */
[----:B------:R-:W-:-:S03]  /*54c0*/  SHF.R.U32.HI R116, RZ, 0x10, R117 ;  /* 0x00000010ff747819 */ /* 0x000fc60000011675 */
[----:B------:R-:W-:Y:S02]  /*54d0*/  HADD2.F32 R119, -RZ, R164.H0_H0 ;  /* 0x200000a4ff777230 */ /* 0x000fe40000004100 */
[----:B------:R-:W-:Y:S01]  /*54e0*/  FMUL.FTZ R164, R159, UR4 ;  /* 0x000000049fa47c20 */ /* 0x000fe20008410000 */
[----:B------:R-:W-:Y:S01]  /*54f0*/  HADD2.F32 R116, -RZ, R116.H0_H0 ;  /* 0x20000074ff747230 */ /* 0x000fe20000004100 */
[----:B------:R-:W-:Y:S02]  /*5500*/  F2F.F16.F32 R163, R163 ;  /* 0x000000a300a37304 */ /* 0x000fe40000200800 */
[----:B------:R-:W-:Y:S01]  /*5510*/  FFMA.FTZ R97, R164, R119, R97 ;  /* 0x00000077a4617223 */ /* 0x000fe20000010061 */
[----:B------:R-:W-:Y:S01]  /*5520*/  FMUL.FTZ R119, R158, UR4 ;  /* 0x000000049e777c20 */ /* 0x000fe20008410000 */
[----:B------:R-:W-:Y:S02]  /*5530*/  HADD2.F32 R158, -RZ, R117.H0_H0 ;  /* 0x20000075ff9e7230 */ /* 0x000fe40000004100 */
[----:B------:R-:W-:Y:S01]  /*5540*/  FFMA.FTZ R99, R162, R116, R99 ;  /* 0x00000074a2637223 */ /* 0x000fe20000010063 */
[----:B------:R-:W-:Y:S01]  /*5550*/  FMUL.FTZ R164, R21, R164 ;  /* 0x000000a415a47220 */ /* 0x000fe20000410000 */
[----:B------:R-:W0:Y:S01]  /*5560*/  LDC.64 R116, c[0x0][0x478] ;  /* 0x00011e00ff747b82 */ /* 0x000e220000000a00 */
[----:B------:R-:W-:Y:S01]  /*5570*/  FMUL.FTZ R162, R23, R162 ;  /* 0x000000a217a27220 */ /* 0x000fe20000410000 */
[----:B------:R-:W-:Y:S01]  /*5580*/  FFMA.FTZ R98, R119, R158, R98 ;  /* 0x0000009e77627223 */ /* 0x000fe20000010062 */
[----:B------:R-:W-:-:S02]  /*5590*/  FMUL.FTZ R119, R22, R119 ;  /* 0x0000007716777220 */ /* 0x000fc40000410000 */
[----:B------:R-:W-:Y:S03]  /*55a0*/  F2F.F16.F32 R164, R164 ;  /* 0x000000a400a47304 */ /* 0x000fe60000200800 */
[----:B------:R-:W1:Y:S05]  /*55b0*/  LDC.64 R158, c[0x0][0x468] ;  /* 0x00011a00ff9e7b82 */ /* 0x000e6a0000000a00 */
[----:B------:R-:W-:Y:S08]  /*55c0*/  F2F.F16.F32 R119, R119 ;  /* 0x0000007700777304 */ /* 0x000ff00000200800 */
[----:B------:R-:W2:Y:S01]  /*55d0*/  F2F.F16.F32 R162, R162 ;  /* 0x000000a200a27304 */ /* 0x000ea20000200800 */
        /* <DEDUP_REMOVED lines=9> */
.L_x_5883:
[----:B------:R-:W-:Y:S05]  /*5670*/  BSYNC.RECONVERGENT B1 ;  /* 0x0000000000017941 */ /* 0x000fea0003800200 */
.L_x_5882:
        /* <DEDUP_REMOVED lines=11> */
[----:B------:R-:W-:Y:S01]  /*5730*/  MOV R116, R157 ;  /* 0x0000009d00747202 */ /* 0x000fe20000000f00 */
[--C-:B------:R-:W-:Y:S01]  /*5740*/  FFMA.FTZ R117, R3, UR5, R118.reuse ;  /* 0x0000000503757c23 */ /* 0x100fe20008010076 */
[----:B------:R-:W-:Y:S01]  /*5750*/  FFMA.FTZ R162, R148, UR12, R149 ;  /* 0x0000000c94a27c23 */ /* 0x000fe20008010095 */
[----:B------:R-:W-:Y:S01]  /*5760*/  FFMA.FTZ R148, R0, UR5, R118 ;  /* 0x0000000500947c23 */ /* 0x000fe20008010076 */
[----:B------:R-:W-:Y:S01]  /*5770*/  F2F.F16.F32 R163, R119 ;  /* 0x0000007700a37304 */ /* 0x000fe20000200800 */
[----:B------:R-:W-:-:S02]  /*5780*/  HADD2.F32 R158, -RZ, R116.H0_H0 ;  /* 0x20000074ff9e7230 */ /* 0x000fc40000004100 */
[----:B------:R-:W-:Y:S01]  /*5790*/  FADD.FTZ R117, R4, -R117 ;  /* 0x8000007504757221 */ /* 0x000fe20000010000 */
[----:B------:R-:W-:-:S03]  /*57a0*/  FADD.FTZ R148, R5, -R148 ;  /* 0x8000009405947221 */ /* 0x000fc60000010000 */
[----:B------:R-:W-:Y:S01]  /*57b0*/  FFMA.FTZ R158, R117, UR12, R158 ;  /* 0x0000000c759e7c23 */ /* 0x000fe2000801009e */
[----:B------:R-:W-:-:S03]  /*57c0*/  SHF.R.U64 R117, R156, 0x10, R157 ;  /* 0x000000109c757819 */ /* 0x000fc6000000129d */
[----:B------:R-:W-:Y:S02]  /*57d0*/  F2F.F16.F32 R116, R158 ;  /* 0x0000009e00747304 */ /* 0x000fe40000200800 */
[----:B------:R-:W-:-:S05]  /*57e0*/  HADD2.F32 R117, -RZ, R117.H0_H0 ;  /* 0x20000075ff757230 */ /* 0x000fca0000004100 */
[----:B------:R-:W-:Y:S02]  /*57f0*/  FFMA.FTZ R159, R148, UR12, R117 ;  /* 0x0000000c949f7c23 */ /* 0x000fe40008010075 */
        /* <DEDUP_REMOVED lines=42> */
.L_x_5885:
[----:B------:R-:W-:Y:S05]  /*5aa0*/  BSYNC.RECONVERGENT B1 ;  /* 0x0000000000017941 */ /* 0x000fea0003800200 */
.L_x_5884:
        /* <DEDUP_REMOVED lines=66> */
.L_x_5887:
[----:B------:R-:W-:Y:S05]  /*5ed0*/  BSYNC.RECONVERGENT B1 ;  /* 0x0000000000017941 */ /* 0x000fea0003800200 */
.L_x_5886:
        /* <DEDUP_REMOVED lines=66> */
.L_x_5889:
[----:B------:R-:W-:Y:S05]  /*6300*/  BSYNC.RECONVERGENT B1 ;  /* 0x0000000000017941 */ /* 0x000fea0003800200 */
.L_x_5888:
        /* <DEDUP_REMOVED lines=14> */
[----:B------:R-:W-:Y:S02]  /*63f0*/  F2F.F16.F32 R116, R148 ;  /* 0x0000009400747304 */ /* 0x000fe40000200800 */
[----:B------:R-:W-:-:S02]  /*6400*/  HADD2.F32 R162, -RZ, R117.H0_H0 ;  /* 0x20000075ffa27230 */ /* 0x000fc40000004100 */
[----:B------:R-:W-:Y:S01]  /*6410*/  FFMA.FTZ R117, R129, UR5, R118 ;  /* 0x0000000581757c23 */ /* 0x000fe20008010076 */
[----:B------:R-:W-:-:S03]  /*6420*/  MOV R118, R150 ;  /* 0x0000009600767202 */ /* 0x000fc60000000f00 */
[----:B------:R-:W-:Y:S01]  /*6430*/  FADD.FTZ R117, R130, -R117 ;  /* 0x8000007582757221 */ /* 0x000fe20000010000 */
[----:B------:R-:W-:Y:S01]  /*6440*/  FFMA.FTZ R149, R149, UR12, R162 ;  /* 0x0000000c95957c23 */ /* 0x000fe200080100a2 */
[----:B------:R-:W-:Y:S01]  /*6450*/  HADD2.F32 R118, -RZ, R118.H0_H0 ;  /* 0x20000076ff767230 */ /* 0x000fe20000004100 */
[----:B------:R-:W0:Y:S04]  /*6460*/  F2F.F16.F32 R119, R158 ;  /* 0x0000009e00777304 */ /* 0x000e280000200800 */
[----:B------:R-:W-:-:S04]  /*6470*/  FFMA.FTZ R159, R117, UR12, R118 ;  /* 0x0000000c759f7c23 */ /* 0x000fc80008010076 */
[----:B------:R-:W1:Y:S01]  /*6480*/  F2F.F16.F32 R117, R149 ;  /* 0x0000009500757304 */ /* 0x000e620000200800 */
[----:B0-----:R-:W-:-:S07]  /*6490*/  PRMT R119, R116, 0x5410, R119 ;  /* 0x0000541074777816 */ /* 0x001fce0000000077 */
[----:B------:R-:W0:Y:S01]  /*64a0*/  F2F.F16.F32 R163, R159 ;  /* 0x0000009f00a37304 */ /* 0x000e220000200800 */
        /* <DEDUP_REMOVED lines=15> */
[----:B------:R-:W-:Y:S02]  /*65a0*/  HADD2.F32 R116, -RZ, R116.H0_H0 ;  /* 0x20000074ff747230 */ /* 0x000fe40000004100 */
[----:B------:R-:W-:Y:S01]  /*65b0*/  FMUL.FTZ R149, R148, UR4 ;  /* 0x0000000494957c20 */ /* 0x000fe20008410000 */
[----:B------:R-:W-:Y:S02]  /*65c0*/  HADD2.F32 R148, -RZ, R117.H0_H0 ;  /* 0x20000075ff947230 */ /* 0x000fe40000004100 */
[----:B------:R-:W-:Y:S01]  /*65d0*/  FFMA.FTZ R113, R162, R159, R113 ;  /* 0x0000009fa2717223 */ /* 0x000fe20000010071 */
[----:B------:R-:W-:Y:S01]  /*65e0*/  FMUL.FTZ R159, R53, R162 ;  /* 0x000000a2359f7220 */ /* 0x000fe20000410000 */
[----:B------:R-:W-:Y:S01]  /*65f0*/  FFMA.FTZ R115, R158, R116, R115 ;  /* 0x000000749e737223 */ /* 0x000fe20000010073 */
[----:B------:R-:W-:Y:S01]  /*6600*/  FMUL.FTZ R162, R54, R149 ;  /* 0x0000009536a27220 */ /* 0x000fe20000410000 */
[----:B------:R-:W0:Y:S01]  /*6610*/  LDC.64 R116, c[0x0][0x478] ;  /* 0x00011e00ff747b82 */ /* 0x000e220000000a00 */
[----:B------:R-:W-:Y:S01]  /*6620*/  FFMA.FTZ R114, R149, R148, R114 ;  /* 0x0000009495727223 */ /* 0x000fe20000010072 */
[----:B------:R-:W-:Y:S01]  /*6630*/  FMUL.FTZ R158, R55, R158 ;  /* 0x0000009e379e7220 */ /* 0x000fe20000410000 */
[----:B------:R-:W-:Y:S05]  /*6640*/  F2F.F16.F32 R159, R159 ;  /* 0x0000009f009f7304 */ /* 0x000fea0000200800 */
[----:B------:R-:W1:Y:S03]  /*6650*/  LDC.64 R148, c[0x0][0x468] ;  /* 0x00011a00ff947b82 */ /* 0x000e660000000a00 */
[----:B------:R-:W-:Y:S08]  /*6660*/  F2F.F16.F32 R162, R162 ;  /* 0x000000a200a27304 */ /* 0x000ff00000200800 */
[----:B------:R-:W2:Y:S01]  /*6670*/  F2F.F16.F32 R165, R158 ;  /* 0x0000009e00a57304 */ /* 0x000ea20000200800 */
[----:B0-----:R-:W-:-:S07]  /*6680*/  IMAD.WIDE.U32 R116, R138, 0x8, R116 ;  /* 0x000000088a747825 */ /* 0x001fce00078e0074 */
[----:B------:R-:W0:Y:S01]  /*6690*/  F2F.F16.F32 R163, R163 ;  /* 0x000000a300a37304 */ /* 0x000e220000200800 */
[----:B------:R3:W-:Y:S01]  /*66a0*/  STG.E.64 desc[UR14][R116.64], R118 ;  /* 0x0000007674007986 */ /* 0x0007e2000c101b0e */
[----:B-1----:R-:W-:Y:S01]  /*66b0*/  IMAD.WIDE.U32 R148, R138, 0x8, R148 ;  /* 0x000000088a947825 */ /* 0x002fe200078e0094 */
[----:B--2---:R-:W-:-:S03]  /*66c0*/  PRMT R165, R162, 0x5410, R165 ;  /* 0x00005410a2a57816 */ /* 0x004fc600000000a5 */
[----:B---3--:R-:W-:-:S05]  /*66d0*/  IMAD.WIDE.U32 R116, R159, 0x10000, RZ ;  /* 0x000100009f747825 */ /* 0x008fca00078e00ff */
[----:B------:R-:W-:Y:S02]  /*66e0*/  LOP3.LUT R117, R165, R117, RZ, 0xfc, !PT ;  /* 0x00000075a5757212 */ /* 0x000fe400078efcff */
[----:B0-----:R-:W-:-:S05]  /*66f0*/  LOP3.LUT R116, R116, R163, RZ, 0xfc, !PT ;  /* 0x000000a374747212 */ /* 0x001fca00078efcff */
[----:B------:R0:W-:Y:S02]  /*6700*/  STG.E.64 desc[UR14][R148.64], R116 ;  /* 0x0000007494007986 */ /* 0x0001e4000c101b0e */
.L_x_5864:
[----:B------:R-:W-:Y:S05]  /*6710*/  BSYNC.RECONVERGENT B0 ;  /* 0x0000000000007941 */ /* 0x000fea0003800200 */
.L_x_5853:
[----:B------:R-:W-:Y:S02]  /*6720*/  UIADD3 UR7, UPT, UPT, UR7, UR22, URZ ;  /* 0x0000001607077290 */ /* 0x000fe4000fffe0ff */
[----:B------:R-:W-:Y:S02]  /*6730*/  UPLOP3.LUT UP2, UPT, UPT, UPT, UP2, 0x40, 0x4 ;  /* 0x000000000004789c */ /* 0x000fe40003f4e820 */
[----:B------:R-:W-:-:S09]  /*6740*/  UISETP.GE.AND UP1, UPT, UR7, UR23, UPT ;  /* 0x000000170700728c */ /* 0x000fd2000bf26270 */
[----:B------:R-:W-:Y:S05]  /*6750*/  BRA.U !UP1, `(.L_x_5890) ;  /* 0xffffffa109187547 */ /* 0x000fea000b83ffff */
.L_x_5840:
        /* <DEDUP_REMOVED lines=16> */
.L_x_5892:
[----:B------:R-:W-:Y:S05]  /*6860*/  BSYNC.RECONVERGENT B0 ;  /* 0x0000000000007941 */ /* 0x000fea0003800200 */
.L_x_5891:
        /* <DEDUP_REMOVED lines=12> */
.L_x_5894:
[----:B------:R-:W-:Y:S05]  /*6930*/  BSYNC.RECONVERGENT B0 ;  /* 0x0000000000007941 */ /* 0x000fea0003800200 */
.L_x_5893:
        /* <DEDUP_REMOVED lines=12> */
.L_x_5896:
[----:B------:R-:W-:Y:S05]  /*6a00*/  BSYNC.RECONVERGENT B0 ;  /* 0x0000000000007941 */ /* 0x000fea0003800200 */
.L_x_5895:
        /* <DEDUP_REMOVED lines=12> */
.L_x_5898:
[----:B------:R-:W-:Y:S05]  /*6ad0*/  BSYNC.RECONVERGENT B0 ;  /* 0x0000000000007941 */ /* 0x000fea0003800200 */
.L_x_5897:
        /* <DEDUP_REMOVED lines=11> */
.L_x_5899:
        /* <DEDUP_REMOVED lines=15> */
.L_x_10884:


//--------------------- .text._ZN10layer_norm13ln_bwd_kernelINS_13Kernel_traitsIf6__halfS2_S2_fjLj2560ELj1ELj1ELj4ELj8ENS_18Kernel_traits_baseILj2560EfS2_S2_S2_fjLj128EEEEELb0ELb1ELb0ELb1EEEvNS_9BwdParamsE --------------------------
	.section	.text._ZN10layer_norm13ln_bwd_kernelINS_13Kernel_traitsIf6__halfS2_S2_fjLj2560ELj1ELj1ELj4ELj8ENS_18Kernel_traits_baseILj2560EfS2_S2_S2_fjLj128EEEEELb0ELb1ELb0ELb1EEEvNS_9BwdParamsE,"ax",@progbits
	.align	128
        .global         _ZN10layer_norm13ln_bwd_kernelINS_13Kernel_traitsIf6__halfS2_S2_fjLj2560ELj1ELj1ELj4ELj8ENS_18Kernel_traits_baseILj2560EfS2_S2_S2_fjLj128EEEEELb0ELb1ELb0ELb1EEEvNS_9BwdParamsE
        .type           _ZN10layer_norm13ln_bwd_kernelINS_13Kernel_traitsIf6__halfS2_S2_fjLj2560ELj1ELj1ELj4ELj8ENS_18Kernel_traits_baseILj2560EfS2_S2_S2_fjLj128EEEEELb0ELb1ELb0ELb1EEEvNS_9BwdParamsE,@function
        .size           _ZN10layer_norm13ln_bwd_kernelINS_13Kernel_traitsIf6__halfS2_S2_fjLj2560ELj1ELj1ELj4ELj8ENS_18Kernel_traits_baseILj2560EfS2_S2_S2_fjLj128EEEEELb0ELb1ELb0ELb1EEEvNS_9BwdParamsE,(.L_x_10885 - _ZN10layer_norm13ln_bwd_kernelINS_13Kernel_traitsIf6__halfS2_S2_fjLj2560ELj1ELj1ELj4ELj8ENS_18Kernel_traits_baseILj2560EfS2_S2_S2_fjLj128EEEEELb0ELb1ELb0ELb1EEEvNS_9BwdParamsE)
        .other          _ZN10layer_norm13ln_bwd_kernelINS_13Kernel_traitsIf6__halfS2_S2_fjLj2560ELj1ELj1ELj4ELj8ENS_18Kernel_traits_baseILj2560EfS2_S2_S2_fjLj128EEEEELb0ELb1ELb0ELb1EEEvNS_9BwdParamsE,@"STO_CUDA_ENTRY STV_DEFAULT"
_ZN10layer_norm13ln_bwd_kernelINS_13Kernel_traitsIf6__halfS2_S2_fjLj2560ELj1ELj1ELj4ELj8ENS_18Kernel_traits_baseILj2560EfS2_S2_S2_fjLj128EEEEELb0ELb1ELb0ELb1EEEvNS_9BwdParamsE:
.text._ZN10layer_norm13ln_bwd_kernelINS_13Kernel_traitsIf6__halfS2_S2_fjLj2560ELj1ELj1ELj4ELj8ENS_18Kernel_traits_baseILj2560EfS2_S2_S2_fjLj128EEEEELb0ELb1ELb0ELb1EEEvNS_9BwdParamsE:
        /* <DEDUP_REMOVED lines=92> */
.L_x_5909:
        /* <DEDUP_REMOVED lines=37> */
[--C-:B------:R-:W-:Y:S02]  /*0810*/  IMAD.WIDE.U32 R50, R143, 0x8, R138.reuse ;  /* 0x000000088f327825 */ /* 0x100fe400078e008a */
[----:B------:R-:W4:Y:S02]  /*0820*/  LDG.E.64 R124, desc[UR8][R124.64] ;  /* 0x000000087c7c7981 */ /* 0x000f24000c1e1b00 */
[----:B0-----:R-:W-:-:S02]  /*0830*/  IMAD.WIDE.U32 R44, R122, 0x8, R138 ;  /* 0x000000087a2c7825 */ /* 0x001fc400078e008a */
[----:B------:R-:W4:Y:S02]  /*0840*/  LDG.E.64 R50, desc[UR8][R50.64] ;  /* 0x0000000832327981 */ /* 0x000f24000c1e1b00 */
[--C-:B---3--:R-:W-:Y:S02]  /*0850*/  IMAD.WIDE.U32 R46, R141, 0x8, R138.reuse ;  /* 0x000000088d2e7825 */ /* 0x108fe400078e008a */
[----:B------:R-:W3:Y:S04]  /*0860*/  LDG.E.64 R44, desc[UR8][R44.64] ;  /* 0x000000082c2c7981 */ /* 0x000ee8000c1e1b00 */
[----:B------:R-:W3:Y:S01]  /*0870*/  LDG.E.64 R46, desc[UR8][R46.64] ;  /* 0x000000082e2e7981 */ /* 0x000ee2000c1e1b00 */
[----:B------:R-:W-:-:S05]  /*0880*/  IMAD.WIDE.U32 R136, R133, 0x8, R138 ;  /* 0x0000000885887825 */ /* 0x000fca00078e008a */
[----:B------:R0:W3:Y:S01]  /*0890*/  LDG.E.64 R48, desc[UR8][R136.64] ;  /* 0x0000000888307981 */ /* 0x0000e2000c1e1b00 */
[----:B--2---:R-:W-:Y:S01]  /*08a0*/  HADD2.F32 R139, -RZ, R145.H0_H0 ;  /* 0x20000091ff8b7230 */ /* 0x004fe20000004100 */
[----:B------:R-:W-:Y:S01]  /*08b0*/  SHF.R.U64 R146, R144, 0x10, R145 ;  /* 0x0000001090927819 */ /* 0x000fe20000001291 */
[----:B------:R-:W-:Y:S01]  /*08c0*/  HADD2.F32 R131, -RZ, R144.H0_H0 ;  /* 0x20000090ff837230 */ /* 0x000fe20000004100 */
[----:B----4-:R-:W-:Y:S01]  /*08d0*/  SHF.R.U64 R142, R148, 0x10, R149 ;  /* 0x00000010948e7819 */ /* 0x010fe20000001295 */
[----:B------:R-:W-:Y:S01]  /*08e0*/  HADD2.F32 R147, -RZ, R149.H0_H0 ;  /* 0x20000095ff937230 */ /* 0x000fe20000004100 */
[----:B------:R-:W-:Y:S01]  /*08f0*/  SHF.R.U32.HI R144, RZ, 0x10, R145 ;  /* 0x00000010ff907819 */ /* 0x000fe20000011691 */
[----:B------:R-:W-:Y:S01]  /*0900*/  HADD2.F32 R145, -RZ, R148.H0_H0 ;  /* 0x20000094ff917230 */ /* 0x000fe20000004100 */
[----:B------:R-:W-:Y:S01]  /*0910*/  SHF.R.U32.HI R140, RZ, 0x10, R149 ;  /* 0x00000010ff8c7819 */ /* 0x000fe20000011695 */
[----:B------:R-:W-:Y:S01]  /*0920*/  HADD2.F32 R149, -RZ, R150.H0_H0 ;  /* 0x20000096ff957230 */ /* 0x000fe20000004100 */
[----:B------:R-:W-:-:S02]  /*0930*/  SHF.R.U64 R138, R150, 0x10, R151 ;  /* 0x00000010968a7819 */ /* 0x000fc40000001297 */
[----:B0-----:R-:W-:Y:S01]  /*0940*/  SHF.R.U32.HI R136, RZ, 0x10, R151 ;  /* 0x00000010ff887819 */ /* 0x001fe20000011697 */
[----:B------:R-:W-:Y:S01]  /*0950*/  HADD2.F32 R153, -RZ, R128.H0_H0 ;  /* 0x20000080ff997230 */ /* 0x000fe20000004100 */
[--C-:B------:R-:W-:Y:S01]  /*0960*/  SHF.R.U64 R134, R128, 0x10, R129.reuse ;  /* 0x0000001080867819 */ /* 0x100fe20000001281 */
[----:B------:R-:W-:Y:S01]  /*0970*/  HADD2.F32 R155, -RZ, R129.H0_H0 ;  /* 0x20000081ff9b7230 */ /* 0x000fe20000004100 */
[----:B------:R-:W-:Y:S01]  /*0980*/  SHF.R.U32.HI R132, RZ, 0x10, R129 ;  /* 0x00000010ff847819 */ /* 0x000fe20000011681 */
[----:B------:R-:W-:Y:S01]  /*0990*/  HADD2.F32 R151, -RZ, R151.H0_H0 ;  /* 0x20000097ff977230 */ /* 0x000fe20000004100 */
[----:B------:R-:W-:Y:S01]  /*09a0*/  SHF.R.U64 R128, R126, 0x10, R127 ;  /* 0x000000107e807819 */ /* 0x000fe2000000127f */
[----:B------:R-:W-:Y:S02]  /*09b0*/  HADD2.F32 R159, -RZ, R126.H0_H0 ;  /* 0x2000007eff9f7230 */ /* 0x000fe40000004100 */
[----:B------:R-:W-:Y:S01]  /*09c0*/  FADD.FTZ R129, -R0, R139 ;  /* 0x0000008b00817221 */ /* 0x000fe20000010100 */
[----:B------:R-:W-:Y:S01]  /*09d0*/  SHF.R.U32.HI R126, RZ, 0x10, R127 ;  /* 0x00000010ff7e7819 */ /* 0x000fe2000001167f */
[----:B------:R-:W-:-:S02]  /*09e0*/  HADD2.F32 R139, -RZ, R142.H0_H0 ;  /* 0x2000008eff8b7230 */ /* 0x000fc40000004100 */
        /* <DEDUP_REMOVED lines=8> */
[----:B------:R-:W-:Y:S02]  /*0a70*/  HADD2.F32 R127, -RZ, R146.H0_H0 ;  /* 0x20000092ff7f7230 */ /* 0x000fe40000004100 */
[----:B------:R-:W-:Y:S01]  /*0a80*/  FADD.FTZ R179, -R0, R139 ;  /* 0x0000008b00b37221 */ /* 0x000fe20000010100 */
[----:B------:R-:W-:Y:S01]  /*0a90*/  HADD2.F32 R137, -RZ, R144.H0_H0 ;  /* 0x20000090ff897230 */ /* 0x000fe20000004100 */
[----:B------:R-:W-:Y:S01]  /*0aa0*/  SHF.R.U64 R168, R124, 0x10, R125 ;  /* 0x000000107ca87819 */ /* 0x000fe2000000127d */
[----:B------:R-:W-:-:S02]  /*0ab0*/  HADD2.F32 R145, -RZ, R140.H0_H0 ;  /* 0x2000008cff917230 */ /* 0x000fc40000004100 */
[----:B------:R-:W-:Y:S02]  /*0ac0*/  HADD2.F32 R147, -RZ, R138.H0_H0 ;  /* 0x2000008aff937230 */ /* 0x000fe40000004100 */
[----:B------:R-:W-:Y:S02]  /*0ad0*/  HADD2.F32 R149, -RZ, R136.H0_H0 ;  /* 0x20000088ff957230 */ /* 0x000fe40000004100 */
[----:B------:R-:W-:Y:S02]  /*0ae0*/  HADD2.F32 R151, -RZ, R134.H0_H0 ;  /* 0x20000086ff977230 */ /* 0x000fe40000004100 */
[----:B------:R-:W-:Y:S02]  /*0af0*/  HADD2.F32 R153, -RZ, R132.H0_H0 ;  /* 0x20000084ff997230 */ /* 0x000fe40000004100 */
[----:B------:R-:W-:Y:S02]  /*0b00*/  HADD2.F32 R155, -RZ, R128.H0_H0 ;  /* 0x20000080ff9b7230 */ /* 0x000fe40000004100 */
        /* <DEDUP_REMOVED lines=13> */
[----:B------:R-:W-:-:S02]  /*0be0*/  HADD2.F32 R168, -RZ, R168.H0_H0 ;  /* 0x200000a8ffa87230 */ /* 0x000fc40000004100 */
[----:B------:R-:W-:Y:S01]  /*0bf0*/  FMUL.FTZ R163, R24, R139 ;  /* 0x0000008b18a37220 */ /* 0x000fe20000410000 */
[C---:B-----5:R-:W-:Y:S01]  /*0c00*/  FMUL.FTZ R0, R130.reuse, R131 ;  /* 0x0000008382007220 */ /* 0x060fe20000410000 */
[----:B------:R-:W-:Y:S01]  /*0c10*/  SHF.R.U32.HI R170, RZ, 0x10, R125 ;  /* 0x00000010ffaa7819 */ /* 0x000fe2000001167d */
[----:B------:R-:W-:Y:S01]  /*0c20*/  FMUL.FTZ R156, R130, R157 ;  /* 0x0000009d829c7220 */ /* 0x000fe20000410000 */
[----:B------:R-:W-:Y:S01]  /*0c30*/  HADD2.F32 R147, -RZ, R125.H0_H0 ;  /* 0x2000007dff937230 */ /* 0x000fe20000004100 */
[--C-:B---3--:R-:W-:Y:S01]  /*0c40*/  SHF.R.U64 R184, R44, 0x10, R45.reuse ;  /* 0x000000102cb87819 */ /* 0x108fe2000000122d */
[----:B------:R-:W-:Y:S01]  /*0c50*/  HADD2.F32 R165, -RZ, R44.H0_H0 ;  /* 0x2000002cffa57230 */ /* 0x000fe20000004100 */
[----:B------:R-:W-:Y:S01]  /*0c60*/  SHF.R.U32.HI R186, RZ, 0x10, R45 ;  /* 0x00000010ffba7819 */ /* 0x000fe2000001162d */
[----:B------:R-:W-:Y:S02]  /*0c70*/  HADD2.F32 R169, -RZ, R45.H0_H0 ;  /* 0x2000002dffa97230 */ /* 0x000fe40000004100 */
[C---:B------:R-:W-:Y:S01]  /*0c80*/  FMUL.FTZ R157, R130.reuse, R173 ;  /* 0x000000ad829d7220 */ /* 0x040fe20000410000 */
[----:B------:R-:W-:Y:S01]  /*0c90*/  FADD.FTZ R44, RZ, R163 ;  /* 0x000000a3ff2c7221 */ /* 0x000fe20000010000 */
[----:B------:R-:W-:Y:S01]  /*0ca0*/  FMUL.FTZ R173, R25, R168 ;  /* 0x000000a819ad7220 */ /* 0x000fe20000410000 */
[----:B------:R-:W-:Y:S01]  /*0cb0*/  FMUL.FTZ R188, R130, R167 ;  /* 0x000000a782bc7220 */ /* 0x000fe20000410000 */
[----:B------:R-:W-:Y:S01]  /*0cc0*/  FFMA.FTZ R45, R0, R163, RZ ;  /* 0x000000a3002d7223 */ /* 0x000fe200000100ff */
[--C-:B------:R-:W-:Y:S01]  /*0cd0*/  SHF.R.U64 R176, R46, 0x10, R47.reuse ;  /* 0x000000102eb07819 */ /* 0x100fe2000000122f */
[----:B------:R-:W-:Y:S01]  /*0ce0*/  HADD2.F32 R155, -RZ, R47.H0_H0 ;  /* 0x2000002fff9b7230 */ /* 0x000fe20000004100 */
[----:B------:R-:W-:Y:S01]  /*0cf0*/  SHF.R.U32.HI R178, RZ, 0x10, R47 ;  /* 0x00000010ffb27819 */ /* 0x000fe2000001162f */
[----:B------:R-:W-:-:S02]  /*0d00*/  HADD2.F32 R170, -RZ, R170.H0_H0 ;  /* 0x200000aaffaa7230 */ /* 0x000fc40000004100 */
[----:B------:R-:W-:Y:S01]  /*0d10*/  FMUL.FTZ R160, R26, R147 ;  /* 0x000000931aa07220 */ /* 0x000fe20000410000 */
[----:B------:R-:W-:Y:S01]  /*0d20*/  FMUL.FTZ R164, R130, R129 ;  /* 0x0000008182a47220 */ /* 0x000fe20000410000 */
[----:B------:R-:W-:Y:S01]  /*0d30*/  FADD.FTZ R47, R44, R173 ;  /* 0x000000ad2c2f7221 */ /* 0x000fe20000010000 */
[----:B------:R-:W-:Y:S01]  /*0d40*/  FFMA.FTZ R45, R188, R173, R45 ;  /* 0x000000adbc2d7223 */ /* 0x000fe2000001002d */
[----:B------:R-:W-:Y:S01]  /*0d50*/  SHF.R.U64 R172, R50, 0x10, R51 ;  /* 0x0000001032ac7819 */ /* 0x000fe20000001233 */
[----:B------:R-:W-:Y:S02]  /*0d60*/  HADD2.F32 R149, -RZ, R50.H0_H0 ;  /* 0x20000032ff957230 */ /* 0x000fe40000004100 */
[C---:B------:R-:W-:Y:S01]  /*0d70*/  FMUL.FTZ R148, R130.reuse, R175 ;  /* 0x000000af82947220 */ /* 0x040fe20000410000 */
        /* <DEDUP_REMOVED lines=8> */
[----:B------:R-:W-:Y:S01]  /*0e00*/  SHF.R.U32.HI R174, RZ, 0x10, R51 ;  /* 0x00000010ffae7819 */ /* 0x000fe20000011633 */
        /* <DEDUP_REMOVED lines=11> */
[----:B------:R-:W-:Y:S01]  /*0ec0*/  FMUL.FTZ R183, R130, R183 ;  /* 0x000000b782b77220 */ /* 0x000fe20000410000 */
[----:B------:R-:W-:Y:S01]  /*0ed0*/  FADD.FTZ R47, R47, R150 ;  /* 0x000000962f2f7221 */ /* 0x000fe20000010000 */
        /* <DEDUP_REMOVED lines=11> */
[----:B------:R-:W-:Y:S01]  /*0f90*/  FMUL.FTZ R146, R130, R177 ;  /* 0x000000b182927220 */ /* 0x000fe20000410000 */
[----:B------:R-:W-:Y:S01]  /*0fa0*/  FADD.FTZ R46, R47, R158 ;  /* 0x0000009e2f2e7221 */ /* 0x000fe20000010000 */
[----:B------:R-:W-:Y:S01]  /*0fb0*/  FFMA.FTZ R45, R181, R158, R44 ;  /* 0x0000009eb52d7223 */ /* 0x000fe2000001002c */
[----:B------:R-:W-:Y:S01]  /*0fc0*/  SHF.R.U64 R180, R48, 0x10, R49 ;  /* 0x0000001030b47819 */ /* 0x000fe20000001231 */
[----:B------:R-:W-:Y:S02]  /*0fd0*/  HADD2.F32 R159, -RZ, R48.H0_H0 ;  /* 0x20000030ff9f7230 */ /* 0x000fe40000004100 */
[----:B------:R-:W-:Y:S01]  /*0fe0*/  FMUL.FTZ R154, R35, R178 ;  /* 0x000000b2239a7220 */ /* 0x000fe20000410000 */
[----:B------:R-:W-:Y:S01]  /*0ff0*/  FMUL.FTZ R177, R130, R185 ;  /* 0x000000b982b17220 */ /* 0x000fe20000410000 */
[----:B------:R-:W-:Y:S01]  /*1000*/  FADD.FTZ R47, R46, R137 ;  /* 0x000000892e2f7221 */ /* 0x000fe20000010000 */
[----:B------:R-:W-:Y:S01]  /*1010*/  FFMA.FTZ R44, R146, R137, R45 ;  /* 0x00000089922c7223 */ /* 0x000fe2000001002d */
[----:B------:R-:W-:-:S02]  /*1020*/  HADD2.F32 R180, -RZ, R180.H0_H0 ;  /* 0x200000b4ffb47230 */ /* 0x000fc40000004100 */
[----:B------:R-:W-:Y:S01]  /*1030*/  FMUL.FTZ R136, R36, R159 ;  /* 0x0000009f24887220 */ /* 0x000fe20000410000 */
[C---:B------:R-:W-:Y:S01]  /*1040*/  FMUL.FTZ R140, R130.reuse, R187 ;  /* 0x000000bb828c7220 */ /* 0x040fe20000410000 */
        /* <DEDUP_REMOVED lines=58> */
.L_x_5901:
        /* <DEDUP_REMOVED lines=23> */
[----:B------:R-:W4:Y:S04]  /*1560*/  LDG.E.64 R160, desc[UR8][R160.64] ;  /* 0x00000008a0a07981 */ /* 0x000f28000c1e1b00 */
[----:B------:R-:W4:Y:S01]  /*1570*/  LDG.E.64 R150, desc[UR8][R150.64] ;  /* 0x0000000896967981 */ /* 0x000f22000c1e1b00 */
[----:B------:R-:W-:-:S06]  /*1580*/  IMAD.WIDE.U32 R154, R141, 0x8, R2 ;  /* 0x000000088d9a7825 */ /* 0x000fcc00078e0002 */
[----:B------:R-:W4:Y:S01]  /*1590*/  LDG.E.64 R154, desc[UR8][R154.64] ;  /* 0x000000089a9a7981 */ /* 0x000f22000c1e1b00 */
        /* <DEDUP_REMOVED lines=12> */
[----:B------:R-:W-:Y:S02]  /*1660*/  SHF.R.U32.HI R125, RZ, 0x10, R129 ;  /* 0x00000010ff7d7819 */ /* 0x000fe40000011681 */
        /* <DEDUP_REMOVED lines=17> */
[C---:B------:R-:W-:Y:S01]  /*1780*/  FADD.FTZ R157, -R0.reuse, R137 ;  /* 0x00000089009d7221 */ /* 0x040fe20000010100 */
[C---:B------:R-:W-:Y:S01]  /*1790*/  FADD.FTZ R167, -R0.reuse, R139 ;  /* 0x0000008b00a77221 */ /* 0x040fe20000010100 */
[C---:B------:R-:W-:Y:S01]  /*17a0*/  FADD.FTZ R171, -R0.reuse, R145 ;  /* 0x0000009100ab7221 */ /* 0x040fe20000010100 */
[C---:B------:R-:W-:Y:S01]  /*17b0*/  FADD.FTZ R173, -R0.reuse, R149 ;  /* 0x0000009500ad7221 */ /* 0x040fe20000010100 */
[----:B------:R-:W-:Y:S01]  /*17c0*/  FADD.FTZ R175, -R0, R153 ;  /* 0x0000009900af7221 */ /* 0x000fe20000010100 */
        /* <DEDUP_REMOVED lines=28> */
[----:B------:R-:W-:-:S02]  /*1990*/  HADD2.F32 R165, -RZ, R168.H0_H0 ;  /* 0x200000a8ffa57230 */ /* 0x000fc40000004100 */
[----:B------:R-:W-:Y:S02]  /*19a0*/  HADD2.F32 R168, -RZ, R0.H0_H0 ;  /* 0x20000000ffa87230 */ /* 0x000fe40000004100 */
[----:B------:R-:W-:Y:S01]  /*19b0*/  FMUL.FTZ R163, R24, R139 ;  /* 0x0000008b18a37220 */ /* 0x000fe20000410000 */
[C---:B-----5:R-:W-:Y:S01]  /*19c0*/  FMUL.FTZ R0, R130.reuse, R45 ;  /* 0x0000002d82007220 */ /* 0x060fe20000410000 */
[----:B------:R-:W-:Y:S01]  /*19d0*/  SHF.R.U32.HI R170, RZ, 0x10, R147 ;  /* 0x00000010ffaa7819 */ /* 0x000fe20000011693 */
[----:B------:R-:W-:Y:S02]  /*19e0*/  HADD2.F32 R147, -RZ, R147.H0_H0 ;  /* 0x20000093ff937230 */ /* 0x000fe40000004100 */
[C---:B------:R-:W-:Y:S01]  /*19f0*/  FMUL.FTZ R140, R130.reuse, R173 ;  /* 0x000000ad828c7220 */ /* 0x040fe20000410000 */
[----:B------:R-:W-:Y:S01]  /*1a00*/  FADD.FTZ R44, RZ, R163 ;  /* 0x000000a3ff2c7221 */ /* 0x000fe20000010000 */
[----:B------:R-:W-:Y:S01]  /*1a10*/  FMUL.FTZ R173, R25, R168 ;  /* 0x000000a819ad7220 */ /* 0x000fe20000410000 */
[----:B------:R-:W-:Y:S01]  /*1a20*/  FMUL.FTZ R188, R130, R47 ;  /* 0x0000002f82bc7220 */ /* 0x000fe20000410000 */
[----:B------:R-:W-:Y:S01]  /*1a30*/  FFMA.FTZ R45, R0, R163, RZ ;  /* 0x000000a3002d7223 */ /* 0x000fe200000100ff */
[----:B------:R-:W-:Y:S01]  /*1a40*/  SHF.R.U64 R180, R160, 0x10, R161 ;  /* 0x00000010a0b47819 */ /* 0x000fe200000012a1 */
[----:B------:R-:W-:-:S02]  /*1a50*/  HADD2.F32 R159, -RZ, R160.H0_H0 ;  /* 0x200000a0ff9f7230 */ /* 0x000fc40000004100 */
[----:B------:R-:W-:Y:S01]  /*1a60*/  FMUL.FTZ R160, R26, R147 ;  /* 0x000000931aa07220 */ /* 0x000fe20000410000 */
[----:B------:R-:W-:Y:S02]  /*1a70*/  HADD2.F32 R170, -RZ, R170.H0_H0 ;  /* 0x200000aaffaa7230 */ /* 0x000fe40000004100 */
        /* <DEDUP_REMOVED lines=15> */
[----:B------:R-:W-:Y:S01]  /*1b70*/  SHF.R.U32.HI R174, RZ, 0x10, R151 ;  /* 0x00000010ffae7819 */ /* 0x000fe20000011697 */
        /* <DEDUP_REMOVED lines=42> */
[----:B------:R-:W-:Y:S01]  /*1e20*/  SHF.R.U32.HI R182, RZ, 0x10, R161 ;  /* 0x00000010ffb67819 */ /* 0x000fe200000116a1 */
[----:B------:R-:W-:-:S02]  /*1e30*/  HADD2.F32 R161, -RZ, R161.H0_H0 ;  /* 0x200000a1ffa17230 */ /* 0x000fc40000004100 */
        /* <DEDUP_REMOVED lines=52> */
.L_x_5902:
        /* <DEDUP_REMOVED lines=32> */
.L_x_5904:
[----:B------:R-:W-:Y:S05]  /*2380*/  BSYNC.RECONVERGENT B0 ;  /* 0x0000000000007941 */ /* 0x000fea0003800200 */
.L_x_5903:
        /* <DEDUP_REMOVED lines=74> */
[----:B------:R-:W-:Y:S01]  /*2830*/  FADD.FTZ R49, -R49, R152 ;  /* 0x0000009831317221 */ /* 0x000fe20000010100 */
[----:B------:R-:W-:Y:S01]  /*2840*/  FADD.FTZ R175, -R190, R175 ;  /* 0x000000afbeaf7221 */ /* 0x000fe20000010100 */
[--C-:B------:R-:W-:Y:S01]  /*2850*/  FFMA.FTZ R179, R44, R179, R45.reuse ;  /* 0x000000b32cb37223 */ /* 0x100fe2000001002d */
[C---:B------:R-:W-:Y:S01]  /*2860*/  FMUL.FTZ R0, R130.reuse, R163 ;  /* 0x000000a382007220 */ /* 0x040fe20000410000 */
[----:B------:R-:W-:Y:S01]  /*2870*/  FMUL.FTZ R46, R130, R173 ;  /* 0x000000ad822e7220 */ /* 0x000fe20000410000 */
[----:B------:R-:W-:Y:S01]  /*2880*/  FMUL.FTZ R155, R48, R123 ;  /* 0x0000007b309b7220 */ /* 0x000fe20000410000 */
[----:B------:R-:W-:Y:S01]  /*2890*/  FMUL.FTZ R156, R130, R49 ;  /* 0x00000031829c7220 */ /* 0x000fe20000410000 */
[--C-:B------:R-:W-:Y:S01]  /*28a0*/  FFMA.FTZ R157, R44, R157, R45.reuse ;  /* 0x0000009d2c9d7223 */ /* 0x100fe2000001002d */
[----:B------:R-:W-:Y:S01]  /*28b0*/  FMUL.FTZ R48, R130, R175 ;  /* 0x000000af82307220 */ /* 0x000fe20000410000 */
[----:B------:R-:W-:Y:S01]  /*28c0*/  FADD.FTZ R179, -R179, R166 ;  /* 0x000000a6b3b37221 */ /* 0x000fe20000010100 */
[----:B------:R-:W-:Y:S01]  /*28d0*/  FMUL.FTZ R153, R0, R123 ;  /* 0x0000007b00997220 */ /* 0x000fe20000410000 */
[C-C-:B------:R-:W-:Y:S01]  /*28e0*/  FFMA.FTZ R183, R44.reuse, R183, R45.reuse ;  /* 0x000000b72cb77223 */ /* 0x140fe2000001002d */
[----:B------:R-:W-:Y:S01]  /*28f0*/  FFMA.FTZ R148, R44, R148, R45 ;  /* 0x000000942c947223 */ /* 0x000fe2000001002d */
[-C--:B------:R-:W-:Y:S01]  /*2900*/  FMUL.FTZ R160, R46, R123.reuse ;  /* 0x0000007b2ea07220 */ /* 0x080fe20000410000 */
[-C--:B------:R-:W-:Y:S01]  /*2910*/  FMUL.FTZ R159, R156, R123.reuse ;  /* 0x0000007b9c9f7220 */ /* 0x080fe20000410000 */
[----:B------:R-:W-:Y:S01]  /*2920*/  FADD.FTZ R157, -R157, R150 ;  /* 0x000000969d9d7221 */ /* 0x000fe20000010100 */
[----:B------:R-:W-:Y:S01]  /*2930*/  FMUL.FTZ R152, R48, R123 ;  /* 0x0000007b30987220 */ /* 0x000fe20000410000 */
[----:B------:R-:W-:Y:S01]  /*2940*/  FMUL.FTZ R156, R130, R179 ;  /* 0x000000b3829c7220 */ /* 0x000fe20000410000 */
[----:B------:R-:W-:Y:S01]  /*2950*/  FMUL.FTZ R0, R4, R153 ;  /* 0x0000009904007220 */ /* 0x000fe20000410000 */
[----:B------:R-:W-:Y:S01]  /*2960*/  FADD.FTZ R183, -R183, R162 ;  /* 0x000000a2b7b77221 */ /* 0x000fe20000010100 */
[----:B------:R-:W-:Y:S01]  /*2970*/  FADD.FTZ R49, -R148, R145 ;  /* 0x0000009194317221 */ /* 0x000fe20000010100 */
[----:B------:R-:W-:Y:S01]  /*2980*/  FMUL.FTZ R46, R5, R160 ;  /* 0x000000a0052e7220 */ /* 0x000fe20000410000 */
[----:B------:R-:W-:Y:S01]  /*2990*/  FMUL.FTZ R47, R6, R155 ;  /* 0x0000009b062f7220 */ /* 0x000fe20000410000 */
[----:B------:R-:W-:Y:S01]  /*29a0*/  FMUL.FTZ R150, R130, R157 ;  /* 0x0000009d82967220 */ /* 0x000fe20000410000 */
[--C-:B------:R-:W-:Y:S01]  /*29b0*/  FFMA.FTZ R181, R44, R181, R45.reuse ;  /* 0x000000b52cb57223 */ /* 0x100fe2000001002d */
[----:B------:R-:W-:Y:S01]  /*29c0*/  FMUL.FTZ R48, R7, R152 ;  /* 0x0000009807307220 */ /* 0x000fe20000410000 */
[----:B------:R-:W-:Y:S01]  /*29d0*/  FMUL.FTZ R156, R156, R123 ;  /* 0x0000007b9c9c7220 */ /* 0x000fe20000410000 */
[C---:B------:R-:W-:Y:S01]  /*29e0*/  FMUL.FTZ R162, R130.reuse, R183 ;  /* 0x000000b782a27220 */ /* 0x040fe20000410000 */
[----:B------:R-:W-:Y:S01]  /*29f0*/  F2F.F16.F32 R139, R0 ;  /* 0x00000000008b7304 */ /* 0x000fe20000200800 */
[----:B------:R-:W-:Y:S01]  /*2a00*/  FMUL.FTZ R148, R130, R49 ;  /* 0x0000003182947220 */ /* 0x000fe20000410000 */
[----:B------:R-:W-:Y:S01]  /*2a10*/  FMUL.FTZ R157, R150, R123 ;  /* 0x0000007b969d7220 */ /* 0x000fe20000410000 */
[----:B------:R-:W-:Y:S01]  /*2a20*/  FADD.FTZ R181, -R181, R158 ;  /* 0x0000009eb5b57221 */ /* 0x000fe20000010100 */
[C-C-:B------:R-:W-:Y:S01]  /*2a30*/  FFMA.FTZ R150, R44.reuse, R146, R45.reuse ;  /* 0x000000922c967223 */ /* 0x140fe2000001002d */
[----:B------:R-:W-:Y:S01]  /*2a40*/  FFMA.FTZ R177, R44, R177, R45 ;  /* 0x000000b12cb17223 */ /* 0x000fe2000001002d */
[-C--:B------:R-:W-:Y:S01]  /*2a50*/  FMUL.FTZ R162, R162, R123.reuse ;  /* 0x0000007ba2a27220 */ /* 0x080fe20000410000 */
[----:B------:R-:W-:Y:S01]  /*2a60*/  FMUL.FTZ R161, R148, R123 ;  /* 0x0000007b94a17220 */ /* 0x000fe20000410000 */
[----:B------:R0:W-:Y:S01]  /*2a70*/  F2F.F16.F32 R50, R46 ;  /* 0x0000002e00327304 */ /* 0x0001e20000200800 */
[----:B------:R-:W-:Y:S01]  /*2a80*/  FMUL.FTZ R148, R130, R181 ;  /* 0x000000b582947220 */ /* 0x000fe20000410000 */
[----:B------:R-:W-:Y:S01]  /*2a90*/  FADD.FTZ R137, -R150, R137 ;  /* 0x0000008996897221 */ /* 0x000fe20000010100 */
[----:B------:R-:W-:Y:S01]  /*2aa0*/  FADD.FTZ R177, -R177, R154 ;  /* 0x0000009ab1b17221 */ /* 0x000fe20000010100 */
[--C-:B------:R-:W-:Y:S01]  /*2ab0*/  FFMA.FTZ R49, R44, R138, R45.reuse ;  /* 0x0000008a2c317223 */ /* 0x100fe2000001002d */
[----:B------:R-:W-:Y:S01]  /*2ac0*/  FMUL.FTZ R154, R148, R123 ;  /* 0x0000007b949a7220 */ /* 0x000fe20000410000 */
[--C-:B------:R-:W-:Y:S01]  /*2ad0*/  FFMA.FTZ R171, R44, R171, R45.reuse ;  /* 0x000000ab2cab7223 */ /* 0x100fe2000001002d */
[----:B------:R-:W-:Y:S01]  /*2ae0*/  FMUL.FTZ R158, R130, R177 ;  /* 0x000000b1829e7220 */ /* 0x000fe20000410000 */
[----:B------:R1:W-:Y:S01]  /*2af0*/  F2F.F16.F32 R0, R47 ;  /* 0x0000002f00007304 */ /* 0x0003e20000200800 */
[----:B0-----:R-:W-:Y:S01]  /*2b00*/  FMUL.FTZ R46, R8, R159 ;  /* 0x0000009f082e7220 */ /* 0x001fe20000410000 */
[----:B------:R-:W-:Y:S01]  /*2b10*/  FFMA.FTZ R167, R44, R167, R45 ;  /* 0x000000a72ca77223 */ /* 0x000fe2000001002d */
[----:B------:R-:W-:Y:S01]  /*2b20*/  FMUL.FTZ R158, R158, R123 ;  /* 0x0000007b9e9e7220 */ /* 0x000fe20000410000 */
[----:B------:R-:W-:Y:S01]  /*2b30*/  FADD.FTZ R151, -R49, R134 ;  /* 0x0000008631977221 */ /* 0x000fe20000010100 */
[----:B------:R-:W-:Y:S01]  /*2b40*/  FADD.FTZ R171, -R171, R142 ;  /* 0x0000008eabab7221 */ /* 0x000fe20000010100 */
[----:B------:R-:W-:-:S02]  /*2b50*/  FADD.FTZ R167, -R167, R144 ;  /* 0x00000090a7a77221 */ /* 0x000fc40000010100 */
[----:B------:R0:W2:Y:S01]  /*2b60*/  F2F.F16.F32 R51, R48 ;  /* 0x0000003000337304 */ /* 0x0000a20000200800 */
[----:B-1----:R-:W-:Y:S01]  /*2b70*/  FMUL.FTZ R47, R9, R156 ;  /* 0x0000009c092f7220 */ /* 0x002fe20000410000 */
[C---:B------:R-:W-:Y:S01]  /*2b80*/  FMUL.FTZ R138, R130.reuse, R151 ;  /* 0x00000097828a7220 */ /* 0x040fe20000410000 */
[----:B------:R-:W-:-:S05]  /*2b90*/  FMUL.FTZ R164, R130, R171 ;  /* 0x000000ab82a47220 */ /* 0x000fca0000410000 */
[----:B------:R1:W-:Y:S01]  /*2ba0*/  F2F.F16.F32 R147, R46 ;  /* 0x0000002e00937304 */ /* 0x0003e20000200800 */
[----:B0-----:R-:W-:Y:S01]  /*2bb0*/  FMUL.FTZ R48, R10, R157 ;  /* 0x0000009d0a307220 */ /* 0x001fe20000410000 */
[----:B------:R-:W-:Y:S01]  /*2bc0*/  FMUL.FTZ R166, R130, R167 ;  /* 0x000000a782a67220 */ /* 0x000fe20000410000 */
[----:B------:R-:W-:Y:S01]  /*2bd0*/  FMUL.FTZ R164, R164, R123 ;  /* 0x0000007ba4a47220 */ /* 0x000fe20000410000 */
[----:B--2---:R-:W-:-:S04]  /*2be0*/  PRMT R165, R0, 0x5410, R51 ;  /* 0x0000541000a57816 */ /* 0x004fc80000000033 */
[----:B------:R0:W-:Y:S01]  /*2bf0*/  F2F.F16.F32 R149, R47 ;  /* 0x0000002f00957304 */ /* 0x0001e20000200800 */
[----:B-1----:R-:W-:Y:S01]  /*2c00*/  FMUL.FTZ R46, R11, R162 ;  /* 0x000000a20b2e7220 */ /* 0x002fe20000410000 */
[----:B------:R-:W-:-:S06]  /*2c10*/  FMUL.FTZ R0, R15, R158 ;  /* 0x0000009e0f007220 */ /* 0x000fcc0000410000 */
[----:B------:R1:W-:Y:S01]  /*2c20*/  F2F.F16.F32 R145, R48 ;  /* 0x0000003000917304 */ /* 0x0003e20000200800 */
[----:B0-----:R-:W-:Y:S01]  /*2c30*/  FFMA.FTZ R47, R44, R140, R45 ;  /* 0x0000008c2c2f7223 */ /* 0x001fe2000001002d */
[----:B------:R-:W-:-:S03]  /*2c40*/  FMUL.FTZ R140, R130, R137 ;  /* 0x00000089828c7220 */ /* 0x000fc60000410000 */
[----:B------:R-:W-:Y:S01]  /*2c50*/  FADD.FTZ R173, -R47, R136 ;  /* 0x000000882fad7221 */ /* 0x000fe20000010100 */
[----:B------:R-:W-:Y:S01]  /*2c60*/  FMUL.FTZ R136, R13, R154 ;  /* 0x0000009a0d887220 */ /* 0x000fe20000410000 */
[----:B------:R-:W-:Y:S01]  /*2c70*/  FMUL.FTZ R163, R140, R123 ;  /* 0x0000007b8ca37220 */ /* 0x000fe20000410000 */
[----:B------:R0:W2:Y:S01]  /*2c80*/  F2F.F16.F32 R146, R46 ;  /* 0x0000002e00927304 */ /* 0x0000a20000200800 */
[----:B-1----:R-:W-:Y:S02]  /*2c90*/  FMUL.FTZ R48, R12, R161 ;  /* 0x000000a10c307220 */ /* 0x002fe40000410000 */
[----:B------:R-:W-:-:S05]  /*2ca0*/  FMUL.FTZ R134, R14, R163 ;  /* 0x000000a30e867220 */ /* 0x000fca0000410000 */
[----:B------:R1:W-:Y:S01]  /*2cb0*/  F2F.F16.F32 R169, R48 ;  /* 0x0000003000a97304 */ /* 0x0003e20000200800 */
[----:B0-----:R-:W0:Y:S01]  /*2cc0*/  LDC.64 R46, c[0x0][0x390] ;  /* 0x0000e400ff2e7b82 */ /* 0x001e220000000a00 */
[----:B------:R-:W-:Y:S01]  /*2cd0*/  FMUL.FTZ R166, R166, R123 ;  /* 0x0000007ba6a67220 */ /* 0x000fe20000410000 */
[----:B--2---:R-:W-:-:S05]  /*2ce0*/  PRMT R145, R145, 0x5410, R146 ;  /* 0x0000541091917816 */ /* 0x004fca0000000092 */
[----:B------:R2:W-:Y:S01]  /*2cf0*/  F2F.F16.F32 R140, R136 ;  /* 0x00000088008c7304 */ /* 0x0005e20000200800 */
[----:B-1----:R-:W1:Y:S01]  /*2d00*/  LDC.64 R48, c[0x0][0x468] ;  /* 0x00011a00ff307b82 */ /* 0x002e620000000a00 */
[----:B------:R-:W-:-:S06]  /*2d10*/  FMUL.FTZ R146, R17, R164 ;  /* 0x000000a411927220 */ /* 0x000fcc0000410000 */
[----:B------:R-:W-:Y:S01]  /*2d20*/  F2F.F16.F32 R142, R134 ;  /* 0x00000086008e7304 */ /* 0x000fe20000200800 */
[----:B--2---:R-:W-:-:S07]  /*2d30*/  IMAD.WIDE.U32 R136, R50, 0x10000, RZ ;  /* 0x0001000032887825 */ /* 0x004fce00078e00ff */
[----:B------:R2:W3:Y:S01]  /*2d40*/  F2F.F16.F32 R171, R0 ;  /* 0x0000000000ab7304 */ /* 0x0004e20000200800 */
[----:B------:R-:W-:Y:S01]  /*2d50*/  LOP3.LUT R137, R165, R137, RZ, 0xfc, !PT ;  /* 0x00000089a5897212 */ /* 0x000fe200078efcff */
[----:B------:R-:W-:Y:S01]  /*2d60*/  FMUL.FTZ R165, R138, R123 ;  /* 0x0000007b8aa57220 */ /* 0x000fe20000410000 */
[----:B------:R-:W-:Y:S01]  /*2d70*/  FMUL.FTZ R172, R19, R166 ;  /* 0x000000a613ac7220 */ /* 0x000fe20000410000 */
[----:B------:R-:W-:Y:S01]  /*2d80*/  IMAD.WIDE.U32 R50, R149, 0x10000, RZ ;  /* 0x0001000095327825 */ /* 0x000fe200078e00ff */
[----:B------:R-:W-:-:S03]  /*2d90*/  LOP3.LUT R136, R136, R139, RZ, 0xfc, !PT ;  /* 0x0000008b88887212 */ /* 0x000fc600078efcff */
[----:B------:R-:W-:Y:S01]  /*2da0*/  FMUL.FTZ R170, R18, R165 ;  /* 0x000000a512aa7220 */ /* 0x000fe20000410000 */
[----:B------:R4:W-:Y:S01]  /*2db0*/  F2F.F16.F32 R168, R146 ;  /* 0x0000009200a87304 */ /* 0x0009e20000200800 */
[----:B--2---:R-:W-:Y:S01]  /*2dc0*/  FMUL.FTZ R0, R130, R173 ;  /* 0x000000ad82007220 */ /* 0x004fe20000410000 */
[----:B0-----:R-:W-:Y:S01]  /*2dd0*/  IMAD.WIDE.U32 R148, R135, 0x8, R46 ;  /* 0x0000000887947825 */ /* 0x001fe200078e002e */
[----:B------:R-:W-:-:S03]  /*2de0*/  LOP3.LUT R139, R145, R51, RZ, 0xfc, !PT ;  /* 0x00000033918b7212 */ /* 0x000fc600078efcff */
[----:B------:R-:W-:Y:S01]  /*2df0*/  FMUL.FTZ R167, R0, R123 ;  /* 0x0000007b00a77220 */ /* 0x000fe20000410000 */
[----:B------:R-:W-:Y:S01]  /*2e00*/  LOP3.LUT R138, R50, R147, RZ, 0xfc, !PT ;  /* 0x00000093328a7212 */ /* 0x000fe200078efcff */
[----:B------:R-:W-:Y:S02]  /*2e10*/  F2F.F16.F32 R170, R170 ;  /* 0x000000aa00aa7304 */ /* 0x000fe40000200800 */
[----:B------:R-:W-:Y:S01]  /*2e20*/  FMUL.FTZ R0, R16, R167 ;  /* 0x000000a710007220 */ /* 0x000fe20000410000 */
[----:B---3--:R-:W-:-:S05]  /*2e30*/  PRMT R175, R142, 0x5410, R171 ;  /* 0x000054108eaf7816 */ /* 0x008fca00000000ab */
[----:B------:R-:W0:Y:S01]  /*2e40*/  F2F.F16.F32 R173, R172 ;  /* 0x000000ac00ad7304 */ /* 0x000e220000200800 */
[----:B-1----:R-:W-:Y:S01]  /*2e50*/  IMAD.WIDE.U32 R150, R135, 0x8, R48 ;  /* 0x0000000887967825 */ /* 0x002fe200078e0030 */
[----:B------:R1:W2:Y:S03]  /*2e60*/  LDG.E.64 R50, desc[UR8][R148.64] ;  /* 0x0000000894327981 */ /* 0x0002a6000c1e1b00 */
[C---:B------:R-:W-:Y:S01]  /*2e70*/  IMAD.WIDE.U32 R144, R143.reuse, 0x8, R46 ;  /* 0x000000088f907825 */ /* 0x040fe200078e002e */
[----:B------:R3:W-:Y:S02]  /*2e80*/  STG.E.64 desc[UR8][R150.64], R136 ;  /* 0x0000008896007986 */ /* 0x0007e4000c101b08 */
[----:B------:R-:W5:Y:S01]  /*2e90*/  F2F.F16.F32 R171, R0 ;  /* 0x0000000000ab7304 */ /* 0x000f620000200800 */
[----:B----4-:R-:W-:Y:S01]  /*2ea0*/  IMAD.WIDE.U32 R146, R143, 0x8, R48 ;  /* 0x000000088f927825 */ /* 0x010fe200078e0030 */
[----:B------:R4:W2:Y:S03]  /*2eb0*/  LDG.E.64 R134, desc[UR8][R144.64] ;  /* 0x0000000890867981 */ /* 0x0008a6000c1e1b00 */
[----:B------:R-:W-:Y:S01]  /*2ec0*/  IMAD.WIDE.U32 R142, R140, 0x10000, RZ ;  /* 0x000100008c8e7825 */ /* 0x000fe200078e00ff */
[----:B------:R5:W-:Y:S03]  /*2ed0*/  STG.E.64 desc[UR8][R146.64], R138 ;  /* 0x0000008a92007986 */ /* 0x000be6000c101b08 */
[----:B-1----:R-:W-:Y:S01]  /*2ee0*/  IMAD.WIDE.U32 R148, R141, 0x8, R46 ;  /* 0x000000088d947825 */ /* 0x002fe200078e002e */
[----:B------:R-:W-:-:S02]  /*2ef0*/  LOP3.LUT R143, R175, R143, RZ, 0xfc, !PT ;  /* 0x0000008faf8f7212 */ /* 0x000fc400078efcff */
[----:B------:R-:W-:Y:S01]  /*2f00*/  LOP3.LUT R142, R142, R169, RZ, 0xfc, !PT ;  /* 0x000000a98e8e7212 */ /* 0x000fe200078efcff */
[----:B----4-:R-:W-:Y:S01]  /*2f10*/  IMAD.WIDE.U32 R144, R141, 0x8, R48 ;  /* 0x000000088d907825 */ /* 0x010fe200078e0030 */
[----:B---3--:R-:W3:Y:S01]  /*2f20*/  LDG.E.64 R136, desc[UR8][R148.64] ;  /* 0x0000000894887981 */ /* 0x008ee2000c1e1b00 */
[----:B0-----:R-:W-:Y:S02]  /*2f30*/  PRMT R173, R170, 0x5410, R173 ;  /* 0x00005410aaad7816 */ /* 0x001fe400000000ad */
[C---:B------:R-:W-:Y:S01]  /*2f40*/  IMAD.WIDE.U32 R150, R133.reuse, 0x8, R46 ;  /* 0x0000000885967825 */ /* 0x040fe200078e002e */
[----:B------:R0:W-:Y:S03]  /*2f50*/  STG.E.64 desc[UR8][R144.64], R142 ;  /* 0x0000008e90007986 */ /* 0x0001e6000c101b08 */
[----:B------:R-:W-:Y:S01]  /*2f60*/  IMAD.WIDE.U32 R140, R168, 0x10000, RZ ;  /* 0x00010000a88c7825 */ /* 0x000fe200078e00ff */
[----:B-----5:R-:W4:Y:S03]  /*2f70*/  LDG.E.64 R138, desc[UR8][R150.64] ;  /* 0x00000008968a7981 */ /* 0x020f26000c1e1b00 */
[----:B------:R-:W-:Y:S01]  /*2f80*/  IMAD.WIDE.U32 R146, R133, 0x8, R48 ;  /* 0x0000000885927825 */ /* 0x000fe200078e0030 */
[----:B------:R-:W-:-:S02]  /*2f90*/  LOP3.LUT R141, R173, R141, RZ, 0xfc, !PT ;  /* 0x0000008dad8d7212 */ /* 0x000fc400078efcff */
[----:B------:R-:W-:Y:S01]  /*2fa0*/  LOP3.LUT R140, R140, R171, RZ, 0xfc, !PT ;  /* 0x000000ab8c8c7212 */ /* 0x000fe200078efcff */
[----:B------:R-:W-:-:S04]  /*2fb0*/  IMAD.WIDE.U32 R46, R122, 0x8, R46 ;  /* 0x000000087a2e7825 */ /* 0x000fc800078e002e */
[----:B------:R1:W-:Y:S04]  /*2fc0*/  STG.E.64 desc[UR8][R146.64], R140 ;  /* 0x0000008c92007986 */ /* 0x0003e8000c101b08 */
[----:B------:R-:W5:Y:S01]  /*2fd0*/  LDG.E.64 R46, desc[UR8][R46.64] ;  /* 0x000000082e2e7981 */ /* 0x000f62000c1e1b00 */
        /* <DEDUP_REMOVED lines=10> */
[----:B0-----:R-:W-:Y:S01]  /*3080*/  FMUL.FTZ R143, R0, R123 ;  /* 0x0000007b008f7220 */ /* 0x001fe20000410000 */
[----:B------:R-:W-:-:S03]  /*3090*/  FMUL.FTZ R0, R130, R125 ;  /* 0x0000007d82007220 */ /* 0x000fc60000410000 */
[----:B------:R-:W-:Y:S01]  /*30a0*/  FMUL.FTZ R124, R22, R143 ;  /* 0x0000008f167c7220 */ /* 0x000fe20000410000 */
[----:B------:R-:W-:Y:S01]  /*30b0*/  FMUL.FTZ R142, R0, R123 ;  /* 0x0000007b008e7220 */ /* 0x000fe20000410000 */
[C---:B------:R-:W-:Y:S01]  /*30c0*/  FMUL.FTZ R0, R130.reuse, R131 ;  /* 0x0000008382007220 */ /* 0x040fe20000410000 */
[----:B------:R-:W-:Y:S02]  /*30d0*/  FMUL.FTZ R130, R130, R45 ;  /* 0x0000002d82827220 */ /* 0x000fe40000410000 */
[----:B------:R-:W-:Y:S01]  /*30e0*/  FMUL.FTZ R125, R23, R142 ;  /* 0x0000008e177d7220 */ /* 0x000fe20000410000 */
[-C--:B-1----:R-:W-:Y:S01]  /*30f0*/  FMUL.FTZ R140, R0, R123.reuse ;  /* 0x0000007b008c7220 */ /* 0x082fe20000410000 */
[----:B------:R-:W-:Y:S01]  /*3100*/  F2F.F16.F32 R124, R124 ;  /* 0x0000007c007c7304 */ /* 0x000fe20000200800 */
[----:B------:R-:W-:Y:S02]  /*3110*/  FMUL.FTZ R141, R130, R123 ;  /* 0x0000007b828d7220 */ /* 0x000fe40000410000 */
[----:B------:R-:W-:-:S02]  /*3120*/  FMUL.FTZ R128, R21, R140 ;  /* 0x0000008c15807220 */ /* 0x000fc40000410000 */
[----:B------:R-:W-:-:S03]  /*3130*/  FMUL.FTZ R126, R20, R141 ;  /* 0x0000008d147e7220 */ /* 0x000fc60000410000 */
[----:B------:R-:W0:Y:S08]  /*3140*/  F2F.F16.F32 R125, R125 ;  /* 0x0000007d007d7304 */ /* 0x000e300000200800 */
[----:B------:R-:W1:Y:S01]  /*3150*/  F2F.F16.F32 R44, R128 ;  /* 0x00000080002c7304 */ /* 0x000e620000200800 */
[----:B0-----:R-:W-:-:S07]  /*3160*/  PRMT R129, R124, 0x5410, R125 ;  /* 0x000054107c817816 */ /* 0x001fce000000007d */
[----:B------:R-:W0:Y:S01]  /*3170*/  F2F.F16.F32 R127, R126 ;  /* 0x0000007e007f7304 */ /* 0x000e220000200800 */
[----:B-1----:R-:W-:-:S05]  /*3180*/  IMAD.WIDE.U32 R44, R44, 0x10000, RZ ;  /* 0x000100002c2c7825 */ /* 0x002fca00078e00ff */
[----:B------:R-:W-:Y:S02]  /*3190*/  LOP3.LUT R45, R129, R45, RZ, 0xfc, !PT ;  /* 0x0000002d812d7212 */ /* 0x000fe400078efcff */
[----:B0-----:R-:W-:-:S05]  /*31a0*/  LOP3.LUT R44, R44, R127, RZ, 0xfc, !PT ;  /* 0x0000007f2c2c7212 */ /* 0x001fca00078efcff */
[----:B------:R0:W-:Y:S01]  /*31b0*/  STG.E.64 desc[UR8][R48.64], R44 ;  /* 0x0000002c30007986 */ /* 0x0001e2000c101b08 */
[--C-:B--2---:R-:W-:Y:S01]  /*31c0*/  SHF.R.U64 R123, R50, 0x10, R51.reuse ;  /* 0x00000010327b7819 */ /* 0x104fe20000001233 */
[----:B------:R-:W-:Y:S01]  /*31d0*/  HADD2.F32 R0, -RZ, R50.H0_H0 ;  /* 0x20000032ff007230 */ /* 0x000fe20000004100 */
[----:B------:R-:W-:Y:S01]  /*31e0*/  SHF.R.U32.HI R130, RZ, 0x10, R51 ;  /* 0x00000010ff827819 */ /* 0x000fe20000011633 */
[----:B------:R-:W-:Y:S02]  /*31f0*/  HADD2.F32 R124, -RZ, R51.H0_H0 ;  /* 0x20000033ff7c7230 */ /* 0x000fe40000004100 */
[----:B------:R-:W-:Y:S02]  /*3200*/  HADD2.F32 R123, -RZ, R123.H0_H0 ;  /* 0x2000007bff7b7230 */ /* 0x000fe40000004100 */
[----:B------:R-:W-:Y:S01]  /*3210*/  FMUL.FTZ R0, R153, R0 ;  /* 0x0000000099007220 */ /* 0x000fe20000410000 */
[----:B------:R-:W-:Y:S01]  /*3220*/  HADD2.F32 R125, -RZ, R130.H0_H0 ;  /* 0x20000082ff7d7230 */ /* 0x000fe20000004100 */
[--C-:B------:R-:W-:Y:S01]  /*3230*/  SHF.R.U64 R129, R134, 0x10, R135.reuse ;  /* 0x0000001086817819 */ /* 0x100fe20000001287 */
        /* <DEDUP_REMOVED lines=8> */
[----:B------:R-:W-:Y:S01]  /*32c0*/  FMUL.FTZ R125, R152, R125 ;  /* 0x0000007d987d7220 */ /* 0x000fe20000410000 */
[----:B------:R-:W-:Y:S01]  /*32d0*/  FMUL.FTZ R128, R157, R128 ;  /* 0x000000809d807220 */ /* 0x000fe20000410000 */
[----:B------:R-:W-:Y:S01]  /*32e0*/  FMUL.FTZ R129, R156, R129 ;  /* 0x000000819c817220 */ /* 0x000fe20000410000 */
[--C-:B---3--:R-:W-:Y:S01]  /*32f0*/  SHF.R.U32.HI R51, RZ, 0x10, R137.reuse ;  /* 0x00000010ff337819 */ /* 0x108fe20000011689 */
[----:B------:R-:W-:Y:S01]  /*3300*/  HADD2.F32 R130, -RZ, R136.H0_H0 ;  /* 0x20000088ff827230 */ /* 0x000fe20000004100 */
[----:B------:R-:W-:Y:S01]  /*3310*/  SHF.R.U64 R133, R136, 0x10, R137 ;  /* 0x0000001088857819 */ /* 0x000fe20000001289 */
[----:B------:R-:W-:-:S02]  /*3320*/  HADD2.F32 R132, -RZ, R137.H0_H0 ;  /* 0x20000089ff847230 */ /* 0x000fc40000004100 */
[----:B------:R-:W-:Y:S01]  /*3330*/  FMUL.FTZ R131, R162, R131 ;  /* 0x00000083a2837220 */ /* 0x000fe20000410000 */
[----:B------:R-:W-:Y:S02]  /*3340*/  HADD2.F32 R51, -RZ, R51.H0_H0 ;  /* 0x20000033ff337230 */ /* 0x000fe40000004100 */
[----:B------:R-:W-:Y:S01]  /*3350*/  FMUL.FTZ R130, R161, R130 ;  /* 0x00000082a1827220 */ /* 0x000fe20000410000 */
[----:B------:R-:W-:Y:S01]  /*3360*/  HADD2.F32 R133, -RZ, R133.H0_H0 ;  /* 0x20000085ff857230 */ /* 0x000fe20000004100 */
[--C-:B----4-:R-:W-:Y:S01]  /*3370*/  SHF.R.U64 R127, R138, 0x10, R139.reuse ;  /* 0x000000108a7f7819 */ /* 0x110fe2000000128b */
[----:B------:R-:W-:Y:S02]  /*3380*/  HADD2.F32 R50, -RZ, R139.H0_H0 ;  /* 0x2000008bff327230 */ /* 0x000fe40000004100 */
[----:B------:R-:W-:Y:S01]  /*3390*/  FMUL.FTZ R135, R158, R51 ;  /* 0x000000339e877220 */ /* 0x000fe20000410000 */
[----:B------:R-:W-:Y:S01]  /*33a0*/  SHF.R.U32.HI R51, RZ, 0x10, R139 ;  /* 0x00000010ff337819 */ /* 0x000fe2000001168b */
[----:B------:R-:W-:-:S02]  /*33b0*/  HADD2.F32 R138, -RZ, R138.H0_H0 ;  /* 0x2000008aff8a7230 */ /* 0x000fc40000004100 */
[----:B------:R-:W-:Y:S01]  /*33c0*/  FMUL.FTZ R132, R163, R132 ;  /* 0x00000084a3847220 */ /* 0x000fe20000410000 */
[----:B------:R-:W-:Y:S01]  /*33d0*/  FMUL.FTZ R134, R165, R50 ;  /* 0x00000032a5867220 */ /* 0x000fe20000410000 */
[----:B------:R-:W-:Y:S02]  /*33e0*/  HADD2.F32 R127, -RZ, R127.H0_H0 ;  /* 0x2000007fff7f7230 */ /* 0x000fe40000004100 */
[----:B------:R-:W-:Y:S01]  /*33f0*/  FMUL.FTZ R133, R154, R133 ;  /* 0x000000859a857220 */ /* 0x000fe20000410000 */
[----:B------:R-:W-:Y:S02]  /*3400*/  HADD2.F32 R51, -RZ, R51.H0_H0 ;  /* 0x20000033ff337230 */ /* 0x000fe40000004100 */
[----:B------:R-:W-:Y:S01]  /*3410*/  FMUL.FTZ R138, R167, R138 ;  /* 0x0000008aa78a7220 */ /* 0x000fe20000410000 */
[----:B------:R-:W-:Y:S02]  /*3420*/  FMUL.FTZ R137, R164, R127 ;  /* 0x0000007fa4897220 */ /* 0x000fe40000410000 */
[----:B------:R-:W-:Y:S01]  /*3430*/  FMUL.FTZ R51, R166, R51 ;  /* 0x00000033a6337220 */ /* 0x000fe20000410000 */
[--C-:B-----5:R-:W-:Y:S01]  /*3440*/  SHF.R.U64 R126, R46, 0x10, R47.reuse ;  /* 0x000000102e7e7819 */ /* 0x120fe2000000122f */
[----:B0-----:R-:W-:Y:S01]  /*3450*/  HADD2.F32 R44, -RZ, R47.H0_H0 ;  /* 0x2000002fff2c7230 */ /* 0x001fe20000004100 */
[----:B------:R-:W-:Y:S01]  /*3460*/  SHF.R.U32.HI R50, RZ, 0x10, R47 ;  /* 0x00000010ff327819 */ /* 0x000fe2000001162f */
[----:B------:R-:W-:-:S02]  /*3470*/  HADD2.F32 R46, -RZ, R46.H0_H0 ;  /* 0x2000002eff2e7230 */ /* 0x000fc40000004100 */
[----:B------:R-:W-:Y:S02]  /*3480*/  HADD2.F32 R45, -RZ, R126.H0_H0 ;  /* 0x2000007eff2d7230 */ /* 0x000fe40000004100 */
[----:B------:R-:W-:Y:S01]  /*3490*/  FMUL.FTZ R44, R143, R44 ;  /* 0x0000002c8f2c7220 */ /* 0x000fe20000410000 */
[----:B------:R-:W-:Y:S02]  /*34a0*/  HADD2.F32 R47, -RZ, R50.H0_H0 ;  /* 0x20000032ff2f7230 */ /* 0x000fe40000004100 */
[----:B------:R-:W-:Y:S01]  /*34b0*/  FMUL.FTZ R46, R141, R46 ;  /* 0x0000002e8d2e7220 */ /* 0x000fe20000410000 */
[----:B------:R-:W-:Y:S02]  /*34c0*/  FMUL.FTZ R45, R140, R45 ;  /* 0x0000002d8c2d7220 */ /* 0x000fe40000410000 */
[----:B------:R-:W-:Y:S01]  /*34d0*/  FMUL.FTZ R47, R142, R47 ;  /* 0x0000002f8e2f7220 */ /* 0x000fe20000410000 */
[----:B------:R-:W-:Y:S06]  /*34e0*/  BRA `(.L_x_5907) ;  /* 0x0000003000dc7947 */ /* 0x000fec0003800000 */
.L_x_5906:
[C-C-:B------:R-:W-:Y:S01]  /*34f0*/  FFMA.FTZ R146, R44.reuse, R146, R45.reuse ;  /* 0x000000922c927223 */ /* 0x140fe2000001002d */
[C-C-:B------:R-:W-:Y:S01]  /*3500*/  FFMA.FTZ R183, R44.reuse, R183, R45.reuse ;  /* 0x000000b72cb77223 */ /* 0x140fe2000001002d */
[C-C-:B------:R-:W-:Y:S01]  /*3510*/  FFMA.FTZ R148, R44.reuse, R148, R45.reuse ;  /* 0x000000942c947223 */ /* 0x140fe2000001002d */
[----:B------:R-:W-:Y:S01]  /*3520*/  FFMA.FTZ R47, R44, R164, R45 ;  /* 0x000000a42c2f7223 */ /* 0x000fe2000001002d */
[----:B------:R-:W-:Y:S01]  /*3530*/  FADD.FTZ R137, -R146, R137 ;  /* 0x0000008992897221 */ /* 0x000fe20000010100 */
[----:B------:R-:W-:Y:S01]  /*3540*/  FADD.FTZ R183, -R183, R162 ;  /* 0x000000a2b7b77221 */ /* 0x000fe20000010100 */
[----:B------:R-:W-:Y:S01]  /*3550*/  FFMA.FTZ R190, R44, R190, R45 ;  /* 0x000000be2cbe7223 */ /* 0x000fe2000001002d */
[----:B------:R-:W-:Y:S01]  /*3560*/  FADD.FTZ R47, -R47, R160 ;  /* 0x000000a02f2f7221 */ /* 0x000fe20000010100 */
[----:B------:R-:W-:Y:S01]  /*3570*/  FMUL.FTZ R162, R130, R137 ;  /* 0x0000008982a27220 */ /* 0x000fe20000410000 */
[----:B------:R-:W-:Y:S01]  /*3580*/  FADD.FTZ R137, -R148, R145 ;  /* 0x0000009194897221 */ /* 0x000fe20000010100 */
[----:B------:R-:W-:Y:S01]  /*3590*/  FFMA.FTZ R188, R44, R188, R45 ;  /* 0x000000bc2cbc7223 */ /* 0x000fe2000001002d */
[----:B------:R-:W-:Y:S01]  /*35a0*/  FADD.FTZ R175, -R190, R175 ;  /* 0x000000afbeaf7221 */ /* 0x000fe20000010100 */
[--C-:B------:R-:W-:Y:S01]  /*35b0*/  FFMA.FTZ R157, R44, R157, R45.reuse ;  /* 0x0000009d2c9d7223 */ /* 0x100fe2000001002d */
[----:B------:R-:W-:Y:S01]  /*35c0*/  FMUL.FTZ R160, R130, R137 ;  /* 0x0000008982a07220 */ /* 0x000fe20000410000 */
[----:B------:R-:W-:Y:S01]  /*35d0*/  FFMA.FTZ R137, R44, R138, R45 ;  /* 0x0000008a2c897223 */ /* 0x000fe2000001002d */
[----:B------:R-:W-:Y:S01]  /*35e0*/  FADD.FTZ R173, -R188, R173 ;  /* 0x000000adbcad7221 */ /* 0x000fe20000010100 */
[C-C-:B------:R-:W-:Y:S01]  /*35f0*/  FFMA.FTZ R167, R44.reuse, R167, R45.reuse ;  /* 0x000000a72ca77223 */ /* 0x140fe2000001002d */
[--C-:B------:R-:W-:Y:S01]  /*3600*/  FFMA.FTZ R0, R44, R0, R45.reuse ;  /* 0x000000002c007223 */ /* 0x100fe2000001002d */
[----:B------:R-:W-:Y:S01]  /*3610*/  FADD.FTZ R149, -R137, R134 ;  /* 0x0000008689957221 */ /* 0x000fe20000010100 */
[C---:B------:R-:W-:Y:S01]  /*3620*/  FMUL.FTZ R164, R130.reuse, R47 ;  /* 0x0000002f82a47220 */ /* 0x040fe20000410000 */
[C---:B------:R-:W-:Y:S01]  /*3630*/  FMUL.FTZ R172, R130.reuse, R175 ;  /* 0x000000af82ac7220 */ /* 0x040fe20000410000 */
[----:B------:R-:W-:Y:S01]  /*3640*/  FMUL.FTZ R174, R130, R173 ;  /* 0x000000ad82ae7220 */ /* 0x000fe20000410000 */
[----:B------:R-:W-:Y:S01]  /*3650*/  FADD.FTZ R157, -R157, R150 ;  /* 0x000000969d9d7221 */ /* 0x000fe20000010100 */
[----:B------:R-:W-:Y:S01]  /*3660*/  FFMA.FTZ R179, R44, R179, R45 ;  /* 0x000000b32cb37223 */ /* 0x000fe2000001002d */
[----:B------:R-:W-:Y:S01]  /*3670*/  FADD.FTZ R167, -R167, R144 ;  /* 0x00000090a7a77221 */ /* 0x000fe20000010100 */
[----:B------:R-:W-:Y:S01]  /*3680*/  FADD.FTZ R163, -R0, R163 ;  /* 0x000000a300a37221 */ /* 0x000fe20000010100 */
[----:B------:R-:W-:Y:S01]  /*3690*/  FMUL.FTZ R178, R130, R149 ;  /* 0x0000009582b27220 */ /* 0x000fe20000410000 */
[C-C-:B------:R-:W-:Y:S01]  /*36a0*/  FFMA.FTZ R51, R44.reuse, R156, R45.reuse ;  /* 0x0000009c2c337223 */ /* 0x140fe2000001002d */
[--C-:B------:R-:W-:Y:S01]  /*36b0*/  FFMA.FTZ R149, R44, R140, R45.reuse ;  /* 0x0000008c2c957223 */ /* 0x100fe2000001002d */
[----:B------:R-:W-:Y:S01]  /*36c0*/  F2F.F16.F32 R47, R164 ;  /* 0x000000a4002f7304 */ /* 0x000fe20000200800 */
[C---:B------:R-:W-:Y:S01]  /*36d0*/  FMUL.FTZ R168, R130.reuse, R157 ;  /* 0x0000009d82a87220 */ /* 0x040fe20000410000 */
[----:B------:R-:W-:Y:S01]  /*36e0*/  FMUL.FTZ R156, R130, R183 ;  /* 0x000000b7829c7220 */ /* 0x000fe20000410000 */
[----:B------:R-:W-:Y:S01]  /*36f0*/  FADD.FTZ R179, -R179, R166 ;  /* 0x000000a6b3b37221 */ /* 0x000fe20000010100 */
[--C-:B------:R-:W-:Y:S01]  /*3700*/  FFMA.FTZ R177, R44, R177, R45.reuse ;  /* 0x000000b12cb17223 */ /* 0x100fe2000001002d */
[C---:B------:R-:W-:Y:S01]  /*3710*/  FMUL.FTZ R184, R130.reuse, R167 ;  /* 0x000000a782b87220 */ /* 0x040fe20000410000 */
[C---:B------:R-:W-:Y:S01]  /*3720*/  FMUL.FTZ R0, R130.reuse, R163 ;  /* 0x000000a382007220 */ /* 0x040fe20000410000 */
[----:B------:R-:W-:Y:S01]  /*3730*/  FADD.FTZ R139, -R51, R152 ;  /* 0x00000098338b7221 */ /* 0x000fe20000010100 */
[----:B------:R0:W1:Y:S01]  /*3740*/  F2F.F16.F32 R48, R172 ;  /* 0x000000ac00307304 */ /* 0x0000620000200800 */
[----:B------:R-:W-:Y:S01]  /*3750*/  FADD.FTZ R153, -R149, R136 ;  /* 0x0000008895997221 */ /* 0x000fe20000010100 */
[----:B------:R-:W-:Y:S01]  /*3760*/  FMUL.FTZ R166, R130, R179 ;  /* 0x000000b382a67220 */ /* 0x000fe20000410000 */
[----:B------:R-:W-:Y:S01]  /*3770*/  FADD.FTZ R177, -R177, R154 ;  /* 0x0000009ab1b17221 */ /* 0x000fe20000010100 */
[C-C-:B------:R-:W-:Y:S01]  /*3780*/  FFMA.FTZ R171, R44.reuse, R171, R45.reuse ;  /* 0x000000ab2cab7223 */ /* 0x140fe2000001002d */
[----:B------:R-:W-:Y:S01]  /*3790*/  FFMA.FTZ R181, R44, R181, R45 ;  /* 0x000000b52cb57223 */ /* 0x000fe2000001002d */
[C---:B------:R-:W-:Y:S01]  /*37a0*/  FMUL.FTZ R152, R130.reuse, R139 ;  /* 0x0000008b82987220 */ /* 0x040fe20000410000 */
[----:B------:R-:W-:Y:S01]  /*37b0*/  FMUL.FTZ R176, R130, R177 ;  /* 0x000000b182b07220 */ /* 0x000fe20000410000 */
[----:B------:R2:W3:Y:S01]  /*37c0*/  F2F.F16.F32 R46, R174 ;  /* 0x000000ae002e7304 */ /* 0x0004e20000200800 */
[----:B------:R-:W-:Y:S01]  /*37d0*/  FADD.FTZ R171, -R171, R142 ;  /* 0x0000008eabab7221 */ /* 0x000fe20000010100 */
[----:B------:R-:W-:Y:S01]  /*37e0*/  FADD.FTZ R181, -R181, R158 ;  /* 0x0000009eb5b57221 */ /* 0x000fe20000010100 */
[-C--:B0-----:R-:W-:Y:S01]  /*37f0*/  FMUL.FTZ R172, R172, R123.reuse ;  /* 0x0000007bacac7220 */ /* 0x081fe20000410000 */
[----:B------:R-:W-:Y:S01]  /*3800*/  FMUL.FTZ R169, R164, R123 ;  /* 0x0000007ba4a97220 */ /* 0x000fe20000410000 */
[----:B------:R-:W-:Y:S01]  /*3810*/  FMUL.FTZ R182, R130, R171 ;  /* 0x000000ab82b67220 */ /* 0x000fe20000410000 */
[----:B------:R-:W-:Y:S01]  /*3820*/  FMUL.FTZ R171, R0, R123 ;  /* 0x0000007b00ab7220 */ /* 0x000fe20000410000 */
[----:B------:R-:W-:Y:S01]  /*3830*/  FMUL.FTZ R170, R130, R181 ;  /* 0x000000b582aa7220 */ /* 0x000fe20000410000 */
[----:B------:R-:W-:Y:S01]  /*3840*/  F2F.F16.F32 R50, R168 ;  /* 0x000000a800327304 */ /* 0x000fe20000200800 */
[-C--:B--2---:R-:W-:Y:S01]  /*3850*/  FMUL.FTZ R174, R174, R123.reuse ;  /* 0x0000007baeae7220 */ /* 0x084fe20000410000 */
[----:B------:R-:W-:Y:S01]  /*3860*/  FMUL.FTZ R164, R156, R123 ;  /* 0x0000007b9ca47220 */ /* 0x000fe20000410000 */
[----:B-1----:R-:W-:Y:S01]  /*3870*/  PRMT R157, R47, 0x5410, R48 ;  /* 0x000054102f9d7816 */ /* 0x002fe20000000030 */
[----:B------:R-:W-:Y:S01]  /*3880*/  FMUL.FTZ R148, R7, R172 ;  /* 0x000000ac07947220 */ /* 0x000fe20000410000 */
[----:B------:R-:W-:Y:S01]  /*3890*/  FMUL.FTZ R138, R5, R174 ;  /* 0x000000ae058a7220 */ /* 0x000fe20000410000 */
[----:B------:R-:W-:Y:S01]  /*38a0*/  FMUL.FTZ R136, R4, R171 ;  /* 0x000000ab04887220 */ /* 0x000fe20000410000 */
[----:B---3--:R-:W-:Y:S01]  /*38b0*/  IMAD.WIDE.U32 R46, R46, 0x10000, RZ ;  /* 0x000100002e2e7825 */ /* 0x008fe200078e00ff */
[----:B------:R-:W0:Y:S03]  /*38c0*/  F2F.F16.F32 R51, R156 ;  /* 0x0000009c00337304 */ /* 0x000e260000200800 */
[----:B------:R-:W-:Y:S01]  /*38d0*/  FMUL.FTZ R165, R168, R123 ;  /* 0x0000007ba8a57220 */ /* 0x000fe20000410000 */
[----:B------:R-:W-:Y:S01]  /*38e0*/  FMUL.FTZ R140, R130, R153 ;  /* 0x00000099828c7220 */ /* 0x000fe20000410000 */
[----:B------:R-:W-:Y:S01]  /*38f0*/  FMUL.FTZ R144, R6, R169 ;  /* 0x000000a906907220 */ /* 0x000fe20000410000 */
[-C--:B------:R-:W-:Y:S01]  /*3900*/  FMUL.FTZ R173, R152, R123.reuse ;  /* 0x0000007b98ad7220 */ /* 0x080fe20000410000 */
[----:B------:R-:W-:Y:S01]  /*3910*/  FMUL.FTZ R163, R162, R123 ;  /* 0x0000007ba2a37220 */ /* 0x000fe20000410000 */
[----:B------:R-:W-:Y:S01]  /*3920*/  F2F.F16.F32 R134, R178 ;  /* 0x000000b200867304 */ /* 0x000fe20000200800 */
[----:B0-----:R-:W-:-:S07]  /*3930*/  PRMT R155, R50, 0x5410, R51 ;  /* 0x00005410329b7816 */ /* 0x001fce0000000033 */
[----:B------:R-:W0:Y:S01]  /*3940*/  F2F.F16.F32 R149, R184 ;  /* 0x000000b800957304 */ /* 0x000e220000200800 */
[----:B------:R-:W1:Y:S07]  /*3950*/  LDC.64 R50, c[0x0][0x390] ;  /* 0x0000e400ff327b82 */ /* 0x000e6e0000000a00 */
[----:B------:R-:W2:Y:S01]  /*3960*/  F2F.F16.F32 R49, R0 ;  /* 0x0000000000317304 */ /* 0x000ea20000200800 */
[----:B0-----:R-:W-:-:S07]  /*3970*/  PRMT R179, R134, 0x5410, R149 ;  /* 0x0000541086b37816 */ /* 0x001fce0000000095 */
[----:B------:R0:W-:Y:S01]  /*3980*/  F2F.F16.F32 R139, R166 ;  /* 0x000000a6008b7304 */ /* 0x0001e20000200800 */
[----:B------:R-:W-:Y:S01]  /*3990*/  LOP3.LUT R149, R157, R47, RZ, 0xfc, !PT ;  /* 0x0000002f9d957212 */ /* 0x000fe200078efcff */
[----:B------:R-:W-:-:S06]  /*39a0*/  FMUL.FTZ R134, R8, R173 ;  /* 0x000000ad08867220 */ /* 0x000fcc0000410000 */
[----:B------:R3:W-:Y:S01]  /*39b0*/  F2F.F16.F32 R146, R162 ;  /* 0x000000a200927304 */ /* 0x0007e20000200800 */
[----:B0-----:R-:W-:-:S04]  /*39c0*/  FMUL.FTZ R166, R166, R123 ;  /* 0x0000007ba6a67220 */ /* 0x001fc80000410000 */
[----:B------:R-:W-:-:S03]  /*39d0*/  FMUL.FTZ R153, R9, R166 ;  /* 0x000000a609997220 */ /* 0x000fc60000410000 */
[----:B------:R-:W0:Y:S01]  /*39e0*/  F2F.F16.F32 R145, R176 ;  /* 0x000000b000917304 */ /* 0x000e220000200800 */
[----:B---3--:R-:W-:-:S07]  /*39f0*/  FMUL.FTZ R162, R176, R123 ;  /* 0x0000007bb0a27220 */ /* 0x008fce0000410000 */
[----:B------:R3:W-:Y:S08]  /*3a00*/  F2F.F16.F32 R142, R138 ;  /* 0x0000008a008e7304 */ /* 0x0007f00000200800 */
[----:B------:R4:W-:Y:S01]  /*3a10*/  F2F.F16.F32 R137, R170 ;  /* 0x000000aa00897304 */ /* 0x0009e20000200800 */
[----:B---3--:R-:W-:-:S07]  /*3a20*/  FMUL.FTZ R138, R11, R164 ;  /* 0x000000a40b8a7220 */ /* 0x008fce0000410000 */
[----:B------:R2:W-:Y:S01]  /*3a30*/  F2F.F16.F32 R161, R148 ;  /* 0x0000009400a17304 */ /* 0x0005e20000200800 */
[----:B----4-:R-:W-:-:S07]  /*3a40*/  FMUL.FTZ R170, R170, R123 ;  /* 0x0000007baaaa7220 */ /* 0x010fce0000410000 */
[----:B------:R3:W-:Y:S01]  /*3a50*/  F2F.F16.F32 R159, R136 ;  /* 0x00000088009f7304 */ /* 0x0007e20000200800 */
[----:B--2---:R-:W-:-:S07]  /*3a60*/  LOP3.LUT R148, R46, R49, RZ, 0xfc, !PT ;  /* 0x000000312e947212 */ /* 0x004fce00078efcff */
[----:B------:R-:W-:Y:S01]  /*3a70*/  F2F.F16.F32 R147, R152 ;  /* 0x0000009800937304 */ /* 0x000fe20000200800 */
[----:B------:R-:W2:Y:S01]  /*3a80*/  LDC.64 R46, c[0x0][0x478] ;  /* 0x00011e00ff2e7b82 */ /* 0x000ea20000000a00 */
[----:B---3--:R-:W-:-:S06]  /*3a90*/  FMUL.FTZ R136, R10, R165 ;  /* 0x000000a50a887220 */ /* 0x008fcc0000410000 */
[----:B------:R-:W-:Y:S01]  /*3aa0*/  F2F.F16.F32 R151, R160 ;  /* 0x000000a000977304 */ /* 0x000fe20000200800 */
[----:B------:R-:W3:Y:S07]  /*3ab0*/  LDC.64 R48, c[0x0][0x468] ;  /* 0x00011a00ff307b82 */ /* 0x000eee0000000a00 */
[----:B------:R0:W-:Y:S08]  /*3ac0*/  F2F.F16.F32 R154, R153 ;  /* 0x00000099009a7304 */ /* 0x0001f00000200800 */
[----:B------:R4:W5:Y:S01]  /*3ad0*/  F2F.F16.F32 R150, R144 ;  /* 0x0000009000967304 */ /* 0x0009620000200800 */
[----:B0-----:R-:W-:Y:S01]  /*3ae0*/  PRMT R153, R146, 0x5410, R145 ;  /* 0x0000541092997816 */ /* 0x001fe20000000091 */
[----:B------:R-:W-:Y:S01]  /*3af0*/  FMUL.FTZ R146, R15, R162 ;  /* 0x000000a20f927220 */ /* 0x000fe20000410000 */
[----:B------:R-:W-:Y:S01]  /*3b00*/  FMUL.FTZ R176, R182, R123 ;  /* 0x0000007bb6b07220 */ /* 0x000fe20000410000 */
[----:B------:R-:W-:-:S04]  /*3b10*/  FMUL.FTZ R158, R13, R170 ;  /* 0x000000aa0d9e7220 */ /* 0x000fc80000410000 */
[----:B------:R0:W-:Y:S01]  /*3b20*/  F2F.F16.F32 R167, R138 ;  /* 0x0000008a00a77304 */ /* 0x0001e20000200800 */
[----:B----4-:R-:W-:Y:S01]  /*3b30*/  FMUL.FTZ R144, R14, R163 ;  /* 0x000000a30e907220 */ /* 0x010fe20000410000 */
[----:B-----5:R-:W-:-:S06]  /*3b40*/  PRMT R161, R150, 0x5410, R161 ;  /* 0x0000541096a17816 */ /* 0x020fcc00000000a1 */
[----:B------:R4:W5:Y:S01]  /*3b50*/  F2F.F16.F32 R156, R136 ;  /* 0x00000088009c7304 */ /* 0x0009620000200800 */
[----:B0-----:R-:W-:-:S05]  /*3b60*/  IMAD.WIDE.U32 R138, R139, 0x10000, RZ ;  /* 0x000100008b8a7825 */ /* 0x001fca00078e00ff */
[----:B------:R-:W-:Y:S02]  /*3b70*/  LOP3.LUT R145, R155, R139, RZ, 0xfc, !PT ;  /* 0x0000008b9b917212 */ /* 0x000fe400078efcff */
[----:B------:R-:W0:Y:S01]  /*3b80*/  F2F.F16.F32 R155, R134 ;  /* 0x00000086009b7304 */ /* 0x000e220000200800 */
[----:B----4-:R-:W-:-:S05]  /*3b90*/  IMAD.WIDE.U32 R136, R137, 0x10000, RZ ;  /* 0x0001000089887825 */ /* 0x010fca00078e00ff */
[----:B------:R-:W-:Y:S01]  /*3ba0*/  LOP3.LUT R139, R153, R137, RZ, 0xfc, !PT ;  /* 0x00000089998b7212 */ /* 0x000fe200078efcff */
[----:B-1----:R-:W-:Y:S01]  /*3bb0*/  IMAD.WIDE.U32 R152, R135, 0x8, R50 ;  /* 0x0000000887987825 */ /* 0x002fe200078e0032 */
[----:B------:R1:W-:Y:S01]  /*3bc0*/  F2F.F16.F32 R168, R144 ;  /* 0x0000009000a87304 */ /* 0x0003e20000200800 */
[----:B-----5:R-:W-:Y:S02]  /*3bd0*/  PRMT R157, R156, 0x5410, R167 ;  /* 0x000054109c9d7816 */ /* 0x020fe400000000a7 */
[----:B------:R-:W-:-:S05]  /*3be0*/  FMUL.FTZ R167, R178, R123 ;  /* 0x0000007bb2a77220 */ /* 0x000fca0000410000 */
[----:B------:R4:W5:Y:S01]  /*3bf0*/  F2F.F16.F32 R177, R146 ;  /* 0x0000009200b17304 */ /* 0x0009620000200800 */
[----:B-1----:R-:W-:Y:S02]  /*3c00*/  LOP3.LUT R144, R138, R147, RZ, 0xfc, !PT ;  /* 0x000000938a907212 */ /* 0x002fe400078efcff */
[----:B------:R-:W-:Y:S01]  /*3c10*/  LOP3.LUT R138, R136, R151, RZ, 0xfc, !PT ;  /* 0x00000097888a7212 */ /* 0x000fe200078efcff */
[----:B------:R-:W-:-:S04]  /*3c20*/  IMAD.WIDE.U32 R136, R154, 0x10000, RZ ;  /* 0x000100009a887825 */ /* 0x000fc800078e00ff */
[----:B------:R1:W-:Y:S01]  /*3c30*/  F2F.F16.F32 R0, R182 ;  /* 0x000000b600007304 */ /* 0x0003e20000200800 */
[----:B----4-:R-:W-:-:S04]  /*3c40*/  IMAD.WIDE.U32 R146, R142, 0x10000, RZ ;  /* 0x000100008e927825 */ /* 0x010fc800078e00ff */
[----:B------:R-:W-:Y:S01]  /*3c50*/  FMUL.FTZ R142, R18, R167 ;  /* 0x000000a7128e7220 */ /* 0x000fe20000410000 */
[----:B------:R-:W-:Y:S02]  /*3c60*/  LOP3.LUT R150, R146, R159, RZ, 0xfc, !PT ;  /* 0x0000009f92967212 */ /* 0x000fe400078efcff */
[----:B------:R-:W-:Y:S01]  /*3c70*/  LOP3.LUT R151, R161, R147, RZ, 0xfc, !PT ;  /* 0x00000093a1977212 */ /* 0x000fe200078efcff */
[----:B------:R4:W4:Y:S01]  /*3c80*/  F2F.F16.F32 R180, R158 ;  /* 0x0000009e00b47304 */ /* 0x0009220000200800 */
[----:B0-----:R-:W-:Y:S01]  /*3c90*/  LOP3.LUT R146, R136, R155, RZ, 0xfc, !PT ;  /* 0x0000009b88927212 */ /* 0x001fe200078efcff */
[----:B--2---:R-:W-:Y:S01]  /*3ca0*/  IMAD.WIDE.U32 R154, R135, 0x8, R46 ;  /* 0x00000008879a7825 */ /* 0x004fe200078e002e */
[----:B------:R-:W-:Y:S02]  /*3cb0*/  LOP3.LUT R147, R157, R137, RZ, 0xfc, !PT ;  /* 0x000000899d937212 */ /* 0x000fe400078efcff */
[----:B-----5:R-:W-:Y:S01]  /*3cc0*/  PRMT R183, R168, 0x5410, R177 ;  /* 0x00005410a8b77816 */ /* 0x020fe200000000b1 */
[----:B---3--:R-:W-:-:S04]  /*3cd0*/  IMAD.WIDE.U32 R156, R135, 0x8, R48 ;  /* 0x00000008879c7825 */ /* 0x008fc800078e0030 */
[-C--:B------:R-:W-:Y:S01]  /*3ce0*/  FMUL.FTZ R168, R184, R123.reuse ;  /* 0x0000007bb8a87220 */ /* 0x080fe20000410000 */
[----:B------:R0:W2:Y:S01]  /*3cf0*/  LDG.E.64 R134, desc[UR8][R152.64] ;  /* 0x0000000898867981 */ /* 0x0000a2000c1e1b00 */
[----:B------:R-:W-:Y:S01]  /*3d00*/  FMUL.FTZ R177, R160, R123 ;  /* 0x0000007ba0b17220 */ /* 0x000fe20000410000 */
[----:B-1----:R-:W-:Y:S01]  /*3d10*/  FMUL.FTZ R182, R17, R176 ;  /* 0x000000b011b67220 */ /* 0x002fe20000410000 */
[----:B------:R-:W-:Y:S01]  /*3d20*/  FMUL.FTZ R161, R19, R168 ;  /* 0x000000a813a17220 */ /* 0x000fe20000410000 */
[----:B------:R-:W-:Y:S01]  /*3d30*/  STG.E.64 desc[UR8][R154.64], R148 ;  /* 0x000000949a007986 */ /* 0x000fe2000c101b08 */
[----:B------:R-:W-:-:S04]  /*3d40*/  IMAD.WIDE.U32 R136, R143, 0x8, R50 ;  /* 0x000000088f887825 */ /* 0x000fc800078e0032 */
[----:B------:R-:W-:Y:S01]  /*3d50*/  FMUL.FTZ R178, R12, R177 ;  /* 0x000000b10cb27220 */ /* 0x000fe20000410000 */
[----:B------:R-:W-:Y:S01]  /*3d60*/  F2F.F16.F32 R184, R142 ;  /* 0x0000008e00b87304 */ /* 0x000fe20000200800 */
[----:B------:R1:W-:Y:S01]  /*3d70*/  STG.E.64 desc[UR8][R156.64], R150 ;  /* 0x000000969c007986 */ /* 0x0003e2000c101b08 */
[----:B----4-:R-:W-:-:S03]  /*3d80*/  IMAD.WIDE.U32 R158, R143, 0x8, R46 ;  /* 0x000000088f9e7825 */ /* 0x010fc600078e002e */
[----:B------:R-:W3:Y:S03]  /*3d90*/  LDG.E.64 R136, desc[UR8][R136.64] ;  /* 0x0000000888887981 */ /* 0x000ee6000c1e1b00 */
[----:B------:R4:W5:Y:S01]  /*3da0*/  F2F.F16.F32 R185, R161 ;  /* 0x000000a100b97304 */ /* 0x0009620000200800 */
[----:B-1----:R-:W-:-:S07]  /*3db0*/  FMUL.FTZ R157, R140, R123 ;  /* 0x0000007b8c9d7220 */ /* 0x002fce0000410000 */
[----:B------:R-:W1:Y:S01]  /*3dc0*/  F2F.F16.F32 R154, R182 ;  /* 0x000000b6009a7304 */ /* 0x000e620000200800 */
[----:B------:R-:W-:Y:S01]  /*3dd0*/  FMUL.FTZ R156, R16, R157 ;  /* 0x0000009d109c7220 */ /* 0x000fe20000410000 */
[----:B------:R0:W-:Y:S06]  /*3de0*/  STG.E.64 desc[UR8][R158.64], R144 ;  /* 0x000000909e007986 */ /* 0x0001ec000c101b08 */
[----:B------:R-:W1:Y:S01]  /*3df0*/  F2F.F16.F32 R181, R178 ;  /* 0x000000b200b57304 */ /* 0x000e620000200800 */
[----:B----4-:R-:W-:-:S07]  /*3e00*/  IMAD.WIDE.U32 R160, R143, 0x8, R48 ;  /* 0x000000088fa07825 */ /* 0x010fce00078e0030 */
[----:B------:R4:W4:Y:S01]  /*3e10*/  F2F.F16.F32 R175, R140 ;  /* 0x0000008c00af7304 */ /* 0x0009220000200800 */
[----:B------:R-:W-:-:S07]  /*3e20*/  IMAD.WIDE.U32 R142, R141, 0x8, R50 ;  /* 0x000000088d8e7825 */ /* 0x000fce00078e0032 */
[----:B0-----:R-:W0:Y:S01]  /*3e30*/  F2F.F16.F32 R159, R156 ;  /* 0x0000009c009f7304 */ /* 0x001e220000200800 */
[----:B------:R-:W-:Y:S01]  /*3e40*/  IMAD.WIDE.U32 R148, R180, 0x10000, RZ ;  /* 0x00010000b4947825 */ /* 0x000fe200078e00ff */
[----:B-----5:R-:W-:-:S03]  /*3e50*/  PRMT R185, R184, 0x5410, R185 ;  /* 0x00005410b8b97816 */ /* 0x020fc600000000b9 */
[----:B------:R-:W-:Y:S01]  /*3e60*/  IMAD.WIDE.U32 R150, R141, 0x8, R46 ;  /* 0x000000088d967825 */ /* 0x000fe200078e002e */
[----:B------:R5:W-:Y:S03]  /*3e70*/  STG.E.64 desc[UR8][R160.64], R146 ;  /* 0x00000092a0007986 */ /* 0x000be6000c101b08 */
[----:B------:R-:W-:Y:S01]  /*3e80*/  IMAD.WIDE.U32 R144, R0, 0x10000, RZ ;  /* 0x0001000000907825 */ /* 0x000fe200078e00ff */
[----:B------:R-:W-:Y:S01]  /*3e90*/  LOP3.LUT R149, R183, R149, RZ, 0xfc, !PT ;  /* 0x00000095b7957212 */ /* 0x000fe200078efcff */
[----:B------:R-:W3:Y:S02]  /*3ea0*/  LDG.E.64 R142, desc[UR8][R142.64] ;  /* 0x000000088e8e7981 */ /* 0x000ee4000c1e1b00 */
        /* <DEDUP_REMOVED lines=8> */
[----:B-----5:R-:W-:Y:S01]  /*3f30*/  IMAD.WIDE.U32 R146, R133, 0x8, R46 ;  /* 0x0000000885927825 */ /* 0x020fe200078e002e */
[----:B0-----:R-:W-:Y:S01]  /*3f40*/  LOP3.LUT R154, R154, R159, RZ, 0xfc, !PT ;  /* 0x0000009f9a9a7212 */ /* 0x001fe200078efcff */
[----:B------:R0:W-:Y:S02]  /*3f50*/  STG.E.64 desc[UR8][R152.64], R148 ;  /* 0x0000009498007986 */ /* 0x0001e4000c101b08 */
[----:B------:R-:W-:-:S02]  /*3f60*/  IMAD.WIDE.U32 R50, R122, 0x8, R50 ;  /* 0x000000087a327825 */ /* 0x000fc400078e0032 */
[----:B------:R-:W4:Y:S02]  /*3f70*/  LDG.E.64 R140, desc[UR8][R140.64] ;  /* 0x000000088c8c7981 */ /* 0x000f24000c1e1b00 */
[----:B-1----:R-:W-:Y:S02]  /*3f80*/  IMAD.WIDE.U32 R138, R133, 0x8, R48 ;  /* 0x00000008858a7825 */ /* 0x002fe400078e0030 */
[----:B------:R1:W-:Y:S04]  /*3f90*/  STG.E.64 desc[UR8][R146.64], R144 ;  /* 0x0000009092007986 */ /* 0x0003e8000c101b08 */
[----:B------:R5:W-:Y:S04]  /*3fa0*/  STG.E.64 desc[UR8][R138.64], R154 ;  /* 0x0000009a8a007986 */ /* 0x000be8000c101b08 */
[----:B------:R-:W4:Y:S01]  /*3fb0*/  LDG.E.64 R50, desc[UR8][R50.64] ;  /* 0x0000000832327981 */ /* 0x000f22000c1e1b00 */
[C-C-:B------:R-:W-:Y:S01]  /*3fc0*/  FFMA.FTZ R125, R44.reuse, R125, R45.reuse ;  /* 0x0000007d2c7d7223 */ /* 0x140fe2000001002d */
[----:B------:R-:W-:-:S03]  /*3fd0*/  FFMA.FTZ R124, R44, R124, R45 ;  /* 0x0000007c2c7c7223 */ /* 0x000fc6000001002d */
[----:B------:R-:W-:Y:S01]  /*3fe0*/  FADD.FTZ R125, -R125, R132 ;  /* 0x000000847d7d7221 */ /* 0x000fe20000010100 */
[C-C-:B------:R-:W-:Y:S01]  /*3ff0*/  FFMA.FTZ R129, R44.reuse, R129, R45.reuse ;  /* 0x000000812c817223 */ /* 0x140fe2000001002d */
[----:B------:R-:W-:Y:S02]  /*4000*/  FFMA.FTZ R44, R44, R128, R45 ;  /* 0x000000802c2c7223 */ /* 0x000fe4000001002d */
[----:B0-----:R-:W-:Y:S01]  /*4010*/  FMUL.FTZ R148, R130, R125 ;  /* 0x0000007d82947220 */ /* 0x001fe20000410000 */
[----:B------:R-:W-:Y:S01]  /*4020*/  FADD.FTZ R125, -R124, R127 ;  /* 0x0000007f7c7d7221 */ /* 0x000fe20000010100 */
[----:B------:R-:W-:Y:S01]  /*4030*/  FADD.FTZ R129, -R129, R126 ;  /* 0x0000007e81817221 */ /* 0x000fe20000010100 */
[----:B------:R-:W-:Y:S02]  /*4040*/  FADD.FTZ R131, -R44, R131 ;  /* 0x000000832c837221 */ /* 0x000fe40000010100 */
[C---:B------:R-:W-:Y:S01]  /*4050*/  FMUL.FTZ R132, R130.reuse, R125 ;  /* 0x0000007d82847220 */ /* 0x040fe20000410000 */
[----:B------:R0:W-:Y:S01]  /*4060*/  F2F.F16.F32 R127, R148 ;  /* 0x00000094007f7304 */ /* 0x0001e20000200800 */
[C---:B------:R-:W-:Y:S01]  /*4070*/  FMUL.FTZ R124, R130.reuse, R129 ;  /* 0x00000081827c7220 */ /* 0x040fe20000410000 */
[----:B------:R-:W-:Y:S01]  /*4080*/  FMUL.FTZ R130, R130, R131 ;  /* 0x0000008382827220 */ /* 0x000fe20000410000 */
[-C--:B-1----:R-:W-:Y:S01]  /*4090*/  FMUL.FTZ R145, R132, R123.reuse ;  /* 0x0000007b84917220 */ /* 0x082fe20000410000 */
[----:B0-----:R-:W-:-:S04]  /*40a0*/  FMUL.FTZ R148, R148, R123 ;  /* 0x0000007b94947220 */ /* 0x001fc80000410000 */
[----:B------:R0:W-:Y:S01]  /*40b0*/  F2F.F16.F32 R0, R132 ;  /* 0x0000008400007304 */ /* 0x0001e20000200800 */
[----:B------:R-:W-:Y:S01]  /*40c0*/  FMUL.FTZ R129, R22, R145 ;  /* 0x0000009116817220 */ /* 0x000fe20000410000 */
[----:B------:R-:W-:-:S06]  /*40d0*/  FMUL.FTZ R144, R130, R123 ;  /* 0x0000007b82907220 */ /* 0x000fcc0000410000 */
[----:B------:R-:W1:Y:S01]  /*40e0*/  F2F.F16.F32 R44, R130 ;  /* 0x00000082002c7304 */ /* 0x000e620000200800 */
[----:B0-----:R-:W-:Y:S01]  /*40f0*/  FMUL.FTZ R132, R23, R148 ;  /* 0x0000009417847220 */ /* 0x001fe20000410000 */
[----:B------:R-:W-:Y:S01]  /*4100*/  FMUL.FTZ R128, R21, R144 ;  /* 0x0000009015807220 */ /* 0x000fe20000410000 */
[----:B-----5:R-:W-:-:S05]  /*4110*/  FMUL.FTZ R139, R124, R123 ;  /* 0x0000007b7c8b7220 */ /* 0x020fca0000410000 */
[----:B------:R-:W-:Y:S01]  /*4120*/  F2F.F16.F32 R129, R129 ;  /* 0x0000008100817304 */ /* 0x000fe20000200800 */
[----:B------:R-:W-:-:S07]  /*4130*/  FMUL.FTZ R126, R20, R139 ;  /* 0x0000008b147e7220 */ /* 0x000fce0000410000 */
[----:B------:R-:W0:Y:S01]  /*4140*/  F2F.F16.F32 R132, R132 ;  /* 0x0000008400847304 */ /* 0x000e220000200800 */
[----:B-1----:R-:W-:Y:S01]  /*4150*/  IMAD.WIDE.U32 R44, R44, 0x10000, RZ ;  /* 0x000100002c2c7825 */ /* 0x002fe200078e00ff */
[----:B------:R-:W-:-:S06]  /*4160*/  PRMT R127, R0, 0x5410, R127 ;  /* 0x00005410007f7816 */ /* 0x000fcc000000007f */
[----:B------:R-:W1:Y:S08]  /*4170*/  F2F.F16.F32 R125, R124 ;  /* 0x0000007c007d7304 */ /* 0x000e700000200800 */
[----:B------:R-:W5:Y:S01]  /*4180*/  F2F.F16.F32 R124, R128 ;  /* 0x00000080007c7304 */ /* 0x000f620000200800 */
[----:B------:R-:W-:Y:S02]  /*4190*/  LOP3.LUT R45, R127, R45, RZ, 0xfc, !PT ;  /* 0x0000002d7f2d7212 */ /* 0x000fe400078efcff */
[----:B0-----:R-:W-:-:S05]  /*41a0*/  PRMT R127, R129, 0x5410, R132 ;  /* 0x00005410817f7816 */ /* 0x001fca0000000084 */
[----:B------:R-:W0:Y:S01]  /*41b0*/  F2F.F16.F32 R131, R126 ;  /* 0x0000007e00837304 */ /* 0x000e220000200800 */
[----:B-1----:R-:W-:Y:S01]  /*41c0*/  LOP3.LUT R44, R44, R125, RZ, 0xfc, !PT ;  /* 0x0000007d2c2c7212 */ /* 0x002fe200078efcff */
[----:B------:R-:W-:-:S04]  /*41d0*/  IMAD.WIDE.U32 R46, R122, 0x8, R46 ;  /* 0x000000087a2e7825 */ /* 0x000fc800078e002e */
[----:B-----5:R-:W-:Y:S01]  /*41e0*/  IMAD.WIDE.U32 R124, R124, 0x10000, RZ ;  /* 0x000100007c7c7825 */ /* 0x020fe200078e00ff */
[----:B------:R1:W-:Y:S04]  /*41f0*/  STG.E.64 desc[UR8][R46.64], R44 ;  /* 0x0000002c2e007986 */ /* 0x0003e8000c101b08 */
[----:B------:R-:W-:Y:S02]  /*4200*/  LOP3.LUT R127, R127, R125, RZ, 0xfc, !PT ;  /* 0x0000007d7f7f7212 */ /* 0x000fe400078efcff */
[----:B0-----:R-:W-:Y:S01]  /*4210*/  LOP3.LUT R126, R124, R131, RZ, 0xfc, !PT ;  /* 0x000000837c7e7212 */ /* 0x001fe200078efcff */
[----:B------:R-:W-:-:S05]  /*4220*/  IMAD.WIDE.U32 R48, R122, 0x8, R48 ;  /* 0x000000087a307825 */ /* 0x000fca00078e0030 */
[----:B------:R0:W-:Y:S01]  /*4230*/  STG.E.64 desc[UR8][R48.64], R126 ;  /* 0x0000007e30007986 */ /* 0x0001e2000c101b08 */
[----:B--2---:R-:W-:Y:S01]  /*4240*/  SHF.R.U32.HI R129, RZ, 0x10, R135 ;  /* 0x00000010ff817819 */ /* 0x004fe20000011687 */
[----:B------:R-:W-:-:S04]  /*4250*/  HADD2.F32 R128, -RZ, R135.H0_H0 ;  /* 0x20000087ff807230 */ /* 0x000fc80000004100 */
[----:B------:R-:W-:Y:S01]  /*4260*/  HADD2.F32 R129, -RZ, R129.H0_H0 ;  /* 0x20000081ff817230 */ /* 0x000fe20000004100 */
[----:B------:R-:W-:Y:S01]  /*4270*/  SHF.R.U64 R123, R134, 0x10, R135 ;  /* 0x00000010867b7819 */ /* 0x000fe20000001287 */
[----:B------:R-:W-:Y:S02]  /*4280*/  HADD2.F32 R0, -RZ, R134.H0_H0 ;  /* 0x20000086ff007230 */ /* 0x000fe40000004100 */
[----:B------:R-:W-:Y:S01]  /*4290*/  FMUL.FTZ R124, R169, R128 ;  /* 0x00000080a97c7220 */ /* 0x000fe20000410000 */
[----:B------:R-:W-:Y:S01]  /*42a0*/  FMUL.FTZ R125, R172, R129 ;  /* 0x00000081ac7d7220 */ /* 0x000fe20000410000 */
[----:B---3--:R-:W-:Y:S01]  /*42b0*/  HADD2.F32 R130, -RZ, R137.H0_H0 ;  /* 0x20000089ff827230 */ /* 0x008fe20000004100 */
[--C-:B------:R-:W-:Y:S02]  /*42c0*/  SHF.R.U64 R129, R136, 0x10, R137.reuse ;  /* 0x0000001088817819 */ /* 0x100fe40000001289 */
[----:B------:R-:W-:Y:S01]  /*42d0*/  SHF.R.U32.HI R131, RZ, 0x10, R137 ;  /* 0x00000010ff837819 */ /* 0x000fe20000011689 */
[----:B------:R-:W-:-:S02]  /*42e0*/  HADD2.F32 R128, -RZ, R136.H0_H0 ;  /* 0x20000088ff807230 */ /* 0x000fc40000004100 */
[----:B------:R-:W-:-:S03]  /*42f0*/  HADD2.F32 R123, -RZ, R123.H0_H0 ;  /* 0x2000007bff7b7230 */ /* 0x000fc60000004100 */
[----:B------:R-:W-:Y:S01]  /*4300*/  FMUL.FTZ R122, R173, R128 ;  /* 0x00000080ad7a7220 */ /* 0x000fe20000410000 */
[----:B------:R-:W-:Y:S01]  /*4310*/  FMUL.FTZ R128, R165, R130 ;  /* 0x00000082a5807220 */ /* 0x000fe20000410000 */
[----:B------:R-:W-:Y:S02]  /*4320*/  HADD2.F32 R129, -RZ, R129.H0_H0 ;  /* 0x20000081ff817230 */ /* 0x000fe40000004100 */
[----:B------:R-:W-:Y:S02]  /*4330*/  HADD2.F32 R131, -RZ, R131.H0_H0 ;  /* 0x20000083ff837230 */ /* 0x000fe40000004100 */
[----:B------:R-:W-:Y:S01]  /*4340*/  FMUL.FTZ R0, R171, R0 ;  /* 0x00000000ab007220 */ /* 0x000fe20000410000 */
[----:B------:R-:W-:Y:S01]  /*4350*/  FMUL.FTZ R123, R174, R123 ;  /* 0x0000007bae7b7220 */ /* 0x000fe20000410000 */
[----:B------:R-:W-:Y:S01]  /*4360*/  FMUL.FTZ R129, R166, R129 ;  /* 0x00000081a6817220 */ /* 0x000fe20000410000 */
[----:B------:R-:W-:Y:S01]  /*4370*/  FMUL.FTZ R131, R164, R131 ;  /* 0x00000083a4837220 */ /* 0x000fe20000410000 */
[----:B------:R-:W-:-:S02]  /*4380*/  SHF.R.U64 R133, R142, 0x10, R143 ;  /* 0x000000108e857819 */ /* 0x000fc4000000128f */
[----:B------:R-:W-:Y:S01]  /*4390*/  SHF.R.U32.HI R135, RZ, 0x10, R143 ;  /* 0x00000010ff877819 */ /* 0x000fe2000001168f */
[----:B------:R-:W-:Y:S02]  /*43a0*/  HADD2.F32 R130, -RZ, R142.H0_H0 ;  /* 0x2000008eff827230 */ /* 0x000fe40000004100 */
[----:B------:R-:W-:Y:S02]  /*43b0*/  HADD2.F32 R132, -RZ, R143.H0_H0 ;  /* 0x2000008fff847230 */ /* 0x000fe40000004100 */
[----:B------:R-:W-:Y:S02]  /*43c0*/  HADD2.F32 R133, -RZ, R133.H0_H0 ;  /* 0x20000085ff857230 */ /* 0x000fe40000004100 */
[----:B------:R-:W-:Y:S01]  /*43d0*/  HADD2.F32 R135, -RZ, R135.H0_H0 ;  /* 0x20000087ff877230 */ /* 0x000fe20000004100 */
[--C-:B----4-:R-:W-:Y:S01]  /*43e0*/  SHF.R.U64 R137, R140, 0x10, R141.reuse ;  /* 0x000000108c897819 */ /* 0x110fe2000000128d */
[----:B------:R-:W-:Y:S01]  /*43f0*/  HADD2.F32 R134, -RZ, R141.H0_H0 ;  /* 0x2000008dff867230 */ /* 0x000fe20000004100 */
[----:B------:R-:W-:Y:S01]  /*4400*/  SHF.R.U32.HI R141, RZ, 0x10, R141 ;  /* 0x00000010ff8d7819 */ /* 0x000fe2000001168d */
[----:B------:R-:W-:-:S02]  /*4410*/  HADD2.F32 R138, -RZ, R140.H0_H0 ;  /* 0x2000008cff8a7230 */ /* 0x000fc40000004100 */
[----:B------:R-:W-:Y:S02]  /*4420*/  HADD2.F32 R137, -RZ, R137.H0_H0 ;  /* 0x20000089ff897230 */ /* 0x000fe40000004100 */
[----:B-1----:R-:W-:Y:S01]  /*4430*/  HADD2.F32 R45, -RZ, R141.H0_H0 ;  /* 0x2000008dff2d7230 */ /* 0x002fe20000004100 */
[--C-:B------:R-:W-:Y:S02]  /*4440*/  SHF.R.U64 R47, R50, 0x10, R51.reuse ;  /* 0x00000010322f7819 */ /* 0x100fe40000001233 */
[----:B------:R-:W-:Y:S01]  /*4450*/  SHF.R.U32.HI R136, RZ, 0x10, R51 ;  /* 0x00000010ff887819 */ /* 0x000fe20000011633 */
[----:B------:R-:W-:Y:S02]  /*4460*/  HADD2.F32 R46, -RZ, R50.H0_H0 ;  /* 0x20000032ff2e7230 */ /* 0x000fe40000004100 */
[----:B------:R-:W-:Y:S02]  /*4470*/  HADD2.F32 R47, -RZ, R47.H0_H0 ;  /* 0x2000002fff2f7230 */ /* 0x000fe40000004100 */
[----:B------:R-:W-:-:S02]  /*4480*/  HADD2.F32 R44, -RZ, R51.H0_H0 ;  /* 0x20000033ff2c7230 */ /* 0x000fc40000004100 */
[----:B0-----:R-:W-:Y:S02]  /*4490*/  HADD2.F32 R48, -RZ, R136.H0_H0 ;  /* 0x20000088ff307230 */ /* 0x001fe40000004100 */
        /* <DEDUP_REMOVED lines=13> */
.L_x_5905:
        /* <DEDUP_REMOVED lines=10> */
[----:B------:R-:W-:Y:S01]  /*4610*/  FADD.FTZ R190, -R190, R175 ;  /* 0x000000afbebe7221 */ /* 0x000fe20000010100 */
[----:B------:R-:W-:Y:S01]  /*4620*/  FADD.FTZ R147, -R49, R152 ;  /* 0x0000009831937221 */ /* 0x000fe20000010100 */
[--C-:B------:R-:W-:Y:S01]  /*4630*/  SHF.R.U64 R49, R2, 0x10, R3.reuse ;  /* 0x0000001002317819 */ /* 0x100fe20000001203 */
[----:B------:R-:W-:Y:S01]  /*4640*/  HADD2.F32 R47, -RZ, R0.H0_H0 ;  /* 0x20000000ff2f7230 */ /* 0x000fe20000004100 */
[----:B------:R-:W-:Y:S01]  /*4650*/  SHF.R.U32.HI R0, RZ, 0x10, R3 ;  /* 0x00000010ff007819 */ /* 0x000fe20000011603 */
[C-C-:B------:R-:W-:Y:S01]  /*4660*/  FFMA.FTZ R188, R44.reuse, R188, R45.reuse ;  /* 0x000000bc2cbc7223 */ /* 0x140fe2000001002d */
        /* <DEDUP_REMOVED lines=9> */
[----:B------:R-:W-:-:S02]  /*4700*/  HADD2.F32 R47, -RZ, R0.H0_H0 ;  /* 0x20000000ff2f7230 */ /* 0x000fc40000004100 */
[----:B------:R-:W-:Y:S01]  /*4710*/  FADD.FTZ R149, -R146, R137 ;  /* 0x0000008992957221 */ /* 0x000fe20000010100 */
[C-C-:B------:R-:W-:Y:S01]  /*4720*/  FFMA.FTZ R177, R44.reuse, R177, R45.reuse ;  /* 0x000000b12cb17223 */ /* 0x140fe2000001002d */
[----:B------:R-:W-:Y:S01]  /*4730*/  FADD.FTZ R183, -R183, R162 ;  /* 0x000000a2b7b77221 */ /* 0x000fe20000010100 */
[----:B------:R-:W-:Y:S01]  /*4740*/  FFMA.FTZ R148, R44, R148, R45 ;  /* 0x000000942c947223 */ /* 0x000fe2000001002d */
[----:B------:R-:W-:Y:S01]  /*4750*/  FFMA.FTZ R0, R130, R163, R47 ;  /* 0x000000a382007223 */ /* 0x000fe2000001002f */
[----:B------:R-:W-:Y:S01]  /*4760*/  HADD2.F32 R47, -RZ, R49.H0_H0 ;  /* 0x20000031ff2f7230 */ /* 0x000fe20000004100 */
[----:B------:R-:W-:Y:S01]  /*4770*/  MOV R49, R53 ;  /* 0x0000003500317202 */ /* 0x000fe20000000f00 */
[----:B------:R-:W-:Y:S01]  /*4780*/  FADD.FTZ R160, -R177, R154 ;  /* 0x0000009ab1a07221 */ /* 0x000fe20000010100 */
[----:B------:R-:W-:Y:S01]  /*4790*/  FMUL.FTZ R155, R0, R123 ;  /* 0x0000007b009b7220 */ /* 0x000fe20000410000 */
[----:B------:R-:W-:Y:S01]  /*47a0*/  FFMA.FTZ R179, R44, R179, R45 ;  /* 0x000000b32cb37223 */ /* 0x000fe2000001002d */
[----:B------:R-:W-:Y:S01]  /*47b0*/  FFMA.FTZ R156, R130, R188, R47 ;  /* 0x000000bc829c7223 */ /* 0x000fe2000001002f */
[----:B------:R-:W-:Y:S01]  /*47c0*/  HADD2.F32 R47, -RZ, R49.H0_H0 ;  /* 0x20000031ff2f7230 */ /* 0x000fe20000004100 */
[----:B------:R-:W-:Y:S01]  /*47d0*/  SHF.R.U32.HI R49, RZ, 0x10, R53 ;  /* 0x00000010ff317819 */ /* 0x000fe20000011635 */
[----:B------:R-:W-:Y:S01]  /*47e0*/  FMUL.FTZ R0, R4, R155 ;  /* 0x0000009b04007220 */ /* 0x000fe20000410000 */
[----:B------:R-:W-:Y:S01]  /*47f0*/  FADD.FTZ R148, -R148, R145 ;  /* 0x0000009194947221 */ /* 0x000fe20000010100 */
[----:B------:R-:W-:Y:S01]  /*4800*/  FMUL.FTZ R153, R46, R123 ;  /* 0x0000007b2e997220 */ /* 0x000fe20000410000 */
[----:B------:R-:W-:Y:S01]  /*4810*/  FFMA.FTZ R146, R130, R157, R47 ;  /* 0x0000009d82927223 */ /* 0x000fe2000001002f */
[----:B------:R-:W-:Y:S01]  /*4820*/  HADD2.F32 R49, -RZ, R49.H0_H0 ;  /* 0x20000031ff317230 */ /* 0x000fe20000004100 */
[----:B------:R-:W-:Y:S01]  /*4830*/  MOV R47, R52 ;  /* 0x00000034002f7202 */ /* 0x000fe20000000f00 */
[----:B------:R0:W-:Y:S01]  /*4840*/  F2F.F16.F32 R145, R0 ;  /* 0x0000000000917304 */ /* 0x0001e20000200800 */
[----:B------:R-:W-:Y:S01]  /*4850*/  FMUL.FTZ R152, R152, R123 ;  /* 0x0000007b98987220 */ /* 0x000fe20000410000 */
[----:B------:R-:W-:Y:S01]  /*4860*/  FFMA.FTZ R181, R44, R181, R45 ;  /* 0x000000b52cb57223 */ /* 0x000fe2000001002d */
[----:B------:R-:W-:Y:S01]  /*4870*/  FFMA.FTZ R154, R130, R183, R49 ;  /* 0x000000b7829a7223 */ /* 0x000fe20000010031 */
[----:B------:R-:W-:Y:S01]  /*4880*/  HADD2.F32 R47, -RZ, R47.H0_H0 ;  /* 0x2000002fff2f7230 */ /* 0x000fe20000004100 */
[----:B------:R-:W-:Y:S01]  /*4890*/  SHF.R.U64 R49, R52, 0x10, R53 ;  /* 0x0000001034317819 */ /* 0x000fe20000001235 */
[----:B------:R-:W-:Y:S01]  /*48a0*/  FADD.FTZ R179, -R179, R166 ;  /* 0x000000a6b3b37221 */ /* 0x000fe20000010100 */
[----:B------:R-:W-:Y:S01]  /*48b0*/  FMUL.FTZ R46, R6, R153 ;  /* 0x00000099062e7220 */ /* 0x000fe20000410000 */
[----:B------:R-:W-:Y:S01]  /*48c0*/  FMUL.FTZ R48, R7, R152 ;  /* 0x0000009807307220 */ /* 0x000fe20000410000 */
[----:B0-----:R-:W-:Y:S01]  /*48d0*/  FFMA.FTZ R0, R130, R147, R47 ;  /* 0x0000009382007223 */ /* 0x001fe2000001002f */
[----:B------:R-:W-:Y:S01]  /*48e0*/  HADD2.F32 R47, -RZ, R49.H0_H0 ;  /* 0x20000031ff2f7230 */ /* 0x000fe20000004100 */
[----:B------:R-:W-:Y:S01]  /*48f0*/  MOV R49, R55 ;  /* 0x0000003700317202 */ /* 0x000fe20000000f00 */
[----:B------:R-:W-:Y:S01]  /*4900*/  FADD.FTZ R162, -R181, R158 ;  /* 0x0000009eb5a27221 */ /* 0x000fe20000010100 */
[-C--:B------:R-:W-:Y:S01]  /*4910*/  FMUL.FTZ R156, R156, R123.reuse ;  /* 0x0000007b9c9c7220 */ /* 0x080fe20000410000 */
[----:B------:R-:W-:Y:S01]  /*4920*/  FMUL.FTZ R157, R146, R123 ;  /* 0x0000007b929d7220 */ /* 0x000fe20000410000 */
[----:B------:R-:W-:Y:S01]  /*4930*/  FFMA.FTZ R158, R130, R179, R47 ;  /* 0x000000b3829e7223 */ /* 0x000fe2000001002f */
[----:B------:R-:W-:Y:S01]  /*4940*/  HADD2.F32 R47, -RZ, R49.H0_H0 ;  /* 0x20000031ff2f7230 */ /* 0x000fe20000004100 */
[----:B------:R0:W-:Y:S01]  /*4950*/  F2F.F16.F32 R50, R46 ;  /* 0x0000002e00327304 */ /* 0x0001e20000200800 */
[----:B------:R-:W-:Y:S01]  /*4960*/  SHF.R.U32.HI R49, RZ, 0x10, R55 ;  /* 0x00000010ff317819 */ /* 0x000fe20000011637 */
[----:B------:R-:W-:Y:S01]  /*4970*/  FMUL.FTZ R154, R154, R123 ;  /* 0x0000007b9a9a7220 */ /* 0x000fe20000410000 */
[----:B------:R-:W-:Y:S01]  /*4980*/  FFMA.FTZ R151, R44, R140, R45 ;  /* 0x0000008c2c977223 */ /* 0x000fe2000001002d */
[----:B------:R-:W-:Y:S01]  /*4990*/  SHF.R.U64 R140, R54, 0x10, R55 ;  /* 0x00000010368c7819 */ /* 0x000fe20000001237 */
[----:B------:R-:W-:Y:S01]  /*49a0*/  FFMA.FTZ R171, R44, R171, R45 ;  /* 0x000000ab2cab7223 */ /* 0x000fe2000001002d */
[----:B------:R-:W-:-:S02]  /*49b0*/  HADD2.F32 R49, -RZ, R49.H0_H0 ;  /* 0x20000031ff317230 */ /* 0x000fc40000004100 */
[-C--:B------:R-:W-:Y:S01]  /*49c0*/  FMUL.FTZ R159, R0, R123.reuse ;  /* 0x0000007b009f7220 */ /* 0x080fe20000410000 */
[----:B------:R1:W-:Y:S01]  /*49d0*/  F2F.F16.F32 R51, R48 ;  /* 0x0000003000337304 */ /* 0x0003e20000200800 */
[----:B0-----:R-:W-:Y:S01]  /*49e0*/  FMUL.FTZ R46, R5, R156 ;  /* 0x0000009c052e7220 */ /* 0x001fe20000410000 */
[----:B------:R-:W-:Y:S01]  /*49f0*/  FMUL.FTZ R158, R158, R123 ;  /* 0x0000007b9e9e7220 */ /* 0x000fe20000410000 */
[----:B------:R-:W-:Y:S01]  /*4a00*/  FFMA.FTZ R167, R44, R167, R45 ;  /* 0x000000a72ca77223 */ /* 0x000fe2000001002d */
[----:B------:R-:W-:Y:S01]  /*4a10*/  FADD.FTZ R150, -R151, R136 ;  /* 0x0000008897967221 */ /* 0x000fe20000010100 */
[----:B------:R-:W-:Y:S01]  /*4a20*/  FFMA.FTZ R160, R130, R160, R49 ;  /* 0x000000a082a07223 */ /* 0x000fe20000010031 */
[----:B------:R-:W-:Y:S01]  /*4a30*/  FADD.FTZ R166, -R171, R142 ;  /* 0x0000008eaba67221 */ /* 0x000fe20000010100 */
[----:B------:R-:W-:Y:S01]  /*4a40*/  HADD2.F32 R49, -RZ, R140.H0_H0 ;  /* 0x2000008cff317230 */ /* 0x000fe20000004100 */
[----:B------:R0:W-:Y:S01]  /*4a50*/  F2F.F16.F32 R137, R46 ;  /* 0x0000002e00897304 */ /* 0x0001e20000200800 */
[----:B-1----:R-:W-:Y:S01]  /*4a60*/  FMUL.FTZ R48, R10, R157 ;  /* 0x0000009d0a307220 */ /* 0x002fe20000410000 */
[----:B------:R-:W-:Y:S01]  /*4a70*/  MOV R146, R57 ;  /* 0x0000003900927202 */ /* 0x000fe20000000f00 */
[----:B------:R-:W-:Y:S01]  /*4a80*/  FMUL.FTZ R0, R8, R159 ;  /* 0x0000009f08007220 */ /* 0x000fe20000410000 */
[----:B------:R-:W-:Y:S01]  /*4a90*/  FADD.FTZ R168, -R167, R144 ;  /* 0x00000090a7a87221 */ /* 0x000fe20000010100 */
[----:B------:R-:W-:Y:S01]  /*4aa0*/  SHF.R.U32.HI R171, RZ, 0x10, R57 ;  /* 0x00000010ffab7819 */ /* 0x000fe20000011639 */
[----:B------:R-:W-:Y:S01]  /*4ab0*/  FFMA.FTZ R151, R44, R138, R45 ;  /* 0x0000008a2c977223 */ /* 0x000fe2000001002d */
[----:B------:R-:W-:Y:S01]  /*4ac0*/  SHF.R.U64 R167, R56, 0x10, R57 ;  /* 0x0000001038a77819 */ /* 0x000fe20000001239 */
[----:B------:R1:W-:Y:S01]  /*4ad0*/  F2F.F16.F32 R139, R48 ;  /* 0x00000030008b7304 */ /* 0x0003e20000200800 */
[----:B0-----:R-:W-:Y:S01]  /*4ae0*/  FMUL.FTZ R46, R11, R154 ;  /* 0x0000009a0b2e7220 */ /* 0x001fe20000410000 */
[----:B------:R-:W-:Y:S01]  /*4af0*/  MOV R144, R56 ;  /* 0x0000003800907202 */ /* 0x000fe20000000f00 */
[----:B------:R-:W-:Y:S01]  /*4b00*/  FMUL.FTZ R160, R160, R123 ;  /* 0x0000007ba0a07220 */ /* 0x000fe20000410000 */
[----:B------:R-:W-:Y:S01]  /*4b10*/  FFMA.FTZ R162, R130, R162, R49 ;  /* 0x000000a282a27223 */ /* 0x000fe20000010031 */
[----:B------:R-:W-:-:S02]  /*4b20*/  HADD2.F32 R165, -RZ, R146.H0_H0 ;  /* 0x20000092ffa57230 */ /* 0x000fc40000004100 */
[----:B------:R-:W-:Y:S01]  /*4b30*/  FADD.FTZ R164, -R151, R134 ;  /* 0x0000008697a47221 */ /* 0x000fe20000010100 */
[----:B------:R-:W-:Y:S01]  /*4b40*/  HADD2.F32 R171, -RZ, R171.H0_H0 ;  /* 0x200000abffab7230 */ /* 0x000fe20000004100 */
[----:B------:R0:W2:Y:S01]  /*4b50*/  F2F.F16.F32 R136, R46 ;  /* 0x0000002e00887304 */ /* 0x0000a20000200800 */
[----:B-1----:R-:W-:Y:S01]  /*4b60*/  FFMA.FTZ R48, R130, R149, R47 ;  /* 0x0000009582307223 */ /* 0x002fe2000001002f */
[----:B------:R-:W-:Y:S01]  /*4b70*/  MOV R47, R54 ;  /* 0x00000036002f7202 */ /* 0x000fe20000000f00 */
[----:B------:R-:W-:Y:S02]  /*4b80*/  HADD2.F32 R167, -RZ, R167.H0_H0 ;  /* 0x200000a7ffa77230 */ /* 0x000fe40000004100 */
[----:B------:R-:W-:Y:S01]  /*4b90*/  FMUL.FTZ R142, R15, R160 ;  /* 0x000000a00f8e7220 */ /* 0x000fe20000410000 */
[----:B------:R-:W-:Y:S01]  /*4ba0*/  FMUL.FTZ R161, R48, R123 ;  /* 0x0000007b30a17220 */ /* 0x000fe20000410000 */
[----:B------:R-:W-:Y:S01]  /*4bb0*/  HADD2.F32 R149, -RZ, R144.H0_H0 ;  /* 0x20000090ff957230 */ /* 0x000fe20000004100 */
[----:B------:R-:W1:Y:S01]  /*4bc0*/  LDC.64 R48, c[0x0][0x390] ;  /* 0x0000e400ff307b82 */ /* 0x000e620000000a00 */
[----:B------:R-:W-:-:S02]  /*4bd0*/  HADD2.F32 R47, -RZ, R47.H0_H0 ;  /* 0x2000002fff2f7230 */ /* 0x000fc40000004100 */
[----:B0-----:R-:W-:Y:S01]  /*4be0*/  FMUL.FTZ R46, R9, R158 ;  /* 0x0000009e092e7220 */ /* 0x001fe20000410000 */
[----:B------:R0:W-:Y:S01]  /*4bf0*/  F2F.F16.F32 R147, R0 ;  /* 0x0000000000937304 */ /* 0x0001e20000200800 */
[----:B------:R-:W-:Y:S01]  /*4c00*/  FMUL.FTZ R134, R14, R161 ;  /* 0x000000a10e867220 */ /* 0x000fe20000410000 */
[----:B------:R-:W-:Y:S01]  /*4c10*/  FMUL.FTZ R162, R162, R123 ;  /* 0x0000007ba2a27220 */ /* 0x000fe20000410000 */
[C---:B------:R-:W-:Y:S01]  /*4c20*/  FFMA.FTZ R144, R130.reuse, R164, R165 ;  /* 0x000000a482907223 */ /* 0x040fe200000100a5 */
[C---:B------:R-:W-:Y:S01]  /*4c30*/  FFMA.FTZ R164, R130.reuse, R168, R171 ;  /* 0x000000a882a47223 */ /* 0x040fe200000100ab */
[C---:B------:R-:W-:Y:S01]  /*4c40*/  FFMA.FTZ R166, R130.reuse, R166, R167 ;  /* 0x000000a682a67223 */ /* 0x040fe200000100a7 */
[C---:B------:R-:W-:Y:S01]  /*4c50*/  FFMA.FTZ R146, R130.reuse, R150, R149 ;  /* 0x0000009682927223 */ /* 0x040fe20000010095 */
[----:B--2---:R-:W-:Y:S01]  /*4c60*/  PRMT R149, R139, 0x5410, R136 ;  /* 0x000054108b957816 */ /* 0x004fe20000000088 */
[----:B------:R2:W3:Y:S01]  /*4c70*/  F2F.F16.F32 R138, R46 ;  /* 0x0000002e008a7304 */ /* 0x0004e20000200800 */
[----:B0-----:R-:W-:Y:S01]  /*4c80*/  FFMA.FTZ R0, R130, R148, R47 ;  /* 0x0000009482007223 */ /* 0x001fe2000001002f */
[----:B------:R-:W-:-:S04]  /*4c90*/  IMAD.WIDE.U32 R136, R137, 0x10000, RZ ;  /* 0x0001000089887825 */ /* 0x000fc800078e00ff */
[-C--:B------:R-:W-:Y:S01]  /*4ca0*/  FMUL.FTZ R164, R164, R123.reuse ;  /* 0x0000007ba4a47220 */ /* 0x080fe20000410000 */
[-C--:B------:R-:W-:Y:S01]  /*4cb0*/  FMUL.FTZ R165, R144, R123.reuse ;  /* 0x0000007b90a57220 */ /* 0x080fe20000410000 */
[----:B------:R-:W-:Y:S01]  /*4cc0*/  FMUL.FTZ R163, R0, R123 ;  /* 0x0000007b00a37220 */ /* 0x000fe20000410000 */
[----:B------:R-:W-:Y:S01]  /*4cd0*/  PRMT R167, R50, 0x5410, R51 ;  /* 0x0000541032a77816 */ /* 0x000fe20000000033 */
[----:B------:R0:W-:Y:S01]  /*4ce0*/  F2F.F16.F32 R140, R134 ;  /* 0x00000086008c7304 */ /* 0x0001e20000200800 */
[----:B--2---:R-:W2:Y:S01]  /*4cf0*/  LDC.64 R46, c[0x0][0x468] ;  /* 0x00011a00ff2e7b82 */ /* 0x004ea20000000a00 */
[----:B------:R-:W-:Y:S01]  /*4d00*/  FMUL.FTZ R0, R12, R163 ;  /* 0x000000a30c007220 */ /* 0x000fe20000410000 */
[----:B------:R-:W-:-:S05]  /*4d10*/  FMUL.FTZ R166, R166, R123 ;  /* 0x0000007ba6a67220 */ /* 0x000fca0000410000 */
[----:B------:R-:W4:Y:S01]  /*4d20*/  F2F.F16.F32 R169, R142 ;  /* 0x0000008e00a97304 */ /* 0x000f220000200800 */
[----:B0-----:R-:W-:Y:S01]  /*4d30*/  FMUL.FTZ R134, R13, R162 ;  /* 0x000000a20d867220 */ /* 0x001fe20000410000 */
[----:B------:R-:W-:Y:S01]  /*4d40*/  FMUL.FTZ R171, R19, R164 ;  /* 0x000000a413ab7220 */ /* 0x000fe20000410000 */
[----:B------:R-:W-:Y:S01]  /*4d50*/  LOP3.LUT R137, R167, R137, RZ, 0xfc, !PT ;  /* 0x00000089a7897212 */ /* 0x000fe200078efcff */
[----:B------:R-:W-:Y:S01]  /*4d60*/  FMUL.FTZ R150, R17, R166 ;  /* 0x000000a611967220 */ /* 0x000fe20000410000 */
[----:B------:R-:W-:Y:S01]  /*4d70*/  FMUL.FTZ R167, R146, R123 ;  /* 0x0000007b92a77220 */ /* 0x000fe20000410000 */
[----:B---3--:R-:W-:Y:S01]  /*4d80*/  IMAD.WIDE.U32 R138, R138, 0x10000, RZ ;  /* 0x000100008a8a7825 */ /* 0x008fe200078e00ff */
[----:B------:R-:W-:Y:S01]  /*4d90*/  LOP3.LUT R136, R136, R145, RZ, 0xfc, !PT ;  /* 0x0000009188887212 */ /* 0x000fe200078efcff */
[----:B------:R-:W0:Y:S02]  /*4da0*/  F2F.F16.F32 R142, R134 ;  /* 0x00000086008e7304 */ /* 0x000e240000200800 */
[----:B-1----:R-:W-:-:S06]  /*4db0*/  IMAD.WIDE.U32 R50, R135, 0x8, R48 ;  /* 0x0000000887327825 */ /* 0x002fcc00078e0030 */
[----:B------:R1:W3:Y:S01]  /*4dc0*/  F2F.F16.F32 R151, R0 ;  /* 0x0000000000977304 */ /* 0x0002e20000200800 */
[----:B----4-:R-:W-:-:S07]  /*4dd0*/  PRMT R173, R140, 0x5410, R169 ;  /* 0x000054108cad7816 */ /* 0x010fce00000000a9 */
[----:B------:R-:W-:Y:S01]  /*4de0*/  F2F.F16.F32 R168, R150 ;  /* 0x0000009600a87304 */ /* 0x000fe20000200800 */
[----:B-1----:R-:W-:Y:S01]  /*4df0*/  FMUL.FTZ R0, R18, R165 ;  /* 0x000000a512007220 */ /* 0x002fe20000410000 */
[----:B------:R-:W-:-:S06]  /*4e00*/  LOP3.LUT R139, R149, R139, RZ, 0xfc, !PT ;  /* 0x0000008b958b7212 */ /* 0x000fcc00078efcff */
[----:B------:R-:W-:Y:S01]  /*4e10*/  F2F.F16.F32 R171, R171 ;  /* 0x000000ab00ab7304 */ /* 0x000fe20000200800 */
[----:B--2---:R-:W-:Y:S01]  /*4e20*/  IMAD.WIDE.U32 R148, R135, 0x8, R46 ;  /* 0x0000000887947825 */ /* 0x004fe200078e002e */
[----:B------:R-:W2:Y:S06]  /*4e30*/  LDG.E.64 R50, desc[UR8][R50.64] ;  /* 0x0000000832327981 */ /* 0x000eac000c1e1b00 */
[----:B------:R1:W4:Y:S01]  /*4e40*/  F2F.F16.F32 R170, R0 ;  /* 0x0000000000aa7304 */ /* 0x0003220000200800 */
[----:B------:R-:W-:-:S04]  /*4e50*/  IMAD.WIDE.U32 R134, R143, 0x8, R48 ;  /* 0x000000088f867825 */ /* 0x000fc800078e0030 */
[----:B-1----:R-:W-:Y:S01]  /*4e60*/  FMUL.FTZ R0, R16, R167 ;  /* 0x000000a710007220 */ /* 0x002fe20000410000 */
[----:B------:R-:W-:-:S03]  /*4e70*/  IMAD.WIDE.U32 R144, R143, 0x8, R46 ;  /* 0x000000088f907825 */ /* 0x000fc600078e002e */
[----:B------:R-:W1:Y:S01]  /*4e80*/  F2F.F16.F32 R169, R0 ;  /* 0x0000000000a97304 */ /* 0x000e620000200800 */
[----:B0-----:R-:W-:Y:S01]  /*4e90*/  IMAD.WIDE.U32 R142, R142, 0x10000, RZ ;  /* 0x000100008e8e7825 */ /* 0x001fe200078e00ff */
[----:B------:R-:W-:Y:S01]  /*4ea0*/  LOP3.LUT R138, R138, R147, RZ, 0xfc, !PT ;  /* 0x000000938a8a7212 */ /* 0x000fe200078efcff */
[----:B------:R0:W-:Y:S02]  /*4eb0*/  STG.E.64 desc[UR8][R148.64], R136 ;  /* 0x0000008894007986 */ /* 0x0001e4000c101b08 */
[--C-:B------:R-:W-:Y:S01]  /*4ec0*/  IMAD.WIDE.U32 R146, R141, 0x8, R48.reuse ;  /* 0x000000088d927825 */ /* 0x100fe200078e0030 */
[----:B------:R-:W-:Y:S01]  /*4ed0*/  LOP3.LUT R143, R173, R143, RZ, 0xfc, !PT ;  /* 0x0000008fad8f7212 */ /* 0x000fe200078efcff */
[----:B------:R-:W5:Y:S01]  /*4ee0*/  LDG.E.64 R134, desc[UR8][R134.64] ;  /* 0x0000000886867981 */ /* 0x000f62000c1e1b00 */
[----:B---3--:R-:W-:Y:S01]  /*4ef0*/  LOP3.LUT R142, R142, R151, RZ, 0xfc, !PT ;  /* 0x000000978e8e7212 */ /* 0x008fe200078efcff */
[----:B------:R-:W-:Y:S01]  /*4f00*/  IMAD.WIDE.U32 R150, R133, 0x8, R48 ;  /* 0x0000000885967825 */ /* 0x000fe200078e0030 */
[----:B----4-:R-:W-:Y:S01]  /*4f10*/  PRMT R171, R170, 0x5410, R171 ;  /* 0x00005410aaab7816 */ /* 0x010fe200000000ab */
[----:B------:R3:W-:Y:S02]  /*4f20*/  STG.E.64 desc[UR8][R144.64], R138 ;  /* 0x0000008a90007986 */ /* 0x0007e4000c101b08 */
[----:B0-----:R-:W-:-:S02]  /*4f30*/  IMAD.WIDE.U32 R148, R141, 0x8, R46 ;  /* 0x000000088d947825 */ /* 0x001fc400078e002e */
[----:B------:R-:W4:Y:S02]  /*4f40*/  LDG.E.64 R136, desc[UR8][R146.64] ;  /* 0x0000000892887981 */ /* 0x000f24000c1e1b00 */
[----:B------:R-:W-:Y:S02]  /*4f50*/  IMAD.WIDE.U32 R140, R168, 0x10000, RZ ;  /* 0x00010000a88c7825 */ /* 0x000fe400078e00ff */
[----:B------:R-:W-:Y:S02]  /*4f60*/  STG.E.64 desc[UR8][R148.64], R142 ;  /* 0x0000008e94007986 */ /* 0x000fe4000c101b08 */
[----:B---3--:R-:W-:Y:S02]  /*4f70*/  IMAD.WIDE.U32 R144, R133, 0x8, R46 ;  /* 0x0000000885907825 */ /* 0x008fe400078e002e */
[----:B------:R-:W3:Y:S01]  /*4f80*/  LDG.E.64 R138, desc[UR8][R150.64] ;  /* 0x00000008968a7981 */ /* 0x000ee2000c1e1b00 */
[----:B------:R-:W-:Y:S02]  /*4f90*/  LOP3.LUT R141, R171, R141, RZ, 0xfc, !PT ;  /* 0x0000008dab8d7212 */ /* 0x000fe400078efcff */
[----:B-1----:R-:W-:Y:S01]  /*4fa0*/  LOP3.LUT R140, R140, R169, RZ, 0xfc, !PT ;  /* 0x000000a98c8c7212 */ /* 0x002fe200078efcff */
[----:B------:R-:W-:-:S04]  /*4fb0*/  IMAD.WIDE.U32 R48, R122, 0x8, R48 ;  /* 0x000000087a307825 */ /* 0x000fc800078e0030 */
[----:B------:R0:W-:Y:S04]  /*4fc0*/  STG.E.64 desc[UR8][R144.64], R140 ;  /* 0x0000008c90007986 */ /* 0x0001e8000c101b08 */
[----:B------:R-:W3:Y:S01]  /*4fd0*/  LDG.E.64 R48, desc[UR8][R48.64] ;  /* 0x0000000830307981 */ /* 0x000ee2000c1e1b00 */
[----:B------:R-:W-:Y:S01]  /*4fe0*/  MOV R0, R59 ;  /* 0x0000003b00007202 */ /* 0x000fe20000000f00 */
[C-C-:B------:R-:W-:Y:S01]  /*4ff0*/  FFMA.FTZ R124, R44.reuse, R124, R45.reuse ;  /* 0x0000007c2c7c7223 */ /* 0x140fe2000001002d */
[----:B------:R-:W-:-:S03]  /*5000*/  FFMA.FTZ R133, R44, R125, R45 ;  /* 0x0000007d2c857223 */ /* 0x000fc6000001002d */
[----:B------:R-:W-:Y:S02]  /*5010*/  HADD2.F32 R125, -RZ, R0.H0_H0 ;  /* 0x20000000ff7d7230 */ /* 0x000fe40000004100 */
[----:B------:R-:W-:Y:S01]  /*5020*/  FADD.FTZ R0, -R124, R127 ;  /* 0x0000007f7c007221 */ /* 0x000fe20000010100 */
[----:B------:R-:W-:Y:S01]  /*5030*/  SHF.R.U32.HI R124, RZ, 0x10, R59 ;  /* 0x00000010ff7c7819 */ /* 0x000fe2000001163b */
[----:B------:R-:W-:Y:S02]  /*5040*/  FFMA.FTZ R128, R44, R128, R45 ;  /* 0x000000802c807223 */ /* 0x000fe4000001002d */
[----:B------:R-:W-:Y:S01]  /*5050*/  FFMA.FTZ R0, R130, R0, R125 ;  /* 0x0000000082007223 */ /* 0x000fe2000001007d */
[----:B------:R-:W-:Y:S01]  /*5060*/  FADD.FTZ R133, -R133, R132 ;  /* 0x0000008485857221 */ /* 0x000fe20000010100 */
[----:B------:R-:W-:Y:S01]  /*5070*/  HADD2.F32 R125, -RZ, R124.H0_H0 ;  /* 0x2000007cff7d7230 */ /* 0x000fe20000004100 */
[----:B------:R-:W-:Y:S01]  /*5080*/  SHF.R.U64 R127, R58, 0x10, R59 ;  /* 0x000000103a7f7819 */ /* 0x000fe2000000123b */
[----:B------:R-:W-:Y:S01]  /*5090*/  FADD.FTZ R131, -R128, R131 ;  /* 0x0000008380837221 */ /* 0x000fe20000010100 */
[----:B0-----:R-:W-:Y:S01]  /*50a0*/  FMUL.FTZ R141, R0, R123 ;  /* 0x0000007b008d7220 */ /* 0x001fe20000410000 */
[----:B------:R-:W-:Y:S01]  /*50b0*/  MOV R0, R58 ;  /* 0x0000003a00007202 */ /* 0x000fe20000000f00 */
[----:B------:R-:W-:Y:S01]  /*50c0*/  FFMA.FTZ R128, R130, R133, R125 ;  /* 0x0000008582807223 */ /* 0x000fe2000001007d */
[----:B------:R-:W-:-:S02]  /*50d0*/  HADD2.F32 R125, -RZ, R127.H0_H0 ;  /* 0x2000007fff7d7230 */ /* 0x000fc40000004100 */
[----:B------:R-:W-:Y:S01]  /*50e0*/  FFMA.FTZ R129, R44, R129, R45 ;  /* 0x000000812c817223 */ /* 0x000fe2000001002d */
[----:B------:R-:W-:Y:S02]  /*50f0*/  HADD2.F32 R45, -RZ, R0.H0_H0 ;  /* 0x20000000ff2d7230 */ /* 0x000fe40000004100 */
[----:B------:R-:W-:Y:S01]  /*5100*/  FFMA.FTZ R44, R130, R131, R125 ;  /* 0x00000083822c7223 */ /* 0x000fe2000001007d */
[----:B------:R-:W-:Y:S01]  /*5110*/  FADD.FTZ R129, -R129, R126 ;  /* 0x0000007e81817221 */ /* 0x000fe20000010100 */
[-C--:B------:R-:W-:Y:S02]  /*5120*/  FMUL.FTZ R142, R128, R123.reuse ;  /* 0x0000007b808e7220 */ /* 0x080fe40000410000 */
[----:B------:R-:W-:Y:S01]  /*5130*/  FMUL.FTZ R140, R44, R123 ;  /* 0x0000007b2c8c7220 */ /* 0x000fe20000410000 */
[----:B------:R-:W-:Y:S01]  /*5140*/  FFMA.FTZ R130, R130, R129, R45 ;  /* 0x0000008182827223 */ /* 0x000fe2000001002d */
[----:B------:R-:W-:Y:S01]  /*5150*/  FMUL.FTZ R124, R22, R141 ;  /* 0x0000008d167c7220 */ /* 0x000fe20000410000 */
[----:B------:R-:W-:Y:S01]  /*5160*/  FMUL.FTZ R0, R23, R142 ;  /* 0x0000008e17007220 */ /* 0x000fe20000410000 */
[----:B------:R-:W-:Y:S01]  /*5170*/  FMUL.FTZ R128, R21, R140 ;  /* 0x0000008c15807220 */ /* 0x000fe20000410000 */
[----:B------:R-:W-:-:S02]  /*5180*/  FMUL.FTZ R127, R130, R123 ;  /* 0x0000007b827f7220 */ /* 0x000fc40000410000 */
[----:B------:R-:W-:Y:S02]  /*5190*/  F2F.F16.F32 R125, R0 ;  /* 0x00000000007d7304 */ /* 0x000fe40000200800 */
[----:B------:R-:W-:-:S06]  /*51a0*/  FMUL.FTZ R126, R20, R127 ;  /* 0x0000007f147e7220 */ /* 0x000fcc0000410000 */
[----:B------:R-:W0:Y:S08]  /*51b0*/  F2F.F16.F32 R44, R128 ;  /* 0x00000080002c7304 */ /* 0x000e300000200800 */
[----:B------:R-:W1:Y:S08]  /*51c0*/  F2F.F16.F32 R124, R124 ;  /* 0x0000007c007c7304 */ /* 0x000e700000200800 */
[----:B------:R-:W1:Y:S01]  /*51d0*/  F2F.F16.F32 R129, R126 ;  /* 0x0000007e00817304 */ /* 0x000e620000200800 */
[----:B0-----:R-:W-:-:S04]  /*51e0*/  IMAD.WIDE.U32 R44, R44, 0x10000, RZ ;  /* 0x000100002c2c7825 */ /* 0x001fc800078e00ff */
[----:B------:R-:W-:Y:S01]  /*51f0*/  IMAD.WIDE.U32 R46, R122, 0x8, R46 ;  /* 0x000000087a2e7825 */ /* 0x000fe200078e002e */
[----:B-1----:R-:W-:-:S04]  /*5200*/  PRMT R131, R124, 0x5410, R125 ;  /* 0x000054107c837816 */ /* 0x002fc8000000007d */
[----:B------:R-:W-:Y:S02]  /*5210*/  LOP3.LUT R45, R131, R45, RZ, 0xfc, !PT ;  /* 0x0000002d832d7212 */ /* 0x000fe400078efcff */
[----:B------:R-:W-:-:S05]  /*5220*/  LOP3.LUT R44, R44, R129, RZ, 0xfc, !PT ;  /* 0x000000812c2c7212 */ /* 0x000fca00078efcff */
[----:B------:R0:W-:Y:S01]  /*5230*/  STG.E.64 desc[UR8][R46.64], R44 ;  /* 0x0000002c2e007986 */ /* 0x0001e2000c101b08 */
[--C-:B--2---:R-:W-:Y:S01]  /*5240*/  SHF.R.U64 R123, R50, 0x10, R51.reuse ;  /* 0x00000010327b7819 */ /* 0x104fe20000001233 */
[----:B------:R-:W-:Y:S01]  /*5250*/  HADD2.F32 R0, -RZ, R50.H0_H0 ;  /* 0x20000032ff007230 */ /* 0x000fe20000004100 */
[----:B------:R-:W-:Y:S01]  /*5260*/  SHF.R.U32.HI R125, RZ, 0x10, R51 ;  /* 0x00000010ff7d7819 */ /* 0x000fe20000011633 */
[----:B------:R-:W-:Y:S02]  /*5270*/  HADD2.F32 R124, -RZ, R51.H0_H0 ;  /* 0x20000033ff7c7230 */ /* 0x000fe40000004100 */
[----:B------:R-:W-:Y:S02]  /*5280*/  HADD2.F32 R123, -RZ, R123.H0_H0 ;  /* 0x2000007bff7b7230 */ /* 0x000fe40000004100 */
[----:B------:R-:W-:Y:S02]  /*5290*/  HADD2.F32 R125, -RZ, R125.H0_H0 ;  /* 0x2000007dff7d7230 */ /* 0x000fe40000004100 */
[----:B-----5:R-:W-:Y:S01]  /*52a0*/  HADD2.F32 R50, -RZ, R134.H0_H0 ;  /* 0x20000086ff327230 */ /* 0x020fe20000004100 */
[----:B------:R-:W-:Y:S01]  /*52b0*/  SHF.R.U32.HI R131, RZ, 0x10, R135 ;  /* 0x00000010ff837819 */ /* 0x000fe20000011687 */
[----:B------:R-:W-:-:S03]  /*52c0*/  HADD2.F32 R128, -RZ, R135.H0_H0 ;  /* 0x20000087ff807230 */ /* 0x000fc60000004100 */
[----:B------:R-:W-:Y:S01]  /*52d0*/  FMUL.FTZ R122, R159, R50 ;  /* 0x000000329f7a7220 */ /* 0x000fe20000410000 */
[----:B------:R-:W-:Y:S02]  /*52e0*/  SHF.R.U64 R129, R134, 0x10, R135 ;  /* 0x0000001086817819 */ /* 0x000fe40000001287 */
[--C-:B----4-:R-:W-:Y:S01]  /*52f0*/  SHF.R.U32.HI R135, RZ, 0x10, R137.reuse ;  /* 0x00000010ff877819 */ /* 0x110fe20000011689 */
[----:B------:R-:W-:Y:S01]  /*5300*/  HADD2.F32 R132, -RZ, R137.H0_H0 ;  /* 0x20000089ff847230 */ /* 0x000fe20000004100 */
[----:B------:R-:W-:Y:S01]  /*5310*/  SHF.R.U64 R133, R136, 0x10, R137 ;  /* 0x0000001088857819 */ /* 0x000fe20000001289 */
[----:B---3--:R-:W-:Y:S01]  /*5320*/  HADD2.F32 R50, -RZ, R138.H0_H0 ;  /* 0x2000008aff327230 */ /* 0x008fe20000004100 */
[--C-:B------:R-:W-:Y:S02]  /*5330*/  SHF.R.U64 R137, R138, 0x10, R139.reuse ;  /* 0x000000108a897819 */ /* 0x100fe4000000128b */
[----:B------:R-:W-:Y:S02]  /*5340*/  SHF.R.U32.HI R51, RZ, 0x10, R139 ;  /* 0x00000010ff337819 */ /* 0x000fe4000001168b */
[----:B------:R-:W-:Y:S01]  /*5350*/  FMUL.FTZ R138, R167, R50 ;  /* 0x00000032a78a7220 */ /* 0x000fe20000410000 */
[----:B------:R-:W-:Y:S01]  /*5360*/  HADD2.F32 R131, -RZ, R131.H0_H0 ;  /* 0x20000083ff837230 */ /* 0x000fe20000004100 */
[----:B------:R-:W-:-:S02]  /*5370*/  SHF.R.U32.HI R50, RZ, 0x10, R49 ;  /* 0x00000010ff327819 */ /* 0x000fc40000011631 */
[----:B------:R-:W-:Y:S01]  /*5380*/  SHF.R.U64 R126, R48, 0x10, R49 ;  /* 0x00000010307e7819 */ /* 0x000fe20000001231 */
[----:B------:R-:W-:Y:S02]  /*5390*/  HADD2.F32 R129, -RZ, R129.H0_H0 ;  /* 0x20000081ff817230 */ /* 0x000fe40000004100 */
[----:B------:R-:W-:Y:S02]  /*53a0*/  HADD2.F32 R130, -RZ, R136.H0_H0 ;  /* 0x20000088ff827230 */ /* 0x000fe40000004100 */
[----:B------:R-:W-:Y:S02]  /*53b0*/  HADD2.F32 R135, -RZ, R135.H0_H0 ;  /* 0x20000087ff877230 */ /* 0x000fe40000004100 */
[----:B------:R-:W-:Y:S02]  /*53c0*/  HADD2.F32 R133, -RZ, R133.H0_H0 ;  /* 0x20000085ff857230 */ /* 0x000fe40000004100 */
[----:B------:R-:W-:Y:S02]  /*53d0*/  HADD2.F32 R134, -RZ, R139.H0_H0 ;  /* 0x2000008bff867230 */ /* 0x000fe40000004100 */
[----:B------:R-:W-:-:S02]  /*53e0*/  HADD2.F32 R51, -RZ, R51.H0_H0 ;  /* 0x20000033ff337230 */ /* 0x000fc40000004100 */
[----:B------:R-:W-:Y:S02]  /*53f0*/  HADD2.F32 R137, -RZ, R137.H0_H0 ;  /* 0x20000089ff897230 */ /* 0x000fe40000004100 */
[----:B0-----:R-:W-:Y:S02]  /*5400*/  HADD2.F32 R44, -RZ, R49.H0_H0 ;  /* 0x20000031ff2c7230 */ /* 0x001fe40000004100 */
        /* <DEDUP_REMOVED lines=22> */
.L_x_5908:
[----:B------:R-:W-:Y:S01]  /*5570*/  SHF.R.U32.HI R139, RZ, 0x10, R53 ;  /* 0x00000010ff8b7819 */ /* 0x000fe20000011635 */
[C-C-:B------:R-:W-:Y:S01]  /*5580*/  FFMA.FTZ R183, R44.reuse, R183, R45.reuse ;  /* 0x000000b72cb77223 */ /* 0x140fe2000001002d */
[----:B------:R-:W-:Y:S01]  /*5590*/  MOV R147, R52 ;  /* 0x0000003400937202 */ /* 0x000fe20000000f00 */
[C-C-:B------:R-:W-:Y:S01]  /*55a0*/  FFMA.FTZ R179, R44.reuse, R179, R45.reuse ;  /* 0x000000b32cb37223 */ /* 0x140fe2000001002d */
[C-C-:B------:R-:W-:Y:S01]  /*55b0*/  FFMA.FTZ R146, R44.reuse, R146, R45.reuse ;  /* 0x000000922c927223 */ /* 0x140fe2000001002d */
[----:B------:R-:W-:Y:S02]  /*55c0*/  HADD2.F32 R149, -RZ, R139.H0_H0 ;  /* 0x2000008bff957230 */ /* 0x000fe40000004100 */
[----:B------:R-:W-:Y:S01]  /*55d0*/  FADD.FTZ R183, -R183, R162 ;  /* 0x000000a2b7b77221 */ /* 0x000fe20000010100 */
[----:B------:R-:W-:Y:S01]  /*55e0*/  FFMA.FTZ R139, R44, R156, R45 ;  /* 0x0000009c2c8b7223 */ /* 0x000fe2000001002d */
[----:B------:R-:W-:Y:S02]  /*55f0*/  HADD2.F32 R147, -RZ, R147.H0_H0 ;  /* 0x20000093ff937230 */ /* 0x000fe40000004100 */
[----:B------:R-:W-:Y:S01]  /*5600*/  FADD.FTZ R179, -R179, R166 ;  /* 0x000000a6b3b37221 */ /* 0x000fe20000010100 */
[----:B------:R-:W-:Y:S01]  /*5610*/  FFMA.FTZ R162, R130, R183, R149 ;  /* 0x000000b782a27223 */ /* 0x000fe20000010095 */
[----:B------:R-:W-:Y:S01]  /*5620*/  SHF.R.U64 R149, R52, 0x10, R53 ;  /* 0x0000001034957819 */ /* 0x000fe20000001235 */
[----:B------:R-:W-:Y:S01]  /*5630*/  FADD.FTZ R139, -R139, R152 ;  /* 0x000000988b8b7221 */ /* 0x000fe20000010100 */
[----:B------:R-:W-:Y:S01]  /*5640*/  FADD.FTZ R137, -R146, R137 ;  /* 0x0000008992897221 */ /* 0x000fe20000010100 */
[----:B------:R-:W-:Y:S01]  /*5650*/  SHF.R.U32.HI R146, RZ, 0x10, R55 ;  /* 0x00000010ff927819 */ /* 0x000fe20000011637 */
[----:B------:R-:W-:Y:S01]  /*5660*/  FFMA.FTZ R177, R44, R177, R45 ;  /* 0x000000b12cb17223 */ /* 0x000fe2000001002d */
[----:B------:R-:W-:Y:S01]  /*5670*/  FFMA.FTZ R156, R130, R139, R147 ;  /* 0x0000008b829c7223 */ /* 0x000fe20000010093 */
[----:B------:R-:W-:Y:S01]  /*5680*/  HADD2.F32 R149, -RZ, R149.H0_H0 ;  /* 0x20000095ff957230 */ /* 0x000fe20000004100 */
[----:B------:R-:W-:Y:S01]  /*5690*/  MOV R139, R55 ;  /* 0x00000037008b7202 */ /* 0x000fe20000000f00 */
[----:B------:R-:W-:Y:S01]  /*56a0*/  FADD.FTZ R177, -R177, R154 ;  /* 0x0000009ab1b17221 */ /* 0x000fe20000010100 */
[C-C-:B------:R-:W-:Y:S01]  /*56b0*/  FFMA.FTZ R148, R44.reuse, R148, R45.reuse ;  /* 0x000000942c947223 */ /* 0x140fe2000001002d */
[----:B------:R-:W-:Y:S01]  /*56c0*/  FFMA.FTZ R47, R44, R164, R45 ;  /* 0x000000a42c2f7223 */ /* 0x000fe2000001002d */
[----:B------:R-:W-:Y:S01]  /*56d0*/  FFMA.FTZ R166, R130, R179, R149 ;  /* 0x000000b382a67223 */ /* 0x000fe20000010095 */
[----:B------:R-:W-:Y:S01]  /*56e0*/  HADD2.F32 R149, -RZ, R139.H0_H0 ;  /* 0x2000008bff957230 */ /* 0x000fe20000004100 */
[----:B------:R-:W-:Y:S01]  /*56f0*/  MOV R46, R3 ;  /* 0x00000003002e7202 */ /* 0x000fe20000000f00 */
[----:B------:R-:W-:Y:S01]  /*5700*/  FADD.FTZ R47, -R47, R160 ;  /* 0x000000a02f2f7221 */ /* 0x000fe20000010100 */
[----:B------:R-:W-:Y:S01]  /*5710*/  SHF.R.U64 R50, R2, 0x10, R3 ;  /* 0x0000001002327819 */ /* 0x000fe20000001203 */
[----:B------:R-:W-:Y:S01]  /*5720*/  FFMA.FTZ R188, R44, R188, R45 ;  /* 0x000000bc2cbc7223 */ /* 0x000fe2000001002d */
[----:B------:R-:W-:Y:S01]  /*5730*/  FFMA.FTZ R168, R130, R137, R149 ;  /* 0x0000008982a87223 */ /* 0x000fe20000010095 */
[----:B------:R-:W-:Y:S01]  /*5740*/  HADD2.F32 R137, -RZ, R146.H0_H0 ;  /* 0x20000092ff897230 */ /* 0x000fe20000004100 */
[----:B------:R-:W-:Y:S01]  /*5750*/  MOV R149, R54 ;  /* 0x0000003600957202 */ /* 0x000fe20000000f00 */
[----:B------:R-:W-:Y:S01]  /*5760*/  HADD2.F32 R49, -RZ, R46.H0_H0 ;  /* 0x2000002eff317230 */ /* 0x000fe20000004100 */
[----:B------:R-:W-:Y:S01]  /*5770*/  SHF.R.U32.HI R46, RZ, 0x10, R3 ;  /* 0x00000010ff2e7819 */ /* 0x000fe20000011603 */
[----:B------:R-:W-:Y:S01]  /*5780*/  FFMA.FTZ R190, R44, R190, R45 ;  /* 0x000000be2cbe7223 */ /* 0x000fe2000001002d */
[----:B------:R-:W-:Y:S01]  /*5790*/  FFMA.FTZ R176, R130, R177, R137 ;  /* 0x000000b182b07223 */ /* 0x000fe20000010089 */
[----:B------:R-:W-:-:S02]  /*57a0*/  HADD2.F32 R149, -RZ, R149.H0_H0 ;  /* 0x20000095ff957230 */ /* 0x000fc40000004100 */
[----:B------:R-:W-:Y:S01]  /*57b0*/  FADD.FTZ R137, -R148, R145 ;  /* 0x0000009194897221 */ /* 0x000fe20000010100 */
[----:B------:R-:W-:Y:S01]  /*57c0*/  FFMA.FTZ R48, R130, R47, R49 ;  /* 0x0000002f82307223 */ /* 0x000fe20000010031 */
[----:B------:R-:W-:Y:S02]  /*57d0*/  HADD2.F32 R51, -RZ, R50.H0_H0 ;  /* 0x20000032ff337230 */ /* 0x000fe40000004100 */
[----:B------:R-:W-:Y:S01]  /*57e0*/  FADD.FTZ R173, -R188, R173 ;  /* 0x000000adbcad7221 */ /* 0x000fe20000010100 */
[----:B------:R-:W-:Y:S01]  /*57f0*/  FFMA.FTZ R160, R130, R137, R149 ;  /* 0x0000008982a07223 */ /* 0x000fe20000010095 */
[----:B------:R-:W-:Y:S01]  /*5800*/  FFMA.FTZ R149, R44, R138, R45 ;  /* 0x0000008a2c957223 */ /* 0x000fe2000001002d */
[----:B------:R-:W-:Y:S01]  /*5810*/  MOV R138, R57 ;  /* 0x00000039008a7202 */ /* 0x000fe20000000f00 */
[----:B------:R-:W-:Y:S01]  /*5820*/  HADD2.F32 R49, -RZ, R46.H0_H0 ;  /* 0x2000002eff317230 */ /* 0x000fe20000004100 */
[----:B------:R-:W-:Y:S01]  /*5830*/  MOV R50, R53 ;  /* 0x0000003500327202 */ /* 0x000fe20000000f00 */
[----:B------:R-:W-:Y:S01]  /*5840*/  FADD.FTZ R149, -R149, R134 ;  /* 0x0000008695957221 */ /* 0x000fe20000010100 */
[----:B------:R-:W-:Y:S01]  /*5850*/  SHF.R.U32.HI R134, RZ, 0x10, R57 ;  /* 0x00000010ff867819 */ /* 0x000fe20000011639 */
[----:B------:R-:W-:-:S02]  /*5860*/  HADD2.F32 R153, -RZ, R138.H0_H0 ;  /* 0x2000008aff997230 */ /* 0x000fc40000004100 */
[----:B------:R-:W-:Y:S01]  /*5870*/  FADD.FTZ R175, -R190, R175 ;  /* 0x000000afbeaf7221 */ /* 0x000fe20000010100 */
[----:B------:R-:W-:Y:S01]  /*5880*/  MOV R47, R2 ;  /* 0x00000002002f7202 */ /* 0x000fe20000000f00 */
[C-C-:B------:R-:W-:Y:S01]  /*5890*/  FFMA.FTZ R157, R44.reuse, R157, R45.reuse ;  /* 0x0000009d2c9d7223 */ /* 0x140fe2000001002d */
[C-C-:B------:R-:W-:Y:S01]  /*58a0*/  FFMA.FTZ R167, R44.reuse, R167, R45.reuse ;  /* 0x000000a72ca77223 */ /* 0x140fe2000001002d */
[----:B------:R-:W-:Y:S01]  /*58b0*/  FFMA.FTZ R0, R44, R0, R45 ;  /* 0x000000002c007223 */ /* 0x000fe2000001002d */
[C---:B------:R-:W-:Y:S01]  /*58c0*/  FFMA.FTZ R174, R130.reuse, R173, R51 ;  /* 0x000000ad82ae7223 */ /* 0x040fe20000010033 */
[C---:B------:R-:W-:Y:S01]  /*58d0*/  FFMA.FTZ R178, R130.reuse, R149, R153 ;  /* 0x0000009582b27223 */ /* 0x040fe20000010099 */
[----:B------:R-:W-:Y:S01]  /*58e0*/  FFMA.FTZ R172, R130, R175, R49 ;  /* 0x000000af82ac7223 */ /* 0x000fe20000010031 */
[----:B------:R-:W-:Y:S02]  /*58f0*/  HADD2.F32 R51, -RZ, R50.H0_H0 ;  /* 0x20000032ff337230 */ /* 0x000fe40000004100 */
[----:B------:R-:W-:Y:S01]  /*5900*/  FADD.FTZ R157, -R157, R150 ;  /* 0x000000969d9d7221 */ /* 0x000fe20000010100 */
[----:B------:R-:W-:-:S02]  /*5910*/  HADD2.F32 R153, -RZ, R134.H0_H0 ;  /* 0x20000086ff997230 */ /* 0x000fc40000004100 */
[----:B------:R-:W-:Y:S01]  /*5920*/  FADD.FTZ R167, -R167, R144 ;  /* 0x00000090a7a77221 */ /* 0x000fe20000010100 */
[----:B------:R-:W-:Y:S01]  /*5930*/  HADD2.F32 R49, -RZ, R47.H0_H0 ;  /* 0x2000002fff317230 */ /* 0x000fe20000004100 */
[----:B------:R-:W-:Y:S01]  /*5940*/  MOV R138, R56 ;  /* 0x00000038008a7202 */ /* 0x000fe20000000f00 */
[----:B------:R-:W-:Y:S01]  /*5950*/  FADD.FTZ R163, -R0, R163 ;  /* 0x000000a300a37221 */ /* 0x000fe20000010100 */
[----:B------:R-:W-:Y:S01]  /*5960*/  FFMA.FTZ R149, R44, R140, R45 ;  /* 0x0000008c2c957223 */ /* 0x000fe2000001002d */
[----:B------:R-:W-:Y:S01]  /*5970*/  F2F.F16.F32 R46, R48 ;  /* 0x00000030002e7304 */ /* 0x000fe20000200800 */
[C---:B------:R-:W-:Y:S01]  /*5980*/  FFMA.FTZ R164, R130.reuse, R157, R51 ;  /* 0x0000009d82a47223 */ /* 0x040fe20000010033 */
[C---:B------:R-:W-:Y:S01]  /*5990*/  FFMA.FTZ R184, R130.reuse, R167, R153 ;  /* 0x000000a782b87223 */ /* 0x040fe20000010099 */
[----:B------:R-:W-:Y:S01]  /*59a0*/  FFMA.FTZ R0, R130, R163, R49 ;  /* 0x000000a382007223 */ /* 0x000fe20000010031 */
[----:B------:R-:W-:Y:S01]  /*59b0*/  FADD.FTZ R153, -R149, R136 ;  /* 0x0000008895997221 */ /* 0x000fe20000010100 */
[----:B------:R-:W-:Y:S01]  /*59c0*/  HADD2.F32 R155, -RZ, R138.H0_H0 ;  /* 0x2000008aff9b7230 */ /* 0x000fe20000004100 */
[----:B------:R-:W-:Y:S01]  /*59d0*/  SHF.R.U64 R136, R56, 0x10, R57 ;  /* 0x0000001038887819 */ /* 0x000fe20000001239 */
[----:B------:R-:W-:Y:S01]  /*59e0*/  FFMA.FTZ R171, R44, R171, R45 ;  /* 0x000000ab2cab7223 */ /* 0x000fe2000001002d */
[----:B------:R0:W1:Y:S01]  /*59f0*/  F2F.F16.F32 R47, R172 ;  /* 0x000000ac002f7304 */ /* 0x0000620000200800 */
[----:B------:R-:W-:Y:S01]  /*5a00*/  SHF.R.U64 R148, R54, 0x10, R55 ;  /* 0x0000001036947819 */ /* 0x000fe20000001237 */
[----:B------:R-:W-:Y:S01]  /*5a10*/  FFMA.FTZ R181, R44, R181, R45 ;  /* 0x000000b52cb57223 */ /* 0x000fe2000001002d */
[----:B------:R-:W-:Y:S01]  /*5a20*/  FFMA.FTZ R140, R130, R153, R155 ;  /* 0x00000099828c7223 */ /* 0x000fe2000001009b */
[----:B------:R-:W-:-:S02]  /*5a30*/  HADD2.F32 R153, -RZ, R136.H0_H0 ;  /* 0x20000088ff997230 */ /* 0x000fc40000004100 */
[----:B------:R-:W-:Y:S01]  /*5a40*/  FADD.FTZ R171, -R171, R142 ;  /* 0x0000008eabab7221 */ /* 0x000fe20000010100 */
[----:B------:R-:W-:Y:S02]  /*5a50*/  HADD2.F32 R137, -RZ, R148.H0_H0 ;  /* 0x20000094ff897230 */ /* 0x000fe40000004100 */
[----:B------:R-:W-:Y:S01]  /*5a60*/  FADD.FTZ R181, -R181, R158 ;  /* 0x0000009eb5b57221 */ /* 0x000fe20000010100 */
[----:B------:R2:W3:Y:S01]  /*5a70*/  F2F.F16.F32 R50, R174 ;  /* 0x000000ae00327304 */ /* 0x0004e20000200800 */
[----:B------:R-:W-:Y:S01]  /*5a80*/  FFMA.FTZ R182, R130, R171, R153 ;  /* 0x000000ab82b67223 */ /* 0x000fe20000010099 */
[-C--:B------:R-:W-:Y:S01]  /*5a90*/  FMUL.FTZ R169, R48, R123.reuse ;  /* 0x0000007b30a97220 */ /* 0x080fe20000410000 */
[-C--:B------:R-:W-:Y:S01]  /*5aa0*/  FMUL.FTZ R171, R0, R123.reuse ;  /* 0x0000007b00ab7220 */ /* 0x080fe20000410000 */
[----:B------:R-:W-:Y:S01]  /*5ab0*/  FMUL.FTZ R165, R164, R123 ;  /* 0x0000007ba4a57220 */ /* 0x000fe20000410000 */
[----:B------:R-:W-:Y:S01]  /*5ac0*/  FFMA.FTZ R170, R130, R181, R137 ;  /* 0x000000b582aa7223 */ /* 0x000fe20000010089 */
[-C--:B0-----:R-:W-:Y:S01]  /*5ad0*/  FMUL.FTZ R172, R172, R123.reuse ;  /* 0x0000007bacac7220 */ /* 0x081fe20000410000 */
[----:B-1----:R-:W-:Y:S01]  /*5ae0*/  PRMT R157, R46, 0x5410, R47 ;  /* 0x000054102e9d7816 */ /* 0x002fe2000000002f */
[----:B------:R0:W-:Y:S01]  /*5af0*/  F2F.F16.F32 R51, R164 ;  /* 0x000000a400337304 */ /* 0x0001e20000200800 */
[----:B--2---:R-:W-:Y:S01]  /*5b00*/  FMUL.FTZ R174, R174, R123 ;  /* 0x0000007baeae7220 */ /* 0x004fe20000410000 */
[----:B------:R-:W-:Y:S01]  /*5b10*/  FMUL.FTZ R48, R6, R169 ;  /* 0x000000a906307220 */ /* 0x000fe20000410000 */
[----:B------:R-:W-:Y:S01]  /*5b20*/  FMUL.FTZ R136, R4, R171 ;  /* 0x000000ab04887220 */ /* 0x000fe20000410000 */
[----:B------:R-:W-:Y:S01]  /*5b30*/  FMUL.FTZ R144, R7, R172 ;  /* 0x000000ac07907220 */ /* 0x000fe20000410000 */
[----:B------:R-:W-:Y:S01]  /*5b40*/  FMUL.FTZ R138, R5, R174 ;  /* 0x000000ae058a7220 */ /* 0x000fe20000410000 */
[-C--:B------:R-:W-:Y:S01]  /*5b50*/  FMUL.FTZ R163, R168, R123.reuse ;  /* 0x0000007ba8a37220 */ /* 0x080fe20000410000 */
[----:B---3--:R-:W-:Y:S01]  /*5b60*/  IMAD.WIDE.U32 R46, R50, 0x10000, RZ ;  /* 0x00010000322e7825 */ /* 0x008fe200078e00ff */
[----:B------:R1:W2:Y:S03]  /*5b70*/  F2F.F16.F32 R150, R162 ;  /* 0x000000a200967304 */ /* 0x0002a60000200800 */
[-C--:B0-----:R-:W-:Y:S01]  /*5b80*/  FMUL.FTZ R164, R162, R123.reuse ;  /* 0x0000007ba2a47220 */ /* 0x081fe20000410000 */
[----:B------:R-:W-:-:S04]  /*5b90*/  FMUL.FTZ R173, R156, R123 ;  /* 0x0000007b9cad7220 */ /* 0x000fc80000410000 */
[----:B------:R-:W-:Y:S01]  /*5ba0*/  F2F.F16.F32 R134, R178 ;  /* 0x000000b200867304 */ /* 0x000fe20000200800 */
[----:B-1----:R-:W-:Y:S01]  /*5bb0*/  FMUL.FTZ R162, R176, R123 ;  /* 0x0000007bb0a27220 */ /* 0x002fe20000410000 */
[----:B--2---:R-:W-:-:S06]  /*5bc0*/  PRMT R155, R51, 0x5410, R150 ;  /* 0x00005410339b7816 */ /* 0x004fcc0000000096 */
[----:B------:R-:W0:Y:S01]  /*5bd0*/  F2F.F16.F32 R149, R184 ;  /* 0x000000b800957304 */ /* 0x000e220000200800 */
[----:B------:R-:W1:Y:S07]  /*5be0*/  LDC.64 R50, c[0x0][0x390] ;  /* 0x0000e400ff327b82 */ /* 0x000e6e0000000a00 */
[----:B------:R-:W-:Y:S01]  /*5bf0*/  F2F.F16.F32 R49, R0 ;  /* 0x0000000000317304 */ /* 0x000fe20000200800 */
[----:B0-----:R-:W-:-:S07]  /*5c00*/  PRMT R179, R134, 0x5410, R149 ;  /* 0x0000541086b37816 */ /* 0x001fce0000000095 */
[----:B------:R0:W-:Y:S01]  /*5c10*/  F2F.F16.F32 R146, R168 ;  /* 0x000000a800927304 */ /* 0x0001e20000200800 */
[----:B------:R-:W-:Y:S01]  /*5c20*/  LOP3.LUT R149, R157, R47, RZ, 0xfc, !PT ;  /* 0x0000002f9d957212 */ /* 0x000fe200078efcff */
[----:B------:R-:W-:-:S06]  /*5c30*/  FMUL.FTZ R134, R8, R173 ;  /* 0x000000ad08867220 */ /* 0x000fcc0000410000 */
[----:B------:R-:W2:Y:S01]  /*5c40*/  F2F.F16.F32 R145, R176 ;  /* 0x000000b000917304 */ /* 0x000ea20000200800 */
[----:B0-----:R-:W-:-:S07]  /*5c50*/  FMUL.FTZ R168, R184, R123 ;  /* 0x0000007bb8a87220 */ /* 0x001fce0000410000 */
[----:B------:R0:W-:Y:S01]  /*5c60*/  F2F.F16.F32 R139, R166 ;  /* 0x000000a6008b7304 */ /* 0x0001e20000200800 */
[----:B--2---:R-:W-:-:S07]  /*5c70*/  PRMT R153, R146, 0x5410, R145 ;  /* 0x0000541092997816 */ /* 0x004fce0000000091 */
[----:B------:R2:W-:Y:S01]  /*5c80*/  F2F.F16.F32 R142, R138 ;  /* 0x0000008a008e7304 */ /* 0x0005e20000200800 */
[----:B0-----:R-:W-:Y:S01]  /*5c90*/  FMUL.FTZ R166, R166, R123 ;  /* 0x0000007ba6a67220 */ /* 0x001fe20000410000 */
[----:B------:R-:W-:-:S03]  /*5ca0*/  FMUL.FTZ R146, R15, R162 ;  /* 0x000000a20f927220 */ /* 0x000fc60000410000 */
[----:B------:R-:W-:-:S03]  /*5cb0*/  FMUL.FTZ R148, R9, R166 ;  /* 0x000000a609947220 */ /* 0x000fc60000410000 */
[----:B------:R0:W-:Y:S01]  /*5cc0*/  F2F.F16.F32 R137, R170 ;  /* 0x000000aa00897304 */ /* 0x0001e20000200800 */
[----:B--2---:R-:W-:-:S07]  /*5cd0*/  FMUL.FTZ R138, R11, R164 ;  /* 0x000000a40b8a7220 */ /* 0x004fce0000410000 */
[----:B------:R2:W-:Y:S01]  /*5ce0*/  F2F.F16.F32 R154, R148 ;  /* 0x00000094009a7304 */ /* 0x0005e20000200800 */
[----:B0-----:R-:W-:-:S07]  /*5cf0*/  FMUL.FTZ R170, R170, R123 ;  /* 0x0000007baaaa7220 */ /* 0x001fce0000410000 */
[----:B------:R0:W-:Y:S01]  /*5d00*/  F2F.F16.F32 R159, R136 ;  /* 0x00000088009f7304 */ /* 0x0001e20000200800 */
[----:B--2---:R-:W-:Y:S02]  /*5d10*/  LOP3.LUT R148, R46, R49, RZ, 0xfc, !PT ;  /* 0x000000312e947212 */ /* 0x004fe400078efcff */
[----:B------:R-:W2:Y:S05]  /*5d20*/  LDC.64 R46, c[0x0][0x478] ;  /* 0x00011e00ff2e7b82 */ /* 0x000eaa0000000a00 */
[----:B------:R3:W-:Y:S01]  /*5d30*/  F2F.F16.F32 R152, R48 ;  /* 0x0000003000987304 */ /* 0x0007e20000200800 */
[----:B0-----:R-:W-:-:S07]  /*5d40*/  FMUL.FTZ R136, R10, R165 ;  /* 0x000000a50a887220 */ /* 0x001fce0000410000 */
[----:B------:R0:W-:Y:S01]  /*5d50*/  F2F.F16.F32 R147, R156 ;  /* 0x0000009c00937304 */ /* 0x0001e20000200800 */
[----:B---3--:R-:W3:Y:S07]  /*5d60*/  LDC.64 R48, c[0x0][0x468] ;  /* 0x00011a00ff307b82 */ /* 0x008eee0000000a00 */
[----:B------:R4:W5:Y:S01]  /*5d70*/  F2F.F16.F32 R161, R144 ;  /* 0x0000009000a17304 */ /* 0x0009620000200800 */
[----:B0-----:R-:W-:-:S07]  /*5d80*/  FMUL.FTZ R156, R13, R170 ;  /* 0x000000aa0d9c7220 */ /* 0x001fce0000410000 */
[----:B------:R0:W-:Y:S01]  /*5d90*/  F2F.F16.F32 R167, R138 ;  /* 0x0000008a00a77304 */ /* 0x0001e20000200800 */
[----:B----4-:R-:W-:Y:S01]  /*5da0*/  FMUL.FTZ R144, R14, R163 ;  /* 0x000000a30e907220 */ /* 0x010fe20000410000 */
[----:B-----5:R-:W-:-:S06]  /*5db0*/  PRMT R161, R152, 0x5410, R161 ;  /* 0x0000541098a17816 */ /* 0x020fcc00000000a1 */
[----:B------:R-:W4:Y:S01]  /*5dc0*/  F2F.F16.F32 R151, R160 ;  /* 0x000000a000977304 */ /* 0x000f220000200800 */
[----:B0-----:R-:W-:-:S05]  /*5dd0*/  IMAD.WIDE.U32 R138, R139, 0x10000, RZ ;  /* 0x000100008b8a7825 */ /* 0x001fca00078e00ff */
[----:B------:R-:W-:Y:S02]  /*5de0*/  LOP3.LUT R145, R155, R139, RZ, 0xfc, !PT ;  /* 0x0000008b9b917212 */ /* 0x000fe400078efcff */
[----:B------:R0:W5:Y:S08]  /*5df0*/  F2F.F16.F32 R158, R136 ;  /* 0x00000088009e7304 */ /* 0x0001700000200800 */
[----:B------:R2:W-:Y:S01]  /*5e00*/  F2F.F16.F32 R150, R144 ;  /* 0x0000009000967304 */ /* 0x0005e20000200800 */
[----:B0-----:R-:W-:-:S05]  /*5e10*/  IMAD.WIDE.U32 R136, R137, 0x10000, RZ ;  /* 0x0001000089887825 */ /* 0x001fca00078e00ff */
[----:B------:R-:W-:Y:S01]  /*5e20*/  LOP3.LUT R139, R153, R137, RZ, 0xfc, !PT ;  /* 0x00000089998b7212 */ /* 0x000fe200078efcff */
[----:B-1----:R-:W-:Y:S01]  /*5e30*/  IMAD.WIDE.U32 R152, R135, 0x8, R50 ;  /* 0x0000000887987825 */ /* 0x002fe200078e0032 */
[----:B------:R0:W1:Y:S01]  /*5e40*/  F2F.F16.F32 R177, R146 ;  /* 0x0000009200b17304 */ /* 0x0000620000200800 */
[----:B--2---:R-:W-:Y:S02]  /*5e50*/  LOP3.LUT R144, R138, R147, RZ, 0xfc, !PT ;  /* 0x000000938a907212 */ /* 0x004fe400078efcff */
[----:B----4-:R-:W-:Y:S01]  /*5e60*/  LOP3.LUT R138, R136, R151, RZ, 0xfc, !PT ;  /* 0x00000097888a7212 */ /* 0x010fe200078efcff */
[----:B------:R-:W-:Y:S01]  /*5e70*/  IMAD.WIDE.U32 R136, R154, 0x10000, RZ ;  /* 0x000100009a887825 */ /* 0x000fe200078e00ff */
[----:B-----5:R-:W-:-:S03]  /*5e80*/  PRMT R157, R158, 0x5410, R167 ;  /* 0x000054109e9d7816 */ /* 0x020fc600000000a7 */
[-C--:B------:R-:W-:Y:S01]  /*5e90*/  FMUL.FTZ R176, R182, R123.reuse ;  /* 0x0000007bb6b07220 */ /* 0x080fe20000410000 */
[----:B------:R-:W-:Y:S01]  /*5ea0*/  FMUL.FTZ R167, R178, R123 ;  /* 0x0000007bb2a77220 */ /* 0x000fe20000410000 */
[----:B------:R-:W2:Y:S01]  /*5eb0*/  F2F.F16.F32 R155, R134 ;  /* 0x00000086009b7304 */ /* 0x000ea20000200800 */
[----:B0-----:R-:W-:-:S04]  /*5ec0*/  IMAD.WIDE.U32 R146, R142, 0x10000, RZ ;  /* 0x000100008e927825 */ /* 0x001fc800078e00ff */
[----:B------:R-:W-:Y:S01]  /*5ed0*/  FMUL.FTZ R142, R18, R167 ;  /* 0x000000a7128e7220 */ /* 0x000fe20000410000 */
[----:B------:R-:W-:Y:S01]  /*5ee0*/  LOP3.LUT R151, R161, R147, RZ, 0xfc, !PT ;  /* 0x00000093a1977212 */ /* 0x000fe200078efcff */
[----:B------:R-:W-:Y:S01]  /*5ef0*/  FMUL.FTZ R161, R19, R168 ;  /* 0x000000a813a17220 */ /* 0x000fe20000410000 */
[----:B-1----:R-:W-:Y:S01]  /*5f00*/  PRMT R183, R150, 0x5410, R177 ;  /* 0x0000541096b77816 */ /* 0x002fe200000000b1 */
[----:B------:R3:W0:Y:S01]  /*5f10*/  F2F.F16.F32 R180, R156 ;  /* 0x0000009c00b47304 */ /* 0x0006220000200800 */
[----:B------:R-:W-:Y:S02]  /*5f20*/  LOP3.LUT R150, R146, R159, RZ, 0xfc, !PT ;  /* 0x0000009f92967212 */ /* 0x000fe400078efcff */
[----:B------:R-:W-:Y:S02]  /*5f30*/  LOP3.LUT R147, R157, R137, RZ, 0xfc, !PT ;  /* 0x000000899d937212 */ /* 0x000fe400078efcff */
[----:B--2---:R-:W-:Y:S01]  /*5f40*/  LOP3.LUT R146, R136, R155, RZ, 0xfc, !PT ;  /* 0x0000009b88927212 */ /* 0x004fe200078efcff */
[----:B------:R-:W-:-:S04]  /*5f50*/  IMAD.WIDE.U32 R154, R135, 0x8, R46 ;  /* 0x00000008879a7825 */ /* 0x000fc800078e002e */
[----:B------:R-:W-:Y:S01]  /*5f60*/  FMUL.FTZ R177, R160, R123 ;  /* 0x0000007ba0b17220 */ /* 0x000fe20000410000 */
[----:B------:R1:W-:Y:S01]  /*5f70*/  F2F.F16.F32 R0, R182 ;  /* 0x000000b600007304 */ /* 0x0003e20000200800 */
[----:B---3--:R-:W-:Y:S02]  /*5f80*/  IMAD.WIDE.U32 R156, R135, 0x8, R48 ;  /* 0x00000008879c7825 */ /* 0x008fe400078e0030 */
[----:B------:R2:W3:Y:S02]  /*5f90*/  LDG.E.64 R134, desc[UR8][R152.64] ;  /* 0x0000000898867981 */ /* 0x0004e4000c1e1b00 */
[----:B------:R-:W-:Y:S01]  /*5fa0*/  FMUL.FTZ R178, R12, R177 ;  /* 0x000000b10cb27220 */ /* 0x000fe20000410000 */
[----:B------:R-:W-:Y:S01]  /*5fb0*/  IMAD.WIDE.U32 R136, R143, 0x8, R50 ;  /* 0x000000088f887825 */ /* 0x000fe200078e0032 */
[----:B------:R-:W-:Y:S03]  /*5fc0*/  STG.E.64 desc[UR8][R154.64], R148 ;  /* 0x000000949a007986 */ /* 0x000fe6000c101b08 */
[----:B-1----:R-:W-:Y:S01]  /*5fd0*/  FMUL.FTZ R182, R17, R176 ;  /* 0x000000b011b67220 */ /* 0x002fe20000410000 */
[----:B------:R-:W-:Y:S01]  /*5fe0*/  F2F.F16.F32 R184, R142 ;  /* 0x0000008e00b87304 */ /* 0x000fe20000200800 */
[----:B------:R1:W-:Y:S01]  /*5ff0*/  STG.E.64 desc[UR8][R156.64], R150 ;  /* 0x000000969c007986 */ /* 0x0003e2000c101b08 */
[----:B------:R-:W-:-:S03]  /*6000*/  IMAD.WIDE.U32 R158, R143, 0x8, R46 ;  /* 0x000000088f9e7825 */ /* 0x000fc600078e002e */
[----:B------:R-:W4:Y:S03]  /*6010*/  LDG.E.64 R136, desc[UR8][R136.64] ;  /* 0x0000000888887981 */ /* 0x000f26000c1e1b00 */
[----:B------:R5:W2:Y:S01]  /*6020*/  F2F.F16.F32 R185, R161 ;  /* 0x000000a100b97304 */ /* 0x000aa20000200800 */
[----:B-1----:R-:W-:-:S07]  /*6030*/  FMUL.FTZ R157, R140, R123 ;  /* 0x0000007b8c9d7220 */ /* 0x002fce0000410000 */
[----:B------:R-:W1:Y:S01]  /*6040*/  F2F.F16.F32 R154, R182 ;  /* 0x000000b6009a7304 */ /* 0x000e620000200800 */
[----:B------:R-:W-:Y:S01]  /*6050*/  FMUL.FTZ R156, R16, R157 ;  /* 0x0000009d109c7220 */ /* 0x000fe20000410000 */
[----:B------:R0:W-:Y:S06]  /*6060*/  STG.E.64 desc[UR8][R158.64], R144 ;  /* 0x000000909e007986 */ /* 0x0001ec000c101b08 */
[----:B------:R-:W1:Y:S01]  /*6070*/  F2F.F16.F32 R181, R178 ;  /* 0x000000b200b57304 */ /* 0x000e620000200800 */
[----:B-----5:R-:W-:-:S07]  /*6080*/  IMAD.WIDE.U32 R160, R143, 0x8, R48 ;  /* 0x000000088fa07825 */ /* 0x020fce00078e0030 */
[----:B------:R5:W5:Y:S01]  /*6090*/  F2F.F16.F32 R175, R140 ;  /* 0x0000008c00af7304 */ /* 0x000b620000200800 */
[----:B------:R-:W-:-:S07]  /*60a0*/  IMAD.WIDE.U32 R142, R141, 0x8, R50 ;  /* 0x000000088d8e7825 */ /* 0x000fce00078e0032 */
[----:B0-----:R-:W0:Y:S01]  /*60b0*/  F2F.F16.F32 R159, R156 ;  /* 0x0000009c009f7304 */ /* 0x001e220000200800 */
[----:B------:R-:W-:Y:S01]  /*60c0*/  IMAD.WIDE.U32 R148, R180, 0x10000, RZ ;  /* 0x00010000b4947825 */ /* 0x000fe200078e00ff */
[----:B--2---:R-:W-:-:S03]  /*60d0*/  PRMT R185, R184, 0x5410, R185 ;  /* 0x00005410b8b97816 */ /* 0x004fc600000000b9 */
[----:B------:R-:W-:Y:S01]  /*60e0*/  IMAD.WIDE.U32 R150, R141, 0x8, R46 ;  /* 0x000000088d967825 */ /* 0x000fe200078e002e */
[----:B------:R2:W-:Y:S03]  /*60f0*/  STG.E.64 desc[UR8][R160.64], R146 ;  /* 0x00000092a0007986 */ /* 0x0005e6000c101b08 */
[----:B------:R-:W-:Y:S01]  /*6100*/  IMAD.WIDE.U32 R144, R0, 0x10000, RZ ;  /* 0x0001000000907825 */ /* 0x000fe200078e00ff */
[----:B------:R-:W-:Y:S01]  /*6110*/  LOP3.LUT R149, R183, R149, RZ, 0xfc, !PT ;  /* 0x00000095b7957212 */ /* 0x000fe200078efcff */
[----:B------:R-:W4:Y:S02]  /*6120*/  LDG.E.64 R142, desc[UR8][R142.64] ;  /* 0x000000088e8e7981 */ /* 0x000f24000c1e1b00 */
[----:B-1----:R-:W-:Y:S01]  /*6130*/  IMAD.WIDE.U32 R154, R154, 0x10000, RZ ;  /* 0x000100009a9a7825 */ /* 0x002fe200078e00ff */
[----:B------:R-:W-:-:S03]  /*6140*/  LOP3.LUT R148, R148, R181, RZ, 0xfc, !PT ;  /* 0x000000b594947212 */ /* 0x000fc600078efcff */
[----:B------:R-:W-:Y:S01]  /*6150*/  IMAD.WIDE.U32 R152, R141, 0x8, R48 ;  /* 0x000000088d987825 */ /* 0x000fe200078e0030 */
[----:B------:R1:W-:Y:S01]  /*6160*/  STG.E.64 desc[UR8][R150.64], R138 ;  /* 0x0000008a96007986 */ /* 0x0003e2000c101b08 */
[----:B------:R-:W-:Y:S02]  /*6170*/  LOP3.LUT R145, R179, R145, RZ, 0xfc, !PT ;  /* 0x00000091b3917212 */ /* 0x000fe400078efcff */
[----:B-----5:R-:W-:Y:S01]  /*6180*/  IMAD.WIDE.U32 R140, R133, 0x8, R50 ;  /* 0x00000008858c7825 */ /* 0x020fe200078e0032 */
[----:B------:R-:W-:Y:S02]  /*6190*/  LOP3.LUT R144, R144, R175, RZ, 0xfc, !PT ;  /* 0x000000af90907212 */ /* 0x000fe400078efcff */
[----:B------:R-:W-:Y:S01]  /*61a0*/  LOP3.LUT R155, R185, R155, RZ, 0xfc, !PT ;  /* 0x0000009bb99b7212 */ /* 0x000fe200078efcff */
[----:B--2---:R-:W-:Y:S01]  /*61b0*/  IMAD.WIDE.U32 R146, R133, 0x8, R46 ;  /* 0x0000000885927825 */ /* 0x004fe200078e002e */
[----:B0-----:R-:W-:Y:S01]  /*61c0*/  LOP3.LUT R154, R154, R159, RZ, 0xfc, !PT ;  /* 0x0000009f9a9a7212 */ /* 0x001fe200078efcff */
[----:B------:R0:W-:Y:S02]  /*61d0*/  STG.E.64 desc[UR8][R152.64], R148 ;  /* 0x0000009498007986 */ /* 0x0001e4000c101b08 */
[----:B------:R-:W-:-:S02]  /*61e0*/  IMAD.WIDE.U32 R50, R122, 0x8, R50 ;  /* 0x000000087a327825 */ /* 0x000fc400078e0032 */
[----:B------:R-:W2:Y:S02]  /*61f0*/  LDG.E.64 R140, desc[UR8][R140.64] ;  /* 0x000000088c8c7981 */ /* 0x000ea4000c1e1b00 */
[----:B-1----:R-:W-:Y:S02]  /*6200*/  IMAD.WIDE.U32 R138, R133, 0x8, R48 ;  /* 0x00000008858a7825 */ /* 0x002fe400078e0030 */
[----:B------:R1:W-:Y:S04]  /*6210*/  STG.E.64 desc[UR8][R146.64], R144 ;  /* 0x0000009092007986 */ /* 0x0003e8000c101b08 */
[----:B------:R5:W-:Y:S04]  /*6220*/  STG.E.64 desc[UR8][R138.64], R154 ;  /* 0x0000009a8a007986 */ /* 0x000be8000c101b08 */
[----:B------:R-:W2:Y:S01]  /*6230*/  LDG.E.64 R50, desc[UR8][R50.64] ;  /* 0x0000000832327981 */ /* 0x000ea2000c1e1b00 */
[----:B------:R-:W-:Y:S01]  /*6240*/  SHF.R.U32.HI R0, RZ, 0x10, R59 ;  /* 0x00000010ff007819 */ /* 0x000fe2000001163b */
[C-C-:B------:R-:W-:Y:S01]  /*6250*/  FFMA.FTZ R125, R44.reuse, R125, R45.reuse ;  /* 0x0000007d2c7d7223 */ /* 0x140fe2000001002d */
[----:B------:R-:W-:-:S03]  /*6260*/  FFMA.FTZ R124, R44, R124, R45 ;  /* 0x0000007c2c7c7223 */ /* 0x000fc6000001002d */
[----:B------:R-:W-:Y:S02]  /*6270*/  HADD2.F32 R133, -RZ, R0.H0_H0 ;  /* 0x20000000ff857230 */ /* 0x000fe40000004100 */
[----:B------:R-:W-:Y:S01]  /*6280*/  FADD.FTZ R125, -R125, R132 ;  /* 0x000000847d7d7221 */ /* 0x000fe20000010100 */
[----:B------:R-:W-:Y:S01]  /*6290*/  MOV R0, R59 ;  /* 0x0000003b00007202 */ /* 0x000fe20000000f00 */
[----:B------:R-:W-:Y:S02]  /*62a0*/  FFMA.FTZ R129, R44, R129, R45 ;  /* 0x000000812c817223 */ /* 0x000fe4000001002d */
[----:B0-----:R-:W-:Y:S01]  /*62b0*/  FFMA.FTZ R148, R130, R125, R133 ;  /* 0x0000007d82947223 */ /* 0x001fe20000010085 */
[----:B------:R-:W-:Y:S01]  /*62c0*/  FADD.FTZ R125, -R124, R127 ;  /* 0x0000007f7c7d7221 */ /* 0x000fe20000010100 */
[----:B------:R-:W-:Y:S01]  /*62d0*/  HADD2.F32 R133, -RZ, R0.H0_H0 ;  /* 0x20000000ff857230 */ /* 0x000fe20000004100 */
[----:B------:R-:W-:Y:S01]  /*62e0*/  MOV R0, R58 ;  /* 0x0000003a00007202 */ /* 0x000fe20000000f00 */
[----:B------:R-:W-:Y:S01]  /*62f0*/  FADD.FTZ R129, -R129, R126 ;  /* 0x0000007e81817221 */ /* 0x000fe20000010100 */
[----:B------:R-:W-:Y:S01]  /*6300*/  SHF.R.U64 R126, R58, 0x10, R59 ;  /* 0x000000103a7e7819 */ /* 0x000fe2000000123b */
[----:B------:R-:W-:Y:S01]  /*6310*/  FFMA.FTZ R44, R44, R128, R45 ;  /* 0x000000802c2c7223 */ /* 0x000fe2000001002d */
[----:B------:R-:W-:Y:S01]  /*6320*/  FFMA.FTZ R132, R130, R125, R133 ;  /* 0x0000007d82847223 */ /* 0x000fe20000010085 */
[----:B------:R-:W-:-:S02]  /*6330*/  HADD2.F32 R125, -RZ, R0.H0_H0 ;  /* 0x20000000ff7d7230 */ /* 0x000fc40000004100 */
[----:B------:R-:W-:Y:S02]  /*6340*/  HADD2.F32 R45, -RZ, R126.H0_H0 ;  /* 0x2000007eff2d7230 */ /* 0x000fe40000004100 */
[----:B------:R-:W-:Y:S01]  /*6350*/  FADD.FTZ R131, -R44, R131 ;  /* 0x000000832c837221 */ /* 0x000fe20000010100 */
[----:B------:R0:W-:Y:S01]  /*6360*/  F2F.F16.F32 R127, R148 ;  /* 0x00000094007f7304 */ /* 0x0001e20000200800 */
[----:B------:R-:W-:Y:S01]  /*6370*/  FFMA.FTZ R124, R130, R129, R125 ;  /* 0x00000081827c7223 */ /* 0x000fe2000001007d */
[----:B-1----:R-:W-:Y:S01]  /*6380*/  FMUL.FTZ R145, R132, R123 ;  /* 0x0000007b84917220 */ /* 0x002fe20000410000 */
[----:B------:R-:W-:Y:S01]  /*6390*/  FFMA.FTZ R130, R130, R131, R45 ;  /* 0x0000008382827223 */ /* 0x000fe2000001002d */
        /* <DEDUP_REMOVED lines=26> */
[----:B---3--:R-:W-:Y:S01]  /*6540*/  SHF.R.U32.HI R129, RZ, 0x10, R135 ;  /* 0x00000010ff817819 */ /* 0x008fe20000011687 */
[----:B------:R-:W-:-:S04]  /*6550*/  HADD2.F32 R128, -RZ, R135.H0_H0 ;  /* 0x20000087ff807230 */ /* 0x000fc80000004100 */
[----:B------:R-:W-:Y:S01]  /*6560*/  HADD2.F32 R129, -RZ, R129.H0_H0 ;  /* 0x20000081ff817230 */ /* 0x000fe20000004100 */
[----:B------:R-:W-:Y:S01]  /*6570*/  SHF.R.U64 R123, R134, 0x10, R135 ;  /* 0x00000010867b7819 */ /* 0x000fe20000001287 */
[----:B------:R-:W-:Y:S02]  /*6580*/  HADD2.F32 R0, -RZ, R134.H0_H0 ;  /* 0x20000086ff007230 */ /* 0x000fe40000004100 */
[----:B------:R-:W-:Y:S01]  /*6590*/  FMUL.FTZ R124, R169, R128 ;  /* 0x00000080a97c7220 */ /* 0x000fe20000410000 */
[----:B------:R-:W-:Y:S01]  /*65a0*/  FMUL.FTZ R125, R172, R129 ;  /* 0x00000081ac7d7220 */ /* 0x000fe20000410000 */
[----:B----4-:R-:W-:Y:S01]  /*65b0*/  HADD2.F32 R130, -RZ, R137.H0_H0 ;  /* 0x20000089ff827230 */ /* 0x010fe20000004100 */
        /* <DEDUP_REMOVED lines=18> */
[--C-:B--2---:R-:W-:Y:S01]  /*66e0*/  SHF.R.U64 R137, R140, 0x10, R141.reuse ;  /* 0x000000108c897819 */ /* 0x104fe2000000128d */
        /* <DEDUP_REMOVED lines=23> */
.L_x_5907:
        /* <DEDUP_REMOVED lines=84> */
.L_x_5900:
        /* <DEDUP_REMOVED lines=27> */
.L_x_5910:
        /* <DEDUP_REMOVED lines=11> */
.L_x_10885:


//--------------------- .text._ZN10layer_norm13ln_bwd_kernelINS_13Kernel_traitsIf6__halfS2_S2_fjLj2560ELj1ELj1ELj4ELj8ENS_18Kernel_traits_baseILj2560EfS2_S2_S2_fjLj128EEEEELb0ELb1ELb1ELb0EEEvNS_9BwdParamsE --------------------------
	.section	.text._ZN10layer_norm13ln_bwd_kernelINS_13Kernel_traitsIf6__halfS2_S2_fjLj2560ELj1ELj1ELj4ELj8ENS_18Kernel_traits_baseILj2560EfS2_S2_S2_fjLj128EEEEELb0ELb1ELb1ELb0EEEvNS_9BwdParamsE,"ax",@progbits
	.align	128
        .global         _ZN10layer_norm13ln_bwd_kernelINS_13Kernel_traitsIf6__halfS2_S2_fjLj2560ELj1ELj1ELj4ELj8ENS_18Kernel_traits_baseILj2560EfS2_S2_S2_fjLj128EEEEELb0ELb1ELb1ELb0EEEvNS_9BwdParamsE
        .type           _ZN10layer_norm13ln_bwd_kernelINS_13Kernel_traitsIf6__halfS2_S2_fjLj2560ELj1ELj1ELj4ELj8ENS_18Kernel_traits_baseILj2560EfS2_S2_S2_fjLj128EEEEELb0ELb1ELb1ELb0EEEvNS_9BwdParamsE,@function
        .size           _ZN10layer_norm13ln_bwd_kernelINS_13Kernel_traitsIf6__halfS2_S2_fjLj2560ELj1ELj1ELj4ELj8ENS_18Kernel_traits_baseILj2560EfS2_S2_S2_fjLj128EEEEELb0ELb1ELb1ELb0EEEvNS_9BwdParamsE,(.L_x_10886 - _ZN10layer_norm13ln_bwd_kernelINS_13Kernel_traitsIf6__halfS2_S2_fjLj2560ELj1ELj1ELj4ELj8ENS_18Kernel_traits_baseILj2560EfS2_S2_S2_fjLj128EEEEELb0ELb1ELb1ELb0EEEvNS_9BwdParamsE)
        .other          _ZN10layer_norm13ln_bwd_kernelINS_13Kernel_traitsIf6__halfS2_S2_fjLj2560ELj1ELj1ELj4ELj8ENS_18Kernel_traits_baseILj2560EfS2_S2_S2_fjLj128EEEEELb0ELb1ELb1ELb0EEEvNS_9BwdParamsE,@"STO_CUDA_ENTRY STV_DEFAULT"
_ZN10layer_norm13ln_bwd_kernelINS_13Kernel_traitsIf6__halfS2_S2_fjLj2560ELj1ELj1ELj4ELj8ENS_18Kernel_traits_baseILj2560EfS2_S2_S2_fjLj128EEEEELb0ELb1ELb1ELb0EEEvNS_9BwdParamsE:
.text._ZN10layer_norm13ln_bwd_kernelINS_13Kernel_traitsIf6__halfS2_S2_fjLj2560ELj1ELj1ELj4ELj8ENS_18Kernel_traits_baseILj2560EfS2_S2_S2_fjLj128EEEEELb0ELb1ELb1ELb0EEEvNS_9BwdParamsE:
        /* <DEDUP_REMOVED lines=120> */
.L_x_5984:
        /* <DEDUP_REMOVED lines=55> */
[----:B---3--:R-:W-:Y:S01]  /*0af0*/  SHF.R.U64 R109, R168, 0x10, R169 ;  /* 0x00000010a86d7819 */ /* 0x008fe200000012a9 */
[----:B------:R-:W-:Y:S02]  /*0b00*/  HADD2.F32 R3, -RZ, R168.H0_H0 ;  /* 0x200000a8ff037230 */ /* 0x000fe40000004100 */
[----:B------:R-:W-:Y:S02]  /*0b10*/  HADD2.F32 R107, -RZ, R107.H0_H0 ;  /* 0x2000006bff6b7230 */ /* 0x000fe40000004100 */
[----:B------:R-:W-:Y:S02]  /*0b20*/  HADD2.F32 R109, -RZ, R109.H0_H0 ;  /* 0x2000006dff6d7230 */ /* 0x000fe40000004100 */
[----:B------:R-:W-:Y:S01]  /*0b30*/  FADD.FTZ R108, -R104, R3 ;  /* 0x00000003686c7221 */ /* 0x000fe20000010100 */
[----:B------:R-:W-:Y:S01]  /*0b40*/  SHF.R.U32.HI R171, RZ, 0x10, R169 ;  /* 0x00000010ffab7819 */ /* 0x000fe200000116a9 */
[----:B------:R-:W-:Y:S02]  /*0b50*/  HADD2.F32 R172, -RZ, R172.H0_H0 ;  /* 0x200000acffac7230 */ /* 0x000fe40000004100 */
[----:B0-----:R-:W-:-:S02]  /*0b60*/  HADD2.F32 R111, -RZ, R170.H0_H0 ;  /* 0x200000aaff6f7230 */ /* 0x001fc40000004100 */
[----:B------:R-:W-:Y:S01]  /*0b70*/  FADD.FTZ R168, -R104, R109 ;  /* 0x0000006d68a87221 */ /* 0x000fe20000010100 */
[----:B------:R-:W-:Y:S02]  /*0b80*/  HADD2.F32 R169, -RZ, R169.H0_H0 ;  /* 0x200000a9ffa97230 */ /* 0x000fe40000004100 */
[C---:B-----5:R-:W-:Y:S01]  /*0b90*/  FMUL.FTZ R3, R167.reuse, R108 ;  /* 0x0000006ca7037220 */ /* 0x060fe20000410000 */
[-C--:B------:R-:W-:Y:S01]  /*0ba0*/  FMUL.FTZ R170, R4, R107.reuse ;  /* 0x0000006b04aa7220 */ /* 0x080fe20000410000 */
[----:B------:R-:W-:Y:S02]  /*0bb0*/  HADD2.F32 R109, -RZ, R171.H0_H0 ;  /* 0x200000abff6d7230 */ /* 0x000fe40000004100 */
        /* <DEDUP_REMOVED lines=8> */
[----:B------:R-:W-:-:S02]  /*0c40*/  HADD2.F32 R178, -RZ, R178.H0_H0 ;  /* 0x200000b2ffb27230 */ /* 0x000fc40000004100 */
        /* <DEDUP_REMOVED lines=16> */
.L_x_5915:
[----:B----4-:R-:W-:Y:S05]  /*0d50*/  BSYNC.RECONVERGENT B1 ;  /* 0x0000000000017941 */ /* 0x010fea0003800200 */
.L_x_5914:
        /* <DEDUP_REMOVED lines=21> */
[----:B0-----:R-:W-:Y:S01]  /*0eb0*/  HADD2.F32 R123, -RZ, R111.H0_H0 ;  /* 0x2000006fff7b7230 */ /* 0x001fe20000004100 */
[----:B------:R-:W-:Y:S01]  /*0ec0*/  SHF.R.U32.HI R124, RZ, 0x10, R125 ;  /* 0x00000010ff7c7819 */ /* 0x000fe2000001167d */
[----:B------:R-:W-:Y:S02]  /*0ed0*/  HADD2.F32 R111, -RZ, R126.H0_H0 ;  /* 0x2000007eff6f7230 */ /* 0x000fe40000004100 */
[C---:B------:R-:W-:Y:S01]  /*0ee0*/  FADD.FTZ R122, -R104.reuse, R129 ;  /* 0x00000081687a7221 */ /* 0x040fe20000010100 */
[----:B------:R-:W-:Y:S02]  /*0ef0*/  HADD2.F32 R107, -RZ, R107.H0_H0 ;  /* 0x2000006bff6b7230 */ /* 0x000fe40000004100 */
[----:B------:R-:W-:Y:S01]  /*0f00*/  FADD.FTZ R126, -R104, R123 ;  /* 0x0000007b687e7221 */ /* 0x000fe20000010100 */
[----:B------:R-:W-:Y:S02]  /*0f10*/  HADD2.F32 R125, -RZ, R125.H0_H0 ;  /* 0x2000007dff7d7230 */ /* 0x000fe40000004100 */
[----:B-----5:R-:W-:Y:S01]  /*0f20*/  FMUL.FTZ R123, R167, R122 ;  /* 0x0000007aa77b7220 */ /* 0x020fe20000410000 */
[----:B------:R-:W-:-:S02]  /*0f30*/  HADD2.F32 R110, -RZ, R127.H0_H0 ;  /* 0x2000007fff6e7230 */ /* 0x000fc40000004100 */
[----:B------:R-:W-:Y:S01]  /*0f40*/  FMUL.FTZ R122, R167, R126 ;  /* 0x0000007ea77a7220 */ /* 0x000fe20000410000 */
[----:B------:R-:W-:Y:S02]  /*0f50*/  HADD2.F32 R129, -RZ, R124.H0_H0 ;  /* 0x2000007cff817230 */ /* 0x000fe40000004100 */
        /* <DEDUP_REMOVED lines=25> */
.L_x_5917:
[----:B------:R-:W-:Y:S05]  /*10f0*/  BSYNC.RECONVERGENT B1 ;  /* 0x0000000000017941 */ /* 0x000fea0003800200 */
.L_x_5916:
        /* <DEDUP_REMOVED lines=57> */
.L_x_5919:
[----:B------:R-:W-:Y:S05]  /*1490*/  BSYNC.RECONVERGENT B1 ;  /* 0x0000000000017941 */ /* 0x000fea0003800200 */
.L_x_5918:
        /* <DEDUP_REMOVED lines=57> */
.L_x_5921:
[----:B------:R-:W-:Y:S05]  /*1830*/  BSYNC.RECONVERGENT B1 ;  /* 0x0000000000017941 */ /* 0x000fea0003800200 */
.L_x_5920:
        /* <DEDUP_REMOVED lines=13> */
[----:B------:R-:W-:Y:S01]  /*1910*/  SHF.R.U32.HI R161, RZ, 0x10, R157 ;  /* 0x00000010ffa17819 */ /* 0x000fe2000001169d */
[----:B------:R-:W-:Y:S02]  /*1920*/  HADD2.F32 R105, -RZ, R156.H0_H0 ;  /* 0x2000009cff697230 */ /* 0x000fe40000004100 */
[----:B------:R-:W-:Y:S02]  /*1930*/  HADD2.F32 R159, -RZ, R157.H0_H0 ;  /* 0x2000009dff9f7230 */ /* 0x000fe40000004100 */
[----:B------:R-:W-:Y:S01]  /*1940*/  HADD2.F32 R157, -RZ, R160.H0_H0 ;  /* 0x200000a0ff9d7230 */ /* 0x000fe20000004100 */
[----:B---3--:R-:W-:Y:S01]  /*1950*/  MOV R156, R106 ;  /* 0x0000006a009c7202 */ /* 0x008fe20000000f00 */
[----:B------:R-:W-:Y:S01]  /*1960*/  HADD2.F32 R161, -RZ, R161.H0_H0 ;  /* 0x200000a1ffa17230 */ /* 0x000fe20000004100 */
[----:B------:R-:W-:Y:S01]  /*1970*/  SHF.R.U64 R177, R106, 0x10, R107 ;  /* 0x000000106ab17819 */ /* 0x000fe2000000126b */
[C---:B------:R-:W-:Y:S01]  /*1980*/  FADD.FTZ R106, -R104.reuse, R105 ;  /* 0x00000069686a7221 */ /* 0x040fe20000010100 */
[----:B------:R-:W-:Y:S01]  /*1990*/  MOV R158, R107 ;  /* 0x0000006b009e7202 */ /* 0x000fe20000000f00 */
[----:B0-----:R-:W-:Y:S01]  /*19a0*/  FADD.FTZ R110, -R104, R157 ;  /* 0x0000009d686e7221 */ /* 0x001fe20000010100 */
[----:B------:R-:W-:-:S02]  /*19b0*/  HADD2.F32 R105, -RZ, R156.H0_H0 ;  /* 0x2000009cff697230 */ /* 0x000fc40000004100 */
[C---:B------:R-:W-:Y:S01]  /*19c0*/  FADD.FTZ R160, -R104.reuse, R159 ;  /* 0x0000009f68a07221 */ /* 0x040fe20000010100 */
[----:B------:R-:W-:Y:S01]  /*19d0*/  FADD.FTZ R164, -R104, R161 ;  /* 0x000000a168a47221 */ /* 0x000fe20000010100 */
[----:B------:R-:W-:Y:S01]  /*19e0*/  SHF.R.U32.HI R162, RZ, 0x10, R107 ;  /* 0x00000010ffa27819 */ /* 0x000fe2000001166b */
[----:B------:R-:W-:Y:S02]  /*19f0*/  HADD2.F32 R104, -RZ, R177.H0_H0 ;  /* 0x200000b1ff687230 */ /* 0x000fe40000004100 */
[C---:B-----5:R-:W-:Y:S01]  /*1a00*/  FMUL.FTZ R156, R167.reuse, R110 ;  /* 0x0000006ea79c7220 */ /* 0x060fe20000410000 */
[----:B------:R-:W-:Y:S02]  /*1a10*/  HADD2.F32 R107, -RZ, R158.H0_H0 ;  /* 0x2000009eff6b7230 */ /* 0x000fe40000004100 */
[----:B------:R-:W-:Y:S01]  /*1a20*/  FMUL.FTZ R157, R167, R106 ;  /* 0x0000006aa79d7220 */ /* 0x000fe20000410000 */
[-C--:B------:R-:W-:Y:S01]  /*1a30*/  FMUL.FTZ R158, R36, R105.reuse ;  /* 0x00000069249e7220 */ /* 0x080fe20000410000 */
[----:B------:R-:W-:Y:S01]  /*1a40*/  FADD.FTZ R65, R65, R104 ;  /* 0x0000006841417221 */ /* 0x000fe20000010000 */
[-C--:B------:R-:W-:Y:S01]  /*1a50*/  FFMA.FTZ R85, R156, R104.reuse, R85 ;  /* 0x000000689c557223 */ /* 0x080fe20000010055 */
[----:B------:R-:W-:Y:S01]  /*1a60*/  FMUL.FTZ R159, R37, R104 ;  /* 0x00000068259f7220 */ /* 0x000fe20000410000 */
        /* <DEDUP_REMOVED lines=18> */
[----:B------:R-:W-:Y:S01]  /*1b90*/  FFMA.FTZ R108, R164, R162, R105 ;  /* 0x000000a2a46c7223 */ /* 0x000fe20000010069 */
[----:B------:R-:W-:Y:S06]  /*1ba0*/  BRA `(.L_x_5922) ;  /* 0x0000000000887947 */ /* 0x000fec0003800000 */
.L_x_5913:
        /* <DEDUP_REMOVED lines=34> */
.L_x_5922:
[----:B----4-:R-:W-:Y:S05]  /*1dd0*/  BSYNC.RECONVERGENT B0 ;  /* 0x0000000000007941 */ /* 0x010fea0003800200 */
.L_x_5912:
        /* <DEDUP_REMOVED lines=31> */
.L_x_5924:
[----:B------:R-:W-:Y:S05]  /*1fd0*/  BSYNC.RECONVERGENT B0 ;  /* 0x0000000000007941 */ /* 0x000fea0003800200 */
.L_x_5923:
        /* <DEDUP_REMOVED lines=39> */
[--C-:B------:R-:W-:Y:S02]  /*2250*/  SHF.R.U32.HI R107, RZ, 0x10, R109.reuse ;  /* 0x00000010ff6b7819 */ /* 0x100fe4000001166d */
[----:B------:R-:W-:Y:S02]  /*2260*/  PRMT R165, R108, 0x5410, R109 ;  /* 0x000054106ca57816 */ /* 0x000fe4000000006d */
[----:B------:R-:W-:-:S07]  /*2270*/  PRMT R166, R166, 0x5410, R107 ;  /* 0x00005410a6a67816 */ /* 0x000fce000000006b */
.L_x_5927:
        /* <DEDUP_REMOVED lines=14> */
[----:B------:R-:W-:Y:S02]  /*2360*/  FMUL.FTZ R109, R8, R107 ;  /* 0x0000006b086d7220 */ /* 0x000fe40000410000 */
[----:B------:R-:W-:-:S03]  /*2370*/  FFMA.FTZ R60, R107, R108, R60 ;  /* 0x0000006c6b3c7223 */ /* 0x000fc6000001003c */
[----:B------:R-:W-:-:S04]  /*2380*/  F2FP.F16.F32.PACK_AB R109, RZ, R109 ;  /* 0x0000006dff6d723e */ /* 0x000fc800000000ff */
[----:B------:R-:W-:-:S07]  /*2390*/  PRMT R149, R109, 0x7610, R149 ;  /* 0x000076106d957816 */ /* 0x000fce0000000095 */
.L_x_5930:
[----:B------:R-:W-:Y:S05]  /*23a0*/  @!P2 BRA `(.L_x_5931) ;  /* 0x00000000002ca947 */ /* 0x000fea0003800000 */
[----:B------:R-:W-:Y:S01]  /*23b0*/  FFMA.FTZ R108, R168, R105, R106 ;  /* 0x00000069a86c7223 */ /* 0x000fe2000001006a */
[----:B------:R-:W-:Y:S01]  /*23c0*/  ISETP.GT.AND P1, PT, R163, RZ, PT ;  /* 0x000000ffa300720c */ /* 0x000fe20003f24270 */
[----:B------:R-:W-:Y:S02]  /*23d0*/  HADD2.F32 R107, -RZ, R166.H0_H0 ;  /* 0x200000a6ff6b7230 */ /* 0x000fe40000004100 */
[----:B------:R-:W-:-:S04]  /*23e0*/  FADD.FTZ R108, R171, -R108 ;  /* 0x8000006cab6c7221 */ /* 0x000fc80000010000 */
[----:B------:R-:W-:-:S05]  /*23f0*/  FMUL.FTZ R108, R167, R108 ;  /* 0x0000006ca76c7220 */ /* 0x000fca0000410000 */
[----:B------:R-:W-:-:S05]  /*2400*/  FSEL R108, R108, RZ, P1 ;  /* 0x000000ff6c6c7208 */ /* 0x000fca0000800000 */
[----:B------:R-:W-:-:S04]  /*2410*/  FMUL.FTZ R108, R108, UR15 ;  /* 0x0000000f6c6c7c20 */ /* 0x000fc80008410000 */
[----:B------:R-:W-:Y:S01]  /*2420*/  FMUL.FTZ R109, R9, R108 ;  /* 0x0000006c096d7220 */ /* 0x000fe20000410000 */
[----:B------:R-:W-:-:S04]  /*2430*/  FFMA.FTZ R61, R108, R107, R61 ;  /* 0x0000006b6c3d7223 */ /* 0x000fc8000001003d */
[----:B------:R-:W-:-:S04]  /*2440*/  F2FP.F16.F32.PACK_AB R109, RZ, R109 ;  /* 0x0000006dff6d723e */ /* 0x000fc800000000ff */
[----:B------:R-:W-:-:S07]  /*2450*/  PRMT R151, R109, 0x7610, R151 ;  /* 0x000076106d977816 */ /* 0x000fce0000000097 */
.L_x_5931:
        /* <DEDUP_REMOVED lines=8> */
[----:B------:R-:W-:Y:S02]  /*24e0*/  FMUL.FTZ R109, R10, R107 ;  /* 0x0000006b0a6d7220 */ /* 0x000fe40000410000 */
[----:B------:R-:W-:-:S03]  /*24f0*/  FFMA.FTZ R62, R107, R108, R62 ;  /* 0x0000006c6b3e7223 */ /* 0x000fc6000001003e */
[----:B------:R-:W-:-:S04]  /*2500*/  F2FP.F16.F32.PACK_AB R109, RZ, R109 ;  /* 0x0000006dff6d723e */ /* 0x000fc800000000ff */
[----:B------:R-:W-:-:S07]  /*2510*/  PRMT R152, R109, 0x7610, R152 ;  /* 0x000076106d987816 */ /* 0x000fce0000000098 */
.L_x_5932:
[----:B------:R-:W-:Y:S05]  /*2520*/  @!P2 BRA `(.L_x_5933) ;  /* 0x0000000800a8a947 */ /* 0x000fea0003800000 */
[----:B------:R-:W-:Y:S01]  /*2530*/  FFMA.FTZ R108, R174, R105, R106 ;  /* 0x00000069ae6c7223 */ /* 0x000fe2000001006a */
[----:B------:R-:W-:Y:S01]  /*2540*/  ISETP.GT.AND P1, PT, R163, RZ, PT ;  /* 0x000000ffa300720c */ /* 0x000fe20003f24270 */
[----:B------:R-:W-:Y:S02]  /*2550*/  HADD2.F32 R107, -RZ, R166.H1_H1 ;  /* 0x300000a6ff6b7230 */ /* 0x000fe40000004100 */
[----:B------:R-:W-:-:S04]  /*2560*/  FADD.FTZ R108, R173, -R108 ;  /* 0x8000006cad6c7221 */ /* 0x000fc80000010000 */
[----:B------:R-:W-:-:S05]  /*2570*/  FMUL.FTZ R108, R167, R108 ;  /* 0x0000006ca76c7220 */ /* 0x000fca0000410000 */
[----:B------:R-:W-:-:S05]  /*2580*/  FSEL R108, R108, RZ, P1 ;  /* 0x000000ff6c6c7208 */ /* 0x000fca0000800000 */
[----:B------:R-:W-:-:S04]  /*2590*/  FMUL.FTZ R108, R108, UR15 ;  /* 0x0000000f6c6c7c20 */ /* 0x000fc80008410000 */
[----:B------:R-:W-:Y:S01]  /*25a0*/  FMUL.FTZ R109, R11, R108 ;  /* 0x0000006c0b6d7220 */ /* 0x000fe20000410000 */
[----:B------:R-:W-:-:S04]  /*25b0*/  FFMA.FTZ R63, R108, R107, R63 ;  /* 0x0000006b6c3f7223 */ /* 0x000fc8000001003f */
[----:B------:R-:W-:-:S04]  /*25c0*/  F2FP.F16.F32.PACK_AB R109, RZ, R109 ;  /* 0x0000006dff6d723e */ /* 0x000fc800000000ff */
[----:B------:R-:W-:Y:S01]  /*25d0*/  PRMT R153, R109, 0x7610, R153 ;  /* 0x000076106d997816 */ /* 0x000fe20000000099 */
[----:B------:R-:W-:Y:S06]  /*25e0*/  BRA `(.L_x_5933) ;  /* 0x0000000800787947 */ /* 0x000fec0003800000 */
.L_x_5929:
[----:B------:R-:W0:Y:S01]  /*25f0*/  @P2 LDC R146, c[0x0][0x40c] ;  /* 0x00010300ff922b82 */ /* 0x000e220000000800 */
[-CC-:B------:R-:W-:Y:S01]  /*2600*/  FFMA.FTZ R107, R3, R105.reuse, R106.reuse ;  /* 0x00000069036b7223 */ /* 0x180fe2000001006a */
[-CC-:B------:R-:W-:Y:S01]  /*2610*/  FFMA.FTZ R109, R169, R105.reuse, R106.reuse ;  /* 0x00000069a96d7223 */ /* 0x180fe2000001006a */
[----:B------:R-:W-:Y:S01]  /*2620*/  FFMA.FTZ R110, R168, R105, R106 ;  /* 0x00000069a86e7223 */ /* 0x000fe2000001006a */
[----:B------:R-:W-:Y:S01]  /*2630*/  ISETP.GT.AND P1, PT, R163, RZ, PT ;  /* 0x000000ffa300720c */ /* 0x000fe20003f24270 */
[----:B------:R-:W-:Y:S01]  /*2640*/  FADD.FTZ R108, R170, -R107 ;  /* 0x8000006baa6c7221 */ /* 0x000fe20000010000 */
[----:B------:R-:W-:Y:S02]  /*2650*/  @P2 HADD2.F32 R177, -RZ, R165.H1_H1 ;  /* 0x300000a5ffb12230 */ /* 0x000fe40000004100 */
        /* <DEDUP_REMOVED lines=15> */
[----:B------:R-:W-:Y:S01]  /*2750*/  @P2 F2FP.F16.F32.PACK_AB R148, RZ, R108 ;  /* 0x0000006cff94223e */ /* 0x000fe200000000ff */
[----:B------:R-:W-:Y:S01]  /*2760*/  FMUL.FTZ R146, R167, R146 ;  /* 0x00000092a7927220 */ /* 0x000fe20000410000 */
[----:B------:R-:W-:Y:S01]  /*2770*/  F2FP.F16.F32.PACK_AB R147, RZ, R147 ;  /* 0x00000093ff93723e */ /* 0x000fe200000000ff */
[-C--:B------:R-:W-:Y:S01]  /*2780*/  @P2 FMUL.FTZ R108, R10, R175.reuse ;  /* 0x000000af0a6c2220 */ /* 0x080fe20000410000 */
[----:B------:R-:W-:Y:S01]  /*2790*/  @P2 PRMT R149, R148, 0x7610, R149 ;  /* 0x0000761094952816 */ /* 0x000fe20000000095 */
[----:B------:R-:W-:Y:S01]  /*27a0*/  @P2 FFMA.FTZ R62, R177, R175, R62 ;  /* 0x000000afb13e2223 */ /* 0x000fe2000001003e */
[----:B--2---:R-:W-:Y:S02]  /*27b0*/  @P2 FMUL.FTZ R178, R110, R111 ;  /* 0x0000006f6eb22220 */ /* 0x004fe40000410000 */
[----:B------:R-:W-:Y:S02]  /*27c0*/  @P2 F2FP.F16.F32.PACK_AB R148, RZ, R108 ;  /* 0x0000006cff94223e */ /* 0x000fe400000000ff */
[----:B------:R-:W-:Y:S01]  /*27d0*/  F2FP.F16.F32.PACK_AB R108, RZ, R107 ;  /* 0x0000006bff6c723e */ /* 0x000fe200000000ff */
[----:B------:R-:W-:Y:S01]  /*27e0*/  @P2 FMUL.FTZ R111, R9, R178 ;  /* 0x000000b2096f2220 */ /* 0x000fe20000410000 */
[----:B------:R-:W-:-:S02]  /*27f0*/  FSEL R107, R146, RZ, P1 ;  /* 0x000000ff926b7208 */ /* 0x000fc40000800000 */
[----:B------:R-:W-:Y:S01]  /*2800*/  PRMT R146, R108, 0x7610, R146 ;  /* 0x000076106c927816 */ /* 0x000fe20000000092 */
[----:B------:R-:W-:Y:S01]  /*2810*/  @P2 HADD2.F32 R108, -RZ, R166.H0_H0 ;  /* 0x200000a6ff6c2230 */ /* 0x000fe20000004100 */
[----:B------:R-:W-:Y:S02]  /*2820*/  @P2 F2FP.F16.F32.PACK_AB R111, RZ, R111 ;  /* 0x0000006fff6f223e */ /* 0x000fe400000000ff */
[----:B------:R-:W-:Y:S02]  /*2830*/  F2FP.F16.F32.PACK_AB R110, RZ, R110 ;  /* 0x0000006eff6e723e */ /* 0x000fe400000000ff */
[----:B------:R-:W-:Y:S01]  /*2840*/  @P2 PRMT R151, R111, 0x7610, R151 ;  /* 0x000076106f972816 */ /* 0x000fe20000000097 */
[----:B------:R-:W-:Y:S01]  /*2850*/  @P2 HADD2.F32 R111, -RZ, R165.H0_H0 ;  /* 0x200000a5ff6f2230 */ /* 0x000fe20000004100 */
[----:B------:R-:W-:Y:S01]  /*2860*/  @P2 PRMT R152, R148, 0x7610, R152 ;  /* 0x0000761094982816 */ /* 0x000fe20000000098 */
[----:B------:R-:W-:Y:S01]  /*2870*/  @P2 FFMA.FTZ R61, R108, R178, R61 ;  /* 0x000000b26c3d2223 */ /* 0x000fe2000001003d */
[----:B------:R-:W-:-:S02]  /*2880*/  PRMT R148, R110, 0x7610, R148 ;  /* 0x000076106e947816 */ /* 0x000fc40000000094 */
[----:B------:R-:W-:Y:S01]  /*2890*/  F2FP.F16.F32.PACK_AB R150, RZ, R107 ;  /* 0x0000006bff96723e */ /* 0x000fe200000000ff */
[----:B------:R-:W-:Y:S01]  /*28a0*/  @P2 FFMA.FTZ R60, R111, R109, R60 ;  /* 0x0000006d6f3c2223 */ /* 0x000fe2000001003c */
[----:B------:R-:W-:Y:S06]  /*28b0*/  @!P2 BRA `(.L_x_5933) ;  /* 0x0000000400c4a947 */ /* 0x000fec0003800000 */
[----:B------:R-:W-:Y:S01]  /*28c0*/  FMUL.FTZ R108, R107, UR15 ;  /* 0x0000000f6b6c7c20 */ /* 0x000fe20008410000 */
[----:B------:R-:W-:-:S03]  /*28d0*/  HADD2.F32 R110, -RZ, R166.H1_H1 ;  /* 0x300000a6ff6e7230 */ /* 0x000fc60000004100 */
[-C--:B------:R-:W-:Y:S02]  /*28e0*/  FMUL.FTZ R107, R11, R108.reuse ;  /* 0x0000006c0b6b7220 */ /* 0x080fe40000410000 */
[----:B------:R-:W-:-:S03]  /*28f0*/  FFMA.FTZ R63, R110, R108, R63 ;  /* 0x0000006c6e3f7223 */ /* 0x000fc6000001003f */
[----:B------:R-:W-:-:S04]  /*2900*/  F2FP.F16.F32.PACK_AB R107, RZ, R107 ;  /* 0x0000006bff6b723e */ /* 0x000fc800000000ff */
[----:B------:R-:W-:Y:S01]  /*2910*/  PRMT R153, R107, 0x7610, R153 ;  /* 0x000076106b997816 */ /* 0x000fe20000000099 */
[----:B------:R-:W-:Y:S06]  /*2920*/  BRA `(.L_x_5933) ;  /* 0x0000000400a87947 */ /* 0x000fec0003800000 */
.L_x_5928:
[----:B------:R-:W-:Y:S01]  /*2930*/  UMOV UR4, UR6 ;  /* 0x0000000600047c82 */ /* 0x000fe20008000000 */
[----:B------:R-:W-:Y:S01]  /*2940*/  UMOV UR5, UR7 ;  /* 0x0000000700057c82 */ /* 0x000fe20008000000 */
[----:B------:R-:W-:-:S04]  /*2950*/  UISETP.NE.U32.AND UP0, UPT, UR4, URZ, UPT ;  /* 0x000000ff0400728c */ /* 0x000fc8000bf05070 */
[----:B------:R-:W-:-:S09]  /*2960*/  UISETP.NE.AND.EX UP0, UPT, UR5, URZ, UPT, UP0 ;  /* 0x000000ff0500728c */ /* 0x000fd2000bf05300 */
[----:B------:R-:W-:Y:S05]  /*2970*/  BRA.U UP0, `(.L_x_5934) ;  /* 0x0000000100c07547 */ /* 0x000fea000b800000 */
[----:B------:R-:W-:Y:S01]  /*2980*/  ISETP.GT.AND P1, PT, R163, RZ, PT ;  /* 0x000000ffa300720c */ /* 0x000fe20003f24270 */
[----:B------:R-:W0:Y:S01]  /*2990*/  @P2 LDC R109, c[0x0][0x40c] ;  /* 0x00010300ff6d2b82 */ /* 0x000e220000000800 */
[----:B------:R-:W-:Y:S01]  /*29a0*/  SHF.R.U64 R110, R112, 0x10, R113 ;  /* 0x00000010706e7819 */ /* 0x000fe20000001271 */
[----:B------:R-:W-:Y:S02]  /*29b0*/  HADD2.F32 R108, -RZ, R112.H0_H0 ;  /* 0x20000070ff6c7230 */ /* 0x000fe40000004100 */
[----:B------:R-:W-:Y:S02]  /*29c0*/  HADD2.F32 R178, -RZ, R113.H0_H0 ;  /* 0x20000071ffb27230 */ /* 0x000fe40000004100 */
[----:B------:R-:W-:Y:S02]  /*29d0*/  HADD2.F32 R110, -RZ, R110.H0_H0 ;  /* 0x2000006eff6e7230 */ /* 0x000fe40000004100 */
        /* <DEDUP_REMOVED lines=14> */
[----:B------:R-:W-:Y:S01]  /*2ac0*/  @P2 F2FP.F16.F32.PACK_AB R108, RZ, R108 ;  /* 0x0000006cff6c223e */ /* 0x000fe200000000ff */
[----:B------:R-:W-:-:S03]  /*2ad0*/  @P2 FMUL.FTZ R109, R9, R110 ;  /* 0x0000006e096d2220 */ /* 0x000fc60000410000 */
[----:B------:R-:W-:Y:S01]  /*2ae0*/  @P2 PRMT R149, R108, 0x7610, R149 ;  /* 0x000076106c952816 */ /* 0x000fe20000000095 */
[----:B------:R-:W-:Y:S02]  /*2af0*/  @P2 HADD2.F32 R108, -RZ, R166.H0_H0 ;  /* 0x200000a6ff6c2230 */ /* 0x000fe40000004100 */
[----:B--2---:R-:W-:Y:S01]  /*2b00*/  @P2 FMUL.FTZ R111, R178, R179 ;  /* 0x000000b3b26f2220 */ /* 0x004fe20000410000 */
[----:B------:R-:W-:Y:S01]  /*2b10*/  @P2 F2FP.F16.F32.PACK_AB R177, RZ, R109 ;  /* 0x0000006dffb1223e */ /* 0x000fe200000000ff */
[----:B------:R-:W-:Y:S02]  /*2b20*/  @P2 HADD2.F32 R109, -RZ, R165.H0_H0 ;  /* 0x200000a5ff6d2230 */ /* 0x000fe40000004100 */
[----:B------:R-:W-:Y:S01]  /*2b30*/  @P2 FMUL.FTZ R175, R10, R111 ;  /* 0x0000006f0aaf2220 */ /* 0x000fe20000410000 */
[----:B------:R-:W-:Y:S01]  /*2b40*/  @P2 PRMT R151, R177, 0x7610, R151 ;  /* 0x00007610b1972816 */ /* 0x000fe20000000097 */
[----:B------:R-:W-:Y:S01]  /*2b50*/  @P2 FFMA.FTZ R61, R108, R110, R61 ;  /* 0x0000006e6c3d2223 */ /* 0x000fe2000001003d */
[----:B------:R-:W-:-:S02]  /*2b60*/  @P2 FFMA.FTZ R60, R109, R107, R60 ;  /* 0x0000006b6d3c2223 */ /* 0x000fc4000001003c */
[----:B------:R-:W-:Y:S01]  /*2b70*/  @P2 F2FP.F16.F32.PACK_AB R178, RZ, R175 ;  /* 0x000000afffb2223e */ /* 0x000fe200000000ff */
[----:B------:R-:W-:-:S03]  /*2b80*/  @P2 HADD2.F32 R175, -RZ, R165.H1_H1 ;  /* 0x300000a5ffaf2230 */ /* 0x000fc60000004100 */
[----:B------:R-:W-:Y:S02]  /*2b90*/  @P2 PRMT R152, R178, 0x7610, R152 ;  /* 0x00007610b2982816 */ /* 0x000fe40000000098 */
[----:B------:R-:W-:Y:S01]  /*2ba0*/  @P2 FFMA.FTZ R62, R175, R111, R62 ;  /* 0x0000006faf3e2223 */ /* 0x000fe2000001003e */
[----:B------:R-:W-:Y:S06]  /*2bb0*/  @!P2 BRA `(.L_x_5933) ;  /* 0x000000040004a947 */ /* 0x000fec0003800000 */
[----:B------:R-:W-:Y:S01]  /*2bc0*/  SHF.R.U32.HI R108, RZ, 0x10, R113 ;  /* 0x00000010ff6c7819 */ /* 0x000fe20000011671 */
[----:B------:R-:W-:-:S04]  /*2bd0*/  @P1 FFMA.FTZ R110, R174, R105, R106 ;  /* 0x00000069ae6e1223 */ /* 0x000fc8000001006a */
        /* <DEDUP_REMOVED lines=10> */
.L_x_5934:
[----:B------:R-:W-:Y:S01]  /*2c80*/  ISETP.GT.AND P3, PT, R163, RZ, PT ;  /* 0x000000ffa300720c */ /* 0x000fe20003f64270 */
[----:B------:R-:W0:Y:S01]  /*2c90*/  @P2 LDC R109, c[0x0][0x40c] ;  /* 0x00010300ff6d2b82 */ /* 0x000e220000000800 */
[----:B------:R-:W-:Y:S01]  /*2ca0*/  @P1 FFMA.FTZ R107, R3, R105, R106 ;  /* 0x00000069036b1223 */ /* 0x000fe2000001006a */
[----:B------:R-:W-:Y:S01]  /*2cb0*/  HADD2.F32 R108, -RZ, R112.H0_H0 ;  /* 0x20000070ff6c7230 */ /* 0x000fe20000004100 */
[--C-:B------:R-:W-:Y:S01]  /*2cc0*/  SHF.R.U64 R110, R112, 0x10, R113.reuse ;  /* 0x00000010706e7819 */ /* 0x100fe20000001271 */
[----:B------:R-:W-:Y:S01]  /*2cd0*/  HADD2.F32 R146, -RZ, R113.H0_H0 ;  /* 0x20000071ff927230 */ /* 0x000fe20000004100 */
[----:B------:R-:W-:Y:S01]  /*2ce0*/  SHF.R.U32.HI R150, RZ, 0x10, R113 ;  /* 0x00000010ff967819 */ /* 0x000fe20000011671 */
[----:B------:R-:W-:Y:S02]  /*2cf0*/  @P1 FADD.FTZ R107, R170, -R107 ;  /* 0x8000006baa6b1221 */ /* 0x000fe40000010000 */
[----:B------:R-:W1:Y:S01]  /*2d00*/  @P2 LDC R177, c[0x0][0x40c] ;  /* 0x00010300ffb12b82 */ /* 0x000e620000000800 */
[----:B------:R-:W-:-:S02]  /*2d10*/  HADD2.F32 R110, -RZ, R110.H0_H0 ;  /* 0x2000006eff6e7230 */ /* 0x000fc40000004100 */
[----:B------:R-:W-:Y:S01]  /*2d20*/  @P1 FFMA.FTZ R108, R167, R107, R108 ;  /* 0x0000006ba76c1223 */ /* 0x000fe2000001006c */
[----:B------:R-:W-:Y:S02]  /*2d30*/  HADD2.F32 R150, -RZ, R150.H0_H0 ;  /* 0x20000096ff967230 */ /* 0x000fe40000004100 */
[-CC-:B------:R-:W-:Y:S01]  /*2d40*/  @P3 FFMA.FTZ R148, R168, R105.reuse, R106.reuse ;  /* 0x00000069a8943223 */ /* 0x180fe2000001006a */
[-C--:B------:R-:W-:Y:S01]  /*2d50*/  @P3 FFMA.FTZ R175, R169, R105.reuse, R106 ;  /* 0x00000069a9af3223 */ /* 0x080fe2000001006a */
[----:B------:R-:W2:Y:S02]  /*2d60*/  @P2 LDC R147, c[0x0][0x40c] ;  /* 0x00010300ff932b82 */ /* 0x000ea40000000800 */
[----:B------:R-:W-:Y:S01]  /*2d70*/  @P3 FADD.FTZ R111, R171, -R148 ;  /* 0x80000094ab6f3221 */ /* 0x000fe20000010000 */
[----:B------:R-:W-:Y:S01]  /*2d80*/  @P3 FFMA.FTZ R148, R174, R105, R106 ;  /* 0x00000069ae943223 */ /* 0x000fe2000001006a */
[----:B------:R-:W-:Y:S02]  /*2d90*/  @P3 FADD.FTZ R175, R172, -R175 ;  /* 0x800000afacaf3221 */ /* 0x000fe40000010000 */
[----:B------:R-:W-:Y:S01]  /*2da0*/  @P3 FFMA.FTZ R110, R167, R111, R110 ;  /* 0x0000006fa76e3223 */ /* 0x000fe2000001006e */
[----:B------:R-:W-:Y:S01]  /*2db0*/  @P3 FADD.FTZ R148, R173, -R148 ;  /* 0x80000094ad943221 */ /* 0x000fe20000010000 */
[C---:B------:R-:W-:Y:S01]  /*2dc0*/  @P3 FFMA.FTZ R146, R167.reuse, R175, R146 ;  /* 0x000000afa7923223 */ /* 0x040fe20000010092 */
[----:B------:R-:W3:Y:S01]  /*2dd0*/  @P2 LDC R179, c[0x0][0x40c] ;  /* 0x00010300ffb32b82 */ /* 0x000ee20000000800 */
[----:B0-----:R-:W-:Y:S01]  /*2de0*/  @P2 FMUL.FTZ R107, R108, R109 ;  /* 0x0000006d6c6b2220 */ /* 0x001fe20000410000 */
[----:B------:R-:W-:Y:S01]  /*2df0*/  @P3 FFMA.FTZ R150, R167, R148, R150 ;  /* 0x00000094a7963223 */ /* 0x000fe20000010096 */
[----:B------:R-:W-:-:S02]  /*2e00*/  F2FP.F16.F32.PACK_AB R108, RZ, R108 ;  /* 0x0000006cff6c723e */ /* 0x000fc400000000ff */
[----:B------:R-:W-:Y:S01]  /*2e10*/  @P2 FMUL.FTZ R109, R8, R107 ;  /* 0x0000006b086d2220 */ /* 0x000fe20000410000 */
[----:B-1----:R-:W-:-:S04]  /*2e20*/  @P2 FMUL.FTZ R175, R146, R177 ;  /* 0x000000b192af2220 */ /* 0x002fc80000410000 */
[----:B------:R-:W-:-:S04]  /*2e30*/  @P2 F2FP.F16.F32.PACK_AB R148, RZ, R109 ;  /* 0x0000006dff94223e */ /* 0x000fc800000000ff */
[----:B------:R-:W-:Y:S01]  /*2e40*/  @P2 PRMT R149, R148, 0x7610, R149 ;  /* 0x0000761094952816 */ /* 0x000fe20000000095 */
[----:B--2---:R-:W-:Y:S01]  /*2e50*/  @P2 FMUL.FTZ R178, R110, R147 ;  /* 0x000000936eb22220 */ /* 0x004fe20000410000 */
[----:B------:R-:W-:Y:S01]  /*2e60*/  @P2 FMUL.FTZ R147, R10, R175 ;  /* 0x000000af0a932220 */ /* 0x000fe20000410000 */
[----:B------:R-:W-:Y:S02]  /*2e70*/  F2FP.F16.F32.PACK_AB R110, RZ, R110 ;  /* 0x0000006eff6e723e */ /* 0x000fe400000000ff */
[----:B------:R-:W-:Y:S02]  /*2e80*/  @P2 FMUL.FTZ R111, R9, R178 ;  /* 0x000000b2096f2220 */ /* 0x000fe40000410000 */
[----:B------:R-:W-:Y:S01]  /*2e90*/  @P2 F2FP.F16.F32.PACK_AB R147, RZ, R147 ;  /* 0x00000093ff93223e */ /* 0x000fe200000000ff */
[----:B---3--:R-:W-:Y:S02]  /*2ea0*/  @P2 FMUL.FTZ R180, R150, R179 ;  /* 0x000000b396b42220 */ /* 0x008fe40000410000 */
[----:B------:R-:W-:-:S02]  /*2eb0*/  @P2 F2FP.F16.F32.PACK_AB R111, RZ, R111 ;  /* 0x0000006fff6f223e */ /* 0x000fc400000000ff */
[----:B------:R-:W-:Y:S01]  /*2ec0*/  @P2 PRMT R152, R147, 0x7610, R152 ;  /* 0x0000761093982816 */ /* 0x000fe20000000098 */
[----:B------:R-:W-:Y:S01]  /*2ed0*/  @P2 FMUL.FTZ R109, R11, R180 ;  /* 0x000000b40b6d2220 */ /* 0x000fe20000410000 */
[----:B------:R-:W-:Y:S02]  /*2ee0*/  F2FP.F16.F32.PACK_AB R147, RZ, R146 ;  /* 0x00000092ff93723e */ /* 0x000fe400000000ff */
[----:B------:R-:W-:Y:S01]  /*2ef0*/  @P2 PRMT R151, R111, 0x7610, R151 ;  /* 0x000076106f972816 */ /* 0x000fe20000000097 */
[--C-:B------:R-:W-:Y:S01]  /*2f00*/  @P2 HADD2.F32 R111, -RZ, R165.reuse.H1_H1 ;  /* 0x300000a5ff6f2230 */ /* 0x100fe20000004100 */
[----:B------:R-:W-:Y:S02]  /*2f10*/  @P2 F2FP.F16.F32.PACK_AB R109, RZ, R109 ;  /* 0x0000006dff6d223e */ /* 0x000fe400000000ff */
[----:B------:R-:W-:Y:S01]  /*2f20*/  PRMT R146, R108, 0x7610, R146 ;  /* 0x000076106c927816 */ /* 0x000fe20000000092 */
[--C-:B------:R-:W-:Y:S01]  /*2f30*/  @P2 HADD2.F32 R108, -RZ, R166.reuse.H0_H0 ;  /* 0x200000a6ff6c2230 */ /* 0x100fe20000004100 */
[----:B------:R-:W-:Y:S01]  /*2f40*/  @P2 PRMT R153, R109, 0x7610, R153 ;  /* 0x000076106d992816 */ /* 0x000fe20000000099 */
[----:B------:R-:W-:Y:S01]  /*2f50*/  @P2 HADD2.F32 R109, -RZ, R165.H0_H0 ;  /* 0x200000a5ff6d2230 */ /* 0x000fe20000004100 */
[----:B------:R-:W-:Y:S01]  /*2f60*/  PRMT R148, R110, 0x7610, R148 ;  /* 0x000076106e947816 */ /* 0x000fe20000000094 */
[----:B------:R-:W-:Y:S01]  /*2f70*/  @P2 HADD2.F32 R110, -RZ, R166.H1_H1 ;  /* 0x300000a6ff6e2230 */ /* 0x000fe20000004100 */
[----:B------:R-:W-:Y:S01]  /*2f80*/  F2FP.F16.F32.PACK_AB R150, RZ, R150 ;  /* 0x00000096ff96723e */ /* 0x000fe200000000ff */
[----:B------:R-:W-:Y:S01]  /*2f90*/  @P2 FFMA.FTZ R61, R108, R178, R61 ;  /* 0x000000b26c3d2223 */ /* 0x000fe2000001003d */
[----:B------:R-:W-:Y:S01]  /*2fa0*/  @P2 FFMA.FTZ R60, R109, R107, R60 ;  /* 0x0000006b6d3c2223 */ /* 0x000fe2000001003c */
[----:B------:R-:W-:Y:S01]  /*2fb0*/  @P2 FFMA.FTZ R62, R111, R175, R62 ;  /* 0x000000af6f3e2223 */ /* 0x000fe2000001003e */
[----:B------:R-:W-:-:S07]  /*2fc0*/  @P2 FFMA.FTZ R63, R110, R180, R63 ;  /* 0x000000b46e3f2223 */ /* 0x000fce000001003f */
.L_x_5933:
        /* <DEDUP_REMOVED lines=11> */
.L_x_5935:
        /* <DEDUP_REMOVED lines=9> */
.L_x_5936:
[----:B------:R-:W-:Y:S02]  /*3110*/  IADD3 R176, PT, PT, R176, 0x80, RZ ;  /* 0x00000080b0b07810 */ /* 0x000fe40007ffe0ff */
[----:B------:R-:W-:-:S07]  /*3120*/  IADD3 R104, PT, PT, R104, 0x80, RZ ;  /* 0x0000008068687810 */ /* 0x000fce0007ffe0ff */
.L_x_5926:
[----:B------:R-:W-:Y:S05]  /*3130*/  BSYNC.RECONVERGENT B0 ;  /* 0x0000000000007941 */ /* 0x000fea0003800200 */
.L_x_5925:
        /* <DEDUP_REMOVED lines=10> */
[--C-:B------:R-:W-:Y:S02]  /*31e0*/  SHF.R.U32.HI R107, RZ, 0x10, R109.reuse ;  /* 0x00000010ff6b7819 */ /* 0x100fe4000001166d */
[----:B------:R-:W-:Y:S02]  /*31f0*/  PRMT R165, R108, 0x5410, R109 ;  /* 0x000054106ca57816 */ /* 0x000fe4000000006d */
[----:B------:R-:W-:-:S07]  /*3200*/  PRMT R166, R166, 0x5410, R107 ;  /* 0x00005410a6a67816 */ /* 0x000fce000000006b */
.L_x_5939:
[----:B------:R-:W-:Y:S05]  /*3210*/  BRA.U !UP0, `(.L_x_5940) ;  /* 0x0000000508a47547 */ /* 0x000fea000b800000 */
[----:B------:R-:W-:-:S04]  /*3220*/  UISETP.NE.U32.AND UP0, UPT, UR6, URZ, UPT ;  /* 0x000000ff0600728c */ /* 0x000fc8000bf05070 */
[----:B------:R-:W-:-:S09]  /*3230*/  UISETP.NE.AND.EX UP0, UPT, UR7, URZ, UPT, UP0 ;  /* 0x000000ff0700728c */ /* 0x000fd2000bf05300 */
[----:B------:R-:W-:Y:S05]  /*3240*/  BRA.U !UP0, `(.L_x_5941) ;  /* 0x0000000108d87547 */ /* 0x000fea000b800000 */
[----:B------:R-:W-:Y:S01]  /*3250*/  ISETP.GT.AND P3, PT, R163, RZ, PT ;  /* 0x000000ffa300720c */ /* 0x000fe20003f64270 */
[----:B01----:R-:W0:Y:S01]  /*3260*/  @P2 LDC R111, c[0x0][0x40c] ;  /* 0x00010300ff6f2b82 */ /* 0x003e220000000800 */
[----:B------:R-:W-:Y:S01]  /*3270*/  HADD2.F32 R108, -RZ, R114.H0_H0 ;  /* 0x20000072ff6c7230 */ /* 0x000fe20000004100 */
[--C-:B------:R-:W-:Y:S01]  /*3280*/  SHF.R.U64 R110, R114, 0x10, R115.reuse ;  /* 0x00000010726e7819 */ /* 0x100fe20000001273 */
[----:B------:R-:W-:Y:S01]  /*3290*/  HADD2.F32 R150, -RZ, R115.H0_H0 ;  /* 0x20000073ff967230 */ /* 0x000fe20000004100 */
[----:B------:R-:W-:-:S03]  /*32a0*/  SHF.R.U32.HI R180, RZ, 0x10, R115 ;  /* 0x00000010ffb47819 */ /* 0x000fc60000011673 */
[----:B------:R-:W-:Y:S01]  /*32b0*/  HADD2.F32 R110, -RZ, R110.H0_H0 ;  /* 0x2000006eff6e7230 */ /* 0x000fe20000004100 */
[----:B------:R-:W1:Y:S01]  /*32c0*/  @P2 LDC R175, c[0x0][0x40c] ;  /* 0x00010300ffaf2b82 */ /* 0x000e620000000800 */
[----:B------:R-:W-:-:S03]  /*32d0*/  HADD2.F32 R180, -RZ, R180.H0_H0 ;  /* 0x200000b4ffb47230 */ /* 0x000fc60000004100 */
[-CC-:B------:R-:W-:Y:S01]  /*32e0*/  @P3 FFMA.FTZ R107, R123, R105.reuse, R106.reuse ;  /* 0x000000697b6b3223 */ /* 0x180fe2000001006a */
[-CC-:B------:R-:W-:Y:S01]  /*32f0*/  @P3 FFMA.FTZ R109, R125, R105.reuse, R106.reuse ;  /* 0x000000697d6d3223 */ /* 0x180fe2000001006a */
[----:B------:R-:W-:Y:S02]  /*3300*/  @P3 FFMA.FTZ R146, R122, R105, R106 ;  /* 0x000000697a923223 */ /* 0x000fe4000001006a */
        /* <DEDUP_REMOVED lines=8> */
[----:B------:R-:W-:Y:S02]  /*3390*/  F2FP.F16.F32.PACK_AB R108, RZ, R108 ;  /* 0x0000006cff6c723e */ /* 0x000fe400000000ff */
[----:B------:R-:W-:Y:S01]  /*33a0*/  @P2 FMUL.FTZ R109, R16, R107 ;  /* 0x0000006b106d2220 */ /* 0x000fe20000410000 */
[----:B------:R-:W-:-:S04]  /*33b0*/  @P3 FFMA.FTZ R150, R167, R111, R150 ;  /* 0x0000006fa7963223 */ /* 0x000fc80000010096 */
[----:B-1----:R-:W-:Y:S01]  /*33c0*/  @P2 FMUL.FTZ R111, R150, R175 ;  /* 0x000000af966f2220 */ /* 0x002fe20000410000 */
[----:B------:R-:W-:Y:S01]  /*33d0*/  @P2 F2FP.F16.F32.PACK_AB R148, RZ, R109 ;  /* 0x0000006dff94223e */ /* 0x000fe200000000ff */
[----:B------:R-:W-:-:S03]  /*33e0*/  @P2 HADD2.F32 R175, -RZ, R165.H1_H1 ;  /* 0x300000a5ffaf2230 */ /* 0x000fc60000004100 */
[----:B------:R-:W-:Y:S01]  /*33f0*/  @P2 PRMT R149, R148, 0x7610, R149 ;  /* 0x0000761094952816 */ /* 0x000fe20000000095 */
[----:B--2---:R-:W-:Y:S01]  /*3400*/  @P2 FMUL.FTZ R178, R110, R147 ;  /* 0x000000936eb22220 */ /* 0x004fe20000410000 */
[----:B------:R-:W-:Y:S01]  /*3410*/  @P3 FADD.FTZ R147, R129, -R146 ;  /* 0x8000009281933221 */ /* 0x000fe20000010000 */
[----:B------:R-:W-:Y:S01]  /*3420*/  @P2 FMUL.FTZ R146, R18, R111 ;  /* 0x0000006f12922220 */ /* 0x000fe20000410000 */
[----:B------:R-:W-:Y:S01]  /*3430*/  F2FP.F16.F32.PACK_AB R110, RZ, R110 ;  /* 0x0000006eff6e723e */ /* 0x000fe200000000ff */
[----:B------:R-:W-:Y:S01]  /*3440*/  @P2 FMUL.FTZ R109, R17, R178 ;  /* 0x000000b2116d2220 */ /* 0x000fe20000410000 */
[----:B------:R-:W-:Y:S01]  /*3450*/  @P3 FFMA.FTZ R180, R167, R147, R180 ;  /* 0x00000093a7b43223 */ /* 0x000fe200000100b4 */
[----:B------:R-:W-:Y:S01]  /*3460*/  F2FP.F16.F32.PACK_AB R147, RZ, R150 ;  /* 0x00000096ff93723e */ /* 0x000fe200000000ff */
[----:B------:R-:W-:Y:S01]  /*3470*/  @P2 FFMA.FTZ R58, R175, R111, R58 ;  /* 0x0000006faf3a2223 */ /* 0x000fe2000001003a */
[----:B------:R-:W-:Y:S02]  /*3480*/  @P2 F2FP.F16.F32.PACK_AB R146, RZ, R146 ;  /* 0x00000092ff92223e */ /* 0x000fe400000000ff */
[----:B------:R-:W-:-:S02]  /*3490*/  @P2 F2FP.F16.F32.PACK_AB R109, RZ, R109 ;  /* 0x0000006dff6d223e */ /* 0x000fc400000000ff */
[----:B------:R-:W-:Y:S02]  /*34a0*/  @P2 PRMT R152, R146, 0x7610, R152 ;  /* 0x0000761092982816 */ /* 0x000fe40000000098 */
[----:B------:R-:W-:Y:S01]  /*34b0*/  @P2 PRMT R151, R109, 0x7610, R151 ;  /* 0x000076106d972816 */ /* 0x000fe20000000097 */
[----:B------:R-:W-:Y:S01]  /*34c0*/  @P2 HADD2.F32 R109, -RZ, R165.H0_H0 ;  /* 0x200000a5ff6d2230 */ /* 0x000fe20000004100 */
[----:B------:R-:W-:Y:S01]  /*34d0*/  PRMT R146, R108, 0x7610, R146 ;  /* 0x000076106c927816 */ /* 0x000fe20000000092 */
[----:B------:R-:W-:Y:S01]  /*34e0*/  @P2 HADD2.F32 R108, -RZ, R166.H0_H0 ;  /* 0x200000a6ff6c2230 */ /* 0x000fe20000004100 */
[----:B------:R-:W-:Y:S02]  /*34f0*/  PRMT R148, R110, 0x7610, R148 ;  /* 0x000076106e947816 */ /* 0x000fe40000000094 */
[----:B------:R-:W-:Y:S01]  /*3500*/  F2FP.F16.F32.PACK_AB R150, RZ, R180 ;  /* 0x000000b4ff96723e */ /* 0x000fe200000000ff */
[----:B------:R-:W-:Y:S01]  /*3510*/  @P2 FFMA.FTZ R56, R109, R107, R56 ;  /* 0x0000006b6d382223 */ /* 0x000fe20000010038 */
        /* <DEDUP_REMOVED lines=9> */
.L_x_5941:
[----:B------:R-:W-:Y:S01]  /*35b0*/  ISETP.GT.AND P3, PT, R163, RZ, PT ;  /* 0x000000ffa300720c */ /* 0x000fe20003f64270 */
[----:B01----:R-:W0:Y:S01]  /*35c0*/  @P2 LDC R109, c[0x0][0x40c] ;  /* 0x00010300ff6d2b82 */ /* 0x003e220000000800 */
        /* <DEDUP_REMOVED lines=46> */
.L_x_5940:
        /* <DEDUP_REMOVED lines=21> */
[----:B------:R-:W-:Y:S02]  /*3a00*/  F2FP.F16.F32.PACK_AB R107, RZ, R107 ;  /* 0x0000006bff6b723e */ /* 0x000fe400000000ff */
[----:B------:R-:W-:Y:S01]  /*3a10*/  @P2 FMUL.FTZ R108, R16, R109 ;  /* 0x0000006d106c2220 */ /* 0x000fe20000410000 */
[----:B------:R-:W-:Y:S01]  /*3a20*/  FADD.FTZ R146, R129, -R146 ;  /* 0x8000009281927221 */ /* 0x000fe20000010000 */
[----:B0-----:R-:W-:-:S03]  /*3a30*/  @P2 FMUL.FTZ R178, R110, R175 ;  /* 0x000000af6eb22220 */ /* 0x001fc60000410000 */
[----:B------:R-:W-:Y:S02]  /*3a40*/  @P2 F2FP.F16.F32.PACK_AB R148, RZ, R108 ;  /* 0x0000006cff94223e */ /* 0x000fe400000000ff */
[----:B------:R-:W-:Y:S01]  /*3a50*/  F2FP.F16.F32.PACK_AB R110, RZ, R110 ;  /* 0x0000006eff6e723e */ /* 0x000fe200000000ff */
[----:B------:R-:W-:Y:S01]  /*3a60*/  @P2 FMUL.FTZ R111, R17, R178 ;  /* 0x000000b2116f2220 */ /* 0x000fe20000410000 */
[----:B------:R-:W-:Y:S01]  /*3a70*/  @P2 PRMT R149, R148, 0x7610, R149 ;  /* 0x0000761094952816 */ /* 0x000fe20000000095 */
[----:B-1----:R-:W-:-:S03]  /*3a80*/  @P2 FMUL.FTZ R175, R147, R150 ;  /* 0x0000009693af2220 */ /* 0x002fc60000410000 */
[----:B------:R-:W-:Y:S02]  /*3a90*/  @P2 F2FP.F16.F32.PACK_AB R111, RZ, R111 ;  /* 0x0000006fff6f223e */ /* 0x000fe400000000ff */
[----:B------:R-:W-:Y:S01]  /*3aa0*/  F2FP.F16.F32.PACK_AB R147, RZ, R147 ;  /* 0x00000093ff93723e */ /* 0x000fe200000000ff */
[----:B------:R-:W-:Y:S01]  /*3ab0*/  @P2 FMUL.FTZ R108, R18, R175 ;  /* 0x000000af126c2220 */ /* 0x000fe20000410000 */
[----:B------:R-:W-:Y:S01]  /*3ac0*/  @P2 PRMT R151, R111, 0x7610, R151 ;  /* 0x000076106f972816 */ /* 0x000fe20000000097 */
[----:B------:R-:W-:-:S03]  /*3ad0*/  @P2 HADD2.F32 R111, -RZ, R165.H1_H1 ;  /* 0x300000a5ff6f2230 */ /* 0x000fc60000004100 */
[----:B------:R-:W-:Y:S01]  /*3ae0*/  @P2 F2FP.F16.F32.PACK_AB R148, RZ, R108 ;  /* 0x0000006cff94223e */ /* 0x000fe200000000ff */
[----:B------:R-:W-:Y:S01]  /*3af0*/  FMUL.FTZ R108, R167, R146 ;  /* 0x00000092a76c7220 */ /* 0x000fe20000410000 */
[----:B------:R-:W-:Y:S01]  /*3b00*/  PRMT R146, R107, 0x7610, R146 ;  /* 0x000076106b927816 */ /* 0x000fe20000000092 */
[----:B------:R-:W-:Y:S01]  /*3b10*/  @P2 HADD2.F32 R107, -RZ, R165.H0_H0 ;  /* 0x200000a5ff6b2230 */ /* 0x000fe20000004100 */
[----:B------:R-:W-:Y:S01]  /*3b20*/  @P2 PRMT R152, R148, 0x7610, R152 ;  /* 0x0000761094982816 */ /* 0x000fe20000000098 */
[----:B------:R-:W-:Y:S01]  /*3b30*/  @P2 FFMA.FTZ R58, R111, R175, R58 ;  /* 0x000000af6f3a2223 */ /* 0x000fe2000001003a */
[----:B------:R-:W-:Y:S01]  /*3b40*/  PRMT R148, R110, 0x7610, R148 ;  /* 0x000076106e947816 */ /* 0x000fe20000000094 */
[----:B------:R-:W-:Y:S01]  /*3b50*/  @P2 HADD2.F32 R110, -RZ, R166.H0_H0 ;  /* 0x200000a6ff6e2230 */ /* 0x000fe20000004100 */
[----:B------:R-:W-:Y:S01]  /*3b60*/  FSEL R108, R108, RZ, P3 ;  /* 0x000000ff6c6c7208 */ /* 0x000fe20001800000 */
[----:B------:R-:W-:-:S03]  /*3b70*/  @P2 FFMA.FTZ R56, R107, R109, R56 ;  /* 0x0000006d6b382223 */ /* 0x000fc60000010038 */
        /* <DEDUP_REMOVED lines=10> */
.L_x_5943:
[----:B------:R-:W-:Y:S05]  /*3c20*/  @!P2 BRA `(.L_x_5944) ;  /* 0x00000000002ca947 */ /* 0x000fea0003800000 */
[----:B------:R-:W-:Y:S01]  /*3c30*/  FFMA.FTZ R107, R123, R105, R106 ;  /* 0x000000697b6b7223 */ /* 0x000fe2000001006a */
[----:B------:R-:W-:Y:S01]  /*3c40*/  ISETP.GT.AND P3, PT, R163, RZ, PT ;  /* 0x000000ffa300720c */ /* 0x000fe20003f64270 */
[----:B01----:R-:W-:Y:S02]  /*3c50*/  HADD2.F32 R109, -RZ, R165.H0_H0 ;  /* 0x200000a5ff6d7230 */ /* 0x003fe40000004100 */
[----:B------:R-:W-:-:S04]  /*3c60*/  FADD.FTZ R108, R124, -R107 ;  /* 0x8000006b7c6c7221 */ /* 0x000fc80000010000 */
[----:B------:R-:W-:-:S05]  /*3c70*/  FMUL.FTZ R107, R167, R108 ;  /* 0x0000006ca76b7220 */ /* 0x000fca0000410000 */
[----:B------:R-:W-:-:S05]  /*3c80*/  FSEL R107, R107, RZ, P3 ;  /* 0x000000ff6b6b7208 */ /* 0x000fca0001800000 */
[----:B------:R-:W-:-:S04]  /*3c90*/  FMUL.FTZ R107, R107, UR15 ;  /* 0x0000000f6b6b7c20 */ /* 0x000fc80008410000 */
[-C--:B------:R-:W-:Y:S01]  /*3ca0*/  FMUL.FTZ R108, R16, R107.reuse ;  /* 0x0000006b106c7220 */ /* 0x080fe20000410000 */
[----:B------:R-:W-:-:S04]  /*3cb0*/  FFMA.FTZ R56, R109, R107, R56 ;  /* 0x0000006b6d387223 */ /* 0x000fc80000010038 */
[----:B------:R-:W-:-:S04]  /*3cc0*/  F2FP.F16.F32.PACK_AB R108, RZ, R108 ;  /* 0x0000006cff6c723e */ /* 0x000fc800000000ff */
[----:B------:R-:W-:-:S07]  /*3cd0*/  PRMT R149, R108, 0x7610, R149 ;  /* 0x000076106c957816 */ /* 0x000fce0000000095 */
.L_x_5944:
[----:B------:R-:W-:Y:S05]  /*3ce0*/  @!P2 BRA `(.L_x_5945) ;  /* 0x00000000002ca947 */ /* 0x000fea0003800000 */
[----:B01----:R-:W-:Y:S01]  /*3cf0*/  FFMA.FTZ R108, R122, R105, R106 ;  /* 0x000000697a6c7223 */ /* 0x003fe2000001006a */
[----:B------:R-:W-:Y:S01]  /*3d00*/  ISETP.GT.AND P3, PT, R163, RZ, PT ;  /* 0x000000ffa300720c */ /* 0x000fe20003f64270 */
[----:B------:R-:W-:Y:S02]  /*3d10*/  HADD2.F32 R110, -RZ, R166.H0_H0 ;  /* 0x200000a6ff6e7230 */ /* 0x000fe40000004100 */
        /* <DEDUP_REMOVED lines=8> */
.L_x_5945:
[----:B------:R-:W-:Y:S05]  /*3da0*/  @!P2 BRA `(.L_x_5946) ;  /* 0x00000000002ca947 */ /* 0x000fea0003800000 */
[----:B------:R-:W-:Y:S01]  /*3db0*/  FFMA.FTZ R107, R125, R105, R106 ;  /* 0x000000697d6b7223 */ /* 0x000fe2000001006a */
[----:B------:R-:W-:Y:S01]  /*3dc0*/  ISETP.GT.AND P3, PT, R163, RZ, PT ;  /* 0x000000ffa300720c */ /* 0x000fe20003f64270 */
[----:B01----:R-:W-:Y:S02]  /*3dd0*/  HADD2.F32 R109, -RZ, R165.H1_H1 ;  /* 0x300000a5ff6d7230 */ /* 0x003fe40000004100 */
        /* <DEDUP_REMOVED lines=8> */
.L_x_5946:
[----:B------:R-:W-:Y:S05]  /*3e60*/  @!P2 BRA `(.L_x_5942) ;  /* 0x00000000002ca947 */ /* 0x000fea0003800000 */
[----:B01----:R-:W-:Y:S01]  /*3e70*/  FFMA.FTZ R108, R128, R105, R106 ;  /* 0x00000069806c7223 */ /* 0x003fe2000001006a */
[----:B------:R-:W-:Y:S01]  /*3e80*/  ISETP.GT.AND P3, PT, R163, RZ, PT ;  /* 0x000000ffa300720c */ /* 0x000fe20003f64270 */
[----:B------:R-:W-:Y:S02]  /*3e90*/  HADD2.F32 R110, -RZ, R166.H1_H1 ;  /* 0x300000a6ff6e7230 */ /* 0x000fe40000004100 */
        /* <DEDUP_REMOVED lines=8> */
.L_x_5942:
        /* <DEDUP_REMOVED lines=9> */
.L_x_5947:
        /* <DEDUP_REMOVED lines=9> */
.L_x_5948:
[----:B------:R-:W-:Y:S02]  /*4040*/  IADD3 R176, PT, PT, R176, 0x80, RZ ;  /* 0x00000080b0b07810 */ /* 0x000fe40007ffe0ff */
[----:B------:R-:W-:-:S07]  /*4050*/  IADD3 R104, PT, PT, R104, 0x80, RZ ;  /* 0x0000008068687810 */ /* 0x000fce0007ffe0ff */
.L_x_5938:
[----:B------:R-:W-:Y:S05]  /*4060*/  BSYNC.RECONVERGENT B0 ;  /* 0x0000000000007941 */ /* 0x000fea0003800200 */
.L_x_5937:
        /* <DEDUP_REMOVED lines=10> */
[--C-:B------:R-:W-:Y:S02]  /*4110*/  SHF.R.U32.HI R107, RZ, 0x10, R109.reuse ;  /* 0x00000010ff6b7819 */ /* 0x100fe4000001166d */
[----:B------:R-:W-:Y:S02]  /*4120*/  PRMT R165, R108, 0x5410, R109 ;  /* 0x000054106ca57816 */ /* 0x000fe4000000006d */
[----:B------:R-:W-:-:S07]  /*4130*/  PRMT R166, R166, 0x5410, R107 ;  /* 0x00005410a6a67816 */ /* 0x000fce000000006b */
.L_x_5951:
[----:B------:R-:W-:Y:S05]  /*4140*/  BRA.U !UP0, `(.L_x_5952) ;  /* 0x0000000508a47547 */ /* 0x000fea000b800000 */
[----:B------:R-:W-:-:S04]  /*4150*/  UISETP.NE.U32.AND UP0, UPT, UR6, URZ, UPT ;  /* 0x000000ff0600728c */ /* 0x000fc8000bf05070 */
[----:B------:R-:W-:-:S09]  /*4160*/  UISETP.NE.AND.EX UP0, UPT, UR7, URZ, UPT, UP0 ;  /* 0x000000ff0700728c */ /* 0x000fd2000bf05300 */
[----:B------:R-:W-:Y:S05]  /*4170*/  BRA.U !UP0, `(.L_x_5953) ;  /* 0x0000000108d87547 */ /* 0x000fea000b800000 */
[----:B------:R-:W-:Y:S01]  /*4180*/  ISETP.GT.AND P4, PT, R163, RZ, PT ;  /* 0x000000ffa300720c */ /* 0x000fe20003f84270 */
[----:B0123--:R-:W0:Y:S01]  /*4190*/  @P2 LDC R111, c[0x0][0x40c] ;  /* 0x00010300ff6f2b82 */ /* 0x00fe220000000800 */
        /* <DEDUP_REMOVED lines=52> */
.L_x_5953:
[----:B------:R-:W-:Y:S01]  /*44e0*/  ISETP.GT.AND P4, PT, R163, RZ, PT ;  /* 0x000000ffa300720c */ /* 0x000fe20003f84270 */
[----:B0123--:R-:W0:Y:S01]  /*44f0*/  @P2 LDC R109, c[0x0][0x40c] ;  /* 0x00010300ff6d2b82 */ /* 0x00fe220000000800 */
        /* <DEDUP_REMOVED lines=46> */
.L_x_5952:
        /* <DEDUP_REMOVED lines=55> */
.L_x_5955:
[----:B------:R-:W-:Y:S05]  /*4b50*/  @!P2 BRA `(.L_x_5956) ;  /* 0x00000000002ca947 */ /* 0x000fea0003800000 */
[----:B------:R-:W-:Y:S01]  /*4b60*/  FFMA.FTZ R107, R131, R105, R106 ;  /* 0x00000069836b7223 */ /* 0x000fe2000001006a */
[----:B------:R-:W-:Y:S01]  /*4b70*/  ISETP.GT.AND P4, PT, R163, RZ, PT ;  /* 0x000000ffa300720c */ /* 0x000fe20003f84270 */
[----:B0123--:R-:W-:Y:S02]  /*4b80*/  HADD2.F32 R109, -RZ, R165.H0_H0 ;  /* 0x200000a5ff6d7230 */ /* 0x00ffe40000004100 */
        /* <DEDUP_REMOVED lines=8> */
.L_x_5956:
[----:B------:R-:W-:Y:S05]  /*4c10*/  @!P2 BRA `(.L_x_5957) ;  /* 0x00000000002ca947 */ /* 0x000fea0003800000 */
[----:B0123--:R-:W-:Y:S01]  /*4c20*/  FFMA.FTZ R108, R130, R105, R106 ;  /* 0x00000069826c7223 */ /* 0x00ffe2000001006a */
        /* <DEDUP_REMOVED lines=10> */
.L_x_5957:
[----:B------:R-:W-:Y:S05]  /*4cd0*/  @!P2 BRA `(.L_x_5958) ;  /* 0x00000000002ca947 */ /* 0x000fea0003800000 */
[----:B------:R-:W-:Y:S01]  /*4ce0*/  FFMA.FTZ R107, R133, R105, R106 ;  /* 0x00000069856b7223 */ /* 0x000fe2000001006a */
[----:B------:R-:W-:Y:S01]  /*4cf0*/  ISETP.GT.AND P4, PT, R163, RZ, PT ;  /* 0x000000ffa300720c */ /* 0x000fe20003f84270 */
[----:B0123--:R-:W-:Y:S02]  /*4d00*/  HADD2.F32 R109, -RZ, R165.H1_H1 ;  /* 0x300000a5ff6d7230 */ /* 0x00ffe40000004100 */
        /* <DEDUP_REMOVED lines=8> */
.L_x_5958:
[----:B------:R-:W-:Y:S05]  /*4d90*/  @!P2 BRA `(.L_x_5954) ;  /* 0x00000000002ca947 */ /* 0x000fea0003800000 */
[----:B0123--:R-:W-:Y:S01]  /*4da0*/  FFMA.FTZ R108, R136, R105, R106 ;  /* 0x00000069886c7223 */ /* 0x00ffe2000001006a */
        /* <DEDUP_REMOVED lines=10> */
.L_x_5954:
        /* <DEDUP_REMOVED lines=9> */
.L_x_5959:
        /* <DEDUP_REMOVED lines=9> */
.L_x_5960:
[----:B------:R-:W-:Y:S02]  /*4f70*/  IADD3 R176, PT, PT, R176, 0x80, RZ ;  /* 0x00000080b0b07810 */ /* 0x000fe40007ffe0ff */
[----:B------:R-:W-:-:S07]  /*4f80*/  IADD3 R104, PT, PT, R104, 0x80, RZ ;  /* 0x0000008068687810 */ /* 0x000fce0007ffe0ff */
.L_x_5950:
[----:B------:R-:W-:Y:S05]  /*4f90*/  BSYNC.RECONVERGENT B0 ;  /* 0x0000000000007941 */ /* 0x000fea0003800200 */
.L_x_5949:
        /* <DEDUP_REMOVED lines=10> */
[--C-:B------:R-:W-:Y:S02]  /*5040*/  SHF.R.U32.HI R107, RZ, 0x10, R109.reuse ;  /* 0x00000010ff6b7819 */ /* 0x100fe4000001166d */
[----:B------:R-:W-:Y:S02]  /*5050*/  PRMT R165, R108, 0x5410, R109 ;  /* 0x000054106ca57816 */ /* 0x000fe4000000006d */
[----:B------:R-:W-:-:S07]  /*5060*/  PRMT R166, R166, 0x5410, R107 ;  /* 0x00005410a6a67816 */ /* 0x000fce000000006b */
.L_x_5963:
[----:B------:R-:W-:Y:S05]  /*5070*/  BRA.U !UP0, `(.L_x_5964) ;  /* 0x0000000508a47547 */ /* 0x000fea000b800000 */
[----:B------:R-:W-:-:S04]  /*5080*/  UISETP.NE.U32.AND UP0, UPT, UR6, URZ, UPT ;  /* 0x000000ff0600728c */ /* 0x000fc8000bf05070 */
[----:B------:R-:W-:-:S09]  /*5090*/  UISETP.NE.AND.EX UP0, UPT, UR7, URZ, UPT, UP0 ;  /* 0x000000ff0700728c */ /* 0x000fd2000bf05300 */
[----:B------:R-:W-:Y:S05]  /*50a0*/  BRA.U !UP0, `(.L_x_5965) ;  /* 0x0000000108d87547 */ /* 0x000fea000b800000 */
[----:B------:R-:W-:Y:S01]  /*50b0*/  ISETP.GT.AND P5, PT, R163, RZ, PT ;  /* 0x000000ffa300720c */ /* 0x000fe20003fa4270 */
[----:B01234-:R-:W0:Y:S01]  /*50c0*/  @P2 LDC R111, c[0x0][0x40c] ;  /* 0x00010300ff6f2b82 */ /* 0x01fe220000000800 */
        /* <DEDUP_REMOVED lines=52> */
.L_x_5965:
[----:B------:R-:W-:Y:S01]  /*5410*/  ISETP.GT.AND P5, PT, R163, RZ, PT ;  /* 0x000000ffa300720c */ /* 0x000fe20003fa4270 */
[----:B01234-:R-:W0:Y:S01]  /*5420*/  @P2 LDC R109, c[0x0][0x40c] ;  /* 0x00010300ff6d2b82 */ /* 0x01fe220000000800 */
        /* <DEDUP_REMOVED lines=46> */
.L_x_5964:
        /* <DEDUP_REMOVED lines=55> */
.L_x_5967:
        /* <DEDUP_REMOVED lines=12> */
.L_x_5968:
[----:B------:R-:W-:Y:S05]  /*5b40*/  @!P2 BRA `(.L_x_5969) ;  /* 0x00000000002ca947 */ /* 0x000fea0003800000 */
[----:B01234-:R-:W-:Y:S01]  /*5b50*/  FFMA.FTZ R108, R138, R105, R106 ;  /* 0x000000698a6c7223 */ /* 0x01ffe2000001006a */
        /* <DEDUP_REMOVED lines=10> */
.L_x_5969:
[----:B------:R-:W-:Y:S05]  /*5c00*/  @!P2 BRA `(.L_x_5970) ;  /* 0x00000000002ca947 */ /* 0x000fea0003800000 */
[----:B------:R-:W-:Y:S01]  /*5c10*/  FFMA.FTZ R107, R141, R105, R106 ;  /* 0x000000698d6b7223 */ /* 0x000fe2000001006a */
[----:B------:R-:W-:Y:S01]  /*5c20*/  ISETP.GT.AND P5, PT, R163, RZ, PT ;  /* 0x000000ffa300720c */ /* 0x000fe20003fa4270 */
[----:B01234-:R-:W-:Y:S02]  /*5c30*/  HADD2.F32 R109, -RZ, R165.H1_H1 ;  /* 0x300000a5ff6d7230 */ /* 0x01ffe40000004100 */
        /* <DEDUP_REMOVED lines=8> */
.L_x_5970:
[----:B------:R-:W-:Y:S05]  /*5cc0*/  @!P2 BRA `(.L_x_5966) ;  /* 0x00000000002ca947 */ /* 0x000fea0003800000 */
[----:B01234-:R-:W-:Y:S01]  /*5cd0*/  FFMA.FTZ R108, R144, R105, R106 ;  /* 0x00000069906c7223 */ /* 0x01ffe2000001006a */
        /* <DEDUP_REMOVED lines=10> */
.L_x_5966:
        /* <DEDUP_REMOVED lines=9> */
.L_x_5971:
        /* <DEDUP_REMOVED lines=9> */
.L_x_5972:
[----:B------:R-:W-:Y:S02]  /*5ea0*/  IADD3 R176, PT, PT, R176, 0x80, RZ ;  /* 0x00000080b0b07810 */ /* 0x000fe40007ffe0ff */
[----:B------:R-:W-:-:S07]  /*5eb0*/  IADD3 R104, PT, PT, R104, 0x80, RZ ;  /* 0x0000008068687810 */ /* 0x000fce0007ffe0ff */
.L_x_5962:
[----:B------:R-:W-:Y:S05]  /*5ec0*/  BSYNC.RECONVERGENT B0 ;  /* 0x0000000000007941 */ /* 0x000fea0003800200 */
.L_x_5961:
        /* <DEDUP_REMOVED lines=13> */
.L_x_5975:
        /* <DEDUP_REMOVED lines=15> */
[-CC-:B------:R-:W-:Y:S01]  /*6090*/  @P6 FFMA.FTZ R109, R161, R105.reuse, R106.reuse ;  /* 0x00000069a16d6223 */ /* 0x180fe2000001006a */
[----:B------:R-:W-:Y:S01]  /*60a0*/  @P6 FFMA.FTZ R105, R164, R105, R106 ;  /* 0x00000069a4696223 */ /* 0x000fe2000001006a */
[----:B------:R-:W2:Y:S01]  /*60b0*/  @P2 LDC R163, c[0x0][0x40c] ;  /* 0x00010300ffa32b82 */ /* 0x000ea20000000800 */
[----:B------:R-:W-:Y:S01]  /*60c0*/  @P6 FADD.FTZ R107, R158, -R107 ;  /* 0x8000006b9e6b6221 */ /* 0x000fe20000010000 */
[----:B------:R-:W-:-:S03]  /*60d0*/  @P6 FADD.FTZ R146, R159, -R146 ;  /* 0x800000929f926221 */ /* 0x000fc60000010000 */
[C---:B------:R-:W-:Y:S01]  /*60e0*/  @P6 FFMA.FTZ R108, R167.reuse, R107, R108 ;  /* 0x0000006ba76c6223 */ /* 0x040fe2000001006c */
[C---:B------:R-:W-:Y:S01]  /*60f0*/  @P6 FFMA.FTZ R110, R167.reuse, R146, R110 ;  /* 0x00000092a76e6223 */ /* 0x040fe2000001006e */
[----:B------:R-:W-:Y:S02]  /*6100*/  @P6 FADD.FTZ R146, R162, -R105 ;  /* 0x80000069a2926221 */ /* 0x000fe40000010000 */
[----:B0-----:R-:W-:Y:S01]  /*6110*/  @P2 FMUL.FTZ R107, R108, R111 ;  /* 0x0000006f6c6b2220 */ /* 0x001fe20000410000 */
[----:B------:R-:W-:Y:S01]  /*6120*/  @P6 FADD.FTZ R111, R160, -R109 ;  /* 0x8000006da06f6221 */ /* 0x000fe20000010000 */
[----:B------:R-:W-:Y:S01]  /*6130*/  F2FP.F16.F32.PACK_AB R108, RZ, R108 ;  /* 0x0000006cff6c723e */ /* 0x000fe200000000ff */
[C---:B------:R-:W-:Y:S01]  /*6140*/  @P6 FFMA.FTZ R178, R167.reuse, R146, R178 ;  /* 0x00000092a7b26223 */ /* 0x040fe200000100b2 */
[----:B------:R-:W-:Y:S01]  /*6150*/  @P2 FMUL.FTZ R109, R40, R107 ;  /* 0x0000006b286d2220 */ /* 0x000fe20000410000 */
[----:B------:R-:W-:Y:S01]  /*6160*/  @P6 FFMA.FTZ R150, R167, R111, R150 ;  /* 0x0000006fa7966223 */ /* 0x000fe20000010096 */
[----:B------:R-:W-:Y:S01]  /*6170*/  PRMT R146, R108, 0x7610, R146 ;  /* 0x000076106c927816 */ /* 0x000fe20000000092 */
[----:B-1----:R-:W-:Y:S01]  /*6180*/  @P2 FMUL.FTZ R106, R110, R147 ;  /* 0x000000936e6a2220 */ /* 0x002fe20000410000 */
[----:B------:R-:W-:Y:S01]  /*6190*/  @P2 HADD2.F32 R108, -RZ, R166.H0_H0 ;  /* 0x200000a6ff6c2230 */ /* 0x000fe20000004100 */
[----:B------:R-:W-:-:S02]  /*61a0*/  @P2 F2FP.F16.F32.PACK_AB R148, RZ, R109 ;  /* 0x0000006dff94223e */ /* 0x000fc400000000ff */
[----:B------:R-:W-:Y:S01]  /*61b0*/  @P2 FMUL.FTZ R105, R41, R106 ;  /* 0x0000006a29692220 */ /* 0x000fe20000410000 */
[----:B------:R-:W-:Y:S01]  /*61c0*/  F2FP.F16.F32.PACK_AB R110, RZ, R110 ;  /* 0x0000006eff6e723e */ /* 0x000fe200000000ff */
[----:B------:R-:W-:Y:S01]  /*61d0*/  @P2 FFMA.FTZ R45, R108, R106, R45 ;  /* 0x0000006a6c2d2223 */ /* 0x000fe2000001002d */
[----:B------:R-:W-:Y:S01]  /*61e0*/  @P2 PRMT R149, R148, 0x7610, R149 ;  /* 0x0000761094952816 */ /* 0x000fe20000000095 */
[----:B--2---:R-:W-:Y:S01]  /*61f0*/  @P2 FMUL.FTZ R109, R150, R163 ;  /* 0x000000a3966d2220 */ /* 0x004fe20000410000 */
[----:B------:R-:W-:Y:S02]  /*6200*/  @P2 F2FP.F16.F32.PACK_AB R105, RZ, R105 ;  /* 0x00000069ff69223e */ /* 0x000fe400000000ff */
[----:B------:R-:W-:Y:S01]  /*6210*/  F2FP.F16.F32.PACK_AB R147, RZ, R150 ;  /* 0x00000096ff93723e */ /* 0x000fe200000000ff */
[----:B------:R-:W-:Y:S01]  /*6220*/  @P2 FMUL.FTZ R111, R42, R109 ;  /* 0x0000006d2a6f2220 */ /* 0x000fe20000410000 */
[----:B------:R-:W-:Y:S01]  /*6230*/  @P2 PRMT R151, R105, 0x7610, R151 ;  /* 0x0000761069972816 */ /* 0x000fe20000000097 */
[----:B------:R-:W-:Y:S01]  /*6240*/  @P2 HADD2.F32 R105, -RZ, R165.H0_H0 ;  /* 0x200000a5ff692230 */ /* 0x000fe20000004100 */
[----:B------:R-:W-:-:S02]  /*6250*/  PRMT R148, R110, 0x7610, R148 ;  /* 0x000076106e947816 */ /* 0x000fc40000000094 */
[----:B------:R-:W-:Y:S02]  /*6260*/  @P2 F2FP.F16.F32.PACK_AB R111, RZ, R111 ;  /* 0x0000006fff6f223e */ /* 0x000fe400000000ff */
[----:B------:R-:W-:Y:S01]  /*6270*/  F2FP.F16.F32.PACK_AB R150, RZ, R178 ;  /* 0x000000b2ff96723e */ /* 0x000fe200000000ff */
[----:B------:R-:W-:Y:S01]  /*6280*/  @P2 FFMA.FTZ R44, R105, R107, R44 ;  /* 0x0000006b692c2223 */ /* 0x000fe2000001002c */
[----:B------:R-:W-:Y:S01]  /*6290*/  @P2 PRMT R152, R111, 0x7610, R152 ;  /* 0x000076106f982816 */ /* 0x000fe20000000098 */
[----:B------:R-:W-:-:S05]  /*62a0*/  @P2 HADD2.F32 R111, -RZ, R165.H1_H1 ;  /* 0x300000a5ff6f2230 */ /* 0x000fca0000004100 */
        /* <DEDUP_REMOVED lines=9> */
.L_x_5977:
        /* <DEDUP_REMOVED lines=37> */
[----:B------:R-:W-:Y:S01]  /*6590*/  @P6 FFMA.FTZ R105, R164, R105, R106 ;  /* 0x00000069a4696223 */ /* 0x000fe2000001006a */
[----:B------:R-:W-:-:S03]  /*65a0*/  HADD2.F32 R108, -RZ, R166.H1_H1 ;  /* 0x300000a6ff6c7230 */ /* 0x000fc60000004100 */
[----:B------:R-:W-:Y:S02]  /*65b0*/  HADD2.F32 R106, -RZ, R107.H0_H0 ;  /* 0x2000006bff6a7230 */ /* 0x000fe40000004100 */
[----:B------:R-:W-:-:S04]  /*65c0*/  @P6 FADD.FTZ R105, R162, -R105 ;  /* 0x80000069a2696221 */ /* 0x000fc80000010000 */
[----:B------:R-:W-:-:S04]  /*65d0*/  @P6 FFMA.FTZ R106, R167, R105, R106 ;  /* 0x00000069a76a6223 */ /* 0x000fc8000001006a */
[----:B------:R-:W-:-:S04]  /*65e0*/  FMUL.FTZ R106, R106, UR15 ;  /* 0x0000000f6a6a7c20 */ /* 0x000fc80008410000 */
[-C--:B------:R-:W-:Y:S01]  /*65f0*/  FMUL.FTZ R105, R43, R106.reuse ;  /* 0x0000006a2b697220 */ /* 0x080fe20000410000 */
[----:B------:R-:W-:-:S04]  /*6600*/  FFMA.FTZ R47, R108, R106, R47 ;  /* 0x0000006a6c2f7223 */ /* 0x000fc8000001002f */
[----:B------:R-:W-:-:S04]  /*6610*/  F2FP.F16.F32.PACK_AB R105, RZ, R105 ;  /* 0x00000069ff69723e */ /* 0x000fc800000000ff */
[----:B------:R-:W-:Y:S01]  /*6620*/  PRMT R153, R105, 0x7610, R153 ;  /* 0x0000761069997816 */ /* 0x000fe20000000099 */
[----:B------:R-:W-:Y:S06]  /*6630*/  BRA `(.L_x_5978) ;  /* 0x0000000400a07947 */ /* 0x000fec0003800000 */
.L_x_5976:
        /* <DEDUP_REMOVED lines=20> */
[----:B------:R-:W-:-:S03]  /*6780*/  F2FP.F16.F32.PACK_AB R107, RZ, R107 ;  /* 0x0000006bff6b723e */ /* 0x000fc600000000ff */
[----:B------:R-:W-:Y:S01]  /*6790*/  @P2 FMUL.FTZ R108, R40, R109 ;  /* 0x0000006d286c2220 */ /* 0x000fe20000410000 */
[----:B0-----:R-:W-:Y:S01]  /*67a0*/  @P2 FMUL.FTZ R178, R110, R147 ;  /* 0x000000936eb22220 */ /* 0x001fe20000410000 */
[----:B------:R-:W-:-:S03]  /*67b0*/  FFMA.FTZ R147, R164, R105, R106 ;  /* 0x00000069a4937223 */ /* 0x000fc6000001006a */
[----:B------:R-:W-:Y:S01]  /*67c0*/  @P2 F2FP.F16.F32.PACK_AB R146, RZ, R108 ;  /* 0x0000006cff92223e */ /* 0x000fe200000000ff */
[----:B------:R-:W-:Y:S01]  /*67d0*/  @P2 FMUL.FTZ R105, R41, R178 ;  /* 0x000000b229692220 */ /* 0x000fe20000410000 */
[----:B------:R-:W-:Y:S02]  /*67e0*/  FADD.FTZ R108, R162, -R147 ;  /* 0x80000093a26c7221 */ /* 0x000fe40000010000 */
[----:B------:R-:W-:Y:S01]  /*67f0*/  @P2 PRMT R149, R146, 0x7610, R149 ;  /* 0x0000761092952816 */ /* 0x000fe20000000095 */
[----:B-1----:R-:W-:Y:S01]  /*6800*/  @P2 FMUL.FTZ R163, R111, R150 ;  /* 0x000000966fa32220 */ /* 0x002fe20000410000 */
[----:B------:R-:W-:Y:S01]  /*6810*/  @P2 F2FP.F16.F32.PACK_AB R105, RZ, R105 ;  /* 0x00000069ff69223e */ /* 0x000fe200000000ff */
[----:B------:R-:W-:Y:S01]  /*6820*/  FMUL.FTZ R167, R167, R108 ;  /* 0x0000006ca7a77220 */ /* 0x000fe20000410000 */
[----:B------:R-:W-:Y:S01]  /*6830*/  PRMT R146, R107, 0x7610, R146 ;  /* 0x000076106b927816 */ /* 0x000fe20000000092 */
[----:B------:R-:W-:Y:S01]  /*6840*/  @P2 FMUL.FTZ R106, R42, R163 ;  /* 0x000000a32a6a2220 */ /* 0x000fe20000410000 */
[----:B------:R-:W-:Y:S01]  /*6850*/  @P2 PRMT R151, R105, 0x7610, R151 ;  /* 0x0000761069972816 */ /* 0x000fe20000000097 */
[--C-:B------:R-:W-:Y:S01]  /*6860*/  @P2 HADD2.F32 R105, -RZ, R165.reuse.H0_H0 ;  /* 0x200000a5ff692230 */ /* 0x100fe20000004100 */
[----:B------:R-:W-:Y:S01]  /*6870*/  F2FP.F16.F32.PACK_AB R110, RZ, R110 ;  /* 0x0000006eff6e723e */ /* 0x000fe200000000ff */
[----:B------:R-:W-:Y:S01]  /*6880*/  @P2 HADD2.F32 R107, -RZ, R165.H1_H1 ;  /* 0x300000a5ff6b2230 */ /* 0x000fe20000004100 */
[----:B------:R-:W-:-:S02]  /*6890*/  @P2 F2FP.F16.F32.PACK_AB R106, RZ, R106 ;  /* 0x0000006aff6a223e */ /* 0x000fc400000000ff */
[----:B------:R-:W-:Y:S01]  /*68a0*/  FSEL R167, R167, RZ, P6 ;  /* 0x000000ffa7a77208 */ /* 0x000fe20003000000 */
[----:B------:R-:W-:Y:S01]  /*68b0*/  @P2 FFMA.FTZ R44, R105, R109, R44 ;  /* 0x0000006d692c2223 */ /* 0x000fe2000001002c */
[----:B------:R-:W-:Y:S01]  /*68c0*/  @P2 PRMT R152, R106, 0x7610, R152 ;  /* 0x000076106a982816 */ /* 0x000fe20000000098 */
[----:B------:R-:W-:Y:S01]  /*68d0*/  @P2 HADD2.F32 R106, -RZ, R166.H0_H0 ;  /* 0x200000a6ff6a2230 */ /* 0x000fe20000004100 */
[----:B------:R-:W-:Y:S01]  /*68e0*/  F2FP.F16.F32.PACK_AB R111, RZ, R111 ;  /* 0x0000006fff6f723e */ /* 0x000fe200000000ff */
[----:B------:R-:W-:Y:S01]  /*68f0*/  @P2 FFMA.FTZ R46, R107, R163, R46 ;  /* 0x000000a36b2e2223 */ /* 0x000fe2000001002e */
[----:B------:R-:W-:Y:S02]  /*6900*/  PRMT R148, R110, 0x7610, R148 ;  /* 0x000076106e947816 */ /* 0x000fe40000000094 */
[----:B------:R-:W-:Y:S01]  /*6910*/  F2FP.F16.F32.PACK_AB R150, RZ, R167 ;  /* 0x000000a7ff96723e */ /* 0x000fe200000000ff */
[----:B------:R-:W-:Y:S01]  /*6920*/  @P2 FFMA.FTZ R45, R106, R178, R45 ;  /* 0x000000b26a2d2223 */ /* 0x000fe2000001002d */
[----:B------:R-:W-:Y:S01]  /*6930*/  PRMT R147, R111, 0x7610, R147 ;  /* 0x000076106f937816 */ /* 0x000fe20000000093 */
        /* <DEDUP_REMOVED lines=8> */
.L_x_5979:
[----:B01234-:R-:W0:Y:S01]  /*69c0*/  @P2 LDC R109, c[0x0][0x40c] ;  /* 0x00010300ff6d2b82 */ /* 0x01fe220000000800 */
[----:B------:R-:W-:Y:S01]  /*69d0*/  FFMA.FTZ R107, R164, R105, R106 ;  /* 0x00000069a46b7223 */ /* 0x000fe2000001006a */
[----:B------:R-:W-:Y:S01]  /*69e0*/  ISETP.GT.AND P6, PT, R163, RZ, PT ;  /* 0x000000ffa300720c */ /* 0x000fe20003fc4270 */
[----:B------:R-:W-:Y:S02]  /*69f0*/  @P2 HADD2.F32 R180, -RZ, R166.H1_H1 ;  /* 0x300000a6ffb42230 */ /* 0x000fe40000004100 */
[----:B------:R-:W-:-:S04]  /*6a00*/  FADD.FTZ R108, R162, -R107 ;  /* 0x8000006ba26c7221 */ /* 0x000fc80000010000 */
[----:B------:R-:W-:-:S05]  /*6a10*/  FMUL.FTZ R108, R167, R108 ;  /* 0x0000006ca76c7220 */ /* 0x000fca0000410000 */
[----:B------:R-:W-:-:S05]  /*6a20*/  FSEL R110, R108, RZ, P6 ;  /* 0x000000ff6c6e7208 */ /* 0x000fca0003000000 */
[----:B0-----:R-:W-:-:S04]  /*6a30*/  @P2 FMUL.FTZ R110, R110, R109 ;  /* 0x0000006d6e6e2220 */ /* 0x001fc80000410000 */
[----:B------:R-:W-:-:S05]  /*6a40*/  @P2 FMUL.FTZ R107, R43, R110 ;  /* 0x0000006e2b6b2220 */ /* 0x000fca0000410000 */
[----:B------:R-:W-:Y:S01]  /*6a50*/  @P2 F2FP.F16.F32.PACK_AB R111, RZ, R107 ;  /* 0x0000006bff6f223e */ /* 0x000fe200000000ff */
[----:B------:R-:W-:Y:S06]  /*6a60*/  @!P2 BRA `(.L_x_5980) ;  /* 0x00000000002ca947 */ /* 0x000fec0003800000 */
[----:B------:R-:W-:Y:S01]  /*6a70*/  FFMA.FTZ R107, R157, R105, R106 ;  /* 0x000000699d6b7223 */ /* 0x000fe2000001006a */
        /* <DEDUP_REMOVED lines=10> */
.L_x_5980:
        /* <DEDUP_REMOVED lines=12> */
.L_x_5981:
        /* <DEDUP_REMOVED lines=12> */
.L_x_5982:
[----:B------:R-:W-:Y:S01]  /*6ca0*/  @P2 FFMA.FTZ R47, R180, R110, R47 ;  /* 0x0000006eb42f2223 */ /* 0x000fe2000001002f */
[----:B------:R-:W-:-:S07]  /*6cb0*/  @P2 PRMT R153, R111, 0x7610, R153 ;  /* 0x000076106f992816 */ /* 0x000fce0000000099 */
.L_x_5978:
        /* <DEDUP_REMOVED lines=9> */
.L_x_5983:
        /* <DEDUP_REMOVED lines=9> */
.L_x_5974:
[----:B------:R-:W-:Y:S05]  /*6de0*/  BSYNC.RECONVERGENT B0 ;  /* 0x0000000000007941 */ /* 0x000fea0003800200 */
.L_x_5973:
[----:B0-----:R-:W0:Y:S01]  /*6df0*/  LDC.64 R104, c[0x0][0x380] ;  /* 0x0000e000ff687b82 */ /* 0x001e220000000a00 */
[----:B------:R-:W-:Y:S01]  /*6e00*/  UPLOP3.LUT UP1, UPT, UPT, UPT, UP1, 0x40, 0x4 ;  /* 0x000000000004789c */ /* 0x000fe20003f2e810 */
[----:B0-----:R-:W-:-:S04]  /*6e10*/  IADD3 R2, PT, PT, R2, R104, RZ ;  /* 0x0000006802027210 */ /* 0x001fc80007ffe0ff */
[----:B------:R-:W-:-:S13]  /*6e20*/  ISETP.GE.AND P2, PT, R2, R105, PT ;  /* 0x000000690200720c */ /* 0x000fda0003f46270 */
[----:B------:R-:W-:Y:S05]  /*6e30*/  @!P2 BRA `(.L_x_5984) ;  /* 0xffffff980050a947 */ /* 0x000fea000383ffff */
.L_x_5911:
        /* <DEDUP_REMOVED lines=15> */
.L_x_5986:
[----:B------:R-:W-:Y:S05]  /*6f30*/  BSYNC.RECONVERGENT B0 ;  /* 0x0000000000007941 */ /* 0x000fea0003800200 */
.L_x_5985:
        /* <DEDUP_REMOVED lines=12> */
.L_x_5988:
[----:B------:R-:W-:Y:S05]  /*7000*/  BSYNC.RECONVERGENT B0 ;  /* 0x0000000000007941 */ /* 0x000fea0003800200 */
.L_x_5987:
        /* <DEDUP_REMOVED lines=12> */
.L_x_5990:
[----:B------:R-:W-:Y:S05]  /*70d0*/  BSYNC.RECONVERGENT B0 ;  /* 0x0000000000007941 */ /* 0x000fea0003800200 */
.L_x_5989:
        /* <DEDUP_REMOVED lines=12> */
.L_x_5992:
[----:B------:R-:W-:Y:S05]  /*71a0*/  BSYNC.RECONVERGENT B0 ;  /* 0x0000000000007941 */ /* 0x000fea0003800200 */
.L_x_5991:
        /* <DEDUP_REMOVED lines=11> */
.L_x_5993:
        /* <DEDUP_REMOVED lines=10> */
.L_x_10886:


//--------------------- .text._ZN10layer_norm13ln_bwd_kernelINS_13Kernel_traitsIf6__halfS2_S2_fjLj2560ELj1ELj1ELj4ELj8ENS_18Kernel_traits_baseILj2560EfS2_S2_S2_fjLj128EEEEELb0ELb1ELb1ELb1EEEvNS_9BwdParamsE --------------------------
	.section	.text._ZN10layer_norm13ln_bwd_kernelINS_13Kernel_traitsIf6__halfS2_S2_fjLj2560ELj1ELj1ELj4ELj8ENS_18Kernel_traits_baseILj2560EfS2_S2_S2_fjLj128EEEEELb0ELb1ELb1ELb1EEEvNS_9BwdParamsE,"ax",@progbits
	.align	128
        .global         _ZN10layer_norm13ln_bwd_kernelINS_13Kernel_traitsIf6__halfS2_S2_fjLj2560ELj1ELj1ELj4ELj8ENS_18Kernel_traits_baseILj2560EfS2_S2_S2_fjLj128EEEEELb0ELb1ELb1ELb1EEEvNS_9BwdParamsE
        .type           _ZN10layer_norm13ln_bwd_kernelINS_13Kernel_traitsIf6__halfS2_S2_fjLj2560ELj1ELj1ELj4ELj8ENS_18Kernel_traits_baseILj2560EfS2_S2_S2_fjLj128EEEEELb0ELb1ELb1ELb1EEEvNS_9BwdParamsE,@function
        .size           _ZN10layer_norm13ln_bwd_kernelINS_13Kernel_traitsIf6__halfS2_S2_fjLj2560ELj1ELj1ELj4ELj8ENS_18Kernel_traits_baseILj2560EfS2_S2_S2_fjLj128EEEEELb0ELb1ELb1ELb1EEEvNS_9BwdParamsE,(.L_x_10887 - _ZN10layer_norm13ln_bwd_kernelINS_13Kernel_traitsIf6__halfS2_S2_fjLj2560ELj1ELj1ELj4ELj8ENS_18Kernel_traits_baseILj2560EfS2_S2_S2_fjLj128EEEEELb0ELb1ELb1ELb1EEEvNS_9BwdParamsE)
        .other          _ZN10layer_norm13ln_bwd_kernelINS_13Kernel_traitsIf6__halfS2_S2_fjLj2560ELj1ELj1ELj4ELj8ENS_18Kernel_traits_baseILj2560EfS2_S2_S2_fjLj128EEEEELb0ELb1ELb1ELb1EEEvNS_9BwdParamsE,@"STO_CUDA_ENTRY STV_DEFAULT"
_ZN10layer_norm13ln_bwd_kernelINS_13Kernel_traitsIf6__halfS2_S2_fjLj2560ELj1ELj1ELj4ELj8ENS_18Kernel_traits_baseILj2560EfS2_S2_S2_fjLj128EEEEELb0ELb1ELb1ELb1EEEvNS_9BwdParamsE:
.text._ZN10layer_norm13ln_bwd_kernelINS_13Kernel_traitsIf6__halfS2_S2_fjLj2560ELj1ELj1ELj4ELj8ENS_18Kernel_traits_baseILj2560EfS2_S2_S2_fjLj128EEEEELb0ELb1ELb1ELb1EEEvNS_9BwdParamsE:
        /* <DEDUP_REMOVED lines=60> */
.L_x_6048:
        /* <DEDUP_REMOVED lines=27> */
[----:B------:R-:W-:Y:S02]  /*0570*/  IADD3 R109, PT, PT, R105, 0x80, RZ ;  /* 0x00000080696d7810 */ /* 0x000fe40007ffe0ff */
[----:B------:R-:W-:Y:S01]  /*0580*/  LEA.HI.SX32 R163, R134, R163, 0x1e ;  /* 0x000000a386a37211 */ /* 0x000fe200078ff2ff */
[--C-:B------:R-:W-:Y:S01]  /*0590*/  IMAD.WIDE.U32 R138, R139, 0x8, R140.reuse ;  /* 0x000000088b8a7825 */ /* 0x100fe200078e008c */
[----:B------:R-:W-:Y:S01]  /*05a0*/  IADD3 R3, PT, PT, R105, 0x200, RZ ;  /* 0x0000020069037810 */ /* 0x000fe20007ffe0ff */
[----:B------:R-:W4:Y:S01]  /*05b0*/  LDG.E.64 R148, desc[UR12][R106.64] ;  /* 0x0000000c6a947981 */ /* 0x000f22000c1e1b00 */
[----:B------:R-:W-:Y:S01]  /*05c0*/  IADD3 R133, PT, PT, R163, 0x100, RZ ;  /* 0x00000100a3857810 */ /* 0x000fe20007ffe0ff */
[--C-:B------:R-:W-:Y:S01]  /*05d0*/  IMAD.WIDE.U32 R110, R111, 0x8, R140.reuse ;  /* 0x000000086f6e7825 */ /* 0x100fe200078e008c */
[C---:B------:R-:W-:Y:S01]  /*05e0*/  IADD3 R105, PT, PT, R163.reuse, 0x80, RZ ;  /* 0x00000080a3697810 */ /* 0x040fe20007ffe0ff */
[----:B------:R3:W4:Y:S01]  /*05f0*/  LDG.E.64 R154, desc[UR12][R138.64] ;  /* 0x0000000c8a9a7981 */ /* 0x000722000c1e1b00 */
[----:B------:R-:W-:Y:S01]  /*0600*/  IADD3 R161, PT, PT, R163, 0x180, RZ ;  /* 0x00000180a3a17810 */ /* 0x000fe20007ffe0ff */
[--C-:B------:R-:W-:Y:S01]  /*0610*/  IMAD.WIDE.U32 R108, R109, 0x8, R140.reuse ;  /* 0x000000086d6c7825 */ /* 0x100fe200078e008c */
[----:B------:R-:W-:Y:S01]  /*0620*/  IADD3 R165, PT, PT, R163, 0x200, RZ ;  /* 0x00000200a3a57810 */ /* 0x000fe20007ffe0ff */
[----:B------:R0:W4:Y:S02]  /*0630*/  LDG.E.64 R152, desc[UR12][R110.64] ;  /* 0x0000000c6e987981 */ /* 0x000124000c1e1b00 */
[----:B------:R-:W-:Y:S01]  /*0640*/  IMAD.WIDE.U32 R140, R3, 0x8, R140 ;  /* 0x00000008038c7825 */ /* 0x000fe200078e008c */
[----:B------:R-:W-:Y:S01]  /*0650*/  SHF.R.S32.HI R3, RZ, 0x1f, R0 ;  /* 0x0000001fff037819 */ /* 0x000fe20000011400 */
[----:B------:R1:W4:Y:S02]  /*0660*/  LDG.E.64 R150, desc[UR12][R108.64] ;  /* 0x0000000c6c967981 */ /* 0x000324000c1e1b00 */
[--C-:B--2---:R-:W-:Y:S01]  /*0670*/  IMAD.WIDE.U32 R136, R163, 0x8, R142.reuse ;  /* 0x00000008a3887825 */ /* 0x104fe200078e008e */
[C---:B---3--:R-:W-:Y:S01]  /*0680*/  LEA R138, P0, R0.reuse, R144, 0x2 ;  /* 0x00000090008a7211 */ /* 0x048fe200078010ff */
[----:B------:R2:W3:Y:S02]  /*0690*/  LDG.E.64 R156, desc[UR12][R140.64] ;  /* 0x0000000c8c9c7981 */ /* 0x0004e4000c1e1b00 */
[----:B0-----:R-:W-:Y:S01]  /*06a0*/  IMAD.WIDE.U32 R110, R133, 0x8, R142 ;  /* 0x00000008856e7825 */ /* 0x001fe200078e008e */
[----:B------:R-:W-:Y:S01]  /*06b0*/  LEA.HI.X R139, R0, R145, R3, 0x2, P0 ;  /* 0x00000091008b7211 */ /* 0x000fe200000f1403 */
[----:B------:R-:W3:Y:S02]  /*06c0*/  LDG.E.64 R136, desc[UR12][R136.64] ;  /* 0x0000000c88887981 */ /* 0x000ee4000c1e1b00 */
[----:B------:R-:W-:-:S02]  /*06d0*/  IMAD.WIDE.U32 R134, R105, 0x8, R142 ;  /* 0x0000000869867825 */ /* 0x000fc400078e008e */
        /* <DEDUP_REMOVED lines=37> */
[----:B------:R-:W-:Y:S01]  /*0930*/  SHF.R.U64 R145, R110, 0x10, R111 ;  /* 0x000000106e917819 */ /* 0x000fe2000000126f */
[----:B------:R-:W-:Y:S01]  /*0940*/  HADD2.F32 R105, -RZ, R105.H0_H0 ;  /* 0x20000069ff697230 */ /* 0x000fe20000004100 */
[----:B------:R-:W-:-:S02]  /*0950*/  SHF.R.U64 R162, R154, 0x10, R155 ;  /* 0x000000109aa27819 */ /* 0x000fc4000000129b */
[--C-:B------:R-:W-:Y:S01]  /*0960*/  SHF.R.U64 R141, R134, 0x10, R135.reuse ;  /* 0x00000010868d7819 */ /* 0x100fe20000001287 */
[----:B------:R-:W-:Y:S01]  /*0970*/  HADD2.F32 R134, -RZ, R134.H0_H0 ;  /* 0x20000086ff867230 */ /* 0x000fe20000004100 */
[----:B------:R-:W-:Y:S02]  /*0980*/  SHF.R.U32.HI R143, RZ, 0x10, R135 ;  /* 0x00000010ff8f7819 */ /* 0x000fe40000011687 */
[----:B------:R-:W-:Y:S01]  /*0990*/  SHF.R.U64 R151, R108, 0x10, R109 ;  /* 0x000000106c977819 */ /* 0x000fe2000000126d */
[----:B------:R-:W-:Y:S01]  /*09a0*/  HADD2.F32 R140, -RZ, R108.H0_H0 ;  /* 0x2000006cff8c7230 */ /* 0x000fe20000004100 */
[----:B------:R-:W-:Y:S01]  /*09b0*/  MOV R152, R155 ;  /* 0x0000009b00987202 */ /* 0x000fe20000000f00 */
[----:B------:R-:W-:Y:S01]  /*09c0*/  HADD2.F32 R108, -RZ, R133.H0_H0 ;  /* 0x20000085ff6c7230 */ /* 0x000fe20000004100 */
[----:B------:R-:W-:Y:S01]  /*09d0*/  FSEL R175, R3, RZ, !P2 ;  /* 0x000000ff03af7208 */ /* 0x000fe20005000000 */
[----:B------:R-:W-:Y:S01]  /*09e0*/  HADD2.F32 R136, -RZ, R136.H0_H0 ;  /* 0x20000088ff887230 */ /* 0x000fe20000004100 */
[----:B------:R-:W-:-:S02]  /*09f0*/  SHF.R.U32.HI R166, RZ, 0x10, R155 ;  /* 0x00000010ffa67819 */ /* 0x000fc4000001169b */
[----:B------:R-:W-:Y:S01]  /*0a00*/  MOV R154, R156 ;  /* 0x0000009c009a7202 */ /* 0x000fe20000000f00 */
[----:B------:R-:W-:Y:S01]  /*0a10*/  HADD2.F32 R155, -RZ, R107.H0_H0 ;  /* 0x2000006bff9b7230 */ /* 0x000fe20000004100 */
[--C-:B------:R-:W-:Y:S02]  /*0a20*/  SHF.R.U64 R170, R156, 0x10, R157.reuse ;  /* 0x000000109caa7819 */ /* 0x100fe4000000129d */
[----:B------:R-:W-:Y:S02]  /*0a30*/  MOV R160, R157 ;  /* 0x0000009d00a07202 */ /* 0x000fe40000000f00 */
[----:B------:R-:W-:Y:S02]  /*0a40*/  SHF.R.U32.HI R174, RZ, 0x10, R157 ;  /* 0x00000010ffae7819 */ /* 0x000fe4000001169d */
[----:B------:R-:W-:Y:S01]  /*0a50*/  SHF.R.U32.HI R161, RZ, 0x10, R109 ;  /* 0x00000010ffa17819 */ /* 0x000fe2000001166d */
[----:B------:R-:W-:Y:S01]  /*0a60*/  HADD2.F32 R135, -RZ, R135.H0_H0 ;  /* 0x20000087ff877230 */ /* 0x000fe20000004100 */
[----:B------:R-:W-:-:S02]  /*0a70*/  SHF.R.U32.HI R147, RZ, 0x10, R111 ;  /* 0x00000010ff937819 */ /* 0x000fc4000001166f */
[--C-:B------:R-:W-:Y:S02]  /*0a80*/  SHF.R.U64 R157, R106, 0x10, R107.reuse ;  /* 0x000000106a9d7819 */ /* 0x100fe4000000126b */
[----:B------:R-:W-:Y:S01]  /*0a90*/  SHF.R.U32.HI R156, RZ, 0x10, R107 ;  /* 0x00000010ff9c7819 */ /* 0x000fe2000001166b */
[----:B------:R-:W-:Y:S01]  /*0aa0*/  HADD2.F32 R107, -RZ, R145.H0_H0 ;  /* 0x20000091ff6b7230 */ /* 0x000fe20000004100 */
[----:B------:R-:W-:Y:S02]  /*0ab0*/  MOV R158, R148 ;  /* 0x00000094009e7202 */ /* 0x000fe40000000f00 */
[----:B------:R-:W-:Y:S02]  /*0ac0*/  MOV R144, R153 ;  /* 0x0000009900907202 */ /* 0x000fe40000000f00 */
[----:B------:R-:W-:Y:S01]  /*0ad0*/  SHF.R.U32.HI R164, RZ, 0x10, R153 ;  /* 0x00000010ffa47819 */ /* 0x000fe20000011699 */
[----:B------:R-:W-:Y:S01]  /*0ae0*/  HADD2.F32 R153, -RZ, R106.H0_H0 ;  /* 0x2000006aff997230 */ /* 0x000fe20000004100 */
[----:B------:R-:W-:Y:S01]  /*0af0*/  MOV R148, R150 ;  /* 0x0000009600947202 */ /* 0x000fe20000000f00 */
        /* <DEDUP_REMOVED lines=20> */
[C---:B------:R-:W-:Y:S01]  /*0c40*/  FADD.FTZ R173, -R175.reuse, R134 ;  /* 0x00000086afad7221 */ /* 0x040fe20000010100 */
[C---:B-----5:R-:W-:Y:S01]  /*0c50*/  FMUL.FTZ R3, R130.reuse, R3 ;  /* 0x0000000382037220 */ /* 0x060fe20000410000 */
[----:B------:R-:W-:Y:S02]  /*0c60*/  HADD2.F32 R106, -RZ, R172.H0_H0 ;  /* 0x200000acff6a7230 */ /* 0x000fe40000004100 */
[C---:B------:R-:W-:Y:S01]  /*0c70*/  FADD.FTZ R143, -R175.reuse, R110 ;  /* 0x0000006eaf8f7221 */ /* 0x040fe20000010100 */
[C---:B------:R-:W-:Y:S01]  /*0c80*/  FADD.FTZ R155, -R175.reuse, R105 ;  /* 0x00000069af9b7221 */ /* 0x040fe20000010100 */
[C---:B------:R-:W-:Y:S01]  /*0c90*/  FADD.FTZ R165, -R175.reuse, R108 ;  /* 0x0000006cafa57221 */ /* 0x040fe20000010100 */
[----:B------:R-:W-:Y:S01]  /*0ca0*/  FMUL.FTZ R134, R130, R109 ;  /* 0x0000006d82867220 */ /* 0x000fe20000410000 */
[----:B------:R-:W-:Y:S01]  /*0cb0*/  FADD.FTZ R145, -R175, R138 ;  /* 0x0000008aaf917221 */ /* 0x000fe20000010100 */
[----:B------:R-:W-:-:S02]  /*0cc0*/  HADD2.F32 R110, -RZ, R151.H0_H0 ;  /* 0x20000097ff6e7230 */ /* 0x000fc40000004100 */
[C---:B------:R-:W-:Y:S01]  /*0cd0*/  FADD.FTZ R105, -R175.reuse, R136 ;  /* 0x00000088af697221 */ /* 0x040fe20000010100 */
[----:B------:R-:W-:Y:S02]  /*0ce0*/  HADD2.F32 R159, -RZ, R159.H0_H0 ;  /* 0x2000009fff9f7230 */ /* 0x000fe40000004100 */
[C---:B------:R-:W-:Y:S01]  /*0cf0*/  FMUL.FTZ R133, R130.reuse, R133 ;  /* 0x0000008582857220 */ /* 0x040fe20000410000 */
[----:B------:R-:W-:Y:S02]  /*0d00*/  HADD2.F32 R108, -RZ, R171.H0_H0 ;  /* 0x200000abff6c7230 */ /* 0x000fe40000004100 */
        /* <DEDUP_REMOVED lines=8> */
[----:B------:R-:W-:-:S02]  /*0d90*/  HADD2.F32 R107, -RZ, R148.H0_H0 ;  /* 0x20000094ff6b7230 */ /* 0x000fc40000004100 */
[C---:B------:R-:W-:Y:S01]  /*0da0*/  FADD.FTZ R147, -R175.reuse, R140 ;  /* 0x0000008caf937221 */ /* 0x040fe20000010100 */
[----:B------:R-:W-:Y:S01]  /*0db0*/  FMUL.FTZ R139, R130, R139 ;  /* 0x0000008b828b7220 */ /* 0x000fe20000410000 */
[----:B------:R-:W-:Y:S02]  /*0dc0*/  HADD2.F32 R106, -RZ, R168.H0_H0 ;  /* 0x200000a8ff6a7230 */ /* 0x000fe40000004100 */
[----:B------:R-:W-:Y:S01]  /*0dd0*/  FADD.FTZ R169, -R175, R110 ;  /* 0x0000006eafa97221 */ /* 0x000fe20000010100 */
[----:B------:R-:W-:Y:S02]  /*0de0*/  HADD2.F32 R111, -RZ, R142.H0_H0 ;  /* 0x2000008eff6f7230 */ /* 0x000fe40000004100 */
        /* <DEDUP_REMOVED lines=8> */
[----:B------:R-:W-:-:S02]  /*0e70*/  HADD2.F32 R108, -RZ, R167.H0_H0 ;  /* 0x200000a7ff6c7230 */ /* 0x000fc40000004100 */
[----:B------:R-:W-:Y:S01]  /*0e80*/  FFMA.FTZ R159, R3, R138, RZ ;  /* 0x0000008a039f7223 */ /* 0x000fe200000100ff */
[----:B------:R-:W-:Y:S02]  /*0e90*/  HADD2.F32 R110, -RZ, R163.H0_H0 ;  /* 0x200000a3ff6e7230 */ /* 0x000fe40000004100 */
[----:B------:R-:W-:Y:S01]  /*0ea0*/  FFMA.FTZ R48, R139, R107, R48 ;  /* 0x0000006b8b307223 */ /* 0x000fe20000010030 */
[----:B------:R-:W-:Y:S02]  /*0eb0*/  HADD2.F32 R163, -RZ, R144.H0_H0 ;  /* 0x20000090ffa37230 */ /* 0x000fe40000004100 */
[----:B------:R-:W-:Y:S01]  /*0ec0*/  FMUL.FTZ R144, R130, R157 ;  /* 0x0000009d82907220 */ /* 0x000fe20000410000 */
[----:B------:R-:W-:Y:S02]  /*0ed0*/  HADD2.F32 R167, -RZ, R146.H0_H0 ;  /* 0x20000092ffa77230 */ /* 0x000fe40000004100 */
[----:B------:R-:W-:Y:S01]  /*0ee0*/  FADD.FTZ R68, R68, R107 ;  /* 0x0000006b44447221 */ /* 0x000fe20000010000 */
[----:B------:R-:W-:Y:S01]  /*0ef0*/  FMUL.FTZ R146, R36, R107 ;  /* 0x0000006b24927220 */ /* 0x000fe20000410000 */
[----:B------:R-:W-:Y:S01]  /*0f00*/  FADD.FTZ R69, R69, R106 ;  /* 0x0000006a45457221 */ /* 0x000fe20000010000 */
[-C--:B------:R-:W-:Y:S01]  /*0f10*/  FFMA.FTZ R49, R142, R106.reuse, R49 ;  /* 0x0000006a8e317223 */ /* 0x080fe20000010031 */
[----:B------:R-:W-:Y:S01]  /*0f20*/  FMUL.FTZ R155, R37, R106 ;  /* 0x0000006a259b7220 */ /* 0x000fe20000410000 */
[----:B------:R-:W-:Y:S01]  /*0f30*/  FADD.FTZ R107, R135, R156 ;  /* 0x0000009c876b7221 */ /* 0x000fe20000010000 */
[----:B------:R-:W-:Y:S01]  /*0f40*/  FFMA.FTZ R106, R134, R135, R159 ;  /* 0x00000087866a7223 */ /* 0x000fe2000001009f */
[----:B------:R-:W-:-:S02]  /*0f50*/  HADD2.F32 R109, -RZ, R149.H0_H0 ;  /* 0x20000095ff6d7230 */ /* 0x000fc40000004100 */
        /* <DEDUP_REMOVED lines=33> */
[----:B------:R-:W-:Y:S02]  /*1170*/  HADD2.F32 R171, -RZ, R152.H0_H0 ;  /* 0x20000098ffab7230 */ /* 0x000fe40000004100 */
[----:B------:R-:W-:Y:S01]  /*1180*/  FMUL.FTZ R152, R130, R165 ;  /* 0x000000a582987220 */ /* 0x000fe20000410000 */
[----:B------:R-:W-:Y:S01]  /*1190*/  FMUL.FTZ R161, R35, R158 ;  /* 0x0000009e23a17220 */ /* 0x000fe20000410000 */
[----:B------:R-:W-:Y:S01]  /*11a0*/  FADD.FTZ R108, R156, R109 ;  /* 0x0000006d9c6c7221 */ /* 0x000fe20000010000 */
[----:B------:R-:W-:Y:S01]  /*11b0*/  FFMA.FTZ R107, R145, R156, R106 ;  /* 0x0000009c916b7223 */ /* 0x000fe2000001006a */
[----:B------:R-:W-:-:S02]  /*11c0*/  HADD2.F32 R162, -RZ, R162.H0_H0 ;  /* 0x200000a2ffa27230 */ /* 0x000fc40000004100 */
[----:B------:R-:W-:Y:S01]  /*11d0*/  FADD.FTZ R75, R75, R158 ;  /* 0x0000009e4b4b7221 */ /* 0x000fe20000010000 */
[----:B------:R-:W-:Y:S01]  /*11e0*/  FFMA.FTZ R55, R152, R158, R55 ;  /* 0x0000009e98377223 */ /* 0x000fe20000010037 */
[----:B------:R-:W-:Y:S01]  /*11f0*/  FMUL.FTZ R158, R28, R167 ;  /* 0x000000a71c9e7220 */ /* 0x000fe20000410000 */
[----:B------:R-:W-:Y:S01]  /*1200*/  FADD.FTZ R109, R161, R108 ;  /* 0x0000006ca16d7221 */ /* 0x000fe20000010000 */
[----:B------:R-:W-:Y:S01]  /*1210*/  FMUL.FTZ R147, R130, R147 ;  /* 0x0000009382937220 */ /* 0x000fe20000410000 */
[----:B------:R-:W-:Y:S01]  /*1220*/  FFMA.FTZ R106, R152, R161, R107 ;  /* 0x000000a1986a7223 */ /* 0x000fe2000001006b */
[----:B------:R-:W-:Y:S02]  /*1230*/  HADD2.F32 R181, -RZ, R160.H0_H0 ;  /* 0x200000a0ffb57230 */ /* 0x000fe40000004100 */
[----:B------:R-:W-:Y:S01]  /*1240*/  FFMA.FTZ R54, R145, R163, R54 ;  /* 0x000000a391367223 */ /* 0x000fe20000010036 */
[----:B------:R-:W-:Y:S01]  /*1250*/  FADD.FTZ R74, R74, R163 ;  /* 0x000000a34a4a7221 */ /* 0x000fe20000010000 */
        /* <DEDUP_REMOVED lines=54> */
.L_x_5995:
        /* <DEDUP_REMOVED lines=23> */
.L_x_5996:
        /* <DEDUP_REMOVED lines=42> */
.L_x_5998:
[----:B------:R-:W-:Y:S05]  /*19d0*/  BSYNC.RECONVERGENT B0 ;  /* 0x0000000000007941 */ /* 0x000fea0003800200 */
.L_x_5997:
        /* <DEDUP_REMOVED lines=29> */
[C---:B--2---:R-:W-:Y:S02]  /*1bb0*/  @P2 SHF.R.U64 R107, R174.reuse, 0x10, R175 ;  /* 0x00000010ae6b2819 */ /* 0x044fe400000012af */
[----:B------:R-:W-:Y:S02]  /*1bc0*/  @P2 PRMT R132, R175, 0x7610, R132 ;  /* 0x00007610af842816 */ /* 0x000fe40000000084 */
[----:B------:R-:W-:Y:S02]  /*1bd0*/  @P2 PRMT R131, R174, 0x7610, R131 ;  /* 0x00007610ae832816 */ /* 0x000fe40000000083 */
[----:B------:R-:W-:Y:S02]  /*1be0*/  @P2 SHF.R.U32.HI R175, RZ, 0x10, R175 ;  /* 0x00000010ffaf2819 */ /* 0x000fe400000116af */
        /* <DEDUP_REMOVED lines=20> */
.L_x_6001:
        /* <DEDUP_REMOVED lines=12> */
.L_x_6002:
        /* <DEDUP_REMOVED lines=12> */
.L_x_6003:
        /* <DEDUP_REMOVED lines=11> */
[----:B------:R-:W-:Y:S01]  /*1f60*/  PRMT R124, R109, 0x7610, R124 ;  /* 0x000076106d7c7816 */ /* 0x000fe2000000007c */
[----:B------:R-:W-:Y:S06]  /*1f70*/  BRA `(.L_x_6004) ;  /* 0x0000000800787947 */ /* 0x000fec0003800000 */
.L_x_6000:
        /* <DEDUP_REMOVED lines=12> */
[----:B------:R-:W-:-:S02]  /*2040*/  @P2 HADD2.F32 R177, -RZ, R132.H0_H0 ;  /* 0x20000084ffb12230 */ /* 0x000fc40000004100 */
        /* <DEDUP_REMOVED lines=8> */
[----:B------:R-:W-:Y:S01]  /*20d0*/  @P2 F2FP.F16.F32.PACK_AB R128, RZ, R108 ;  /* 0x0000006cff80223e */ /* 0x000fe200000000ff */
[-C--:B------:R-:W-:Y:S01]  /*20e0*/  @P2 FMUL.FTZ R108, R6, R175.reuse ;  /* 0x000000af066c2220 */ /* 0x080fe20000410000 */
[----:B------:R-:W-:Y:S02]  /*20f0*/  FADD.FTZ R125, R137, -R126 ;  /* 0x8000007e897d7221 */ /* 0x000fe40000010000 */
[----:B------:R-:W-:Y:S01]  /*2100*/  @P2 PRMT R2, R128, 0x7610, R2 ;  /* 0x0000761080022816 */ /* 0x000fe20000000002 */
[----:B------:R-:W-:Y:S01]  /*2110*/  @P2 FFMA.FTZ R102, R177, R175, R102 ;  /* 0x000000afb1662223 */ /* 0x000fe20000010066 */
[----:B--2---:R-:W-:Y:S01]  /*2120*/  @P2 FMUL.FTZ R174, R110, R111 ;  /* 0x0000006f6eae2220 */ /* 0x004fe20000410000 */
[----:B------:R-:W-:Y:S01]  /*2130*/  FMUL.FTZ R125, R130, R125 ;  /* 0x0000007d827d7220 */ /* 0x000fe20000410000 */
[----:B------:R-:W-:Y:S02]  /*2140*/  @P2 F2FP.F16.F32.PACK_AB R126, RZ, R108 ;  /* 0x0000006cff7e223e */ /* 0x000fe400000000ff */
[----:B------:R-:W-:Y:S01]  /*2150*/  @P2 FMUL.FTZ R111, R5, R174 ;  /* 0x000000ae056f2220 */ /* 0x000fe20000410000 */
[----:B------:R-:W-:-:S02]  /*2160*/  F2FP.F16.F32.PACK_AB R108, RZ, R107 ;  /* 0x0000006bff6c723e */ /* 0x000fc400000000ff */
[----:B------:R-:W-:Y:S02]  /*2170*/  FSEL R107, R125, RZ, P1 ;  /* 0x000000ff7d6b7208 */ /* 0x000fe40000800000 */
[----:B------:R-:W-:Y:S02]  /*2180*/  @P2 F2FP.F16.F32.PACK_AB R111, RZ, R111 ;  /* 0x0000006fff6f223e */ /* 0x000fe400000000ff */
[----:B------:R-:W-:Y:S01]  /*2190*/  PRMT R125, R108, 0x7610, R125 ;  /* 0x000076106c7d7816 */ /* 0x000fe2000000007d */
[--C-:B------:R-:W-:Y:S01]  /*21a0*/  @P2 HADD2.F32 R108, -RZ, R131.reuse.H1_H1 ;  /* 0x30000083ff6c2230 */ /* 0x100fe20000004100 */
[----:B------:R-:W-:Y:S01]  /*21b0*/  @P2 PRMT R122, R111, 0x7610, R122 ;  /* 0x000076106f7a2816 */ /* 0x000fe2000000007a */
[----:B------:R-:W-:Y:S01]  /*21c0*/  @P2 HADD2.F32 R111, -RZ, R131.H0_H0 ;  /* 0x20000083ff6f2230 */ /* 0x000fe20000004100 */
[----:B------:R-:W-:Y:S02]  /*21d0*/  F2FP.F16.F32.PACK_AB R110, RZ, R110 ;  /* 0x0000006eff6e723e */ /* 0x000fe400000000ff */
[----:B------:R-:W-:Y:S01]  /*21e0*/  @P2 PRMT R123, R126, 0x7610, R123 ;  /* 0x000076107e7b2816 */ /* 0x000fe2000000007b */
[----:B------:R-:W-:Y:S01]  /*21f0*/  @P2 FFMA.FTZ R101, R108, R174, R101 ;  /* 0x000000ae6c652223 */ /* 0x000fe20000010065 */
[----:B------:R-:W-:Y:S01]  /*2200*/  PRMT R126, R110, 0x7610, R126 ;  /* 0x000076106e7e7816 */ /* 0x000fe2000000007e */
[----:B------:R-:W-:Y:S01]  /*2210*/  @P2 FFMA.FTZ R100, R111, R109, R100 ;  /* 0x0000006d6f642223 */ /* 0x000fe20000010064 */
[----:B------:R-:W-:-:S02]  /*2220*/  F2FP.F16.F32.PACK_AB R127, RZ, R127 ;  /* 0x0000007fff7f723e */ /* 0x000fc400000000ff */
[----:B------:R-:W-:Y:S01]  /*2230*/  F2FP.F16.F32.PACK_AB R128, RZ, R107 ;  /* 0x0000006bff80723e */ /* 0x000fe200000000ff */
        /* <DEDUP_REMOVED lines=8> */
.L_x_5999:
        /* <DEDUP_REMOVED lines=22> */
[----:B------:R-:W-:Y:S02]  /*2420*/  @P2 HADD2.F32 R175, -RZ, R132.H0_H0 ;  /* 0x20000084ffaf2230 */ /* 0x000fe40000004100 */
[----:B0-----:R-:W-:-:S04]  /*2430*/  @P2 FMUL.FTZ R107, R107, R108 ;  /* 0x0000006c6b6b2220 */ /* 0x001fc80000410000 */
[----:B------:R-:W-:Y:S01]  /*2440*/  @P2 FMUL.FTZ R108, R4, R107 ;  /* 0x0000006b046c2220 */ /* 0x000fe20000410000 */
[----:B-1----:R-:W-:-:S04]  /*2450*/  @P2 FMUL.FTZ R110, R109, R174 ;  /* 0x000000ae6d6e2220 */ /* 0x002fc80000410000 */
[----:B------:R-:W-:Y:S01]  /*2460*/  @P2 F2FP.F16.F32.PACK_AB R108, RZ, R108 ;  /* 0x0000006cff6c223e */ /* 0x000fe200000000ff */
[----:B------:R-:W-:-:S03]  /*2470*/  @P2 FMUL.FTZ R109, R5, R110 ;  /* 0x0000006e056d2220 */ /* 0x000fc60000410000 */
[----:B------:R-:W-:Y:S01]  /*2480*/  @P2 PRMT R2, R108, 0x7610, R2 ;  /* 0x000076106c022816 */ /* 0x000fe20000000002 */
[--C-:B------:R-:W-:Y:S02]  /*2490*/  @P2 HADD2.F32 R108, -RZ, R131.reuse.H1_H1 ;  /* 0x30000083ff6c2230 */ /* 0x100fe40000004100 */
[----:B--2---:R-:W-:Y:S01]  /*24a0*/  @P2 FMUL.FTZ R111, R111, R178 ;  /* 0x000000b26f6f2220 */ /* 0x004fe20000410000 */
[----:B------:R-:W-:Y:S01]  /*24b0*/  @P2 F2FP.F16.F32.PACK_AB R176, RZ, R109 ;  /* 0x0000006dffb0223e */ /* 0x000fe200000000ff */
[----:B------:R-:W-:Y:S02]  /*24c0*/  @P2 HADD2.F32 R109, -RZ, R131.H0_H0 ;  /* 0x20000083ff6d2230 */ /* 0x000fe40000004100 */
[----:B------:R-:W-:Y:S01]  /*24d0*/  @P2 FMUL.FTZ R174, R6, R111 ;  /* 0x0000006f06ae2220 */ /* 0x000fe20000410000 */
[----:B------:R-:W-:Y:S01]  /*24e0*/  @P2 PRMT R122, R176, 0x7610, R122 ;  /* 0x00007610b07a2816 */ /* 0x000fe2000000007a */
[----:B------:R-:W-:Y:S01]  /*24f0*/  @P2 FFMA.FTZ R101, R108, R110, R101 ;  /* 0x0000006e6c652223 */ /* 0x000fe20000010065 */
[----:B------:R-:W-:Y:S01]  /*2500*/  @P2 FFMA.FTZ R100, R109, R107, R100 ;  /* 0x0000006b6d642223 */ /* 0x000fe20000010064 */
[----:B------:R-:W-:Y:S01]  /*2510*/  @P2 FFMA.FTZ R102, R175, R111, R102 ;  /* 0x0000006faf662223 */ /* 0x000fe20000010066 */
[----:B------:R-:W-:-:S04]  /*2520*/  @P2 F2FP.F16.F32.PACK_AB R174, RZ, R174 ;  /* 0x000000aeffae223e */ /* 0x000fc800000000ff */
[----:B------:R-:W-:Y:S01]  /*2530*/  @P2 PRMT R123, R174, 0x7610, R123 ;  /* 0x00007610ae7b2816 */ /* 0x000fe2000000007b */
        /* <DEDUP_REMOVED lines=13> */
.L_x_6005:
[----:B------:R-:W0:Y:S01]  /*2610*/  @P2 LDC R108, c[0x0][0x40c] ;  /* 0x00010300ff6c2b82 */ /* 0x000e220000000800 */
[----:B------:R-:W-:Y:S01]  /*2620*/  ISETP.GT.AND P3, PT, R129, RZ, PT ;  /* 0x000000ff8100720c */ /* 0x000fe20003f64270 */
[----:B------:R-:W-:Y:S01]  /*2630*/  @P1 FFMA.FTZ R109, R3, R105, R106 ;  /* 0x00000069036d1223 */ /* 0x000fe2000001006a */
[----:B------:R-:W-:Y:S01]  /*2640*/  HADD2.F32 R107, -RZ, R120.H0_H0 ;  /* 0x20000078ff6b7230 */ /* 0x000fe20000004100 */
[--C-:B------:R-:W-:Y:S01]  /*2650*/  SHF.R.U64 R111, R120, 0x10, R121.reuse ;  /* 0x00000010786f7819 */ /* 0x100fe20000001279 */
[----:B------:R-:W-:Y:S01]  /*2660*/  HADD2.F32 R127, -RZ, R121.H0_H0 ;  /* 0x20000079ff7f7230 */ /* 0x000fe20000004100 */
[----:B------:R-:W-:Y:S01]  /*2670*/  SHF.R.U32.HI R177, RZ, 0x10, R121 ;  /* 0x00000010ffb17819 */ /* 0x000fe20000011679 */
[----:B------:R-:W-:Y:S01]  /*2680*/  @P1 FADD.FTZ R109, R138, -R109 ;  /* 0x8000006d8a6d1221 */ /* 0x000fe20000010000 */
[----:B------:R-:W1:Y:S01]  /*2690*/  @P2 LDC R126, c[0x0][0x40c] ;  /* 0x00010300ff7e2b82 */ /* 0x000e620000000800 */
[----:B------:R-:W-:Y:S02]  /*26a0*/  HADD2.F32 R111, -RZ, R111.H0_H0 ;  /* 0x2000006fff6f7230 */ /* 0x000fe40000004100 */
[----:B------:R-:W-:Y:S01]  /*26b0*/  @P1 FFMA.FTZ R107, R130, R109, R107 ;  /* 0x0000006d826b1223 */ /* 0x000fe2000001006b */
[----:B------:R-:W-:-:S02]  /*26c0*/  HADD2.F32 R177, -RZ, R177.H0_H0 ;  /* 0x200000b1ffb17230 */ /* 0x000fc40000004100 */
        /* <DEDUP_REMOVED lines=12> */
[----:B------:R-:W-:Y:S01]  /*2790*/  F2FP.F16.F32.PACK_AB R107, RZ, R107 ;  /* 0x0000006bff6b723e */ /* 0x000fe200000000ff */
[----:B------:R-:W-:-:S02]  /*27a0*/  @P2 HADD2.F32 R176, -RZ, R132.H1_H1 ;  /* 0x30000084ffb02230 */ /* 0x000fc40000004100 */
[----:B------:R-:W-:Y:S01]  /*27b0*/  @P2 FMUL.FTZ R108, R4, R109 ;  /* 0x0000006d046c2220 */ /* 0x000fe20000410000 */
[----:B-1----:R-:W-:Y:S01]  /*27c0*/  @P2 FMUL.FTZ R110, R111, R126 ;  /* 0x0000007e6f6e2220 */ /* 0x002fe20000410000 */
[----:B------:R-:W-:-:S03]  /*27d0*/  F2FP.F16.F32.PACK_AB R111, RZ, R111 ;  /* 0x0000006fff6f723e */ /* 0x000fc600000000ff */
[----:B------:R-:W-:Y:S01]  /*27e0*/  @P2 F2FP.F16.F32.PACK_AB R128, RZ, R108 ;  /* 0x0000006cff80223e */ /* 0x000fe200000000ff */
[----:B------:R-:W-:-:S03]  /*27f0*/  @P2 FMUL.FTZ R125, R5, R110 ;  /* 0x0000006e057d2220 */ /* 0x000fc60000410000 */
[----:B------:R-:W-:Y:S01]  /*2800*/  @P2 PRMT R2, R128, 0x7610, R2 ;  /* 0x0000761080022816 */ /* 0x000fe20000000002 */
[----:B--2---:R-:W-:Y:S01]  /*2810*/  @P2 FMUL.FTZ R175, R127, R174 ;  /* 0x000000ae7faf2220 */ /* 0x004fe20000410000 */
[----:B------:R-:W-:Y:S02]  /*2820*/  @P2 F2FP.F16.F32.PACK_AB R125, RZ, R125 ;  /* 0x0000007dff7d223e */ /* 0x000fe400000000ff */
[----:B------:R-:W-:Y:S01]  /*2830*/  F2FP.F16.F32.PACK_AB R127, RZ, R127 ;  /* 0x0000007fff7f723e */ /* 0x000fe200000000ff */
[----:B------:R-:W-:Y:S01]  /*2840*/  @P2 FMUL.FTZ R126, R6, R175 ;  /* 0x000000af067e2220 */ /* 0x000fe20000410000 */
[----:B------:R-:W-:Y:S02]  /*2850*/  @P2 PRMT R122, R125, 0x7610, R122 ;  /* 0x000076107d7a2816 */ /* 0x000fe4000000007a */
[----:B------:R-:W-:Y:S01]  /*2860*/  PRMT R125, R107, 0x7610, R125 ;  /* 0x000076106b7d7816 */ /* 0x000fe2000000007d */
[----:B---3--:R-:W-:Y:S01]  /*2870*/  @P2 FMUL.FTZ R174, R177, R178 ;  /* 0x000000b2b1ae2220 */ /* 0x008fe20000410000 */
[----:B------:R-:W-:Y:S01]  /*2880*/  @P2 F2FP.F16.F32.PACK_AB R126, RZ, R126 ;  /* 0x0000007eff7e223e */ /* 0x000fe200000000ff */
[----:B------:R-:W-:Y:S01]  /*2890*/  @P2 HADD2.F32 R107, -RZ, R131.H0_H0 ;  /* 0x20000083ff6b2230 */ /* 0x000fe20000004100 */
[----:B------:R-:W-:Y:S01]  /*28a0*/  F2FP.F16.F32.PACK_AB R128, RZ, R177 ;  /* 0x000000b1ff80723e */ /* 0x000fe200000000ff */
[-C--:B------:R-:W-:Y:S01]  /*28b0*/  @P2 FMUL.FTZ R108, R7, R174.reuse ;  /* 0x000000ae076c2220 */ /* 0x080fe20000410000 */
[----:B------:R-:W-:Y:S01]  /*28c0*/  @P2 PRMT R123, R126, 0x7610, R123 ;  /* 0x000076107e7b2816 */ /* 0x000fe2000000007b */
[----:B------:R-:W-:Y:S01]  /*28d0*/  @P2 FFMA.FTZ R103, R176, R174, R103 ;  /* 0x000000aeb0672223 */ /* 0x000fe20000010067 */
[----:B------:R-:W-:Y:S01]  /*28e0*/  PRMT R126, R111, 0x7610, R126 ;  /* 0x000076106f7e7816 */ /* 0x000fe2000000007e */
[----:B------:R-:W-:Y:S01]  /*28f0*/  @P2 HADD2.F32 R111, -RZ, R132.H0_H0 ;  /* 0x20000084ff6f2230 */ /* 0x000fe20000004100 */
[----:B------:R-:W-:Y:S01]  /*2900*/  @P2 F2FP.F16.F32.PACK_AB R108, RZ, R108 ;  /* 0x0000006cff6c223e */ /* 0x000fe200000000ff */
[----:B------:R-:W-:-:S03]  /*2910*/  @P2 FFMA.FTZ R100, R107, R109, R100 ;  /* 0x0000006d6b642223 */ /* 0x000fc60000010064 */
[----:B------:R-:W-:Y:S01]  /*2920*/  @P2 PRMT R124, R108, 0x7610, R124 ;  /* 0x000076106c7c2816 */ /* 0x000fe2000000007c */
[----:B------:R-:W-:Y:S02]  /*2930*/  @P2 HADD2.F32 R108, -RZ, R131.H1_H1 ;  /* 0x30000083ff6c2230 */ /* 0x000fe40000004100 */
[----:B------:R-:W-:-:S03]  /*2940*/  @P2 FFMA.FTZ R102, R111, R175, R102 ;  /* 0x000000af6f662223 */ /* 0x000fc60000010066 */
[----:B------:R-:W-:-:S07]  /*2950*/  @P2 FFMA.FTZ R101, R108, R110, R101 ;  /* 0x0000006e6c652223 */ /* 0x000fce0000010065 */
.L_x_6004:
        /* <DEDUP_REMOVED lines=11> */
.L_x_6006:
        /* <DEDUP_REMOVED lines=9> */
.L_x_6007:
        /* <DEDUP_REMOVED lines=9> */
.L_x_6008:
[----:B------:R-:W-:Y:S05]  /*2b30*/  @!P0 BRA `(.L_x_6009) ;  /* 0x00000004009c8947 */ /* 0x000fea0003800000 */
        /* <DEDUP_REMOVED lines=17> */
[----:B------:R-:W-:-:S03]  /*2c50*/  @P1 FFMA.FTZ R127, R130, R126, R127 ;  /* 0x0000007e827f1223 */ /* 0x000fc6000001007f */
[----:B0-----:R-:W-:Y:S01]  /*2c60*/  @P2 FMUL.FTZ R109, R107, R110 ;  /* 0x0000006e6b6d2220 */ /* 0x001fe20000410000 */
[----:B------:R-:W-:Y:S01]  /*2c70*/  @P1 FADD.FTZ R110, R155, -R108 ;  /* 0x8000006c9b6e1221 */ /* 0x000fe20000010000 */
[----:B------:R-:W-:Y:S02]  /*2c80*/  F2FP.F16.F32.PACK_AB R107, RZ, R107 ;  /* 0x0000006bff6b723e */ /* 0x000fe400000000ff */
[----:B------:R-:W-:Y:S01]  /*2c90*/  @P2 FMUL.FTZ R108, R8, R109 ;  /* 0x0000006d086c2220 */ /* 0x000fe20000410000 */
[----:B------:R-:W-:Y:S01]  /*2ca0*/  @P1 FFMA.FTZ R111, R130, R110, R111 ;  /* 0x0000006e826f1223 */ /* 0x000fe2000001006f */
[----:B------:R-:W-:Y:S01]  /*2cb0*/  @P1 FFMA.FTZ R110, R144, R105, R106 ;  /* 0x00000069906e1223 */ /* 0x000fe2000001006a */
[----:B-1----:R-:W-:Y:S01]  /*2cc0*/  @P2 FMUL.FTZ R175, R127, R174 ;  /* 0x000000ae7faf2220 */ /* 0x002fe20000410000 */
[----:B------:R-:W-:Y:S02]  /*2cd0*/  F2FP.F16.F32.PACK_AB R127, RZ, R127 ;  /* 0x0000007fff7f723e */ /* 0x000fe400000000ff */
[----:B------:R-:W-:Y:S01]  /*2ce0*/  @P2 F2FP.F16.F32.PACK_AB R176, RZ, R108 ;  /* 0x0000006cffb0223e */ /* 0x000fe200000000ff */
[----:B------:R-:W-:Y:S01]  /*2cf0*/  @P1 FADD.FTZ R126, R157, -R110 ;  /* 0x8000006e9d7e1221 */ /* 0x000fe20000010000 */
[----:B------:R-:W-:-:S02]  /*2d00*/  @P2 FMUL.FTZ R125, R10, R175 ;  /* 0x000000af0a7d2220 */ /* 0x000fc40000410000 */
[----:B------:R-:W-:Y:S01]  /*2d10*/  @P2 PRMT R2, R176, 0x7610, R2 ;  /* 0x00007610b0022816 */ /* 0x000fe20000000002 */
[----:B--2---:R-:W-:Y:S01]  /*2d20*/  @P2 FMUL.FTZ R108, R111, R128 ;  /* 0x000000806f6c2220 */ /* 0x004fe20000410000 */
[----:B------:R-:W-:Y:S01]  /*2d30*/  F2FP.F16.F32.PACK_AB R111, RZ, R111 ;  /* 0x0000006fff6f723e */ /* 0x000fe200000000ff */
[----:B------:R-:W-:Y:S01]  /*2d40*/  @P1 FFMA.FTZ R177, R130, R126, R177 ;  /* 0x0000007e82b11223 */ /* 0x000fe200000100b1 */
[----:B------:R-:W-:Y:S01]  /*2d50*/  @P2 F2FP.F16.F32.PACK_AB R125, RZ, R125 ;  /* 0x0000007dff7d223e */ /* 0x000fe200000000ff */
[----:B------:R-:W-:Y:S01]  /*2d60*/  @P2 FMUL.FTZ R110, R9, R108 ;  /* 0x0000006c096e2220 */ /* 0x000fe20000410000 */
[----:B------:R-:W-:Y:S01]  /*2d70*/  PRMT R126, R111, 0x7610, R126 ;  /* 0x000076106f7e7816 */ /* 0x000fe2000000007e */
[----:B------:R-:W-:Y:S01]  /*2d80*/  @P2 HADD2.F32 R111, -RZ, R132.H0_H0 ;  /* 0x20000084ff6f2230 */ /* 0x000fe20000004100 */
[----:B------:R-:W-:Y:S02]  /*2d90*/  @P2 PRMT R123, R125, 0x7610, R123 ;  /* 0x000076107d7b2816 */ /* 0x000fe4000000007b */
[----:B------:R-:W-:-:S02]  /*2da0*/  @P2 F2FP.F16.F32.PACK_AB R110, RZ, R110 ;  /* 0x0000006eff6e223e */ /* 0x000fc400000000ff */
[----:B------:R-:W-:Y:S01]  /*2db0*/  PRMT R125, R107, 0x7610, R125 ;  /* 0x000076106b7d7816 */ /* 0x000fe2000000007d */
[--C-:B------:R-:W-:Y:S01]  /*2dc0*/  @P2 HADD2.F32 R107, -RZ, R131.reuse.H0_H0 ;  /* 0x20000083ff6b2230 */ /* 0x100fe20000004100 */
[----:B------:R-:W-:Y:S01]  /*2dd0*/  @P2 PRMT R122, R110, 0x7610, R122 ;  /* 0x000076106e7a2816 */ /* 0x000fe2000000007a */
[----:B------:R-:W-:Y:S01]  /*2de0*/  @P2 HADD2.F32 R110, -RZ, R131.H1_H1 ;  /* 0x30000083ff6e2230 */ /* 0x000fe20000004100 */
[----:B------:R-:W-:Y:S01]  /*2df0*/  F2FP.F16.F32.PACK_AB R128, RZ, R177 ;  /* 0x000000b1ff80723e */ /* 0x000fe200000000ff */
[----:B------:R-:W-:Y:S01]  /*2e00*/  @P2 FFMA.FTZ R98, R111, R175, R98 ;  /* 0x000000af6f622223 */ /* 0x000fe20000010062 */
[----:B------:R-:W-:Y:S02]  /*2e10*/  @P2 FFMA.FTZ R96, R107, R109, R96 ;  /* 0x0000006d6b602223 */ /* 0x000fe40000010060 */
        /* <DEDUP_REMOVED lines=9> */
.L_x_6010:
[----:B------:R-:W-:Y:S01]  /*2eb0*/  ISETP.GT.AND P1, PT, R129, RZ, PT ;  /* 0x000000ff8100720c */ /* 0x000fe20003f24270 */
[----:B01----:R-:W0:Y:S01]  /*2ec0*/  @P2 LDC R110, c[0x0][0x40c] ;  /* 0x00010300ff6e2b82 */ /* 0x003e220000000800 */
[----:B------:R-:W-:Y:S01]  /*2ed0*/  SHF.R.U64 R174, R118, 0x10, R119 ;  /* 0x0000001076ae7819 */ /* 0x000fe20000001277 */
[----:B------:R-:W-:Y:S02]  /*2ee0*/  HADD2.F32 R107, -RZ, R118.H0_H0 ;  /* 0x20000076ff6b7230 */ /* 0x000fe40000004100 */
[----:B------:R-:W-:-:S04]  /*2ef0*/  HADD2.F32 R111, -RZ, R119.H0_H0 ;  /* 0x20000077ff6f7230 */ /* 0x000fc80000004100 */
[----:B------:R-:W1:Y:S04]  /*2f00*/  @P2 LDC R178, c[0x0][0x40c] ;  /* 0x00010300ffb22b82 */ /* 0x000e680000000800 */
[-CC-:B------:R-:W-:Y:S01]  /*2f10*/  @P1 FFMA.FTZ R109, R139, R105.reuse, R106.reuse ;  /* 0x000000698b6d1223 */ /* 0x180fe2000001006a */
[-CC-:B------:R-:W-:Y:S01]  /*2f20*/  @P1 FFMA.FTZ R176, R142, R105.reuse, R106.reuse ;  /* 0x000000698eb01223 */ /* 0x180fe2000001006a */
[----:B------:R-:W-:Y:S02]  /*2f30*/  @P1 FFMA.FTZ R175, R141, R105, R106 ;  /* 0x000000698daf1223 */ /* 0x000fe4000001006a */
[----:B------:R-:W2:Y:S01]  /*2f40*/  @P2 LDC R180, c[0x0][0x40c] ;  /* 0x00010300ffb42b82 */ /* 0x000ea20000000800 */
[----:B------:R-:W-:Y:S01]  /*2f50*/  @P1 FADD.FTZ R108, R146, -R109 ;  /* 0x8000006d926c1221 */ /* 0x000fe20000010000 */
[----:B------:R-:W-:-:S02]  /*2f60*/  HADD2.F32 R109, -RZ, R174.H0_H0 ;  /* 0x200000aeff6d7230 */ /* 0x000fc40000004100 */
[----:B------:R-:W-:Y:S01]  /*2f70*/  @P1 FADD.FTZ R176, R155, -R176 ;  /* 0x800000b09bb01221 */ /* 0x000fe20000010000 */
[----:B------:R-:W-:Y:S01]  /*2f80*/  @P1 FADD.FTZ R174, R148, -R175 ;  /* 0x800000af94ae1221 */ /* 0x000fe20000010000 */
[C---:B------:R-:W-:Y:S01]  /*2f90*/  @P1 FFMA.FTZ R107, R130.reuse, R108, R107 ;  /* 0x0000006c826b1223 */ /* 0x040fe2000001006b */
[----:B------:R-:W-:Y:S02]  /*2fa0*/  @P2 HADD2.F32 R175, -RZ, R132.H0_H0 ;  /* 0x20000084ffaf2230 */ /* 0x000fe40000004100 */
[C---:B------:R-:W-:Y:S01]  /*2fb0*/  @P1 FFMA.FTZ R109, R130.reuse, R176, R109 ;  /* 0x000000b0826d1223 */ /* 0x040fe2000001006d */
[----:B------:R-:W-:Y:S01]  /*2fc0*/  @P1 FFMA.FTZ R111, R130, R174, R111 ;  /* 0x000000ae826f1223 */ /* 0x000fe2000001006f */
        /* <DEDUP_REMOVED lines=30> */
.L_x_6009:
        /* <DEDUP_REMOVED lines=21> */
[----:B0-----:R-:W-:-:S04]  /*3300*/  @P2 FMUL.FTZ R175, R127, R128 ;  /* 0x000000807faf2220 */ /* 0x001fc80000410000 */
[----:B------:R-:W-:Y:S02]  /*3310*/  @P2 F2FP.F16.F32.PACK_AB R128, RZ, R108 ;  /* 0x0000006cff80223e */ /* 0x000fe400000000ff */
[----:B------:R-:W-:Y:S01]  /*3320*/  F2FP.F16.F32.PACK_AB R127, RZ, R127 ;  /* 0x0000007fff7f723e */ /* 0x000fe200000000ff */
[----:B------:R-:W-:Y:S01]  /*3330*/  @P2 FMUL.FTZ R108, R10, R175 ;  /* 0x000000af0a6c2220 */ /* 0x000fe20000410000 */
[----:B------:R-:W-:Y:S01]  /*3340*/  @P2 PRMT R2, R128, 0x7610, R2 ;  /* 0x0000761080022816 */ /* 0x000fe20000000002 */
[----:B-1----:R-:W-:Y:S01]  /*3350*/  @P2 FMUL.FTZ R174, R110, R125 ;  /* 0x0000007d6eae2220 */ /* 0x002fe20000410000 */
[----:B------:R-:W-:Y:S02]  /*3360*/  FADD.FTZ R125, R157, -R126 ;  /* 0x8000007e9d7d7221 */ /* 0x000fe40000010000 */
[----:B------:R-:W-:Y:S01]  /*3370*/  @P2 F2FP.F16.F32.PACK_AB R126, RZ, R108 ;  /* 0x0000006cff7e223e */ /* 0x000fe200000000ff */
[----:B------:R-:W-:Y:S01]  /*3380*/  @P2 FMUL.FTZ R111, R9, R174 ;  /* 0x000000ae096f2220 */ /* 0x000fe20000410000 */
[----:B------:R-:W-:Y:S01]  /*3390*/  F2FP.F16.F32.PACK_AB R110, RZ, R110 ;  /* 0x0000006eff6e723e */ /* 0x000fe200000000ff */
[----:B------:R-:W-:Y:S01]  /*33a0*/  FMUL.FTZ R108, R130, R125 ;  /* 0x0000007d826c7220 */ /* 0x000fe20000410000 */
[----:B------:R-:W-:-:S02]  /*33b0*/  @P2 PRMT R123, R126, 0x7610, R123 ;  /* 0x000076107e7b2816 */ /* 0x000fc4000000007b */
[----:B------:R-:W-:Y:S02]  /*33c0*/  @P2 F2FP.F16.F32.PACK_AB R111, RZ, R111 ;  /* 0x0000006fff6f223e */ /* 0x000fe400000000ff */
[----:B------:R-:W-:Y:S01]  /*33d0*/  PRMT R125, R107, 0x7610, R125 ;  /* 0x000076106b7d7816 */ /* 0x000fe2000000007d */
[--C-:B------:R-:W-:Y:S01]  /*33e0*/  @P2 HADD2.F32 R107, -RZ, R131.reuse.H0_H0 ;  /* 0x20000083ff6b2230 */ /* 0x100fe20000004100 */
[----:B------:R-:W-:Y:S01]  /*33f0*/  @P2 PRMT R122, R111, 0x7610, R122 ;  /* 0x000076106f7a2816 */ /* 0x000fe2000000007a */
[----:B------:R-:W-:Y:S01]  /*3400*/  @P2 HADD2.F32 R111, -RZ, R132.H0_H0 ;  /* 0x20000084ff6f2230 */ /* 0x000fe20000004100 */
[----:B------:R-:W-:Y:S01]  /*3410*/  PRMT R126, R110, 0x7610, R126 ;  /* 0x000076106e7e7816 */ /* 0x000fe2000000007e */
[----:B------:R-:W-:Y:S01]  /*3420*/  @P2 HADD2.F32 R110, -RZ, R131.H1_H1 ;  /* 0x30000083ff6e2230 */ /* 0x000fe20000004100 */
[----:B------:R-:W-:Y:S01]  /*3430*/  FSEL R108, R108, RZ, P1 ;  /* 0x000000ff6c6c7208 */ /* 0x000fe20000800000 */
[----:B------:R-:W-:Y:S01]  /*3440*/  @P2 FFMA.FTZ R96, R107, R109, R96 ;  /* 0x0000006d6b602223 */ /* 0x000fe20000010060 */
[----:B------:R-:W-:-:S02]  /*3450*/  @P2 FFMA.FTZ R98, R111, R175, R98 ;  /* 0x000000af6f622223 */ /* 0x000fc40000010062 */
        /* <DEDUP_REMOVED lines=10> */
.L_x_6012:
        /* <DEDUP_REMOVED lines=10> */
[----:B------:R-:W-:-:S07]  /*35a0*/  F2FP.F16.F32.PACK_AB R2, RZ, R2 ;  /* 0x00000002ff02723e */ /* 0x000fce00000000ff */
.L_x_6013:
        /* <DEDUP_REMOVED lines=12> */
.L_x_6014:
        /* <DEDUP_REMOVED lines=12> */
.L_x_6015:
        /* <DEDUP_REMOVED lines=12> */
.L_x_6011:
        /* <DEDUP_REMOVED lines=10> */
.L_x_6016:
        /* <DEDUP_REMOVED lines=10> */
.L_x_6017:
        /* <DEDUP_REMOVED lines=9> */
.L_x_6018:
        /* <DEDUP_REMOVED lines=9> */
[----:B--23--:R-:W1:Y:S01]  /*3a50*/  @P2 LDC R174, c[0x0][0x40c] ;  /* 0x00010300ffae2b82 */ /* 0x00ce620000000800 */
        /* <DEDUP_REMOVED lines=46> */
.L_x_6020:
[----:B------:R-:W-:Y:S01]  /*3d40*/  ISETP.GT.AND P1, PT, R129, RZ, PT ;  /* 0x000000ff8100720c */ /* 0x000fe20003f24270 */
[----:B01----:R-:W0:Y:S01]  /*3d50*/  @P2 LDC R110, c[0x0][0x40c] ;  /* 0x00010300ff6e2b82 */ /* 0x003e220000000800 */
[----:B--23--:R-:W-:Y:S01]  /*3d60*/  SHF.R.U64 R174, R116, 0x10, R117 ;  /* 0x0000001074ae7819 */ /* 0x00cfe20000001275 */
        /* <DEDUP_REMOVED lines=45> */
.L_x_6019:
        /* <DEDUP_REMOVED lines=53> */
.L_x_6022:
        /* <DEDUP_REMOVED lines=10> */
[----:B------:R-:W-:-:S07]  /*4430*/  F2FP.F16.F32.PACK_AB R2, RZ, R2 ;  /* 0x00000002ff02723e */ /* 0x000fce00000000ff */
.L_x_6023:
        /* <DEDUP_REMOVED lines=12> */
.L_x_6024:
        /* <DEDUP_REMOVED lines=12> */
.L_x_6025:
        /* <DEDUP_REMOVED lines=12> */
.L_x_6021:
        /* <DEDUP_REMOVED lines=10> */
.L_x_6026:
        /* <DEDUP_REMOVED lines=10> */
.L_x_6027:
        /* <DEDUP_REMOVED lines=9> */
.L_x_6028:
        /* <DEDUP_REMOVED lines=9> */
[----:B--234-:R-:W1:Y:S01]  /*48e0*/  @P2 LDC R174, c[0x0][0x40c] ;  /* 0x00010300ffae2b82 */ /* 0x01ce620000000800 */
        /* <DEDUP_REMOVED lines=46> */
.L_x_6030:
[----:B------:R-:W-:Y:S01]  /*4bd0*/  ISETP.GT.AND P1, PT, R129, RZ, PT ;  /* 0x000000ff8100720c */ /* 0x000fe20003f24270 */
[----:B01----:R-:W0:Y:S01]  /*4be0*/  @P2 LDC R110, c[0x0][0x40c] ;  /* 0x00010300ff6e2b82 */ /* 0x003e220000000800 */
[----:B--234-:R-:W-:Y:S01]  /*4bf0*/  SHF.R.U64 R174, R114, 0x10, R115 ;  /* 0x0000001072ae7819 */ /* 0x01cfe20000001273 */
        /* <DEDUP_REMOVED lines=45> */
.L_x_6029:
        /* <DEDUP_REMOVED lines=53> */
.L_x_6032:
        /* <DEDUP_REMOVED lines=10> */
[----:B------:R-:W-:-:S07]  /*52c0*/  F2FP.F16.F32.PACK_AB R2, RZ, R2 ;  /* 0x00000002ff02723e */ /* 0x000fce00000000ff */
.L_x_6033:
        /* <DEDUP_REMOVED lines=12> */
.L_x_6034:
        /* <DEDUP_REMOVED lines=12> */
.L_x_6035:
        /* <DEDUP_REMOVED lines=12> */
.L_x_6031:
        /* <DEDUP_REMOVED lines=11> */
.L_x_6036:
        /* <DEDUP_REMOVED lines=10> */
.L_x_6037:
        /* <DEDUP_REMOVED lines=8> */
.L_x_6038:
[----:B------:R-:W-:Y:S05]  /*56e0*/  @!P0 BRA `(.L_x_6039) ;  /* 0x0000000400988947 */ /* 0x000fea0003800000 */
[----:B------:R-:W-:Y:S05]  /*56f0*/  BRA.U !UP0, `(.L_x_6040) ;  /* 0x0000000108d47547 */ /* 0x000fea000b800000 */
[----:B------:R-:W-:Y:S01]  /*5700*/  ISETP.GT.AND P0, PT, R129, RZ, PT ;  /* 0x000000ff8100720c */ /* 0x000fe20003f04270 */
[----:B01----:R-:W0:Y:S01]  /*5710*/  @P2 LDC R110, c[0x0][0x40c] ;  /* 0x00010300ff6e2b82 */ /* 0x003e220000000800 */
[----:B--234-:R-:W-:Y:S01]  /*5720*/  HADD2.F32 R109, -RZ, R112.H0_H0 ;  /* 0x20000070ff6d7230 */ /* 0x01cfe20000004100 */
        /* <DEDUP_REMOVED lines=19> */
[----:B------:R-:W-:-:S03]  /*5860*/  @P0 FFMA.FTZ R110, R172, R105, R106 ;  /* 0x00000069ac6e0223 */ /* 0x000fc6000001006a */
[----:B-1----:R-:W-:Y:S01]  /*5870*/  @P2 FMUL.FTZ R106, R125, R128 ;  /* 0x000000807d6a2220 */ /* 0x002fe20000410000 */
[----:B------:R-:W-:Y:S01]  /*5880*/  @P2 F2FP.F16.F32.PACK_AB R126, RZ, R108 ;  /* 0x0000006cff7e223e */ /* 0x000fe200000000ff */
[----:B------:R-:W-:Y:S02]  /*5890*/  @P0 FADD.FTZ R110, R169, -R110 ;  /* 0x8000006ea96e0221 */ /* 0x000fe40000010000 */
[----:B------:R-:W-:Y:S01]  /*58a0*/  @P2 FMUL.FTZ R105, R21, R106 ;  /* 0x0000006a15692220 */ /* 0x000fe20000410000 */
        /* <DEDUP_REMOVED lines=8> */
[----:B------:R-:W-:Y:S01]  /*5930*/  @P2 PRMT R122, R105, 0x7610, R122 ;  /* 0x00007610697a2816 */ /* 0x000fe2000000007a */
[----:B------:R-:W-:Y:S01]  /*5940*/  @P2 HADD2.F32 R105, -RZ, R131.H0_H0 ;  /* 0x20000083ff692230 */ /* 0x000fe20000004100 */
[----:B------:R-:W-:-:S02]  /*5950*/  @P2 F2FP.F16.F32.PACK_AB R108, RZ, R108 ;  /* 0x0000006cff6c223e */ /* 0x000fc400000000ff */
[----:B------:R-:W-:Y:S01]  /*5960*/  F2FP.F16.F32.PACK_AB R127, RZ, R127 ;  /* 0x0000007fff7f723e */ /* 0x000fe200000000ff */
[----:B------:R-:W-:Y:S01]  /*5970*/  @P2 FFMA.FTZ R86, R109, R129, R86 ;  /* 0x000000816d562223 */ /* 0x000fe20000010056 */
[----:B------:R-:W-:Y:S01]  /*5980*/  @P2 PRMT R123, R108, 0x7610, R123 ;  /* 0x000076106c7b2816 */ /* 0x000fe2000000007b */
[----:B------:R-:W-:Y:S01]  /*5990*/  @P2 HADD2.F32 R108, -RZ, R131.H1_H1 ;  /* 0x30000083ff6c2230 */ /* 0x000fe20000004100 */
[----:B------:R-:W-:Y:S01]  /*59a0*/  F2FP.F16.F32.PACK_AB R128, RZ, R173 ;  /* 0x000000adff80723e */ /* 0x000fe200000000ff */
[----:B------:R-:W-:-:S03]  /*59b0*/  @P2 FFMA.FTZ R84, R105, R111, R84 ;  /* 0x0000006f69542223 */ /* 0x000fc60000010054 */
        /* <DEDUP_REMOVED lines=9> */
.L_x_6040:
[----:B------:R-:W-:Y:S01]  /*5a50*/  ISETP.GT.AND P0, PT, R129, RZ, PT ;  /* 0x000000ff8100720c */ /* 0x000fe20003f04270 */
[----:B01----:R-:W0:Y:S01]  /*5a60*/  @P2 LDC R110, c[0x0][0x40c] ;  /* 0x00010300ff6e2b82 */ /* 0x003e220000000800 */
[----:B------:R-:W-:Y:S01]  /*5a70*/  SHF.R.U64 R173, R112, 0x10, R113 ;  /* 0x0000001070ad7819 */ /* 0x000fe20000001271 */
[----:B--234-:R-:W-:Y:S02]  /*5a80*/  HADD2.F32 R109, -RZ, R112.H0_H0 ;  /* 0x20000070ff6d7230 */ /* 0x01cfe40000004100 */
        /* <DEDUP_REMOVED lines=10> */
[C---:B------:R-:W-:Y:S02]  /*5b30*/  @P0 FFMA.FTZ R109, R130.reuse, R108, R109 ;  /* 0x0000006c826d0223 */ /* 0x040fe4000001006d */
        /* <DEDUP_REMOVED lines=17> */
[----:B------:R-:W-:-:S03]  /*5c50*/  @P2 HADD2.F32 R173, -RZ, R132.H0_H0 ;  /* 0x20000084ffad2230 */ /* 0x000fc60000004100 */
[----:B------:R-:W-:Y:S02]  /*5c60*/  @P2 PRMT R123, R175, 0x7610, R123 ;  /* 0x00007610af7b2816 */ /* 0x000fe4000000007b */
[----:B------:R-:W-:Y:S01]  /*5c70*/  @P2 FFMA.FTZ R86, R173, R129, R86 ;  /* 0x00000081ad562223 */ /* 0x000fe20000010056 */
[----:B------:R-:W-:Y:S06]  /*5c80*/  @!P2 BRA `(.L_x_6041) ;  /* 0x0000000400c0a947 */ /* 0x000fec0003800000 */
[----:B------:R-:W-:Y:S01]  /*5c90*/  SHF.R.U32.HI R108, RZ, 0x10, R113 ;  /* 0x00000010ff6c7819 */ /* 0x000fe20000011671 */
[----:B------:R-:W-:-:S04]  /*5ca0*/  @P0 FFMA.FTZ R106, R172, R105, R106 ;  /* 0x00000069ac6a0223 */ /* 0x000fc8000001006a */
[----:B------:R-:W-:Y:S02]  /*5cb0*/  HADD2.F32 R105, -RZ, R108.H0_H0 ;  /* 0x2000006cff697230 */ /* 0x000fe40000004100 */
[----:B------:R-:W-:Y:S01]  /*5cc0*/  @P0 FADD.FTZ R106, R169, -R106 ;  /* 0x8000006aa96a0221 */ /* 0x000fe20000010000 */
[----:B------:R-:W-:-:S03]  /*5cd0*/  HADD2.F32 R108, -RZ, R132.H1_H1 ;  /* 0x30000084ff6c7230 */ /* 0x000fc60000004100 */
[----:B------:R-:W-:-:S04]  /*5ce0*/  @P0 FFMA.FTZ R105, R130, R106, R105 ;  /* 0x0000006a82690223 */ /* 0x000fc80000010069 */
[----:B------:R-:W-:-:S04]  /*5cf0*/  FMUL.FTZ R106, R105, UR16 ;  /* 0x00000010696a7c20 */ /* 0x000fc80008410000 */
[-C--:B------:R-:W-:Y:S01]  /*5d00*/  FMUL.FTZ R105, R23, R106.reuse ;  /* 0x0000006a17697220 */ /* 0x080fe20000410000 */
[----:B------:R-:W-:-:S04]  /*5d10*/  FFMA.FTZ R87, R108, R106, R87 ;  /* 0x0000006a6c577223 */ /* 0x000fc80000010057 */
[----:B------:R-:W-:-:S04]  /*5d20*/  F2FP.F16.F32.PACK_AB R105, RZ, R105 ;  /* 0x00000069ff69723e */ /* 0x000fc800000000ff */
[----:B------:R-:W-:Y:S01]  /*5d30*/  PRMT R124, R105, 0x7610, R124 ;  /* 0x00007610697c7816 */ /* 0x000fe2000000007c */
[----:B------:R-:W-:Y:S06]  /*5d40*/  BRA `(.L_x_6041) ;  /* 0x0000000400907947 */ /* 0x000fec0003800000 */
.L_x_6039:
        /* <DEDUP_REMOVED lines=19> */
[----:B------:R-:W-:-:S03]  /*5e80*/  F2FP.F16.F32.PACK_AB R111, RZ, R111 ;  /* 0x0000006fff6f723e */ /* 0x000fc600000000ff */
[----:B------:R-:W-:Y:S01]  /*5e90*/  @P2 FMUL.FTZ R105, R21, R174 ;  /* 0x000000ae15692220 */ /* 0x000fe20000410000 */
[----:B-1----:R-:W-:-:S04]  /*5ea0*/  @P2 FMUL.FTZ R129, R127, R126 ;  /* 0x0000007e7f812220 */ /* 0x002fc80000410000 */
[----:B------:R-:W-:Y:S02]  /*5eb0*/  @P2 F2FP.F16.F32.PACK_AB R105, RZ, R105 ;  /* 0x00000069ff69223e */ /* 0x000fe400000000ff */
[----:B------:R-:W-:Y:S01]  /*5ec0*/  PRMT R126, R111, 0x7610, R126 ;  /* 0x000076106f7e7816 */ /* 0x000fe2000000007e */
[----:B------:R-:W-:Y:S01]  /*5ed0*/  @P2 HADD2.F32 R111, -RZ, R132.H0_H0 ;  /* 0x20000084ff6f2230 */ /* 0x000fe20000004100 */
[----:B------:R-:W-:Y:S01]  /*5ee0*/  @P2 PRMT R122, R105, 0x7610, R122 ;  /* 0x00007610697a2816 */ /* 0x000fe2000000007a */
[----:B------:R-:W-:Y:S01]  /*5ef0*/  @P2 HADD2.F32 R105, -RZ, R131.H0_H0 ;  /* 0x20000083ff692230 */ /* 0x000fe20000004100 */
[----:B------:R-:W-:Y:S01]  /*5f00*/  F2FP.F16.F32.PACK_AB R127, RZ, R127 ;  /* 0x0000007fff7f723e */ /* 0x000fe200000000ff */
[----:B--2---:R-:W-:Y:S01]  /*5f10*/  @P2 FMUL.FTZ R109, R108, R125 ;  /* 0x0000007d6c6d2220 */ /* 0x004fe20000410000 */
[----:B------:R-:W-:Y:S01]  /*5f20*/  FADD.FTZ R125, R169, -R106 ;  /* 0x8000006aa97d7221 */ /* 0x000fe20000010000 */
[----:B------:R-:W-:Y:S01]  /*5f30*/  @P2 FMUL.FTZ R106, R22, R129 ;  /* 0x00000081166a2220 */ /* 0x000fe20000410000 */
[----:B------:R-:W-:Y:S01]  /*5f40*/  F2FP.F16.F32.PACK_AB R108, RZ, R108 ;  /* 0x0000006cff6c723e */ /* 0x000fe200000000ff */
[----:B------:R-:W-:Y:S01]  /*5f50*/  @P2 FMUL.FTZ R110, R20, R109 ;  /* 0x0000006d146e2220 */ /* 0x000fe20000410000 */
[----:B------:R-:W-:Y:S01]  /*5f60*/  FMUL.FTZ R130, R130, R125 ;  /* 0x0000007d82827220 */ /* 0x000fe20000410000 */
[----:B------:R-:W-:Y:S01]  /*5f70*/  @P2 FFMA.FTZ R84, R105, R109, R84 ;  /* 0x0000006d69542223 */ /* 0x000fe20000010054 */
[----:B------:R-:W-:Y:S01]  /*5f80*/  @P2 F2FP.F16.F32.PACK_AB R106, RZ, R106 ;  /* 0x0000006aff6a223e */ /* 0x000fe200000000ff */
[----:B------:R-:W-:Y:S01]  /*5f90*/  @P2 FFMA.FTZ R86, R111, R129, R86 ;  /* 0x000000816f562223 */ /* 0x000fe20000010056 */
[----:B------:R-:W-:-:S02]  /*5fa0*/  @P2 F2FP.F16.F32.PACK_AB R110, RZ, R110 ;  /* 0x0000006eff6e223e */ /* 0x000fc400000000ff */
[----:B------:R-:W-:Y:S01]  /*5fb0*/  @P2 PRMT R123, R106, 0x7610, R123 ;  /* 0x000076106a7b2816 */ /* 0x000fe2000000007b */
[----:B------:R-:W-:Y:S01]  /*5fc0*/  @P2 HADD2.F32 R106, -RZ, R131.H1_H1 ;  /* 0x30000083ff6a2230 */ /* 0x000fe20000004100 */
[----:B------:R-:W-:Y:S02]  /*5fd0*/  FSEL R130, R130, RZ, P0 ;  /* 0x000000ff82827208 */ /* 0x000fe40000000000 */
[----:B------:R-:W-:Y:S02]  /*5fe0*/  @P2 PRMT R2, R110, 0x7610, R2 ;  /* 0x000076106e022816 */ /* 0x000fe40000000002 */
[----:B------:R-:W-:Y:S01]  /*5ff0*/  PRMT R125, R108, 0x7610, R125 ;  /* 0x000076106c7d7816 */ /* 0x000fe2000000007d */
[----:B------:R-:W-:Y:S01]  /*6000*/  @P2 FFMA.FTZ R85, R106, R174, R85 ;  /* 0x000000ae6a552223 */ /* 0x000fe20000010055 */
        /* <DEDUP_REMOVED lines=9> */
.L_x_6042:
[----:B01----:R-:W0:Y:S01]  /*60a0*/  @P2 LDC R111, c[0x0][0x40c] ;  /* 0x00010300ff6f2b82 */ /* 0x003e220000000800 */
[----:B--234-:R-:W-:Y:S01]  /*60b0*/  FFMA.FTZ R108, R172, R105, R106 ;  /* 0x00000069ac6c7223 */ /* 0x01cfe2000001006a */
        /* <DEDUP_REMOVED lines=18> */
[----:B------:R-:W-:-:S07]  /*61e0*/  F2FP.F16.F32.PACK_AB R2, RZ, R2 ;  /* 0x00000002ff02723e */ /* 0x000fce00000000ff */
.L_x_6043:
        /* <DEDUP_REMOVED lines=12> */
.L_x_6044:
        /* <DEDUP_REMOVED lines=12> */
.L_x_6045:
[----:B------:R-:W-:Y:S01]  /*6370*/  @P2 FFMA.FTZ R87, R174, R110, R87 ;  /* 0x0000006eae572223 */ /* 0x000fe20000010057 */
[----:B------:R-:W-:-:S07]  /*6380*/  @P2 PRMT R124, R173, 0x7610, R124 ;  /* 0x00007610ad7c2816 */ /* 0x000fce000000007c */
.L_x_6041:
        /* <DEDUP_REMOVED lines=10> */
.L_x_6046:
        /* <DEDUP_REMOVED lines=9> */
.L_x_6047:
[----:B01----:R-:W0:Y:S01]  /*64c0*/  LDC.64 R104, c[0x0][0x380] ;  /* 0x0000e000ff687b82 */ /* 0x003e220000000a00 */
[----:B------:R-:W-:Y:S01]  /*64d0*/  UPLOP3.LUT UP1, UPT, UPT, UPT, UP1, 0x40, 0x4 ;  /* 0x000000000004789c */ /* 0x000fe20003f2e810 */
[----:B0-----:R-:W-:-:S04]  /*64e0*/  IADD3 R0, PT, PT, R0, R104, RZ ;  /* 0x0000006800007210 */ /* 0x001fc80007ffe0ff */
[----:B------:R-:W-:-:S13]  /*64f0*/  ISETP.GE.AND P0, PT, R0, R105, PT ;  /* 0x000000690000720c */ /* 0x000fda0003f06270 */
[----:B------:R-:W-:Y:S05]  /*6500*/  @!P0 BRA `(.L_x_6048) ;  /* 0xffffff9c00ac8947 */ /* 0x000fea000383ffff */
.L_x_5994:
        /* <DEDUP_REMOVED lines=26> */
.L_x_6049:
        /* <DEDUP_REMOVED lines=13> */
.L_x_10887:


//--------------------- .text._ZN10layer_norm13ln_bwd_kernelINS_13Kernel_traitsIf6__halfS2_S2_fjLj2560ELj1ELj1ELj4ELj8ENS_18Kernel_traits_baseILj2560EfS2_S2_S2_fjLj128EEEEELb1ELb0ELb0ELb0EEEvNS_9BwdParamsE --------------------------
	.section	.text._ZN10layer_norm13ln_bwd_kernelINS_13Kernel_traitsIf6__halfS2_S2_fjLj2560ELj1ELj1ELj4ELj8ENS_18Kernel_traits_baseILj2560EfS2_S2_S2_fjLj128EEEEELb1ELb0ELb0ELb0EEEvNS_9BwdParamsE,"ax",@progbits
	.align	128
        .global         _ZN10layer_norm13ln_bwd_kernelINS_13Kernel_traitsIf6__halfS2_S2_fjLj2560ELj1ELj1ELj4ELj8ENS_18Kernel_traits_baseILj2560EfS2_S2_S2_fjLj128EEEEELb1ELb0ELb0ELb0EEEvNS_9BwdParamsE
        .type           _ZN10layer_norm13ln_bwd_kernelINS_13Kernel_traitsIf6__halfS2_S2_fjLj2560ELj1ELj1ELj4ELj8ENS_18Kernel_traits_baseILj2560EfS2_S2_S2_fjLj128EEEEELb1ELb0ELb0ELb0EEEvNS_9BwdParamsE,@function
        .size           _ZN10layer_norm13ln_bwd_kernelINS_13Kernel_traitsIf6__halfS2_S2_fjLj2560ELj1ELj1ELj4ELj8ENS_18Kernel_traits_baseILj2560EfS2_S2_S2_fjLj128EEEEELb1ELb0ELb0ELb0EEEvNS_9BwdParamsE,(.L_x_10888 - _ZN10layer_norm13ln_bwd_kernelINS_13Kernel_traitsIf6__halfS2_S2_fjLj2560ELj1ELj1ELj4ELj8ENS_18Kernel_traits_baseILj2560EfS2_S2_S2_fjLj128EEEEELb1ELb0ELb0ELb0EEEvNS_9BwdParamsE)
        .other          _ZN10layer_norm13ln_bwd_kernelINS_13Kernel_traitsIf6__halfS2_S2_fjLj2560ELj1ELj1ELj4ELj8ENS_18Kernel_traits_baseILj2560EfS2_S2_S2_fjLj128EEEEELb1ELb0ELb0ELb0EEEvNS_9BwdParamsE,@"STO_CUDA_ENTRY STV_DEFAULT"
_ZN10layer_norm13ln_bwd_kernelINS_13Kernel_traitsIf6__halfS2_S2_fjLj2560ELj1ELj1ELj4ELj8ENS_18Kernel_traits_baseILj2560EfS2_S2_S2_fjLj128EEEEELb1ELb0ELb0ELb0EEEvNS_9BwdParamsE:
.text._ZN10layer_norm13ln_bwd_kernelINS_13Kernel_traitsIf6__halfS2_S2_fjLj2560ELj1ELj1ELj4ELj8ENS_18Kernel_traits_baseILj2560EfS2_S2_S2_fjLj128EEEEELb1ELb0ELb0ELb0EEEvNS_9BwdParamsE:
        /* <DEDUP_REMOVED lines=92> */
.L_x_6098:
[----:B-1----:R-:W1:Y:S01]  /*05c0*/  @UP0 LDCU.64 UR4, c[0x0][0x3e0] ;  /* 0x00007c00ff0407ac */ /* 0x002e620008000a00 */
[----:B------:R-:W-:Y:S01]  /*05d0*/  PLOP3.LUT P0, PT, PT, PT, UP0, 0x80, 0x8 ;  /* 0x000000000008781c */ /* 0x000fe20003f0f008 */
[----:B0-----:R-:W-:Y:S02]  /*05e0*/  UIMAD.WIDE UR10, UR6, 0x4, UR14 ;  /* 0x00000004060a78a5 */ /* 0x001fe4000f8e020e */
[----:B-1----:R-:W-:-:S04]  /*05f0*/  @UP0 UIMAD.WIDE UR4, UR6, 0x2, UR4 ;  /* 0x00000002060408a5 */ /* 0x002fc8000f8e0204 */
[----:B--234-:R-:W-:Y:S02]  /*0600*/  MOV R84, UR10 ;  /* 0x0000000a00547c02 */ /* 0x01cfe40008000f00 */
[----:B------:R-:W-:Y:S02]  /*0610*/  MOV R88, UR4 ;  /* 0x0000000400587c02 */ /* 0x000fe40008000f00 */
[----:B------:R-:W-:Y:S01]  /*0620*/  MOV R89, UR5 ;  /* 0x0000000500597c02 */ /* 0x000fe20008000f00 */
[----:B------:R-:W-:Y:S01]  /*0630*/  UIMAD.WIDE UR4, UR6, 0x4, UR12 ;  /* 0x00000004060478a5 */ /* 0x000fe2000f8e020c */
[----:B------:R-:W-:-:S03]  /*0640*/  MOV R85, UR11 ;  /* 0x0000000b00557c02 */ /* 0x000fc60008000f00 */
[----:B------:R-:W3:Y:S02]  /*0650*/  @P0 LDG.E.U16 R88, desc[UR16][R88.64] ;  /* 0x0000001058580981 */ /* 0x000ee4000c1e1500 */
[----:B------:R-:W-:Y:S02]  /*0660*/  MOV R86, UR4 ;  /* 0x0000000400567c02 */ /* 0x000fe40008000f00 */
[----:B------:R-:W-:Y:S01]  /*0670*/  MOV R87, UR5 ;  /* 0x0000000500577c02 */ /* 0x000fe20008000f00 */
[----:B------:R-:W4:Y:S04]  /*0680*/  LDG.E R84, desc[UR16][R84.64] ;  /* 0x0000001054547981 */ /* 0x000f28000c1e1900 */
        /* <DEDUP_REMOVED lines=10> */
[----:B------:R-:W-:-:S02]  /*0730*/  ISETP.GE.U32.AND P2, PT, R2, 0x180, PT ;  /* 0x000001800200780c */ /* 0x000fc40003f46070 */
[----:B0-----:R-:W-:Y:S02]  /*0740*/  CS2R R86, SRZ ;  /* 0x0000000000567805 */ /* 0x001fe4000001ff00 */
[C---:B------:R-:W-:Y:S02]  /*0750*/  ISETP.GE.U32.AND P3, PT, R2.reuse, 0x200, PT ;  /* 0x000002000200780c */ /* 0x040fe40003f66070 */
[----:B------:R-:W-:Y:S02]  /*0760*/  ISETP.GE.U32.AND P5, PT, R2, 0x280, PT ;  /* 0x000002800200780c */ /* 0x000fe40003fa6070 */
[----:B------:R-:W-:-:S04]  /*0770*/  MOV R129, UR5 ;  /* 0x0000000500817c02 */ /* 0x000fc80008000f00 */
[----:B------:R-:W-:Y:S01]  /*0780*/  LEA.HI.SX32 R129, R129, R0, 0x1e ;  /* 0x0000000081817211 */ /* 0x000fe200078ff2ff */
[----:B---3--:R-:W-:-:S05]  /*0790*/  @P0 HADD2.F32 R88, -RZ, R88.H0_H0 ;  /* 0x20000058ff580230 */ /* 0x008fca0000004100 */
[----:B------:R-:W-:Y:S02]  /*07a0*/  @P1 R2UR UR9, R88 ;  /* 0x00000000580912ca */ /* 0x000fe400000e0000 */
[----:B----4-:R-:W-:Y:S02]  /*07b0*/  R2UR UR11, R84 ;  /* 0x00000000540b72ca */ /* 0x010fe400000e0000 */
[----:B------:R-:W-:Y:S02]  /*07c0*/  P2R R84, PR, RZ, 0x40 ;  /* 0x00000040ff547803 */ /* 0x000fe40000000000 */
[----:B------:R-:W-:Y:S02]  /*07d0*/  ISETP.GE.U32.AND P1, PT, R2, 0x100, PT ;  /* 0x000001000200780c */ /* 0x000fe40003f26070 */
[----:B------:R-:W-:Y:S02]  /*07e0*/  FSEL R85, R90, RZ, !P6 ;  /* 0x000000ff5a557208 */ /* 0x000fe40007000000 */
[----:B------:R-:W-:Y:S01]  /*07f0*/  MOV R84, R129 ;  /* 0x0000008100547202 */ /* 0x000fe20000000f00 */
[----:B------:R-:W-:Y:S08]  /*0800*/  @!P4 BRA `(.L_x_6052) ;  /* 0x0000000000e4c947 */ /* 0x000ff00003800000 */
        /* <DEDUP_REMOVED lines=17> */
[----:B----4-:R-:W-:Y:S01]  /*0920*/  SHF.R.U64 R89, R8, 0x10, R9 ;  /* 0x0000001008597819 */ /* 0x010fe20000001209 */
[----:B------:R-:W-:Y:S01]  /*0930*/  HADD2.F32 R8, -RZ, R8.H0_H0 ;  /* 0x20000008ff087230 */ /* 0x000fe20000004100 */
[----:B------:R-:W-:Y:S01]  /*0940*/  SHF.R.U32.HI R90, RZ, 0x10, R7 ;  /* 0x00000010ff5a7819 */ /* 0x000fe20000011607 */
[----:B------:R-:W-:-:S02]  /*0950*/  HADD2.F32 R7, -RZ, R3.H0_H0 ;  /* 0x20000003ff077230 */ /* 0x000fc40000004100 */
[----:B0-----:R-:W-:Y:S02]  /*0960*/  HADD2.F32 R10, -RZ, R6.H0_H0 ;  /* 0x20000006ff0a7230 */ /* 0x001fe40000004100 */
[----:B------:R-:W-:Y:S01]  /*0970*/  FADD.FTZ R3, -R85, R8 ;  /* 0x0000000855037221 */ /* 0x000fe20000010100 */
[----:B------:R-:W-:Y:S02]  /*0980*/  HADD2.F32 R12, -RZ, R9.H0_H0 ;  /* 0x20000009ff0c7230 */ /* 0x000fe40000004100 */
[----:B------:R-:W-:Y:S01]  /*0990*/  HADD2.F32 R6, -RZ, R89.H0_H0 ;  /* 0x20000059ff067230 */ /* 0x000fe20000004100 */
[----:B------:R-:W-:Y:S01]  /*09a0*/  SHF.R.U32.HI R88, RZ, 0x10, R9 ;  /* 0x00000010ff587819 */ /* 0x000fe20000011609 */
[----:B------:R-:W-:Y:S01]  /*09b0*/  FMUL.FTZ R3, R3, UR11 ;  /* 0x0000000b03037c20 */ /* 0x000fe20008410000 */
[C---:B------:R-:W-:Y:S01]  /*09c0*/  FADD.FTZ R12, -R85.reuse, R12 ;  /* 0x0000000c550c7221 */ /* 0x040fe20000010100 */
[----:B-----5:R-:W-:Y:S01]  /*09d0*/  FMUL.FTZ R8, R64, R7 ;  /* 0x0000000740087220 */ /* 0x020fe20000410000 */
[----:B------:R-:W-:Y:S01]  /*09e0*/  FADD.FTZ R6, -R85, R6 ;  /* 0x0000000655067221 */ /* 0x000fe20000010100 */
[----:B------:R-:W-:-:S02]  /*09f0*/  HADD2.F32 R11, -RZ, R84.H0_H0 ;  /* 0x20000054ff0b7230 */ /* 0x000fc40000004100 */
[----:B------:R-:W-:Y:S01]  /*0a00*/  FADD.FTZ R40, R40, R7 ;  /* 0x0000000728287221 */ /* 0x000fe20000010000 */
[----:B------:R-:W-:Y:S02]  /*0a10*/  HADD2.F32 R84, -RZ, R88.H0_H0 ;  /* 0x20000058ff547230 */ /* 0x000fe40000004100 */
[----:B------:R-:W-:Y:S01]  /*0a20*/  FFMA.FTZ R60, R3, R7, R60 ;  /* 0x00000007033c7223 */ /* 0x000fe2000001003c */
[----:B------:R-:W-:Y:S01]  /*0a30*/  FMUL.FTZ R6, R6, UR11 ;  /* 0x0000000b06067c20 */ /* 0x000fe20008410000 */
[----:B------:R-:W-:Y:S01]  /*0a40*/  FMUL.FTZ R7, R12, UR11 ;  /* 0x0000000b0c077c20 */ /* 0x000fe20008410000 */
[----:B------:R-:W-:Y:S01]  /*0a50*/  FMUL.FTZ R9, R65, R10 ;  /* 0x0000000a41097220 */ /* 0x000fe20000410000 */
[----:B------:R-:W-:Y:S01]  /*0a60*/  FADD.FTZ R12, RZ, R8 ;  /* 0x00000008ff0c7221 */ /* 0x000fe20000010000 */
[----:B------:R-:W-:Y:S01]  /*0a70*/  FFMA.FTZ R87, R3, R8, RZ ;  /* 0x0000000803577223 */ /* 0x000fe200000100ff */
[----:B------:R-:W-:Y:S02]  /*0a80*/  HADD2.F32 R90, -RZ, R90.H0_H0 ;  /* 0x2000005aff5a7230 */ /* 0x000fe40000004100 */
        /* <DEDUP_REMOVED lines=17> */
.L_x_6052:
[----:B------:R-:W-:Y:S05]  /*0ba0*/  BSYNC.RECONVERGENT B0 ;  /* 0x0000000000007941 */ /* 0x000fea0003800200 */
.L_x_6051:
        /* <DEDUP_REMOVED lines=19> */
[----:B----4-:R-:W-:Y:S01]  /*0ce0*/  SHF.R.U64 R127, R14, 0x10, R15 ;  /* 0x000000100e7f7819 */ /* 0x010fe2000000120f */
[----:B------:R-:W-:Y:S02]  /*0cf0*/  HADD2.F32 R14, -RZ, R14.H0_H0 ;  /* 0x2000000eff0e7230 */ /* 0x000fe40000004100 */
[----:B0-----:R-:W-:-:S02]  /*0d00*/  HADD2.F32 R18, -RZ, R16.H0_H0 ;  /* 0x20000010ff127230 */ /* 0x001fc40000004100 */
[----:B------:R-:W-:Y:S01]  /*0d10*/  HADD2.F32 R16, -RZ, R127.H0_H0 ;  /* 0x2000007fff107230 */ /* 0x000fe20000004100 */
[----:B------:R-:W-:Y:S01]  /*0d20*/  MOV R90, R17 ;  /* 0x00000011005a7202 */ /* 0x000fe20000000f00 */
[----:B------:R-:W-:Y:S01]  /*0d30*/  HADD2.F32 R22, -RZ, R15.H0_H0 ;  /* 0x2000000fff167230 */ /* 0x000fe20000004100 */
[----:B------:R-:W-:Y:S01]  /*0d40*/  SHF.R.U32.HI R91, RZ, 0x10, R17 ;  /* 0x00000010ff5b7819 */ /* 0x000fe20000011611 */
[C---:B------:R-:W-:Y:S01]  /*0d50*/  FADD.FTZ R14, -R85.reuse, R14 ;  /* 0x0000000e550e7221 */ /* 0x040fe20000010100 */
[----:B------:R-:W-:Y:S02]  /*0d60*/  HADD2.F32 R17, -RZ, R20.H0_H0 ;  /* 0x20000014ff117230 */ /* 0x000fe40000004100 */
[C---:B------:R-:W-:Y:S01]  /*0d70*/  FADD.FTZ R16, -R85.reuse, R16 ;  /* 0x0000001055107221 */ /* 0x040fe20000010100 */
[----:B------:R-:W-:Y:S01]  /*0d80*/  SHF.R.U32.HI R126, RZ, 0x10, R15 ;  /* 0x00000010ff7e7819 */ /* 0x000fe2000001160f */
[----:B------:R-:W-:Y:S01]  /*0d90*/  FMUL.FTZ R15, R14, UR11 ;  /* 0x0000000b0e0f7c20 */ /* 0x000fe20008410000 */
[----:B------:R-:W-:Y:S01]  /*0da0*/  FADD.FTZ R22, -R85, R22 ;  /* 0x0000001655167221 */ /* 0x000fe20000010100 */
[----:B------:R-:W-:Y:S01]  /*0db0*/  FMUL.FTZ R14, R16, UR11 ;  /* 0x0000000b100e7c20 */ /* 0x000fe20008410000 */
[-C--:B-----5:R-:W-:Y:S01]  /*0dc0*/  FMUL.FTZ R16, R80, R17.reuse ;  /* 0x0000001150107220 */ /* 0x0a0fe20000410000 */
[----:B------:R-:W-:Y:S01]  /*0dd0*/  FADD.FTZ R36, R36, R17 ;  /* 0x0000001124247221 */ /* 0x000fe20000010000 */
[----:B------:R-:W-:Y:S01]  /*0de0*/  FFMA.FTZ R56, R15, R17, R56 ;  /* 0x000000110f387223 */ /* 0x000fe20000010038 */
[----:B------:R-:W-:-:S02]  /*0df0*/  HADD2.F32 R89, -RZ, R90.H0_H0 ;  /* 0x2000005aff597230 */ /* 0x000fc40000004100 */
[----:B------:R-:W-:Y:S01]  /*0e00*/  FMUL.FTZ R17, R22, UR11 ;  /* 0x0000000b16117c20 */ /* 0x000fe20008410000 */
[----:B------:R-:W-:Y:S02]  /*0e10*/  HADD2.F32 R20, -RZ, R126.H0_H0 ;  /* 0x2000007eff147230 */ /* 0x000fe40000004100 */
[----:B------:R-:W-:Y:S01]  /*0e20*/  FADD.FTZ R22, R87, R16 ;  /* 0x0000001057167221 */ /* 0x000fe20000010000 */
[----:B------:R-:W-:Y:S01]  /*0e30*/  FMUL.FTZ R19, R81, R18 ;  /* 0x0000001251137220 */ /* 0x000fe20000410000 */
[----:B------:R-:W-:Y:S01]  /*0e40*/  FFMA.FTZ R87, R15, R16, R86 ;  /* 0x000000100f577223 */ /* 0x000fe20000010056 */
[----:B------:R-:W-:Y:S01]  /*0e50*/  FADD.FTZ R37, R37, R18 ;  /* 0x0000001225257221 */ /* 0x000fe20000010000 */
[----:B------:R-:W-:Y:S01]  /*0e60*/  FFMA.FTZ R57, R14, R18, R57 ;  /* 0x000000120e397223 */ /* 0x000fe20000010039 */
[----:B------:R-:W-:Y:S02]  /*0e70*/  HADD2.F32 R90, -RZ, R91.H0_H0 ;  /* 0x2000005bff5a7230 */ /* 0x000fe40000004100 */
        /* <DEDUP_REMOVED lines=14> */
.L_x_6054:
[----:B------:R-:W-:Y:S05]  /*0f60*/  BSYNC.RECONVERGENT B0 ;  /* 0x0000000000007941 */ /* 0x000fea0003800200 */
.L_x_6053:
        /* <DEDUP_REMOVED lines=21> */
[----:B---3--:R-:W-:Y:S01]  /*10c0*/  SHF.R.U64 R91, R88, 0x10, R89 ;  /* 0x00000010585b7819 */ /* 0x008fe20000001259 */
[----:B------:R-:W-:-:S04]  /*10d0*/  HADD2.F32 R126, -RZ, R88.H0_H0 ;  /* 0x20000058ff7e7230 */ /* 0x000fc80000004100 */
[----:B0-----:R-:W-:Y:S01]  /*10e0*/  HADD2.F32 R92, -RZ, R91.H0_H0 ;  /* 0x2000005bff5c7230 */ /* 0x001fe20000004100 */
[----:B------:R-:W-:Y:S01]  /*10f0*/  SHF.R.U32.HI R98, RZ, 0x10, R89 ;  /* 0x00000010ff627819 */ /* 0x000fe20000011659 */
[----:B------:R-:W-:Y:S02]  /*1100*/  HADD2.F32 R130, -RZ, R89.H0_H0 ;  /* 0x20000059ff827230 */ /* 0x000fe40000004100 */
[----:B------:R-:W-:Y:S02]  /*1110*/  HADD2.F32 R89, -RZ, R23.H0_H0 ;  /* 0x20000017ff597230 */ /* 0x000fe40000004100 */
[C---:B------:R-:W-:Y:S01]  /*1120*/  FADD.FTZ R92, -R85.reuse, R92 ;  /* 0x0000005c555c7221 */ /* 0x040fe20000010100 */
[----:B------:R-:W-:Y:S01]  /*1130*/  FADD.FTZ R23, -R85, R126 ;  /* 0x0000007e55177221 */ /* 0x000fe20000010100 */
[----:B------:R-:W-:Y:S02]  /*1140*/  HADD2.F32 R88, -RZ, R97.H0_H0 ;  /* 0x20000061ff587230 */ /* 0x000fe40000004100 */
[----:B------:R-:W-:Y:S01]  /*1150*/  FMUL.FTZ R92, R92, UR11 ;  /* 0x0000000b5c5c7c20 */ /* 0x000fe20008410000 */
[----:B-1---5:R-:W-:Y:S01]  /*1160*/  FMUL.FTZ R94, R76, R89 ;  /* 0x000000594c5e7220 */ /* 0x022fe20000410000 */
[----:B------:R-:W-:Y:S01]  /*1170*/  FMUL.FTZ R23, R23, UR11 ;  /* 0x0000000b17177c20 */ /* 0x000fe20008410000 */
[----:B------:R-:W-:Y:S01]  /*1180*/  FADD.FTZ R33, R33, R88 ;  /* 0x0000005821217221 */ /* 0x000fe20000010000 */
[-C--:B------:R-:W-:Y:S01]  /*1190*/  FFMA.FTZ R53, R92, R88.reuse, R53 ;  /* 0x000000585c357223 */ /* 0x080fe20000010035 */
[----:B------:R-:W-:Y:S01]  /*11a0*/  FMUL.FTZ R95, R77, R88 ;  /* 0x000000584d5f7220 */ /* 0x000fe20000410000 */
[----:B------:R-:W-:-:S02]  /*11b0*/  HADD2.F32 R91, -RZ, R96.H0_H0 ;  /* 0x20000060ff5b7230 */ /* 0x000fc40000004100 */
[----:B------:R-:W-:Y:S01]  /*11c0*/  FADD.FTZ R88, R87, R94 ;  /* 0x0000005e57587221 */ /* 0x000fe20000010000 */
[----:B------:R-:W-:Y:S02]  /*11d0*/  HADD2.F32 R98, -RZ, R98.H0_H0 ;  /* 0x20000062ff627230 */ /* 0x000fe40000004100 */
[----:B------:R-:W-:Y:S01]  /*11e0*/  FADD.FTZ R93, -R85, R130 ;  /* 0x00000082555d7221 */ /* 0x000fe20000010100 */
[C---:B------:R-:W-:Y:S01]  /*11f0*/  FFMA.FTZ R87, R23.reuse, R94, R86 ;  /* 0x0000005e17577223 */ /* 0x040fe20000010056 */
[----:B------:R-:W-:Y:S02]  /*1200*/  HADD2.F32 R90, -RZ, R90.H0_H0 ;  /* 0x2000005aff5a7230 */ /* 0x000fe40000004100 */
        /* <DEDUP_REMOVED lines=17> */
.L_x_6056:
[----:B------:R-:W-:Y:S05]  /*1320*/  BSYNC.RECONVERGENT B0 ;  /* 0x0000000000007941 */ /* 0x000fea0003800200 */
.L_x_6055:
        /* <DEDUP_REMOVED lines=33> */
[----:B------:R-:W-:-:S02]  /*1540*/  HADD2.F32 R91, -RZ, R105.H0_H0 ;  /* 0x20000069ff5b7230 */ /* 0x000fc40000004100 */
[----:B------:R-:W-:Y:S01]  /*1550*/  FADD.FTZ R29, R29, R88 ;  /* 0x000000581d1d7221 */ /* 0x000fe20000010000 */
[-C--:B------:R-:W-:Y:S01]  /*1560*/  FFMA.FTZ R49, R100, R88.reuse, R49 ;  /* 0x0000005864317223 */ /* 0x080fe20000010031 */
[----:B------:R-:W-:Y:S01]  /*1570*/  FMUL.FTZ R105, R73, R88 ;  /* 0x0000005849697220 */ /* 0x000fe20000410000 */
[----:B------:R-:W-:Y:S01]  /*1580*/  FADD.FTZ R103, -R85, R130 ;  /* 0x0000008255677221 */ /* 0x000fe20000010100 */
[----:B------:R-:W-:Y:S02]  /*1590*/  HADD2.F32 R108, -RZ, R108.H0_H0 ;  /* 0x2000006cff6c7230 */ /* 0x000fe40000004100 */
[----:B------:R-:W-:Y:S01]  /*15a0*/  FADD.FTZ R88, R87, R102 ;  /* 0x0000006657587221 */ /* 0x000fe20000010000 */
        /* <DEDUP_REMOVED lines=19> */
.L_x_6058:
[----:B------:R-:W-:Y:S05]  /*16e0*/  BSYNC.RECONVERGENT B0 ;  /* 0x0000000000007941 */ /* 0x000fea0003800200 */
.L_x_6057:
        /* <DEDUP_REMOVED lines=16> */
[--C-:B---3--:R-:W-:Y:S02]  /*17f0*/  SHF.R.U64 R125, R90, 0x10, R91.reuse ;  /* 0x000000105a7d7819 */ /* 0x108fe4000000125b */
[----:B------:R-:W-:Y:S01]  /*1800*/  SHF.R.U32.HI R126, RZ, 0x10, R91 ;  /* 0x00000010ff7e7819 */ /* 0x000fe2000001165b */
[----:B------:R-:W-:Y:S02]  /*1810*/  HADD2.F32 R90, -RZ, R90.H0_H0 ;  /* 0x2000005aff5a7230 */ /* 0x000fe40000004100 */
[----:B------:R-:W-:Y:S02]  /*1820*/  HADD2.F32 R124, -RZ, R91.H0_H0 ;  /* 0x2000005bff7c7230 */ /* 0x000fe40000004100 */
[----:B------:R-:W-:Y:S01]  /*1830*/  HADD2.F32 R126, -RZ, R126.H0_H0 ;  /* 0x2000007eff7e7230 */ /* 0x000fe20000004100 */
[----:B----4-:R-:W-:Y:S02]  /*1840*/  MOV R84, R88 ;  /* 0x0000005800547202 */ /* 0x010fe40000000f00 */
[----:B------:R-:W-:Y:S01]  /*1850*/  SHF.R.U64 R109, R88, 0x10, R89 ;  /* 0x00000010586d7819 */ /* 0x000fe20000001259 */
[----:B------:R-:W-:-:S02]  /*1860*/  HADD2.F32 R88, -RZ, R125.H0_H0 ;  /* 0x2000007dff587230 */ /* 0x000fc40000004100 */
[C---:B------:R-:W-:Y:S01]  /*1870*/  FADD.FTZ R90, -R85.reuse, R90 ;  /* 0x0000005a555a7221 */ /* 0x040fe20000010100 */
[C---:B0-----:R-:W-:Y:S01]  /*1880*/  FADD.FTZ R113, -R85.reuse, R124 ;  /* 0x0000007c55717221 */ /* 0x041fe20000010100 */
[C---:B------:R-:W-:Y:S01]  /*1890*/  FADD.FTZ R126, -R85.reuse, R126 ;  /* 0x0000007e557e7221 */ /* 0x040fe20000010100 */
[----:B------:R-:W-:Y:S01]  /*18a0*/  FADD.FTZ R88, -R85, R88 ;  /* 0x0000005855587221 */ /* 0x000fe20000010100 */
[----:B------:R-:W-:Y:S01]  /*18b0*/  HADD2.F32 R85, -RZ, R84.H0_H0 ;  /* 0x20000054ff557230 */ /* 0x000fe20000004100 */
[----:B------:R-:W-:Y:S01]  /*18c0*/  MOV R91, R89 ;  /* 0x00000059005b7202 */ /* 0x000fe20000000f00 */
[----:B------:R-:W-:Y:S02]  /*18d0*/  HADD2.F32 R84, -RZ, R109.H0_H0 ;  /* 0x2000006dff547230 */ /* 0x000fe40000004100 */
[----:B------:R-:W-:Y:S01]  /*18e0*/  FMUL.FTZ R110, R88, UR11 ;  /* 0x0000000b586e7c20 */ /* 0x000fe20008410000 */
[----:B------:R-:W-:Y:S01]  /*18f0*/  FMUL.FTZ R109, R90, UR11 ;  /* 0x0000000b5a6d7c20 */ /* 0x000fe20008410000 */
[----:B-----5:R-:W-:Y:S01]  /*1900*/  FMUL.FTZ R112, R68, R85 ;  /* 0x0000005544707220 */ /* 0x020fe20000410000 */
[----:B------:R-:W-:Y:S01]  /*1910*/  SHF.R.U32.HI R89, RZ, 0x10, R89 ;  /* 0x00000010ff597819 */ /* 0x000fe20000011659 */
[----:B------:R-:W-:-:S02]  /*1920*/  HADD2.F32 R91, -RZ, R91.H0_H0 ;  /* 0x2000005bff5b7230 */ /* 0x000fc40000004100 */
[----:B------:R-:W-:Y:S01]  /*1930*/  FADD.FTZ R25, R25, R84 ;  /* 0x0000005419197221 */ /* 0x000fe20000010000 */
[-C--:B------:R-:W-:Y:S01]  /*1940*/  FFMA.FTZ R45, R110, R84.reuse, R45 ;  /* 0x000000546e2d7223 */ /* 0x080fe2000001002d */
[----:B------:R-:W-:Y:S01]  /*1950*/  FMUL.FTZ R111, R69, R84 ;  /* 0x00000054456f7220 */ /* 0x000fe20000410000 */
[----:B------:R-:W-:Y:S01]  /*1960*/  FADD.FTZ R24, R24, R85 ;  /* 0x0000005518187221 */ /* 0x000fe20000010000 */
[----:B------:R-:W-:Y:S01]  /*1970*/  FFMA.FTZ R44, R109, R85, R44 ;  /* 0x000000556d2c7223 */ /* 0x000fe2000001002c */
[----:B------:R-:W-:Y:S01]  /*1980*/  FADD.FTZ R84, R87, R112 ;  /* 0x0000007057547221 */ /* 0x000fe20000010000 */
[----:B------:R-:W-:Y:S01]  /*1990*/  FFMA.FTZ R85, R109, R112, R86 ;  /* 0x000000706d557223 */ /* 0x000fe20000010056 */
[----:B------:R-:W-:Y:S02]  /*19a0*/  HADD2.F32 R90, -RZ, R89.H0_H0 ;  /* 0x20000059ff5a7230 */ /* 0x000fe40000004100 */
        /* <DEDUP_REMOVED lines=14> */
.L_x_6060:
[----:B------:R-:W-:Y:S05]  /*1a90*/  BSYNC.RECONVERGENT B0 ;  /* 0x0000000000007941 */ /* 0x000fea0003800200 */
.L_x_6059:
        /* <DEDUP_REMOVED lines=87> */
[----:B------:R0:W-:Y:S01]  /*2010*/  F2F.F16.F32 R91, R86 ;  /* 0x00000056005b7304 */ /* 0x0001e20000200800 */
[----:B------:R-:W-:Y:S02]  /*2020*/  LOP3.LUT P0, RZ, R5, 0xff, RZ, 0xc0, !PT ;  /* 0x000000ff05ff7812 */ /* 0x000fe4000780c0ff */
[----:B------:R-:W-:Y:S01]  /*2030*/  FMUL.FTZ R85, R85, UR11 ;  /* 0x0000000b55557c20 */ /* 0x000fe20008410000 */
[----:B------:R-:W-:-:S03]  /*2040*/  FSEL R90, R84, RZ, P6 ;  /* 0x000000ff545a7208 */ /* 0x000fc60003000000 */
[----:B------:R-:W-:Y:S01]  /*2050*/  FMUL.FTZ R85, R85, UR9 ;  /* 0x0000000955557c20 */ /* 0x000fe20008410000 */
[----:B------:R-:W1:Y:S03]  /*2060*/  F2F.F16.F32 R87, R90 ;  /* 0x0000005a00577304 */ /* 0x000e660000200800 */
[----:B0-----:R-:W-:Y:S02]  /*2070*/  FMUL.FTZ R86, R85, UR24 ;  /* 0x0000001855567c20 */ /* 0x001fe40008410000 */
[----:B------:R-:W0:Y:S03]  /*2080*/  LDC.64 R84, c[0x0][0x468] ;  /* 0x00011a00ff547b82 */ /* 0x000e260000000a00 */
[----:B------:R-:W2:Y:S01]  /*2090*/  F2F.F16.F32 R130, R127 ;  /* 0x0000007f00827304 */ /* 0x000ea20000200800 */
[----:B------:R-:W-:Y:S01]  /*20a0*/  FSEL R88, R86, RZ, P0 ;  /* 0x000000ff56587208 */ /* 0x000fe20000000000 */
[----:B-1----:R-:W-:-:S06]  /*20b0*/  IMAD.WIDE.U32 R86, R87, 0x10000, RZ ;  /* 0x0001000057567825 */ /* 0x002fcc00078e00ff */
[----:B------:R-:W1:Y:S01]  /*20c0*/  F2F.F16.F32 R89, R88 ;  /* 0x0000005800597304 */ /* 0x000e620000200800 */
[----:B--2---:R-:W-:-:S04]  /*20d0*/  PRMT R91, R91, 0x5410, R130 ;  /* 0x000054105b5b7816 */ /* 0x004fc80000000082 */
[----:B------:R-:W-:Y:S01]  /*20e0*/  LOP3.LUT R87, R91, R87, RZ, 0xfc, !PT ;  /* 0x000000575b577212 */ /* 0x000fe200078efcff */
[C---:B0-----:R-:W-:Y:S01]  /*20f0*/  IMAD.WIDE.U32 R84, R129.reuse, 0x8, R84 ;  /* 0x0000000881547825 */ /* 0x041fe200078e0054 */
[----:B------:R-:W-:Y:S02]  /*2100*/  IADD3 R129, PT, PT, R129, 0x80, RZ ;  /* 0x0000008081817810 */ /* 0x000fe40007ffe0ff */
[----:B-1----:R-:W-:-:S05]  /*2110*/  LOP3.LUT R86, R86, R89, RZ, 0xfc, !PT ;  /* 0x0000005956567212 */ /* 0x002fca00078efcff */
[----:B------:R0:W-:Y:S02]  /*2120*/  STG.E.64 desc[UR16][R84.64], R86 ;  /* 0x0000005654007986 */ /* 0x0001e4000c101b10 */
.L_x_6065:
[----:B------:R-:W-:Y:S05]  /*2130*/  BSYNC.RECONVERGENT B1 ;  /* 0x0000000000017941 */ /* 0x000fea0003800200 */
.L_x_6064:
        /* <DEDUP_REMOVED lines=24> */
[----:B------:R0:W-:Y:S01]  /*22c0*/  F2F.F16.F32 R91, R86 ;  /* 0x00000056005b7304 */ /* 0x0001e20000200800 */
[----:B------:R-:W-:-:S02]  /*22d0*/  LOP3.LUT P0, RZ, R13, 0xff, RZ, 0xc0, !PT ;  /* 0x000000ff0dff7812 */ /* 0x000fc4000780c0ff */
        /* <DEDUP_REMOVED lines=16> */
.L_x_6067:
[----:B------:R-:W-:Y:S05]  /*23e0*/  BSYNC.RECONVERGENT B1 ;  /* 0x0000000000017941 */ /* 0x000fea0003800200 */
.L_x_6066:
        /* <DEDUP_REMOVED lines=42> */
.L_x_6069:
[----:B------:R-:W-:Y:S05]  /*2690*/  BSYNC.RECONVERGENT B1 ;  /* 0x0000000000017941 */ /* 0x000fea0003800200 */
.L_x_6068:
        /* <DEDUP_REMOVED lines=42> */
.L_x_6071:
[----:B------:R-:W-:Y:S05]  /*2940*/  BSYNC.RECONVERGENT B1 ;  /* 0x0000000000017941 */ /* 0x000fea0003800200 */
.L_x_6070:
        /* <DEDUP_REMOVED lines=22> */
[----:B------:R-:W-:Y:S01]  /*2ab0*/  F2F.F16.F32 R126, R87 ;  /* 0x00000057007e7304 */ /* 0x000fe20000200800 */
[----:B------:R-:W-:Y:S01]  /*2ac0*/  FMUL.FTZ R84, R84, UR24 ;  /* 0x0000001854547c20 */ /* 0x000fe20008410000 */
[----:B------:R-:W-:Y:S01]  /*2ad0*/  FMUL.FTZ R85, R85, UR9 ;  /* 0x0000000955557c20 */ /* 0x000fe20008410000 */
[----:B------:R-:W-:-:S02]  /*2ae0*/  FSEL R91, R86, RZ, P0 ;  /* 0x000000ff565b7208 */ /* 0x000fc40000000000 */
[----:B------:R-:W-:Y:S01]  /*2af0*/  LOP3.LUT P0, RZ, R107, 0xff, RZ, 0xc0, !PT ;  /* 0x000000ff6bff7812 */ /* 0x000fe2000780c0ff */
[----:B------:R-:W-:Y:S01]  /*2b00*/  FMUL.FTZ R86, R85, UR24 ;  /* 0x0000001855567c20 */ /* 0x000fe20008410000 */
[----:B------:R-:W-:Y:S02]  /*2b10*/  FSEL R90, R84, RZ, P6 ;  /* 0x000000ff545a7208 */ /* 0x000fe40003000000 */
[----:B------:R-:W0:Y:S01]  /*2b20*/  LDC.64 R84, c[0x0][0x468] ;  /* 0x00011a00ff547b82 */ /* 0x000e220000000a00 */
[----:B------:R-:W1:Y:S01]  /*2b30*/  F2F.F16.F32 R91, R91 ;  /* 0x0000005b005b7304 */ /* 0x000e620000200800 */
[----:B------:R-:W-:-:S07]  /*2b40*/  FSEL R88, R86, RZ, P0 ;  /* 0x000000ff56587208 */ /* 0x000fce0000000000 */
[----:B------:R-:W2:Y:S01]  /*2b50*/  F2F.F16.F32 R87, R90 ;  /* 0x0000005a00577304 */ /* 0x000ea20000200800 */
[----:B-1----:R-:W-:-:S07]  /*2b60*/  PRMT R127, R91, 0x5410, R126 ;  /* 0x000054105b7f7816 */ /* 0x002fce000000007e */
[----:B------:R-:W1:Y:S01]  /*2b70*/  F2F.F16.F32 R89, R88 ;  /* 0x0000005800597304 */ /* 0x000e620000200800 */
[----:B--2---:R-:W-:-:S04]  /*2b80*/  IMAD.WIDE.U32 R86, R87, 0x10000, RZ ;  /* 0x0001000057567825 */ /* 0x004fc800078e00ff */
[----:B0-----:R-:W-:Y:S01]  /*2b90*/  IMAD.WIDE.U32 R84, R129, 0x8, R84 ;  /* 0x0000000881547825 */ /* 0x001fe200078e0054 */
[----:B------:R-:W-:Y:S02]  /*2ba0*/  LOP3.LUT R87, R127, R87, RZ, 0xfc, !PT ;  /* 0x000000577f577212 */ /* 0x000fe400078efcff */
[----:B-1----:R-:W-:-:S05]  /*2bb0*/  LOP3.LUT R86, R86, R89, RZ, 0xfc, !PT ;  /* 0x0000005956567212 */ /* 0x002fca00078efcff */
[----:B------:R4:W-:Y:S01]  /*2bc0*/  STG.E.64 desc[UR16][R84.64], R86 ;  /* 0x0000005654007986 */ /* 0x0009e2000c101b10 */
[----:B------:R-:W-:Y:S05]  /*2bd0*/  BRA `(.L_x_6072) ;  /* 0x0000003400047947 */ /* 0x000fea0003800000 */
.L_x_6063:
        /* <DEDUP_REMOVED lines=16> */
[----:B------:R0:W-:Y:S01]  /*2ce0*/  F2F.F16.F32 R84, R89 ;  /* 0x0000005900547304 */ /* 0x0001e20000200800 */
[----:B------:R-:W-:-:S02]  /*2cf0*/  FADD.FTZ R86, R8, -R85 ;  /* 0x8000005508567221 */ /* 0x000fc40000010000 */
[----:B------:R-:W-:Y:S02]  /*2d00*/  FMUL.FTZ R90, R90, UR24 ;  /* 0x000000185a5a7c20 */ /* 0x000fe40008410000 */
[----:B------:R-:W-:-:S03]  /*2d10*/  FMUL.FTZ R86, R86, UR11 ;  /* 0x0000000b56567c20 */ /* 0x000fc60008410000 */
[----:B------:R-:W-:Y:S01]  /*2d20*/  FSEL R130, R90, RZ, P0 ;  /* 0x000000ff5a827208 */ /* 0x000fe20000000000 */
[----:B0-----:R-:W-:Y:S01]  /*2d30*/  FMUL.FTZ R89, R91, UR9 ;  /* 0x000000095b597c20 */ /* 0x001fe20008410000 */
[----:B------:R0:W-:Y:S01]  /*2d40*/  F2F.F16.F32 R127, R86 ;  /* 0x00000056007f7304 */ /* 0x0001e20000200800 */
[----:B------:R-:W-:Y:S02]  /*2d50*/  ISETP.GE.U32.AND P0, PT, R5, 0x1000000, PT ;  /* 0x010000000500780c */ /* 0x000fe40003f06070 */
[----:B------:R-:W-:Y:S01]  /*2d60*/  FMUL.FTZ R90, R89, UR24 ;  /* 0x00000018595a7c20 */ /* 0x000fe20008410000 */
[----:B------:R-:W-:-:S04]  /*2d70*/  FMUL.FTZ R89, R87, UR9 ;  /* 0x0000000957597c20 */ /* 0x000fc80008410000 */
[----:B------:R-:W-:Y:S01]  /*2d80*/  FMUL.FTZ R89, R89, UR24 ;  /* 0x0000001859597c20 */ /* 0x000fe20008410000 */
[----:B0-----:R-:W-:Y:S01]  /*2d90*/  FMUL.FTZ R86, R86, UR9 ;  /* 0x0000000956567c20 */ /* 0x001fe20008410000 */
[----:B------:R0:W-:Y:S01]  /*2da0*/  F2F.F16.F32 R85, R91 ;  /* 0x0000005b00557304 */ /* 0x0001e20000200800 */
[----:B------:R-:W-:Y:S02]  /*2db0*/  FSEL R131, R90, RZ, P0 ;  /* 0x000000ff5a837208 */ /* 0x000fe40000000000 */
[----:B------:R-:W-:Y:S01]  /*2dc0*/  FSEL R132, R89, RZ, P6 ;  /* 0x000000ff59847208 */ /* 0x000fe20003000000 */
[----:B------:R-:W-:Y:S01]  /*2dd0*/  FMUL.FTZ R89, R86, UR24 ;  /* 0x0000001856597c20 */ /* 0x000fe20008410000 */
[----:B------:R-:W-:-:S03]  /*2de0*/  LOP3.LUT P0, RZ, R5, 0xff, RZ, 0xc0, !PT ;  /* 0x000000ff05ff7812 */ /* 0x000fc6000780c0ff */
[----:B------:R1:W2:Y:S01]  /*2df0*/  F2F.F16.F32 R88, R87 ;  /* 0x0000005700587304 */ /* 0x0002a20000200800 */
[----:B0-----:R-:W0:Y:S07]  /*2e00*/  LDC.64 R90, c[0x0][0x478] ;  /* 0x00011e00ff5a7b82 */ /* 0x001e2e0000000a00 */
[----:B------:R3:W-:Y:S01]  /*2e10*/  F2F.F16.F32 R134, R130 ;  /* 0x0000008200867304 */ /* 0x0007e20000200800 */
[----:B-1----:R-:W1:Y:S07]  /*2e20*/  LDC.64 R86, c[0x0][0x468] ;  /* 0x00011a00ff567b82 */ /* 0x002e6e0000000a00 */
[----:B------:R-:W4:Y:S01]  /*2e30*/  F2F.F16.F32 R132, R132 ;  /* 0x0000008400847304 */ /* 0x000f220000200800 */
[----:B---3--:R-:W-:Y:S01]  /*2e40*/  FSEL R130, R89, RZ, P0 ;  /* 0x000000ff59827208 */ /* 0x008fe20000000000 */
[----:B--2---:R-:W-:-:S03]  /*2e50*/  IMAD.WIDE.U32 R88, R88, 0x10000, RZ ;  /* 0x0001000058587825 */ /* 0x004fc600078e00ff */
[----:B------:R-:W-:-:S03]  /*2e60*/  LOP3.LUT R88, R88, R127, RZ, 0xfc, !PT ;  /* 0x0000007f58587212 */ /* 0x000fc600078efcff */
[----:B------:R2:W3:Y:S01]  /*2e70*/  F2F.F16.F32 R135, R131 ;  /* 0x0000008300877304 */ /* 0x0004e20000200800 */
[----:B0-----:R-:W-:-:S07]  /*2e80*/  IMAD.WIDE.U32 R90, R129, 0x8, R90 ;  /* 0x00000008815a7825 */ /* 0x001fce00078e005a */
[----:B------:R-:W0:Y:S01]  /*2e90*/  F2F.F16.F32 R133, R130 ;  /* 0x0000008200857304 */ /* 0x000e220000200800 */
        /* <DEDUP_REMOVED lines=10> */
.L_x_6074:
[----:B------:R-:W-:Y:S05]  /*2f40*/  BSYNC.RECONVERGENT B1 ;  /* 0x0000000000017941 */ /* 0x000fea0003800200 */
.L_x_6073:
        /* <DEDUP_REMOVED lines=29> */
[----:B------:R-:W-:Y:S02]  /*3120*/  FSEL R132, R87, RZ, P6 ;  /* 0x000000ff57847208 */ /* 0x000fe40003000000 */
[----:B------:R-:W-:-:S03]  /*3130*/  LOP3.LUT P0, RZ, R13, 0xff, RZ, 0xc0, !PT ;  /* 0x000000ff0dff7812 */ /* 0x000fc6000780c0ff */
[----:B------:R1:W2:Y:S01]  /*3140*/  F2F.F16.F32 R90, R88 ;  /* 0x00000058005a7304 */ /* 0x0002a20000200800 */
[----:B0-----:R-:W-:Y:S02]  /*3150*/  FMUL.FTZ R91, R86, UR24 ;  /* 0x00000018565b7c20 */ /* 0x001fe40008410000 */
[----:B------:R-:W0:Y:S05]  /*3160*/  LDC.64 R86, c[0x0][0x468] ;  /* 0x00011a00ff567b82 */ /* 0x000e2a0000000a00 */
[----:B------:R3:W-:Y:S03]  /*3170*/  F2F.F16.F32 R134, R130 ;  /* 0x0000008200867304 */ /* 0x0007e60000200800 */
[----:B-1----:R-:W1:Y:S05]  /*3180*/  LDC.64 R88, c[0x0][0x478] ;  /* 0x00011e00ff587b82 */ /* 0x002e6a0000000a00 */
        /* <DEDUP_REMOVED lines=17> */
.L_x_6076:
[----:B------:R-:W-:Y:S05]  /*32a0*/  BSYNC.RECONVERGENT B1 ;  /* 0x0000000000017941 */ /* 0x000fea0003800200 */
.L_x_6075:
        /* <DEDUP_REMOVED lines=53> */
.L_x_6078:
[----:B------:R-:W-:Y:S05]  /*3600*/  BSYNC.RECONVERGENT B1 ;  /* 0x0000000000017941 */ /* 0x000fea0003800200 */
.L_x_6077:
        /* <DEDUP_REMOVED lines=53> */
.L_x_6080:
[----:B------:R-:W-:Y:S05]  /*3960*/  BSYNC.RECONVERGENT B1 ;  /* 0x0000000000017941 */ /* 0x000fea0003800200 */
.L_x_6079:
        /* <DEDUP_REMOVED lines=12> */
[----:B------:R0:W-:Y:S01]  /*3a30*/  F2F.F16.F32 R84, R87 ;  /* 0x0000005700547304 */ /* 0x0001e20000200800 */
[----:B------:R-:W-:Y:S01]  /*3a40*/  FADD.FTZ R126, R111, -R126 ;  /* 0x8000007e6f7e7221 */ /* 0x000fe20000010000 */
[----:B------:R-:W-:Y:S01]  /*3a50*/  FADD.FTZ R86, R112, -R85 ;  /* 0x8000005570567221 */ /* 0x000fe20000010000 */
[----:B------:R-:W-:-:S02]  /*3a60*/  FMUL.FTZ R90, R89, UR9 ;  /* 0x00000009595a7c20 */ /* 0x000fc40008410000 */
[----:B------:R-:W-:Y:S01]  /*3a70*/  FMUL.FTZ R126, R126, UR11 ;  /* 0x0000000b7e7e7c20 */ /* 0x000fe20008410000 */
[----:B------:R-:W-:Y:S01]  /*3a80*/  FMUL.FTZ R86, R86, UR11 ;  /* 0x0000000b56567c20 */ /* 0x000fe20008410000 */
[----:B------:R-:W-:Y:S01]  /*3a90*/  FMUL.FTZ R90, R90, UR24 ;  /* 0x000000185a5a7c20 */ /* 0x000fe20008410000 */
[----:B------:R-:W-:Y:S01]  /*3aa0*/  F2F.F16.F32 R85, R89 ;  /* 0x0000005900557304 */ /* 0x000fe20000200800 */
[----:B0-----:R-:W-:-:S05]  /*3ab0*/  FMUL.FTZ R87, R88, UR24 ;  /* 0x0000001858577c20 */ /* 0x001fca0008410000 */
[----:B------:R-:W-:Y:S01]  /*3ac0*/  FSEL R131, R87, RZ, P0 ;  /* 0x000000ff57837208 */ /* 0x000fe20000000000 */
[----:B------:R-:W-:Y:S01]  /*3ad0*/  FMUL.FTZ R87, R126, UR9 ;  /* 0x000000097e577c20 */ /* 0x000fe20008410000 */
[----:B------:R0:W-:Y:S01]  /*3ae0*/  F2F.F16.F32 R127, R86 ;  /* 0x00000056007f7304 */ /* 0x0001e20000200800 */
[----:B------:R-:W-:Y:S02]  /*3af0*/  ISETP.GE.U32.AND P0, PT, R107, 0x1000000, PT ;  /* 0x010000006b00780c */ /* 0x000fe40003f06070 */
[----:B------:R-:W-:Y:S02]  /*3b00*/  FMUL.FTZ R87, R87, UR24 ;  /* 0x0000001857577c20 */ /* 0x000fe40008410000 */
[----:B------:R-:W-:Y:S02]  /*3b10*/  FSEL R134, R90, RZ, P0 ;  /* 0x000000ff5a867208 */ /* 0x000fe40000000000 */
[----:B------:R-:W1:Y:S01]  /*3b20*/  LDC.64 R90, c[0x0][0x478] ;  /* 0x00011e00ff5a7b82 */ /* 0x000e620000000a00 */
[----:B------:R-:W-:Y:S01]  /*3b30*/  FSEL R130, R87, RZ, P6 ;  /* 0x000000ff57827208 */ /* 0x000fe20003000000 */
[----:B0-----:R-:W-:Y:S01]  /*3b40*/  FMUL.FTZ R86, R86, UR9 ;  /* 0x0000000956567c20 */ /* 0x001fe20008410000 */
[----:B------:R-:W-:Y:S01]  /*3b50*/  LOP3.LUT P0, RZ, R107, 0xff, RZ, 0xc0, !PT ;  /* 0x000000ff6bff7812 */ /* 0x000fe2000780c0ff */
[----:B------:R0:W2:Y:S02]  /*3b60*/  F2F.F16.F32 R88, R126 ;  /* 0x0000007e00587304 */ /* 0x0000a40000200800 */
[----:B------:R-:W-:-:S02]  /*3b70*/  FMUL.FTZ R89, R86, UR24 ;  /* 0x0000001856597c20 */ /* 0x000fc40008410000 */
[----:B------:R-:W3:Y:S04]  /*3b80*/  LDC.64 R86, c[0x0][0x468] ;  /* 0x00011a00ff567b82 */ /* 0x000ee80000000a00 */
[----:B------:R-:W4:Y:S01]  /*3b90*/  F2F.F16.F32 R130, R130 ;  /* 0x0000008200827304 */ /* 0x000f220000200800 */
[----:B0-----:R-:W-:Y:S01]  /*3ba0*/  FSEL R126, R89, RZ, P0 ;  /* 0x000000ff597e7208 */ /* 0x001fe20000000000 */
[----:B--2---:R-:W-:-:S06]  /*3bb0*/  IMAD.WIDE.U32 R88, R88, 0x10000, RZ ;  /* 0x0001000058587825 */ /* 0x004fcc00078e00ff */
[----:B------:R0:W-:Y:S01]  /*3bc0*/  F2F.F16.F32 R132, R131 ;  /* 0x0000008300847304 */ /* 0x0001e20000200800 */
[----:B------:R-:W-:Y:S01]  /*3bd0*/  LOP3.LUT R88, R88, R127, RZ, 0xfc, !PT ;  /* 0x0000007f58587212 */ /* 0x000fe200078efcff */
[----:B-1----:R-:W-:-:S06]  /*3be0*/  IMAD.WIDE.U32 R90, R129, 0x8, R90 ;  /* 0x00000008815a7825 */ /* 0x002fcc00078e005a */
[----:B------:R-:W1:Y:S01]  /*3bf0*/  F2F.F16.F32 R135, R134 ;  /* 0x0000008600877304 */ /* 0x000e620000200800 */
[----:B0-----:R-:W-:Y:S01]  /*3c00*/  PRMT R131, R84, 0x5410, R85 ;  /* 0x0000541054837816 */ /* 0x001fe20000000055 */
[----:B----4-:R-:W-:-:S03]  /*3c10*/  IMAD.WIDE.U32 R84, R130, 0x10000, RZ ;  /* 0x0001000082547825 */ /* 0x010fc600078e00ff */
[----:B------:R-:W-:Y:S01]  /*3c20*/  LOP3.LUT R89, R131, R89, RZ, 0xfc, !PT ;  /* 0x0000005983597212 */ /* 0x000fe200078efcff */
[----:B---3--:R-:W-:Y:S02]  /*3c30*/  IMAD.WIDE.U32 R86, R129, 0x8, R86 ;  /* 0x0000000881567825 */ /* 0x008fe400078e0056 */
[----:B------:R-:W0:Y:S02]  /*3c40*/  F2F.F16.F32 R133, R126 ;  /* 0x0000007e00857304 */ /* 0x000e240000200800 */
[----:B------:R2:W-:Y:S01]  /*3c50*/  STG.E.64 desc[UR16][R90.64], R88 ;  /* 0x000000585a007986 */ /* 0x0005e2000c101b10 */
[----:B-1----:R-:W-:-:S04]  /*3c60*/  PRMT R135, R132, 0x5410, R135 ;  /* 0x0000541084877816 */ /* 0x002fc80000000087 */
[----:B------:R-:W-:Y:S02]  /*3c70*/  LOP3.LUT R85, R135, R85, RZ, 0xfc, !PT ;  /* 0x0000005587557212 */ /* 0x000fe400078efcff */
[----:B0-----:R-:W-:-:S05]  /*3c80*/  LOP3.LUT R84, R84, R133, RZ, 0xfc, !PT ;  /* 0x0000008554547212 */ /* 0x001fca00078efcff */
[----:B------:R2:W-:Y:S01]  /*3c90*/  STG.E.64 desc[UR16][R86.64], R84 ;  /* 0x0000005456007986 */ /* 0x0005e2000c101b10 */
[----:B------:R-:W-:Y:S05]  /*3ca0*/  BRA `(.L_x_6072) ;  /* 0x0000002000d07947 */ /* 0x000fea0003800000 */
.L_x_6062:
        /* <DEDUP_REMOVED lines=8> */
[--C-:B------:R-:W-:Y:S01]  /*3d30*/  SHF.R.U64 R86, R114, 0x10, R115.reuse ;  /* 0x0000001072567819 */ /* 0x100fe20000001273 */
[--C-:B------:R-:W-:Y:S01]  /*3d40*/  FFMA.FTZ R88, R6, UR4, R126.reuse ;  /* 0x0000000406587c23 */ /* 0x100fe2000801007e */
[----:B------:R-:W-:Y:S01]  /*3d50*/  SHF.R.U32.HI R87, RZ, 0x10, R115 ;  /* 0x00000010ff577819 */ /* 0x000fe20000011673 */
[----:B------:R-:W-:Y:S02]  /*3d60*/  HADD2.F32 R84, -RZ, R84.H0_H0 ;  /* 0x20000054ff547230 */ /* 0x000fe40000004100 */
[----:B------:R-:W-:Y:S01]  /*3d70*/  FADD.FTZ R85, R10, -R85 ;  /* 0x800000550a557221 */ /* 0x000fe20000010000 */
[----:B------:R-:W-:Y:S01]  /*3d80*/  FFMA.FTZ R90, R12, UR4, R126 ;  /* 0x000000040c5a7c23 */ /* 0x000fe2000801007e */
[----:B------:R-:W-:Y:S01]  /*3d90*/  FADD.FTZ R89, R9, -R88 ;  /* 0x8000005809597221 */ /* 0x000fe20000010000 */
[----:B------:R-:W-:-:S02]  /*3da0*/  HADD2.F32 R87, -RZ, R87.H0_H0 ;  /* 0x20000057ff577230 */ /* 0x000fc40000004100 */
[----:B------:R-:W-:Y:S01]  /*3db0*/  FFMA.FTZ R85, R85, UR11, R84 ;  /* 0x0000000b55557c23 */ /* 0x000fe20008010054 */
[----:B------:R-:W-:Y:S02]  /*3dc0*/  HADD2.F32 R84, -RZ, R86.H0_H0 ;  /* 0x20000056ff547230 */ /* 0x000fe40000004100 */
[----:B------:R-:W-:Y:S01]  /*3dd0*/  FADD.FTZ R90, R11, -R90 ;  /* 0x8000005a0b5a7221 */ /* 0x000fe20000010000 */
[----:B------:R-:W-:Y:S01]  /*3de0*/  LOP3.LUT P0, RZ, R5, 0xff0000, RZ, 0xc0, !PT ;  /* 0x00ff000005ff7812 */ /* 0x000fe2000780c0ff */
[----:B------:R-:W-:Y:S01]  /*3df0*/  FMUL.FTZ R86, R85, UR9 ;  /* 0x0000000955567c20 */ /* 0x000fe20008410000 */
[----:B------:R-:W-:Y:S01]  /*3e00*/  ISETP.GE.U32.AND P6, PT, R5, 0x1000000, PT ;  /* 0x010000000500780c */ /* 0x000fe20003fc6070 */
[----:B------:R-:W-:Y:S01]  /*3e10*/  FFMA.FTZ R85, R89, UR11, R84 ;  /* 0x0000000b59557c23 */ /* 0x000fe20008010054 */
[----:B------:R-:W-:Y:S01]  /*3e20*/  MOV R84, R114 ;  /* 0x0000007200547202 */ /* 0x000fe20000000f00 */
[----:B------:R-:W-:Y:S01]  /*3e30*/  FFMA.FTZ R87, R90, UR11, R87 ;  /* 0x0000000b5a577c23 */ /* 0x000fe20008010057 */
[----:B------:R-:W-:Y:S01]  /*3e40*/  FFMA.FTZ R89, R3, UR4, R126 ;  /* 0x0000000403597c23 */ /* 0x000fe2000801007e */
[----:B------:R-:W-:Y:S01]  /*3e50*/  FMUL.FTZ R86, R86, UR24 ;  /* 0x0000001856567c20 */ /* 0x000fe20008410000 */
[----:B------:R-:W-:Y:S01]  /*3e60*/  FMUL.FTZ R85, R85, UR9 ;  /* 0x0000000955557c20 */ /* 0x000fe20008410000 */
[----:B------:R-:W-:Y:S01]  /*3e70*/  FMUL.FTZ R87, R87, UR9 ;  /* 0x0000000957577c20 */ /* 0x000fe20008410000 */
[----:B------:R-:W-:-:S02]  /*3e80*/  HADD2.F32 R84, -RZ, R84.H0_H0 ;  /* 0x20000054ff547230 */ /* 0x000fc40000004100 */
[----:B------:R-:W-:Y:S01]  /*3e90*/  FADD.FTZ R89, R8, -R89 ;  /* 0x8000005908597221 */ /* 0x000fe20000010000 */
[----:B------:R-:W-:Y:S01]  /*3ea0*/  FSEL R86, R86, RZ, P0 ;  /* 0x000000ff56567208 */ /* 0x000fe20000000000 */
[----:B------:R-:W-:Y:S01]  /*3eb0*/  FMUL.FTZ R87, R87, UR24 ;  /* 0x0000001857577c20 */ /* 0x000fe20008410000 */
[----:B------:R-:W-:Y:S01]  /*3ec0*/  FMUL.FTZ R85, R85, UR24 ;  /* 0x0000001855557c20 */ /* 0x000fe20008410000 */
[----:B------:R-:W-:Y:S01]  /*3ed0*/  FFMA.FTZ R84, R89, UR11, R84 ;  /* 0x0000000b59547c23 */ /* 0x000fe20008010054 */
[----:B------:R0:W-:Y:S01]  /*3ee0*/  F2F.F16.F32 R91, R86 ;  /* 0x00000056005b7304 */ /* 0x0001e20000200800 */
[----:B------:R-:W-:Y:S02]  /*3ef0*/  LOP3.LUT P0, RZ, R5, 0xff, RZ, 0xc0, !PT ;  /* 0x000000ff05ff7812 */ /* 0x000fe4000780c0ff */
[----:B------:R-:W-:Y:S01]  /*3f00*/  FSEL R127, R87, RZ, P6 ;  /* 0x000000ff577f7208 */ /* 0x000fe20003000000 */
[----:B------:R-:W-:Y:S01]  /*3f10*/  FMUL.FTZ R84, R84, UR9 ;  /* 0x0000000954547c20 */ /* 0x000fe20008410000 */
[----:B------:R-:W-:-:S03]  /*3f20*/  LOP3.LUT P6, RZ, R5, 0xff00, RZ, 0xc0, !PT ;  /* 0x0000ff0005ff7812 */ /* 0x000fc600078cc0ff */
[----:B------:R-:W1:Y:S01]  /*3f30*/  F2F.F16.F32 R130, R127 ;  /* 0x0000007f00827304 */ /* 0x000e620000200800 */
[----:B------:R-:W-:Y:S01]  /*3f40*/  FSEL R90, R85, RZ, P6 ;  /* 0x000000ff555a7208 */ /* 0x000fe20003000000 */
[----:B0-----:R-:W-:Y:S02]  /*3f50*/  FMUL.FTZ R86, R84, UR24 ;  /* 0x0000001854567c20 */ /* 0x001fe40008410000 */
[----:B------:R-:W0:Y:S03]  /*3f60*/  LDC.64 R84, c[0x0][0x468] ;  /* 0x00011a00ff547b82 */ /* 0x000e260000000a00 */
[----:B------:R-:W-:Y:S01]  /*3f70*/  FSEL R88, R86, RZ, P0 ;  /* 0x000000ff56587208 */ /* 0x000fe20000000000 */
[----:B------:R-:W2:Y:S01]  /*3f80*/  F2F.F16.F32 R87, R90 ;  /* 0x0000005a00577304 */ /* 0x000ea20000200800 */
[----:B-1----:R-:W-:-:S07]  /*3f90*/  PRMT R91, R91, 0x5410, R130 ;  /* 0x000054105b5b7816 */ /* 0x002fce0000000082 */
[----:B------:R-:W1:Y:S01]  /*3fa0*/  F2F.F16.F32 R89, R88 ;  /* 0x0000005800597304 */ /* 0x000e620000200800 */
[----:B--2---:R-:W-:-:S05]  /*3fb0*/  IMAD.WIDE.U32 R86, R87, 0x10000, RZ ;  /* 0x0001000057567825 */ /* 0x004fca00078e00ff */
[----:B------:R-:W-:Y:S01]  /*3fc0*/  LOP3.LUT R87, R91, R87, RZ, 0xfc, !PT ;  /* 0x000000575b577212 */ /* 0x000fe200078efcff */
[C---:B0-----:R-:W-:Y:S01]  /*3fd0*/  IMAD.WIDE.U32 R84, R129.reuse, 0x8, R84 ;  /* 0x0000000881547825 */ /* 0x041fe200078e0054 */
[----:B------:R-:W-:Y:S02]  /*3fe0*/  IADD3 R129, PT, PT, R129, 0x80, RZ ;  /* 0x0000008081817810 */ /* 0x000fe40007ffe0ff */
[----:B-1----:R-:W-:-:S05]  /*3ff0*/  LOP3.LUT R86, R86, R89, RZ, 0xfc, !PT ;  /* 0x0000005956567212 */ /* 0x002fca00078efcff */
[----:B------:R0:W-:Y:S02]  /*4000*/  STG.E.64 desc[UR16][R84.64], R86 ;  /* 0x0000005654007986 */ /* 0x0001e4000c101b10 */
.L_x_6083:
[----:B------:R-:W-:Y:S05]  /*4010*/  BSYNC.RECONVERGENT B1 ;  /* 0x0000000000017941 */ /* 0x000fea0003800200 */
.L_x_6082:
[----:B------:R-:W-:Y:S04]  /*4020*/  BSSY.RECONVERGENT B1, `(.L_x_6084) ;  /* 0x0000032000017945 */ /* 0x000fe80003800200 */
[----:B------:R-:W-:Y:S05]  /*4030*/  @!P1 BRA `(.L_x_6085) ;  /* 0x0000000000c09947 */ /* 0x000fea0003800000 */
[----:B0-----:R-:W-:Y:S01]  /*4040*/  MOV R84, R117 ;  /* 0x0000007500547202 */ /* 0x001fe20000000f00 */
        /* <DEDUP_REMOVED lines=14> */
[----:B------:R-:W-:Y:S01]  /*4130*/  FFMA.FTZ R87, R90, UR11, R87 ;  /* 0x0000000b5a577c23 */ /* 0x000fe20008010057 */
[----:B------:R-:W-:Y:S01]  /*4140*/  FFMA.FTZ R85, R89, UR11, R84 ;  /* 0x0000000b59557c23 */ /* 0x000fe20008010054 */
[----:B------:R-:W-:Y:S01]  /*4150*/  MOV R84, R116 ;  /* 0x0000007400547202 */ /* 0x000fe20000000f00 */
[----:B------:R-:W-:Y:S01]  /*4160*/  FFMA.FTZ R89, R15, UR4, R126 ;  /* 0x000000040f597c23 */ /* 0x000fe2000801007e */
[----:B------:R-:W-:Y:S01]  /*4170*/  FMUL.FTZ R87, R87, UR9 ;  /* 0x0000000957577c20 */ /* 0x000fe20008410000 */
[----:B------:R-:W-:Y:S01]  /*4180*/  FMUL.FTZ R86, R86, UR24 ;  /* 0x0000001856567c20 */ /* 0x000fe20008410000 */
[----:B------:R-:W-:Y:S01]  /*4190*/  ISETP.GE.U32.AND P6, PT, R13, 0x1000000, PT ;  /* 0x010000000d00780c */ /* 0x000fe20003fc6070 */
[----:B------:R-:W-:-:S02]  /*41a0*/  HADD2.F32 R84, -RZ, R84.H0_H0 ;  /* 0x20000054ff547230 */ /* 0x000fc40000004100 */
[----:B------:R-:W-:Y:S01]  /*41b0*/  FADD.FTZ R89, R16, -R89 ;  /* 0x8000005910597221 */ /* 0x000fe20000010000 */
[----:B------:R-:W-:Y:S01]  /*41c0*/  FMUL.FTZ R87, R87, UR24 ;  /* 0x0000001857577c20 */ /* 0x000fe20008410000 */
[----:B------:R-:W-:Y:S01]  /*41d0*/  FMUL.FTZ R85, R85, UR9 ;  /* 0x0000000955557c20 */ /* 0x000fe20008410000 */
[----:B------:R-:W-:Y:S01]  /*41e0*/  FSEL R86, R86, RZ, P0 ;  /* 0x000000ff56567208 */ /* 0x000fe20000000000 */
[----:B------:R-:W-:Y:S01]  /*41f0*/  FFMA.FTZ R84, R89, UR11, R84 ;  /* 0x0000000b59547c23 */ /* 0x000fe20008010054 */
[----:B------:R-:W-:Y:S01]  /*4200*/  LOP3.LUT P0, RZ, R13, 0xff, RZ, 0xc0, !PT ;  /* 0x000000ff0dff7812 */ /* 0x000fe2000780c0ff */
[----:B------:R-:W-:Y:S01]  /*4210*/  FMUL.FTZ R85, R85, UR24 ;  /* 0x0000001855557c20 */ /* 0x000fe20008410000 */
[----:B------:R-:W-:Y:S01]  /*4220*/  FSEL R127, R87, RZ, P6 ;  /* 0x000000ff577f7208 */ /* 0x000fe20003000000 */
[----:B------:R-:W-:Y:S01]  /*4230*/  FMUL.FTZ R84, R84, UR9 ;  /* 0x0000000954547c20 */ /* 0x000fe20008410000 */
[----:B------:R-:W-:Y:S01]  /*4240*/  LOP3.LUT P6, RZ, R13, 0xff00, RZ, 0xc0, !PT ;  /* 0x0000ff000dff7812 */ /* 0x000fe200078cc0ff */
[----:B------:R0:W-:Y:S03]  /*4250*/  F2F.F16.F32 R91, R86 ;  /* 0x00000056005b7304 */ /* 0x0001e60000200800 */
[----:B------:R-:W-:-:S05]  /*4260*/  FSEL R90, R85, RZ, P6 ;  /* 0x000000ff555a7208 */ /* 0x000fca0003000000 */
[----:B------:R-:W1:Y:S01]  /*4270*/  F2F.F16.F32 R87, R90 ;  /* 0x0000005a00577304 */ /* 0x000e620000200800 */
[----:B0-----:R-:W-:Y:S02]  /*4280*/  FMUL.FTZ R86, R84, UR24 ;  /* 0x0000001854567c20 */ /* 0x001fe40008410000 */
[----:B------:R-:W0:Y:S03]  /*4290*/  LDC.64 R84, c[0x0][0x468] ;  /* 0x00011a00ff547b82 */ /* 0x000e260000000a00 */
[----:B------:R-:W-:Y:S02]  /*42a0*/  FSEL R88, R86, RZ, P0 ;  /* 0x000000ff56587208 */ /* 0x000fe40000000000 */
[----:B------:R-:W2:Y:S01]  /*42b0*/  F2F.F16.F32 R130, R127 ;  /* 0x0000007f00827304 */ /* 0x000ea20000200800 */
[----:B-1----:R-:W-:-:S07]  /*42c0*/  IMAD.WIDE.U32 R86, R87, 0x10000, RZ ;  /* 0x0001000057567825 */ /* 0x002fce00078e00ff */
[----:B------:R-:W1:Y:S01]  /*42d0*/  F2F.F16.F32 R89, R88 ;  /* 0x0000005800597304 */ /* 0x000e620000200800 */
[----:B--2---:R-:W-:-:S04]  /*42e0*/  PRMT R91, R91, 0x5410, R130 ;  /* 0x000054105b5b7816 */ /* 0x004fc80000000082 */
[----:B------:R-:W-:Y:S01]  /*42f0*/  LOP3.LUT R87, R91, R87, RZ, 0xfc, !PT ;  /* 0x000000575b577212 */ /* 0x000fe200078efcff */
[C---:B0-----:R-:W-:Y:S01]  /*4300*/  IMAD.WIDE.U32 R84, R129.reuse, 0x8, R84 ;  /* 0x0000000881547825 */ /* 0x041fe200078e0054 */
[----:B------:R-:W-:Y:S02]  /*4310*/  IADD3 R129, PT, PT, R129, 0x80, RZ ;  /* 0x0000008081817810 */ /* 0x000fe40007ffe0ff */
[----:B-1----:R-:W-:-:S05]  /*4320*/  LOP3.LUT R86, R86, R89, RZ, 0xfc, !PT ;  /* 0x0000005956567212 */ /* 0x002fca00078efcff */
[----:B------:R1:W-:Y:S02]  /*4330*/  STG.E.64 desc[UR16][R84.64], R86 ;  /* 0x0000005654007986 */ /* 0x0003e4000c101b10 */
.L_x_6085:
[----:B------:R-:W-:Y:S05]  /*4340*/  BSYNC.RECONVERGENT B1 ;  /* 0x0000000000017941 */ /* 0x000fea0003800200 */
.L_x_6084:
[----:B------:R-:W-:Y:S04]  /*4350*/  BSSY.RECONVERGENT B1, `(.L_x_6086) ;  /* 0x0000032000017945 */ /* 0x000fe80003800200 */
[----:B------:R-:W-:Y:S05]  /*4360*/  @!P2 BRA `(.L_x_6087) ;  /* 0x0000000000c0a947 */ /* 0x000fea0003800000 */
[----:B01----:R-:W-:Y:S01]  /*4370*/  MOV R84, R119 ;  /* 0x0000007700547202 */ /* 0x003fe20000000f00 */
        /* <DEDUP_REMOVED lines=47> */
.L_x_6087:
[----:B------:R-:W-:Y:S05]  /*4670*/  BSYNC.RECONVERGENT B1 ;  /* 0x0000000000017941 */ /* 0x000fea0003800200 */
.L_x_6086:
[----:B------:R-:W-:Y:S04]  /*4680*/  BSSY.RECONVERGENT B1, `(.L_x_6088) ;  /* 0x0000032000017945 */ /* 0x000fe80003800200 */
[----:B------:R-:W-:Y:S05]  /*4690*/  @!P3 BRA `(.L_x_6089) ;  /* 0x0000000000c0b947 */ /* 0x000fea0003800000 */
[----:B012---:R-:W-:Y:S01]  /*46a0*/  MOV R84, R121 ;  /* 0x0000007900547202 */ /* 0x007fe20000000f00 */
        /* <DEDUP_REMOVED lines=47> */
.L_x_6089:
[----:B------:R-:W-:Y:S05]  /*49a0*/  BSYNC.RECONVERGENT B1 ;  /* 0x0000000000017941 */ /* 0x000fea0003800200 */
.L_x_6088:
[----:B------:R-:W-:Y:S05]  /*49b0*/  @!P5 BRA `(.L_x_6072) ;  /* 0x00000014008cd947 */ /* 0x000fea0003800000 */
[----:B0123--:R-:W-:Y:S01]  /*49c0*/  MOV R84, R123 ;  /* 0x0000007b00547202 */ /* 0x00ffe20000000f00 */
        /* <DEDUP_REMOVED lines=32> */
[----:B------:R-:W-:-:S04]  /*4bd0*/  LOP3.LUT P6, RZ, R107, 0xff00, RZ, 0xc0, !PT ;  /* 0x0000ff006bff7812 */ /* 0x000fc800078cc0ff */
[----:B------:R-:W-:Y:S01]  /*4be0*/  FSEL R90, R85, RZ, P6 ;  /* 0x000000ff555a7208 */ /* 0x000fe20003000000 */
[----:B0-----:R-:W-:Y:S01]  /*4bf0*/  FMUL.FTZ R86, R84, UR24 ;  /* 0x0000001854567c20 */ /* 0x001fe20008410000 */
[----:B------:R-:W0:Y:S01]  /*4c00*/  F2F.F16.F32 R126, R126 ;  /* 0x0000007e007e7304 */ /* 0x000e220000200800 */
[----:B------:R-:W1:Y:S03]  /*4c10*/  LDC.64 R84, c[0x0][0x468] ;  /* 0x00011a00ff547b82 */ /* 0x000e660000000a00 */
[----:B------:R-:W-:-:S04]  /*4c20*/  FSEL R88, R86, RZ, P0 ;  /* 0x000000ff56587208 */ /* 0x000fc80000000000 */
        /* <DEDUP_REMOVED lines=9> */
.L_x_6081:
[----:B------:R-:W-:Y:S04]  /*4cc0*/  BSSY.RECONVERGENT B1, `(.L_x_6090) ;  /* 0x000003d000017945 */ /* 0x000fe80003800200 */
[----:B------:R-:W-:Y:S05]  /*4cd0*/  @!P4 BRA `(.L_x_6091) ;  /* 0x0000000000ecc947 */ /* 0x000fea0003800000 */
[----:B------:R-:W-:Y:S01]  /*4ce0*/  MOV R84, R115 ;  /* 0x0000007300547202 */ /* 0x000fe20000000f00 */
[--C-:B------:R-:W-:Y:S01]  /*4cf0*/  FFMA.FTZ R85, R7, UR4, R126.reuse ;  /* 0x0000000407557c23 */ /* 0x100fe2000801007e */
[--C-:B------:R-:W-:Y:S01]  /*4d00*/  SHF.R.U32.HI R88, RZ, 0x10, R115.reuse ;  /* 0x00000010ff587819 */ /* 0x100fe20000011673 */
[----:B------:R-:W-:Y:S01]  /*4d10*/  FFMA.FTZ R86, R12, UR4, R126 ;  /* 0x000000040c567c23 */ /* 0x000fe2000801007e */
[----:B------:R-:W-:Y:S01]  /*4d20*/  SHF.R.U64 R89, R114, 0x10, R115 ;  /* 0x0000001072597819 */ /* 0x000fe20000001273 */
[----:B------:R-:W-:Y:S02]  /*4d30*/  HADD2.F32 R84, -RZ, R84.H0_H0 ;  /* 0x20000054ff547230 */ /* 0x000fe40000004100 */
[----:B------:R-:W-:Y:S01]  /*4d40*/  FADD.FTZ R85, R10, -R85 ;  /* 0x800000550a557221 */ /* 0x000fe20000010000 */
[----:B------:R-:W-:Y:S01]  /*4d50*/  FADD.FTZ R87, R11, -R86 ;  /* 0x800000560b577221 */ /* 0x000fe20000010000 */
[----:B------:R-:W-:Y:S01]  /*4d60*/  HADD2.F32 R88, -RZ, R88.H0_H0 ;  /* 0x20000058ff587230 */ /* 0x000fe20000004100 */
[----:B------:R-:W-:Y:S01]  /*4d70*/  MOV R86, R114 ;  /* 0x0000007200567202 */ /* 0x000fe20000000f00 */
[----:B------:R-:W-:Y:S01]  /*4d80*/  FFMA.FTZ R90, R85, UR11, R84 ;  /* 0x0000000b555a7c23 */ /* 0x000fe20008010054 */
[----:B------:R-:W-:Y:S01]  /*4d90*/  FFMA.FTZ R85, R3, UR4, R126 ;  /* 0x0000000403557c23 */ /* 0x000fe2000801007e */
[----:B------:R-:W-:-:S02]  /*4da0*/  HADD2.F32 R89, -RZ, R89.H0_H0 ;  /* 0x20000059ff597230 */ /* 0x000fc40000004100 */
[----:B------:R-:W-:Y:S01]  /*4db0*/  FFMA.FTZ R91, R87, UR11, R88 ;  /* 0x0000000b575b7c23 */ /* 0x000fe20008010058 */
[----:B------:R-:W-:Y:S02]  /*4dc0*/  HADD2.F32 R87, -RZ, R86.H0_H0 ;  /* 0x20000056ff577230 */ /* 0x000fe40000004100 */
[----:B------:R-:W-:Y:S01]  /*4dd0*/  FFMA.FTZ R88, R6, UR4, R126 ;  /* 0x0000000406587c23 */ /* 0x000fe2000801007e */
[----:B------:R0:W-:Y:S01]  /*4de0*/  F2F.F16.F32 R84, R90 ;  /* 0x0000005a00547304 */ /* 0x0001e20000200800 */
[----:B------:R-:W-:Y:S01]  /*4df0*/  FADD.FTZ R86, R8, -R85 ;  /* 0x8000005508567221 */ /* 0x000fe20000010000 */
[----:B------:R-:W-:Y:S01]  /*4e00*/  LOP3.LUT P0, RZ, R5, 0xff0000, RZ, 0xc0, !PT ;  /* 0x00ff000005ff7812 */ /* 0x000fe2000780c0ff */
[----:B------:R-:W-:Y:S01]  /*4e10*/  FADD.FTZ R88, R9, -R88 ;  /* 0x8000005809587221 */ /* 0x000fe20000010000 */
[----:B------:R-:W-:Y:S01]  /*4e20*/  LOP3.LUT P6, RZ, R5, 0xff00, RZ, 0xc0, !PT ;  /* 0x0000ff0005ff7812 */ /* 0x000fe200078cc0ff */
[----:B------:R-:W-:Y:S02]  /*4e30*/  FFMA.FTZ R86, R86, UR11, R87 ;  /* 0x0000000b56567c23 */ /* 0x000fe40008010057 */
[----:B------:R-:W-:Y:S01]  /*4e40*/  FFMA.FTZ R88, R88, UR11, R89 ;  /* 0x0000000b58587c23 */ /* 0x000fe20008010059 */
[----:B------:R1:W-:Y:S01]  /*4e50*/  F2F.F16.F32 R85, R91 ;  /* 0x0000005b00557304 */ /* 0x0003e20000200800 */
[----:B0-----:R-:W-:-:S04]  /*4e60*/  FMUL.FTZ R90, R90, UR9 ;  /* 0x000000095a5a7c20 */ /* 0x001fc80008410000 */
[----:B------:R-:W-:-:S03]  /*4e70*/  FMUL.FTZ R87, R90, UR24 ;  /* 0x000000185a577c20 */ /* 0x000fc60008410000 */
[----:B------:R0:W-:Y:S01]  /*4e80*/  F2F.F16.F32 R127, R86 ;  /* 0x00000056007f7304 */ /* 0x0001e20000200800 */
[----:B-1----:R-:W-:Y:S01]  /*4e90*/  FMUL.FTZ R91, R91, UR9 ;  /* 0x000000095b5b7c20 */ /* 0x002fe20008410000 */
[----:B------:R-:W-:Y:S01]  /*4ea0*/  FSEL R130, R87, RZ, P0 ;  /* 0x000000ff57827208 */ /* 0x000fe20000000000 */
[----:B------:R-:W-:Y:S01]  /*4eb0*/  FMUL.FTZ R87, R88, UR9 ;  /* 0x0000000958577c20 */ /* 0x000fe20008410000 */
[----:B------:R-:W-:Y:S01]  /*4ec0*/  ISETP.GE.U32.AND P0, PT, R5, 0x1000000, PT ;  /* 0x010000000500780c */ /* 0x000fe20003f06070 */
[----:B------:R-:W-:Y:S02]  /*4ed0*/  FMUL.FTZ R91, R91, UR24 ;  /* 0x000000185b5b7c20 */ /* 0x000fe40008410000 */
[----:B------:R-:W-:Y:S01]  /*4ee0*/  FMUL.FTZ R87, R87, UR24 ;  /* 0x0000001857577c20 */ /* 0x000fe20008410000 */
[----:B------:R1:W2:Y:S01]  /*4ef0*/  F2F.F16.F32 R90, R88 ;  /* 0x00000058005a7304 */ /* 0x0002a20000200800 */
[----:B0-----:R-:W-:Y:S01]  /*4f00*/  FMUL.FTZ R86, R86, UR9 ;  /* 0x0000000956567c20 */ /* 0x001fe20008410000 */
[----:B------:R-:W-:-:S02]  /*4f10*/  FSEL R131, R91, RZ, P0 ;  /* 0x000000ff5b837208 */ /* 0x000fc40000000000 */
[----:B------:R-:W-:Y:S01]  /*4f20*/  FSEL R132, R87, RZ, P6 ;  /* 0x000000ff57847208 */ /* 0x000fe20003000000 */
[----:B------:R-:W-:Y:S01]  /*4f30*/  FMUL.FTZ R91, R86, UR24 ;  /* 0x00000018565b7c20 */ /* 0x000fe20008410000 */
[----:B------:R-:W-:Y:S01]  /*4f40*/  LOP3.LUT P0, RZ, R5, 0xff, RZ, 0xc0, !PT ;  /* 0x000000ff05ff7812 */ /* 0x000fe2000780c0ff */
[----:B------:R-:W0:Y:S01]  /*4f50*/  LDC.64 R86, c[0x0][0x468] ;  /* 0x00011a00ff567b82 */ /* 0x000e220000000a00 */
[----:B------:R3:W-:Y:S07]  /*4f60*/  F2F.F16.F32 R134, R130 ;  /* 0x0000008200867304 */ /* 0x0007ee0000200800 */
[----:B-1----:R-:W1:Y:S01]  /*4f70*/  LDC.64 R88, c[0x0][0x478] ;  /* 0x00011e00ff587b82 */ /* 0x002e620000000a00 */
        /* <DEDUP_REMOVED lines=17> */
.L_x_6091:
[----:B------:R-:W-:Y:S05]  /*5090*/  BSYNC.RECONVERGENT B1 ;  /* 0x0000000000017941 */ /* 0x000fea0003800200 */
.L_x_6090:
[----:B------:R-:W-:Y:S04]  /*50a0*/  BSSY.RECONVERGENT B1, `(.L_x_6092) ;  /* 0x000003d000017945 */ /* 0x000fe80003800200 */
[----:B------:R-:W-:Y:S05]  /*50b0*/  @!P1 BRA `(.L_x_6093) ;  /* 0x0000000000ec9947 */ /* 0x000fea0003800000 */
[----:B-1----:R-:W-:Y:S01]  /*50c0*/  SHF.R.U32.HI R86, RZ, 0x10, R117 ;  /* 0x00000010ff567819 */ /* 0x002fe20000011675 */
[--C-:B------:R-:W-:Y:S01]  /*50d0*/  FFMA.FTZ R87, R22, UR4, R126.reuse ;  /* 0x0000000416577c23 */ /* 0x100fe2000801007e */
[----:B------:R-:W-:Y:S01]  /*50e0*/  MOV R84, R117 ;  /* 0x0000007500547202 */ /* 0x000fe20000000f00 */
[----:B------:R-:W-:Y:S01]  /*50f0*/  FFMA.FTZ R85, R17, UR4, R126 ;  /* 0x0000000411557c23 */ /* 0x000fe2000801007e */
[C---:B------:R-:W-:Y:S01]  /*5100*/  LOP3.LUT P0, RZ, R13.reuse, 0xff0000, RZ, 0xc0, !PT ;  /* 0x00ff00000dff7812 */ /* 0x040fe2000780c0ff */
[----:B------:R-:W-:Y:S02]  /*5110*/  HADD2.F32 R86, -RZ, R86.H0_H0 ;  /* 0x20000056ff567230 */ /* 0x000fe40000004100 */
[----:B------:R-:W-:Y:S01]  /*5120*/  FADD.FTZ R87, R20, -R87 ;  /* 0x8000005714577221 */ /* 0x000fe20000010000 */
[----:B------:R-:W-:Y:S02]  /*5130*/  HADD2.F32 R84, -RZ, R84.H0_H0 ;  /* 0x20000054ff547230 */ /* 0x000fe40000004100 */
[----:B------:R-:W-:Y:S01]  /*5140*/  FADD.FTZ R85, R18, -R85 ;  /* 0x8000005512557221 */ /* 0x000fe20000010000 */
[----:B------:R-:W-:Y:S01]  /*5150*/  LOP3.LUT P6, RZ, R13, 0xff00, RZ, 0xc0, !PT ;  /* 0x0000ff000dff7812 */ /* 0x000fe200078cc0ff */
[----:B------:R-:W-:Y:S01]  /*5160*/  FFMA.FTZ R91, R87, UR11, R86 ;  /* 0x0000000b575b7c23 */ /* 0x000fe20008010056 */
[----:B------:R-:W-:Y:S01]  /*5170*/  SHF.R.U64 R87, R116, 0x10, R117 ;  /* 0x0000001074577819 */ /* 0x000fe20000001275 */
[----:B------:R-:W-:Y:S01]  /*5180*/  FFMA.FTZ R90, R85, UR11, R84 ;  /* 0x0000000b555a7c23 */ /* 0x000fe20008010054 */
[--C-:B------:R-:W-:Y:S01]  /*5190*/  FFMA.FTZ R86, R14, UR4, R126.reuse ;  /* 0x000000040e567c23 */ /* 0x100fe2000801007e */
[----:B------:R-:W-:Y:S01]  /*51a0*/  MOV R84, R116 ;  /* 0x0000007400547202 */ /* 0x000fe20000000f00 */
[----:B------:R-:W-:Y:S01]  /*51b0*/  FFMA.FTZ R85, R15, UR4, R126 ;  /* 0x000000040f557c23 */ /* 0x000fe2000801007e */
[----:B------:R0:W-:Y:S01]  /*51c0*/  F2F.F16.F32 R88, R90 ;  /* 0x0000005a00587304 */ /* 0x0001e20000200800 */
[----:B------:R-:W-:-:S02]  /*51d0*/  HADD2.F32 R87, -RZ, R87.H0_H0 ;  /* 0x20000057ff577230 */ /* 0x000fc40000004100 */
[----:B------:R-:W-:Y:S01]  /*51e0*/  FADD.FTZ R86, R19, -R86 ;  /* 0x8000005613567221 */ /* 0x000fe20000010000 */
[----:B------:R-:W-:Y:S02]  /*51f0*/  HADD2.F32 R84, -RZ, R84.H0_H0 ;  /* 0x20000054ff547230 */ /* 0x000fe40000004100 */
[----:B------:R-:W-:Y:S01]  /*5200*/  FADD.FTZ R85, R16, -R85 ;  /* 0x8000005510557221 */ /* 0x000fe20000010000 */
[----:B------:R-:W-:Y:S01]  /*5210*/  FFMA.FTZ R86, R86, UR11, R87 ;  /* 0x0000000b56567c23 */ /* 0x000fe20008010057 */
[----:B------:R-:W-:Y:S01]  /*5220*/  FMUL.FTZ R87, R91, UR9 ;  /* 0x000000095b577c20 */ /* 0x000fe20008410000 */
[----:B------:R1:W-:Y:S01]  /*5230*/  F2F.F16.F32 R89, R91 ;  /* 0x0000005b00597304 */ /* 0x0003e20000200800 */
[----:B0-----:R-:W-:Y:S01]  /*5240*/  FMUL.FTZ R90, R90, UR9 ;  /* 0x000000095a5a7c20 */ /* 0x001fe20008410000 */
[----:B------:R-:W-:-:S03]  /*5250*/  FFMA.FTZ R85, R85, UR11, R84 ;  /* 0x0000000b55557c23 */ /* 0x000fc60008010054 */
[----:B------:R-:W-:-:S03]  /*5260*/  FMUL.FTZ R90, R90, UR24 ;  /* 0x000000185a5a7c20 */ /* 0x000fc60008410000 */
[----:B------:R0:W-:Y:S02]  /*5270*/  F2F.F16.F32 R127, R85 ;  /* 0x00000055007f7304 */ /* 0x0001e40000200800 */
[----:B-1----:R-:W-:Y:S01]  /*5280*/  FSEL R91, R90, RZ, P0 ;  /* 0x000000ff5a5b7208 */ /* 0x002fe20000000000 */
[----:B------:R-:W-:Y:S01]  /*5290*/  FMUL.FTZ R90, R87, UR24 ;  /* 0x00000018575a7c20 */ /* 0x000fe20008410000 */
[----:B------:R-:W-:Y:S01]  /*52a0*/  ISETP.GE.U32.AND P0, PT, R13, 0x1000000, PT ;  /* 0x010000000d00780c */ /* 0x000fe20003f06070 */
[----:B------:R-:W-:-:S03]  /*52b0*/  FMUL.FTZ R87, R86, UR9 ;  /* 0x0000000956577c20 */ /* 0x000fc60008410000 */
[----:B------:R-:W-:Y:S01]  /*52c0*/  FSEL R131, R90, RZ, P0 ;  /* 0x000000ff5a837208 */ /* 0x000fe20000000000 */
[----:B------:R-:W-:Y:S01]  /*52d0*/  FMUL.FTZ R90, R87, UR24 ;  /* 0x00000018575a7c20 */ /* 0x000fe20008410000 */
[----:B0-----:R-:W-:Y:S01]  /*52e0*/  FMUL.FTZ R85, R85, UR9 ;  /* 0x0000000955557c20 */ /* 0x001fe20008410000 */
[----:B------:R0:W1:Y:S01]  /*52f0*/  F2F.F16.F32 R84, R86 ;  /* 0x0000005600547304 */ /* 0x0000620000200800 */
[----:B------:R-:W-:Y:S02]  /*5300*/  LOP3.LUT P0, RZ, R13, 0xff, RZ, 0xc0, !PT ;  /* 0x000000ff0dff7812 */ /* 0x000fe4000780c0ff */
[----:B------:R-:W-:Y:S01]  /*5310*/  FSEL R132, R90, RZ, P6 ;  /* 0x000000ff5a847208 */ /* 0x000fe20003000000 */
[----:B------:R-:W-:-:S04]  /*5320*/  FMUL.FTZ R85, R85, UR24 ;  /* 0x0000001855557c20 */ /* 0x000fc80008410000 */
[----:B------:R2:W-:Y:S01]  /*5330*/  F2F.F16.F32 R134, R91 ;  /* 0x0000005b00867304 */ /* 0x0005e20000200800 */
[----:B0-----:R-:W0:Y:S01]  /*5340*/  LDC.64 R86, c[0x0][0x478] ;  /* 0x00011e00ff567b82 */ /* 0x001e220000000a00 */
[----:B------:R-:W-:Y:S01]  /*5350*/  FSEL R130, R85, RZ, P0 ;  /* 0x000000ff55827208 */ /* 0x000fe20000000000 */
[----:B-1----:R-:W-:-:S05]  /*5360*/  IMAD.WIDE.U32 R84, R84, 0x10000, RZ ;  /* 0x0001000054547825 */ /* 0x002fca00078e00ff */
[----:B------:R-:W1:Y:S01]  /*5370*/  F2F.F16.F32 R132, R132 ;  /* 0x0000008400847304 */ /* 0x000e620000200800 */
[----:B--2---:R-:W2:Y:S01]  /*5380*/  LDC.64 R90, c[0x0][0x468] ;  /* 0x00011a00ff5a7b82 */ /* 0x004ea20000000a00 */
[----:B------:R-:W-:-:S06]  /*5390*/  LOP3.LUT R84, R84, R127, RZ, 0xfc, !PT ;  /* 0x0000007f54547212 */ /* 0x000fcc00078efcff */
[----:B------:R3:W4:Y:S08]  /*53a0*/  F2F.F16.F32 R135, R131 ;  /* 0x0000008300877304 */ /* 0x0007300000200800 */
[----:B------:R-:W2:Y:S01]  /*53b0*/  F2F.F16.F32 R133, R130 ;  /* 0x0000008200857304 */ /* 0x000ea20000200800 */
        /* <DEDUP_REMOVED lines=11> */
.L_x_6093:
[----:B------:R-:W-:Y:S05]  /*5470*/  BSYNC.RECONVERGENT B1 ;  /* 0x0000000000017941 */ /* 0x000fea0003800200 */
.L_x_6092:
[----:B------:R-:W-:Y:S04]  /*5480*/  BSSY.RECONVERGENT B1, `(.L_x_6094) ;  /* 0x000003d000017945 */ /* 0x000fe80003800200 */
[----:B------:R-:W-:Y:S05]  /*5490*/  @!P2 BRA `(.L_x_6095) ;  /* 0x0000000000eca947 */ /* 0x000fea0003800000 */
[----:B01----:R-:W-:Y:S01]  /*54a0*/  MOV R84, R119 ;  /* 0x0000007700547202 */ /* 0x003fe20000000f00 */
[--C-:B------:R-:W-:Y:S01]  /*54b0*/  FFMA.FTZ R85, R93, UR4, R126.reuse ;  /* 0x000000045d557c23 */ /* 0x100fe2000801007e */
[----:B------:R-:W-:Y:S01]  /*54c0*/  SHF.R.U32.HI R87, RZ, 0x10, R119 ;  /* 0x00000010ff577819 */ /* 0x000fe20000011677 */
[----:B------:R-:W-:Y:S01]  /*54d0*/  FFMA.FTZ R86, R98, UR4, R126 ;  /* 0x0000000462567c23 */ /* 0x000fe2000801007e */
[----:B------:R-:W-:Y:S01]  /*54e0*/  LOP3.LUT P0, RZ, R21, 0xff0000, RZ, 0xc0, !PT ;  /* 0x00ff000015ff7812 */ /* 0x000fe2000780c0ff */
[----:B------:R-:W-:Y:S02]  /*54f0*/  HADD2.F32 R84, -RZ, R84.H0_H0 ;  /* 0x20000054ff547230 */ /* 0x000fe40000004100 */
[----:B------:R-:W-:Y:S01]  /*5500*/  FADD.FTZ R85, R96, -R85 ;  /* 0x8000005560557221 */ /* 0x000fe20000010000 */
[----:B------:R-:W-:Y:S02]  /*5510*/  HADD2.F32 R87, -RZ, R87.H0_H0 ;  /* 0x20000057ff577230 */ /* 0x000fe40000004100 */
[----:B------:R-:W-:Y:S01]  /*5520*/  FADD.FTZ R86, R97, -R86 ;  /* 0x8000005661567221 */ /* 0x000fe20000010000 */
[----:B------:R-:W-:Y:S01]  /*5530*/  LOP3.LUT P6, RZ, R21, 0xff00, RZ, 0xc0, !PT ;  /* 0x0000ff0015ff7812 */ /* 0x000fe200078cc0ff */
[----:B------:R-:W-:Y:S01]  /*5540*/  FFMA.FTZ R88, R85, UR11, R84 ;  /* 0x0000000b55587c23 */ /* 0x000fe20008010054 */
[----:B------:R-:W-:Y:S01]  /*5550*/  MOV R84, R118 ;  /* 0x0000007600547202 */ /* 0x000fe20000000f00 */
[----:B------:R-:W-:Y:S01]  /*5560*/  FFMA.FTZ R85, R23, UR4, R126 ;  /* 0x0000000417557c23 */ /* 0x000fe2000801007e */
[----:B------:R-:W-:Y:S01]  /*5570*/  FFMA.FTZ R89, R86, UR11, R87 ;  /* 0x0000000b56597c23 */ /* 0x000fe20008010057 */
[----:B------:R-:W-:Y:S01]  /*5580*/  SHF.R.U64 R87, R118, 0x10, R119 ;  /* 0x0000001076577819 */ /* 0x000fe20000001277 */
[----:B------:R0:W-:Y:S01]  /*5590*/  F2F.F16.F32 R90, R88 ;  /* 0x00000058005a7304 */ /* 0x0001e20000200800 */
[----:B------:R-:W-:-:S02]  /*55a0*/  HADD2.F32 R84, -RZ, R84.H0_H0 ;  /* 0x20000054ff547230 */ /* 0x000fc40000004100 */
[----:B------:R-:W-:Y:S01]  /*55b0*/  FFMA.FTZ R86, R92, UR4, R126 ;  /* 0x000000045c567c23 */ /* 0x000fe2000801007e */
[----:B------:R-:W-:Y:S01]  /*55c0*/  FADD.FTZ R85, R94, -R85 ;  /* 0x800000555e557221 */ /* 0x000fe20000010000 */
[----:B------:R-:W-:Y:S02]  /*55d0*/  HADD2.F32 R87, -RZ, R87.H0_H0 ;  /* 0x20000057ff577230 */ /* 0x000fe40000004100 */
[----:B------:R-:W-:Y:S01]  /*55e0*/  FADD.FTZ R86, R95, -R86 ;  /* 0x800000565f567221 */ /* 0x000fe20000010000 */
[----:B------:R-:W-:Y:S01]  /*55f0*/  FFMA.FTZ R84, R85, UR11, R84 ;  /* 0x0000000b55547c23 */ /* 0x000fe20008010054 */
[----:B------:R-:W-:Y:S01]  /*5600*/  FMUL.FTZ R85, R89, UR9 ;  /* 0x0000000959557c20 */ /* 0x000fe20008410000 */
[----:B0-----:R-:W-:Y:S01]  /*5610*/  FMUL.FTZ R88, R88, UR9 ;  /* 0x0000000958587c20 */ /* 0x001fe20008410000 */
[----:B------:R0:W-:Y:S01]  /*5620*/  F2F.F16.F32 R91, R89 ;  /* 0x00000059005b7304 */ /* 0x0001e20000200800 */
[----:B------:R-:W-:Y:S02]  /*5630*/  FFMA.FTZ R87, R86, UR11, R87 ;  /* 0x0000000b56577c23 */ /* 0x000fe40008010057 */
[----:B------:R-:W-:-:S05]  /*5640*/  FMUL.FTZ R88, R88, UR24 ;  /* 0x0000001858587c20 */ /* 0x000fca0008410000 */
[----:B------:R1:W2:Y:S01]  /*5650*/  F2F.F16.F32 R86, R87 ;  /* 0x0000005700567304 */ /* 0x0002a20000200800 */
[----:B0-----:R-:W-:Y:S01]  /*5660*/  FSEL R89, R88, RZ, P0 ;  /* 0x000000ff58597208 */ /* 0x001fe20000000000 */
[----:B------:R-:W-:Y:S01]  /*5670*/  FMUL.FTZ R88, R85, UR24 ;  /* 0x0000001855587c20 */ /* 0x000fe20008410000 */
[----:B------:R-:W-:Y:S01]  /*5680*/  ISETP.GE.U32.AND P0, PT, R21, 0x1000000, PT ;  /* 0x010000001500780c */ /* 0x000fe20003f06070 */
[----:B------:R-:W-:-:S03]  /*5690*/  FMUL.FTZ R85, R87, UR9 ;  /* 0x0000000957557c20 */ /* 0x000fc60008410000 */
[----:B------:R-:W-:Y:S01]  /*56a0*/  FSEL R131, R88, RZ, P0 ;  /* 0x000000ff58837208 */ /* 0x000fe20000000000 */
[----:B------:R-:W-:Y:S01]  /*56b0*/  FMUL.FTZ R88, R85, UR24 ;  /* 0x0000001855587c20 */ /* 0x000fe20008410000 */
[----:B-1----:R-:W-:Y:S01]  /*56c0*/  FMUL.FTZ R87, R84, UR9 ;  /* 0x0000000954577c20 */ /* 0x002fe20008410000 */
[----:B------:R0:W1:Y:S01]  /*56d0*/  F2F.F16.F32 R127, R84 ;  /* 0x00000054007f7304 */ /* 0x0000620000200800 */
[----:B------:R-:W-:Y:S02]  /*56e0*/  LOP3.LUT P0, RZ, R21, 0xff, RZ, 0xc0, !PT ;  /* 0x000000ff15ff7812 */ /* 0x000fe4000780c0ff */
[----:B------:R-:W-:Y:S01]  /*56f0*/  FSEL R132, R88, RZ, P6 ;  /* 0x000000ff58847208 */ /* 0x000fe20003000000 */
[----:B------:R-:W-:-:S04]  /*5700*/  FMUL.FTZ R87, R87, UR24 ;  /* 0x0000001857577c20 */ /* 0x000fc80008410000 */
[----:B------:R3:W-:Y:S01]  /*5710*/  F2F.F16.F32 R134, R89 ;  /* 0x0000005900867304 */ /* 0x0007e20000200800 */
[----:B0-----:R-:W0:Y:S01]  /*5720*/  LDC.64 R84, c[0x0][0x478] ;  /* 0x00011e00ff547b82 */ /* 0x001e220000000a00 */
[----:B------:R-:W-:Y:S01]  /*5730*/  FSEL R130, R87, RZ, P0 ;  /* 0x000000ff57827208 */ /* 0x000fe20000000000 */
[----:B--2---:R-:W-:-:S05]  /*5740*/  IMAD.WIDE.U32 R86, R86, 0x10000, RZ ;  /* 0x0001000056567825 */ /* 0x004fca00078e00ff */
[----:B------:R-:W2:Y:S01]  /*5750*/  F2F.F16.F32 R132, R132 ;  /* 0x0000008400847304 */ /* 0x000ea20000200800 */
[----:B---3--:R-:W3:Y:S01]  /*5760*/  LDC.64 R88, c[0x0][0x468] ;  /* 0x00011a00ff587b82 */ /* 0x008ee20000000a00 */
[----:B-1----:R-:W-:-:S06]  /*5770*/  LOP3.LUT R86, R86, R127, RZ, 0xfc, !PT ;  /* 0x0000007f56567212 */ /* 0x002fcc00078efcff */
[----:B------:R1:W4:Y:S08]  /*5780*/  F2F.F16.F32 R135, R131 ;  /* 0x0000008300877304 */ /* 0x0003300000200800 */
[----:B------:R-:W3:Y:S01]  /*5790*/  F2F.F16.F32 R133, R130 ;  /* 0x0000008200857304 */ /* 0x000ee20000200800 */
        /* <DEDUP_REMOVED lines=11> */
.L_x_6095:
[----:B------:R-:W-:Y:S05]  /*5850*/  BSYNC.RECONVERGENT B1 ;  /* 0x0000000000017941 */ /* 0x000fea0003800200 */
.L_x_6094:
[----:B------:R-:W-:Y:S04]  /*5860*/  BSSY.RECONVERGENT B1, `(.L_x_6096) ;  /* 0x000003d000017945 */ /* 0x000fe80003800200 */
[----:B------:R-:W-:Y:S05]  /*5870*/  @!P3 BRA `(.L_x_6097) ;  /* 0x0000000000ecb947 */ /* 0x000fea0003800000 */
[----:B012---:R-:W-:Y:S01]  /*5880*/  MOV R84, R121 ;  /* 0x0000007900547202 */ /* 0x007fe20000000f00 */
[--C-:B------:R-:W-:Y:S01]  /*5890*/  FFMA.FTZ R85, R103, UR4, R126.reuse ;  /* 0x0000000467557c23 */ /* 0x100fe2000801007e */
[----:B------:R-:W-:Y:S01]  /*58a0*/  SHF.R.U32.HI R86, RZ, 0x10, R121 ;  /* 0x00000010ff567819 */ /* 0x000fe20000011679 */
        /* <DEDUP_REMOVED lines=56> */
.L_x_6097:
[----:B------:R-:W-:Y:S05]  /*5c30*/  BSYNC.RECONVERGENT B1 ;  /* 0x0000000000017941 */ /* 0x000fea0003800200 */
.L_x_6096:
[----:B------:R-:W-:Y:S05]  /*5c40*/  @!P5 BRA `(.L_x_6072) ;  /* 0x0000000000e8d947 */ /* 0x000fea0003800000 */
[----:B0123--:R-:W-:Y:S01]  /*5c50*/  MOV R84, R123 ;  /* 0x0000007b00547202 */ /* 0x00ffe20000000f00 */
[--C-:B------:R-:W-:Y:S01]  /*5c60*/  FFMA.FTZ R85, R113, UR4, R126.reuse ;  /* 0x0000000471557c23 */ /* 0x100fe2000801007e */
[----:B------:R-:W-:Y:S01]  /*5c70*/  SHF.R.U32.HI R88, RZ, 0x10, R123 ;  /* 0x00000010ff587819 */ /* 0x000fe2000001167b */
[----:B------:R-:W-:Y:S01]  /*5c80*/  FFMA.FTZ R86, R128, UR4, R126 ;  /* 0x0000000480567c23 */ /* 0x000fe2000801007e */
[----:B------:R-:W-:Y:S01]  /*5c90*/  LOP3.LUT P0, RZ, R107, 0xff0000, RZ, 0xc0, !PT ;  /* 0x00ff00006bff7812 */ /* 0x000fe2000780c0ff */
[----:B------:R-:W-:Y:S02]  /*5ca0*/  HADD2.F32 R84, -RZ, R84.H0_H0 ;  /* 0x20000054ff547230 */ /* 0x000fe40000004100 */
[----:B------:R-:W-:Y:S01]  /*5cb0*/  FADD.FTZ R85, R124, -R85 ;  /* 0x800000557c557221 */ /* 0x000fe20000010000 */
[----:B------:R-:W-:Y:S01]  /*5cc0*/  FADD.FTZ R87, R125, -R86 ;  /* 0x800000567d577221 */ /* 0x000fe20000010000 */
[----:B------:R-:W-:Y:S01]  /*5cd0*/  HADD2.F32 R88, -RZ, R88.H0_H0 ;  /* 0x20000058ff587230 */ /* 0x000fe20000004100 */
[----:B------:R-:W-:Y:S01]  /*5ce0*/  MOV R86, R122 ;  /* 0x0000007a00567202 */ /* 0x000fe20000000f00 */
[----:B------:R-:W-:Y:S01]  /*5cf0*/  FFMA.FTZ R89, R85, UR11, R84 ;  /* 0x0000000b55597c23 */ /* 0x000fe20008010054 */
[--C-:B------:R-:W-:Y:S01]  /*5d00*/  FFMA.FTZ R85, R109, UR4, R126.reuse ;  /* 0x000000046d557c23 */ /* 0x100fe2000801007e */
[----:B------:R-:W-:Y:S01]  /*5d10*/  FFMA.FTZ R126, R110, UR4, R126 ;  /* 0x000000046e7e7c23 */ /* 0x000fe2000801007e */
[----:B------:R-:W-:Y:S01]  /*5d20*/  FFMA.FTZ R90, R87, UR11, R88 ;  /* 0x0000000b575a7c23 */ /* 0x000fe20008010058 */
[----:B------:R-:W-:Y:S01]  /*5d30*/  HADD2.F32 R87, -RZ, R86.H0_H0 ;  /* 0x20000056ff577230 */ /* 0x000fe20000004100 */
[----:B------:R-:W-:Y:S01]  /*5d40*/  SHF.R.U64 R88, R122, 0x10, R123 ;  /* 0x000000107a587819 */ /* 0x000fe2000000127b */
[----:B------:R-:W-:Y:S01]  /*5d50*/  FADD.FTZ R86, R112, -R85 ;  /* 0x8000005570567221 */ /* 0x000fe20000010000 */
[----:B------:R0:W-:Y:S01]  /*5d60*/  F2F.F16.F32 R84, R89 ;  /* 0x0000005900547304 */ /* 0x0001e20000200800 */
[----:B------:R-:W-:Y:S01]  /*5d70*/  FADD.FTZ R126, R111, -R126 ;  /* 0x8000007e6f7e7221 */ /* 0x000fe20000010000 */
[----:B------:R-:W-:Y:S01]  /*5d80*/  LOP3.LUT P6, RZ, R107, 0xff00, RZ, 0xc0, !PT ;  /* 0x0000ff006bff7812 */ /* 0x000fe200078cc0ff */
[----:B------:R-:W-:Y:S01]  /*5d90*/  FFMA.FTZ R86, R86, UR11, R87 ;  /* 0x0000000b56567c23 */ /* 0x000fe20008010057 */
[----:B------:R-:W-:-:S04]  /*5da0*/  HADD2.F32 R87, -RZ, R88.H0_H0 ;  /* 0x20000058ff577230 */ /* 0x000fc80000004100 */
[----:B------:R1:W-:Y:S01]  /*5db0*/  F2F.F16.F32 R85, R90 ;  /* 0x0000005a00557304 */ /* 0x0003e20000200800 */
[----:B0-----:R-:W-:Y:S01]  /*5dc0*/  FMUL.FTZ R89, R89, UR9 ;  /* 0x0000000959597c20 */ /* 0x001fe20008410000 */
[----:B------:R-:W-:-:S03]  /*5dd0*/  FFMA.FTZ R87, R126, UR11, R87 ;  /* 0x0000000b7e577c23 */ /* 0x000fc60008010057 */
        /* <DEDUP_REMOVED lines=12> */
[----:B------:R-:W0:Y:S01]  /*5ea0*/  LDC.64 R90, c[0x0][0x478] ;  /* 0x00011e00ff5a7b82 */ /* 0x000e220000000a00 */
[----:B------:R-:W-:Y:S01]  /*5eb0*/  FMUL.FTZ R89, R86, UR24 ;  /* 0x0000001856597c20 */ /* 0x000fe20008410000 */
[----:B------:R-:W-:Y:S01]  /*5ec0*/  LOP3.LUT P0, RZ, R107, 0xff, RZ, 0xc0, !PT ;  /* 0x000000ff6bff7812 */ /* 0x000fe2000780c0ff */
[----:B------:R3:W-:Y:S05]  /*5ed0*/  F2F.F16.F32 R132, R126 ;  /* 0x0000007e00847304 */ /* 0x0007ea0000200800 */
[----:B-1----:R-:W1:Y:S03]  /*5ee0*/  LDC.64 R86, c[0x0][0x468] ;  /* 0x00011a00ff567b82 */ /* 0x002e660000000a00 */
        /* <DEDUP_REMOVED lines=16> */
.L_x_6072:
[----:B------:R-:W-:Y:S05]  /*5ff0*/  BSYNC.RECONVERGENT B0 ;  /* 0x0000000000007941 */ /* 0x000fea0003800200 */
.L_x_6061:
[----:B------:R-:W-:Y:S02]  /*6000*/  UIADD3 UR6, UPT, UPT, UR6, UR26, URZ ;  /* 0x0000001a06067290 */ /* 0x000fe4000fffe0ff */
[----:B------:R-:W-:Y:S02]  /*6010*/  UPLOP3.LUT UP2, UPT, UPT, UPT, UP2, 0x40, 0x4 ;  /* 0x000000000004789c */ /* 0x000fe40003f4e820 */
[----:B------:R-:W-:-:S09]  /*6020*/  UISETP.GE.AND UP1, UPT, UR6, UR27, UPT ;  /* 0x0000001b0600728c */ /* 0x000fd2000bf26270 */
[----:B------:R-:W-:Y:S05]  /*6030*/  BRA.U !UP1, `(.L_x_6098) ;  /* 0xffffffa509607547 */ /* 0x000fea000b83ffff */
.L_x_6050:
        /* <DEDUP_REMOVED lines=39> */
.L_x_6099:
        /* <DEDUP_REMOVED lines=13> */
.L_x_10888:


//--------------------- .text._ZN10layer_norm13ln_bwd_kernelINS_13Kernel_traitsIf6__halfS2_S2_fjLj2560ELj1ELj1ELj4ELj8ENS_18Kernel_traits_baseILj2560EfS2_S2_S2_fjLj128EEEEELb1ELb0ELb0ELb1EEEvNS_9BwdParamsE --------------------------
	.section	.text._ZN10layer_norm13ln_bwd_kernelINS_13Kernel_traitsIf6__halfS2_S2_fjLj2560ELj1ELj1ELj4ELj8ENS_18Kernel_traits_baseILj2560EfS2_S2_S2_fjLj128EEEEELb1ELb0ELb0ELb1EEEvNS_9BwdParamsE,"ax",@progbits
	.align	128
        .global         _ZN10layer_norm13ln_bwd_kernelINS_13Kernel_traitsIf6__halfS2_S2_fjLj2560ELj1ELj1ELj4ELj8ENS_18Kernel_traits_baseILj2560EfS2_S2_S2_fjLj128EEEEELb1ELb0ELb0ELb1EEEvNS_9BwdParamsE
        .type           _ZN10layer_norm13ln_bwd_kernelINS_13Kernel_traitsIf6__halfS2_S2_fjLj2560ELj1ELj1ELj4ELj8ENS_18Kernel_traits_baseILj2560EfS2_S2_S2_fjLj128EEEEELb1ELb0ELb0ELb1EEEvNS_9BwdParamsE,@function
        .size           _ZN10layer_norm13ln_bwd_kernelINS_13Kernel_traitsIf6__halfS2_S2_fjLj2560ELj1ELj1ELj4ELj8ENS_18Kernel_traits_baseILj2560EfS2_S2_S2_fjLj128EEEEELb1ELb0ELb0ELb1EEEvNS_9BwdParamsE,(.L_x_10889 - _ZN10layer_norm13ln_bwd_kernelINS_13Kernel_traitsIf6__halfS2_S2_fjLj2560ELj1ELj1ELj4ELj8ENS_18Kernel_traits_baseILj2560EfS2_S2_S2_fjLj128EEEEELb1ELb0ELb0ELb1EEEvNS_9BwdParamsE)
        .other          _ZN10layer_norm13ln_bwd_kernelINS_13Kernel_traitsIf6__halfS2_S2_fjLj2560ELj1ELj1ELj4ELj8ENS_18Kernel_traits_baseILj2560EfS2_S2_S2_fjLj128EEEEELb1ELb0ELb0ELb1EEEvNS_9BwdParamsE,@"STO_CUDA_ENTRY STV_DEFAULT"
_ZN10layer_norm13ln_bwd_kernelINS_13Kernel_traitsIf6__halfS2_S2_fjLj2560ELj1ELj1ELj4ELj8ENS_18Kernel_traits_baseILj2560EfS2_S2_S2_fjLj128EEEEELb1ELb0ELb0ELb1EEEvNS_9BwdParamsE:
.text._ZN10layer_norm13ln_bwd_kernelINS_13Kernel_traitsIf6__halfS2_S2_fjLj2560ELj1ELj1ELj4ELj8ENS_18Kernel_traits_baseILj2560EfS2_S2_S2_fjLj128EEEEELb1ELb0ELb0ELb1EEEvNS_9BwdParamsE:
        /* <DEDUP_REMOVED lines=62> */
[----:B------:R-:W-:Y:S02]  /*03e0*/  CS2R R64, SRZ ;  /* 0x0000000000407805 */ /* 0x000fe4000001ff00 */
[----:B------:R-:W-:Y:S01]  /*03f0*/  MOV R101, RZ ;  /* 0x000000ff00657202 */ /* 0x000fe20000000f00 */
[----:B------:R-:W-:Y:S01]  /*0400*/  UISETP.NE.AND.EX UP0, UPT, UR5, URZ, UPT, UP0 ;  /* 0x000000ff0500728c */ /* 0x000fe2000bf05300 */
[----:B------:R-:W1:Y:S01]  /*0410*/  LDCU.64 UR16, c[0x0][0x438] ;  /* 0x00008700ff1077ac */ /* 0x000e620008000a00 */
[----:B--234-:R-:W0:Y:S09]  /*0420*/  LDCU.64 UR24, c[0x0][0x380] ;  /* 0x00007000ff1877ac */ /* 0x01ce320008000a00 */
.L_x_6105:
[----:B0-----:R-:W-:Y:S01]  /*0430*/  UIMAD UR4, UR6, UR18, URZ ;  /* 0x00000012060472a4 */ /* 0x001fe2000f8e02ff */
[----:B-123--:R-:W0:Y:S01]  /*0440*/  LDC.64 R42, c[0x0][0x428] ;  /* 0x00010a00ff2a7b82 */ /* 0x00ee220000000a00 */
[----:B------:R-:W-:Y:S02]  /*0450*/  UIMAD.WIDE UR12, UR6, 0x4, UR10 ;  /* 0x00000004060c78a5 */ /* 0x000fe4000f8e020a */
[----:B------:R-:W-:-:S04]  /*0460*/  USHF.R.S32.HI UR5, URZ, 0x1f, UR4 ;  /* 0x0000001fff057899 */ /* 0x000fc80008011404 */
[----:B------:R-:W-:Y:S01]  /*0470*/  ULEA.HI UR5, UR5, UR4, URZ, 0x2 ;  /* 0x0000000405057291 */ /* 0x000fe2000f8f10ff */
[----:B------:R-:W2:Y:S01]  /*0480*/  LDC.64 R30, c[0x0][0x3a8] ;  /* 0x0000ea00ff1e7b82 */ /* 0x000ea20000000a00 */
[----:B------:R-:W-:Y:S02]  /*0490*/  MOV R24, UR12 ;  /* 0x0000000c00187c02 */ /* 0x000fe40008000f00 */
[----:B------:R-:W-:Y:S02]  /*04a0*/  MOV R25, UR13 ;  /* 0x0000000d00197c02 */ /* 0x000fe40008000f00 */
[----:B------:R-:W-:-:S04]  /*04b0*/  MOV R0, UR5 ;  /* 0x0000000500007c02 */ /* 0x000fc80008000f00 */
[----:B------:R-:W-:Y:S02]  /*04c0*/  LEA.HI.SX32 R99, R0, R117, 0x1e ;  /* 0x0000007500637211 */ /* 0x000fe400078ff2ff */
[----:B------:R3:W4:Y:S02]  /*04d0*/  LDG.E R0, desc[UR14][R24.64] ;  /* 0x0000000e18007981 */ /* 0x000724000c1e1900 */
[C---:B------:R-:W-:Y:S02]  /*04e0*/  IADD3 R97, PT, PT, R99.reuse, 0x80, RZ ;  /* 0x0000008063617810 */ /* 0x040fe40007ffe0ff */
[C---:B------:R-:W-:Y:S01]  /*04f0*/  IADD3 R95, PT, PT, R99.reuse, 0x100, RZ ;  /* 0x00000100635f7810 */ /* 0x040fe20007ffe0ff */
[C-C-:B0-----:R-:W-:Y:S01]  /*0500*/  IMAD.WIDE.U32 R50, R99.reuse, 0x8, R42.reuse ;  /* 0x0000000863327825 */ /* 0x141fe200078e002a */
[C---:B------:R-:W-:Y:S02]  /*0510*/  IADD3 R93, PT, PT, R99.reuse, 0x180, RZ ;  /* 0x00000180635d7810 */ /* 0x040fe40007ffe0ff */
[----:B------:R-:W-:Y:S01]  /*0520*/  IADD3 R91, PT, PT, R99, 0x200, RZ ;  /* 0x00000200635b7810 */ /* 0x000fe20007ffe0ff */
[--C-:B------:R-:W-:Y:S01]  /*0530*/  IMAD.WIDE.U32 R48, R97, 0x8, R42.reuse ;  /* 0x0000000861307825 */ /* 0x100fe200078e002a */
[----:B------:R-:W-:Y:S01]  /*0540*/  UIMAD.WIDE UR4, UR6, 0x4, UR8 ;  /* 0x00000004060478a5 */ /* 0x000fe2000f8e0208 */
[----:B------:R-:W4:Y:S02]  /*0550*/  LDG.E.64 R50, desc[UR14][R50.64] ;  /* 0x0000000e32327981 */ /* 0x000f24000c1e1b00 */
[----:B------:R-:W-:-:S02]  /*0560*/  IMAD.WIDE.U32 R46, R95, 0x8, R42 ;  /* 0x000000085f2e7825 */ /* 0x000fc400078e002a */
[----:B------:R-:W4:Y:S02]  /*0570*/  LDG.E.64 R48, desc[UR14][R48.64] ;  /* 0x0000000e30307981 */ /* 0x000f24000c1e1b00 */
[----:B------:R-:W-:-:S04]  /*0580*/  IMAD.WIDE.U32 R44, R93, 0x8, R42 ;  /* 0x000000085d2c7825 */ /* 0x000fc800078e002a */
[----:B--2---:R-:W-:-:S04]  /*0590*/  IMAD.WIDE.U32 R26, R97, 0x8, R30 ;  /* 0x00000008611a7825 */ /* 0x004fc800078e001e */
[----:B---3--:R-:W-:Y:S01]  /*05a0*/  IMAD.WIDE.U32 R24, R99, 0x8, R30 ;  /* 0x0000000863187825 */ /* 0x008fe200078e001e */
[----:B------:R-:W-:Y:S01]  /*05b0*/  MOV R102, UR4 ;  /* 0x0000000400667c02 */ /* 0x000fe20008000f00 */
[----:B------:R-:W2:Y:S02]  /*05c0*/  LDG.E.64 R26, desc[UR14][R26.64] ;  /* 0x0000000e1a1a7981 */ /* 0x000ea4000c1e1b00 */
[----:B------:R-:W-:Y:S02]  /*05d0*/  IMAD.WIDE.U32 R42, R91, 0x8, R42 ;  /* 0x000000085b2a7825 */ /* 0x000fe400078e002a */
[----:B------:R-:W3:Y:S04]  /*05e0*/  LDG.E.64 R24, desc[UR14][R24.64] ;  /* 0x0000000e18187981 */ /* 0x000ee8000c1e1b00 */
[----:B------:R-:W3:Y:S01]  /*05f0*/  LDG.E.64 R42, desc[UR14][R42.64] ;  /* 0x0000000e2a2a7981 */ /* 0x000ee2000c1e1b00 */
[--C-:B------:R-:W-:Y:S01]  /*0600*/  IMAD.WIDE.U32 R40, R95, 0x8, R30.reuse ;  /* 0x000000085f287825 */ /* 0x100fe200078e001e */
[----:B------:R-:W-:Y:S01]  /*0610*/  MOV R103, UR5 ;  /* 0x0000000500677c02 */ /* 0x000fe20008000f00 */
[----:B------:R-:W0:Y:S01]  /*0620*/  @UP0 LDCU.64 UR4, c[0x0][0x3e0] ;  /* 0x00007c00ff0407ac */ /* 0x000e220008000a00 */
[----:B------:R-:W3:Y:S01]  /*0630*/  LDG.E.64 R46, desc[UR14][R46.64] ;  /* 0x0000000e2e2e7981 */ /* 0x000ee2000c1e1b00 */
[----:B------:R-:W-:-:S03]  /*0640*/  IMAD.WIDE.U32 R28, R93, 0x8, R30 ;  /* 0x000000085d1c7825 */ /* 0x000fc600078e001e */
[----:B------:R-:W3:Y:S01]  /*0650*/  LDG.E.64 R40, desc[UR14][R40.64] ;  /* 0x0000000e28287981 */ /* 0x000ee2000c1e1b00 */
[----:B------:R-:W-:-:S03]  /*0660*/  IMAD.WIDE.U32 R30, R91, 0x8, R30 ;  /* 0x000000085b1e7825 */ /* 0x000fc600078e001e */
[----:B------:R-:W3:Y:S04]  /*0670*/  LDG.E.64 R28, desc[UR14][R28.64] ;  /* 0x0000000e1c1c7981 */ /* 0x000ee8000c1e1b00 */
[----:B------:R-:W3:Y:S04]  /*0680*/  LDG.E.64 R30, desc[UR14][R30.64] ;  /* 0x0000000e1e1e7981 */ /* 0x000ee8000c1e1b00 */
[----:B------:R-:W3:Y:S04]  /*0690*/  LDG.E R136, desc[UR14][R102.64] ;  /* 0x0000000e66887981 */ /* 0x000ee8000c1e1900 */
[----:B------:R-:W3:Y:S01]  /*06a0*/  LDG.E.64 R44, desc[UR14][R44.64] ;  /* 0x0000000e2c2c7981 */ /* 0x000ee2000c1e1b00 */
[----:B-1----:R-:W-:-:S04]  /*06b0*/  ISETP.NE.U32.AND P0, PT, RZ, UR16, PT ;  /* 0x00000010ff007c0c */ /* 0x002fc8000bf05070 */
[----:B------:R-:W-:Y:S02]  /*06c0*/  ISETP.NE.AND.EX P0, PT, RZ, UR17, PT, P0 ;  /* 0x00000011ff007c0c */ /* 0x000fe4000bf05300 */
[----:B------:R-:W-:Y:S02]  /*06d0*/  PLOP3.LUT P4, PT, PT, PT, UP0, 0x80, 0x8 ;  /* 0x000000000008781c */ /* 0x000fe40003f8f008 */
[----:B------:R-:W-:Y:S01]  /*06e0*/  ISETP.NE.AND P3, PT, RZ, UR7, PT ;  /* 0x00000007ff007c0c */ /* 0x000fe2000bf65270 */
[----:B0-----:R-:W-:-:S06]  /*06f0*/  @UP0 UIMAD.WIDE UR4, UR6, 0x2, UR4 ;  /* 0x00000002060408a5 */ /* 0x001fcc000f8e0204 */
[----:B------:R-:W-:Y:S02]  /*0700*/  MOV R104, UR4 ;  /* 0x0000000400687c02 */ /* 0x000fe40008000f00 */
[----:B------:R-:W-:-:S05]  /*0710*/  MOV R105, UR5 ;  /* 0x0000000500697c02 */ /* 0x000fca0008000f00 */
[----:B------:R-:W3:Y:S01]  /*0720*/  @P4 LDG.E.U16 R92, desc[UR14][R104.64] ;  /* 0x0000000e685c4981 */ /* 0x000ee2000c1e1500 */
[----:B----4-:R-:W-:Y:S02]  /*0730*/  R2UR UR12, R0 ;  /* 0x00000000000c72ca */ /* 0x010fe400000e0000 */
[----:B--2---:R-:W-:Y:S02]  /*0740*/  SHF.R.U64 R114, R26, 0x10, R27 ;  /* 0x000000101a727819 */ /* 0x004fe4000000121b */
[----:B---3--:R-:W-:Y:S02]  /*0750*/  MOV R110, R42 ;  /* 0x0000002a006e7202 */ /* 0x008fe40000000f00 */
[--C-:B------:R-:W-:Y:S02]  /*0760*/  SHF.R.U64 R111, R42, 0x10, R43.reuse ;  /* 0x000000102a6f7819 */ /* 0x100fe4000000122b */
[----:B------:R-:W-:Y:S02]  /*0770*/  MOV R112, R43 ;  /* 0x0000002b00707202 */ /* 0x000fe40000000f00 */
[----:B------:R-:W-:-:S02]  /*0780*/  SHF.R.U32.HI R113, RZ, 0x10, R43 ;  /* 0x00000010ff717819 */ /* 0x000fc4000001162b */
[----:B------:R-:W0:Y:S01]  /*0790*/  @P0 LDC.64 R42, c[0x0][0x438] ;  /* 0x00010e00ff2a0b82 */ /* 0x000e220000000a00 */
[----:B------:R-:W-:Y:S01]  /*07a0*/  HADD2.F32 R115, -RZ, R26.H0_H0 ;  /* 0x2000001aff737230 */ /* 0x000fe20000004100 */
[----:B------:R-:W-:Y:S01]  /*07b0*/  SHF.R.U32.HI R117, RZ, 0x10, R27 ;  /* 0x00000010ff757819 */ /* 0x000fe2000001161b */
[----:B------:R-:W-:Y:S01]  /*07c0*/  HADD2.F32 R118, -RZ, R27.H0_H0 ;  /* 0x2000001bff767230 */ /* 0x000fe20000004100 */
[--C-:B------:R-:W-:Y:S01]  /*07d0*/  SHF.R.U64 R116, R24, 0x10, R25.reuse ;  /* 0x0000001018747819 */ /* 0x100fe20000001219 */
[----:B------:R-:W-:Y:S01]  /*07e0*/  HADD2.F32 R137, -RZ, R24.H0_H0 ;  /* 0x20000018ff897230 */ /* 0x000fe20000004100 */
[----:B------:R-:W-:Y:S01]  /*07f0*/  SHF.R.U32.HI R131, RZ, 0x10, R25 ;  /* 0x00000010ff837819 */ /* 0x000fe20000011619 */
[----:B------:R-:W-:Y:S01]  /*0800*/  HADD2.F32 R135, -RZ, R25.H0_H0 ;  /* 0x20000019ff877230 */ /* 0x000fe20000004100 */
[----:B------:R-:W1:Y:S08]  /*0810*/  LDC.64 R26, c[0x0][0x3b0] ;  /* 0x0000ec00ff1a7b82 */ /* 0x000e700000000a00 */
[----:B------:R-:W2:Y:S01]  /*0820*/  @P0 LDC.64 R24, c[0x0][0x438] ;  /* 0x00010e00ff180b82 */ /* 0x000ea20000000a00 */
[----:B------:R-:W-:-:S02]  /*0830*/  SHF.R.U64 R119, R40, 0x10, R41 ;  /* 0x0000001028777819 */ /* 0x000fc40000001229 */
[----:B------:R-:W-:Y:S02]  /*0840*/  SHF.R.U32.HI R121, RZ, 0x10, R41 ;  /* 0x00000010ff797819 */ /* 0x000fe40000011629 */
[--C-:B------:R-:W-:Y:S02]  /*0850*/  SHF.R.U64 R123, R28, 0x10, R29.reuse ;  /* 0x000000101c7b7819 */ /* 0x100fe4000000121d */
[----:B------:R-:W-:Y:S01]  /*0860*/  SHF.R.U32.HI R125, RZ, 0x10, R29 ;  /* 0x00000010ff7d7819 */ /* 0x000fe2000001161d */
[----:B0-----:R-:W-:Y:S01]  /*0870*/  @P0 IMAD.WIDE.U32 R42, R95, 0x8, R42 ;  /* 0x000000085f2a0825 */ /* 0x001fe200078e002a */
[--C-:B------:R-:W-:Y:S02]  /*0880*/  SHF.R.U64 R128, R30, 0x10, R31.reuse ;  /* 0x000000101e807819 */ /* 0x100fe4000000121f */
[----:B------:R-:W-:Y:S02]  /*0890*/  SHF.R.U32.HI R130, RZ, 0x10, R31 ;  /* 0x00000010ff827819 */ /* 0x000fe4000001161f */
[----:B------:R-:W-:-:S02]  /*08a0*/  MOV R134, R50 ;  /* 0x0000003200867202 */ /* 0x000fc40000000f00 */
[----:B------:R-:W-:Y:S01]  /*08b0*/  FSEL R136, R136, RZ, !P3 ;  /* 0x000000ff88887208 */ /* 0x000fe20005800000 */
[----:B------:R-:W-:Y:S01]  /*08c0*/  HADD2.F32 R120, -RZ, R40.H0_H0 ;  /* 0x20000028ff787230 */ /* 0x000fe20000004100 */
[--C-:B------:R-:W-:Y:S01]  /*08d0*/  SHF.R.U64 R132, R50, 0x10, R51.reuse ;  /* 0x0000001032847819 */ /* 0x100fe20000001233 */
[----:B------:R-:W-:Y:S01]  /*08e0*/  HADD2.F32 R122, -RZ, R41.H0_H0 ;  /* 0x20000029ff7a7230 */ /* 0x000fe20000004100 */
[----:B-----5:R0:W5:Y:S01]  /*08f0*/  @P0 LDG.E.64 R34, desc[UR14][R42.64] ;  /* 0x0000000e2a220981 */ /* 0x020162000c1e1b00 */
[----:B------:R-:W-:Y:S01]  /*0900*/  HADD2.F32 R124, -RZ, R28.H0_H0 ;  /* 0x2000001cff7c7230 */ /* 0x000fe20000004100 */
[----:B------:R-:W-:Y:S01]  /*0910*/  SHF.R.U32.HI R0, RZ, 0x10, R51 ;  /* 0x00000010ff007819 */ /* 0x000fe20000011633 */
[----:B------:R-:W-:Y:S02]  /*0920*/  HADD2.F32 R126, -RZ, R29.H0_H0 ;  /* 0x2000001dff7e7230 */ /* 0x000fe40000004100 */
        /* <DEDUP_REMOVED lines=12> */
[----:B------:R-:W-:Y:S01]  /*09f0*/  HADD2.F32 R130, -RZ, R130.H0_H0 ;  /* 0x20000082ff827230 */ /* 0x000fe20000004100 */
[----:B------:R-:W-:Y:S01]  /*0a00*/  MOV R94, R48 ;  /* 0x00000030005e7202 */ /* 0x000fe20000000f00 */
[----:B0-----:R-:W-:Y:S01]  /*0a10*/  HADD2.F32 R43, -RZ, R134.H0_H0 ;  /* 0x20000086ff2b7230 */ /* 0x001fe20000004100 */
[----:B------:R-:W-:Y:S01]  /*0a20*/  SHF.R.U64 R96, R48, 0x10, R49 ;  /* 0x0000001030607819 */ /* 0x000fe20000001231 */
[----:B------:R-:W-:Y:S01]  /*0a30*/  FADD.FTZ R137, -R136, R137 ;  /* 0x0000008988897221 */ /* 0x000fe20000010100 */
        /* <DEDUP_REMOVED lines=24> */
[----:B------:R-:W-:Y:S01]  /*0bc0*/  FMUL.FTZ R134, R135, UR12 ;  /* 0x0000000c87867c20 */ /* 0x000fe20008410000 */
[----:B------:R-:W-:Y:S01]  /*0bd0*/  MOV R100, R46 ;  /* 0x0000002e00647202 */ /* 0x000fe20000000f00 */
[----:B------:R-:W-:Y:S01]  /*0be0*/  HADD2.F32 R136, -RZ, R0.H0_H0 ;  /* 0x20000000ff887230 */ /* 0x000fe20000004100 */
[--C-:B------:R-:W-:Y:S01]  /*0bf0*/  SHF.R.U64 R102, R46, 0x10, R47.reuse ;  /* 0x000000102e667819 */ /* 0x100fe2000000122f */
[----:B------:R-:W-:Y:S01]  /*0c00*/  FMUL.FTZ R135, R20, R43 ;  /* 0x0000002b14877220 */ /* 0x000fe20000410000 */
[----:B------:R-:W-:Y:S01]  /*0c10*/  MOV R105, R47 ;  /* 0x0000002f00697202 */ /* 0x000fe20000000f00 */
[----:B------:R-:W-:Y:S01]  /*0c20*/  FMUL.FTZ R0, R137, UR12 ;  /* 0x0000000c89007c20 */ /* 0x000fe20008410000 */
[----:B------:R-:W-:Y:S01]  /*0c30*/  SHF.R.U32.HI R104, RZ, 0x10, R47 ;  /* 0x00000010ff687819 */ /* 0x000fe2000001162f */
[----:B------:R-:W-:Y:S01]  /*0c40*/  IMAD.WIDE.U32 R46, R97, 0x4, R26 ;  /* 0x00000004612e7825 */ /* 0x000fe200078e001a */
[----:B------:R0:W5:Y:S01]  /*0c50*/  LDG.E R48, desc[UR14][R48.64] ;  /* 0x0000000e30307981 */ /* 0x000162000c1e1900 */
[----:B------:R-:W-:Y:S01]  /*0c60*/  MOV R106, R44 ;  /* 0x0000002c006a7202 */ /* 0x000fe20000000f00 */
[----:B------:R-:W1:Y:S01]  /*0c70*/  @P0 LDC.64 R28, c[0x0][0x438] ;  /* 0x00010e00ff1c0b82 */ /* 0x000e620000000a00 */
[----:B------:R-:W-:Y:S01]  /*0c80*/  HADD2.F32 R133, -RZ, R133.H0_H0 ;  /* 0x20000085ff857230 */ /* 0x000fe20000004100 */
[----:B------:R2:W5:Y:S01]  /*0c90*/  @P0 LDG.E.64 R38, desc[UR14][R24.64] ;  /* 0x0000000e18260981 */ /* 0x000562000c1e1b00 */
[----:B------:R-:W-:Y:S01]  /*0ca0*/  SHF.R.U64 R107, R44, 0x10, R45 ;  /* 0x000000102c6b7819 */ /* 0x000fe2000000122d */
[----:B------:R-:W-:Y:S01]  /*0cb0*/  IMAD.WIDE.U32 R50, R93, 0x4, R26 ;  /* 0x000000045d327825 */ /* 0x000fe200078e001a */
[----:B------:R-:W-:-:S03]  /*0cc0*/  MOV R109, R45 ;  /* 0x0000002d006d7202 */ /* 0x000fc60000000f00 */
[----:B------:R-:W-:Y:S01]  /*0cd0*/  FMUL.FTZ R116, R116, UR12 ;  /* 0x0000000c74747c20 */ /* 0x000fe20008410000 */
[----:B------:R-:W-:Y:S01]  /*0ce0*/  SHF.R.U32.HI R108, RZ, 0x10, R45 ;  /* 0x00000010ff6c7819 */ /* 0x000fe2000001162d */
[----:B0-----:R-:W-:Y:S01]  /*0cf0*/  FMUL.FTZ R49, R21, R132 ;  /* 0x0000008415317220 */ /* 0x001fe20000410000 */
[----:B------:R-:W-:Y:S01]  /*0d00*/  IMAD.WIDE.U32 R44, R99, 0x4, R26 ;  /* 0x00000004632c7825 */ /* 0x000fe200078e001a */
[----:B------:R0:W5:Y:S01]  /*0d10*/  LDG.E R46, desc[UR14][R46.64] ;  /* 0x0000000e2e2e7981 */ /* 0x000162000c1e1900 */
[----:B------:R-:W3:Y:S02]  /*0d20*/  @P0 LDC.64 R30, c[0x0][0x438] ;  /* 0x00010e00ff1e0b82 */ /* 0x000ee40000000a00 */
[----:B--2---:R-:W-:Y:S01]  /*0d30*/  FADD.FTZ R24, RZ, R135 ;  /* 0x00000087ff187221 */ /* 0x004fe20000010000 */
[----:B------:R-:W-:Y:S01]  /*0d40*/  FFMA.FTZ R25, R0, R135, RZ ;  /* 0x0000008700197223 */ /* 0x000fe200000100ff */
[----:B------:R-:W-:Y:S01]  /*0d50*/  IMAD.WIDE.U32 R26, R91, 0x4, R26 ;  /* 0x000000045b1a7825 */ /* 0x000fe200078e001a */
[----:B------:R2:W5:Y:S03]  /*0d60*/  LDG.E R44, desc[UR14][R44.64] ;  /* 0x0000000e2c2c7981 */ /* 0x000566000c1e1900 */
[----:B------:R-:W-:Y:S01]  /*0d70*/  FADD.FTZ R24, R49, R24 ;  /* 0x0000001831187221 */ /* 0x000fe20000010000 */
[----:B------:R-:W-:Y:S01]  /*0d80*/  FFMA.FTZ R25, R116, R49, R25 ;  /* 0x0000003174197223 */ /* 0x000fe20000010019 */
[----:B------:R-:W-:Y:S01]  /*0d90*/  HADD2.F32 R139, -RZ, R110.H0_H0 ;  /* 0x2000006eff8b7230 */ /* 0x000fe20000004100 */
[----:B------:R4:W5:Y:S01]  /*0da0*/  LDG.E R50, desc[UR14][R50.64] ;  /* 0x0000000e32327981 */ /* 0x000962000c1e1900 */
[----:B0-----:R-:W-:Y:S01]  /*0db0*/  FMUL.FTZ R47, R22, R133 ;  /* 0x00000085162f7220 */ /* 0x001fe20000410000 */
[----:B------:R-:W-:Y:S01]  /*0dc0*/  FMUL.FTZ R110, R131, UR12 ;  /* 0x0000000c836e7c20 */ /* 0x000fe20008410000 */
[----:B------:R-:W-:Y:S01]  /*0dd0*/  HADD2.F32 R137, -RZ, R100.H0_H0 ;  /* 0x20000064ff897230 */ /* 0x000fe20000004100 */
[----:B------:R0:W5:Y:S01]  /*0de0*/  LDG.E R42, desc[UR14][R26.64] ;  /* 0x0000000e1a2a7981 */ /* 0x000162000c1e1900 */
[----:B------:R-:W-:Y:S01]  /*0df0*/  FADD.FTZ R24, R47, R24 ;  /* 0x000000182f187221 */ /* 0x000fe20000010000 */
[----:B--2---:R-:W-:Y:S01]  /*0e00*/  FMUL.FTZ R45, R23, R136 ;  /* 0x00000088172d7220 */ /* 0x004fe20000410000 */
[----:B------:R-:W-:Y:S01]  /*0e10*/  FFMA.FTZ R25, R134, R47, R25 ;  /* 0x0000002f86197223 */ /* 0x000fe20000010019 */
[----:B------:R-:W2:Y:S01]  /*0e20*/  @P0 LDC.64 R40, c[0x0][0x438] ;  /* 0x00010e00ff280b82 */ /* 0x000ea20000000a00 */
[----:B----4-:R-:W-:-:S02]  /*0e30*/  HADD2.F32 R51, -RZ, R94.H0_H0 ;  /* 0x2000005eff337230 */ /* 0x010fc40000004100 */
[----:B------:R-:W-:Y:S01]  /*0e40*/  FMUL.FTZ R115, R115, UR12 ;  /* 0x0000000c73737c20 */ /* 0x000fe20008410000 */
[----:B------:R-:W-:Y:S02]  /*0e50*/  HADD2.F32 R96, -RZ, R96.H0_H0 ;  /* 0x20000060ff607230 */ /* 0x000fe40000004100 */
[----:B------:R-:W-:Y:S02]  /*0e60*/  HADD2.F32 R100, -RZ, R113.H0_H0 ;  /* 0x20000071ff647230 */ /* 0x000fe40000004100 */
[----:B0-----:R-:W-:Y:S01]  /*0e70*/  FADD.FTZ R26, R45, R24 ;  /* 0x000000182d1a7221 */ /* 0x001fe20000010000 */
[----:B------:R-:W-:Y:S01]  /*0e80*/  FMUL.FTZ R113, R16, R51 ;  /* 0x0000003310717220 */ /* 0x000fe20000410000 */
[----:B------:R-:W-:Y:S01]  /*0e90*/  FFMA.FTZ R24, R110, R45, R25 ;  /* 0x0000002d6e187223 */ /* 0x000fe20000010019 */
[----:B------:R-:W-:Y:S02]  /*0ea0*/  HADD2.F32 R94, -RZ, R111.H0_H0 ;  /* 0x2000006fff5e7230 */ /* 0x000fe40000004100 */
[----:B------:R-:W-:Y:S01]  /*0eb0*/  FMUL.FTZ R114, R114, UR12 ;  /* 0x0000000c72727c20 */ /* 0x000fe20008410000 */
[----:B------:R-:W-:-:S02]  /*0ec0*/  HADD2.F32 R103, -RZ, R103.H0_H0 ;  /* 0x20000067ff677230 */ /* 0x000fc40000004100 */
[----:B------:R-:W-:Y:S01]  /*0ed0*/  FADD.FTZ R27, R113, R26 ;  /* 0x0000001a711b7221 */ /* 0x000fe20000010000 */
[----:B------:R-:W-:Y:S02]  /*0ee0*/  HADD2.F32 R111, -RZ, R112.H0_H0 ;  /* 0x20000070ff6f7230 */ /* 0x000fe40000004100 */
[----:B------:R-:W-:Y:S01]  /*0ef0*/  FMUL.FTZ R112, R17, R96 ;  /* 0x0000006011707220 */ /* 0x000fe20000410000 */
        /* <DEDUP_REMOVED lines=67> */
[----:B------:R-:W0:Y:S04]  /*1330*/  SHFL.DOWN PT, R25, R24, 0x10, 0x1f ;  /* 0x0a001f0018197f89 */ /* 0x000e2800000e0000 */
[----:B------:R-:W4:Y:S01]  /*1340*/  SHFL.DOWN PT, R27, R26, 0x10, 0x1f ;  /* 0x0a001f001a1b7f89 */ /* 0x000f2200000e0000 */
[----:B-1----:R-:W-:-:S04]  /*1350*/  @P0 IMAD.WIDE.U32 R28, R99, 0x8, R28 ;  /* 0x00000008631c0825 */ /* 0x002fc800078e001c */
[----:B---3--:R-:W-:Y:S01]  /*1360*/  @P0 IMAD.WIDE.U32 R30, R93, 0x8, R30 ;  /* 0x000000085d1e0825 */ /* 0x008fe200078e001e */
[----:B------:R1:W5:Y:S04]  /*1370*/  @P0 LDG.E.64 R2, desc[UR14][R28.64] ;  /* 0x0000000e1c020981 */ /* 0x000368000c1e1b00 */
[----:B------:R3:W5:Y:S01]  /*1380*/  @P0 LDG.E.64 R36, desc[UR14][R30.64] ;  /* 0x0000000e1e240981 */ /* 0x000762000c1e1b00 */
[----:B0-----:R-:W-:Y:S01]  /*1390*/  FADD.FTZ R25, R24, R25 ;  /* 0x0000001918197221 */ /* 0x001fe20000010000 */
[----:B----4-:R-:W-:-:S04]  /*13a0*/  FADD.FTZ R27, R26, R27 ;  /* 0x0000001b1a1b7221 */ /* 0x010fc80000010000 */
[----:B-1----:R-:W0:Y:S04]  /*13b0*/  SHFL.DOWN PT, R28, R25, 0x8, 0x1f ;  /* 0x09001f00191c7f89 */ /* 0x002e2800000e0000 */
[----:B---3--:R-:W1:Y:S01]  /*13c0*/  SHFL.DOWN PT, R30, R27, 0x8, 0x1f ;  /* 0x09001f001b1e7f89 */ /* 0x008e6200000e0000 */
[----:B0-----:R-:W-:Y:S01]  /*13d0*/  FADD.FTZ R28, R25, R28 ;  /* 0x0000001c191c7221 */ /* 0x001fe20000010000 */
[----:B-1----:R-:W-:-:S04]  /*13e0*/  FADD.FTZ R30, R27, R30 ;  /* 0x0000001e1b1e7221 */ /* 0x002fc80000010000 */
        /* <DEDUP_REMOVED lines=110> */
[--C-:B------:R-:W-:Y:S01]  /*1ad0*/  FFMA.FTZ R134, R134, UR13, R25.reuse ;  /* 0x0000000d86867c23 */ /* 0x100fe20008010019 */
[----:B------:R-:W-:Y:S01]  /*1ae0*/  FFMA.FTZ R29, R114, UR13, R25 ;  /* 0x0000000d721d7c23 */ /* 0x000fe20008010019 */
[----:B------:R-:W-:Y:S01]  /*1af0*/  FMUL.FTZ R0, R0, UR22 ;  /* 0x0000001600007c20 */ /* 0x000fe20008410000 */
[----:B------:R-:W-:Y:S01]  /*1b00*/  FMUL.FTZ R116, R116, UR22 ;  /* 0x0000001674747c20 */ /* 0x000fe20008410000 */
[----:B------:R-:W-:Y:S01]  /*1b10*/  FMUL.FTZ R110, R110, UR4 ;  /* 0x000000046e6e7c20 */ /* 0x000fe20008410000 */
[----:B------:R-:W-:Y:S01]  /*1b20*/  FMUL.FTZ R24, R24, UR12 ;  /* 0x0000000c18187c20 */ /* 0x000fe20008410000 */
[----:B------:R-:W-:Y:S01]  /*1b30*/  FADD.FTZ R134, R47, -R134 ;  /* 0x800000862f867221 */ /* 0x000fe20000010000 */
[----:B------:R-:W-:Y:S01]  /*1b40*/  FSEL R0, R0, RZ, P0 ;  /* 0x000000ff00007208 */ /* 0x000fe20000000000 */
[----:B------:R-:W-:Y:S01]  /*1b50*/  FADD.FTZ R29, R112, -R29 ;  /* 0x8000001d701d7221 */ /* 0x000fe20000010000 */
[----:B------:R-:W-:Y:S01]  /*1b60*/  LOP3.LUT P0, RZ, R44, 0xff00, RZ, 0xc0, !PT ;  /* 0x0000ff002cff7812 */ /* 0x000fe2000780c0ff */
[--C-:B------:R-:W-:Y:S01]  /*1b70*/  FFMA.FTZ R28, R141, UR13, R25.reuse ;  /* 0x0000000d8d1c7c23 */ /* 0x100fe20008010019 */
[----:B------:R-:W-:Y:S01]  /*1b80*/  FFMA.FTZ R41, R138, UR13, R25 ;  /* 0x0000000d8a297c23 */ /* 0x000fe20008010019 */
[----:B------:R-:W-:Y:S01]  /*1b90*/  FMUL.FTZ R110, R110, UR22 ;  /* 0x000000166e6e7c20 */ /* 0x000fe20008410000 */
[----:B------:R-:W-:Y:S01]  /*1ba0*/  FSEL R26, R116, RZ, P0 ;  /* 0x000000ff741a7208 */ /* 0x000fe20000000000 */
[----:B------:R-:W-:Y:S01]  /*1bb0*/  FMUL.FTZ R24, R24, UR4 ;  /* 0x0000000418187c20 */ /* 0x000fe20008410000 */
[----:B------:R-:W-:Y:S01]  /*1bc0*/  ISETP.GE.U32.AND P0, PT, R44, 0x1000000, PT ;  /* 0x010000002c00780c */ /* 0x000fe20003f06070 */
[----:B------:R-:W-:Y:S01]  /*1bd0*/  FMUL.FTZ R134, R134, UR12 ;  /* 0x0000000c86867c20 */ /* 0x000fe20008410000 */
[----:B------:R-:W-:Y:S01]  /*1be0*/  FMUL.FTZ R29, R29, UR12 ;  /* 0x0000000c1d1d7c20 */ /* 0x000fe20008410000 */
[----:B------:R-:W-:Y:S01]  /*1bf0*/  FADD.FTZ R28, R131, -R28 ;  /* 0x8000001c831c7221 */ /* 0x000fe20000010000 */
[----:B------:R-:W-:Y:S01]  /*1c00*/  FADD.FTZ R41, R118, -R41 ;  /* 0x8000002976297221 */ /* 0x000fe20000010000 */
[----:B------:R-:W-:Y:S01]  /*1c10*/  FFMA.FTZ R143, R143, UR13, R25 ;  /* 0x0000000d8f8f7c23 */ /* 0x000fe20008010019 */
[----:B------:R-:W-:Y:S01]  /*1c20*/  FSEL R30, R110, RZ, P0 ;  /* 0x000000ff6e1e7208 */ /* 0x000fe20000000000 */
[----:B------:R-:W-:Y:S01]  /*1c30*/  FMUL.FTZ R24, R24, UR22 ;  /* 0x0000001618187c20 */ /* 0x000fe20008410000 */
[----:B------:R-:W-:Y:S01]  /*1c40*/  FMUL.FTZ R134, R134, UR4 ;  /* 0x0000000486867c20 */ /* 0x000fe20008410000 */
[----:B------:R-:W-:Y:S01]  /*1c50*/  LOP3.LUT P0, RZ, R46, 0xff, RZ, 0xc0, !PT ;  /* 0x000000ff2eff7812 */ /* 0x000fe2000780c0ff */
[----:B------:R-:W-:Y:S01]  /*1c60*/  FMUL.FTZ R29, R29, UR4 ;  /* 0x000000041d1d7c20 */ /* 0x000fe20008410000 */
[----:B------:R-:W-:Y:S01]  /*1c70*/  FMUL.FTZ R31, R28, UR12 ;  /* 0x0000000c1c1f7c20 */ /* 0x000fe20008410000 */
[----:B------:R-:W-:Y:S01]  /*1c80*/  FMUL.FTZ R41, R41, UR12 ;  /* 0x0000000c29297c20 */ /* 0x000fe20008410000 */
[----:B------:R-:W-:Y:S01]  /*1c90*/  FADD.FTZ R143, R140, -R143 ;  /* 0x8000008f8c8f7221 */ /* 0x000fe20000010000 */
[----:B------:R-:W-:Y:S01]  /*1ca0*/  FFMA.FTZ R43, R142, UR13, R25 ;  /* 0x0000000d8e2b7c23 */ /* 0x000fe20008010019 */
[----:B------:R-:W-:Y:S01]  /*1cb0*/  FMUL.FTZ R134, R134, UR22 ;  /* 0x0000001686867c20 */ /* 0x000fe20008410000 */
[----:B------:R-:W-:Y:S01]  /*1cc0*/  FSEL R24, R24, RZ, P0 ;  /* 0x000000ff18187208 */ /* 0x000fe20000000000 */
[----:B------:R-:W-:Y:S01]  /*1cd0*/  FMUL.FTZ R29, R29, UR22 ;  /* 0x000000161d1d7c20 */ /* 0x000fe20008410000 */
[----:B------:R-:W-:Y:S01]  /*1ce0*/  LOP3.LUT P2, RZ, R44, 0xff0000, RZ, 0xc0, !PT ;  /* 0x00ff00002cff7812 */ /* 0x000fe2000784c0ff */
        /* <DEDUP_REMOVED lines=8> */
[----:B------:R-:W-:Y:S01]  /*1d70*/  FSEL R29, R29, RZ, P0 ;  /* 0x000000ff1d1d7208 */ /* 0x000fe20000000000 */
[----:B------:R-:W-:Y:S01]  /*1d80*/  FMUL.FTZ R41, R41, UR22 ;  /* 0x0000001629297c20 */ /* 0x000fe20008410000 */
[C---:B------:R-:W-:Y:S01]  /*1d90*/  LOP3.LUT P2, RZ, R46.reuse, 0xff0000, RZ, 0xc0, !PT ;  /* 0x00ff00002eff7812 */ /* 0x040fe2000784c0ff */
[----:B------:R-:W-:Y:S01]  /*1da0*/  FMUL.FTZ R143, R143, UR4 ;  /* 0x000000048f8f7c20 */ /* 0x000fe20008410000 */
[----:B------:R-:W-:Y:S01]  /*1db0*/  ISETP.GE.U32.AND P0, PT, R46, 0x1000000, PT ;  /* 0x010000002e00780c */ /* 0x000fe20003f06070 */
[----:B------:R-:W-:Y:S01]  /*1dc0*/  FMUL.FTZ R43, R43, UR12 ;  /* 0x0000000c2b2b7c20 */ /* 0x000fe20008410000 */
[----:B------:R-:W-:Y:S01]  /*1dd0*/  FADD.FTZ R122, R119, -R122 ;  /* 0x8000007a777a7221 */ /* 0x000fe20000010000 */
[--C-:B------:R-:W-:Y:S01]  /*1de0*/  FFMA.FTZ R146, R146, UR13, R25.reuse ;  /* 0x0000000d92927c23 */ /* 0x100fe20008010019 */
[----:B------:R-:W-:Y:S01]  /*1df0*/  FSEL R31, R31, RZ, P2 ;  /* 0x000000ff1f1f7208 */ /* 0x000fe20001000000 */
[----:B------:R-:W-:Y:S01]  /*1e00*/  FMUL.FTZ R143, R143, UR22 ;  /* 0x000000168f8f7c20 */ /* 0x000fe20008410000 */
[----:B------:R-:W-:Y:S01]  /*1e10*/  FSEL R41, R41, RZ, P0 ;  /* 0x000000ff29297208 */ /* 0x000fe20000000000 */
[----:B------:R-:W-:Y:S01]  /*1e20*/  FMUL.FTZ R43, R43, UR4 ;  /* 0x000000042b2b7c20 */ /* 0x000fe20008410000 */
[----:B------:R-:W-:Y:S01]  /*1e30*/  LOP3.LUT P0, RZ, R48, 0xff, RZ, 0xc0, !PT ;  /* 0x000000ff30ff7812 */ /* 0x000fe2000780c0ff */
[----:B------:R-:W-:Y:S01]  /*1e40*/  FMUL.FTZ R122, R122, UR12 ;  /* 0x0000000c7a7a7c20 */ /* 0x000fe20008410000 */
[----:B------:R-:W-:Y:S01]  /*1e50*/  FADD.FTZ R146, R121, -R146 ;  /* 0x8000009279927221 */ /* 0x000fe20000010000 */
[----:B------:R0:W-:Y:S01]  /*1e60*/  F2F.F16.F32 R40, R31 ;  /* 0x0000001f00287304 */ /* 0x0001e20000200800 */
[----:B------:R-:W-:Y:S01]  /*1e70*/  FFMA.FTZ R123, R123, UR13, R25 ;  /* 0x0000000d7b7b7c23 */ /* 0x000fe20008010019 */
[----:B------:R-:W-:Y:S01]  /*1e80*/  FMUL.FTZ R43, R43, UR22 ;  /* 0x000000162b2b7c20 */ /* 0x000fe20008410000 */
[----:B------:R-:W-:Y:S01]  /*1e90*/  FMUL.FTZ R122, R122, UR4 ;  /* 0x000000047a7a7c20 */ /* 0x000fe20008410000 */
[----:B------:R-:W-:Y:S01]  /*1ea0*/  FMUL.FTZ R146, R146, UR12 ;  /* 0x0000000c92927c20 */ /* 0x000fe20008410000 */
[----:B------:R-:W-:Y:S01]  /*1eb0*/  FADD.FTZ R123, R124, -R123 ;  /* 0x8000007b7c7b7221 */ /* 0x000fe20000010000 */
[----:B------:R-:W-:Y:S01]  /*1ec0*/  FFMA.FTZ R149, R149, UR13, R25 ;  /* 0x0000000d95957c23 */ /* 0x000fe20008010019 */
[----:B------:R-:W-:Y:S01]  /*1ed0*/  FMUL.FTZ R122, R122, UR22 ;  /* 0x000000167a7a7c20 */ /* 0x000fe20008410000 */
[----:B------:R-:W-:Y:S01]  /*1ee0*/  FMUL.FTZ R146, R146, UR4 ;  /* 0x0000000492927c20 */ /* 0x000fe20008410000 */
[----:B0-----:R-:W-:Y:S01]  /*1ef0*/  FSEL R31, R143, RZ, P0 ;  /* 0x000000ff8f1f7208 */ /* 0x001fe20000000000 */
[----:B------:R-:W-:Y:S01]  /*1f00*/  FMUL.FTZ R123, R123, UR12 ;  /* 0x0000000c7b7b7c20 */ /* 0x000fe20008410000 */
[----:B------:R-:W-:Y:S01]  /*1f10*/  LOP3.LUT P0, RZ, R48, 0xff00, RZ, 0xc0, !PT ;  /* 0x0000ff0030ff7812 */ /* 0x000fe2000780c0ff */
[----:B------:R-:W-:Y:S01]  /*1f20*/  FADD.FTZ R149, R126, -R149 ;  /* 0x800000957e957221 */ /* 0x000fe20000010000 */
[----:B------:R-:W-:Y:S01]  /*1f30*/  FFMA.FTZ R45, R152, UR13, R25 ;  /* 0x0000000d982d7c23 */ /* 0x000fe20008010019 */
[----:B------:R-:W-:Y:S01]  /*1f40*/  FMUL.FTZ R146, R146, UR22 ;  /* 0x0000001692927c20 */ /* 0x000fe20008410000 */
[----:B------:R-:W-:Y:S01]  /*1f50*/  FSEL R43, R43, RZ, P0 ;  /* 0x000000ff2b2b7208 */ /* 0x000fe20000000000 */
[----:B------:R-:W-:Y:S01]  /*1f60*/  FMUL.FTZ R123, R123, UR4 ;  /* 0x000000047b7b7c20 */ /* 0x000fe20008410000 */
[----:B------:R-:W-:Y:S01]  /*1f70*/  ISETP.GE.U32.AND P0, PT, R48, 0x1000000, PT ;  /* 0x010000003000780c */ /* 0x000fe20003f06070 */
[----:B------:R-:W-:Y:S01]  /*1f80*/  FMUL.FTZ R149, R149, UR12 ;  /* 0x0000000c95957c20 */ /* 0x000fe20008410000 */
[----:B------:R0:W-:Y:S01]  /*1f90*/  F2F.F16.F32 R28, R24 ;  /* 0x00000018001c7304 */ /* 0x0001e20000200800 */
[----:B------:R-:W-:Y:S01]  /*1fa0*/  FADD.FTZ R45, R128, -R45 ;  /* 0x8000002d802d7221 */ /* 0x000fe20000010000 */
[----:B------:R-:W-:Y:S01]  /*1fb0*/  FSEL R122, R122, RZ, P0 ;  /* 0x000000ff7a7a7208 */ /* 0x000fe20000000000 */
[----:B------:R-:W-:Y:S01]  /*1fc0*/  FMUL.FTZ R123, R123, UR22 ;  /* 0x000000167b7b7c20 */ /* 0x000fe20008410000 */
[----:B------:R-:W-:Y:S01]  /*1fd0*/  LOP3.LUT P0, RZ, R50, 0xff, RZ, 0xc0, !PT ;  /* 0x000000ff32ff7812 */ /* 0x000fe2000780c0ff */
[----:B------:R-:W-:Y:S01]  /*1fe0*/  FMUL.FTZ R149, R149, UR4 ;  /* 0x0000000495957c20 */ /* 0x000fe20008410000 */
[--C-:B------:R-:W-:Y:S01]  /*1ff0*/  FFMA.FTZ R145, R145, UR13, R25.reuse ;  /* 0x0000000d91917c23 */ /* 0x100fe20008010019 */
[----:B------:R-:W-:Y:S01]  /*2000*/  FMUL.FTZ R45, R45, UR12 ;  /* 0x0000000c2d2d7c20 */ /* 0x000fe20008410000 */
[----:B------:R-:W-:Y:S01]  /*2010*/  FSEL R44, R146, RZ, P0 ;  /* 0x000000ff922c7208 */ /* 0x000fe20000000000 */
[----:B0-----:R-:W-:Y:S01]  /*2020*/  FFMA.FTZ R24, R153, UR13, R25 ;  /* 0x0000000d99187c23 */ /* 0x001fe20008010019 */
[----:B------:R-:W-:Y:S01]  /*2030*/  LOP3.LUT P0, RZ, R50, 0xff00, RZ, 0xc0, !PT ;  /* 0x0000ff0032ff7812 */ /* 0x000fe2000780c0ff */
[----:B------:R-:W-:Y:S01]  /*2040*/  FMUL.FTZ R149, R149, UR22 ;  /* 0x0000001695957c20 */ /* 0x000fe20008410000 */
[----:B------:R-:W-:Y:S01]  /*2050*/  FADD.FTZ R145, R144, -R145 ;  /* 0x8000009190917221 */ /* 0x000fe20000010000 */
[----:B------:R-:W-:Y:S01]  /*2060*/  FADD.FTZ R129, R129, -R24 ;  /* 0x8000001881817221 */ /* 0x000fe20000010000 */
[--C-:B------:R-:W-:Y:S01]  /*2070*/  FFMA.FTZ R24, R151, UR13, R25.reuse ;  /* 0x0000000d97187c23 */ /* 0x100fe20008010019 */
[----:B------:R-:W-:Y:S01]  /*2080*/  FSEL R123, R123, RZ, P0 ;  /* 0x000000ff7b7b7208 */ /* 0x000fe20000000000 */
[----:B------:R-:W-:Y:S01]  /*2090*/  FMUL.FTZ R45, R45, UR4 ;  /* 0x000000042d2d7c20 */ /* 0x000fe20008410000 */
[----:B------:R-:W-:Y:S01]  /*20a0*/  ISETP.GE.U32.AND P0, PT, R50, 0x1000000, PT ;  /* 0x010000003200780c */ /* 0x000fe20003f06070 */
[--C-:B------:R-:W-:Y:S01]  /*20b0*/  FFMA.FTZ R148, R148, UR13, R25.reuse ;  /* 0x0000000d94947c23 */ /* 0x100fe20008010019 */
[----:B------:R-:W-:Y:S01]  /*20c0*/  FMUL.FTZ R129, R129, UR12 ;  /* 0x0000000c81817c20 */ /* 0x000fe20008410000 */
[----:B------:R-:W-:Y:S01]  /*20d0*/  FADD.FTZ R24, R127, -R24 ;  /* 0x800000187f187221 */ /* 0x000fe20000010000 */
[----:B------:R-:W-:Y:S01]  /*20e0*/  FMUL.FTZ R145, R145, UR12 ;  /* 0x0000000c91917c20 */ /* 0x000fe20008410000 */
[----:B------:R-:W-:Y:S01]  /*20f0*/  FSEL R149, R149, RZ, P0 ;  /* 0x000000ff95957208 */ /* 0x000fe20000000000 */
[----:B------:R-:W-:Y:S01]  /*2100*/  FMUL.FTZ R45, R45, UR22 ;  /* 0x000000162d2d7c20 */ /* 0x000fe20008410000 */
[----:B------:R-:W-:Y:S01]  /*2110*/  FFMA.FTZ R150, R150, UR13, R25 ;  /* 0x0000000d96967c23 */ /* 0x000fe20008010019 */
[----:B------:R-:W-:Y:S01]  /*2120*/  FADD.FTZ R148, R147, -R148 ;  /* 0x8000009493947221 */ /* 0x000fe20000010000 */
[----:B------:R-:W-:Y:S01]  /*2130*/  LOP3.LUT P0, RZ, R42, 0xff0000, RZ, 0xc0, !PT ;  /* 0x00ff00002aff7812 */ /* 0x000fe2000780c0ff */
[----:B------:R-:W-:Y:S01]  /*2140*/  FMUL.FTZ R129, R129, UR4 ;  /* 0x0000000481817c20 */ /* 0x000fe20008410000 */
[----:B------:R-:W-:Y:S01]  /*2150*/  FMUL.FTZ R24, R24, UR12 ;  /* 0x0000000c18187c20 */ /* 0x000fe20008410000 */
[----:B------:R-:W-:Y:S01]  /*2160*/  FMUL.FTZ R145, R145, UR4 ;  /* 0x0000000491917c20 */ /* 0x000fe20008410000 */
[----:B------:R-:W-:Y:S01]  /*2170*/  FADD.FTZ R150, R125, -R150 ;  /* 0x800000967d967221 */ /* 0x000fe20000010000 */
[----:B------:R-:W-:Y:S01]  /*2180*/  FMUL.FTZ R148, R148, UR12 ;  /* 0x0000000c94947c20 */ /* 0x000fe20008410000 */
[----:B------:R-:W-:Y:S01]  /*2190*/  FSEL R45, R45, RZ, P0 ;  /* 0x000000ff2d2d7208 */ /* 0x000fe20000000000 */
[----:B------:R-:W-:Y:S01]  /*21a0*/  FMUL.FTZ R129, R129, UR22 ;  /* 0x0000001681817c20 */ /* 0x000fe20008410000 */
[----:B------:R-:W-:Y:S01]  /*21b0*/  ISETP.GE.U32.AND P0, PT, R42, 0x1000000, PT ;  /* 0x010000002a00780c */ /* 0x000fe20003f06070 */
[----:B------:R-:W-:Y:S01]  /*21c0*/  FMUL.FTZ R24, R24, UR4 ;  /* 0x0000000418187c20 */ /* 0x000fe20008410000 */
[----:B------:R-:W-:Y:S01]  /*21d0*/  FMUL.FTZ R145, R145, UR22 ;  /* 0x0000001691917c20 */ /* 0x000fe20008410000 */
[----:B------:R-:W-:Y:S01]  /*21e0*/  FMUL.FTZ R150, R150, UR12 ;  /* 0x0000000c96967c20 */ /* 0x000fe20008410000 */
[----:B------:R-:W-:Y:S01]  /*21f0*/  LOP3.LUT P2, RZ, R48, 0xff0000, RZ, 0xc0, !PT ;  /* 0x00ff000030ff7812 */ /* 0x000fe2000784c0ff */
[----:B------:R-:W-:Y:S01]  /*2200*/  FMUL.FTZ R148, R148, UR4 ;  /* 0x0000000494947c20 */ /* 0x000fe20008410000 */
[----:B------:R-:W-:Y:S01]  /*2210*/  FSEL R129, R129, RZ, P0 ;  /* 0x000000ff81817208 */ /* 0x000fe20000000000 */
[----:B------:R-:W-:Y:S01]  /*2220*/  FMUL.FTZ R24, R24, UR22 ;  /* 0x0000001618187c20 */ /* 0x000fe20008410000 */
[----:B------:R-:W-:Y:S01]  /*2230*/  LOP3.LUT P0, RZ, R42, 0xff00, RZ, 0xc0, !PT ;  /* 0x0000ff002aff7812 */ /* 0x000fe2000780c0ff */
[----:B------:R-:W-:Y:S01]  /*2240*/  FMUL.FTZ R150, R150, UR4 ;  /* 0x0000000496967c20 */ /* 0x000fe20008410000 */
[----:B------:R-:W0:Y:S01]  /*2250*/  F2F.F16.F32 R41, R41 ;  /* 0x0000002900297304 */ /* 0x000e220000200800 */
[----:B------:R-:W-:Y:S01]  /*2260*/  FSEL R145, R145, RZ, P2 ;  /* 0x000000ff91917208 */ /* 0x000fe20001000000 */
[----:B------:R-:W-:Y:S01]  /*2270*/  FMUL.FTZ R148, R148, UR22 ;  /* 0x0000001694947c20 */ /* 0x000fe20008410000 */
[----:B------:R-:W-:Y:S01]  /*2280*/  LOP3.LUT P2, RZ, R50, 0xff0000, RZ, 0xc0, !PT ;  /* 0x00ff000032ff7812 */ /* 0x000fe2000784c0ff */
[----:B------:R-:W-:Y:S01]  /*2290*/  FMUL.FTZ R150, R150, UR22 ;  /* 0x0000001696967c20 */ /* 0x000fe20008410000 */
[----:B------:R-:W-:-:S02]  /*22a0*/  FSEL R47, R24, RZ, P0 ;  /* 0x000000ff182f7208 */ /* 0x000fc40000000000 */
[----:B------:R-:W1:Y:S01]  /*22b0*/  LDC.64 R24, c[0x0][0x468] ;  /* 0x00011a00ff187b82 */ /* 0x000e620000000a00 */
[----:B------:R-:W2:Y:S01]  /*22c0*/  F2F.F16.F32 R29, R29 ;  /* 0x0000001d001d7304 */ /* 0x000ea20000200800 */
[----:B------:R-:W-:Y:S02]  /*22d0*/  LOP3.LUT P0, RZ, R42, 0xff, RZ, 0xc0, !PT ;  /* 0x000000ff2aff7812 */ /* 0x000fe4000780c0ff */
[----:B------:R-:W-:Y:S02]  /*22e0*/  FSEL R148, R148, RZ, P2 ;  /* 0x000000ff94947208 */ /* 0x000fe40001000000 */
[----:B------:R-:W-:Y:S02]  /*22f0*/  FSEL R150, R150, RZ, P0 ;  /* 0x000000ff96967208 */ /* 0x000fe40000000000 */
[----:B0-----:R-:W-:Y:S01]  /*2300*/  PRMT R103, R40, 0x5410, R41 ;  /* 0x0000541028677816 */ /* 0x001fe20000000029 */
[----:B------:R-:W-:Y:S01]  /*2310*/  F2F.F16.F32 R27, R27 ;  /* 0x0000001b001b7304 */ /* 0x000fe20000200800 */
[----:B--2---:R-:W-:-:S07]  /*2320*/  IMAD.WIDE.U32 R40, R29, 0x10000, RZ ;  /* 0x000100001d287825 */ /* 0x004fce00078e00ff */
        /* <DEDUP_REMOVED lines=8> */
[----:B0-----:R-:W-:-:S07]  /*23b0*/  IMAD.WIDE.U32 R26, R26, 0x10000, RZ ;  /* 0x000100001a1a7825 */ /* 0x001fce00078e00ff */
[----:B------:R-:W-:Y:S01]  /*23c0*/  F2F.F16.F32 R49, R45 ;  /* 0x0000002d00317304 */ /* 0x000fe20000200800 */
[----:B------:R-:W-:Y:S01]  /*23d0*/  LOP3.LUT R27, R105, R27, RZ, 0xfc, !PT ;  /* 0x0000001b691b7212 */ /* 0x000fe200078efcff */
[----:B--2---:R-:W-:-:S06]  /*23e0*/  IMAD.WIDE.U32 R40, R48, 0x10000, RZ ;  /* 0x0001000030287825 */ /* 0x004fcc00078e00ff */
[----:B------:R-:W0:Y:S08]  /*23f0*/  F2F.F16.F32 R50, R129 ;  /* 0x0000008100327304 */ /* 0x000e300000200800 */
[----:B------:R-:W-:Y:S01]  /*2400*/  F2F.F16.F32 R145, R145 ;  /* 0x0000009100917304 */ /* 0x000fe20000200800 */
[----:B0-----:R-:W-:-:S07]  /*2410*/  PRMT R51, R49, 0x5410, R50 ;  /* 0x0000541031337816 */ /* 0x001fce0000000032 */
[----:B------:R-:W0:Y:S01]  /*2420*/  F2F.F16.F32 R122, R122 ;  /* 0x0000007a007a7304 */ /* 0x000e220000200800 */
[----:B------:R-:W-:-:S07]  /*2430*/  LOP3.LUT R51, R51, R41, RZ, 0xfc, !PT ;  /* 0x0000002933337212 */ /* 0x000fce00078efcff */
[----:B------:R-:W2:Y:S01]  /*2440*/  F2F.F16.F32 R46, R123 ;  /* 0x0000007b002e7304 */ /* 0x000ea20000200800 */
[----:B0-----:R-:W-:-:S07]  /*2450*/  PRMT R145, R145, 0x5410, R122 ;  /* 0x0000541091917816 */ /* 0x001fce000000007a */
[----:B------:R-:W0:Y:S01]  /*2460*/  F2F.F16.F32 R31, R31 ;  /* 0x0000001f001f7304 */ /* 0x000e220000200800 */
[----:B------:R-:W-:Y:S01]  /*2470*/  LOP3.LUT R49, R145, R43, RZ, 0xfc, !PT ;  /* 0x0000002b91317212 */ /* 0x000fe200078efcff */
[----:B--2---:R-:W-:-:S06]  /*2480*/  IMAD.WIDE.U32 R46, R46, 0x10000, RZ ;  /* 0x000100002e2e7825 */ /* 0x004fcc00078e00ff */
[----:B------:R-:W-:Y:S01]  /*2490*/  F2F.F16.F32 R148, R148 ;  /* 0x0000009400947304 */ /* 0x000fe20000200800 */
[----:B0-----:R-:W-:-:S07]  /*24a0*/  LOP3.LUT R48, R42, R31, RZ, 0xfc, !PT ;  /* 0x0000001f2a307212 */ /* 0x001fce00078efcff */
[----:B------:R-:W0:Y:S01]  /*24b0*/  F2F.F16.F32 R149, R149 ;  /* 0x0000009500957304 */ /* 0x000e220000200800 */
[----:B-1----:R-:W-:-:S04]  /*24c0*/  IMAD.WIDE.U32 R30, R99, 0x8, R24 ;  /* 0x00000008631e7825 */ /* 0x002fc800078e0018 */
[----:B------:R-:W-:-:S03]  /*24d0*/  IMAD.WIDE.U32 R42, R95, 0x8, R24 ;  /* 0x000000085f2a7825 */ /* 0x000fc600078e0018 */
[----:B------:R-:W1:Y:S01]  /*24e0*/  F2F.F16.F32 R0, R0 ;  /* 0x0000000000007304 */ /* 0x000e620000200800 */
[----:B0-----:R-:W-:-:S07]  /*24f0*/  PRMT R149, R148, 0x5410, R149 ;  /* 0x0000541094957816 */ /* 0x001fce0000000095 */
[----:B------:R-:W0:Y:S01]  /*2500*/  F2F.F16.F32 R45, R150 ;  /* 0x00000096002d7304 */ /* 0x000e220000200800 */
[----:B------:R-:W-:Y:S02]  /*2510*/  LOP3.LUT R47, R149, R47, RZ, 0xfc, !PT ;  /* 0x0000002f952f7212 */ /* 0x000fe400078efcff */
[----:B-1----:R-:W-:-:S05]  /*2520*/  LOP3.LUT R26, R26, R0, RZ, 0xfc, !PT ;  /* 0x000000001a1a7212 */ /* 0x002fca00078efcff */
[----:B------:R-:W1:Y:S01]  /*2530*/  F2F.F16.F32 R44, R44 ;  /* 0x0000002c002c7304 */ /* 0x000e620000200800 */
[----:B------:R2:W-:Y:S01]  /*2540*/  STG.E.64 desc[UR14][R30.64], R26 ;  /* 0x0000001a1e007986 */ /* 0x0005e2000c101b0e */
[----:B0-----:R-:W-:Y:S01]  /*2550*/  LOP3.LUT R50, R40, R45, RZ, 0xfc, !PT ;  /* 0x0000002d28327212 */ /* 0x001fe200078efcff */
[----:B------:R-:W-:-:S05]  /*2560*/  IMAD.WIDE.U32 R40, R97, 0x8, R24 ;  /* 0x0000000861287825 */ /* 0x000fca00078e0018 */
[----:B------:R2:W-:Y:S01]  /*2570*/  STG.E.64 desc[UR14][R40.64], R28 ;  /* 0x0000001c28007986 */ /* 0x0005e2000c101b0e */
[----:B-1----:R-:W-:Y:S01]  /*2580*/  LOP3.LUT R46, R46, R44, RZ, 0xfc, !PT ;  /* 0x0000002c2e2e7212 */ /* 0x002fe200078efcff */
[--C-:B------:R-:W-:Y:S02]  /*2590*/  IMAD.WIDE.U32 R44, R93, 0x8, R24.reuse ;  /* 0x000000085d2c7825 */ /* 0x100fe400078e0018 */
[----:B------:R2:W-:Y:S02]  /*25a0*/  STG.E.64 desc[UR14][R42.64], R48 ;  /* 0x000000302a007986 */ /* 0x0005e4000c101b0e */
[----:B------:R-:W-:Y:S02]  /*25b0*/  IMAD.WIDE.U32 R24, R91, 0x8, R24 ;  /* 0x000000085b187825 */ /* 0x000fe400078e0018 */
[----:B------:R2:W-:Y:S04]  /*25c0*/  STG.E.64 desc[UR14][R44.64], R46 ;  /* 0x0000002e2c007986 */ /* 0x0005e8000c101b0e */
[----:B------:R2:W-:Y:S01]  /*25d0*/  STG.E.64 desc[UR14][R24.64], R50 ;  /* 0x0000003218007986 */ /* 0x0005e2000c101b0e */
[----:B------:R-:W-:Y:S05]  /*25e0*/  BRA `(.L_x_6103) ;  /* 0x0000002c00e07947 */ /* 0x000fea0003800000 */
.L_x_6102:
        /* <DEDUP_REMOVED lines=12> */
[----:B------:R0:W-:Y:S01]  /*26b0*/  F2F.F16.F32 R0, R100 ;  /* 0x0000006400007304 */ /* 0x0001e20000200800 */
[--C-:B------:R-:W-:Y:S01]  /*26c0*/  FFMA.FTZ R26, R115, UR13, R25.reuse ;  /* 0x0000000d731a7c23 */ /* 0x100fe20008010019 */
[--C-:B------:R-:W-:Y:S01]  /*26d0*/  FFMA.FTZ R30, R141, UR13, R25.reuse ;  /* 0x0000000d8d1e7c23 */ /* 0x100fe20008010019 */
[----:B------:R-:W-:Y:S01]  /*26e0*/  FMUL.FTZ R106, R106, UR12 ;  /* 0x0000000c6a6a7c20 */ /* 0x000fe20008410000 */
[--C-:B------:R-:W-:Y:S01]  /*26f0*/  FFMA.FTZ R29, R138, UR13, R25.reuse ;  /* 0x0000000d8a1d7c23 */ /* 0x100fe20008010019 */
[----:B------:R-:W-:Y:S01]  /*2700*/  FADD.FTZ R26, R113, -R26 ;  /* 0x8000001a711a7221 */ /* 0x000fe20000010000 */
[----:B------:R-:W-:Y:S01]  /*2710*/  FADD.FTZ R30, R131, -R30 ;  /* 0x8000001e831e7221 */ /* 0x000fe20000010000 */
[----:B------:R-:W-:Y:S01]  /*2720*/  FFMA.FTZ R102, R153, UR13, R25 ;  /* 0x0000000d99667c23 */ /* 0x000fe20008010019 */
[----:B------:R1:W-:Y:S01]  /*2730*/  F2F.F16.F32 R24, R107 ;  /* 0x0000006b00187304 */ /* 0x0003e20000200800 */
[----:B0-----:R-:W-:Y:S01]  /*2740*/  FMUL.FTZ R100, R100, UR4 ;  /* 0x0000000464647c20 */ /* 0x001fe20008410000 */
[----:B------:R-:W-:Y:S01]  /*2750*/  FMUL.FTZ R105, R26, UR12 ;  /* 0x0000000c1a697c20 */ /* 0x000fe20008410000 */
[----:B------:R-:W-:Y:S01]  /*2760*/  FADD.FTZ R92, R118, -R29 ;  /* 0x8000001d765c7221 */ /* 0x000fe20000010000 */
[--C-:B------:R-:W-:Y:S01]  /*2770*/  FFMA.FTZ R29, R114, UR13, R25.reuse ;  /* 0x0000000d721d7c23 */ /* 0x100fe20008010019 */
[----:B------:R-:W-:Y:S01]  /*2780*/  FMUL.FTZ R100, R100, UR22 ;  /* 0x0000001664647c20 */ /* 0x000fe20008410000 */
[----:B------:R-:W-:Y:S01]  /*2790*/  FMUL.FTZ R51, R30, UR12 ;  /* 0x0000000c1e337c20 */ /* 0x000fe20008410000 */
[----:B------:R-:W-:Y:S01]  /*27a0*/  FFMA.FTZ R143, R143, UR13, R25 ;  /* 0x0000000d8f8f7c23 */ /* 0x000fe20008010019 */
[----:B------:R0:W2:Y:S01]  /*27b0*/  F2F.F16.F32 R27, R104 ;  /* 0x00000068001b7304 */ /* 0x0000a20000200800 */
[----:B-1----:R-:W-:Y:S01]  /*27c0*/  FMUL.FTZ R107, R107, UR4 ;  /* 0x000000046b6b7c20 */ /* 0x002fe20008410000 */
[----:B------:R-:W-:Y:S01]  /*27d0*/  FSEL R49, R100, RZ, P0 ;  /* 0x000000ff64317208 */ /* 0x000fe20000000000 */
[----:B------:R-:W-:Y:S01]  /*27e0*/  FADD.FTZ R29, R112, -R29 ;  /* 0x8000001d701d7221 */ /* 0x000fe20000010000 */
[----:B------:R-:W-:Y:S01]  /*27f0*/  LOP3.LUT P0, RZ, R44, 0xff0000, RZ, 0xc0, !PT ;  /* 0x00ff00002cff7812 */ /* 0x000fe2000780c0ff */
[----:B------:R-:W-:Y:S01]  /*2800*/  FMUL.FTZ R107, R107, UR22 ;  /* 0x000000166b6b7c20 */ /* 0x000fe20008410000 */
[----:B------:R-:W-:Y:S01]  /*2810*/  FADD.FTZ R112, R129, -R102 ;  /* 0x8000006681707221 */ /* 0x000fe20000010000 */
[--C-:B------:R-:W-:Y:S01]  /*2820*/  FFMA.FTZ R145, R145, UR13, R25.reuse ;  /* 0x0000000d91917c23 */ /* 0x100fe20008010019 */
[----:B------:R1:W-:Y:S01]  /*2830*/  F2F.F16.F32 R28, R106 ;  /* 0x0000006a001c7304 */ /* 0x0003e20000200800 */
[----:B0-----:R-:W-:Y:S01]  /*2840*/  FMUL.FTZ R104, R104, UR4 ;  /* 0x0000000468687c20 */ /* 0x001fe20008410000 */
[----:B------:R-:W-:Y:S01]  /*2850*/  FSEL R100, R107, RZ, P0 ;  /* 0x000000ff6b647208 */ /* 0x000fe20000000000 */
[--C-:B------:R-:W-:Y:S01]  /*2860*/  FFMA.FTZ R122, R122, UR13, R25.reuse ;  /* 0x0000000d7a7a7c23 */ /* 0x100fe20008010019 */
[----:B------:R-:W-:Y:S01]  /*2870*/  ISETP.GE.U32.AND P0, PT, R44, 0x1000000, PT ;  /* 0x010000002c00780c */ /* 0x000fe20003f06070 */
[----:B------:R-:W-:Y:S01]  /*2880*/  FMUL.FTZ R104, R104, UR22 ;  /* 0x0000001668687c20 */ /* 0x000fe20008410000 */
[--C-:B------:R-:W-:Y:S01]  /*2890*/  FFMA.FTZ R31, R142, UR13, R25.reuse ;  /* 0x0000000d8e1f7c23 */ /* 0x100fe20008010019 */
[--C-:B------:R-:W-:Y:S01]  /*28a0*/  FFMA.FTZ R146, R146, UR13, R25.reuse ;  /* 0x0000000d92927c23 */ /* 0x100fe20008010019 */
[----:B------:R0:W-:Y:S01]  /*28b0*/  F2F.F16.F32 R26, R105 ;  /* 0x00000069001a7304 */ /* 0x0001e20000200800 */
        /* <DEDUP_REMOVED lines=16> */
[----:B------:R0:W-:Y:S01]  /*29c0*/  F2F.F16.F32 R40, R51 ;  /* 0x0000003300287304 */ /* 0x0001e20000200800 */
[----:B------:R-:W-:Y:S01]  /*29d0*/  FMUL.FTZ R98, R29, UR12 ;  /* 0x0000000c1d627c20 */ /* 0x000fe20008410000 */
[----:B------:R-:W-:Y:S01]  /*29e0*/  FADD.FTZ R108, R140, -R143 ;  /* 0x8000008f8c6c7221 */ /* 0x000fe20000010000 */
[----:B------:R-:W-:Y:S01]  /*29f0*/  FMUL.FTZ R25, R25, UR22 ;  /* 0x0000001619197c20 */ /* 0x000fe20008410000 */
[----:B------:R-:W-:Y:S01]  /*2a00*/  FADD.FTZ R109, R144, -R145 ;  /* 0x80000091906d7221 */ /* 0x000fe20000010000 */
[----:B------:R-:W-:Y:S01]  /*2a10*/  FADD.FTZ R110, R119, -R122 ;  /* 0x8000007a776e7221 */ /* 0x000fe20000010000 */
[----:B------:R-:W-:Y:S01]  /*2a20*/  FMUL.FTZ R108, R108, UR12 ;  /* 0x0000000c6c6c7c20 */ /* 0x000fe20008410000 */
[----:B------:R-:W-:Y:S01]  /*2a30*/  FADD.FTZ R31, R120, -R31 ;  /* 0x8000001f781f7221 */ /* 0x000fe20000010000 */
[----:B------:R1:W3:Y:S01]  /*2a40*/  F2F.F16.F32 R41, R92 ;  /* 0x0000005c00297304 */ /* 0x0002e20000200800 */
[----:B0-----:R-:W-:Y:S01]  /*2a50*/  FSEL R51, R105, RZ, P0 ;  /* 0x000000ff69337208 */ /* 0x001fe20000000000 */
[----:B------:R-:W-:Y:S01]  /*2a60*/  FMUL.FTZ R109, R109, UR12 ;  /* 0x0000000c6d6d7c20 */ /* 0x000fe20008410000 */
[----:B------:R-:W-:Y:S01]  /*2a70*/  LOP3.LUT P0, RZ, R46, 0xff0000, RZ, 0xc0, !PT ;  /* 0x00ff00002eff7812 */ /* 0x000fe2000780c0ff */
[----:B------:R-:W-:Y:S01]  /*2a80*/  FADD.FTZ R115, R121, -R146 ;  /* 0x8000009279737221 */ /* 0x000fe20000010000 */
[----:B------:R-:W-:Y:S01]  /*2a90*/  FADD.FTZ R121, R124, -R123 ;  /* 0x8000007b7c797221 */ /* 0x000fe20000010000 */
[----:B------:R-:W-:Y:S01]  /*2aa0*/  FADD.FTZ R119, R147, -R148 ;  /* 0x8000009493777221 */ /* 0x000fe20000010000 */
[----:B------:R-:W-:Y:S01]  /*2ab0*/  FSEL R25, R25, RZ, P0 ;  /* 0x000000ff19197208 */ /* 0x000fe20000000000 */
[----:B------:R0:W-:Y:S01]  /*2ac0*/  F2F.F16.F32 R29, R98 ;  /* 0x00000062001d7304 */ /* 0x0001e20000200800 */
[----:B-1----:R-:W-:Y:S01]  /*2ad0*/  FMUL.FTZ R92, R92, UR4 ;  /* 0x000000045c5c7c20 */ /* 0x002fe20008410000 */
[----:B------:R-:W-:Y:S01]  /*2ae0*/  ISETP.GE.U32.AND P0, PT, R46, 0x1000000, PT ;  /* 0x010000002e00780c */ /* 0x000fe20003f06070 */
[----:B------:R-:W-:Y:S01]  /*2af0*/  FADD.FTZ R120, R126, -R149 ;  /* 0x800000957e787221 */ /* 0x000fe20000010000 */
[----:B------:R-:W-:Y:S01]  /*2b00*/  FMUL.FTZ R110, R110, UR12 ;  /* 0x0000000c6e6e7c20 */ /* 0x000fe20008410000 */
[----:B------:R-:W-:Y:S01]  /*2b10*/  FMUL.FTZ R92, R92, UR22 ;  /* 0x000000165c5c7c20 */ /* 0x000fe20008410000 */
[----:B------:R-:W-:Y:S01]  /*2b20*/  FMUL.FTZ R114, R31, UR12 ;  /* 0x0000000c1f727c20 */ /* 0x000fe20008410000 */
[----:B------:R-:W-:Y:S01]  /*2b30*/  FMUL.FTZ R121, R121, UR12 ;  /* 0x0000000c79797c20 */ /* 0x000fe20008410000 */
[----:B------:R1:W-:Y:S01]  /*2b40*/  F2F.F16.F32 R30, R108 ;  /* 0x0000006c001e7304 */ /* 0x0003e20000200800 */
[----:B0-----:R-:W-:Y:S01]  /*2b50*/  FMUL.FTZ R98, R98, UR4 ;  /* 0x0000000462627c20 */ /* 0x001fe20008410000 */
[----:B------:R-:W-:Y:S01]  /*2b60*/  FSEL R105, R92, RZ, P0 ;  /* 0x000000ff5c697208 */ /* 0x000fe20000000000 */
[----:B------:R-:W-:Y:S01]  /*2b70*/  FMUL.FTZ R119, R119, UR12 ;  /* 0x0000000c77777c20 */ /* 0x000fe20008410000 */
[----:B------:R-:W-:Y:S01]  /*2b80*/  LOP3.LUT P0, RZ, R46, 0xff00, RZ, 0xc0, !PT ;  /* 0x0000ff002eff7812 */ /* 0x000fe2000780c0ff */
[----:B------:R-:W-:Y:S01]  /*2b90*/  FMUL.FTZ R98, R98, UR22 ;  /* 0x0000001662627c20 */ /* 0x000fe20008410000 */
[----:B------:R-:W-:Y:S01]  /*2ba0*/  FMUL.FTZ R120, R120, UR12 ;  /* 0x0000000c78787c20 */ /* 0x000fe20008410000 */
[----:B------:R-:W-:Y:S01]  /*2bb0*/  FADD.FTZ R102, R127, -R102 ;  /* 0x800000667f667221 */ /* 0x000fe20000010000 */
[----:B------:R0:W-:Y:S01]  /*2bc0*/  F2F.F16.F32 R96, R109 ;  /* 0x0000006d00607304 */ /* 0x0001e20000200800 */
[----:B-1----:R-:W-:Y:S01]  /*2bd0*/  FMUL.FTZ R108, R108, UR4 ;  /* 0x000000046c6c7c20 */ /* 0x002fe20008410000 */
[----:B------:R-:W-:Y:S01]  /*2be0*/  FSEL R46, R98, RZ, P0 ;  /* 0x000000ff622e7208 */ /* 0x000fe20000000000 */
[----:B------:R-:W-:Y:S01]  /*2bf0*/  FMUL.FTZ R115, R115, UR12 ;  /* 0x0000000c73737c20 */ /* 0x000fe20008410000 */
[----:B------:R-:W-:Y:S01]  /*2c00*/  LOP3.LUT P0, RZ, R48, 0xff, RZ, 0xc0, !PT ;  /* 0x000000ff30ff7812 */ /* 0x000fe2000780c0ff */
[----:B------:R-:W-:Y:S01]  /*2c10*/  FMUL.FTZ R108, R108, UR22 ;  /* 0x000000166c6c7c20 */ /* 0x000fe20008410000 */
[----:B------:R-:W-:Y:S01]  /*2c20*/  FMUL.FTZ R111, R102, UR12 ;  /* 0x0000000c666f7c20 */ /* 0x000fe20008410000 */
[----:B------:R-:W-:Y:S01]  /*2c30*/  FADD.FTZ R118, R128, -R47 ;  /* 0x8000002f80767221 */ /* 0x000fe20000010000 */
[----:B------:R1:W4:Y:S01]  /*2c40*/  F2F.F16.F32 R103, R110 ;  /* 0x0000006e00677304 */ /* 0x0003220000200800 */
[----:B0-----:R-:W-:Y:S01]  /*2c50*/  FMUL.FTZ R109, R109, UR4 ;  /* 0x000000046d6d7c20 */ /* 0x001fe20008410000 */
[----:B------:R-:W-:Y:S01]  /*2c60*/  FSEL R92, R108, RZ, P0 ;  /* 0x000000ff6c5c7208 */ /* 0x000fe20000000000 */
[----:B------:R-:W-:Y:S01]  /*2c70*/  FMUL.FTZ R118, R118, UR12 ;  /* 0x0000000c76767c20 */ /* 0x000fe20008410000 */
[----:B------:R-:W-:Y:S01]  /*2c80*/  LOP3.LUT P0, RZ, R48, 0xff0000, RZ, 0xc0, !PT ;  /* 0x00ff000030ff7812 */ /* 0x000fe2000780c0ff */
[----:B------:R-:W-:Y:S01]  /*2c90*/  FMUL.FTZ R109, R109, UR22 ;  /* 0x000000166d6d7c20 */ /* 0x000fe20008410000 */
[----:B--2---:R-:W-:Y:S01]  /*2ca0*/  PRMT R27, R24, 0x5410, R27 ;  /* 0x00005410181b7816 */ /* 0x004fe2000000001b */
[----:B------:R-:W-:Y:S01]  /*2cb0*/  FADD.FTZ R94, R125, -R150 ;  /* 0x800000967d5e7221 */ /* 0x000fe20000010000 */
[----:B------:R0:W-:Y:S01]  /*2cc0*/  F2F.F16.F32 R31, R114 ;  /* 0x00000072001f7304 */ /* 0x0001e20000200800 */
[----:B-1----:R-:W-:Y:S01]  /*2cd0*/  FMUL.FTZ R110, R110, UR4 ;  /* 0x000000046e6e7c20 */ /* 0x002fe20008410000 */
[----:B------:R-:W-:Y:S01]  /*2ce0*/  FSEL R106, R109, RZ, P0 ;  /* 0x000000ff6d6a7208 */ /* 0x000fe20000000000 */
[----:B------:R-:W-:Y:S01]  /*2cf0*/  FMUL.FTZ R112, R112, UR12 ;  /* 0x0000000c70707c20 */ /* 0x000fe20008410000 */
[----:B------:R-:W-:Y:S01]  /*2d00*/  ISETP.GE.U32.AND P0, PT, R48, 0x1000000, PT ;  /* 0x010000003000780c */ /* 0x000fe20003f06070 */
[----:B------:R-:W-:Y:S01]  /*2d10*/  FMUL.FTZ R110, R110, UR22 ;  /* 0x000000166e6e7c20 */ /* 0x000fe20008410000 */
[----:B---3--:R-:W-:Y:S01]  /*2d20*/  PRMT R41, R40, 0x5410, R41 ;  /* 0x0000541028297816 */ /* 0x008fe20000000029 */
[----:B------:R-:W-:Y:S01]  /*2d30*/  FMUL.FTZ R94, R94, UR12 ;  /* 0x0000000c5e5e7c20 */ /* 0x000fe20008410000 */
[----:B------:R1:W-:Y:S01]  /*2d40*/  F2F.F16.F32 R43, R121 ;  /* 0x00000079002b7304 */ /* 0x0003e20000200800 */
[----:B0-----:R-:W-:Y:S01]  /*2d50*/  FMUL.FTZ R114, R114, UR4 ;  /* 0x0000000472727c20 */ /* 0x001fe20008410000 */
[----:B------:R-:W-:-:S02]  /*2d60*/  FSEL R109, R110, RZ, P0 ;  /* 0x000000ff6e6d7208 */ /* 0x000fc40000000000 */
[----:B------:R-:W-:Y:S01]  /*2d70*/  LOP3.LUT P0, RZ, R48, 0xff00, RZ, 0xc0, !PT ;  /* 0x0000ff0030ff7812 */ /* 0x000fe2000780c0ff */
[----:B------:R-:W-:Y:S01]  /*2d80*/  FMUL.FTZ R114, R114, UR22 ;  /* 0x0000001672727c20 */ /* 0x000fe20008410000 */
[----:B------:R-:W-:Y:S02]  /*2d90*/  LOP3.LUT P3, RZ, R50, 0xff, RZ, 0xc0, !PT ;  /* 0x000000ff32ff7812 */ /* 0x000fe4000786c0ff */
[----:B------:R0:W-:Y:S01]  /*2da0*/  F2F.F16.F32 R113, R119 ;  /* 0x0000007700717304 */ /* 0x0001e20000200800 */
[----:B-1----:R-:W-:Y:S01]  /*2db0*/  FMUL.FTZ R121, R121, UR4 ;  /* 0x0000000479797c20 */ /* 0x002fe20008410000 */
[----:B------:R-:W-:Y:S02]  /*2dc0*/  FSEL R48, R114, RZ, P0 ;  /* 0x000000ff72307208 */ /* 0x000fe40000000000 */
[C---:B------:R-:W-:Y:S01]  /*2dd0*/  LOP3.LUT P0, RZ, R50.reuse, 0xff0000, RZ, 0xc0, !PT ;  /* 0x00ff000032ff7812 */ /* 0x040fe2000780c0ff */
[----:B------:R-:W-:Y:S01]  /*2de0*/  FMUL.FTZ R121, R121, UR22 ;  /* 0x0000001679797c20 */ /* 0x000fe20008410000 */
[----:B------:R-:W-:-:S02]  /*2df0*/  LOP3.LUT P2, RZ, R50, 0xff00, RZ, 0xc0, !PT ;  /* 0x0000ff0032ff7812 */ /* 0x000fc4000784c0ff */
[----:B------:R1:W2:Y:S01]  /*2e00*/  F2F.F16.F32 R116, R120 ;  /* 0x0000007800747304 */ /* 0x0002a20000200800 */
[----:B0-----:R-:W-:Y:S01]  /*2e10*/  FMUL.FTZ R119, R119, UR4 ;  /* 0x0000000477777c20 */ /* 0x001fe20008410000 */
[----:B------:R-:W-:Y:S02]  /*2e20*/  ISETP.GE.U32.AND P6, PT, R50, 0x1000000, PT ;  /* 0x010000003200780c */ /* 0x000fe40003fc6070 */
[----:B------:R-:W-:Y:S01]  /*2e30*/  LOP3.LUT P4, RZ, R42, 0xff00, RZ, 0xc0, !PT ;  /* 0x0000ff002aff7812 */ /* 0x000fe2000788c0ff */
[----:B------:R-:W-:Y:S01]  /*2e40*/  FMUL.FTZ R119, R119, UR22 ;  /* 0x0000001677777c20 */ /* 0x000fe20008410000 */
[----:B----4-:R-:W-:Y:S02]  /*2e50*/  PRMT R103, R96, 0x5410, R103 ;  /* 0x0000541060677816 */ /* 0x010fe40000000067 */
[----:B------:R0:W-:Y:S01]  /*2e60*/  F2F.F16.F32 R45, R115 ;  /* 0x00000073002d7304 */ /* 0x0001e20000200800 */
[----:B-1----:R-:W-:Y:S01]  /*2e70*/  FMUL.FTZ R120, R120, UR4 ;  /* 0x0000000478787c20 */ /* 0x002fe20008410000 */
[----:B------:R-:W-:-:S02]  /*2e80*/  LOP3.LUT P5, RZ, R42, 0xff0000, RZ, 0xc0, !PT ;  /* 0x00ff00002aff7812 */ /* 0x000fc400078ac0ff */
[----:B------:R-:W-:Y:S01]  /*2e90*/  FSEL R119, R119, RZ, P0 ;  /* 0x000000ff77777208 */ /* 0x000fe20000000000 */
[----:B------:R-:W-:Y:S01]  /*2ea0*/  FMUL.FTZ R120, R120, UR22 ;  /* 0x0000001678787c20 */ /* 0x000fe20008410000 */
[----:B------:R-:W-:Y:S02]  /*2eb0*/  ISETP.GE.U32.AND P0, PT, R42, 0x1000000, PT ;  /* 0x010000002a00780c */ /* 0x000fe40003f06070 */
[----:B------:R1:W3:Y:S01]  /*2ec0*/  F2F.F16.F32 R102, R111 ;  /* 0x0000006f00667304 */ /* 0x0002e20000200800 */
[----:B0-----:R-:W-:Y:S01]  /*2ed0*/  FMUL.FTZ R115, R115, UR4 ;  /* 0x0000000473737c20 */ /* 0x001fe20008410000 */
[----:B--2---:R-:W-:Y:S02]  /*2ee0*/  PRMT R113, R113, 0x5410, R116 ;  /* 0x0000541071717816 */ /* 0x004fe40000000074 */
[----:B------:R-:W-:Y:S01]  /*2ef0*/  FSEL R121, R121, RZ, P2 ;  /* 0x000000ff79797208 */ /* 0x000fe20001000000 */
[----:B------:R-:W-:Y:S01]  /*2f00*/  FMUL.FTZ R115, R115, UR22 ;  /* 0x0000001673737c20 */ /* 0x000fe20008410000 */
[----:B------:R-:W-:-:S02]  /*2f10*/  FSEL R120, R120, RZ, P6 ;  /* 0x000000ff78787208 */ /* 0x000fc40003000000 */
[----:B------:R-:W-:Y:S01]  /*2f20*/  F2F.F16.F32 R107, R104 ;  /* 0x00000068006b7304 */ /* 0x000fe20000200800 */
[----:B-1----:R-:W-:Y:S01]  /*2f30*/  FMUL.FTZ R111, R111, UR4 ;  /* 0x000000046f6f7c20 */ /* 0x002fe20008410000 */
[----:B------:R-:W-:Y:S02]  /*2f40*/  FSEL R98, R115, RZ, P3 ;  /* 0x000000ff73627208 */ /* 0x000fe40001800000 */
[----:B------:R-:W-:Y:S01]  /*2f50*/  LOP3.LUT P3, RZ, R42, 0xff, RZ, 0xc0, !PT ;  /* 0x000000ff2aff7812 */ /* 0x000fe2000786c0ff */
[----:B------:R-:W-:-:S03]  /*2f60*/  FMUL.FTZ R111, R111, UR22 ;  /* 0x000000166f6f7c20 */ /* 0x000fc60008410000 */
[----:B------:R-:W0:Y:S08]  /*2f70*/  F2F.F16.F32 R44, R44 ;  /* 0x0000002c002c7304 */ /* 0x000e300000200800 */
[----:B------:R1:W-:Y:S08]  /*2f80*/  F2F.F16.F32 R104, R25 ;  /* 0x0000001900687304 */ /* 0x0003f00000200800 */
[----:B------:R2:W-:Y:S01]  /*2f90*/  F2F.F16.F32 R122, R118 ;  /* 0x00000076007a7304 */ /* 0x0005e20000200800 */
[----:B-1----:R-:W-:-:S04]  /*2fa0*/  IMAD.WIDE.U32 R24, R28, 0x10000, RZ ;  /* 0x000100001c187825 */ /* 0x002fc800078e00ff */
[----:B------:R-:W-:Y:S01]  /*2fb0*/  IMAD.WIDE.U32 R28, R29, 0x10000, RZ ;  /* 0x000100001d1c7825 */ /* 0x000fe200078e00ff */
[----:B------:R-:W-:Y:S02]  /*2fc0*/  LOP3.LUT R25, R27, R25, RZ, 0xfc, !PT ;  /* 0x000000191b197212 */ /* 0x000fe400078efcff */
[----:B------:R1:W-:Y:S01]  /*2fd0*/  F2F.F16.F32 R123, R112 ;  /* 0x00000070007b7304 */ /* 0x0003e20000200800 */
[----:B--2---:R-:W-:Y:S01]  /*2fe0*/  FMUL.FTZ R118, R118, UR4 ;  /* 0x0000000476767c20 */ /* 0x004fe20008410000 */
[----:B------:R-:W-:Y:S01]  /*2ff0*/  LOP3.LUT R27, R41, R29, RZ, 0xfc, !PT ;  /* 0x0000001d291b7212 */ /* 0x000fe200078efcff */
[----:B------:R-:W-:Y:S01]  /*3000*/  IMAD.WIDE.U32 R40, R43, 0x10000, RZ ;  /* 0x000100002b287825 */ /* 0x000fe200078e00ff */
[----:B------:R-:W-:-:S03]  /*3010*/  LOP3.LUT R26, R28, R26, RZ, 0xfc, !PT ;  /* 0x0000001a1c1a7212 */ /* 0x000fc600078efcff */
[----:B------:R-:W-:Y:S01]  /*3020*/  FMUL.FTZ R118, R118, UR22 ;  /* 0x0000001676767c20 */ /* 0x000fe20008410000 */
[----:B------:R-:W-:Y:S01]  /*3030*/  LOP3.LUT R24, R24, R0, RZ, 0xfc, !PT ;  /* 0x0000000018187212 */ /* 0x000fe200078efcff */
[----:B------:R-:W-:Y:S01]  /*3040*/  IMAD.WIDE.U32 R28, R31, 0x10000, RZ ;  /* 0x000100001f1c7825 */ /* 0x000fe200078e00ff */
[----:B------:R2:W4:Y:S03]  /*3050*/  F2F.F16.F32 R47, R94 ;  /* 0x0000005e002f7304 */ /* 0x0005260000200800 */
[----:B-1----:R-:W-:Y:S01]  /*3060*/  FMUL.FTZ R112, R112, UR4 ;  /* 0x0000000470707c20 */ /* 0x002fe20008410000 */
[----:B------:R-:W-:Y:S01]  /*3070*/  LOP3.LUT R31, R113, R41, RZ, 0xfc, !PT ;  /* 0x00000029711f7212 */ /* 0x000fe200078efcff */
[----:B---3--:R-:W-:Y:S01]  /*3080*/  IMAD.WIDE.U32 R42, R102, 0x10000, RZ ;  /* 0x00010000662a7825 */ /* 0x008fe200078e00ff */
[----:B------:R-:W-:-:S03]  /*3090*/  LOP3.LUT R28, R28, R30, RZ, 0xfc, !PT ;  /* 0x0000001e1c1c7212 */ /* 0x000fc600078efcff */
[----:B------:R-:W-:Y:S01]  /*30a0*/  FMUL.FTZ R112, R112, UR22 ;  /* 0x0000001670707c20 */ /* 0x000fe20008410000 */
[----:B------:R-:W-:Y:S01]  /*30b0*/  LOP3.LUT R29, R103, R29, RZ, 0xfc, !PT ;  /* 0x0000001d671d7212 */ /* 0x000fe200078efcff */
[----:B0-----:R-:W-:Y:S01]  /*30c0*/  IMAD.WIDE.U32 R102, R44, 0x10000, RZ ;  /* 0x000100002c667825 */ /* 0x001fe200078e00ff */
[----:B------:R-:W0:Y:S03]  /*30d0*/  F2F.F16.F32 R100, R100 ;  /* 0x0000006400647304 */ /* 0x000e260000200800 */
[----:B--2---:R-:W-:Y:S01]  /*30e0*/  FMUL.FTZ R94, R94, UR4 ;  /* 0x000000045e5e7c20 */ /* 0x004fe20008410000 */
[----:B------:R-:W-:Y:S02]  /*30f0*/  LOP3.LUT R30, R40, R45, RZ, 0xfc, !PT ;  /* 0x0000002d281e7212 */ /* 0x000fe400078efcff */
[----:B------:R-:W-:Y:S01]  /*3100*/  FSEL R0, R111, RZ, P4 ;  /* 0x000000ff6f007208 */ /* 0x000fe20002000000 */
[----:B------:R-:W1:Y:S01]  /*3110*/  LDC.64 R40, c[0x0][0x478] ;  /* 0x00011e00ff287b82 */ /* 0x000e620000000a00 */
[----:B------:R-:W-:Y:S01]  /*3120*/  FSEL R118, R118, RZ, P5 ;  /* 0x000000ff76767208 */ /* 0x000fe20002800000 */
[----:B------:R-:W-:Y:S01]  /*3130*/  FMUL.FTZ R94, R94, UR22 ;  /* 0x000000165e5e7c20 */ /* 0x000fe20008410000 */
[----:B------:R-:W2:Y:S01]  /*3140*/  F2F.F16.F32 R105, R105 ;  /* 0x0000006900697304 */ /* 0x000ea20000200800 */
[----:B------:R-:W-:-:S02]  /*3150*/  FSEL R112, R112, RZ, P0 ;  /* 0x000000ff70707208 */ /* 0x000fc40000000000 */
[----:B----4-:R-:W-:Y:S02]  /*3160*/  LOP3.LUT R42, R42, R47, RZ, 0xfc, !PT ;  /* 0x0000002f2a2a7212 */ /* 0x010fe400078efcff */
[----:B------:R-:W3:Y:S01]  /*3170*/  LDC.64 R44, c[0x0][0x468] ;  /* 0x00011a00ff2c7b82 */ /* 0x000ee20000000a00 */
[----:B------:R-:W-:Y:S02]  /*3180*/  FSEL R94, R94, RZ, P3 ;  /* 0x000000ff5e5e7208 */ /* 0x000fe40001800000 */
[----:B------:R-:W4:Y:S01]  /*3190*/  F2F.F16.F32 R46, R46 ;  /* 0x0000002e002e7304 */ /* 0x000f220000200800 */
[----:B0-----:R-:W-:Y:S02]  /*31a0*/  PRMT R107, R100, 0x5410, R107 ;  /* 0x00005410646b7816 */ /* 0x001fe4000000006b */
[----:B------:R-:W-:Y:S02]  /*31b0*/  PRMT R123, R122, 0x5410, R123 ;  /* 0x000054107a7b7816 */ /* 0x000fe4000000007b */
[----:B------:R-:W-:-:S02]  /*31c0*/  LOP3.LUT R47, R107, R103, RZ, 0xfc, !PT ;  /* 0x000000676b2f7212 */ /* 0x000fc400078efcff */
[----:B--2---:R-:W-:Y:S01]  /*31d0*/  PRMT R111, R104, 0x5410, R105 ;  /* 0x00005410686f7816 */ /* 0x004fe20000000069 */
[----:B------:R-:W0:Y:S01]  /*31e0*/  F2F.F16.F32 R49, R49 ;  /* 0x0000003100317304 */ /* 0x000e220000200800 */
[----:B------:R-:W-:Y:S01]  /*31f0*/  LOP3.LUT R43, R123, R43, RZ, 0xfc, !PT ;  /* 0x0000002b7b2b7212 */ /* 0x000fe200078efcff */
[----:B----4-:R-:W-:-:S06]  /*3200*/  IMAD.WIDE.U32 R104, R46, 0x10000, RZ ;  /* 0x000100002e687825 */ /* 0x010fcc00078e00ff */
[----:B------:R-:W2:Y:S01]  /*3210*/  F2F.F16.F32 R48, R48 ;  /* 0x0000003000307304 */ /* 0x000ea20000200800 */
[----:B0-----:R-:W-:-:S07]  /*3220*/  LOP3.LUT R46, R102, R49, RZ, 0xfc, !PT ;  /* 0x00000031662e7212 */ /* 0x001fce00078efcff */
[----:B------:R-:W0:Y:S01]  /*3230*/  F2F.F16.F32 R51, R51 ;  /* 0x0000003300337304 */ /* 0x000e220000200800 */
[----:B------:R-:W-:Y:S01]  /*3240*/  LOP3.LUT R49, R111, R105, RZ, 0xfc, !PT ;  /* 0x000000696f317212 */ /* 0x000fe200078efcff */
[----:B-1----:R-:W-:-:S04]  /*3250*/  IMAD.WIDE.U32 R110, R95, 0x8, R40 ;  /* 0x000000085f6e7825 */ /* 0x002fc800078e0028 */
[----:B--2---:R-:W-:Y:S02]  /*3260*/  IMAD.WIDE.U32 R102, R48, 0x10000, RZ ;  /* 0x0001000030667825 */ /* 0x004fe400078e00ff */
[----:B------:R-:W-:Y:S01]  /*3270*/  F2F.F16.F32 R106, R106 ;  /* 0x0000006a006a7304 */ /* 0x000fe20000200800 */
[----:B0-----:R-:W-:-:S07]  /*3280*/  LOP3.LUT R48, R104, R51, RZ, 0xfc, !PT ;  /* 0x0000003368307212 */ /* 0x001fce00078efcff */
[----:B------:R-:W0:Y:S08]  /*3290*/  F2F.F16.F32 R109, R109 ;  /* 0x0000006d006d7304 */ /* 0x000e300000200800 */
[----:B------:R-:W1:Y:S01]  /*32a0*/  F2F.F16.F32 R121, R121 ;  /* 0x0000007900797304 */ /* 0x000e620000200800 */
[----:B0-----:R-:W-:-:S07]  /*32b0*/  PRMT R113, R106, 0x5410, R109 ;  /* 0x000054106a717816 */ /* 0x001fce000000006d */
[----:B------:R-:W-:Y:S01]  /*32c0*/  F2F.F16.F32 R119, R119 ;  /* 0x0000007700777304 */ /* 0x000fe20000200800 */
[----:B------:R-:W-:Y:S01]  /*32d0*/  IMAD.WIDE.U32 R106, R99, 0x8, R40 ;  /* 0x00000008636a7825 */ /* 0x000fe200078e0028 */
[----:B------:R-:W-:-:S04]  /*32e0*/  LOP3.LUT R51, R113, R103, RZ, 0xfc, !PT ;  /* 0x0000006771337212 */ /* 0x000fc800078efcff */
[----:B------:R0:W-:Y:S01]  /*32f0*/  STG.E.64 desc[UR14][R106.64], R24 ;  /* 0x000000186a007986 */ /* 0x0001e2000c101b0e */
[----:B-1----:R-:W-:Y:S01]  /*3300*/  IMAD.WIDE.U32 R104, R121, 0x10000, RZ ;  /* 0x0001000079687825 */ /* 0x002fe200078e00ff */
[----:B------:R-:W1:Y:S08]  /*3310*/  F2F.F16.F32 R120, R120 ;  /* 0x0000007800787304 */ /* 0x000e700000200800 */
[----:B------:R-:W2:Y:S01]  /*3320*/  F2F.F16.F32 R0, R0 ;  /* 0x0000000000007304 */ /* 0x000ea20000200800 */
[----:B-1----:R-:W-:-:S07]  /*3330*/  PRMT R119, R119, 0x5410, R120 ;  /* 0x0000541077777816 */ /* 0x002fce0000000078 */
[----:B------:R-:W-:Y:S01]  /*3340*/  F2F.F16.F32 R118, R118 ;  /* 0x0000007600767304 */ /* 0x000fe20000200800 */
[----:B------:R-:W-:Y:S01]  /*3350*/  LOP3.LUT R103, R119, R105, RZ, 0xfc, !PT ;  /* 0x0000006977677212 */ /* 0x000fe200078efcff */
[----:B--2---:R-:W-:-:S06]  /*3360*/  IMAD.WIDE.U32 R108, R0, 0x10000, RZ ;  /* 0x00010000006c7825 */ /* 0x004fcc00078e00ff */
[----:B------:R1:W2:Y:S08]  /*3370*/  F2F.F16.F32 R125, R112 ;  /* 0x00000070007d7304 */ /* 0x0002b00000200800 */
[----:B------:R-:W4:Y:S01]  /*3380*/  F2F.F16.F32 R92, R92 ;  /* 0x0000005c005c7304 */ /* 0x000f220000200800 */
[----:B-1----:R-:W-:Y:S01]  /*3390*/  IMAD.WIDE.U32 R112, R93, 0x8, R40 ;  /* 0x000000085d707825 */ /* 0x002fe200078e0028 */
[----:B--2---:R-:W-:-:S06]  /*33a0*/  PRMT R125, R118, 0x5410, R125 ;  /* 0x00005410767d7816 */ /* 0x004fcc000000007d */
[----:B------:R-:W1:Y:S01]  /*33b0*/  F2F.F16.F32 R98, R98 ;  /* 0x0000006200627304 */ /* 0x000e620000200800 */
[----:B------:R-:W-:Y:S02]  /*33c0*/  LOP3.LUT R105, R125, R109, RZ, 0xfc, !PT ;  /* 0x0000006d7d697212 */ /* 0x000fe400078efcff */
[----:B----4-:R-:W-:-:S05]  /*33d0*/  LOP3.LUT R50, R102, R92, RZ, 0xfc, !PT ;  /* 0x0000005c66327212 */ /* 0x010fca00078efcff */
[----:B------:R2:W4:Y:S01]  /*33e0*/  F2F.F16.F32 R115, R94 ;  /* 0x0000005e00737304 */ /* 0x0005220000200800 */
[----:B---3--:R-:W-:Y:S01]  /*33f0*/  IMAD.WIDE.U32 R92, R93, 0x8, R44 ;  /* 0x000000085d5c7825 */ /* 0x008fe200078e002c */
[----:B-1----:R-:W-:-:S03]  /*3400*/  LOP3.LUT R102, R104, R98, RZ, 0xfc, !PT ;  /* 0x0000006268667212 */ /* 0x002fc600078efcff */
[----:B------:R-:W-:-:S04]  /*3410*/  IMAD.WIDE.U32 R98, R99, 0x8, R44 ;  /* 0x0000000863627825 */ /* 0x000fc800078e002c */
[----:B--2---:R-:W-:Y:S01]  /*3420*/  IMAD.WIDE.U32 R94, R95, 0x8, R44 ;  /* 0x000000085f5e7825 */ /* 0x004fe200078e002c */
        /* <DEDUP_REMOVED lines=15> */
.L_x_6101:
        /* <DEDUP_REMOVED lines=8> */
[----:B------:R-:W-:Y:S01]  /*35a0*/  MOV R26, R3 ;  /* 0x00000003001a7202 */ /* 0x000fe20000000f00 */
[----:B------:R-:W-:Y:S01]  /*35b0*/  FFMA.FTZ R134, R134, UR13, R25 ;  /* 0x0000000d86867c23 */ /* 0x000fe20008010019 */
[----:B------:R-:W-:Y:S02]  /*35c0*/  HADD2.F32 R0, -RZ, R24.H0_H0 ;  /* 0x20000018ff007230 */ /* 0x000fe40000004100 */
[----:B------:R-:W-:Y:S01]  /*35d0*/  FADD.FTZ R113, R113, -R28 ;  /* 0x8000001c71717221 */ /* 0x000fe20000010000 */
[----:B------:R-:W-:Y:S01]  /*35e0*/  SHF.R.U64 R24, R2, 0x10, R3 ;  /* 0x0000001002187819 */ /* 0x000fe20000001203 */
[----:B------:R-:W-:Y:S01]  /*35f0*/  FADD.FTZ R112, R112, -R27 ;  /* 0x8000001b70707221 */ /* 0x000fe20000010000 */
[----:B------:R-:W-:Y:S01]  /*3600*/  SHF.R.U32.HI R27, RZ, 0x10, R3 ;  /* 0x00000010ff1b7819 */ /* 0x000fe20000011603 */
[----:B------:R-:W-:Y:S01]  /*3610*/  FFMA.FTZ R116, R116, UR13, R25 ;  /* 0x0000000d74747c23 */ /* 0x000fe20008010019 */
[----:B------:R-:W-:Y:S01]  /*3620*/  MOV R28, R32 ;  /* 0x00000020001c7202 */ /* 0x000fe20000000f00 */
[----:B------:R-:W-:-:S02]  /*3630*/  HADD2.F32 R26, -RZ, R26.H0_H0 ;  /* 0x2000001aff1a7230 */ /* 0x000fc40000004100 */
[----:B------:R-:W-:Y:S01]  /*3640*/  FFMA.FTZ R110, R110, UR13, R25 ;  /* 0x0000000d6e6e7c23 */ /* 0x000fe20008010019 */
[----:B------:R-:W-:Y:S01]  /*3650*/  FADD.FTZ R47, R47, -R134 ;  /* 0x800000862f2f7221 */ /* 0x000fe20000010000 */
[----:B------:R-:W-:Y:S01]  /*3660*/  SHF.R.U64 R29, R32, 0x10, R33 ;  /* 0x00000010201d7819 */ /* 0x000fe20000001221 */
[----:B------:R-:W-:Y:S02]  /*3670*/  HADD2.F32 R24, -RZ, R24.H0_H0 ;  /* 0x20000018ff187230 */ /* 0x000fe40000004100 */
[----:B------:R-:W-:Y:S01]  /*3680*/  FADD.FTZ R49, R49, -R116 ;  /* 0x8000007431317221 */ /* 0x000fe20000010000 */
[----:B------:R-:W-:Y:S02]  /*3690*/  HADD2.F32 R27, -RZ, R27.H0_H0 ;  /* 0x2000001bff1b7230 */ /* 0x000fe40000004100 */
[----:B------:R-:W-:Y:S01]  /*36a0*/  FADD.FTZ R110, R45, -R110 ;  /* 0x8000006e2d6e7221 */ /* 0x000fe20000010000 */
[----:B------:R-:W-:Y:S02]  /*36b0*/  HADD2.F32 R28, -RZ, R28.H0_H0 ;  /* 0x2000001cff1c7230 */ /* 0x000fe40000004100 */
[----:B------:R-:W-:Y:S01]  /*36c0*/  FFMA.FTZ R26, R47, UR12, R26 ;  /* 0x0000000c2f1a7c23 */ /* 0x000fe2000801001a */
[----:B------:R-:W-:-:S02]  /*36d0*/  HADD2.F32 R29, -RZ, R29.H0_H0 ;  /* 0x2000001dff1d7230 */ /* 0x000fc40000004100 */
[----:B------:R-:W-:Y:S01]  /*36e0*/  FFMA.FTZ R24, R49, UR12, R24 ;  /* 0x0000000c31187c23 */ /* 0x000fe20008010018 */
[----:B------:R-:W-:Y:S01]  /*36f0*/  FFMA.FTZ R27, R110, UR12, R27 ;  /* 0x0000000c6e1b7c23 */ /* 0x000fe2000801001b */
[----:B------:R-:W-:Y:S01]  /*3700*/  FFMA.FTZ R28, R113, UR12, R28 ;  /* 0x0000000c711c7c23 */ /* 0x000fe2000801001c */
[----:B------:R-:W-:Y:S01]  /*3710*/  FMUL.FTZ R26, R26, UR4 ;  /* 0x000000041a1a7c20 */ /* 0x000fe20008410000 */
[----:B------:R-:W-:Y:S01]  /*3720*/  FFMA.FTZ R29, R112, UR12, R29 ;  /* 0x0000000c701d7c23 */ /* 0x000fe2000801001d */
[----:B------:R-:W-:Y:S01]  /*3730*/  FMUL.FTZ R24, R24, UR4 ;  /* 0x0000000418187c20 */ /* 0x000fe20008410000 */
[----:B------:R-:W-:Y:S01]  /*3740*/  FMUL.FTZ R27, R27, UR4 ;  /* 0x000000041b1b7c20 */ /* 0x000fe20008410000 */
[----:B------:R-:W-:Y:S01]  /*3750*/  FMUL.FTZ R28, R28, UR4 ;  /* 0x000000041c1c7c20 */ /* 0x000fe20008410000 */
[----:B------:R-:W-:Y:S01]  /*3760*/  FMUL.FTZ R26, R26, UR22 ;  /* 0x000000161a1a7c20 */ /* 0x000fe20008410000 */
[----:B------:R-:W-:Y:S01]  /*3770*/  LOP3.LUT P4, RZ, R44, 0xff0000, RZ, 0xc0, !PT ;  /* 0x00ff00002cff7812 */ /* 0x000fe2000788c0ff */
[----:B------:R-:W-:Y:S01]  /*3780*/  FMUL.FTZ R29, R29, UR4 ;  /* 0x000000041d1d7c20 */ /* 0x000fe20008410000 */
[----:B------:R-:W-:Y:S01]  /*3790*/  FMUL.FTZ R24, R24, UR22 ;  /* 0x0000001618187c20 */ /* 0x000fe20008410000 */
[--C-:B------:R-:W-:Y:S01]  /*37a0*/  FFMA.FTZ R43, R142, UR13, R25.reuse ;  /* 0x0000000d8e2b7c23 */ /* 0x100fe20008010019 */
[----:B------:R-:W-:Y:S01]  /*37b0*/  LOP3.LUT P3, RZ, R44, 0xff00, RZ, 0xc0, !PT ;  /* 0x0000ff002cff7812 */ /* 0x000fe2000786c0ff */
[----:B------:R-:W-:Y:S01]  /*37c0*/  FMUL.FTZ R27, R27, UR22 ;  /* 0x000000161b1b7c20 */ /* 0x000fe20008410000 */
[----:B------:R-:W-:Y:S01]  /*37d0*/  FMUL.FTZ R30, R28, UR22 ;  /* 0x000000161c1e7c20 */ /* 0x000fe20008410000 */
[----:B------:R-:W-:Y:S01]  /*37e0*/  ISETP.GE.U32.AND P5, PT, R44, 0x1000000, PT ;  /* 0x010000002c00780c */ /* 0x000fe20003fa6070 */
[----:B------:R-:W-:Y:S01]  /*37f0*/  FFMA.FTZ R41, R138, UR13, R25 ;  /* 0x0000000d8a297c23 */ /* 0x000fe20008010019 */
[----:B------:R-:W-:Y:S01]  /*3800*/  FSEL R28, R26, RZ, P4 ;  /* 0x000000ff1a1c7208 */ /* 0x000fe20002000000 */
[----:B------:R-:W-:Y:S01]  /*3810*/  FMUL.FTZ R26, R29, UR22 ;  /* 0x000000161d1a7c20 */ /* 0x000fe20008410000 */
[----:B------:R-:W-:Y:S01]  /*3820*/  LOP3.LUT P6, RZ, R46, 0xff, RZ, 0xc0, !PT ;  /* 0x000000ff2eff7812 */ /* 0x000fe200078cc0ff */
[----:B------:R-:W-:Y:S01]  /*3830*/  FADD.FTZ R120, R120, -R43 ;  /* 0x8000002b78787221 */ /* 0x000fe20000010000 */
[----:B------:R-:W-:Y:S01]  /*3840*/  LOP3.LUT P0, RZ, R46, 0xff00, RZ, 0xc0, !PT ;  /* 0x0000ff002eff7812 */ /* 0x000fe2000780c0ff */
[----:B------:R-:W-:Y:S01]  /*3850*/  FFMA.FTZ R40, R141, UR13, R25 ;  /* 0x0000000d8d287c23 */ /* 0x000fe20008010019 */
[----:B------:R-:W-:Y:S01]  /*3860*/  FSEL R24, R24, RZ, P3 ;  /* 0x000000ff18187208 */ /* 0x000fe20001800000 */
[----:B------:R-:W-:Y:S01]  /*3870*/  FADD.FTZ R45, R118, -R41 ;  /* 0x80000029762d7221 */ /* 0x000fe20000010000 */
[----:B------:R-:W-:Y:S01]  /*3880*/  SHF.R.U32.HI R43, RZ, 0x10, R33 ;  /* 0x00000010ff2b7819 */ /* 0x000fe20000011621 */
[----:B------:R-:W-:Y:S01]  /*3890*/  FFMA.FTZ R143, R143, UR13, R25 ;  /* 0x0000000d8f8f7c23 */ /* 0x000fe20008010019 */
[----:B------:R-:W-:Y:S01]  /*38a0*/  FSEL R29, R27, RZ, P5 ;  /* 0x000000ff1b1d7208 */ /* 0x000fe20002800000 */
[----:B------:R-:W-:Y:S01]  /*38b0*/  FFMA.FTZ R0, R135, UR12, R0 ;  /* 0x0000000c87007c23 */ /* 0x000fe20008010000 */
[----:B------:R-:W-:Y:S01]  /*38c0*/  FSEL R27, R30, RZ, P6 ;  /* 0x000000ff1e1b7208 */ /* 0x000fe20003000000 */
[----:B------:R-:W-:Y:S01]  /*38d0*/  FADD.FTZ R143, R140, -R143 ;  /* 0x8000008f8c8f7221 */ /* 0x000fe20000010000 */
[----:B------:R-:W-:Y:S01]  /*38e0*/  FSEL R30, R26, RZ, P0 ;  /* 0x000000ff1a1e7208 */ /* 0x000fe20000000000 */
[----:B------:R-:W-:Y:S01]  /*38f0*/  FMUL.FTZ R0, R0, UR4 ;  /* 0x0000000400007c20 */ /* 0x000fe20008410000 */
[----:B------:R-:W-:Y:S01]  /*3900*/  SHF.R.U64 R41, R34, 0x10, R35 ;  /* 0x0000001022297819 */ /* 0x000fe20000001223 */
[----:B------:R0:W-:Y:S01]  /*3910*/  F2F.F16.F32 R26, R24 ;  /* 0x00000018001a7304 */ /* 0x0001e20000200800 */
[----:B------:R-:W-:Y:S01]  /*3920*/  LOP3.LUT P2, RZ, R44, 0xff, RZ, 0xc0, !PT ;  /* 0x000000ff2cff7812 */ /* 0x000fe2000784c0ff */
[----:B------:R-:W-:Y:S01]  /*3930*/  FADD.FTZ R44, R131, -R40 ;  /* 0x80000028832c7221 */ /* 0x000fe20000010000 */
[----:B------:R-:W-:Y:S01]  /*3940*/  MOV R31, R33 ;  /* 0x00000021001f7202 */ /* 0x000fe20000000f00 */
[----:B------:R-:W-:Y:S01]  /*3950*/  HADD2.F32 R41, -RZ, R41.H0_H0 ;  /* 0x20000029ff297230 */ /* 0x000fe20000004100 */
[----:B------:R-:W-:Y:S01]  /*3960*/  MOV R40, R34 ;  /* 0x0000002200287202 */ /* 0x000fe20000000f00 */
[----:B------:R-:W-:Y:S01]  /*3970*/  FMUL.FTZ R0, R0, UR22 ;  /* 0x0000001600007c20 */ /* 0x000fe20008410000 */
[----:B------:R-:W-:Y:S01]  /*3980*/  ISETP.GE.U32.AND P3, PT, R46, 0x1000000, PT ;  /* 0x010000002e00780c */ /* 0x000fe20003f66070 */
[----:B------:R-:W-:-:S02]  /*3990*/  HADD2.F32 R31, -RZ, R31.H0_H0 ;  /* 0x2000001fff1f7230 */ /* 0x000fc40000004100 */
[----:B------:R-:W-:Y:S01]  /*39a0*/  FFMA.FTZ R41, R120, UR12, R41 ;  /* 0x0000000c78297c23 */ /* 0x000fe20008010029 */
[----:B0-----:R-:W-:Y:S01]  /*39b0*/  HADD2.F32 R24, -RZ, R43.H0_H0 ;  /* 0x2000002bff187230 */ /* 0x001fe20000004100 */
[----:B------:R-:W-:Y:S01]  /*39c0*/  MOV R43, R35 ;  /* 0x00000023002b7202 */ /* 0x000fe20000000f00 */
[----:B------:R-:W-:Y:S02]  /*39d0*/  HADD2.F32 R40, -RZ, R40.H0_H0 ;  /* 0x20000028ff287230 */ /* 0x000fe40000004100 */
[----:B------:R-:W-:Y:S01]  /*39e0*/  FFMA.FTZ R31, R44, UR12, R31 ;  /* 0x0000000c2c1f7c23 */ /* 0x000fe2000801001f */
[----:B------:R-:W-:Y:S01]  /*39f0*/  FMUL.FTZ R41, R41, UR4 ;  /* 0x0000000429297c20 */ /* 0x000fe20008410000 */
[----:B------:R-:W-:Y:S01]  /*3a00*/  FFMA.FTZ R24, R45, UR12, R24 ;  /* 0x0000000c2d187c23 */ /* 0x000fe20008010018 */
[----:B------:R-:W-:Y:S01]  /*3a10*/  LOP3.LUT P5, RZ, R48, 0xff00, RZ, 0xc0, !PT ;  /* 0x0000ff0030ff7812 */ /* 0x000fe200078ac0ff */
[----:B------:R-:W-:Y:S01]  /*3a20*/  FFMA.FTZ R40, R143, UR12, R40 ;  /* 0x0000000c8f287c23 */ /* 0x000fe20008010028 */
[----:B------:R-:W-:Y:S01]  /*3a30*/  FMUL.FTZ R31, R31, UR4 ;  /* 0x000000041f1f7c20 */ /* 0x000fe20008410000 */
[----:B------:R-:W-:Y:S01]  /*3a40*/  FMUL.FTZ R24, R24, UR4 ;  /* 0x0000000418187c20 */ /* 0x000fe20008410000 */
[----:B------:R-:W-:Y:S01]  /*3a50*/  FMUL.FTZ R41, R41, UR22 ;  /* 0x0000001629297c20 */ /* 0x000fe20008410000 */
[----:B------:R-:W-:Y:S01]  /*3a60*/  FMUL.FTZ R40, R40, UR4 ;  /* 0x0000000428287c20 */ /* 0x000fe20008410000 */
[----:B------:R-:W-:Y:S01]  /*3a70*/  FSEL R0, R0, RZ, P2 ;  /* 0x000000ff00007208 */ /* 0x000fe20001000000 */
[----:B------:R-:W-:Y:S01]  /*3a80*/  FMUL.FTZ R24, R24, UR22 ;  /* 0x0000001618187c20 */ /* 0x000fe20008410000 */
[----:B------:R-:W-:Y:S01]  /*3a90*/  FMUL.FTZ R31, R31, UR22 ;  /* 0x000000161f1f7c20 */ /* 0x000fe20008410000 */
[----:B------:R-:W-:Y:S01]  /*3aa0*/  MOV R47, R36 ;  /* 0x00000024002f7202 */ /* 0x000fe20000000f00 */
[----:B------:R-:W-:Y:S01]  /*3ab0*/  FMUL.FTZ R40, R40, UR22 ;  /* 0x0000001628287c20 */ /* 0x000fe20008410000 */
[----:B------:R-:W-:Y:S01]  /*3ac0*/  LOP3.LUT P2, RZ, R46, 0xff0000, RZ, 0xc0, !PT ;  /* 0x00ff00002eff7812 */ /* 0x000fe2000784c0ff */
[----:B------:R-:W-:Y:S01]  /*3ad0*/  HADD2.F32 R45, -RZ, R43.H0_H0 ;  /* 0x2000002bff2d7230 */ /* 0x000fe20000004100 */
[----:B------:R-:W-:Y:S01]  /*3ae0*/  FSEL R24, R24, RZ, P3 ;  /* 0x000000ff18187208 */ /* 0x000fe20001800000 */
[--C-:B------:R-:W-:Y:S01]  /*3af0*/  FFMA.FTZ R146, R146, UR13, R25.reuse ;  /* 0x0000000d92927c23 */ /* 0x100fe20008010019 */
[----:B------:R-:W-:Y:S01]  /*3b00*/  LOP3.LUT P4, RZ, R48, 0xff, RZ, 0xc0, !PT ;  /* 0x000000ff30ff7812 */ /* 0x000fe2000788c0ff */
[--C-:B------:R-:W-:Y:S01]  /*3b10*/  FFMA.FTZ R145, R145, UR13, R25.reuse ;  /* 0x0000000d91917c23 */ /* 0x100fe20008010019 */
[----:B------:R-:W-:Y:S01]  /*3b20*/  FSEL R43, R41, RZ, P5 ;  /* 0x000000ff292b7208 */ /* 0x000fe20002800000 */
[--C-:B------:R-:W-:Y:S01]  /*3b30*/  FFMA.FTZ R122, R122, UR13, R25.reuse ;  /* 0x0000000d7a7a7c23 */ /* 0x100fe20008010019 */
[--C-:B------:R-:W-:Y:S01]  /*3b40*/  FFMA.FTZ R123, R123, UR13, R25.reuse ;  /* 0x0000000d7b7b7c23 */ /* 0x100fe20008010019 */
[--C-:B------:R-:W-:Y:S01]  /*3b50*/  FFMA.FTZ R148, R148, UR13, R25.reuse ;  /* 0x0000000d94947c23 */ /* 0x100fe20008010019 */
[----:B------:R0:W-:Y:S01]  /*3b60*/  F2F.F16.F32 R41, R24 ;  /* 0x0000001800297304 */ /* 0x0001e20000200800 */
[--C-:B------:R-:W-:Y:S01]  /*3b70*/  FFMA.FTZ R149, R149, UR13, R25.reuse ;  /* 0x0000000d95957c23 */ /* 0x100fe20008010019 */
[--C-:B------:R-:W-:Y:S01]  /*3b80*/  FFMA.FTZ R150, R150, UR13, R25.reuse ;  /* 0x0000000d96967c23 */ /* 0x100fe20008010019 */
[--C-:B------:R-:W-:Y:S01]  /*3b90*/  FFMA.FTZ R94, R151, UR13, R25.reuse ;  /* 0x0000000d975e7c23 */ /* 0x100fe20008010019 */
[--C-:B------:R-:W-:Y:S01]  /*3ba0*/  FFMA.FTZ R51, R152, UR13, R25.reuse ;  /* 0x0000000d98337c23 */ /* 0x100fe20008010019 */
[----:B------:R-:W-:Y:S01]  /*3bb0*/  FFMA.FTZ R92, R153, UR13, R25 ;  /* 0x0000000d995c7c23 */ /* 0x000fe20008010019 */
[----:B------:R-:W-:Y:S01]  /*3bc0*/  FSEL R31, R31, RZ, P2 ;  /* 0x000000ff1f1f7208 */ /* 0x000fe20001000000 */
[----:B------:R-:W-:Y:S01]  /*3bd0*/  FADD.FTZ R121, R121, -R146 ;  /* 0x8000009279797221 */ /* 0x000fe20000010000 */
[----:B------:R-:W-:Y:S01]  /*3be0*/  SHF.R.U64 R25, R36, 0x10, R37 ;  /* 0x0000001024197819 */ /* 0x000fe20000001225 */
[----:B0-----:R-:W-:Y:S01]  /*3bf0*/  HADD2.F32 R24, -RZ, R47.H0_H0 ;  /* 0x2000002fff187230 */ /* 0x001fe20000004100 */
[----:B------:R-:W-:Y:S01]  /*3c00*/  FSEL R44, R40, RZ, P4 ;  /* 0x000000ff282c7208 */ /* 0x000fe20002000000 */
[----:B------:R-:W-:Y:S01]  /*3c10*/  FADD.FTZ R124, R124, -R123 ;  /* 0x8000007b7c7c7221 */ /* 0x000fe20000010000 */
[----:B------:R-:W0:Y:S01]  /*3c20*/  F2F.F16.F32 R40, R31 ;  /* 0x0000001f00287304 */ /* 0x000e220000200800 */
[----:B------:R-:W-:-:S02]  /*3c30*/  HADD2.F32 R25, -RZ, R25.H0_H0 ;  /* 0x20000019ff197230 */ /* 0x000fc40000004100 */
[----:B------:R-:W-:Y:S01]  /*3c40*/  FFMA.FTZ R24, R121, UR12, R24 ;  /* 0x0000000c79187c23 */ /* 0x000fe20008010018 */
[----:B------:R-:W-:Y:S01]  /*3c50*/  SHF.R.U32.HI R46, RZ, 0x10, R35 ;  /* 0x00000010ff2e7819 */ /* 0x000fe20000011623 */
[----:B------:R-:W-:Y:S01]  /*3c60*/  FADD.FTZ R47, R147, -R148 ;  /* 0x80000094932f7221 */ /* 0x000fe20000010000 */
[----:B------:R-:W-:Y:S01]  /*3c70*/  LOP3.LUT P2, RZ, R50, 0xff, RZ, 0xc0, !PT ;  /* 0x000000ff32ff7812 */ /* 0x000fe2000784c0ff */
[----:B------:R-:W-:Y:S01]  /*3c80*/  FMUL.FTZ R24, R24, UR4 ;  /* 0x0000000418187c20 */ /* 0x000fe20008410000 */
[----:B------:R-:W-:Y:S01]  /*3c90*/  FFMA.FTZ R25, R124, UR12, R25 ;  /* 0x0000000c7c197c23 */ /* 0x000fe20008010019 */
[----:B------:R1:W-:Y:S01]  /*3ca0*/  F2F.F16.F32 R31, R44 ;  /* 0x0000002c001f7304 */ /* 0x0003e20000200800 */
[C---:B------:R-:W-:Y:S01]  /*3cb0*/  LOP3.LUT P3, RZ, R50.reuse, 0xff00, RZ, 0xc0, !PT ;  /* 0x0000ff0032ff7812 */ /* 0x040fe2000786c0ff */
[----:B------:R-:W-:Y:S01]  /*3cc0*/  HADD2.F32 R46, -RZ, R46.H0_H0 ;  /* 0x2000002eff2e7230 */ /* 0x000fe20000004100 */
[----:B------:R-:W-:Y:S01]  /*3cd0*/  LOP3.LUT P4, RZ, R50, 0xff0000, RZ, 0xc0, !PT ;  /* 0x00ff000032ff7812 */ /* 0x000fe2000788c0ff */
[----:B------:R-:W-:Y:S01]  /*3ce0*/  FMUL.FTZ R24, R24, UR22 ;  /* 0x0000001618187c20 */ /* 0x000fe20008410000 */
[----:B------:R-:W-:Y:S01]  /*3cf0*/  ISETP.GE.U32.AND P5, PT, R50, 0x1000000, PT ;  /* 0x010000003200780c */ /* 0x000fe20003fa6070 */
[----:B------:R-:W-:Y:S01]  /*3d00*/  FADD.FTZ R119, R119, -R122 ;  /* 0x8000007a77777221 */ /* 0x000fe20000010000 */
[----:B------:R-:W-:Y:S01]  /*3d10*/  MOV R50, R39 ;  /* 0x0000002700327202 */ /* 0x000fe20000000f00 */
[----:B------:R-:W-:Y:S01]  /*3d20*/  FMUL.FTZ R25, R25, UR4 ;  /* 0x0000000419197c20 */ /* 0x000fe20008410000 */
[----:B-1----:R-:W-:Y:S01]  /*3d30*/  MOV R44, R37 ;  /* 0x00000025002c7202 */ /* 0x002fe20000000f00 */
[----:B------:R-:W-:Y:S01]  /*3d40*/  FADD.FTZ R103, R128, -R51 ;  /* 0x8000003380677221 */ /* 0x000fe20000010000 */
[----:B------:R-:W-:Y:S01]  /*3d50*/  LOP3.LUT P6, RZ, R48, 0xff0000, RZ, 0xc0, !PT ;  /* 0x00ff000030ff7812 */ /* 0x000fe200078cc0ff */
[----:B------:R-:W-:Y:S01]  /*3d60*/  FADD.FTZ R144, R144, -R145 ;  /* 0x8000009190907221 */ /* 0x000fe20000010000 */
[----:B------:R-:W-:Y:S01]  /*3d70*/  ISETP.GE.U32.AND P0, PT, R48, 0x1000000, PT ;  /* 0x010000003000780c */ /* 0x000fe20003f06070 */
[----:B------:R-:W-:Y:S01]  /*3d80*/  HADD2.F32 R44, -RZ, R44.H0_H0 ;  /* 0x2000002cff2c7230 */ /* 0x000fe20000004100 */
[----:B------:R-:W-:Y:S01]  /*3d90*/  SHF.R.U32.HI R48, RZ, 0x10, R37 ;  /* 0x00000010ff307819 */ /* 0x000fe20000011625 */
[----:B------:R-:W-:Y:S01]  /*3da0*/  FFMA.FTZ R46, R119, UR12, R46 ;  /* 0x0000000c772e7c23 */ /* 0x000fe2000801002e */
[----:B------:R-:W-:Y:S01]  /*3db0*/  FSEL R24, R24, RZ, P2 ;  /* 0x000000ff18187208 */ /* 0x000fe20001000000 */
[----:B------:R-:W-:Y:S01]  /*3dc0*/  FMUL.FTZ R25, R25, UR22 ;  /* 0x0000001619197c20 */ /* 0x000fe20008410000 */
[----:B------:R-:W-:Y:S01]  /*3dd0*/  FFMA.FTZ R47, R47, UR12, R44 ;  /* 0x0000000c2f2f7c23 */ /* 0x000fe2000801002c */
[----:B------:R-:W-:Y:S01]  /*3de0*/  HADD2.F32 R50, -RZ, R50.H0_H0 ;  /* 0x20000032ff327230 */ /* 0x000fe20000004100 */
[----:B------:R-:W-:Y:S01]  /*3df0*/  SHF.R.U32.HI R51, RZ, 0x10, R39 ;  /* 0x00000010ff337819 */ /* 0x000fe20000011627 */
[----:B------:R-:W-:-:S02]  /*3e00*/  HADD2.F32 R48, -RZ, R48.H0_H0 ;  /* 0x20000030ff307230 */ /* 0x000fc40000004100 */
[----:B------:R-:W-:Y:S01]  /*3e10*/  FADD.FTZ R49, R126, -R149 ;  /* 0x800000957e317221 */ /* 0x000fe20000010000 */
[----:B------:R-:W-:Y:S01]  /*3e20*/  FMUL.FTZ R47, R47, UR4 ;  /* 0x000000042f2f7c20 */ /* 0x000fe20008410000 */
[----:B------:R-:W-:Y:S01]  /*3e30*/  FFMA.FTZ R45, R144, UR12, R45 ;  /* 0x0000000c902d7c23 */ /* 0x000fe2000801002d */
[----:B------:R-:W-:Y:S01]  /*3e40*/  FMUL.FTZ R46, R46, UR4 ;  /* 0x000000042e2e7c20 */ /* 0x000fe20008410000 */
[----:B------:R1:W-:Y:S01]  /*3e50*/  F2F.F16.F32 R44, R24 ;  /* 0x00000018002c7304 */ /* 0x0003e20000200800 */
[----:B------:R-:W-:Y:S01]  /*3e60*/  FADD.FTZ R129, R129, -R92 ;  /* 0x8000005c81817221 */ /* 0x000fe20000010000 */
[----:B------:R-:W-:Y:S01]  /*3e70*/  FSEL R25, R25, RZ, P3 ;  /* 0x000000ff19197208 */ /* 0x000fe20001800000 */
[----:B------:R-:W-:Y:S01]  /*3e80*/  FFMA.FTZ R50, R103, UR12, R50 ;  /* 0x0000000c67327c23 */ /* 0x000fe20008010032 */
[----:B------:R-:W-:Y:S01]  /*3e90*/  SHF.R.U64 R92, R38, 0x10, R39 ;  /* 0x00000010265c7819 */ /* 0x000fe20000001227 */
[----:B------:R-:W-:Y:S01]  /*3ea0*/  FFMA.FTZ R49, R49, UR12, R48 ;  /* 0x0000000c31317c23 */ /* 0x000fe20008010030 */
[----:B------:R-:W-:Y:S01]  /*3eb0*/  FMUL.FTZ R45, R45, UR4 ;  /* 0x000000042d2d7c20 */ /* 0x000fe20008410000 */
[----:B------:R-:W-:Y:S01]  /*3ec0*/  FMUL.FTZ R46, R46, UR22 ;  /* 0x000000162e2e7c20 */ /* 0x000fe20008410000 */
[----:B------:R-:W-:Y:S01]  /*3ed0*/  FMUL.FTZ R48, R47, UR22 ;  /* 0x000000162f307c20 */ /* 0x000fe20008410000 */
[----:B-1----:R-:W-:Y:S01]  /*3ee0*/  HADD2.F32 R24, -RZ, R51.H0_H0 ;  /* 0x20000033ff187230 */ /* 0x002fe20000004100 */
[----:B------:R1:W-:Y:S01]  /*3ef0*/  F2F.F16.F32 R47, R25 ;  /* 0x00000019002f7304 */ /* 0x0003e20000200800 */
[----:B------:R-:W-:Y:S01]  /*3f00*/  FMUL.FTZ R50, R50, UR4 ;  /* 0x0000000432327c20 */ /* 0x000fe20008410000 */
[----:B------:R-:W-:Y:S01]  /*3f10*/  FADD.FTZ R94, R127, -R94 ;  /* 0x8000005e7f5e7221 */ /* 0x000fe20000010000 */
[----:B------:R-:W-:Y:S01]  /*3f20*/  FMUL.FTZ R45, R45, UR22 ;  /* 0x000000162d2d7c20 */ /* 0x000fe20008410000 */
[----:B------:R-:W-:Y:S01]  /*3f30*/  FFMA.FTZ R51, R129, UR12, R24 ;  /* 0x0000000c81337c23 */ /* 0x000fe20008010018 */
[----:B------:R-:W-:Y:S01]  /*3f40*/  MOV R24, R38 ;  /* 0x0000002600187202 */ /* 0x000fe20000000f00 */
[----:B------:R-:W-:Y:S01]  /*3f50*/  FMUL.FTZ R50, R50, UR22 ;  /* 0x0000001632327c20 */ /* 0x000fe20008410000 */
[----:B------:R-:W-:Y:S01]  /*3f60*/  FSEL R46, R46, RZ, P0 ;  /* 0x000000ff2e2e7208 */ /* 0x000fe20000000000 */
[----:B------:R-:W-:Y:S01]  /*3f70*/  FMUL.FTZ R51, R51, UR4 ;  /* 0x0000000433337c20 */ /* 0x000fe20008410000 */
[----:B-1----:R-:W-:Y:S01]  /*3f80*/  HADD2.F32 R25, -RZ, R92.H0_H0 ;  /* 0x2000005cff197230 */ /* 0x002fe20000004100 */
[----:B------:R-:W-:Y:S01]  /*3f90*/  LOP3.LUT P0, RZ, R42, 0xff0000, RZ, 0xc0, !PT ;  /* 0x00ff00002aff7812 */ /* 0x000fe2000780c0ff */
[----:B------:R-:W-:Y:S01]  /*3fa0*/  HADD2.F32 R24, -RZ, R24.H0_H0 ;  /* 0x20000018ff187230 */ /* 0x000fe20000004100 */
[----:B------:R-:W-:Y:S01]  /*3fb0*/  FSEL R45, R45, RZ, P6 ;  /* 0x000000ff2d2d7208 */ /* 0x000fe20003000000 */
[----:B------:R-:W-:Y:S01]  /*3fc0*/  FADD.FTZ R125, R125, -R150 ;  /* 0x800000967d7d7221 */ /* 0x000fe20000010000 */
[----:B------:R-:W-:Y:S01]  /*3fd0*/  FFMA.FTZ R25, R94, UR12, R25 ;  /* 0x0000000c5e197c23 */ /* 0x000fe20008010019 */
[----:B------:R-:W-:Y:S01]  /*3fe0*/  FSEL R50, R50, RZ, P0 ;  /* 0x000000ff32327208 */ /* 0x000fe20000000000 */
[----:B------:R-:W-:Y:S01]  /*3ff0*/  FMUL.FTZ R51, R51, UR22 ;  /* 0x0000001633337c20 */ /* 0x000fe20008410000 */
[C---:B------:R-:W-:Y:S01]  /*4000*/  ISETP.GE.U32.AND P0, PT, R42.reuse, 0x1000000, PT ;  /* 0x010000002a00780c */ /* 0x040fe20003f06070 */
[----:B------:R-:W-:Y:S01]  /*4010*/  FMUL.FTZ R25, R25, UR4 ;  /* 0x0000000419197c20 */ /* 0x000fe20008410000 */
[----:B------:R-:W-:Y:S01]  /*4020*/  FMUL.FTZ R49, R49, UR4 ;  /* 0x0000000431317c20 */ /* 0x000fe20008410000 */
[----:B------:R-:W-:Y:S01]  /*4030*/  FFMA.FTZ R24, R125, UR12, R24 ;  /* 0x0000000c7d187c23 */ /* 0x000fe20008010018 */
[----:B------:R-:W-:Y:S01]  /*4040*/  F2F.F16.F32 R45, R45 ;  /* 0x0000002d002d7304 */ /* 0x000fe20000200800 */
[----:B------:R-:W-:Y:S01]  /*4050*/  FSEL R94, R51, RZ, P0 ;  /* 0x000000ff335e7208 */ /* 0x000fe20000000000 */
[----:B------:R-:W-:Y:S01]  /*4060*/  FMUL.FTZ R25, R25, UR22 ;  /* 0x0000001619197c20 */ /* 0x000fe20008410000 */
[----:B------:R-:W-:Y:S01]  /*4070*/  LOP3.LUT P0, RZ, R42, 0xff00, RZ, 0xc0, !PT ;  /* 0x0000ff002aff7812 */ /* 0x000fe2000780c0ff */
[----:B------:R-:W-:Y:S01]  /*4080*/  FMUL.FTZ R49, R49, UR22 ;  /* 0x0000001631317c20 */ /* 0x000fe20008410000 */
[----:B------:R-:W-:Y:S01]  /*4090*/  FMUL.FTZ R24, R24, UR4 ;  /* 0x0000000418187c20 */ /* 0x000fe20008410000 */
[----:B------:R-:W-:-:S02]  /*40a0*/  FSEL R48, R48, RZ, P4 ;  /* 0x000000ff30307208 */ /* 0x000fc40002000000 */
[----:B------:R-:W1:Y:S01]  /*40b0*/  F2F.F16.F32 R46, R46 ;  /* 0x0000002e002e7304 */ /* 0x000e620000200800 */
[----:B------:R-:W-:Y:S02]  /*40c0*/  FSEL R51, R25, RZ, P0 ;  /* 0x000000ff19337208 */ /* 0x000fe40000000000 */
[----:B------:R-:W-:Y:S01]  /*40d0*/  LOP3.LUT P0, RZ, R42, 0xff, RZ, 0xc0, !PT ;  /* 0x000000ff2aff7812 */ /* 0x000fe2000780c0ff */
[----:B------:R-:W-:Y:S01]  /*40e0*/  FMUL.FTZ R42, R24, UR22 ;  /* 0x00000016182a7c20 */ /* 0x000fe20008410000 */
[----:B------:R-:W-:Y:S01]  /*40f0*/  FSEL R49, R49, RZ, P5 ;  /* 0x000000ff31317208 */ /* 0x000fe20002800000 */
[----:B------:R-:W2:Y:S01]  /*4100*/  LDC.64 R24, c[0x0][0x468] ;  /* 0x00011a00ff187b82 */ /* 0x000ea20000000a00 */
[----:B0-----:R-:W-:Y:S01]  /*4110*/  PRMT R107, R40, 0x5410, R41 ;  /* 0x00005410286b7816 */ /* 0x001fe20000000029 */
[----:B------:R-:W0:Y:S01]  /*4120*/  F2F.F16.F32 R30, R30 ;  /* 0x0000001e001e7304 */ /* 0x000e220000200800 */
[----:B-1----:R-:W-:-:S07]  /*4130*/  PRMT R105, R45, 0x5410, R46 ;  /* 0x000054102d697816 */ /* 0x002fce000000002e */
[----:B------:R-:W-:Y:S01]  /*4140*/  F2F.F16.F32 R28, R28 ;  /* 0x0000001c001c7304 */ /* 0x000fe20000200800 */
[----:B------:R-:W-:-:S04]  /*4150*/  IMAD.WIDE.U32 R46, R47, 0x10000, RZ ;  /* 0x000100002f2e7825 */ /* 0x000fc800078e00ff */
[----:B0-----:R-:W-:-:S03]  /*4160*/  IMAD.WIDE.U32 R40, R30, 0x10000, RZ ;  /* 0x000100001e287825 */ /* 0x001fc600078e00ff */
[----:B------:R-:W0:Y:S01]  /*4170*/  F2F.F16.F32 R29, R29 ;  /* 0x0000001d001d7304 */ /* 0x000e220000200800 */
[----:B------:R-:W-:Y:S02]  /*4180*/  LOP3.LUT R30, R46, R44, RZ, 0xfc, !PT ;  /* 0x0000002c2e1e7212 */ /* 0x000fe400078efcff */
[----:B------:R-:W-:-:S05]  /*4190*/  LOP3.LUT R41, R107, R41, RZ, 0xfc, !PT ;  /* 0x000000296b297212 */ /* 0x000fca00078efcff */
[----:B------:R-:W1:Y:S01]  /*41a0*/  F2F.F16.F32 R27, R27 ;  /* 0x0000001b001b7304 */ /* 0x000e620000200800 */
[----:B0-----:R-:W-:-:S07]  /*41b0*/  PRMT R109, R28, 0x5410, R29 ;  /* 0x000054101c6d7816 */ /* 0x001fce000000001d */
[----:B------:R-:W0:Y:S01]  /*41c0*/  F2F.F16.F32 R43, R43 ;  /* 0x0000002b002b7304 */ /* 0x000e220000200800 */
[----:B------:R-:W-:-:S05]  /*41d0*/  IMAD.WIDE.U32 R28, R26, 0x10000, RZ ;  /* 0x000100001a1c7825 */ /* 0x000fca00078e00ff */
[----:B------:R-:W-:Y:S02]  /*41e0*/  LOP3.LUT R29, R109, R29, RZ, 0xfc, !PT ;  /* 0x0000001d6d1d7212 */ /* 0x000fe400078efcff */
[----:B------:R3:W-:Y:S01]  /*41f0*/  F2F.F16.F32 R92, R50 ;  /* 0x00000032005c7304 */ /* 0x0007e20000200800 */
[----:B-1----:R-:W-:-:S07]  /*4200*/  LOP3.LUT R40, R40, R27, RZ, 0xfc, !PT ;  /* 0x0000001b28287212 */ /* 0x002fce00078efcff */
[----:B------:R-:W1:Y:S01]  /*4210*/  F2F.F16.F32 R51, R51 ;  /* 0x0000003300337304 */ /* 0x000e620000200800 */
[----:B---3--:R-:W-:Y:S01]  /*4220*/  FSEL R50, R42, RZ, P0 ;  /* 0x000000ff2a327208 */ /* 0x008fe20000000000 */
[----:B0-----:R-:W-:-:S03]  /*4230*/  IMAD.WIDE.U32 R42, R43, 0x10000, RZ ;  /* 0x000100002b2a7825 */ /* 0x001fc600078e00ff */
[----:B------:R-:W-:-:S03]  /*4240*/  LOP3.LUT R42, R42, R31, RZ, 0xfc, !PT ;  /* 0x0000001f2a2a7212 */ /* 0x000fc600078efcff */
[----:B------:R-:W-:Y:S01]  /*4250*/  F2F.F16.F32 R48, R48 ;  /* 0x0000003000307304 */ /* 0x000fe20000200800 */
[----:B------:R-:W-:Y:S01]  /*4260*/  LOP3.LUT R43, R105, R43, RZ, 0xfc, !PT ;  /* 0x0000002b692b7212 */ /* 0x000fe200078efcff */
[----:B-1----:R-:W-:-:S06]  /*4270*/  IMAD.WIDE.U32 R26, R51, 0x10000, RZ ;  /* 0x00010000331a7825 */ /* 0x002fcc00078e00ff */
[----:B------:R-:W0:Y:S08]  /*4280*/  F2F.F16.F32 R49, R49 ;  /* 0x0000003100317304 */ /* 0x000e300000200800 */
[----:B------:R2:W1:Y:S01]  /*4290*/  F2F.F16.F32 R45, R50 ;  /* 0x00000032002d7304 */ /* 0x0004620000200800 */
[----:B0-----:R-:W-:-:S07]  /*42a0*/  PRMT R49, R48, 0x5410, R49 ;  /* 0x0000541030317816 */ /* 0x001fce0000000031 */
[----:B------:R-:W0:Y:S01]  /*42b0*/  F2F.F16.F32 R0, R0 ;  /* 0x0000000000007304 */ /* 0x000e220000200800 */
[----:B--2---:R-:W-:Y:S01]  /*42c0*/  IMAD.WIDE.U32 R50, R93, 0x8, R24 ;  /* 0x000000085d327825 */ /* 0x004fe200078e0018 */
[----:B------:R-:W-:-:S03]  /*42d0*/  LOP3.LUT R31, R49, R47, RZ, 0xfc, !PT ;  /* 0x0000002f311f7212 */ /* 0x000fc600078efcff */
[--C-:B------:R-:W-:Y:S01]  /*42e0*/  IMAD.WIDE.U32 R46, R97, 0x8, R24.reuse ;  /* 0x00000008612e7825 */ /* 0x100fe200078e0018 */
[----:B-1----:R-:W-:Y:S02]  /*42f0*/  LOP3.LUT R26, R26, R45, RZ, 0xfc, !PT ;  /* 0x0000002d1a1a7212 */ /* 0x002fe400078efcff */
[----:B------:R-:W1:Y:S01]  /*4300*/  F2F.F16.F32 R103, R94 ;  /* 0x0000005e00677304 */ /* 0x000e620000200800 */
[----:B------:R-:W-:-:S04]  /*4310*/  IMAD.WIDE.U32 R44, R99, 0x8, R24 ;  /* 0x00000008632c7825 */ /* 0x000fc800078e0018 */
[----:B------:R-:W-:Y:S01]  /*4320*/  IMAD.WIDE.U32 R48, R95, 0x8, R24 ;  /* 0x000000085f307825 */ /* 0x000fe200078e0018 */
[----:B0-----:R-:W-:-:S03]  /*4330*/  LOP3.LUT R28, R28, R0, RZ, 0xfc, !PT ;  /* 0x000000001c1c7212 */ /* 0x001fc600078efcff */
[----:B------:R-:W-:Y:S02]  /*4340*/  IMAD.WIDE.U32 R24, R91, 0x8, R24 ;  /* 0x000000085b187825 */ /* 0x000fe400078e0018 */
[----:B------:R3:W-:Y:S01]  /*4350*/  STG.E.64 desc[UR14][R44.64], R28 ;  /* 0x0000001c2c007986 */ /* 0x0007e2000c101b0e */
[----:B-1----:R-:W-:-:S03]  /*4360*/  PRMT R103, R92, 0x5410, R103 ;  /* 0x000054105c677816 */ /* 0x002fc60000000067 */
[----:B------:R3:W-:Y:S01]  /*4370*/  STG.E.64 desc[UR14][R46.64], R40 ;  /* 0x000000282e007986 */ /* 0x0007e2000c101b0e */
[----:B------:R-:W-:-:S03]  /*4380*/  LOP3.LUT R27, R103, R27, RZ, 0xfc, !PT ;  /* 0x0000001b671b7212 */ /* 0x000fc600078efcff */
[----:B------:R3:W-:Y:S04]  /*4390*/  STG.E.64 desc[UR14][R48.64], R42 ;  /* 0x0000002a30007986 */ /* 0x0007e8000c101b0e */
[----:B------:R3:W-:Y:S04]  /*43a0*/  STG.E.64 desc[UR14][R50.64], R30 ;  /* 0x0000001e32007986 */ /* 0x0007e8000c101b0e */
[----:B------:R3:W-:Y:S01]  /*43b0*/  STG.E.64 desc[UR14][R24.64], R26 ;  /* 0x0000001a18007986 */ /* 0x0007e2000c101b0e */
[----:B------:R-:W-:Y:S05]  /*43c0*/  BRA `(.L_x_6103) ;  /* 0x0000001000687947 */ /* 0x000fea0003800000 */
.L_x_6104:
[----:B-----5:R-:W-:Y:S01]  /*43d0*/  SHF.R.U32.HI R26, RZ, 0x10, R3 ;  /* 0x00000010ff1a7819 */ /* 0x020fe20000011603 */
[----:B------:R-:W-:Y:S01]  /*43e0*/  FFMA.FTZ R31, R138, UR13, R25 ;  /* 0x0000000d8a1f7c23 */ /* 0x000fe20008010019 */
[----:B------:R-:W-:Y:S01]  /*43f0*/  SHF.R.U32.HI R40, RZ, 0x10, R33 ;  /* 0x00000010ff287819 */ /* 0x000fe20000011621 */
[--C-:B------:R-:W-:Y:S01]  /*4400*/  FFMA.FTZ R116, R116, UR13, R25.reuse ;  /* 0x0000000d74747c23 */ /* 0x100fe20008010019 */
[----:B------:R-:W-:Y:S01]  /*4410*/  FFMA.FTZ R143, R143, UR13, R25 ;  /* 0x0000000d8f8f7c23 */ /* 0x000fe20008010019 */
[----:B------:R-:W-:Y:S01]  /*4420*/  HADD2.F32 R27, -RZ, R26.H0_H0 ;  /* 0x2000001aff1b7230 */ /* 0x000fe20000004100 */
[----:B------:R-:W-:Y:S01]  /*4430*/  SHF.R.U64 R26, R2, 0x10, R3 ;  /* 0x00000010021a7819 */ /* 0x000fe20000001203 */
[----:B------:R-:W-:Y:S02]  /*4440*/  HADD2.F32 R104, -RZ, R40.H0_H0 ;  /* 0x20000028ff687230 */ /* 0x000fe40000004100 */
[----:B------:R-:W-:Y:S01]  /*4450*/  FADD.FTZ R31, R118, -R31 ;  /* 0x8000001f761f7221 */ /* 0x000fe20000010000 */
[----:B------:R-:W-:Y:S01]  /*4460*/  FADD.FTZ R100, R49, -R116 ;  /* 0x8000007431647221 */ /* 0x000fe20000010000 */
[----:B------:R-:W-:Y:S01]  /*4470*/  FADD.FTZ R108, R140, -R143 ;  /* 0x8000008f8c6c7221 */ /* 0x000fe20000010000 */
[----:B------:R-:W-:-:S02]  /*4480*/  HADD2.F32 R29, -RZ, R26.H0_H0 ;  /* 0x2000001aff1d7230 */ /* 0x000fc40000004100 */
[----:B------:R-:W-:Y:S01]  /*4490*/  FFMA.FTZ R104, R31, UR12, R104 ;  /* 0x0000000c1f687c23 */ /* 0x000fe20008010068 */
[----:B------:R-:W-:Y:S01]  /*44a0*/  MOV R31, R34 ;  /* 0x00000022001f7202 */ /* 0x000fe20000000f00 */
[--C-:B------:R-:W-:Y:S01]  /*44b0*/  FFMA.FTZ R30, R141, UR13, R25.reuse ;  /* 0x0000000d8d1e7c23 */ /* 0x100fe20008010019 */
[----:B------:R-:W-:Y:S01]  /*44c0*/  FFMA.FTZ R134, R134, UR13, R25 ;  /* 0x0000000d86867c23 */ /* 0x000fe20008010019 */
[----:B------:R-:W-:Y:S01]  /*44d0*/  FFMA.FTZ R100, R100, UR12, R29 ;  /* 0x0000000c64647c23 */ /* 0x000fe2000801001d */
[----:B------:R-:W-:Y:S01]  /*44e0*/  MOV R29, R33 ;  /* 0x00000021001d7202 */ /* 0x000fe20000000f00 */
[----:B------:R-:W-:Y:S02]  /*44f0*/  HADD2.F32 R31, -RZ, R31.H0_H0 ;  /* 0x2000001fff1f7230 */ /* 0x000fe40000004100 */
[----:B------:R-:W-:Y:S01]  /*4500*/  FADD.FTZ R30, R131, -R30 ;  /* 0x8000001e831e7221 */ /* 0x000fe20000010000 */
[--C-:B------:R-:W-:Y:S01]  /*4510*/  FFMA.FTZ R110, R110, UR13, R25.reuse ;  /* 0x0000000d6e6e7c23 */ /* 0x100fe20008010019 */
[----:B------:R-:W-:Y:S01]  /*4520*/  FFMA.FTZ R122, R122, UR13, R25 ;  /* 0x0000000d7a7a7c23 */ /* 0x000fe20008010019 */
[----:B------:R-:W-:-:S02]  /*4530*/  HADD2.F32 R29, -RZ, R29.H0_H0 ;  /* 0x2000001dff1d7230 */ /* 0x000fc40000004100 */
[----:B------:R-:W-:Y:S01]  /*4540*/  FFMA.FTZ R108, R108, UR12, R31 ;  /* 0x0000000c6c6c7c23 */ /* 0x000fe2000801001f */
[----:B------:R-:W-:Y:S01]  /*4550*/  SHF.R.U32.HI R31, RZ, 0x10, R35 ;  /* 0x00000010ff1f7819 */ /* 0x000fe20000011623 */
[----:B------:R-:W-:Y:S01]  /*4560*/  FADD.FTZ R51, R47, -R134 ;  /* 0x800000862f337221 */ /* 0x000fe20000010000 */
[----:B------:R-:W-:Y:S01]  /*4570*/  FADD.FTZ R92, R45, -R110 ;  /* 0x8000006e2d5c7221 */ /* 0x000fe20000010000 */
[----:B------:R-:W-:Y:S01]  /*4580*/  FFMA.FTZ R102, R30, UR12, R29 ;  /* 0x0000000c1e667c23 */ /* 0x000fe2000801001d */
[----:B------:R-:W-:Y:S01]  /*4590*/  SHF.R.U64 R30, R32, 0x10, R33 ;  /* 0x00000010201e7819 */ /* 0x000fe20000001221 */
[----:B------:R-:W-:Y:S02]  /*45a0*/  HADD2.F32 R47, -RZ, R31.H0_H0 ;  /* 0x2000001fff2f7230 */ /* 0x000fe40000004100 */
[----:B------:R-:W-:Y:S01]  /*45b0*/  FADD.FTZ R110, R119, -R122 ;  /* 0x8000007a776e7221 */ /* 0x000fe20000010000 */
[--C-:B------:R-:W-:Y:S01]  /*45c0*/  FFMA.FTZ R29, R114, UR13, R25.reuse ;  /* 0x0000000d721d7c23 */ /* 0x100fe20008010019 */
[----:B------:R-:W-:Y:S01]  /*45d0*/  FFMA.FTZ R31, R142, UR13, R25 ;  /* 0x0000000d8e1f7c23 */ /* 0x000fe20008010019 */
[----:B------:R-:W-:-:S02]  /*45e0*/  HADD2.F32 R30, -RZ, R30.H0_H0 ;  /* 0x2000001eff1e7230 */ /* 0x000fc40000004100 */
[----:B------:R-:W-:Y:S01]  /*45f0*/  FFMA.FTZ R110, R110, UR12, R47 ;  /* 0x0000000c6e6e7c23 */ /* 0x000fe2000801002f */
[----:B------:R-:W-:Y:S01]  /*4600*/  FADD.FTZ R29, R112, -R29 ;  /* 0x8000001d701d7221 */ /* 0x000fe20000010000 */
[----:B------:R-:W-:Y:S01]  /*4610*/  MOV R47, R37 ;  /* 0x00000025002f7202 */ /* 0x000fe20000000f00 */
[----:B------:R-:W-:Y:S01]  /*4620*/  FFMA.FTZ R148, R148, UR13, R25 ;  /* 0x0000000d94947c23 */ /* 0x000fe20008010019 */
[----:B------:R-:W-:Y:S01]  /*4630*/  FADD.FTZ R31, R120, -R31 ;  /* 0x8000001f781f7221 */ /* 0x000fe20000010000 */
[----:B------:R-:W-:Y:S01]  /*4640*/  FFMA.FTZ R105, R29, UR12, R30 ;  /* 0x0000000c1d697c23 */ /* 0x000fe2000801001e */
[----:B------:R-:W-:Y:S01]  /*4650*/  MOV R30, R35 ;  /* 0x00000023001e7202 */ /* 0x000fe20000000f00 */
[----:B------:R-:W-:Y:S02]  /*4660*/  HADD2.F32 R47, -RZ, R47.H0_H0 ;  /* 0x2000002fff2f7230 */ /* 0x000fe40000004100 */
[----:B------:R-:W-:Y:S01]  /*4670*/  FADD.FTZ R120, R147, -R148 ;  /* 0x8000009493787221 */ /* 0x000fe20000010000 */
[----:B------:R-:W-:Y:S01]  /*4680*/  FFMA.FTZ R145, R145, UR13, R25 ;  /* 0x0000000d91917c23 */ /* 0x000fe20008010019 */
[----:B------:R-:W-:Y:S01]  /*4690*/  SHF.R.U32.HI R49, RZ, 0x10, R37 ;  /* 0x00000010ff317819 */ /* 0x000fe20000011625 */
[----:B------:R-:W-:-:S02]  /*46a0*/  HADD2.F32 R94, -RZ, R30.H0_H0 ;  /* 0x2000001eff5e7230 */ /* 0x000fc40000004100 */
[----:B------:R-:W-:Y:S01]  /*46b0*/  FFMA.FTZ R120, R120, UR12, R47 ;  /* 0x0000000c78787c23 */ /* 0x000fe2000801002f */
[----:B------:R-:W-:Y:S01]  /*46c0*/  FADD.FTZ R109, R144, -R145 ;  /* 0x80000091906d7221 */ /* 0x000fe20000010000 */
[----:B------:R-:W-:Y:S01]  /*46d0*/  SHF.R.U64 R47, R36, 0x10, R37 ;  /* 0x00000010242f7819 */ /* 0x000fe20000001225 */
[--C-:B------:R-:W-:Y:S01]  /*46e0*/  FFMA.FTZ R123, R123, UR13, R25.reuse ;  /* 0x0000000d7b7b7c23 */ /* 0x100fe20008010019 */
[----:B------:R-:W-:Y:S01]  /*46f0*/  MOV R24, R2 ;  /* 0x0000000200187202 */ /* 0x000fe20000000f00 */
[----:B------:R-:W-:Y:S01]  /*4700*/  FFMA.FTZ R109, R109, UR12, R94 ;  /* 0x0000000c6d6d7c23 */ /* 0x000fe2000801005e */
[----:B------:R-:W-:Y:S01]  /*4710*/  FFMA.FTZ R0, R0, UR13, R25 ;  /* 0x0000000d00007c23 */ /* 0x000fe20008010019 */
[----:B------:R-:W-:Y:S02]  /*4720*/  HADD2.F32 R94, -RZ, R49.H0_H0 ;  /* 0x20000031ff5e7230 */ /* 0x000fe40000004100 */
[----:B------:R-:W-:Y:S01]  /*4730*/  FADD.FTZ R122, R124, -R123 ;  /* 0x8000007b7c7a7221 */ /* 0x000fe20000010000 */
[----:B------:R-:W-:Y:S01]  /*4740*/  HADD2.F32 R47, -RZ, R47.H0_H0 ;  /* 0x2000002fff2f7230 */ /* 0x000fe20000004100 */
[----:B------:R-:W-:Y:S01]  /*4750*/  MOV R49, R38 ;  /* 0x0000002600317202 */ /* 0x000fe20000000f00 */
[----:B------:R-:W-:Y:S01]  /*4760*/  HADD2.F32 R43, -RZ, R24.H0_H0 ;  /* 0x20000018ff2b7230 */ /* 0x000fe20000004100 */
[----:B------:R-:W-:Y:S01]  /*4770*/  MOV R24, R3 ;  /* 0x0000000300187202 */ /* 0x000fe20000000f00 */
[----:B------:R-:W-:Y:S01]  /*4780*/  FADD.FTZ R0, R135, -R0 ;  /* 0x8000000087007221 */ /* 0x000fe20000010000 */
[----:B------:R-:W-:Y:S01]  /*4790*/  FFMA.FTZ R122, R122, UR12, R47 ;  /* 0x0000000c7a7a7c23 */ /* 0x000fe2000801002f */
[----:B------:R-:W-:Y:S01]  /*47a0*/  MOV R106, R39 ;  /* 0x00000027006a7202 */ /* 0x000fe20000000f00 */
[----:B------:R-:W-:-:S02]  /*47b0*/  HADD2.F32 R47, -RZ, R49.H0_H0 ;  /* 0x20000031ff2f7230 */ /* 0x000fc40000004100 */
[----:B------:R-:W-:Y:S01]  /*47c0*/  FFMA.FTZ R49, R152, UR13, R25 ;  /* 0x0000000d98317c23 */ /* 0x000fe20008010019 */
[----:B------:R-:W-:Y:S01]  /*47d0*/  FFMA.FTZ R43, R0, UR12, R43 ;  /* 0x0000000c002b7c23 */ /* 0x000fe2000801002b */
[----:B------:R-:W-:Y:S02]  /*47e0*/  HADD2.F32 R24, -RZ, R24.H0_H0 ;  /* 0x20000018ff187230 */ /* 0x000fe40000004100 */
[----:B------:R-:W-:Y:S01]  /*47f0*/  FFMA.FTZ R26, R115, UR13, R25 ;  /* 0x0000000d731a7c23 */ /* 0x000fe20008010019 */
[----:B------:R-:W-:Y:S02]  /*4800*/  HADD2.F32 R106, -RZ, R106.H0_H0 ;  /* 0x2000006aff6a7230 */ /* 0x000fe40000004100 */
[----:B------:R-:W-:Y:S01]  /*4810*/  FADD.FTZ R49, R128, -R49 ;  /* 0x8000003180317221 */ /* 0x000fe20000010000 */
[----:B------:R0:W-:Y:S01]  /*4820*/  F2F.F16.F32 R0, R43 ;  /* 0x0000002b00007304 */ /* 0x0001e20000200800 */
[----:B------:R-:W-:Y:S01]  /*4830*/  FFMA.FTZ R51, R51, UR12, R24 ;  /* 0x0000000c33337c23 */ /* 0x000fe20008010018 */
[--C-:B------:R-:W-:Y:S01]  /*4840*/  FFMA.FTZ R146, R146, UR13, R25.reuse ;  /* 0x0000000d92927c23 */ /* 0x100fe20008010019 */
[----:B------:R-:W-:Y:S01]  /*4850*/  FFMA.FTZ R119, R49, UR12, R106 ;  /* 0x0000000c31777c23 */ /* 0x000fe2000801006a */
[--C-:B------:R-:W-:Y:S01]  /*4860*/  FFMA.FTZ R149, R149, UR13, R25.reuse ;  /* 0x0000000d95957c23 */ /* 0x100fe20008010019 */
[--C-:B------:R-:W-:Y:S01]  /*4870*/  FFMA.FTZ R150, R150, UR13, R25.reuse ;  /* 0x0000000d96967c23 */ /* 0x100fe20008010019 */
[--C-:B------:R-:W-:Y:S01]  /*4880*/  FFMA.FTZ R112, R153, UR13, R25.reuse ;  /* 0x0000000d99707c23 */ /* 0x100fe20008010019 */
[----:B------:R-:W-:Y:S01]  /*4890*/  FFMA.FTZ R106, R151, UR13, R25 ;  /* 0x0000000d976a7c23 */ /* 0x000fe20008010019 */
[----:B------:R1:W-:Y:S01]  /*48a0*/  F2F.F16.F32 R24, R51 ;  /* 0x0000003300187304 */ /* 0x0003e20000200800 */
[----:B0-----:R-:W-:Y:S01]  /*48b0*/  FMUL.FTZ R43, R43, UR4 ;  /* 0x000000042b2b7c20 */ /* 0x001fe20008410000 */
[----:B------:R-:W-:Y:S01]  /*48c0*/  FFMA.FTZ R92, R92, UR12, R27 ;  /* 0x0000000c5c5c7c23 */ /* 0x000fe2000801001b */
[----:B------:R-:W-:Y:S01]  /*48d0*/  MOV R28, R32 ;  /* 0x00000020001c7202 */ /* 0x000fe20000000f00 */
[----:B------:R-:W-:Y:S01]  /*48e0*/  FADD.FTZ R26, R113, -R26 ;  /* 0x8000001a711a7221 */ /* 0x000fe20000010000 */
[----:B------:R-:W-:Y:S01]  /*48f0*/  FMUL.FTZ R25, R43, UR22 ;  /* 0x000000162b197c20 */ /* 0x000fe20008410000 */
[C---:B------:R-:W-:Y:S01]  /*4900*/  LOP3.LUT P0, RZ, R44.reuse, 0xff, RZ, 0xc0, !PT ;  /* 0x000000ff2cff7812 */ /* 0x040fe2000780c0ff */
[----:B------:R-:W-:Y:S01]  /*4910*/  FADD.FTZ R112, R129, -R112 ;  /* 0x8000007081707221 */ /* 0x000fe20000010000 */
[----:B------:R0:W2:Y:S01]  /*4920*/  F2F.F16.F32 R27, R92 ;  /* 0x0000005c001b7304 */ /* 0x0000a20000200800 */
[----:B-1----:R-:W-:Y:S01]  /*4930*/  FMUL.FTZ R51, R51, UR4 ;  /* 0x0000000433337c20 */ /* 0x002fe20008410000 */
[----:B------:R-:W-:Y:S01]  /*4940*/  FSEL R25, R25, RZ, P0 ;  /* 0x000000ff19197208 */ /* 0x000fe20000000000 */
[----:B------:R-:W-:Y:S01]  /*4950*/  HADD2.F32 R107, -RZ, R28.H0_H0 ;  /* 0x2000001cff6b7230 */ /* 0x000fe20000004100 */
[----:B------:R-:W-:Y:S01]  /*4960*/  LOP3.LUT P0, RZ, R44, 0xff0000, RZ, 0xc0, !PT ;  /* 0x00ff00002cff7812 */ /* 0x000fe2000780c0ff */
[----:B------:R-:W-:Y:S01]  /*4970*/  FMUL.FTZ R51, R51, UR22 ;  /* 0x0000001633337c20 */ /* 0x000fe20008410000 */
[----:B------:R-:W-:Y:S01]  /*4980*/  SHF.R.U32.HI R111, RZ, 0x10, R39 ;  /* 0x00000010ff6f7819 */ /* 0x000fe20000011627 */
[----:B------:R-:W-:Y:S01]  /*4990*/  FADD.FTZ R106, R127, -R106 ;  /* 0x8000006a7f6a7221 */ /* 0x000fe20000010000 */
[----:B------:R1:W-:Y:S01]  /*49a0*/  F2F.F16.F32 R28, R100 ;  /* 0x00000064001c7304 */ /* 0x0003e20000200800 */
[----:B0-----:R-:W-:Y:S01]  /*49b0*/  FMUL.FTZ R92, R92, UR4 ;  /* 0x000000045c5c7c20 */ /* 0x001fe20008410000 */
[----:B------:R-:W-:Y:S01]  /*49c0*/  FSEL R51, R51, RZ, P0 ;  /* 0x000000ff33337208 */ /* 0x000fe20000000000 */
[----:B------:R-:W-:Y:S01]  /*49d0*/  FFMA.FTZ R107, R26, UR12, R107 ;  /* 0x0000000c1a6b7c23 */ /* 0x000fe2000801006b */
[----:B------:R-:W-:Y:S01]  /*49e0*/  ISETP.GE.U32.AND P0, PT, R44, 0x1000000, PT ;  /* 0x010000002c00780c */ /* 0x000fe20003f06070 */
[----:B------:R-:W-:Y:S01]  /*49f0*/  FMUL.FTZ R92, R92, UR22 ;  /* 0x000000165c5c7c20 */ /* 0x000fe20008410000 */
[----:B------:R-:W-:Y:S01]  /*4a00*/  SHF.R.U64 R49, R38, 0x10, R39 ;  /* 0x0000001026317819 */ /* 0x000fe20000001227 */
[----:B------:R-:W-:Y:S01]  /*4a10*/  HADD2.F32 R111, -RZ, R111.H0_H0 ;  /* 0x2000006fff6f7230 */ /* 0x000fe20000004100 */
[----:B------:R0:W-:Y:S01]  /*4a20*/  F2F.F16.F32 R26, R107 ;  /* 0x0000006b001a7304 */ /* 0x0001e20000200800 */
[----:B-1----:R-:W-:Y:S01]  /*4a30*/  FMUL.FTZ R100, R100, UR4 ;  /* 0x0000000464647c20 */ /* 0x002fe20008410000 */
[----:B------:R-:W-:Y:S01]  /*4a40*/  FSEL R92, R92, RZ, P0 ;  /* 0x000000ff5c5c7208 */ /* 0x000fe20000000000 */
[----:B------:R-:W-:Y:S01]  /*4a50*/  HADD2.F32 R49, -RZ, R49.H0_H0 ;  /* 0x20000031ff317230 */ /* 0x000fe20000004100 */
[----:B------:R-:W-:Y:S01]  /*4a60*/  LOP3.LUT P0, RZ, R44, 0xff00, RZ, 0xc0, !PT ;  /* 0x0000ff002cff7812 */ /* 0x000fe2000780c0ff */
[----:B------:R-:W-:Y:S01]  /*4a70*/  FMUL.FTZ R100, R100, UR22 ;  /* 0x0000001664647c20 */ /* 0x000fe20008410000 */
[----:B------:R-:W-:Y:S01]  /*4a80*/  FFMA.FTZ R112, R112, UR12, R111 ;  /* 0x0000000c70707c23 */ /* 0x000fe2000801006f */
[----:B------:R-:W-:Y:S01]  /*4a90*/  SHF.R.U64 R45, R34, 0x10, R35 ;  /* 0x00000010222d7819 */ /* 0x000fe20000001223 */
[----:B------:R1:W-:Y:S01]  /*4aa0*/  F2F.F16.F32 R40, R102 ;  /* 0x0000006600287304 */ /* 0x0003e20000200800 */
[----:B0-----:R-:W-:Y:S01]  /*4ab0*/  FMUL.FTZ R107, R107, UR4 ;  /* 0x000000046b6b7c20 */ /* 0x001fe20008410000 */
[----:B------:R-:W-:Y:S01]  /*4ac0*/  FSEL R44, R100, RZ, P0 ;  /* 0x000000ff642c7208 */ /* 0x000fe20000000000 */
[----:B------:R-:W-:Y:S01]  /*4ad0*/  FFMA.FTZ R111, R106, UR12, R49 ;  /* 0x0000000c6a6f7c23 */ /* 0x000fe20008010031 */
[----:B------:R-:W-:Y:S01]  /*4ae0*/  LOP3.LUT P0, RZ, R46, 0xff, RZ, 0xc0, !PT ;  /* 0x000000ff2eff7812 */ /* 0x000fe2000780c0ff */
[----:B------:R-:W-:Y:S01]  /*4af0*/  FMUL.FTZ R107, R107, UR22 ;  /* 0x000000166b6b7c20 */ /* 0x000fe20008410000 */
[----:B------:R-:W-:Y:S01]  /*4b00*/  HADD2.F32 R114, -RZ, R45.H0_H0 ;  /* 0x2000002dff727230 */ /* 0x000fe20000004100 */
[----:B------:R-:W-:Y:S01]  /*4b10*/  MOV R45, R36 ;  /* 0x00000024002d7202 */ /* 0x000fe20000000f00 */
[----:B------:R0:W-:Y:S01]  /*4b20*/  F2F.F16.F32 R106, R51 ;  /* 0x00000033006a7304 */ /* 0x0001e20000200800 */
[----:B-1----:R-:W-:Y:S01]  /*4b30*/  FMUL.FTZ R102, R102, UR4 ;  /* 0x0000000466667c20 */ /* 0x002fe20008410000 */
[----:B------:R-:W-:Y:S01]  /*4b40*/  FADD.FTZ R116, R121, -R146 ;  /* 0x8000009279747221 */ /* 0x000fe20000010000 */
[----:B------:R-:W-:Y:S01]  /*4b50*/  FADD.FTZ R121, R126, -R149 ;  /* 0x800000957e797221 */ /* 0x000fe20000010000 */
[----:B------:R-:W-:Y:S01]  /*4b60*/  FFMA.FTZ R114, R31, UR12, R114 ;  /* 0x0000000c1f727c23 */ /* 0x000fe20008010072 */
[----:B------:R-:W-:Y:S01]  /*4b70*/  FMUL.FTZ R102, R102, UR22 ;  /* 0x0000001666667c20 */ /* 0x000fe20008410000 */
[----:B------:R-:W-:-:S02]  /*4b80*/  HADD2.F32 R45, -RZ, R45.H0_H0 ;  /* 0x2000002dff2d7230 */ /* 0x000fc40000004100 */
[----:B------:R-:W-:Y:S01]  /*4b90*/  FFMA.FTZ R121, R121, UR12, R94 ;  /* 0x0000000c79797c23 */ /* 0x000fe2000801005e */
[----:B------:R1:W3:Y:S01]  /*4ba0*/  F2F.F16.F32 R41, R104 ;  /* 0x0000006800297304 */ /* 0x0002e20000200800 */
[----:B0-----:R-:W-:Y:S01]  /*4bb0*/  FSEL R51, R107, RZ, P0 ;  /* 0x000000ff6b337208 */ /* 0x001fe20000000000 */
[----:B------:R-:W-:Y:S01]  /*4bc0*/  FADD.FTZ R94, R125, -R150 ;  /* 0x800000967d5e7221 */ /* 0x000fe20000010000 */
[----:B------:R-:W-:Y:S01]  /*4bd0*/  LOP3.LUT P0, RZ, R46, 0xff0000, RZ, 0xc0, !PT ;  /* 0x00ff00002eff7812 */ /* 0x000fe2000780c0ff */
[----:B------:R-:W-:Y:S01]  /*4be0*/  FFMA.FTZ R116, R116, UR12, R45 ;  /* 0x0000000c74747c23 */ /* 0x000fe2000801002d */
[----:B--2---:R-:W-:Y:S01]  /*4bf0*/  PRMT R27, R24, 0x5410, R27 ;  /* 0x00005410181b7816 */ /* 0x004fe2000000001b */
[----:B------:R-:W-:Y:S01]  /*4c00*/  FFMA.FTZ R94, R94, UR12, R47 ;  /* 0x0000000c5e5e7c23 */ /* 0x000fe2000801002f */
[----:B------:R-:W-:Y:S01]  /*4c10*/  FSEL R102, R102, RZ, P0 ;  /* 0x000000ff66667208 */ /* 0x000fe20000000000 */
[----:B------:R0:W-:Y:S01]  /*4c20*/  F2F.F16.F32 R29, R105 ;  /* 0x00000069001d7304 */ /* 0x0001e20000200800 */
[----:B-1----:R-:W-:Y:S01]  /*4c30*/  FMUL.FTZ R104, R104, UR4 ;  /* 0x0000000468687c20 */ /* 0x002fe20008410000 */
[----:B------:R-:W-:-:S02]  /*4c40*/  ISETP.GE.U32.AND P0, PT, R46, 0x1000000, PT ;  /* 0x010000002e00780c */ /* 0x000fc40003f06070 */
[----:B------:R-:W-:Y:S01]  /*4c50*/  LOP3.LUT P2, RZ, R50, 0xff00, RZ, 0xc0, !PT ;  /* 0x0000ff0032ff7812 */ /* 0x000fe2000784c0ff */
[----:B------:R-:W-:Y:S01]  /*4c60*/  FMUL.FTZ R104, R104, UR22 ;  /* 0x0000001668687c20 */ /* 0x000fe20008410000 */
[----:B------:R-:W-:Y:S02]  /*4c70*/  ISETP.GE.U32.AND P6, PT, R50, 0x1000000, PT ;  /* 0x010000003200780c */ /* 0x000fe40003fc6070 */
[----:B------:R1:W-:Y:S01]  /*4c80*/  F2F.F16.F32 R49, R25 ;  /* 0x0000001900317304 */ /* 0x0003e20000200800 */
[----:B0-----:R-:W-:Y:S01]  /*4c90*/  FMUL.FTZ R105, R105, UR4 ;  /* 0x0000000469697c20 */ /* 0x001fe20008410000 */
[----:B------:R-:W-:Y:S02]  /*4ca0*/  FSEL R104, R104, RZ, P0 ;  /* 0x000000ff68687208 */ /* 0x000fe40000000000 */
[----:B------:R-:W-:Y:S02]  /*4cb0*/  LOP3.LUT P0, RZ, R46, 0xff00, RZ, 0xc0, !PT ;  /* 0x0000ff002eff7812 */ /* 0x000fe4000780c0ff */
[----:B---3--:R-:W-:-:S02]  /*4cc0*/  PRMT R41, R40, 0x5410, R41 ;  /* 0x0000541028297816 */ /* 0x008fc40000000029 */
[----:B------:R0:W-:Y:S01]  /*4cd0*/  F2F.F16.F32 R30, R108 ;  /* 0x0000006c001e7304 */ /* 0x0001e20000200800 */
[----:B-1----:R-:W-:Y:S01]  /*4ce0*/  FMUL.FTZ R25, R105, UR22 ;  /* 0x0000001669197c20 */ /* 0x002fe20008410000 */
[C---:B------:R-:W-:Y:S02]  /*4cf0*/  LOP3.LUT P4, RZ, R42.reuse, 0xff00, RZ, 0xc0, !PT ;  /* 0x0000ff002aff7812 */ /* 0x040fe4000788c0ff */
[----:B------:R-:W-:Y:S02]  /*4d00*/  LOP3.LUT P5, RZ, R42, 0xff0000, RZ, 0xc0, !PT ;  /* 0x00ff00002aff7812 */ /* 0x000fe400078ac0ff */
[----:B------:R-:W-:Y:S02]  /*4d10*/  FSEL R25, R25, RZ, P0 ;  /* 0x000000ff19197208 */ /* 0x000fe40000000000 */
[----:B------:R1:W-:Y:S01]  /*4d20*/  F2F.F16.F32 R98, R109 ;  /* 0x0000006d00627304 */ /* 0x0003e20000200800 */
[----:B0-----:R-:W-:Y:S01]  /*4d30*/  FMUL.FTZ R108, R108, UR4 ;  /* 0x000000046c6c7c20 */ /* 0x001fe20008410000 */
[----:B------:R-:W-:-:S02]  /*4d40*/  LOP3.LUT P0, RZ, R48, 0xff, RZ, 0xc0, !PT ;  /* 0x000000ff30ff7812 */ /* 0x000fc4000780c0ff */
[----:B------:R-:W-:Y:S01]  /*4d50*/  LOP3.LUT P3, RZ, R50, 0xff, RZ, 0xc0, !PT ;  /* 0x000000ff32ff7812 */ /* 0x000fe2000786c0ff */
[----:B------:R-:W-:-:S03]  /*4d60*/  FMUL.FTZ R108, R108, UR22 ;  /* 0x000000166c6c7c20 */ /* 0x000fc60008410000 */
[----:B------:R0:W2:Y:S01]  /*4d70*/  F2F.F16.F32 R115, R92 ;  /* 0x0000005c00737304 */ /* 0x0000a20000200800 */
[----:B-1----:R-:W-:-:S04]  /*4d80*/  FMUL.FTZ R109, R109, UR4 ;  /* 0x000000046d6d7c20 */ /* 0x002fc80008410000 */
[----:B------:R-:W-:-:S03]  /*4d90*/  FMUL.FTZ R109, R109, UR22 ;  /* 0x000000166d6d7c20 */ /* 0x000fc60008410000 */
[----:B------:R1:W3:Y:S01]  /*4da0*/  F2F.F16.F32 R103, R110 ;  /* 0x0000006e00677304 */ /* 0x0002e20000200800 */
[----:B0-----:R-:W-:Y:S02]  /*4db0*/  FSEL R92, R108, RZ, P0 ;  /* 0x000000ff6c5c7208 */ /* 0x001fe40000000000 */
[----:B------:R-:W-:Y:S02]  /*4dc0*/  LOP3.LUT P0, RZ, R48, 0xff0000, RZ, 0xc0, !PT ;  /* 0x00ff000030ff7812 */ /* 0x000fe4000780c0ff */
[----:B--2---:R-:W-:-:S03]  /*4dd0*/  PRMT R115, R106, 0x5410, R115 ;  /* 0x000054106a737816 */ /* 0x004fc60000000073 */
[----:B------:R0:W-:Y:S01]  /*4de0*/  F2F.F16.F32 R105, R104 ;  /* 0x0000006800697304 */ /* 0x0001e20000200800 */
[----:B-1----:R-:W-:-:S04]  /*4df0*/  FMUL.FTZ R110, R110, UR4 ;  /* 0x000000046e6e7c20 */ /* 0x002fc80008410000 */
[----:B------:R-:W-:Y:S01]  /*4e00*/  FMUL.FTZ R110, R110, UR22 ;  /* 0x000000166e6e7c20 */ /* 0x000fe20008410000 */
[----:B---3--:R-:W-:Y:S02]  /*4e10*/  PRMT R103, R98, 0x5410, R103 ;  /* 0x0000541062677816 */ /* 0x008fe40000000067 */
[----:B------:R1:W-:Y:S01]  /*4e20*/  F2F.F16.F32 R31, R114 ;  /* 0x00000072001f7304 */ /* 0x0003e20000200800 */
[----:B0-----:R-:W-:Y:S02]  /*4e30*/  FSEL R104, R109, RZ, P0 ;  /* 0x000000ff6d687208 */ /* 0x001fe40000000000 */
[----:B------:R-:W-:-:S04]  /*4e40*/  ISETP.GE.U32.AND P0, PT, R48, 0x1000000, PT ;  /* 0x010000003000780c */ /* 0x000fc80003f06070 */
[----:B------:R-:W-:Y:S01]  /*4e50*/  FSEL R107, R110, RZ, P0 ;  /* 0x000000ff6e6b7208 */ /* 0x000fe20000000000 */
[----:B------:R0:W-:Y:S01]  /*4e60*/  F2F.F16.F32 R96, R122 ;  /* 0x0000007a00607304 */ /* 0x0001e20000200800 */
[----:B-1----:R-:W-:Y:S01]  /*4e70*/  FMUL.FTZ R114, R114, UR4 ;  /* 0x0000000472727c20 */ /* 0x002fe20008410000 */
[----:B------:R-:W-:-:S03]  /*4e80*/  LOP3.LUT P0, RZ, R48, 0xff00, RZ, 0xc0, !PT ;  /* 0x0000ff0030ff7812 */ /* 0x000fc6000780c0ff */
[----:B------:R-:W-:-:S03]  /*4e90*/  FMUL.FTZ R114, R114, UR22 ;  /* 0x0000001672727c20 */ /* 0x000fc60008410000 */
[----:B------:R1:W-:Y:S01]  /*4ea0*/  F2F.F16.F32 R113, R120 ;  /* 0x0000007800717304 */ /* 0x0003e20000200800 */
[----:B0-----:R-:W-:Y:S01]  /*4eb0*/  FMUL.FTZ R122, R122, UR4 ;  /* 0x000000047a7a7c20 */ /* 0x001fe20008410000 */
[----:B------:R-:W-:Y:S02]  /*4ec0*/  FSEL R48, R114, RZ, P0 ;  /* 0x000000ff72307208 */ /* 0x000fe40000000000 */
[----:B------:R-:W-:Y:S01]  /*4ed0*/  LOP3.LUT P0, RZ, R50, 0xff0000, RZ, 0xc0, !PT ;  /* 0x00ff000032ff7812 */ /* 0x000fe2000780c0ff */
[----:B------:R-:W-:-:S03]  /*4ee0*/  FMUL.FTZ R122, R122, UR22 ;  /* 0x000000167a7a7c20 */ /* 0x000fc60008410000 */
[----:B------:R0:W2:Y:S01]  /*4ef0*/  F2F.F16.F32 R118, R121 ;  /* 0x0000007900767304 */ /* 0x0000a20000200800 */
[----:B-1----:R-:W-:Y:S01]  /*4f00*/  FMUL.FTZ R120, R120, UR4 ;  /* 0x0000000478787c20 */ /* 0x002fe20008410000 */
[----:B------:R-:W-:-:S03]  /*4f10*/  FSEL R122, R122, RZ, P2 ;  /* 0x000000ff7a7a7208 */ /* 0x000fc60001000000 */
[----:B------:R-:W-:-:S03]  /*4f20*/  FMUL.FTZ R120, R120, UR22 ;  /* 0x0000001678787c20 */ /* 0x000fc60008410000 */
[----:B------:R1:W-:Y:S01]  /*4f30*/  F2F.F16.F32 R45, R116 ;  /* 0x00000074002d7304 */ /* 0x0003e20000200800 */
[----:B0-----:R-:W-:Y:S01]  /*4f40*/  FMUL.FTZ R121, R121, UR4 ;  /* 0x0000000479797c20 */ /* 0x001fe20008410000 */
[----:B------:R-:W-:Y:S02]  /*4f50*/  FSEL R120, R120, RZ, P0 ;  /* 0x000000ff78787208 */ /* 0x000fe40000000000 */
[----:B------:R-:W-:Y:S01]  /*4f60*/  ISETP.GE.U32.AND P0, PT, R42, 0x1000000, PT ;  /* 0x010000002a00780c */ /* 0x000fe20003f06070 */
[----:B------:R-:W-:Y:S01]  /*4f70*/  FMUL.FTZ R121, R121, UR22 ;  /* 0x0000001679797c20 */ /* 0x000fe20008410000 */
[----:B--2---:R-:W-:Y:S02]  /*4f80*/  PRMT R113, R113, 0x5410, R118 ;  /* 0x0000541071717816 */ /* 0x004fe40000000076 */
[----:B------:R-:W0:Y:S01]  /*4f90*/  F2F.F16.F32 R102, R102 ;  /* 0x0000006600667304 */ /* 0x000e220000200800 */
[----:B-1----:R-:W-:Y:S01]  /*4fa0*/  FMUL.FTZ R116, R116, UR4 ;  /* 0x0000000474747c20 */ /* 0x002fe20008410000 */
[----:B------:R-:W-:-:S03]  /*4fb0*/  FSEL R121, R121, RZ, P6 ;  /* 0x000000ff79797208 */ /* 0x000fc60003000000 */
[----:B------:R-:W-:-:S03]  /*4fc0*/  FMUL.FTZ R116, R116, UR22 ;  /* 0x0000001674747c20 */ /* 0x000fc60008410000 */
[----:B------:R-:W-:Y:S02]  /*4fd0*/  F2F.F16.F32 R44, R44 ;  /* 0x0000002c002c7304 */ /* 0x000fe40000200800 */
[----:B------:R-:W-:Y:S02]  /*4fe0*/  FSEL R100, R116, RZ, P3 ;  /* 0x000000ff74647208 */ /* 0x000fe40001800000 */
[----:B------:R-:W-:Y:S02]  /*4ff0*/  LOP3.LUT P3, RZ, R42, 0xff, RZ, 0xc0, !PT ;  /* 0x000000ff2aff7812 */ /* 0x000fe4000786c0ff */
[----:B0-----:R-:W-:Y:S02]  /*5000*/  PRMT R109, R102, 0x5410, R105 ;  /* 0x00005410666d7816 */ /* 0x001fe40000000069 */
[----:B------:R0:W-:Y:S08]  /*5010*/  F2F.F16.F32 R46, R25 ;  /* 0x00000019002e7304 */ /* 0x0001f00000200800 */
[----:B------:R1:W2:Y:S01]  /*5020*/  F2F.F16.F32 R43, R111 ;  /* 0x0000006f002b7304 */ /* 0x0002a20000200800 */
[----:B0-----:R-:W-:-:S04]  /*5030*/  IMAD.WIDE.U32 R24, R28, 0x10000, RZ ;  /* 0x000100001c187825 */ /* 0x001fc800078e00ff */
[----:B------:R-:W-:Y:S01]  /*5040*/  IMAD.WIDE.U32 R28, R29, 0x10000, RZ ;  /* 0x000100001d1c7825 */ /* 0x000fe200078e00ff */
[----:B------:R-:W-:Y:S02]  /*5050*/  LOP3.LUT R25, R27, R25, RZ, 0xfc, !PT ;  /* 0x000000191b197212 */ /* 0x000fe400078efcff */
[----:B------:R0:W-:Y:S01]  /*5060*/  F2F.F16.F32 R123, R119 ;  /* 0x00000077007b7304 */ /* 0x0001e20000200800 */
[----:B-1----:R-:W-:Y:S01]  /*5070*/  FMUL.FTZ R111, R111, UR4 ;  /* 0x000000046f6f7c20 */ /* 0x002fe20008410000 */
[----:B------:R-:W-:Y:S01]  /*5080*/  LOP3.LUT R27, R41, R29, RZ, 0xfc, !PT ;  /* 0x0000001d291b7212 */ /* 0x000fe200078efcff */
[----:B------:R-:W-:Y:S01]  /*5090*/  IMAD.WIDE.U32 R40, R96, 0x10000, RZ ;  /* 0x0001000060287825 */ /* 0x000fe200078e00ff */
[----:B------:R-:W-:-:S03]  /*50a0*/  LOP3.LUT R26, R28, R26, RZ, 0xfc, !PT ;  /* 0x0000001a1c1a7212 */ /* 0x000fc600078efcff */
[----:B------:R-:W-:Y:S01]  /*50b0*/  FMUL.FTZ R111, R111, UR22 ;  /* 0x000000166f6f7c20 */ /* 0x000fe20008410000 */
[----:B------:R-:W-:Y:S01]  /*50c0*/  LOP3.LUT R24, R24, R0, RZ, 0xfc, !PT ;  /* 0x0000000018187212 */ /* 0x000fe200078efcff */
[----:B------:R-:W-:Y:S01]  /*50d0*/  IMAD.WIDE.U32 R28, R31, 0x10000, RZ ;  /* 0x000100001f1c7825 */ /* 0x000fe200078e00ff */
[----:B------:R1:W3:Y:S03]  /*50e0*/  F2F.F16.F32 R124, R112 ;  /* 0x00000070007c7304 */ /* 0x0002e60000200800 */
[----:B0-----:R-:W-:Y:S01]  /*50f0*/  FMUL.FTZ R119, R119, UR4 ;  /* 0x0000000477777c20 */ /* 0x001fe20008410000 */
[----:B------:R-:W-:Y:S01]  /*5100*/  FSEL R0, R111, RZ, P4 ;  /* 0x000000ff6f007208 */ /* 0x000fe20002000000 */
[----:B--2---:R-:W-:Y:S01]  /*5110*/  IMAD.WIDE.U32 R42, R43, 0x10000, RZ ;  /* 0x000100002b2a7825 */ /* 0x004fe200078e00ff */
[----:B------:R-:W-:-:S03]  /*5120*/  LOP3.LUT R28, R28, R30, RZ, 0xfc, !PT ;  /* 0x0000001e1c1c7212 */ /* 0x000fc600078efcff */
[----:B------:R-:W-:Y:S01]  /*5130*/  FMUL.FTZ R119, R119, UR22 ;  /* 0x0000001677777c20 */ /* 0x000fe20008410000 */
[----:B------:R-:W-:Y:S01]  /*5140*/  LOP3.LUT R29, R103, R29, RZ, 0xfc, !PT ;  /* 0x0000001d671d7212 */ /* 0x000fe200078efcff */
[----:B------:R-:W-:Y:S01]  /*5150*/  IMAD.WIDE.U32 R102, R44, 0x10000, RZ ;  /* 0x000100002c667825 */ /* 0x000fe200078e00ff */
[----:B------:R0:W2:Y:S03]  /*5160*/  F2F.F16.F32 R47, R94 ;  /* 0x0000005e002f7304 */ /* 0x0000a60000200800 */
[----:B-1----:R-:W-:Y:S01]  /*5170*/  FMUL.FTZ R112, R112, UR4 ;  /* 0x0000000470707c20 */ /* 0x002fe20008410000 */
[----:B------:R-:W-:Y:S02]  /*5180*/  FSEL R119, R119, RZ, P5 ;  /* 0x000000ff77777208 */ /* 0x000fe40002800000 */
[----:B------:R-:W-:Y:S01]  /*5190*/  LOP3.LUT R31, R113, R41, RZ, 0xfc, !PT ;  /* 0x00000029711f7212 */ /* 0x000fe200078efcff */
[----:B------:R-:W-:Y:S01]  /*51a0*/  FMUL.FTZ R112, R112, UR22 ;  /* 0x0000001670707c20 */ /* 0x000fe20008410000 */
[----:B------:R-:W-:Y:S01]  /*51b0*/  LOP3.LUT R30, R40, R45, RZ, 0xfc, !PT ;  /* 0x0000002d281e7212 */ /* 0x000fe200078efcff */
[----:B------:R-:W-:Y:S01]  /*51c0*/  F2F.F16.F32 R104, R104 ;  /* 0x0000006800687304 */ /* 0x000fe20000200800 */
[----:B0-----:R-:W-:-:S02]  /*51d0*/  FMUL.FTZ R94, R94, UR4 ;  /* 0x000000045e5e7c20 */ /* 0x001fc40008410000 */
[----:B------:R-:W-:Y:S01]  /*51e0*/  FSEL R112, R112, RZ, P0 ;  /* 0x000000ff70707208 */ /* 0x000fe20000000000 */
[----:B------:R-:W0:Y:S01]  /*51f0*/  LDC.64 R40, c[0x0][0x478] ;  /* 0x00011e00ff287b82 */ /* 0x000e220000000a00 */
[----:B---3--:R-:W-:Y:S01]  /*5200*/  PRMT R123, R123, 0x5410, R124 ;  /* 0x000054107b7b7816 */ /* 0x008fe2000000007c */
[----:B------:R-:W-:Y:S01]  /*5210*/  FMUL.FTZ R94, R94, UR22 ;  /* 0x000000165e5e7c20 */ /* 0x000fe20008410000 */
[----:B--2---:R-:W-:Y:S01]  /*5220*/  LOP3.LUT R42, R42, R47, RZ, 0xfc, !PT ;  /* 0x0000002f2a2a7212 */ /* 0x004fe200078efcff */
[----:B------:R-:W1:Y:S01]  /*5230*/  F2F.F16.F32 R107, R107 ;  /* 0x0000006b006b7304 */ /* 0x000e620000200800 */
[----:B------:R-:W-:-:S03]  /*5240*/  LOP3.LUT R47, R115, R103, RZ, 0xfc, !PT ;  /* 0x00000067732f7212 */ /* 0x000fc600078efcff */
[----:B------:R-:W2:Y:S01]  /*5250*/  LDC.64 R44, c[0x0][0x468] ;  /* 0x00011a00ff2c7b82 */ /* 0x000ea20000000a00 */
[----:B------:R-:W-:Y:S02]  /*5260*/  FSEL R94, R94, RZ, P3 ;  /* 0x000000ff5e5e7208 */ /* 0x000fe40001800000 */
[----:B------:R-:W-:Y:S01]  /*5270*/  LOP3.LUT R43, R123, R43, RZ, 0xfc, !PT ;  /* 0x0000002b7b2b7212 */ /* 0x000fe200078efcff */
[----:B------:R-:W3:Y:S01]  /*5280*/  F2F.F16.F32 R48, R48 ;  /* 0x0000003000307304 */ /* 0x000ee20000200800 */
[----:B-1----:R-:W-:-:S07]  /*5290*/  PRMT R107, R104, 0x5410, R107 ;  /* 0x00005410686b7816 */ /* 0x002fce000000006b */
[----:B------:R-:W1:Y:S01]  /*52a0*/  F2F.F16.F32 R51, R51 ;  /* 0x0000003300337304 */ /* 0x000e620000200800 */
[----:B------:R-:W-:Y:S01]  /*52b0*/  IMAD.WIDE.U32 R104, R46, 0x10000, RZ ;  /* 0x000100002e687825 */ /* 0x000fe200078e00ff */
[----:B------:R-:W-:-:S03]  /*52c0*/  LOP3.LUT R46, R102, R49, RZ, 0xfc, !PT ;  /* 0x00000031662e7212 */ /* 0x000fc600078efcff */
[----:B0-----:R-:W-:Y:S01]  /*52d0*/  IMAD.WIDE.U32 R114, R91, 0x8, R40 ;  /* 0x000000085b727825 */ /* 0x001fe200078e0028 */
[----:B------:R-:W-:Y:S02]  /*52e0*/  LOP3.LUT R49, R109, R105, RZ, 0xfc, !PT ;  /* 0x000000696d317212 */ /* 0x000fe400078efcff */
[----:B------:R-:W0:Y:S01]  /*52f0*/  F2F.F16.F32 R122, R122 ;  /* 0x0000007a007a7304 */ /* 0x000e220000200800 */
[----:B---3--:R-:W-:Y:S01]  /*5300*/  IMAD.WIDE.U32 R102, R48, 0x10000, RZ ;  /* 0x0001000030667825 */ /* 0x008fe200078e00ff */
[----:B-1----:R-:W-:-:S06]  /*5310*/  LOP3.LUT R48, R104, R51, RZ, 0xfc, !PT ;  /* 0x0000003368307212 */ /* 0x002fcc00078efcff */
[----:B------:R-:W-:Y:S01]  /*5320*/  F2F.F16.F32 R120, R120 ;  /* 0x0000007800787304 */ /* 0x000fe20000200800 */
[----:B------:R-:W-:Y:S01]  /*5330*/  LOP3.LUT R51, R107, R103, RZ, 0xfc, !PT ;  /* 0x000000676b337212 */ /* 0x000fe200078efcff */
[----:B------:R-:W-:-:S04]  /*5340*/  IMAD.WIDE.U32 R106, R99, 0x8, R40 ;  /* 0x00000008636a7825 */ /* 0x000fc800078e0028 */
[----:B0-----:R-:W-:Y:S02]  /*5350*/  IMAD.WIDE.U32 R104, R122, 0x10000, RZ ;  /* 0x000100007a687825 */ /* 0x001fe400078e00ff */
[----:B------:R-:W0:Y:S01]  /*5360*/  F2F.F16.F32 R121, R121 ;  /* 0x0000007900797304 */ /* 0x000e220000200800 */
[----:B------:R1:W-:Y:S07]  /*5370*/  STG.E.64 desc[UR14][R106.64], R24 ;  /* 0x000000186a007986 */ /* 0x0003ee000c101b0e */
[----:B------:R-:W3:Y:S01]  /*5380*/  F2F.F16.F32 R0, R0 ;  /* 0x0000000000007304 */ /* 0x000ee20000200800 */
[----:B0-----:R-:W-:-:S07]  /*5390*/  PRMT R121, R120, 0x5410, R121 ;  /* 0x0000541078797816 */ /* 0x001fce0000000079 */
[----:B------:R-:W-:Y:S01]  /*53a0*/  F2F.F16.F32 R119, R119 ;  /* 0x0000007700777304 */ /* 0x000fe20000200800 */
[----:B------:R-:W-:Y:S01]  /*53b0*/  LOP3.LUT R103, R121, R105, RZ, 0xfc, !PT ;  /* 0x0000006979677212 */ /* 0x000fe200078efcff */
[----:B---3--:R-:W-:-:S06]  /*53c0*/  IMAD.WIDE.U32 R108, R0, 0x10000, RZ ;  /* 0x00010000006c7825 */ /* 0x008fcc00078e00ff */
[----:B------:R-:W0:Y:S08]  /*53d0*/  F2F.F16.F32 R112, R112 ;  /* 0x0000007000707304 */ /* 0x000e300000200800 */
[----:B------:R-:W3:Y:S01]  /*53e0*/  F2F.F16.F32 R92, R92 ;  /* 0x0000005c005c7304 */ /* 0x000ee20000200800 */
[----:B0-----:R-:W-:-:S07]  /*53f0*/  PRMT R119, R119, 0x5410, R112 ;  /* 0x0000541077777816 */ /* 0x001fce0000000070 */
[----:B------:R-:W0:Y:S01]  /*5400*/  F2F.F16.F32 R100, R100 ;  /* 0x0000006400647304 */ /* 0x000e220000200800 */
[----:B------:R-:W-:Y:S01]  /*5410*/  IMAD.WIDE.U32 R112, R93, 0x8, R40 ;  /* 0x000000085d707825 */ /* 0x000fe200078e0028 */
[----:B------:R-:W-:Y:S02]  /*5420*/  LOP3.LUT R105, R119, R109, RZ, 0xfc, !PT ;  /* 0x0000006d77697212 */ /* 0x000fe400078efcff */
[----:B---3--:R-:W-:-:S04]  /*5430*/  LOP3.LUT R50, R102, R92, RZ, 0xfc, !PT ;  /* 0x0000005c66327212 */ /* 0x008fc800078efcff */
[----:B------:R-:W3:Y:S01]  /*5440*/  F2F.F16.F32 R111, R94 ;  /* 0x0000005e006f7304 */ /* 0x000ee20000200800 */
[----:B--2---:R-:W-:Y:S01]  /*5450*/  IMAD.WIDE.U32 R92, R93, 0x8, R44 ;  /* 0x000000085d5c7825 */ /* 0x004fe200078e002c */
[----:B0-----:R-:W-:Y:S02]  /*5460*/  LOP3.LUT R102, R104, R100, RZ, 0xfc, !PT ;  /* 0x0000006468667212 */ /* 0x001fe400078efcff */
[----:B---3--:R-:W-:Y:S01]  /*5470*/  LOP3.LUT R104, R108, R111, RZ, 0xfc, !PT ;  /* 0x0000006f6c687212 */ /* 0x008fe200078efcff */
        /* <DEDUP_REMOVED lines=15> */
.L_x_6103:
        /* <DEDUP_REMOVED lines=43> */
.L_x_6100:
        /* <DEDUP_REMOVED lines=19> */
.L_x_6106:
        /* <DEDUP_REMOVED lines=11> */
.L_x_10889:


//--------------------- .text._ZN10layer_norm22ln_bwd_finalize_kernelINS_22Kernel_traits_finalizeILj2560Ef6__halfS2_S2_fjLb0ELj1024ELj4ENS_18Kernel_traits_baseILj2560EfS2_S2_S2_fjLj1024EEEEELb0ELb0EEEvNS_9BwdParamsE --------------------------
	.section	.text._ZN10layer_norm22ln_bwd_finalize_kernelINS_22Kernel_traits_finalizeILj2560Ef6__halfS2_S2_fjLb0ELj1024ELj4ENS_18Kernel_traits_baseILj2560EfS2_S2_S2_fjLj1024EEEEELb0ELb0EEEvNS_9BwdParamsE,"ax",@progbits
	.align	128
        .global         _ZN10layer_norm22ln_bwd_finalize_kernelINS_22Kernel_traits_finalizeILj2560Ef6__halfS2_S2_fjLb0ELj1024ELj4ENS_18Kernel_traits_baseILj2560EfS2_S2_S2_fjLj1024EEEEELb0ELb0EEEvNS_9BwdParamsE
        .type           _ZN10layer_norm22ln_bwd_finalize_kernelINS_22Kernel_traits_finalizeILj2560Ef6__halfS2_S2_fjLb0ELj1024ELj4ENS_18Kernel_traits_baseILj2560EfS2_S2_S2_fjLj1024EEEEELb0ELb0EEEvNS_9BwdParamsE,@function
        .size           _ZN10layer_norm22ln_bwd_finalize_kernelINS_22Kernel_traits_finalizeILj2560Ef6__halfS2_S2_fjLb0ELj1024ELj4ENS_18Kernel_traits_baseILj2560EfS2_S2_S2_fjLj1024EEEEELb0ELb0EEEvNS_9BwdParamsE,(.L_x_10890 - _ZN10layer_norm22ln_bwd_finalize_kernelINS_22Kernel_traits_finalizeILj2560Ef6__halfS2_S2_fjLb0ELj1024ELj4ENS_18Kernel_traits_baseILj2560EfS2_S2_S2_fjLj1024EEEEELb0ELb0EEEvNS_9BwdParamsE)
        .other          _ZN10layer_norm22ln_bwd_finalize_kernelINS_22Kernel_traits_finalizeILj2560Ef6__halfS2_S2_fjLb0ELj1024ELj4ENS_18Kernel_traits_baseILj2560EfS2_S2_S2_fjLj1024EEEEELb0ELb0EEEvNS_9BwdParamsE,@"STO_CUDA_ENTRY STV_DEFAULT"
_ZN10layer_norm22ln_bwd_finalize_kernelINS_22Kernel_traits_finalizeILj2560Ef6__halfS2_S2_fjLb0ELj1024ELj4ENS_18Kernel_traits_baseILj2560EfS2_S2_S2_fjLj1024EEEEELb0ELb0EEEvNS_9BwdParamsE:
.text._ZN10layer_norm22ln_bwd_finalize_kernelINS_22Kernel_traits_finalizeILj2560Ef6__halfS2_S2_fjLb0ELj1024ELj4ENS_18Kernel_traits_baseILj2560EfS2_S2_S2_fjLj1024EEEEELb0ELb0EEEvNS_9BwdParamsE:
        /* <DEDUP_REMOVED lines=78> */
.L_x_6111:
        /* <DEDUP_REMOVED lines=118> */
.L_x_6110:
[----:B------:R-:W-:Y:S05]  /*0c40*/  BSYNC.RECONVERGENT B1 ;  /* 0x0000000000017941 */ /* 0x000fea0003800200 */
.L_x_6109:
        /* <DEDUP_REMOVED lines=68> */
.L_x_6113:
[----:B------:R-:W-:Y:S05]  /*1090*/  BSYNC.RECONVERGENT B1 ;  /* 0x0000000000017941 */ /* 0x000fea0003800200 */
.L_x_6112:
        /* <DEDUP_REMOVED lines=37> */
.L_x_6115:
[----:B------:R-:W-:Y:S05]  /*12f0*/  BSYNC.RECONVERGENT B1 ;  /* 0x0000000000017941 */ /* 0x000fea0003800200 */
.L_x_6114:
[----:B------:R-:W-:Y:S05]  /*1300*/  @!P1 BRA `(.L_x_6108) ;  /* 0x00000000003c9947 */ /* 0x000fea0003800000 */
[----:B------:R-:W0:Y:S01]  /*1310*/  LDC.64 R8, c[0x0][0x440] ;  /* 0x00011000ff087b82 */ /* 0x000e220000000a00 */
[----:B------:R-:W-:Y:S01]  /*1320*/  IMAD R0, R3, R54, R0 ;  /* 0x0000003603007224 */ /* 0x000fe200078e0200 */
[----:B------:R-:W-:-:S04]  /*1330*/  IADD3 R12, PT, PT, -R55, RZ, RZ ;  /* 0x000000ff370c7210 */ /* 0x000fc80007ffe1ff */
[----:B------:R-:W-:Y:S02]  /*1340*/  IADD3 R3, PT, PT, R57, R0, RZ ;  /* 0x0000000039037210 */ /* 0x000fe40007ffe0ff */
[----:B------:R-:W1:Y:S05]  /*1350*/  LDC.64 R10, c[0x0][0x448] ;  /* 0x00011200ff0a7b82 */ /* 0x000e6a0000000a00 */
.L_x_6116:
        /* <DEDUP_REMOVED lines=10> */
.L_x_6108:
[----:B------:R-:W-:Y:S05]  /*1400*/  BSYNC.RECONVERGENT B0 ;  /* 0x0000000000007941 */ /* 0x000fea0003800200 */
.L_x_6107:
        /* <DEDUP_REMOVED lines=60> */
.L_x_6117:
        /* <DEDUP_REMOVED lines=11> */
.L_x_10890:


//--------------------- .text._ZN10layer_norm13ln_bwd_kernelINS_13Kernel_traitsIf6__halfS2_S2_fjLj2560ELj1ELj1ELj4ELj8ENS_18Kernel_traits_baseILj2560EfS2_S2_S2_fjLj128EEEEELb1ELb0ELb1ELb0EEEvNS_9BwdParamsE --------------------------
	.section	.text._ZN10layer_norm13ln_bwd_kernelINS_13Kernel_traitsIf6__halfS2_S2_fjLj2560ELj1ELj1ELj4ELj8ENS_18Kernel_traits_baseILj2560EfS2_S2_S2_fjLj128EEEEELb1ELb0ELb1ELb0EEEvNS_9BwdParamsE,"ax",@progbits
	.align	128
        .global         _ZN10layer_norm13ln_bwd_kernelINS_13Kernel_traitsIf6__halfS2_S2_fjLj2560ELj1ELj1ELj4ELj8ENS_18Kernel_traits_baseILj2560EfS2_S2_S2_fjLj128EEEEELb1ELb0ELb1ELb0EEEvNS_9BwdParamsE
        .type           _ZN10layer_norm13ln_bwd_kernelINS_13Kernel_traitsIf6__halfS2_S2_fjLj2560ELj1ELj1ELj4ELj8ENS_18Kernel_traits_baseILj2560EfS2_S2_S2_fjLj128EEEEELb1ELb0ELb1ELb0EEEvNS_9BwdParamsE,@function
        .size           _ZN10layer_norm13ln_bwd_kernelINS_13Kernel_traitsIf6__halfS2_S2_fjLj2560ELj1ELj1ELj4ELj8ENS_18Kernel_traits_baseILj2560EfS2_S2_S2_fjLj128EEEEELb1ELb0ELb1ELb0EEEvNS_9BwdParamsE,(.L_x_10891 - _ZN10layer_norm13ln_bwd_kernelINS_13Kernel_traitsIf6__halfS2_S2_fjLj2560ELj1ELj1ELj4ELj8ENS_18Kernel_traits_baseILj2560EfS2_S2_S2_fjLj128EEEEELb1ELb0ELb1ELb0EEEvNS_9BwdParamsE)
        .other          _ZN10layer_norm13ln_bwd_kernelINS_13Kernel_traitsIf6__halfS2_S2_fjLj2560ELj1ELj1ELj4ELj8ENS_18Kernel_traits_baseILj2560EfS2_S2_S2_fjLj128EEEEELb1ELb0ELb1ELb0EEEvNS_9BwdParamsE,@"STO_CUDA_ENTRY STV_DEFAULT"
_ZN10layer_norm13ln_bwd_kernelINS_13Kernel_traitsIf6__halfS2_S2_fjLj2560ELj1ELj1ELj4ELj8ENS_18Kernel_traits_baseILj2560EfS2_S2_S2_fjLj128EEEEELb1ELb0ELb1ELb0EEEvNS_9BwdParamsE:
.text._ZN10layer_norm13ln_bwd_kernelINS_13Kernel_traitsIf6__halfS2_S2_fjLj2560ELj1ELj1ELj4ELj8ENS_18Kernel_traits_baseILj2560EfS2_S2_S2_fjLj128EEEEELb1ELb0ELb1ELb0EEEvNS_9BwdParamsE:
        /* <DEDUP_REMOVED lines=86> */
.L_x_6187:
        /* <DEDUP_REMOVED lines=21> */
[----:B------:R-:W-:Y:S01]  /*06b0*/  HFMA2 R152, -RZ, RZ, 0, 0 ;  /* 0x00000000ff987431 */ /* 0x000fe200000001ff */
[----:B------:R-:W-:-:S02]  /*06c0*/  ISETP.GE.U32.AND P0, PT, R130, 0x100, PT ;  /* 0x000001008200780c */ /* 0x000fc40003f06070 */
[C---:B------:R-:W-:Y:S02]  /*06d0*/  ISETP.GE.U32.AND P1, PT, R130.reuse, 0x180, PT ;  /* 0x000001808200780c */ /* 0x040fe40003f26070 */
[----:B------:R-:W-:Y:S02]  /*06e0*/  ISETP.GE.U32.AND P2, PT, R130, 0x200, PT ;  /* 0x000002008200780c */ /* 0x000fe40003f46070 */
[----:B------:R-:W-:Y:S02]  /*06f0*/  MOV R141, RZ ;  /* 0x000000ff008d7202 */ /* 0x000fe40000000f00 */
[----:B------:R-:W-:Y:S01]  /*0700*/  @P4 IADD3 R87, PT, PT, R135, -0x1, RZ ;  /* 0xffffffff87574810 */ /* 0x000fe20007ffe0ff */
[----:B0-----:R-:W-:-:S04]  /*0710*/  IMAD R86, R131, R2, RZ ;  /* 0x0000000283567224 */ /* 0x001fc800078e02ff */
[----:B------:R-:W-:Y:S01]  /*0720*/  @P4 IMAD R89, R87, R2, RZ ;  /* 0x0000000257594224 */ /* 0x000fe200078e02ff */
[----:B------:R-:W-:-:S04]  /*0730*/  IADD3 R87, PT, PT, R134, -0x1, RZ ;  /* 0xffffffff86577810 */ /* 0x000fc80007ffe0ff */
[----:B------:R-:W-:Y:S01]  /*0740*/  @P4 SHF.R.S32.HI R90, RZ, 0x1f, R89 ;  /* 0x0000001fff5a4819 */ /* 0x000fe20000011459 */
[----:B------:R-:W-:Y:S01]  /*0750*/  IMAD R88, R87, R2, RZ ;  /* 0x0000000257587224 */ /* 0x000fe200078e02ff */
[----:B------:R-:W-:Y:S02]  /*0760*/  SHF.R.S32.HI R87, RZ, 0x1f, R86 ;  /* 0x0000001fff577819 */ /* 0x000fe40000011456 */
[----:B------:R-:W-:Y:S02]  /*0770*/  @P4 LEA.HI R89, R90, R89, RZ, 0x2 ;  /* 0x000000595a594211 */ /* 0x000fe400078f10ff */
[----:B-1----:R-:W-:Y:S02]  /*0780*/  SHF.R.S32.HI R85, RZ, 0x1f, R88 ;  /* 0x0000001fff557819 */ /* 0x002fe40000011458 */
[----:B------:R-:W-:Y:S02]  /*0790*/  LEA.HI R87, R87, R86, RZ, 0x2 ;  /* 0x0000005657577211 */ /* 0x000fe400078f10ff */
[----:B------:R-:W-:-:S02]  /*07a0*/  LEA.HI R85, R85, R88, RZ, 0x2 ;  /* 0x0000005855557211 */ /* 0x000fc400078f10ff */
[-C--:B------:R-:W-:Y:S02]  /*07b0*/  LEA.HI.SX32 R136, R87, R0.reuse, 0x1e ;  /* 0x0000000057887211 */ /* 0x080fe400078ff2ff */
        /* <DEDUP_REMOVED lines=26> */
[----:B----4-:R-:W-:Y:S01]  /*0960*/  SHF.R.U64 R7, R4, 0x10, R5 ;  /* 0x0000001004077819 */ /* 0x010fe20000001205 */
[----:B------:R-:W-:Y:S02]  /*0970*/  HADD2.F32 R3, -RZ, R4.H0_H0 ;  /* 0x20000004ff037230 */ /* 0x000fe40000004100 */
[----:B------:R-:W-:Y:S02]  /*0980*/  HADD2.F32 R87, -RZ, R5.H0_H0 ;  /* 0x20000005ff577230 */ /* 0x000fe40000004100 */
[----:B------:R-:W-:Y:S02]  /*0990*/  HADD2.F32 R7, -RZ, R7.H0_H0 ;  /* 0x20000007ff077230 */ /* 0x000fe40000004100 */
[----:B------:R-:W-:Y:S01]  /*09a0*/  FADD.FTZ R4, -R142, R3 ;  /* 0x000000038e047221 */ /* 0x000fe20000010100 */
[----:B0-----:R-:W-:Y:S01]  /*09b0*/  HADD2.F32 R9, -RZ, R86.H0_H0 ;  /* 0x20000056ff097230 */ /* 0x001fe20000004100 */
[----:B------:R-:W-:Y:S01]  /*09c0*/  SHF.R.U32.HI R89, RZ, 0x10, R5 ;  /* 0x00000010ff597819 */ /* 0x000fe20000011605 */
[----:B------:R-:W-:-:S02]  /*09d0*/  HADD2.F32 R86, -RZ, R6.H0_H0 ;  /* 0x20000006ff567230 */ /* 0x000fc40000004100 */
[C---:B------:R-:W-:Y:S01]  /*09e0*/  FADD.FTZ R6, -R142.reuse, R7 ;  /* 0x000000078e067221 */ /* 0x040fe20000010100 */
[----:B------:R-:W-:Y:S02]  /*09f0*/  HADD2.F32 R5, -RZ, R10.H0_H0 ;  /* 0x2000000aff057230 */ /* 0x000fe40000004100 */
[C---:B------:R-:W-:Y:S01]  /*0a00*/  FMUL.FTZ R3, R133.reuse, R4 ;  /* 0x0000000485037220 */ /* 0x040fe20000410000 */
[----:B------:R-:W-:Y:S01]  /*0a10*/  FADD.FTZ R10, -R142, R87 ;  /* 0x000000578e0a7221 */ /* 0x000fe20000010100 */
[----:B------:R-:W-:Y:S02]  /*0a20*/  HADD2.F32 R8, -RZ, R88.H0_H0 ;  /* 0x20000058ff087230 */ /* 0x000fe40000004100 */
[----:B------:R-:W-:Y:S01]  /*0a30*/  FMUL.FTZ R4, R133, R6 ;  /* 0x0000000685047220 */ /* 0x000fe20000410000 */
[----:B------:R-:W-:Y:S02]  /*0a40*/  HADD2.F32 R85, -RZ, R89.H0_H0 ;  /* 0x20000059ff557230 */ /* 0x000fe40000004100 */
[----:B------:R-:W-:Y:S01]  /*0a50*/  FADD.FTZ R40, R40, R5 ;  /* 0x0000000528287221 */ /* 0x000fe20000010000 */
        /* <DEDUP_REMOVED lines=22> */
.L_x_6122:
[----:B----4-:R-:W-:Y:S05]  /*0bc0*/  BSYNC.RECONVERGENT B1 ;  /* 0x0000000000017941 */ /* 0x010fea0003800200 */
.L_x_6121:
        /* <DEDUP_REMOVED lines=23> */
[--C-:B----4-:R-:W-:Y:S01]  /*0d40*/  SHF.R.U64 R17, R12, 0x10, R13.reuse ;  /* 0x000000100c117819 */ /* 0x110fe2000000120d */
[----:B------:R-:W-:Y:S01]  /*0d50*/  HADD2.F32 R87, -RZ, R12.H0_H0 ;  /* 0x2000000cff577230 */ /* 0x000fe20000004100 */
[----:B------:R-:W-:Y:S01]  /*0d60*/  SHF.R.U32.HI R12, RZ, 0x10, R13 ;  /* 0x00000010ff0c7819 */ /* 0x000fe2000001160d */
[----:B------:R-:W-:Y:S02]  /*0d70*/  HADD2.F32 R89, -RZ, R13.H0_H0 ;  /* 0x2000000dff597230 */ /* 0x000fe40000004100 */
[----:B------:R-:W-:Y:S02]  /*0d80*/  HADD2.F32 R13, -RZ, R11.H0_H0 ;  /* 0x2000000bff0d7230 */ /* 0x000fe40000004100 */
[----:B------:R-:W-:Y:S02]  /*0d90*/  HADD2.F32 R11, -RZ, R17.H0_H0 ;  /* 0x20000011ff0b7230 */ /* 0x000fe40000004100 */
[----:B0-----:R-:W-:Y:S01]  /*0da0*/  FADD.FTZ R14, -R142, R87 ;  /* 0x000000578e0e7221 */ /* 0x001fe20000010100 */
[----:B------:R-:W-:-:S02]  /*0db0*/  HADD2.F32 R17, -RZ, R18.H0_H0 ;  /* 0x20000012ff117230 */ /* 0x000fc40000004100 */
[C---:B------:R-:W-:Y:S01]  /*0dc0*/  FADD.FTZ R84, -R142.reuse, R89 ;  /* 0x000000598e547221 */ /* 0x040fe20000010100 */
[----:B------:R-:W-:Y:S01]  /*0dd0*/  FADD.FTZ R18, -R142, R11 ;  /* 0x0000000b8e127221 */ /* 0x000fe20000010100 */
[C---:B------:R-:W-:Y:S01]  /*0de0*/  FMUL.FTZ R11, R133.reuse, R14 ;  /* 0x0000000e850b7220 */ /* 0x040fe20000410000 */
[----:B------:R-:W-:Y:S02]  /*0df0*/  HADD2.F32 R16, -RZ, R16.H0_H0 ;  /* 0x20000010ff107230 */ /* 0x000fe40000004100 */
[----:B------:R-:W-:Y:S01]  /*0e00*/  FADD.FTZ R36, R36, R13 ;  /* 0x0000000d24247221 */ /* 0x000fe20000010000 */
[----:B------:R-:W-:Y:S02]  /*0e10*/  HADD2.F32 R85, -RZ, R12.H0_H0 ;  /* 0x2000000cff557230 */ /* 0x000fe40000004100 */
        /* <DEDUP_REMOVED lines=24> */
.L_x_6124:
[----:B------:R-:W-:Y:S05]  /*0fa0*/  BSYNC.RECONVERGENT B1 ;  /* 0x0000000000017941 */ /* 0x000fea0003800200 */
.L_x_6123:
        /* <DEDUP_REMOVED lines=61> */
.L_x_6126:
[----:B------:R-:W-:Y:S05]  /*1380*/  BSYNC.RECONVERGENT B1 ;  /* 0x0000000000017941 */ /* 0x000fea0003800200 */
.L_x_6125:
        /* <DEDUP_REMOVED lines=24> */
[----:B------:R-:W-:-:S04]  /*1510*/  HADD2.F32 R99, -RZ, R84.H0_H0 ;  /* 0x20000054ff637230 */ /* 0x000fc80000004100 */
[----:B------:R-:W-:Y:S01]  /*1520*/  HADD2.F32 R89, -RZ, R89.H0_H0 ;  /* 0x20000059ff597230 */ /* 0x000fe20000004100 */
[----:B------:R-:W-:Y:S01]  /*1530*/  SHF.R.U32.HI R98, RZ, 0x10, R85 ;  /* 0x00000010ff627819 */ /* 0x000fe20000011655 */
[----:B------:R-:W-:Y:S02]  /*1540*/  HADD2.F32 R101, -RZ, R85.H0_H0 ;  /* 0x20000055ff657230 */ /* 0x000fe40000004100 */
[----:B0-----:R-:W-:Y:S02]  /*1550*/  HADD2.F32 R87, -RZ, R96.H0_H0 ;  /* 0x20000060ff577230 */ /* 0x001fe40000004100 */
[C---:B------:R-:W-:Y:S01]  /*1560*/  FADD.FTZ R96, -R142.reuse, R89 ;  /* 0x000000598e607221 */ /* 0x040fe20000010100 */
[----:B------:R-:W-:Y:S02]  /*1570*/  HADD2.F32 R85, -RZ, R95.H0_H0 ;  /* 0x2000005fff557230 */ /* 0x000fe40000004100 */
[----:B------:R-:W-:Y:S01]  /*1580*/  FADD.FTZ R90, -R142, R99 ;  /* 0x000000638e5a7221 */ /* 0x000fe20000010100 */
[----:B------:R-:W-:-:S02]  /*1590*/  HADD2.F32 R84, -RZ, R97.H0_H0 ;  /* 0x20000061ff547230 */ /* 0x000fc40000004100 */
[C---:B------:R-:W-:Y:S01]  /*15a0*/  FMUL.FTZ R96, R133.reuse, R96 ;  /* 0x0000006085607220 */ /* 0x040fe20000410000 */
[----:B------:R-:W-:Y:S02]  /*15b0*/  HADD2.F32 R86, -RZ, R88.H0_H0 ;  /* 0x20000058ff567230 */ /* 0x000fe40000004100 */
[----:B------:R-:W-:Y:S01]  /*15c0*/  FADD.FTZ R88, -R142, R101 ;  /* 0x000000658e587221 */ /* 0x000fe20000010100 */
[----:B------:R-:W-:Y:S02]  /*15d0*/  HADD2.F32 R89, -RZ, R98.H0_H0 ;  /* 0x20000062ff597230 */ /* 0x000fe40000004100 */
        /* <DEDUP_REMOVED lines=24> */
.L_x_6128:
[----:B------:R-:W-:Y:S05]  /*1760*/  BSYNC.RECONVERGENT B1 ;  /* 0x0000000000017941 */ /* 0x000fea0003800200 */
.L_x_6127:
        /* <DEDUP_REMOVED lines=17> */
[----:B0-----:R-:W-:Y:S02]  /*1880*/  MOV R90, R86 ;  /* 0x00000056005a7202 */ /* 0x001fe40000000f00 */
[--C-:B------:R-:W-:Y:S02]  /*1890*/  SHF.R.U64 R108, R86, 0x10, R87.reuse ;  /* 0x00000010566c7819 */ /* 0x100fe40000001257 */
[----:B------:R-:W-:Y:S02]  /*18a0*/  SHF.R.U32.HI R106, RZ, 0x10, R87 ;  /* 0x00000010ff6a7819 */ /* 0x000fe40000011657 */
[----:B------:R-:W-:Y:S01]  /*18b0*/  MOV R105, R87 ;  /* 0x0000005700697202 */ /* 0x000fe20000000f00 */
[----:B------:R-:W-:Y:S01]  /*18c0*/  HADD2.F32 R86, -RZ, R108.H0_H0 ;  /* 0x2000006cff567230 */ /* 0x000fe20000004100 */
[--C-:B--2---:R-:W-:Y:S01]  /*18d0*/  SHF.R.U64 R104, R84, 0x10, R85.reuse ;  /* 0x0000001054687819 */ /* 0x104fe20000001255 */
[----:B------:R-:W-:Y:S01]  /*18e0*/  HADD2.F32 R103, -RZ, R85.H0_H0 ;  /* 0x20000055ff677230 */ /* 0x000fe20000004100 */
[----:B------:R-:W-:Y:S01]  /*18f0*/  SHF.R.U32.HI R107, RZ, 0x10, R85 ;  /* 0x00000010ff6b7819 */ /* 0x000fe20000011655 */
[----:B------:R-:W-:-:S02]  /*1900*/  HADD2.F32 R91, -RZ, R84.H0_H0 ;  /* 0x20000054ff5b7230 */ /* 0x000fc40000004100 */
[----:B------:R-:W-:Y:S02]  /*1910*/  HADD2.F32 R85, -RZ, R104.H0_H0 ;  /* 0x20000068ff557230 */ /* 0x000fe40000004100 */
[----:B------:R-:W-:Y:S02]  /*1920*/  HADD2.F32 R107, -RZ, R107.H0_H0 ;  /* 0x2000006bff6b7230 */ /* 0x000fe40000004100 */
[C---:B------:R-:W-:Y:S01]  /*1930*/  FADD.FTZ R84, -R142.reuse, R91 ;  /* 0x0000005b8e547221 */ /* 0x040fe20000010100 */
[C---:B------:R-:W-:Y:S01]  /*1940*/  FADD.FTZ R104, -R142.reuse, R85 ;  /* 0x000000558e687221 */ /* 0x040fe20000010100 */
[----:B------:R-:W-:Y:S02]  /*1950*/  HADD2.F32 R85, -RZ, R90.H0_H0 ;  /* 0x2000005aff557230 */ /* 0x000fe40000004100 */
[----:B-1----:R-:W-:Y:S01]  /*1960*/  FADD.FTZ R88, -R142, R103 ;  /* 0x000000678e587221 */ /* 0x002fe20000010100 */
[----:B------:R-:W-:Y:S02]  /*1970*/  HADD2.F32 R90, -RZ, R106.H0_H0 ;  /* 0x2000006aff5a7230 */ /* 0x000fe40000004100 */
[----:B------:R-:W-:Y:S01]  /*1980*/  FMUL.FTZ R103, R133, R84 ;  /* 0x0000005485677220 */ /* 0x000fe20000410000 */
[----:B------:R-:W-:Y:S01]  /*1990*/  FMUL.FTZ R106, R68, R85 ;  /* 0x00000055446a7220 */ /* 0x000fe20000410000 */
[----:B------:R-:W-:Y:S01]  /*19a0*/  FADD.FTZ R110, -R142, R107 ;  /* 0x0000006b8e6e7221 */ /* 0x000fe20000010100 */
[----:B------:R-:W-:-:S02]  /*19b0*/  HADD2.F32 R87, -RZ, R105.H0_H0 ;  /* 0x20000069ff577230 */ /* 0x000fc40000004100 */
        /* <DEDUP_REMOVED lines=23> */
.L_x_6120:
[----:B------:R-:W0:Y:S01]  /*1b30*/  LDC R2, c[0x0][0x388] ;  /* 0x0000e200ff027b82 */ /* 0x000e220000000800 */
        /* <DEDUP_REMOVED lines=35> */
[----:B------:R-:W-:Y:S02]  /*1d70*/  MOV R141, RZ ;  /* 0x000000ff008d7202 */ /* 0x000fe40000000f00 */
[----:B------:R-:W-:Y:S02]  /*1d80*/  MOV R152, RZ ;  /* 0x000000ff00987202 */ /* 0x000fe40000000f00 */
[----:B------:R-:W-:Y:S02]  /*1d90*/  @P2 IADD3 R153, PT, PT, R153, 0x80, RZ ;  /* 0x0000008099992810 */ /* 0x000fe40007ffe0ff */
[----:B------:R-:W-:-:S05]  /*1da0*/  P2R R132, PR, RZ, 0x40 ;  /* 0x00000040ff847803 */ /* 0x000fca0000000000 */
[----:B0-----:R-:W-:Y:S05]  /*1db0*/  @!P6 BRA `(.L_x_6129) ;  /* 0x0000000000c8e947 */ /* 0x001fea0003800000 */
[----:B------:R-:W0:Y:S02]  /*1dc0*/  LDC.64 R84, c[0x0][0x3b0] ;  /* 0x0000ec00ff547b82 */ /* 0x000e240000000a00 */
[----:B0-----:R-:W-:-:S05]  /*1dd0*/  IMAD.WIDE.U32 R84, R153, 0x4, R84 ;  /* 0x0000000499547825 */ /* 0x001fca00078e0054 */
[----:B------:R0:W5:Y:S01]  /*1de0*/  LDG.E R125, desc[UR10][R84.64] ;  /* 0x0000000a547d7981 */ /* 0x000162000c1e1900 */
[----:B------:R-:W-:Y:S05]  /*1df0*/  BRA `(.L_x_6129) ;  /* 0x0000000000b87947 */ /* 0x000fea0003800000 */
.L_x_6130:
[C---:B------:R-:W-:Y:S02]  /*1e00*/  ISETP.GE.U32.AND P3, PT, R130.reuse, 0x80, PT ;  /* 0x000000808200780c */ /* 0x040fe40003f66070 */
[C---:B------:R-:W-:Y:S02]  /*1e10*/  ISETP.GE.U32.AND P0, PT, R130.reuse, 0x100, PT ;  /* 0x000001008200780c */ /* 0x040fe40003f06070 */
[C---:B------:R-:W-:Y:S02]  /*1e20*/  ISETP.GE.U32.AND P1, PT, R130.reuse, 0x180, PT ;  /* 0x000001808200780c */ /* 0x040fe40003f26070 */
[C---:B------:R-:W-:Y:S02]  /*1e30*/  ISETP.GE.U32.AND P2, PT, R130.reuse, 0x200, PT ;  /* 0x000002008200780c */ /* 0x040fe40003f46070 */
[----:B------:R-:W-:Y:S02]  /*1e40*/  ISETP.GE.U32.AND P6, PT, R130, 0x280, PT ;  /* 0x000002808200780c */ /* 0x000fe40003fc6070 */
[----:B------:R-:W-:-:S02]  /*1e50*/  MOV R152, RZ ;  /* 0x000000ff00987202 */ /* 0x000fc40000000f00 */
[----:B------:R-:W-:Y:S01]  /*1e60*/  P2R R132, PR, RZ, 0x40 ;  /* 0x00000040ff847803 */ /* 0x000fe20000000000 */
[----:B------:R-:W0:Y:S08]  /*1e70*/  @P3 LDC.64 R154, c[0x0][0x3b0] ;  /* 0x0000ec00ff9a3b82 */ /* 0x000e300000000a00 */
[----:B------:R-:W1:Y:S08]  /*1e80*/  @P3 LDC.64 R150, c[0x0][0x438] ;  /* 0x00010e00ff963b82 */ /* 0x000e700000000a00 */
[----:B------:R-:W2:Y:S08]  /*1e90*/  @P0 LDC.64 R148, c[0x0][0x438] ;  /* 0x00010e00ff940b82 */ /* 0x000eb00000000a00 */
[----:B------:R-:W3:Y:S01]  /*1ea0*/  @P0 LDC.64 R146, c[0x0][0x3b0] ;  /* 0x0000ec00ff920b82 */ /* 0x000ee20000000a00 */
[----:B0-----:R-:W-:-:S07]  /*1eb0*/  @P3 IMAD.WIDE.U32 R154, R153, 0x4, R154 ;  /* 0x00000004999a3825 */ /* 0x001fce00078e009a */
[----:B------:R-:W0:Y:S01]  /*1ec0*/  @P1 LDC.64 R144, c[0x0][0x438] ;  /* 0x00010e00ff901b82 */ /* 0x000e220000000a00 */
[C---:B-1----:R-:W-:Y:S01]  /*1ed0*/  @P3 IMAD.WIDE.U32 R150, R141.reuse, 0x8, R150 ;  /* 0x000000088d963825 */ /* 0x042fe200078e0096 */
[----:B------:R-:W-:Y:S01]  /*1ee0*/  @P3 IADD3 R141, PT, PT, R141, 0x80, RZ ;  /* 0x000000808d8d3810 */ /* 0x000fe20007ffe0ff */
[----:B------:R1:W5:Y:S05]  /*1ef0*/  @P3 LDG.E R129, desc[UR10][R154.64] ;  /* 0x0000000a9a813981 */ /* 0x00036a000c1e1900 */
[----:B------:R-:W4:Y:S01]  /*1f00*/  @P1 LDC.64 R142, c[0x0][0x3b0] ;  /* 0x0000ec00ff8e1b82 */ /* 0x000f220000000a00 */
[----:B------:R-:W-:-:S07]  /*1f10*/  @P3 IADD3 R153, PT, PT, R153, 0x80, RZ ;  /* 0x0000008099993810 */ /* 0x000fce0007ffe0ff */
[----:B------:R-:W1:Y:S08]  /*1f20*/  @P2 LDC.64 R90, c[0x0][0x438] ;  /* 0x00010e00ff5a2b82 */ /* 0x000e700000000a00 */
[----:B------:R-:W1:Y:S01]  /*1f30*/  @P2 LDC.64 R88, c[0x0][0x3b0] ;  /* 0x0000ec00ff582b82 */ /* 0x000e620000000a00 */
[----:B--2---:R-:W-:-:S07]  /*1f40*/  @P0 IMAD.WIDE.U32 R148, R141, 0x8, R148 ;  /* 0x000000088d940825 */ /* 0x004fce00078e0094 */
[----:B------:R-:W2:Y:S01]  /*1f50*/  @P6 LDC.64 R84, c[0x0][0x3b0] ;  /* 0x0000ec00ff546b82 */ /* 0x000ea20000000a00 */
[----:B---3--:R-:W-:-:S07]  /*1f60*/  @P0 IMAD.WIDE.U32 R146, R153, 0x4, R146 ;  /* 0x0000000499920825 */ /* 0x008fce00078e0092 */
[----:B------:R-:W3:Y:S01]  /*1f70*/  @P6 LDC.64 R86, c[0x0][0x438] ;  /* 0x00010e00ff566b82 */ /* 0x000ee20000000a00 */
[----:B------:R-:W-:Y:S01]  /*1f80*/  @P0 IADD3 R141, PT, PT, R141, 0x80, RZ ;  /* 0x000000808d8d0810 */ /* 0x000fe20007ffe0ff */
[----:B------:R1:W5:Y:S01]  /*1f90*/  @P0 LDG.E R128, desc[UR10][R146.64] ;  /* 0x0000000a92800981 */ /* 0x000362000c1e1900 */
[----:B------:R-:W-:-:S03]  /*1fa0*/  @P0 IADD3 R153, PT, PT, R153, 0x80, RZ ;  /* 0x0000008099990810 */ /* 0x000fc60007ffe0ff */
[C---:B0-----:R-:W-:Y:S01]  /*1fb0*/  @P1 IMAD.WIDE.U32 R144, R141.reuse, 0x8, R144 ;  /* 0x000000088d901825 */ /* 0x041fe200078e0090 */
[----:B------:R-:W-:Y:S01]  /*1fc0*/  @P1 IADD3 R141, PT, PT, R141, 0x80, RZ ;  /* 0x000000808d8d1810 */ /* 0x000fe20007ffe0ff */
[----:B------:R0:W5:Y:S02]  /*1fd0*/  @P3 LDG.E.64 R120, desc[UR10][R150.64] ;  /* 0x0000000a96783981 */ /* 0x000164000c1e1b00 */
[C---:B----4-:R-:W-:Y:S01]  /*1fe0*/  @P1 IMAD.WIDE.U32 R142, R153.reuse, 0x4, R142 ;  /* 0x00000004998e1825 */ /* 0x050fe200078e008e */
[----:B------:R-:W-:Y:S01]  /*1ff0*/  @P1 IADD3 R153, PT, PT, R153, 0x80, RZ ;  /* 0x0000008099991810 */ /* 0x000fe20007ffe0ff */
[----:B------:R0:W5:Y:S02]  /*2000*/  @P0 LDG.E.64 R118, desc[UR10][R148.64] ;  /* 0x0000000a94760981 */ /* 0x000164000c1e1b00 */
[C---:B-1----:R-:W-:Y:S01]  /*2010*/  @P2 IMAD.WIDE.U32 R90, R141.reuse, 0x8, R90 ;  /* 0x000000088d5a2825 */ /* 0x042fe200078e005a */
[----:B------:R-:W-:Y:S01]  /*2020*/  @P2 IADD3 R141, PT, PT, R141, 0x80, RZ ;  /* 0x000000808d8d2810 */ /* 0x000fe20007ffe0ff */
[----:B------:R0:W5:Y:S02]  /*2030*/  @P1 LDG.E R127, desc[UR10][R142.64] ;  /* 0x0000000a8e7f1981 */ /* 0x000164000c1e1900 */
[C---:B------:R-:W-:Y:S01]  /*2040*/  @P2 IMAD.WIDE.U32 R88, R153.reuse, 0x4, R88 ;  /* 0x0000000499582825 */ /* 0x040fe200078e0058 */
[----:B------:R-:W-:Y:S01]  /*2050*/  @P2 IADD3 R153, PT, PT, R153, 0x80, RZ ;  /* 0x0000008099992810 */ /* 0x000fe20007ffe0ff */
[----:B------:R0:W5:Y:S04]  /*2060*/  @P1 LDG.E.64 R116, desc[UR10][R144.64] ;  /* 0x0000000a90741981 */ /* 0x000168000c1e1b00 */
[----:B--2---:R-:W-:Y:S01]  /*2070*/  @P6 IMAD.WIDE.U32 R84, R153, 0x4, R84 ;  /* 0x0000000499546825 */ /* 0x004fe200078e0054 */
[----:B------:R0:W5:Y:S03]  /*2080*/  @P2 LDG.E R126, desc[UR10][R88.64] ;  /* 0x0000000a587e2981 */ /* 0x000166000c1e1900 */
[----:B---3--:R-:W-:Y:S01]  /*2090*/  @P6 IMAD.WIDE.U32 R86, R141, 0x8, R86 ;  /* 0x000000088d566825 */ /* 0x008fe200078e0056 */
[----:B------:R0:W5:Y:S04]  /*20a0*/  @P6 LDG.E R125, desc[UR10][R84.64] ;  /* 0x0000000a547d6981 */ /* 0x000168000c1e1900 */
[----:B------:R0:W5:Y:S04]  /*20b0*/  @P2 LDG.E.64 R114, desc[UR10][R90.64] ;  /* 0x0000000a5a722981 */ /* 0x000168000c1e1b00 */
[----:B------:R0:W5:Y:S01]  /*20c0*/  @P6 LDG.E.64 R112, desc[UR10][R86.64] ;  /* 0x0000000a56706981 */ /* 0x000162000c1e1b00 */
[----:B------:R-:W-:-:S07]  /*20d0*/  MOV R141, RZ ;  /* 0x000000ff008d7202 */ /* 0x000fce0000000f00 */
.L_x_6129:
[----:B----4-:R-:W-:Y:S05]  /*20e0*/  BSYNC.RECONVERGENT B0 ;  /* 0x0000000000007941 */ /* 0x010fea0003800200 */
.L_x_6119:
        /* <DEDUP_REMOVED lines=32> */
.L_x_6132:
[----:B------:R-:W-:Y:S05]  /*22f0*/  BSYNC.RECONVERGENT B0 ;  /* 0x0000000000007941 */ /* 0x000fea0003800200 */
.L_x_6131:
        /* <DEDUP_REMOVED lines=50> */
.L_x_6137:
        /* <DEDUP_REMOVED lines=12> */
.L_x_6138:
        /* <DEDUP_REMOVED lines=12> */
.L_x_6139:
        /* <DEDUP_REMOVED lines=13> */
.L_x_6136:
        /* <DEDUP_REMOVED lines=13> */
[----:B------:R-:W-:Y:S01]  /*2940*/  F2FP.F16.F32.PACK_AB R139, RZ, R140 ;  /* 0x0000008cff8b723e */ /* 0x000fe200000000ff */
[----:B------:R-:W-:Y:S01]  /*2950*/  FMUL.FTZ R88, R133, R88 ;  /* 0x0000005885587220 */ /* 0x000fe20000410000 */
[----:B0-----:R-:W-:Y:S01]  /*2960*/  @P4 FMUL.FTZ R85, R138, R85 ;  /* 0x000000558a554220 */ /* 0x001fe20000410000 */
[----:B------:R-:W-:-:S03]  /*2970*/  F2FP.F16.F32.PACK_AB R138, RZ, R138 ;  /* 0x0000008aff8a723e */ /* 0x000fc600000000ff */
        /* <DEDUP_REMOVED lines=8> */
[----:B------:R-:W-:-:S04]  /*2a00*/  @P4 F2FP.F16.F32.PACK_AB R86, RZ, R86 ;  /* 0x00000056ff56423e */ /* 0x000fc800000000ff */
[----:B------:R-:W-:Y:S02]  /*2a10*/  FSEL R88, R88, RZ, P5 ;  /* 0x000000ff58587208 */ /* 0x000fe40002800000 */
[----:B------:R-:W-:Y:S02]  /*2a20*/  @P4 PRMT R111, R86, 0x7610, R111 ;  /* 0x00007610566f4816 */ /* 0x000fe4000000006f */
[----:B------:R-:W-:Y:S01]  /*2a30*/  F2FP.F16.F32.PACK_AB R137, RZ, R88 ;  /* 0x00000058ff89723e */ /* 0x000fe200000000ff */
[----:B0-----:R-:W-:Y:S01]  /*2a40*/  @P4 FMUL.FTZ R85, R140, R85 ;  /* 0x000000558c554220 */ /* 0x001fe20000410000 */
[----:B------:R-:W-:-:S03]  /*2a50*/  PRMT R140, R138, 0x7610, R140 ;  /* 0x000076108a8c7816 */ /* 0x000fc6000000008c */
[----:B------:R-:W-:-:S05]  /*2a60*/  @P4 FMUL.FTZ R84, R85, R84 ;  /* 0x0000005455544220 */ /* 0x000fca0000410000 */
        /* <DEDUP_REMOVED lines=9> */
[----:B------:R-:W-:-:S04]  /*2b00*/  @P4 FSEL R84, R84, RZ, P6 ;  /* 0x000000ff54544208 */ /* 0x000fc80003000000 */
[----:B------:R-:W-:-:S04]  /*2b10*/  @P4 F2FP.F16.F32.PACK_AB R84, RZ, R84 ;  /* 0x00000054ff54423e */ /* 0x000fc800000000ff */
[----:B------:R-:W-:Y:S01]  /*2b20*/  @P4 PRMT R123, R84, 0x7610, R123 ;  /* 0x00007610547b4816 */ /* 0x000fe2000000007b */
        /* <DEDUP_REMOVED lines=8> */
.L_x_6135:
        /* <DEDUP_REMOVED lines=8> */
[----:B------:R-:W-:Y:S02]  /*2c30*/  @P4 LOP3.LUT P6, RZ, R129, 0xff, RZ, 0xc0, !PT ;  /* 0x000000ff81ff4812 */ /* 0x000fe400078cc0ff */
[----:B------:R-:W-:-:S05]  /*2c40*/  SHF.R.U64 R88, R120, 0x10, R121 ;  /* 0x0000001078587819 */ /* 0x000fca0000001279 */
[----:B------:R-:W-:-:S03]  /*2c50*/  HADD2.F32 R88, -RZ, R88.H0_H0 ;  /* 0x20000058ff587230 */ /* 0x000fc60000004100 */
        /* <DEDUP_REMOVED lines=13> */
[----:B------:R-:W-:-:S04]  /*2d30*/  @P4 F2FP.F16.F32.PACK_AB R86, RZ, R86 ;  /* 0x00000056ff56423e */ /* 0x000fc800000000ff */
[----:B------:R-:W-:Y:S01]  /*2d40*/  @P4 PRMT R111, R86, 0x7610, R111 ;  /* 0x00007610566f4816 */ /* 0x000fe2000000006f */
[----:B0-----:R-:W-:Y:S01]  /*2d50*/  @P4 FMUL.FTZ R85, R88, R85 ;  /* 0x0000005558554220 */ /* 0x001fe20000410000 */
[----:B------:R-:W-:-:S03]  /*2d60*/  HADD2.F32 R88, -RZ, R121.H0_H0 ;  /* 0x20000079ff587230 */ /* 0x000fc60000004100 */
[----:B------:R-:W-:Y:S02]  /*2d70*/  @P4 FMUL.FTZ R84, R85, R84 ;  /* 0x0000005455544220 */ /* 0x000fe40000410000 */
[----:B------:R-:W-:-:S03]  /*2d80*/  @P5 FFMA.FTZ R88, R133, R89, R88 ;  /* 0x0000005985585223 */ /* 0x000fc60000010058 */
        /* <DEDUP_REMOVED lines=23> */
.L_x_6141:
        /* <DEDUP_REMOVED lines=9> */
[----:B------:R-:W-:-:S02]  /*2f90*/  HADD2.F32 R140, -RZ, R140.H0_H0 ;  /* 0x2000008cff8c7230 */ /* 0x000fc40000004100 */
[----:B------:R-:W-:-:S03]  /*2fa0*/  HADD2.F32 R144, -RZ, R144.H0_H0 ;  /* 0x20000090ff907230 */ /* 0x000fc60000004100 */
[----:B------:R-:W2:Y:S01]  /*2fb0*/  @P4 LDC.64 R86, c[0x0][0x408] ;  /* 0x00010200ff564b82 */ /* 0x000ea20000000a00 */
[----:B0-----:R-:W-:Y:S01]  /*2fc0*/  @P4 FMUL.FTZ R85, R138, R85 ;  /* 0x000000558a554220 */ /* 0x001fe20000410000 */
[----:B------:R-:W-:-:S03]  /*2fd0*/  F2FP.F16.F32.PACK_AB R138, RZ, R138 ;  /* 0x0000008aff8a723e */ /* 0x000fc600000000ff */
[----:B------:R-:W-:-:S05]  /*2fe0*/  @P4 FMUL.FTZ R84, R85, R84 ;  /* 0x0000005455544220 */ /* 0x000fca0000410000 */
        /* <DEDUP_REMOVED lines=11> */
[----:B------:R-:W-:Y:S01]  /*30a0*/  @P5 FFMA.FTZ R140, R133, R139, R140 ;  /* 0x0000008b858c5223 */ /* 0x000fe2000001008c */
[----:B------:R-:W-:Y:S02]  /*30b0*/  @P5 FADD.FTZ R139, R9, -R146 ;  /* 0x80000092098b5221 */ /* 0x000fe40000010000 */
        /* <DEDUP_REMOVED lines=8> */
[----:B------:R-:W-:Y:S02]  /*3140*/  F2FP.F16.F32.PACK_AB R142, RZ, R142 ;  /* 0x0000008eff8e723e */ /* 0x000fe400000000ff */
[----:B------:R-:W-:Y:S01]  /*3150*/  @P4 FSEL R84, R84, RZ, P5 ;  /* 0x000000ff54544208 */ /* 0x000fe20002800000 */
[----:B------:R-:W-:Y:S01]  /*3160*/  @P4 FMUL.FTZ R88, R89, R88 ;  /* 0x0000005859584220 */ /* 0x000fe20000410000 */
[----:B------:R-:W-:Y:S02]  /*3170*/  @P4 LOP3.LUT P5, RZ, R129, 0xff0000, RZ, 0xc0, !PT ;  /* 0x00ff000081ff4812 */ /* 0x000fe400078ac0ff */
[----:B------:R-:W-:-:S02]  /*3180*/  @P4 F2FP.F16.F32.PACK_AB R84, RZ, R84 ;  /* 0x00000054ff54423e */ /* 0x000fc400000000ff */
[----:B------:R-:W-:Y:S02]  /*3190*/  @P4 FSEL R86, R86, RZ, P5 ;  /* 0x000000ff56564208 */ /* 0x000fe40002800000 */
[----:B------:R-:W-:Y:S02]  /*31a0*/  @P4 ISETP.GE.U32.AND P5, PT, R129, 0x1000000, PT ;  /* 0x010000008100480c */ /* 0x000fe40003fa6070 */
[----:B------:R-:W-:Y:S02]  /*31b0*/  @P4 F2FP.F16.F32.PACK_AB R86, RZ, R86 ;  /* 0x00000056ff56423e */ /* 0x000fe400000000ff */
[----:B------:R-:W-:Y:S02]  /*31c0*/  @P4 FSEL R88, R88, RZ, P5 ;  /* 0x000000ff58584208 */ /* 0x000fe40002800000 */
[----:B------:R-:W-:Y:S02]  /*31d0*/  F2FP.F16.F32.PACK_AB R139, RZ, R140 ;  /* 0x0000008cff8b723e */ /* 0x000fe400000000ff */
[----:B------:R-:W-:-:S02]  /*31e0*/  @P4 F2FP.F16.F32.PACK_AB R88, RZ, R88 ;  /* 0x00000058ff58423e */ /* 0x000fc400000000ff */
[----:B------:R-:W-:Y:S02]  /*31f0*/  PRMT R140, R138, 0x7610, R140 ;  /* 0x000076108a8c7816 */ /* 0x000fe4000000008c */
[----:B------:R-:W-:Y:S02]  /*3200*/  @P4 PRMT R122, R84, 0x7610, R122 ;  /* 0x00007610547a4816 */ /* 0x000fe4000000007a */
[----:B------:R-:W-:Y:S02]  /*3210*/  @P4 PRMT R123, R86, 0x7610, R123 ;  /* 0x00007610567b4816 */ /* 0x000fe4000000007b */
[----:B------:R-:W-:Y:S02]  /*3220*/  @P4 PRMT R124, R88, 0x7610, R124 ;  /* 0x00007610587c4816 */ /* 0x000fe4000000007c */
[----:B------:R-:W-:Y:S02]  /*3230*/  F2FP.F16.F32.PACK_AB R137, RZ, R144 ;  /* 0x00000090ff89723e */ /* 0x000fe400000000ff */
[----:B------:R-:W-:-:S07]  /*3240*/  PRMT R138, R142, 0x7610, R138 ;  /* 0x000076108e8a7816 */ /* 0x000fce000000008a */
.L_x_6140:
        /* <DEDUP_REMOVED lines=11> */
.L_x_6142:
        /* <DEDUP_REMOVED lines=9> */
.L_x_6143:
[----:B------:R-:W-:Y:S02]  /*3390*/  IADD3 R136, PT, PT, R136, 0x80, RZ ;  /* 0x0000008088887810 */ /* 0x000fe40007ffe0ff */
[----:B------:R-:W-:-:S07]  /*33a0*/  IADD3 R135, PT, PT, R135, 0x80, RZ ;  /* 0x0000008087877810 */ /* 0x000fce0007ffe0ff */
.L_x_6134:
[----:B------:R-:W-:Y:S05]  /*33b0*/  BSYNC.RECONVERGENT B0 ;  /* 0x0000000000007941 */ /* 0x000fea0003800200 */
.L_x_6133:
        /* <DEDUP_REMOVED lines=11> */
[----:B------:R-:W-:Y:S02]  /*3470*/  @P4 LOP3.LUT P6, RZ, R128, 0xff, RZ, 0xc0, !PT ;  /* 0x000000ff80ff4812 */ /* 0x000fe400078cc0ff */
[--C-:B------:R-:W-:Y:S02]  /*3480*/  SHF.R.U64 R88, R118, 0x10, R119.reuse ;  /* 0x0000001076587819 */ /* 0x100fe40000001277 */
[----:B------:R-:W-:-:S03]  /*3490*/  SHF.R.U32.HI R142, RZ, 0x10, R119 ;  /* 0x00000010ff8e7819 */ /* 0x000fc60000011677 */
[----:B------:R-:W-:Y:S02]  /*34a0*/  HADD2.F32 R88, -RZ, R88.H0_H0 ;  /* 0x20000058ff587230 */ /* 0x000fe40000004100 */
[----:B------:R-:W-:Y:S02]  /*34b0*/  HADD2.F32 R142, -RZ, R142.H0_H0 ;  /* 0x2000008eff8e7230 */ /* 0x000fe40000004100 */
        /* <DEDUP_REMOVED lines=10> */
[----:B------:R-:W-:-:S02]  /*3560*/  HADD2.F32 R138, -RZ, R119.H0_H0 ;  /* 0x20000077ff8a7230 */ /* 0x000fc40000004100 */
[C---:B------:R-:W-:Y:S01]  /*3570*/  @P5 FFMA.FTZ R142, R133.reuse, R140, R142 ;  /* 0x0000008c858e5223 */ /* 0x040fe2000001008e */
[----:B0-----:R-:W-:Y:S01]  /*3580*/  @P4 FMUL.FTZ R85, R86, R85 ;  /* 0x0000005556554220 */ /* 0x001fe20000410000 */
[----:B------:R-:W-:Y:S01]  /*3590*/  F2FP.F16.F32.PACK_AB R86, RZ, R86 ;  /* 0x00000056ff56723e */ /* 0x000fe200000000ff */
[----:B------:R-:W-:Y:S02]  /*35a0*/  @P5 FFMA.FTZ R138, R133, R137, R138 ;  /* 0x00000089858a5223 */ /* 0x000fe4000001008a */
[----:B------:R-:W-:Y:S01]  /*35b0*/  @P4 FMUL.FTZ R84, R85, R84 ;  /* 0x0000005455544220 */ /* 0x000fe20000410000 */
[----:B------:R-:W-:Y:S02]  /*35c0*/  F2FP.F16.F32.PACK_AB R137, RZ, R142 ;  /* 0x0000008eff89723e */ /* 0x000fe400000000ff */
[----:B------:R-:W-:Y:S02]  /*35d0*/  PRMT R140, R86, 0x7610, R140 ;  /* 0x00007610568c7816 */ /* 0x000fe4000000008c */
[----:B------:R-:W-:-:S02]  /*35e0*/  @P4 FSEL R87, R84, RZ, P6 ;  /* 0x000000ff54574208 */ /* 0x000fc40003000000 */
        /* <DEDUP_REMOVED lines=15> */
[----:B------:R-:W-:-:S05]  /*36e0*/  @P4 FMUL.FTZ R84, R85, R84 ;  /* 0x0000005455544220 */ /* 0x000fca0000410000 */
        /* <DEDUP_REMOVED lines=11> */
.L_x_6147:
[----:B------:R-:W-:Y:S01]  /*37a0*/  ISETP.GT.AND P5, PT, R134, RZ, PT ;  /* 0x000000ff8600720c */ /* 0x000fe20003fa4270 */
[----:B01----:R-:W0:Y:S01]  /*37b0*/  @P4 LDC.64 R84, c[0x0][0x408] ;  /* 0x00010200ff544b82 */ /* 0x003e220000000a00 */
        /* <DEDUP_REMOVED lines=46> */
.L_x_6146:
        /* <DEDUP_REMOVED lines=19> */
[----:B------:R-:W-:Y:S02]  /*3bd0*/  F2FP.F16.F32.PACK_AB R139, RZ, R140 ;  /* 0x0000008cff8b723e */ /* 0x000fe400000000ff */
[----:B------:R-:W-:Y:S01]  /*3be0*/  FSEL R88, R88, RZ, P5 ;  /* 0x000000ff58587208 */ /* 0x000fe20002800000 */
[----:B0-----:R-:W-:Y:S01]  /*3bf0*/  @P4 FMUL.FTZ R85, R138, R85 ;  /* 0x000000558a554220 */ /* 0x001fe20000410000 */
[----:B------:R-:W-:-:S03]  /*3c00*/  F2FP.F16.F32.PACK_AB R138, RZ, R138 ;  /* 0x0000008aff8a723e */ /* 0x000fc600000000ff */
[----:B------:R-:W-:-:S05]  /*3c10*/  @P4 FMUL.FTZ R84, R85, R84 ;  /* 0x0000005455544220 */ /* 0x000fca0000410000 */
[----:B------:R-:W-:Y:S02]  /*3c20*/  @P4 FSEL R86, R84, RZ, P6 ;  /* 0x000000ff54564208 */ /* 0x000fe40003000000 */
[----:B------:R-:W0:Y:S01]  /*3c30*/  @P4 LDC.64 R84, c[0x0][0x408] ;  /* 0x00010200ff544b82 */ /* 0x000e220000000a00 */
[----:B------:R-:W-:Y:S02]  /*3c40*/  @P4 LOP3.LUT P6, RZ, R128, 0xff00, RZ, 0xc0, !PT ;  /* 0x0000ff0080ff4812 */ /* 0x000fe400078cc0ff */
[----:B------:R-:W-:-:S04]  /*3c50*/  @P4 F2FP.F16.F32.PACK_AB R86, RZ, R86 ;  /* 0x00000056ff56423e */ /* 0x000fc800000000ff */
[----:B------:R-:W-:Y:S01]  /*3c60*/  @P4 PRMT R111, R86, 0x7610, R111 ;  /* 0x00007610566f4816 */ /* 0x000fe2000000006f */
        /* <DEDUP_REMOVED lines=13> */
[----:B------:R-:W-:Y:S01]  /*3d40*/  @P4 F2FP.F16.F32.PACK_AB R85, RZ, R84 ;  /* 0x00000054ff55423e */ /* 0x000fe200000000ff */
[----:B------:R-:W-:-:S03]  /*3d50*/  FMUL.FTZ R84, R133, R142 ;  /* 0x0000008e85547220 */ /* 0x000fc60000410000 */
[----:B------:R-:W-:Y:S02]  /*3d60*/  @P4 PRMT R123, R85, 0x7610, R123 ;  /* 0x00007610557b4816 */ /* 0x000fe4000000007b */
[----:B------:R-:W-:-:S04]  /*3d70*/  FSEL R84, R84, RZ, P5 ;  /* 0x000000ff54547208 */ /* 0x000fc80002800000 */
[----:B------:R-:W-:Y:S01]  /*3d80*/  F2FP.F16.F32.PACK_AB R137, RZ, R84 ;  /* 0x00000054ff89723e */ /* 0x000fe200000000ff */
        /* <DEDUP_REMOVED lines=8> */
.L_x_6149:
        /* <DEDUP_REMOVED lines=12> */
.L_x_6150:
        /* <DEDUP_REMOVED lines=12> */
.L_x_6151:
        /* <DEDUP_REMOVED lines=12> */
.L_x_6152:
        /* <DEDUP_REMOVED lines=12> */
.L_x_6148:
        /* <DEDUP_REMOVED lines=9> */
.L_x_6153:
        /* <DEDUP_REMOVED lines=9> */
.L_x_6154:
[----:B------:R-:W-:Y:S02]  /*4230*/  IADD3 R136, PT, PT, R136, 0x80, RZ ;  /* 0x0000008088887810 */ /* 0x000fe40007ffe0ff */
[----:B------:R-:W-:-:S07]  /*4240*/  IADD3 R135, PT, PT, R135, 0x80, RZ ;  /* 0x0000008087877810 */ /* 0x000fce0007ffe0ff */
.L_x_6145:
[----:B------:R-:W-:Y:S05]  /*4250*/  BSYNC.RECONVERGENT B0 ;  /* 0x0000000000007941 */ /* 0x000fea0003800200 */
.L_x_6144:
        /* <DEDUP_REMOVED lines=62> */
.L_x_6158:
[----:B------:R-:W-:Y:S01]  /*4640*/  ISETP.GT.AND P5, PT, R134, RZ, PT ;  /* 0x000000ff8600720c */ /* 0x000fe20003fa4270 */
[----:B0123--:R-:W0:Y:S01]  /*4650*/  @P4 LDC.64 R84, c[0x0][0x408] ;  /* 0x00010200ff544b82 */ /* 0x00fe220000000a00 */
        /* <DEDUP_REMOVED lines=46> */
.L_x_6157:
        /* <DEDUP_REMOVED lines=55> */
.L_x_6160:
        /* <DEDUP_REMOVED lines=12> */
.L_x_6161:
        /* <DEDUP_REMOVED lines=12> */
.L_x_6162:
        /* <DEDUP_REMOVED lines=12> */
.L_x_6163:
        /* <DEDUP_REMOVED lines=12> */
.L_x_6159:
        /* <DEDUP_REMOVED lines=9> */
.L_x_6164:
        /* <DEDUP_REMOVED lines=9> */
.L_x_6165:
[----:B------:R-:W-:Y:S02]  /*50d0*/  IADD3 R136, PT, PT, R136, 0x80, RZ ;  /* 0x0000008088887810 */ /* 0x000fe40007ffe0ff */
[----:B------:R-:W-:-:S07]  /*50e0*/  IADD3 R135, PT, PT, R135, 0x80, RZ ;  /* 0x0000008087877810 */ /* 0x000fce0007ffe0ff */
.L_x_6156:
[----:B------:R-:W-:Y:S05]  /*50f0*/  BSYNC.RECONVERGENT B0 ;  /* 0x0000000000007941 */ /* 0x000fea0003800200 */
.L_x_6155:
        /* <DEDUP_REMOVED lines=62> */
.L_x_6169:
[----:B------:R-:W-:Y:S01]  /*54e0*/  ISETP.GT.AND P5, PT, R134, RZ, PT ;  /* 0x000000ff8600720c */ /* 0x000fe20003fa4270 */
[----:B01234-:R-:W0:Y:S01]  /*54f0*/  @P4 LDC.64 R84, c[0x0][0x408] ;  /* 0x00010200ff544b82 */ /* 0x01fe220000000a00 */
        /* <DEDUP_REMOVED lines=46> */
.L_x_6168:
        /* <DEDUP_REMOVED lines=55> */
.L_x_6171:
        /* <DEDUP_REMOVED lines=12> */
.L_x_6172:
        /* <DEDUP_REMOVED lines=12> */
.L_x_6173:
        /* <DEDUP_REMOVED lines=12> */
.L_x_6174:
        /* <DEDUP_REMOVED lines=12> */
.L_x_6170:
        /* <DEDUP_REMOVED lines=9> */
.L_x_6175:
        /* <DEDUP_REMOVED lines=9> */
.L_x_6176:
[----:B------:R-:W-:Y:S02]  /*5f70*/  IADD3 R136, PT, PT, R136, 0x80, RZ ;  /* 0x0000008088887810 */ /* 0x000fe40007ffe0ff */
[----:B------:R-:W-:-:S07]  /*5f80*/  IADD3 R135, PT, PT, R135, 0x80, RZ ;  /* 0x0000008087877810 */ /* 0x000fce0007ffe0ff */
.L_x_6167:
[----:B------:R-:W-:Y:S05]  /*5f90*/  BSYNC.RECONVERGENT B0 ;  /* 0x0000000000007941 */ /* 0x000fea0003800200 */
.L_x_6166:
        /* <DEDUP_REMOVED lines=26> */
[----:B0-----:R-:W-:Y:S01]  /*6140*/  @P4 FMUL.FTZ R85, R86, R85 ;  /* 0x0000005556554220 */ /* 0x001fe20000410000 */
[----:B------:R-:W-:Y:S02]  /*6150*/  F2FP.F16.F32.PACK_AB R86, RZ, R86 ;  /* 0x00000056ff56723e */ /* 0x000fe400000000ff */
[----:B------:R-:W-:Y:S01]  /*6160*/  @P5 FFMA.FTZ R134, R133, R137, R134 ;  /* 0x0000008985865223 */ /* 0x000fe20000010086 */
        /* <DEDUP_REMOVED lines=19> */
[----:B------:R-:W-:-:S04]  /*62a0*/  SHF.R.U32.HI R85, RZ, 0x10, R113 ;  /* 0x00000010ff557819 */ /* 0x000fc80000011671 */
[----:B------:R-:W-:Y:S01]  /*62b0*/  @P4 FSEL R84, R84, RZ, P6 ;  /* 0x000000ff54544208 */ /* 0x000fe20003000000 */
[----:B------:R-:W-:-:S03]  /*62c0*/  HADD2.F32 R90, -RZ, R85.H0_H0 ;  /* 0x20000055ff5a7230 */ /* 0x000fc60000004100 */
[----:B------:R-:W-:Y:S02]  /*62d0*/  @P4 F2FP.F16.F32.PACK_AB R84, RZ, R84 ;  /* 0x00000054ff54423e */ /* 0x000fe400000000ff */
[----:B------:R-:W-:Y:S01]  /*62e0*/  @P5 FFMA.FTZ R90, R133, R138, R90 ;  /* 0x0000008a855a5223 */ /* 0x000fe2000001005a */
[----:B------:R-:W-:Y:S02]  /*62f0*/  PRMT R138, R134, 0x7610, R138 ;  /* 0x00007610868a7816 */ /* 0x000fe4000000008a */
[----:B------:R-:W-:Y:S02]  /*6300*/  @P4 PRMT R123, R84, 0x7610, R123 ;  /* 0x00007610547b4816 */ /* 0x000fe4000000007b */
        /* <DEDUP_REMOVED lines=9> */
.L_x_6180:
        /* <DEDUP_REMOVED lines=48> */
.L_x_6179:
        /* <DEDUP_REMOVED lines=23> */
[----:B------:R-:W-:Y:S01]  /*6810*/  F2FP.F16.F32.PACK_AB R134, RZ, R134 ;  /* 0x00000086ff86723e */ /* 0x000fe200000000ff */
        /* <DEDUP_REMOVED lines=32> */
.L_x_6182:
        /* <DEDUP_REMOVED lines=23> */
.L_x_6183:
        /* <DEDUP_REMOVED lines=12> */
.L_x_6184:
        /* <DEDUP_REMOVED lines=12> */
.L_x_6185:
[----:B------:R-:W-:-:S07]  /*6d10*/  @P4 PRMT R124, R86, 0x7610, R124 ;  /* 0x00007610567c4816 */ /* 0x000fce000000007c */
.L_x_6181:
        /* <DEDUP_REMOVED lines=9> */
.L_x_6186:
        /* <DEDUP_REMOVED lines=9> */
.L_x_6178:
[----:B------:R-:W-:Y:S05]  /*6e40*/  BSYNC.RECONVERGENT B0 ;  /* 0x0000000000007941 */ /* 0x000fea0003800200 */
.L_x_6177:
[----:B01234-:R-:W0:Y:S01]  /*6e50*/  LDC.64 R84, c[0x0][0x380] ;  /* 0x0000e000ff547b82 */ /* 0x01fe220000000a00 */
[----:B------:R-:W-:Y:S01]  /*6e60*/  UPLOP3.LUT UP1, UPT, UPT, UPT, UP1, 0x40, 0x4 ;  /* 0x000000000004789c */ /* 0x000fe20003f2e810 */
[----:B0-----:R-:W-:-:S04]  /*6e70*/  IADD3 R131, PT, PT, R131, R84, RZ ;  /* 0x0000005483837210 */ /* 0x001fc80007ffe0ff */
[----:B------:R-:W-:-:S13]  /*6e80*/  ISETP.GE.AND P4, PT, R131, R85, PT ;  /* 0x000000558300720c */ /* 0x000fda0003f86270 */
[----:B------:R-:W-:Y:S05]  /*6e90*/  @!P4 BRA `(.L_x_6187) ;  /* 0xffffff9400b0c947 */ /* 0x000fea000383ffff */
.L_x_6118:
        /* <DEDUP_REMOVED lines=39> */
.L_x_6188:
        /* <DEDUP_REMOVED lines=15> */
.L_x_10891:


//--------------------- .text._ZN10layer_norm22ln_bwd_finalize_kernelINS_22Kernel_traits_finalizeILj2560Ef6__halfS2_S2_fjLb0ELj1024ELj4ENS_18Kernel_traits_baseILj2560EfS2_S2_S2_fjLj1024EEEEELb0ELb1EEEvNS_9BwdParamsE --------------------------
	.section	.text._ZN10layer_norm22ln_bwd_finalize_kernelINS_22Kernel_traits_finalizeILj2560Ef6__halfS2_S2_fjLb0ELj1024ELj4ENS_18Kernel_traits_baseILj2560EfS2_S2_S2_fjLj1024EEEEELb0ELb1EEEvNS_9BwdParamsE,"ax",@progbits
	.align	128
        .global         _ZN10layer_norm22ln_bwd_finalize_kernelINS_22Kernel_traits_finalizeILj2560Ef6__halfS2_S2_fjLb0ELj1024ELj4ENS_18Kernel_traits_baseILj2560EfS2_S2_S2_fjLj1024EEEEELb0ELb1EEEvNS_9BwdParamsE
        .type           _ZN10layer_norm22ln_bwd_finalize_kernelINS_22Kernel_traits_finalizeILj2560Ef6__halfS2_S2_fjLb0ELj1024ELj4ENS_18Kernel_traits_baseILj2560EfS2_S2_S2_fjLj1024EEEEELb0ELb1EEEvNS_9BwdParamsE,@function
        .size           _ZN10layer_norm22ln_bwd_finalize_kernelINS_22Kernel_traits_finalizeILj2560Ef6__halfS2_S2_fjLb0ELj1024ELj4ENS_18Kernel_traits_baseILj2560EfS2_S2_S2_fjLj1024EEEEELb0ELb1EEEvNS_9BwdParamsE,(.L_x_10892 - _ZN10layer_norm22ln_bwd_finalize_kernelINS_22Kernel_traits_finalizeILj2560Ef6__halfS2_S2_fjLb0ELj1024ELj4ENS_18Kernel_traits_baseILj2560EfS2_S2_S2_fjLj1024EEEEELb0ELb1EEEvNS_9BwdParamsE)
        .other          _ZN10layer_norm22ln_bwd_finalize_kernelINS_22Kernel_traits_finalizeILj2560Ef6__halfS2_S2_fjLb0ELj1024ELj4ENS_18Kernel_traits_baseILj2560EfS2_S2_S2_fjLj1024EEEEELb0ELb1EEEvNS_9BwdParamsE,@"STO_CUDA_ENTRY STV_DEFAULT"
_ZN10layer_norm22ln_bwd_finalize_kernelINS_22Kernel_traits_finalizeILj2560Ef6__halfS2_S2_fjLb0ELj1024ELj4ENS_18Kernel_traits_baseILj2560EfS2_S2_S2_fjLj1024EEEEELb0ELb1EEEvNS_9BwdParamsE:
.text._ZN10layer_norm22ln_bwd_finalize_kernelINS_22Kernel_traits_finalizeILj2560Ef6__halfS2_S2_fjLb0ELj1024ELj4ENS_18Kernel_traits_baseILj2560EfS2_S2_S2_fjLj1024EEEEELb0ELb1EEEvNS_9BwdParamsE:
        /* <DEDUP_REMOVED lines=77> */
.L_x_6193:
        /* <DEDUP_REMOVED lines=118> */
.L_x_6192:
[----:B------:R-:W-:Y:S05]  /*0c30*/  BSYNC.RECONVERGENT B1 ;  /* 0x0000000000017941 */ /* 0x000fea0003800200 */
.L_x_6191:
        /* <DEDUP_REMOVED lines=69> */
.L_x_6195:
[----:B------:R-:W-:Y:S05]  /*1090*/  BSYNC.RECONVERGENT B1 ;  /* 0x0000000000017941 */ /* 0x000fea0003800200 */
.L_x_6194:
        /* <DEDUP_REMOVED lines=38> */
.L_x_6197:
[----:B------:R-:W-:Y:S05]  /*1300*/  BSYNC.RECONVERGENT B1 ;  /* 0x0000000000017941 */ /* 0x000fea0003800200 */
.L_x_6196:
[----:B------:R-:W-:Y:S05]  /*1310*/  @!P1 BRA `(.L_x_6190) ;  /* 0x0000000000409947 */ /* 0x000fea0003800000 */
[----:B------:R-:W0:Y:S01]  /*1320*/  LDC R14, c[0x0][0x388] ;  /* 0x0000e200ff0e7b82 */ /* 0x000e220000000800 */
[----:B------:R-:W-:-:S07]  /*1330*/  IADD3 R12, PT, PT, -R54, RZ, RZ ;  /* 0x000000ff360c7210 */ /* 0x000fce0007ffe1ff */
[----:B------:R-:W1:Y:S08]  /*1340*/  LDC.64 R8, c[0x0][0x440] ;  /* 0x00011000ff087b82 */ /* 0x000e700000000a00 */
[----:B------:R-:W2:Y:S01]  /*1350*/  LDC.64 R10, c[0x0][0x448] ;  /* 0x00011200ff0a7b82 */ /* 0x000ea20000000a00 */
[----:B0-----:R-:W-:-:S05]  /*1360*/  IMAD R0, R3, R14, R0 ;  /* 0x0000000e03007224 */ /* 0x001fca00078e0200 */
[----:B------:R-:W-:-:S07]  /*1370*/  IADD3 R3, PT, PT, R57, R0, RZ ;  /* 0x0000000039037210 */ /* 0x000fce0007ffe0ff */
.L_x_6198:
        /* <DEDUP_REMOVED lines=10> */
.L_x_6190:
[----:B------:R-:W-:Y:S05]  /*1420*/  BSYNC.RECONVERGENT B0 ;  /* 0x0000000000007941 */ /* 0x000fea0003800200 */
.L_x_6189:
        /* <DEDUP_REMOVED lines=57> */
.L_x_6199:
        /* <DEDUP_REMOVED lines=12> */
.L_x_10892:


//--------------------- .text._ZN10layer_norm13ln_bwd_kernelINS_13Kernel_traitsIf6__halfS2_S2_fjLj2560ELj1ELj1ELj4ELj8ENS_18Kernel_traits_baseILj2560EfS2_S2_S2_fjLj128EEEEELb1ELb0ELb1ELb1EEEvNS_9BwdParamsE --------------------------
	.section	.text._ZN10layer_norm13ln_bwd_kernelINS_13Kernel_traitsIf6__halfS2_S2_fjLj2560ELj1ELj1ELj4ELj8ENS_18Kernel_traits_baseILj2560EfS2_S2_S2_fjLj128EEEEELb1ELb0ELb1ELb1EEEvNS_9BwdParamsE,"ax",@progbits
	.align	128
        .global         _ZN10layer_norm13ln_bwd_kernelINS_13Kernel_traitsIf6__halfS2_S2_fjLj2560ELj1ELj1ELj4ELj8ENS_18Kernel_traits_baseILj2560EfS2_S2_S2_fjLj128EEEEELb1ELb0ELb1ELb1EEEvNS_9BwdParamsE
        .type           _ZN10layer_norm13ln_bwd_kernelINS_13Kernel_traitsIf6__halfS2_S2_fjLj2560ELj1ELj1ELj4ELj8ENS_18Kernel_traits_baseILj2560EfS2_S2_S2_fjLj128EEEEELb1ELb0ELb1ELb1EEEvNS_9BwdParamsE,@function
        .size           _ZN10layer_norm13ln_bwd_kernelINS_13Kernel_traitsIf6__halfS2_S2_fjLj2560ELj1ELj1ELj4ELj8ENS_18Kernel_traits_baseILj2560EfS2_S2_S2_fjLj128EEEEELb1ELb0ELb1ELb1EEEvNS_9BwdParamsE,(.L_x_10893 - _ZN10layer_norm13ln_bwd_kernelINS_13Kernel_traitsIf6__halfS2_S2_fjLj2560ELj1ELj1ELj4ELj8ENS_18Kernel_traits_baseILj2560EfS2_S2_S2_fjLj128EEEEELb1ELb0ELb1ELb1EEEvNS_9BwdParamsE)
        .other          _ZN10layer_norm13ln_bwd_kernelINS_13Kernel_traitsIf6__halfS2_S2_fjLj2560ELj1ELj1ELj4ELj8ENS_18Kernel_traits_baseILj2560EfS2_S2_S2_fjLj128EEEEELb1ELb0ELb1ELb1EEEvNS_9BwdParamsE,@"STO_CUDA_ENTRY STV_DEFAULT"
_ZN10layer_norm13ln_bwd_kernelINS_13Kernel_traitsIf6__halfS2_S2_fjLj2560ELj1ELj1ELj4ELj8ENS_18Kernel_traits_baseILj2560EfS2_S2_S2_fjLj128EEEEELb1ELb0ELb1ELb1EEEvNS_9BwdParamsE:
.text._ZN10layer_norm13ln_bwd_kernelINS_13Kernel_traitsIf6__halfS2_S2_fjLj2560ELj1ELj1ELj4ELj8ENS_18Kernel_traits_baseILj2560EfS2_S2_S2_fjLj128EEEEELb1ELb0ELb1ELb1EEEvNS_9BwdParamsE:
        /* <DEDUP_REMOVED lines=43> */
.L_x_6251:
        /* <DEDUP_REMOVED lines=25> */
[C---:B--2---:R-:W-:Y:S01]  /*0440*/  IMAD.WIDE.U32 R22, R5.reuse, 0x8, R10 ;  /* 0x0000000805167825 */ /* 0x044fe200078e000a */
[----:B------:R-:W-:Y:S02]  /*0450*/  SHF.R.S32.HI R4, RZ, 0x1f, R3 ;  /* 0x0000001fff047819 */ /* 0x000fe40000011403 */
[----:B------:R-:W-:Y:S01]  /*0460*/  IADD3 R19, PT, PT, R5, 0x100, RZ ;  /* 0x0000010005137810 */ /* 0x000fe20007ffe0ff */
[--C-:B------:R-:W-:Y:S01]  /*0470*/  IMAD.WIDE.U32 R20, R21, 0x8, R10.reuse ;  /* 0x0000000815147825 */ /* 0x100fe200078e000a */
[----:B------:R-:W-:Y:S01]  /*0480*/  LEA.HI R95, R4, R3, RZ, 0x2 ;  /* 0x00000003045f7211 */ /* 0x000fe200078f10ff */
[----:B------:R-:W2:Y:S01]  /*0490*/  LDG.E.64 R22, desc[UR12][R22.64] ;  /* 0x0000000c16167981 */ /* 0x000ea2000c1e1b00 */
[----:B------:R-:W-:Y:S01]  /*04a0*/  IADD3 R17, PT, PT, R5, 0x180, RZ ;  /* 0x0000018005117810 */ /* 0x000fe20007ffe0ff */
[--C-:B------:R-:W-:Y:S01]  /*04b0*/  IMAD.WIDE.U32 R18, R19, 0x8, R10.reuse ;  /* 0x0000000813127825 */ /* 0x100fe200078e000a */
[----:B------:R-:W-:Y:S01]  /*04c0*/  LEA.HI.SX32 R95, R95, R0, 0x1e ;  /* 0x000000005f5f7211 */ /* 0x000fe200078ff2ff */
[----:B------:R-:W3:Y:S01]  /*04d0*/  LDG.E.64 R20, desc[UR12][R20.64] ;  /* 0x0000000c14147981 */ /* 0x000ee2000c1e1b00 */
[----:B------:R-:W-:Y:S01]  /*04e0*/  IADD3 R3, PT, PT, R5, 0x200, RZ ;  /* 0x0000020005037810 */ /* 0x000fe20007ffe0ff */
[----:B------:R-:W-:Y:S01]  /*04f0*/  IMAD.WIDE.U32 R16, R17, 0x8, R10 ;  /* 0x0000000811107825 */ /* 0x000fe200078e000a */
[C---:B------:R-:W-:Y:S01]  /*0500*/  IADD3 R101, PT, PT, R95.reuse, 0x180, RZ ;  /* 0x000001805f657810 */ /* 0x040fe20007ffe0ff */
[----:B------:R-:W4:Y:S01]  /*0510*/  LDG.E.64 R18, desc[UR12][R18.64] ;  /* 0x0000000c12127981 */ /* 0x000f22000c1e1b00 */
[----:B------:R-:W-:-:S02]  /*0520*/  IADD3 R97, PT, PT, R95, 0x80, RZ ;  /* 0x000000805f617810 */ /* 0x000fc40007ffe0ff */
[C---:B------:R-:W-:Y:S02]  /*0530*/  IADD3 R99, PT, PT, R95.reuse, 0x100, RZ ;  /* 0x000001005f637810 */ /* 0x040fe40007ffe0ff */
[C---:B------:R-:W-:Y:S01]  /*0540*/  IADD3 R129, PT, PT, R95.reuse, 0x200, RZ ;  /* 0x000002005f817810 */ /* 0x040fe20007ffe0ff */
[--C-:B-1----:R-:W-:Y:S01]  /*0550*/  IMAD.WIDE.U32 R8, R95, 0x8, R14.reuse ;  /* 0x000000085f087825 */ /* 0x102fe200078e000e */
[----:B------:R-:W4:Y:S03]  /*0560*/  LDG.E.64 R16, desc[UR12][R16.64] ;  /* 0x0000000c10107981 */ /* 0x000f26000c1e1b00 */
[--C-:B------:R-:W-:Y:S02]  /*0570*/  IMAD.WIDE.U32 R12, R101, 0x8, R14.reuse ;  /* 0x00000008650c7825 */ /* 0x100fe400078e000e */
[----:B------:R-:W4:Y:S02]  /*0580*/  LDG.E.64 R8, desc[UR12][R8.64] ;  /* 0x0000000c08087981 */ /* 0x000f24000c1e1b00 */
[----:B------:R-:W-:-:S02]  /*0590*/  IMAD.WIDE.U32 R4, R97, 0x8, R14 ;  /* 0x0000000861047825 */ /* 0x000fc400078e000e */
[----:B------:R-:W4:Y:S02]  /*05a0*/  LDG.E.64 R12, desc[UR12][R12.64] ;  /* 0x0000000c0c0c7981 */ /* 0x000f24000c1e1b00 */
[--C-:B------:R-:W-:Y:S02]  /*05b0*/  IMAD.WIDE.U32 R6, R99, 0x8, R14.reuse ;  /* 0x0000000863067825 */ /* 0x100fe400078e000e */
[----:B------:R-:W4:Y:S02]  /*05c0*/  LDG.E.64 R4, desc[UR12][R4.64] ;  /* 0x0000000c04047981 */ /* 0x000f24000c1e1b00 */
[----:B------:R-:W-:Y:S02]  /*05d0*/  IMAD.WIDE.U32 R14, R129, 0x8, R14 ;  /* 0x00000008810e7825 */ /* 0x000fe400078e000e */
[----:B------:R-:W4:Y:S02]  /*05e0*/  LDG.E.64 R6, desc[UR12][R6.64] ;  /* 0x0000000c06067981 */ /* 0x000f24000c1e1b00 */
[----:B------:R-:W-:-:S02]  /*05f0*/  IMAD.WIDE.U32 R10, R3, 0x8, R10 ;  /* 0x00000008030a7825 */ /* 0x000fc400078e000a */
[----:B------:R1:W4:Y:S04]  /*0600*/  LDG.E R3, desc[UR12][R84.64] ;  /* 0x0000000c54037981 */ /* 0x000328000c1e1900 */
[----:B------:R-:W4:Y:S04]  /*0610*/  LDG.E.64 R14, desc[UR12][R14.64] ;  /* 0x0000000c0e0e7981 */ /* 0x000f28000c1e1b00 */
[----:B------:R-:W4:Y:S01]  /*0620*/  LDG.E.64 R10, desc[UR12][R10.64] ;  /* 0x0000000c0a0a7981 */ /* 0x000f22000c1e1b00 */
[----:B------:R-:W-:Y:S02]  /*0630*/  MOV R139, UR7 ;  /* 0x00000007008b7c02 */ /* 0x000fe40008000f00 */
        /* <DEDUP_REMOVED lines=11> */
[----:B------:R-:W-:-:S02]  /*06f0*/  MOV R141, RZ ;  /* 0x000000ff008d7202 */ /* 0x000fc40000000f00 */
[----:B------:R-:W-:Y:S01]  /*0700*/  @P1 LEA.HI.SX32 R141, R105, R0, 0x1e ;  /* 0x00000000698d1211 */ /* 0x000fe200078ff2ff */
[----:B0-----:R-:W-:-:S03]  /*0710*/  @P0 IMAD.WIDE.U32 R92, R95, 0x8, R92 ;  /* 0x000000085f5c0825 */ /* 0x001fc600078e005c */
[----:B------:R-:W-:Y:S01]  /*0720*/  IADD3 R105, PT, PT, R141, 0x80, RZ ;  /* 0x000000808d697810 */ /* 0x000fe20007ffe0ff */
[----:B------:R-:W-:Y:S01]  /*0730*/  @P0 IMAD.WIDE.U32 R90, R97, 0x8, R90 ;  /* 0x00000008615a0825 */ /* 0x000fe200078e005a */
[C---:B------:R-:W-:Y:S01]  /*0740*/  IADD3 R107, PT, PT, R141.reuse, 0x100, RZ ;  /* 0x000001008d6b7810 */ /* 0x040fe20007ffe0ff */
[----:B------:R-:W5:Y:S01]  /*0750*/  @P0 LDG.E.64 R112, desc[UR12][R92.64] ;  /* 0x0000000c5c700981 */ /* 0x000f62000c1e1b00 */
[----:B------:R-:W-:Y:S01]  /*0760*/  IADD3 R109, PT, PT, R141, 0x180, RZ ;  /* 0x000001808d6d7810 */ /* 0x000fe20007ffe0ff */
[----:B------:R-:W-:Y:S01]  /*0770*/  @P0 IMAD.WIDE.U32 R88, R99, 0x8, R88 ;  /* 0x0000000863580825 */ /* 0x000fe200078e0058 */
[----:B------:R-:W-:Y:S01]  /*0780*/  IADD3 R125, PT, PT, R141, 0x200, RZ ;  /* 0x000002008d7d7810 */ /* 0x000fe20007ffe0ff */
[----:B------:R-:W5:Y:S02]  /*0790*/  @P0 LDG.E.64 R114, desc[UR12][R90.64] ;  /* 0x0000000c5a720981 */ /* 0x000f64000c1e1b00 */
[----:B------:R-:W-:Y:S02]  /*07a0*/  @P0 IMAD.WIDE.U32 R94, R101, 0x8, R86 ;  /* 0x00000008655e0825 */ /* 0x000fe400078e0056 */
[----:B------:R-:W5:Y:S02]  /*07b0*/  @P0 LDG.E.64 R116, desc[UR12][R88.64] ;  /* 0x0000000c58740981 */ /* 0x000f64000c1e1b00 */
[----:B------:R-:W-:-:S02]  /*07c0*/  IMAD.WIDE.U32 R140, R141, 0x4, R102 ;  /* 0x000000048d8c7825 */ /* 0x000fc400078e0066 */
[----:B------:R-:W5:Y:S02]  /*07d0*/  @P0 LDG.E.64 R118, desc[UR12][R94.64] ;  /* 0x0000000c5e760981 */ /* 0x000f64000c1e1b00 */
[----:B-1----:R-:W-:Y:S02]  /*07e0*/  @P0 IMAD.WIDE.U32 R96, R129, 0x8, R84 ;  /* 0x0000000881600825 */ /* 0x002fe400078e0054 */
[----:B------:R-:W5:Y:S02]  /*07f0*/  LDG.E R140, desc[UR12][R140.64] ;  /* 0x0000000c8c8c7981 */ /* 0x000f64000c1e1900 */
[--C-:B------:R-:W-:Y:S02]  /*0800*/  IMAD.WIDE.U32 R104, R105, 0x4, R102.reuse ;  /* 0x0000000469687825 */ /* 0x100fe400078e0066 */
[----:B------:R-:W5:Y:S02]  /*0810*/  @P0 LDG.E.64 R120, desc[UR12][R96.64] ;  /* 0x0000000c60780981 */ /* 0x000f64000c1e1b00 */
[--C-:B------:R-:W-:Y:S01]  /*0820*/  IMAD.WIDE.U32 R106, R107, 0x4, R102.reuse ;  /* 0x000000046b6a7825 */ /* 0x100fe200078e0066 */
[----:B------:R-:W-:Y:S01]  /*0830*/  ISETP.NE.AND P0, PT, RZ, UR14, PT ;  /* 0x0000000eff007c0c */ /* 0x000fe2000bf05270 */
[----:B------:R2:W5:Y:S02]  /*0840*/  LDG.E R134, desc[UR12][R104.64] ;  /* 0x0000000c68867981 */ /* 0x000564000c1e1900 */
[----:B------:R-:W-:-:S02]  /*0850*/  IMAD.WIDE.U32 R108, R109, 0x4, R102 ;  /* 0x000000046d6c7825 */ /* 0x000fc400078e0066 */
[----:B------:R-:W5:Y:S02]  /*0860*/  LDG.E R133, desc[UR12][R106.64] ;  /* 0x0000000c6a857981 */ /* 0x000f64000c1e1900 */
[----:B------:R-:W-:Y:S02]  /*0870*/  IMAD.WIDE.U32 R102, R125, 0x4, R102 ;  /* 0x000000047d667825 */ /* 0x000fe400078e0066 */
[----:B------:R-:W5:Y:S04]  /*0880*/  LDG.E R132, desc[UR12][R108.64] ;  /* 0x0000000c6c847981 */ /* 0x000f68000c1e1900 */
[----:B------:R0:W5:Y:S01]  /*0890*/  LDG.E R125, desc[UR12][R102.64] ;  /* 0x0000000c667d7981 */ /* 0x000162000c1e1900 */
[----:B--2---:R-:W-:Y:S02]  /*08a0*/  MOV R104, R22 ;  /* 0x0000001600687202 */ /* 0x004fe40000000f00 */
[----:B0-----:R-:W-:-:S02]  /*08b0*/  SHF.R.U64 R102, R22, 0x10, R23 ;  /* 0x0000001016667819 */ /* 0x001fc40000001217 */
[----:B------:R-:W-:Y:S02]  /*08c0*/  MOV R98, R23 ;  /* 0x0000001700627202 */ /* 0x000fe40000000f00 */
[----:B------:R-:W-:Y:S02]  /*08d0*/  SHF.R.U32.HI R100, RZ, 0x10, R23 ;  /* 0x00000010ff647819 */ /* 0x000fe40000011617 */
[----:B---3--:R-:W-:Y:S02]  /*08e0*/  MOV R23, R20 ;  /* 0x0000001400177202 */ /* 0x008fe40000000f00 */
[--C-:B------:R-:W-:Y:S02]  /*08f0*/  SHF.R.U64 R20, R20, 0x10, R21.reuse ;  /* 0x0000001014147819 */ /* 0x100fe40000001215 */
[----:B------:R-:W-:Y:S02]  /*0900*/  MOV R22, R21 ;  /* 0x0000001500167202 */ /* 0x000fe40000000f00 */
[----:B------:R-:W-:-:S02]  /*0910*/  SHF.R.U32.HI R86, RZ, 0x10, R21 ;  /* 0x00000010ff567819 */ /* 0x000fc40000011615 */
[--C-:B----4-:R-:W-:Y:S02]  /*0920*/  SHF.R.U32.HI R87, RZ, 0x10, R9.reuse ;  /* 0x00000010ff577819 */ /* 0x110fe40000011609 */
[----:B------:R-:W-:Y:S02]  /*0930*/  SHF.R.U64 R103, R8, 0x10, R9 ;  /* 0x0000001008677819 */ /* 0x000fe40000001209 */
[----:B------:R-:W-:Y:S01]  /*0940*/  SHF.R.U64 R91, R12, 0x10, R13 ;  /* 0x000000100c5b7819 */ /* 0x000fe2000000120d */
[----:B------:R-:W-:Y:S02]  /*0950*/  HADD2.F32 R95, -RZ, R12.H0_H0 ;  /* 0x2000000cff5f7230 */ /* 0x000fe40000004100 */
[----:B------:R-:W-:Y:S02]  /*0960*/  HADD2.F32 R85, -RZ, R5.H0_H0 ;  /* 0x20000005ff557230 */ /* 0x000fe40000004100 */
[----:B------:R-:W-:Y:S01]  /*0970*/  HADD2.F32 R8, -RZ, R8.H0_H0 ;  /* 0x20000008ff087230 */ /* 0x000fe20000004100 */
[--C-:B------:R-:W-:Y:S01]  /*0980*/  SHF.R.U64 R129, R6, 0x10, R7.reuse ;  /* 0x0000001006817819 */ /* 0x100fe20000001207 */
[----:B------:R-:W-:Y:S01]  /*0990*/  HADD2.F32 R97, -RZ, R7.H0_H0 ;  /* 0x20000007ff617230 */ /* 0x000fe20000004100 */
[----:B------:R-:W-:-:S02]  /*09a0*/  SHF.R.U32.HI R93, RZ, 0x10, R7 ;  /* 0x00000010ff5d7819 */ /* 0x000fc40000011607 */
[----:B------:R-:W-:Y:S01]  /*09b0*/  FSEL R12, R3, RZ, !P0 ;  /* 0x000000ff030c7208 */ /* 0x000fe20004000000 */
[----:B------:R-:W-:Y:S01]  /*09c0*/  HADD2.F32 R101, -RZ, R6.H0_H0 ;  /* 0x20000006ff657230 */ /* 0x000fe20000004100 */
[--C-:B------:R-:W-:Y:S01]  /*09d0*/  SHF.R.U32.HI R7, RZ, 0x10, R15.reuse ;  /* 0x00000010ff077819 */ /* 0x100fe2000001160f */
[----:B------:R-:W-:Y:S01]  /*09e0*/  HADD2.F32 R6, -RZ, R87.H0_H0 ;  /* 0x20000057ff067230 */ /* 0x000fe20000004100 */
[----:B------:R-:W-:Y:S01]  /*09f0*/  MOV R84, R18 ;  /* 0x0000001200547202 */ /* 0x000fe20000000f00 */
[----:B------:R-:W-:Y:S01]  /*0a00*/  HADD2.F32 R107, -RZ, R15.H0_H0 ;  /* 0x2000000fff6b7230 */ /* 0x000fe20000004100 */
[----:B------:R-:W-:Y:S01]  /*0a10*/  SHF.R.U64 R87, R14, 0x10, R15 ;  /* 0x000000100e577819 */ /* 0x000fe2000000120f */
[----:B------:R-:W-:Y:S01]  /*0a20*/  FADD.FTZ R15, -R12, R85 ;  /* 0x000000550c0f7221 */ /* 0x000fe20000010100 */
[----:B------:R-:W-:Y:S01]  /*0a30*/  SHF.R.U64 R18, R18, 0x10, R19 ;  /* 0x0000001012127819 */ /* 0x000fe20000001213 */
[----:B------:R-:W-:Y:S01]  /*0a40*/  HADD2.F32 R85, -RZ, R7.H0_H0 ;  /* 0x20000007ff557230 */ /* 0x000fe20000004100 */
[----:B------:R-:W-:-:S02]  /*0a50*/  MOV R21, R19 ;  /* 0x0000001300157202 */ /* 0x000fc40000000f00 */
[----:B------:R-:W-:Y:S02]  /*0a60*/  SHF.R.U32.HI R96, RZ, 0x10, R19 ;  /* 0x00000010ff607819 */ /* 0x000fe40000011613 */
[--C-:B------:R-:W-:Y:S02]  /*0a70*/  SHF.R.U64 R92, R16, 0x10, R17.reuse ;  /* 0x00000010105c7819 */ /* 0x100fe40000001211 */
[----:B------:R-:W-:Y:S02]  /*0a80*/  MOV R88, R17 ;  /* 0x0000001100587202 */ /* 0x000fe40000000f00 */
[----:B------:R-:W-:Y:S01]  /*0a90*/  SHF.R.U32.HI R90, RZ, 0x10, R17 ;  /* 0x00000010ff5a7819 */ /* 0x000fe20000011611 */
[----:B------:R-:W-:Y:S01]  /*0aa0*/  HADD2.F32 R9, -RZ, R9.H0_H0 ;  /* 0x20000009ff097230 */ /* 0x000fe20000004100 */
[----:B------:R-:W-:Y:S01]  /*0ab0*/  MOV R19, R10 ;  /* 0x0000000a00137202 */ /* 0x000fe20000000f00 */
[----:B------:R-:W-:Y:S01]  /*0ac0*/  FADD.FTZ R3, -R12, R8 ;  /* 0x000000080c037221 */ /* 0x000fe20000010100 */
[----:B------:R-:W-:Y:S01]  /*0ad0*/  SHF.R.U64 R17, R10, 0x10, R11 ;  /* 0x000000100a117819 */ /* 0x000fe2000000120b */
[----:B------:R-:W-:Y:S01]  /*0ae0*/  HADD2.F32 R10, -RZ, R4.H0_H0 ;  /* 0x20000004ff0a7230 */ /* 0x000fe20000004100 */
[----:B------:R-:W-:Y:S01]  /*0af0*/  SHF.R.U64 R145, R4, 0x10, R5 ;  /* 0x0000001004917819 */ /* 0x000fe20000001205 */
[----:B------:R-:W-:-:S02]  /*0b00*/  HADD2.F32 R7, -RZ, R104.H0_H0 ;  /* 0x20000068ff077230 */ /* 0x000fc40000004100 */
[----:B------:R-:W-:Y:S01]  /*0b10*/  HADD2.F32 R4, -RZ, R103.H0_H0 ;  /* 0x20000067ff047230 */ /* 0x000fe20000004100 */
[----:B------:R-:W-:Y:S01]  /*0b20*/  SHF.R.U32.HI R143, RZ, 0x10, R5 ;  /* 0x00000010ff8f7819 */ /* 0x000fe20000011605 */
[----:B------:R-:W-:Y:S01]  /*0b30*/  FADD.FTZ R109, -R12, R6 ;  /* 0x000000060c6d7221 */ /* 0x000fe20000010100 */
[----:B------:R-:W-:Y:S02]  /*0b40*/  HADD2.F32 R102, -RZ, R102.H0_H0 ;  /* 0x20000066ff667230 */ /* 0x000fe40000004100 */
[----:B------:R-:W-:Y:S01]  /*0b50*/  FMUL.FTZ R3, R2, R3 ;  /* 0x0000000302037220 */ /* 0x000fe20000410000 */
[----:B------:R-:W-:Y:S01]  /*0b60*/  FADD.FTZ R5, -R12, R9 ;  /* 0x000000090c057221 */ /* 0x000fe20000010100 */
[----:B------:R-:W-:Y:S01]  /*0b70*/  FMUL.FTZ R6, R40, R7 ;  /* 0x0000000728067220 */ /* 0x000fe20000410000 */
[C---:B------:R-:W-:Y:S01]  /*0b80*/  FADD.FTZ R9, -R12.reuse, R4 ;  /* 0x000000040c097221 */ /* 0x040fe20000010100 */
[----:B------:R-:W-:Y:S01]  /*0b90*/  FADD.FTZ R97, -R12, R97 ;  /* 0x000000610c617221 */ /* 0x000fe20000010100 */
[----:B------:R-:W-:-:S02]  /*0ba0*/  HADD2.F32 R105, -RZ, R98.H0_H0 ;  /* 0x20000062ff697230 */ /* 0x000fc40000004100 */
[----:B------:R-:W-:Y:S01]  /*0bb0*/  FADD.FTZ R80, R80, R7 ;  /* 0x0000000750507221 */ /* 0x000fe20000010000 */
[----:B------:R-:W-:Y:S01]  /*0bc0*/  FFMA.FTZ R44, R3, R7, R44 ;  /* 0x00000007032c7223 */ /* 0x000fe2000001002c */
[----:B------:R-:W-:Y:S02]  /*0bd0*/  HADD2.F32 R141, -RZ, R88.H0_H0 ;  /* 0x20000058ff8d7230 */ /* 0x000fe40000004100 */
[----:B------:R-:W-:Y:S01]  /*0be0*/  FMUL.FTZ R7, R41, R102 ;  /* 0x0000006629077220 */ /* 0x000fe20000410000 */
[----:B------:R-:W-:Y:S01]  /*0bf0*/  FADD.FTZ R88, RZ, R6 ;  /* 0x00000006ff587221 */ /* 0x000fe20000010000 */
[----:B------:R-:W-:Y:S01]  /*0c00*/  FMUL.FTZ R4, R2, R9 ;  /* 0x0000000902047220 */ /* 0x000fe20000410000 */
[----:B------:R-:W-:Y:S01]  /*0c10*/  FFMA.FTZ R147, R3, R6, RZ ;  /* 0x0000000603937223 */ /* 0x000fe200000100ff */
[----:B------:R-:W-:Y:S01]  /*0c20*/  SHF.R.U32.HI R89, RZ, 0x10, R13 ;  /* 0x00000010ff597819 */ /* 0x000fe2000001160d */
[----:B------:R-:W-:Y:S02]  /*0c30*/  HADD2.F32 R99, -RZ, R13.H0_H0 ;  /* 0x2000000dff637230 */ /* 0x000fe40000004100 */
[----:B------:R-:W-:Y:S01]  /*0c40*/  FADD.FTZ R13, -R12, R10 ;  /* 0x0000000a0c0d7221 */ /* 0x000fe20000010100 */
[----:B------:R-:W-:-:S02]  /*0c50*/  HADD2.F32 R153, -RZ, R21.H0_H0 ;  /* 0x20000015ff997230 */ /* 0x000fc40000004100 */
[----:B------:R-:W-:Y:S01]  /*0c60*/  FMUL.FTZ R21, R2, R97 ;  /* 0x0000006102157220 */ /* 0x000fe20000410000 */
[----:B------:R-:W-:Y:S02]  /*0c70*/  HADD2.F32 R100, -RZ, R100.H0_H0 ;  /* 0x20000064ff647230 */ /* 0x000fe40000004100 */
[----:B------:R-:W-:Y:S01]  /*0c80*/  FMUL.FTZ R10, R42, R105 ;  /* 0x000000692a0a7220 */ /* 0x000fe20000410000 */
[----:B------:R-:W-:Y:S01]  /*0c90*/  FADD.FTZ R97, R88, R7 ;  /* 0x0000000758617221 */ /* 0x000fe20000010000 */
[----:B------:R-:W-:Y:S01]  /*0ca0*/  MOV R94, R16 ;  /* 0x00000010005e7202 */ /* 0x000fe20000000f00 */
[----:B------:R-:W-:Y:S02]  /*0cb0*/  HADD2.F32 R145, -RZ, R145.H0_H0 ;  /* 0x20000091ff917230 */ /* 0x000fe40000004100 */
[----:B------:R-:W-:Y:S01]  /*0cc0*/  FMUL.FTZ R5, R2, R5 ;  /* 0x0000000502057220 */ /* 0x000fe20000410000 */
[C---:B------:R-:W-:Y:S01]  /*0cd0*/  FFMA.FTZ R88, R4.reuse, R7, R147 ;  /* 0x0000000704587223 */ /* 0x040fe20000010093 */
[----:B------:R-:W-:Y:S01]  /*0ce0*/  MOV R16, R11 ;  /* 0x0000000b00107202 */ /* 0x000fe20000000f00 */
[----:B------:R-:W-:Y:S01]  /*0cf0*/  FADD.FTZ R81, R81, R102 ;  /* 0x0000006651517221 */ /* 0x000fe20000010000 */
[----:B------:R-:W-:Y:S01]  /*0d00*/  FFMA.FTZ R45, R4, R102, R45 ;  /* 0x00000066042d7223 */ /* 0x000fe2000001002d */
[----:B------:R-:W-:Y:S01]  /*0d10*/  SHF.R.U32.HI R11, RZ, 0x10, R11 ;  /* 0x00000010ff0b7819 */ /* 0x000fe2000001160b */
[----:B------:R-:W-:Y:S01]  /*0d20*/  FADD.FTZ R101, -R12, R101 ;  /* 0x000000650c657221 */ /* 0x000fe20000010100 */
[----:B------:R-:W-:-:S02]  /*0d30*/  HADD2.F32 R23, -RZ, R23.H0_H0 ;  /* 0x20000017ff177230 */ /* 0x000fc40000004100 */
[----:B------:R-:W-:Y:S01]  /*0d40*/  FMUL.FTZ R9, R43, R100 ;  /* 0x000000642b097220 */ /* 0x000fe20000410000 */
[----:B------:R-:W-:Y:S02]  /*0d50*/  HADD2.F32 R102, -RZ, R96.H0_H0 ;  /* 0x20000060ff667230 */ /* 0x000fe40000004100 */
[----:B------:R-:W-:Y:S01]  /*0d60*/  FADD.FTZ R96, R97, R10 ;  /* 0x0000000a61607221 */ /* 0x000fe20000010000 */
[----:B------:R-:W-:Y:S02]  /*0d70*/  HADD2.F32 R103, -RZ, R14.H0_H0 ;  /* 0x2000000eff677230 */ /* 0x000fe40000004100 */
[----:B------:R-:W-:Y:S01]  /*0d80*/  FADD.FTZ R82, R82, R105 ;  /* 0x0000006952527221 */ /* 0x000fe20000010000 */
[----:B------:R-:W-:Y:S02]  /*0d90*/  HADD2.F32 R143, -RZ, R143.H0_H0 ;  /* 0x2000008fff8f7230 */ /* 0x000fe40000004100 */
[----:B------:R-:W-:Y:S01]  /*0da0*/  FMUL.FTZ R8, R2, R109 ;  /* 0x0000006d02087220 */ /* 0x000fe20000410000 */
[----:B------:R-:W-:-:S02]  /*0db0*/  HADD2.F32 R129, -RZ, R129.H0_H0 ;  /* 0x20000081ff817230 */ /* 0x000fc40000004100 */
[C---:B------:R-:W-:Y:S01]  /*0dc0*/  FFMA.FTZ R46, R5.reuse, R105, R46 ;  /* 0x00000069052e7223 */ /* 0x040fe2000001002e */
[----:B------:R-:W-:Y:S02]  /*0dd0*/  HADD2.F32 R93, -RZ, R93.H0_H0 ;  /* 0x2000005dff5d7230 */ /* 0x000fe40000004100 */
[----:B------:R-:W-:Y:S01]  /*0de0*/  FFMA.FTZ R97, R5, R10, R88 ;  /* 0x0000000a05617223 */ /* 0x000fe20000010058 */
[----:B------:R-:W-:Y:S02]  /*0df0*/  HADD2.F32 R91, -RZ, R91.H0_H0 ;  /* 0x2000005bff5b7230 */ /* 0x000fe40000004100 */
[----:B------:R-:W-:Y:S02]  /*0e00*/  HADD2.F32 R89, -RZ, R89.H0_H0 ;  /* 0x20000059ff597230 */ /* 0x000fe40000004100 */
[----:B------:R-:W-:Y:S02]  /*0e10*/  HADD2.F32 R87, -RZ, R87.H0_H0 ;  /* 0x20000057ff577230 */ /* 0x000fe40000004100 */
[----:B------:R-:W-:Y:S01]  /*0e20*/  FADD.FTZ R145, -R12, R145 ;  /* 0x000000910c917221 */ /* 0x000fe20000010100 */
[----:B------:R-:W-:-:S02]  /*0e30*/  HADD2.F32 R105, -RZ, R19.H0_H0 ;  /* 0x20000013ff697230 */ /* 0x000fc40000004100 */
[----:B------:R-:W-:Y:S01]  /*0e40*/  FMUL.FTZ R19, R2, R101 ;  /* 0x0000006502137220 */ /* 0x000fe20000410000 */
[----:B------:R-:W-:Y:S02]  /*0e50*/  HADD2.F32 R20, -RZ, R20.H0_H0 ;  /* 0x20000014ff147230 */ /* 0x000fe40000004100 */
[----:B------:R-:W-:Y:S01]  /*0e60*/  FMUL.FTZ R14, R36, R23 ;  /* 0x00000017240e7220 */ /* 0x000fe20000410000 */
[----:B------:R-:W-:Y:S02]  /*0e70*/  HADD2.F32 R151, -RZ, R84.H0_H0 ;  /* 0x20000054ff977230 */ /* 0x000fe40000004100 */
[----:B------:R-:W-:Y:S01]  /*0e80*/  FADD.FTZ R101, R96, R9 ;  /* 0x0000000960657221 */ /* 0x000fe20000010000 */
        /* <DEDUP_REMOVED lines=15> */
[----:B------:R-:W-:-:S02]  /*0f80*/  HADD2.F32 R149, -RZ, R22.H0_H0 ;  /* 0x20000016ff957230 */ /* 0x000fc40000004100 */
[----:B------:R-:W-:Y:S01]  /*0f90*/  FMUL.FTZ R13, R2, R15 ;  /* 0x0000000f020d7220 */ /* 0x000fe20000410000 */
[----:B------:R-:W-:Y:S01]  /*0fa0*/  FMUL.FTZ R15, R37, R20 ;  /* 0x00000014250f7220 */ /* 0x000fe20000410000 */
[----:B------:R-:W-:Y:S01]  /*0fb0*/  FADD.FTZ R88, R101, R14 ;  /* 0x0000000e65587221 */ /* 0x000fe20000010000 */
[----:B------:R-:W-:Y:S01]  /*0fc0*/  FFMA.FTZ R97, R11, R14, R96 ;  /* 0x0000000e0b617223 */ /* 0x000fe20000010060 */
[----:B------:R-:W-:Y:S02]  /*0fd0*/  HADD2.F32 R98, -RZ, R18.H0_H0 ;  /* 0x20000012ff627230 */ /* 0x000fe40000004100 */
[----:B------:R-:W-:Y:S01]  /*0fe0*/  FADD.FTZ R77, R77, R20 ;  /* 0x000000144d4d7221 */ /* 0x000fe20000010000 */
[----:B------:R-:W-:Y:S02]  /*0ff0*/  HADD2.F32 R155, -RZ, R94.H0_H0 ;  /* 0x2000005eff9b7230 */ /* 0x000fe40000004100 */
[----:B------:R-:W-:Y:S01]  /*1000*/  FFMA.FTZ R49, R12, R20, R49 ;  /* 0x000000140c317223 */ /* 0x000fe20000010031 */
[----:B------:R-:W-:-:S02]  /*1010*/  HADD2.F32 R22, -RZ, R86.H0_H0 ;  /* 0x20000056ff167230 */ /* 0x000fc40000004100 */
[C---:B------:R-:W-:Y:S01]  /*1020*/  FMUL.FTZ R20, R2.reuse, R129 ;  /* 0x0000008102147220 */ /* 0x040fe20000410000 */
[----:B------:R-:W-:Y:S01]  /*1030*/  FMUL.FTZ R94, R2, R93 ;  /* 0x0000005d025e7220 */ /* 0x000fe20000410000 */
[----:B------:R-:W-:Y:S01]  /*1040*/  FMUL.FTZ R18, R38, R149 ;  /* 0x0000009526127220 */ /* 0x000fe20000410000 */
        /* <DEDUP_REMOVED lines=8> */
[----:B------:R-:W-:Y:S01]  /*10d0*/  FMUL.FTZ R16, R2, R143 ;  /* 0x0000008f02107220 */ /* 0x000fe20000410000 */
[----:B------:R-:W-:Y:S02]  /*10e0*/  HADD2.F32 R86, -RZ, R17.H0_H0 ;  /* 0x20000011ff567230 */ /* 0x000fe40000004100 */
        /* <DEDUP_REMOVED lines=23> */
[----:B------:R-:W-:Y:S02]  /*1260*/  HADD2.F32 R90, -RZ, R90.H0_H0 ;  /* 0x2000005aff5a7230 */ /* 0x000fe40000004100 */
        /* <DEDUP_REMOVED lines=55> */
.L_x_6201:
        /* <DEDUP_REMOVED lines=29> */
.L_x_6203:
[----:B------:R-:W0:Y:S01]  /*17b0*/  LDC.64 R84, c[0x0][0x3b0] ;  /* 0x0000ec00ff547b82 */ /* 0x000e220000000a00 */
[----:B------:R-:W-:Y:S01]  /*17c0*/  IMAD R86, R126, UR18, RZ ;  /* 0x000000127e567c24 */ /* 0x000fe2000f8e02ff */
[C---:B------:R-:W-:Y:S02]  /*17d0*/  IADD3 R91, PT, PT, R141.reuse, 0x80, RZ ;  /* 0x000000808d5b7810 */ /* 0x040fe40007ffe0ff */
[C---:B------:R-:W-:Y:S02]  /*17e0*/  IADD3 R89, PT, PT, R141.reuse, 0x100, RZ ;  /* 0x000001008d597810 */ /* 0x040fe40007ffe0ff */
[----:B------:R-:W-:Y:S02]  /*17f0*/  SHF.R.S32.HI R87, RZ, 0x1f, R86 ;  /* 0x0000001fff577819 */ /* 0x000fe40000011456 */
[----:B------:R-:W1:Y:S01]  /*1800*/  LDC.64 R120, c[0x0][0x438] ;  /* 0x00010e00ff787b82 */ /* 0x000e620000000a00 */
[----:B------:R-:W-:Y:S02]  /*1810*/  IADD3 R115, PT, PT, R141, 0x180, RZ ;  /* 0x000001808d737810 */ /* 0x000fe40007ffe0ff */
[----:B------:R-:W-:-:S02]  /*1820*/  LEA.HI R113, R87, R86, RZ, 0x2 ;  /* 0x0000005657717211 */ /* 0x000fc400078f10ff */
[----:B------:R-:W-:Y:S02]  /*1830*/  IADD3 R117, PT, PT, R141, 0x200, RZ ;  /* 0x000002008d757810 */ /* 0x000fe40007ffe0ff */
        /* <DEDUP_REMOVED lines=14> */
[----:B-1----:R-:W-:-:S02]  /*1920*/  IMAD.WIDE.U32 R112, R113, 0x8, R120 ;  /* 0x0000000871707825 */ /* 0x002fc400078e0078 */
[----:B------:R0:W5:Y:S02]  /*1930*/  LDG.E R125, desc[UR12][R84.64] ;  /* 0x0000000c547d7981 */ /* 0x000164000c1e1900 */
[--C-:B------:R-:W-:Y:S02]  /*1940*/  IMAD.WIDE.U32 R114, R115, 0x8, R120.reuse ;  /* 0x0000000873727825 */ /* 0x100fe400078e0078 */
[----:B------:R-:W5:Y:S02]  /*1950*/  LDG.E.64 R112, desc[UR12][R112.64] ;  /* 0x0000000c70707981 */ /* 0x000f64000c1e1b00 */
[--C-:B------:R-:W-:Y:S02]  /*1960*/  IMAD.WIDE.U32 R116, R117, 0x8, R120.reuse ;  /* 0x0000000875747825 */ /* 0x100fe400078e0078 */
[----:B------:R-:W5:Y:S02]  /*1970*/  LDG.E.64 R114, desc[UR12][R114.64] ;  /* 0x0000000c72727981 */ /* 0x000f64000c1e1b00 */
[----:B------:R-:W-:-:S02]  /*1980*/  IMAD.WIDE.U32 R118, R119, 0x8, R120 ;  /* 0x0000000877767825 */ /* 0x000fc400078e0078 */
[----:B------:R-:W5:Y:S02]  /*1990*/  LDG.E.64 R116, desc[UR12][R116.64] ;  /* 0x0000000c74747981 */ /* 0x000f64000c1e1b00 */
[----:B------:R-:W-:Y:S02]  /*19a0*/  IMAD.WIDE.U32 R120, R143, 0x8, R120 ;  /* 0x000000088f787825 */ /* 0x000fe400078e0078 */
[----:B------:R-:W5:Y:S04]  /*19b0*/  LDG.E.64 R118, desc[UR12][R118.64] ;  /* 0x0000000c76767981 */ /* 0x000f68000c1e1b00 */
[----:B0-----:R-:W5:Y:S02]  /*19c0*/  LDG.E.64 R120, desc[UR12][R120.64] ;  /* 0x0000000c78787981 */ /* 0x001f64000c1e1b00 */
.L_x_6202:
        /* <DEDUP_REMOVED lines=32> */
.L_x_6205:
[----:B------:R-:W-:Y:S05]  /*1bd0*/  BSYNC.RECONVERGENT B0 ;  /* 0x0000000000007941 */ /* 0x000fea0003800200 */
.L_x_6204:
        /* <DEDUP_REMOVED lines=53> */
.L_x_6208:
        /* <DEDUP_REMOVED lines=12> */
.L_x_6209:
        /* <DEDUP_REMOVED lines=12> */
.L_x_6210:
        /* <DEDUP_REMOVED lines=13> */
.L_x_6207:
        /* <DEDUP_REMOVED lines=24> */
[----:B-1----:R-:W-:-:S03]  /*2300*/  @P1 FMUL.FTZ R87, R136, R87 ;  /* 0x0000005788571220 */ /* 0x002fc60000410000 */
[----:B------:R-:W-:Y:S02]  /*2310*/  @P1 FSEL R84, R84, RZ, P2 ;  /* 0x000000ff54541208 */ /* 0x000fe40001000000 */
[----:B------:R-:W-:Y:S01]  /*2320*/  F2FP.F16.F32.PACK_AB R136, RZ, R136 ;  /* 0x00000088ff88723e */ /* 0x000fe200000000ff */
[----:B------:R-:W-:Y:S01]  /*2330*/  @P1 FMUL.FTZ R86, R87, R86 ;  /* 0x0000005657561220 */ /* 0x000fe20000410000 */
[----:B------:R-:W-:Y:S01]  /*2340*/  @P1 F2FP.F16.F32.PACK_AB R87, RZ, R84 ;  /* 0x00000054ff57123e */ /* 0x000fe200000000ff */
[----:B------:R-:W-:Y:S01]  /*2350*/  FMUL.FTZ R84, R2, R85 ;  /* 0x0000005502547220 */ /* 0x000fe20000410000 */
[----:B------:R-:W-:Y:S01]  /*2360*/  F2FP.F16.F32.PACK_AB R85, RZ, R138 ;  /* 0x0000008aff55723e */ /* 0x000fe200000000ff */
[----:B--2---:R-:W-:Y:S01]  /*2370*/  @P1 FMUL.FTZ R89, R138, R89 ;  /* 0x000000598a591220 */ /* 0x004fe20000410000 */
[----:B------:R-:W-:Y:S02]  /*2380*/  @P1 FSEL R86, R86, RZ, P3 ;  /* 0x000000ff56561208 */ /* 0x000fe40001800000 */
[----:B------:R-:W-:Y:S01]  /*2390*/  FSEL R84, R84, RZ, P0 ;  /* 0x000000ff54547208 */ /* 0x000fe20000000000 */
[----:B------:R-:W-:Y:S01]  /*23a0*/  @P1 FMUL.FTZ R88, R89, R88 ;  /* 0x0000005859581220 */ /* 0x000fe20000410000 */
[----:B------:R-:W-:-:S02]  /*23b0*/  @P1 F2FP.F16.F32.PACK_AB R86, RZ, R86 ;  /* 0x00000056ff56123e */ /* 0x000fc400000000ff */
[----:B------:R-:W-:Y:S02]  /*23c0*/  PRMT R137, R136, 0x7610, R137 ;  /* 0x0000761088897816 */ /* 0x000fe40000000089 */
[----:B------:R-:W-:Y:S02]  /*23d0*/  @P1 FSEL R88, R88, RZ, P4 ;  /* 0x000000ff58581208 */ /* 0x000fe40002000000 */
[----:B------:R-:W-:Y:S02]  /*23e0*/  @P1 PRMT R124, R87, 0x7610, R124 ;  /* 0x00007610577c1816 */ /* 0x000fe4000000007c */
[----:B------:R-:W-:Y:S02]  /*23f0*/  @P1 F2FP.F16.F32.PACK_AB R88, RZ, R88 ;  /* 0x00000058ff58123e */ /* 0x000fe400000000ff */
[----:B------:R-:W-:Y:S02]  /*2400*/  @P1 PRMT R123, R86, 0x7610, R123 ;  /* 0x00007610567b1816 */ /* 0x000fe4000000007b */
[----:B------:R-:W-:-:S02]  /*2410*/  @P1 PRMT R111, R88, 0x7610, R111 ;  /* 0x00007610586f1816 */ /* 0x000fc4000000006f */
[----:B------:R-:W-:Y:S02]  /*2420*/  F2FP.F16.F32.PACK_AB R135, RZ, R84 ;  /* 0x00000054ff87723e */ /* 0x000fe400000000ff */
        /* <DEDUP_REMOVED lines=10> */
.L_x_6206:
        /* <DEDUP_REMOVED lines=53> */
.L_x_6212:
[----:B------:R-:W0:Y:S01]  /*2820*/  @P1 LDC.64 R84, c[0x0][0x408] ;  /* 0x00010200ff541b82 */ /* 0x000e220000000a00 */
[----:B------:R-:W-:Y:S01]  /*2830*/  ISETP.GT.AND P0, PT, R131, RZ, PT ;  /* 0x000000ff8300720c */ /* 0x000fe20003f04270 */
[--C-:B------:R-:W-:Y:S01]  /*2840*/  @P2 FFMA.FTZ R141, R3, R129, R128.reuse ;  /* 0x00000081038d2223 */ /* 0x100fe20000010080 */
[--C-:B-----5:R-:W-:Y:S01]  /*2850*/  SHF.R.U64 R138, R112, 0x10, R113.reuse ;  /* 0x00000010708a7819 */ /* 0x120fe20000001271 */
[----:B------:R-:W-:Y:S01]  /*2860*/  HADD2.F32 R137, -RZ, R112.H0_H0 ;  /* 0x20000070ff897230 */ /* 0x000fe20000004100 */
[----:B------:R-:W-:Y:S01]  /*2870*/  SHF.R.U32.HI R136, RZ, 0x10, R113 ;  /* 0x00000010ff887819 */ /* 0x000fe20000011671 */
[----:B------:R-:W-:Y:S01]  /*2880*/  @P2 FADD.FTZ R141, R6, -R141 ;  /* 0x8000008d068d2221 */ /* 0x000fe20000010000 */
[----:B------:R-:W-:Y:S01]  /*2890*/  HADD2.F32 R135, -RZ, R113.H0_H0 ;  /* 0x20000071ff877230 */ /* 0x000fe20000004100 */
[----:B------:R-:W1:Y:S01]  /*28a0*/  @P1 LDC.64 R86, c[0x0][0x408] ;  /* 0x00010200ff561b82 */ /* 0x000e620000000a00 */
[----:B------:R-:W-:Y:S02]  /*28b0*/  HADD2.F32 R138, -RZ, R138.H0_H0 ;  /* 0x2000008aff8a7230 */ /* 0x000fe40000004100 */
[----:B------:R-:W-:Y:S01]  /*28c0*/  @P2 FFMA.FTZ R137, R2, R141, R137 ;  /* 0x0000008d02892223 */ /* 0x000fe20000010089 */
[----:B------:R-:W-:Y:S01]  /*28d0*/  HADD2.F32 R136, -RZ, R136.H0_H0 ;  /* 0x20000088ff887230 */ /* 0x000fe20000004100 */
[----:B------:R-:W-:Y:S01]  /*28e0*/  @P1 LOP3.LUT P2, RZ, R140, 0xff00, RZ, 0xc0, !PT ;  /* 0x0000ff008cff1812 */ /* 0x000fe2000784c0ff */
        /* <DEDUP_REMOVED lines=15> */
[----:B------:R-:W-:Y:S01]  /*29e0*/  @P1 ISETP.GE.U32.AND P4, PT, R140, 0x1000000, PT ;  /* 0x010000008c00180c */ /* 0x000fe20003f86070 */
[----:B-1----:R-:W-:Y:S01]  /*29f0*/  @P1 FMUL.FTZ R87, R138, R87 ;  /* 0x000000578a571220 */ /* 0x002fe20000410000 */
[----:B------:R-:W-:Y:S02]  /*2a00*/  F2FP.F16.F32.PACK_AB R137, RZ, R137 ;  /* 0x00000089ff89723e */ /* 0x000fe400000000ff */
[----:B------:R-:W-:Y:S01]  /*2a10*/  @P1 FSEL R84, R84, RZ, P0 ;  /* 0x000000ff54541208 */ /* 0x000fe20000000000 */
[----:B------:R-:W-:Y:S01]  /*2a20*/  @P1 FMUL.FTZ R86, R87, R86 ;  /* 0x0000005657561220 */ /* 0x000fe20000410000 */
[----:B------:R-:W-:Y:S02]  /*2a30*/  F2FP.F16.F32.PACK_AB R85, RZ, R136 ;  /* 0x00000088ff55723e */ /* 0x000fe400000000ff */
[----:B------:R-:W-:Y:S01]  /*2a40*/  @P1 F2FP.F16.F32.PACK_AB R84, RZ, R84 ;  /* 0x00000054ff54123e */ /* 0x000fe200000000ff */
[----:B--2---:R-:W-:Y:S01]  /*2a50*/  @P1 FMUL.FTZ R89, R135, R89 ;  /* 0x0000005987591220 */ /* 0x004fe20000410000 */
[----:B------:R-:W-:-:S02]  /*2a60*/  @P1 FSEL R86, R86, RZ, P2 ;  /* 0x000000ff56561208 */ /* 0x000fc40001000000 */
[----:B------:R-:W-:Y:S01]  /*2a70*/  @P1 PRMT R124, R84, 0x7610, R124 ;  /* 0x00007610547c1816 */ /* 0x000fe2000000007c */
[----:B------:R-:W-:Y:S01]  /*2a80*/  @P1 FMUL.FTZ R88, R89, R88 ;  /* 0x0000005859581220 */ /* 0x000fe20000410000 */
[----:B------:R-:W-:Y:S02]  /*2a90*/  F2FP.F16.F32.PACK_AB R135, RZ, R135 ;  /* 0x00000087ff87723e */ /* 0x000fe400000000ff */
[----:B------:R-:W-:Y:S01]  /*2aa0*/  @P1 F2FP.F16.F32.PACK_AB R86, RZ, R86 ;  /* 0x00000056ff56123e */ /* 0x000fe200000000ff */
[----:B---3--:R-:W-:Y:S01]  /*2ab0*/  @P1 FMUL.FTZ R91, R136, R91 ;  /* 0x0000005b885b1220 */ /* 0x008fe20000410000 */
[----:B------:R-:W-:Y:S02]  /*2ac0*/  @P1 FSEL R88, R88, RZ, P3 ;  /* 0x000000ff58581208 */ /* 0x000fe40001800000 */
[----:B------:R-:W-:Y:S01]  /*2ad0*/  F2FP.F16.F32.PACK_AB R84, RZ, R138 ;  /* 0x0000008aff54723e */ /* 0x000fe200000000ff */
[----:B------:R-:W-:Y:S01]  /*2ae0*/  @P1 FMUL.FTZ R90, R91, R90 ;  /* 0x0000005a5b5a1220 */ /* 0x000fe20000410000 */
[----:B------:R-:W-:-:S02]  /*2af0*/  @P1 F2FP.F16.F32.PACK_AB R88, RZ, R88 ;  /* 0x00000058ff58123e */ /* 0x000fc400000000ff */
[----:B------:R-:W-:Y:S02]  /*2b00*/  PRMT R138, R137, 0x7610, R138 ;  /* 0x00007610898a7816 */ /* 0x000fe4000000008a */
[----:B------:R-:W-:Y:S02]  /*2b10*/  @P1 FSEL R90, R90, RZ, P4 ;  /* 0x000000ff5a5a1208 */ /* 0x000fe40002000000 */
[----:B------:R-:W-:Y:S02]  /*2b20*/  PRMT R136, R135, 0x7610, R136 ;  /* 0x0000761087887816 */ /* 0x000fe40000000088 */
[----:B------:R-:W-:Y:S02]  /*2b30*/  @P1 F2FP.F16.F32.PACK_AB R90, RZ, R90 ;  /* 0x0000005aff5a123e */ /* 0x000fe400000000ff */
[----:B------:R-:W-:Y:S02]  /*2b40*/  @P1 PRMT R123, R86, 0x7610, R123 ;  /* 0x00007610567b1816 */ /* 0x000fe4000000007b */
[----:B------:R-:W-:-:S02]  /*2b50*/  @P1 PRMT R111, R88, 0x7610, R111 ;  /* 0x00007610586f1816 */ /* 0x000fc4000000006f */
[----:B------:R-:W-:Y:S02]  /*2b60*/  @P1 PRMT R122, R90, 0x7610, R122 ;  /* 0x000076105a7a1816 */ /* 0x000fe4000000007a */
[----:B------:R-:W-:Y:S02]  /*2b70*/  PRMT R137, R84, 0x7610, R137 ;  /* 0x0000761054897816 */ /* 0x000fe40000000089 */
[----:B------:R-:W-:-:S07]  /*2b80*/  PRMT R135, R85, 0x7610, R135 ;  /* 0x0000761055877816 */ /* 0x000fce0000000087 */
.L_x_6211:
        /* <DEDUP_REMOVED lines=13> */
.L_x_6213:
        /* <DEDUP_REMOVED lines=9> */
.L_x_6214:
[----:B------:R-:W-:Y:S05]  /*2cf0*/  @!P0 BRA `(.L_x_6215) ;  /* 0x00000004009c8947 */ /* 0x000fea0003800000 */
[----:B------:R-:W-:Y:S05]  /*2d00*/  BRA.U !UP0, `(.L_x_6216) ;  /* 0x0000000108d87547 */ /* 0x000fea000b800000 */
[----:B------:R-:W-:Y:S01]  /*2d10*/  ISETP.GT.AND P5, PT, R131, RZ, PT ;  /* 0x000000ff8300720c */ /* 0x000fe20003fa4270 */
[----:B01----:R-:W0:Y:S01]  /*2d20*/  @P1 LDC.64 R84, c[0x0][0x408] ;  /* 0x00010200ff541b82 */ /* 0x003e220000000a00 */
[----:B-----5:R-:W-:Y:S01]  /*2d30*/  SHF.R.U64 R90, R114, 0x10, R115 ;  /* 0x00000010725a7819 */ /* 0x020fe20000001273 */
[----:B------:R-:W-:Y:S01]  /*2d40*/  HADD2.F32 R91, -RZ, R114.H0_H0 ;  /* 0x20000072ff5b7230 */ /* 0x000fe20000004100 */
[C---:B------:R-:W-:Y:S02]  /*2d50*/  @P1 LOP3.LUT P2, RZ, R134.reuse, 0xff, RZ, 0xc0, !PT ;  /* 0x000000ff86ff1812 */ /* 0x040fe4000784c0ff */
[C---:B------:R-:W-:Y:S01]  /*2d60*/  @P1 LOP3.LUT P3, RZ, R134.reuse, 0xff00, RZ, 0xc0, !PT ;  /* 0x0000ff0086ff1812 */ /* 0x040fe2000786c0ff */
[----:B------:R-:W-:Y:S01]  /*2d70*/  HADD2.F32 R90, -RZ, R90.H0_H0 ;  /* 0x2000005aff5a7230 */ /* 0x000fe20000004100 */
[----:B------:R-:W-:Y:S01]  /*2d80*/  @P1 LOP3.LUT P4, RZ, R134, 0xff0000, RZ, 0xc0, !PT ;  /* 0x00ff000086ff1812 */ /* 0x000fe2000788c0ff */
[----:B------:R-:W1:Y:S04]  /*2d90*/  @P1 LDC.64 R86, c[0x0][0x408] ;  /* 0x00010200ff561b82 */ /* 0x000e680000000a00 */
[-CC-:B------:R-:W-:Y:S01]  /*2da0*/  @P5 FFMA.FTZ R135, R11, R129.reuse, R128.reuse ;  /* 0x000000810b875223 */ /* 0x180fe20000010080 */
[-CC-:B------:R-:W-:Y:S01]  /*2db0*/  @P5 FFMA.FTZ R136, R12, R129.reuse, R128.reuse ;  /* 0x000000810c885223 */ /* 0x180fe20000010080 */
[-CC-:B------:R-:W-:Y:S01]  /*2dc0*/  @P5 FFMA.FTZ R139, R13, R129.reuse, R128.reuse ;  /* 0x000000810d8b5223 */ /* 0x180fe20000010080 */
[----:B------:R-:W-:Y:S01]  /*2dd0*/  @P5 FFMA.FTZ R138, R16, R129, R128 ;  /* 0x00000081108a5223 */ /* 0x000fe20000010080 */
[----:B------:R-:W2:Y:S01]  /*2de0*/  @P1 LDC.64 R88, c[0x0][0x408] ;  /* 0x00010200ff581b82 */ /* 0x000ea20000000a00 */
[----:B------:R-:W-:Y:S01]  /*2df0*/  @P5 FADD.FTZ R135, R14, -R135 ;  /* 0x800000870e875221 */ /* 0x000fe20000010000 */
[----:B------:R-:W-:Y:S01]  /*2e00*/  @P5 FADD.FTZ R137, R15, -R136 ;  /* 0x800000880f895221 */ /* 0x000fe20000010000 */
[----:B------:R-:W-:-:S02]  /*2e10*/  HADD2.F32 R136, -RZ, R115.H0_H0 ;  /* 0x20000073ff887230 */ /* 0x000fc40000004100 */
        /* <DEDUP_REMOVED lines=16> */
[----:B------:R-:W-:Y:S01]  /*2f20*/  @P1 FSEL R86, R86, RZ, P3 ;  /* 0x000000ff56561208 */ /* 0x000fe20001800000 */
[----:B------:R-:W-:Y:S01]  /*2f30*/  @P5 FFMA.FTZ R85, R2, R138, R85 ;  /* 0x0000008a02555223 */ /* 0x000fe20000010055 */
[----:B------:R-:W-:Y:S01]  /*2f40*/  @P1 F2FP.F16.F32.PACK_AB R84, RZ, R84 ;  /* 0x00000054ff54123e */ /* 0x000fe200000000ff */
[----:B------:R-:W-:Y:S01]  /*2f50*/  @P1 FMUL.FTZ R88, R89, R88 ;  /* 0x0000005859581220 */ /* 0x000fe20000410000 */
[----:B------:R-:W-:-:S02]  /*2f60*/  @P1 F2FP.F16.F32.PACK_AB R86, RZ, R86 ;  /* 0x00000056ff56123e */ /* 0x000fc400000000ff */
[----:B------:R-:W-:Y:S02]  /*2f70*/  @P1 PRMT R124, R84, 0x7610, R124 ;  /* 0x00007610547c1816 */ /* 0x000fe4000000007c */
[----:B------:R-:W-:Y:S02]  /*2f80*/  @P1 FSEL R88, R88, RZ, P4 ;  /* 0x000000ff58581208 */ /* 0x000fe40002000000 */
[----:B------:R-:W-:Y:S02]  /*2f90*/  @P1 PRMT R123, R86, 0x7610, R123 ;  /* 0x00007610567b1816 */ /* 0x000fe4000000007b */
[----:B------:R-:W-:Y:S02]  /*2fa0*/  @P1 F2FP.F16.F32.PACK_AB R88, RZ, R88 ;  /* 0x00000058ff58123e */ /* 0x000fe400000000ff */
[----:B------:R-:W-:Y:S02]  /*2fb0*/  F2FP.F16.F32.PACK_AB R136, RZ, R136 ;  /* 0x00000088ff88723e */ /* 0x000fe400000000ff */
[----:B------:R-:W-:-:S02]  /*2fc0*/  @P1 PRMT R111, R88, 0x7610, R111 ;  /* 0x00007610586f1816 */ /* 0x000fc4000000006f */
[----:B------:R-:W-:Y:S02]  /*2fd0*/  F2FP.F16.F32.PACK_AB R135, RZ, R85 ;  /* 0x00000055ff87723e */ /* 0x000fe400000000ff */
        /* <DEDUP_REMOVED lines=9> */
.L_x_6216:
        /* <DEDUP_REMOVED lines=48> */
.L_x_6215:
        /* <DEDUP_REMOVED lines=54> */
.L_x_6218:
        /* <DEDUP_REMOVED lines=12> */
.L_x_6219:
        /* <DEDUP_REMOVED lines=12> */
.L_x_6220:
        /* <DEDUP_REMOVED lines=12> */
.L_x_6221:
        /* <DEDUP_REMOVED lines=12> */
.L_x_6217:
        /* <DEDUP_REMOVED lines=10> */
.L_x_6222:
        /* <DEDUP_REMOVED lines=10> */
.L_x_6223:
[----:B------:R-:W-:Y:S05]  /*3b10*/  @!P0 BRA `(.L_x_6224) ;  /* 0x0000000400a08947 */ /* 0x000fea0003800000 */
[----:B------:R-:W-:Y:S05]  /*3b20*/  BRA.U !UP0, `(.L_x_6225) ;  /* 0x0000000108dc7547 */ /* 0x000fea000b800000 */
[----:B------:R-:W-:Y:S01]  /*3b30*/  ISETP.GT.AND P5, PT, R131, RZ, PT ;  /* 0x000000ff8300720c */ /* 0x000fe20003fa4270 */
[----:B0123--:R-:W0:Y:S01]  /*3b40*/  @P1 LDC.64 R84, c[0x0][0x408] ;  /* 0x00010200ff541b82 */ /* 0x00fe220000000a00 */
        /* <DEDUP_REMOVED lines=36> */
[----:B------:R-:W-:Y:S02]  /*3d90*/  F2FP.F16.F32.PACK_AB R134, RZ, R134 ;  /* 0x00000086ff86723e */ /* 0x000fe400000000ff */
        /* <DEDUP_REMOVED lines=16> */
.L_x_6225:
        /* <DEDUP_REMOVED lines=48> */
.L_x_6224:
        /* <DEDUP_REMOVED lines=24> */
[--C-:B------:R-:W-:Y:S01]  /*4320*/  FADD.FTZ R85, R93, -R138.reuse ;  /* 0x8000008a5d557221 */ /* 0x100fe20000010000 */
        /* <DEDUP_REMOVED lines=15> */
[----:B------:R-:W-:Y:S02]  /*4420*/  @P1 PRMT R124, R87, 0x7610, R124 ;  /* 0x00007610577c1816 */ /* 0x000fe4000000007c */
[----:B------:R-:W-:-:S02]  /*4430*/  @P1 F2FP.F16.F32.PACK_AB R88, RZ, R88 ;  /* 0x00000058ff58123e */ /* 0x000fc400000000ff */
[----:B------:R-:W-:Y:S02]  /*4440*/  @P1 PRMT R123, R86, 0x7610, R123 ;  /* 0x00007610567b1816 */ /* 0x000fe4000000007b */
[----:B------:R-:W-:Y:S02]  /*4450*/  @P1 PRMT R111, R88, 0x7610, R111 ;  /* 0x00007610586f1816 */ /* 0x000fe4000000006f */
        /* <DEDUP_REMOVED lines=10> */
.L_x_6227:
        /* <DEDUP_REMOVED lines=12> */
.L_x_6228:
        /* <DEDUP_REMOVED lines=12> */
.L_x_6229:
        /* <DEDUP_REMOVED lines=12> */
.L_x_6230:
        /* <DEDUP_REMOVED lines=12> */
.L_x_6226:
        /* <DEDUP_REMOVED lines=10> */
.L_x_6231:
        /* <DEDUP_REMOVED lines=10> */
.L_x_6232:
[----:B------:R-:W-:Y:S05]  /*4940*/  @!P0 BRA `(.L_x_6233) ;  /* 0x0000000400a08947 */ /* 0x000fea0003800000 */
[----:B------:R-:W-:Y:S05]  /*4950*/  BRA.U !UP0, `(.L_x_6234) ;  /* 0x0000000108dc7547 */ /* 0x000fea000b800000 */
[----:B------:R-:W-:Y:S01]  /*4960*/  ISETP.GT.AND P5, PT, R131, RZ, PT ;  /* 0x000000ff8300720c */ /* 0x000fe20003fa4270 */
[----:B01234-:R-:W0:Y:S01]  /*4970*/  @P1 LDC.64 R84, c[0x0][0x408] ;  /* 0x00010200ff541b82 */ /* 0x01fe220000000a00 */
        /* <DEDUP_REMOVED lines=53> */
.L_x_6234:
        /* <DEDUP_REMOVED lines=48> */
.L_x_6233:
        /* <DEDUP_REMOVED lines=38> */
[----:B------:R-:W-:Y:S02]  /*5230*/  @P1 PRMT R124, R87, 0x7610, R124 ;  /* 0x00007610577c1816 */ /* 0x000fe4000000007c */
[----:B------:R-:W-:Y:S02]  /*5240*/  @P1 FSEL R88, R88, RZ, P5 ;  /* 0x000000ff58581208 */ /* 0x000fe40002800000 */
[----:B------:R-:W-:Y:S02]  /*5250*/  @P1 PRMT R123, R86, 0x7610, R123 ;  /* 0x00007610567b1816 */ /* 0x000fe4000000007b */
[----:B------:R-:W-:-:S02]  /*5260*/  @P1 F2FP.F16.F32.PACK_AB R88, RZ, R88 ;  /* 0x00000058ff58123e */ /* 0x000fc400000000ff */
[----:B------:R-:W-:Y:S02]  /*5270*/  F2FP.F16.F32.PACK_AB R136, RZ, R136 ;  /* 0x00000088ff88723e */ /* 0x000fe400000000ff */
        /* <DEDUP_REMOVED lines=10> */
.L_x_6236:
        /* <DEDUP_REMOVED lines=12> */
.L_x_6237:
        /* <DEDUP_REMOVED lines=12> */
.L_x_6238:
        /* <DEDUP_REMOVED lines=12> */
.L_x_6239:
        /* <DEDUP_REMOVED lines=12> */
.L_x_6235:
        /* <DEDUP_REMOVED lines=10> */
.L_x_6240:
        /* <DEDUP_REMOVED lines=10> */
.L_x_6241:
        /* <DEDUP_REMOVED lines=57> */
.L_x_6243:
        /* <DEDUP_REMOVED lines=48> */
.L_x_6242:
        /* <DEDUP_REMOVED lines=27> */
[----:B------:R-:W-:Y:S01]  /*5fa0*/  FMUL.FTZ R2, R2, R85 ;  /* 0x0000005502027220 */ /* 0x000fe20000410000 */
[----:B------:R-:W-:Y:S01]  /*5fb0*/  @P1 FSEL R84, R84, RZ, P2 ;  /* 0x000000ff54541208 */ /* 0x000fe20001000000 */
[----:B------:R-:W-:Y:S01]  /*5fc0*/  @P1 FMUL.FTZ R86, R87, R86 ;  /* 0x0000005657561220 */ /* 0x000fe20000410000 */
[----:B------:R-:W-:Y:S02]  /*5fd0*/  F2FP.F16.F32.PACK_AB R132, RZ, R132 ;  /* 0x00000084ff84723e */ /* 0x000fe400000000ff */
[----:B------:R-:W-:Y:S01]  /*5fe0*/  @P1 F2FP.F16.F32.PACK_AB R84, RZ, R84 ;  /* 0x00000054ff54123e */ /* 0x000fe200000000ff */
        /* <DEDUP_REMOVED lines=22> */
.L_x_6245:
        /* <DEDUP_REMOVED lines=23> */
.L_x_6246:
        /* <DEDUP_REMOVED lines=12> */
.L_x_6247:
        /* <DEDUP_REMOVED lines=12> */
.L_x_6248:
[----:B------:R-:W-:-:S07]  /*6440*/  @P1 PRMT R122, R86, 0x7610, R122 ;  /* 0x00007610567a1816 */ /* 0x000fce000000007a */
.L_x_6244:
        /* <DEDUP_REMOVED lines=10> */
.L_x_6249:
        /* <DEDUP_REMOVED lines=10> */
.L_x_6250:
[----:B01----:R-:W0:Y:S01]  /*6590*/  LDC.64 R84, c[0x0][0x380] ;  /* 0x0000e000ff547b82 */ /* 0x003e220000000a00 */
[----:B------:R-:W-:Y:S01]  /*65a0*/  UPLOP3.LUT UP1, UPT, UPT, UPT, UP1, 0x40, 0x4 ;  /* 0x000000000004789c */ /* 0x000fe20003f2e810 */
[----:B0-----:R-:W-:-:S04]  /*65b0*/  IADD3 R126, PT, PT, R126, R84, RZ ;  /* 0x000000547e7e7210 */ /* 0x001fc80007ffe0ff */
[----:B------:R-:W-:-:S13]  /*65c0*/  ISETP.GE.AND P0, PT, R126, R85, PT ;  /* 0x000000557e00720c */ /* 0x000fda0003f06270 */
[----:B------:R-:W-:Y:S05]  /*65d0*/  @!P0 BRA `(.L_x_6251) ;  /* 0xffffff9c00348947 */ /* 0x000fea000383ffff */
.L_x_6200:
        /* <DEDUP_REMOVED lines=18> */
.L_x_6252:
        /* <DEDUP_REMOVED lines=16> */
.L_x_10893:


//--------------------- .text._ZN10layer_norm13ln_bwd_kernelINS_13Kernel_traitsIf6__halfS2_S2_fjLj2560ELj1ELj1ELj4ELj8ENS_18Kernel_traits_baseILj2560EfS2_S2_S2_fjLj128EEEEELb1ELb1ELb0ELb0EEEvNS_9BwdParamsE --------------------------
	.section	.text._ZN10layer_norm13ln_bwd_kernelINS_13Kernel_traitsIf6__halfS2_S2_fjLj2560ELj1ELj1ELj4ELj8ENS_18Kernel_traits_baseILj2560EfS2_S2_S2_fjLj128EEEEELb1ELb1ELb0ELb0EEEvNS_9BwdParamsE,"ax",@progbits
	.align	128
        .global         _ZN10layer_norm13ln_bwd_kernelINS_13Kernel_traitsIf6__halfS2_S2_fjLj2560ELj1ELj1ELj4ELj8ENS_18Kernel_traits_baseILj2560EfS2_S2_S2_fjLj128EEEEELb1ELb1ELb0ELb0EEEvNS_9BwdParamsE
        .type           _ZN10layer_norm13ln_bwd_kernelINS_13Kernel_traitsIf6__halfS2_S2_fjLj2560ELj1ELj1ELj4ELj8ENS_18Kernel_traits_baseILj2560EfS2_S2_S2_fjLj128EEEEELb1ELb1ELb0ELb0EEEvNS_9BwdParamsE,@function
        .size           _ZN10layer_norm13ln_bwd_kernelINS_13Kernel_traitsIf6__halfS2_S2_fjLj2560ELj1ELj1ELj4ELj8ENS_18Kernel_traits_baseILj2560EfS2_S2_S2_fjLj128EEEEELb1ELb1ELb0ELb0EEEvNS_9BwdParamsE,(.L_x_10894 - _ZN10layer_norm13ln_bwd_kernelINS_13Kernel_traitsIf6__halfS2_S2_fjLj2560ELj1ELj1ELj4ELj8ENS_18Kernel_traits_baseILj2560EfS2_S2_S2_fjLj128EEEEELb1ELb1ELb0ELb0EEEvNS_9BwdParamsE)
        .other          _ZN10layer_norm13ln_bwd_kernelINS_13Kernel_traitsIf6__halfS2_S2_fjLj2560ELj1ELj1ELj4ELj8ENS_18Kernel_traits_baseILj2560EfS2_S2_S2_fjLj128EEEEELb1ELb1ELb0ELb0EEEvNS_9BwdParamsE,@"STO_CUDA_ENTRY STV_DEFAULT"
_ZN10layer_norm13ln_bwd_kernelINS_13Kernel_traitsIf6__halfS2_S2_fjLj2560ELj1ELj1ELj4ELj8ENS_18Kernel_traits_baseILj2560EfS2_S2_S2_fjLj128EEEEELb1ELb1ELb0ELb0EEEvNS_9BwdParamsE:
.text._ZN10layer_norm13ln_bwd_kernelINS_13Kernel_traitsIf6__halfS2_S2_fjLj2560ELj1ELj1ELj4ELj8ENS_18Kernel_traits_baseILj2560EfS2_S2_S2_fjLj128EEEEELb1ELb1ELb0ELb0EEEvNS_9BwdParamsE:
        /* <DEDUP_REMOVED lines=125> */
.L_x_6303:
[----:B-1----:R-:W1:Y:S01]  /*07d0*/  @UP0 LDCU.64 UR4, c[0x0][0x3e0] ;  /* 0x00007c00ff0407ac */ /* 0x002e620008000a00 */
[----:B0-----:R-:W-:Y:S01]  /*07e0*/  UIMAD.WIDE UR12, UR7, 0x4, UR10 ;  /* 0x00000004070c78a5 */ /* 0x001fe2000f8e020a */
[----:B------:R-:W-:-:S05]  /*07f0*/  PLOP3.LUT P0, PT, PT, PT, UP0, 0x80, 0x8 ;  /* 0x000000000008781c */ /* 0x000fca0003f0f008 */
[----:B------:R-:W-:Y:S02]  /*0800*/  MOV R106, UR12 ;  /* 0x0000000c006a7c02 */ /* 0x000fe40008000f00 */
[----:B------:R-:W-:Y:S01]  /*0810*/  MOV R107, UR13 ;  /* 0x0000000d006b7c02 */ /* 0x000fe20008000f00 */
[----:B------:R-:W-:-:S04]  /*0820*/  UIMAD.WIDE UR12, UR7, 0x4, UR8 ;  /* 0x00000004070c78a5 */ /* 0x000fc8000f8e0208 */
[----:B---3--:R-:W3:Y:S01]  /*0830*/  LDG.E R106, desc[UR14][R106.64] ;  /* 0x0000000e6a6a7981 */ /* 0x008ee2000c1e1900 */
[----:B-1----:R-:W-:Y:S01]  /*0840*/  @UP0 UIMAD.WIDE UR4, UR7, 0x2, UR4 ;  /* 0x00000002070408a5 */ /* 0x002fe2000f8e0204 */
[----:B----4-:R-:W-:Y:S02]  /*0850*/  MOV R104, UR12 ;  /* 0x0000000c00687c02 */ /* 0x010fe40008000f00 */
[----:B------:R-:W-:-:S03]  /*0860*/  MOV R105, UR13 ;  /* 0x0000000d00697c02 */ /* 0x000fc60008000f00 */
[----:B--2---:R-:W-:Y:S02]  /*0870*/  MOV R108, UR4 ;  /* 0x00000004006c7c02 */ /* 0x004fe40008000f00 */
[----:B------:R-:W-:Y:S01]  /*0880*/  MOV R109, UR5 ;  /* 0x00000005006d7c02 */ /* 0x000fe20008000f00 */
[----:B------:R0:W4:Y:S04]  /*0890*/  LDG.E R104, desc[UR14][R104.64] ;  /* 0x0000000e68687981 */ /* 0x000128000c1e1900 */
[----:B-----5:R1:W5:Y:S01]  /*08a0*/  @P0 LDG.E.U16 R167, desc[UR14][R108.64] ;  /* 0x0000000e6ca70981 */ /* 0x020362000c1e1500 */
[----:B------:R-:W-:Y:S01]  /*08b0*/  UIMAD UR4, UR7, UR6, URZ ;  /* 0x00000006070472a4 */ /* 0x000fe2000f8e02ff */
[----:B------:R-:W-:Y:S01]  /*08c0*/  ISETP.GE.U32.AND P1, PT, R2, 0x80, PT ;  /* 0x000000800200780c */ /* 0x000fe20003f26070 */
[----:B------:R-:W-:Y:S01]  /*08d0*/  BSSY.RECONVERGENT B0, `(.L_x_6254) ;  /* 0x0000049000007945 */ /* 0x000fe20003800200 */
[----:B------:R-:W1:Y:S01]  /*08e0*/  S2R R0, SR_TID.X ;  /* 0x0000000000007919 */ /* 0x000e620000002100 */
[----:B------:R-:W-:Y:S01]  /*08f0*/  USHF.R.S32.HI UR5, URZ, 0x1f, UR4 ;  /* 0x0000001fff057899 */ /* 0x000fe20008011404 */
[----:B--2---:R-:W-:-:S02]  /*0900*/  ISETP.NE.AND P6, PT, RZ, UR16, PT ;  /* 0x00000010ff007c0c */ /* 0x004fc4000bfc5270 */
[C---:B------:R-:W-:Y:S01]  /*0910*/  ISETP.GE.U32.AND P2, PT, R2.reuse, 0x100, PT ;  /* 0x000001000200780c */ /* 0x040fe20003f46070 */
[----:B------:R-:W-:Y:S01]  /*0920*/  ULEA.HI UR5, UR5, UR4, URZ, 0x2 ;  /* 0x0000000405057291 */ /* 0x000fe2000f8f10ff */
[C---:B------:R-:W-:Y:S02]  /*0930*/  ISETP.GE.U32.AND P3, PT, R2.reuse, 0x180, PT ;  /* 0x000001800200780c */ /* 0x040fe40003f66070 */
[C---:B------:R-:W-:Y:S02]  /*0940*/  ISETP.GE.U32.AND P4, PT, R2.reuse, 0x200, PT ;  /* 0x000002000200780c */ /* 0x040fe40003f86070 */
[----:B------:R-:W-:Y:S02]  /*0950*/  ISETP.GE.U32.AND P5, PT, R2, 0x280, PT ;  /* 0x000002800200780c */ /* 0x000fe40003fa6070 */
[----:B0-----:R-:W-:-:S04]  /*0960*/  MOV R105, UR5 ;  /* 0x0000000500697c02 */ /* 0x001fc80008000f00 */
[----:B-1----:R-:W-:-:S04]  /*0970*/  LEA.HI.SX32 R126, R105, R0, 0x1e ;  /* 0x00000000697e7211 */ /* 0x002fc800078ff2ff */
[----:B------:R-:W-:Y:S02]  /*0980*/  MOV R105, R126 ;  /* 0x0000007e00697202 */ /* 0x000fe40000000f00 */
[----:B---3--:R-:W-:Y:S02]  /*0990*/  R2UR UR13, R106 ;  /* 0x000000006a0d72ca */ /* 0x008fe400000e0000 */
[----:B------:R-:W-:Y:S02]  /*09a0*/  CS2R R106, SRZ ;  /* 0x00000000006a7805 */ /* 0x000fe4000001ff00 */
[----:B----4-:R-:W-:Y:S01]  /*09b0*/  FSEL R104, R104, RZ, !P6 ;  /* 0x000000ff68687208 */ /* 0x010fe20007000000 */
[----:B------:R-:W-:Y:S10]  /*09c0*/  @!P1 BRA `(.L_x_6255) ;  /* 0x0000000000e49947 */ /* 0x000ff40003800000 */
        /* <DEDUP_REMOVED lines=18> */
[----:B----4-:R-:W-:Y:S01]  /*0af0*/  SHF.R.U64 R107, R168, 0x10, R169 ;  /* 0x00000010a86b7819 */ /* 0x010fe200000012a9 */
[----:B------:R-:W-:-:S04]  /*0b00*/  HADD2.F32 R3, -RZ, R168.H0_H0 ;  /* 0x200000a8ff037230 */ /* 0x000fc80000004100 */
[----:B------:R-:W-:Y:S02]  /*0b10*/  HADD2.F32 R107, -RZ, R107.H0_H0 ;  /* 0x2000006bff6b7230 */ /* 0x000fe40000004100 */
[C---:B------:R-:W-:Y:S01]  /*0b20*/  FADD.FTZ R3, -R104.reuse, R3 ;  /* 0x0000000368037221 */ /* 0x040fe20000010100 */
[----:B------:R-:W-:Y:S02]  /*0b30*/  HADD2.F32 R105, -RZ, R105.H0_H0 ;  /* 0x20000069ff697230 */ /* 0x000fe40000004100 */
[----:B------:R-:W-:Y:S01]  /*0b40*/  FADD.FTZ R107, -R104, R107 ;  /* 0x0000006b686b7221 */ /* 0x000fe20000010100 */
[----:B------:R-:W-:Y:S01]  /*0b50*/  HADD2.F32 R106, -RZ, R106.H0_H0 ;  /* 0x2000006aff6a7230 */ /* 0x000fe20000004100 */
[----:B------:R-:W-:Y:S01]  /*0b60*/  SHF.R.U32.HI R165, RZ, 0x10, R169 ;  /* 0x00000010ffa57819 */ /* 0x000fe200000116a9 */
[----:B-1----:R-:W-:Y:S02]  /*0b70*/  HADD2.F32 R109, -RZ, R162.H0_H0 ;  /* 0x200000a2ff6d7230 */ /* 0x002fe40000004100 */
[----:B------:R-:W-:Y:S01]  /*0b80*/  FMUL.FTZ R160, R107, UR13 ;  /* 0x0000000d6ba07c20 */ /* 0x000fe20008410000 */
[----:B------:R-:W-:-:S02]  /*0b90*/  HADD2.F32 R111, -RZ, R169.H0_H0 ;  /* 0x200000a9ff6f7230 */ /* 0x000fc40000004100 */
[----:B------:R-:W-:Y:S01]  /*0ba0*/  FMUL.FTZ R3, R3, UR13 ;  /* 0x0000000d03037c20 */ /* 0x000fe20008410000 */
[-C--:B------:R-:W-:Y:S01]  /*0bb0*/  FMUL.FTZ R162, R100, R105.reuse ;  /* 0x0000006964a27220 */ /* 0x080fe20000410000 */
[----:B------:R-:W-:Y:S01]  /*0bc0*/  FADD.FTZ R41, R41, R106 ;  /* 0x0000006a29297221 */ /* 0x000fe20000010000 */
[-C--:B------:R-:W-:Y:S01]  /*0bd0*/  FFMA.FTZ R61, R160, R106.reuse, R61 ;  /* 0x0000006aa03d7223 */ /* 0x080fe2000001003d */
[----:B------:R-:W-:Y:S01]  /*0be0*/  FMUL.FTZ R163, R101, R106 ;  /* 0x0000006a65a37220 */ /* 0x000fe20000410000 */
[----:B------:R-:W-:Y:S02]  /*0bf0*/  HADD2.F32 R165, -RZ, R165.H0_H0 ;  /* 0x200000a5ffa57230 */ /* 0x000fe40000004100 */
[----:B------:R-:W-:Y:S01]  /*0c00*/  FADD.FTZ R40, R40, R105 ;  /* 0x0000006928287221 */ /* 0x000fe20000010000 */
[C---:B------:R-:W-:Y:S01]  /*0c10*/  FFMA.FTZ R60, R3.reuse, R105, R60 ;  /* 0x00000069033c7223 */ /* 0x040fe2000001003c */
[----:B------:R-:W-:Y:S01]  /*0c20*/  FADD.FTZ R106, RZ, R162 ;  /* 0x000000a2ff6a7221 */ /* 0x000fe20000010000 */
[----:B------:R-:W-:Y:S01]  /*0c30*/  FADD.FTZ R111, -R104, R111 ;  /* 0x0000006f686f7221 */ /* 0x000fe20000010100 */
[----:B------:R-:W-:Y:S01]  /*0c40*/  FFMA.FTZ R105, R3, R162, RZ ;  /* 0x000000a203697223 */ /* 0x000fe200000100ff */
[----:B------:R-:W-:-:S02]  /*0c50*/  HADD2.F32 R110, -RZ, R110.H0_H0 ;  /* 0x2000006eff6e7230 */ /* 0x000fc40000004100 */
        /* <DEDUP_REMOVED lines=16> */
.L_x_6255:
[----:B------:R-:W-:Y:S05]  /*0d60*/  BSYNC.RECONVERGENT B0 ;  /* 0x0000000000007941 */ /* 0x000fea0003800200 */
.L_x_6254:
        /* <DEDUP_REMOVED lines=17> */
[----:B---3--:R-:W-:Y:S01]  /*0e80*/  SHF.R.U64 R168, R170, 0x10, R171 ;  /* 0x00000010aaa87819 */ /* 0x008fe200000012ab */
[----:B------:R-:W-:-:S04]  /*0e90*/  HADD2.F32 R135, -RZ, R171.H0_H0 ;  /* 0x200000abff877230 */ /* 0x000fc80000004100 */
[----:B0-----:R-:W-:Y:S01]  /*0ea0*/  HADD2.F32 R111, -RZ, R168.H0_H0 ;  /* 0x200000a8ff6f7230 */ /* 0x001fe20000004100 */
[----:B----4-:R-:W-:Y:S02]  /*0eb0*/  MOV R138, R108 ;  /* 0x0000006c008a7202 */ /* 0x010fe40000000f00 */
[--C-:B------:R-:W-:Y:S02]  /*0ec0*/  SHF.R.U64 R108, R108, 0x10, R109.reuse ;  /* 0x000000106c6c7819 */ /* 0x100fe4000000126d */
[----:B------:R-:W-:Y:S02]  /*0ed0*/  MOV R140, R109 ;  /* 0x0000006d008c7202 */ /* 0x000fe40000000f00 */
[----:B------:R-:W-:Y:S01]  /*0ee0*/  SHF.R.U32.HI R134, RZ, 0x10, R109 ;  /* 0x00000010ff867819 */ /* 0x000fe2000001166d */
[----:B------:R-:W-:Y:S02]  /*0ef0*/  HADD2.F32 R109, -RZ, R170.H0_H0 ;  /* 0x200000aaff6d7230 */ /* 0x000fe40000004100 */
[----:B------:R-:W-:Y:S01]  /*0f00*/  FADD.FTZ R111, -R104, R111 ;  /* 0x0000006f686f7221 */ /* 0x000fe20000010100 */
[----:B------:R-:W-:-:S02]  /*0f10*/  HADD2.F32 R139, -RZ, R138.H0_H0 ;  /* 0x2000008aff8b7230 */ /* 0x000fc40000004100 */
[C---:B------:R-:W-:Y:S01]  /*0f20*/  FADD.FTZ R109, -R104.reuse, R109 ;  /* 0x0000006d686d7221 */ /* 0x040fe20000010100 */
[----:B------:R-:W-:Y:S01]  /*0f30*/  FADD.FTZ R137, -R104, R135 ;  /* 0x0000008768897221 */ /* 0x000fe20000010100 */
[----:B------:R-:W-:Y:S01]  /*0f40*/  SHF.R.U32.HI R142, RZ, 0x10, R171 ;  /* 0x00000010ff8e7819 */ /* 0x000fe200000116ab */
[----:B------:R-:W-:Y:S02]  /*0f50*/  HADD2.F32 R108, -RZ, R108.H0_H0 ;  /* 0x2000006cff6c7230 */ /* 0x000fe40000004100 */
[----:B------:R-:W-:Y:S01]  /*0f60*/  FMUL.FTZ R135, R109, UR13 ;  /* 0x0000000d6d877c20 */ /* 0x000fe20008410000 */
[----:B------:R-:W-:Y:S02]  /*0f70*/  HADD2.F32 R110, -RZ, R134.H0_H0 ;  /* 0x20000086ff6e7230 */ /* 0x000fe40000004100 */
[----:B------:R-:W-:Y:S01]  /*0f80*/  FMUL.FTZ R134, R111, UR13 ;  /* 0x0000000d6f867c20 */ /* 0x000fe20008410000 */
[-C--:B------:R-:W-:Y:S01]  /*0f90*/  FMUL.FTZ R136, R92, R139.reuse ;  /* 0x0000008b5c887220 */ /* 0x080fe20000410000 */
[----:B------:R-:W-:Y:S01]  /*0fa0*/  FADD.FTZ R36, R36, R139 ;  /* 0x0000008b24247221 */ /* 0x000fe20000010000 */
[----:B------:R-:W-:Y:S01]  /*0fb0*/  FFMA.FTZ R56, R135, R139, R56 ;  /* 0x0000008b87387223 */ /* 0x000fe20000010038 */
[----:B------:R-:W-:-:S02]  /*0fc0*/  HADD2.F32 R109, -RZ, R142.H0_H0 ;  /* 0x2000008eff6d7230 */ /* 0x000fc40000004100 */
[----:B------:R-:W-:Y:S01]  /*0fd0*/  FADD.FTZ R37, R37, R108 ;  /* 0x0000006c25257221 */ /* 0x000fe20000010000 */
[-C--:B------:R-:W-:Y:S01]  /*0fe0*/  FFMA.FTZ R57, R134, R108.reuse, R57 ;  /* 0x0000006c86397223 */ /* 0x080fe20000010039 */
[----:B------:R-:W-:Y:S01]  /*0ff0*/  FMUL.FTZ R139, R93, R108 ;  /* 0x0000006c5d8b7220 */ /* 0x000fe20000410000 */
[----:B------:R-:W-:Y:S02]  /*1000*/  HADD2.F32 R169, -RZ, R140.H0_H0 ;  /* 0x2000008cffa97230 */ /* 0x000fe40000004100 */
        /* <DEDUP_REMOVED lines=17> */
.L_x_6257:
[----:B------:R-:W-:Y:S05]  /*1120*/  BSYNC.RECONVERGENT B0 ;  /* 0x0000000000007941 */ /* 0x000fea0003800200 */
.L_x_6256:
        /* <DEDUP_REMOVED lines=19> */
[----:B------:R-:W-:Y:S01]  /*1260*/  HADD2.F32 R145, -RZ, R145.H0_H0 ;  /* 0x20000091ff917230 */ /* 0x000fe20000004100 */
[--C-:B----4-:R-:W-:Y:S02]  /*1270*/  SHF.R.U32.HI R144, RZ, 0x10, R109.reuse ;  /* 0x00000010ff907819 */ /* 0x110fe4000001166d */
[----:B------:R-:W-:Y:S02]  /*1280*/  MOV R143, R108 ;  /* 0x0000006c008f7202 */ /* 0x000fe40000000f00 */
[----:B------:R-:W-:Y:S01]  /*1290*/  SHF.R.U64 R108, R108, 0x10, R109 ;  /* 0x000000106c6c7819 */ /* 0x000fe2000000126d */
[----:B0-----:R-:W-:Y:S01]  /*12a0*/  HADD2.F32 R110, -RZ, R144.H0_H0 ;  /* 0x20000090ff6e7230 */ /* 0x001fe20000004100 */
[----:B------:R-:W-:Y:S01]  /*12b0*/  MOV R148, R109 ;  /* 0x0000006d00947202 */ /* 0x000fe20000000f00 */
[----:B------:R-:W-:Y:S02]  /*12c0*/  HADD2.F32 R109, -RZ, R143.H0_H0 ;  /* 0x2000008fff6d7230 */ /* 0x000fe40000004100 */
[C---:B------:R-:W-:Y:S01]  /*12d0*/  FADD.FTZ R144, -R104.reuse, R145 ;  /* 0x0000009168907221 */ /* 0x040fe20000010100 */
[----:B------:R-:W-:Y:S01]  /*12e0*/  FADD.FTZ R143, -R104, R169 ;  /* 0x000000a9688f7221 */ /* 0x000fe20000010100 */
[----:B------:R-:W-:Y:S01]  /*12f0*/  HADD2.F32 R108, -RZ, R108.H0_H0 ;  /* 0x2000006cff6c7230 */ /* 0x000fe20000004100 */
[----:B------:R-:W-:Y:S01]  /*1300*/  SHF.R.U32.HI R149, RZ, 0x10, R171 ;  /* 0x00000010ff957819 */ /* 0x000fe200000116ab */
[----:B------:R-:W-:Y:S01]  /*1310*/  FMUL.FTZ R144, R144, UR13 ;  /* 0x0000000d90907c20 */ /* 0x000fe20008410000 */
[----:B------:R-:W-:-:S02]  /*1320*/  HADD2.F32 R171, -RZ, R171.H0_H0 ;  /* 0x200000abffab7230 */ /* 0x000fc40000004100 */
[-C--:B------:R-:W-:Y:S01]  /*1330*/  FMUL.FTZ R146, R84, R109.reuse ;  /* 0x0000006d54927220 */ /* 0x080fe20000410000 */
[----:B------:R-:W-:Y:S01]  /*1340*/  FMUL.FTZ R143, R143, UR13 ;  /* 0x0000000d8f8f7c20 */ /* 0x000fe20008410000 */
[----:B------:R-:W-:Y:S01]  /*1350*/  FADD.FTZ R33, R33, R108 ;  /* 0x0000006c21217221 */ /* 0x000fe20000010000 */
[-C--:B------:R-:W-:Y:S01]  /*1360*/  FFMA.FTZ R53, R144, R108.reuse, R53 ;  /* 0x0000006c90357223 */ /* 0x080fe20000010035 */
[----:B------:R-:W-:Y:S01]  /*1370*/  FMUL.FTZ R147, R85, R108 ;  /* 0x0000006c55937220 */ /* 0x000fe20000410000 */
[----:B------:R-:W-:Y:S02]  /*1380*/  HADD2.F32 R111, -RZ, R148.H0_H0 ;  /* 0x20000094ff6f7230 */ /* 0x000fe40000004100 */
[----:B------:R-:W-:Y:S01]  /*1390*/  FADD.FTZ R108, R107, R146 ;  /* 0x000000926b6c7221 */ /* 0x000fe20000010000 */
[----:B------:R-:W-:Y:S02]  /*13a0*/  HADD2.F32 R149, -RZ, R149.H0_H0 ;  /* 0x20000095ff957230 */ /* 0x000fe40000004100 */
        /* <DEDUP_REMOVED lines=19> */
.L_x_6259:
[----:B------:R-:W-:Y:S05]  /*14e0*/  BSYNC.RECONVERGENT B0 ;  /* 0x0000000000007941 */ /* 0x000fea0003800200 */
.L_x_6258:
        /* <DEDUP_REMOVED lines=17> */
[----:B---3--:R-:W-:Y:S01]  /*1600*/  SHF.R.U64 R153, R168, 0x10, R169 ;  /* 0x00000010a8997819 */ /* 0x008fe200000012a9 */
[----:B------:R-:W-:-:S04]  /*1610*/  HADD2.F32 R159, -RZ, R168.H0_H0 ;  /* 0x200000a8ff9f7230 */ /* 0x000fc80000004100 */
[----:B-1----:R-:W-:Y:S01]  /*1620*/  HADD2.F32 R155, -RZ, R153.H0_H0 ;  /* 0x20000099ff9b7230 */ /* 0x002fe20000004100 */
[--C-:B----4-:R-:W-:Y:S02]  /*1630*/  SHF.R.U32.HI R152, RZ, 0x10, R109.reuse ;  /* 0x00000010ff987819 */ /* 0x110fe4000001166d */
[----:B------:R-:W-:Y:S02]  /*1640*/  MOV R130, R108 ;  /* 0x0000006c00827202 */ /* 0x000fe40000000f00 */
[----:B------:R-:W-:Y:S01]  /*1650*/  SHF.R.U64 R108, R108, 0x10, R109 ;  /* 0x000000106c6c7819 */ /* 0x000fe2000000126d */
[----:B0-----:R-:W-:Y:S01]  /*1660*/  HADD2.F32 R110, -RZ, R152.H0_H0 ;  /* 0x20000098ff6e7230 */ /* 0x001fe20000004100 */
[----:B------:R-:W-:Y:S01]  /*1670*/  MOV R156, R109 ;  /* 0x0000006d009c7202 */ /* 0x000fe20000000f00 */
[----:B------:R-:W-:Y:S02]  /*1680*/  HADD2.F32 R109, -RZ, R130.H0_H0 ;  /* 0x20000082ff6d7230 */ /* 0x000fe40000004100 */
[C---:B------:R-:W-:Y:S01]  /*1690*/  FADD.FTZ R152, -R104.reuse, R155 ;  /* 0x0000009b68987221 */ /* 0x040fe20000010100 */
[----:B------:R-:W-:Y:S01]  /*16a0*/  SHF.R.U32.HI R157, RZ, 0x10, R169 ;  /* 0x00000010ff9d7819 */ /* 0x000fe200000116a9 */
[----:B------:R-:W-:Y:S01]  /*16b0*/  FADD.FTZ R153, -R104, R159 ;  /* 0x0000009f68997221 */ /* 0x000fe20000010100 */
[----:B------:R-:W-:-:S02]  /*16c0*/  HADD2.F32 R108, -RZ, R108.H0_H0 ;  /* 0x2000006cff6c7230 */ /* 0x000fc40000004100 */
[----:B------:R-:W-:Y:S01]  /*16d0*/  FMUL.FTZ R152, R152, UR13 ;  /* 0x0000000d98987c20 */ /* 0x000fe20008410000 */
[----:B------:R-:W-:Y:S02]  /*16e0*/  HADD2.F32 R169, -RZ, R169.H0_H0 ;  /* 0x200000a9ffa97230 */ /* 0x000fe40000004100 */
[----:B------:R-:W-:Y:S01]  /*16f0*/  FMUL.FTZ R154, R76, R109 ;  /* 0x0000006d4c9a7220 */ /* 0x000fe20000410000 */
[----:B------:R-:W-:Y:S01]  /*1700*/  FMUL.FTZ R153, R153, UR13 ;  /* 0x0000000d99997c20 */ /* 0x000fe20008410000 */
[----:B------:R-:W-:Y:S02]  /*1710*/  HADD2.F32 R159, -RZ, R157.H0_H0 ;  /* 0x2000009dff9f7230 */ /* 0x000fe40000004100 */
[----:B------:R-:W-:Y:S01]  /*1720*/  FADD.FTZ R29, R29, R108 ;  /* 0x0000006c1d1d7221 */ /* 0x000fe20000010000 */
[-C--:B------:R-:W-:Y:S01]  /*1730*/  FFMA.FTZ R49, R152, R108.reuse, R49 ;  /* 0x0000006c98317223 */ /* 0x080fe20000010031 */
[----:B------:R-:W-:Y:S01]  /*1740*/  FMUL.FTZ R157, R77, R108 ;  /* 0x0000006c4d9d7220 */ /* 0x000fe20000410000 */
[----:B------:R-:W-:-:S02]  /*1750*/  HADD2.F32 R111, -RZ, R156.H0_H0 ;  /* 0x2000009cff6f7230 */ /* 0x000fc40000004100 */
        /* <DEDUP_REMOVED lines=20> */
.L_x_6261:
[----:B------:R-:W-:Y:S05]  /*18a0*/  BSYNC.RECONVERGENT B0 ;  /* 0x0000000000007941 */ /* 0x000fea0003800200 */
.L_x_6260:
        /* <DEDUP_REMOVED lines=16> */
[--C-:B---3--:R-:W-:Y:S01]  /*19b0*/  SHF.R.U64 R131, R122, 0x10, R123.reuse ;  /* 0x000000107a837819 */ /* 0x108fe2000000127b */
[----:B------:R-:W-:Y:S01]  /*19c0*/  HADD2.F32 R105, -RZ, R122.H0_H0 ;  /* 0x2000007aff697230 */ /* 0x000fe20000004100 */
[----:B------:R-:W-:Y:S01]  /*19d0*/  SHF.R.U32.HI R169, RZ, 0x10, R123 ;  /* 0x00000010ffa97819 */ /* 0x000fe2000001167b */
[----:B------:R-:W-:Y:S02]  /*19e0*/  HADD2.F32 R127, -RZ, R123.H0_H0 ;  /* 0x2000007bff7f7230 */ /* 0x000fe40000004100 */
[----:B------:R-:W-:Y:S02]  /*19f0*/  HADD2.F32 R123, -RZ, R131.H0_H0 ;  /* 0x20000083ff7b7230 */ /* 0x000fe40000004100 */
[----:B------:R-:W-:Y:S01]  /*1a00*/  FADD.FTZ R105, -R104, R105 ;  /* 0x0000006968697221 */ /* 0x000fe20000010100 */
[----:B----4-:R-:W-:Y:S01]  /*1a10*/  MOV R122, R108 ;  /* 0x0000006c007a7202 */ /* 0x010fe20000000f00 */
[----:B------:R-:W-:Y:S01]  /*1a20*/  HADD2.F32 R169, -RZ, R169.H0_H0 ;  /* 0x200000a9ffa97230 */ /* 0x000fe20000004100 */
[----:B------:R-:W-:Y:S01]  /*1a30*/  SHF.R.U64 R132, R108, 0x10, R109 ;  /* 0x000000106c847819 */ /* 0x000fe2000000126d */
[C---:B------:R-:W-:Y:S01]  /*1a40*/  FADD.FTZ R131, -R104.reuse, R127 ;  /* 0x0000007f68837221 */ /* 0x040fe20000010100 */
[----:B------:R-:W-:Y:S01]  /*1a50*/  FADD.FTZ R123, -R104, R123 ;  /* 0x0000007b687b7221 */ /* 0x000fe20000010100 */
[----:B0-----:R-:W-:-:S02]  /*1a60*/  HADD2.F32 R125, -RZ, R122.H0_H0 ;  /* 0x2000007aff7d7230 */ /* 0x001fc40000004100 */
[----:B------:R-:W-:Y:S01]  /*1a70*/  FMUL.FTZ R127, R105, UR13 ;  /* 0x0000000d697f7c20 */ /* 0x000fe20008410000 */
[----:B------:R-:W-:Y:S01]  /*1a80*/  FADD.FTZ R169, -R104, R169 ;  /* 0x000000a968a97221 */ /* 0x000fe20000010100 */
[----:B------:R-:W-:Y:S01]  /*1a90*/  HADD2.F32 R104, -RZ, R132.H0_H0 ;  /* 0x20000084ff687230 */ /* 0x000fe20000004100 */
[----:B------:R-:W-:Y:S01]  /*1aa0*/  MOV R128, R109 ;  /* 0x0000006d00807202 */ /* 0x000fe20000000f00 */
[----:B------:R-:W-:Y:S01]  /*1ab0*/  FADD.FTZ R24, R24, R125 ;  /* 0x0000007d18187221 */ /* 0x000fe20000010000 */
[----:B------:R-:W-:Y:S01]  /*1ac0*/  FMUL.FTZ R122, R123, UR13 ;  /* 0x0000000d7b7a7c20 */ /* 0x000fe20008410000 */
[-C--:B------:R-:W-:Y:S01]  /*1ad0*/  FFMA.FTZ R44, R127, R125.reuse, R44 ;  /* 0x0000007d7f2c7223 */ /* 0x080fe2000001002c */
[----:B------:R-:W-:Y:S01]  /*1ae0*/  FMUL.FTZ R125, R68, R125 ;  /* 0x0000007d447d7220 */ /* 0x000fe20000410000 */
[----:B------:R-:W-:Y:S01]  /*1af0*/  SHF.R.U32.HI R108, RZ, 0x10, R109 ;  /* 0x00000010ff6c7819 */ /* 0x000fe2000001166d */
[----:B------:R-:W-:Y:S01]  /*1b00*/  FADD.FTZ R25, R25, R104 ;  /* 0x0000006819197221 */ /* 0x000fe20000010000 */
[-C--:B------:R-:W-:Y:S01]  /*1b10*/  FFMA.FTZ R45, R122, R104.reuse, R45 ;  /* 0x000000687a2d7223 */ /* 0x080fe2000001002d */
[----:B------:R-:W-:Y:S01]  /*1b20*/  FMUL.FTZ R123, R69, R104 ;  /* 0x00000068457b7220 */ /* 0x000fe20000410000 */
[----:B------:R-:W-:-:S02]  /*1b30*/  HADD2.F32 R109, -RZ, R128.H0_H0 ;  /* 0x20000080ff6d7230 */ /* 0x000fc40000004100 */
[----:B------:R-:W-:Y:S01]  /*1b40*/  FADD.FTZ R104, R107, R125 ;  /* 0x0000007d6b687221 */ /* 0x000fe20000010000 */
[----:B------:R-:W-:Y:S01]  /*1b50*/  FFMA.FTZ R105, R127, R125, R106 ;  /* 0x0000007d7f697223 */ /* 0x000fe2000001006a */
[----:B------:R-:W-:Y:S02]  /*1b60*/  HADD2.F32 R108, -RZ, R108.H0_H0 ;  /* 0x2000006cff6c7230 */ /* 0x000fe40000004100 */
        /* <DEDUP_REMOVED lines=14> */
.L_x_6263:
[----:B------:R-:W-:Y:S05]  /*1c50*/  BSYNC.RECONVERGENT B0 ;  /* 0x0000000000007941 */ /* 0x000fea0003800200 */
.L_x_6262:
        /* <DEDUP_REMOVED lines=31> */
.L_x_6265:
[----:B------:R-:W-:Y:S05]  /*1e50*/  BSYNC.RECONVERGENT B0 ;  /* 0x0000000000007941 */ /* 0x000fea0003800200 */
.L_x_6264:
        /* <DEDUP_REMOVED lines=64> */
[----:B------:R-:W-:Y:S01]  /*2260*/  FMUL.FTZ R167, R98, R171 ;  /* 0x000000ab62a77220 */ /* 0x000fe20000410000 */
[----:B--2---:R-:W-:-:S05]  /*2270*/  @P6 MOV R108, R106 ;  /* 0x0000006a006c6202 */ /* 0x004fca0000000f00 */
[----:B------:R-:W-:-:S05]  /*2280*/  @P6 HADD2.F32 R108, -RZ, R108.H0_H0 ;  /* 0x2000006cff6c6230 */ /* 0x000fca0000004100 */
[-C--:B------:R-:W-:Y:S01]  /*2290*/  @P6 FMUL.FTZ R105, R108, R109.reuse ;  /* 0x0000006d6c696220 */ /* 0x080fe20000410000 */
[----:B------:R-:W-:Y:S01]  /*22a0*/  @P0 SHF.R.U64 R108, R106, 0x10, R107 ;  /* 0x000000106a6c0819 */ /* 0x000fe2000000126b */
[-C--:B------:R-:W-:Y:S01]  /*22b0*/  FMUL.FTZ R106, R97, R110.reuse ;  /* 0x0000006e616a7220 */ /* 0x080fe20000410000 */
[----:B------:R-:W-:Y:S01]  /*22c0*/  FMUL.FTZ R109, R96, R109 ;  /* 0x0000006d606d7220 */ /* 0x000fe20000410000 */
[----:B------:R-:W-:Y:S02]  /*22d0*/  FADD.FTZ R20, R20, R105 ;  /* 0x0000006914147221 */ /* 0x000fe40000010000 */
[----:B------:R-:W-:Y:S01]  /*22e0*/  @P0 HADD2.F32 R108, -RZ, R108.H0_H0 ;  /* 0x2000006cff6c0230 */ /* 0x000fe20000004100 */
[----:B------:R-:W-:Y:S02]  /*22f0*/  FSEL R111, R106, RZ, P0 ;  /* 0x000000ff6a6f7208 */ /* 0x000fe40000000000 */
[----:B------:R-:W-:Y:S02]  /*2300*/  FSEL R106, R109, RZ, P6 ;  /* 0x000000ff6d6a7208 */ /* 0x000fe40003000000 */
[----:B------:R-:W-:Y:S01]  /*2310*/  @P0 FMUL.FTZ R170, R108, R110 ;  /* 0x0000006e6caa0220 */ /* 0x000fe20000410000 */
[----:B------:R-:W-:Y:S01]  /*2320*/  FMUL.FTZ R108, R99, R172 ;  /* 0x000000ac636c7220 */ /* 0x000fe20000410000 */
[C---:B------:R-:W-:Y:S01]  /*2330*/  ISETP.GE.U32.AND P0, PT, R158.reuse, 0x1000000, PT ;  /* 0x010000009e00780c */ /* 0x040fe20003f06070 */
[----:B------:R-:W1:Y:S01]  /*2340*/  F2F.F16.F32 R109, R111 ;  /* 0x0000006f006d7304 */ /* 0x000e620000200800 */
[----:B------:R-:W-:Y:S01]  /*2350*/  LOP3.LUT P6, RZ, R158, 0xff0000, RZ, 0xc0, !PT ;  /* 0x00ff00009eff7812 */ /* 0x000fe200078cc0ff */
[----:B------:R-:W-:Y:S01]  /*2360*/  FADD.FTZ R21, R21, R170 ;  /* 0x000000aa15157221 */ /* 0x000fe20000010000 */
[----:B------:R-:W-:-:S02]  /*2370*/  FSEL R173, R108, RZ, P0 ;  /* 0x000000ff6cad7208 */ /* 0x000fc40000000000 */
[----:B------:R-:W-:-:S03]  /*2380*/  FSEL R167, R167, RZ, P6 ;  /* 0x000000ffa7a77208 */ /* 0x000fc60003000000 */
[----:B------:R-:W2:Y:S01]  /*2390*/  F2F.F16.F32 R175, R106 ;  /* 0x0000006a00af7304 */ /* 0x000ea20000200800 */
[----:B-1----:R-:W-:-:S07]  /*23a0*/  IMAD.WIDE.U32 R108, R109, 0x10000, RZ ;  /* 0x000100006d6c7825 */ /* 0x002fce00078e00ff */
[----:B------:R-:W1:Y:S01]  /*23b0*/  F2F.F16.F32 R173, R173 ;  /* 0x000000ad00ad7304 */ /* 0x000e620000200800 */
[----:B--2---:R-:W-:-:S07]  /*23c0*/  LOP3.LUT R110, R108, R175, RZ, 0xfc, !PT ;  /* 0x000000af6c6e7212 */ /* 0x004fce00078efcff */
[----:B------:R-:W2:Y:S01]  /*23d0*/  F2F.F16.F32 R167, R167 ;  /* 0x000000a700a77304 */ /* 0x000ea20000200800 */
[----:B-1----:R-:W-:-:S04]  /*23e0*/  SHF.L.U32 R111, R173, 0x10, RZ ;  /* 0x00000010ad6f7819 */ /* 0x002fc800000006ff */
[----:B--2---:R-:W-:Y:S01]  /*23f0*/  LOP3.LUT R111, R109, R111, R167, 0xfe, !PT ;  /* 0x0000006f6d6f7212 */ /* 0x004fe200078efea7 */
[C---:B0-----:R-:W-:Y:S01]  /*2400*/  IMAD.WIDE.U32 R108, R126.reuse, 0x8, R168 ;  /* 0x000000087e6c7825 */ /* 0x041fe200078e00a8 */
[----:B------:R-:W-:Y:S02]  /*2410*/  @P6 MOV R167, R107 ;  /* 0x0000006b00a76202 */ /* 0x000fe40000000f00 */
[----:B------:R-:W-:Y:S01]  /*2420*/  @P0 SHF.R.U32.HI R169, RZ, 0x10, R107 ;  /* 0x00000010ffa90819 */ /* 0x000fe2000001166b */
[----:B------:R-:W-:Y:S01]  /*2430*/  HFMA2 R107, -RZ, RZ, 0, 0 ;  /* 0x00000000ff6b7431 */ /* 0x000fe200000001ff */
[----:B------:R0:W-:Y:S01]  /*2440*/  STG.E.64 desc[UR14][R108.64], R110 ;  /* 0x0000006e6c007986 */ /* 0x0001e2000c101b0e */
[----:B------:R-:W-:Y:S01]  /*2450*/  @P6 HADD2.F32 R167, -RZ, R167.H0_H0 ;  /* 0x200000a7ffa76230 */ /* 0x000fe20000004100 */
[----:B------:R-:W-:Y:S01]  /*2460*/  MOV R168, RZ ;  /* 0x000000ff00a87202 */ /* 0x000fe20000000f00 */
[----:B------:R-:W-:Y:S01]  /*2470*/  @P0 HADD2.F32 R106, -RZ, R169.H0_H0 ;  /* 0x200000a9ff6a0230 */ /* 0x000fe20000004100 */
[----:B------:R-:W-:-:S02]  /*2480*/  IADD3 R126, PT, PT, R126, 0x80, RZ ;  /* 0x000000807e7e7810 */ /* 0x000fc40007ffe0ff */
[----:B------:R-:W-:Y:S02]  /*2490*/  @P6 FMUL.FTZ R107, R167, R171 ;  /* 0x000000aba76b6220 */ /* 0x000fe40000410000 */
[----:B------:R-:W-:Y:S02]  /*24a0*/  @P0 FMUL.FTZ R168, R106, R172 ;  /* 0x000000ac6aa80220 */ /* 0x000fe40000410000 */
[----:B------:R-:W-:Y:S02]  /*24b0*/  FADD.FTZ R22, R22, R107 ;  /* 0x0000006b16167221 */ /* 0x000fe40000010000 */
[----:B------:R-:W-:-:S07]  /*24c0*/  FADD.FTZ R23, R23, R168 ;  /* 0x000000a817177221 */ /* 0x000fce0000010000 */
.L_x_6270:
[----:B------:R-:W-:Y:S05]  /*24d0*/  BSYNC.RECONVERGENT B1 ;  /* 0x0000000000017941 */ /* 0x000fea0003800200 */
.L_x_6269:
        /* <DEDUP_REMOVED lines=42> */
[C---:B------:R-:W-:Y:S01]  /*2780*/  LOP3.LUT P6, RZ, R133.reuse, 0xff0000, RZ, 0xc0, !PT ;  /* 0x00ff000085ff7812 */ /* 0x040fe200078cc0ff */
[----:B------:R-:W0:Y:S01]  /*2790*/  F2F.F16.F32 R109, R167 ;  /* 0x000000a7006d7304 */ /* 0x000e220000200800 */
[----:B------:R-:W-:Y:S01]  /*27a0*/  ISETP.GE.U32.AND P0, PT, R133, 0x1000000, PT ;  /* 0x010000008500780c */ /* 0x000fe20003f06070 */
[----:B------:R-:W-:Y:S01]  /*27b0*/  FADD.FTZ R17, R17, R168 ;  /* 0x000000a811117221 */ /* 0x000fe20000010000 */
[----:B------:R-:W-:-:S02]  /*27c0*/  FSEL R170, R111, RZ, P6 ;  /* 0x000000ff6faa7208 */ /* 0x000fc40003000000 */
[----:B------:R-:W-:Y:S01]  /*27d0*/  FSEL R172, R108, RZ, P0 ;  /* 0x000000ff6cac7208 */ /* 0x000fe20000000000 */
[----:B------:R-:W1:Y:S02]  /*27e0*/  LDC.64 R110, c[0x0][0x468] ;  /* 0x00011a00ff6e7b82 */ /* 0x000e640000000a00 */
[----:B------:R-:W2:Y:S01]  /*27f0*/  F2F.F16.F32 R173, R106 ;  /* 0x0000006a00ad7304 */ /* 0x000ea20000200800 */
[----:B0-----:R-:W-:-:S07]  /*2800*/  IMAD.WIDE.U32 R108, R109, 0x10000, RZ ;  /* 0x000100006d6c7825 */ /* 0x001fce00078e00ff */
[----:B------:R-:W0:Y:S01]  /*2810*/  F2F.F16.F32 R172, R172 ;  /* 0x000000ac00ac7304 */ /* 0x000e220000200800 */
[----:B--2---:R-:W-:-:S07]  /*2820*/  LOP3.LUT R108, R108, R173, RZ, 0xfc, !PT ;  /* 0x000000ad6c6c7212 */ /* 0x004fce00078efcff */
[----:B------:R-:W2:Y:S01]  /*2830*/  F2F.F16.F32 R170, R170 ;  /* 0x000000aa00aa7304 */ /* 0x000ea20000200800 */
[----:B------:R-:W-:Y:S01]  /*2840*/  @P0 SHF.R.U32.HI R173, RZ, 0x10, R107 ;  /* 0x00000010ffad0819 */ /* 0x000fe2000001166b */
[----:B-1----:R-:W-:Y:S01]  /*2850*/  IMAD.WIDE.U32 R110, R126, 0x8, R110 ;  /* 0x000000087e6e7825 */ /* 0x002fe200078e006e */
[----:B0-----:R-:W-:Y:S02]  /*2860*/  SHF.L.U32 R167, R172, 0x10, RZ ;  /* 0x00000010aca77819 */ /* 0x001fe400000006ff */
[----:B------:R-:W-:Y:S01]  /*2870*/  IADD3 R126, PT, PT, R126, 0x80, RZ ;  /* 0x000000807e7e7810 */ /* 0x000fe20007ffe0ff */
[----:B------:R-:W-:Y:S01]  /*2880*/  @P0 HADD2.F32 R106, -RZ, R173.H0_H0 ;  /* 0x200000adff6a0230 */ /* 0x000fe20000004100 */
[----:B--2---:R-:W-:Y:S02]  /*2890*/  LOP3.LUT R109, R109, R167, R170, 0xfe, !PT ;  /* 0x000000a76d6d7212 */ /* 0x004fe400078efeaa */
[----:B------:R-:W-:Y:S01]  /*28a0*/  @P6 MOV R167, R107 ;  /* 0x0000006b00a76202 */ /* 0x000fe20000000f00 */
[----:B------:R-:W-:Y:S01]  /*28b0*/  HFMA2 R107, -RZ, RZ, 0, 0 ;  /* 0x00000000ff6b7431 */ /* 0x000fe200000001ff */
[----:B------:R-:W-:Y:S01]  /*28c0*/  MOV R170, RZ ;  /* 0x000000ff00aa7202 */ /* 0x000fe20000000f00 */
[----:B------:R1:W-:Y:S01]  /*28d0*/  STG.E.64 desc[UR14][R110.64], R108 ;  /* 0x0000006c6e007986 */ /* 0x0003e2000c101b0e */
[----:B------:R-:W-:Y:S01]  /*28e0*/  @P0 FMUL.FTZ R170, R106, R171 ;  /* 0x000000ab6aaa0220 */ /* 0x000fe20000410000 */
[----:B------:R-:W-:-:S03]  /*28f0*/  @P6 HADD2.F32 R167, -RZ, R167.H0_H0 ;  /* 0x200000a7ffa76230 */ /* 0x000fc60000004100 */
[----:B------:R-:W-:Y:S02]  /*2900*/  FADD.FTZ R19, R19, R170 ;  /* 0x000000aa13137221 */ /* 0x000fe40000010000 */
[----:B------:R-:W-:-:S04]  /*2910*/  @P6 FMUL.FTZ R107, R167, R169 ;  /* 0x000000a9a76b6220 */ /* 0x000fc80000410000 */
[----:B------:R-:W-:-:S07]  /*2920*/  FADD.FTZ R18, R18, R107 ;  /* 0x0000006b12127221 */ /* 0x000fce0000010000 */
.L_x_6272:
[----:B------:R-:W-:Y:S05]  /*2930*/  BSYNC.RECONVERGENT B1 ;  /* 0x0000000000017941 */ /* 0x000fea0003800200 */
.L_x_6271:
        /* <DEDUP_REMOVED lines=25> */
[----:B------:R-:W-:Y:S01]  /*2ad0*/  FMUL.FTZ R111, R82, R169 ;  /* 0x000000a9526f7220 */ /* 0x000fe20000410000 */
[----:B--2---:R-:W-:Y:S02]  /*2ae0*/  @P6 MOV R108, R106 ;  /* 0x0000006a006c6202 */ /* 0x004fe40000000f00 */
[----:B------:R-:W-:Y:S01]  /*2af0*/  @P0 SHF.R.U64 R167, R106, 0x10, R107 ;  /* 0x000000106aa70819 */ /* 0x000fe2000000126b */
[----:B------:R-:W-:Y:S02]  /*2b00*/  FMUL.FTZ R106, R81, R110 ;  /* 0x0000006e516a7220 */ /* 0x000fe40000410000 */
[----:B------:R-:W-:-:S05]  /*2b10*/  @P6 HADD2.F32 R108, -RZ, R108.H0_H0 ;  /* 0x2000006cff6c6230 */ /* 0x000fca0000004100 */
[-C--:B------:R-:W-:Y:S01]  /*2b20*/  @P6 FMUL.FTZ R105, R108, R109.reuse ;  /* 0x0000006d6c696220 */ /* 0x080fe20000410000 */
[----:B------:R-:W-:Y:S01]  /*2b30*/  FMUL.FTZ R108, R168, UR13 ;  /* 0x0000000da86c7c20 */ /* 0x000fe20008410000 */
[----:B------:R-:W-:Y:S02]  /*2b40*/  HFMA2 R168, -RZ, RZ, 0, 0 ;  /* 0x00000000ffa87431 */ /* 0x000fe400000001ff */
[----:B------:R-:W-:Y:S01]  /*2b50*/  FMUL.FTZ R109, R80, R109 ;  /* 0x0000006d506d7220 */ /* 0x000fe20000410000 */
[----:B------:R-:W-:Y:S01]  /*2b60*/  FADD.FTZ R12, R12, R105 ;  /* 0x000000690c0c7221 */ /* 0x000fe20000010000 */
[----:B------:R-:W-:-:S04]  /*2b70*/  FMUL.FTZ R108, R108, UR4 ;  /* 0x000000046c6c7c20 */ /* 0x000fc80008410000 */
[----:B------:R-:W-:Y:S01]  /*2b80*/  FMUL.FTZ R171, R108, UR22 ;  /* 0x000000166cab7c20 */ /* 0x000fe20008410000 */
        /* <DEDUP_REMOVED lines=32> */
.L_x_6274:
[----:B------:R-:W-:Y:S05]  /*2d90*/  BSYNC.RECONVERGENT B1 ;  /* 0x0000000000017941 */ /* 0x000fea0003800200 */
.L_x_6273:
        /* <DEDUP_REMOVED lines=26> */
[----:B---3--:R-:W-:Y:S02]  /*2f40*/  @P6 MOV R108, R106 ;  /* 0x0000006a006c6202 */ /* 0x008fe40000000f00 */
        /* <DEDUP_REMOVED lines=42> */
.L_x_6276:
[----:B------:R-:W-:Y:S05]  /*31f0*/  BSYNC.RECONVERGENT B1 ;  /* 0x0000000000017941 */ /* 0x000fea0003800200 */
.L_x_6275:
        /* <DEDUP_REMOVED lines=21> */
[----:B------:R-:W-:Y:S01]  /*3350*/  MOV R168, RZ ;  /* 0x000000ff00a87202 */ /* 0x000fe20000000f00 */
[----:B------:R-:W-:Y:S01]  /*3360*/  FMUL.FTZ R110, R110, UR22 ;  /* 0x000000166e6e7c20 */ /* 0x000fe20008410000 */
[----:B------:R-:W-:Y:S01]  /*3370*/  FMUL.FTZ R111, R111, UR4 ;  /* 0x000000046f6f7c20 */ /* 0x000fe20008410000 */
[----:B------:R-:W-:-:S03]  /*3380*/  FMUL.FTZ R109, R109, UR4 ;  /* 0x000000046d6d7c20 */ /* 0x000fc60008410000 */
[----:B------:R-:W-:Y:S01]  /*3390*/  FMUL.FTZ R172, R111, UR22 ;  /* 0x000000166fac7c20 */ /* 0x000fe20008410000 */
[----:B------:R-:W-:-:S04]  /*33a0*/  FMUL.FTZ R169, R109, UR22 ;  /* 0x000000166da97c20 */ /* 0x000fc80008410000 */
[----:B------:R-:W-:Y:S01]  /*33b0*/  FMUL.FTZ R109, R66, R169 ;  /* 0x000000a9426d7220 */ /* 0x000fe20000410000 */
[----:B----4-:R-:W-:-:S05]  /*33c0*/  @P6 MOV R105, R106 ;  /* 0x0000006a00696202 */ /* 0x010fca0000000f00 */
[----:B------:R-:W-:Y:S02]  /*33d0*/  @P6 HADD2.F32 R104, -RZ, R105.H0_H0 ;  /* 0x20000069ff686230 */ /* 0x000fe40000004100 */
[----:B------:R-:W-:-:S04]  /*33e0*/  FMUL.FTZ R105, R108, UR22 ;  /* 0x000000166c697c20 */ /* 0x000fc80008410000 */
        /* <DEDUP_REMOVED lines=11> */
[----:B------:R-:W0:Y:S01]  /*34a0*/  LDC.64 R110, c[0x0][0x468] ;  /* 0x00011a00ff6e7b82 */ /* 0x000e220000000a00 */
[----:B------:R-:W-:Y:S01]  /*34b0*/  LOP3.LUT P6, RZ, R129, 0xff0000, RZ, 0xc0, !PT ;  /* 0x00ff000081ff7812 */ /* 0x000fe200078cc0ff */
[----:B------:R-:W1:Y:S01]  /*34c0*/  F2F.F16.F32 R105, R108 ;  /* 0x0000006c00697304 */ /* 0x000e620000200800 */
[----:B------:R-:W-:Y:S01]  /*34d0*/  FSEL R171, R104, RZ, P0 ;  /* 0x000000ff68ab7208 */ /* 0x000fe20000000000 */
[----:B------:R-:W-:Y:S01]  /*34e0*/  FADD.FTZ R5, R5, R168 ;  /* 0x000000a805057221 */ /* 0x000fe20000010000 */
[----:B------:R-:W-:-:S05]  /*34f0*/  FSEL R170, R109, RZ, P6 ;  /* 0x000000ff6daa7208 */ /* 0x000fca0003000000 */
[----:B------:R-:W2:Y:S01]  /*3500*/  F2F.F16.F32 R171, R171 ;  /* 0x000000ab00ab7304 */ /* 0x000ea20000200800 */
[----:B-1----:R-:W-:-:S07]  /*3510*/  IMAD.WIDE.U32 R104, R105, 0x10000, RZ ;  /* 0x0001000069687825 */ /* 0x002fce00078e00ff */
[----:B------:R-:W1:Y:S01]  /*3520*/  F2F.F16.F32 R170, R170 ;  /* 0x000000aa00aa7304 */ /* 0x000e620000200800 */
[----:B--2---:R-:W-:-:S07]  /*3530*/  SHF.L.U32 R109, R171, 0x10, RZ ;  /* 0x00000010ab6d7819 */ /* 0x004fce00000006ff */
[----:B------:R-:W2:Y:S01]  /*3540*/  F2F.F16.F32 R173, R106 ;  /* 0x0000006a00ad7304 */ /* 0x000ea20000200800 */
[----:B-1----:R-:W-:Y:S02]  /*3550*/  LOP3.LUT R109, R105, R109, R170, 0xfe, !PT ;  /* 0x0000006d696d7212 */ /* 0x002fe400078efeaa */
[----:B--2---:R-:W-:Y:S01]  /*3560*/  LOP3.LUT R108, R104, R173, RZ, 0xfc, !PT ;  /* 0x000000ad686c7212 */ /* 0x004fe200078efcff */
[----:B0-----:R-:W-:Y:S01]  /*3570*/  IMAD.WIDE.U32 R104, R126, 0x8, R110 ;  /* 0x000000087e687825 */ /* 0x001fe200078e006e */
[----:B------:R-:W-:Y:S02]  /*3580*/  @P6 MOV R110, R107 ;  /* 0x0000006b006e6202 */ /* 0x000fe40000000f00 */
[----:B------:R-:W-:Y:S01]  /*3590*/  @P0 SHF.R.U32.HI R111, RZ, 0x10, R107 ;  /* 0x00000010ff6f0819 */ /* 0x000fe2000001166b */
[----:B------:R-:W-:Y:S01]  /*35a0*/  HFMA2 R107, -RZ, RZ, 0, 0 ;  /* 0x00000000ff6b7431 */ /* 0x000fe200000001ff */
[----:B------:R0:W-:Y:S01]  /*35b0*/  STG.E.64 desc[UR14][R104.64], R108 ;  /* 0x0000006c68007986 */ /* 0x0001e2000c101b0e */
[----:B------:R-:W-:Y:S01]  /*35c0*/  @P6 HADD2.F32 R110, -RZ, R110.H0_H0 ;  /* 0x2000006eff6e6230 */ /* 0x000fe20000004100 */
[----:B------:R-:W-:Y:S01]  /*35d0*/  MOV R126, RZ ;  /* 0x000000ff007e7202 */ /* 0x000fe20000000f00 */
[----:B------:R-:W-:-:S03]  /*35e0*/  @P0 HADD2.F32 R106, -RZ, R111.H0_H0 ;  /* 0x2000006fff6a0230 */ /* 0x000fc60000004100 */
[----:B------:R-:W-:Y:S02]  /*35f0*/  @P6 FMUL.FTZ R107, R110, R169 ;  /* 0x000000a96e6b6220 */ /* 0x000fe40000410000 */
[----:B------:R-:W-:Y:S02]  /*3600*/  @P0 FMUL.FTZ R126, R172, R106 ;  /* 0x0000006aac7e0220 */ /* 0x000fe40000410000 */
[----:B------:R-:W-:Y:S02]  /*3610*/  FADD.FTZ R6, R6, R107 ;  /* 0x0000006b06067221 */ /* 0x000fe40000010000 */
[----:B------:R-:W-:Y:S01]  /*3620*/  FADD.FTZ R7, R7, R126 ;  /* 0x0000007e07077221 */ /* 0x000fe20000010000 */
[----:B------:R-:W-:Y:S06]  /*3630*/  BRA `(.L_x_6277) ;  /* 0x0000004c00407947 */ /* 0x000fec0003800000 */
.L_x_6268:
        /* <DEDUP_REMOVED lines=18> */
[----:B------:R0:W-:Y:S01]  /*3760*/  F2F.F16.F32 R177, R109 ;  /* 0x0000006d00b17304 */ /* 0x0001e20000200800 */
[----:B------:R-:W-:Y:S01]  /*3770*/  FMUL.FTZ R169, R167, UR13 ;  /* 0x0000000da7a97c20 */ /* 0x000fe20008410000 */
[----:B------:R-:W-:Y:S01]  /*3780*/  FADD.FTZ R170, R165, -R170 ;  /* 0x800000aaa5aa7221 */ /* 0x000fe20000010000 */
[----:B------:R-:W-:-:S03]  /*3790*/  FMUL.FTZ R167, R111, UR4 ;  /* 0x000000046fa77c20 */ /* 0x000fc60008410000 */
[----:B------:R-:W-:Y:S01]  /*37a0*/  FMUL.FTZ R171, R170, UR13 ;  /* 0x0000000daaab7c20 */ /* 0x000fe20008410000 */
[----:B------:R-:W-:Y:S01]  /*37b0*/  FMUL.FTZ R167, R167, UR22 ;  /* 0x00000016a7a77c20 */ /* 0x000fe20008410000 */
[----:B------:R-:W-:Y:S01]  /*37c0*/  F2F.F16.F32 R172, R169 ;  /* 0x000000a900ac7304 */ /* 0x000fe20000200800 */
[----:B0-----:R-:W-:-:S04]  /*37d0*/  FMUL.FTZ R109, R110, UR22 ;  /* 0x000000166e6d7c20 */ /* 0x001fc80008410000 */
[----:B------:R-:W-:-:S03]  /*37e0*/  FMUL.FTZ R110, R96, R109 ;  /* 0x0000006d606e7220 */ /* 0x000fc60000410000 */
[----:B------:R0:W-:Y:S02]  /*37f0*/  F2F.F16.F32 R168, R111 ;  /* 0x0000006f00a87304 */ /* 0x0001e40000200800 */
[----:B------:R-:W-:Y:S01]  /*3800*/  FSEL R174, R110, RZ, P6 ;  /* 0x000000ff6eae7208 */ /* 0x000fe20003000000 */
[----:B------:R-:W-:-:S04]  /*3810*/  FMUL.FTZ R110, R169, UR4 ;  /* 0x00000004a96e7c20 */ /* 0x000fc80008410000 */
[----:B------:R-:W-:Y:S01]  /*3820*/  FMUL.FTZ R176, R110, UR22 ;  /* 0x000000166eb07c20 */ /* 0x000fe20008410000 */
[----:B------:R-:W-:Y:S01]  /*3830*/  FMUL.FTZ R110, R171, UR4 ;  /* 0x00000004ab6e7c20 */ /* 0x000fe20008410000 */
[----:B------:R-:W1:Y:S03]  /*3840*/  F2F.F16.F32 R173, R171 ;  /* 0x000000ab00ad7304 */ /* 0x000e660000200800 */
[----:B------:R-:W-:Y:S02]  /*3850*/  FMUL.FTZ R180, R110, UR22 ;  /* 0x000000166eb47c20 */ /* 0x000fe40008410000 */
[----:B0-----:R-:W0:Y:S03]  /*3860*/  LDC.64 R110, c[0x0][0x478] ;  /* 0x00011e00ff6e7b82 */ /* 0x001e260000000a00 */
[----:B------:R-:W-:Y:S01]  /*3870*/  F2F.F16.F32 R179, R174 ;  /* 0x000000ae00b37304 */ /* 0x000fe20000200800 */
[----:B-1----:R-:W-:Y:S01]  /*3880*/  SHF.L.U32 R173, R173, 0x10, RZ ;  /* 0x00000010adad7819 */ /* 0x002fe200000006ff */
[----:B0-----:R-:W-:Y:S01]  /*3890*/  IMAD.WIDE.U32 R110, R126, 0x8, R110 ;  /* 0x000000087e6e7825 */ /* 0x001fe200078e006e */
[----:B--2---:R-:W-:-:S05]  /*38a0*/  @P6 MOV R108, R106 ;  /* 0x0000006a006c6202 */ /* 0x004fca0000000f00 */
[----:B------:R-:W-:-:S05]  /*38b0*/  @P6 HADD2.F32 R108, -RZ, R108.H0_H0 ;  /* 0x2000006cff6c6230 */ /* 0x000fca0000004100 */
[----:B------:R-:W-:Y:S01]  /*38c0*/  @P6 FMUL.FTZ R105, R109, R108 ;  /* 0x0000006c6d696220 */ /* 0x000fe20000410000 */
[----:B------:R-:W-:Y:S01]  /*38d0*/  @P0 SHF.R.U64 R108, R106, 0x10, R107 ;  /* 0x000000106a6c0819 */ /* 0x000fe2000000126b */
[----:B------:R-:W-:Y:S02]  /*38e0*/  HFMA2 R106, -RZ, RZ, 0, 0 ;  /* 0x00000000ff6a7431 */ /* 0x000fe400000001ff */
[----:B------:R-:W-:Y:S01]  /*38f0*/  FMUL.FTZ R109, R97, R167 ;  /* 0x000000a7616d7220 */ /* 0x000fe20000410000 */
[----:B------:R-:W-:Y:S01]  /*3900*/  LOP3.LUT P6, RZ, R158, 0xff0000, RZ, 0xc0, !PT ;  /* 0x00ff00009eff7812 */ /* 0x000fe200078cc0ff */
[----:B------:R-:W-:Y:S01]  /*3910*/  FADD.FTZ R20, R20, R105 ;  /* 0x0000006914147221 */ /* 0x000fe20000010000 */
[----:B------:R-:W-:Y:S02]  /*3920*/  @P0 HADD2.F32 R108, -RZ, R108.H0_H0 ;  /* 0x2000006cff6c0230 */ /* 0x000fe40000004100 */
[----:B------:R-:W-:Y:S01]  /*3930*/  FSEL R169, R109, RZ, P0 ;  /* 0x000000ff6da97208 */ /* 0x000fe20000000000 */
[----:B------:R-:W-:-:S02]  /*3940*/  FMUL.FTZ R109, R98, R176 ;  /* 0x000000b0626d7220 */ /* 0x000fc40000410000 */
[----:B------:R-:W-:Y:S01]  /*3950*/  @P0 FMUL.FTZ R106, R167, R108 ;  /* 0x0000006ca76a0220 */ /* 0x000fe20000410000 */
[----:B------:R-:W-:Y:S01]  /*3960*/  FMUL.FTZ R167, R99, R180 ;  /* 0x000000b463a77220 */ /* 0x000fe20000410000 */
[----:B------:R-:W-:Y:S01]  /*3970*/  ISETP.GE.U32.AND P0, PT, R158, 0x1000000, PT ;  /* 0x010000009e00780c */ /* 0x000fe20003f06070 */
[----:B------:R0:W1:Y:S01]  /*3980*/  F2F.F16.F32 R170, R169 ;  /* 0x000000a900aa7304 */ /* 0x0000620000200800 */
[----:B------:R-:W-:Y:S01]  /*3990*/  FSEL R178, R109, RZ, P6 ;  /* 0x000000ff6db27208 */ /* 0x000fe20003000000 */
[----:B------:R-:W-:Y:S01]  /*39a0*/  FADD.FTZ R21, R21, R106 ;  /* 0x0000006a15157221 */ /* 0x000fe20000010000 */
[----:B------:R-:W-:Y:S01]  /*39b0*/  FSEL R167, R167, RZ, P0 ;  /* 0x000000ffa7a77208 */ /* 0x000fe20000000000 */
[----:B------:R-:W2:Y:S04]  /*39c0*/  LDC.64 R108, c[0x0][0x468] ;  /* 0x00011a00ff6c7b82 */ /* 0x000ea80000000a00 */
[----:B------:R-:W-:Y:S01]  /*39d0*/  F2F.F16.F32 R178, R178 ;  /* 0x000000b200b27304 */ /* 0x000fe20000200800 */
[----:B0-----:R-:W-:-:S05]  /*39e0*/  IMAD.WIDE.U32 R168, R168, 0x10000, RZ ;  /* 0x00010000a8a87825 */ /* 0x001fca00078e00ff */
[----:B------:R-:W-:Y:S01]  /*39f0*/  LOP3.LUT R169, R169, R173, R172, 0xfe, !PT ;  /* 0x000000ada9a97212 */ /* 0x000fe200078efeac */
[----:B-1----:R-:W-:Y:S01]  /*3a00*/  IMAD.WIDE.U32 R170, R170, 0x10000, RZ ;  /* 0x00010000aaaa7825 */ /* 0x002fe200078e00ff */
[----:B------:R-:W0:Y:S01]  /*3a10*/  F2F.F16.F32 R167, R167 ;  /* 0x000000a700a77304 */ /* 0x000e220000200800 */
[----:B------:R-:W-:Y:S02]  /*3a20*/  LOP3.LUT R168, R168, R177, RZ, 0xfc, !PT ;  /* 0x000000b1a8a87212 */ /* 0x000fe400078efcff */
[----:B------:R-:W-:Y:S02]  /*3a30*/  @P0 SHF.R.U32.HI R173, RZ, 0x10, R107 ;  /* 0x00000010ffad0819 */ /* 0x000fe4000001166b */
[----:B------:R-:W-:Y:S01]  /*3a40*/  LOP3.LUT R170, R170, R179, RZ, 0xfc, !PT ;  /* 0x000000b3aaaa7212 */ /* 0x000fe200078efcff */
[----:B------:R1:W-:Y:S01]  /*3a50*/  STG.E.64 desc[UR14][R110.64], R168 ;  /* 0x000000a86e007986 */ /* 0x0003e2000c101b0e */
[----:B------:R-:W-:Y:S01]  /*3a60*/  MOV R172, RZ ;  /* 0x000000ff00ac7202 */ /* 0x000fe20000000f00 */
[----:B------:R-:W-:-:S02]  /*3a70*/  @P0 HADD2.F32 R173, -RZ, R173.H0_H0 ;  /* 0x200000adffad0230 */ /* 0x000fc40000004100 */
[----:B--2---:R-:W-:-:S04]  /*3a80*/  IMAD.WIDE.U32 R108, R126, 0x8, R108 ;  /* 0x000000087e6c7825 */ /* 0x004fc800078e006c */
[----:B------:R-:W-:Y:S01]  /*3a90*/  @P0 FMUL.FTZ R172, R180, R173 ;  /* 0x000000adb4ac0220 */ /* 0x000fe20000410000 */
[----:B------:R-:W-:Y:S02]  /*3aa0*/  IADD3 R126, PT, PT, R126, 0x80, RZ ;  /* 0x000000807e7e7810 */ /* 0x000fe40007ffe0ff */
[----:B0-----:R-:W-:Y:S01]  /*3ab0*/  SHF.L.U32 R175, R167, 0x10, RZ ;  /* 0x00000010a7af7819 */ /* 0x001fe200000006ff */
[----:B------:R-:W-:Y:S01]  /*3ac0*/  FADD.FTZ R23, R23, R172 ;  /* 0x000000ac17177221 */ /* 0x000fe20000010000 */
[----:B------:R-:W-:Y:S01]  /*3ad0*/  @P6 MOV R167, R107 ;  /* 0x0000006b00a76202 */ /* 0x000fe20000000f00 */
[----:B------:R-:W-:Y:S01]  /*3ae0*/  HFMA2 R107, -RZ, RZ, 0, 0 ;  /* 0x00000000ff6b7431 */ /* 0x000fe200000001ff */
[----:B------:R-:W-:-:S03]  /*3af0*/  LOP3.LUT R171, R171, R175, R178, 0xfe, !PT ;  /* 0x000000afabab7212 */ /* 0x000fc600078efeb2 */
[----:B------:R-:W-:Y:S02]  /*3b00*/  @P6 HADD2.F32 R167, -RZ, R167.H0_H0 ;  /* 0x200000a7ffa76230 */ /* 0x000fe40000004100 */
[----:B------:R1:W-:Y:S03]  /*3b10*/  STG.E.64 desc[UR14][R108.64], R170 ;  /* 0x000000aa6c007986 */ /* 0x0003e6000c101b0e */
[----:B------:R-:W-:-:S04]  /*3b20*/  @P6 FMUL.FTZ R107, R176, R167 ;  /* 0x000000a7b06b6220 */ /* 0x000fc80000410000 */
[----:B------:R-:W-:-:S07]  /*3b30*/  FADD.FTZ R22, R22, R107 ;  /* 0x0000006b16167221 */ /* 0x000fce0000010000 */
.L_x_6279:
[----:B------:R-:W-:Y:S05]  /*3b40*/  BSYNC.RECONVERGENT B1 ;  /* 0x0000000000017941 */ /* 0x000fea0003800200 */
.L_x_6278:
[----:B------:R-:W-:Y:S04]  /*3b50*/  BSSY.RECONVERGENT B1, `(.L_x_6280) ;  /* 0x0000050000017945 */ /* 0x000fe80003800200 */
[----:B------:R-:W-:Y:S05]  /*3b60*/  @!P2 BRA `(.L_x_6281) ;  /* 0x000000040038a947 */ /* 0x000fea0003800000 */
[----:B------:R-:W0:Y:S02]  /*3b70*/  LDC.64 R106, c[0x0][0x390] ;  /* 0x0000e400ff6a7b82 */ /* 0x000e240000000a00 */
[----:B0-----:R-:W-:-:S06]  /*3b80*/  IMAD.WIDE.U32 R106, R126, 0x8, R106 ;  /* 0x000000087e6a7825 */ /* 0x001fcc00078e006a */
[----:B------:R-:W2:Y:S01]  /*3b90*/  LDG.E.64 R106, desc[UR14][R106.64] ;  /* 0x0000000e6a6a7981 */ /* 0x000ea2000c1e1b00 */
[--C-:B------:R-:W-:Y:S01]  /*3ba0*/  FFMA.FTZ R105, R135, UR5, R104.reuse ;  /* 0x0000000587697c23 */ /* 0x100fe20008010068 */
[----:B------:R-:W-:Y:S01]  /*3bb0*/  LOP3.LUT P6, RZ, R133, 0xff, RZ, 0xc0, !PT ;  /* 0x000000ff85ff7812 */ /* 0x000fe200078cc0ff */
[--C-:B-1----:R-:W-:Y:S01]  /*3bc0*/  FFMA.FTZ R108, R134, UR5, R104.reuse ;  /* 0x00000005866c7c23 */ /* 0x102fe20008010068 */
        /* <DEDUP_REMOVED lines=72> */
.L_x_6281:
[----:B------:R-:W-:Y:S05]  /*4050*/  BSYNC.RECONVERGENT B1 ;  /* 0x0000000000017941 */ /* 0x000fea0003800200 */
.L_x_6280:
[----:B------:R-:W-:Y:S04]  /*4060*/  BSSY.RECONVERGENT B1, `(.L_x_6282) ;  /* 0x0000050000017945 */ /* 0x000fe80003800200 */
[----:B------:R-:W-:Y:S05]  /*4070*/  @!P3 BRA `(.L_x_6283) ;  /* 0x000000040038b947 */ /* 0x000fea0003800000 */
[----:B------:R-:W0:Y:S02]  /*4080*/  LDC.64 R106, c[0x0][0x390] ;  /* 0x0000e400ff6a7b82 */ /* 0x000e240000000a00 */
[----:B0-----:R-:W-:-:S06]  /*4090*/  IMAD.WIDE.U32 R106, R126, 0x8, R106 ;  /* 0x000000087e6a7825 */ /* 0x001fcc00078e006a */
[----:B------:R-:W2:Y:S01]  /*40a0*/  LDG.E.64 R106, desc[UR14][R106.64] ;  /* 0x0000000e6a6a7981 */ /* 0x000ea2000c1e1b00 */
[--C-:B------:R-:W-:Y:S01]  /*40b0*/  FFMA.FTZ R105, R143, UR5, R104.reuse ;  /* 0x000000058f697c23 */ /* 0x100fe20008010068 */
[----:B------:R-:W-:Y:S01]  /*40c0*/  LOP3.LUT P6, RZ, R141, 0xff, RZ, 0xc0, !PT ;  /* 0x000000ff8dff7812 */ /* 0x000fe200078cc0ff */
[--C-:B-1-3--:R-:W-:Y:S01]  /*40d0*/  FFMA.FTZ R108, R144, UR5, R104.reuse ;  /* 0x00000005906c7c23 */ /* 0x10afe20008010068 */
        /* <DEDUP_REMOVED lines=72> */
.L_x_6283:
[----:B------:R-:W-:Y:S05]  /*4560*/  BSYNC.RECONVERGENT B1 ;  /* 0x0000000000017941 */ /* 0x000fea0003800200 */
.L_x_6282:
[----:B------:R-:W-:Y:S04]  /*4570*/  BSSY.RECONVERGENT B1, `(.L_x_6284) ;  /* 0x0000050000017945 */ /* 0x000fe80003800200 */
[----:B------:R-:W-:Y:S05]  /*4580*/  @!P4 BRA `(.L_x_6285) ;  /* 0x000000040038c947 */ /* 0x000fea0003800000 */
[----:B------:R-:W0:Y:S02]  /*4590*/  LDC.64 R106, c[0x0][0x390] ;  /* 0x0000e400ff6a7b82 */ /* 0x000e240000000a00 */
[----:B0-----:R-:W-:-:S06]  /*45a0*/  IMAD.WIDE.U32 R106, R126, 0x8, R106 ;  /* 0x000000087e6a7825 */ /* 0x001fcc00078e006a */
[----:B------:R-:W2:Y:S01]  /*45b0*/  LDG.E.64 R106, desc[UR14][R106.64] ;  /* 0x0000000e6a6a7981 */ /* 0x000ea2000c1e1b00 */
[--C-:B------:R-:W-:Y:S01]  /*45c0*/  FFMA.FTZ R105, R153, UR5, R104.reuse ;  /* 0x0000000599697c23 */ /* 0x100fe20008010068 */
[----:B------:R-:W-:Y:S01]  /*45d0*/  LOP3.LUT P6, RZ, R151, 0xff, RZ, 0xc0, !PT ;  /* 0x000000ff97ff7812 */ /* 0x000fe200078cc0ff */
[--C-:B-1-34-:R-:W-:Y:S01]  /*45e0*/  FFMA.FTZ R108, R152, UR5, R104.reuse ;  /* 0x00000005986c7c23 */ /* 0x11afe20008010068 */
        /* <DEDUP_REMOVED lines=72> */
.L_x_6285:
[----:B------:R-:W-:Y:S05]  /*4a70*/  BSYNC.RECONVERGENT B1 ;  /* 0x0000000000017941 */ /* 0x000fea0003800200 */
.L_x_6284:
[----:B------:R-:W-:Y:S05]  /*4a80*/  @!P5 BRA `(.L_x_6277) ;  /* 0x00000038002cd947 */ /* 0x000fea0003800000 */
[----:B------:R-:W0:Y:S02]  /*4a90*/  LDC.64 R106, c[0x0][0x390] ;  /* 0x0000e400ff6a7b82 */ /* 0x000e240000000a00 */
[----:B0-----:R-:W-:-:S06]  /*4aa0*/  IMAD.WIDE.U32 R106, R126, 0x8, R106 ;  /* 0x000000087e6a7825 */ /* 0x001fcc00078e006a */
[----:B------:R-:W2:Y:S01]  /*4ab0*/  LDG.E.64 R106, desc[UR14][R106.64] ;  /* 0x0000000e6a6a7981 */ /* 0x000ea2000c1e1b00 */
[----:B------:R-:W-:Y:S01]  /*4ac0*/  ISETP.GE.U32.AND P0, PT, R129, 0x1000000, PT ;  /* 0x010000008100780c */ /* 0x000fe20003f06070 */
[--C-:B------:R-:W-:Y:S01]  /*4ad0*/  FFMA.FTZ R105, R128, UR5, R104.reuse ;  /* 0x0000000580697c23 */ /* 0x100fe20008010068 */
[--C-:B-1-34-:R-:W-:Y:S01]  /*4ae0*/  FFMA.FTZ R108, R127, UR5, R104.reuse ;  /* 0x000000057f6c7c23 */ /* 0x11afe20008010068 */
[--C-:B------:R-:W-:Y:S01]  /*4af0*/  FFMA.FTZ R110, R122, UR5, R104.reuse ;  /* 0x000000057a6e7c23 */ /* 0x100fe20008010068 */
[----:B------:R-:W-:Y:S01]  /*4b00*/  FFMA.FTZ R111, R131, UR5, R104 ;  /* 0x00000005836f7c23 */ /* 0x000fe20008010068 */
[----:B------:R-:W-:Y:S01]  /*4b10*/  FADD.FTZ R105, R124, -R105 ;  /* 0x800000697c697221 */ /* 0x000fe20000010000 */
[----:B------:R-:W-:Y:S01]  /*4b20*/  LOP3.LUT P6, RZ, R129, 0xff, RZ, 0xc0, !PT ;  /* 0x000000ff81ff7812 */ /* 0x000fe200078cc0ff */
[----:B------:R-:W-:Y:S01]  /*4b30*/  FADD.FTZ R108, R125, -R108 ;  /* 0x8000006c7d6c7221 */ /* 0x000fe20000010000 */
[----:B------:R-:W-:Y:S01]  /*4b40*/  FADD.FTZ R110, R123, -R110 ;  /* 0x8000006e7b6e7221 */ /* 0x000fe20000010000 */
[----:B------:R-:W-:Y:S01]  /*4b50*/  FMUL.FTZ R105, R105, UR13 ;  /* 0x0000000d69697c20 */ /* 0x000fe20008410000 */
[----:B------:R-:W-:-:S02]  /*4b60*/  HFMA2 R170, -RZ, RZ, 0, 0 ;  /* 0x00000000ffaa7431 */ /* 0x000fc400000001ff */
[----:B------:R-:W-:Y:S01]  /*4b70*/  FMUL.FTZ R108, R108, UR13 ;  /* 0x0000000d6c6c7c20 */ /* 0x000fe20008410000 */
[----:B------:R-:W-:Y:S01]  /*4b80*/  FADD.FTZ R167, R132, -R111 ;  /* 0x8000006f84a77221 */ /* 0x000fe20000010000 */
[----:B------:R-:W-:Y:S01]  /*4b90*/  FMUL.FTZ R109, R105, UR4 ;  /* 0x00000004696d7c20 */ /* 0x000fe20008410000 */
[----:B------:R0:W1:Y:S02]  /*4ba0*/  F2F.F16.F32 R173, R105 ;  /* 0x0000006900ad7304 */ /* 0x0000640000200800 */
[----:B------:R-:W-:Y:S01]  /*4bb0*/  FMUL.FTZ R169, R167, UR13 ;  /* 0x0000000da7a97c20 */ /* 0x000fe20008410000 */
[----:B------:R-:W-:Y:S01]  /*4bc0*/  FMUL.FTZ R168, R109, UR22 ;  /* 0x000000166da87c20 */ /* 0x000fe20008410000 */
[----:B------:R-:W-:Y:S01]  /*4bd0*/  FMUL.FTZ R109, R110, UR13 ;  /* 0x0000000d6e6d7c20 */ /* 0x000fe20008410000 */
[----:B------:R-:W-:-:S03]  /*4be0*/  HFMA2 R167, -RZ, RZ, 0, 0 ;  /* 0x00000000ffa77431 */ /* 0x000fc600000001ff */
[----:B------:R3:W-:Y:S01]  /*4bf0*/  F2F.F16.F32 R175, R108 ;  /* 0x0000006c00af7304 */ /* 0x0007e20000200800 */
[----:B0-----:R-:W-:-:S05]  /*4c00*/  FMUL.FTZ R105, R67, R168 ;  /* 0x000000a843697220 */ /* 0x001fca0000410000 */
[----:B------:R-:W-:Y:S02]  /*4c10*/  FSEL R110, R105, RZ, P0 ;  /* 0x000000ff696e7208 */ /* 0x000fe40000000000 */
[----:B------:R-:W0:Y:S01]  /*4c20*/  F2F.F16.F32 R111, R109 ;  /* 0x0000006d006f7304 */ /* 0x000e220000200800 */
[----:B---3--:R-:W-:Y:S01]  /*4c30*/  FMUL.FTZ R108, R108, UR4 ;  /* 0x000000046c6c7c20 */ /* 0x008fe20008410000 */
[----:B-1----:R-:W-:-:S03]  /*4c40*/  SHF.L.U32 R173, R173, 0x10, RZ ;  /* 0x00000010adad7819 */ /* 0x002fc600000006ff */
[----:B------:R-:W-:-:S03]  /*4c50*/  FMUL.FTZ R105, R108, UR22 ;  /* 0x000000166c697c20 */ /* 0x000fc60008410000 */
[----:B------:R-:W1:Y:S01]  /*4c60*/  F2F.F16.F32 R172, R169 ;  /* 0x000000a900ac7304 */ /* 0x000e620000200800 */
[----:B------:R-:W-:-:S05]  /*4c70*/  FMUL.FTZ R108, R64, R105 ;  /* 0x00000069406c7220 */ /* 0x000fca0000410000 */
[----:B------:R-:W-:Y:S02]  /*4c80*/  FSEL R174, R108, RZ, P6 ;  /* 0x000000ff6cae7208 */ /* 0x000fe40003000000 */
[----:B------:R0:W3:Y:S08]  /*4c90*/  F2F.F16.F32 R171, R110 ;  /* 0x0000006e00ab7304 */ /* 0x0000f00000200800 */
[----:B------:R-:W-:Y:S01]  /*4ca0*/  F2F.F16.F32 R177, R174 ;  /* 0x000000ae00b17304 */ /* 0x000fe20000200800 */
[----:B0-----:R-:W-:-:S05]  /*4cb0*/  IMAD.WIDE.U32 R110, R111, 0x10000, RZ ;  /* 0x000100006f6e7825 */ /* 0x001fca00078e00ff */
[----:B-1----:R-:W-:Y:S02]  /*4cc0*/  LOP3.LUT R111, R111, R173, R172, 0xfe, !PT ;  /* 0x000000ad6f6f7212 */ /* 0x002fe400078efeac */
[----:B---3--:R-:W-:Y:S02]  /*4cd0*/  SHF.L.U32 R171, R171, 0x10, RZ ;  /* 0x00000010abab7819 */ /* 0x008fe400000006ff */
[----:B------:R-:W-:Y:S02]  /*4ce0*/  LOP3.LUT R110, R110, R175, RZ, 0xfc, !PT ;  /* 0x000000af6e6e7212 */ /* 0x000fe400078efcff */
[----:B--2---:R-:W-:-:S05]  /*4cf0*/  @P0 SHF.R.U32.HI R104, RZ, 0x10, R107 ;  /* 0x00000010ff680819 */ /* 0x004fca000001166b */
[----:B------:R-:W-:-:S05]  /*4d00*/  @P0 HADD2.F32 R104, -RZ, R104.H0_H0 ;  /* 0x20000068ff680230 */ /* 0x000fca0000004100 */
[----:B------:R-:W-:Y:S01]  /*4d10*/  @P0 FMUL.FTZ R170, R168, R104 ;  /* 0x00000068a8aa0220 */ /* 0x000fe20000410000 */
[----:B------:R-:W-:Y:S01]  /*4d20*/  FMUL.FTZ R168, R109, UR4 ;  /* 0x000000046da87c20 */ /* 0x000fe20008410000 */
[----:B------:R-:W-:Y:S02]  /*4d30*/  @P6 MOV R104, R106 ;  /* 0x0000006a00686202 */ /* 0x000fe40000000f00 */
[----:B------:R-:W-:Y:S01]  /*4d40*/  LOP3.LUT P0, RZ, R129, 0xff00, RZ, 0xc0, !PT ;  /* 0x0000ff0081ff7812 */ /* 0x000fe2000780c0ff */
[----:B------:R-:W-:Y:S01]  /*4d50*/  FMUL.FTZ R176, R168, UR22 ;  /* 0x00000016a8b07c20 */ /* 0x000fe20008410000 */
[----:B------:R-:W-:Y:S01]  /*4d60*/  FMUL.FTZ R168, R169, UR4 ;  /* 0x00000004a9a87c20 */ /* 0x000fe20008410000 */
[----:B------:R-:W-:Y:S02]  /*4d70*/  @P6 HADD2.F32 R104, -RZ, R104.H0_H0 ;  /* 0x20000068ff686230 */ /* 0x000fe40000004100 */
[----:B------:R-:W-:Y:S01]  /*4d80*/  FADD.FTZ R7, R7, R170 ;  /* 0x000000aa07077221 */ /* 0x000fe20000010000 */
[----:B------:R-:W-:Y:S01]  /*4d90*/  FMUL.FTZ R109, R65, R176 ;  /* 0x000000b0416d7220 */ /* 0x000fe20000410000 */
[----:B------:R-:W-:Y:S01]  /*4da0*/  FMUL.FTZ R179, R168, UR22 ;  /* 0x00000016a8b37c20 */ /* 0x000fe20008410000 */
[----:B------:R-:W-:Y:S01]  /*4db0*/  @P6 FMUL.FTZ R167, R105, R104 ;  /* 0x0000006869a76220 */ /* 0x000fe20000410000 */
[----:B------:R-:W-:-:S02]  /*4dc0*/  LOP3.LUT P6, RZ, R129, 0xff0000, RZ, 0xc0, !PT ;  /* 0x00ff000081ff7812 */ /* 0x000fc400078cc0ff */
[----:B------:R-:W-:Y:S01]  /*4dd0*/  FMUL.FTZ R169, R66, R179 ;  /* 0x000000b342a97220 */ /* 0x000fe20000410000 */
[----:B------:R-:W-:Y:S01]  /*4de0*/  FSEL R178, R109, RZ, P0 ;  /* 0x000000ff6db27208 */ /* 0x000fe20000000000 */
[----:B------:R-:W0:Y:S01]  /*4df0*/  LDC.64 R104, c[0x0][0x478] ;  /* 0x00011e00ff687b82 */ /* 0x000e220000000a00 */
[----:B------:R-:W-:Y:S01]  /*4e00*/  @P0 SHF.R.U64 R172, R106, 0x10, R107 ;  /* 0x000000106aac0819 */ /* 0x000fe2000000126b */
[----:B------:R-:W-:Y:S01]  /*4e10*/  HFMA2 R106, -RZ, RZ, 0, 0 ;  /* 0x00000000ff6a7431 */ /* 0x000fe200000001ff */
[----:B------:R-:W-:Y:S01]  /*4e20*/  FSEL R180, R169, RZ, P6 ;  /* 0x000000ffa9b47208 */ /* 0x000fe20003000000 */
[----:B------:R-:W1:Y:S01]  /*4e30*/  F2F.F16.F32 R168, R178 ;  /* 0x000000b200a87304 */ /* 0x000e620000200800 */
[----:B------:R-:W-:-:S03]  /*4e40*/  FADD.FTZ R4, R4, R167 ;  /* 0x000000a704047221 */ /* 0x000fc60000010000 */
[----:B------:R-:W2:Y:S04]  /*4e50*/  LDC.64 R108, c[0x0][0x468] ;  /* 0x00011a00ff6c7b82 */ /* 0x000ea80000000a00 */
[----:B------:R-:W3:Y:S01]  /*4e60*/  F2F.F16.F32 R180, R180 ;  /* 0x000000b400b47304 */ /* 0x000ee20000200800 */
[----:B-1----:R-:W-:-:S04]  /*4e70*/  IMAD.WIDE.U32 R168, R168, 0x10000, RZ ;  /* 0x00010000a8a87825 */ /* 0x002fc800078e00ff */
[----:B0-----:R-:W-:Y:S01]  /*4e80*/  IMAD.WIDE.U32 R104, R126, 0x8, R104 ;  /* 0x000000087e687825 */ /* 0x001fe200078e0068 */
[----:B------:R-:W-:Y:S02]  /*4e90*/  LOP3.LUT R168, R168, R177, RZ, 0xfc, !PT ;  /* 0x000000b1a8a87212 */ /* 0x000fe400078efcff */
[----:B---3--:R-:W-:Y:S02]  /*4ea0*/  LOP3.LUT R169, R169, R171, R180, 0xfe, !PT ;  /* 0x000000aba9a97212 */ /* 0x008fe400078efeb4 */
[----:B------:R0:W-:Y:S01]  /*4eb0*/  STG.E.64 desc[UR14][R104.64], R110 ;  /* 0x0000006e68007986 */ /* 0x0001e2000c101b0e */
[----:B------:R-:W-:Y:S01]  /*4ec0*/  MOV R171, RZ ;  /* 0x000000ff00ab7202 */ /* 0x000fe20000000f00 */
[----:B--2---:R-:W-:Y:S01]  /*4ed0*/  IMAD.WIDE.U32 R108, R126, 0x8, R108 ;  /* 0x000000087e6c7825 */ /* 0x004fe200078e006c */
[----:B------:R-:W-:-:S03]  /*4ee0*/  @P6 MOV R126, R107 ;  /* 0x0000006b007e6202 */ /* 0x000fc60000000f00 */
[----:B------:R-:W-:Y:S01]  /*4ef0*/  @P0 HADD2.F32 R107, -RZ, R172.H0_H0 ;  /* 0x200000acff6b0230 */ /* 0x000fe20000004100 */
[----:B------:R0:W-:Y:S01]  /*4f00*/  STG.E.64 desc[UR14][R108.64], R168 ;  /* 0x000000a86c007986 */ /* 0x0001e2000c101b0e */
[----:B------:R-:W-:-:S03]  /*4f10*/  @P6 HADD2.F32 R126, -RZ, R126.H0_H0 ;  /* 0x2000007eff7e6230 */ /* 0x000fc60000004100 */
[----:B------:R-:W-:Y:S02]  /*4f20*/  @P0 FMUL.FTZ R106, R176, R107 ;  /* 0x0000006bb06a0220 */ /* 0x000fe40000410000 */
[----:B------:R-:W-:Y:S02]  /*4f30*/  @P6 FMUL.FTZ R171, R179, R126 ;  /* 0x0000007eb3ab6220 */ /* 0x000fe40000410000 */
[----:B------:R-:W-:Y:S02]  /*4f40*/  FADD.FTZ R5, R5, R106 ;  /* 0x0000006a05057221 */ /* 0x000fe40000010000 */
[----:B------:R-:W-:Y:S01]  /*4f50*/  FADD.FTZ R6, R6, R171 ;  /* 0x000000ab06067221 */ /* 0x000fe20000010000 */
[----:B------:R-:W-:Y:S06]  /*4f60*/  BRA `(.L_x_6277) ;  /* 0x0000003000f47947 */ /* 0x000fec0003800000 */
.L_x_6267:
        /* <DEDUP_REMOVED lines=10> */
[----:B------:R-:W-:Y:S01]  /*5010*/  LOP3.LUT P6, RZ, R158, 0xff, RZ, 0xc0, !PT ;  /* 0x000000ff9eff7812 */ /* 0x000fe200078cc0ff */
[----:B------:R-:W-:Y:S01]  /*5020*/  FFMA.FTZ R168, R160, UR5, R104 ;  /* 0x00000005a0a87c23 */ /* 0x000fe20008010068 */
[----:B------:R-:W-:Y:S01]  /*5030*/  SHF.R.U64 R108, R112, 0x10, R113 ;  /* 0x00000010706c7819 */ /* 0x000fe20000001271 */
[----:B------:R-:W-:Y:S01]  /*5040*/  HADD2.F32 R105, -RZ, R105.H0_H0 ;  /* 0x20000069ff697230 */ /* 0x000fe20000004100 */
[----:B------:R-:W-:Y:S01]  /*5050*/  LOP3.LUT P0, RZ, R158, 0xff00, RZ, 0xc0, !PT ;  /* 0x0000ff009eff7812 */ /* 0x000fe2000780c0ff */
[----:B------:R-:W-:Y:S01]  /*5060*/  FADD.FTZ R110, R162, -R109 ;  /* 0x8000006da26e7221 */ /* 0x000fe20000010000 */
[----:B------:R-:W-:Y:S01]  /*5070*/  SHF.R.U32.HI R111, RZ, 0x10, R113 ;  /* 0x00000010ff6f7819 */ /* 0x000fe20000011671 */
[----:B------:R-:W-:-:S02]  /*5080*/  HADD2.F32 R108, -RZ, R108.H0_H0 ;  /* 0x2000006cff6c7230 */ /* 0x000fc40000004100 */
[----:B------:R-:W-:Y:S01]  /*5090*/  FADD.FTZ R109, R163, -R168 ;  /* 0x800000a8a36d7221 */ /* 0x000fe20000010000 */
[----:B------:R-:W-:Y:S01]  /*50a0*/  FFMA.FTZ R168, R166, UR5, R104 ;  /* 0x00000005a6a87c23 */ /* 0x000fe20008010068 */
[----:B------:R-:W-:Y:S01]  /*50b0*/  FFMA.FTZ R105, R110, UR13, R105 ;  /* 0x0000000d6e697c23 */ /* 0x000fe20008010069 */
[----:B------:R-:W-:Y:S01]  /*50c0*/  MOV R110, R113 ;  /* 0x00000071006e7202 */ /* 0x000fe20000000f00 */
[----:B------:R-:W-:Y:S01]  /*50d0*/  FFMA.FTZ R109, R109, UR13, R108 ;  /* 0x0000000d6d6d7c23 */ /* 0x000fe2000801006c */
[----:B------:R-:W-:Y:S02]  /*50e0*/  HADD2.F32 R111, -RZ, R111.H0_H0 ;  /* 0x2000006fff6f7230 */ /* 0x000fe40000004100 */
[----:B------:R-:W-:Y:S01]  /*50f0*/  FFMA.FTZ R169, R161, UR5, R104 ;  /* 0x00000005a1a97c23 */ /* 0x000fe20008010068 */
[----:B------:R-:W-:Y:S01]  /*5100*/  FADD.FTZ R168, R165, -R168 ;  /* 0x800000a8a5a87221 */ /* 0x000fe20000010000 */
[----:B------:R-:W-:Y:S01]  /*5110*/  FMUL.FTZ R105, R105, UR4 ;  /* 0x0000000469697c20 */ /* 0x000fe20008410000 */
[----:B------:R-:W-:-:S02]  /*5120*/  HADD2.F32 R110, -RZ, R110.H0_H0 ;  /* 0x2000006eff6e7230 */ /* 0x000fc40000004100 */
[----:B------:R-:W-:Y:S01]  /*5130*/  FMUL.FTZ R109, R109, UR4 ;  /* 0x000000046d6d7c20 */ /* 0x000fe20008410000 */
[----:B------:R-:W-:Y:S02]  /*5140*/  HFMA2 R167, -RZ, RZ, 0, 0 ;  /* 0x00000000ffa77431 */ /* 0x000fe400000001ff */
        /* <DEDUP_REMOVED lines=14> */
[----:B------:R-:W-:-:S03]  /*5230*/  @P0 SHF.R.U64 R106, R106, 0x10, R107 ;  /* 0x000000106a6a0819 */ /* 0x000fc6000000126b */
[----:B------:R-:W-:Y:S02]  /*5240*/  @P6 HADD2.F32 R108, -RZ, R108.H0_H0 ;  /* 0x2000006cff6c6230 */ /* 0x000fe40000004100 */
[----:B------:R-:W-:-:S03]  /*5250*/  @P0 HADD2.F32 R106, -RZ, R106.H0_H0 ;  /* 0x2000006aff6a0230 */ /* 0x000fc60000004100 */
[----:B------:R-:W-:Y:S01]  /*5260*/  @P6 FMUL.FTZ R167, R105, R108 ;  /* 0x0000006c69a76220 */ /* 0x000fe20000410000 */
[----:B------:R-:W-:Y:S01]  /*5270*/  FMUL.FTZ R108, R97, R109 ;  /* 0x0000006d616c7220 */ /* 0x000fe20000410000 */
        /* <DEDUP_REMOVED lines=10> */
[----:B------:R-:W0:Y:S01]  /*5320*/  F2F.F16.F32 R169, R169 ;  /* 0x000000a900a97304 */ /* 0x000e220000200800 */
[----:B------:R-:W-:Y:S02]  /*5330*/  FSEL R170, R109, RZ, P0 ;  /* 0x000000ff6daa7208 */ /* 0x000fe40000000000 */
[----:B------:R-:W-:-:S05]  /*5340*/  FSEL R106, R108, RZ, P6 ;  /* 0x000000ff6c6a7208 */ /* 0x000fca0003000000 */
[----:B------:R-:W1:Y:S01]  /*5350*/  F2F.F16.F32 R170, R170 ;  /* 0x000000aa00aa7304 */ /* 0x000e620000200800 */
[----:B------:R-:W-:Y:S01]  /*5360*/  @P0 SHF.R.U32.HI R171, RZ, 0x10, R107 ;  /* 0x00000010ffab0819 */ /* 0x000fe2000001166b */
[----:B0-----:R-:W-:-:S06]  /*5370*/  IMAD.WIDE.U32 R108, R169, 0x10000, RZ ;  /* 0x00010000a96c7825 */ /* 0x001fcc00078e00ff */
[----:B------:R-:W0:Y:S01]  /*5380*/  F2F.F16.F32 R106, R106 ;  /* 0x0000006a006a7304 */ /* 0x000e220000200800 */
[----:B-1----:R-:W-:-:S07]  /*5390*/  SHF.L.U32 R169, R170, 0x10, RZ ;  /* 0x00000010aaa97819 */ /* 0x002fce00000006ff */
[----:B------:R-:W1:Y:S01]  /*53a0*/  F2F.F16.F32 R105, R105 ;  /* 0x0000006900697304 */ /* 0x000e620000200800 */
[----:B0-----:R-:W-:Y:S02]  /*53b0*/  LOP3.LUT R109, R109, R169, R106, 0xfe, !PT ;  /* 0x000000a96d6d7212 */ /* 0x001fe400078efe6a */
[----:B------:R-:W-:Y:S02]  /*53c0*/  @P6 MOV R169, R107 ;  /* 0x0000006b00a96202 */ /* 0x000fe40000000f00 */
[----:B------:R-:W-:-:S03]  /*53d0*/  CS2R R106, SRZ ;  /* 0x00000000006a7805 */ /* 0x000fc6000001ff00 */
[----:B------:R-:W-:Y:S01]  /*53e0*/  @P6 HADD2.F32 R169, -RZ, R169.H0_H0 ;  /* 0x200000a9ffa96230 */ /* 0x000fe20000004100 */
[----:B-1----:R-:W-:Y:S01]  /*53f0*/  LOP3.LUT R108, R108, R105, RZ, 0xfc, !PT ;  /* 0x000000696c6c7212 */ /* 0x002fe200078efcff */
[----:B------:R-:W-:-:S03]  /*5400*/  @P0 HADD2.F32 R105, -RZ, R171.H0_H0 ;  /* 0x200000abff690230 */ /* 0x000fc60000004100 */
[----:B------:R-:W-:Y:S01]  /*5410*/  @P6 FMUL.FTZ R107, R172, R169 ;  /* 0x000000a9ac6b6220 */ /* 0x000fe20000410000 */
[----:B------:R0:W-:Y:S01]  /*5420*/  STG.E.64 desc[UR14][R110.64], R108 ;  /* 0x0000006c6e007986 */ /* 0x0001e2000c101b0e */
[----:B------:R-:W-:Y:S02]  /*5430*/  @P0 FMUL.FTZ R106, R174, R105 ;  /* 0x00000069ae6a0220 */ /* 0x000fe40000410000 */
[----:B------:R-:W-:Y:S02]  /*5440*/  FADD.FTZ R22, R22, R107 ;  /* 0x0000006b16167221 */ /* 0x000fe40000010000 */
[----:B------:R-:W-:-:S07]  /*5450*/  FADD.FTZ R23, R23, R106 ;  /* 0x0000006a17177221 */ /* 0x000fce0000010000 */
.L_x_6288:
[----:B------:R-:W-:Y:S05]  /*5460*/  BSYNC.RECONVERGENT B1 ;  /* 0x0000000000017941 */ /* 0x000fea0003800200 */
.L_x_6287:
[----:B------:R-:W-:Y:S04]  /*5470*/  BSSY.RECONVERGENT B1, `(.L_x_6289) ;  /* 0x000004c000017945 */ /* 0x000fe80003800200 */
[----:B------:R-:W-:Y:S05]  /*5480*/  @!P2 BRA `(.L_x_6290) ;  /* 0x000000040028a947 */ /* 0x000fea0003800000 */
[----:B------:R-:W1:Y:S02]  /*5490*/  LDC.64 R106, c[0x0][0x390] ;  /* 0x0000e400ff6a7b82 */ /* 0x000e640000000a00 */
[----:B-1----:R-:W-:-:S06]  /*54a0*/  IMAD.WIDE.U32 R106, R126, 0x8, R106 ;  /* 0x000000087e6a7825 */ /* 0x002fcc00078e006a */
[----:B------:R-:W2:Y:S01]  /*54b0*/  LDG.E.64 R106, desc[UR14][R106.64] ;  /* 0x0000000e6a6a7981 */ /* 0x000ea2000c1e1b00 */
[----:B------:R-:W-:Y:S01]  /*54c0*/  MOV R105, R114 ;  /* 0x0000007200697202 */ /* 0x000fe20000000f00 */
[--C-:B0-----:R-:W-:Y:S01]  /*54d0*/  FFMA.FTZ R109, R135, UR5, R104.reuse ;  /* 0x00000005876d7c23 */ /* 0x101fe20008010068 */
[C---:B------:R-:W-:Y:S01]  /*54e0*/  LOP3.LUT P6, RZ, R133.reuse, 0xff, RZ, 0xc0, !PT ;  /* 0x000000ff85ff7812 */ /* 0x040fe200078cc0ff */
        /* <DEDUP_REMOVED lines=68> */
.L_x_6290:
[----:B------:R-:W-:Y:S05]  /*5930*/  BSYNC.RECONVERGENT B1 ;  /* 0x0000000000017941 */ /* 0x000fea0003800200 */
.L_x_6289:
[----:B------:R-:W-:Y:S04]  /*5940*/  BSSY.RECONVERGENT B1, `(.L_x_6291) ;  /* 0x000004c000017945 */ /* 0x000fe80003800200 */
[----:B------:R-:W-:Y:S05]  /*5950*/  @!P3 BRA `(.L_x_6292) ;  /* 0x000000040028b947 */ /* 0x000fea0003800000 */
[----:B------:R-:W2:Y:S02]  /*5960*/  LDC.64 R106, c[0x0][0x390] ;  /* 0x0000e400ff6a7b82 */ /* 0x000ea40000000a00 */
[----:B--2---:R-:W-:-:S06]  /*5970*/  IMAD.WIDE.U32 R106, R126, 0x8, R106 ;  /* 0x000000087e6a7825 */ /* 0x004fcc00078e006a */
[----:B------:R-:W2:Y:S01]  /*5980*/  LDG.E.64 R106, desc[UR14][R106.64] ;  /* 0x0000000e6a6a7981 */ /* 0x000ea2000c1e1b00 */
[----:B------:R-:W-:Y:S01]  /*5990*/  MOV R105, R116 ;  /* 0x0000007400697202 */ /* 0x000fe20000000f00 */
[--C-:B01----:R-:W-:Y:S01]  /*59a0*/  FFMA.FTZ R109, R143, UR5, R104.reuse ;  /* 0x000000058f6d7c23 */ /* 0x103fe20008010068 */
        /* <DEDUP_REMOVED lines=69> */
.L_x_6292:
[----:B------:R-:W-:Y:S05]  /*5e00*/  BSYNC.RECONVERGENT B1 ;  /* 0x0000000000017941 */ /* 0x000fea0003800200 */
.L_x_6291:
[----:B------:R-:W-:Y:S04]  /*5e10*/  BSSY.RECONVERGENT B1, `(.L_x_6293) ;  /* 0x000004c000017945 */ /* 0x000fe80003800200 */
[----:B------:R-:W-:Y:S05]  /*5e20*/  @!P4 BRA `(.L_x_6294) ;  /* 0x000000040028c947 */ /* 0x000fea0003800000 */
[----:B------:R-:W3:Y:S02]  /*5e30*/  LDC.64 R106, c[0x0][0x390] ;  /* 0x0000e400ff6a7b82 */ /* 0x000ee40000000a00 */
[----:B---3--:R-:W-:-:S06]  /*5e40*/  IMAD.WIDE.U32 R106, R126, 0x8, R106 ;  /* 0x000000087e6a7825 */ /* 0x008fcc00078e006a */
[----:B------:R-:W3:Y:S01]  /*5e50*/  LDG.E.64 R106, desc[UR14][R106.64] ;  /* 0x0000000e6a6a7981 */ /* 0x000ee2000c1e1b00 */
[----:B------:R-:W-:Y:S01]  /*5e60*/  MOV R105, R118 ;  /* 0x0000007600697202 */ /* 0x000fe20000000f00 */
[--C-:B012---:R-:W-:Y:S01]  /*5e70*/  FFMA.FTZ R109, R153, UR5, R104.reuse ;  /* 0x00000005996d7c23 */ /* 0x107fe20008010068 */
        /* <DEDUP_REMOVED lines=69> */
.L_x_6294:
[----:B------:R-:W-:Y:S05]  /*62d0*/  BSYNC.RECONVERGENT B1 ;  /* 0x0000000000017941 */ /* 0x000fea0003800200 */
.L_x_6293:
[----:B------:R-:W-:Y:S05]  /*62e0*/  @!P5 BRA `(.L_x_6277) ;  /* 0x000000200014d947 */ /* 0x000fea0003800000 */
[----:B------:R-:W4:Y:S02]  /*62f0*/  LDC.64 R106, c[0x0][0x390] ;  /* 0x0000e400ff6a7b82 */ /* 0x000f240000000a00 */
[----:B----4-:R-:W-:-:S06]  /*6300*/  IMAD.WIDE.U32 R106, R126, 0x8, R106 ;  /* 0x000000087e6a7825 */ /* 0x010fcc00078e006a */
[----:B------:R-:W4:Y:S01]  /*6310*/  LDG.E.64 R106, desc[UR14][R106.64] ;  /* 0x0000000e6a6a7981 */ /* 0x000f22000c1e1b00 */
[----:B------:R-:W-:Y:S01]  /*6320*/  MOV R105, R120 ;  /* 0x0000007800697202 */ /* 0x000fe20000000f00 */
[--C-:B0123--:R-:W-:Y:S01]  /*6330*/  FFMA.FTZ R110, R127, UR5, R104.reuse ;  /* 0x000000057f6e7c23 */ /* 0x10ffe20008010068 */
[----:B------:R-:W-:Y:S01]  /*6340*/  LOP3.LUT P6, RZ, R129, 0xff, RZ, 0xc0, !PT ;  /* 0x000000ff81ff7812 */ /* 0x000fe200078cc0ff */
[----:B------:R-:W-:Y:S01]  /*6350*/  FFMA.FTZ R168, R122, UR5, R104 ;  /* 0x000000057aa87c23 */ /* 0x000fe20008010068 */
[----:B------:R-:W-:Y:S01]  /*6360*/  SHF.R.U64 R108, R120, 0x10, R121 ;  /* 0x00000010786c7819 */ /* 0x000fe20000001279 */
[----:B------:R-:W-:Y:S02]  /*6370*/  HADD2.F32 R105, -RZ, R105.H0_H0 ;  /* 0x20000069ff697230 */ /* 0x000fe40000004100 */
[----:B------:R-:W-:Y:S01]  /*6380*/  FADD.FTZ R110, R125, -R110 ;  /* 0x8000006e7d6e7221 */ /* 0x000fe20000010000 */
[----:B------:R-:W-:Y:S01]  /*6390*/  FADD.FTZ R109, R123, -R168 ;  /* 0x800000a87b6d7221 */ /* 0x000fe20000010000 */
[----:B------:R-:W-:Y:S01]  /*63a0*/  LOP3.LUT P0, RZ, R129, 0xff00, RZ, 0xc0, !PT ;  /* 0x0000ff0081ff7812 */ /* 0x000fe2000780c0ff */
[----:B------:R-:W-:-:S02]  /*63b0*/  HADD2.F32 R108, -RZ, R108.H0_H0 ;  /* 0x2000006cff6c7230 */ /* 0x000fc40000004100 */
[----:B------:R-:W-:Y:S01]  /*63c0*/  FFMA.FTZ R105, R110, UR13, R105 ;  /* 0x0000000d6e697c23 */ /* 0x000fe20008010069 */
[----:B------:R-:W-:Y:S01]  /*63d0*/  SHF.R.U32.HI R110, RZ, 0x10, R121 ;  /* 0x00000010ff6e7819 */ /* 0x000fe20000011679 */
[--C-:B------:R-:W-:Y:S01]  /*63e0*/  FFMA.FTZ R169, R128, UR5, R104.reuse ;  /* 0x0000000580a97c23 */ /* 0x100fe20008010068 */
[----:B------:R-:W-:Y:S01]  /*63f0*/  FFMA.FTZ R111, R131, UR5, R104 ;  /* 0x00000005836f7c23 */ /* 0x000fe20008010068 */
[----:B------:R-:W-:Y:S01]  /*6400*/  FFMA.FTZ R108, R109, UR13, R108 ;  /* 0x0000000d6d6c7c23 */ /* 0x000fe2000801006c */
[----:B------:R-:W-:Y:S01]  /*6410*/  MOV R109, R121 ;  /* 0x00000079006d7202 */ /* 0x000fe20000000f00 */
[----:B------:R-:W-:Y:S02]  /*6420*/  HADD2.F32 R110, -RZ, R110.H0_H0 ;  /* 0x2000006eff6e7230 */ /* 0x000fe40000004100 */
[----:B------:R-:W-:Y:S01]  /*6430*/  FADD.FTZ R169, R124, -R169 ;  /* 0x800000a97ca97221 */ /* 0x000fe20000010000 */
[----:B------:R-:W-:Y:S01]  /*6440*/  FMUL.FTZ R105, R105, UR4 ;  /* 0x0000000469697c20 */ /* 0x000fe20008410000 */
[----:B------:R-:W-:Y:S01]  /*6450*/  FMUL.FTZ R108, R108, UR4 ;  /* 0x000000046c6c7c20 */ /* 0x000fe20008410000 */
[----:B------:R-:W-:-:S02]  /*6460*/  HFMA2 R167, -RZ, RZ, 0, 0 ;  /* 0x00000000ffa77431 */ /* 0x000fc400000001ff */
[----:B------:R-:W-:Y:S02]  /*6470*/  HADD2.F32 R109, -RZ, R109.H0_H0 ;  /* 0x2000006dff6d7230 */ /* 0x000fe40000004100 */
        /* <DEDUP_REMOVED lines=9> */
[----:B------:R-:W-:-:S04]  /*6510*/  FMUL.FTZ R173, R109, UR22 ;  /* 0x000000166dad7c20 */ /* 0x000fc80008410000 */
[----:B------:R-:W-:Y:S01]  /*6520*/  FMUL.FTZ R109, R66, R173 ;  /* 0x000000ad426d7220 */ /* 0x000fe20000410000 */
[----:B----4-:R-:W-:Y:S02]  /*6530*/  @P6 MOV R104, R106 ;  /* 0x0000006a00686202 */ /* 0x010fe40000000f00 */
[----:B------:R-:W-:Y:S01]  /*6540*/  @P0 SHF.R.U64 R105, R106, 0x10, R107 ;  /* 0x000000106a690819 */ /* 0x000fe2000000126b */
[----:B------:R-:W-:Y:S02]  /*6550*/  FMUL.FTZ R106, R65, R170 ;  /* 0x000000aa416a7220 */ /* 0x000fe40000410000 */
[----:B------:R-:W-:Y:S02]  /*6560*/  @P6 HADD2.F32 R104, -RZ, R104.H0_H0 ;  /* 0x20000068ff686230 */ /* 0x000fe40000004100 */
[----:B------:R-:W-:Y:S01]  /*6570*/  @P0 HADD2.F32 R105, -RZ, R105.H0_H0 ;  /* 0x20000069ff690230 */ /* 0x000fe20000004100 */
[----:B------:R-:W-:Y:S02]  /*6580*/  FSEL R108, R106, RZ, P0 ;  /* 0x000000ff6a6c7208 */ /* 0x000fe40000000000 */
[----:B------:R-:W-:Y:S01]  /*6590*/  @P6 FMUL.FTZ R167, R111, R104 ;  /* 0x000000686fa76220 */ /* 0x000fe20000410000 */
[----:B------:R-:W-:Y:S01]  /*65a0*/  FMUL.FTZ R104, R64, R111 ;  /* 0x0000006f40687220 */ /* 0x000fe20000410000 */
[----:B------:R-:W-:Y:S01]  /*65b0*/  @P0 FMUL.FTZ R168, R170, R105 ;  /* 0x00000069aaa80220 */ /* 0x000fe20000410000 */
[----:B------:R-:W-:Y:S01]  /*65c0*/  ISETP.GE.U32.AND P0, PT, R129, 0x1000000, PT ;  /* 0x010000008100780c */ /* 0x000fe20003f06070 */
[----:B------:R-:W0:Y:S01]  /*65d0*/  LDC.64 R110, c[0x0][0x468] ;  /* 0x00011a00ff6e7b82 */ /* 0x000e220000000a00 */
[----:B------:R-:W1:Y:S01]  /*65e0*/  F2F.F16.F32 R108, R108 ;  /* 0x0000006c006c7304 */ /* 0x000e620000200800 */
[----:B------:R-:W-:Y:S01]  /*65f0*/  FSEL R106, R104, RZ, P6 ;  /* 0x000000ff686a7208 */ /* 0x000fe20003000000 */
[----:B------:R-:W-:Y:S01]  /*6600*/  FMUL.FTZ R104, R67, R172 ;  /* 0x000000ac43687220 */ /* 0x000fe20000410000 */
[----:B------:R-:W-:Y:S01]  /*6610*/  LOP3.LUT P6, RZ, R129, 0xff0000, RZ, 0xc0, !PT ;  /* 0x00ff000081ff7812 */ /* 0x000fe200078cc0ff */
[----:B------:R-:W-:Y:S01]  /*6620*/  FADD.FTZ R4, R4, R167 ;  /* 0x000000a704047221 */ /* 0x000fe20000010000 */
[----:B------:R-:W-:-:S02]  /*6630*/  FADD.FTZ R5, R5, R168 ;  /* 0x000000a805057221 */ /* 0x000fc40000010000 */
[----:B------:R-:W-:Y:S01]  /*6640*/  FSEL R170, R104, RZ, P0 ;  /* 0x000000ff68aa7208 */ /* 0x000fe20000000000 */
[----:B------:R-:W2:Y:S01]  /*6650*/  F2F.F16.F32 R171, R106 ;  /* 0x0000006a00ab7304 */ /* 0x000ea20000200800 */
[----:B------:R-:W-:Y:S01]  /*6660*/  FSEL R169, R109, RZ, P6 ;  /* 0x000000ff6da97208 */ /* 0x000fe20003000000 */
[----:B-1----:R-:W-:-:S06]  /*6670*/  IMAD.WIDE.U32 R104, R108, 0x10000, RZ ;  /* 0x000100006c687825 */ /* 0x002fcc00078e00ff */
[----:B------:R-:W1:Y:S01]  /*6680*/  F2F.F16.F32 R170, R170 ;  /* 0x000000aa00aa7304 */ /* 0x000e620000200800 */
[----:B--2---:R-:W-:-:S07]  /*6690*/  LOP3.LUT R108, R104, R171, RZ, 0xfc, !PT ;  /* 0x000000ab686c7212 */ /* 0x004fce00078efcff */
[----:B------:R-:W2:Y:S01]  /*66a0*/  F2F.F16.F32 R169, R169 ;  /* 0x000000a900a97304 */ /* 0x000ea20000200800 */
[----:B-1----:R-:W-:-:S04]  /*66b0*/  SHF.L.U32 R109, R170, 0x10, RZ ;  /* 0x00000010aa6d7819 */ /* 0x002fc800000006ff */
[----:B--2---:R-:W-:Y:S01]  /*66c0*/  LOP3.LUT R109, R105, R109, R169, 0xfe, !PT ;  /* 0x0000006d696d7212 */ /* 0x004fe200078efea9 */
        /* <DEDUP_REMOVED lines=13> */
.L_x_6286:
        /* <DEDUP_REMOVED lines=8> */
[--C-:B------:R-:W-:Y:S01]  /*6820*/  FFMA.FTZ R110, R160, UR5, R104.reuse ;  /* 0x00000005a06e7c23 */ /* 0x100fe20008010068 */
[----:B------:R-:W-:Y:S01]  /*6830*/  FFMA.FTZ R111, R161, UR5, R104 ;  /* 0x00000005a16f7c23 */ /* 0x000fe20008010068 */
[----:B------:R-:W-:Y:S02]  /*6840*/  HADD2.F32 R108, -RZ, R108.H0_H0 ;  /* 0x2000006cff6c7230 */ /* 0x000fe40000004100 */
[----:B------:R-:W-:Y:S01]  /*6850*/  FADD.FTZ R105, R162, -R105 ;  /* 0x80000069a2697221 */ /* 0x000fe20000010000 */
[----:B------:R-:W-:Y:S01]  /*6860*/  FADD.FTZ R110, R163, -R110 ;  /* 0x8000006ea36e7221 */ /* 0x000fe20000010000 */
[----:B------:R-:W-:Y:S01]  /*6870*/  FADD.FTZ R111, R164, -R111 ;  /* 0x8000006fa46f7221 */ /* 0x000fe20000010000 */
[----:B------:R-:W-:Y:S01]  /*6880*/  LOP3.LUT P0, RZ, R158, 0xff00, RZ, 0xc0, !PT ;  /* 0x0000ff009eff7812 */ /* 0x000fe2000780c0ff */
[----:B------:R-:W-:Y:S01]  /*6890*/  FFMA.FTZ R109, R105, UR13, R108 ;  /* 0x0000000d696d7c23 */ /* 0x000fe2000801006c */
[--C-:B------:R-:W-:Y:S01]  /*68a0*/  SHF.R.U64 R105, R112, 0x10, R113.reuse ;  /* 0x0000001070697819 */ /* 0x100fe20000001271 */
[----:B------:R-:W-:Y:S01]  /*68b0*/  FFMA.FTZ R170, R166, UR5, R104 ;  /* 0x00000005a6aa7c23 */ /* 0x000fe20008010068 */
[----:B------:R-:W-:Y:S01]  /*68c0*/  MOV R108, R113 ;  /* 0x00000071006c7202 */ /* 0x000fe20000000f00 */
[----:B------:R0:W-:Y:S01]  /*68d0*/  F2F.F16.F32 R179, R109 ;  /* 0x0000006d00b37304 */ /* 0x0001e20000200800 */
[----:B------:R-:W-:Y:S01]  /*68e0*/  SHF.R.U32.HI R171, RZ, 0x10, R113 ;  /* 0x00000010ffab7819 */ /* 0x000fe20000011671 */
[----:B------:R-:W-:-:S02]  /*68f0*/  HADD2.F32 R105, -RZ, R105.H0_H0 ;  /* 0x20000069ff697230 */ /* 0x000fc40000004100 */
[----:B------:R-:W-:Y:S01]  /*6900*/  FADD.FTZ R170, R165, -R170 ;  /* 0x800000aaa5aa7221 */ /* 0x000fe20000010000 */
[----:B------:R-:W-:Y:S02]  /*6910*/  HADD2.F32 R108, -RZ, R108.H0_H0 ;  /* 0x2000006cff6c7230 */ /* 0x000fe40000004100 */
[----:B------:R-:W-:Y:S02]  /*6920*/  HADD2.F32 R171, -RZ, R171.H0_H0 ;  /* 0x200000abffab7230 */ /* 0x000fe40000004100 */
[----:B------:R-:W-:Y:S01]  /*6930*/  FFMA.FTZ R167, R110, UR13, R105 ;  /* 0x0000000d6ea77c23 */ /* 0x000fe20008010069 */
[----:B------:R-:W-:Y:S01]  /*6940*/  FMUL.FTZ R110, R109, UR4 ;  /* 0x000000046d6e7c20 */ /* 0x000fe20008410000 */
[----:B------:R-:W-:Y:S01]  /*6950*/  FFMA.FTZ R168, R111, UR13, R108 ;  /* 0x0000000d6fa87c23 */ /* 0x000fe2000801006c */
[----:B------:R-:W-:Y:S01]  /*6960*/  HFMA2 R105, -RZ, RZ, 0, 0 ;  /* 0x00000000ff697431 */ /* 0x000fe200000001ff */
[----:B------:R1:W-:Y:S01]  /*6970*/  F2F.F16.F32 R169, R167 ;  /* 0x000000a700a97304 */ /* 0x0003e20000200800 */
[----:B------:R-:W-:Y:S01]  /*6980*/  FMUL.FTZ R111, R110, UR22 ;  /* 0x000000166e6f7c20 */ /* 0x000fe20008410000 */
[----:B------:R-:W-:Y:S01]  /*6990*/  FMUL.FTZ R110, R167, UR4 ;  /* 0x00000004a76e7c20 */ /* 0x000fe20008410000 */
[----:B------:R-:W-:-:S02]  /*69a0*/  FFMA.FTZ R171, R170, UR13, R171 ;  /* 0x0000000daaab7c23 */ /* 0x000fc400080100ab */
[----:B0-----:R-:W-:Y:S01]  /*69b0*/  FMUL.FTZ R109, R96, R111 ;  /* 0x0000006f606d7220 */ /* 0x001fe20000410000 */
[----:B------:R-:W-:Y:S02]  /*69c0*/  FMUL.FTZ R110, R110, UR22 ;  /* 0x000000166e6e7c20 */ /* 0x000fe40008410000 */
[----:B------:R-:W-:Y:S02]  /*69d0*/  F2F.F16.F32 R174, R168 ;  /* 0x000000a800ae7304 */ /* 0x000fe40000200800 */
[----:B-1----:R-:W-:-:S06]  /*69e0*/  FSEL R167, R109, RZ, P6 ;  /* 0x000000ff6da77208 */ /* 0x002fcc0003000000 */
[----:B------:R-:W0:Y:S08]  /*69f0*/  F2F.F16.F32 R175, R171 ;  /* 0x000000ab00af7304 */ /* 0x000e300000200800 */
[----:B------:R-:W-:Y:S01]  /*6a00*/  F2F.F16.F32 R167, R167 ;  /* 0x000000a700a77304 */ /* 0x000fe20000200800 */
[----:B0-----:R-:W-:Y:S02]  /*6a10*/  SHF.L.U32 R175, R175, 0x10, RZ ;  /* 0x00000010afaf7819 */ /* 0x001fe400000006ff */
[----:B--2---:R-:W-:-:S02]  /*6a20*/  @P6 MOV R108, R106 ;  /* 0x0000006a006c6202 */ /* 0x004fc40000000f00 */
[----:B------:R-:W-:Y:S02]  /*6a30*/  @P0 SHF.R.U64 R109, R106, 0x10, R107 ;  /* 0x000000106a6d0819 */ /* 0x000fe4000000126b */
[----:B------:R-:W-:Y:S01]  /*6a40*/  MOV R106, RZ ;  /* 0x000000ff006a7202 */ /* 0x000fe20000000f00 */
[----:B------:R-:W-:-:S05]  /*6a50*/  @P6 HADD2.F32 R108, -RZ, R108.H0_H0 ;  /* 0x2000006cff6c6230 */ /* 0x000fca0000004100 */
[----:B------:R-:W-:Y:S01]  /*6a60*/  @P6 FMUL.FTZ R105, R111, R108 ;  /* 0x0000006c6f696220 */ /* 0x000fe20000410000 */
[----:B------:R-:W-:Y:S01]  /*6a70*/  FMUL.FTZ R111, R168, UR4 ;  /* 0x00000004a86f7c20 */ /* 0x000fe20008410000 */
[----:B------:R-:W-:Y:S01]  /*6a80*/  FMUL.FTZ R108, R97, R110 ;  /* 0x0000006e616c7220 */ /* 0x000fe20000410000 */
[----:B------:R-:W-:Y:S01]  /*6a90*/  LOP3.LUT P6, RZ, R158, 0xff0000, RZ, 0xc0, !PT ;  /* 0x00ff00009eff7812 */ /* 0x000fe200078cc0ff */
[----:B------:R-:W-:Y:S01]  /*6aa0*/  FADD.FTZ R20, R20, R105 ;  /* 0x0000006914147221 */ /* 0x000fe20000010000 */
[----:B------:R-:W-:Y:S01]  /*6ab0*/  FMUL.FTZ R176, R111, UR22 ;  /* 0x000000166fb07c20 */ /* 0x000fe20008410000 */
[----:B------:R-:W-:Y:S01]  /*6ac0*/  FMUL.FTZ R111, R171, UR4 ;  /* 0x00000004ab6f7c20 */ /* 0x000fe20008410000 */
[----:B------:R-:W-:Y:S01]  /*6ad0*/  FSEL R168, R108, RZ, P0 ;  /* 0x000000ff6ca87208 */ /* 0x000fe20000000000 */
[----:B------:R-:W-:Y:S02]  /*6ae0*/  @P0 HADD2.F32 R108, -RZ, R109.H0_H0 ;  /* 0x2000006dff6c0230 */ /* 0x000fe40000004100 */
[----:B------:R-:W-:Y:S01]  /*6af0*/  FMUL.FTZ R109, R98, R176 ;  /* 0x000000b0626d7220 */ /* 0x000fe20000410000 */
[----:B------:R-:W-:Y:S01]  /*6b00*/  FMUL.FTZ R178, R111, UR22 ;  /* 0x000000166fb27c20 */ /* 0x000fe20008410000 */
[----:B------:R0:W1:Y:S01]  /*6b10*/  F2F.F16.F32 R170, R168 ;  /* 0x000000a800aa7304 */ /* 0x0000620000200800 */
[----:B------:R-:W-:-:S02]  /*6b20*/  @P0 FMUL.FTZ R106, R110, R108 ;  /* 0x0000006c6e6a0220 */ /* 0x000fc40000410000 */
[----:B------:R-:W-:Y:S01]  /*6b30*/  FMUL.FTZ R110, R99, R178 ;  /* 0x000000b2636e7220 */ /* 0x000fe20000410000 */
[----:B------:R-:W-:Y:S02]  /*6b40*/  ISETP.GE.U32.AND P0, PT, R158, 0x1000000, PT ;  /* 0x010000009e00780c */ /* 0x000fe40003f06070 */
[----:B------:R-:W-:Y:S01]  /*6b50*/  FSEL R172, R109, RZ, P6 ;  /* 0x000000ff6dac7208 */ /* 0x000fe20003000000 */
[----:B------:R-:W-:Y:S01]  /*6b60*/  FADD.FTZ R21, R21, R106 ;  /* 0x0000006a15157221 */ /* 0x000fe20000010000 */
[----:B------:R-:W2:Y:S01]  /*6b70*/  LDC.64 R108, c[0x0][0x478] ;  /* 0x00011e00ff6c7b82 */ /* 0x000ea20000000a00 */
[----:B------:R-:W-:Y:S01]  /*6b80*/  FSEL R173, R110, RZ, P0 ;  /* 0x000000ff6ead7208 */ /* 0x000fe20000000000 */
[----:B0-----:R-:W-:Y:S02]  /*6b90*/  IMAD.WIDE.U32 R168, R169, 0x10000, RZ ;  /* 0x00010000a9a87825 */ /* 0x001fe400078e00ff */
[----:B------:R-:W-:Y:S02]  /*6ba0*/  F2F.F16.F32 R172, R172 ;  /* 0x000000ac00ac7304 */ /* 0x000fe40000200800 */
[----:B-1----:R-:W-:-:S02]  /*6bb0*/  IMAD.WIDE.U32 R170, R170, 0x10000, RZ ;  /* 0x00010000aaaa7825 */ /* 0x002fc400078e00ff */
[----:B------:R-:W0:Y:S01]  /*6bc0*/  LDC.64 R110, c[0x0][0x468] ;  /* 0x00011a00ff6e7b82 */ /* 0x000e220000000a00 */
[----:B------:R-:W-:Y:S02]  /*6bd0*/  LOP3.LUT R169, R169, R175, R174, 0xfe, !PT ;  /* 0x000000afa9a97212 */ /* 0x000fe400078efeae */
[----:B------:R-:W-:Y:S01]  /*6be0*/  LOP3.LUT R168, R168, R179, RZ, 0xfc, !PT ;  /* 0x000000b3a8a87212 */ /* 0x000fe200078efcff */
[----:B------:R-:W1:Y:S01]  /*6bf0*/  F2F.F16.F32 R173, R173 ;  /* 0x000000ad00ad7304 */ /* 0x000e620000200800 */
[----:B------:R-:W-:Y:S02]  /*6c00*/  LOP3.LUT R170, R170, R167, RZ, 0xfc, !PT ;  /* 0x000000a7aaaa7212 */ /* 0x000fe400078efcff */
[----:B------:R-:W-:-:S05]  /*6c10*/  @P6 MOV R167, R107 ;  /* 0x0000006b00a76202 */ /* 0x000fca0000000f00 */
[----:B------:R-:W-:Y:S02]  /*6c20*/  @P6 HADD2.F32 R167, -RZ, R167.H0_H0 ;  /* 0x200000a7ffa76230 */ /* 0x000fe40000004100 */
[----:B--2---:R-:W-:Y:S01]  /*6c30*/  IMAD.WIDE.U32 R108, R126, 0x8, R108 ;  /* 0x000000087e6c7825 */ /* 0x004fe200078e006c */
[----:B-1----:R-:W-:-:S04]  /*6c40*/  SHF.L.U32 R177, R173, 0x10, RZ ;  /* 0x00000010adb17819 */ /* 0x002fc800000006ff */
[----:B------:R1:W-:Y:S01]  /*6c50*/  STG.E.64 desc[UR14][R108.64], R168 ;  /* 0x000000a86c007986 */ /* 0x0003e2000c101b0e */
[----:B------:R-:W-:Y:S01]  /*6c60*/  @P0 SHF.R.U32.HI R173, RZ, 0x10, R107 ;  /* 0x00000010ffad0819 */ /* 0x000fe2000001166b */
[----:B------:R-:W-:Y:S01]  /*6c70*/  HFMA2 R107, -RZ, RZ, 0, 0 ;  /* 0x00000000ff6b7431 */ /* 0x000fe200000001ff */
[----:B------:R-:W-:Y:S01]  /*6c80*/  LOP3.LUT R171, R171, R177, R172, 0xfe, !PT ;  /* 0x000000b1abab7212 */ /* 0x000fe200078efeac */
[C---:B0-----:R-:W-:Y:S01]  /*6c90*/  IMAD.WIDE.U32 R110, R126.reuse, 0x8, R110 ;  /* 0x000000087e6e7825 */ /* 0x041fe200078e006e */
[----:B------:R-:W-:Y:S02]  /*6ca0*/  MOV R172, RZ ;  /* 0x000000ff00ac7202 */ /* 0x000fe40000000f00 */
[----:B------:R-:W-:Y:S01]  /*6cb0*/  IADD3 R126, PT, PT, R126, 0x80, RZ ;  /* 0x000000807e7e7810 */ /* 0x000fe20007ffe0ff */
[----:B------:R-:W-:Y:S01]  /*6cc0*/  @P0 HADD2.F32 R173, -RZ, R173.H0_H0 ;  /* 0x200000adffad0230 */ /* 0x000fe20000004100 */
[----:B------:R1:W-:Y:S01]  /*6cd0*/  STG.E.64 desc[UR14][R110.64], R170 ;  /* 0x000000aa6e007986 */ /* 0x0003e2000c101b0e */
[----:B------:R-:W-:-:S03]  /*6ce0*/  @P6 FMUL.FTZ R107, R176, R167 ;  /* 0x000000a7b06b6220 */ /* 0x000fc60000410000 */
[----:B------:R-:W-:Y:S01]  /*6cf0*/  @P0 FMUL.FTZ R172, R178, R173 ;  /* 0x000000adb2ac0220 */ /* 0x000fe20000410000 */
[----:B------:R-:W-:-:S03]  /*6d00*/  FADD.FTZ R22, R22, R107 ;  /* 0x0000006b16167221 */ /* 0x000fc60000010000 */
[----:B------:R-:W-:-:S07]  /*6d10*/  FADD.FTZ R23, R23, R172 ;  /* 0x000000ac17177221 */ /* 0x000fce0000010000 */
.L_x_6296:
[----:B------:R-:W-:Y:S05]  /*6d20*/  BSYNC.RECONVERGENT B1 ;  /* 0x0000000000017941 */ /* 0x000fea0003800200 */
.L_x_6295:
[----:B------:R-:W-:Y:S04]  /*6d30*/  BSSY.RECONVERGENT B1, `(.L_x_6297) ;  /* 0x0000058000017945 */ /* 0x000fe80003800200 */
[----:B------:R-:W-:Y:S05]  /*6d40*/  @!P2 BRA `(.L_x_6298) ;  /* 0x000000040058a947 */ /* 0x000fea0003800000 */
[----:B------:R-:W0:Y:S02]  /*6d50*/  LDC.64 R106, c[0x0][0x390] ;  /* 0x0000e400ff6a7b82 */ /* 0x000e240000000a00 */
[----:B0-----:R-:W-:-:S06]  /*6d60*/  IMAD.WIDE.U32 R106, R126, 0x8, R106 ;  /* 0x000000087e6a7825 */ /* 0x001fcc00078e006a */
[----:B------:R-:W2:Y:S01]  /*6d70*/  LDG.E.64 R106, desc[UR14][R106.64] ;  /* 0x0000000e6a6a7981 */ /* 0x000ea2000c1e1b00 */
[----:B-1----:R-:W-:Y:S01]  /*6d80*/  MOV R108, R114 ;  /* 0x00000072006c7202 */ /* 0x002fe20000000f00 */
        /* <DEDUP_REMOVED lines=10> */
[----:B------:R-:W-:-:S02]  /*6e30*/  MOV R108, R115 ;  /* 0x00000073006c7202 */ /* 0x000fc40000000f00 */
[--C-:B------:R-:W-:Y:S01]  /*6e40*/  SHF.R.U64 R105, R114, 0x10, R115.reuse ;  /* 0x0000001072697819 */ /* 0x100fe20000001273 */
[----:B------:R0:W-:Y:S01]  /*6e50*/  F2F.F16.F32 R179, R109 ;  /* 0x0000006d00b37304 */ /* 0x0001e20000200800 */
[----:B------:R-:W-:Y:S01]  /*6e60*/  SHF.R.U32.HI R171, RZ, 0x10, R115 ;  /* 0x00000010ffab7819 */ /* 0x000fe20000011673 */
[----:B------:R-:W-:Y:S02]  /*6e70*/  HADD2.F32 R108, -RZ, R108.H0_H0 ;  /* 0x2000006cff6c7230 */ /* 0x000fe40000004100 */
[----:B------:R-:W-:Y:S02]  /*6e80*/  HADD2.F32 R105, -RZ, R105.H0_H0 ;  /* 0x20000069ff697230 */ /* 0x000fe40000004100 */
[----:B------:R-:W-:Y:S02]  /*6e90*/  HADD2.F32 R171, -RZ, R171.H0_H0 ;  /* 0x200000abffab7230 */ /* 0x000fe40000004100 */
[----:B------:R-:W-:Y:S01]  /*6ea0*/  FFMA.FTZ R168, R111, UR13, R108 ;  /* 0x0000000d6fa87c23 */ /* 0x000fe2000801006c */
[----:B------:R-:W-:Y:S01]  /*6eb0*/  FFMA.FTZ R111, R142, UR5, R104 ;  /* 0x000000058e6f7c23 */ /* 0x000fe20008010068 */
[----:B------:R-:W-:Y:S01]  /*6ec0*/  FFMA.FTZ R167, R110, UR13, R105 ;  /* 0x0000000d6ea77c23 */ /* 0x000fe20008010069 */
[----:B------:R-:W-:Y:S01]  /*6ed0*/  FMUL.FTZ R110, R109, UR4 ;  /* 0x000000046d6e7c20 */ /* 0x000fe20008410000 */
[----:B------:R-:W-:-:S02]  /*6ee0*/  HFMA2 R105, -RZ, RZ, 0, 0 ;  /* 0x00000000ff697431 */ /* 0x000fc400000001ff */
[----:B------:R-:W-:Y:S01]  /*6ef0*/  FADD.FTZ R170, R140, -R111 ;  /* 0x8000006f8caa7221 */ /* 0x000fe20000010000 */
[----:B------:R1:W-:Y:S01]  /*6f00*/  F2F.F16.F32 R169, R167 ;  /* 0x000000a700a97304 */ /* 0x0003e20000200800 */
[----:B------:R-:W-:Y:S01]  /*6f10*/  FMUL.FTZ R111, R110, UR22 ;  /* 0x000000166e6f7c20 */ /* 0x000fe20008410000 */
[----:B------:R-:W-:Y:S01]  /*6f20*/  FMUL.FTZ R110, R167, UR4 ;  /* 0x00000004a76e7c20 */ /* 0x000fe20008410000 */
[----:B------:R-:W-:Y:S02]  /*6f30*/  FFMA.FTZ R171, R170, UR13, R171 ;  /* 0x0000000daaab7c23 */ /* 0x000fe400080100ab */
        /* <DEDUP_REMOVED lines=55> */
.L_x_6298:
[----:B------:R-:W-:Y:S05]  /*72b0*/  BSYNC.RECONVERGENT B1 ;  /* 0x0000000000017941 */ /* 0x000fea0003800200 */
.L_x_6297:
[----:B------:R-:W-:Y:S04]  /*72c0*/  BSSY.RECONVERGENT B1, `(.L_x_6299) ;  /* 0x0000058000017945 */ /* 0x000fe80003800200 */
[----:B------:R-:W-:Y:S05]  /*72d0*/  @!P3 BRA `(.L_x_6300) ;  /* 0x000000040058b947 */ /* 0x000fea0003800000 */
[----:B------:R-:W0:Y:S02]  /*72e0*/  LDC.64 R106, c[0x0][0x390] ;  /* 0x0000e400ff6a7b82 */ /* 0x000e240000000a00 */
[----:B0-----:R-:W-:-:S06]  /*72f0*/  IMAD.WIDE.U32 R106, R126, 0x8, R106 ;  /* 0x000000087e6a7825 */ /* 0x001fcc00078e006a */
[----:B------:R-:W3:Y:S01]  /*7300*/  LDG.E.64 R106, desc[UR14][R106.64] ;  /* 0x0000000e6a6a7981 */ /* 0x000ee2000c1e1b00 */
[----:B-12---:R-:W-:Y:S01]  /*7310*/  MOV R108, R116 ;  /* 0x00000074006c7202 */ /* 0x006fe20000000f00 */
        /* <DEDUP_REMOVED lines=34> */
[----:B---3--:R-:W-:-:S02]  /*7540*/  @P6 MOV R108, R106 ;  /* 0x0000006a006c6202 */ /* 0x008fc40000000f00 */
        /* <DEDUP_REMOVED lines=47> */
.L_x_6300:
[----:B------:R-:W-:Y:S05]  /*7840*/  BSYNC.RECONVERGENT B1 ;  /* 0x0000000000017941 */ /* 0x000fea0003800200 */
.L_x_6299:
[----:B------:R-:W-:Y:S04]  /*7850*/  BSSY.RECONVERGENT B1, `(.L_x_6301) ;  /* 0x0000058000017945 */ /* 0x000fe80003800200 */
[----:B------:R-:W-:Y:S05]  /*7860*/  @!P4 BRA `(.L_x_6302) ;  /* 0x000000040058c947 */ /* 0x000fea0003800000 */
[----:B------:R-:W0:Y:S02]  /*7870*/  LDC.64 R106, c[0x0][0x390] ;  /* 0x0000e400ff6a7b82 */ /* 0x000e240000000a00 */
[----:B0-----:R-:W-:-:S06]  /*7880*/  IMAD.WIDE.U32 R106, R126, 0x8, R106 ;  /* 0x000000087e6a7825 */ /* 0x001fcc00078e006a */
[----:B------:R-:W4:Y:S01]  /*7890*/  LDG.E.64 R106, desc[UR14][R106.64] ;  /* 0x0000000e6a6a7981 */ /* 0x000f22000c1e1b00 */
[----:B-123--:R-:W-:Y:S01]  /*78a0*/  MOV R108, R118 ;  /* 0x00000076006c7202 */ /* 0x00efe20000000f00 */
        /* <DEDUP_REMOVED lines=34> */
[----:B----4-:R-:W-:-:S02]  /*7ad0*/  @P6 MOV R108, R106 ;  /* 0x0000006a006c6202 */ /* 0x010fc40000000f00 */
        /* <DEDUP_REMOVED lines=47> */
.L_x_6302:
[----:B------:R-:W-:Y:S05]  /*7dd0*/  BSYNC.RECONVERGENT B1 ;  /* 0x0000000000017941 */ /* 0x000fea0003800200 */
.L_x_6301:
[----:B------:R-:W-:Y:S05]  /*7de0*/  @!P5 BRA `(.L_x_6277) ;  /* 0x000000040054d947 */ /* 0x000fea0003800000 */
[----:B------:R-:W0:Y:S02]  /*7df0*/  LDC.64 R106, c[0x0][0x390] ;  /* 0x0000e400ff6a7b82 */ /* 0x000e240000000a00 */
[----:B0-----:R-:W-:-:S06]  /*7e00*/  IMAD.WIDE.U32 R106, R126, 0x8, R106 ;  /* 0x000000087e6a7825 */ /* 0x001fcc00078e006a */
[----:B------:R-:W5:Y:S01]  /*7e10*/  LDG.E.64 R106, desc[UR14][R106.64] ;  /* 0x0000000e6a6a7981 */ /* 0x000f62000c1e1b00 */
[----:B------:R-:W-:Y:S01]  /*7e20*/  MOV R105, R120 ;  /* 0x0000007800697202 */ /* 0x000fe20000000f00 */
[--C-:B-1234-:R-:W-:Y:S01]  /*7e30*/  FFMA.FTZ R108, R127, UR5, R104.reuse ;  /* 0x000000057f6c7c23 */ /* 0x11efe20008010068 */
[----:B------:R-:W-:Y:S01]  /*7e40*/  LOP3.LUT P6, RZ, R129, 0xff, RZ, 0xc0, !PT ;  /* 0x000000ff81ff7812 */ /* 0x000fe200078cc0ff */
[----:B------:R-:W-:Y:S01]  /*7e50*/  FFMA.FTZ R110, R122, UR5, R104 ;  /* 0x000000057a6e7c23 */ /* 0x000fe20008010068 */
[----:B------:R-:W-:Y:S01]  /*7e60*/  MOV R167, R121 ;  /* 0x0000007900a77202 */ /* 0x000fe20000000f00 */
[----:B------:R-:W-:Y:S02]  /*7e70*/  HADD2.F32 R105, -RZ, R105.H0_H0 ;  /* 0x20000069ff697230 */ /* 0x000fe40000004100 */
[----:B------:R-:W-:Y:S01]  /*7e80*/  FADD.FTZ R108, R125, -R108 ;  /* 0x8000006c7d6c7221 */ /* 0x000fe20000010000 */
[----:B------:R-:W-:Y:S01]  /*7e90*/  FFMA.FTZ R111, R131, UR5, R104 ;  /* 0x00000005836f7c23 */ /* 0x000fe20008010068 */
[----:B------:R-:W-:Y:S01]  /*7ea0*/  FADD.FTZ R110, R123, -R110 ;  /* 0x8000006e7b6e7221 */ /* 0x000fe20000010000 */
[----:B------:R-:W-:Y:S01]  /*7eb0*/  LOP3.LUT P0, RZ, R129, 0xff00, RZ, 0xc0, !PT ;  /* 0x0000ff0081ff7812 */ /* 0x000fe2000780c0ff */
[----:B------:R-:W-:Y:S01]  /*7ec0*/  FFMA.FTZ R105, R108, UR13, R105 ;  /* 0x0000000d6c697c23 */ /* 0x000fe20008010069 */
[----:B------:R-:W-:Y:S01]  /*7ed0*/  SHF.R.U64 R108, R120, 0x10, R121 ;  /* 0x00000010786c7819 */ /* 0x000fe20000001279 */
[----:B------:R-:W-:Y:S01]  /*7ee0*/  FADD.FTZ R111, R132, -R111 ;  /* 0x8000006f846f7221 */ /* 0x000fe20000010000 */
[----:B------:R-:W-:Y:S01]  /*7ef0*/  SHF.R.U32.HI R170, RZ, 0x10, R121 ;  /* 0x00000010ffaa7819 */ /* 0x000fe20000011679 */
[----:B------:R0:W-:Y:S02]  /*7f00*/  F2F.F16.F32 R177, R105 ;  /* 0x0000006900b17304 */ /* 0x0001e40000200800 */
[----:B------:R-:W-:-:S02]  /*7f10*/  HADD2.F32 R109, -RZ, R108.H0_H0 ;  /* 0x2000006cff6d7230 */ /* 0x000fc40000004100 */
[----:B------:R-:W-:Y:S02]  /*7f20*/  HADD2.F32 R108, -RZ, R167.H0_H0 ;  /* 0x200000a7ff6c7230 */ /* 0x000fe40000004100 */
[----:B------:R-:W-:Y:S02]  /*7f30*/  HFMA2 R167, -RZ, RZ, 0, 0 ;  /* 0x00000000ffa77431 */ /* 0x000fe400000001ff */
[----:B------:R-:W-:Y:S02]  /*7f40*/  HADD2.F32 R170, -RZ, R170.H0_H0 ;  /* 0x200000aaffaa7230 */ /* 0x000fe40000004100 */
[----:B------:R-:W-:Y:S01]  /*7f50*/  FFMA.FTZ R110, R110, UR13, R109 ;  /* 0x0000000d6e6e7c23 */ /* 0x000fe2000801006d */
[----:B------:R-:W-:Y:S01]  /*7f60*/  FFMA.FTZ R109, R128, UR5, R104 ;  /* 0x00000005806d7c23 */ /* 0x000fe20008010068 */
[----:B------:R-:W-:Y:S01]  /*7f70*/  FFMA.FTZ R168, R111, UR13, R108 ;  /* 0x0000000d6fa87c23 */ /* 0x000fe2000801006c */
[----:B------:R-:W-:Y:S01]  /*7f80*/  FMUL.FTZ R108, R105, UR4 ;  /* 0x00000004696c7c20 */ /* 0x000fe20008410000 */
[----:B------:R-:W-:Y:S01]  /*7f90*/  F2F.F16.F32 R111, R110 ;  /* 0x0000006e006f7304 */ /* 0x000fe20000200800 */
[----:B------:R-:W-:-:S02]  /*7fa0*/  FADD.FTZ R169, R124, -R109 ;  /* 0x8000006d7ca97221 */ /* 0x000fc40000010000 */
[----:B------:R-:W-:Y:S01]  /*7fb0*/  FMUL.FTZ R109, R108, UR22 ;  /* 0x000000166c6d7c20 */ /* 0x000fe20008410000 */
[----:B------:R-:W-:Y:S01]  /*7fc0*/  FMUL.FTZ R108, R110, UR4 ;  /* 0x000000046e6c7c20 */ /* 0x000fe20008410000 */
[----:B------:R-:W-:Y:S02]  /*7fd0*/  FFMA.FTZ R169, R169, UR13, R170 ;  /* 0x0000000da9a97c23 */ /* 0x000fe400080100aa */
[----:B0-----:R-:W-:Y:S01]  /*7fe0*/  FMUL.FTZ R105, R64, R109 ;  /* 0x0000006d40697220 */ /* 0x001fe20000410000 */
[----:B------:R-:W-:Y:S01]  /*7ff0*/  FMUL.FTZ R108, R108, UR22 ;  /* 0x000000166c6c7c20 */ /* 0x000fe20008410000 */
[----:B------:R-:W-:Y:S03]  /*8000*/  F2F.F16.F32 R174, R168 ;  /* 0x000000a800ae7304 */ /* 0x000fe60000200800 */
[----:B------:R-:W-:-:S05]  /*8010*/  FSEL R170, R105, RZ, P6 ;  /* 0x000000ff69aa7208 */ /* 0x000fca0003000000 */
[----:B------:R-:W0:Y:S08]  /*8020*/  F2F.F16.F32 R173, R169 ;  /* 0x000000a900ad7304 */ /* 0x000e300000200800 */
[----:B------:R1:W-:Y:S01]  /*8030*/  F2F.F16.F32 R179, R170 ;  /* 0x000000aa00b37304 */ /* 0x0003e20000200800 */
[----:B0-----:R-:W-:Y:S02]  /*8040*/  SHF.L.U32 R173, R173, 0x10, RZ ;  /* 0x00000010adad7819 */ /* 0x001fe400000006ff */
[----:B-1----:R-:W-:-:S02]  /*8050*/  MOV R170, RZ ;  /* 0x000000ff00aa7202 */ /* 0x002fc40000000f00 */
[----:B-----5:R-:W-:Y:S02]  /*8060*/  @P6 MOV R104, R106 ;  /* 0x0000006a00686202 */ /* 0x020fe40000000f00 */
        /* <DEDUP_REMOVED lines=29> */
[----:B------:R-:W-:Y:S01]  /*8240*/  LOP3.LUT R168, R168, R179, RZ, 0xfc, !PT ;  /* 0x000000b3a8a87212 */ /* 0x000fe200078efcff */
[----:B--2---:R-:W-:Y:S01]  /*8250*/  IMAD.WIDE.U32 R104, R126, 0x8, R104 ;  /* 0x000000087e687825 */ /* 0x004fe200078e0068 */
[----:B-1----:R-:W-:-:S04]  /*8260*/  SHF.L.U32 R175, R172, 0x10, RZ ;  /* 0x00000010acaf7819 */ /* 0x002fc800000006ff */
[----:B------:R1:W-:Y:S01]  /*8270*/  STG.E.64 desc[UR14][R104.64], R110 ;  /* 0x0000006e68007986 */ /* 0x0003e2000c101b0e */
[----:B------:R-:W-:Y:S01]  /*8280*/  LOP3.LUT R169, R169, R175, R171, 0xfe, !PT ;  /* 0x000000afa9a97212 */ /* 0x000fe200078efeab */
[----:B0-----:R-:W-:Y:S01]  /*8290*/  IMAD.WIDE.U32 R108, R126, 0x8, R108 ;  /* 0x000000087e6c7825 */ /* 0x001fe200078e006c */
[----:B------:R-:W-:Y:S02]  /*82a0*/  @P6 MOV R126, R107 ;  /* 0x0000006b007e6202 */ /* 0x000fe40000000f00 */
[----:B------:R-:W-:Y:S01]  /*82b0*/  @P0 SHF.R.U32.HI R171, RZ, 0x10, R107 ;  /* 0x00000010ffab0819 */ /* 0x000fe2000001166b */
[----:B------:R-:W-:Y:S01]  /*82c0*/  HFMA2 R107, -RZ, RZ, 0, 0 ;  /* 0x00000000ff6b7431 */ /* 0x000fe200000001ff */
[----:B------:R1:W-:Y:S01]  /*82d0*/  STG.E.64 desc[UR14][R108.64], R168 ;  /* 0x000000a86c007986 */ /* 0x0003e2000c101b0e */
[----:B------:R-:W-:Y:S02]  /*82e0*/  @P6 HADD2.F32 R126, -RZ, R126.H0_H0 ;  /* 0x2000007eff7e6230 */ /* 0x000fe40000004100 */
[----:B------:R-:W-:-:S03]  /*82f0*/  @P0 HADD2.F32 R171, -RZ, R171.H0_H0 ;  /* 0x200000abffab0230 */ /* 0x000fc60000004100 */
[----:B------:R-:W-:Y:S02]  /*8300*/  @P6 FMUL.FTZ R107, R181, R126 ;  /* 0x0000007eb56b6220 */ /* 0x000fe40000410000 */
[----:B------:R-:W-:Y:S02]  /*8310*/  @P0 FMUL.FTZ R170, R176, R171 ;  /* 0x000000abb0aa0220 */ /* 0x000fe40000410000 */
[----:B------:R-:W-:Y:S02]  /*8320*/  FADD.FTZ R6, R6, R107 ;  /* 0x0000006b06067221 */ /* 0x000fe40000010000 */
[----:B------:R-:W-:-:S07]  /*8330*/  FADD.FTZ R7, R7, R170 ;  /* 0x000000aa07077221 */ /* 0x000fce0000010000 */
.L_x_6277:
[----:B------:R-:W-:Y:S05]  /*8340*/  BSYNC.RECONVERGENT B0 ;  /* 0x0000000000007941 */ /* 0x000fea0003800200 */
.L_x_6266:
[----:B------:R-:W-:Y:S02]  /*8350*/  UIADD3 UR7, UPT, UPT, UR7, UR24, URZ ;  /* 0x0000001807077290 */ /* 0x000fe4000fffe0ff */
[----:B------:R-:W-:Y:S02]  /*8360*/  UPLOP3.LUT UP2, UPT, UPT, UPT, UP2, 0x40, 0x4 ;  /* 0x000000000004789c */ /* 0x000fe40003f4e820 */
[----:B------:R-:W-:-:S09]  /*8370*/  UISETP.GE.AND UP1, UPT, UR7, UR25, UPT ;  /* 0x000000190700728c */ /* 0x000fd2000bf26270 */
[----:B------:R-:W-:Y:S05]  /*8380*/  BRA.U !UP1, `(.L_x_6303) ;  /* 0xffffff8509107547 */ /* 0x000fea000b83ffff */
.L_x_6253:
        /* <DEDUP_REMOVED lines=16> */
.L_x_6305:
[----:B------:R-:W-:Y:S05]  /*8490*/  BSYNC.RECONVERGENT B0 ;  /* 0x0000000000007941 */ /* 0x000fea0003800200 */
.L_x_6304:
        /* <DEDUP_REMOVED lines=12> */
.L_x_6307:
[----:B------:R-:W-:Y:S05]  /*8560*/  BSYNC.RECONVERGENT B0 ;  /* 0x0000000000007941 */ /* 0x000fea0003800200 */
.L_x_6306:
        /* <DEDUP_REMOVED lines=12> */
.L_x_6309:
[----:B------:R-:W-:Y:S05]  /*8630*/  BSYNC.RECONVERGENT B0 ;  /* 0x0000000000007941 */ /* 0x000fea0003800200 */
.L_x_6308:
        /* <DEDUP_REMOVED lines=12> */
.L_x_6311:
[----:B------:R-:W-:Y:S05]  /*8700*/  BSYNC.RECONVERGENT B0 ;  /* 0x0000000000007941 */ /* 0x000fea0003800200 */
.L_x_6310:
        /* <DEDUP_REMOVED lines=11> */
.L_x_6312:
        /* <DEDUP_REMOVED lines=12> */
.L_x_10894:


//--------------------- .text._ZN10layer_norm13ln_bwd_kernelINS_13Kernel_traitsIf6__halfS2_S2_fjLj2560ELj1ELj1ELj4ELj8ENS_18Kernel_traits_baseILj2560EfS2_S2_S2_fjLj128EEEEELb1ELb1ELb0ELb1EEEvNS_9BwdParamsE --------------------------
	.section	.text._ZN10layer_norm13ln_bwd_kernelINS_13Kernel_traitsIf6__halfS2_S2_fjLj2560ELj1ELj1ELj4ELj8ENS_18Kernel_traits_baseILj2560EfS2_S2_S2_fjLj128EEEEELb1ELb1ELb0ELb1EEEvNS_9BwdParamsE,"ax",@progbits
	.align	128
        .global         _ZN10layer_norm13ln_bwd_kernelINS_13Kernel_traitsIf6__halfS2_S2_fjLj2560ELj1ELj1ELj4ELj8ENS_18Kernel_traits_baseILj2560EfS2_S2_S2_fjLj128EEEEELb1ELb1ELb0ELb1EEEvNS_9BwdParamsE
        .type           _ZN10layer_norm13ln_bwd_kernelINS_13Kernel_traitsIf6__halfS2_S2_fjLj2560ELj1ELj1ELj4ELj8ENS_18Kernel_traits_baseILj2560EfS2_S2_S2_fjLj128EEEEELb1ELb1ELb0ELb1EEEvNS_9BwdParamsE,@function
        .size           _ZN10layer_norm13ln_bwd_kernelINS_13Kernel_traitsIf6__halfS2_S2_fjLj2560ELj1ELj1ELj4ELj8ENS_18Kernel_traits_baseILj2560EfS2_S2_S2_fjLj128EEEEELb1ELb1ELb0ELb1EEEvNS_9BwdParamsE,(.L_x_10895 - _ZN10layer_norm13ln_bwd_kernelINS_13Kernel_traitsIf6__halfS2_S2_fjLj2560ELj1ELj1ELj4ELj8ENS_18Kernel_traits_baseILj2560EfS2_S2_S2_fjLj128EEEEELb1ELb1ELb0ELb1EEEvNS_9BwdParamsE)
        .other          _ZN10layer_norm13ln_bwd_kernelINS_13Kernel_traitsIf6__halfS2_S2_fjLj2560ELj1ELj1ELj4ELj8ENS_18Kernel_traits_baseILj2560EfS2_S2_S2_fjLj128EEEEELb1ELb1ELb0ELb1EEEvNS_9BwdParamsE,@"STO_CUDA_ENTRY STV_DEFAULT"
_ZN10layer_norm13ln_bwd_kernelINS_13Kernel_traitsIf6__halfS2_S2_fjLj2560ELj1ELj1ELj4ELj8ENS_18Kernel_traits_baseILj2560EfS2_S2_S2_fjLj128EEEEELb1ELb1ELb0ELb1EEEvNS_9BwdParamsE:
.text._ZN10layer_norm13ln_bwd_kernelINS_13Kernel_traitsIf6__halfS2_S2_fjLj2560ELj1ELj1ELj4ELj8ENS_18Kernel_traits_baseILj2560EfS2_S2_S2_fjLj128EEEEELb1ELb1ELb0ELb1EEEvNS_9BwdParamsE:
        /* <DEDUP_REMOVED lines=94> */
.L_x_6318:
        /* <DEDUP_REMOVED lines=24> */
[----:B------:R-:W-:Y:S01]  /*0760*/  IMAD.WIDE.U32 R64, R139, 0x8, R64 ;  /* 0x000000088b407825 */ /* 0x000fe200078e0040 */
[----:B------:R-:W3:Y:S03]  /*0770*/  LDG.E.64 R144, desc[UR14][R60.64] ;  /* 0x0000000e3c907981 */ /* 0x000ee6000c1e1b00 */
[--C-:B------:R-:W-:Y:S02]  /*0780*/  IMAD.WIDE.U32 R46, R71, 0x8, R50.reuse ;  /* 0x00000008472e7825 */ /* 0x100fe400078e0032 */
[----:B------:R-:W3:Y:S02]  /*0790*/  LDG.E.64 R64, desc[UR14][R64.64] ;  /* 0x0000000e40407981 */ /* 0x000ee4000c1e1b00 */
[----:B------:R-:W-:-:S02]  /*07a0*/  IMAD.WIDE.U32 R66, R155, 0x8, R50 ;  /* 0x000000089b427825 */ /* 0x000fc400078e0032 */
[----:B------:R0:W3:Y:S02]  /*07b0*/  LDG.E.64 R44, desc[UR14][R62.64] ;  /* 0x0000000e3e2c7981 */ /* 0x0000e4000c1e1b00 */
[----:B------:R-:W-:Y:S02]  /*07c0*/  IMAD.WIDE.U32 R50, R139, 0x8, R50 ;  /* 0x000000088b327825 */ /* 0x000fe400078e0032 */
[----:B------:R-:W3:Y:S04]  /*07d0*/  LDG.E.64 R66, desc[UR14][R66.64] ;  /* 0x0000000e42427981 */ /* 0x000ee8000c1e1b00 */
[----:B------:R-:W3:Y:S01]  /*07e0*/  LDG.E.64 R50, desc[UR14][R50.64] ;  /* 0x0000000e32327981 */ /* 0x000ee2000c1e1b00 */
[----:B------:R-:W-:Y:S02]  /*07f0*/  MOV R146, UR4 ;  /* 0x0000000400927c02 */ /* 0x000fe40008000f00 */
[----:B------:R-:W-:Y:S01]  /*0800*/  MOV R147, UR5 ;  /* 0x0000000500937c02 */ /* 0x000fe20008000f00 */
[----:B------:R-:W3:Y:S01]  /*0810*/  LDG.E.64 R142, desc[UR14][R46.64] ;  /* 0x0000000e2e8e7981 */ /* 0x000ee2000c1e1b00 */
[----:B------:R-:W1:Y:S03]  /*0820*/  @UP0 LDCU.64 UR4, c[0x0][0x3e0] ;  /* 0x00007c00ff0407ac */ /* 0x000e660008000a00 */
[----:B------:R-:W3:Y:S04]  /*0830*/  LDG.E R146, desc[UR14][R146.64] ;  /* 0x0000000e92927981 */ /* 0x000ee8000c1e1900 */
[----:B------:R-:W3:Y:S04]  /*0840*/  LDG.E.64 R60, desc[UR14][R136.64] ;  /* 0x0000000e883c7981 */ /* 0x000ee8000c1e1b00 */
[----:B------:R-:W3:Y:S01]  /*0850*/  LDG.E.64 R46, desc[UR14][R134.64] ;  /* 0x0000000e862e7981 */ /* 0x000ee2000c1e1b00 */
[----:B------:R-:W-:-:S02]  /*0860*/  ISETP.NE.U32.AND P0, PT, RZ, UR16, PT ;  /* 0x00000010ff007c0c */ /* 0x000fc4000bf05070 */
[----:B------:R-:W-:Y:S02]  /*0870*/  PLOP3.LUT P4, PT, PT, PT, UP0, 0x80, 0x8 ;  /* 0x000000000008781c */ /* 0x000fe40003f8f008 */
[----:B------:R-:W-:Y:S01]  /*0880*/  ISETP.NE.AND.EX P0, PT, RZ, UR17, PT, P0 ;  /* 0x00000011ff007c0c */ /* 0x000fe2000bf05300 */
[----:B-1----:R-:W-:-:S06]  /*0890*/  @UP0 UIMAD.WIDE UR4, UR6, 0x2, UR4 ;  /* 0x00000002060408a5 */ /* 0x002fcc000f8e0204 */
[----:B0-----:R-:W-:Y:S02]  /*08a0*/  MOV R62, UR4 ;  /* 0x00000004003e7c02 */ /* 0x001fe40008000f00 */
[----:B------:R-:W-:-:S05]  /*08b0*/  MOV R63, UR5 ;  /* 0x00000005003f7c02 */ /* 0x000fca0008000f00 */
[----:B------:R0:W3:Y:S01]  /*08c0*/  @P4 LDG.E.U16 R62, desc[UR14][R62.64] ;  /* 0x0000000e3e3e4981 */ /* 0x0000e2000c1e1500 */
[----:B------:R-:W-:Y:S02]  /*08d0*/  ISETP.NE.AND P3, PT, RZ, UR7, PT ;  /* 0x00000007ff007c0c */ /* 0x000fe4000bf65270 */
[----:B----4-:R-:W-:Y:S02]  /*08e0*/  R2UR UR12, R0 ;  /* 0x00000000000c72ca */ /* 0x010fe400000e0000 */
[--C-:B--2---:R-:W-:Y:S02]  /*08f0*/  SHF.R.U64 R176, R140, 0x10, R141.reuse ;  /* 0x000000108cb07819 */ /* 0x104fe4000000128d */
[----:B------:R-:W-:Y:S02]  /*0900*/  MOV R173, R141 ;  /* 0x0000008d00ad7202 */ /* 0x000fe40000000f00 */
[----:B------:R-:W-:Y:S02]  /*0910*/  SHF.R.U32.HI R178, RZ, 0x10, R141 ;  /* 0x00000010ffb27819 */ /* 0x000fe4000001168d */
[----:B---3--:R-:W-:-:S02]  /*0920*/  SHF.R.U64 R184, R144, 0x10, R145 ;  /* 0x0000001090b87819 */ /* 0x008fc40000001291 */
[----:B------:R-:W-:Y:S01]  /*0930*/  MOV R181, R145 ;  /* 0x0000009100b57202 */ /* 0x000fe20000000f00 */
[----:B------:R-:W-:Y:S01]  /*0940*/  HADD2.F32 R141, -RZ, R64.H0_H0 ;  /* 0x20000040ff8d7230 */ /* 0x000fe20000004100 */
[----:B------:R-:W-:Y:S01]  /*0950*/  SHF.R.U32.HI R186, RZ, 0x10, R145 ;  /* 0x00000010ffba7819 */ /* 0x000fe20000011691 */
[----:B------:R-:W-:Y:S01]  /*0960*/  HADD2.F32 R145, -RZ, R65.H0_H0 ;  /* 0x20000041ff917230 */ /* 0x000fe20000004100 */
[--C-:B------:R-:W-:Y:S02]  /*0970*/  SHF.R.U64 R138, R64, 0x10, R65.reuse ;  /* 0x00000010408a7819 */ /* 0x100fe40000001241 */
[----:B------:R-:W-:Y:S02]  /*0980*/  SHF.R.U32.HI R154, RZ, 0x10, R65 ;  /* 0x00000010ff9a7819 */ /* 0x000fe40000011641 */
[----:B------:R-:W1:Y:S01]  /*0990*/  @P0 LDC.64 R64, c[0x0][0x438] ;  /* 0x00010e00ff400b82 */ /* 0x000e620000000a00 */
[----:B------:R-:W-:Y:S01]  /*09a0*/  MOV R148, R66 ;  /* 0x0000004200947202 */ /* 0x000fe20000000f00 */
[----:B------:R-:W-:Y:S01]  /*09b0*/  HADD2.F32 R0, -RZ, R44.H0_H0 ;  /* 0x2000002cff007230 */ /* 0x000fe20000004100 */
[----:B------:R-:W-:Y:S01]  /*09c0*/  SHF.R.U64 R188, R66, 0x10, R67 ;  /* 0x0000001042bc7819 */ /* 0x000fe20000001243 */
[----:B------:R-:W-:Y:S01]  /*09d0*/  HADD2.F32 R66, -RZ, R45.H0_H0 ;  /* 0x2000002dff427230 */ /* 0x000fe20000004100 */
[----:B------:R-:W-:-:S02]  /*09e0*/  MOV R185, R67 ;  /* 0x0000004300b97202 */ /* 0x000fc40000000f00 */
[----:B------:R-:W-:Y:S02]  /*09f0*/  SHF.R.U32.HI R190, RZ, 0x10, R67 ;  /* 0x00000010ffbe7819 */ /* 0x000fe40000011643 */
[----:B------:R-:W-:Y:S02]  /*0a00*/  MOV R187, R50 ;  /* 0x0000003200bb7202 */ /* 0x000fe40000000f00 */
[--C-:B------:R-:W-:Y:S02]  /*0a10*/  SHF.R.U64 R192, R50, 0x10, R51.reuse ;  /* 0x0000001032c07819 */ /* 0x100fe40000001233 */
[----:B------:R-:W-:Y:S02]  /*0a20*/  MOV R189, R51 ;  /* 0x0000003300bd7202 */ /* 0x000fe40000000f00 */
[----:B------:R-:W-:Y:S02]  /*0a30*/  SHF.R.U32.HI R194, RZ, 0x10, R51 ;  /* 0x00000010ffc27819 */ /* 0x000fe40000011633 */
[--C-:B0-----:R-:W-:Y:S01]  /*0a40*/  SHF.R.U64 R63, R44, 0x10, R45.reuse ;  /* 0x000000102c3f7819 */ /* 0x101fe2000000122d */
[----:B------:R-:W0:Y:S01]  /*0a50*/  @P0 LDC.64 R50, c[0x0][0x438] ;  /* 0x00010e00ff320b82 */ /* 0x000e220000000a00 */
[----:B------:R-:W-:-:S07]  /*0a60*/  SHF.R.U32.HI R67, RZ, 0x10, R45 ;  /* 0x00000010ff437819 */ /* 0x000fce000001162d */
[----:B------:R-:W2:Y:S01]  /*0a70*/  @P0 LDC.64 R44, c[0x0][0x438] ;  /* 0x00010e00ff2c0b82 */ /* 0x000ea20000000a00 */
[----:B------:R-:W-:Y:S02]  /*0a80*/  FSEL R137, R146, RZ, !P3 ;  /* 0x000000ff92897208 */ /* 0x000fe40005800000 */
[--C-:B------:R-:W-:Y:S01]  /*0a90*/  SHF.R.U32.HI R134, RZ, 0x10, R47.reuse ;  /* 0x00000010ff867819 */ /* 0x100fe2000001162f */
[----:B------:R-:W-:Y:S01]  /*0aa0*/  HADD2.F32 R70, -RZ, R46.H0_H0 ;  /* 0x2000002eff467230 */ /* 0x000fe20000004100 */
[----:B------:R-:W-:Y:S01]  /*0ab0*/  MOV R163, R140 ;  /* 0x0000008c00a37202 */ /* 0x000fe20000000f00 */
[----:B------:R-:W-:Y:S01]  /*0ac0*/  HADD2.F32 R168, -RZ, R47.H0_H0 ;  /* 0x2000002fffa87230 */ /* 0x000fe20000004100 */
[----:B------:R-:W-:Y:S01]  /*0ad0*/  SHF.R.U64 R135, R46, 0x10, R47 ;  /* 0x000000102e877819 */ /* 0x000fe2000000122f */
[----:B------:R-:W-:Y:S01]  /*0ae0*/  FADD.FTZ R68, -R137, R66 ;  /* 0x0000004289447221 */ /* 0x000fe20000010100 */
[----:B------:R-:W3:Y:S01]  /*0af0*/  LDC.64 R46, c[0x0][0x3b0] ;  /* 0x0000ec00ff2e7b82 */ /* 0x000ee20000000a00 */
[----:B------:R-:W-:-:S02]  /*0b00*/  HADD2.F32 R67, -RZ, R67.H0_H0 ;  /* 0x20000043ff437230 */ /* 0x000fc40000004100 */
[----:B------:R-:W-:Y:S02]  /*0b10*/  HADD2.F32 R66, -RZ, R134.H0_H0 ;  /* 0x20000086ff427230 */ /* 0x000fe40000004100 */
[----:B-1----:R-:W-:-:S04]  /*0b20*/  @P0 IMAD.WIDE.U32 R64, R159, 0x8, R64 ;  /* 0x000000089f400825 */ /* 0x002fc800078e0040 */
[C---:B------:R-:W-:Y:S01]  /*0b30*/  FADD.FTZ R0, -R137.reuse, R0 ;  /* 0x0000000089007221 */ /* 0x040fe20000010100 */
[C---:B------:R-:W-:Y:S01]  /*0b40*/  FADD.FTZ R174, -R137.reuse, R67 ;  /* 0x0000004389ae7221 */ /* 0x040fe20000010100 */
[----:B------:R-:W-:Y:S02]  /*0b50*/  HADD2.F32 R163, -RZ, R163.H0_H0 ;  /* 0x200000a3ffa37230 */ /* 0x000fe40000004100 */
[----:B------:R-:W-:Y:S01]  /*0b60*/  FADD.FTZ R166, -R137, R66 ;  /* 0x0000004289a67221 */ /* 0x000fe20000010100 */
[----:B------:R-:W-:Y:S01]  /*0b70*/  HADD2.F32 R63, -RZ, R63.H0_H0 ;  /* 0x2000003fff3f7230 */ /* 0x000fe20000004100 */
[----:B-----5:R1:W5:Y:S01]  /*0b80*/  @P0 LDG.E.64 R54, desc[UR14][R64.64] ;  /* 0x0000000e40360981 */ /* 0x020362000c1e1b00 */
[----:B0-----:R-:W-:-:S04]  /*0b90*/  @P0 IMAD.WIDE.U32 R66, R155, 0x8, R50 ;  /* 0x000000089b420825 */ /* 0x001fc800078e0032 */
[----:B------:R-:W-:Y:S01]  /*0ba0*/  FMUL.FTZ R0, R0, UR12 ;  /* 0x0000000c00007c20 */ /* 0x000fe20008410000 */
[----:B--2---:R-:W-:-:S04]  /*0bb0*/  @P0 IMAD.WIDE.U32 R44, R139, 0x8, R44 ;  /* 0x000000088b2c0825 */ /* 0x004fc800078e002c */
[----:B------:R-:W-:Y:S01]  /*0bc0*/  FADD.FTZ R172, -R137, R63 ;  /* 0x0000003f89ac7221 */ /* 0x000fe20000010100 */
[----:B------:R0:W5:Y:S01]  /*0bd0*/  @P0 LDG.E.64 R52, desc[UR14][R66.64] ;  /* 0x0000000e42340981 */ /* 0x000162000c1e1b00 */
[----:B------:R-:W-:Y:S02]  /*0be0*/  HADD2.F32 R176, -RZ, R176.H0_H0 ;  /* 0x200000b0ffb07230 */ /* 0x000fe40000004100 */
[----:B-1----:R-:W-:Y:S01]  /*0bf0*/  FMUL.FTZ R65, R40, R163 ;  /* 0x000000a328417220 */ /* 0x002fe20000410000 */
[----:B------:R1:W5:Y:S01]  /*0c00*/  @P0 LDG.E.64 R2, desc[UR14][R44.64] ;  /* 0x0000000e2c020981 */ /* 0x000362000c1e1b00 */
[----:B------:R-:W-:Y:S01]  /*0c10*/  HADD2.F32 R173, -RZ, R173.H0_H0 ;  /* 0x200000adffad7230 */ /* 0x000fe20000004100 */
[--C-:B------:R-:W-:Y:S01]  /*0c20*/  SHF.R.U64 R149, R48, 0x10, R49.reuse ;  /* 0x0000001030957819 */ /* 0x100fe20000001231 */
[----:B------:R-:W-:Y:S01]  /*0c30*/  FMUL.FTZ R172, R172, UR12 ;  /* 0x0000000cacac7c20 */ /* 0x000fe20008410000 */
[----:B------:R-:W-:Y:S02]  /*0c40*/  SHF.R.U32.HI R132, RZ, 0x10, R49 ;  /* 0x00000010ff847819 */ /* 0x000fe40000011631 */
[--C-:B------:R-:W-:Y:S01]  /*0c50*/  SHF.R.U64 R158, R60, 0x10, R61.reuse ;  /* 0x000000103c9e7819 */ /* 0x100fe2000000123d */
[----:B0-----:R-:W-:Y:S01]  /*0c60*/  FMUL.FTZ R67, R41, R176 ;  /* 0x000000b029437220 */ /* 0x001fe20000410000 */
[----:B------:R-:W-:Y:S01]  /*0c70*/  SHF.R.U32.HI R140, RZ, 0x10, R61 ;  /* 0x00000010ff8c7819 */ /* 0x000fe2000001163d */
[----:B-1----:R-:W-:Y:S01]  /*0c80*/  FADD.FTZ R44, RZ, R65 ;  /* 0x00000041ff2c7221 */ /* 0x002fe20000010000 */
[----:B------:R-:W-:Y:S01]  /*0c90*/  FFMA.FTZ R45, R0, R65, RZ ;  /* 0x00000041002d7223 */ /* 0x000fe200000100ff */
[----:B------:R-:W-:Y:S01]  /*0ca0*/  MOV R152, R142 ;  /* 0x0000008e00987202 */ /* 0x000fe20000000f00 */
[----:B------:R-:W-:Y:S01]  /*0cb0*/  HADD2.F32 R178, -RZ, R178.H0_H0 ;  /* 0x200000b2ffb27230 */ /* 0x000fe20000004100 */
[----:B------:R-:W-:Y:S01]  /*0cc0*/  MOV R150, R144 ;  /* 0x0000009000967202 */ /* 0x000fe20000000f00 */
[----:B------:R-:W-:Y:S01]  /*0cd0*/  FMUL.FTZ R169, R42, R173 ;  /* 0x000000ad2aa97220 */ /* 0x000fe20000410000 */
[----:B------:R-:W-:Y:S01]  /*0ce0*/  FADD.FTZ R44, R67, R44 ;  /* 0x0000002c432c7221 */ /* 0x000fe20000010000 */
[----:B------:R-:W-:-:S02]  /*0cf0*/  HADD2.F32 R144, -RZ, R48.H0_H0 ;  /* 0x20000030ff907230 */ /* 0x000fc40000004100 */
[----:B------:R-:W-:Y:S01]  /*0d00*/  FMUL.FTZ R68, R68, UR12 ;  /* 0x0000000c44447c20 */ /* 0x000fe20008410000 */
[----:B------:R-:W-:Y:S02]  /*0d10*/  HADD2.F32 R151, -RZ, R49.H0_H0 ;  /* 0x20000031ff977230 */ /* 0x000fe40000004100 */
[----:B------:R-:W-:Y:S01]  /*0d20*/  FFMA.FTZ R45, R172, R67, R45 ;  /* 0x00000043ac2d7223 */ /* 0x000fe2000001002d */
[----:B------:R-:W-:Y:S01]  /*0d30*/  HADD2.F32 R157, -RZ, R60.H0_H0 ;  /* 0x2000003cff9d7230 */ /* 0x000fe20000004100 */
[----:B------:R-:W-:Y:S01]  /*0d40*/  SHF.R.U64 R180, R142, 0x10, R143 ;  /* 0x000000108eb47819 */ /* 0x000fe2000000128f */
        /* <DEDUP_REMOVED lines=8> */
[----:B------:R-:W-:Y:S01]  /*0dd0*/  FMUL.FTZ R171, R43, R178 ;  /* 0x000000b22bab7220 */ /* 0x000fe20000410000 */
[----:B------:R-:W-:-:S02]  /*0de0*/  HADD2.F32 R175, -RZ, R152.H0_H0 ;  /* 0x20000098ffaf7230 */ /* 0x000fc40000004100 */
[----:B------:R-:W-:Y:S01]  /*0df0*/  FADD.FTZ R44, R169, R44 ;  /* 0x0000002ca92c7221 */ /* 0x000fe20000010000 */
[C---:B------:R-:W-:Y:S01]  /*0e00*/  FADD.FTZ R153, -R137.reuse, R70 ;  /* 0x0000004689997221 */ /* 0x040fe20000010100 */
[----:B------:R-:W-:Y:S01]  /*0e10*/  FMUL.FTZ R174, R174, UR12 ;  /* 0x0000000caeae7c20 */ /* 0x000fe20008410000 */
[----:B------:R-:W-:Y:S01]  /*0e20*/  FFMA.FTZ R45, R68, R169, R45 ;  /* 0x000000a9442d7223 */ /* 0x000fe2000001002d */
        /* <DEDUP_REMOVED lines=16> */
[----:B---3--:R-:W-:-:S04]  /*0f30*/  IMAD.WIDE.U32 R134, R69, 0x4, R46 ;  /* 0x0000000445867825 */ /* 0x008fc800078e002e */
[----:B------:R-:W-:Y:S01]  /*0f40*/  FMUL.FTZ R64, R36, R175 ;  /* 0x000000af24407220 */ /* 0x000fe20000410000 */
[----:B------:R-:W-:Y:S01]  /*0f50*/  FMUL.FTZ R66, R153, UR12 ;  /* 0x0000000c99427c20 */ /* 0x000fe20008410000 */
[----:B------:R-:W-:-:S04]  /*0f60*/  IMAD.WIDE.U32 R146, R139, 0x4, R46 ;  /* 0x000000048b927825 */ /* 0x000fc800078e002e */
[----:B------:R-:W-:Y:S01]  /*0f70*/  FFMA.FTZ R45, R174, R171, R45 ;  /* 0x000000abae2d7223 */ /* 0x000fe2000001002d */
[----:B------:R-:W-:Y:S01]  /*0f80*/  FMUL.FTZ R166, R166, UR12 ;  /* 0x0000000ca6a67c20 */ /* 0x000fe20008410000 */
[----:B------:R-:W0:Y:S01]  /*0f90*/  @P0 LDC.64 R48, c[0x0][0x438] ;  /* 0x00010e00ff300b82 */ /* 0x000e220000000a00 */
[----:B------:R-:W-:-:S04]  /*0fa0*/  IMAD.WIDE.U32 R50, R71, 0x4, R46 ;  /* 0x0000000447327825 */ /* 0x000fc800078e002e */
[----:B------:R-:W-:-:S03]  /*0fb0*/  IMAD.WIDE.U32 R136, R159, 0x4, R46 ;  /* 0x000000049f887825 */ /* 0x000fc600078e002e */
[----:B------:R-:W1:Y:S01]  /*0fc0*/  @P0 LDC.64 R60, c[0x0][0x438] ;  /* 0x00010e00ff3c0b82 */ /* 0x000e620000000a00 */
[----:B------:R-:W-:-:S04]  /*0fd0*/  IMAD.WIDE.U32 R142, R155, 0x4, R46 ;  /* 0x000000049b8e7825 */ /* 0x000fc800078e002e */
[----:B------:R-:W-:Y:S01]  /*0fe0*/  FADD.FTZ R47, R171, R44 ;  /* 0x0000002cab2f7221 */ /* 0x000fe20000010000 */
[----:B------:R-:W-:-:S03]  /*0ff0*/  HADD2.F32 R180, -RZ, R180.H0_H0 ;  /* 0x200000b4ffb47230 */ /* 0x000fc60000004100 */
[----:B------:R-:W-:Y:S01]  /*1000*/  FADD.FTZ R44, R64, R47 ;  /* 0x0000002f402c7221 */ /* 0x000fe20000010000 */
[----:B------:R-:W-:Y:S02]  /*1010*/  HADD2.F32 R177, -RZ, R177.H0_H0 ;  /* 0x200000b1ffb17230 */ /* 0x000fe40000004100 */
[----:B------:R-:W-:Y:S01]  /*1020*/  FMUL.FTZ R170, R170, UR12 ;  /* 0x0000000caaaa7c20 */ /* 0x000fe20008410000 */
[----:B------:R-:W-:Y:S01]  /*1030*/  FFMA.FTZ R45, R66, R64, R45 ;  /* 0x00000040422d7223 */ /* 0x000fe2000001002d */
[----:B------:R-:W-:Y:S01]  /*1040*/  FMUL.FTZ R165, R37, R180 ;  /* 0x000000b425a57220 */ /* 0x000fe20000410000 */
[----:B------:R-:W-:Y:S02]  /*1050*/  HADD2.F32 R182, -RZ, R182.H0_H0 ;  /* 0x200000b6ffb67230 */ /* 0x000fe40000004100 */
[----:B------:R-:W-:Y:S01]  /*1060*/  FMUL.FTZ R167, R38, R177 ;  /* 0x000000b126a77220 */ /* 0x000fe20000410000 */
[----:B------:R-:W-:Y:S01]  /*1070*/  FMUL.FTZ R168, R168, UR12 ;  /* 0x0000000ca8a87c20 */ /* 0x000fe20008410000 */
[----:B------:R-:W-:Y:S01]  /*1080*/  FADD.FTZ R44, R165, R44 ;  /* 0x0000002ca52c7221 */ /* 0x000fe20000010000 */
[----:B------:R-:W-:Y:S01]  /*1090*/  FFMA.FTZ R45, R170, R165, R45 ;  /* 0x000000a5aa2d7223 */ /* 0x000fe2000001002d */
[----:B------:R-:W-:-:S02]  /*10a0*/  HADD2.F32 R179, -RZ, R150.H0_H0 ;  /* 0x20000096ffb37230 */ /* 0x000fc40000004100 */
[----:B------:R-:W-:Y:S01]  /*10b0*/  FMUL.FTZ R164, R39, R182 ;  /* 0x000000b627a47220 */ /* 0x000fe20000410000 */
[----:B------:R-:W-:Y:S01]  /*10c0*/  FADD.FTZ R47, R167, R44 ;  /* 0x0000002ca72f7221 */ /* 0x000fe20000010000 */
[----:B------:R-:W-:Y:S01]  /*10d0*/  FFMA.FTZ R45, R168, R167, R45 ;  /* 0x000000a7a82d7223 */ /* 0x000fe2000001002d */
[----:B------:R-:W-:Y:S01]  /*10e0*/  HADD2.F32 R184, -RZ, R184.H0_H0 ;  /* 0x200000b8ffb87230 */ /* 0x000fe20000004100 */
[----:B------:R2:W5:Y:S01]  /*10f0*/  LDG.E R142, desc[UR14][R142.64] ;  /* 0x0000000e8e8e7981 */ /* 0x000562000c1e1900 */
[----:B------:R-:W-:Y:S01]  /*1100*/  FMUL.FTZ R162, R32, R179 ;  /* 0x000000b320a27220 */ /* 0x000fe20000410000 */
[----:B------:R-:W-:Y:S01]  /*1110*/  FADD.FTZ R47, R164, R47 ;  /* 0x0000002fa42f7221 */ /* 0x000fe20000010000 */
[----:B------:R-:W-:Y:S01]  /*1120*/  FFMA.FTZ R44, R166, R164, R45 ;  /* 0x000000a4a62c7223 */ /* 0x000fe2000001002d */
[----:B------:R-:W-:Y:S01]  /*1130*/  HADD2.F32 R181, -RZ, R181.H0_H0 ;  /* 0x200000b5ffb57230 */ /* 0x000fe20000004100 */
[----:B------:R3:W5:Y:S01]  /*1140*/  LDG.E R63, desc[UR14][R134.64] ;  /* 0x0000000e863f7981 */ /* 0x000762000c1e1900 */
[----:B------:R-:W-:Y:S01]  /*1150*/  FMUL.FTZ R161, R33, R184 ;  /* 0x000000b821a17220 */ /* 0x000fe20000410000 */
[----:B------:R-:W-:Y:S01]  /*1160*/  FADD.FTZ R46, R162, R47 ;  /* 0x0000002fa22e7221 */ /* 0x000fe20000010000 */
[----:B------:R-:W-:-:S02]  /*1170*/  HADD2.F32 R186, -RZ, R186.H0_H0 ;  /* 0x200000baffba7230 */ /* 0x000fc40000004100 */
[----:B------:R-:W-:Y:S01]  /*1180*/  FMUL.FTZ R151, R151, UR12 ;  /* 0x0000000c97977c20 */ /* 0x000fe20008410000 */
[----:B--2---:R-:W-:Y:S01]  /*1190*/  FMUL.FTZ R143, R144, UR12 ;  /* 0x0000000c908f7c20 */ /* 0x004fe20008410000 */
[----:B------:R-:W-:Y:S01]  /*11a0*/  FMUL.FTZ R160, R34, R181 ;  /* 0x000000b522a07220 */ /* 0x000fe20000410000 */
[----:B------:R2:W5:Y:S02]  /*11b0*/  LDG.E R146, desc[UR14][R146.64] ;  /* 0x0000000e92927981 */ /* 0x000564000c1e1900 */
[----:B------:R-:W-:Y:S01]  /*11c0*/  FFMA.FTZ R45, R143, R162, R44 ;  /* 0x000000a28f2d7223 */ /* 0x000fe2000001002c */
[----:B---3--:R-:W-:Y:S01]  /*11d0*/  FMUL.FTZ R134, R149, UR12 ;  /* 0x0000000c95867c20 */ /* 0x008fe20008410000 */
[----:B------:R-:W-:Y:S01]  /*11e0*/  FADD.FTZ R47, R161, R46 ;  /* 0x0000002ea12f7221 */ /* 0x000fe20000010000 */
[----:B------:R-:W-:Y:S02]  /*11f0*/  HADD2.F32 R183, -RZ, R148.H0_H0 ;  /* 0x20000094ffb77230 */ /* 0x000fe40000004100 */
[----:B------:R-:W-:Y:S01]  /*1200*/  FMUL.FTZ R132, R132, UR12 ;  /* 0x0000000c84847c20 */ /* 0x000fe20008410000 */
[----:B------:R-:W-:Y:S01]  /*1210*/  FFMA.FTZ R44, R134, R161, R45 ;  /* 0x000000a1862c7223 */ /* 0x000fe2000001002d */
[----:B------:R-:W-:Y:S01]  /*1220*/  FADD.FTZ R46, R160, R47 ;  /* 0x0000002fa02e7221 */ /* 0x000fe20000010000 */
[----:B------:R-:W-:-:S02]  /*1230*/  HADD2.F32 R188, -RZ, R188.H0_H0 ;  /* 0x200000bcffbc7230 */ /* 0x000fc40000004100 */
[----:B--2---:R-:W-:Y:S01]  /*1240*/  FMUL.FTZ R147, R35, R186 ;  /* 0x000000ba23937220 */ /* 0x004fe20000410000 */
[----:B------:R-:W-:Y:S01]  /*1250*/  FFMA.FTZ R45, R151, R160, R44 ;  /* 0x000000a0972d7223 */ /* 0x000fe2000001002c */
[----:B------:R-:W-:Y:S01]  /*1260*/  FMUL.FTZ R135, R28, R183 ;  /* 0x000000b71c877220 */ /* 0x000fe20000410000 */
[----:B------:R-:W-:Y:S01]  /*1270*/  FMUL.FTZ R157, R157, UR12 ;  /* 0x0000000c9d9d7c20 */ /* 0x000fe20008410000 */
[----:B------:R-:W-:Y:S01]  /*1280*/  FADD.FTZ R46, R147, R46 ;  /* 0x0000002e932e7221 */ /* 0x000fe20000010000 */
[----:B------:R-:W-:Y:S01]  /*1290*/  FFMA.FTZ R44, R132, R147, R45 ;  /* 0x00000093842c7223 */ /* 0x000fe2000001002d */
[----:B------:R-:W-:Y:S02]  /*12a0*/  HADD2.F32 R185, -RZ, R185.H0_H0 ;  /* 0x200000b9ffb97230 */ /* 0x000fe40000004100 */
[----:B------:R-:W-:Y:S01]  /*12b0*/  FMUL.FTZ R144, R29, R188 ;  /* 0x000000bc1d907220 */ /* 0x000fe20000410000 */
[----:B------:R-:W-:Y:S01]  /*12c0*/  FADD.FTZ R47, R135, R46 ;  /* 0x0000002e872f7221 */ /* 0x000fe20000010000 */
[----:B------:R-:W-:Y:S01]  /*12d0*/  FMUL.FTZ R158, R158, UR12 ;  /* 0x0000000c9e9e7c20 */ /* 0x000fe20008410000 */
[----:B------:R-:W-:Y:S01]  /*12e0*/  FFMA.FTZ R45, R157, R135, R44 ;  /* 0x000000879d2d7223 */ /* 0x000fe2000001002c */
[----:B------:R-:W-:Y:S01]  /*12f0*/  HADD2.F32 R190, -RZ, R190.H0_H0 ;  /* 0x200000beffbe7230 */ /* 0x000fe20000004100 */
[----:B------:R2:W5:Y:S01]  /*1300*/  LDG.E R136, desc[UR14][R136.64] ;  /* 0x0000000e88887981 */ /* 0x000562000c1e1900 */
[----:B------:R-:W-:Y:S01]  /*1310*/  FMUL.FTZ R156, R30, R185 ;  /* 0x000000b91e9c7220 */ /* 0x000fe20000410000 */
[----:B------:R-:W-:Y:S01]  /*1320*/  FADD.FTZ R47, R144, R47 ;  /* 0x0000002f902f7221 */ /* 0x000fe20000010000 */
[----:B------:R-:W-:Y:S01]  /*1330*/  FFMA.FTZ R44, R158, R144, R45 ;  /* 0x000000909e2c7223 */ /* 0x000fe2000001002d */
[----:B------:R-:W-:-:S02]  /*1340*/  HADD2.F32 R187, -RZ, R187.H0_H0 ;  /* 0x200000bbffbb7230 */ /* 0x000fc40000004100 */
[----:B------:R-:W-:Y:S01]  /*1350*/  FMUL.FTZ R149, R31, R190 ;  /* 0x000000be1f957220 */ /* 0x000fe20000410000 */
[----:B------:R-:W-:Y:S01]  /*1360*/  FADD.FTZ R46, R156, R47 ;  /* 0x0000002f9c2e7221 */ /* 0x000fe20000010000 */
[----:B------:R-:W-:Y:S01]  /*1370*/  FMUL.FTZ R140, R140, UR12 ;  /* 0x0000000c8c8c7c20 */ /* 0x000fe20008410000 */
[----:B------:R-:W-:Y:S02]  /*1380*/  HADD2.F32 R192, -RZ, R192.H0_H0 ;  /* 0x200000c0ffc07230 */ /* 0x000fe40000004100 */
[----:B------:R-:W-:Y:S01]  /*1390*/  FMUL.FTZ R141, R141, UR12 ;  /* 0x0000000c8d8d7c20 */ /* 0x000fe20008410000 */
[----:B--2---:R-:W-:Y:S01]  /*13a0*/  FMUL.FTZ R137, R72, UR12 ;  /* 0x0000000c48897c20 */ /* 0x004fe20008410000 */
[----:B------:R-:W-:Y:S01]  /*13b0*/  FMUL.FTZ R152, R24, R187 ;  /* 0x000000bb18987220 */ /* 0x000fe20000410000 */
[----:B------:R-:W-:Y:S02]  /*13c0*/  HADD2.F32 R189, -RZ, R189.H0_H0 ;  /* 0x200000bdffbd7230 */ /* 0x000fe40000004100 */
[----:B------:R-:W-:Y:S01]  /*13d0*/  FMUL.FTZ R138, R138, UR12 ;  /* 0x0000000c8a8a7c20 */ /* 0x000fe20008410000 */
[----:B------:R-:W-:Y:S01]  /*13e0*/  FFMA.FTZ R45, R137, R156, R44 ;  /* 0x0000009c892d7223 */ /* 0x000fe2000001002c */
[----:B------:R-:W-:Y:S01]  /*13f0*/  FADD.FTZ R47, R149, R46 ;  /* 0x0000002e952f7221 */ /* 0x000fe20000010000 */
[----:B------:R-:W-:-:S02]  /*1400*/  HADD2.F32 R194, -RZ, R194.H0_H0 ;  /* 0x200000c2ffc27230 */ /* 0x000fc40000004100 */
[----:B------:R-:W-:Y:S01]  /*1410*/  FMUL.FTZ R145, R145, UR12 ;  /* 0x0000000c91917c20 */ /* 0x000fe20008410000 */
[----:B------:R-:W-:Y:S01]  /*1420*/  FFMA.FTZ R46, R140, R149, R45 ;  /* 0x000000958c2e7223 */ /* 0x000fe2000001002d */
[----:B------:R-:W-:Y:S01]  /*1430*/  FMUL.FTZ R153, R25, R192 ;  /* 0x000000c019997220 */ /* 0x000fe20000410000 */
[----:B------:R-:W-:Y:S01]  /*1440*/  FADD.FTZ R44, R152, R47 ;  /* 0x0000002f982c7221 */ /* 0x000fe20000010000 */
[----:B------:R-:W-:Y:S01]  /*1450*/  FMUL.FTZ R154, R154, UR12 ;  /* 0x0000000c9a9a7c20 */ /* 0x000fe20008410000 */
[----:B------:R-:W-:Y:S01]  /*1460*/  FFMA.FTZ R45, R141, R152, R46 ;  /* 0x000000988d2d7223 */ /* 0x000fe2000001002e */
[----:B------:R-:W-:Y:S01]  /*1470*/  FMUL.FTZ R150, R26, R189 ;  /* 0x000000bd1a967220 */ /* 0x000fe20000410000 */
[----:B------:R-:W-:Y:S01]  /*1480*/  FADD.FTZ R47, R44, R153 ;  /* 0x000000992c2f7221 */ /* 0x000fe20000010000 */
[----:B0-----:R-:W-:-:S04]  /*1490*/  @P0 IMAD.WIDE.U32 R48, R69, 0x8, R48 ;  /* 0x0000000845300825 */ /* 0x001fc800078e0030 */
[----:B------:R-:W-:Y:S01]  /*14a0*/  FFMA.FTZ R44, R138, R153, R45 ;  /* 0x000000998a2c7223 */ /* 0x000fe2000001002d */
[----:B------:R-:W-:Y:S01]  /*14b0*/  FMUL.FTZ R148, R27, R194 ;  /* 0x000000c21b947220 */ /* 0x000fe20000410000 */
[----:B------:R-:W-:Y:S01]  /*14c0*/  FADD.FTZ R47, R47, R150 ;  /* 0x000000962f2f7221 */ /* 0x000fe20000010000 */
[----:B------:R-:W5:Y:S01]  /*14d0*/  LDG.E R70, desc[UR14][R50.64] ;  /* 0x0000000e32467981 */ /* 0x000f62000c1e1900 */
[----:B------:R-:W-:Y:S02]  /*14e0*/  FFMA.FTZ R45, R145, R150, R44 ;  /* 0x00000096912d7223 */ /* 0x000fe4000001002c */
[----:B------:R-:W-:Y:S01]  /*14f0*/  FADD.FTZ R47, R47, R148 ;  /* 0x000000942f2f7221 */ /* 0x000fe20000010000 */
[----:B------:R0:W5:Y:S01]  /*1500*/  @P0 LDG.E.64 R58, desc[UR14][R48.64] ;  /* 0x0000000e303a0981 */ /* 0x000162000c1e1b00 */
[----:B------:R-:W-:-:S03]  /*1510*/  FFMA.FTZ R45, R154, R148, R45 ;  /* 0x000000949a2d7223 */ /* 0x000fc6000001002d */
[----:B------:R-:W2:Y:S04]  /*1520*/  SHFL.DOWN PT, R44, R47, 0x10, 0x1f ;  /* 0x0a001f002f2c7f89 */ /* 0x000ea800000e0000 */
[----:B------:R-:W3:Y:S01]  /*1530*/  SHFL.DOWN PT, R46, R45, 0x10, 0x1f ;  /* 0x0a001f002d2e7f89 */ /* 0x000ee200000e0000 */
[----:B--2---:R-:W-:Y:S01]  /*1540*/  FADD.FTZ R44, R47, R44 ;  /* 0x0000002c2f2c7221 */ /* 0x004fe20000010000 */
[----:B---3--:R-:W-:-:S04]  /*1550*/  FADD.FTZ R46, R45, R46 ;  /* 0x0000002e2d2e7221 */ /* 0x008fc80000010000 */
[----:B0-----:R-:W0:Y:S04]  /*1560*/  SHFL.DOWN PT, R49, R44, 0x8, 0x1f ;  /* 0x09001f002c317f89 */ /* 0x001e2800000e0000 */
[----:B------:R-:W2:Y:S01]  /*1570*/  SHFL.DOWN PT, R51, R46, 0x8, 0x1f ;  /* 0x09001f002e337f89 */ /* 0x000ea200000e0000 */
[----:B0-----:R-:W-:Y:S01]  /*1580*/  FADD.FTZ R49, R44, R49 ;  /* 0x000000312c317221 */ /* 0x001fe20000010000 */
[----:B--2---:R-:W-:-:S04]  /*1590*/  FADD.FTZ R51, R46, R51 ;  /* 0x000000332e337221 */ /* 0x004fc80000010000 */
[----:B------:R-:W0:Y:S04]  /*15a0*/  SHFL.DOWN PT, R48, R49, 0x4, 0x1f ;  /* 0x08801f0031307f89 */ /* 0x000e2800000e0000 */
[----:B------:R-:W2:Y:S01]  /*15b0*/  SHFL.DOWN PT, R50, R51, 0x4, 0x1f ;  /* 0x08801f0033327f89 */ /* 0x000ea200000e0000 */
[----:B------:R-:W3:Y:S01]  /*15c0*/  S2R R72, SR_TID.X ;  /* 0x0000000000487919 */ /* 0x000ee20000002100 */
[----:B-1----:R-:W-:-:S05]  /*15d0*/  @P0 IMAD.WIDE.U32 R60, R71, 0x8, R60 ;  /* 0x00000008473c0825 */ /* 0x002fca00078e003c */
[----:B------:R1:W5:Y:S01]  /*15e0*/  @P0 LDG.E.64 R56, desc[UR14][R60.64] ;  /* 0x0000000e3c380981 */ /* 0x000362000c1e1b00 */
[----:B0-----:R-:W-:Y:S01]  /*15f0*/  FADD.FTZ R48, R49, R48 ;  /* 0x0000003031307221 */ /* 0x001fe20000010000 */
[----:B--2---:R-:W-:-:S04]  /*1600*/  FADD.FTZ R50, R51, R50 ;  /* 0x0000003233327221 */ /* 0x004fc80000010000 */
[----:B------:R-:W0:Y:S04]  /*1610*/  SHFL.DOWN PT, R45, R48, 0x2, 0x1f ;  /* 0x08401f00302d7f89 */ /* 0x000e2800000e0000 */
[----:B------:R-:W2:Y:S01]  /*1620*/  SHFL.DOWN PT, R47, R50, 0x2, 0x1f ;  /* 0x08401f00322f7f89 */ /* 0x000ea200000e0000 */
[----:B-1----:R-:W1:Y:S01]  /*1630*/  S2R R61, SR_CgaCtaId ;  /* 0x00000000003d7919 */ /* 0x002e620000008800 */
[----:B---3--:R-:W-:Y:S02]  /*1640*/  LOP3.LUT P2, RZ, R72, 0x1f, RZ, 0xc0, !PT ;  /* 0x0000001f48ff7812 */ /* 0x008fe4000784c0ff */
[----:B------:R-:W-:Y:S01]  /*1650*/  PLOP3.LUT P0, PT, PT, PT, PT, 0x80, 0x8 ;  /* 0x000000000008781c */ /* 0x000fe20003f0f070 */
[----:B0-----:R-:W-:Y:S01]  /*1660*/  FADD.FTZ R45, R48, R45 ;  /* 0x0000002d302d7221 */ /* 0x001fe20000010000 */
[----:B--2---:R-:W-:-:S04]  /*1670*/  FADD.FTZ R47, R50, R47 ;  /* 0x0000002f322f7221 */ /* 0x004fc80000010000 */
[----:B------:R-:W0:Y:S04]  /*1680*/  SHFL.DOWN PT, R60, R45, 0x1, 0x1f ;  /* 0x08201f002d3c7f89 */ /* 0x000e2800000e0000 */
[----:B------:R-:W2:Y:S01]  /*1690*/  SHFL.DOWN PT, R44, R47, 0x1, 0x1f ;  /* 0x08201f002f2c7f89 */ /* 0x000ea200000e0000 */
[----:B------:R-:W-:Y:S02]  /*16a0*/  MOV R46, 0x400 ;  /* 0x00000400002e7802 */ /* 0x000fe40000000f00 */
[----:B------:R-:W-:Y:S02]  /*16b0*/  @!P2 PLOP3.LUT P0, PT, P1, PT, PT, 0x80, 0x8 ;  /* 0x000000000008a81c */ /* 0x000fe40000f0f070 */
[----:B-1----:R-:W-:Y:S02]  /*16c0*/  LEA R49, R61, R46, 0x18 ;  /* 0x0000002e3d317211 */ /* 0x002fe400078ec0ff */
[----:B------:R-:W-:-:S02]  /*16d0*/  @!P2 SHF.R.U32.HI R48, RZ, 0x2, R72 ;  /* 0x00000002ff30a819 */ /* 0x000fc40000011648 */
[----:B------:R-:W-:Y:S02]  /*16e0*/  IADD3 R193, PT, PT, R49, 0x2820, RZ ;  /* 0x0000282031c17810 */ /* 0x000fe40007ffe0ff */
[----:B------:R-:W-:Y:S02]  /*16f0*/  @!P2 LOP3.LUT R48, R48, 0x18, RZ, 0xc0, !PT ;  /* 0x000000183030a812 */ /* 0x000fe400078ec0ff */
[----:B------:R-:W-:-:S03]  /*1700*/  @!P2 MOV R46, R193 ;  /* 0x000000c1002ea202 */ /* 0x000fc60000000f00 */
[----:B------:R-:W-:Y:S01]  /*1710*/  @!P0 IADD3 R46, PT, PT, R49, 0x2800, RZ ;  /* 0x00002800312e8810 */ /* 0x000fe20007ffe0ff */
[----:B0-----:R-:W-:-:S03]  /*1720*/  FADD.FTZ R60, R45, R60 ;  /* 0x0000003c2d3c7221 */ /* 0x001fc60000010000 */
        /* <DEDUP_REMOVED lines=91> */
[----:B------:R0:W3:Y:S01]  /*1ce0*/  F2F.F16.F32 R67, R172 ;  /* 0x000000ac00437304 */ /* 0x0000e20000200800 */
[----:B------:R-:W-:Y:S01]  /*1cf0*/  ISETP.GE.U32.AND P2, PT, R63, 0x1000000, PT ;  /* 0x010000003f00780c */ /* 0x000fe20003f46070 */
[----:B------:R-:W-:Y:S01]  /*1d00*/  FMUL.FTZ R169, R169, UR22 ;  /* 0x00000016a9a97c20 */ /* 0x000fe20008410000 */
[----:B------:R-:W-:Y:S01]  /*1d10*/  FMUL.FTZ R176, R48, UR22 ;  /* 0x0000001630b07c20 */ /* 0x000fe20008410000 */
[----:B------:R-:W-:Y:S01]  /*1d20*/  LOP3.LUT P5, RZ, R63, 0xff, RZ, 0xc0, !PT ;  /* 0x000000ff3fff7812 */ /* 0x000fe200078ac0ff */
[--C-:B------:R-:W-:Y:S01]  /*1d30*/  FFMA.FTZ R63, R66, UR13, R163.reuse ;  /* 0x0000000d423f7c23 */ /* 0x100fe200080100a3 */
[----:B------:R-:W-:Y:S01]  /*1d40*/  FMUL.FTZ R49, R6, R169 ;  /* 0x000000a906317220 */ /* 0x000fe20000410000 */
[----:B------:R-:W-:Y:S01]  /*1d50*/  FMUL.FTZ R48, R5, R176 ;  /* 0x000000b005307220 */ /* 0x000fe20000410000 */
[----:B------:R4:W-:Y:S01]  /*1d60*/  F2F.F16.F32 R173, R0 ;  /* 0x0000000000ad7304 */ /* 0x0009e20000200800 */
[----:B0-----:R-:W-:Y:S01]  /*1d70*/  FMUL.FTZ R172, R174, UR4 ;  /* 0x00000004aeac7c20 */ /* 0x001fe20008410000 */
[----:B------:R-:W-:Y:S01]  /*1d80*/  FFMA.FTZ R61, R166, UR13, R163 ;  /* 0x0000000da63d7c23 */ /* 0x000fe200080100a3 */
[----:B------:R-:W-:Y:S01]  /*1d90*/  FSEL R60, R49, RZ, P0 ;  /* 0x000000ff313c7208 */ /* 0x000fe20000000000 */
[----:B------:R-:W-:Y:S01]  /*1da0*/  FADD.FTZ R64, R64, -R63 ;  /* 0x8000003f40407221 */ /* 0x000fe20000010000 */
[----:B------:R-:W-:Y:S01]  /*1db0*/  FMUL.FTZ R172, R172, UR22 ;  /* 0x00000016acac7c20 */ /* 0x000fe20008410000 */
[----:B------:R-:W-:Y:S01]  /*1dc0*/  FSEL R48, R48, RZ, P4 ;  /* 0x000000ff30307208 */ /* 0x000fe20002000000 */
[----:B------:R-:W-:Y:S01]  /*1dd0*/  FADD.FTZ R164, R164, -R61 ;  /* 0x8000003da4a47221 */ /* 0x000fe20000010000 */
[----:B------:R-:W-:Y:S01]  /*1de0*/  F2F.F16.F32 R178, R68 ;  /* 0x0000004400b27304 */ /* 0x000fe20000200800 */
[----:B----4-:R-:W-:Y:S01]  /*1df0*/  FMUL.FTZ R0, R0, UR4 ;  /* 0x0000000400007c20 */ /* 0x010fe20008410000 */
[----:B------:R-:W-:Y:S01]  /*1e00*/  FMUL.FTZ R49, R7, R172 ;  /* 0x000000ac07317220 */ /* 0x000fe20000410000 */
[--C-:B------:R-:W-:Y:S01]  /*1e10*/  FFMA.FTZ R168, R168, UR13, R163.reuse ;  /* 0x0000000da8a87c23 */ /* 0x100fe200080100a3 */
[----:B------:R-:W-:Y:S01]  /*1e20*/  FFMA.FTZ R170, R170, UR13, R163 ;  /* 0x0000000daaaa7c23 */ /* 0x000fe200080100a3 */
[----:B------:R-:W-:-:S02]  /*1e30*/  FMUL.FTZ R175, R0, UR22 ;  /* 0x0000001600af7c20 */ /* 0x000fc40008410000 */
[----:B------:R-:W-:Y:S01]  /*1e40*/  FSEL R62, R49, RZ, P2 ;  /* 0x000000ff313e7208 */ /* 0x000fe20001000000 */
[----:B------:R0:W-:Y:S01]  /*1e50*/  F2F.F16.F32 R68, R48 ;  /* 0x0000003000447304 */ /* 0x0001e20000200800 */
[----:B------:R-:W-:Y:S01]  /*1e60*/  FMUL.FTZ R0, R4, R175 ;  /* 0x000000af04007220 */ /* 0x000fe20000410000 */
[----:B------:R-:W-:Y:S01]  /*1e70*/  FADD.FTZ R168, R167, -R168 ;  /* 0x800000a8a7a87221 */ /* 0x000fe20000010000 */
[----:B------:R-:W-:-:S03]  /*1e80*/  FADD.FTZ R170, R165, -R170 ;  /* 0x800000aaa5aa7221 */ /* 0x000fc60000010000 */
[----:B------:R-:W-:Y:S01]  /*1e90*/  FSEL R0, R0, RZ, P5 ;  /* 0x000000ff00007208 */ /* 0x000fe20002800000 */
[----:B------:R-:W-:Y:S01]  /*1ea0*/  FMUL.FTZ R168, R168, UR12 ;  /* 0x0000000ca8a87c20 */ /* 0x000fe20008410000 */
[----:B------:R-:W4:Y:S01]  /*1eb0*/  F2F.F16.F32 R171, R174 ;  /* 0x000000ae00ab7304 */ /* 0x000f220000200800 */
[----:B0-----:R-:W0:Y:S07]  /*1ec0*/  LDC.64 R48, c[0x0][0x478] ;  /* 0x00011e00ff307b82 */ /* 0x001e2e0000000a00 */
[----:B------:R3:W1:Y:S01]  /*1ed0*/  F2F.F16.F32 R65, R62 ;  /* 0x0000003e00417304 */ /* 0x0006620000200800 */
[----:B------:R-:W-:-:S02]  /*1ee0*/  HFMA2 R165, -RZ, RZ, 0, 0 ;  /* 0x00000000ffa57431 */ /* 0x000fc400000001ff */
[----:B------:R-:W-:Y:S01]  /*1ef0*/  FMUL.FTZ R164, R164, UR12 ;  /* 0x0000000ca4a47c20 */ /* 0x000fe20008410000 */
[----:B------:R-:W-:-:S04]  /*1f00*/  FMUL.FTZ R170, R170, UR12 ;  /* 0x0000000caaaa7c20 */ /* 0x000fc80008410000 */
[----:B------:R1:W0:Y:S01]  /*1f10*/  F2F.F16.F32 R174, R60 ;  /* 0x0000003c00ae7304 */ /* 0x0002220000200800 */
[----:B---3--:R-:W-:Y:S01]  /*1f20*/  IMAD.WIDE.U32 R62, R67, 0x10000, RZ ;  /* 0x00010000433e7825 */ /* 0x008fe200078e00ff */
[----:B----4-:R-:W-:-:S03]  /*1f30*/  SHF.L.U32 R67, R171, 0x10, RZ ;  /* 0x00000010ab437819 */ /* 0x010fc600000006ff */
[----:B------:R-:W-:Y:S01]  /*1f40*/  FMUL.FTZ R171, R64, UR12 ;  /* 0x0000000c40ab7c20 */ /* 0x000fe20008410000 */
[----:B------:R-:W-:Y:S02]  /*1f50*/  LOP3.LUT R63, R63, R67, R178, 0xfe, !PT ;  /* 0x000000433f3f7212 */ /* 0x000fe400078efeb2 */
[----:B------:R3:W4:Y:S01]  /*1f60*/  F2F.F16.F32 R177, R0 ;  /* 0x0000000000b17304 */ /* 0x0007220000200800 */
[----:B-1----:R-:W-:Y:S01]  /*1f70*/  IMAD.WIDE.U32 R60, R68, 0x10000, RZ ;  /* 0x00010000443c7825 */ /* 0x002fe200078e00ff */
[----:B------:R-:W-:Y:S02]  /*1f80*/  SHF.L.U32 R65, R65, 0x10, RZ ;  /* 0x0000001041417819 */ /* 0x000fe400000006ff */
[----:B------:R-:W-:Y:S01]  /*1f90*/  LOP3.LUT R62, R62, R173, RZ, 0xfc, !PT ;  /* 0x000000ad3e3e7212 */ /* 0x000fe200078efcff */
[----:B0-----:R-:W-:Y:S01]  /*1fa0*/  IMAD.WIDE.U32 R66, R69, 0x8, R48 ;  /* 0x0000000845427825 */ /* 0x001fe200078e0030 */
[----:B------:R-:W-:-:S03]  /*1fb0*/  LOP3.LUT R65, R61, R65, R174, 0xfe, !PT ;  /* 0x000000413d417212 */ /* 0x000fc600078efeae */
[----:B------:R-:W-:Y:S01]  /*1fc0*/  FMUL.FTZ R167, R168, UR4 ;  /* 0x00000004a8a77c20 */ /* 0x000fe20008410000 */
[----:B------:R-:W-:Y:S01]  /*1fd0*/  IMAD.WIDE.U32 R68, R69, 0x8, R50 ;  /* 0x0000000845447825 */ /* 0x000fe200078e0032 */
[----:B------:R0:W-:Y:S03]  /*1fe0*/  STG.E.64 desc[UR14][R66.64], R62 ;  /* 0x0000003e42007986 */ /* 0x0001e6000c101b0e */
[----:B---3--:R-:W-:Y:S01]  /*1ff0*/  FMUL.FTZ R0, R170, UR4 ;  /* 0x00000004aa007c20 */ /* 0x008fe20008410000 */
[----:B------:R1:W-:Y:S01]  /*2000*/  F2F.F16.F32 R179, R171 ;  /* 0x000000ab00b37304 */ /* 0x0003e20000200800 */
[----:B----4-:R-:W-:Y:S01]  /*2010*/  LOP3.LUT R64, R60, R177, RZ, 0xfc, !PT ;  /* 0x000000b13c407212 */ /* 0x010fe200078efcff */
[----:B------:R-:W-:-:S04]  /*2020*/  IMAD.WIDE.U32 R60, R71, 0x8, R44 ;  /* 0x00000008473c7825 */ /* 0x000fc800078e002c */
[----:B------:R3:W-:Y:S01]  /*2030*/  STG.E.64 desc[UR14][R68.64], R64 ;  /* 0x0000004044007986 */ /* 0x0007e2000c101b0e */
[----:B------:R-:W-:Y:S01]  /*2040*/  ISETP.GE.U32.AND P6, PT, R70, 0x1000000, PT ;  /* 0x010000004600780c */ /* 0x000fe20003fc6070 */
[----:B------:R-:W-:Y:S02]  /*2050*/  F2F.F16.F32 R174, R170 ;  /* 0x000000aa00ae7304 */ /* 0x000fe40000200800 */
[----:B------:R-:W4:Y:S01]  /*2060*/  LDG.E.64 R60, desc[UR14][R60.64] ;  /* 0x0000000e3c3c7981 */ /* 0x000f22000c1e1b00 */
[----:B------:R-:W-:Y:S01]  /*2070*/  FMUL.FTZ R167, R167, UR22 ;  /* 0x00000016a7a77c20 */ /* 0x000fe20008410000 */
[----:B------:R-:W-:Y:S01]  /*2080*/  FMUL.FTZ R178, R0, UR22 ;  /* 0x0000001600b27c20 */ /* 0x000fe20008410000 */
[----:B-1----:R-:W-:Y:S01]  /*2090*/  FMUL.FTZ R171, R171, UR4 ;  /* 0x00000004abab7c20 */ /* 0x002fe20008410000 */
[----:B------:R-:W-:Y:S01]  /*20a0*/  LOP3.LUT P3, RZ, R70, 0xff00, RZ, 0xc0, !PT ;  /* 0x0000ff0046ff7812 */ /* 0x000fe2000786c0ff */
[----:B0-----:R-:W-:Y:S01]  /*20b0*/  FMUL.FTZ R63, R10, R167 ;  /* 0x000000a70a3f7220 */ /* 0x001fe20000410000 */
[----:B------:R-:W-:Y:S01]  /*20c0*/  FMUL.FTZ R0, R9, R178 ;  /* 0x000000b209007220 */ /* 0x000fe20000410000 */
[----:B------:R-:W-:Y:S01]  /*20d0*/  FMUL.FTZ R171, R171, UR22 ;  /* 0x00000016abab7c20 */ /* 0x000fe20008410000 */
[----:B------:R-:W-:Y:S01]  /*20e0*/  F2F.F16.F32 R177, R168 ;  /* 0x000000a800b17304 */ /* 0x000fe20000200800 */
[----:B---3--:R-:W-:-:S02]  /*20f0*/  FMUL.FTZ R64, R164, UR4 ;  /* 0x00000004a4407c20 */ /* 0x008fc40008410000 */
[----:B------:R-:W-:Y:S02]  /*2100*/  FSEL R62, R0, RZ, P3 ;  /* 0x000000ff003e7208 */ /* 0x000fe40001800000 */
[----:B------:R-:W-:-:S03]  /*2110*/  MOV R0, RZ ;  /* 0x000000ff00007202 */ /* 0x000fc60000000f00 */
[----:B------:R0:W1:Y:S08]  /*2120*/  F2F.F16.F32 R65, R164 ;  /* 0x000000a400417304 */ /* 0x0000700000200800 */
[----:B------:R-:W3:Y:S01]  /*2130*/  F2F.F16.F32 R66, R62 ;  /* 0x0000003e00427304 */ /* 0x000ee20000200800 */
[----:B0-----:R-:W-:Y:S01]  /*2140*/  FMUL.FTZ R164, R64, UR22 ;  /* 0x0000001640a47c20 */ /* 0x001fe20008410000 */
[----:B-1----:R-:W-:Y:S01]  /*2150*/  SHF.L.U32 R65, R65, 0x10, RZ ;  /* 0x0000001041417819 */ /* 0x002fe200000006ff */
[----:B---3--:R-:W-:Y:S01]  /*2160*/  IMAD.WIDE.U32 R66, R66, 0x10000, RZ ;  /* 0x0001000042427825 */ /* 0x008fe200078e00ff */
[----:B--2---:R-:W-:-:S02]  /*2170*/  @P5 MOV R166, R46 ;  /* 0x0000002e00a65202 */ /* 0x004fc40000000f00 */
[----:B------:R-:W-:-:S03]  /*2180*/  @P4 SHF.R.U64 R46, R46, 0x10, R47 ;  /* 0x000000102e2e4819 */ /* 0x000fc6000000122f */
[----:B------:R-:W-:-:S05]  /*2190*/  @P5 HADD2.F32 R166, -RZ, R166.H0_H0 ;  /* 0x200000a6ffa65230 */ /* 0x000fca0000004100 */
[----:B------:R-:W-:Y:S01]  /*21a0*/  @P5 FMUL.FTZ R165, R175, R166 ;  /* 0x000000a6afa55220 */ /* 0x000fe20000410000 */
[----:B------:R-:W-:-:S04]  /*21b0*/  LOP3.LUT P5, RZ, R70, 0xff0000, RZ, 0xc0, !PT ;  /* 0x00ff000046ff7812 */ /* 0x000fc800078ac0ff */
[----:B------:R-:W-:Y:S01]  /*21c0*/  FSEL R64, R63, RZ, P5 ;  /* 0x000000ff3f407208 */ /* 0x000fe20002800000 */
[----:B------:R-:W-:Y:S02]  /*21d0*/  @P4 HADD2.F32 R63, -RZ, R46.H0_H0 ;  /* 0x2000002eff3f4230 */ /* 0x000fe40000004100 */
[----:B------:R-:W-:-:S03]  /*21e0*/  FMUL.FTZ R46, R11, R164 ;  /* 0x000000a40b2e7220 */ /* 0x000fc60000410000 */
[----:B------:R-:W-:Y:S02]  /*21f0*/  @P4 FMUL.FTZ R0, R176, R63 ;  /* 0x0000003fb0004220 */ /* 0x000fe40000410000 */
[----:B------:R-:W-:Y:S01]  /*2200*/  FSEL R68, R46, RZ, P6 ;  /* 0x000000ff2e447208 */ /* 0x000fe20003000000 */
[----:B------:R-:W-:Y:S01]  /*2210*/  FMUL.FTZ R46, R8, R171 ;  /* 0x000000ab082e7220 */ /* 0x000fe20000410000 */
[----:B------:R-:W-:Y:S01]  /*2220*/  LOP3.LUT P4, RZ, R70, 0xff, RZ, 0xc0, !PT ;  /* 0x000000ff46ff7812 */ /* 0x000fe2000788c0ff */
[----:B------:R-:W-:Y:S01]  /*2230*/  F2F.F16.F32 R64, R64 ;  /* 0x0000004000407304 */ /* 0x000fe20000200800 */
[----:B------:R-:W-:Y:S02]  /*2240*/  IMAD.WIDE.U32 R62, R174, 0x10000, RZ ;  /* 0x00010000ae3e7825 */ /* 0x000fe400078e00ff */
[----:B------:R-:W-:-:S03]  /*2250*/  FSEL R46, R46, RZ, P4 ;  /* 0x000000ff2e2e7208 */ /* 0x000fc60002000000 */
[----:B------:R-:W-:Y:S02]  /*2260*/  LOP3.LUT R63, R63, R65, R177, 0xfe, !PT ;  /* 0x000000413f3f7212 */ /* 0x000fe400078efeb1 */
[----:B------:R-:W0:Y:S01]  /*2270*/  F2F.F16.F32 R68, R68 ;  /* 0x0000004400447304 */ /* 0x000e220000200800 */
[----:B------:R-:W-:-:S07]  /*2280*/  LOP3.LUT R62, R62, R179, RZ, 0xfc, !PT ;  /* 0x000000b33e3e7212 */ /* 0x000fce00078efcff */
[----:B------:R-:W1:Y:S01]  /*2290*/  F2F.F16.F32 R173, R46 ;  /* 0x0000002e00ad7304 */ /* 0x000e620000200800 */
        /* <DEDUP_REMOVED lines=13> */
[----:B0-----:R-:W-:Y:S01]  /*2370*/  @P0 MOV R64, R47 ;  /* 0x0000002f00400202 */ /* 0x001fe20000000f00 */
[----:B------:R-:W-:Y:S01]  /*2380*/  FADD.FTZ R46, R161, -R46 ;  /* 0x8000002ea12e7221 */ /* 0x000fe20000010000 */
[----:B------:R-:W-:-:S02]  /*2390*/  @P2 SHF.R.U32.HI R47, RZ, 0x10, R47 ;  /* 0x00000010ff2f2819 */ /* 0x000fc4000001162f */
[----:B------:R-:W-:Y:S01]  /*23a0*/  CS2R R62, SRZ ;  /* 0x00000000003e7805 */ /* 0x000fe2000001ff00 */
[----:B------:R-:W-:Y:S01]  /*23b0*/  FADD.FTZ R151, R160, -R151 ;  /* 0x80000097a0977221 */ /* 0x000fe20000010000 */
[----:B------:R-:W-:Y:S01]  /*23c0*/  FMUL.FTZ R46, R46, UR12 ;  /* 0x0000000c2e2e7c20 */ /* 0x000fe20008410000 */
[----:B------:R-:W-:Y:S02]  /*23d0*/  @P0 HADD2.F32 R64, -RZ, R64.H0_H0 ;  /* 0x20000040ff400230 */ /* 0x000fe40000004100 */
[----:B------:R-:W-:Y:S01]  /*23e0*/  FADD.FTZ R132, R147, -R132 ;  /* 0x8000008493847221 */ /* 0x000fe20000010000 */
[----:B------:R-:W-:Y:S01]  /*23f0*/  @P2 HADD2.F32 R47, -RZ, R47.H0_H0 ;  /* 0x2000002fff2f2230 */ /* 0x000fe20000004100 */
[----:B-1----:R4:W-:Y:S01]  /*2400*/  F2F.F16.F32 R69, R46 ;  /* 0x0000002e00457304 */ /* 0x0029e20000200800 */
[----:B------:R-:W-:Y:S01]  /*2410*/  FADD.FTZ R143, R162, -R143 ;  /* 0x8000008fa28f7221 */ /* 0x000fe20000010000 */
[----:B------:R-:W-:Y:S01]  /*2420*/  FMUL.FTZ R132, R132, UR12 ;  /* 0x0000000c84847c20 */ /* 0x000fe20008410000 */
[----:B------:R-:W-:Y:S01]  /*2430*/  @P0 FMUL.FTZ R63, R169, R64 ;  /* 0x00000040a93f0220 */ /* 0x000fe20000410000 */
[----:B------:R-:W-:Y:S01]  /*2440*/  @P2 FMUL.FTZ R62, R172, R47 ;  /* 0x0000002fac3e2220 */ /* 0x000fe20000410000 */
[----:B------:R-:W-:Y:S01]  /*2450*/  FMUL.FTZ R47, R46, UR4 ;  /* 0x000000042e2f7c20 */ /* 0x000fe20008410000 */
[----:B------:R-:W-:Y:S01]  /*2460*/  LOP3.LUT P0, RZ, R136, 0xff00, RZ, 0xc0, !PT ;  /* 0x0000ff0088ff7812 */ /* 0x000fe2000780c0ff */
[----:B------:R-:W-:Y:S01]  /*2470*/  FMUL.FTZ R151, R151, UR12 ;  /* 0x0000000c97977c20 */ /* 0x000fe20008410000 */
[----:B------:R-:W-:Y:S01]  /*2480*/  FMUL.FTZ R65, R132, UR4 ;  /* 0x0000000484417c20 */ /* 0x000fe20008410000 */
[----:B------:R-:W-:Y:S01]  /*2490*/  FMUL.FTZ R160, R47, UR22 ;  /* 0x000000162fa07c20 */ /* 0x000fe20008410000 */
[----:B----4-:R-:W-:Y:S01]  /*24a0*/  @P4 MOV R46, R60 ;  /* 0x0000003c002e4202 */ /* 0x010fe20000000f00 */
[----:B------:R-:W-:Y:S01]  /*24b0*/  FMUL.FTZ R134, R143, UR12 ;  /* 0x0000000c8f867c20 */ /* 0x000fe20008410000 */
[----:B------:R-:W-:Y:S01]  /*24c0*/  @P3 SHF.R.U64 R64, R60, 0x10, R61 ;  /* 0x000000103c403819 */ /* 0x000fe2000000123d */
[----:B------:R-:W-:Y:S01]  /*24d0*/  FMUL.FTZ R47, R13, R160 ;  /* 0x000000a00d2f7220 */ /* 0x000fe20000410000 */
[----:B------:R-:W-:Y:S01]  /*24e0*/  FMUL.FTZ R143, R151, UR4 ;  /* 0x00000004978f7c20 */ /* 0x000fe20008410000 */
[----:B------:R-:W-:Y:S01]  /*24f0*/  @P4 HADD2.F32 R46, -RZ, R46.H0_H0 ;  /* 0x2000002eff2e4230 */ /* 0x000fe20000004100 */
[----:B------:R0:W1:Y:S01]  /*2500*/  F2F.F16.F32 R170, R132 ;  /* 0x0000008400aa7304 */ /* 0x0000620000200800 */
[----:B------:R-:W-:-:S02]  /*2510*/  CS2R R66, SRZ ;  /* 0x0000000000427805 */ /* 0x000fc4000001ff00 */
[----:B------:R-:W-:Y:S01]  /*2520*/  FSEL R60, R47, RZ, P0 ;  /* 0x000000ff2f3c7208 */ /* 0x000fe20000000000 */
[----:B------:R-:W-:Y:S02]  /*2530*/  @P3 HADD2.F32 R47, -RZ, R64.H0_H0 ;  /* 0x20000040ff2f3230 */ /* 0x000fe40000004100 */
[----:B------:R-:W-:Y:S01]  /*2540*/  FMUL.FTZ R143, R143, UR22 ;  /* 0x000000168f8f7c20 */ /* 0x000fe20008410000 */
[----:B------:R-:W-:Y:S01]  /*2550*/  @P4 FMUL.FTZ R67, R46, R171 ;  /* 0x000000ab2e434220 */ /* 0x000fe20000410000 */
[----:B------:R-:W-:Y:S01]  /*2560*/  LOP3.LUT P2, RZ, R136, 0xff0000, RZ, 0xc0, !PT ;  /* 0x00ff000088ff7812 */ /* 0x000fe2000784c0ff */
[--C-:B------:R-:W-:Y:S01]  /*2570*/  FFMA.FTZ R68, R157, UR13, R163.reuse ;  /* 0x0000000d9d447c23 */ /* 0x100fe200080100a3 */
[----:B------:R3:W-:Y:S01]  /*2580*/  F2F.F16.F32 R161, R134 ;  /* 0x0000008600a17304 */ /* 0x0007e20000200800 */
[----:B0-----:R-:W-:Y:S01]  /*2590*/  FMUL.FTZ R132, R65, UR22 ;  /* 0x0000001641847c20 */ /* 0x001fe20008410000 */
[----:B------:R-:W-:Y:S01]  /*25a0*/  @P3 FMUL.FTZ R66, R178, R47 ;  /* 0x0000002fb2423220 */ /* 0x000fe20000410000 */
[----:B------:R-:W-:Y:S01]  /*25b0*/  ISETP.GE.U32.AND P3, PT, R136, 0x1000000, PT ;  /* 0x010000008800780c */ /* 0x000fe20003f66070 */
[----:B------:R-:W-:Y:S01]  /*25c0*/  FMUL.FTZ R64, R14, R143 ;  /* 0x0000008f0e407220 */ /* 0x000fe20000410000 */
[----:B------:R-:W-:Y:S01]  /*25d0*/  FMUL.FTZ R46, R15, R132 ;  /* 0x000000840f2e7220 */ /* 0x000fe20000410000 */
[----:B------:R-:W-:Y:S01]  /*25e0*/  LOP3.LUT P4, RZ, R136, 0xff, RZ, 0xc0, !PT ;  /* 0x000000ff88ff7812 */ /* 0x000fe2000788c0ff */
[--C-:B------:R-:W-:Y:S01]  /*25f0*/  FFMA.FTZ R137, R137, UR13, R163.reuse ;  /* 0x0000000d89897c23 */ /* 0x100fe200080100a3 */
[----:B------:R0:W-:Y:S01]  /*2600*/  F2F.F16.F32 R162, R60 ;  /* 0x0000003c00a27304 */ /* 0x0001e20000200800 */
[----:B---3--:R-:W-:Y:S01]  /*2610*/  FMUL.FTZ R134, R134, UR4 ;  /* 0x0000000486867c20 */ /* 0x008fe20008410000 */
[----:B------:R-:W-:Y:S01]  /*2620*/  FSEL R64, R64, RZ, P2 ;  /* 0x000000ff40407208 */ /* 0x000fe20001000000 */
[----:B------:R-:W-:Y:S01]  /*2630*/  FADD.FTZ R136, R135, -R68 ;  /* 0x8000004487887221 */ /* 0x000fe20000010000 */
[----:B------:R-:W-:Y:S01]  /*2640*/  FFMA.FTZ R47, R158, UR13, R163 ;  /* 0x0000000d9e2f7c23 */ /* 0x000fe200080100a3 */
[----:B------:R-:W-:Y:S01]  /*2650*/  FMUL.FTZ R169, R134, UR22 ;  /* 0x0000001686a97c20 */ /* 0x000fe20008410000 */
[----:B-1----:R-:W-:-:S02]  /*2660*/  SHF.L.U32 R65, R170, 0x10, RZ ;  /* 0x00000010aa417819 */ /* 0x002fc400000006ff */
[----:B------:R-:W1:Y:S01]  /*2670*/  F2F.F16.F32 R166, R151 ;  /* 0x0000009700a67304 */ /* 0x000e620000200800 */
[----:B0-----:R-:W-:Y:S01]  /*2680*/  FSEL R60, R46, RZ, P3 ;  /* 0x000000ff2e3c7208 */ /* 0x001fe20001800000 */
[----:B------:R-:W-:Y:S01]  /*2690*/  FMUL.FTZ R46, R12, R169 ;  /* 0x000000a90c2e7220 */ /* 0x000fe20000410000 */
[----:B------:R-:W-:Y:S01]  /*26a0*/  FADD.FTZ R147, R144, -R47 ;  /* 0x8000002f90937221 */ /* 0x000fe20000010000 */
[----:B------:R-:W-:Y:S01]  /*26b0*/  FMUL.FTZ R144, R136, UR12 ;  /* 0x0000000c88907c20 */ /* 0x000fe20008410000 */
[----:B------:R-:W-:Y:S02]  /*26c0*/  @P5 MOV R68, R61 ;  /* 0x0000003d00445202 */ /* 0x000fe40000000f00 */
[----:B------:R-:W-:Y:S01]  /*26d0*/  FSEL R134, R46, RZ, P4 ;  /* 0x000000ff2e867208 */ /* 0x000fe20002000000 */
[----:B------:R0:W-:Y:S01]  /*26e0*/  F2F.F16.F32 R168, R64 ;  /* 0x0000004000a87304 */ /* 0x0001e20000200800 */
[----:B------:R-:W-:-:S04]  /*26f0*/  IMAD.WIDE.U32 R46, R69, 0x10000, RZ ;  /* 0x00010000452e7825 */ /* 0x000fc800078e00ff */
[----:B------:R-:W-:Y:S01]  /*2700*/  FMUL.FTZ R147, R147, UR12 ;  /* 0x0000000c93937c20 */ /* 0x000fe20008410000 */
[----:B------:R-:W-:Y:S01]  /*2710*/  HFMA2 R69, -RZ, RZ, 0, 0 ;  /* 0x00000000ff457431 */ /* 0x000fe200000001ff */
[----:B------:R-:W-:Y:S01]  /*2720*/  @P6 SHF.R.U32.HI R61, RZ, 0x10, R61 ;  /* 0x00000010ff3d6819 */ /* 0x000fe2000001163d */
[----:B------:R-:W-:Y:S01]  /*2730*/  @P5 HADD2.F32 R68, -RZ, R68.H0_H0 ;  /* 0x20000044ff445230 */ /* 0x000fe20000004100 */
[----:B-1----:R-:W-:Y:S01]  /*2740*/  LOP3.LUT R65, R47, R65, R166, 0xfe, !PT ;  /* 0x000000412f417212 */ /* 0x002fe200078efea6 */
[----:B------:R1:W3:Y:S01]  /*2750*/  F2F.F16.F32 R135, R60 ;  /* 0x0000003c00877304 */ /* 0x0002e20000200800 */
[----:B0-----:R-:W-:Y:S01]  /*2760*/  FFMA.FTZ R64, R140, UR13, R163 ;  /* 0x0000000d8c407c23 */ /* 0x001fe200080100a3 */
[----:B------:R-:W-:Y:S01]  /*2770*/  FADD.FTZ R140, R156, -R137 ;  /* 0x800000899c8c7221 */ /* 0x000fe20000010000 */
[----:B------:R-:W-:-:S04]  /*2780*/  IMAD.WIDE.U32 R156, R159, 0x8, R50 ;  /* 0x000000089f9c7825 */ /* 0x000fc800078e0032 */
[----:B------:R-:W-:Y:S01]  /*2790*/  @P5 FMUL.FTZ R69, R167, R68 ;  /* 0x00000044a7455220 */ /* 0x000fe20000410000 */
[----:B------:R-:W-:Y:S01]  /*27a0*/  FADD.FTZ R151, R149, -R64 ;  /* 0x8000004095977221 */ /* 0x000fe20000010000 */
[----:B------:R-:W-:Y:S01]  /*27b0*/  LOP3.LUT R64, R46, R161, RZ, 0xfc, !PT ;  /* 0x000000a12e407212 */ /* 0x000fe200078efcff */
[----:B------:R-:W-:Y:S01]  /*27c0*/  IMAD.WIDE.U32 R46, R162, 0x10000, RZ ;  /* 0x00010000a22e7825 */ /* 0x000fe200078e00ff */
[----:B------:R-:W0:Y:S03]  /*27d0*/  F2F.F16.F32 R137, R134 ;  /* 0x0000008600897304 */ /* 0x000e260000200800 */
[----:B------:R-:W-:Y:S01]  /*27e0*/  FMUL.FTZ R149, R140, UR12 ;  /* 0x0000000c8c957c20 */ /* 0x000fe20008410000 */
[----:B-1----:R-:W-:Y:S01]  /*27f0*/  MOV R60, RZ ;  /* 0x000000ff003c7202 */ /* 0x002fe20000000f00 */
[----:B------:R-:W-:Y:S01]  /*2800*/  @P6 HADD2.F32 R61, -RZ, R61.H0_H0 ;  /* 0x2000003dff3d6230 */ /* 0x000fe20000004100 */
[----:B---3--:R-:W-:-:S02]  /*2810*/  SHF.L.U32 R135, R135, 0x10, RZ ;  /* 0x0000001087877819 */ /* 0x008fc400000006ff */
[----:B------:R1:W3:Y:S01]  /*2820*/  F2F.F16.F32 R158, R147 ;  /* 0x00000093009e7304 */ /* 0x0002e20000200800 */
[----:B0-----:R-:W-:Y:S01]  /*2830*/  LOP3.LUT R134, R46, R137, RZ, 0xfc, !PT ;  /* 0x000000892e867212 */ /* 0x001fe200078efcff */
[----:B------:R-:W-:Y:S01]  /*2840*/  IMAD.WIDE.U32 R136, R159, 0x8, R48 ;  /* 0x000000089f887825 */ /* 0x000fe200078e0030 */
[----:B------:R-:W-:-:S03]  /*2850*/  LOP3.LUT R135, R47, R135, R168, 0xfe, !PT ;  /* 0x000000872f877212 */ /* 0x000fc600078efea8 */
[----:B------:R-:W-:Y:S01]  /*2860*/  FMUL.FTZ R140, R147, UR4 ;  /* 0x00000004938c7c20 */ /* 0x000fe20008410000 */
[----:B------:R-:W-:Y:S01]  /*2870*/  FMUL.FTZ R151, R151, UR12 ;  /* 0x0000000c97977c20 */ /* 0x000fe20008410000 */
[----:B------:R-:W-:Y:S01]  /*2880*/  IMAD.WIDE.U32 R46, R155, 0x8, R44 ;  /* 0x000000089b2e7825 */ /* 0x000fe200078e002c */
[----:B------:R0:W-:Y:S01]  /*2890*/  STG.E.64 desc[UR14][R136.64], R64 ;  /* 0x0000004088007986 */ /* 0x0001e2000c101b0e */
[----:B------:R-:W-:Y:S02]  /*28a0*/  LOP3.LUT P5, RZ, R142, 0xff00, RZ, 0xc0, !PT ;  /* 0x0000ff008eff7812 */ /* 0x000fe400078ac0ff */
[----:B------:R-:W-:Y:S01]  /*28b0*/  @P6 FMUL.FTZ R60, R164, R61 ;  /* 0x0000003da43c6220 */ /* 0x000fe20000410000 */
[----:B------:R4:W3:Y:S01]  /*28c0*/  F2F.F16.F32 R161, R144 ;  /* 0x0000009000a17304 */ /* 0x0008e20000200800 */
[----:B------:R3:W-:Y:S04]  /*28d0*/  STG.E.64 desc[UR14][R156.64], R134 ;  /* 0x000000869c007986 */ /* 0x0007e8000c101b0e */
[----:B------:R-:W2:Y:S01]  /*28e0*/  LDG.E.64 R46, desc[UR14][R46.64] ;  /* 0x0000000e2e2e7981 */ /* 0x000ea2000c1e1b00 */
[----:B------:R-:W-:Y:S01]  /*28f0*/  FMUL.FTZ R159, R140, UR22 ;  /* 0x000000168c9f7c20 */ /* 0x000fe20008410000 */
[----:B-1----:R-:W-:Y:S01]  /*2900*/  FMUL.FTZ R147, R149, UR4 ;  /* 0x0000000495937c20 */ /* 0x002fe20008410000 */
[----:B------:R-:W-:Y:S01]  /*2910*/  FMUL.FTZ R140, R151, UR4 ;  /* 0x00000004978c7c20 */ /* 0x000fe20008410000 */
[----:B------:R-:W-:Y:S01]  /*2920*/  HFMA2 R61, -RZ, RZ, 0, 0 ;  /* 0x00000000ff3d7431 */ /* 0x000fe200000001ff */
[----:B------:R-:W-:Y:S01]  /*2930*/  LOP3.LUT P6, RZ, R142, 0xff0000, RZ, 0xc0, !PT ;  /* 0x00ff00008eff7812 */ /* 0x000fe200078cc0ff */
[----:B0-----:R-:W-:Y:S01]  /*2940*/  FMUL.FTZ R64, R17, R159 ;  /* 0x0000009f11407220 */ /* 0x001fe20000410000 */
[----:B------:R-:W-:Y:S01]  /*2950*/  FMUL.FTZ R147, R147, UR22 ;  /* 0x0000001693937c20 */ /* 0x000fe20008410000 */
[----:B------:R-:W-:Y:S01]  /*2960*/  FMUL.FTZ R140, R140, UR22 ;  /* 0x000000168c8c7c20 */ /* 0x000fe20008410000 */
[----:B----4-:R-:W-:Y:S01]  /*2970*/  FMUL.FTZ R144, R144, UR4 ;  /* 0x0000000490907c20 */ /* 0x010fe20008410000 */
[----:B------:R0:W-:Y:S01]  /*2980*/  F2F.F16.F32 R162, R149 ;  /* 0x0000009500a27304 */ /* 0x0001e20000200800 */
[----:B------:R-:W-:Y:S01]  /*2990*/  FSEL R65, R64, RZ, P5 ;  /* 0x000000ff40417208 */ /* 0x000fe20002800000 */
[----:B------:R-:W-:Y:S01]  /*29a0*/  FMUL.FTZ R64, R18, R147 ;  /* 0x0000009312407220 */ /* 0x000fe20000410000 */
[----:B---3--:R-:W-:-:S04]  /*29b0*/  IMAD.WIDE.U32 R134, R158, 0x10000, RZ ;  /* 0x000100009e867825 */ /* 0x008fc800078e00ff */
[----:B------:R-:W-:Y:S01]  /*29c0*/  FSEL R136, R64, RZ, P6 ;  /* 0x000000ff40887208 */ /* 0x000fe20003000000 */
[----:B------:R-:W-:Y:S01]  /*29d0*/  F2F.F16.F32 R65, R65 ;  /* 0x0000004100417304 */ /* 0x000fe20000200800 */
[----:B0-----:R-:W-:Y:S01]  /*29e0*/  FMUL.FTZ R149, R144, UR22 ;  /* 0x0000001690957c20 */ /* 0x001fe20008410000 */
[----:B------:R-:W-:Y:S01]  /*29f0*/  LOP3.LUT R134, R134, R161, RZ, 0xfc, !PT ;  /* 0x000000a186867212 */ /* 0x000fe200078efcff */
[----:B------:R-:W-:-:S05]  /*2a00*/  IMAD.WIDE.U32 R44, R139, 0x8, R44 ;  /* 0x000000088b2c7825 */ /* 0x000fca00078e002c */
[----:B------:R-:W0:Y:S08]  /*2a10*/  F2F.F16.F32 R137, R151 ;  /* 0x0000009700897304 */ /* 0x000e300000200800 */
[----:B------:R-:W-:Y:S01]  /*2a20*/  F2F.F16.F32 R136, R136 ;  /* 0x0000008800887304 */ /* 0x000fe20000200800 */
[----:B0-----:R-:W-:-:S04]  /*2a30*/  SHF.L.U32 R137, R137, 0x10, RZ ;  /* 0x0000001089897819 */ /* 0x001fc800000006ff */
[----:B------:R-:W-:Y:S02]  /*2a40*/  LOP3.LUT R135, R135, R137, R162, 0xfe, !PT ;  /* 0x0000008987877212 */ /* 0x000fe400078efea2 */
[----:B--2---:R-:W-:Y:S02]  /*2a50*/  @P4 MOV R68, R70 ;  /* 0x0000004600444202 */ /* 0x004fe40000000f00 */
[----:B------:R-:W-:-:S03]  /*2a60*/  @P0 SHF.R.U64 R70, R70, 0x10, R71 ;  /* 0x0000001046460819 */ /* 0x000fc60000001247 */
[----:B------:R-:W-:Y:S02]  /*2a70*/  @P4 HADD2.F32 R68, -RZ, R68.H0_H0 ;  /* 0x20000044ff444230 */ /* 0x000fe40000004100 */
[----:B------:R-:W-:Y:S02]  /*2a80*/  @P0 HADD2.F32 R64, -RZ, R70.H0_H0 ;  /* 0x20000046ff400230 */ /* 0x000fe40000004100 */
[----:B------:R-:W-:Y:S01]  /*2a90*/  FMUL.FTZ R70, R19, R140 ;  /* 0x0000008c13467220 */ /* 0x000fe20000410000 */
[----:B------:R-:W-:Y:S01]  /*2aa0*/  @P4 FMUL.FTZ R61, R169, R68 ;  /* 0x00000044a93d4220 */ /* 0x000fe20000410000 */
[----:B------:R-:W-:Y:S02]  /*2ab0*/  ISETP.GE.U32.AND P4, PT, R142, 0x1000000, PT ;  /* 0x010000008e00780c */ /* 0x000fe40003f86070 */
[----:B------:R-:W-:Y:S01]  /*2ac0*/  MOV R68, RZ ;  /* 0x000000ff00447202 */ /* 0x000fe20000000f00 */
[----:B------:R-:W-:Y:S01]  /*2ad0*/  @P0 FMUL.FTZ R68, R160, R64 ;  /* 0x00000040a0440220 */ /* 0x000fe20000410000 */
[----:B------:R-:W-:Y:S01]  /*2ae0*/  FSEL R144, R70, RZ, P4 ;  /* 0x000000ff46907208 */ /* 0x000fe20002000000 */
[----:B------:R-:W-:Y:S01]  /*2af0*/  FMUL.FTZ R64, R16, R149 ;  /* 0x0000009510407220 */ /* 0x000fe20000410000 */
[----:B------:R-:W-:-:S04]  /*2b00*/  LOP3.LUT P0, RZ, R142, 0xff, RZ, 0xc0, !PT ;  /* 0x000000ff8eff7812 */ /* 0x000fc8000780c0ff */
[----:B------:R-:W0:Y:S01]  /*2b10*/  F2F.F16.F32 R144, R144 ;  /* 0x0000009000907304 */ /* 0x000e220000200800 */
[----:B------:R-:W-:Y:S01]  /*2b20*/  FSEL R70, R64, RZ, P0 ;  /* 0x000000ff40467208 */ /* 0x000fe20000000000 */
[----:B------:R-:W-:-:S06]  /*2b30*/  IMAD.WIDE.U32 R64, R65, 0x10000, RZ ;  /* 0x0001000041407825 */ /* 0x000fcc00078e00ff */
[----:B------:R-:W1:Y:S01]  /*2b40*/  F2F.F16.F32 R151, R70 ;  /* 0x0000004600977304 */ /* 0x000e620000200800 */
        /* <DEDUP_REMOVED lines=11> */
[----:B------:R-:W-:Y:S01]  /*2c00*/  FFMA.FTZ R163, R154, UR13, R163 ;  /* 0x0000000d9aa37c23 */ /* 0x000fe200080100a3 */
[----:B------:R-:W-:Y:S01]  /*2c10*/  FADD.FTZ R153, R153, -R138 ;  /* 0x8000008a99997221 */ /* 0x000fe20000010000 */
[----:B------:R-:W-:Y:S01]  /*2c20*/  FADD.FTZ R145, R150, -R145 ;  /* 0x8000009196917221 */ /* 0x000fe20000010000 */
[----:B------:R-:W-:Y:S01]  /*2c30*/  @P2 MOV R138, R71 ;  /* 0x00000047008a2202 */ /* 0x000fe20000000f00 */
[----:B0-----:R-:W-:-:S02]  /*2c40*/  HFMA2 R135, -RZ, RZ, 0, 0 ;  /* 0x00000000ff877431 */ /* 0x001fc400000001ff */
[----:B------:R-:W-:Y:S01]  /*2c50*/  FMUL.FTZ R153, R153, UR12 ;  /* 0x0000000c99997c20 */ /* 0x000fe20008410000 */
[----:B------:R-:W-:Y:S01]  /*2c60*/  @P3 SHF.R.U32.HI R134, RZ, 0x10, R71 ;  /* 0x00000010ff863819 */ /* 0x000fe20000011647 */
[----:B------:R-:W-:Y:S01]  /*2c70*/  FMUL.FTZ R145, R145, UR12 ;  /* 0x0000000c91917c20 */ /* 0x000fe20008410000 */
[----:B-1----:R-:W-:Y:S02]  /*2c80*/  @P2 HADD2.F32 R64, -RZ, R138.H0_H0 ;  /* 0x2000008aff402230 */ /* 0x002fe40000004100 */
[----:B------:R-:W-:Y:S01]  /*2c90*/  FMUL.FTZ R71, R153, UR4 ;  /* 0x0000000499477c20 */ /* 0x000fe20008410000 */
[----:B------:R-:W-:Y:S01]  /*2ca0*/  FADD.FTZ R163, R148, -R163 ;  /* 0x800000a394a37221 */ /* 0x000fe20000010000 */
[----:B------:R-:W-:Y:S01]  /*2cb0*/  FMUL.FTZ R136, R145, UR4 ;  /* 0x0000000491887c20 */ /* 0x000fe20008410000 */
[----:B------:R0:W1:Y:S01]  /*2cc0*/  F2F.F16.F32 R137, R153 ;  /* 0x0000009900897304 */ /* 0x0000620000200800 */
[----:B------:R-:W-:Y:S01]  /*2cd0*/  FMUL.FTZ R148, R71, UR22 ;  /* 0x0000001647947c20 */ /* 0x000fe20008410000 */
[----:B------:R-:W-:-:S02]  /*2ce0*/  @P3 HADD2.F32 R71, -RZ, R134.H0_H0 ;  /* 0x20000086ff473230 */ /* 0x000fc40000004100 */
[----:B------:R-:W-:Y:S01]  /*2cf0*/  @P2 FMUL.FTZ R135, R143, R64 ;  /* 0x000000408f872220 */ /* 0x000fe20000410000 */
[----:B------:R-:W-:Y:S01]  /*2d00*/  FMUL.FTZ R163, R163, UR12 ;  /* 0x0000000ca3a37c20 */ /* 0x000fe20008410000 */
[----:B------:R-:W-:Y:S01]  /*2d10*/  FADD.FTZ R141, R152, -R141 ;  /* 0x8000008d988d7221 */ /* 0x000fe20000010000 */
[----:B------:R-:W-:Y:S01]  /*2d20*/  CS2R R64, SRZ ;  /* 0x0000000000407805 */ /* 0x000fe2000001ff00 */
[----:B------:R-:W-:Y:S01]  /*2d30*/  FMUL.FTZ R134, R21, R148 ;  /* 0x0000009415867220 */ /* 0x000fe20000410000 */
[----:B------:R-:W-:Y:S01]  /*2d40*/  @P3 FMUL.FTZ R64, R132, R71 ;  /* 0x0000004784403220 */ /* 0x000fe20000410000 */
[----:B0-----:R-:W-:Y:S01]  /*2d50*/  FMUL.FTZ R153, R136, UR22 ;  /* 0x0000001688997c20 */ /* 0x001fe20008410000 */
[----:B------:R-:W-:Y:S01]  /*2d60*/  FMUL.FTZ R71, R163, UR4 ;  /* 0x00000004a3477c20 */ /* 0x000fe20008410000 */
[----:B------:R-:W-:Y:S01]  /*2d70*/  FMUL.FTZ R141, R141, UR12 ;  /* 0x0000000c8d8d7c20 */ /* 0x000fe20008410000 */
[C---:B------:R-:W-:Y:S01]  /*2d80*/  LOP3.LUT P3, RZ, R146.reuse, 0xff0000, RZ, 0xc0, !PT ;  /* 0x00ff000092ff7812 */ /* 0x040fe2000786c0ff */
[----:B------:R-:W-:Y:S01]  /*2d90*/  F2F.F16.F32 R143, R163 ;  /* 0x000000a3008f7304 */ /* 0x000fe20000200800 */
[----:B------:R-:W-:Y:S01]  /*2da0*/  FMUL.FTZ R152, R71, UR22 ;  /* 0x0000001647987c20 */ /* 0x000fe20008410000 */
[----:B------:R-:W-:Y:S01]  /*2db0*/  LOP3.LUT P2, RZ, R146, 0xff00, RZ, 0xc0, !PT ;  /* 0x0000ff0092ff7812 */ /* 0x000fe2000784c0ff */
[----:B-1----:R-:W-:-:S04]  /*2dc0*/  IMAD.WIDE.U32 R136, R137, 0x10000, RZ ;  /* 0x0001000089887825 */ /* 0x002fc800078e00ff */
[----:B------:R-:W-:Y:S01]  /*2dd0*/  FMUL.FTZ R132, R23, R152 ;  /* 0x0000009817847220 */ /* 0x000fe20000410000 */
[----:B------:R-:W-:Y:S01]  /*2de0*/  FSEL R134, R134, RZ, P2 ;  /* 0x000000ff86867208 */ /* 0x000fe20001000000 */
[C---:B------:R-:W-:Y:S01]  /*2df0*/  IMAD.WIDE.U32 R48, R139.reuse, 0x8, R48 ;  /* 0x000000088b307825 */ /* 0x040fe200078e0030 */
[----:B------:R0:W1:Y:S03]  /*2e00*/  F2F.F16.F32 R151, R141 ;  /* 0x0000008d00977304 */ /* 0x0000660000200800 */
[----:B------:R-:W-:-:S05]  /*2e10*/  IMAD.WIDE.U32 R50, R139, 0x8, R50 ;  /* 0x000000088b327825 */ /* 0x000fca00078e0032 */
[----:B------:R3:W4:Y:S01]  /*2e20*/  F2F.F16.F32 R142, R134 ;  /* 0x00000086008e7304 */ /* 0x0007220000200800 */
[----:B0-----:R-:W-:Y:S01]  /*2e30*/  FMUL.FTZ R141, R141, UR4 ;  /* 0x000000048d8d7c20 */ /* 0x001fe20008410000 */
[----:B-1----:R-:W-:-:S06]  /*2e40*/  LOP3.LUT R136, R136, R151, RZ, 0xfc, !PT ;  /* 0x0000009788887212 */ /* 0x002fcc00078efcff */
[----:B------:R-:W0:Y:S01]  /*2e50*/  F2F.F16.F32 R144, R145 ;  /* 0x0000009100907304 */ /* 0x000e220000200800 */
[----:B------:R-:W-:Y:S02]  /*2e60*/  @P0 MOV R70, R46 ;  /* 0x0000002e00460202 */ /* 0x000fe40000000f00 */
[----:B------:R-:W-:-:S03]  /*2e70*/  @P5 SHF.R.U64 R46, R46, 0x10, R47 ;  /* 0x000000102e2e5819 */ /* 0x000fc6000000122f */
[----:B------:R-:W-:Y:S02]  /*2e80*/  @P0 HADD2.F32 R70, -RZ, R70.H0_H0 ;  /* 0x20000046ff460230 */ /* 0x000fe40000004100 */
[----:B------:R-:W-:-:S03]  /*2e90*/  @P5 HADD2.F32 R46, -RZ, R46.H0_H0 ;  /* 0x2000002eff2e5230 */ /* 0x000fc60000004100 */
[----:B------:R-:W-:Y:S01]  /*2ea0*/  @P0 FMUL.FTZ R65, R149, R70 ;  /* 0x0000004695410220 */ /* 0x000fe20000410000 */
[----:B------:R-:W-:Y:S01]  /*2eb0*/  FMUL.FTZ R70, R22, R153 ;  /* 0x0000009916467220 */ /* 0x000fe20000410000 */
[----:B------:R-:W-:Y:S01]  /*2ec0*/  ISETP.GE.U32.AND P0, PT, R146, 0x1000000, PT ;  /* 0x010000009200780c */ /* 0x000fe20003f06070 */
[----:B------:R-:W-:-:S03]  /*2ed0*/  FMUL.FTZ R149, R141, UR22 ;  /* 0x000000168d957c20 */ /* 0x000fc60008410000 */
[----:B------:R-:W-:Y:S01]  /*2ee0*/  FSEL R71, R70, RZ, P3 ;  /* 0x000000ff46477208 */ /* 0x000fe20001800000 */
[----:B------:R-:W-:Y:S01]  /*2ef0*/  HFMA2 R70, -RZ, RZ, 0, 0 ;  /* 0x00000000ff467431 */ /* 0x000fe200000001ff */
[----:B------:R-:W-:Y:S02]  /*2f00*/  FSEL R138, R132, RZ, P0 ;  /* 0x000000ff848a7208 */ /* 0x000fe40000000000 */
[----:B------:R1:W-:Y:S01]  /*2f10*/  F2F.F16.F32 R150, R71 ;  /* 0x0000004700967304 */ /* 0x0003e20000200800 */
[----:B------:R-:W-:Y:S01]  /*2f20*/  @P6 MOV R132, R47 ;  /* 0x0000002f00846202 */ /* 0x000fe20000000f00 */
[----:B------:R-:W-:Y:S01]  /*2f30*/  @P5 FMUL.FTZ R70, R159, R46 ;  /* 0x0000002e9f465220 */ /* 0x000fe20000410000 */
[----:B------:R-:W-:Y:S01]  /*2f40*/  FMUL.FTZ R46, R20, R149 ;  /* 0x00000095142e7220 */ /* 0x000fe20000410000 */
[----:B------:R-:W-:-:S04]  /*2f50*/  LOP3.LUT P5, RZ, R146, 0xff, RZ, 0xc0, !PT ;  /* 0x000000ff92ff7812 */ /* 0x000fc800078ac0ff */
[----:B------:R-:W0:Y:S01]  /*2f60*/  F2F.F16.F32 R138, R138 ;  /* 0x0000008a008a7304 */ /* 0x000e220000200800 */
[----:B---3--:R-:W-:Y:S01]  /*2f70*/  FSEL R134, R46, RZ, P5 ;  /* 0x000000ff2e867208 */ /* 0x008fe20002800000 */
[----:B------:R-:W-:Y:S01]  /*2f80*/  @P6 HADD2.F32 R46, -RZ, R132.H0_H0 ;  /* 0x20000084ff2e6230 */ /* 0x000fe20000004100 */
[----:B-1----:R-:W-:Y:S01]  /*2f90*/  SHF.L.U32 R71, R143, 0x10, RZ ;  /* 0x000000108f477819 */ /* 0x002fe200000006ff */
[----:B----4-:R-:W-:-:S03]  /*2fa0*/  IMAD.WIDE.U32 R142, R142, 0x10000, RZ ;  /* 0x000100008e8e7825 */ /* 0x010fc600078e00ff */
[----:B0-----:R-:W-:Y:S01]  /*2fb0*/  LOP3.LUT R137, R137, R71, R144, 0xfe, !PT ;  /* 0x0000004789897212 */ /* 0x001fe200078efe90 */
[----:B------:R-:W0:Y:S01]  /*2fc0*/  F2F.F16.F32 R145, R134 ;  /* 0x0000008600917304 */ /* 0x000e220000200800 */
[----:B------:R-:W-:-:S03]  /*2fd0*/  HFMA2 R71, -RZ, RZ, 0, 0 ;  /* 0x00000000ff477431 */ /* 0x000fc600000001ff */
[----:B------:R1:W-:Y:S01]  /*2fe0*/  STG.E.64 desc[UR14][R48.64], R136 ;  /* 0x0000008830007986 */ /* 0x0003e2000c101b0e */
[----:B------:R-:W-:Y:S01]  /*2ff0*/  SHF.L.U32 R141, R138, 0x10, RZ ;  /* 0x000000108a8d7819 */ /* 0x000fe200000006ff */
[----:B------:R-:W-:Y:S01]  /*3000*/  @P6 FMUL.FTZ R71, R147, R46 ;  /* 0x0000002e93476220 */ /* 0x000fe20000410000 */
[----:B------:R-:W-:Y:S02]  /*3010*/  CS2R R138, SRZ ;  /* 0x00000000008a7805 */ /* 0x000fe4000001ff00 */
[----:B------:R-:W-:Y:S02]  /*3020*/  LOP3.LUT R143, R143, R141, R150, 0xfe, !PT ;  /* 0x0000008d8f8f7212 */ /* 0x000fe400078efe96 */
[----:B0-----:R-:W-:Y:S02]  /*3030*/  LOP3.LUT R142, R142, R145, RZ, 0xfc, !PT ;  /* 0x000000918e8e7212 */ /* 0x001fe400078efcff */
[----:B------:R-:W-:Y:S02]  /*3040*/  @P4 SHF.R.U32.HI R145, RZ, 0x10, R47 ;  /* 0x00000010ff914819 */ /* 0x000fe4000001162f */
[----:B------:R-:W-:Y:S01]  /*3050*/  CS2R R46, SRZ ;  /* 0x00000000002e7805 */ /* 0x000fe2000001ff00 */
[----:B------:R0:W-:Y:S01]  /*3060*/  STG.E.64 desc[UR14][R50.64], R142 ;  /* 0x0000008e32007986 */ /* 0x0001e2000c101b0e */
[----:B--2---:R-:W-:-:S02]  /*3070*/  @P5 MOV R132, R44 ;  /* 0x0000002c00845202 */ /* 0x004fc40000000f00 */
[--C-:B------:R-:W-:Y:S01]  /*3080*/  @P2 SHF.R.U64 R144, R44, 0x10, R45.reuse ;  /* 0x000000102c902819 */ /* 0x100fe2000000122d */
[----:B------:R-:W-:Y:S01]  /*3090*/  HFMA2 R44, -RZ, RZ, 0, 0 ;  /* 0x00000000ff2c7431 */ /* 0x000fe200000001ff */
[----:B------:R-:W-:Y:S01]  /*30a0*/  @P3 MOV R134, R45 ;  /* 0x0000002d00863202 */ /* 0x000fe20000000f00 */
[----:B------:R-:W-:Y:S01]  /*30b0*/  @P5 HADD2.F32 R132, -RZ, R132.H0_H0 ;  /* 0x20000084ff845230 */ /* 0x000fe20000004100 */
[----:B------:R-:W-:Y:S01]  /*30c0*/  @P0 SHF.R.U32.HI R141, RZ, 0x10, R45 ;  /* 0x00000010ff8d0819 */ /* 0x000fe2000001162d */
[----:B------:R-:W-:Y:S02]  /*30d0*/  @P4 HADD2.F32 R45, -RZ, R145.H0_H0 ;  /* 0x20000091ff2d4230 */ /* 0x000fe40000004100 */
[----:B-1----:R-:W-:Y:S02]  /*30e0*/  @P2 HADD2.F32 R48, -RZ, R144.H0_H0 ;  /* 0x20000090ff302230 */ /* 0x002fe40000004100 */
[----:B------:R-:W-:Y:S01]  /*30f0*/  @P5 FMUL.FTZ R47, R149, R132 ;  /* 0x00000084952f5220 */ /* 0x000fe20000410000 */
[----:B------:R-:W-:-:S02]  /*3100*/  @P3 HADD2.F32 R134, -RZ, R134.H0_H0 ;  /* 0x20000086ff863230 */ /* 0x000fc40000004100 */
[----:B------:R-:W-:Y:S01]  /*3110*/  @P4 FMUL.FTZ R44, R140, R45 ;  /* 0x0000002d8c2c4220 */ /* 0x000fe20000410000 */
[----:B------:R-:W-:Y:S02]  /*3120*/  @P0 HADD2.F32 R49, -RZ, R141.H0_H0 ;  /* 0x2000008dff310230 */ /* 0x000fe40000004100 */
[----:B------:R-:W-:Y:S01]  /*3130*/  @P2 FMUL.FTZ R46, R148, R48 ;  /* 0x00000030942e2220 */ /* 0x000fe20000410000 */
[----:B------:R-:W-:Y:S02]  /*3140*/  @P3 FMUL.FTZ R139, R153, R134 ;  /* 0x00000086998b3220 */ /* 0x000fe40000410000 */
[----:B------:R-:W-:Y:S01]  /*3150*/  @P0 FMUL.FTZ R138, R152, R49 ;  /* 0x00000031988a0220 */ /* 0x000fe20000410000 */
[----:B0-----:R-:W-:Y:S06]  /*3160*/  BRA `(.L_x_6316) ;  /* 0x0000004000107947 */ /* 0x001fec0003800000 */
.L_x_6315:
[----:B------:R-:W0:Y:S02]  /*3170*/  LDC.64 R46, c[0x0][0x390] ;  /* 0x0000e400ff2e7b82 */ /* 0x000e240000000a00 */
[----:B0-----:R-:W-:-:S06]  /*3180*/  IMAD.WIDE.U32 R44, R69, 0x8, R46 ;  /* 0x00000008452c7825 */ /* 0x001fcc00078e002e */
[----:B------:R-:W2:Y:S01]  /*3190*/  LDG.E.64 R44, desc[UR14][R44.64] ;  /* 0x0000000e2c2c7981 */ /* 0x000ea2000c1e1b00 */
[--C-:B------:R-:W-:Y:S01]  /*31a0*/  FFMA.FTZ R172, R172, UR13, R163.reuse ;  /* 0x0000000dacac7c23 */ /* 0x100fe200080100a3 */
[--C-:B------:R-:W-:Y:S01]  /*31b0*/  FFMA.FTZ R68, R68, UR13, R163.reuse ;  /* 0x0000000d44447c23 */ /* 0x100fe200080100a3 */
[--C-:B------:R-:W-:Y:S01]  /*31c0*/  FFMA.FTZ R174, R174, UR13, R163.reuse ;  /* 0x0000000daeae7c23 */ /* 0x100fe200080100a3 */
[--C-:B------:R-:W-:Y:S01]  /*31d0*/  FFMA.FTZ R0, R0, UR13, R163.reuse ;  /* 0x0000000d00007c23 */ /* 0x100fe200080100a3 */
        /* <DEDUP_REMOVED lines=25> */
[----:B------:R0:W1:Y:S02]  /*3370*/  F2F.F16.F32 R50, R48 ;  /* 0x0000003000327304 */ /* 0x0000640000200800 */
[----:B------:R-:W-:Y:S01]  /*3380*/  FSEL R62, R0, RZ, P3 ;  /* 0x000000ff003e7208 */ /* 0x000fe20001800000 */
[----:B------:R-:W-:Y:S01]  /*3390*/  FMUL.FTZ R0, R4, R67 ;  /* 0x0000004304007220 */ /* 0x000fe20000410000 */
[----:B------:R-:W-:-:S04]  /*33a0*/  FSEL R65, R49, RZ, P2 ;  /* 0x000000ff31417208 */ /* 0x000fc80001000000 */
[----:B------:R-:W-:Y:S01]  /*33b0*/  FSEL R0, R0, RZ, P4 ;  /* 0x000000ff00007208 */ /* 0x000fe20002000000 */
[----:B0-----:R-:W0:Y:S01]  /*33c0*/  LDC.64 R48, c[0x0][0x468] ;  /* 0x00011a00ff307b82 */ /* 0x001e220000000a00 */
[----:B------:R-:W3:Y:S01]  /*33d0*/  F2F.F16.F32 R65, R65 ;  /* 0x0000004100417304 */ /* 0x000ee20000200800 */
[----:B------:R-:W-:Y:S01]  /*33e0*/  FFMA.FTZ R168, R168, UR13, R163 ;  /* 0x0000000da8a87c23 */ /* 0x000fe200080100a3 */
[----:B-1----:R-:W-:-:S06]  /*33f0*/  IMAD.WIDE.U32 R50, R50, 0x10000, RZ ;  /* 0x0001000032327825 */ /* 0x002fcc00078e00ff */
[----:B------:R-:W1:Y:S01]  /*3400*/  F2F.F16.F32 R62, R62 ;  /* 0x0000003e003e7304 */ /* 0x000e620000200800 */
[----:B---3--:R-:W-:-:S07]  /*3410*/  SHF.L.U32 R61, R65, 0x10, RZ ;  /* 0x00000010413d7819 */ /* 0x008fce00000006ff */
[----:B------:R-:W3:Y:S01]  /*3420*/  F2F.F16.F32 R63, R0 ;  /* 0x00000000003f7304 */ /* 0x000ee20000200800 */
[----:B------:R-:W-:Y:S01]  /*3430*/  FADD.FTZ R168, R167, -R168 ;  /* 0x800000a8a7a87221 */ /* 0x000fe20000010000 */
[----:B-1----:R-:W-:-:S03]  /*3440*/  LOP3.LUT R61, R51, R61, R62, 0xfe, !PT ;  /* 0x0000003d333d7212 */ /* 0x002fc600078efe3e */
[----:B------:R-:W-:Y:S01]  /*3450*/  FMUL.FTZ R168, R168, UR12 ;  /* 0x0000000ca8a87c20 */ /* 0x000fe20008410000 */
[----:B---3--:R-:W-:Y:S01]  /*3460*/  LOP3.LUT R60, R50, R63, RZ, 0xfc, !PT ;  /* 0x0000003f323c7212 */ /* 0x008fe200078efcff */
[----:B0-----:R-:W-:-:S04]  /*3470*/  IMAD.WIDE.U32 R62, R69, 0x8, R48 ;  /* 0x00000008453e7825 */ /* 0x001fc800078e0030 */
[----:B------:R-:W-:-:S04]  /*3480*/  IMAD.WIDE.U32 R50, R71, 0x8, R46 ;  /* 0x0000000847327825 */ /* 0x000fc800078e002e */
[----:B------:R-:W-:Y:S01]  /*3490*/  FFMA.FTZ R69, R166, UR13, R163 ;  /* 0x0000000da6457c23 */ /* 0x000fe200080100a3 */
[----:B------:R0:W-:Y:S01]  /*34a0*/  STG.E.64 desc[UR14][R62.64], R60 ;  /* 0x0000003c3e007986 */ /* 0x0001e2000c101b0e */
[----:B------:R-:W-:-:S03]  /*34b0*/  FADD.FTZ R170, R165, -R170 ;  /* 0x800000aaa5aa7221 */ /* 0x000fc60000010000 */
[----:B------:R-:W3:Y:S01]  /*34c0*/  LDG.E.64 R50, desc[UR14][R50.64] ;  /* 0x0000000e32327981 */ /* 0x000ee2000c1e1b00 */
[----:B------:R-:W-:Y:S01]  /*34d0*/  FADD.FTZ R69, R164, -R69 ;  /* 0x80000045a4457221 */ /* 0x000fe20000010000 */
[----:B------:R-:W-:Y:S01]  /*34e0*/  FFMA.FTZ R65, R66, UR13, R163 ;  /* 0x0000000d42417c23 */ /* 0x000fe200080100a3 */
[----:B------:R-:W-:Y:S01]  /*34f0*/  FMUL.FTZ R167, R168, UR4 ;  /* 0x00000004a8a77c20 */ /* 0x000fe20008410000 */
[----:B------:R-:W-:Y:S01]  /*3500*/  FMUL.FTZ R170, R170, UR12 ;  /* 0x0000000caaaa7c20 */ /* 0x000fe20008410000 */
[----:B------:R-:W-:Y:S01]  /*3510*/  FMUL.FTZ R69, R69, UR12 ;  /* 0x0000000c45457c20 */ /* 0x000fe20008410000 */
[----:B------:R-:W-:Y:S01]  /*3520*/  FADD.FTZ R65, R64, -R65 ;  /* 0x8000004140417221 */ /* 0x000fe20000010000 */
[----:B------:R-:W-:Y:S01]  /*3530*/  FMUL.FTZ R167, R167, UR22 ;  /* 0x00000016a7a77c20 */ /* 0x000fe20008410000 */
[----:B------:R-:W-:Y:S01]  /*3540*/  FMUL.FTZ R170, R170, UR4 ;  /* 0x00000004aaaa7c20 */ /* 0x000fe20008410000 */
[----:B------:R-:W-:Y:S01]  /*3550*/  FMUL.FTZ R69, R69, UR4 ;  /* 0x0000000445457c20 */ /* 0x000fe20008410000 */
[----:B------:R-:W-:-:S02]  /*3560*/  HFMA2 R165, -RZ, RZ, 0, 0 ;  /* 0x00000000ffa57431 */ /* 0x000fc400000001ff */
[----:B------:R-:W-:Y:S01]  /*3570*/  FMUL.FTZ R65, R65, UR12 ;  /* 0x0000000c41417c20 */ /* 0x000fe20008410000 */
[----:B0-----:R-:W-:Y:S01]  /*3580*/  FMUL.FTZ R61, R10, R167 ;  /* 0x000000a70a3d7220 */ /* 0x001fe20000410000 */
[----:B------:R-:W-:Y:S01]  /*3590*/  FMUL.FTZ R170, R170, UR22 ;  /* 0x00000016aaaa7c20 */ /* 0x000fe20008410000 */
[C---:B------:R-:W-:Y:S01]  /*35a0*/  LOP3.LUT P5, RZ, R70.reuse, 0xff0000, RZ, 0xc0, !PT ;  /* 0x00ff000046ff7812 */ /* 0x040fe200078ac0ff */
[----:B------:R-:W-:Y:S01]  /*35b0*/  FMUL.FTZ R164, R69, UR22 ;  /* 0x0000001645a47c20 */ /* 0x000fe20008410000 */
[----:B------:R-:W-:Y:S01]  /*35c0*/  FMUL.FTZ R65, R65, UR4 ;  /* 0x0000000441417c20 */ /* 0x000fe20008410000 */
[----:B------:R-:W-:Y:S01]  /*35d0*/  FMUL.FTZ R60, R9, R170 ;  /* 0x000000aa093c7220 */ /* 0x000fe20000410000 */
[----:B------:R-:W-:Y:S01]  /*35e0*/  FSEL R62, R61, RZ, P5 ;  /* 0x000000ff3d3e7208 */ /* 0x000fe20002800000 */
[----:B------:R-:W-:Y:S01]  /*35f0*/  FMUL.FTZ R61, R11, R164 ;  /* 0x000000a40b3d7220 */ /* 0x000fe20000410000 */
[----:B------:R-:W-:Y:S01]  /*3600*/  ISETP.GE.U32.AND P6, PT, R70, 0x1000000, PT ;  /* 0x010000004600780c */ /* 0x000fe20003fc6070 */
[----:B------:R-:W-:-:S03]  /*3610*/  FMUL.FTZ R69, R65, UR22 ;  /* 0x0000001641457c20 */ /* 0x000fc60008410000 */
[----:B------:R-:W-:Y:S01]  /*3620*/  FSEL R66, R61, RZ, P6 ;  /* 0x000000ff3d427208 */ /* 0x000fe20003000000 */
[----:B------:R-:W-:Y:S08]  /*3630*/  F2F.F16.F32 R62, R62 ;  /* 0x0000003e003e7304 */ /* 0x000ff00000200800 */
[----:B------:R-:W0:Y:S02]  /*3640*/  F2F.F16.F32 R66, R66 ;  /* 0x0000004200427304 */ /* 0x000e240000200800 */
[----:B0-----:R-:W-:-:S02]  /*3650*/  SHF.L.U32 R63, R66, 0x10, RZ ;  /* 0x00000010423f7819 */ /* 0x001fc400000006ff */
[----:B--2---:R-:W-:Y:S02]  /*3660*/  @P4 MOV R0, R44 ;  /* 0x0000002c00004202 */ /* 0x004fe40000000f00 */
[----:B------:R-:W-:-:S03]  /*3670*/  @P0 SHF.R.U64 R44, R44, 0x10, R45 ;  /* 0x000000102c2c0819 */ /* 0x000fc6000000122d */
[----:B------:R-:W-:Y:S02]  /*3680*/  @P4 HADD2.F32 R0, -RZ, R0.H0_H0 ;  /* 0x20000000ff004230 */ /* 0x000fe40000004100 */
[----:B------:R-:W-:-:S03]  /*3690*/  @P0 HADD2.F32 R44, -RZ, R44.H0_H0 ;  /* 0x2000002cff2c0230 */ /* 0x000fc60000004100 */
[----:B------:R-:W-:Y:S01]  /*36a0*/  @P4 FMUL.FTZ R165, R67, R0 ;  /* 0x0000000043a54220 */ /* 0x000fe20000410000 */
[----:B------:R-:W-:Y:S02]  /*36b0*/  LOP3.LUT P4, RZ, R70, 0xff00, RZ, 0xc0, !PT ;  /* 0x0000ff0046ff7812 */ /* 0x000fe4000788c0ff */
[----:B------:R-:W-:Y:S01]  /*36c0*/  MOV R0, RZ ;  /* 0x000000ff00007202 */ /* 0x000fe20000000f00 */
[----:B------:R-:W-:Y:S01]  /*36d0*/  @P0 FMUL.FTZ R0, R172, R44 ;  /* 0x0000002cac000220 */ /* 0x000fe20000410000 */
[----:B------:R-:W-:Y:S01]  /*36e0*/  FSEL R60, R60, RZ, P4 ;  /* 0x000000ff3c3c7208 */ /* 0x000fe20002000000 */
[----:B------:R-:W-:Y:S01]  /*36f0*/  FMUL.FTZ R44, R8, R69 ;  /* 0x00000045082c7220 */ /* 0x000fe20000410000 */
[----:B------:R-:W-:-:S04]  /*3700*/  LOP3.LUT P0, RZ, R70, 0xff, RZ, 0xc0, !PT ;  /* 0x000000ff46ff7812 */ /* 0x000fc8000780c0ff */
[----:B------:R-:W0:Y:S01]  /*3710*/  F2F.F16.F32 R60, R60 ;  /* 0x0000003c003c7304 */ /* 0x000e220000200800 */
[----:B------:R-:W-:-:S07]  /*3720*/  FSEL R44, R44, RZ, P0 ;  /* 0x000000ff2c2c7208 */ /* 0x000fce0000000000 */
[----:B------:R-:W1:Y:S01]  /*3730*/  F2F.F16.F32 R65, R44 ;  /* 0x0000002c00417304 */ /* 0x000e620000200800 */
[----:B0-----:R-:W-:-:S05]  /*3740*/  IMAD.WIDE.U32 R60, R60, 0x10000, RZ ;  /* 0x000100003c3c7825 */ /* 0x001fca00078e00ff */
[----:B------:R-:W-:Y:S01]  /*3750*/  LOP3.LUT R61, R61, R63, R62, 0xfe, !PT ;  /* 0x0000003f3d3d7212 */ /* 0x000fe200078efe3e */
[----:B------:R-:W-:Y:S01]  /*3760*/  IMAD.WIDE.U32 R62, R71, 0x8, R48 ;  /* 0x00000008473e7825 */ /* 0x000fe200078e0030 */
[----:B-1----:R-:W-:-:S03]  /*3770*/  LOP3.LUT R60, R60, R65, RZ, 0xfc, !PT ;  /* 0x000000413c3c7212 */ /* 0x002fc600078efcff */
[----:B------:R-:W-:Y:S02]  /*3780*/  IMAD.WIDE.U32 R64, R159, 0x8, R46 ;  /* 0x000000089f407825 */ /* 0x000fe400078e002e */
[----:B------:R0:W-:Y:S04]  /*3790*/  STG.E.64 desc[UR14][R62.64], R60 ;  /* 0x0000003c3e007986 */ /* 0x0001e8000c101b0e */
[----:B------:R-:W2:Y:S01]  /*37a0*/  LDG.E.64 R64, desc[UR14][R64.64] ;  /* 0x0000000e40407981 */ /* 0x000ea2000c1e1b00 */
[--C-:B------:R-:W-:Y:S01]  /*37b0*/  FFMA.FTZ R134, R134, UR13, R163.reuse ;  /* 0x0000000d86867c23 */ /* 0x100fe200080100a3 */
[--C-:B------:R-:W-:Y:S01]  /*37c0*/  FFMA.FTZ R151, R151, UR13, R163.reuse ;  /* 0x0000000d97977c23 */ /* 0x100fe200080100a3 */
[----:B------:R-:W-:Y:S01]  /*37d0*/  FFMA.FTZ R143, R143, UR13, R163 ;  /* 0x0000000d8f8f7c23 */ /* 0x000fe200080100a3 */
[----:B------:R-:W-:Y:S01]  /*37e0*/  @P3 MOV R66, R45 ;  /* 0x0000002d00423202 */ /* 0x000fe20000000f00 */
[----:B------:R-:W-:Y:S01]  /*37f0*/  FADD.FTZ R134, R161, -R134 ;  /* 0x80000086a1867221 */ /* 0x000fe20000010000 */
[----:B------:R-:W-:Y:S01]  /*3800*/  FADD.FTZ R151, R160, -R151 ;  /* 0x80000097a0977221 */ /* 0x000fe20000010000 */
[----:B------:R-:W-:Y:S01]  /*3810*/  FFMA.FTZ R132, R132, UR13, R163 ;  /* 0x0000000d84847c23 */ /* 0x000fe200080100a3 */
[----:B------:R-:W-:-:S02]  /*3820*/  HFMA2 R67, -RZ, RZ, 0, 0 ;  /* 0x00000000ff437431 */ /* 0x000fc400000001ff */
[----:B------:R-:W-:Y:S01]  /*3830*/  FMUL.FTZ R134, R134, UR12 ;  /* 0x0000000c86867c20 */ /* 0x000fe20008410000 */
[----:B------:R-:W-:Y:S01]  /*3840*/  @P2 SHF.R.U32.HI R45, RZ, 0x10, R45 ;  /* 0x00000010ff2d2819 */ /* 0x000fe2000001162d */
[----:B------:R-:W-:Y:S01]  /*3850*/  FMUL.FTZ R151, R151, UR12 ;  /* 0x0000000c97977c20 */ /* 0x000fe20008410000 */
[----:B------:R-:W-:Y:S01]  /*3860*/  FADD.FTZ R162, R162, -R143 ;  /* 0x8000008fa2a27221 */ /* 0x000fe20000010000 */
[----:B------:R-:W-:Y:S01]  /*3870*/  FMUL.FTZ R134, R134, UR4 ;  /* 0x0000000486867c20 */ /* 0x000fe20008410000 */
[----:B------:R-:W-:Y:S01]  /*3880*/  FADD.FTZ R132, R147, -R132 ;  /* 0x8000008493847221 */ /* 0x000fe20000010000 */
[----:B------:R-:W-:Y:S01]  /*3890*/  FMUL.FTZ R143, R151, UR4 ;  /* 0x00000004978f7c20 */ /* 0x000fe20008410000 */
[----:B------:R-:W-:Y:S02]  /*38a0*/  @P2 HADD2.F32 R45, -RZ, R45.H0_H0 ;  /* 0x2000002dff2d2230 */ /* 0x000fe40000004100 */
[----:B------:R-:W-:Y:S01]  /*38b0*/  FMUL.FTZ R160, R134, UR22 ;  /* 0x0000001686a07c20 */ /* 0x000fe20008410000 */
[----:B------:R-:W-:Y:S01]  /*38c0*/  FMUL.FTZ R132, R132, UR12 ;  /* 0x0000000c84847c20 */ /* 0x000fe20008410000 */
[----:B0-----:R-:W-:Y:S01]  /*38d0*/  CS2R R62, SRZ ;  /* 0x00000000003e7805 */ /* 0x001fe2000001ff00 */
[----:B------:R-:W-:Y:S01]  /*38e0*/  FMUL.FTZ R143, R143, UR22 ;  /* 0x000000168f8f7c20 */ /* 0x000fe20008410000 */
[----:B------:R-:W-:Y:S01]  /*38f0*/  @P2 FMUL.FTZ R62, R68, R45 ;  /* 0x0000002d443e2220 */ /* 0x000fe20000410000 */
[----:B------:R-:W-:Y:S01]  /*3900*/  FMUL.FTZ R132, R132, UR4 ;  /* 0x0000000484847c20 */ /* 0x000fe20008410000 */
[----:B------:R-:W-:Y:S01]  /*3910*/  LOP3.LUT P2, RZ, R136, 0xff0000, RZ, 0xc0, !PT ;  /* 0x00ff000088ff7812 */ /* 0x000fe2000784c0ff */
[----:B------:R-:W-:Y:S01]  /*3920*/  FMUL.FTZ R162, R162, UR12 ;  /* 0x0000000ca2a27c20 */ /* 0x000fe20008410000 */
[----:B------:R-:W-:-:S02]  /*3930*/  @P3 HADD2.F32 R66, -RZ, R66.H0_H0 ;  /* 0x20000042ff423230 */ /* 0x000fc40000004100 */
[--C-:B------:R-:W-:Y:S01]  /*3940*/  FFMA.FTZ R151, R158, UR13, R163.reuse ;  /* 0x0000000d9e977c23 */ /* 0x100fe200080100a3 */
[--C-:B------:R-:W-:Y:S01]  /*3950*/  FFMA.FTZ R70, R157, UR13, R163.reuse ;  /* 0x0000000d9d467c23 */ /* 0x100fe200080100a3 */
[----:B------:R-:W-:Y:S01]  /*3960*/  FMUL.FTZ R162, R162, UR4 ;  /* 0x00000004a2a27c20 */ /* 0x000fe20008410000 */
[----:B------:R-:W-:Y:S01]  /*3970*/  FFMA.FTZ R137, R137, UR13, R163 ;  /* 0x0000000d89897c23 */ /* 0x000fe200080100a3 */
[----:B---3--:R-:W-:Y:S01]  /*3980*/  @P0 MOV R44, R50 ;  /* 0x00000032002c0202 */ /* 0x008fe20000000f00 */
[----:B------:R-:W-:Y:S01]  /*3990*/  @P3 FMUL.FTZ R63, R169, R66 ;  /* 0x00000042a93f3220 */ /* 0x000fe20000410000 */
[----:B------:R-:W-:Y:S01]  /*39a0*/  @P4 SHF.R.U64 R60, R50, 0x10, R51 ;  /* 0x00000010323c4819 */ /* 0x000fe20000001233 */
[----:B------:R-:W-:Y:S01]  /*39b0*/  FMUL.FTZ R50, R132, UR22 ;  /* 0x0000001684327c20 */ /* 0x000fe20008410000 */
[----:B------:R-:W-:Y:S01]  /*39c0*/  ISETP.GE.U32.AND P3, PT, R136, 0x1000000, PT ;  /* 0x010000008800780c */ /* 0x000fe20003f66070 */
[----:B------:R-:W-:Y:S02]  /*39d0*/  @P0 HADD2.F32 R44, -RZ, R44.H0_H0 ;  /* 0x2000002cff2c0230 */ /* 0x000fe40000004100 */
[----:B------:R-:W-:Y:S01]  /*39e0*/  FMUL.FTZ R147, R162, UR22 ;  /* 0x00000016a2937c20 */ /* 0x000fe20008410000 */
[----:B------:R-:W-:Y:S01]  /*39f0*/  MOV R66, RZ ;  /* 0x000000ff00427202 */ /* 0x000fe20000000f00 */
[----:B------:R-:W-:Y:S01]  /*3a00*/  FADD.FTZ R151, R144, -R151 ;  /* 0x8000009790977221 */ /* 0x000fe20000010000 */
[----:B------:R-:W-:Y:S01]  /*3a10*/  FADD.FTZ R137, R156, -R137 ;  /* 0x800000899c897221 */ /* 0x000fe20000010000 */
[----:B------:R-:W-:Y:S01]  /*3a20*/  @P0 FMUL.FTZ R67, R69, R44 ;  /* 0x0000002c45430220 */ /* 0x000fe20000410000 */
[----:B------:R-:W-:Y:S01]  /*3a30*/  FMUL.FTZ R44, R13, R160 ;  /* 0x000000a00d2c7220 */ /* 0x000fe20000410000 */
[----:B------:R-:W-:Y:S01]  /*3a40*/  LOP3.LUT P0, RZ, R136, 0xff00, RZ, 0xc0, !PT ;  /* 0x0000ff0088ff7812 */ /* 0x000fe2000780c0ff */
[----:B------:R-:W-:-:S03]  /*3a50*/  FFMA.FTZ R140, R140, UR13, R163 ;  /* 0x0000000d8c8c7c23 */ /* 0x000fc600080100a3 */
[----:B------:R-:W-:Y:S01]  /*3a60*/  FSEL R45, R44, RZ, P0 ;  /* 0x000000ff2c2d7208 */ /* 0x000fe20000000000 */
[----:B------:R-:W-:-:S05]  /*3a70*/  FMUL.FTZ R44, R14, R143 ;  /* 0x0000008f0e2c7220 */ /* 0x000fca0000410000 */
[----:B------:R-:W-:Y:S01]  /*3a80*/  FSEL R61, R44, RZ, P2 ;  /* 0x000000ff2c3d7208 */ /* 0x000fe20001000000 */
[----:B------:R-:W-:Y:S02]  /*3a90*/  @P4 HADD2.F32 R44, -RZ, R60.H0_H0 ;  /* 0x2000003cff2c4230 */ /* 0x000fe40000004100 */
[----:B------:R-:W-:Y:S01]  /*3aa0*/  FMUL.FTZ R60, R15, R50 ;  /* 0x000000320f3c7220 */ /* 0x000fe20000410000 */
[----:B------:R-:W0:Y:S02]  /*3ab0*/  F2F.F16.F32 R45, R45 ;  /* 0x0000002d002d7304 */ /* 0x000e240000200800 */
[----:B------:R-:W-:Y:S02]  /*3ac0*/  @P4 FMUL.FTZ R66, R170, R44 ;  /* 0x0000002caa424220 */ /* 0x000fe40000410000 */
[----:B------:R-:W-:Y:S01]  /*3ad0*/  FSEL R68, R60, RZ, P3 ;  /* 0x000000ff3c447208 */ /* 0x000fe20001800000 */
[----:B------:R-:W-:Y:S01]  /*3ae0*/  FMUL.FTZ R44, R12, R147 ;  /* 0x000000930c2c7220 */ /* 0x000fe20000410000 */
[----:B------:R-:W-:Y:S01]  /*3af0*/  LOP3.LUT P4, RZ, R136, 0xff, RZ, 0xc0, !PT ;  /* 0x000000ff88ff7812 */ /* 0x000fe2000788c0ff */
[----:B------:R-:W-:Y:S01]  /*3b00*/  FMUL.FTZ R151, R151, UR12 ;  /* 0x0000000c97977c20 */ /* 0x000fe20008410000 */
[----:B------:R-:W-:Y:S01]  /*3b10*/  F2F.F16.F32 R61, R61 ;  /* 0x0000003d003d7304 */ /* 0x000fe20000200800 */
[----:B------:R-:W-:Y:S01]  /*3b20*/  FADD.FTZ R136, R135, -R70 ;  /* 0x8000004687887221 */ /* 0x000fe20000010000 */
[----:B------:R-:W-:Y:S01]  /*3b30*/  FSEL R60, R44, RZ, P4 ;  /* 0x000000ff2c3c7208 */ /* 0x000fe20002000000 */
[----:B------:R-:W-:-:S04]  /*3b40*/  IMAD.WIDE.U32 R134, R159, 0x8, R48 ;  /* 0x000000089f867825 */ /* 0x000fc800078e0030 */
[----:B0-----:R-:W-:Y:S01]  /*3b50*/  IMAD.WIDE.U32 R44, R45, 0x10000, RZ ;  /* 0x000100002d2c7825 */ /* 0x001fe200078e00ff */
[----:B------:R-:W0:Y:S08]  /*3b60*/  F2F.F16.F32 R68, R68 ;  /* 0x0000004400447304 */ /* 0x000e300000200800 */
[----:B------:R-:W1:Y:S01]  /*3b70*/  F2F.F16.F32 R69, R60 ;  /* 0x0000003c00457304 */ /* 0x000e620000200800 */
[----:B------:R-:W-:Y:S01]  /*3b80*/  FMUL.FTZ R151, R151, UR4 ;  /* 0x0000000497977c20 */ /* 0x000fe20008410000 */
[----:B0-----:R-:W-:-:S02]  /*3b90*/  SHF.L.U32 R71, R68, 0x10, RZ ;  /* 0x0000001044477819 */ /* 0x001fc400000006ff */
[----:B------:R-:W-:Y:S02]  /*3ba0*/  @P5 MOV R68, R51 ;  /* 0x0000003300445202 */ /* 0x000fe40000000f00 */
[----:B------:R-:W-:Y:S02]  /*3bb0*/  @P6 SHF.R.U32.HI R51, RZ, 0x10, R51 ;  /* 0x00000010ff336819 */ /* 0x000fe40000011633 */
[----:B------:R-:W-:Y:S02]  /*3bc0*/  LOP3.LUT R71, R45, R71, R61, 0xfe, !PT ;  /* 0x000000472d477212 */ /* 0x000fe400078efe3d */
[----:B-1----:R-:W-:Y:S01]  /*3bd0*/  LOP3.LUT R70, R44, R69, RZ, 0xfc, !PT ;  /* 0x000000452c467212 */ /* 0x002fe200078efcff */
[----:B------:R-:W-:Y:S02]  /*3be0*/  @P6 HADD2.F32 R51, -RZ, R51.H0_H0 ;  /* 0x20000033ff336230 */ /* 0x000fe40000004100 */
[----:B------:R-:W-:Y:S01]  /*3bf0*/  FMUL.FTZ R137, R137, UR12 ;  /* 0x0000000c89897c20 */ /* 0x000fe20008410000 */
[----:B------:R-:W-:Y:S01]  /*3c00*/  FMUL.FTZ R151, R151, UR22 ;  /* 0x0000001697977c20 */ /* 0x000fe20008410000 */
[----:B------:R-:W-:Y:S01]  /*3c10*/  CS2R R60, SRZ ;  /* 0x00000000003c7805 */ /* 0x000fe2000001ff00 */
[----:B------:R0:W-:Y:S01]  /*3c20*/  STG.E.64 desc[UR14][R134.64], R70 ;  /* 0x0000004686007986 */ /* 0x0001e2000c101b0e */
[----:B------:R-:W-:Y:S01]  /*3c30*/  FADD.FTZ R140, R149, -R140 ;  /* 0x8000008c958c7221 */ /* 0x000fe20000010000 */
[----:B------:R-:W-:-:S04]  /*3c40*/  IMAD.WIDE.U32 R44, R155, 0x8, R46 ;  /* 0x000000089b2c7825 */ /* 0x000fc800078e002e */
[----:B------:R-:W-:Y:S01]  /*3c50*/  FMUL.FTZ R137, R137, UR4 ;  /* 0x0000000489897c20 */ /* 0x000fe20008410000 */
[----:B------:R-:W-:Y:S01]  /*3c60*/  @P6 FMUL.FTZ R60, R164, R51 ;  /* 0x00000033a43c6220 */ /* 0x000fe20000410000 */
[----:B------:R-:W-:Y:S01]  /*3c70*/  FMUL.FTZ R51, R17, R151 ;  /* 0x0000009711337220 */ /* 0x000fe20000410000 */
[----:B------:R-:W-:Y:S01]  /*3c80*/  LOP3.LUT P6, RZ, R142, 0xff00, RZ, 0xc0, !PT ;  /* 0x0000ff008eff7812 */ /* 0x000fe200078cc0ff */
[----:B------:R-:W-:Y:S01]  /*3c90*/  FMUL.FTZ R140, R140, UR12 ;  /* 0x0000000c8c8c7c20 */ /* 0x000fe20008410000 */
[----:B------:R-:W-:Y:S01]  /*3ca0*/  HFMA2 R69, -RZ, RZ, 0, 0 ;  /* 0x00000000ff457431 */ /* 0x000fe200000001ff */
[----:B------:R-:W3:Y:S01]  /*3cb0*/  LDG.E.64 R44, desc[UR14][R44.64] ;  /* 0x0000000e2c2c7981 */ /* 0x000ee2000c1e1b00 */
[----:B------:R-:W-:Y:S02]  /*3cc0*/  @P5 HADD2.F32 R68, -RZ, R68.H0_H0 ;  /* 0x20000044ff445230 */ /* 0x000fe40000004100 */
[----:B------:R-:W-:Y:S01]  /*3cd0*/  FMUL.FTZ R140, R140, UR4 ;  /* 0x000000048c8c7c20 */ /* 0x000fe20008410000 */
[----:B------:R-:W-:-:S03]  /*3ce0*/  FMUL.FTZ R136, R136, UR12 ;  /* 0x0000000c88887c20 */ /* 0x000fc60008410000 */
[----:B------:R-:W-:Y:S01]  /*3cf0*/  FMUL.FTZ R140, R140, UR22 ;  /* 0x000000168c8c7c20 */ /* 0x000fe20008410000 */
[----:B------:R-:W-:Y:S01]  /*3d00*/  @P5 FMUL.FTZ R69, R167, R68 ;  /* 0x00000044a7455220 */ /* 0x000fe20000410000 */
[----:B------:R-:W-:Y:S01]  /*3d10*/  FMUL.FTZ R136, R136, UR4 ;  /* 0x0000000488887c20 */ /* 0x000fe20008410000 */
[----:B------:R-:W-:Y:S01]  /*3d20*/  HFMA2 R68, -RZ, RZ, 0, 0 ;  /* 0x00000000ff447431 */ /* 0x000fe200000001ff */
[----:B------:R-:W-:Y:S02]  /*3d30*/  ISETP.GE.U32.AND P5, PT, R142, 0x1000000, PT ;  /* 0x010000008e00780c */ /* 0x000fe40003fa6070 */
[----:B------:R-:W-:Y:S01]  /*3d40*/  FMUL.FTZ R136, R136, UR22 ;  /* 0x0000001688887c20 */ /* 0x000fe20008410000 */
[----:B------:R-:W-:Y:S01]  /*3d50*/  IMAD.WIDE.U32 R46, R139, 0x8, R46 ;  /* 0x000000088b2e7825 */ /* 0x000fe200078e002e */
[----:B--2---:R-:W-:-:S05]  /*3d60*/  @P4 MOV R132, R64 ;  /* 0x0000004000844202 */ /* 0x004fca0000000f00 */
[----:B0-----:R-:W-:-:S05]  /*3d70*/  @P4 HADD2.F32 R70, -RZ, R132.H0_H0 ;  /* 0x20000084ff464230 */ /* 0x001fca0000004100 */
[----:B------:R-:W-:Y:S01]  /*3d80*/  @P4 FMUL.FTZ R61, R147, R70 ;  /* 0x00000046933d4220 */ /* 0x000fe20000410000 */
[----:B------:R-:W-:Y:S01]  /*3d90*/  FMUL.FTZ R147, R137, UR22 ;  /* 0x0000001689937c20 */ /* 0x000fe20008410000 */
[----:B------:R-:W-:Y:S02]  /*3da0*/  FSEL R70, R51, RZ, P6 ;  /* 0x000000ff33467208 */ /* 0x000fe40003000000 */
[----:B------:R-:W-:Y:S01]  /*3db0*/  LOP3.LUT P4, RZ, R142, 0xff0000, RZ, 0xc0, !PT ;  /* 0x00ff00008eff7812 */ /* 0x000fe2000788c0ff */
[----:B------:R-:W-:Y:S01]  /*3dc0*/  FMUL.FTZ R51, R18, R147 ;  /* 0x0000009312337220 */ /* 0x000fe20000410000 */
[----:B------:R-:W-:-:S04]  /*3dd0*/  @P0 SHF.R.U64 R71, R64, 0x10, R65 ;  /* 0x0000001040470819 */ /* 0x000fc80000001241 */
[----:B------:R-:W-:Y:S01]  /*3de0*/  FSEL R64, R51, RZ, P4 ;  /* 0x000000ff33407208 */ /* 0x000fe20002000000 */
[----:B------:R-:W-:Y:S02]  /*3df0*/  @P0 HADD2.F32 R51, -RZ, R71.H0_H0 ;  /* 0x20000047ff330230 */ /* 0x000fe40000004100 */
[----:B------:R-:W-:-:S03]  /*3e00*/  FMUL.FTZ R71, R19, R140 ;  /* 0x0000008c13477220 */ /* 0x000fc60000410000 */
[----:B------:R-:W-:Y:S01]  /*3e10*/  @P0 FMUL.FTZ R68, R160, R51 ;  /* 0x00000033a0440220 */ /* 0x000fe20000410000 */
[----:B------:R-:W-:Y:S01]  /*3e20*/  FMUL.FTZ R51, R16, R136 ;  /* 0x0000008810337220 */ /* 0x000fe20000410000 */
[----:B------:R-:W-:Y:S02]  /*3e30*/  FSEL R132, R71, RZ, P5 ;  /* 0x000000ff47847208 */ /* 0x000fe40002800000 */
[----:B------:R-:W-:Y:S01]  /*3e40*/  LOP3.LUT P0, RZ, R142, 0xff, RZ, 0xc0, !PT ;  /* 0x000000ff8eff7812 */ /* 0x000fe2000780c0ff */
[----:B------:R-:W0:Y:S03]  /*3e50*/  F2F.F16.F32 R70, R70 ;  /* 0x0000004600467304 */ /* 0x000e260000200800 */
[----:B------:R-:W-:-:S05]  /*3e60*/  FSEL R51, R51, RZ, P0 ;  /* 0x000000ff33337208 */ /* 0x000fca0000000000 */
        /* <DEDUP_REMOVED lines=10> */
[--C-:B------:R-:W-:Y:S01]  /*3f10*/  FFMA.FTZ R145, R145, UR13, R163.reuse ;  /* 0x0000000d91917c23 */ /* 0x100fe200080100a3 */
[--C-:B------:R-:W-:Y:S01]  /*3f20*/  FFMA.FTZ R141, R141, UR13, R163.reuse ;  /* 0x0000000d8d8d7c23 */ /* 0x100fe200080100a3 */
[----:B------:R-:W-:Y:S02]  /*3f30*/  FFMA.FTZ R138, R138, UR13, R163 ;  /* 0x0000000d8a8a7c23 */ /* 0x000fe400080100a3 */
[----:B------:R-:W-:Y:S01]  /*3f40*/  FADD.FTZ R145, R150, -R145 ;  /* 0x8000009196917221 */ /* 0x000fe20000010000 */
[----:B------:R-:W-:Y:S01]  /*3f50*/  FFMA.FTZ R163, R154, UR13, R163 ;  /* 0x0000000d9aa37c23 */ /* 0x000fe200080100a3 */
[----:B------:R-:W-:Y:S01]  /*3f60*/  @P2 MOV R51, R65 ;  /* 0x0000004100332202 */ /* 0x000fe20000000f00 */
[----:B------:R-:W-:Y:S01]  /*3f70*/  FADD.FTZ R138, R153, -R138 ;  /* 0x8000008a998a7221 */ /* 0x000fe20000010000 */
[----:B------:R-:W-:Y:S01]  /*3f80*/  FMUL.FTZ R145, R145, UR12 ;  /* 0x0000000c91917c20 */ /* 0x000fe20008410000 */
[----:B------:R-:W-:Y:S01]  /*3f90*/  @P3 SHF.R.U32.HI R132, RZ, 0x10, R65 ;  /* 0x00000010ff843819 */ /* 0x000fe20000011641 */
[----:B------:R-:W-:Y:S01]  /*3fa0*/  FADD.FTZ R163, R148, -R163 ;  /* 0x800000a394a37221 */ /* 0x000fe20000010000 */
[----:B------:R-:W-:Y:S01]  /*3fb0*/  FMUL.FTZ R138, R138, UR12 ;  /* 0x0000000c8a8a7c20 */ /* 0x000fe20008410000 */
[----:B------:R-:W-:Y:S01]  /*3fc0*/  FMUL.FTZ R145, R145, UR4 ;  /* 0x0000000491917c20 */ /* 0x000fe20008410000 */
[----:B0-----:R-:W-:-:S02]  /*3fd0*/  @P2 HADD2.F32 R70, -RZ, R51.H0_H0 ;  /* 0x20000033ff462230 */ /* 0x001fc40000004100 */
[----:B------:R-:W-:Y:S02]  /*3fe0*/  HFMA2 R135, -RZ, RZ, 0, 0 ;  /* 0x00000000ff877431 */ /* 0x000fe400000001ff */
[----:B------:R-:W-:Y:S02]  /*3ff0*/  @P3 HADD2.F32 R51, -RZ, R132.H0_H0 ;  /* 0x20000084ff333230 */ /* 0x000fe40000004100 */
[----:B------:R-:W-:Y:S01]  /*4000*/  FMUL.FTZ R163, R163, UR12 ;  /* 0x0000000ca3a37c20 */ /* 0x000fe20008410000 */
[----:B------:R-:W-:Y:S01]  /*4010*/  FMUL.FTZ R145, R145, UR22 ;  /* 0x0000001691917c20 */ /* 0x000fe20008410000 */
[----:B------:R-:W-:Y:S01]  /*4020*/  CS2R R64, SRZ ;  /* 0x0000000000407805 */ /* 0x000fe2000001ff00 */
[----:B------:R-:W-:Y:S01]  /*4030*/  FMUL.FTZ R138, R138, UR4 ;  /* 0x000000048a8a7c20 */ /* 0x000fe20008410000 */
[----:B------:R-:W-:Y:S01]  /*4040*/  FMUL.FTZ R163, R163, UR4 ;  /* 0x00000004a3a37c20 */ /* 0x000fe20008410000 */
[----:B------:R-:W-:Y:S01]  /*4050*/  FADD.FTZ R141, R152, -R141 ;  /* 0x8000008d988d7221 */ /* 0x000fe20000010000 */
[----:B------:R-:W-:Y:S01]  /*4060*/  @P3 FMUL.FTZ R64, R50, R51 ;  /* 0x0000003332403220 */ /* 0x000fe20000410000 */
[----:B---3--:R-:W-:Y:S01]  /*4070*/  @P0 MOV R71, R44 ;  /* 0x0000002c00470202 */ /* 0x008fe20000000f00 */
[----:B------:R-:W-:Y:S01]  /*4080*/  @P2 FMUL.FTZ R135, R143, R70 ;  /* 0x000000468f872220 */ /* 0x000fe20000410000 */
[----:B------:R-:W-:Y:S01]  /*4090*/  FMUL.FTZ R51, R22, R145 ;  /* 0x0000009116337220 */ /* 0x000fe20000410000 */
[----:B------:R-:W-:-:S02]  /*40a0*/  FMUL.FTZ R142, R138, UR22 ;  /* 0x000000168a8e7c20 */ /* 0x000fc40008410000 */
[----:B------:R-:W-:Y:S01]  /*40b0*/  @P0 HADD2.F32 R71, -RZ, R71.H0_H0 ;  /* 0x20000047ff470230 */ /* 0x000fe20000004100 */
[----:B------:R-:W-:Y:S01]  /*40c0*/  LOP3.LUT P2, RZ, R146, 0xff0000, RZ, 0xc0, !PT ;  /* 0x00ff000092ff7812 */ /* 0x000fe2000784c0ff */
[----:B------:R-:W-:Y:S01]  /*40d0*/  FMUL.FTZ R144, R163, UR22 ;  /* 0x00000016a3907c20 */ /* 0x000fe20008410000 */
[----:B------:R-:W-:Y:S01]  /*40e0*/  FMUL.FTZ R141, R141, UR12 ;  /* 0x0000000c8d8d7c20 */ /* 0x000fe20008410000 */
[----:B------:R-:W-:Y:S01]  /*40f0*/  @P6 SHF.R.U64 R44, R44, 0x10, R45 ;  /* 0x000000102c2c6819 */ /* 0x000fe2000000122d */
[----:B------:R-:W-:Y:S01]  /*4100*/  @P0 FMUL.FTZ R65, R136, R71 ;  /* 0x0000004788410220 */ /* 0x000fe20000410000 */
[----:B------:R-:W-:Y:S01]  /*4110*/  FMUL.FTZ R50, R21, R142 ;  /* 0x0000008e15327220 */ /* 0x000fe20000410000 */
[----:B------:R-:W-:Y:S01]  /*4120*/  FSEL R71, R51, RZ, P2 ;  /* 0x000000ff33477208 */ /* 0x000fe20001000000 */
[----:B------:R-:W-:Y:S01]  /*4130*/  FMUL.FTZ R51, R23, R144 ;  /* 0x0000009017337220 */ /* 0x000fe20000410000 */
[C---:B------:R-:W-:Y:S01]  /*4140*/  LOP3.LUT P3, RZ, R146.reuse, 0xff00, RZ, 0xc0, !PT ;  /* 0x0000ff0092ff7812 */ /* 0x040fe2000786c0ff */
[----:B------:R-:W-:Y:S01]  /*4150*/  FMUL.FTZ R141, R141, UR4 ;  /* 0x000000048d8d7c20 */ /* 0x000fe20008410000 */
[----:B------:R-:W-:Y:S01]  /*4160*/  ISETP.GE.U32.AND P0, PT, R146, 0x1000000, PT ;  /* 0x010000009200780c */ /* 0x000fe20003f06070 */
[----:B------:R-:W-:-:S02]  /*4170*/  HFMA2 R70, -RZ, RZ, 0, 0 ;  /* 0x00000000ff467431 */ /* 0x000fc400000001ff */
[----:B------:R-:W-:Y:S01]  /*4180*/  @P6 HADD2.F32 R44, -RZ, R44.H0_H0 ;  /* 0x2000002cff2c6230 */ /* 0x000fe20000004100 */
[----:B------:R-:W-:Y:S01]  /*4190*/  FSEL R50, R50, RZ, P3 ;  /* 0x000000ff32327208 */ /* 0x000fe20001800000 */
[----:B------:R-:W-:Y:S01]  /*41a0*/  FMUL.FTZ R141, R141, UR22 ;  /* 0x000000168d8d7c20 */ /* 0x000fe20008410000 */
[----:B------:R-:W-:Y:S02]  /*41b0*/  FSEL R136, R51, RZ, P0 ;  /* 0x000000ff33887208 */ /* 0x000fe40000000000 */
[----:B------:R-:W-:Y:S01]  /*41c0*/  @P6 FMUL.FTZ R70, R151, R44 ;  /* 0x0000002c97466220 */ /* 0x000fe20000410000 */
[----:B------:R-:W-:Y:S01]  /*41d0*/  FMUL.FTZ R44, R20, R141 ;  /* 0x0000008d142c7220 */ /* 0x000fe20000410000 */
[----:B------:R-:W0:Y:S01]  /*41e0*/  F2F.F16.F32 R50, R50 ;  /* 0x0000003200327304 */ /* 0x000e220000200800 */
[----:B------:R-:W-:-:S04]  /*41f0*/  LOP3.LUT P6, RZ, R146, 0xff, RZ, 0xc0, !PT ;  /* 0x000000ff92ff7812 */ /* 0x000fc800078cc0ff */
[----:B------:R-:W-:-:S03]  /*4200*/  FSEL R134, R44, RZ, P6 ;  /* 0x000000ff2c867208 */ /* 0x000fc60003000000 */
[----:B------:R-:W1:Y:S08]  /*4210*/  F2F.F16.F32 R136, R136 ;  /* 0x0000008800887304 */ /* 0x000e700000200800 */
[----:B------:R1:W3:Y:S01]  /*4220*/  F2F.F16.F32 R138, R71 ;  /* 0x00000047008a7304 */ /* 0x0002e20000200800 */
[----:B0-----:R-:W-:-:S07]  /*4230*/  IMAD.WIDE.U32 R50, R50, 0x10000, RZ ;  /* 0x0001000032327825 */ /* 0x001fce00078e00ff */
[----:B------:R-:W0:Y:S01]  /*4240*/  F2F.F16.F32 R137, R134 ;  /* 0x0000008600897304 */ /* 0x000e220000200800 */
[----:B-1----:R-:W-:Y:S02]  /*4250*/  SHF.L.U32 R71, R136, 0x10, RZ ;  /* 0x0000001088477819 */ /* 0x002fe400000006ff */
[----:B------:R-:W-:Y:S01]  /*4260*/  @P4 MOV R132, R45 ;  /* 0x0000002d00844202 */ /* 0x000fe20000000f00 */
[----:B------:R-:W-:Y:S01]  /*4270*/  IMAD.WIDE.U32 R48, R139, 0x8, R48 ;  /* 0x000000088b307825 */ /* 0x000fe200078e0030 */
[----:B---3--:R-:W-:-:S03]  /*4280*/  LOP3.LUT R51, R51, R71, R138, 0xfe, !PT ;  /* 0x0000004733337212 */ /* 0x008fc600078efe8a */
[----:B------:R-:W-:Y:S02]  /*4290*/  HFMA2 R71, -RZ, RZ, 0, 0 ;  /* 0x00000000ff477431 */ /* 0x000fe400000001ff */
[----:B------:R-:W-:Y:S01]  /*42a0*/  @P4 HADD2.F32 R44, -RZ, R132.H0_H0 ;  /* 0x20000084ff2c4230 */ /* 0x000fe20000004100 */
[----:B------:R-:W-:Y:S02]  /*42b0*/  @P5 SHF.R.U32.HI R45, RZ, 0x10, R45 ;  /* 0x00000010ff2d5819 */ /* 0x000fe4000001162d */
[----:B0-----:R-:W-:Y:S02]  /*42c0*/  LOP3.LUT R50, R50, R137, RZ, 0xfc, !PT ;  /* 0x0000008932327212 */ /* 0x001fe400078efcff */
[----:B------:R-:W-:Y:S01]  /*42d0*/  @P4 FMUL.FTZ R71, R147, R44 ;  /* 0x0000002c93474220 */ /* 0x000fe20000410000 */
[----:B------:R-:W-:Y:S02]  /*42e0*/  HFMA2 R44, -RZ, RZ, 0, 0 ;  /* 0x00000000ff2c7431 */ /* 0x000fe400000001ff */
[----:B------:R-:W-:Y:S01]  /*42f0*/  @P5 HADD2.F32 R45, -RZ, R45.H0_H0 ;  /* 0x2000002dff2d5230 */ /* 0x000fe20000004100 */
[----:B------:R0:W-:Y:S01]  /*4300*/  STG.E.64 desc[UR14][R48.64], R50 ;  /* 0x0000003230007986 */ /* 0x0001e2000c101b0e */
[----:B------:R-:W-:-:S03]  /*4310*/  CS2R R138, SRZ ;  /* 0x00000000008a7805 */ /* 0x000fc6000001ff00 */
[----:B------:R-:W-:Y:S01]  /*4320*/  @P5 FMUL.FTZ R44, R140, R45 ;  /* 0x0000002d8c2c5220 */ /* 0x000fe20000410000 */
[----:B--2---:R-:W-:Y:S02]  /*4330*/  @P6 MOV R132, R46 ;  /* 0x0000002e00846202 */ /* 0x004fe40000000f00 */
[--C-:B------:R-:W-:Y:S02]  /*4340*/  @P3 SHF.R.U64 R137, R46, 0x10, R47.reuse ;  /* 0x000000102e893819 */ /* 0x100fe4000000122f */
[----:B------:R-:W-:Y:S02]  /*4350*/  @P2 MOV R134, R47 ;  /* 0x0000002f00862202 */ /* 0x000fe40000000f00 */
[----:B------:R-:W-:Y:S01]  /*4360*/  @P0 SHF.R.U32.HI R136, RZ, 0x10, R47 ;  /* 0x00000010ff880819 */ /* 0x000fe2000001162f */
[----:B------:R-:W-:Y:S02]  /*4370*/  @P6 HADD2.F32 R132, -RZ, R132.H0_H0 ;  /* 0x20000084ff846230 */ /* 0x000fe40000004100 */
[----:B0-----:R-:W-:-:S02]  /*4380*/  @P3 HADD2.F32 R48, -RZ, R137.H0_H0 ;  /* 0x20000089ff303230 */ /* 0x001fc40000004100 */
[----:B------:R-:W-:Y:S02]  /*4390*/  @P2 HADD2.F32 R134, -RZ, R134.H0_H0 ;  /* 0x20000086ff862230 */ /* 0x000fe40000004100 */
[----:B------:R-:W-:Y:S01]  /*43a0*/  @P0 HADD2.F32 R49, -RZ, R136.H0_H0 ;  /* 0x20000088ff310230 */ /* 0x000fe20000004100 */
[----:B------:R-:W-:Y:S02]  /*43b0*/  CS2R R46, SRZ ;  /* 0x00000000002e7805 */ /* 0x000fe4000001ff00 */
[----:B------:R-:W-:Y:S01]  /*43c0*/  @P6 FMUL.FTZ R47, R141, R132 ;  /* 0x000000848d2f6220 */ /* 0x000fe20000410000 */
[----:B------:R-:W-:Y:S01]  /*43d0*/  @P3 FMUL.FTZ R46, R142, R48 ;  /* 0x000000308e2e3220 */ /* 0x000fe20000410000 */
[----:B------:R-:W-:Y:S01]  /*43e0*/  @P2 FMUL.FTZ R139, R145, R134 ;  /* 0x00000086918b2220 */ /* 0x000fe20000410000 */
[----:B------:R-:W-:Y:S01]  /*43f0*/  @P0 FMUL.FTZ R138, R144, R49 ;  /* 0x00000031908a0220 */ /* 0x000fe20000410000 */
[----:B------:R-:W-:Y:S06]  /*4400*/  BRA `(.L_x_6316) ;  /* 0x0000002c00687947 */ /* 0x000fec0003800000 */
.L_x_6314:
[----:B------:R-:W-:-:S04]  /*4410*/  UISETP.NE.U32.AND UP1, UPT, UR20, URZ, UPT ;  /* 0x000000ff1400728c */ /* 0x000fc8000bf25070 */
[----:B------:R-:W-:-:S09]  /*4420*/  UISETP.NE.AND.EX UP1, UPT, UR21, URZ, UPT, UP1 ;  /* 0x000000ff1500728c */ /* 0x000fd2000bf25310 */
[----:B------:R-:W-:Y:S05]  /*4430*/  BRA.U UP1, `(.L_x_6317) ;  /* 0x00000015014c7547 */ /* 0x000fea000b800000 */
[----:B------:R-:W0:Y:S02]  /*4440*/  LDC.64 R46, c[0x0][0x390] ;  /* 0x0000e400ff2e7b82 */ /* 0x000e240000000a00 */
[----:B0-----:R-:W-:-:S06]  /*4450*/  IMAD.WIDE.U32 R44, R69, 0x8, R46 ;  /* 0x00000008452c7825 */ /* 0x001fcc00078e002e */
[----:B------:R-:W2:Y:S01]  /*4460*/  LDG.E.64 R44, desc[UR14][R44.64] ;  /* 0x0000000e2c2c7981 */ /* 0x000ea2000c1e1b00 */
[----:B-----5:R-:W-:Y:S01]  /*4470*/  MOV R49, R59 ;  /* 0x0000003b00317202 */ /* 0x020fe20000000f00 */
[----:B------:R-:W-:Y:S01]  /*4480*/  FFMA.FTZ R68, R68, UR13, R163 ;  /* 0x0000000d44447c23 */ /* 0x000fe200080100a3 */
[----:B------:R-:W-:Y:S01]  /*4490*/  SHF.R.U64 R48, R58, 0x10, R59 ;  /* 0x000000103a307819 */ /* 0x000fe2000000123b */
[--C-:B------:R-:W-:Y:S01]  /*44a0*/  FFMA.FTZ R172, R172, UR13, R163.reuse ;  /* 0x0000000dacac7c23 */ /* 0x100fe200080100a3 */
[----:B------:R-:W-:Y:S01]  /*44b0*/  FFMA.FTZ R60, R0, UR13, R163 ;  /* 0x0000000d003c7c23 */ /* 0x000fe200080100a3 */
[----:B------:R-:W-:Y:S02]  /*44c0*/  HADD2.F32 R0, -RZ, R49.H0_H0 ;  /* 0x20000031ff007230 */ /* 0x000fe40000004100 */
[----:B------:R-:W-:Y:S01]  /*44d0*/  FADD.FTZ R169, R169, -R68 ;  /* 0x80000044a9a97221 */ /* 0x000fe20000010000 */
[----:B------:R-:W-:Y:S01]  /*44e0*/  HADD2.F32 R48, -RZ, R48.H0_H0 ;  /* 0x20000030ff307230 */ /* 0x000fe20000004100 */
[----:B------:R-:W-:Y:S01]  /*44f0*/  SHF.R.U32.HI R50, RZ, 0x10, R59 ;  /* 0x00000010ff327819 */ /* 0x000fe2000001163b */
[----:B------:R-:W-:Y:S01]  /*4500*/  FADD.FTZ R67, R67, -R172 ;  /* 0x800000ac43437221 */ /* 0x000fe20000010000 */
[----:B------:R-:W-:Y:S01]  /*4510*/  FFMA.FTZ R174, R174, UR13, R163 ;  /* 0x0000000daeae7c23 */ /* 0x000fe200080100a3 */
[----:B------:R-:W-:Y:S01]  /*4520*/  FFMA.FTZ R49, R169, UR12, R0 ;  /* 0x0000000ca9317c23 */ /* 0x000fe20008010000 */
[----:B------:R-:W-:Y:S01]  /*4530*/  MOV R0, R58 ;  /* 0x0000003a00007202 */ /* 0x000fe20000000f00 */
[----:B------:R-:W-:Y:S01]  /*4540*/  FFMA.FTZ R48, R67, UR12, R48 ;  /* 0x0000000c43307c23 */ /* 0x000fe20008010030 */
[----:B------:R-:W-:-:S02]  /*4550*/  HADD2.F32 R50, -RZ, R50.H0_H0 ;  /* 0x20000032ff327230 */ /* 0x000fc40000004100 */
[----:B------:R-:W-:Y:S01]  /*4560*/  FADD.FTZ R51, R171, -R174 ;  /* 0x800000aeab337221 */ /* 0x000fe20000010000 */
[----:B------:R-:W-:Y:S01]  /*4570*/  FMUL.FTZ R49, R49, UR4 ;  /* 0x0000000431317c20 */ /* 0x000fe20008410000 */
[----:B------:R-:W-:Y:S01]  /*4580*/  FMUL.FTZ R48, R48, UR4 ;  /* 0x0000000430307c20 */ /* 0x000fe20008410000 */
[----:B------:R-:W-:Y:S02]  /*4590*/  HADD2.F32 R0, -RZ, R0.H0_H0 ;  /* 0x20000000ff007230 */ /* 0x000fe40000004100 */
[----:B------:R-:W-:Y:S01]  /*45a0*/  FFMA.FTZ R50, R51, UR12, R50 ;  /* 0x0000000c33327c23 */ /* 0x000fe20008010032 */
[----:B------:R-:W-:Y:S01]  /*45b0*/  FADD.FTZ R65, R65, -R60 ;  /* 0x8000003c41417221 */ /* 0x000fe20000010000 */
[----:B------:R-:W-:Y:S01]  /*45c0*/  FMUL.FTZ R67, R49, UR22 ;  /* 0x0000001631437c20 */ /* 0x000fe20008410000 */
[----:B------:R-:W-:Y:S01]  /*45d0*/  FMUL.FTZ R171, R48, UR22 ;  /* 0x0000001630ab7c20 */ /* 0x000fe20008410000 */
[----:B------:R-:W-:Y:S01]  /*45e0*/  FMUL.FTZ R50, R50, UR4 ;  /* 0x0000000432327c20 */ /* 0x000fe20008410000 */
[----:B------:R-:W-:Y:S01]  /*45f0*/  FFMA.FTZ R0, R65, UR12, R0 ;  /* 0x0000000c41007c23 */ /* 0x000fe20008010000 */
[----:B------:R-:W-:Y:S01]  /*4600*/  FMUL.FTZ R49, R6, R67 ;  /* 0x0000004306317220 */ /* 0x000fe20000410000 */
[----:B------:R-:W-:Y:S01]  /*4610*/  FMUL.FTZ R48, R5, R171 ;  /* 0x000000ab05307220 */ /* 0x000fe20000410000 */
[C---:B------:R-:W-:Y:S01]  /*4620*/  LOP3.LUT P0, RZ, R63.reuse, 0xff0000, RZ, 0xc0, !PT ;  /* 0x00ff00003fff7812 */ /* 0x040fe2000780c0ff */
[----:B------:R-:W-:Y:S01]  /*4630*/  FMUL.FTZ R68, R50, UR22 ;  /* 0x0000001632447c20 */ /* 0x000fe20008410000 */
[----:B------:R-:W-:Y:S01]  /*4640*/  LOP3.LUT P3, RZ, R63, 0xff00, RZ, 0xc0, !PT ;  /* 0x0000ff003fff7812 */ /* 0x000fe2000786c0ff */
[----:B------:R-:W-:Y:S01]  /*4650*/  FMUL.FTZ R0, R0, UR4 ;  /* 0x0000000400007c20 */ /* 0x000fe20008410000 */
[----:B------:R-:W-:Y:S01]  /*4660*/  FSEL R50, R49, RZ, P0 ;  /* 0x000000ff31327208 */ /* 0x000fe20000000000 */
[----:B------:R-:W-:Y:S01]  /*4670*/  FMUL.FTZ R49, R7, R68 ;  /* 0x0000004407317220 */ /* 0x000fe20000410000 */
[----:B------:R-:W-:Y:S01]  /*4680*/  FSEL R48, R48, RZ, P3 ;  /* 0x000000ff30307208 */ /* 0x000fe20001800000 */
[----:B------:R-:W-:Y:S01]  /*4690*/  FMUL.FTZ R169, R0, UR22 ;  /* 0x0000001600a97c20 */ /* 0x000fe20008410000 */
[C---:B------:R-:W-:Y:S01]  /*46a0*/  ISETP.GE.U32.AND P2, PT, R63.reuse, 0x1000000, PT ;  /* 0x010000003f00780c */ /* 0x040fe20003f46070 */
[----:B------:R-:W-:Y:S01]  /*46b0*/  F2F.F16.F32 R65, R50 ;  /* 0x0000003200417304 */ /* 0x000fe20000200800 */
[----:B------:R-:W-:Y:S01]  /*46c0*/  LOP3.LUT P4, RZ, R63, 0xff, RZ, 0xc0, !PT ;  /* 0x000000ff3fff7812 */ /* 0x000fe2000788c0ff */
[----:B------:R-:W-:Y:S01]  /*46d0*/  FMUL.FTZ R0, R4, R169 ;  /* 0x000000a904007220 */ /* 0x000fe20000410000 */
[----:B------:R-:W-:Y:S01]  /*46e0*/  FSEL R60, R49, RZ, P2 ;  /* 0x000000ff313c7208 */ /* 0x000fe20001000000 */
[----:B------:R-:W-:Y:S01]  /*46f0*/  FFMA.FTZ R61, R66, UR13, R163 ;  /* 0x0000000d423d7c23 */ /* 0x000fe200080100a3 */
[----:B------:R-:W-:Y:S01]  /*4700*/  SHF.R.U64 R62, R56, 0x10, R57 ;  /* 0x00000010383e7819 */ /* 0x000fe20000001239 */
[--C-:B------:R-:W-:Y:S01]  /*4710*/  FFMA.FTZ R168, R168, UR13, R163.reuse ;  /* 0x0000000da8a87c23 */ /* 0x100fe200080100a3 */
[----:B------:R-:W-:Y:S01]  /*4720*/  FSEL R0, R0, RZ, P4 ;  /* 0x000000ff00007208 */ /* 0x000fe20002000000 */
[----:B------:R0:W1:Y:S01]  /*4730*/  F2F.F16.F32 R51, R48 ;  /* 0x0000003000337304 */ /* 0x0000620000200800 */
[----:B------:R-:W-:-:S07]  /*4740*/  FFMA.FTZ R170, R170, UR13, R163 ;  /* 0x0000000daaaa7c23 */ /* 0x000fce00080100a3 */
[----:B------:R-:W3:Y:S01]  /*4750*/  F2F.F16.F32 R60, R60 ;  /* 0x0000003c003c7304 */ /* 0x000ee20000200800 */
[----:B0-----:R-:W0:Y:S01]  /*4760*/  LDC.64 R48, c[0x0][0x468] ;  /* 0x00011a00ff307b82 */ /* 0x001e220000000a00 */
[----:B------:R-:W-:Y:S01]  /*4770*/  MOV R66, R57 ;  /* 0x0000003900427202 */ /* 0x000fe20000000f00 */
[----:B------:R-:W-:Y:S01]  /*4780*/  FADD.FTZ R173, R64, -R61 ;  /* 0x8000003d40ad7221 */ /* 0x000fe20000010000 */
[----:B------:R-:W-:Y:S01]  /*4790*/  FADD.FTZ R167, R167, -R168 ;  /* 0x800000a8a7a77221 */ /* 0x000fe20000010000 */
[----:B------:R-:W-:Y:S01]  /*47a0*/  FADD.FTZ R165, R165, -R170 ;  /* 0x800000aaa5a57221 */ /* 0x000fe20000010000 */
[----:B------:R-:W-:Y:S01]  /*47b0*/  MOV R64, R56 ;  /* 0x0000003800407202 */ /* 0x000fe20000000f00 */
[----:B-1----:R-:W-:Y:S01]  /*47c0*/  IMAD.WIDE.U32 R50, R51, 0x10000, RZ ;  /* 0x0001000033327825 */ /* 0x002fe200078e00ff */
[----:B------:R1:W4:Y:S03]  /*47d0*/  F2F.F16.F32 R63, R0 ;  /* 0x00000000003f7304 */ /* 0x0003260000200800 */
[----:B------:R-:W-:Y:S01]  /*47e0*/  HADD2.F32 R66, -RZ, R66.H0_H0 ;  /* 0x20000042ff427230 */ /* 0x000fe20000004100 */
[----:B---3--:R-:W-:Y:S01]  /*47f0*/  SHF.L.U32 R61, R60, 0x10, RZ ;  /* 0x000000103c3d7819 */ /* 0x008fe200000006ff */
[----:B-1----:R-:W-:-:S03]  /*4800*/  HADD2.F32 R0, -RZ, R62.H0_H0 ;  /* 0x2000003eff007230 */ /* 0x002fc60000004100 */
[----:B------:R-:W-:Y:S01]  /*4810*/  LOP3.LUT R61, R51, R61, R65, 0xfe, !PT ;  /* 0x0000003d333d7212 */ /* 0x000fe200078efe41 */
[----:B------:R-:W-:Y:S01]  /*4820*/  FFMA.FTZ R51, R166, UR13, R163 ;  /* 0x0000000da6337c23 */ /* 0x000fe200080100a3 */
[----:B------:R-:W-:Y:S01]  /*4830*/  FFMA.FTZ R66, R167, UR12, R66 ;  /* 0x0000000ca7427c23 */ /* 0x000fe20008010042 */
[----:B------:R-:W-:Y:S01]  /*4840*/  FFMA.FTZ R65, R165, UR12, R0 ;  /* 0x0000000ca5417c23 */ /* 0x000fe20008010000 */
[----:B----4-:R-:W-:Y:S01]  /*4850*/  LOP3.LUT R60, R50, R63, RZ, 0xfc, !PT ;  /* 0x0000003f323c7212 */ /* 0x010fe200078efcff */
[----:B------:R-:W-:Y:S01]  /*4860*/  FADD.FTZ R164, R164, -R51 ;  /* 0x80000033a4a47221 */ /* 0x000fe20000010000 */
[----:B0-----:R-:W-:Y:S01]  /*4870*/  IMAD.WIDE.U32 R62, R69, 0x8, R48 ;  /* 0x00000008453e7825 */ /* 0x001fe200078e0030 */
[----:B------:R-:W-:-:S03]  /*4880*/  SHF.R.U32.HI R69, RZ, 0x10, R57 ;  /* 0x00000010ff457819 */ /* 0x000fc60000011639 */
[----:B------:R-:W-:Y:S01]  /*4890*/  FMUL.FTZ R66, R66, UR4 ;  /* 0x0000000442427c20 */ /* 0x000fe20008410000 */
[----:B------:R-:W-:Y:S01]  /*48a0*/  IMAD.WIDE.U32 R50, R71, 0x8, R46 ;  /* 0x0000000847327825 */ /* 0x000fe200078e002e */
[----:B------:R0:W-:Y:S03]  /*48b0*/  STG.E.64 desc[UR14][R62.64], R60 ;  /* 0x0000003c3e007986 */ /* 0x0001e6000c101b0e */
[----:B------:R-:W-:Y:S02]  /*48c0*/  HADD2.F32 R69, -RZ, R69.H0_H0 ;  /* 0x20000045ff457230 */ /* 0x000fe40000004100 */
[----:B------:R-:W-:Y:S01]  /*48d0*/  FMUL.FTZ R167, R66, UR22 ;  /* 0x0000001642a77c20 */ /* 0x000fe20008410000 */
[----:B------:R-:W-:Y:S01]  /*48e0*/  HADD2.F32 R64, -RZ, R64.H0_H0 ;  /* 0x20000040ff407230 */ /* 0x000fe20000004100 */
[----:B------:R-:W3:Y:S01]  /*48f0*/  LDG.E.64 R50, desc[UR14][R50.64] ;  /* 0x0000000e32327981 */ /* 0x000ee2000c1e1b00 */
[----:B------:R-:W-:Y:S01]  /*4900*/  FMUL.FTZ R65, R65, UR4 ;  /* 0x0000000441417c20 */ /* 0x000fe20008410000 */
[----:B------:R-:W-:Y:S01]  /*4910*/  FFMA.FTZ R69, R164, UR12, R69 ;  /* 0x0000000ca4457c23 */ /* 0x000fe20008010045 */
[----:B------:R-:W-:-:S02]  /*4920*/  HFMA2 R165, -RZ, RZ, 0, 0 ;  /* 0x00000000ffa57431 */ /* 0x000fc400000001ff */
[----:B------:R-:W-:Y:S01]  /*4930*/  FFMA.FTZ R64, R173, UR12, R64 ;  /* 0x0000000cad407c23 */ /* 0x000fe20008010040 */
[----:B------:R-:W-:Y:S01]  /*4940*/  FMUL.FTZ R166, R65, UR22 ;  /* 0x0000001641a67c20 */ /* 0x000fe20008410000 */
[----:B------:R-:W-:Y:S01]  /*4950*/  FMUL.FTZ R69, R69, UR4 ;  /* 0x0000000445457c20 */ /* 0x000fe20008410000 */
[----:B------:R-:W-:Y:S01]  /*4960*/  LOP3.LUT P5, RZ, R70, 0xff0000, RZ, 0xc0, !PT ;  /* 0x00ff000046ff7812 */ /* 0x000fe200078ac0ff */
[----:B0-----:R-:W-:Y:S01]  /*4970*/  FMUL.FTZ R61, R10, R167 ;  /* 0x000000a70a3d7220 */ /* 0x001fe20000410000 */
[----:B------:R-:W-:Y:S01]  /*4980*/  FMUL.FTZ R64, R64, UR4 ;  /* 0x0000000440407c20 */ /* 0x000fe20008410000 */
[----:B------:R-:W-:Y:S01]  /*4990*/  FMUL.FTZ R164, R69, UR22 ;  /* 0x0000001645a47c20 */ /* 0x000fe20008410000 */
[----:B------:R-:W-:Y:S01]  /*49a0*/  FMUL.FTZ R60, R9, R166 ;  /* 0x000000a6093c7220 */ /* 0x000fe20000410000 */
[----:B------:R-:W-:Y:S02]  /*49b0*/  ISETP.GE.U32.AND P6, PT, R70, 0x1000000, PT ;  /* 0x010000004600780c */ /* 0x000fe40003fc6070 */
[----:B------:R-:W-:Y:S01]  /*49c0*/  FSEL R62, R61, RZ, P5 ;  /* 0x000000ff3d3e7208 */ /* 0x000fe20002800000 */
[----:B------:R-:W-:-:S05]  /*49d0*/  FMUL.FTZ R61, R11, R164 ;  /* 0x000000a40b3d7220 */ /* 0x000fca0000410000 */
        /* <DEDUP_REMOVED lines=9> */
[----:B------:R-:W-:Y:S01]  /*4a70*/  HFMA2 R0, -RZ, RZ, 0, 0 ;  /* 0x00000000ff007431 */ /* 0x000fe200000001ff */
[----:B------:R-:W-:Y:S01]  /*4a80*/  LOP3.LUT P4, RZ, R70, 0xff00, RZ, 0xc0, !PT ;  /* 0x0000ff0046ff7812 */ /* 0x000fe2000788c0ff */
[----:B------:R-:W-:-:S03]  /*4a90*/  FMUL.FTZ R169, R64, UR22 ;  /* 0x0000001640a97c20 */ /* 0x000fc60008410000 */
[----:B------:R-:W-:Y:S01]  /*4aa0*/  FSEL R60, R60, RZ, P4 ;  /* 0x000000ff3c3c7208 */ /* 0x000fe20002000000 */
[----:B------:R-:W-:Y:S01]  /*4ab0*/  @P3 FMUL.FTZ R0, R171, R44 ;  /* 0x0000002cab003220 */ /* 0x000fe20000410000 */
[----:B------:R-:W-:Y:S01]  /*4ac0*/  FMUL.FTZ R44, R8, R169 ;  /* 0x000000a9082c7220 */ /* 0x000fe20000410000 */
[----:B------:R-:W-:-:S03]  /*4ad0*/  LOP3.LUT P3, RZ, R70, 0xff, RZ, 0xc0, !PT ;  /* 0x000000ff46ff7812 */ /* 0x000fc6000786c0ff */
        /* <DEDUP_REMOVED lines=14> */
[----:B------:R-:W-:Y:S01]  /*4bc0*/  SHF.R.U32.HI R69, RZ, 0x10, R55 ;  /* 0x00000010ff457819 */ /* 0x000fe20000011637 */
[----:B------:R-:W-:-:S02]  /*4bd0*/  HADD2.F32 R44, -RZ, R44.H0_H0 ;  /* 0x2000002cff2c7230 */ /* 0x000fc40000004100 */
[----:B------:R-:W-:Y:S01]  /*4be0*/  FADD.FTZ R143, R162, -R143 ;  /* 0x8000008fa28f7221 */ /* 0x000fe20000010000 */
[----:B------:R-:W-:Y:S01]  /*4bf0*/  FADD.FTZ R161, R161, -R134 ;  /* 0x80000086a1a17221 */ /* 0x000fe20000010000 */
[----:B------:R-:W-:Y:S01]  /*4c00*/  FADD.FTZ R151, R160, -R151 ;  /* 0x80000097a0977221 */ /* 0x000fe20000010000 */
[----:B0-----:R-:W-:Y:S01]  /*4c10*/  SHF.R.U64 R62, R54, 0x10, R55 ;  /* 0x00000010363e7819 */ /* 0x001fe20000001237 */
[----:B------:R-:W-:Y:S01]  /*4c20*/  FFMA.FTZ R61, R143, UR12, R44 ;  /* 0x0000000c8f3d7c23 */ /* 0x000fe2000801002c */
[----:B------:R-:W-:Y:S01]  /*4c30*/  MOV R63, R55 ;  /* 0x00000037003f7202 */ /* 0x000fe20000000f00 */
[----:B------:R-:W-:Y:S01]  /*4c40*/  FFMA.FTZ R132, R132, UR13, R163 ;  /* 0x0000000d84847c23 */ /* 0x000fe200080100a3 */
[----:B------:R-:W-:Y:S01]  /*4c50*/  @P0 MOV R60, R45 ;  /* 0x0000002d003c0202 */ /* 0x000fe20000000f00 */
[----:B------:R-:W-:Y:S02]  /*4c60*/  HADD2.F32 R62, -RZ, R62.H0_H0 ;  /* 0x2000003eff3e7230 */ /* 0x000fe40000004100 */
[----:B------:R-:W-:Y:S01]  /*4c70*/  FMUL.FTZ R61, R61, UR4 ;  /* 0x000000043d3d7c20 */ /* 0x000fe20008410000 */
[----:B------:R-:W-:-:S02]  /*4c80*/  HADD2.F32 R66, -RZ, R63.H0_H0 ;  /* 0x2000003fff427230 */ /* 0x000fc40000004100 */
[----:B------:R-:W-:Y:S02]  /*4c90*/  HFMA2 R63, -RZ, RZ, 0, 0 ;  /* 0x00000000ff3f7431 */ /* 0x000fe400000001ff */
[----:B------:R-:W-:Y:S02]  /*4ca0*/  @P0 HADD2.F32 R44, -RZ, R60.H0_H0 ;  /* 0x2000003cff2c0230 */ /* 0x000fe40000004100 */
[----:B------:R-:W-:Y:S01]  /*4cb0*/  FFMA.FTZ R62, R161, UR12, R62 ;  /* 0x0000000ca13e7c23 */ /* 0x000fe2000801003e */
[----:B------:R-:W-:Y:S01]  /*4cc0*/  @P2 SHF.R.U32.HI R60, RZ, 0x10, R45 ;  /* 0x00000010ff3c2819 */ /* 0x000fe2000001162d */
[----:B------:R-:W-:Y:S01]  /*4cd0*/  FFMA.FTZ R66, R151, UR12, R66 ;  /* 0x0000000c97427c23 */ /* 0x000fe20008010042 */
[----:B------:R-:W-:Y:S02]  /*4ce0*/  HADD2.F32 R69, -RZ, R69.H0_H0 ;  /* 0x20000045ff457230 */ /* 0x000fe40000004100 */
[----:B------:R-:W-:Y:S01]  /*4cf0*/  @P0 FMUL.FTZ R63, R67, R44 ;  /* 0x0000002c433f0220 */ /* 0x000fe20000410000 */
[----:B------:R-:W-:Y:S01]  /*4d00*/  FMUL.FTZ R45, R62, UR4 ;  /* 0x000000043e2d7c20 */ /* 0x000fe20008410000 */
[----:B------:R-:W-:Y:S01]  /*4d10*/  FADD.FTZ R132, R147, -R132 ;  /* 0x8000008493847221 */ /* 0x000fe20000010000 */
[----:B------:R-:W-:Y:S01]  /*4d20*/  FMUL.FTZ R66, R66, UR4 ;  /* 0x0000000442427c20 */ /* 0x000fe20008410000 */
[----:B------:R-:W-:-:S02]  /*4d30*/  HFMA2 R62, -RZ, RZ, 0, 0 ;  /* 0x00000000ff3e7431 */ /* 0x000fc400000001ff */
[----:B------:R-:W-:Y:S01]  /*4d40*/  FMUL.FTZ R160, R45, UR22 ;  /* 0x000000162da07c20 */ /* 0x000fe20008410000 */
[----:B------:R-:W-:Y:S01]  /*4d50*/  FFMA.FTZ R69, R132, UR12, R69 ;  /* 0x0000000c84457c23 */ /* 0x000fe20008010045 */
[----:B------:R-:W-:Y:S02]  /*4d60*/  @P2 HADD2.F32 R45, -RZ, R60.H0_H0 ;  /* 0x2000003cff2d2230 */ /* 0x000fe40000004100 */
[----:B------:R-:W-:Y:S01]  /*4d70*/  FMUL.FTZ R71, R66, UR22 ;  /* 0x0000001642477c20 */ /* 0x000fe20008410000 */
[----:B------:R-:W-:Y:S01]  /*4d80*/  MOV R67, RZ ;  /* 0x000000ff00437202 */ /* 0x000fe20000000f00 */
[----:B------:R-:W-:Y:S01]  /*4d90*/  FMUL.FTZ R69, R69, UR4 ;  /* 0x0000000445457c20 */ /* 0x000fe20008410000 */
[----:B---3--:R-:W-:Y:S01]  /*4da0*/  @P3 MOV R44, R50 ;  /* 0x00000032002c3202 */ /* 0x008fe20000000f00 */
[----:B------:R-:W-:Y:S01]  /*4db0*/  @P2 FMUL.FTZ R62, R68, R45 ;  /* 0x0000002d443e2220 */ /* 0x000fe20000410000 */
[----:B------:R-:W-:Y:S01]  /*4dc0*/  @P4 SHF.R.U64 R68, R50, 0x10, R51 ;  /* 0x0000001032444819 */ /* 0x000fe20000001233 */
[----:B------:R-:W-:Y:S01]  /*4dd0*/  FMUL.FTZ R50, R69, UR22 ;  /* 0x0000001645327c20 */ /* 0x000fe20008410000 */
[----:B------:R-:W-:Y:S01]  /*4de0*/  ISETP.GE.U32.AND P2, PT, R136, 0x1000000, PT ;  /* 0x010000008800780c */ /* 0x000fe20003f46070 */
[----:B------:R-:W-:-:S02]  /*4df0*/  @P3 HADD2.F32 R44, -RZ, R44.H0_H0 ;  /* 0x2000002cff2c3230 */ /* 0x000fc40000004100 */
[----:B------:R-:W-:Y:S01]  /*4e00*/  FMUL.FTZ R60, R13, R160 ;  /* 0x000000a00d3c7220 */ /* 0x000fe20000410000 */
[----:B------:R-:W-:Y:S01]  /*4e10*/  LOP3.LUT P0, RZ, R136, 0xff00, RZ, 0xc0, !PT ;  /* 0x0000ff0088ff7812 */ /* 0x000fe2000780c0ff */
[----:B------:R-:W-:Y:S02]  /*4e20*/  HFMA2 R66, -RZ, RZ, 0, 0 ;  /* 0x00000000ff427431 */ /* 0x000fe400000001ff */
[----:B------:R-:W-:Y:S01]  /*4e30*/  FMUL.FTZ R147, R61, UR22 ;  /* 0x000000163d937c20 */ /* 0x000fe20008410000 */
[----:B------:R-:W-:Y:S01]  /*4e40*/  @P3 FMUL.FTZ R67, R169, R44 ;  /* 0x0000002ca9433220 */ /* 0x000fe20000410000 */
[----:B------:R-:W-:Y:S01]  /*4e50*/  FMUL.FTZ R44, R14, R71 ;  /* 0x000000470e2c7220 */ /* 0x000fe20000410000 */
[----:B------:R-:W-:Y:S01]  /*4e60*/  LOP3.LUT P3, RZ, R136, 0xff0000, RZ, 0xc0, !PT ;  /* 0x00ff000088ff7812 */ /* 0x000fe2000786c0ff */
[--C-:B------:R-:W-:Y:S01]  /*4e70*/  FFMA.FTZ R70, R140, UR13, R163.reuse ;  /* 0x0000000d8c467c23 */ /* 0x100fe200080100a3 */
[----:B------:R-:W-:Y:S01]  /*4e80*/  FSEL R60, R60, RZ, P0 ;  /* 0x000000ff3c3c7208 */ /* 0x000fe20000000000 */
[----:B------:R-:W-:Y:S01]  /*4e90*/  FFMA.FTZ R61, R158, UR13, R163 ;  /* 0x0000000d9e3d7c23 */ /* 0x000fe200080100a3 */
[----:B------:R-:W-:Y:S01]  /*4ea0*/  FSEL R45, R44, RZ, P3 ;  /* 0x000000ff2c2d7208 */ /* 0x000fe20001800000 */
[----:B------:R-:W-:-:S02]  /*4eb0*/  @P4 HADD2.F32 R44, -RZ, R68.H0_H0 ;  /* 0x20000044ff2c4230 */ /* 0x000fc40000004100 */
[----:B------:R-:W-:Y:S01]  /*4ec0*/  FMUL.FTZ R68, R15, R50 ;  /* 0x000000320f447220 */ /* 0x000fe20000410000 */
[----:B------:R0:W1:Y:S01]  /*4ed0*/  F2F.F16.F32 R132, R60 ;  /* 0x0000003c00847304 */ /* 0x0000620000200800 */
[----:B------:R-:W-:Y:S01]  /*4ee0*/  SHF.R.U64 R69, R52, 0x10, R53 ;  /* 0x0000001034457819 */ /* 0x000fe20000001235 */
[----:B------:R-:W-:Y:S01]  /*4ef0*/  FADD.FTZ R149, R149, -R70 ;  /* 0x8000004695957221 */ /* 0x000fe20000010000 */
[----:B------:R-:W-:Y:S01]  /*4f00*/  @P4 FMUL.FTZ R66, R166, R44 ;  /* 0x0000002ca6424220 */ /* 0x000fe20000410000 */
[----:B------:R-:W-:Y:S01]  /*4f10*/  FSEL R68, R68, RZ, P2 ;  /* 0x000000ff44447208 */ /* 0x000fe20001000000 */
[----:B------:R-:W-:Y:S01]  /*4f20*/  FMUL.FTZ R44, R12, R147 ;  /* 0x000000930c2c7220 */ /* 0x000fe20000410000 */
[----:B------:R-:W-:Y:S01]  /*4f30*/  LOP3.LUT P4, RZ, R136, 0xff, RZ, 0xc0, !PT ;  /* 0x000000ff88ff7812 */ /* 0x000fe2000788c0ff */
[----:B------:R-:W-:Y:S01]  /*4f40*/  HADD2.F32 R69, -RZ, R69.H0_H0 ;  /* 0x20000045ff457230 */ /* 0x000fe20000004100 */
[----:B------:R3:W-:Y:S01]  /*4f50*/  F2F.F16.F32 R134, R45 ;  /* 0x0000002d00867304 */ /* 0x0007e20000200800 */
[----:B0-----:R-:W-:Y:S01]  /*4f60*/  FFMA.FTZ R60, R157, UR13, R163 ;  /* 0x0000000d9d3c7c23 */ /* 0x001fe200080100a3 */
[----:B------:R-:W-:Y:S01]  /*4f70*/  FADD.FTZ R140, R144, -R61 ;  /* 0x8000003d908c7221 */ /* 0x000fe20000010000 */
[----:B------:R-:W-:-:S02]  /*4f80*/  MOV R70, R53 ;  /* 0x0000003500467202 */ /* 0x000fc40000000f00 */
[----:B------:R-:W-:Y:S01]  /*4f90*/  FADD.FTZ R136, R135, -R60 ;  /* 0x8000003c87887221 */ /* 0x000fe20000010000 */
[----:B------:R-:W-:Y:S01]  /*4fa0*/  FSEL R60, R44, RZ, P4 ;  /* 0x000000ff2c3c7208 */ /* 0x000fe20002000000 */
[----:B------:R-:W-:Y:S01]  /*4fb0*/  FFMA.FTZ R140, R140, UR12, R69 ;  /* 0x0000000c8c8c7c23 */ /* 0x000fe20008010045 */
[----:B------:R-:W0:Y:S01]  /*4fc0*/  F2F.F16.F32 R68, R68 ;  /* 0x0000004400447304 */ /* 0x000e220000200800 */
[----:B---3--:R-:W-:Y:S01]  /*4fd0*/  FFMA.FTZ R45, R137, UR13, R163 ;  /* 0x0000000d892d7c23 */ /* 0x008fe200080100a3 */
[----:B------:R-:W-:Y:S01]  /*4fe0*/  MOV R44, R52 ;  /* 0x00000034002c7202 */ /* 0x000fe20000000f00 */
[----:B------:R-:W-:Y:S01]  /*4ff0*/  FMUL.FTZ R140, R140, UR4 ;  /* 0x000000048c8c7c20 */ /* 0x000fe20008410000 */
[----:B------:R-:W-:Y:S01]  /*5000*/  SHF.R.U32.HI R144, RZ, 0x10, R53 ;  /* 0x00000010ff907819 */ /* 0x000fe20000011635 */
[----:B------:R-:W-:Y:S01]  /*5010*/  FADD.FTZ R143, R156, -R45 ;  /* 0x8000002d9c8f7221 */ /* 0x000fe20000010000 */
[----:B------:R-:W-:Y:S02]  /*5020*/  HFMA2 R69, -RZ, RZ, 0, 0 ;  /* 0x00000000ff457431 */ /* 0x000fe400000001ff */
[----:B------:R-:W-:Y:S01]  /*5030*/  HADD2.F32 R61, -RZ, R44.H0_H0 ;  /* 0x2000002cff3d7230 */ /* 0x000fe20000004100 */
[----:B------:R3:W4:Y:S01]  /*5040*/  F2F.F16.F32 R137, R60 ;  /* 0x0000003c00897304 */ /* 0x0007220000200800 */
[----:B-1----:R-:W-:Y:S01]  /*5050*/  IMAD.WIDE.U32 R44, R132, 0x10000, RZ ;  /* 0x00010000842c7825 */ /* 0x002fe200078e00ff */
[----:B0-----:R-:W-:-:S03]  /*5060*/  SHF.L.U32 R135, R68, 0x10, RZ ;  /* 0x0000001044877819 */ /* 0x001fc600000006ff */
[----:B------:R-:W-:Y:S01]  /*5070*/  FFMA.FTZ R132, R136, UR12, R61 ;  /* 0x0000000c88847c23 */ /* 0x000fe2000801003d */
[----:B------:R-:W-:Y:S01]  /*5080*/  @P5 MOV R68, R51 ;  /* 0x0000003300445202 */ /* 0x000fe20000000f00 */
[----:B---3--:R-:W-:Y:S01]  /*5090*/  HADD2.F32 R60, -RZ, R70.H0_H0 ;  /* 0x20000046ff3c7230 */ /* 0x008fe20000004100 */
[----:B------:R-:W-:Y:S01]  /*50a0*/  @P6 SHF.R.U32.HI R51, RZ, 0x10, R51 ;  /* 0x00000010ff336819 */ /* 0x000fe20000011633 */
[----:B------:R-:W-:Y:S02]  /*50b0*/  HADD2.F32 R144, -RZ, R144.H0_H0 ;  /* 0x20000090ff907230 */ /* 0x000fe40000004100 */
[----:B------:R-:W-:Y:S01]  /*50c0*/  FMUL.FTZ R140, R140, UR22 ;  /* 0x000000168c8c7c20 */ /* 0x000fe20008410000 */
[----:B------:R-:W-:Y:S01]  /*50d0*/  LOP3.LUT R135, R45, R135, R134, 0xfe, !PT ;  /* 0x000000872d877212 */ /* 0x000fe200078efe86 */
[----:B------:R-:W-:Y:S01]  /*50e0*/  FFMA.FTZ R143, R143, UR12, R60 ;  /* 0x0000000c8f8f7c23 */ /* 0x000fe2000801003c */
[----:B------:R-:W-:Y:S01]  /*50f0*/  @P6 HADD2.F32 R51, -RZ, R51.H0_H0 ;  /* 0x20000033ff336230 */ /* 0x000fe20000004100 */
[----:B------:R-:W-:-:S02]  /*5100*/  CS2R R60, SRZ ;  /* 0x00000000003c7805 */ /* 0x000fc4000001ff00 */
[----:B----4-:R-:W-:Y:S01]  /*5110*/  LOP3.LUT R134, R44, R137, RZ, 0xfc, !PT ;  /* 0x000000892c867212 */ /* 0x010fe200078efcff */
[----:B------:R-:W-:Y:S01]  /*5120*/  FMUL.FTZ R143, R143, UR4 ;  /* 0x000000048f8f7c20 */ /* 0x000fe20008410000 */
[----:B------:R-:W-:-:S04]  /*5130*/  IMAD.WIDE.U32 R136, R159, 0x8, R48 ;  /* 0x000000089f887825 */ /* 0x000fc800078e0030 */
[----:B------:R-:W-:Y:S01]  /*5140*/  @P6 FMUL.FTZ R60, R164, R51 ;  /* 0x00000033a43c6220 */ /* 0x000fe20000410000 */
[----:B------:R-:W-:Y:S01]  /*5150*/  FMUL.FTZ R51, R17, R140 ;  /* 0x0000008c11337220 */ /* 0x000fe20000410000 */
[----:B------:R-:W-:Y:S01]  /*5160*/  FFMA.FTZ R144, R149, UR12, R144 ;  /* 0x0000000c95907c23 */ /* 0x000fe20008010090 */
[--C-:B------:R-:W-:Y:S01]  /*5170*/  IMAD.WIDE.U32 R44, R155, 0x8, R46.reuse ;  /* 0x000000089b2c7825 */ /* 0x100fe200078e002e */
[----:B------:R0:W-:Y:S03]  /*5180*/  STG.E.64 desc[UR14][R136.64], R134 ;  /* 0x0000008688007986 */ /* 0x0001e6000c101b0e */
[----:B------:R-:W-:Y:S01]  /*5190*/  FMUL.FTZ R144, R144, UR4 ;  /* 0x0000000490907c20 */ /* 0x000fe20008410000 */
[----:B------:R-:W-:Y:S01]  /*51a0*/  @P5 HADD2.F32 R68, -RZ, R68.H0_H0 ;  /* 0x20000044ff445230 */ /* 0x000fe20000004100 */
[----:B------:R-:W-:Y:S01]  /*51b0*/  LOP3.LUT P6, RZ, R142, 0xff0000, RZ, 0xc0, !PT ;  /* 0x00ff00008eff7812 */ /* 0x000fe200078cc0ff */
[----:B------:R-:W3:Y:S01]  /*51c0*/  LDG.E.64 R44, desc[UR14][R44.64] ;  /* 0x0000000e2c2c7981 */ /* 0x000ee2000c1e1b00 */
[----:B------:R-:W-:Y:S01]  /*51d0*/  FMUL.FTZ R132, R132, UR4 ;  /* 0x0000000484847c20 */ /* 0x000fe20008410000 */
[----:B------:R-:W-:Y:S01]  /*51e0*/  FMUL.FTZ R144, R144, UR22 ;  /* 0x0000001690907c20 */ /* 0x000fe20008410000 */
[----:B------:R-:W-:Y:S01]  /*51f0*/  @P5 FMUL.FTZ R69, R167, R68 ;  /* 0x00000044a7455220 */ /* 0x000fe20000410000 */
[----:B------:R-:W-:Y:S01]  /*5200*/  HFMA2 R68, -RZ, RZ, 0, 0 ;  /* 0x00000000ff447431 */ /* 0x000fe200000001ff */
[----:B------:R-:W-:Y:S01]  /*5210*/  ISETP.GE.U32.AND P5, PT, R142, 0x1000000, PT ;  /* 0x010000008e00780c */ /* 0x000fe20003fa6070 */
[----:B------:R-:W-:Y:S01]  /*5220*/  IMAD.WIDE.U32 R46, R139, 0x8, R46 ;  /* 0x000000088b2e7825 */ /* 0x000fe200078e002e */
[----:B--2---:R-:W-:-:S05]  /*5230*/  @P4 MOV R70, R64 ;  /* 0x0000004000464202 */ /* 0x004fca0000000f00 */
[----:B------:R-:W-:-:S05]  /*5240*/  @P4 HADD2.F32 R70, -RZ, R70.H0_H0 ;  /* 0x20000046ff464230 */ /* 0x000fca0000004100 */
[----:B------:R-:W-:Y:S01]  /*5250*/  @P4 FMUL.FTZ R61, R147, R70 ;  /* 0x00000046933d4220 */ /* 0x000fe20000410000 */
[----:B------:R-:W-:Y:S01]  /*5260*/  LOP3.LUT P4, RZ, R142, 0xff00, RZ, 0xc0, !PT ;  /* 0x0000ff008eff7812 */ /* 0x000fe2000788c0ff */
[----:B------:R-:W-:Y:S01]  /*5270*/  FMUL.FTZ R147, R143, UR22 ;  /* 0x000000168f937c20 */ /* 0x000fe20008410000 */
[----:B0-----:R-:W-:Y:S02]  /*5280*/  @P0 SHF.R.U64 R134, R64, 0x10, R65 ;  /* 0x0000001040860819 */ /* 0x001fe40000001241 */
[----:B------:R-:W-:Y:S01]  /*5290*/  FSEL R70, R51, RZ, P4 ;  /* 0x000000ff33467208 */ /* 0x000fe20002000000 */
[----:B------:R-:W-:Y:S01]  /*52a0*/  FMUL.FTZ R51, R18, R147 ;  /* 0x0000009312337220 */ /* 0x000fe20000410000 */
[----:B------:R-:W-:Y:S01]  /*52b0*/  FMUL.FTZ R143, R132, UR22 ;  /* 0x00000016848f7c20 */ /* 0x000fe20008410000 */
[----:B------:R-:W-:-:S03]  /*52c0*/  FMUL.FTZ R132, R19, R144 ;  /* 0x0000009013847220 */ /* 0x000fc60000410000 */
[----:B------:R-:W-:Y:S01]  /*52d0*/  FSEL R64, R51, RZ, P6 ;  /* 0x000000ff33407208 */ /* 0x000fe20003000000 */
[----:B------:R-:W-:Y:S01]  /*52e0*/  @P0 HADD2.F32 R51, -RZ, R134.H0_H0 ;  /* 0x20000086ff330230 */ /* 0x000fe20000004100 */
[----:B------:R-:W-:-:S04]  /*52f0*/  FSEL R132, R132, RZ, P5 ;  /* 0x000000ff84847208 */ /* 0x000fc80002800000 */
[----:B------:R-:W-:Y:S01]  /*5300*/  @P0 FMUL.FTZ R68, R160, R51 ;  /* 0x00000033a0440220 */ /* 0x000fe20000410000 */
[----:B------:R-:W-:Y:S01]  /*5310*/  FMUL.FTZ R51, R16, R143 ;  /* 0x0000008f10337220 */ /* 0x000fe20000410000 */
        /* <DEDUP_REMOVED lines=13> */
[----:B------:R-:W-:Y:S01]  /*53f0*/  MOV R51, R2 ;  /* 0x0000000200337202 */ /* 0x000fe20000000f00 */
[----:B------:R-:W-:Y:S01]  /*5400*/  FFMA.FTZ R141, R141, UR13, R163 ;  /* 0x0000000d8d8d7c23 */ /* 0x000fe200080100a3 */
[----:B------:R-:W-:Y:S01]  /*5410*/  SHF.R.U64 R70, R2, 0x10, R3 ;  /* 0x0000001002467819 */ /* 0x000fe20000001203 */
[----:B------:R-:W-:Y:S01]  /*5420*/  FFMA.FTZ R138, R138, UR13, R163 ;  /* 0x0000000d8a8a7c23 */ /* 0x000fe200080100a3 */
[----:B------:R-:W-:Y:S01]  /*5430*/  MOV R64, R3 ;  /* 0x0000000300407202 */ /* 0x000fe20000000f00 */
[----:B------:R-:W-:-:S02]  /*5440*/  HADD2.F32 R51, -RZ, R51.H0_H0 ;  /* 0x20000033ff337230 */ /* 0x000fc40000004100 */
[----:B------:R-:W-:Y:S01]  /*5450*/  FADD.FTZ R132, R152, -R141 ;  /* 0x8000008d98847221 */ /* 0x000fe20000010000 */
[----:B------:R-:W-:Y:S01]  /*5460*/  FFMA.FTZ R145, R145, UR13, R163 ;  /* 0x0000000d91917c23 */ /* 0x000fe200080100a3 */
[----:B------:R-:W-:Y:S02]  /*5470*/  HADD2.F32 R70, -RZ, R70.H0_H0 ;  /* 0x20000046ff467230 */ /* 0x000fe40000004100 */
[----:B------:R-:W-:Y:S01]  /*5480*/  FADD.FTZ R153, R153, -R138 ;  /* 0x8000008a99997221 */ /* 0x000fe20000010000 */
[----:B------:R-:W-:Y:S01]  /*5490*/  FFMA.FTZ R132, R132, UR12, R51 ;  /* 0x0000000c84847c23 */ /* 0x000fe20008010033 */
[----:B------:R-:W-:Y:S01]  /*54a0*/  @P3 MOV R51, R65 ;  /* 0x0000004100333202 */ /* 0x000fe20000000f00 */
[----:B0-----:R-:W-:Y:S02]  /*54b0*/  HADD2.F32 R134, -RZ, R64.H0_H0 ;  /* 0x20000040ff867230 */ /* 0x001fe40000004100 */
[----:B------:R-:W-:Y:S01]  /*54c0*/  FADD.FTZ R145, R150, -R145 ;  /* 0x8000009196917221 */ /* 0x000fe20000010000 */
[----:B------:R-:W-:Y:S01]  /*54d0*/  SHF.R.U32.HI R136, RZ, 0x10, R3 ;  /* 0x00000010ff887819 */ /* 0x000fe20000011603 */
[----:B------:R-:W-:Y:S01]  /*54e0*/  FFMA.FTZ R70, R153, UR12, R70 ;  /* 0x0000000c99467c23 */ /* 0x000fe20008010046 */
[----:B------:R-:W-:Y:S01]  /*54f0*/  FFMA.FTZ R163, R154, UR13, R163 ;  /* 0x0000000d9aa37c23 */ /* 0x000fe200080100a3 */
[----:B------:R-:W-:-:S02]  /*5500*/  @P3 HADD2.F32 R64, -RZ, R51.H0_H0 ;  /* 0x20000033ff403230 */ /* 0x000fc40000004100 */
[----:B------:R-:W-:Y:S01]  /*5510*/  FFMA.FTZ R134, R145, UR12, R134 ;  /* 0x0000000c91867c23 */ /* 0x000fe20008010086 */
[----:B------:R-:W-:Y:S01]  /*5520*/  HADD2.F32 R136, -RZ, R136.H0_H0 ;  /* 0x20000088ff887230 */ /* 0x000fe20000004100 */
[----:B------:R-:W-:Y:S01]  /*5530*/  @P2 SHF.R.U32.HI R137, RZ, 0x10, R65 ;  /* 0x00000010ff892819 */ /* 0x000fe20000011641 */
[----:B------:R-:W-:Y:S01]  /*5540*/  FMUL.FTZ R51, R70, UR4 ;  /* 0x0000000446337c20 */ /* 0x000fe20008410000 */
[----:B------:R-:W-:Y:S01]  /*5550*/  FADD.FTZ R163, R148, -R163 ;  /* 0x800000a394a37221 */ /* 0x000fe20000010000 */
[----:B------:R-:W-:Y:S02]  /*5560*/  HFMA2 R135, -RZ, RZ, 0, 0 ;  /* 0x00000000ff877431 */ /* 0x000fe400000001ff */
[----:B------:R-:W-:Y:S01]  /*5570*/  FMUL.FTZ R134, R134, UR4 ;  /* 0x0000000486867c20 */ /* 0x000fe20008410000 */
[----:B------:R-:W-:Y:S01]  /*5580*/  FMUL.FTZ R142, R51, UR22 ;  /* 0x00000016338e7c20 */ /* 0x000fe20008410000 */
[----:B------:R-:W-:Y:S01]  /*5590*/  FFMA.FTZ R136, R163, UR12, R136 ;  /* 0x0000000ca3887c23 */ /* 0x000fe20008010088 */
[----:B------:R-:W-:-:S02]  /*55a0*/  @P2 HADD2.F32 R51, -RZ, R137.H0_H0 ;  /* 0x20000089ff332230 */ /* 0x000fc40000004100 */
[----:B------:R-:W-:Y:S01]  /*55b0*/  FMUL.FTZ R145, R134, UR22 ;  /* 0x0000001686917c20 */ /* 0x000fe20008410000 */
[----:B------:R-:W-:Y:S01]  /*55c0*/  @P3 FMUL.FTZ R135, R71, R64 ;  /* 0x0000004047873220 */ /* 0x000fe20000410000 */
[----:B---3--:R-:W-:Y:S02]  /*55d0*/  @P0 MOV R70, R44 ;  /* 0x0000002c00460202 */ /* 0x008fe40000000f00 */
[----:B------:R-:W-:Y:S01]  /*55e0*/  CS2R R64, SRZ ;  /* 0x0000000000407805 */ /* 0x000fe2000001ff00 */
[----:B------:R-:W-:Y:S01]  /*55f0*/  FMUL.FTZ R136, R136, UR4 ;  /* 0x0000000488887c20 */ /* 0x000fe20008410000 */
[----:B------:R-:W-:Y:S01]  /*5600*/  @P2 FMUL.FTZ R64, R50, R51 ;  /* 0x0000003332402220 */ /* 0x000fe20000410000 */
[----:B------:R-:W-:Y:S01]  /*5610*/  FMUL.FTZ R50, R22, R145 ;  /* 0x0000009116327220 */ /* 0x000fe20000410000 */
[----:B------:R-:W-:Y:S01]  /*5620*/  @P0 HADD2.F32 R70, -RZ, R70.H0_H0 ;  /* 0x20000046ff460230 */ /* 0x000fe20000004100 */
[----:B------:R-:W-:Y:S01]  /*5630*/  LOP3.LUT P2, RZ, R146, 0xff0000, RZ, 0xc0, !PT ;  /* 0x00ff000092ff7812 */ /* 0x000fe2000784c0ff */
[----:B------:R-:W-:Y:S01]  /*5640*/  FMUL.FTZ R148, R136, UR22 ;  /* 0x0000001688947c20 */ /* 0x000fe20008410000 */
[----:B------:R-:W-:-:S02]  /*5650*/  @P4 SHF.R.U64 R44, R44, 0x10, R45 ;  /* 0x000000102c2c4819 */ /* 0x000fc4000000122d */
[----:B------:R-:W-:Y:S01]  /*5660*/  FSEL R136, R50, RZ, P2 ;  /* 0x000000ff32887208 */ /* 0x000fe20001000000 */
[----:B------:R-:W-:Y:S01]  /*5670*/  @P0 FMUL.FTZ R65, R143, R70 ;  /* 0x000000468f410220 */ /* 0x000fe20000410000 */
[----:B------:R-:W-:Y:S01]  /*5680*/  FMUL.FTZ R50, R23, R148 ;  /* 0x0000009417327220 */ /* 0x000fe20000410000 */
[----:B------:R-:W-:Y:S01]  /*5690*/  FMUL.FTZ R71, R21, R142 ;  /* 0x0000008e15477220 */ /* 0x000fe20000410000 */
[----:B------:R-:W-:Y:S01]  /*56a0*/  ISETP.GE.U32.AND P0, PT, R146, 0x1000000, PT ;  /* 0x010000009200780c */ /* 0x000fe20003f06070 */
[----:B------:R-:W-:Y:S01]  /*56b0*/  FMUL.FTZ R132, R132, UR4 ;  /* 0x0000000484847c20 */ /* 0x000fe20008410000 */
[----:B------:R-:W-:Y:S01]  /*56c0*/  LOP3.LUT P3, RZ, R146, 0xff00, RZ, 0xc0, !PT ;  /* 0x0000ff0092ff7812 */ /* 0x000fe2000786c0ff */
[----:B------:R-:W-:Y:S02]  /*56d0*/  HFMA2 R70, -RZ, RZ, 0, 0 ;  /* 0x00000000ff467431 */ /* 0x000fe400000001ff */
[----:B------:R-:W-:Y:S02]  /*56e0*/  @P4 HADD2.F32 R44, -RZ, R44.H0_H0 ;  /* 0x2000002cff2c4230 */ /* 0x000fe40000004100 */
[----:B------:R-:W-:Y:S01]  /*56f0*/  FMUL.FTZ R141, R132, UR22 ;  /* 0x00000016848d7c20 */ /* 0x000fe20008410000 */
[----:B------:R-:W-:-:S02]  /*5700*/  FSEL R137, R50, RZ, P0 ;  /* 0x000000ff32897208 */ /* 0x000fc40000000000 */
[----:B------:R-:W-:Y:S01]  /*5710*/  FSEL R71, R71, RZ, P3 ;  /* 0x000000ff47477208 */ /* 0x000fe20001800000 */
[----:B------:R-:W-:Y:S01]  /*5720*/  @P4 FMUL.FTZ R70, R140, R44 ;  /* 0x0000002c8c464220 */ /* 0x000fe20000410000 */
[----:B------:R-:W-:Y:S01]  /*5730*/  FMUL.FTZ R44, R20, R141 ;  /* 0x0000008d142c7220 */ /* 0x000fe20000410000 */
[----:B------:R-:W-:Y:S01]  /*5740*/  LOP3.LUT P4, RZ, R146, 0xff, RZ, 0xc0, !PT ;  /* 0x000000ff92ff7812 */ /* 0x000fe2000788c0ff */
[----:B------:R-:W0:Y:S03]  /*5750*/  F2F.F16.F32 R51, R71 ;  /* 0x0000004700337304 */ /* 0x000e260000200800 */
[----:B------:R-:W-:-:S05]  /*5760*/  FSEL R134, R44, RZ, P4 ;  /* 0x000000ff2c867208 */ /* 0x000fca0002000000 */
[----:B------:R-:W1:Y:S08]  /*5770*/  F2F.F16.F32 R137, R137 ;  /* 0x0000008900897304 */ /* 0x000e700000200800 */
[----:B------:R-:W3:Y:S01]  /*5780*/  F2F.F16.F32 R136, R136 ;  /* 0x0000008800887304 */ /* 0x000ee20000200800 */
        /* <DEDUP_REMOVED lines=30> */
.L_x_6317:
[----:B------:R-:W0:Y:S02]  /*5970*/  LDC.64 R44, c[0x0][0x390] ;  /* 0x0000e400ff2c7b82 */ /* 0x000e240000000a00 */
[----:B0-----:R-:W-:-:S06]  /*5980*/  IMAD.WIDE.U32 R46, R69, 0x8, R44 ;  /* 0x00000008452e7825 */ /* 0x001fcc00078e002c */
[----:B------:R-:W2:Y:S01]  /*5990*/  LDG.E.64 R46, desc[UR14][R46.64] ;  /* 0x0000000e2e2e7981 */ /* 0x000ea2000c1e1b00 */
[----:B-----5:R-:W-:Y:S01]  /*59a0*/  MOV R48, R58 ;  /* 0x0000003a00307202 */ /* 0x020fe20000000f00 */
[--C-:B------:R-:W-:Y:S01]  /*59b0*/  FFMA.FTZ R0, R0, UR13, R163.reuse ;  /* 0x0000000d00007c23 */ /* 0x100fe200080100a3 */
[--C-:B------:R-:W-:Y:S01]  /*59c0*/  FFMA.FTZ R172, R172, UR13, R163.reuse ;  /* 0x0000000dacac7c23 */ /* 0x100fe200080100a3 */
[----:B------:R-:W-:Y:S01]  /*59d0*/  FFMA.FTZ R68, R68, UR13, R163 ;  /* 0x0000000d44447c23 */ /* 0x000fe200080100a3 */
[----:B------:R-:W-:Y:S01]  /*59e0*/  LOP3.LUT P2, RZ, R63, 0xff00, RZ, 0xc0, !PT ;  /* 0x0000ff003fff7812 */ /* 0x000fe2000784c0ff */
[----:B------:R-:W-:Y:S01]  /*59f0*/  HADD2.F32 R49, -RZ, R48.H0_H0 ;  /* 0x20000030ff317230 */ /* 0x000fe20000004100 */
[----:B------:R-:W-:Y:S01]  /*5a00*/  SHF.R.U64 R48, R58, 0x10, R59 ;  /* 0x000000103a307819 */ /* 0x000fe2000000123b */
[----:B------:R-:W-:Y:S01]  /*5a10*/  FADD.FTZ R0, R65, -R0 ;  /* 0x8000000041007221 */ /* 0x000fe20000010000 */
[----:B------:R-:W-:Y:S01]  /*5a20*/  FADD.FTZ R172, R67, -R172 ;  /* 0x800000ac43ac7221 */ /* 0x000fe20000010000 */
[----:B------:R-:W-:Y:S01]  /*5a30*/  FADD.FTZ R68, R169, -R68 ;  /* 0x80000044a9447221 */ /* 0x000fe20000010000 */
[----:B------:R-:W-:Y:S01]  /*5a40*/  LOP3.LUT P3, RZ, R63, 0xff0000, RZ, 0xc0, !PT ;  /* 0x00ff00003fff7812 */ /* 0x000fe2000786c0ff */
[----:B------:R-:W-:Y:S01]  /*5a50*/  FFMA.FTZ R49, R0, UR12, R49 ;  /* 0x0000000c00317c23 */ /* 0x000fe20008010031 */
[----:B------:R-:W-:Y:S01]  /*5a60*/  HADD2.F32 R51, -RZ, R48.H0_H0 ;  /* 0x20000030ff337230 */ /* 0x000fe20000004100 */
[----:B------:R-:W-:Y:S01]  /*5a70*/  MOV R0, R59 ;  /* 0x0000003b00007202 */ /* 0x000fe20000000f00 */
[----:B------:R-:W-:Y:S01]  /*5a80*/  FFMA.FTZ R179, R66, UR13, R163 ;  /* 0x0000000d42b37c23 */ /* 0x000fe200080100a3 */
[----:B------:R-:W-:Y:S01]  /*5a90*/  SHF.R.U32.HI R48, RZ, 0x10, R59 ;  /* 0x00000010ff307819 */ /* 0x000fe2000001163b */
[----:B------:R0:W-:Y:S01]  /*5aa0*/  F2F.F16.F32 R173, R49 ;  /* 0x0000003100ad7304 */ /* 0x0001e20000200800 */
[----:B------:R-:W-:Y:S01]  /*5ab0*/  FFMA.FTZ R51, R172, UR12, R51 ;  /* 0x0000000cac337c23 */ /* 0x000fe20008010033 */
[----:B------:R-:W-:-:S02]  /*5ac0*/  HADD2.F32 R61, -RZ, R0.H0_H0 ;  /* 0x20000000ff3d7230 */ /* 0x000fc40000004100 */
[----:B------:R-:W-:Y:S01]  /*5ad0*/  FFMA.FTZ R0, R174, UR13, R163 ;  /* 0x0000000dae007c23 */ /* 0x000fe200080100a3 */
[----:B------:R-:W-:Y:S02]  /*5ae0*/  HADD2.F32 R65, -RZ, R48.H0_H0 ;  /* 0x20000030ff417230 */ /* 0x000fe40000004100 */
[----:B------:R-:W-:Y:S01]  /*5af0*/  FMUL.FTZ R174, R51, UR4 ;  /* 0x0000000433ae7c20 */ /* 0x000fe20008410000 */
[----:B------:R-:W-:Y:S01]  /*5b00*/  ISETP.GE.U32.AND P0, PT, R63, 0x1000000, PT ;  /* 0x010000003f00780c */ /* 0x000fe20003f06070 */
[----:B------:R-:W-:Y:S01]  /*5b10*/  FFMA.FTZ R61, R68, UR12, R61 ;  /* 0x0000000c443d7c23 */ /* 0x000fe2000801003d */
[----:B------:R-:W-:Y:S01]  /*5b20*/  FADD.FTZ R0, R171, -R0 ;  /* 0x80000000ab007221 */ /* 0x000fe20000010000 */
[----:B------:R-:W-:Y:S01]  /*5b30*/  FMUL.FTZ R174, R174, UR22 ;  /* 0x00000016aeae7c20 */ /* 0x000fe20008410000 */
[----:B0-----:R-:W-:Y:S01]  /*5b40*/  FMUL.FTZ R49, R49, UR4 ;  /* 0x0000000431317c20 */ /* 0x001fe20008410000 */
[----:B------:R-:W-:Y:S01]  /*5b50*/  FMUL.FTZ R169, R61, UR4 ;  /* 0x000000043da97c20 */ /* 0x000fe20008410000 */
[----:B------:R-:W-:Y:S01]  /*5b60*/  FFMA.FTZ R65, R0, UR12, R65 ;  /* 0x0000000c00417c23 */ /* 0x000fe20008010041 */
[----:B------:R-:W-:Y:S01]  /*5b70*/  FMUL.FTZ R0, R5, R174 ;  /* 0x000000ae05007220 */ /* 0x000fe20000410000 */
[----:B------:R-:W-:Y:S01]  /*5b80*/  FMUL.FTZ R177, R49, UR22 ;  /* 0x0000001631b17c20 */ /* 0x000fe20008410000 */
[----:B------:R-:W-:Y:S01]  /*5b90*/  FMUL.FTZ R169, R169, UR22 ;  /* 0x00000016a9a97c20 */ /* 0x000fe20008410000 */
[----:B------:R-:W-:Y:S01]  /*5ba0*/  FMUL.FTZ R172, R65, UR4 ;  /* 0x0000000441ac7c20 */ /* 0x000fe20008410000 */
[----:B------:R-:W-:Y:S01]  /*5bb0*/  F2F.F16.F32 R68, R61 ;  /* 0x0000003d00447304 */ /* 0x000fe20000200800 */
[----:B------:R-:W-:Y:S01]  /*5bc0*/  FSEL R48, R0, RZ, P2 ;  /* 0x000000ff00307208 */ /* 0x000fe20001000000 */
[----:B------:R-:W-:Y:S01]  /*5bd0*/  FMUL.FTZ R0, R6, R169 ;  /* 0x000000a906007220 */ /* 0x000fe20000410000 */
[----:B------:R-:W-:Y:S01]  /*5be0*/  FMUL.FTZ R172, R172, UR22 ;  /* 0x00000016acac7c20 */ /* 0x000fe20008410000 */
[----:B------:R-:W-:Y:S01]  /*5bf0*/  LOP3.LUT P4, RZ, R63, 0xff, RZ, 0xc0, !PT ;  /* 0x000000ff3fff7812 */ /* 0x000fe2000788c0ff */
[----:B------:R-:W-:-:S02]  /*5c00*/  FADD.FTZ R179, R64, -R179 ;  /* 0x800000b340b37221 */ /* 0x000fc40000010000 */
[----:B------:R-:W-:Y:S01]  /*5c10*/  FSEL R60, R0, RZ, P3 ;  /* 0x000000ff003c7208 */ /* 0x000fe20001800000 */
[----:B------:R-:W-:Y:S01]  /*5c20*/  FMUL.FTZ R0, R7, R172 ;  /* 0x000000ac07007220 */ /* 0x000fe20000410000 */
[----:B------:R0:W1:Y:S08]  /*5c30*/  F2F.F16.F32 R67, R65 ;  /* 0x0000004100437304 */ /* 0x0000700000200800 */
[----:B------:R3:W-:Y:S01]  /*5c40*/  F2F.F16.F32 R61, R48 ;  /* 0x00000030003d7304 */ /* 0x0007e20000200800 */
[----:B0-----:R-:W-:Y:S01]  /*5c50*/  FSEL R65, R0, RZ, P0 ;  /* 0x000000ff00417208 */ /* 0x001fe20000000000 */
[----:B------:R-:W-:-:S05]  /*5c60*/  FMUL.FTZ R0, R4, R177 ;  /* 0x000000b104007220 */ /* 0x000fca0000410000 */
[----:B------:R-:W-:Y:S01]  /*5c70*/  FSEL R0, R0, RZ, P4 ;  /* 0x000000ff00007208 */ /* 0x000fe20002000000 */
[----:B------:R0:W4:Y:S01]  /*5c80*/  F2F.F16.F32 R62, R51 ;  /* 0x00000033003e7304 */ /* 0x0001220000200800 */
[----:B---3--:R-:W3:Y:S01]  /*5c90*/  LDC.64 R48, c[0x0][0x478] ;  /* 0x00011e00ff307b82 */ /* 0x008ee20000000a00 */
[----:B-1----:R-:W-:-:S06]  /*5ca0*/  SHF.L.U32 R67, R67, 0x10, RZ ;  /* 0x0000001043437819 */ /* 0x002fcc00000006ff */
[----:B------:R-:W1:Y:S01]  /*5cb0*/  F2F.F16.F32 R65, R65 ;  /* 0x0000004100417304 */ /* 0x000e620000200800 */
[----:B0-----:R-:W0:Y:S01]  /*5cc0*/  LDC.64 R50, c[0x0][0x468] ;  /* 0x00011a00ff327b82 */ /* 0x001e220000000a00 */
[----:B----4-:R-:W-:-:S06]  /*5cd0*/  IMAD.WIDE.U32 R62, R62, 0x10000, RZ ;  /* 0x000100003e3e7825 */ /* 0x010fcc00078e00ff */
[----:B------:R4:W3:Y:S01]  /*5ce0*/  F2F.F16.F32 R176, R60 ;  /* 0x0000003c00b07304 */ /* 0x0008e20000200800 */
[----:B------:R-:W-:Y:S02]  /*5cf0*/  LOP3.LUT R63, R63, R67, R68, 0xfe, !PT ;  /* 0x000000433f3f7212 */ /* 0x000fe400078efe44 */
[----:B------:R-:W-:-:S05]  /*5d00*/  LOP3.LUT R62, R62, R173, RZ, 0xfc, !PT ;  /* 0x000000ad3e3e7212 */ /* 0x000fca00078efcff */
[----:B------:R3:W0:Y:S01]  /*5d10*/  F2F.F16.F32 R175, R0 ;  /* 0x0000000000af7304 */ /* 0x0006220000200800 */
[----:B----4-:R-:W-:Y:S01]  /*5d20*/  IMAD.WIDE.U32 R60, R61, 0x10000, RZ ;  /* 0x000100003d3c7825 */ /* 0x010fe200078e00ff */
[----:B-1----:R-:W-:-:S03]  /*5d30*/  SHF.L.U32 R171, R65, 0x10, RZ ;  /* 0x0000001041ab7819 */ /* 0x002fc600000006ff */
[----:B---3--:R-:W-:Y:S01]  /*5d40*/  IMAD.WIDE.U32 R66, R69, 0x8, R48 ;  /* 0x0000000845427825 */ /* 0x008fe200078e0030 */
[----:B------:R-:W-:Y:S02]  /*5d50*/  LOP3.LUT R65, R61, R171, R176, 0xfe, !PT ;  /* 0x000000ab3d417212 */ /* 0x000fe400078efeb0 */
[----:B------:R-:W-:Y:S01]  /*5d60*/  MOV R0, R56 ;  /* 0x0000003800007202 */ /* 0x000fe20000000f00 */
[----:B0-----:R-:W-:Y:S01]  /*5d70*/  IMAD.WIDE.U32 R68, R69, 0x8, R50 ;  /* 0x0000000845447825 */ /* 0x001fe200078e0032 */
[----:B------:R0:W-:Y:S03]  /*5d80*/  STG.E.64 desc[UR14][R66.64], R62 ;  /* 0x0000003e42007986 */ /* 0x0001e6000c101b0e */
[----:B------:R-:W-:Y:S01]  /*5d90*/  HADD2.F32 R0, -RZ, R0.H0_H0 ;  /* 0x20000000ff007230 */ /* 0x000fe20000004100 */
[----:B------:R-:W-:Y:S01]  /*5da0*/  LOP3.LUT R64, R60, R175, RZ, 0xfc, !PT ;  /* 0x000000af3c407212 */ /* 0x000fe200078efcff */
[----:B------:R-:W-:-:S04]  /*5db0*/  IMAD.WIDE.U32 R60, R71, 0x8, R44 ;  /* 0x00000008473c7825 */ /* 0x000fc800078e002c */
[----:B------:R-:W-:Y:S01]  /*5dc0*/  FFMA.FTZ R179, R179, UR12, R0 ;  /* 0x0000000cb3b37c23 */ /* 0x000fe20008010000 */
[----:B------:R1:W-:Y:S01]  /*5dd0*/  STG.E.64 desc[UR14][R68.64], R64 ;  /* 0x0000004044007986 */ /* 0x0003e2000c101b0e */
[----:B------:R-:W-:-:S03]  /*5de0*/  MOV R0, R57 ;  /* 0x0000003900007202 */ /* 0x000fc60000000f00 */
[----:B------:R-:W3:Y:S01]  /*5df0*/  LDG.E.64 R60, desc[UR14][R60.64] ;  /* 0x0000000e3c3c7981 */ /* 0x000ee2000c1e1b00 */
[--C-:B------:R-:W-:Y:S01]  /*5e00*/  FFMA.FTZ R168, R168, UR13, R163.reuse ;  /* 0x0000000da8a87c23 */ /* 0x100fe200080100a3 */
[----:B------:R-:W-:Y:S01]  /*5e10*/  FFMA.FTZ R170, R170, UR13, R163 ;  /* 0x0000000daaaa7c23 */ /* 0x000fe200080100a3 */
[--C-:B------:R-:W-:Y:S01]  /*5e20*/  SHF.R.U64 R171, R56, 0x10, R57.reuse ;  /* 0x0000001038ab7819 */ /* 0x100fe20000001239 */
[----:B0-----:R-:W-:Y:S02]  /*5e30*/  HADD2.F32 R63, -RZ, R0.H0_H0 ;  /* 0x20000000ff3f7230 */ /* 0x001fe40000004100 */
[----:B------:R-:W-:Y:S01]  /*5e40*/  FADD.FTZ R168, R167, -R168 ;  /* 0x800000a8a7a87221 */ /* 0x000fe20000010000 */
[----:B------:R-:W-:Y:S01]  /*5e50*/  SHF.R.U32.HI R0, RZ, 0x10, R57 ;  /* 0x00000010ff007819 */ /* 0x000fe20000011639 */
[----:B------:R-:W-:Y:S01]  /*5e60*/  FADD.FTZ R170, R165, -R170 ;  /* 0x800000aaa5aa7221 */ /* 0x000fe20000010000 */
[----:B------:R-:W-:Y:S01]  /*5e70*/  FFMA.FTZ R67, R166, UR13, R163 ;  /* 0x0000000da6437c23 */ /* 0x000fe200080100a3 */
[----:B------:R-:W-:-:S02]  /*5e80*/  HADD2.F32 R165, -RZ, R171.H0_H0 ;  /* 0x200000abffa57230 */ /* 0x000fc40000004100 */
[----:B------:R-:W-:Y:S01]  /*5e90*/  FFMA.FTZ R63, R168, UR12, R63 ;  /* 0x0000000ca83f7c23 */ /* 0x000fe2000801003f */
[----:B-1----:R-:W-:Y:S02]  /*5ea0*/  HADD2.F32 R64, -RZ, R0.H0_H0 ;  /* 0x20000000ff407230 */ /* 0x002fe40000004100 */
[----:B------:R-:W-:Y:S01]  /*5eb0*/  FADD.FTZ R67, R164, -R67 ;  /* 0x80000043a4437221 */ /* 0x000fe20000010000 */
[----:B------:R0:W-:Y:S01]  /*5ec0*/  F2F.F16.F32 R171, R179 ;  /* 0x000000b300ab7304 */ /* 0x0001e20000200800 */
[----:B------:R-:W-:Y:S01]  /*5ed0*/  FMUL.FTZ R167, R63, UR4 ;  /* 0x000000043fa77c20 */ /* 0x000fe20008410000 */
[----:B------:R-:W-:Y:S01]  /*5ee0*/  FFMA.FTZ R170, R170, UR12, R165 ;  /* 0x0000000caaaa7c23 */ /* 0x000fe200080100a5 */
[----:B------:R-:W-:Y:S02]  /*5ef0*/  HFMA2 R165, -RZ, RZ, 0, 0 ;  /* 0x00000000ffa57431 */ /* 0x000fe400000001ff */
[----:B------:R-:W-:Y:S01]  /*5f00*/  FFMA.FTZ R64, R67, UR12, R64 ;  /* 0x0000000c43407c23 */ /* 0x000fe20008010040 */
[----:B------:R-:W-:Y:S01]  /*5f10*/  FMUL.FTZ R167, R167, UR22 ;  /* 0x00000016a7a77c20 */ /* 0x000fe20008410000 */
[----:B------:R-:W-:Y:S01]  /*5f20*/  FMUL.FTZ R62, R170, UR4 ;  /* 0x00000004aa3e7c20 */ /* 0x000fe20008410000 */
[----:B------:R-:W-:Y:S01]  /*5f30*/  ISETP.GE.U32.AND P6, PT, R70, 0x1000000, PT ;  /* 0x010000004600780c */ /* 0x000fe20003fc6070 */
[----:B------:R1:W-:Y:S01]  /*5f40*/  F2F.F16.F32 R166, R63 ;  /* 0x0000003f00a67304 */ /* 0x0003e20000200800 */
[----:B------:R-:W-:Y:S01]  /*5f50*/  FMUL.FTZ R164, R64, UR4 ;  /* 0x0000000440a47c20 */ /* 0x000fe20008410000 */
[----:B------:R-:W-:Y:S01]  /*5f60*/  FMUL.FTZ R168, R62, UR22 ;  /* 0x000000163ea87c20 */ /* 0x000fe20008410000 */
[----:B0-----:R-:W-:Y:S01]  /*5f70*/  FMUL.FTZ R179, R179, UR4 ;  /* 0x00000004b3b37c20 */ /* 0x001fe20008410000 */
[----:B------:R-:W-:Y:S01]  /*5f80*/  LOP3.LUT P5, RZ, R70, 0xff00, RZ, 0xc0, !PT ;  /* 0x0000ff0046ff7812 */ /* 0x000fe200078ac0ff */
[----:B------:R-:W-:Y:S01]  /*5f90*/  FMUL.FTZ R164, R164, UR22 ;  /* 0x00000016a4a47c20 */ /* 0x000fe20008410000 */
[----:B------:R-:W-:Y:S01]  /*5fa0*/  FMUL.FTZ R62, R9, R168 ;  /* 0x000000a8093e7220 */ /* 0x000fe20000410000 */
[----:B------:R-:W-:Y:S01]  /*5fb0*/  FMUL.FTZ R179, R179, UR22 ;  /* 0x00000016b3b37c20 */ /* 0x000fe20008410000 */
[----:B------:R0:W-:Y:S01]  /*5fc0*/  F2F.F16.F32 R67, R64 ;  /* 0x0000004000437304 */ /* 0x0001e20000200800 */
[----:B-1----:R-:W-:-:S02]  /*5fd0*/  FMUL.FTZ R63, R10, R167 ;  /* 0x000000a70a3f7220 */ /* 0x002fc40000410000 */
[----:B------:R-:W-:-:S05]  /*5fe0*/  FSEL R62, R62, RZ, P5 ;  /* 0x000000ff3e3e7208 */ /* 0x000fca0002800000 */
[----:B------:R-:W1:Y:S08]  /*5ff0*/  F2F.F16.F32 R65, R170 ;  /* 0x000000aa00417304 */ /* 0x000e700000200800 */
[----:B------:R1:W4:Y:S01]  /*6000*/  F2F.F16.F32 R66, R62 ;  /* 0x0000003e00427304 */ /* 0x0003220000200800 */
[----:B--2---:R-:W-:Y:S02]  /*6010*/  @P4 MOV R0, R46 ;  /* 0x0000002e00004202 */ /* 0x004fe40000000f00 */
[----:B------:R-:W-:-:S03]  /*6020*/  @P2 SHF.R.U64 R46, R46, 0x10, R47 ;  /* 0x000000102e2e2819 */ /* 0x000fc6000000122f */
[----:B------:R-:W-:-:S05]  /*6030*/  @P4 HADD2.F32 R0, -RZ, R0.H0_H0 ;  /* 0x20000000ff004230 */ /* 0x000fca0000004100 */
[----:B------:R-:W-:Y:S01]  /*6040*/  @P4 FMUL.FTZ R165, R177, R0 ;  /* 0x00000000b1a54220 */ /* 0x000fe20000410000 */
[----:B------:R-:W-:Y:S02]  /*6050*/  LOP3.LUT P4, RZ, R70, 0xff0000, RZ, 0xc0, !PT ;  /* 0x00ff000046ff7812 */ /* 0x000fe4000788c0ff */
[----:B------:R-:W-:Y:S02]  /*6060*/  MOV R0, RZ ;  /* 0x000000ff00007202 */ /* 0x000fe40000000f00 */
[----:B0-----:R-:W-:Y:S01]  /*6070*/  FSEL R64, R63, RZ, P4 ;  /* 0x000000ff3f407208 */ /* 0x001fe20002000000 */
[----:B------:R-:W-:Y:S02]  /*6080*/  @P2 HADD2.F32 R63, -RZ, R46.H0_H0 ;  /* 0x2000002eff3f2230 */ /* 0x000fe40000004100 */
[----:B------:R-:W-:-:S03]  /*6090*/  FMUL.FTZ R46, R11, R164 ;  /* 0x000000a40b2e7220 */ /* 0x000fc60000410000 */
[----:B------:R-:W-:Y:S02]  /*60a0*/  @P2 FMUL.FTZ R0, R174, R63 ;  /* 0x0000003fae002220 */ /* 0x000fe40000410000 */
[----:B------:R-:W-:Y:S01]  /*60b0*/  FSEL R68, R46, RZ, P6 ;  /* 0x000000ff2e447208 */ /* 0x000fe20003000000 */
[----:B------:R-:W-:Y:S01]  /*60c0*/  FMUL.FTZ R46, R8, R179 ;  /* 0x000000b3082e7220 */ /* 0x000fe20000410000 */
[----:B------:R-:W-:Y:S01]  /*60d0*/  LOP3.LUT P2, RZ, R70, 0xff, RZ, 0xc0, !PT ;  /* 0x000000ff46ff7812 */ /* 0x000fe2000784c0ff */
[----:B------:R-:W-:Y:S01]  /*60e0*/  F2F.F16.F32 R64, R64 ;  /* 0x0000004000407304 */ /* 0x000fe20000200800 */
[----:B-1----:R-:W-:Y:S01]  /*60f0*/  IMAD.WIDE.U32 R62, R65, 0x10000, RZ ;  /* 0x00010000413e7825 */ /* 0x002fe200078e00ff */
[----:B------:R-:W-:Y:S02]  /*6100*/  SHF.L.U32 R65, R67, 0x10, RZ ;  /* 0x0000001043417819 */ /* 0x000fe400000006ff */
[----:B------:R-:W-:Y:S01]  /*6110*/  FSEL R46, R46, RZ, P2 ;  /* 0x000000ff2e2e7208 */ /* 0x000fe20001000000 */
[----:B----4-:R-:W-:Y:S01]  /*6120*/  IMAD.WIDE.U32 R66, R66, 0x10000, RZ ;  /* 0x0001000042427825 */ /* 0x010fe200078e00ff */
[----:B------:R-:W-:-:S02]  /*6130*/  LOP3.LUT R63, R63, R65, R166, 0xfe, !PT ;  /* 0x000000413f3f7212 */ /* 0x000fc400078efea6 */
        /* <DEDUP_REMOVED lines=8> */
[----:B------:R-:W-:Y:S03]  /*61c0*/  STG.E.64 desc[UR14][R64.64], R62 ;  /* 0x0000003e40007986 */ /* 0x000fe6000c101b0e */
[----:B------:R-:W-:Y:S01]  /*61d0*/  IMAD.WIDE.U32 R70, R159, 0x8, R44 ;  /* 0x000000089f467825 */ /* 0x000fe200078e002c */
[----:B------:R0:W-:Y:S05]  /*61e0*/  STG.E.64 desc[UR14][R68.64], R66 ;  /* 0x0000004244007986 */ /* 0x0001ea000c101b0e */
[----:B------:R-:W2:Y:S01]  /*61f0*/  LDG.E.64 R70, desc[UR14][R70.64] ;  /* 0x0000000e46467981 */ /* 0x000ea2000c1e1b00 */
[----:B------:R-:W-:Y:S01]  /*6200*/  MOV R46, R54 ;  /* 0x00000036002e7202 */ /* 0x000fe20000000f00 */
[--C-:B------:R-:W-:Y:S01]  /*6210*/  FFMA.FTZ R143, R143, UR13, R163.reuse ;  /* 0x0000000d8f8f7c23 */ /* 0x100fe200080100a3 */
[--C-:B------:R-:W-:Y:S01]  /*6220*/  FFMA.FTZ R134, R134, UR13, R163.reuse ;  /* 0x0000000d86867c23 */ /* 0x100fe200080100a3 */
[--C-:B------:R-:W-:Y:S01]  /*6230*/  FFMA.FTZ R151, R151, UR13, R163.reuse ;  /* 0x0000000d97977c23 */ /* 0x100fe200080100a3 */
[----:B------:R-:W-:Y:S01]  /*6240*/  FFMA.FTZ R132, R132, UR13, R163 ;  /* 0x0000000d84847c23 */ /* 0x000fe200080100a3 */
[----:B------:R-:W-:-:S02]  /*6250*/  HADD2.F32 R46, -RZ, R46.H0_H0 ;  /* 0x2000002eff2e7230 */ /* 0x000fc40000004100 */
[----:B------:R-:W-:Y:S01]  /*6260*/  FADD.FTZ R143, R162, -R143 ;  /* 0x8000008fa28f7221 */ /* 0x000fe20000010000 */
[----:B------:R-:W-:Y:S01]  /*6270*/  FADD.FTZ R134, R161, -R134 ;  /* 0x80000086a1867221 */ /* 0x000fe20000010000 */
[----:B------:R-:W-:Y:S01]  /*6280*/  SHF.R.U64 R161, R54, 0x10, R55 ;  /* 0x0000001036a17819 */ /* 0x000fe20000001237 */
[----:B------:R-:W-:Y:S01]  /*6290*/  FADD.FTZ R151, R160, -R151 ;  /* 0x80000097a0977221 */ /* 0x000fe20000010000 */
[----:B0-----:R-:W-:Y:S01]  /*62a0*/  FFMA.FTZ R68, R143, UR12, R46 ;  /* 0x0000000c8f447c23 */ /* 0x001fe2000801002e */
[----:B------:R-:W-:Y:S01]  /*62b0*/  SHF.R.U32.HI R46, RZ, 0x10, R55 ;  /* 0x00000010ff2e7819 */ /* 0x000fe20000011637 */
[----:B------:R-:W-:Y:S01]  /*62c0*/  FADD.FTZ R69, R147, -R132 ;  /* 0x8000008493457221 */ /* 0x000fe20000010000 */
[----:B------:R-:W-:Y:S01]  /*62d0*/  MOV R162, R55 ;  /* 0x0000003700a27202 */ /* 0x000fe20000000f00 */
[----:B------:R-:W-:Y:S01]  /*62e0*/  HADD2.F32 R161, -RZ, R161.H0_H0 ;  /* 0x200000a1ffa17230 */ /* 0x000fe20000004100 */
[----:B------:R-:W-:Y:S01]  /*62f0*/  @P3 MOV R64, R47 ;  /* 0x0000002f00403202 */ /* 0x000fe20000000f00 */
[----:B------:R-:W-:Y:S01]  /*6300*/  HADD2.F32 R160, -RZ, R46.H0_H0 ;  /* 0x2000002effa07230 */ /* 0x000fe20000004100 */
[----:B------:R-:W-:Y:S01]  /*6310*/  CS2R R66, SRZ ;  /* 0x0000000000427805 */ /* 0x000fe2000001ff00 */
[----:B------:R-:W-:-:S02]  /*6320*/  HADD2.F32 R62, -RZ, R162.H0_H0 ;  /* 0x200000a2ff3e7230 */ /* 0x000fc40000004100 */
[----:B------:R-:W-:Y:S01]  /*6330*/  FFMA.FTZ R134, R134, UR12, R161 ;  /* 0x0000000c86867c23 */ /* 0x000fe200080100a1 */
[----:B------:R-:W-:Y:S01]  /*6340*/  @P0 SHF.R.U32.HI R47, RZ, 0x10, R47 ;  /* 0x00000010ff2f0819 */ /* 0x000fe2000001162f */
[----:B------:R-:W-:Y:S01]  /*6350*/  FFMA.FTZ R161, R69, UR12, R160 ;  /* 0x0000000c45a17c23 */ /* 0x000fe200080100a0 */
[----:B------:R-:W-:Y:S02]  /*6360*/  @P3 HADD2.F32 R64, -RZ, R64.H0_H0 ;  /* 0x20000040ff403230 */ /* 0x000fe40000004100 */
[----:B------:R-:W-:Y:S01]  /*6370*/  FFMA.FTZ R132, R151, UR12, R62 ;  /* 0x0000000c97847c23 */ /* 0x000fe2000801003e */
[----:B------:R-:W-:Y:S01]  /*6380*/  CS2R R62, SRZ ;  /* 0x00000000003e7805 */ /* 0x000fe2000001ff00 */
[----:B------:R-:W-:Y:S01]  /*6390*/  @P0 HADD2.F32 R47, -RZ, R47.H0_H0 ;  /* 0x2000002fff2f0230 */ /* 0x000fe20000004100 */
[----:B------:R0:W-:Y:S01]  /*63a0*/  F2F.F16.F32 R147, R68 ;  /* 0x0000004400937304 */ /* 0x0001e20000200800 */
[----:B------:R-:W-:Y:S01]  /*63b0*/  FMUL.FTZ R143, R132, UR4 ;  /* 0x00000004848f7c20 */ /* 0x000fe20008410000 */
[----:B------:R-:W-:Y:S01]  /*63c0*/  @P3 FMUL.FTZ R63, R169, R64 ;  /* 0x00000040a93f3220 */ /* 0x000fe20000410000 */
[----:B------:R-:W-:Y:S01]  /*63d0*/  ISETP.GE.U32.AND P3, PT, R136, 0x1000000, PT ;  /* 0x010000008800780c */ /* 0x000fe20003f66070 */
[----:B------:R-:W-:Y:S01]  /*63e0*/  @P0 FMUL.FTZ R62, R172, R47 ;  /* 0x0000002fac3e0220 */ /* 0x000fe20000410000 */
[----:B------:R-:W-:Y:S01]  /*63f0*/  LOP3.LUT P0, RZ, R136, 0xff00, RZ, 0xc0, !PT ;  /* 0x0000ff0088ff7812 */ /* 0x000fe2000780c0ff */
[----:B------:R-:W-:Y:S01]  /*6400*/  FMUL.FTZ R143, R143, UR22 ;  /* 0x000000168f8f7c20 */ /* 0x000fe20008410000 */
[--C-:B------:R-:W-:Y:S01]  /*6410*/  FFMA.FTZ R137, R137, UR13, R163.reuse ;  /* 0x0000000d89897c23 */ /* 0x100fe200080100a3 */
[----:B------:R1:W-:Y:S01]  /*6420*/  F2F.F16.F32 R151, R132 ;  /* 0x0000008400977304 */ /* 0x0003e20000200800 */
[----:B0-----:R-:W-:Y:S01]  /*6430*/  FMUL.FTZ R68, R68, UR4 ;  /* 0x0000000444447c20 */ /* 0x001fe20008410000 */
[----:B------:R-:W-:Y:S01]  /*6440*/  FFMA.FTZ R140, R140, UR13, R163 ;  /* 0x0000000d8c8c7c23 */ /* 0x000fe200080100a3 */
[----:B------:R-:W-:Y:S01]  /*6450*/  FMUL.FTZ R47, R14, R143 ;  /* 0x0000008f0e2f7220 */ /* 0x000fe20000410000 */
[----:B------:R-:W-:Y:S01]  /*6460*/  FADD.FTZ R156, R156, -R137 ;  /* 0x800000899c9c7221 */ /* 0x000fe20000010000 */
[----:B---3--:R-:W-:Y:S01]  /*6470*/  @P2 MOV R46, R60 ;  /* 0x0000003c002e2202 */ /* 0x008fe20000000f00 */
[----:B------:R-:W-:Y:S01]  /*6480*/  FADD.FTZ R149, R149, -R140 ;  /* 0x8000008c95957221 */ /* 0x000fe20000010000 */
[----:B------:R-:W-:Y:S01]  /*6490*/  @P5 SHF.R.U64 R60, R60, 0x10, R61 ;  /* 0x000000103c3c5819 */ /* 0x000fe2000000123d */
[----:B------:R0:W3:Y:S01]  /*64a0*/  F2F.F16.F32 R69, R161 ;  /* 0x000000a100457304 */ /* 0x0000e20000200800 */
[----:B-1----:R-:W-:Y:S01]  /*64b0*/  FMUL.FTZ R132, R161, UR4 ;  /* 0x00000004a1847c20 */ /* 0x002fe20008410000 */
[----:B------:R-:W-:Y:S01]  /*64c0*/  @P2 HADD2.F32 R46, -RZ, R46.H0_H0 ;  /* 0x2000002eff2e2230 */ /* 0x000fe20000004100 */
[----:B------:R-:W-:Y:S01]  /*64d0*/  SHF.R.U64 R137, R52, 0x10, R53 ;  /* 0x0000001034897819 */ /* 0x000fe20000001235 */
[----:B------:R-:W-:-:S02]  /*64e0*/  @P5 HADD2.F32 R60, -RZ, R60.H0_H0 ;  /* 0x2000003cff3c5230 */ /* 0x000fc40000004100 */
[----:B------:R-:W-:Y:S01]  /*64f0*/  FMUL.FTZ R132, R132, UR22 ;  /* 0x0000001684847c20 */ /* 0x000fe20008410000 */
[----:B------:R-:W-:Y:S01]  /*6500*/  @P2 FMUL.FTZ R67, R179, R46 ;  /* 0x0000002eb3432220 */ /* 0x000fe20000410000 */
[----:B------:R-:W-:Y:S01]  /*6510*/  FMUL.FTZ R46, R134, UR4 ;  /* 0x00000004862e7c20 */ /* 0x000fe20008410000 */
[----:B------:R-:W-:Y:S01]  /*6520*/  @P5 FMUL.FTZ R66, R168, R60 ;  /* 0x0000003ca8425220 */ /* 0x000fe20000410000 */
[--C-:B------:R-:W-:Y:S01]  /*6530*/  FFMA.FTZ R60, R157, UR13, R163.reuse ;  /* 0x0000000d9d3c7c23 */ /* 0x100fe200080100a3 */
[----:B0-----:R-:W-:Y:S01]  /*6540*/  FMUL.FTZ R161, R68, UR22 ;  /* 0x0000001644a17c20 */ /* 0x001fe20008410000 */
[----:B------:R-:W-:Y:S01]  /*6550*/  FMUL.FTZ R160, R46, UR22 ;  /* 0x000000162ea07c20 */ /* 0x000fe20008410000 */
[----:B------:R-:W0:Y:S01]  /*6560*/  F2F.F16.F32 R65, R134 ;  /* 0x0000008600417304 */ /* 0x000e220000200800 */
[----:B------:R-:W-:Y:S01]  /*6570*/  FADD.FTZ R135, R135, -R60 ;  /* 0x8000003c87877221 */ /* 0x000fe20000010000 */
[----:B------:R-:W-:Y:S01]  /*6580*/  FMUL.FTZ R60, R15, R132 ;  /* 0x000000840f3c7220 */ /* 0x000fe20000410000 */
[----:B------:R-:W-:Y:S01]  /*6590*/  FMUL.FTZ R46, R13, R160 ;  /* 0x000000a00d2e7220 */ /* 0x000fe20000410000 */
[----:B------:R-:W-:Y:S01]  /*65a0*/  LOP3.LUT P5, RZ, R136, 0xff, RZ, 0xc0, !PT ;  /* 0x000000ff88ff7812 */ /* 0x000fe200078ac0ff */
[----:B------:R-:W-:Y:S01]  /*65b0*/  FFMA.FTZ R157, R158, UR13, R163 ;  /* 0x0000000d9e9d7c23 */ /* 0x000fe200080100a3 */
[----:B------:R-:W-:-:S02]  /*65c0*/  LOP3.LUT P2, RZ, R136, 0xff0000, RZ, 0xc0, !PT ;  /* 0x00ff000088ff7812 */ /* 0x000fc4000784c0ff */
[----:B------:R-:W-:Y:S01]  /*65d0*/  FSEL R46, R46, RZ, P0 ;  /* 0x000000ff2e2e7208 */ /* 0x000fe20000000000 */
[----:B------:R-:W-:Y:S01]  /*65e0*/  FADD.FTZ R157, R144, -R157 ;  /* 0x8000009d909d7221 */ /* 0x000fe20000010000 */
[----:B------:R-:W-:Y:S02]  /*65f0*/  FSEL R64, R60, RZ, P3 ;  /* 0x000000ff3c407208 */ /* 0x000fe40001800000 */
[----:B------:R1:W-:Y:S01]  /*6600*/  F2F.F16.F32 R134, R46 ;  /* 0x0000002e00867304 */ /* 0x0003e20000200800 */
[----:B------:R-:W-:Y:S02]  /*6610*/  MOV R60, R52 ;  /* 0x00000034003c7202 */ /* 0x000fe40000000f00 */
[----:B------:R-:W-:Y:S02]  /*6620*/  FSEL R47, R47, RZ, P2 ;  /* 0x000000ff2f2f7208 */ /* 0x000fe40001000000 */
[----:B------:R-:W-:Y:S01]  /*6630*/  MOV R144, R53 ;  /* 0x0000003500907202 */ /* 0x000fe20000000f00 */
[----:B------:R-:W-:Y:S01]  /*6640*/  HADD2.F32 R140, -RZ, R60.H0_H0 ;  /* 0x2000003cff8c7230 */ /* 0x000fe20000004100 */
[----:B---3--:R-:W-:Y:S01]  /*6650*/  SHF.L.U32 R69, R69, 0x10, RZ ;  /* 0x0000001045457819 */ /* 0x008fe200000006ff */
[----:B------:R0:W3:Y:S01]  /*6660*/  F2F.F16.F32 R68, R64 ;  /* 0x0000004000447304 */ /* 0x0000e20000200800 */
[----:B-1----:R-:W-:Y:S01]  /*6670*/  FMUL.FTZ R46, R12, R161 ;  /* 0x000000a10c2e7220 */ /* 0x002fe20000410000 */
[----:B------:R-:W-:-:S04]  /*6680*/  SHF.R.U32.HI R158, RZ, 0x10, R53 ;  /* 0x00000010ff9e7819 */ /* 0x000fc80000011635 */
[----:B------:R-:W-:Y:S01]  /*6690*/  FSEL R60, R46, RZ, P5 ;  /* 0x000000ff2e3c7208 */ /* 0x000fe20002800000 */
[----:B------:R-:W-:Y:S01]  /*66a0*/  HADD2.F32 R46, -RZ, R137.H0_H0 ;  /* 0x20000089ff2e7230 */ /* 0x000fe20000004100 */
[----:B------:R1:W4:Y:S01]  /*66b0*/  F2F.F16.F32 R136, R47 ;  /* 0x0000002f00887304 */ /* 0x0003220000200800 */
[----:B0-----:R-:W-:-:S04]  /*66c0*/  IMAD.WIDE.U32 R64, R65, 0x10000, RZ ;  /* 0x0001000041407825 */ /* 0x001fc800078e00ff */
[----:B------:R-:W-:Y:S01]  /*66d0*/  HADD2.F32 R158, -RZ, R158.H0_H0 ;  /* 0x2000009eff9e7230 */ /* 0x000fe20000004100 */
[----:B------:R-:W-:Y:S01]  /*66e0*/  LOP3.LUT R65, R65, R69, R151, 0xfe, !PT ;  /* 0x0000004541417212 */ /* 0x000fe200078efe97 */
[----:B------:R-:W-:Y:S01]  /*66f0*/  HFMA2 R69, -RZ, RZ, 0, 0 ;  /* 0x00000000ff457431 */ /* 0x000fe200000001ff */
[----:B------:R0:W0:Y:S01]  /*6700*/  F2F.F16.F32 R137, R60 ;  /* 0x0000003c00897304 */ /* 0x0000220000200800 */
[----:B-1----:R-:W-:Y:S02]  /*6710*/  HADD2.F32 R47, -RZ, R144.H0_H0 ;  /* 0x20000090ff2f7230 */ /* 0x002fe40000004100 */
[----:B------:R-:W-:Y:S01]  /*6720*/  FFMA.FTZ R144, R135, UR12, R140 ;  /* 0x0000000c87907c23 */ /* 0x000fe2000801008c */
[----:B------:R-:W-:Y:S01]  /*6730*/  FFMA.FTZ R140, R157, UR12, R46 ;  /* 0x0000000c9d8c7c23 */ /* 0x000fe2000801002e */
[----:B---3--:R-:W-:Y:S01]  /*6740*/  SHF.L.U32 R135, R68, 0x10, RZ ;  /* 0x0000001044877819 */ /* 0x008fe200000006ff */
[----:B------:R-:W-:Y:S01]  /*6750*/  FFMA.FTZ R168, R149, UR12, R158 ;  /* 0x0000000c95a87c23 */ /* 0x000fe2000801009e */
[----:B------:R-:W-:Y:S01]  /*6760*/  FFMA.FTZ R166, R156, UR12, R47 ;  /* 0x0000000c9ca67c23 */ /* 0x000fe2000801002f */
[----:B------:R-:W-:Y:S01]  /*6770*/  IMAD.WIDE.U32 R46, R134, 0x10000, RZ ;  /* 0x00010000862e7825 */ /* 0x000fe200078e00ff */
[----:B------:R-:W-:Y:S01]  /*6780*/  LOP3.LUT R64, R64, R147, RZ, 0xfc, !PT ;  /* 0x0000009340407212 */ /* 0x000fe200078efcff */
[----:B------:R1:W3:Y:S01]  /*6790*/  F2F.F16.F32 R149, R140 ;  /* 0x0000008c00957304 */ /* 0x0002e20000200800 */
[----:B------:R-:W-:Y:S01]  /*67a0*/  @P4 MOV R68, R61 ;  /* 0x0000003d00444202 */ /* 0x000fe20000000f00 */
[----:B------:R-:W-:Y:S01]  /*67b0*/  IMAD.WIDE.U32 R156, R159, 0x8, R50 ;  /* 0x000000089f9c7825 */ /* 0x000fe200078e0032 */
[----:B----4-:R-:W-:-:S02]  /*67c0*/  LOP3.LUT R135, R47, R135, R136, 0xfe, !PT ;  /* 0x000000872f877212 */ /* 0x010fc400078efe88 */
[----:B------:R-:W-:Y:S01]  /*67d0*/  @P6 SHF.R.U32.HI R61, RZ, 0x10, R61 ;  /* 0x00000010ff3d6819 */ /* 0x000fe2000001163d */
[----:B0-----:R-:W-:Y:S01]  /*67e0*/  @P4 HADD2.F32 R60, -RZ, R68.H0_H0 ;  /* 0x20000044ff3c4230 */ /* 0x001fe20000004100 */
[----:B------:R-:W-:Y:S01]  /*67f0*/  LOP3.LUT R134, R46, R137, RZ, 0xfc, !PT ;  /* 0x000000892e867212 */ /* 0x000fe200078efcff */
[----:B------:R-:W-:-:S04]  /*6800*/  IMAD.WIDE.U32 R136, R159, 0x8, R48 ;  /* 0x000000089f887825 */ /* 0x000fc800078e0030 */
[----:B------:R-:W-:Y:S01]  /*6810*/  FMUL.FTZ R147, R140, UR4 ;  /* 0x000000048c937c20 */ /* 0x000fe20008410000 */
[----:B------:R0:W4:Y:S01]  /*6820*/  F2F.F16.F32 R151, R144 ;  /* 0x0000009000977304 */ /* 0x0001220000200800 */
[----:B------:R-:W-:Y:S01]  /*6830*/  @P4 FMUL.FTZ R69, R167, R60 ;  /* 0x0000003ca7454220 */ /* 0x000fe20000410000 */
[----:B------:R-:W-:Y:S01]  /*6840*/  IMAD.WIDE.U32 R46, R155, 0x8, R44 ;  /* 0x000000089b2e7825 */ /* 0x000fe200078e002c */
[----:B------:R3:W-:Y:S01]  /*6850*/  STG.E.64 desc[UR14][R136.64], R64 ;  /* 0x0000004088007986 */ /* 0x0007e2000c101b0e */
[----:B------:R-:W-:Y:S02]  /*6860*/  MOV R60, RZ ;  /* 0x000000ff003c7202 */ /* 0x000fe40000000f00 */
[----:B------:R-:W-:Y:S01]  /*6870*/  @P6 HADD2.F32 R61, -RZ, R61.H0_H0 ;  /* 0x2000003dff3d6230 */ /* 0x000fe20000004100 */
[----:B------:R4:W-:Y:S04]  /*6880*/  STG.E.64 desc[UR14][R156.64], R134 ;  /* 0x000000869c007986 */ /* 0x0009e8000c101b0e */
[----:B------:R-:W2:Y:S01]  /*6890*/  LDG.E.64 R46, desc[UR14][R46.64] ;  /* 0x0000000e2e2e7981 */ /* 0x000ea2000c1e1b00 */
[----:B------:R-:W-:Y:S01]  /*68a0*/  FMUL.FTZ R162, R147, UR22 ;  /* 0x0000001693a27c20 */ /* 0x000fe20008410000 */
[----:B------:R-:W-:Y:S01]  /*68b0*/  @P6 FMUL.FTZ R60, R164, R61 ;  /* 0x0000003da43c6220 */ /* 0x000fe20000410000 */
[----:B------:R-:W-:Y:S01]  /*68c0*/  FMUL.FTZ R147, R166, UR4 ;  /* 0x00000004a6937c20 */ /* 0x000fe20008410000 */
[----:B------:R-:W-:-:S02]  /*68d0*/  HFMA2 R61, -RZ, RZ, 0, 0 ;  /* 0x00000000ff3d7431 */ /* 0x000fc400000001ff */
[----:B-1----:R-:W-:Y:S01]  /*68e0*/  FMUL.FTZ R140, R168, UR4 ;  /* 0x00000004a88c7c20 */ /* 0x002fe20008410000 */
[----:B------:R-:W-:Y:S01]  /*68f0*/  LOP3.LUT P6, RZ, R142, 0xff0000, RZ, 0xc0, !PT ;  /* 0x00ff00008eff7812 */ /* 0x000fe200078cc0ff */
[----:B------:R-:W-:Y:S01]  /*6900*/  FMUL.FTZ R147, R147, UR22 ;  /* 0x0000001693937c20 */ /* 0x000fe20008410000 */
[----:B---3--:R-:W-:Y:S01]  /*6910*/  FMUL.FTZ R65, R17, R162 ;  /* 0x000000a211417220 */ /* 0x008fe20000410000 */
[----:B------:R-:W-:Y:S01]  /*6920*/  FMUL.FTZ R140, R140, UR22 ;  /* 0x000000168c8c7c20 */ /* 0x000fe20008410000 */
[----:B0-----:R-:W-:Y:S01]  /*6930*/  FMUL.FTZ R144, R144, UR4 ;  /* 0x0000000490907c20 */ /* 0x001fe20008410000 */
[----:B------:R-:W-:Y:S01]  /*6940*/  LOP3.LUT P4, RZ, R142, 0xff00, RZ, 0xc0, !PT ;  /* 0x0000ff008eff7812 */ /* 0x000fe2000788c0ff */
[----:B------:R-:W0:Y:S01]  /*6950*/  F2F.F16.F32 R137, R168 ;  /* 0x000000a800897304 */ /* 0x000e220000200800 */
[----:B----4-:R-:W-:-:S04]  /*6960*/  IMAD.WIDE.U32 R134, R149, 0x10000, RZ ;  /* 0x0001000095867825 */ /* 0x010fc800078e00ff */
[----:B------:R-:W-:Y:S01]  /*6970*/  FMUL.FTZ R159, R144, UR22 ;  /* 0x00000016909f7c20 */ /* 0x000fe20008410000 */
[----:B------:R-:W-:Y:S01]  /*6980*/  FSEL R65, R65, RZ, P4 ;  /* 0x000000ff41417208 */ /* 0x000fe20002000000 */
[----:B------:R-:W-:Y:S01]  /*6990*/  IMAD.WIDE.U32 R44, R139, 0x8, R44 ;  /* 0x000000088b2c7825 */ /* 0x000fe200078e002c */
[----:B------:R-:W-:Y:S01]  /*69a0*/  LOP3.LUT R134, R134, R151, RZ, 0xfc, !PT ;  /* 0x0000009786867212 */ /* 0x000fe200078efcff */
[----:B------:R-:W1:Y:S01]  /*69b0*/  F2F.F16.F32 R158, R166 ;  /* 0x000000a6009e7304 */ /* 0x000e620000200800 */
[----:B0-----:R-:W-:-:S07]  /*69c0*/  SHF.L.U32 R137, R137, 0x10, RZ ;  /* 0x0000001089897819 */ /* 0x001fce00000006ff */
[----:B------:R-:W0:Y:S01]  /*69d0*/  F2F.F16.F32 R65, R65 ;  /* 0x0000004100417304 */ /* 0x000e220000200800 */
[----:B-1----:R-:W-:Y:S02]  /*69e0*/  LOP3.LUT R135, R135, R137, R158, 0xfe, !PT ;  /* 0x0000008987877212 */ /* 0x002fe400078efe9e */
[----:B--2---:R-:W-:Y:S02]  /*69f0*/  @P5 MOV R68, R70 ;  /* 0x0000004600445202 */ /* 0x004fe40000000f00 */
[----:B------:R-:W-:-:S03]  /*6a00*/  @P0 SHF.R.U64 R70, R70, 0x10, R71 ;  /* 0x0000001046460819 */ /* 0x000fc60000001247 */
[----:B------:R-:W-:Y:S01]  /*6a10*/  @P5 HADD2.F32 R64, -RZ, R68.H0_H0 ;  /* 0x20000044ff405230 */ /* 0x000fe20000004100 */
[----:B------:R-:W-:-:S04]  /*6a20*/  MOV R68, RZ ;  /* 0x000000ff00447202 */ /* 0x000fc80000000f00 */
[----:B------:R-:W-:Y:S01]  /*6a30*/  @P5 FMUL.FTZ R61, R161, R64 ;  /* 0x00000040a13d5220 */ /* 0x000fe20000410000 */
[----:B------:R-:W-:Y:S01]  /*6a40*/  FMUL.FTZ R64, R18, R147 ;  /* 0x0000009312407220 */ /* 0x000fe20000410000 */
[----:B------:R-:W-:-:S04]  /*6a50*/  ISETP.GE.U32.AND P5, PT, R142, 0x1000000, PT ;  /* 0x010000008e00780c */ /* 0x000fc80003fa6070 */
[----:B------:R-:W-:Y:S01]  /*6a60*/  FSEL R136, R64, RZ, P6 ;  /* 0x000000ff40887208 */ /* 0x000fe20003000000 */
[----:B------:R-:W-:Y:S02]  /*6a70*/  @P0 HADD2.F32 R64, -RZ, R70.H0_H0 ;  /* 0x20000046ff400230 */ /* 0x000fe40000004100 */
[----:B------:R-:W-:-:S03]  /*6a80*/  FMUL.FTZ R70, R19, R140 ;  /* 0x0000008c13467220 */ /* 0x000fc60000410000 */
[----:B------:R-:W-:Y:S02]  /*6a90*/  @P0 FMUL.FTZ R68, R160, R64 ;  /* 0x00000040a0440220 */ /* 0x000fe40000410000 */
[----:B------:R-:W-:Y:S01]  /*6aa0*/  FSEL R144, R70, RZ, P5 ;  /* 0x000000ff46907208 */ /* 0x000fe20002800000 */
[----:B------:R-:W-:Y:S01]  /*6ab0*/  FMUL.FTZ R64, R16, R159 ;  /* 0x0000009f10407220 */ /* 0x000fe20000410000 */
[----:B------:R-:W-:Y:S01]  /*6ac0*/  LOP3.LUT P0, RZ, R142, 0xff, RZ, 0xc0, !PT ;  /* 0x000000ff8eff7812 */ /* 0x000fe2000780c0ff */
[----:B------:R-:W-:Y:S03]  /*6ad0*/  F2F.F16.F32 R136, R136 ;  /* 0x0000008800887304 */ /* 0x000fe60000200800 */
[----:B------:R-:W-:Y:S01]  /*6ae0*/  FSEL R70, R64, RZ, P0 ;  /* 0x000000ff40467208 */ /* 0x000fe20000000000 */
[----:B0-----:R-:W-:-:S04]  /*6af0*/  IMAD.WIDE.U32 R64, R65, 0x10000, RZ ;  /* 0x0001000041407825 */ /* 0x001fc800078e00ff */
[----:B------:R-:W0:Y:S08]  /*6b00*/  F2F.F16.F32 R144, R144 ;  /* 0x0000009000907304 */ /* 0x000e300000200800 */
        /* <DEDUP_REMOVED lines=9> */
[----:B------:R-:W-:Y:S01]  /*6ba0*/  MOV R70, R2 ;  /* 0x0000000200467202 */ /* 0x000fe20000000f00 */
[----:B------:R-:W-:Y:S01]  /*6bb0*/  FFMA.FTZ R141, R141, UR13, R163 ;  /* 0x0000000d8d8d7c23 */ /* 0x000fe200080100a3 */
[----:B------:R-:W-:Y:S01]  /*6bc0*/  SHF.R.U64 R142, R2, 0x10, R3 ;  /* 0x00000010028e7819 */ /* 0x000fe20000001203 */
[--C-:B------:R-:W-:Y:S01]  /*6bd0*/  FFMA.FTZ R138, R138, UR13, R163.reuse ;  /* 0x0000000d8a8a7c23 */ /* 0x100fe200080100a3 */
[----:B------:R-:W-:Y:S01]  /*6be0*/  FFMA.FTZ R145, R145, UR13, R163 ;  /* 0x0000000d91917c23 */ /* 0x000fe200080100a3 */
[----:B------:R-:W-:-:S02]  /*6bf0*/  HADD2.F32 R70, -RZ, R70.H0_H0 ;  /* 0x20000046ff467230 */ /* 0x000fc40000004100 */
[----:B------:R-:W-:Y:S01]  /*6c00*/  FADD.FTZ R141, R152, -R141 ;  /* 0x8000008d988d7221 */ /* 0x000fe20000010000 */
[----:B------:R-:W-:Y:S01]  /*6c10*/  FADD.FTZ R138, R153, -R138 ;  /* 0x8000008a998a7221 */ /* 0x000fe20000010000 */
[----:B0-----:R-:W-:Y:S01]  /*6c20*/  SHF.R.U32.HI R134, RZ, 0x10, R3 ;  /* 0x00000010ff867819 */ /* 0x001fe20000011603 */
[----:B-1----:R-:W-:Y:S02]  /*6c30*/  HADD2.F32 R65, -RZ, R142.H0_H0 ;  /* 0x2000008eff417230 */ /* 0x002fe40000004100 */
[----:B------:R-:W-:Y:S01]  /*6c40*/  FFMA.FTZ R137, R141, UR12, R70 ;  /* 0x0000000c8d897c23 */ /* 0x000fe20008010046 */
[----:B------:R-:W-:Y:S01]  /*6c50*/  MOV R70, R3 ;  /* 0x0000000300467202 */ /* 0x000fe20000000f00 */
[----:B------:R-:W-:Y:S01]  /*6c60*/  FFMA.FTZ R163, R154, UR13, R163 ;  /* 0x0000000d9aa37c23 */ /* 0x000fe200080100a3 */
[----:B------:R-:W-:Y:S01]  /*6c70*/  FADD.FTZ R150, R150, -R145 ;  /* 0x8000009196967221 */ /* 0x000fe20000010000 */
[----:B------:R-:W-:Y:S01]  /*6c80*/  FFMA.FTZ R138, R138, UR12, R65 ;  /* 0x0000000c8a8a7c23 */ /* 0x000fe20008010041 */
[----:B------:R-:W-:Y:S01]  /*6c90*/  @P2 MOV R64, R71 ;  /* 0x0000004700402202 */ /* 0x000fe20000000f00 */
[----:B------:R-:W-:-:S02]  /*6ca0*/  HADD2.F32 R65, -RZ, R70.H0_H0 ;  /* 0x20000046ff417230 */ /* 0x000fc40000004100 */
[----:B------:R-:W-:Y:S01]  /*6cb0*/  FADD.FTZ R163, R148, -R163 ;  /* 0x800000a394a37221 */ /* 0x000fe20000010000 */
[----:B------:R-:W-:Y:S01]  /*6cc0*/  HADD2.F32 R134, -RZ, R134.H0_H0 ;  /* 0x20000086ff867230 */ /* 0x000fe20000004100 */
[----:B------:R-:W-:Y:S01]  /*6cd0*/  @P3 SHF.R.U32.HI R71, RZ, 0x10, R71 ;  /* 0x00000010ff473819 */ /* 0x000fe20000011647 */
[----:B------:R-:W-:Y:S02]  /*6ce0*/  HFMA2 R135, -RZ, RZ, 0, 0 ;  /* 0x00000000ff877431 */ /* 0x000fe400000001ff */
[----:B------:R-:W-:Y:S01]  /*6cf0*/  FFMA.FTZ R142, R150, UR12, R65 ;  /* 0x0000000c968e7c23 */ /* 0x000fe20008010041 */
[----:B------:R-:W-:Y:S02]  /*6d00*/  @P2 HADD2.F32 R64, -RZ, R64.H0_H0 ;  /* 0x20000040ff402230 */ /* 0x000fe40000004100 */
[----:B------:R-:W-:Y:S01]  /*6d10*/  FFMA.FTZ R163, R163, UR12, R134 ;  /* 0x0000000ca3a37c23 */ /* 0x000fe20008010086 */
[----:B------:R0:W1:Y:S01]  /*6d20*/  F2F.F16.F32 R136, R138 ;  /* 0x0000008a00887304 */ /* 0x0000620000200800 */
[----:B------:R-:W-:Y:S01]  /*6d30*/  FMUL.FTZ R134, R138, UR4 ;  /* 0x000000048a867c20 */ /* 0x000fe20008410000 */
[----:B------:R-:W-:-:S02]  /*6d40*/  @P3 HADD2.F32 R71, -RZ, R71.H0_H0 ;  /* 0x20000047ff473230 */ /* 0x000fc40000004100 */
[----:B------:R-:W-:Y:S01]  /*6d50*/  @P2 FMUL.FTZ R135, R143, R64 ;  /* 0x000000408f872220 */ /* 0x000fe20000410000 */
[----:B------:R-:W-:Y:S01]  /*6d60*/  CS2R R64, SRZ ;  /* 0x0000000000407805 */ /* 0x000fe2000001ff00 */
[----:B------:R-:W-:Y:S01]  /*6d70*/  FMUL.FTZ R150, R134, UR22 ;  /* 0x0000001686967c20 */ /* 0x000fe20008410000 */
[----:B------:R-:W-:Y:S01]  /*6d80*/  LOP3.LUT P2, RZ, R146, 0xff00, RZ, 0xc0, !PT ;  /* 0x0000ff0092ff7812 */ /* 0x000fe2000784c0ff */
[----:B------:R-:W-:Y:S01]  /*6d90*/  @P3 FMUL.FTZ R64, R132, R71 ;  /* 0x0000004784403220 */ /* 0x000fe20000410000 */
[----:B------:R-:W-:Y:S01]  /*6da0*/  FMUL.FTZ R71, R163, UR4 ;  /* 0x00000004a3477c20 */ /* 0x000fe20008410000 */
[----:B0-----:R-:W-:Y:S01]  /*6db0*/  FMUL.FTZ R138, R142, UR4 ;  /* 0x000000048e8a7c20 */ /* 0x001fe20008410000 */
[----:B------:R-:W-:Y:S01]  /*6dc0*/  LOP3.LUT P3, RZ, R146, 0xff0000, RZ, 0xc0, !PT ;  /* 0x00ff000092ff7812 */ /* 0x000fe2000786c0ff */
[----:B------:R0:W3:Y:S01]  /*6dd0*/  F2F.F16.F32 R145, R137 ;  /* 0x0000008900917304 */ /* 0x0000e20000200800 */
[----:B------:R-:W-:Y:S01]  /*6de0*/  FMUL.FTZ R152, R71, UR22 ;  /* 0x0000001647987c20 */ /* 0x000fe20008410000 */
[----:B------:R-:W-:Y:S01]  /*6df0*/  FMUL.FTZ R153, R138, UR22 ;  /* 0x000000168a997c20 */ /* 0x000fe20008410000 */
[----:B------:R-:W-:Y:S01]  /*6e00*/  FMUL.FTZ R134, R21, R150 ;  /* 0x0000009615867220 */ /* 0x000fe20000410000 */
[----:B------:R-:W-:-:S04]  /*6e10*/  IMAD.WIDE.U32 R48, R139, 0x8, R48 ;  /* 0x000000088b307825 */ /* 0x000fc800078e0030 */
[----:B------:R-:W-:Y:S01]  /*6e20*/  FMUL.FTZ R132, R23, R152 ;  /* 0x0000009817847220 */ /* 0x000fe20000410000 */
[----:B------:R-:W-:Y:S01]  /*6e30*/  FSEL R134, R134, RZ, P2 ;  /* 0x000000ff86867208 */ /* 0x000fe20001000000 */
[----:B0-----:R-:W-:Y:S01]  /*6e40*/  FMUL.FTZ R137, R137, UR4 ;  /* 0x0000000489897c20 */ /* 0x001fe20008410000 */
[----:B------:R-:W-:Y:S01]  /*6e50*/  F2F.F16.F32 R144, R142 ;  /* 0x0000008e00907304 */ /* 0x000fe20000200800 */
[----:B------:R-:W-:-:S04]  /*6e60*/  IMAD.WIDE.U32 R50, R139, 0x8, R50 ;  /* 0x000000088b327825 */ /* 0x000fc800078e0032 */
[----:B------:R-:W-:Y:S01]  /*6e70*/  FMUL.FTZ R151, R137, UR22 ;  /* 0x0000001689977c20 */ /* 0x000fe20008410000 */
[----:B-1----:R-:W-:Y:S02]  /*6e80*/  IMAD.WIDE.U32 R136, R136, 0x10000, RZ ;  /* 0x0001000088887825 */ /* 0x002fe400078e00ff */
[----:B------:R-:W-:Y:S01]  /*6e90*/  F2F.F16.F32 R141, R163 ;  /* 0x000000a3008d7304 */ /* 0x000fe20000200800 */
[----:B------:R-:W-:Y:S02]  /*6ea0*/  @P0 MOV R70, R46 ;  /* 0x0000002e00460202 */ /* 0x000fe40000000f00 */
[--C-:B------:R-:W-:Y:S02]  /*6eb0*/  @P4 SHF.R.U64 R46, R46, 0x10, R47.reuse ;  /* 0x000000102e2e4819 */ /* 0x100fe4000000122f */
[----:B---3--:R-:W-:Y:S01]  /*6ec0*/  LOP3.LUT R136, R136, R145, RZ, 0xfc, !PT ;  /* 0x0000009188887212 */ /* 0x008fe200078efcff */
[----:B------:R-:W-:Y:S01]  /*6ed0*/  @P0 HADD2.F32 R70, -RZ, R70.H0_H0 ;  /* 0x20000046ff460230 */ /* 0x000fe20000004100 */
[----:B------:R-:W-:Y:S01]  /*6ee0*/  @P5 SHF.R.U32.HI R145, RZ, 0x10, R47 ;  /* 0x00000010ff915819 */ /* 0x000fe2000001162f */
[----:B------:R-:W-:Y:S01]  /*6ef0*/  @P4 HADD2.F32 R46, -RZ, R46.H0_H0 ;  /* 0x2000002eff2e4230 */ /* 0x000fe20000004100 */
[----:B------:R-:W0:Y:S02]  /*6f00*/  F2F.F16.F32 R142, R134 ;  /* 0x00000086008e7304 */ /* 0x000e240000200800 */
[----:B------:R-:W-:Y:S01]  /*6f10*/  @P0 FMUL.FTZ R65, R159, R70 ;  /* 0x000000469f410220 */ /* 0x000fe20000410000 */
[----:B------:R-:W-:Y:S01]  /*6f20*/  FMUL.FTZ R70, R22, R153 ;  /* 0x0000009916467220 */ /* 0x000fe20000410000 */
[----:B------:R-:W-:-:S04]  /*6f30*/  ISETP.GE.U32.AND P0, PT, R146, 0x1000000, PT ;  /* 0x010000009200780c */ /* 0x000fc80003f06070 */
[----:B------:R-:W-:Y:S01]  /*6f40*/  FSEL R71, R70, RZ, P3 ;  /* 0x000000ff46477208 */ /* 0x000fe20001800000 */
[----:B------:R-:W-:Y:S01]  /*6f50*/  HFMA2 R70, -RZ, RZ, 0, 0 ;  /* 0x00000000ff467431 */ /* 0x000fe200000001ff */
[----:B------:R-:W-:Y:S02]  /*6f60*/  FSEL R138, R132, RZ, P0 ;  /* 0x000000ff848a7208 */ /* 0x000fe40000000000 */
[----:B------:R1:W-:Y:S01]  /*6f70*/  F2F.F16.F32 R148, R71 ;  /* 0x0000004700947304 */ /* 0x0003e20000200800 */
[----:B------:R-:W-:Y:S01]  /*6f80*/  @P6 MOV R132, R47 ;  /* 0x0000002f00846202 */ /* 0x000fe20000000f00 */
[----:B------:R-:W-:Y:S01]  /*6f90*/  @P4 FMUL.FTZ R70, R162, R46 ;  /* 0x0000002ea2464220 */ /* 0x000fe20000410000 */
[----:B------:R-:W-:Y:S01]  /*6fa0*/  FMUL.FTZ R46, R20, R151 ;  /* 0x00000097142e7220 */ /* 0x000fe20000410000 */
[----:B------:R-:W-:Y:S01]  /*6fb0*/  LOP3.LUT P4, RZ, R146, 0xff, RZ, 0xc0, !PT ;  /* 0x000000ff92ff7812 */ /* 0x000fe2000788c0ff */
[----:B0-----:R-:W-:-:S03]  /*6fc0*/  IMAD.WIDE.U32 R142, R142, 0x10000, RZ ;  /* 0x000100008e8e7825 */ /* 0x001fc600078e00ff */
[----:B------:R-:W0:Y:S01]  /*6fd0*/  F2F.F16.F32 R138, R138 ;  /* 0x0000008a008a7304 */ /* 0x000e220000200800 */
[----:B------:R-:W-:Y:S01]  /*6fe0*/  FSEL R134, R46, RZ, P4 ;  /* 0x000000ff2e867208 */ /* 0x000fe20002000000 */
[----:B------:R-:W-:Y:S01]  /*6ff0*/  @P6 HADD2.F32 R46, -RZ, R132.H0_H0 ;  /* 0x20000084ff2e6230 */ /* 0x000fe20000004100 */
[----:B-1----:R-:W-:-:S04]  /*7000*/  SHF.L.U32 R71, R141, 0x10, RZ ;  /* 0x000000108d477819 */ /* 0x002fc800000006ff */
[----:B------:R-:W-:Y:S01]  /*7010*/  LOP3.LUT R137, R137, R71, R144, 0xfe, !PT ;  /* 0x0000004789897212 */ /* 0x000fe200078efe90 */
[----:B------:R-:W1:Y:S01]  /*7020*/  F2F.F16.F32 R149, R134 ;  /* 0x0000008600957304 */ /* 0x000e620000200800 */
[----:B------:R-:W-:-:S03]  /*7030*/  HFMA2 R71, -RZ, RZ, 0, 0 ;  /* 0x00000000ff477431 */ /* 0x000fc600000001ff */
[----:B------:R3:W-:Y:S01]  /*7040*/  STG.E.64 desc[UR14][R48.64], R136 ;  /* 0x0000008830007986 */ /* 0x0007e2000c101b0e */
[----:B0-----:R-:W-:Y:S01]  /*7050*/  SHF.L.U32 R141, R138, 0x10, RZ ;  /* 0x000000108a8d7819 */ /* 0x001fe200000006ff */
[----:B------:R-:W-:Y:S01]  /*7060*/  @P6 FMUL.FTZ R71, R147, R46 ;  /* 0x0000002e93476220 */ /* 0x000fe20000410000 */
[----:B------:R-:W-:Y:S02]  /*7070*/  CS2R R46, SRZ ;  /* 0x00000000002e7805 */ /* 0x000fe4000001ff00 */
[----:B------:R-:W-:Y:S02]  /*7080*/  CS2R R138, SRZ ;  /* 0x00000000008a7805 */ /* 0x000fe4000001ff00 */
[----:B------:R-:W-:Y:S02]  /*7090*/  LOP3.LUT R143, R143, R141, R148, 0xfe, !PT ;  /* 0x0000008d8f8f7212 */ /* 0x000fe400078efe94 */
[----:B-1----:R-:W-:-:S05]  /*70a0*/  LOP3.LUT R142, R142, R149, RZ, 0xfc, !PT ;  /* 0x000000958e8e7212 */ /* 0x002fca00078efcff */
[----:B------:R0:W-:Y:S01]  /*70b0*/  STG.E.64 desc[UR14][R50.64], R142 ;  /* 0x0000008e32007986 */ /* 0x0001e2000c101b0e */
[----:B--2---:R-:W-:Y:S02]  /*70c0*/  @P4 MOV R132, R44 ;  /* 0x0000002c00844202 */ /* 0x004fe40000000f00 */
[--C-:B------:R-:W-:Y:S01]  /*70d0*/  @P2 SHF.R.U64 R144, R44, 0x10, R45.reuse ;  /* 0x000000102c902819 */ /* 0x100fe2000000122d */
[----:B------:R-:W-:Y:S01]  /*70e0*/  HFMA2 R44, -RZ, RZ, 0, 0 ;  /* 0x00000000ff2c7431 */ /* 0x000fe200000001ff */
[----:B------:R-:W-:Y:S01]  /*70f0*/  @P3 MOV R134, R45 ;  /* 0x0000002d00863202 */ /* 0x000fe20000000f00 */
[----:B------:R-:W-:Y:S01]  /*7100*/  @P4 HADD2.F32 R132, -RZ, R132.H0_H0 ;  /* 0x20000084ff844230 */ /* 0x000fe20000004100 */
[----:B------:R-:W-:Y:S01]  /*7110*/  @P0 SHF.R.U32.HI R141, RZ, 0x10, R45 ;  /* 0x00000010ff8d0819 */ /* 0x000fe2000001162d */
[----:B------:R-:W-:Y:S02]  /*7120*/  @P5 HADD2.F32 R45, -RZ, R145.H0_H0 ;  /* 0x20000091ff2d5230 */ /* 0x000fe40000004100 */
[----:B---3--:R-:W-:-:S02]  /*7130*/  @P2 HADD2.F32 R48, -RZ, R144.H0_H0 ;  /* 0x20000090ff302230 */ /* 0x008fc40000004100 */
[----:B------:R-:W-:Y:S01]  /*7140*/  @P4 FMUL.FTZ R47, R151, R132 ;  /* 0x00000084972f4220 */ /* 0x000fe20000410000 */
[----:B------:R-:W-:Y:S02]  /*7150*/  @P3 HADD2.F32 R134, -RZ, R134.H0_H0 ;  /* 0x20000086ff863230 */ /* 0x000fe40000004100 */
[----:B------:R-:W-:Y:S01]  /*7160*/  @P5 FMUL.FTZ R44, R140, R45 ;  /* 0x0000002d8c2c5220 */ /* 0x000fe20000410000 */
[----:B------:R-:W-:Y:S02]  /*7170*/  @P0 HADD2.F32 R49, -RZ, R141.H0_H0 ;  /* 0x2000008dff310230 */ /* 0x000fe40000004100 */
[----:B------:R-:W-:Y:S01]  /*7180*/  @P2 FMUL.FTZ R46, R150, R48 ;  /* 0x00000030962e2220 */ /* 0x000fe20000410000 */
[----:B------:R-:W-:Y:S02]  /*7190*/  @P3 FMUL.FTZ R139, R153, R134 ;  /* 0x00000086998b3220 */ /* 0x000fe40000410000 */
[----:B0-----:R-:W-:-:S07]  /*71a0*/  @P0 FMUL.FTZ R138, R152, R49 ;  /* 0x00000031988a0220 */ /* 0x001fce0000410000 */
.L_x_6316:
        /* <DEDUP_REMOVED lines=76> */
.L_x_6313:
        /* <DEDUP_REMOVED lines=26> */
.L_x_6319:
        /* <DEDUP_REMOVED lines=15> */
.L_x_10895:


//--------------------- .text._ZN10layer_norm22ln_bwd_finalize_kernelINS_22Kernel_traits_finalizeILj2560Ef6__halfS2_S2_fjLb1ELj1024ELj4ENS_18Kernel_traits_baseILj2560EfS2_S2_S2_fjLj1024EEEEELb1ELb0EEEvNS_9BwdParamsE --------------------------
	.section	.text._ZN10layer_norm22ln_bwd_finalize_kernelINS_22Kernel_traits_finalizeILj2560Ef6__halfS2_S2_fjLb1ELj1024ELj4ENS_18Kernel_traits_baseILj2560EfS2_S2_S2_fjLj1024EEEEELb1ELb0EEEvNS_9BwdParamsE,"ax",@progbits
	.align	128
        .global         _ZN10layer_norm22ln_bwd_finalize_kernelINS_22Kernel_traits_finalizeILj2560Ef6__halfS2_S2_fjLb1ELj1024ELj4ENS_18Kernel_traits_baseILj2560EfS2_S2_S2_fjLj1024EEEEELb1ELb0EEEvNS_9BwdParamsE
        .type           _ZN10layer_norm22ln_bwd_finalize_kernelINS_22Kernel_traits_finalizeILj2560Ef6__halfS2_S2_fjLb1ELj1024ELj4ENS_18Kernel_traits_baseILj2560EfS2_S2_S2_fjLj1024EEEEELb1ELb0EEEvNS_9BwdParamsE,@function
        .size           _ZN10layer_norm22ln_bwd_finalize_kernelINS_22Kernel_traits_finalizeILj2560Ef6__halfS2_S2_fjLb1ELj1024ELj4ENS_18Kernel_traits_baseILj2560EfS2_S2_S2_fjLj1024EEEEELb1ELb0EEEvNS_9BwdParamsE,(.L_x_10896 - _ZN10layer_norm22ln_bwd_finalize_kernelINS_22Kernel_traits_finalizeILj2560Ef6__halfS2_S2_fjLb1ELj1024ELj4ENS_18Kernel_traits_baseILj2560EfS2_S2_S2_fjLj1024EEEEELb1ELb0EEEvNS_9BwdParamsE)
        .other          _ZN10layer_norm22ln_bwd_finalize_kernelINS_22Kernel_traits_finalizeILj2560Ef6__halfS2_S2_fjLb1ELj1024ELj4ENS_18Kernel_traits_baseILj2560EfS2_S2_S2_fjLj1024EEEEELb1ELb0EEEvNS_9BwdParamsE,@"STO_CUDA_ENTRY STV_DEFAULT"
_ZN10layer_norm22ln_bwd_finalize_kernelINS_22Kernel_traits_finalizeILj2560Ef6__halfS2_S2_fjLb1ELj1024ELj4ENS_18Kernel_traits_baseILj2560EfS2_S2_S2_fjLj1024EEEEELb1ELb0EEEvNS_9BwdParamsE:
.text._ZN10layer_norm22ln_bwd_finalize_kernelINS_22Kernel_traits_finalizeILj2560Ef6__halfS2_S2_fjLb1ELj1024ELj4ENS_18Kernel_traits_baseILj2560EfS2_S2_S2_fjLj1024EEEEELb1ELb0EEEvNS_9BwdParamsE:
        /* <DEDUP_REMOVED lines=57> */
.L_x_6324:
        /* <DEDUP_REMOVED lines=87> */
.L_x_6323:
[----:B------:R-:W-:Y:S05]  /*0900*/  BSYNC.RECONVERGENT B1 ;  /* 0x0000000000017941 */ /* 0x000fea0003800200 */
.L_x_6322:
        /* <DEDUP_REMOVED lines=50> */
.L_x_6326:
[----:B------:R-:W-:Y:S05]  /*0c30*/  BSYNC.RECONVERGENT B1 ;  /* 0x0000000000017941 */ /* 0x000fea0003800200 */
.L_x_6325:
        /* <DEDUP_REMOVED lines=29> */
.L_x_6328:
[----:B------:R-:W-:Y:S05]  /*0e10*/  BSYNC.RECONVERGENT B1 ;  /* 0x0000000000017941 */ /* 0x000fea0003800200 */
.L_x_6327:
        /* <DEDUP_REMOVED lines=14> */
.L_x_6321:
[----:B------:R-:W-:Y:S05]  /*0f00*/  BSYNC.RECONVERGENT B0 ;  /* 0x0000000000007941 */ /* 0x000fea0003800200 */
.L_x_6320:
        /* <DEDUP_REMOVED lines=75> */
.L_x_6329:
        /* <DEDUP_REMOVED lines=12> */
.L_x_10896:


//--------------------- .text._ZN10layer_norm13ln_bwd_kernelINS_13Kernel_traitsIf6__halfS2_S2_fjLj2560ELj1ELj1ELj4ELj8ENS_18Kernel_traits_baseILj2560EfS2_S2_S2_fjLj128EEEEELb1ELb1ELb1ELb0EEEvNS_9BwdParamsE --------------------------
	.section	.text._ZN10layer_norm13ln_bwd_kernelINS_13Kernel_traitsIf6__halfS2_S2_fjLj2560ELj1ELj1ELj4ELj8ENS_18Kernel_traits_baseILj2560EfS2_S2_S2_fjLj128EEEEELb1ELb1ELb1ELb0EEEvNS_9BwdParamsE,"ax",@progbits
	.align	128
        .global         _ZN10layer_norm13ln_bwd_kernelINS_13Kernel_traitsIf6__halfS2_S2_fjLj2560ELj1ELj1ELj4ELj8ENS_18Kernel_traits_baseILj2560EfS2_S2_S2_fjLj128EEEEELb1ELb1ELb1ELb0EEEvNS_9BwdParamsE
        .type           _ZN10layer_norm13ln_bwd_kernelINS_13Kernel_traitsIf6__halfS2_S2_fjLj2560ELj1ELj1ELj4ELj8ENS_18Kernel_traits_baseILj2560EfS2_S2_S2_fjLj128EEEEELb1ELb1ELb1ELb0EEEvNS_9BwdParamsE,@function
        .size           _ZN10layer_norm13ln_bwd_kernelINS_13Kernel_traitsIf6__halfS2_S2_fjLj2560ELj1ELj1ELj4ELj8ENS_18Kernel_traits_baseILj2560EfS2_S2_S2_fjLj128EEEEELb1ELb1ELb1ELb0EEEvNS_9BwdParamsE,(.L_x_10897 - _ZN10layer_norm13ln_bwd_kernelINS_13Kernel_traitsIf6__halfS2_S2_fjLj2560ELj1ELj1ELj4ELj8ENS_18Kernel_traits_baseILj2560EfS2_S2_S2_fjLj128EEEEELb1ELb1ELb1ELb0EEEvNS_9BwdParamsE)
        .other          _ZN10layer_norm13ln_bwd_kernelINS_13Kernel_traitsIf6__halfS2_S2_fjLj2560ELj1ELj1ELj4ELj8ENS_18Kernel_traits_baseILj2560EfS2_S2_S2_fjLj128EEEEELb1ELb1ELb1ELb0EEEvNS_9BwdParamsE,@"STO_CUDA_ENTRY STV_DEFAULT"
_ZN10layer_norm13ln_bwd_kernelINS_13Kernel_traitsIf6__halfS2_S2_fjLj2560ELj1ELj1ELj4ELj8ENS_18Kernel_traits_baseILj2560EfS2_S2_S2_fjLj128EEEEELb1ELb1ELb1ELb0EEEvNS_9BwdParamsE:
.text._ZN10layer_norm13ln_bwd_kernelINS_13Kernel_traitsIf6__halfS2_S2_fjLj2560ELj1ELj1ELj4ELj8ENS_18Kernel_traits_baseILj2560EfS2_S2_S2_fjLj128EEEEELb1ELb1ELb1ELb0EEEvNS_9BwdParamsE:
        /* <DEDUP_REMOVED lines=121> */
.L_x_6487:
        /* <DEDUP_REMOVED lines=69> */
[C---:B------:R-:W-:Y:S01]  /*0be0*/  FADD.FTZ R3, -R104.reuse, R3 ;  /* 0x0000000368037221 */ /* 0x040fe20000010100 */
[----:B------:R-:W-:Y:S02]  /*0bf0*/  HADD2.F32 R109, -RZ, R124.H0_H0 ;  /* 0x2000007cff6d7230 */ /* 0x000fe40000004100 */
[----:B------:R-:W-:Y:S01]  /*0c00*/  FADD.FTZ R111, -R104, R111 ;  /* 0x0000006f686f7221 */ /* 0x000fe20000010100 */
[----:B------:R-:W-:Y:S02]  /*0c10*/  HADD2.F32 R108, -RZ, R127.H0_H0 ;  /* 0x2000007fff6c7230 */ /* 0x000fe40000004100 */
[----:B------:R-:W-:Y:S01]  /*0c20*/  FMUL.FTZ R3, R0, R3 ;  /* 0x0000000300037220 */ /* 0x000fe20000410000 */
[----:B------:R-:W-:-:S02]  /*0c30*/  HADD2.F32 R127, -RZ, R128.H0_H0 ;  /* 0x20000080ff7f7230 */ /* 0x000fc40000004100 */
[----:B------:R-:W-:Y:S01]  /*0c40*/  FMUL.FTZ R140, R0, R111 ;  /* 0x0000006f008c7220 */ /* 0x000fe20000410000 */
[-C--:B------:R-:W-:Y:S01]  /*0c50*/  FMUL.FTZ R142, R100, R109.reuse ;  /* 0x0000006d648e7220 */ /* 0x080fe20000410000 */
[----:B------:R-:W-:Y:S01]  /*0c60*/  FADD.FTZ R41, R41, R108 ;  /* 0x0000006c29297221 */ /* 0x000fe20000010000 */
[-C--:B------:R-:W-:Y:S01]  /*0c70*/  FMUL.FTZ R141, R101, R108.reuse ;  /* 0x0000006c658d7220 */ /* 0x080fe20000410000 */
[----:B------:R-:W-:Y:S01]  /*0c80*/  FFMA.FTZ R61, R140, R108, R61 ;  /* 0x0000006c8c3d7223 */ /* 0x000fe2000001003d */
[----:B0-----:R-:W-:Y:S02]  /*0c90*/  HADD2.F32 R123, -RZ, R126.H0_H0 ;  /* 0x2000007eff7b7230 */ /* 0x001fe40000004100 */
[----:B------:R-:W-:Y:S01]  /*0ca0*/  FADD.FTZ R40, R40, R109 ;  /* 0x0000006d28287221 */ /* 0x000fe20000010000 */
[C---:B------:R-:W-:Y:S01]  /*0cb0*/  FFMA.FTZ R60, R3.reuse, R109, R60 ;  /* 0x0000006d033c7223 */ /* 0x040fe2000001003c */
[C---:B------:R-:W-:Y:S01]  /*0cc0*/  FADD.FTZ R127, -R104.reuse, R127 ;  /* 0x0000007f687f7221 */ /* 0x040fe20000010100 */
[----:B------:R-:W-:Y:S01]  /*0cd0*/  FADD.FTZ R108, RZ, R142 ;  /* 0x0000008eff6c7221 */ /* 0x000fe20000010000 */
[----:B------:R-:W-:Y:S01]  /*0ce0*/  FADD.FTZ R125, -R104, R125 ;  /* 0x0000007d687d7221 */ /* 0x000fe20000010100 */
[----:B------:R-:W-:Y:S01]  /*0cf0*/  FFMA.FTZ R109, R3, R142, RZ ;  /* 0x0000008e036d7223 */ /* 0x000fe200000100ff */
[----:B------:R-:W-:-:S02]  /*0d00*/  HADD2.F32 R110, -RZ, R110.H0_H0 ;  /* 0x2000006eff6e7230 */ /* 0x000fc40000004100 */
        /* <DEDUP_REMOVED lines=14> */
.L_x_6334:
[----:B----4-:R-:W-:Y:S05]  /*0df0*/  BSYNC.RECONVERGENT B1 ;  /* 0x0000000000017941 */ /* 0x010fea0003800200 */
.L_x_6333:
        /* <DEDUP_REMOVED lines=19> */
[----:B---3--:R-:W-:Y:S01]  /*0f30*/  SHF.R.U64 R131, R110, 0x10, R111 ;  /* 0x000000106e837819 */ /* 0x008fe2000000126f */
[----:B------:R-:W-:-:S04]  /*0f40*/  HADD2.F32 R133, -RZ, R110.H0_H0 ;  /* 0x2000006eff857230 */ /* 0x000fc80000004100 */
[----:B------:R-:W-:Y:S01]  /*0f50*/  HADD2.F32 R131, -RZ, R131.H0_H0 ;  /* 0x20000083ff837230 */ /* 0x000fe20000004100 */
[----:B----4-:R-:W-:Y:S02]  /*0f60*/  MOV R128, R108 ;  /* 0x0000006c00807202 */ /* 0x010fe40000000f00 */
[----:B------:R-:W-:Y:S02]  /*0f70*/  SHF.R.U64 R108, R108, 0x10, R109 ;  /* 0x000000106c6c7819 */ /* 0x000fe4000000126d */
[C---:B------:R-:W-:Y:S01]  /*0f80*/  FADD.FTZ R131, -R104.reuse, R131 ;  /* 0x0000008368837221 */ /* 0x040fe20000010100 */
[----:B------:R-:W-:Y:S02]  /*0f90*/  MOV R129, R109 ;  /* 0x0000006d00817202 */ /* 0x000fe40000000f00 */
[----:B------:R-:W-:Y:S01]  /*0fa0*/  SHF.R.U32.HI R130, RZ, 0x10, R109 ;  /* 0x00000010ff827819 */ /* 0x000fe2000001166d */
[----:B------:R-:W-:Y:S01]  /*0fb0*/  HADD2.F32 R109, -RZ, R128.H0_H0 ;  /* 0x20000080ff6d7230 */ /* 0x000fe20000004100 */
[----:B------:R-:W-:Y:S01]  /*0fc0*/  SHF.R.U32.HI R132, RZ, 0x10, R111 ;  /* 0x00000010ff847819 */ /* 0x000fe2000001166f */
[----:B------:R-:W-:Y:S01]  /*0fd0*/  FADD.FTZ R133, -R104, R133 ;  /* 0x0000008568857221 */ /* 0x000fe20000010100 */
[----:B------:R-:W-:-:S02]  /*0fe0*/  HADD2.F32 R111, -RZ, R111.H0_H0 ;  /* 0x2000006fff6f7230 */ /* 0x000fc40000004100 */
[C---:B------:R-:W-:Y:S01]  /*0ff0*/  FMUL.FTZ R148, R0.reuse, R131 ;  /* 0x0000008300947220 */ /* 0x040fe20000410000 */
[----:B------:R-:W-:Y:S02]  /*1000*/  HADD2.F32 R108, -RZ, R108.H0_H0 ;  /* 0x2000006cff6c7230 */ /* 0x000fe40000004100 */
[----:B------:R-:W-:Y:S01]  /*1010*/  FMUL.FTZ R147, R0, R133 ;  /* 0x0000008500937220 */ /* 0x000fe20000410000 */
[----:B0-----:R-:W-:Y:S02]  /*1020*/  HADD2.F32 R123, -RZ, R132.H0_H0 ;  /* 0x20000084ff7b7230 */ /* 0x001fe40000004100 */
[----:B------:R-:W-:Y:S01]  /*1030*/  FMUL.FTZ R150, R92, R109 ;  /* 0x0000006d5c967220 */ /* 0x000fe20000410000 */
[----:B------:R-:W-:Y:S01]  /*1040*/  FADD.FTZ R111, -R104, R111 ;  /* 0x0000006f686f7221 */ /* 0x000fe20000010100 */
[----:B------:R-:W-:Y:S01]  /*1050*/  FADD.FTZ R37, R37, R108 ;  /* 0x0000006c25257221 */ /* 0x000fe20000010000 */
[-C--:B------:R-:W-:Y:S01]  /*1060*/  FFMA.FTZ R57, R148, R108.reuse, R57 ;  /* 0x0000006c94397223 */ /* 0x080fe20000010039 */
[----:B------:R-:W-:Y:S01]  /*1070*/  FMUL.FTZ R151, R93, R108 ;  /* 0x0000006c5d977220 */ /* 0x000fe20000410000 */
[----:B------:R-:W-:-:S02]  /*1080*/  HADD2.F32 R129, -RZ, R129.H0_H0 ;  /* 0x20000081ff817230 */ /* 0x000fc40000004100 */
[----:B------:R-:W-:Y:S01]  /*1090*/  FADD.FTZ R36, R36, R109 ;  /* 0x0000006d24247221 */ /* 0x000fe20000010000 */
[----:B------:R-:W-:Y:S01]  /*10a0*/  FFMA.FTZ R56, R147, R109, R56 ;  /* 0x0000006d93387223 */ /* 0x000fe20000010038 */
[----:B------:R-:W-:Y:S01]  /*10b0*/  FADD.FTZ R123, -R104, R123 ;  /* 0x0000007b687b7221 */ /* 0x000fe20000010100 */
[----:B------:R-:W-:Y:S01]  /*10c0*/  FADD.FTZ R108, R125, R150 ;  /* 0x000000967d6c7221 */ /* 0x000fe20000010000 */
[----:B------:R-:W-:Y:S01]  /*10d0*/  FFMA.FTZ R109, R147, R150, R124 ;  /* 0x00000096936d7223 */ /* 0x000fe2000001007c */
[----:B------:R-:W-:Y:S02]  /*10e0*/  HADD2.F32 R110, -RZ, R130.H0_H0 ;  /* 0x20000082ff6e7230 */ /* 0x000fe40000004100 */
        /* <DEDUP_REMOVED lines=14> */
.L_x_6336:
[----:B------:R-:W-:Y:S05]  /*11d0*/  BSYNC.RECONVERGENT B1 ;  /* 0x0000000000017941 */ /* 0x000fea0003800200 */
.L_x_6335:
        /* <DEDUP_REMOVED lines=61> */
.L_x_6338:
[----:B------:R-:W-:Y:S05]  /*15b0*/  BSYNC.RECONVERGENT B1 ;  /* 0x0000000000017941 */ /* 0x000fea0003800200 */
.L_x_6337:
        /* <DEDUP_REMOVED lines=61> */
.L_x_6340:
[----:B------:R-:W-:Y:S05]  /*1990*/  BSYNC.RECONVERGENT B1 ;  /* 0x0000000000017941 */ /* 0x000fea0003800200 */
.L_x_6339:
        /* <DEDUP_REMOVED lines=17> */
[--C-:B---3--:R-:W-:Y:S02]  /*1ab0*/  SHF.R.U64 R129, R110, 0x10, R111.reuse ;  /* 0x000000106e817819 */ /* 0x108fe4000000126f */
[----:B------:R-:W-:Y:S01]  /*1ac0*/  SHF.R.U32.HI R128, RZ, 0x10, R111 ;  /* 0x00000010ff807819 */ /* 0x000fe2000001166f */
[----:B------:R-:W-:Y:S02]  /*1ad0*/  HADD2.F32 R127, -RZ, R111.H0_H0 ;  /* 0x2000006fff7f7230 */ /* 0x000fe40000004100 */
[----:B0-----:R-:W-:Y:S02]  /*1ae0*/  HADD2.F32 R109, -RZ, R129.H0_H0 ;  /* 0x20000081ff6d7230 */ /* 0x001fe40000004100 */
[----:B------:R-:W-:Y:S02]  /*1af0*/  HADD2.F32 R105, -RZ, R110.H0_H0 ;  /* 0x2000006eff697230 */ /* 0x000fe40000004100 */
[----:B------:R-:W-:-:S02]  /*1b00*/  HADD2.F32 R111, -RZ, R128.H0_H0 ;  /* 0x20000080ff6f7230 */ /* 0x000fc40000004100 */
[C---:B------:R-:W-:Y:S01]  /*1b10*/  FADD.FTZ R109, -R104.reuse, R109 ;  /* 0x0000006d686d7221 */ /* 0x040fe20000010100 */
[C---:B------:R-:W-:Y:S01]  /*1b20*/  FADD.FTZ R127, -R104.reuse, R127 ;  /* 0x0000007f687f7221 */ /* 0x040fe20000010100 */
[----:B------:R-:W-:Y:S01]  /*1b30*/  FADD.FTZ R105, -R104, R105 ;  /* 0x0000006968697221 */ /* 0x000fe20000010100 */
[----:B--2---:R-:W-:Y:S02]  /*1b40*/  MOV R108, R106 ;  /* 0x0000006a006c7202 */ /* 0x004fe40000000f00 */
[--C-:B------:R-:W-:Y:S02]  /*1b50*/  SHF.R.U64 R126, R106, 0x10, R107.reuse ;  /* 0x000000106a7e7819 */ /* 0x100fe4000000126b */
[----:B------:R-:W-:Y:S02]  /*1b60*/  MOV R110, R107 ;  /* 0x0000006b006e7202 */ /* 0x000fe40000000f00 */
[----:B------:R-:W-:Y:S01]  /*1b70*/  SHF.R.U32.HI R106, RZ, 0x10, R107 ;  /* 0x00000010ff6a7819 */ /* 0x000fe2000001166b */
[----:B------:R-:W-:-:S02]  /*1b80*/  HADD2.F32 R107, -RZ, R108.H0_H0 ;  /* 0x2000006cff6b7230 */ /* 0x000fc40000004100 */
[----:B-1----:R-:W-:Y:S01]  /*1b90*/  FADD.FTZ R123, -R104, R111 ;  /* 0x0000006f687b7221 */ /* 0x002fe20000010100 */
[----:B------:R-:W-:Y:S02]  /*1ba0*/  HADD2.F32 R104, -RZ, R126.H0_H0 ;  /* 0x2000007eff687230 */ /* 0x000fe40000004100 */
[C---:B------:R-:W-:Y:S01]  /*1bb0*/  FMUL.FTZ R174, R0.reuse, R109 ;  /* 0x0000006d00ae7220 */ /* 0x040fe20000410000 */
[----:B------:R-:W-:Y:S01]  /*1bc0*/  FMUL.FTZ R175, R0, R105 ;  /* 0x0000006900af7220 */ /* 0x000fe20000410000 */
[-C--:B------:R-:W-:Y:S01]  /*1bd0*/  FMUL.FTZ R176, R68, R107.reuse ;  /* 0x0000006b44b07220 */ /* 0x080fe20000410000 */
[----:B------:R-:W-:Y:S02]  /*1be0*/  HADD2.F32 R111, -RZ, R110.H0_H0 ;  /* 0x2000006eff6f7230 */ /* 0x000fe40000004100 */
[----:B------:R-:W-:Y:S01]  /*1bf0*/  FADD.FTZ R25, R25, R104 ;  /* 0x0000006819197221 */ /* 0x000fe20000010000 */
[-C--:B------:R-:W-:Y:S01]  /*1c00*/  FFMA.FTZ R45, R174, R104.reuse, R45 ;  /* 0x00000068ae2d7223 */ /* 0x080fe2000001002d */
[----:B------:R-:W-:Y:S01]  /*1c10*/  FMUL.FTZ R177, R69, R104 ;  /* 0x0000006845b17220 */ /* 0x000fe20000410000 */
[----:B------:R-:W-:Y:S01]  /*1c20*/  FADD.FTZ R104, R125, R176 ;  /* 0x000000b07d687221 */ /* 0x000fe20000010000 */
[C---:B------:R-:W-:Y:S01]  /*1c30*/  FFMA.FTZ R105, R175.reuse, R176, R124 ;  /* 0x000000b0af697223 */ /* 0x040fe2000001007c */
[----:B------:R-:W-:Y:S01]  /*1c40*/  FADD.FTZ R24, R24, R107 ;  /* 0x0000006b18187221 */ /* 0x000fe20000010000 */
[----:B------:R-:W-:Y:S01]  /*1c50*/  FFMA.FTZ R44, R175, R107, R44 ;  /* 0x0000006baf2c7223 */ /* 0x000fe2000001002c */
[----:B------:R-:W-:-:S02]  /*1c60*/  HADD2.F32 R106, -RZ, R106.H0_H0 ;  /* 0x2000006aff6a7230 */ /* 0x000fc40000004100 */
        /* <DEDUP_REMOVED lines=15> */
.L_x_6332:
        /* <DEDUP_REMOVED lines=45> */
.L_x_6342:
        /* <DEDUP_REMOVED lines=45> */
.L_x_6341:
[----:B----4-:R-:W-:Y:S05]  /*2300*/  BSYNC.RECONVERGENT B0 ;  /* 0x0000000000007941 */ /* 0x010fea0003800200 */
.L_x_6331:
        /* <DEDUP_REMOVED lines=31> */
.L_x_6344:
[----:B------:R-:W-:Y:S05]  /*2500*/  BSYNC.RECONVERGENT B0 ;  /* 0x0000000000007941 */ /* 0x000fea0003800200 */
.L_x_6343:
        /* <DEDUP_REMOVED lines=40> */
.L_x_6347:
        /* <DEDUP_REMOVED lines=19> */
[----:B------:R-:W-:Y:S01]  /*28c0*/  F2FP.F16.F32.PACK_AB R181, RZ, R104 ;  /* 0x00000068ffb5723e */ /* 0x000fe200000000ff */
[----:B------:R-:W-:Y:S06]  /*28d0*/  @!P5 BRA `(.L_x_6352) ;  /* 0x000000000024d947 */ /* 0x000fec0003800000 */
        /* <DEDUP_REMOVED lines=9> */
.L_x_6352:
[----:B------:R-:W-:Y:S05]  /*2970*/  BSYNC.RECONVERGENT B1 ;  /* 0x0000000000017941 */ /* 0x000fea0003800200 */
.L_x_6351:
[----:B------:R-:W-:-:S07]  /*2980*/  FADD.FTZ R20, R20, R105 ;  /* 0x0000006914147221 */ /* 0x000fce0000010000 */
.L_x_6350:
        /* <DEDUP_REMOVED lines=12> */
[----:B------:R-:W-:Y:S01]  /*2a50*/  F2FP.F16.F32.PACK_AB R183, RZ, R104 ;  /* 0x00000068ffb7723e */ /* 0x000fe200000000ff */
[----:B------:R-:W-:Y:S01]  /*2a60*/  HFMA2 R104, -RZ, RZ, 0, 0 ;  /* 0x00000000ff687431 */ /* 0x000fe200000001ff */
[----:B------:R-:W-:Y:S06]  /*2a70*/  @!P5 BRA `(.L_x_6355) ;  /* 0x000000000024d947 */ /* 0x000fec0003800000 */
[----:B------:R-:W-:Y:S01]  /*2a80*/  FFMA.FTZ R104, R140, R111, R108 ;  /* 0x0000006f8c687223 */ /* 0x000fe2000001006c */
[----:B------:R-:W-:-:S03]  /*2a90*/  ISETP.GT.AND P5, PT, R2, RZ, PT ;  /* 0x000000ff0200720c */ /* 0x000fc60003fa4270 */
[----:B------:R-:W-:Y:S01]  /*2aa0*/  FADD.FTZ R105, R141, -R104 ;  /* 0x800000688d697221 */ /* 0x000fe20000010000 */
[----:B------:R-:W-:-:S03]  /*2ab0*/  HADD2.F32 R104, -RZ, R191.H0_H0 ;  /* 0x200000bfff687230 */ /* 0x000fc60000004100 */
[----:B------:R-:W-:-:S05]  /*2ac0*/  FMUL.FTZ R105, R0, R105 ;  /* 0x0000006900697220 */ /* 0x000fca0000410000 */
[----:B------:R-:W-:-:S05]  /*2ad0*/  FSEL R105, R105, RZ, P5 ;  /* 0x000000ff69697208 */ /* 0x000fca0002800000 */
[----:B------:R-:W-:-:S04]  /*2ae0*/  FMUL.FTZ R105, R105, UR15 ;  /* 0x0000000f69697c20 */ /* 0x000fc80008410000 */
[----:B------:R-:W-:-:S04]  /*2af0*/  FMUL.FTZ R105, R105, UR14 ;  /* 0x0000000e69697c20 */ /* 0x000fc80008410000 */
[----:B------:R-:W-:-:S07]  /*2b00*/  FMUL.FTZ R104, R104, R105 ;  /* 0x0000006968687220 */ /* 0x000fce0000410000 */
.L_x_6355:
[----:B------:R-:W-:Y:S05]  /*2b10*/  BSYNC.RECONVERGENT B1 ;  /* 0x0000000000017941 */ /* 0x000fea0003800200 */
.L_x_6354:
[----:B------:R-:W-:-:S07]  /*2b20*/  FADD.FTZ R21, R21, R104 ;  /* 0x0000006815157221 */ /* 0x000fce0000010000 */
.L_x_6353:
        /* <DEDUP_REMOVED lines=24> */
.L_x_6358:
[----:B------:R-:W-:Y:S05]  /*2cb0*/  BSYNC.RECONVERGENT B1 ;  /* 0x0000000000017941 */ /* 0x000fea0003800200 */
.L_x_6357:
[----:B------:R-:W-:-:S07]  /*2cc0*/  FADD.FTZ R22, R22, R105 ;  /* 0x0000006916167221 */ /* 0x000fce0000010000 */
.L_x_6356:
        /* <DEDUP_REMOVED lines=18> */
[----:B------:R-:W-:-:S03]  /*2df0*/  HADD2.F32 R104, -RZ, R191.H1_H1 ;  /* 0x300000bfff687230 */ /* 0x000fc60000004100 */
[----:B------:R-:W-:-:S05]  /*2e00*/  FMUL.FTZ R105, R0, R105 ;  /* 0x0000006900697220 */ /* 0x000fca0000410000 */
[----:B------:R-:W-:-:S05]  /*2e10*/  FSEL R105, R105, RZ, P5 ;  /* 0x000000ff69697208 */ /* 0x000fca0002800000 */
[----:B------:R-:W-:-:S04]  /*2e20*/  FMUL.FTZ R105, R105, UR15 ;  /* 0x0000000f69697c20 */ /* 0x000fc80008410000 */
[----:B------:R-:W-:-:S04]  /*2e30*/  FMUL.FTZ R105, R105, UR14 ;  /* 0x0000000e69697c20 */ /* 0x000fc80008410000 */
[----:B------:R-:W-:-:S07]  /*2e40*/  FMUL.FTZ R104, R104, R105 ;  /* 0x0000006968687220 */ /* 0x000fce0000410000 */
.L_x_6361:
[----:B------:R-:W-:Y:S05]  /*2e50*/  BSYNC.RECONVERGENT B1 ;  /* 0x0000000000017941 */ /* 0x000fea0003800200 */
.L_x_6360:
[----:B------:R-:W-:Y:S01]  /*2e60*/  FADD.FTZ R23, R23, R104 ;  /* 0x0000006817177221 */ /* 0x000fe20000010000 */
[----:B------:R-:W-:Y:S06]  /*2e70*/  BRA `(.L_x_6359) ;  /* 0x0000000c00607947 */ /* 0x000fec0003800000 */
.L_x_6349:
        /* <DEDUP_REMOVED lines=25> */
[----:B------:R-:W-:Y:S01]  /*3010*/  @P5 HADD2.F32 R126, -RZ, R190.H0_H0 ;  /* 0x200000beff7e5230 */ /* 0x000fe20000004100 */
[----:B------:R-:W-:-:S04]  /*3020*/  FSEL R104, R104, RZ, P5 ;  /* 0x000000ff68687208 */ /* 0x000fc80002800000 */
[----:B------:R-:W-:Y:S01]  /*3030*/  @P5 FMUL.FTZ R105, R126, R107 ;  /* 0x0000006b7e695220 */ /* 0x000fe20000410000 */
[----:B------:R-:W-:-:S03]  /*3040*/  F2FP.F16.F32.PACK_AB R104, RZ, R104 ;  /* 0x00000068ff68723e */ /* 0x000fc600000000ff */
[----:B------:R-:W-:Y:S01]  /*3050*/  FADD.FTZ R20, R20, R105 ;  /* 0x0000006914147221 */ /* 0x000fe20000010000 */
[----:B------:R-:W-:-:S07]  /*3060*/  PRMT R181, R104, 0x7610, R181 ;  /* 0x0000761068b57816 */ /* 0x000fce00000000b5 */
.L_x_6362:
[----:B------:R-:W-:Y:S05]  /*3070*/  @!P4 BRA `(.L_x_6363) ;  /* 0x00000000002cc947 */ /* 0x000fea0003800000 */
[----:B-----5:R-:W-:Y:S01]  /*3080*/  LOP3.LUT P5, RZ, R138, 0xff00, RZ, 0xc0, !PT ;  /* 0x0000ff008aff7812 */ /* 0x020fe200078ac0ff */
[----:B------:R-:W-:Y:S01]  /*3090*/  FMUL.FTZ R106, R106, UR15 ;  /* 0x0000000f6a6a7c20 */ /* 0x000fe20008410000 */
[----:B------:R-:W-:-:S03]  /*30a0*/  HFMA2 R104, -RZ, RZ, 0, 0 ;  /* 0x00000000ff687431 */ /* 0x000fc600000001ff */
        /* <DEDUP_REMOVED lines=8> */
.L_x_6363:
[----:B------:R-:W-:Y:S05]  /*3130*/  @!P4 BRA `(.L_x_6364) ;  /* 0x00000000002cc947 */ /* 0x000fea0003800000 */
[----:B-----5:R-:W-:Y:S01]  /*3140*/  LOP3.LUT P5, RZ, R138, 0xff0000, RZ, 0xc0, !PT ;  /* 0x00ff00008aff7812 */ /* 0x020fe200078ac0ff */
[----:B------:R-:W-:Y:S01]  /*3150*/  FMUL.FTZ R104, R110, UR15 ;  /* 0x0000000f6e687c20 */ /* 0x000fe20008410000 */
[----:B------:R-:W-:-:S03]  /*3160*/  MOV R105, RZ ;  /* 0x000000ff00697202 */ /* 0x000fc60000000f00 */
[----:B------:R-:W-:-:S04]  /*3170*/  FMUL.FTZ R107, R104, UR14 ;  /* 0x0000000e686b7c20 */ /* 0x000fc80008410000 */
[----:B------:R-:W-:-:S04]  /*3180*/  FMUL.FTZ R104, R98, R107 ;  /* 0x0000006b62687220 */ /* 0x000fc80000410000 */
[----:B------:R-:W-:Y:S01]  /*3190*/  @P5 HADD2.F32 R106, -RZ, R190.H1_H1 ;  /* 0x300000beff6a5230 */ /* 0x000fe20000004100 */
[----:B------:R-:W-:-:S04]  /*31a0*/  FSEL R104, R104, RZ, P5 ;  /* 0x000000ff68687208 */ /* 0x000fc80002800000 */
[----:B------:R-:W-:Y:S01]  /*31b0*/  @P5 FMUL.FTZ R105, R106, R107 ;  /* 0x0000006b6a695220 */ /* 0x000fe20000410000 */
[----:B------:R-:W-:-:S03]  /*31c0*/  F2FP.F16.F32.PACK_AB R104, RZ, R104 ;  /* 0x00000068ff68723e */ /* 0x000fc600000000ff */
[----:B------:R-:W-:Y:S01]  /*31d0*/  FADD.FTZ R22, R22, R105 ;  /* 0x0000006916167221 */ /* 0x000fe20000010000 */
[----:B------:R-:W-:-:S07]  /*31e0*/  PRMT R184, R104, 0x7610, R184 ;  /* 0x0000761068b87816 */ /* 0x000fce00000000b8 */
.L_x_6364:
[----:B------:R-:W-:Y:S02]  /*31f0*/  F2FP.F16.F32.PACK_AB R110, RZ, R110 ;  /* 0x0000006eff6e723e */ /* 0x000fe400000000ff */
[----:B------:R-:W-:Y:S02]  /*3200*/  F2FP.F16.F32.PACK_AB R189, RZ, R122 ;  /* 0x0000007affbd723e */ /* 0x000fe400000000ff */
[----:B------:R-:W-:Y:S01]  /*3210*/  PRMT R188, R110, 0x7610, R188 ;  /* 0x000076106ebc7816 */ /* 0x000fe200000000bc */
[----:B------:R-:W-:Y:S06]  /*3220*/  @!P4 BRA `(.L_x_6359) ;  /* 0x000000080074c947 */ /* 0x000fec0003800000 */
[----:B-----5:R-:W-:Y:S01]  /*3230*/  ISETP.GE.U32.AND P5, PT, R138, 0x1000000, PT ;  /* 0x010000008a00780c */ /* 0x020fe20003fa6070 */
[----:B------:R-:W-:Y:S01]  /*3240*/  FMUL.FTZ R122, R122, UR15 ;  /* 0x0000000f7a7a7c20 */ /* 0x000fe20008410000 */
[----:B------:R-:W-:-:S03]  /*3250*/  HFMA2 R104, -RZ, RZ, 0, 0 ;  /* 0x00000000ff687431 */ /* 0x000fc600000001ff */
[----:B------:R-:W-:-:S04]  /*3260*/  FMUL.FTZ R122, R122, UR14 ;  /* 0x0000000e7a7a7c20 */ /* 0x000fc80008410000 */
[----:B------:R-:W-:-:S04]  /*3270*/  FMUL.FTZ R105, R99, R122 ;  /* 0x0000007a63697220 */ /* 0x000fc80000410000 */
[----:B------:R-:W-:Y:S01]  /*3280*/  @P5 HADD2.F32 R107, -RZ, R191.H1_H1 ;  /* 0x300000bfff6b5230 */ /* 0x000fe20000004100 */
[----:B------:R-:W-:-:S04]  /*3290*/  FSEL R105, R105, RZ, P5 ;  /* 0x000000ff69697208 */ /* 0x000fc80002800000 */
[----:B------:R-:W-:Y:S01]  /*32a0*/  @P5 FMUL.FTZ R104, R107, R122 ;  /* 0x0000007a6b685220 */ /* 0x000fe20000410000 */
[----:B------:R-:W-:-:S03]  /*32b0*/  F2FP.F16.F32.PACK_AB R105, RZ, R105 ;  /* 0x00000069ff69723e */ /* 0x000fc600000000ff */
[----:B------:R-:W-:Y:S01]  /*32c0*/  FADD.FTZ R23, R23, R104 ;  /* 0x0000006817177221 */ /* 0x000fe20000010000 */
[----:B------:R-:W-:Y:S01]  /*32d0*/  PRMT R185, R105, 0x7610, R185 ;  /* 0x0000761069b97816 */ /* 0x000fe200000000b9 */
[----:B------:R-:W-:Y:S06]  /*32e0*/  BRA `(.L_x_6359) ;  /* 0x0000000800447947 */ /* 0x000fec0003800000 */
.L_x_6348:
        /* <DEDUP_REMOVED lines=8> */
[----:B-----5:R-:W-:Y:S01]  /*3370*/  HADD2.F32 R105, -RZ, R120.H0_H0 ;  /* 0x20000078ff697230 */ /* 0x020fe20000004100 */
[----:B------:R-:W-:Y:S02]  /*3380*/  LOP3.LUT P6, RZ, R138, 0xff, RZ, 0xc0, !PT ;  /* 0x000000ff8aff7812 */ /* 0x000fe400078cc0ff */
[----:B------:R-:W-:-:S04]  /*3390*/  @P5 FADD.FTZ R107, R142, -R107 ;  /* 0x8000006b8e6b5221 */ /* 0x000fc80000010000 */
[----:B------:R-:W-:-:S04]  /*33a0*/  @P5 FFMA.FTZ R105, R0, R107, R105 ;  /* 0x0000006b00695223 */ /* 0x000fc80000010069 */
[----:B------:R-:W-:-:S03]  /*33b0*/  FMUL.FTZ R105, R105, UR15 ;  /* 0x0000000f69697c20 */ /* 0x000fc60008410000 */
[----:B------:R-:W-:Y:S02]  /*33c0*/  @P6 HADD2.F32 R106, -RZ, R190.H0_H0 ;  /* 0x200000beff6a6230 */ /* 0x000fe40000004100 */
[----:B------:R-:W-:Y:S01]  /*33d0*/  FMUL.FTZ R107, R105, UR14 ;  /* 0x0000000e696b7c20 */ /* 0x000fe20008410000 */
[----:B------:R-:W-:-:S03]  /*33e0*/  MOV R105, RZ ;  /* 0x000000ff00697202 */ /* 0x000fc60000000f00 */
[-C--:B------:R-:W-:Y:S01]  /*33f0*/  FMUL.FTZ R104, R96, R107.reuse ;  /* 0x0000006b60687220 */ /* 0x080fe20000410000 */
[----:B------:R-:W-:-:S04]  /*3400*/  @P6 FMUL.FTZ R105, R106, R107 ;  /* 0x0000006b6a696220 */ /* 0x000fc80000410000 */
[----:B------:R-:W-:Y:S01]  /*3410*/  FSEL R104, R104, RZ, P6 ;  /* 0x000000ff68687208 */ /* 0x000fe20003000000 */
[----:B------:R-:W-:-:S03]  /*3420*/  FADD.FTZ R20, R20, R105 ;  /* 0x0000006914147221 */ /* 0x000fc60000010000 */
[----:B------:R-:W-:-:S04]  /*3430*/  F2FP.F16.F32.PACK_AB R104, RZ, R104 ;  /* 0x00000068ff68723e */ /* 0x000fc800000000ff */
[----:B------:R-:W-:-:S07]  /*3440*/  PRMT R181, R104, 0x7610, R181 ;  /* 0x0000761068b57816 */ /* 0x000fce00000000b5 */
.L_x_6366:
[----:B------:R-:W-:Y:S05]  /*3450*/  @!P4 BRA `(.L_x_6367) ;  /* 0x000000000040c947 */ /* 0x000fea0003800000 */
[----:B-----5:R-:W-:Y:S01]  /*3460*/  SHF.R.U64 R105, R120, 0x10, R121 ;  /* 0x0000001078697819 */ /* 0x020fe20000001279 */
[----:B------:R-:W-:Y:S01]  /*3470*/  @P5 FFMA.FTZ R104, R140, R111, R108 ;  /* 0x0000006f8c685223 */ /* 0x000fe2000001006c */
[----:B------:R-:W-:-:S03]  /*3480*/  LOP3.LUT P6, RZ, R138, 0xff00, RZ, 0xc0, !PT ;  /* 0x0000ff008aff7812 */ /* 0x000fc600078cc0ff */
[----:B------:R-:W-:Y:S02]  /*3490*/  HADD2.F32 R105, -RZ, R105.H0_H0 ;  /* 0x20000069ff697230 */ /* 0x000fe40000004100 */
[----:B------:R-:W-:-:S04]  /*34a0*/  @P5 FADD.FTZ R104, R141, -R104 ;  /* 0x800000688d685221 */ /* 0x000fc80000010000 */
[----:B------:R-:W-:Y:S01]  /*34b0*/  @P5 FFMA.FTZ R105, R0, R104, R105 ;  /* 0x0000006800695223 */ /* 0x000fe20000010069 */
[----:B------:R-:W-:-:S03]  /*34c0*/  HFMA2 R104, -RZ, RZ, 0, 0 ;  /* 0x00000000ff687431 */ /* 0x000fc600000001ff */
[----:B------:R-:W-:Y:S01]  /*34d0*/  FMUL.FTZ R105, R105, UR15 ;  /* 0x0000000f69697c20 */ /* 0x000fe20008410000 */
[----:B------:R-:W-:-:S03]  /*34e0*/  @P6 HADD2.F32 R107, -RZ, R191.H0_H0 ;  /* 0x200000bfff6b6230 */ /* 0x000fc60000004100 */
[----:B------:R-:W-:-:S04]  /*34f0*/  FMUL.FTZ R106, R105, UR14 ;  /* 0x0000000e696a7c20 */ /* 0x000fc80008410000 */
[-C--:B------:R-:W-:Y:S01]  /*3500*/  FMUL.FTZ R105, R97, R106.reuse ;  /* 0x0000006a61697220 */ /* 0x080fe20000410000 */
[----:B------:R-:W-:-:S04]  /*3510*/  @P6 FMUL.FTZ R104, R107, R106 ;  /* 0x0000006a6b686220 */ /* 0x000fc80000410000 */
[----:B------:R-:W-:Y:S01]  /*3520*/  FSEL R105, R105, RZ, P6 ;  /* 0x000000ff69697208 */ /* 0x000fe20003000000 */
[----:B------:R-:W-:-:S03]  /*3530*/  FADD.FTZ R21, R21, R104 ;  /* 0x0000006815157221 */ /* 0x000fc60000010000 */
[----:B------:R-:W-:-:S04]  /*3540*/  F2FP.F16.F32.PACK_AB R105, RZ, R105 ;  /* 0x00000069ff69723e */ /* 0x000fc800000000ff */
[----:B------:R-:W-:-:S07]  /*3550*/  PRMT R183, R105, 0x7610, R183 ;  /* 0x0000761069b77816 */ /* 0x000fce00000000b7 */
.L_x_6367:
[----:B------:R-:W-:Y:S05]  /*3560*/  @!P4 BRA `(.L_x_6368) ;  /* 0x00000000003cc947 */ /* 0x000fea0003800000 */
[----:B------:R-:W-:Y:S01]  /*3570*/  @P5 FFMA.FTZ R107, R139, R111, R108 ;  /* 0x0000006f8b6b5223 */ /* 0x000fe2000001006c */
[----:B-----5:R-:W-:Y:S01]  /*3580*/  HADD2.F32 R105, -RZ, R121.H0_H0 ;  /* 0x20000079ff697230 */ /* 0x020fe20000004100 */
[----:B------:R-:W-:Y:S02]  /*3590*/  LOP3.LUT P6, RZ, R138, 0xff0000, RZ, 0xc0, !PT ;  /* 0x00ff00008aff7812 */ /* 0x000fe400078cc0ff */
[----:B------:R-:W-:-:S04]  /*35a0*/  @P5 FADD.FTZ R107, R144, -R107 ;  /* 0x8000006b906b5221 */ /* 0x000fc80000010000 */
[----:B------:R-:W-:-:S04]  /*35b0*/  @P5 FFMA.FTZ R105, R0, R107, R105 ;  /* 0x0000006b00695223 */ /* 0x000fc80000010069 */
[----:B------:R-:W-:-:S03]  /*35c0*/  FMUL.FTZ R105, R105, UR15 ;  /* 0x0000000f69697c20 */ /* 0x000fc60008410000 */
[----:B------:R-:W-:Y:S02]  /*35d0*/  @P6 HADD2.F32 R106, -RZ, R190.H1_H1 ;  /* 0x300000beff6a6230 */ /* 0x000fe40000004100 */
        /* <DEDUP_REMOVED lines=8> */
.L_x_6368:
[----:B------:R-:W-:Y:S05]  /*3660*/  @!P4 BRA `(.L_x_6359) ;  /* 0x000000040064c947 */ /* 0x000fea0003800000 */
[----:B-----5:R-:W-:Y:S01]  /*3670*/  SHF.R.U32.HI R105, RZ, 0x10, R121 ;  /* 0x00000010ff697819 */ /* 0x020fe20000011679 */
[----:B------:R-:W-:-:S04]  /*3680*/  @P5 FFMA.FTZ R104, R146, R111, R108 ;  /* 0x0000006f92685223 */ /* 0x000fc8000001006c */
[----:B------:R-:W-:Y:S02]  /*3690*/  HADD2.F32 R105, -RZ, R105.H0_H0 ;  /* 0x20000069ff697230 */ /* 0x000fe40000004100 */
[----:B------:R-:W-:-:S04]  /*36a0*/  @P5 FADD.FTZ R104, R143, -R104 ;  /* 0x800000688f685221 */ /* 0x000fc80000010000 */
[----:B------:R-:W-:Y:S01]  /*36b0*/  @P5 FFMA.FTZ R105, R0, R104, R105 ;  /* 0x0000006800695223 */ /* 0x000fe20000010069 */
[----:B------:R-:W-:Y:S01]  /*36c0*/  ISETP.GE.U32.AND P5, PT, R138, 0x1000000, PT ;  /* 0x010000008a00780c */ /* 0x000fe20003fa6070 */
[----:B------:R-:W-:Y:S02]  /*36d0*/  HFMA2 R104, -RZ, RZ, 0, 0 ;  /* 0x00000000ff687431 */ /* 0x000fe400000001ff */
[----:B------:R-:W-:-:S04]  /*36e0*/  FMUL.FTZ R105, R105, UR15 ;  /* 0x0000000f69697c20 */ /* 0x000fc80008410000 */
[----:B------:R-:W-:-:S04]  /*36f0*/  FMUL.FTZ R106, R105, UR14 ;  /* 0x0000000e696a7c20 */ /* 0x000fc80008410000 */
[----:B------:R-:W-:Y:S02]  /*3700*/  FMUL.FTZ R105, R99, R106 ;  /* 0x0000006a63697220 */ /* 0x000fe40000410000 */
[----:B------:R-:W-:-:S03]  /*3710*/  @P5 HADD2.F32 R107, -RZ, R191.H1_H1 ;  /* 0x300000bfff6b5230 */ /* 0x000fc60000004100 */
[----:B------:R-:W-:Y:S02]  /*3720*/  FSEL R105, R105, RZ, P5 ;  /* 0x000000ff69697208 */ /* 0x000fe40002800000 */
[----:B------:R-:W-:Y:S02]  /*3730*/  @P5 FMUL.FTZ R104, R107, R106 ;  /* 0x0000006a6b685220 */ /* 0x000fe40000410000 */
[----:B------:R-:W-:Y:S02]  /*3740*/  F2FP.F16.F32.PACK_AB R105, RZ, R105 ;  /* 0x00000069ff69723e */ /* 0x000fe400000000ff */
[----:B------:R-:W-:Y:S02]  /*3750*/  FADD.FTZ R23, R23, R104 ;  /* 0x0000006817177221 */ /* 0x000fe40000010000 */
[----:B------:R-:W-:Y:S01]  /*3760*/  PRMT R185, R105, 0x7610, R185 ;  /* 0x0000761069b97816 */ /* 0x000fe200000000b9 */
[----:B------:R-:W-:Y:S06]  /*3770*/  BRA `(.L_x_6359) ;  /* 0x0000000400207947 */ /* 0x000fec0003800000 */
.L_x_6365:
[----:B------:R-:W-:Y:S01]  /*3780*/  ISETP.GT.AND P5, PT, R2, RZ, PT ;  /* 0x000000ff0200720c */ /* 0x000fe20003fa4270 */
[----:B------:R-:W-:Y:S01]  /*3790*/  @P6 FFMA.FTZ R107, R3, R111, R108 ;  /* 0x0000006f036b6223 */ /* 0x000fe2000001006c */
[----:B-----5:R-:W-:Y:S01]  /*37a0*/  HADD2.F32 R105, -RZ, R120.H0_H0 ;  /* 0x20000078ff697230 */ /* 0x020fe20000004100 */
[----:B------:R-:W-:Y:S01]  /*37b0*/  SHF.R.U32.HI R127, RZ, 0x10, R121 ;  /* 0x00000010ff7f7819 */ /* 0x000fe20000011679 */
[----:B------:R-:W-:Y:S02]  /*37c0*/  HADD2.F32 R125, -RZ, R121.H0_H0 ;  /* 0x20000079ff7d7230 */ /* 0x000fe40000004100 */
[----:B------:R-:W-:Y:S02]  /*37d0*/  @P6 FADD.FTZ R107, R142, -R107 ;  /* 0x8000006b8e6b6221 */ /* 0x000fe40000010000 */
[----:B------:R-:W-:Y:S02]  /*37e0*/  HADD2.F32 R127, -RZ, R127.H0_H0 ;  /* 0x2000007fff7f7230 */ /* 0x000fe40000004100 */
[----:B------:R-:W-:Y:S01]  /*37f0*/  @P6 FFMA.FTZ R105, R0, R107, R105 ;  /* 0x0000006b00696223 */ /* 0x000fe20000010069 */
[----:B------:R-:W-:-:S02]  /*3800*/  SHF.R.U64 R107, R120, 0x10, R121 ;  /* 0x00000010786b7819 */ /* 0x000fc40000001279 */
[-CC-:B------:R-:W-:Y:S01]  /*3810*/  @P5 FFMA.FTZ R104, R140, R111.reuse, R108.reuse ;  /* 0x0000006f8c685223 */ /* 0x180fe2000001006c */
[-CC-:B------:R-:W-:Y:S02]  /*3820*/  @P5 FFMA.FTZ R129, R139, R111.reuse, R108.reuse ;  /* 0x0000006f8b815223 */ /* 0x180fe4000001006c */
[----:B------:R-:W-:Y:S02]  /*3830*/  HADD2.F32 R107, -RZ, R107.H0_H0 ;  /* 0x2000006bff6b7230 */ /* 0x000fe40000004100 */
[----:B------:R-:W-:Y:S01]  /*3840*/  @P5 FFMA.FTZ R110, R146, R111, R108 ;  /* 0x0000006f926e5223 */ /* 0x000fe2000001006c */
[----:B------:R-:W-:Y:S01]  /*3850*/  @P5 FADD.FTZ R104, R141, -R104 ;  /* 0x800000688d685221 */ /* 0x000fe20000010000 */
[----:B------:R-:W-:Y:S01]  /*3860*/  @P5 FADD.FTZ R106, R144, -R129 ;  /* 0x80000081906a5221 */ /* 0x000fe20000010000 */
[----:B------:R-:W-:Y:S01]  /*3870*/  F2FP.F16.F32.PACK_AB R186, RZ, R105 ;  /* 0x00000069ffba723e */ /* 0x000fe200000000ff */
[----:B------:R-:W-:Y:S01]  /*3880*/  @P5 FADD.FTZ R110, R143, -R110 ;  /* 0x8000006e8f6e5221 */ /* 0x000fe20000010000 */
[C---:B------:R-:W-:Y:S01]  /*3890*/  @P5 FFMA.FTZ R107, R0.reuse, R104, R107 ;  /* 0x00000068006b5223 */ /* 0x040fe2000001006b */
[----:B------:R-:W-:-:S02]  /*38a0*/  @P5 FFMA.FTZ R125, R0, R106, R125 ;  /* 0x0000006a007d5223 */ /* 0x000fc4000001007d */
[----:B------:R-:W-:Y:S02]  /*38b0*/  @P5 FFMA.FTZ R127, R0, R110, R127 ;  /* 0x0000006e007f5223 */ /* 0x000fe4000001007f */
[----:B------:R-:W-:Y:S01]  /*38c0*/  F2FP.F16.F32.PACK_AB R187, RZ, R107 ;  /* 0x0000006bffbb723e */ /* 0x000fe200000000ff */
[----:B------:R-:W-:Y:S06]  /*38d0*/  @!P4 BRA `(.L_x_6369) ;  /* 0x00000000002cc947 */ /* 0x000fec0003800000 */
[----:B------:R-:W-:Y:S01]  /*38e0*/  LOP3.LUT P5, RZ, R138, 0xff, RZ, 0xc0, !PT ;  /* 0x000000ff8aff7812 */ /* 0x000fe200078ac0ff */
[----:B------:R-:W-:-:S04]  /*38f0*/  FMUL.FTZ R105, R105, UR15 ;  /* 0x0000000f69697c20 */ /* 0x000fc80008410000 */
[----:B------:R-:W-:Y:S01]  /*3900*/  FMUL.FTZ R129, R105, UR14 ;  /* 0x0000000e69817c20 */ /* 0x000fe20008410000 */
[----:B------:R-:W-:-:S03]  /*3910*/  MOV R105, RZ ;  /* 0x000000ff00697202 */ /* 0x000fc60000000f00 */
[----:B------:R-:W-:-:S04]  /*3920*/  FMUL.FTZ R104, R96, R129 ;  /* 0x0000008160687220 */ /* 0x000fc80000410000 */
[----:B------:R-:W-:Y:S01]  /*3930*/  @P5 HADD2.F32 R106, -RZ, R190.H0_H0 ;  /* 0x200000beff6a5230 */ /* 0x000fe20000004100 */
[----:B------:R-:W-:-:S04]  /*3940*/  FSEL R104, R104, RZ, P5 ;  /* 0x000000ff68687208 */ /* 0x000fc80002800000 */
[----:B------:R-:W-:Y:S01]  /*3950*/  @P5 FMUL.FTZ R105, R106, R129 ;  /* 0x000000816a695220 */ /* 0x000fe20000410000 */
[----:B------:R-:W-:-:S03]  /*3960*/  F2FP.F16.F32.PACK_AB R104, RZ, R104 ;  /* 0x00000068ff68723e */ /* 0x000fc600000000ff */
[----:B------:R-:W-:Y:S01]  /*3970*/  FADD.FTZ R20, R20, R105 ;  /* 0x0000006914147221 */ /* 0x000fe20000010000 */
[----:B------:R-:W-:-:S07]  /*3980*/  PRMT R181, R104, 0x7610, R181 ;  /* 0x0000761068b57816 */ /* 0x000fce00000000b5 */
.L_x_6369:
[----:B------:R-:W-:Y:S05]  /*3990*/  @!P4 BRA `(.L_x_6370) ;  /* 0x00000000002cc947 */ /* 0x000fea0003800000 */
[----:B------:R-:W-:Y:S01]  /*39a0*/  LOP3.LUT P5, RZ, R138, 0xff00, RZ, 0xc0, !PT ;  /* 0x0000ff008aff7812 */ /* 0x000fe200078ac0ff */
        /* <DEDUP_REMOVED lines=10> */
.L_x_6370:
[----:B------:R-:W-:Y:S05]  /*3a50*/  @!P4 BRA `(.L_x_6371) ;  /* 0x00000000002cc947 */ /* 0x000fea0003800000 */
[----:B------:R-:W-:Y:S01]  /*3a60*/  LOP3.LUT P5, RZ, R138, 0xff0000, RZ, 0xc0, !PT ;  /* 0x00ff00008aff7812 */ /* 0x000fe200078ac0ff */
        /* <DEDUP_REMOVED lines=10> */
.L_x_6371:
[----:B------:R-:W-:Y:S02]  /*3b10*/  F2FP.F16.F32.PACK_AB R125, RZ, R125 ;  /* 0x0000007dff7d723e */ /* 0x000fe400000000ff */
[----:B------:R-:W-:Y:S02]  /*3b20*/  F2FP.F16.F32.PACK_AB R189, RZ, R127 ;  /* 0x0000007fffbd723e */ /* 0x000fe400000000ff */
[----:B------:R-:W-:Y:S01]  /*3b30*/  PRMT R188, R125, 0x7610, R188 ;  /* 0x000076107dbc7816 */ /* 0x000fe200000000bc */
[----:B------:R-:W-:Y:S06]  /*3b40*/  @!P4 BRA `(.L_x_6359) ;  /* 0x00000000002cc947 */ /* 0x000fec0003800000 */
[----:B------:R-:W-:Y:S01]  /*3b50*/  ISETP.GE.U32.AND P5, PT, R138, 0x1000000, PT ;  /* 0x010000008a00780c */ /* 0x000fe20003fa6070 */
        /* <DEDUP_REMOVED lines=10> */
.L_x_6359:
        /* <DEDUP_REMOVED lines=11> */
.L_x_6372:
        /* <DEDUP_REMOVED lines=9> */
.L_x_6373:
[----:B------:R-:W-:Y:S02]  /*3d40*/  IADD3 R193, PT, PT, R193, 0x80, RZ ;  /* 0x00000080c1c17810 */ /* 0x000fe40007ffe0ff */
[----:B------:R-:W-:-:S07]  /*3d50*/  IADD3 R109, PT, PT, R109, 0x80, RZ ;  /* 0x000000806d6d7810 */ /* 0x000fce0007ffe0ff */
.L_x_6346:
[----:B------:R-:W-:Y:S05]  /*3d60*/  BSYNC.RECONVERGENT B0 ;  /* 0x0000000000007941 */ /* 0x000fea0003800200 */
.L_x_6345:
        /* <DEDUP_REMOVED lines=12> */
.L_x_6376:
[----:B------:R-:W-:Y:S05]  /*3e30*/  BRA.U !UP0, `(.L_x_6377) ;  /* 0x0000000908487547 */ /* 0x000fea000b800000 */
[----:B------:R-:W-:-:S04]  /*3e40*/  UISETP.NE.U32.AND UP0, UPT, UR16, URZ, UPT ;  /* 0x000000ff1000728c */ /* 0x000fc8000bf05070 */
[----:B------:R-:W-:-:S06]  /*3e50*/  UISETP.NE.AND.EX UP0, UPT, UR17, URZ, UPT, UP0 ;  /* 0x000000ff1100728c */ /* 0x000fcc000bf05300 */
[----:B------:R-:W-:-:S04]  /*3e60*/  PLOP3.LUT P5, PT, PT, PT, UP0, 0x80, 0x8 ;  /* 0x000000000008781c */ /* 0x000fc80003faf008 */
[----:B------:R-:W-:-:S09]  /*3e70*/  P2R R124, PR, RZ, 0x20 ;  /* 0x00000020ff7c7803 */ /* 0x000fd20000000000 */
[----:B------:R-:W-:Y:S05]  /*3e80*/  @!P5 BRA `(.L_x_6378) ;  /* 0x000000040024d947 */ /* 0x000fea0003800000 */
[----:B------:R-:W-:Y:S01]  /*3e90*/  ISETP.GT.AND P5, PT, R2, RZ, PT ;  /* 0x000000ff0200720c */ /* 0x000fe20003fa4270 */
[----:B01---5:R-:W-:Y:S01]  /*3ea0*/  HADD2.F32 R105, -RZ, R118.H0_H0 ;  /* 0x20000076ff697230 */ /* 0x023fe20000004100 */
[--C-:B------:R-:W-:Y:S01]  /*3eb0*/  SHF.R.U64 R106, R118, 0x10, R119.reuse ;  /* 0x00000010766a7819 */ /* 0x100fe20000001277 */
[----:B------:R-:W-:Y:S01]  /*3ec0*/  HADD2.F32 R123, -RZ, R119.H0_H0 ;  /* 0x20000077ff7b7230 */ /* 0x000fe20000004100 */
[----:B------:R-:W-:-:S05]  /*3ed0*/  SHF.R.U32.HI R127, RZ, 0x10, R119 ;  /* 0x00000010ff7f7819 */ /* 0x000fca0000011677 */
[----:B------:R-:W-:-:S04]  /*3ee0*/  HADD2.F32 R127, -RZ, R127.H0_H0 ;  /* 0x2000007fff7f7230 */ /* 0x000fc80000004100 */
        /* <DEDUP_REMOVED lines=8> */
[----:B------:R-:W-:Y:S02]  /*3f70*/  HADD2.F32 R107, -RZ, R106.H0_H0 ;  /* 0x2000006aff6b7230 */ /* 0x000fe40000004100 */
[----:B------:R-:W-:Y:S01]  /*3f80*/  @P5 FADD.FTZ R106, R152, -R125 ;  /* 0x8000007d986a5221 */ /* 0x000fe20000010000 */
[C---:B------:R-:W-:Y:S01]  /*3f90*/  @P5 FFMA.FTZ R127, R0.reuse, R110, R127 ;  /* 0x0000006e007f5223 */ /* 0x040fe2000001007f */
[----:B------:R-:W-:Y:S01]  /*3fa0*/  F2FP.F16.F32.PACK_AB R186, RZ, R105 ;  /* 0x00000069ffba723e */ /* 0x000fe200000000ff */
[C---:B------:R-:W-:Y:S01]  /*3fb0*/  @P5 FFMA.FTZ R107, R0.reuse, R104, R107 ;  /* 0x00000068006b5223 */ /* 0x040fe2000001006b */
[----:B------:R-:W-:-:S04]  /*3fc0*/  @P5 FFMA.FTZ R123, R0, R106, R123 ;  /* 0x0000006a007b5223 */ /* 0x000fc8000001007b */
        /* <DEDUP_REMOVED lines=13> */
.L_x_6379:
        /* <DEDUP_REMOVED lines=12> */
.L_x_6380:
        /* <DEDUP_REMOVED lines=12> */
.L_x_6381:
        /* <DEDUP_REMOVED lines=16> */
.L_x_6378:
[----:B------:R-:W-:Y:S01]  /*4320*/  ISETP.GT.AND P5, PT, R2, RZ, PT ;  /* 0x000000ff0200720c */ /* 0x000fe20003fa4270 */
[----:B------:R-:W-:-:S12]  /*4330*/  @!P4 BRA `(.L_x_6383) ;  /* 0x00000000003cc947 */ /* 0x000fd80003800000 */
[----:B01----:R-:W-:Y:S01]  /*4340*/  @P5 FFMA.FTZ R107, R147, R111, R108 ;  /* 0x0000006f936b5223 */ /* 0x003fe2000001006c */
        /* <DEDUP_REMOVED lines=14> */
.L_x_6383:
[----:B------:R-:W-:Y:S05]  /*4430*/  @!P4 BRA `(.L_x_6384) ;  /* 0x000000000040c947 */ /* 0x000fea0003800000 */
[----:B01---5:R-:W-:Y:S01]  /*4440*/  SHF.R.U64 R105, R118, 0x10, R119 ;  /* 0x0000001076697819 */ /* 0x023fe20000001277 */
        /* <DEDUP_REMOVED lines=15> */
.L_x_6384:
[----:B------:R-:W-:Y:S05]  /*4540*/  @!P4 BRA `(.L_x_6385) ;  /* 0x00000000003cc947 */ /* 0x000fea0003800000 */
[----:B01----:R-:W-:Y:S01]  /*4550*/  @P5 FFMA.FTZ R107, R149, R111, R108 ;  /* 0x0000006f956b5223 */ /* 0x003fe2000001006c */
        /* <DEDUP_REMOVED lines=14> */
.L_x_6385:
[----:B------:R-:W-:Y:S05]  /*4640*/  @!P4 BRA `(.L_x_6382) ;  /* 0x0000000c0014c947 */ /* 0x000fea0003800000 */
[----:B01---5:R-:W-:Y:S01]  /*4650*/  SHF.R.U32.HI R105, RZ, 0x10, R119 ;  /* 0x00000010ff697819 */ /* 0x023fe20000011677 */
        /* <DEDUP_REMOVED lines=16> */
.L_x_6377:
        /* <DEDUP_REMOVED lines=36> */
.L_x_6387:
        /* <DEDUP_REMOVED lines=12> */
.L_x_6388:
        /* <DEDUP_REMOVED lines=12> */
.L_x_6389:
        /* <DEDUP_REMOVED lines=16> */
.L_x_6386:
        /* <DEDUP_REMOVED lines=24> */
.L_x_6392:
[----:B------:R-:W-:Y:S05]  /*4da0*/  BSYNC.RECONVERGENT B1 ;  /* 0x0000000000017941 */ /* 0x000fea0003800200 */
.L_x_6391:
[----:B------:R-:W-:-:S07]  /*4db0*/  FADD.FTZ R16, R16, R105 ;  /* 0x0000006910107221 */ /* 0x000fce0000010000 */
.L_x_6390:
        /* <DEDUP_REMOVED lines=24> */
.L_x_6395:
[----:B------:R-:W-:Y:S05]  /*4f40*/  BSYNC.RECONVERGENT B1 ;  /* 0x0000000000017941 */ /* 0x000fea0003800200 */
.L_x_6394:
[----:B------:R-:W-:-:S07]  /*4f50*/  FADD.FTZ R17, R17, R104 ;  /* 0x0000006811117221 */ /* 0x000fce0000010000 */
.L_x_6393:
        /* <DEDUP_REMOVED lines=24> */
.L_x_6398:
[----:B------:R-:W-:Y:S05]  /*50e0*/  BSYNC.RECONVERGENT B1 ;  /* 0x0000000000017941 */ /* 0x000fea0003800200 */
.L_x_6397:
[----:B------:R-:W-:-:S07]  /*50f0*/  FADD.FTZ R18, R18, R105 ;  /* 0x0000006912127221 */ /* 0x000fce0000010000 */
.L_x_6396:
        /* <DEDUP_REMOVED lines=24> */
.L_x_6400:
[----:B------:R-:W-:Y:S05]  /*5280*/  BSYNC.RECONVERGENT B1 ;  /* 0x0000000000017941 */ /* 0x000fea0003800200 */
.L_x_6399:
[----:B------:R-:W-:-:S07]  /*5290*/  FADD.FTZ R19, R19, R104 ;  /* 0x0000006813137221 */ /* 0x000fce0000010000 */
.L_x_6382:
        /* <DEDUP_REMOVED lines=10> */
.L_x_6401:
        /* <DEDUP_REMOVED lines=9> */
.L_x_6402:
[----:B------:R-:W-:Y:S02]  /*53d0*/  IADD3 R193, PT, PT, R193, 0x80, RZ ;  /* 0x00000080c1c17810 */ /* 0x000fe40007ffe0ff */
[----:B------:R-:W-:-:S07]  /*53e0*/  IADD3 R109, PT, PT, R109, 0x80, RZ ;  /* 0x000000806d6d7810 */ /* 0x000fce0007ffe0ff */
.L_x_6375:
[----:B------:R-:W-:Y:S05]  /*53f0*/  BSYNC.RECONVERGENT B0 ;  /* 0x0000000000007941 */ /* 0x000fea0003800200 */
.L_x_6374:
        /* <DEDUP_REMOVED lines=12> */
.L_x_6405:
[----:B------:R-:W-:Y:S05]  /*54c0*/  BRA.U !UP0, `(.L_x_6406) ;  /* 0x0000000908487547 */ /* 0x000fea000b800000 */
[----:B------:R-:W-:-:S04]  /*54d0*/  UISETP.NE.U32.AND UP0, UPT, UR16, URZ, UPT ;  /* 0x000000ff1000728c */ /* 0x000fc8000bf05070 */
[----:B------:R-:W-:-:S06]  /*54e0*/  UISETP.NE.AND.EX UP0, UPT, UR17, URZ, UPT, UP0 ;  /* 0x000000ff1100728c */ /* 0x000fcc000bf05300 */
[----:B------:R-:W-:-:S04]  /*54f0*/  PLOP3.LUT P5, PT, PT, PT, UP0, 0x80, 0x8 ;  /* 0x000000000008781c */ /* 0x000fc80003faf008 */
[----:B------:R-:W-:-:S09]  /*5500*/  P2R R124, PR, RZ, 0x20 ;  /* 0x00000020ff7c7803 */ /* 0x000fd20000000000 */
[----:B------:R-:W-:Y:S05]  /*5510*/  @!P5 BRA `(.L_x_6407) ;  /* 0x000000040024d947 */ /* 0x000fea0003800000 */
[----:B------:R-:W-:Y:S01]  /*5520*/  ISETP.GT.AND P5, PT, R2, RZ, PT ;  /* 0x000000ff0200720c */ /* 0x000fe20003fa4270 */
[----:B0123-5:R-:W-:Y:S01]  /*5530*/  HADD2.F32 R105, -RZ, R116.H0_H0 ;  /* 0x20000074ff697230 */ /* 0x02ffe20000004100 */
        /* <DEDUP_REMOVED lines=31> */
.L_x_6408:
        /* <DEDUP_REMOVED lines=12> */
.L_x_6409:
        /* <DEDUP_REMOVED lines=12> */
.L_x_6410:
        /* <DEDUP_REMOVED lines=16> */
.L_x_6407:
[----:B------:R-:W-:Y:S01]  /*59b0*/  ISETP.GT.AND P5, PT, R2, RZ, PT ;  /* 0x000000ff0200720c */ /* 0x000fe20003fa4270 */
[----:B------:R-:W-:-:S12]  /*59c0*/  @!P4 BRA `(.L_x_6412) ;  /* 0x00000000003cc947 */ /* 0x000fd80003800000 */
[----:B0123--:R-:W-:Y:S01]  /*59d0*/  @P5 FFMA.FTZ R107, R157, R111, R108 ;  /* 0x0000006f9d6b5223 */ /* 0x00ffe2000001006c */
        /* <DEDUP_REMOVED lines=14> */
.L_x_6412:
[----:B------:R-:W-:Y:S05]  /*5ac0*/  @!P4 BRA `(.L_x_6413) ;  /* 0x000000000040c947 */ /* 0x000fea0003800000 */
[----:B0123-5:R-:W-:Y:S01]  /*5ad0*/  SHF.R.U64 R105, R116, 0x10, R117 ;  /* 0x0000001074697819 */ /* 0x02ffe20000001275 */
        /* <DEDUP_REMOVED lines=15> */
.L_x_6413:
[----:B------:R-:W-:Y:S05]  /*5bd0*/  @!P4 BRA `(.L_x_6414) ;  /* 0x00000000003cc947 */ /* 0x000fea0003800000 */
[----:B0123--:R-:W-:Y:S01]  /*5be0*/  @P5 FFMA.FTZ R107, R159, R111, R108 ;  /* 0x0000006f9f6b5223 */ /* 0x00ffe2000001006c */
        /* <DEDUP_REMOVED lines=14> */
.L_x_6414:
[----:B------:R-:W-:Y:S05]  /*5cd0*/  @!P4 BRA `(.L_x_6411) ;  /* 0x0000000c0014c947 */ /* 0x000fea0003800000 */
[----:B0123-5:R-:W-:Y:S01]  /*5ce0*/  SHF.R.U32.HI R105, RZ, 0x10, R117 ;  /* 0x00000010ff697819 */ /* 0x02ffe20000011675 */
        /* <DEDUP_REMOVED lines=16> */
.L_x_6406:
        /* <DEDUP_REMOVED lines=36> */
.L_x_6416:
        /* <DEDUP_REMOVED lines=12> */
.L_x_6417:
        /* <DEDUP_REMOVED lines=12> */
.L_x_6418:
        /* <DEDUP_REMOVED lines=16> */
.L_x_6415:
        /* <DEDUP_REMOVED lines=24> */
.L_x_6421:
[----:B------:R-:W-:Y:S05]  /*6430*/  BSYNC.RECONVERGENT B1 ;  /* 0x0000000000017941 */ /* 0x000fea0003800200 */
.L_x_6420:
[----:B------:R-:W-:-:S07]  /*6440*/  FADD.FTZ R12, R12, R105 ;  /* 0x000000690c0c7221 */ /* 0x000fce0000010000 */
.L_x_6419:
        /* <DEDUP_REMOVED lines=24> */
.L_x_6424:
[----:B------:R-:W-:Y:S05]  /*65d0*/  BSYNC.RECONVERGENT B1 ;  /* 0x0000000000017941 */ /* 0x000fea0003800200 */
.L_x_6423:
[----:B------:R-:W-:-:S07]  /*65e0*/  FADD.FTZ R13, R13, R104 ;  /* 0x000000680d0d7221 */ /* 0x000fce0000010000 */
.L_x_6422:
        /* <DEDUP_REMOVED lines=24> */
.L_x_6427:
[----:B------:R-:W-:Y:S05]  /*6770*/  BSYNC.RECONVERGENT B1 ;  /* 0x0000000000017941 */ /* 0x000fea0003800200 */
.L_x_6426:
[----:B------:R-:W-:-:S07]  /*6780*/  FADD.FTZ R14, R14, R105 ;  /* 0x000000690e0e7221 */ /* 0x000fce0000010000 */
.L_x_6425:
        /* <DEDUP_REMOVED lines=24> */
.L_x_6429:
[----:B------:R-:W-:Y:S05]  /*6910*/  BSYNC.RECONVERGENT B1 ;  /* 0x0000000000017941 */ /* 0x000fea0003800200 */
.L_x_6428:
[----:B------:R-:W-:-:S07]  /*6920*/  FADD.FTZ R15, R15, R104 ;  /* 0x000000680f0f7221 */ /* 0x000fce0000010000 */
.L_x_6411:
        /* <DEDUP_REMOVED lines=10> */
.L_x_6430:
        /* <DEDUP_REMOVED lines=9> */
.L_x_6431:
[----:B------:R-:W-:Y:S02]  /*6a60*/  IADD3 R193, PT, PT, R193, 0x80, RZ ;  /* 0x00000080c1c17810 */ /* 0x000fe40007ffe0ff */
[----:B------:R-:W-:-:S07]  /*6a70*/  IADD3 R109, PT, PT, R109, 0x80, RZ ;  /* 0x000000806d6d7810 */ /* 0x000fce0007ffe0ff */
.L_x_6404:
[----:B------:R-:W-:Y:S05]  /*6a80*/  BSYNC.RECONVERGENT B0 ;  /* 0x0000000000007941 */ /* 0x000fea0003800200 */
.L_x_6403:
        /* <DEDUP_REMOVED lines=12> */
.L_x_6434:
[----:B------:R-:W-:Y:S05]  /*6b50*/  BRA.U !UP0, `(.L_x_6435) ;  /* 0x0000000908487547 */ /* 0x000fea000b800000 */
[----:B------:R-:W-:-:S04]  /*6b60*/  UISETP.NE.U32.AND UP0, UPT, UR16, URZ, UPT ;  /* 0x000000ff1000728c */ /* 0x000fc8000bf05070 */
[----:B------:R-:W-:-:S06]  /*6b70*/  UISETP.NE.AND.EX UP0, UPT, UR17, URZ, UPT, UP0 ;  /* 0x000000ff1100728c */ /* 0x000fcc000bf05300 */
[----:B------:R-:W-:-:S04]  /*6b80*/  PLOP3.LUT P5, PT, PT, PT, UP0, 0x80, 0x8 ;  /* 0x000000000008781c */ /* 0x000fc80003faf008 */
[----:B------:R-:W-:-:S09]  /*6b90*/  P2R R124, PR, RZ, 0x20 ;  /* 0x00000020ff7c7803 */ /* 0x000fd20000000000 */
[----:B------:R-:W-:Y:S05]  /*6ba0*/  @!P5 BRA `(.L_x_6436) ;  /* 0x000000040024d947 */ /* 0x000fea0003800000 */
[----:B------:R-:W-:Y:S01]  /*6bb0*/  ISETP.GT.AND P5, PT, R2, RZ, PT ;  /* 0x000000ff0200720c */ /* 0x000fe20003fa4270 */
[----:B012345:R-:W-:Y:S01]  /*6bc0*/  HADD2.F32 R105, -RZ, R114.H0_H0 ;  /* 0x20000072ff697230 */ /* 0x03ffe20000004100 */
        /* <DEDUP_REMOVED lines=31> */
.L_x_6437:
        /* <DEDUP_REMOVED lines=12> */
.L_x_6438:
        /* <DEDUP_REMOVED lines=12> */
.L_x_6439:
        /* <DEDUP_REMOVED lines=16> */
.L_x_6436:
[----:B------:R-:W-:Y:S01]  /*7040*/  ISETP.GT.AND P5, PT, R2, RZ, PT ;  /* 0x000000ff0200720c */ /* 0x000fe20003fa4270 */
[----:B------:R-:W-:-:S12]  /*7050*/  @!P4 BRA `(.L_x_6441) ;  /* 0x00000000003cc947 */ /* 0x000fd80003800000 */
[----:B01234-:R-:W-:Y:S01]  /*7060*/  @P5 FFMA.FTZ R107, R165, R111, R108 ;  /* 0x0000006fa56b5223 */ /* 0x01ffe2000001006c */
        /* <DEDUP_REMOVED lines=14> */
.L_x_6441:
[----:B------:R-:W-:Y:S05]  /*7150*/  @!P4 BRA `(.L_x_6442) ;  /* 0x000000000040c947 */ /* 0x000fea0003800000 */
[----:B012345:R-:W-:Y:S01]  /*7160*/  SHF.R.U64 R105, R114, 0x10, R115 ;  /* 0x0000001072697819 */ /* 0x03ffe20000001273 */
        /* <DEDUP_REMOVED lines=15> */
.L_x_6442:
[----:B------:R-:W-:Y:S05]  /*7260*/  @!P4 BRA `(.L_x_6443) ;  /* 0x00000000003cc947 */ /* 0x000fea0003800000 */
[----:B01234-:R-:W-:Y:S01]  /*7270*/  @P5 FFMA.FTZ R107, R167, R111, R108 ;  /* 0x0000006fa76b5223 */ /* 0x01ffe2000001006c */
        /* <DEDUP_REMOVED lines=14> */
.L_x_6443:
[----:B------:R-:W-:Y:S05]  /*7360*/  @!P4 BRA `(.L_x_6440) ;  /* 0x0000000c0014c947 */ /* 0x000fea0003800000 */
[----:B012345:R-:W-:Y:S01]  /*7370*/  SHF.R.U32.HI R105, RZ, 0x10, R115 ;  /* 0x00000010ff697819 */ /* 0x03ffe20000011673 */
        /* <DEDUP_REMOVED lines=16> */
.L_x_6435:
        /* <DEDUP_REMOVED lines=36> */
.L_x_6445:
        /* <DEDUP_REMOVED lines=12> */
.L_x_6446:
        /* <DEDUP_REMOVED lines=12> */
.L_x_6447:
        /* <DEDUP_REMOVED lines=16> */
.L_x_6444:
        /* <DEDUP_REMOVED lines=24> */
.L_x_6450:
[----:B------:R-:W-:Y:S05]  /*7ac0*/  BSYNC.RECONVERGENT B1 ;  /* 0x0000000000017941 */ /* 0x000fea0003800200 */
.L_x_6449:
[----:B------:R-:W-:-:S07]  /*7ad0*/  FADD.FTZ R8, R8, R105 ;  /* 0x0000006908087221 */ /* 0x000fce0000010000 */
.L_x_6448:
        /* <DEDUP_REMOVED lines=24> */
.L_x_6453:
[----:B------:R-:W-:Y:S05]  /*7c60*/  BSYNC.RECONVERGENT B1 ;  /* 0x0000000000017941 */ /* 0x000fea0003800200 */
.L_x_6452:
[----:B------:R-:W-:-:S07]  /*7c70*/  FADD.FTZ R9, R9, R104 ;  /* 0x0000006809097221 */ /* 0x000fce0000010000 */
.L_x_6451:
        /* <DEDUP_REMOVED lines=24> */
.L_x_6456:
[----:B------:R-:W-:Y:S05]  /*7e00*/  BSYNC.RECONVERGENT B1 ;  /* 0x0000000000017941 */ /* 0x000fea0003800200 */
.L_x_6455:
[----:B------:R-:W-:-:S07]  /*7e10*/  FADD.FTZ R10, R10, R105 ;  /* 0x000000690a0a7221 */ /* 0x000fce0000010000 */
.L_x_6454:
        /* <DEDUP_REMOVED lines=24> */
.L_x_6458:
[----:B------:R-:W-:Y:S05]  /*7fa0*/  BSYNC.RECONVERGENT B1 ;  /* 0x0000000000017941 */ /* 0x000fea0003800200 */
.L_x_6457:
[----:B------:R-:W-:-:S07]  /*7fb0*/  FADD.FTZ R11, R11, R104 ;  /* 0x000000680b0b7221 */ /* 0x000fce0000010000 */
.L_x_6440:
        /* <DEDUP_REMOVED lines=10> */
.L_x_6459:
        /* <DEDUP_REMOVED lines=9> */
.L_x_6460:
[----:B------:R-:W-:Y:S02]  /*80f0*/  IADD3 R193, PT, PT, R193, 0x80, RZ ;  /* 0x00000080c1c17810 */ /* 0x000fe40007ffe0ff */
[----:B------:R-:W-:-:S07]  /*8100*/  IADD3 R109, PT, PT, R109, 0x80, RZ ;  /* 0x000000806d6d7810 */ /* 0x000fce0007ffe0ff */
.L_x_6433:
[----:B------:R-:W-:Y:S05]  /*8110*/  BSYNC.RECONVERGENT B0 ;  /* 0x0000000000007941 */ /* 0x000fea0003800200 */
.L_x_6432:
        /* <DEDUP_REMOVED lines=13> */
.L_x_6463:
        /* <DEDUP_REMOVED lines=8> */
[--C-:B------:R-:W-:Y:S02]  /*8270*/  SHF.R.U64 R104, R112, 0x10, R113.reuse ;  /* 0x0000001070687819 */ /* 0x100fe40000001271 */
[----:B------:R-:W-:-:S05]  /*8280*/  SHF.R.U32.HI R125, RZ, 0x10, R113 ;  /* 0x00000010ff7d7819 */ /* 0x000fca0000011671 */
[----:B------:R-:W-:-:S04]  /*8290*/  HADD2.F32 R125, -RZ, R125.H0_H0 ;  /* 0x2000007dff7d7230 */ /* 0x000fc80000004100 */
[-CC-:B------:R-:W-:Y:S01]  /*82a0*/  @P5 FFMA.FTZ R107, R175, R111.reuse, R108.reuse ;  /* 0x0000006faf6b5223 */ /* 0x180fe2000001006c */
[-CC-:B------:R-:W-:Y:S01]  /*82b0*/  @P5 FFMA.FTZ R2, R174, R111.reuse, R108.reuse ;  /* 0x0000006fae025223 */ /* 0x180fe2000001006c */
[-CC-:B------:R-:W-:Y:S01]  /*82c0*/  @P5 FFMA.FTZ R123, R179, R111.reuse, R108.reuse ;  /* 0x0000006fb37b5223 */ /* 0x180fe2000001006c */
[----:B------:R-:W-:Y:S01]  /*82d0*/  @P5 FFMA.FTZ R127, R182, R111, R108 ;  /* 0x0000006fb67f5223 */ /* 0x000fe2000001006c */
[----:B------:R-:W-:Y:S01]  /*82e0*/  @P5 FADD.FTZ R107, R176, -R107 ;  /* 0x8000006bb06b5221 */ /* 0x000fe20000010000 */
[----:B------:R-:W-:Y:S01]  /*82f0*/  @P5 FADD.FTZ R2, R177, -R2 ;  /* 0x80000002b1025221 */ /* 0x000fe20000010000 */
[----:B------:R-:W-:Y:S02]  /*8300*/  HADD2.F32 R111, -RZ, R113.H0_H0 ;  /* 0x20000071ff6f7230 */ /* 0x000fe40000004100 */
[----:B------:R-:W-:Y:S01]  /*8310*/  @P5 FADD.FTZ R106, R180, -R127 ;  /* 0x8000007fb46a5221 */ /* 0x000fe20000010000 */
[----:B------:R-:W-:Y:S01]  /*8320*/  @P5 FFMA.FTZ R105, R0, R107, R105 ;  /* 0x0000006b00695223 */ /* 0x000fe20000010069 */
[----:B------:R-:W-:-:S02]  /*8330*/  HADD2.F32 R107, -RZ, R104.H0_H0 ;  /* 0x20000068ff6b7230 */ /* 0x000fc40000004100 */
        /* <DEDUP_REMOVED lines=18> */
.L_x_6466:
        /* <DEDUP_REMOVED lines=12> */
.L_x_6467:
        /* <DEDUP_REMOVED lines=12> */
.L_x_6468:
        /* <DEDUP_REMOVED lines=16> */
.L_x_6465:
        /* <DEDUP_REMOVED lines=17> */
.L_x_6470:
        /* <DEDUP_REMOVED lines=8> */
[----:B------:R-:W-:-:S04]  /*8870*/  FMUL.FTZ R105, R105, UR15 ;  /* 0x0000000f69697c20 */ /* 0x000fc80008410000 */
[----:B------:R-:W-:Y:S01]  /*8880*/  FMUL.FTZ R106, R105, UR14 ;  /* 0x0000000e696a7c20 */ /* 0x000fe20008410000 */
[----:B------:R-:W-:-:S03]  /*8890*/  @P6 HADD2.F32 R105, -RZ, R191.H0_H0 ;  /* 0x200000bfff696230 */ /* 0x000fc60000004100 */
[-C--:B------:R-:W-:Y:S02]  /*88a0*/  FMUL.FTZ R104, R65, R106.reuse ;  /* 0x0000006a41687220 */ /* 0x080fe40000410000 */
[----:B------:R-:W-:-:S03]  /*88b0*/  @P6 FMUL.FTZ R2, R105, R106 ;  /* 0x0000006a69026220 */ /* 0x000fc60000410000 */
[----:B------:R-:W-:Y:S01]  /*88c0*/  FSEL R104, R104, RZ, P6 ;  /* 0x000000ff68687208 */ /* 0x000fe20003000000 */
[----:B------:R-:W-:-:S03]  /*88d0*/  FADD.FTZ R5, R5, R2 ;  /* 0x0000000205057221 */ /* 0x000fc60000010000 */
[----:B------:R-:W-:-:S04]  /*88e0*/  F2FP.F16.F32.PACK_AB R104, RZ, R104 ;  /* 0x00000068ff68723e */ /* 0x000fc800000000ff */
[----:B------:R-:W-:-:S07]  /*88f0*/  PRMT R183, R104, 0x7610, R183 ;  /* 0x0000761068b77816 */ /* 0x000fce00000000b7 */
.L_x_6471:
        /* <DEDUP_REMOVED lines=16> */
.L_x_6472:
        /* <DEDUP_REMOVED lines=18> */
.L_x_6464:
        /* <DEDUP_REMOVED lines=36> */
.L_x_6474:
        /* <DEDUP_REMOVED lines=12> */
.L_x_6475:
        /* <DEDUP_REMOVED lines=12> */
.L_x_6476:
[----:B------:R-:W-:Y:S02]  /*8ee0*/  F2FP.F16.F32.PACK_AB R106, RZ, R106 ;  /* 0x0000006aff6a723e */ /* 0x000fe400000000ff */
[----:B------:R-:W-:Y:S02]  /*8ef0*/  F2FP.F16.F32.PACK_AB R189, RZ, R108 ;  /* 0x0000006cffbd723e */ /* 0x000fe400000000ff */
[----:B------:R-:W-:Y:S01]  /*8f00*/  PRMT R188, R106, 0x7610, R188 ;  /* 0x000076106abc7816 */ /* 0x000fe200000000bc */
[----:B------:R-:W-:Y:S06]  /*8f10*/  @!P4 BRA `(.L_x_6469) ;  /* 0x0000000400acc947 */ /* 0x000fec0003800000 */
[----:B-----5:R-:W-:Y:S01]  /*8f20*/  ISETP.GE.U32.AND P5, PT, R173, 0x1000000, PT ;  /* 0x01000000ad00780c */ /* 0x020fe20003fa6070 */
[----:B------:R-:W-:-:S04]  /*8f30*/  FMUL.FTZ R0, R108, UR15 ;  /* 0x0000000f6c007c20 */ /* 0x000fc80008410000 */
[----:B------:R-:W-:Y:S01]  /*8f40*/  FMUL.FTZ R104, R0, UR14 ;  /* 0x0000000e00687c20 */ /* 0x000fe20008410000 */
[----:B------:R-:W-:-:S03]  /*8f50*/  HFMA2 R0, -RZ, RZ, 0, 0 ;  /* 0x00000000ff007431 */ /* 0x000fc600000001ff */
        /* <DEDUP_REMOVED lines=8> */
.L_x_6473:
        /* <DEDUP_REMOVED lines=24> */
.L_x_6479:
[----:B------:R-:W-:Y:S05]  /*9160*/  BSYNC.RECONVERGENT B1 ;  /* 0x0000000000017941 */ /* 0x000fea0003800200 */
.L_x_6478:
[----:B------:R-:W-:-:S07]  /*9170*/  FADD.FTZ R4, R4, R105 ;  /* 0x0000006904047221 */ /* 0x000fce0000010000 */
.L_x_6477:
        /* <DEDUP_REMOVED lines=24> */
.L_x_6482:
[----:B------:R-:W-:Y:S05]  /*9300*/  BSYNC.RECONVERGENT B1 ;  /* 0x0000000000017941 */ /* 0x000fea0003800200 */
.L_x_6481:
[----:B------:R-:W-:-:S07]  /*9310*/  FADD.FTZ R5, R5, R104 ;  /* 0x0000006805057221 */ /* 0x000fce0000010000 */
.L_x_6480:
        /* <DEDUP_REMOVED lines=24> */
.L_x_6485:
[----:B------:R-:W-:Y:S05]  /*94a0*/  BSYNC.RECONVERGENT B1 ;  /* 0x0000000000017941 */ /* 0x000fea0003800200 */
.L_x_6484:
[----:B------:R-:W-:-:S07]  /*94b0*/  FADD.FTZ R6, R6, R105 ;  /* 0x0000006906067221 */ /* 0x000fce0000010000 */
.L_x_6483:
        /* <DEDUP_REMOVED lines=11> */
[----:B------:R-:W-:-:S03]  /*9570*/  @P5 HADD2.F32 R105, -RZ, R191.H1_H1 ;  /* 0x300000bfff695230 */ /* 0x000fc60000004100 */
[----:B------:R-:W-:Y:S02]  /*9580*/  FSEL R2, R2, RZ, P5 ;  /* 0x000000ff02027208 */ /* 0x000fe40002800000 */
[----:B------:R-:W-:Y:S02]  /*9590*/  @P5 FMUL.FTZ R0, R105, R104 ;  /* 0x0000006869005220 */ /* 0x000fe40000410000 */
[----:B------:R-:W-:Y:S02]  /*95a0*/  F2FP.F16.F32.PACK_AB R2, RZ, R2 ;  /* 0x00000002ff02723e */ /* 0x000fe400000000ff */
[----:B------:R-:W-:Y:S02]  /*95b0*/  FADD.FTZ R7, R7, R0 ;  /* 0x0000000007077221 */ /* 0x000fe40000010000 */
[----:B------:R-:W-:-:S07]  /*95c0*/  PRMT R185, R2, 0x7610, R185 ;  /* 0x0000761002b97816 */ /* 0x000fce00000000b9 */
.L_x_6469:
        /* <DEDUP_REMOVED lines=10> */
.L_x_6486:
        /* <DEDUP_REMOVED lines=9> */
.L_x_6462:
[----:B------:R-:W-:Y:S05]  /*9700*/  BSYNC.RECONVERGENT B0 ;  /* 0x0000000000007941 */ /* 0x000fea0003800200 */
.L_x_6461:
[----:B01234-:R-:W0:Y:S01]  /*9710*/  LDC.64 R104, c[0x0][0x380] ;  /* 0x0000e000ff687b82 */ /* 0x01fe220000000a00 */
[----:B------:R-:W-:Y:S01]  /*9720*/  UPLOP3.LUT UP1, UPT, UPT, UPT, UP1, 0x40, 0x4 ;  /* 0x000000000004789c */ /* 0x000fe20003f2e810 */
[----:B0-----:R-:W-:-:S04]  /*9730*/  IADD3 R134, PT, PT, R134, R104, RZ ;  /* 0x0000006886867210 */ /* 0x001fc80007ffe0ff */
[----:B------:R-:W-:-:S13]  /*9740*/  ISETP.GE.AND P4, PT, R134, R105, PT ;  /* 0x000000698600720c */ /* 0x000fda0003f86270 */
[----:B------:R-:W-:Y:S05]  /*9750*/  @!P4 BRA `(.L_x_6487) ;  /* 0xffffff70000cc947 */ /* 0x000fea000383ffff */
.L_x_6330:
        /* <DEDUP_REMOVED lines=15> */
.L_x_6489:
[----:B------:R-:W-:Y:S05]  /*9850*/  BSYNC.RECONVERGENT B0 ;  /* 0x0000000000007941 */ /* 0x000fea0003800200 */
.L_x_6488:
        /* <DEDUP_REMOVED lines=12> */
.L_x_6491:
[----:B------:R-:W-:Y:S05]  /*9920*/  BSYNC.RECONVERGENT B0 ;  /* 0x0000000000007941 */ /* 0x000fea0003800200 */
.L_x_6490:
        /* <DEDUP_REMOVED lines=12> */
.L_x_6493:
[----:B------:R-:W-:Y:S05]  /*99f0*/  BSYNC.RECONVERGENT B0 ;  /* 0x0000000000007941 */ /* 0x000fea0003800200 */
.L_x_6492:
        /* <DEDUP_REMOVED lines=12> */
.L_x_6495:
[----:B------:R-:W-:Y:S05]  /*9ac0*/  BSYNC.RECONVERGENT B0 ;  /* 0x0000000000007941 */ /* 0x000fea0003800200 */
.L_x_6494:
        /* <DEDUP_REMOVED lines=12> */
.L_x_6496:
        /* <DEDUP_REMOVED lines=15> */
.L_x_10897:


//--------------------- .text._ZN10layer_norm22ln_bwd_finalize_kernelINS_22Kernel_traits_finalizeILj2560Ef6__halfS2_S2_fjLb1ELj1024ELj4ENS_18Kernel_traits_baseILj2560EfS2_S2_S2_fjLj1024EEEEELb1ELb1EEEvNS_9BwdParamsE --------------------------
	.section	.text._ZN10layer_norm22ln_bwd_finalize_kernelINS_22Kernel_traits_finalizeILj2560Ef6__halfS2_S2_fjLb1ELj1024ELj4ENS_18Kernel_traits_baseILj2560EfS2_S2_S2_fjLj1024EEEEELb1ELb1EEEvNS_9BwdParamsE,"ax",@progbits
	.align	128
        .global         _ZN10layer_norm22ln_bwd_finalize_kernelINS_22Kernel_traits_finalizeILj2560Ef6__halfS2_S2_fjLb1ELj1024ELj4ENS_18Kernel_traits_baseILj2560EfS2_S2_S2_fjLj1024EEEEELb1ELb1EEEvNS_9BwdParamsE
        .type           _ZN10layer_norm22ln_bwd_finalize_kernelINS_22Kernel_traits_finalizeILj2560Ef6__halfS2_S2_fjLb1ELj1024ELj4ENS_18Kernel_traits_baseILj2560EfS2_S2_S2_fjLj1024EEEEELb1ELb1EEEvNS_9BwdParamsE,@function
        .size           _ZN10layer_norm22ln_bwd_finalize_kernelINS_22Kernel_traits_finalizeILj2560Ef6__halfS2_S2_fjLb1ELj1024ELj4ENS_18Kernel_traits_baseILj2560EfS2_S2_S2_fjLj1024EEEEELb1ELb1EEEvNS_9BwdParamsE,(.L_x_10898 - _ZN10layer_norm22ln_bwd_finalize_kernelINS_22Kernel_traits_finalizeILj2560Ef6__halfS2_S2_fjLb1ELj1024ELj4ENS_18Kernel_traits_baseILj2560EfS2_S2_S2_fjLj1024EEEEELb1ELb1EEEvNS_9BwdParamsE)
        .other          _ZN10layer_norm22ln_bwd_finalize_kernelINS_22Kernel_traits_finalizeILj2560Ef6__halfS2_S2_fjLb1ELj1024ELj4ENS_18Kernel_traits_baseILj2560EfS2_S2_S2_fjLj1024EEEEELb1ELb1EEEvNS_9BwdParamsE,@"STO_CUDA_ENTRY STV_DEFAULT"
_ZN10layer_norm22ln_bwd_finalize_kernelINS_22Kernel_traits_finalizeILj2560Ef6__halfS2_S2_fjLb1ELj1024ELj4ENS_18Kernel_traits_baseILj2560EfS2_S2_S2_fjLj1024EEEEELb1ELb1EEEvNS_9BwdParamsE:
.text._ZN10layer_norm22ln_bwd_finalize_kernelINS_22Kernel_traits_finalizeILj2560Ef6__halfS2_S2_fjLb1ELj1024ELj4ENS_18Kernel_traits_baseILj2560EfS2_S2_S2_fjLj1024EEEEELb1ELb1EEEvNS_9BwdParamsE:
        /* <DEDUP_REMOVED lines=56> */
.L_x_6501:
        /* <DEDUP_REMOVED lines=87> */
.L_x_6500:
[----:B------:R-:W-:Y:S05]  /*08f0*/  BSYNC.RECONVERGENT B1 ;  /* 0x0000000000017941 */ /* 0x000fea0003800200 */
.L_x_6499:
        /* <DEDUP_REMOVED lines=51> */
.L_x_6503:
[----:B------:R-:W-:Y:S05]  /*0c30*/  BSYNC.RECONVERGENT B1 ;  /* 0x0000000000017941 */ /* 0x000fea0003800200 */
.L_x_6502:
        /* <DEDUP_REMOVED lines=30> */
.L_x_6505:
[----:B------:R-:W-:Y:S05]  /*0e20*/  BSYNC.RECONVERGENT B1 ;  /* 0x0000000000017941 */ /* 0x000fea0003800200 */
.L_x_6504:
        /* <DEDUP_REMOVED lines=15> */
.L_x_6498:
[----:B------:R-:W-:Y:S05]  /*0f20*/  BSYNC.RECONVERGENT B0 ;  /* 0x0000000000007941 */ /* 0x000fea0003800200 */
.L_x_6497:
        /* <DEDUP_REMOVED lines=72> */
.L_x_6506:
        /* <DEDUP_REMOVED lines=13> */
.L_x_10898:


//--------------------- .text._ZN10layer_norm13ln_bwd_kernelINS_13Kernel_traitsIf6__halfS2_S2_fjLj2560ELj1ELj1ELj4ELj8ENS_18Kernel_traits_baseILj2560EfS2_S2_S2_fjLj128EEEEELb1ELb1ELb1ELb1EEEvNS_9BwdParamsE --------------------------
	.section	.text._ZN10layer_norm13ln_bwd_kernelINS_13Kernel_traitsIf6__halfS2_S2_fjLj2560ELj1ELj1ELj4ELj8ENS_18Kernel_traits_baseILj2560EfS2_S2_S2_fjLj128EEEEELb1ELb1ELb1ELb1EEEvNS_9BwdParamsE,"ax",@progbits
	.align	128
        .global         _ZN10layer_norm13ln_bwd_kernelINS_13Kernel_traitsIf6__halfS2_S2_fjLj2560ELj1ELj1ELj4ELj8ENS_18Kernel_traits_baseILj2560EfS2_S2_S2_fjLj128EEEEELb1ELb1ELb1ELb1EEEvNS_9BwdParamsE
        .type           _ZN10layer_norm13ln_bwd_kernelINS_13Kernel_traitsIf6__halfS2_S2_fjLj2560ELj1ELj1ELj4ELj8ENS_18Kernel_traits_baseILj2560EfS2_S2_S2_fjLj128EEEEELb1ELb1ELb1ELb1EEEvNS_9BwdParamsE,@function
        .size           _ZN10layer_norm13ln_bwd_kernelINS_13Kernel_traitsIf6__halfS2_S2_fjLj2560ELj1ELj1ELj4ELj8ENS_18Kernel_traits_baseILj2560EfS2_S2_S2_fjLj128EEEEELb1ELb1ELb1ELb1EEEvNS_9BwdParamsE,(.L_x_10899 - _ZN10layer_norm13ln_bwd_kernelINS_13Kernel_traitsIf6__halfS2_S2_fjLj2560ELj1ELj1ELj4ELj8ENS_18Kernel_traits_baseILj2560EfS2_S2_S2_fjLj128EEEEELb1ELb1ELb1ELb1EEEvNS_9BwdParamsE)
        .other          _ZN10layer_norm13ln_bwd_kernelINS_13Kernel_traitsIf6__halfS2_S2_fjLj2560ELj1ELj1ELj4ELj8ENS_18Kernel_traits_baseILj2560EfS2_S2_S2_fjLj128EEEEELb1ELb1ELb1ELb1EEEvNS_9BwdParamsE,@"STO_CUDA_ENTRY STV_DEFAULT"
_ZN10layer_norm13ln_bwd_kernelINS_13Kernel_traitsIf6__halfS2_S2_fjLj2560ELj1ELj1ELj4ELj8ENS_18Kernel_traits_baseILj2560EfS2_S2_S2_fjLj128EEEEELb1ELb1ELb1ELb1EEEvNS_9BwdParamsE:
.text._ZN10layer_norm13ln_bwd_kernelINS_13Kernel_traitsIf6__halfS2_S2_fjLj2560ELj1ELj1ELj4ELj8ENS_18Kernel_traits_baseILj2560EfS2_S2_S2_fjLj128EEEEELb1ELb1ELb1ELb1EEEvNS_9BwdParamsE:
        /* <DEDUP_REMOVED lines=60> */
.L_x_6646:
        /* <DEDUP_REMOVED lines=37> */
[C---:B---3--:R-:W-:Y:S01]  /*0610*/  IMAD.WIDE.U32 R148, R181.reuse, 0x8, R150 ;  /* 0x00000008b5947825 */ /* 0x048fe200078e0096 */
[C---:B------:R-:W-:Y:S01]  /*0620*/  IADD3 R173, PT, PT, R181.reuse, 0x100, RZ ;  /* 0x00000100b5ad7810 */ /* 0x040fe20007ffe0ff */
[----:B------:R-:W3:Y:S01]  /*0630*/  LDG.E.64 R138, desc[UR12][R138.64] ;  /* 0x0000000c8a8a7981 */ /* 0x000ee2000c1e1b00 */
[----:B------:R-:W-:Y:S01]  /*0640*/  IADD3 R107, PT, PT, R181, 0x80, RZ ;  /* 0x00000080b56b7810 */ /* 0x000fe20007ffe0ff */
[----:B------:R-:W-:Y:S01]  /*0650*/  IMAD.WIDE.U32 R142, R143, 0x8, R146 ;  /* 0x000000088f8e7825 */ /* 0x000fe200078e0092 */
[----:B------:R-:W-:Y:S01]  /*0660*/  IADD3 R183, PT, PT, R181, 0x200, RZ ;  /* 0x00000200b5b77810 */ /* 0x000fe20007ffe0ff */
[----:B------:R-:W3:Y:S02]  /*0670*/  LDG.E.64 R148, desc[UR12][R148.64] ;  /* 0x0000000c94947981 */ /* 0x000ee4000c1e1b00 */
[----:B------:R-:W-:-:S02]  /*0680*/  IMAD.WIDE.U32 R136, R175, 0x8, R150 ;  /* 0x00000008af887825 */ /* 0x000fc400078e0096 */
[----:B------:R-:W3:Y:S02]  /*0690*/  LDG.E.64 R142, desc[UR12][R142.64] ;  /* 0x0000000c8e8e7981 */ /* 0x000ee4000c1e1b00 */
[----:B------:R-:W-:Y:S02]  /*06a0*/  IMAD.WIDE R134, R131, 0x4, R104 ;  /* 0x0000000483867825 */ /* 0x000fe400078e0268 */
[----:B------:R0:W3:Y:S02]  /*06b0*/  LDG.E.64 R104, desc[UR12][R136.64] ;  /* 0x0000000c88687981 */ /* 0x0000e4000c1e1b00 */
[----:B------:R-:W-:Y:S02]  /*06c0*/  IMAD.WIDE.U32 R146, R3, 0x8, R146 ;  /* 0x0000000803927825 */ /* 0x000fe400078e0092 */
[----:B------:R-:W3:Y:S02]  /*06d0*/  LDG.E R179, desc[UR12][R134.64] ;  /* 0x0000000c86b37981 */ /* 0x000ee4000c1e1900 */
        /* <DEDUP_REMOVED lines=27> */
[----:B------:R-:W5:Y:S03]  /*0890*/  LDG.E R177, desc[UR12][R154.64] ;  /* 0x0000000c9ab17981 */ /* 0x000f66000c1e1900 */
[--C-:B------:R-:W-:Y:S01]  /*08a0*/  IMAD.WIDE.U32 R162, R163, 0x4, R170.reuse ;  /* 0x00000004a3a27825 */ /* 0x100fe200078e00aa */
[----:B------:R-:W5:Y:S03]  /*08b0*/  LDG.E R134, desc[UR12][R158.64] ;  /* 0x0000000c9e867981 */ /* 0x000f66000c1e1900 */
        /* <DEDUP_REMOVED lines=9> */
[----:B------:R1:W5:Y:S03]  /*0950*/  @P0 LDG.E.64 R118, desc[UR12][R156.64] ;  /* 0x0000000c9c760981 */ /* 0x000366000c1e1b00 */
[----:B------:R-:W-:Y:S01]  /*0960*/  @P0 IMAD.WIDE.U32 R164, R175, 0x8, R164 ;  /* 0x00000008afa40825 */ /* 0x000fe200078e00a4 */
[----:B------:R1:W5:Y:S03]  /*0970*/  @P0 LDG.E.64 R116, desc[UR12][R160.64] ;  /* 0x0000000ca0740981 */ /* 0x000366000c1e1b00 */
[----:B------:R-:W-:Y:S01]  /*0980*/  @P0 IMAD.WIDE.U32 R168, R183, 0x8, R168 ;  /* 0x00000008b7a80825 */ /* 0x000fe200078e00a8 */
[----:B------:R-:W5:Y:S04]  /*0990*/  @P0 LDG.E.64 R114, desc[UR12][R164.64] ;  /* 0x0000000ca4720981 */ /* 0x000f68000c1e1b00 */
[----:B------:R1:W5:Y:S01]  /*09a0*/  @P0 LDG.E.64 R112, desc[UR12][R168.64] ;  /* 0x0000000ca8700981 */ /* 0x000362000c1e1b00 */
[----:B------:R-:W-:-:S02]  /*09b0*/  ISETP.NE.AND P0, PT, RZ, UR11, PT ;  /* 0x0000000bff007c0c */ /* 0x000fc4000bf05270 */
[----:B--2---:R-:W-:Y:S02]  /*09c0*/  SHF.R.U64 R180, R108, 0x10, R109 ;  /* 0x000000106cb47819 */ /* 0x004fe4000000126d */
[--C-:B----4-:R-:W-:Y:S02]  /*09d0*/  SHF.R.U64 R175, R110, 0x10, R111.reuse ;  /* 0x000000106eaf7819 */ /* 0x110fe4000000126f */
[----:B0-----:R-:W-:Y:S02]  /*09e0*/  MOV R152, R111 ;  /* 0x0000006f00987202 */ /* 0x001fe40000000f00 */
[----:B------:R-:W-:Y:S02]  /*09f0*/  SHF.R.U32.HI R171, RZ, 0x10, R111 ;  /* 0x00000010ffab7819 */ /* 0x000fe4000001166f */
[----:B------:R-:W-:Y:S02]  /*0a00*/  MOV R155, R109 ;  /* 0x0000006d009b7202 */ /* 0x000fe40000000f00 */
[----:B---3--:R-:W-:-:S02]  /*0a10*/  SHF.R.U64 R111, R148, 0x10, R149 ;  /* 0x00000010946f7819 */ /* 0x008fc40000001295 */
[----:B------:R-:W-:Y:S02]  /*0a20*/  SHF.R.U32.HI R3, RZ, 0x10, R149 ;  /* 0x00000010ff037819 */ /* 0x000fe40000011695 */
[----:B------:R-:W-:Y:S02]  /*0a30*/  SHF.R.U32.HI R176, RZ, 0x10, R109 ;  /* 0x00000010ffb07819 */ /* 0x000fe4000001166d */
[----:B------:R-:W-:Y:S01]  /*0a40*/  MOV R158, R110 ;  /* 0x0000006e009e7202 */ /* 0x000fe20000000f00 */
[----:B------:R-:W-:Y:S01]  /*0a50*/  HADD2.F32 R109, -RZ, R104.H0_H0 ;  /* 0x20000068ff6d7230 */ /* 0x000fe20000004100 */
[----:B------:R-:W-:Y:S02]  /*0a60*/  MOV R154, R108 ;  /* 0x0000006c009a7202 */ /* 0x000fe40000000f00 */
[----:B------:R-:W-:Y:S02]  /*0a70*/  MOV R110, R138 ;  /* 0x0000008a006e7202 */ /* 0x000fe40000000f00 */
[----:B------:R-:W-:-:S02]  /*0a80*/  FSEL R182, R179, RZ, !P0 ;  /* 0x000000ffb3b67208 */ /* 0x000fc40004000000 */
[----:B------:R-:W-:Y:S01]  /*0a90*/  SHF.R.U64 R163, R138, 0x10, R139 ;  /* 0x000000108aa37819 */ /* 0x000fe2000000128b */
[----:B------:R-:W-:Y:S01]  /*0aa0*/  HADD2.F32 R138, -RZ, R105.H0_H0 ;  /* 0x20000069ff8a7230 */ /* 0x000fe20000004100 */
[----:B------:R-:W-:Y:S01]  /*0ab0*/  SHF.R.U64 R159, R104, 0x10, R105 ;  /* 0x00000010689f7819 */ /* 0x000fe20000001269 */
[----:B------:R-:W-:Y:S01]  /*0ac0*/  HADD2.F32 R104, -RZ, R111.H0_H0 ;  /* 0x2000006fff687230 */ /* 0x000fe20000004100 */
[--C-:B------:R-:W-:Y:S02]  /*0ad0*/  SHF.R.U64 R174, R146, 0x10, R147.reuse ;  /* 0x0000001092ae7819 */ /* 0x100fe40000001293 */
[----:B------:R-:W-:Y:S02]  /*0ae0*/  MOV R172, R147 ;  /* 0x0000009300ac7202 */ /* 0x000fe40000000f00 */
[----:B------:R-:W-:Y:S02]  /*0af0*/  SHF.R.U32.HI R178, RZ, 0x10, R147 ;  /* 0x00000010ffb27819 */ /* 0x000fe40000011693 */
[----:B------:R-:W-:-:S02]  /*0b00*/  SHF.R.U32.HI R108, RZ, 0x10, R141 ;  /* 0x00000010ff6c7819 */ /* 0x000fc4000001168d */
[----:B-1----:R-:W-:Y:S01]  /*0b10*/  SHF.R.U32.HI R157, RZ, 0x10, R105 ;  /* 0x00000010ff9d7819 */ /* 0x002fe20000011669 */
[----:B------:R-:W-:Y:S01]  /*0b20*/  HADD2.F32 R105, -RZ, R3.H0_H0 ;  /* 0x20000003ff697230 */ /* 0x000fe20000004100 */
[--C-:B------:R-:W-:Y:S01]  /*0b30*/  SHF.R.U64 R147, R144, 0x10, R145.reuse ;  /* 0x0000001090937819 */ /* 0x100fe20000001291 */
[----:B------:R-:W-:Y:S01]  /*0b40*/  HADD2.F32 R107, -RZ, R145.H0_H0 ;  /* 0x20000091ff6b7230 */ /* 0x000fe20000004100 */
[----:B------:R-:W-:Y:S01]  /*0b50*/  SHF.R.U32.HI R153, RZ, 0x10, R145 ;  /* 0x00000010ff997819 */ /* 0x000fe20000011691 */
[----:B------:R-:W-:Y:S01]  /*0b60*/  HADD2.F32 R148, -RZ, R148.H0_H0 ;  /* 0x20000094ff947230 */ /* 0x000fe20000004100 */
[----:B------:R-:W-:Y:S01]  /*0b70*/  SHF.R.U64 R161, R140, 0x10, R141 ;  /* 0x000000108ca17819 */ /* 0x000fe2000000128d */
[----:B------:R-:W-:Y:S01]  /*0b80*/  HADD2.F32 R140, -RZ, R140.H0_H0 ;  /* 0x2000008cff8c7230 */ /* 0x000fe20000004100 */
[----:B------:R-:W-:Y:S01]  /*0b90*/  MOV R168, R146 ;  /* 0x0000009200a87202 */ /* 0x000fe20000000f00 */
[----:B------:R-:W-:Y:S01]  /*0ba0*/  FADD.FTZ R167, -R182, R109 ;  /* 0x0000006db6a77221 */ /* 0x000fe20000010100 */
[----:B------:R-:W-:Y:S01]  /*0bb0*/  SHF.R.U64 R146, R150, 0x10, R151 ;  /* 0x0000001096927819 */ /* 0x000fe20000001297 */
[----:B------:R-:W-:Y:S01]  /*0bc0*/  HADD2.F32 R109, -RZ, R159.H0_H0 ;  /* 0x2000009fff6d7230 */ /* 0x000fe20000004100 */
[----:B------:R-:W-:Y:S01]  /*0bd0*/  MOV R160, R142 ;  /* 0x0000008e00a07202 */ /* 0x000fe20000000f00 */
[----:B------:R-:W-:Y:S01]  /*0be0*/  HADD2.F32 R149, -RZ, R149.H0_H0 ;  /* 0x20000095ff957230 */ /* 0x000fe20000004100 */
[--C-:B------:R-:W-:Y:S01]  /*0bf0*/  SHF.R.U64 R166, R142, 0x10, R143.reuse ;  /* 0x000000108ea67819 */ /* 0x100fe2000000128f */
[----:B------:R-:W-:Y:S01]  /*0c00*/  HADD2.F32 R141, -RZ, R141.H0_H0 ;  /* 0x2000008dff8d7230 */ /* 0x000fe20000004100 */
[----:B------:R-:W-:Y:S01]  /*0c10*/  MOV R164, R143 ;  /* 0x0000008f00a47202 */ /* 0x000fe20000000f00 */
[C---:B------:R-:W-:Y:S01]  /*0c20*/  FADD.FTZ R111, -R182.reuse, R104 ;  /* 0x00000068b66f7221 */ /* 0x040fe20000010100 */
[----:B------:R-:W-:Y:S01]  /*0c30*/  SHF.R.U32.HI R170, RZ, 0x10, R143 ;  /* 0x00000010ffaa7819 */ /* 0x000fe2000001168f */
[----:B------:R-:W-:Y:S01]  /*0c40*/  HADD2.F32 R108, -RZ, R108.H0_H0 ;  /* 0x2000006cff6c7230 */ /* 0x000fe20000004100 */
[----:B------:R-:W-:Y:S01]  /*0c50*/  SHF.R.U32.HI R142, RZ, 0x10, R151 ;  /* 0x00000010ff8e7819 */ /* 0x000fe20000011697 */
[----:B------:R-:W-:Y:S01]  /*0c60*/  FADD.FTZ R143, -R182, R105 ;  /* 0x00000069b68f7221 */ /* 0x000fe20000010100 */
[----:B------:R-:W-:-:S02]  /*0c70*/  HADD2.F32 R104, -RZ, R147.H0_H0 ;  /* 0x20000093ff687230 */ /* 0x000fc40000004100 */
[C---:B------:R-:W-:Y:S01]  /*0c80*/  FADD.FTZ R181, -R182.reuse, R138 ;  /* 0x0000008ab6b57221 */ /* 0x040fe20000010100 */
[C---:B------:R-:W-:Y:S01]  /*0c90*/  FADD.FTZ R147, -R182.reuse, R107 ;  /* 0x0000006bb6937221 */ /* 0x040fe20000010100 */
[----:B------:R-:W-:Y:S02]  /*0ca0*/  HADD2.F32 R105, -RZ, R153.H0_H0 ;  /* 0x20000099ff697230 */ /* 0x000fe40000004100 */
[C---:B------:R-:W-:Y:S01]  /*0cb0*/  FADD.FTZ R3, -R182.reuse, R148 ;  /* 0x00000094b6037221 */ /* 0x040fe20000010100 */
[----:B------:R-:W-:Y:S02]  /*0cc0*/  HADD2.F32 R138, -RZ, R157.H0_H0 ;  /* 0x2000009dff8a7230 */ /* 0x000fe40000004100 */
[----:B------:R-:W-:Y:S01]  /*0cd0*/  FADD.FTZ R153, -R182, R140 ;  /* 0x0000008cb6997221 */ /* 0x000fe20000010100 */
[----:B------:R-:W-:Y:S01]  /*0ce0*/  HADD2.F32 R107, -RZ, R161.H0_H0 ;  /* 0x200000a1ff6b7230 */ /* 0x000fe20000004100 */
[----:B------:R-:W-:Y:S01]  /*0cf0*/  MOV R156, R139 ;  /* 0x0000008b009c7202 */ /* 0x000fe20000000f00 */
[----:B------:R-:W-:Y:S01]  /*0d00*/  HADD2.F32 R144, -RZ, R144.H0_H0 ;  /* 0x20000090ff907230 */ /* 0x000fe20000004100 */
[----:B------:R-:W-:Y:S01]  /*0d10*/  SHF.R.U32.HI R162, RZ, 0x10, R139 ;  /* 0x00000010ffa27819 */ /* 0x000fe2000001168b */
[----:B------:R-:W-:-:S02]  /*0d20*/  HADD2.F32 R140, -RZ, R146.H0_H0 ;  /* 0x20000092ff8c7230 */ /* 0x000fc40000004100 */
[C---:B------:R-:W-:Y:S01]  /*0d30*/  FADD.FTZ R179, -R182.reuse, R109 ;  /* 0x0000006db6b37221 */ /* 0x040fe20000010100 */
[C---:B------:R-:W-:Y:S01]  /*0d40*/  FADD.FTZ R139, -R182.reuse, R149 ;  /* 0x00000095b68b7221 */ /* 0x040fe20000010100 */
[C---:B------:R-:W-:Y:S01]  /*0d50*/  FADD.FTZ R161, -R182.reuse, R141 ;  /* 0x0000008db6a17221 */ /* 0x040fe20000010100 */
[C---:B------:R-:W-:Y:S01]  /*0d60*/  FADD.FTZ R165, -R182.reuse, R108 ;  /* 0x0000006cb6a57221 */ /* 0x040fe20000010100 */
[----:B------:R-:W-:Y:S02]  /*0d70*/  HADD2.F32 R109, -RZ, R154.H0_H0 ;  /* 0x2000009aff6d7230 */ /* 0x000fe40000004100 */
[C---:B------:R-:W-:Y:S01]  /*0d80*/  FADD.FTZ R149, -R182.reuse, R104 ;  /* 0x00000068b6957221 */ /* 0x040fe20000010100 */
[----:B------:R-:W-:Y:S02]  /*0d90*/  HADD2.F32 R141, -RZ, R142.H0_H0 ;  /* 0x2000008eff8d7230 */ /* 0x000fe40000004100 */
[----:B------:R-:W-:Y:S01]  /*0da0*/  FADD.FTZ R185, -R182, R138 ;  /* 0x0000008ab6b97221 */ /* 0x000fe20000010100 */
[----:B------:R-:W-:-:S02]  /*0db0*/  HADD2.F32 R108, -RZ, R176.H0_H0 ;  /* 0x200000b0ff6c7230 */ /* 0x000fc40000004100 */
[C---:B------:R-:W-:Y:S01]  /*0dc0*/  FMUL.FTZ R3, R132.reuse, R3 ;  /* 0x0000000384037220 */ /* 0x040fe20000410000 */
[----:B------:R-:W-:Y:S02]  /*0dd0*/  HADD2.F32 R104, -RZ, R180.H0_H0 ;  /* 0x200000b4ff687230 */ /* 0x000fe40000004100 */
[----:B------:R-:W-:Y:S01]  /*0de0*/  FMUL.FTZ R142, R132, R143 ;  /* 0x0000008f848e7220 */ /* 0x000fe20000410000 */
[----:B------:R-:W-:Y:S01]  /*0df0*/  FADD.FTZ R159, -R182, R107 ;  /* 0x0000006bb69f7221 */ /* 0x000fe20000010100 */
[----:B------:R-:W-:Y:S01]  /*0e00*/  FMUL.FTZ R138, R132, R111 ;  /* 0x0000006f848a7220 */ /* 0x000fe20000410000 */
[----:B------:R-:W-:Y:S02]  /*0e10*/  HADD2.F32 R173, -RZ, R151.H0_H0 ;  /* 0x20000097ffad7230 */ /* 0x000fe40000004100 */
        /* <DEDUP_REMOVED lines=13> */
[----:B------:R-:W-:-:S02]  /*0ef0*/  HADD2.F32 R109, -RZ, R158.H0_H0 ;  /* 0x2000009eff6d7230 */ /* 0x000fc40000004100 */
[C---:B------:R-:W-:Y:S01]  /*0f00*/  FMUL.FTZ R145, R132.reuse, R145 ;  /* 0x0000009184917220 */ /* 0x040fe20000410000 */
[----:B------:R-:W-:Y:S02]  /*0f10*/  HADD2.F32 R108, -RZ, R171.H0_H0 ;  /* 0x200000abff6c7230 */ /* 0x000fe40000004100 */
[----:B------:R-:W-:Y:S01]  /*0f20*/  FMUL.FTZ R146, R132, R149 ;  /* 0x0000009584927220 */ /* 0x000fe20000410000 */
[----:B------:R-:W-:Y:S02]  /*0f30*/  HADD2.F32 R155, -RZ, R155.H0_H0 ;  /* 0x2000009bff9b7230 */ /* 0x000fe40000004100 */
[----:B------:R-:W-:Y:S02]  /*0f40*/  HADD2.F32 R104, -RZ, R175.H0_H0 ;  /* 0x200000afff687230 */ /* 0x000fe40000004100 */
[----:B------:R-:W-:Y:S02]  /*0f50*/  HADD2.F32 R171, -RZ, R160.H0_H0 ;  /* 0x200000a0ffab7230 */ /* 0x000fe40000004100 */
[----:B------:R-:W-:Y:S01]  /*0f60*/  FADD.FTZ R160, RZ, R140 ;  /* 0x0000008cffa07221 */ /* 0x000fe20000010000 */
[----:B------:R-:W-:Y:S01]  /*0f70*/  FFMA.FTZ R175, R3, R140, RZ ;  /* 0x0000008c03af7223 */ /* 0x000fe200000100ff */
[----:B------:R-:W-:-:S02]  /*0f80*/  HADD2.F32 R169, -RZ, R150.H0_H0 ;  /* 0x20000096ffa97230 */ /* 0x000fc40000004100 */
        /* <DEDUP_REMOVED lines=31> */
[----:B------:R-:W-:Y:S01]  /*1180*/  FMUL.FTZ R153, R132, R153 ;  /* 0x0000009984997220 */ /* 0x000fe20000410000 */
[----:B------:R-:W-:Y:S02]  /*1190*/  HADD2.F32 R163, -RZ, R156.H0_H0 ;  /* 0x2000009cffa37230 */ /* 0x000fe40000004100 */
        /* <DEDUP_REMOVED lines=42> */
[C---:B------:R-:W-:Y:S01]  /*1440*/  FMUL.FTZ R168, R132.reuse, R185 ;  /* 0x000000b984a87220 */ /* 0x040fe20000410000 */
[----:B------:R-:W-:Y:S02]  /*1450*/  HADD2.F32 R189, -RZ, R172.H0_H0 ;  /* 0x200000acffbd7230 */ /* 0x000fe40000004100 */
[----:B------:R-:W-:Y:S01]  /*1460*/  FMUL.FTZ R167, R31, R170 ;  /* 0x000000aa1fa77220 */ /* 0x000fe20000410000 */
[----:B------:R-:W-:Y:S01]  /*1470*/  FMUL.FTZ R172, R132, R107 ;  /* 0x0000006b84ac7220 */ /* 0x000fe20000410000 */
[----:B------:R-:W-:Y:S01]  /*1480*/  FADD.FTZ R108, R166, R111 ;  /* 0x0000006fa66c7221 */ /* 0x000fe20000010000 */
[----:B------:R-:W-:Y:S01]  /*1490*/  FADD.FTZ R169, -R182, R169 ;  /* 0x000000a9b6a97221 */ /* 0x000fe20000010100 */
        /* <DEDUP_REMOVED lines=38> */
.L_x_6508:
        /* <DEDUP_REMOVED lines=12> */
.L_x_6510:
        /* <DEDUP_REMOVED lines=19> */
.L_x_6511:
        /* <DEDUP_REMOVED lines=35> */
.L_x_6509:
        /* <DEDUP_REMOVED lines=41> */
.L_x_6513:
[----:B------:R-:W-:Y:S05]  /*1db0*/  BSYNC.RECONVERGENT B0 ;  /* 0x0000000000007941 */ /* 0x000fea0003800200 */
.L_x_6512:
        /* <DEDUP_REMOVED lines=29> */
[----:B--2---:R-:W-:Y:S02]  /*1f90*/  @P1 PRMT R124, R124, 0x5410, R180 ;  /* 0x000054107c7c1816 */ /* 0x004fe400000000b4 */
[--C-:B------:R-:W-:Y:S02]  /*1fa0*/  @P1 SHF.R.U64 R180, R180, 0x10, R181.reuse ;  /* 0x00000010b4b41819 */ /* 0x100fe400000012b5 */
[--C-:B------:R-:W-:Y:S02]  /*1fb0*/  @P1 PRMT R129, R129, 0x5410, R181.reuse ;  /* 0x0000541081811816 */ /* 0x100fe400000000b5 */
        /* <DEDUP_REMOVED lines=33> */
.L_x_6518:
[----:B------:R-:W-:Y:S05]  /*21d0*/  BSYNC.RECONVERGENT B0 ;  /* 0x0000000000007941 */ /* 0x000fea0003800200 */
.L_x_6517:
[----:B------:R-:W-:-:S07]  /*21e0*/  FADD.FTZ R100, R100, R107 ;  /* 0x0000006b64647221 */ /* 0x000fce0000010000 */
.L_x_6516:
        /* <DEDUP_REMOVED lines=24> */
.L_x_6521:
[----:B------:R-:W-:Y:S05]  /*2370*/  BSYNC.RECONVERGENT B0 ;  /* 0x0000000000007941 */ /* 0x000fea0003800200 */
.L_x_6520:
[----:B------:R-:W-:-:S07]  /*2380*/  FADD.FTZ R101, R101, R108 ;  /* 0x0000006c65657221 */ /* 0x000fce0000010000 */
.L_x_6519:
        /* <DEDUP_REMOVED lines=24> */
.L_x_6524:
[----:B------:R-:W-:Y:S05]  /*2510*/  BSYNC.RECONVERGENT B0 ;  /* 0x0000000000007941 */ /* 0x000fea0003800200 */
.L_x_6523:
[----:B------:R-:W-:-:S07]  /*2520*/  FADD.FTZ R102, R102, R107 ;  /* 0x0000006b66667221 */ /* 0x000fce0000010000 */
.L_x_6522:
        /* <DEDUP_REMOVED lines=12> */
[----:B------:R-:W-:Y:S02]  /*25f0*/  F2FP.F16.F32.PACK_AB R108, RZ, R2 ;  /* 0x00000002ff6c723e */ /* 0x000fe400000000ff */
[----:B------:R-:W-:Y:S01]  /*2600*/  MOV R2, RZ ;  /* 0x000000ff00027202 */ /* 0x000fe20000000f00 */
        /* <DEDUP_REMOVED lines=10> */
.L_x_6527:
[----:B------:R-:W-:Y:S05]  /*26b0*/  BSYNC.RECONVERGENT B0 ;  /* 0x0000000000007941 */ /* 0x000fea0003800200 */
.L_x_6526:
[--C-:B------:R-:W-:Y:S01]  /*26c0*/  FADD.FTZ R103, R103, R2.reuse ;  /* 0x0000000267677221 */ /* 0x100fe20000010000 */
[----:B------:R-:W-:Y:S01]  /*26d0*/  PRMT R2, R108, 0x7610, R2 ;  /* 0x000076106c027816 */ /* 0x000fe20000000002 */
[----:B------:R-:W-:Y:S06]  /*26e0*/  BRA `(.L_x_6525) ;  /* 0x0000000c00647947 */ /* 0x000fec0003800000 */
.L_x_6515:
        /* <DEDUP_REMOVED lines=23> */
[----:B------:R-:W-:-:S07]  /*2860*/  PRMT R128, R108, 0x7610, R128 ;  /* 0x000076106c807816 */ /* 0x000fce0000000080 */
.L_x_6528:
[----:B------:R-:W-:Y:S01]  /*2870*/  F2FP.F16.F32.PACK_AB R180, RZ, R0 ;  /* 0x00000000ffb4723e */ /* 0x000fe200000000ff */
        /* <DEDUP_REMOVED lines=15> */
.L_x_6529:
[----:B------:R-:W-:Y:S02]  /*2970*/  F2FP.F16.F32.PACK_AB R111, RZ, R0 ;  /* 0x00000000ff6f723e */ /* 0x000fe400000000ff */
        /* <DEDUP_REMOVED lines=14> */
.L_x_6530:
[----:B------:R-:W-:Y:S02]  /*2a60*/  F2FP.F16.F32.PACK_AB R0, RZ, R0 ;  /* 0x00000000ff00723e */ /* 0x000fe400000000ff */
[----:B------:R-:W-:Y:S02]  /*2a70*/  F2FP.F16.F32.PACK_AB R127, RZ, R110 ;  /* 0x0000006eff7f723e */ /* 0x000fe400000000ff */
        /* <DEDUP_REMOVED lines=12> */
[--C-:B------:R-:W-:Y:S01]  /*2b40*/  FADD.FTZ R103, R103, R2.reuse ;  /* 0x0000000267677221 */ /* 0x100fe20000010000 */
[----:B------:R-:W-:Y:S01]  /*2b50*/  PRMT R2, R107, 0x7610, R2 ;  /* 0x000076106b027816 */ /* 0x000fe20000000002 */
[----:B------:R-:W-:Y:S06]  /*2b60*/  BRA `(.L_x_6525) ;  /* 0x0000000800447947 */ /* 0x000fec0003800000 */
.L_x_6514:
        /* <DEDUP_REMOVED lines=15> */
[----:B------:R-:W-:-:S03]  /*2c60*/  HFMA2 R107, -RZ, RZ, 0, 0 ;  /* 0x00000000ff6b7431 */ /* 0x000fc600000001ff */
[-C--:B------:R-:W-:Y:S01]  /*2c70*/  FMUL.FTZ R108, R4, R109.reuse ;  /* 0x0000006d046c7220 */ /* 0x080fe20000410000 */
[----:B------:R-:W-:-:S04]  /*2c80*/  @P2 FMUL.FTZ R107, R110, R109 ;  /* 0x0000006d6e6b2220 */ /* 0x000fc80000410000 */
[----:B------:R-:W-:Y:S01]  /*2c90*/  FSEL R108, R108, RZ, P2 ;  /* 0x000000ff6c6c7208 */ /* 0x000fe20001000000 */
[----:B------:R-:W-:-:S03]  /*2ca0*/  FADD.FTZ R100, R100, R107 ;  /* 0x0000006b64647221 */ /* 0x000fc60000010000 */
[----:B------:R-:W-:-:S04]  /*2cb0*/  F2FP.F16.F32.PACK_AB R108, RZ, R108 ;  /* 0x0000006cff6c723e */ /* 0x000fc800000000ff */
[----:B------:R-:W-:-:S07]  /*2cc0*/  PRMT R128, R108, 0x7610, R128 ;  /* 0x000076106c807816 */ /* 0x000fce0000000080 */
.L_x_6532:
[----:B------:R-:W-:Y:S05]  /*2cd0*/  @!P1 BRA `(.L_x_6533) ;  /* 0x0000000000409947 */ /* 0x000fea0003800000 */
[----:B-----5:R-:W-:Y:S01]  /*2ce0*/  SHF.R.U64 R107, R120, 0x10, R121 ;  /* 0x00000010786b7819 */ /* 0x020fe20000001279 */
[----:B------:R-:W-:Y:S01]  /*2cf0*/  @P0 FFMA.FTZ R108, R138, R106, R105 ;  /* 0x0000006a8a6c0223 */ /* 0x000fe20000010069 */
[----:B------:R-:W-:-:S03]  /*2d00*/  LOP3.LUT P2, RZ, R177, 0xff00, RZ, 0xc0, !PT ;  /* 0x0000ff00b1ff7812 */ /* 0x000fc6000784c0ff */
[----:B------:R-:W-:Y:S02]  /*2d10*/  HADD2.F32 R107, -RZ, R107.H0_H0 ;  /* 0x2000006bff6b7230 */ /* 0x000fe40000004100 */
[----:B------:R-:W-:-:S04]  /*2d20*/  @P0 FADD.FTZ R108, R141, -R108 ;  /* 0x8000006c8d6c0221 */ /* 0x000fc80000010000 */
[----:B------:R-:W-:Y:S01]  /*2d30*/  @P0 FFMA.FTZ R107, R132, R108, R107 ;  /* 0x0000006c846b0223 */ /* 0x000fe2000001006b */
[----:B------:R-:W-:-:S03]  /*2d40*/  MOV R108, RZ ;  /* 0x000000ff006c7202 */ /* 0x000fc60000000f00 */
        /* <DEDUP_REMOVED lines=9> */
.L_x_6533:
        /* <DEDUP_REMOVED lines=16> */
.L_x_6534:
[----:B------:R-:W-:Y:S05]  /*2ee0*/  @!P1 BRA `(.L_x_6525) ;  /* 0x0000000400649947 */ /* 0x000fea0003800000 */
[----:B-----5:R-:W-:Y:S01]  /*2ef0*/  SHF.R.U32.HI R107, RZ, 0x10, R121 ;  /* 0x00000010ff6b7819 */ /* 0x020fe20000011679 */
[----:B------:R-:W-:-:S04]  /*2f00*/  @P0 FFMA.FTZ R2, R142, R106, R105 ;  /* 0x0000006a8e020223 */ /* 0x000fc80000010069 */
[----:B------:R-:W-:Y:S02]  /*2f10*/  HADD2.F32 R107, -RZ, R107.H0_H0 ;  /* 0x2000006bff6b7230 */ /* 0x000fe40000004100 */
[----:B------:R-:W-:-:S04]  /*2f20*/  @P0 FADD.FTZ R2, R143, -R2 ;  /* 0x800000028f020221 */ /* 0x000fc80000010000 */
[----:B------:R-:W-:Y:S01]  /*2f30*/  @P0 FFMA.FTZ R107, R132, R2, R107 ;  /* 0x00000002846b0223 */ /* 0x000fe2000001006b */
[----:B------:R-:W-:Y:S02]  /*2f40*/  ISETP.GE.U32.AND P0, PT, R177, 0x1000000, PT ;  /* 0x01000000b100780c */ /* 0x000fe40003f06070 */
[----:B------:R-:W-:Y:S01]  /*2f50*/  MOV R2, RZ ;  /* 0x000000ff00027202 */ /* 0x000fe20000000f00 */
[----:B------:R-:W-:-:S04]  /*2f60*/  FMUL.FTZ R107, R107, UR17 ;  /* 0x000000116b6b7c20 */ /* 0x000fc80008410000 */
[----:B------:R-:W-:-:S04]  /*2f70*/  FMUL.FTZ R108, R107, UR16 ;  /* 0x000000106b6c7c20 */ /* 0x000fc80008410000 */
[----:B------:R-:W-:Y:S02]  /*2f80*/  FMUL.FTZ R107, R7, R108 ;  /* 0x0000006c076b7220 */ /* 0x000fe40000410000 */
[----:B------:R-:W-:-:S03]  /*2f90*/  @P0 HADD2.F32 R109, -RZ, R124.H0_H0 ;  /* 0x2000007cff6d0230 */ /* 0x000fc60000004100 */
[----:B------:R-:W-:Y:S02]  /*2fa0*/  FSEL R107, R107, RZ, P0 ;  /* 0x000000ff6b6b7208 */ /* 0x000fe40000000000 */
[----:B------:R-:W-:Y:S02]  /*2fb0*/  @P0 FMUL.FTZ R2, R109, R108 ;  /* 0x0000006c6d020220 */ /* 0x000fe40000410000 */
[----:B------:R-:W-:Y:S02]  /*2fc0*/  F2FP.F16.F32.PACK_AB R107, RZ, R107 ;  /* 0x0000006bff6b723e */ /* 0x000fe400000000ff */
[--C-:B------:R-:W-:Y:S02]  /*2fd0*/  FADD.FTZ R103, R103, R2.reuse ;  /* 0x0000000267677221 */ /* 0x100fe40000010000 */
[----:B------:R-:W-:Y:S01]  /*2fe0*/  PRMT R2, R107, 0x7610, R2 ;  /* 0x000076106b027816 */ /* 0x000fe20000000002 */
[----:B------:R-:W-:Y:S06]  /*2ff0*/  BRA `(.L_x_6525) ;  /* 0x0000000400207947 */ /* 0x000fec0003800000 */
.L_x_6531:
[----:B------:R-:W-:Y:S01]  /*3000*/  ISETP.GT.AND P0, PT, R130, RZ, PT ;  /* 0x000000ff8200720c */ /* 0x000fe20003f04270 */
[----:B------:R-:W-:Y:S01]  /*3010*/  @P2 FFMA.FTZ R109, R3, R106, R105 ;  /* 0x0000006a036d2223 */ /* 0x000fe20000010069 */
[----:B-----5:R-:W-:Y:S01]  /*3020*/  HADD2.F32 R107, -RZ, R120.H0_H0 ;  /* 0x20000078ff6b7230 */ /* 0x020fe20000004100 */
[----:B------:R-:W-:Y:S01]  /*3030*/  SHF.R.U64 R0, R120, 0x10, R121 ;  /* 0x0000001078007819 */ /* 0x000fe20000001279 */
[----:B------:R-:W-:Y:S02]  /*3040*/  HADD2.F32 R111, -RZ, R121.H0_H0 ;  /* 0x20000079ff6f7230 */ /* 0x000fe40000004100 */
[----:B------:R-:W-:Y:S01]  /*3050*/  @P2 FADD.FTZ R109, R140, -R109 ;  /* 0x8000006d8c6d2221 */ /* 0x000fe20000010000 */
[----:B------:R-:W-:-:S03]  /*3060*/  SHF.R.U32.HI R181, RZ, 0x10, R121 ;  /* 0x00000010ffb57819 */ /* 0x000fc60000011679 */
[----:B------:R-:W-:Y:S01]  /*3070*/  @P2 FFMA.FTZ R107, R132, R109, R107 ;  /* 0x0000006d846b2223 */ /* 0x000fe2000001006b */
[----:B------:R-:W-:Y:S02]  /*3080*/  HADD2.F32 R109, -RZ, R0.H0_H0 ;  /* 0x20000000ff6d7230 */ /* 0x000fe40000004100 */
[----:B------:R-:W-:Y:S02]  /*3090*/  HADD2.F32 R181, -RZ, R181.H0_H0 ;  /* 0x200000b5ffb57230 */ /* 0x000fe40000004100 */
[-CC-:B------:R-:W-:Y:S01]  /*30a0*/  @P0 FFMA.FTZ R108, R138, R106.reuse, R105.reuse ;  /* 0x0000006a8a6c0223 */ /* 0x180fe20000010069 */
[-CC-:B------:R-:W-:Y:S01]  /*30b0*/  @P0 FFMA.FTZ R110, R142, R106.reuse, R105.reuse ;  /* 0x0000006a8e6e0223 */ /* 0x180fe20000010069 */
[----:B------:R-:W-:Y:S02]  /*30c0*/  @P0 FFMA.FTZ R125, R139, R106, R105 ;  /* 0x0000006a8b7d0223 */ /* 0x000fe40000010069 */
[----:B------:R-:W-:Y:S01]  /*30d0*/  @P0 FADD.FTZ R108, R141, -R108 ;  /* 0x8000006c8d6c0221 */ /* 0x000fe20000010000 */
[----:B------:R-:W-:Y:S01]  /*30e0*/  @P0 FADD.FTZ R110, R143, -R110 ;  /* 0x8000006e8f6e0221 */ /* 0x000fe20000010000 */
[----:B------:R-:W-:-:S02]  /*30f0*/  @P0 FADD.FTZ R0, R144, -R125 ;  /* 0x8000007d90000221 */ /* 0x000fc40000010000 */
[C---:B------:R-:W-:Y:S01]  /*3100*/  @P0 FFMA.FTZ R109, R132.reuse, R108, R109 ;  /* 0x0000006c846d0223 */ /* 0x040fe2000001006d */
[C---:B------:R-:W-:Y:S01]  /*3110*/  @P0 FFMA.FTZ R181, R132.reuse, R110, R181 ;  /* 0x0000006e84b50223 */ /* 0x040fe200000100b5 */
[----:B------:R-:W-:Y:S01]  /*3120*/  @P0 FFMA.FTZ R111, R132, R0, R111 ;  /* 0x00000000846f0223 */ /* 0x000fe2000001006f */
[----:B------:R-:W-:Y:S02]  /*3130*/  F2FP.F16.F32.PACK_AB R110, RZ, R107 ;  /* 0x0000006bff6e723e */ /* 0x000fe400000000ff */
[----:B------:R-:W-:Y:S01]  /*3140*/  F2FP.F16.F32.PACK_AB R126, RZ, R109 ;  /* 0x0000006dff7e723e */ /* 0x000fe200000000ff */
[----:B------:R-:W-:Y:S06]  /*3150*/  @!P1 BRA `(.L_x_6535) ;  /* 0x00000000002c9947 */ /* 0x000fec0003800000 */
[----:B------:R-:W-:Y:S01]  /*3160*/  LOP3.LUT P0, RZ, R177, 0xff, RZ, 0xc0, !PT ;  /* 0x000000ffb1ff7812 */ /* 0x000fe2000780c0ff */
        /* <DEDUP_REMOVED lines=10> */
.L_x_6535:
[----:B------:R-:W-:Y:S05]  /*3210*/  @!P1 BRA `(.L_x_6536) ;  /* 0x00000000002c9947 */ /* 0x000fea0003800000 */
[----:B------:R-:W-:Y:S01]  /*3220*/  LOP3.LUT P0, RZ, R177, 0xff00, RZ, 0xc0, !PT ;  /* 0x0000ff00b1ff7812 */ /* 0x000fe2000780c0ff */
        /* <DEDUP_REMOVED lines=10> */
.L_x_6536:
[----:B------:R-:W-:Y:S05]  /*32d0*/  @!P1 BRA `(.L_x_6537) ;  /* 0x00000000002c9947 */ /* 0x000fea0003800000 */
[----:B------:R-:W-:Y:S01]  /*32e0*/  LOP3.LUT P0, RZ, R177, 0xff0000, RZ, 0xc0, !PT ;  /* 0x00ff0000b1ff7812 */ /* 0x000fe2000780c0ff */
        /* <DEDUP_REMOVED lines=10> */
.L_x_6537:
[----:B------:R-:W-:Y:S02]  /*3390*/  F2FP.F16.F32.PACK_AB R0, RZ, R111 ;  /* 0x0000006fff00723e */ /* 0x000fe400000000ff */
[----:B------:R-:W-:Y:S02]  /*33a0*/  F2FP.F16.F32.PACK_AB R127, RZ, R181 ;  /* 0x000000b5ff7f723e */ /* 0x000fe400000000ff */
[----:B------:R-:W-:Y:S01]  /*33b0*/  PRMT R125, R110, 0x7610, R125 ;  /* 0x000076106e7d7816 */ /* 0x000fe2000000007d */
[----:B------:R-:W-:Y:S06]  /*33c0*/  @!P1 BRA `(.L_x_6525) ;  /* 0x00000000002c9947 */ /* 0x000fec0003800000 */
[----:B------:R-:W-:Y:S01]  /*33d0*/  ISETP.GE.U32.AND P0, PT, R177, 0x1000000, PT ;  /* 0x01000000b100780c */ /* 0x000fe20003f06070 */
        /* <DEDUP_REMOVED lines=9> */
[----:B------:R-:W-:-:S07]  /*3470*/  PRMT R2, R107, 0x7610, R2 ;  /* 0x000076106b027816 */ /* 0x000fce0000000002 */
.L_x_6525:
        /* <DEDUP_REMOVED lines=13> */
.L_x_6538:
        /* <DEDUP_REMOVED lines=9> */
.L_x_6539:
[----:B------:R-:W-:Y:S05]  /*35e0*/  @!P1 BRA `(.L_x_6540) ;  /* 0x0000000000209947 */ /* 0x000fea0003800000 */
[----:B01----:R-:W0:Y:S01]  /*35f0*/  LDC.64 R108, c[0x0][0x390] ;  /* 0x0000e400ff6c7b82 */ /* 0x003e220000000a00 */
[----:B------:R-:W-:-:S05]  /*3600*/  IADD3 R107, PT, PT, R179, 0x80, RZ ;  /* 0x00000080b36b7810 */ /* 0x000fca0007ffe0ff */
[----:B0-----:R-:W-:-:S06]  /*3610*/  IMAD.WIDE.U32 R108, R107, 0x8, R108 ;  /* 0x000000086b6c7825 */ /* 0x001fcc00078e006c */
[----:B------:R-:W2:Y:S02]  /*3620*/  LDG.E.64 R108, desc[UR12][R108.64] ;  /* 0x0000000c6c6c7981 */ /* 0x000ea4000c1e1b00 */
[--C-:B--2---:R-:W-:Y:S02]  /*3630*/  SHF.R.U64 R129, R108, 0x10, R109.reuse ;  /* 0x000000106c817819 */ /* 0x104fe4000000126d */
[--C-:B------:R-:W-:Y:S02]  /*3640*/  SHF.R.U32.HI R124, RZ, 0x10, R109.reuse ;  /* 0x00000010ff7c7819 */ /* 0x100fe4000001166d */
[----:B------:R-:W-:Y:S02]  /*3650*/  PRMT R129, R129, 0x5410, R109 ;  /* 0x0000541081817816 */ /* 0x000fe4000000006d */
[----:B------:R-:W-:-:S07]  /*3660*/  PRMT R124, R124, 0x5410, R108 ;  /* 0x000054107c7c7816 */ /* 0x000fce000000006c */
.L_x_6540:
[----:B------:R-:W-:Y:S05]  /*3670*/  @!P0 BRA `(.L_x_6541) ;  /* 0x0000000800388947 */ /* 0x000fea0003800000 */
[----:B------:R-:W-:Y:S05]  /*3680*/  BRA.U !UP0, `(.L_x_6542) ;  /* 0x0000000508247547 */ /* 0x000fea000b800000 */
[----:B------:R-:W-:Y:S01]  /*3690*/  ISETP.GT.AND P2, PT, R130, RZ, PT ;  /* 0x000000ff8200720c */ /* 0x000fe20003f44270 */
[----:B-----5:R-:W-:Y:S01]  /*36a0*/  HADD2.F32 R107, -RZ, R118.H0_H0 ;  /* 0x20000076ff6b7230 */ /* 0x020fe20000004100 */
[--C-:B01----:R-:W-:Y:S01]  /*36b0*/  SHF.R.U64 R108, R118, 0x10, R119.reuse ;  /* 0x00000010766c7819 */ /* 0x103fe20000001277 */
        /* <DEDUP_REMOVED lines=30> */
.L_x_6543:
        /* <DEDUP_REMOVED lines=12> */
.L_x_6544:
        /* <DEDUP_REMOVED lines=12> */
.L_x_6545:
        /* <DEDUP_REMOVED lines=16> */
.L_x_6542:
        /* <DEDUP_REMOVED lines=17> */
.L_x_6547:
[----:B------:R-:W-:Y:S05]  /*3c30*/  @!P1 BRA `(.L_x_6548) ;  /* 0x0000000000409947 */ /* 0x000fea0003800000 */
[----:B-----5:R-:W-:Y:S01]  /*3c40*/  SHF.R.U64 R107, R118, 0x10, R119 ;  /* 0x00000010766b7819 */ /* 0x020fe20000001277 */
[----:B01----:R-:W-:Y:S01]  /*3c50*/  @P2 FFMA.FTZ R108, R146, R106, R105 ;  /* 0x0000006a926c2223 */ /* 0x003fe20000010069 */
        /* <DEDUP_REMOVED lines=14> */
.L_x_6548:
        /* <DEDUP_REMOVED lines=16> */
.L_x_6549:
        /* <DEDUP_REMOVED lines=9> */
[----:B01----:R-:W-:-:S04]  /*3ed0*/  FMUL.FTZ R108, R107, UR16 ;  /* 0x000000106b6c7c20 */ /* 0x003fc80008410000 */
        /* <DEDUP_REMOVED lines=8> */
.L_x_6541:
        /* <DEDUP_REMOVED lines=25> */
.L_x_6551:
[C---:B------:R-:W-:Y:S01]  /*40f0*/  FMUL.FTZ R109, R132.reuse, R111 ;  /* 0x0000006f846d7220 */ /* 0x040fe20000410000 */
[----:B------:R-:W-:Y:S01]  /*4100*/  F2FP.F16.F32.PACK_AB R126, RZ, R0 ;  /* 0x00000000ff7e723e */ /* 0x000fe200000000ff */
        /* <DEDUP_REMOVED lines=14> */
.L_x_6552:
[----:B------:R-:W-:Y:S02]  /*41f0*/  F2FP.F16.F32.PACK_AB R127, RZ, R110 ;  /* 0x0000006eff7f723e */ /* 0x000fe400000000ff */
        /* <DEDUP_REMOVED lines=14> */
.L_x_6553:
[----:B------:R-:W-:Y:S02]  /*42e0*/  F2FP.F16.F32.PACK_AB R107, RZ, R108 ;  /* 0x0000006cff6b723e */ /* 0x000fe400000000ff */
[----:B------:R-:W-:Y:S02]  /*42f0*/  PRMT R125, R126, 0x7610, R125 ;  /* 0x000076107e7d7816 */ /* 0x000fe4000000007d */
[----:B------:R-:W-:Y:S02]  /*4300*/  PRMT R126, R127, 0x7610, R126 ;  /* 0x000076107f7e7816 */ /* 0x000fe4000000007e */
[----:B------:R-:W-:Y:S02]  /*4310*/  F2FP.F16.F32.PACK_AB R0, RZ, R109 ;  /* 0x0000006dff00723e */ /* 0x000fe400000000ff */
        /* <DEDUP_REMOVED lines=14> */
.L_x_6550:
        /* <DEDUP_REMOVED lines=16> */
[----:B------:R-:W-:Y:S01]  /*4500*/  ISETP.GT.AND P2, PT, R130, RZ, PT ;  /* 0x000000ff8200720c */ /* 0x000fe20003f44270 */
[----:B01----:R-:W-:Y:S02]  /*4510*/  HADD2.F32 R108, -RZ, R124.H1_H1 ;  /* 0x3000007cff6c7230 */ /* 0x003fe40000004100 */
[----:B------:R-:W-:-:S04]  /*4520*/  FADD.FTZ R107, R148, -R107 ;  /* 0x8000006b946b7221 */ /* 0x000fc80000010000 */
[----:B------:R-:W-:-:S05]  /*4530*/  FMUL.FTZ R107, R132, R107 ;  /* 0x0000006b846b7220 */ /* 0x000fca0000410000 */
[----:B------:R-:W-:-:S05]  /*4540*/  FSEL R107, R107, RZ, P2 ;  /* 0x000000ff6b6b7208 */ /* 0x000fca0001000000 */
[----:B------:R-:W-:-:S04]  /*4550*/  FMUL.FTZ R107, R107, UR17 ;  /* 0x000000116b6b7c20 */ /* 0x000fc80008410000 */
[----:B------:R-:W-:-:S04]  /*4560*/  FMUL.FTZ R107, R107, UR16 ;  /* 0x000000106b6b7c20 */ /* 0x000fc80008410000 */
[----:B------:R-:W-:-:S07]  /*4570*/  FMUL.FTZ R107, R108, R107 ;  /* 0x0000006b6c6b7220 */ /* 0x000fce0000410000 */
.L_x_6556:
[----:B------:R-:W-:Y:S05]  /*4580*/  BSYNC.RECONVERGENT B0 ;  /* 0x0000000000007941 */ /* 0x000fea0003800200 */
.L_x_6555:
[----:B------:R-:W-:-:S07]  /*4590*/  FADD.FTZ R96, R96, R107 ;  /* 0x0000006b60607221 */ /* 0x000fce0000010000 */
.L_x_6554:
        /* <DEDUP_REMOVED lines=24> */
.L_x_6559:
[----:B------:R-:W-:Y:S05]  /*4720*/  BSYNC.RECONVERGENT B0 ;  /* 0x0000000000007941 */ /* 0x000fea0003800200 */
.L_x_6558:
[----:B------:R-:W-:-:S07]  /*4730*/  FADD.FTZ R97, R97, R108 ;  /* 0x0000006c61617221 */ /* 0x000fce0000010000 */
.L_x_6557:
        /* <DEDUP_REMOVED lines=24> */
.L_x_6562:
[----:B------:R-:W-:Y:S05]  /*48c0*/  BSYNC.RECONVERGENT B0 ;  /* 0x0000000000007941 */ /* 0x000fea0003800200 */
.L_x_6561:
[----:B------:R-:W-:-:S07]  /*48d0*/  FADD.FTZ R98, R98, R107 ;  /* 0x0000006b62627221 */ /* 0x000fce0000010000 */
.L_x_6560:
        /* <DEDUP_REMOVED lines=12> */
[----:B01----:R-:W-:Y:S02]  /*49a0*/  F2FP.F16.F32.PACK_AB R108, RZ, R2 ;  /* 0x00000002ff6c723e */ /* 0x003fe400000000ff */
[----:B------:R-:W-:Y:S01]  /*49b0*/  MOV R2, RZ ;  /* 0x000000ff00027202 */ /* 0x000fe20000000f00 */
        /* <DEDUP_REMOVED lines=10> */
.L_x_6564:
[----:B------:R-:W-:Y:S05]  /*4a60*/  BSYNC.RECONVERGENT B0 ;  /* 0x0000000000007941 */ /* 0x000fea0003800200 */
.L_x_6563:
[--C-:B------:R-:W-:Y:S01]  /*4a70*/  FADD.FTZ R99, R99, R2.reuse ;  /* 0x0000000263637221 */ /* 0x100fe20000010000 */
[----:B------:R-:W-:-:S07]  /*4a80*/  PRMT R2, R108, 0x7610, R2 ;  /* 0x000076106c027816 */ /* 0x000fce0000000002 */
.L_x_6546:
        /* <DEDUP_REMOVED lines=10> */
.L_x_6565:
        /* <DEDUP_REMOVED lines=10> */
.L_x_6566:
[----:B------:R-:W-:Y:S05]  /*4bd0*/  @!P1 BRA `(.L_x_6567) ;  /* 0x0000000000209947 */ /* 0x000fea0003800000 */
[----:B0123--:R-:W0:Y:S01]  /*4be0*/  LDC.64 R108, c[0x0][0x390] ;  /* 0x0000e400ff6c7b82 */ /* 0x00fe220000000a00 */
[----:B------:R-:W-:-:S05]  /*4bf0*/  IADD3 R107, PT, PT, R179, 0x100, RZ ;  /* 0x00000100b36b7810 */ /* 0x000fca0007ffe0ff */
[----:B0-----:R-:W-:-:S06]  /*4c00*/  IMAD.WIDE.U32 R108, R107, 0x8, R108 ;  /* 0x000000086b6c7825 */ /* 0x001fcc00078e006c */
[----:B------:R-:W2:Y:S02]  /*4c10*/  LDG.E.64 R108, desc[UR12][R108.64] ;  /* 0x0000000c6c6c7981 */ /* 0x000ea4000c1e1b00 */
[--C-:B--2---:R-:W-:Y:S02]  /*4c20*/  SHF.R.U64 R129, R108, 0x10, R109.reuse ;  /* 0x000000106c817819 */ /* 0x104fe4000000126d */
[--C-:B------:R-:W-:Y:S02]  /*4c30*/  SHF.R.U32.HI R124, RZ, 0x10, R109.reuse ;  /* 0x00000010ff7c7819 */ /* 0x100fe4000001166d */
[----:B------:R-:W-:Y:S02]  /*4c40*/  PRMT R129, R129, 0x5410, R109 ;  /* 0x0000541081817816 */ /* 0x000fe4000000006d */
[----:B------:R-:W-:-:S07]  /*4c50*/  PRMT R124, R124, 0x5410, R108 ;  /* 0x000054107c7c7816 */ /* 0x000fce000000006c */
.L_x_6567:
[----:B------:R-:W-:Y:S05]  /*4c60*/  @!P0 BRA `(.L_x_6568) ;  /* 0x0000000800388947 */ /* 0x000fea0003800000 */
[----:B------:R-:W-:Y:S05]  /*4c70*/  BRA.U !UP0, `(.L_x_6569) ;  /* 0x0000000508247547 */ /* 0x000fea000b800000 */
[----:B------:R-:W-:Y:S01]  /*4c80*/  ISETP.GT.AND P2, PT, R130, RZ, PT ;  /* 0x000000ff8200720c */ /* 0x000fe20003f44270 */
[----:B-----5:R-:W-:Y:S01]  /*4c90*/  HADD2.F32 R107, -RZ, R116.H0_H0 ;  /* 0x20000074ff6b7230 */ /* 0x020fe20000004100 */
[--C-:B0123--:R-:W-:Y:S01]  /*4ca0*/  SHF.R.U64 R108, R116, 0x10, R117.reuse ;  /* 0x00000010746c7819 */ /* 0x10ffe20000001275 */
        /* <DEDUP_REMOVED lines=30> */
.L_x_6570:
        /* <DEDUP_REMOVED lines=12> */
.L_x_6571:
        /* <DEDUP_REMOVED lines=12> */
.L_x_6572:
        /* <DEDUP_REMOVED lines=16> */
.L_x_6569:
        /* <DEDUP_REMOVED lines=17> */
.L_x_6574:
[----:B------:R-:W-:Y:S05]  /*5220*/  @!P1 BRA `(.L_x_6575) ;  /* 0x0000000000409947 */ /* 0x000fea0003800000 */
[----:B-----5:R-:W-:Y:S01]  /*5230*/  SHF.R.U64 R107, R116, 0x10, R117 ;  /* 0x00000010746b7819 */ /* 0x020fe20000001275 */
[----:B0123--:R-:W-:Y:S01]  /*5240*/  @P2 FFMA.FTZ R108, R154, R106, R105 ;  /* 0x0000006a9a6c2223 */ /* 0x00ffe20000010069 */
        /* <DEDUP_REMOVED lines=14> */
.L_x_6575:
        /* <DEDUP_REMOVED lines=16> */
.L_x_6576:
        /* <DEDUP_REMOVED lines=9> */
[----:B0123--:R-:W-:-:S04]  /*54c0*/  FMUL.FTZ R108, R107, UR16 ;  /* 0x000000106b6c7c20 */ /* 0x00ffc80008410000 */
        /* <DEDUP_REMOVED lines=8> */
.L_x_6568:
        /* <DEDUP_REMOVED lines=25> */
.L_x_6578:
        /* <DEDUP_REMOVED lines=16> */
.L_x_6579:
        /* <DEDUP_REMOVED lines=15> */
.L_x_6580:
        /* <DEDUP_REMOVED lines=18> */
.L_x_6577:
        /* <DEDUP_REMOVED lines=17> */
[----:B0123--:R-:W-:Y:S02]  /*5b00*/  HADD2.F32 R108, -RZ, R124.H1_H1 ;  /* 0x3000007cff6c7230 */ /* 0x00ffe40000004100 */
[----:B------:R-:W-:-:S04]  /*5b10*/  FADD.FTZ R107, R156, -R107 ;  /* 0x8000006b9c6b7221 */ /* 0x000fc80000010000 */
[----:B------:R-:W-:-:S05]  /*5b20*/  FMUL.FTZ R107, R132, R107 ;  /* 0x0000006b846b7220 */ /* 0x000fca0000410000 */
[----:B------:R-:W-:-:S05]  /*5b30*/  FSEL R107, R107, RZ, P2 ;  /* 0x000000ff6b6b7208 */ /* 0x000fca0001000000 */
[----:B------:R-:W-:-:S04]  /*5b40*/  FMUL.FTZ R107, R107, UR17 ;  /* 0x000000116b6b7c20 */ /* 0x000fc80008410000 */
[----:B------:R-:W-:-:S04]  /*5b50*/  FMUL.FTZ R107, R107, UR16 ;  /* 0x000000106b6b7c20 */ /* 0x000fc80008410000 */
[----:B------:R-:W-:-:S07]  /*5b60*/  FMUL.FTZ R107, R108, R107 ;  /* 0x0000006b6c6b7220 */ /* 0x000fce0000410000 */
.L_x_6583:
[----:B------:R-:W-:Y:S05]  /*5b70*/  BSYNC.RECONVERGENT B0 ;  /* 0x0000000000007941 */ /* 0x000fea0003800200 */
.L_x_6582:
[----:B------:R-:W-:-:S07]  /*5b80*/  FADD.FTZ R92, R92, R107 ;  /* 0x0000006b5c5c7221 */ /* 0x000fce0000010000 */
.L_x_6581:
        /* <DEDUP_REMOVED lines=24> */
.L_x_6586:
[----:B------:R-:W-:Y:S05]  /*5d10*/  BSYNC.RECONVERGENT B0 ;  /* 0x0000000000007941 */ /* 0x000fea0003800200 */
.L_x_6585:
[----:B------:R-:W-:-:S07]  /*5d20*/  FADD.FTZ R93, R93, R108 ;  /* 0x0000006c5d5d7221 */ /* 0x000fce0000010000 */
.L_x_6584:
        /* <DEDUP_REMOVED lines=24> */
.L_x_6589:
[----:B------:R-:W-:Y:S05]  /*5eb0*/  BSYNC.RECONVERGENT B0 ;  /* 0x0000000000007941 */ /* 0x000fea0003800200 */
.L_x_6588:
[----:B------:R-:W-:-:S07]  /*5ec0*/  FADD.FTZ R94, R94, R107 ;  /* 0x0000006b5e5e7221 */ /* 0x000fce0000010000 */
.L_x_6587:
        /* <DEDUP_REMOVED lines=12> */
[----:B0123--:R-:W-:Y:S02]  /*5f90*/  F2FP.F16.F32.PACK_AB R108, RZ, R2 ;  /* 0x00000002ff6c723e */ /* 0x00ffe400000000ff */
        /* <DEDUP_REMOVED lines=11> */
.L_x_6591:
[----:B------:R-:W-:Y:S05]  /*6050*/  BSYNC.RECONVERGENT B0 ;  /* 0x0000000000007941 */ /* 0x000fea0003800200 */
.L_x_6590:
[--C-:B------:R-:W-:Y:S01]  /*6060*/  FADD.FTZ R95, R95, R2.reuse ;  /* 0x000000025f5f7221 */ /* 0x100fe20000010000 */
[----:B------:R-:W-:-:S07]  /*6070*/  PRMT R2, R108, 0x7610, R2 ;  /* 0x000076106c027816 */ /* 0x000fce0000000002 */
.L_x_6573:
        /* <DEDUP_REMOVED lines=10> */
.L_x_6592:
        /* <DEDUP_REMOVED lines=10> */
.L_x_6593:
[----:B------:R-:W-:Y:S05]  /*61c0*/  @!P1 BRA `(.L_x_6594) ;  /* 0x0000000000209947 */ /* 0x000fea0003800000 */
[----:B01234-:R-:W0:Y:S01]  /*61d0*/  LDC.64 R108, c[0x0][0x390] ;  /* 0x0000e400ff6c7b82 */ /* 0x01fe220000000a00 */
[----:B------:R-:W-:-:S05]  /*61e0*/  IADD3 R107, PT, PT, R179, 0x180, RZ ;  /* 0x00000180b36b7810 */ /* 0x000fca0007ffe0ff */
[----:B0-----:R-:W-:-:S06]  /*61f0*/  IMAD.WIDE.U32 R108, R107, 0x8, R108 ;  /* 0x000000086b6c7825 */ /* 0x001fcc00078e006c */
[----:B------:R-:W2:Y:S02]  /*6200*/  LDG.E.64 R108, desc[UR12][R108.64] ;  /* 0x0000000c6c6c7981 */ /* 0x000ea4000c1e1b00 */
[--C-:B--2---:R-:W-:Y:S02]  /*6210*/  SHF.R.U64 R129, R108, 0x10, R109.reuse ;  /* 0x000000106c817819 */ /* 0x104fe4000000126d */
[--C-:B------:R-:W-:Y:S02]  /*6220*/  SHF.R.U32.HI R124, RZ, 0x10, R109.reuse ;  /* 0x00000010ff7c7819 */ /* 0x100fe4000001166d */
[----:B------:R-:W-:Y:S02]  /*6230*/  PRMT R129, R129, 0x5410, R109 ;  /* 0x0000541081817816 */ /* 0x000fe4000000006d */
[----:B------:R-:W-:-:S07]  /*6240*/  PRMT R124, R124, 0x5410, R108 ;  /* 0x000054107c7c7816 */ /* 0x000fce000000006c */
.L_x_6594:
[----:B------:R-:W-:Y:S05]  /*6250*/  @!P0 BRA `(.L_x_6595) ;  /* 0x0000000800388947 */ /* 0x000fea0003800000 */
[----:B------:R-:W-:Y:S05]  /*6260*/  BRA.U !UP0, `(.L_x_6596) ;  /* 0x0000000508247547 */ /* 0x000fea000b800000 */
[----:B------:R-:W-:Y:S01]  /*6270*/  ISETP.GT.AND P2, PT, R130, RZ, PT ;  /* 0x000000ff8200720c */ /* 0x000fe20003f44270 */
[----:B-----5:R-:W-:Y:S01]  /*6280*/  HADD2.F32 R107, -RZ, R114.H0_H0 ;  /* 0x20000072ff6b7230 */ /* 0x020fe20000004100 */
[--C-:B01234-:R-:W-:Y:S01]  /*6290*/  SHF.R.U64 R108, R114, 0x10, R115.reuse ;  /* 0x00000010726c7819 */ /* 0x11ffe20000001273 */
        /* <DEDUP_REMOVED lines=30> */
.L_x_6597:
        /* <DEDUP_REMOVED lines=12> */
.L_x_6598:
        /* <DEDUP_REMOVED lines=12> */
.L_x_6599:
        /* <DEDUP_REMOVED lines=16> */
.L_x_6596:
        /* <DEDUP_REMOVED lines=17> */
.L_x_6601:
[----:B------:R-:W-:Y:S05]  /*6810*/  @!P1 BRA `(.L_x_6602) ;  /* 0x0000000000409947 */ /* 0x000fea0003800000 */
[----:B-----5:R-:W-:Y:S01]  /*6820*/  SHF.R.U64 R107, R114, 0x10, R115 ;  /* 0x00000010726b7819 */ /* 0x020fe20000001273 */
[----:B01234-:R-:W-:Y:S01]  /*6830*/  @P2 FFMA.FTZ R108, R164, R106, R105 ;  /* 0x0000006aa46c2223 */ /* 0x01ffe20000010069 */
        /* <DEDUP_REMOVED lines=14> */
.L_x_6602:
        /* <DEDUP_REMOVED lines=16> */
.L_x_6603:
        /* <DEDUP_REMOVED lines=9> */
[----:B01234-:R-:W-:-:S04]  /*6ab0*/  FMUL.FTZ R108, R107, UR16 ;  /* 0x000000106b6c7c20 */ /* 0x01ffc80008410000 */
        /* <DEDUP_REMOVED lines=8> */
.L_x_6595:
        /* <DEDUP_REMOVED lines=25> */
.L_x_6605:
        /* <DEDUP_REMOVED lines=16> */
.L_x_6606:
        /* <DEDUP_REMOVED lines=15> */
.L_x_6607:
        /* <DEDUP_REMOVED lines=18> */
.L_x_6604:
        /* <DEDUP_REMOVED lines=17> */
[----:B01234-:R-:W-:Y:S02]  /*70f0*/  HADD2.F32 R108, -RZ, R124.H1_H1 ;  /* 0x3000007cff6c7230 */ /* 0x01ffe40000004100 */
[----:B------:R-:W-:-:S04]  /*7100*/  FADD.FTZ R107, R162, -R107 ;  /* 0x8000006ba26b7221 */ /* 0x000fc80000010000 */
[----:B------:R-:W-:-:S05]  /*7110*/  FMUL.FTZ R107, R132, R107 ;  /* 0x0000006b846b7220 */ /* 0x000fca0000410000 */
[----:B------:R-:W-:-:S05]  /*7120*/  FSEL R107, R107, RZ, P2 ;  /* 0x000000ff6b6b7208 */ /* 0x000fca0001000000 */
[----:B------:R-:W-:-:S04]  /*7130*/  FMUL.FTZ R107, R107, UR17 ;  /* 0x000000116b6b7c20 */ /* 0x000fc80008410000 */
[----:B------:R-:W-:-:S04]  /*7140*/  FMUL.FTZ R107, R107, UR16 ;  /* 0x000000106b6b7c20 */ /* 0x000fc80008410000 */
[----:B------:R-:W-:-:S07]  /*7150*/  FMUL.FTZ R107, R108, R107 ;  /* 0x0000006b6c6b7220 */ /* 0x000fce0000410000 */
.L_x_6610:
[----:B------:R-:W-:Y:S05]  /*7160*/  BSYNC.RECONVERGENT B0 ;  /* 0x0000000000007941 */ /* 0x000fea0003800200 */
.L_x_6609:
[----:B------:R-:W-:-:S07]  /*7170*/  FADD.FTZ R88, R88, R107 ;  /* 0x0000006b58587221 */ /* 0x000fce0000010000 */
.L_x_6608:
        /* <DEDUP_REMOVED lines=24> */
.L_x_6613:
[----:B------:R-:W-:Y:S05]  /*7300*/  BSYNC.RECONVERGENT B0 ;  /* 0x0000000000007941 */ /* 0x000fea0003800200 */
.L_x_6612:
[----:B------:R-:W-:-:S07]  /*7310*/  FADD.FTZ R89, R89, R108 ;  /* 0x0000006c59597221 */ /* 0x000fce0000010000 */
.L_x_6611:
        /* <DEDUP_REMOVED lines=24> */
.L_x_6616:
[----:B------:R-:W-:Y:S05]  /*74a0*/  BSYNC.RECONVERGENT B0 ;  /* 0x0000000000007941 */ /* 0x000fea0003800200 */
.L_x_6615:
[----:B------:R-:W-:-:S07]  /*74b0*/  FADD.FTZ R90, R90, R107 ;  /* 0x0000006b5a5a7221 */ /* 0x000fce0000010000 */
.L_x_6614:
        /* <DEDUP_REMOVED lines=12> */
[----:B01234-:R-:W-:Y:S02]  /*7580*/  F2FP.F16.F32.PACK_AB R108, RZ, R2 ;  /* 0x00000002ff6c723e */ /* 0x01ffe400000000ff */
        /* <DEDUP_REMOVED lines=11> */
.L_x_6618:
[----:B------:R-:W-:Y:S05]  /*7640*/  BSYNC.RECONVERGENT B0 ;  /* 0x0000000000007941 */ /* 0x000fea0003800200 */
.L_x_6617:
[--C-:B------:R-:W-:Y:S01]  /*7650*/  FADD.FTZ R91, R91, R2.reuse ;  /* 0x000000025b5b7221 */ /* 0x100fe20000010000 */
[----:B------:R-:W-:-:S07]  /*7660*/  PRMT R2, R108, 0x7610, R2 ;  /* 0x000076106c027816 */ /* 0x000fce0000000002 */
.L_x_6600:
        /* <DEDUP_REMOVED lines=11> */
.L_x_6619:
        /* <DEDUP_REMOVED lines=10> */
.L_x_6620:
[----:B------:R-:W-:Y:S05]  /*77c0*/  @!P1 BRA `(.L_x_6621) ;  /* 0x00000000001c9947 */ /* 0x000fea0003800000 */
[----:B01234-:R-:W0:Y:S02]  /*77d0*/  LDC.64 R108, c[0x0][0x390] ;  /* 0x0000e400ff6c7b82 */ /* 0x01fe240000000a00 */
[----:B0-----:R-:W-:-:S06]  /*77e0*/  IMAD.WIDE.U32 R108, R107, 0x8, R108 ;  /* 0x000000086b6c7825 */ /* 0x001fcc00078e006c */
[----:B------:R-:W2:Y:S02]  /*77f0*/  LDG.E.64 R108, desc[UR12][R108.64] ;  /* 0x0000000c6c6c7981 */ /* 0x000ea4000c1e1b00 */
[--C-:B--2---:R-:W-:Y:S02]  /*7800*/  SHF.R.U64 R129, R108, 0x10, R109.reuse ;  /* 0x000000106c817819 */ /* 0x104fe4000000126d */
[--C-:B------:R-:W-:Y:S02]  /*7810*/  SHF.R.U32.HI R124, RZ, 0x10, R109.reuse ;  /* 0x00000010ff7c7819 */ /* 0x100fe4000001166d */
[----:B------:R-:W-:Y:S02]  /*7820*/  PRMT R129, R129, 0x5410, R109 ;  /* 0x0000541081817816 */ /* 0x000fe4000000006d */
[----:B------:R-:W-:-:S07]  /*7830*/  PRMT R124, R124, 0x5410, R108 ;  /* 0x000054107c7c7816 */ /* 0x000fce000000006c */
.L_x_6621:
[----:B------:R-:W-:Y:S05]  /*7840*/  @!P0 BRA `(.L_x_6622) ;  /* 0x0000000800388947 */ /* 0x000fea0003800000 */
[----:B------:R-:W-:Y:S05]  /*7850*/  BRA.U !UP0, `(.L_x_6623) ;  /* 0x0000000508247547 */ /* 0x000fea000b800000 */
        /* <DEDUP_REMOVED lines=15> */
[----:B------:R-:W-:Y:S02]  /*7950*/  HADD2.F32 R111, -RZ, R110.H0_H0 ;  /* 0x2000006eff6f7230 */ /* 0x000fe40000004100 */
[C---:B------:R-:W-:Y:S01]  /*7960*/  @P0 FFMA.FTZ R133, R132.reuse, R108, R133 ;  /* 0x0000006c84850223 */ /* 0x040fe20000010085 */
[C---:B------:R-:W-:Y:S01]  /*7970*/  @P0 FFMA.FTZ R125, R132.reuse, R106, R125 ;  /* 0x0000006a847d0223 */ /* 0x040fe2000001007d */
[----:B------:R-:W-:Y:S01]  /*7980*/  F2FP.F16.F32.PACK_AB R108, RZ, R109 ;  /* 0x0000006dff6c723e */ /* 0x000fe200000000ff */
[----:B------:R-:W-:-:S05]  /*7990*/  @P0 FFMA.FTZ R111, R132, R0, R111 ;  /* 0x00000000846f0223 */ /* 0x000fca000001006f */
[----:B------:R-:W-:Y:S01]  /*79a0*/  F2FP.F16.F32.PACK_AB R126, RZ, R111 ;  /* 0x0000006fff7e723e */ /* 0x000fe200000000ff */
[----:B------:R-:W-:Y:S06]  /*79b0*/  @!P1 BRA `(.L_x_6624) ;  /* 0x00000000002c9947 */ /* 0x000fec0003800000 */
        /* <DEDUP_REMOVED lines=11> */
.L_x_6624:
        /* <DEDUP_REMOVED lines=12> */
.L_x_6625:
        /* <DEDUP_REMOVED lines=12> */
.L_x_6626:
        /* <DEDUP_REMOVED lines=16> */
.L_x_6623:
[----:B------:R-:W-:Y:S01]  /*7cf0*/  ISETP.GT.AND P0, PT, R130, RZ, PT ;  /* 0x000000ff8200720c */ /* 0x000fe20003f04270 */
[----:B------:R-:W-:-:S12]  /*7d00*/  @!P1 BRA `(.L_x_6628) ;  /* 0x00000000003c9947 */ /* 0x000fd80003800000 */
[----:B01----:R-:W-:Y:S01]  /*7d10*/  @P0 FFMA.FTZ R111, R169, R106, R105 ;  /* 0x0000006aa96f0223 */ /* 0x003fe20000010069 */
[----:B--2345:R-:W-:Y:S01]  /*7d20*/  HADD2.F32 R109, -RZ, R112.H0_H0 ;  /* 0x20000070ff6d7230 */ /* 0x03cfe20000004100 */
        /* <DEDUP_REMOVED lines=13> */
.L_x_6628:
[----:B------:R-:W-:Y:S05]  /*7e00*/  @!P1 BRA `(.L_x_6629) ;  /* 0x0000000000409947 */ /* 0x000fea0003800000 */
[----:B012345:R-:W-:Y:S01]  /*7e10*/  SHF.R.U64 R109, R112, 0x10, R113 ;  /* 0x00000010706d7819 */ /* 0x03ffe20000001271 */
        /* <DEDUP_REMOVED lines=15> */
.L_x_6629:
[----:B------:R-:W-:Y:S05]  /*7f10*/  @!P1 BRA `(.L_x_6630) ;  /* 0x00000000003c9947 */ /* 0x000fea0003800000 */
        /* <DEDUP_REMOVED lines=15> */
.L_x_6630:
[----:B------:R-:W-:Y:S05]  /*8010*/  @!P1 BRA `(.L_x_6627) ;  /* 0x0000000800e09947 */ /* 0x000fea0003800000 */
[----:B-----5:R-:W-:Y:S01]  /*8020*/  SHF.R.U32.HI R2, RZ, 0x10, R113 ;  /* 0x00000010ff027819 */ /* 0x020fe20000011671 */
[----:B------:R-:W-:-:S04]  /*8030*/  @P0 FFMA.FTZ R106, R176, R106, R105 ;  /* 0x0000006ab06a0223 */ /* 0x000fc80000010069 */
[----:B------:R-:W-:Y:S02]  /*8040*/  HADD2.F32 R105, -RZ, R2.H0_H0 ;  /* 0x20000002ff697230 */ /* 0x000fe40000004100 */
[----:B------:R-:W-:Y:S01]  /*8050*/  @P0 FADD.FTZ R106, R175, -R106 ;  /* 0x8000006aaf6a0221 */ /* 0x000fe20000010000 */
[----:B------:R-:W-:-:S03]  /*8060*/  MOV R2, RZ ;  /* 0x000000ff00027202 */ /* 0x000fc60000000f00 */
[----:B------:R-:W-:Y:S01]  /*8070*/  @P0 FFMA.FTZ R105, R132, R106, R105 ;  /* 0x0000006a84690223 */ /* 0x000fe20000010069 */
[----:B------:R-:W-:-:S03]  /*8080*/  ISETP.GE.U32.AND P0, PT, R137, 0x1000000, PT ;  /* 0x010000008900780c */ /* 0x000fc60003f06070 */
[----:B------:R-:W-:-:S04]  /*8090*/  FMUL.FTZ R105, R105, UR17 ;  /* 0x0000001169697c20 */ /* 0x000fc80008410000 */
[----:B------:R-:W-:-:S04]  /*80a0*/  FMUL.FTZ R106, R105, UR16 ;  /* 0x00000010696a7c20 */ /* 0x000fc80008410000 */
[----:B------:R-:W-:Y:S02]  /*80b0*/  FMUL.FTZ R105, R23, R106 ;  /* 0x0000006a17697220 */ /* 0x000fe40000410000 */
[----:B01234-:R-:W-:-:S03]  /*80c0*/  @P0 HADD2.F32 R109, -RZ, R124.H0_H0 ;  /* 0x2000007cff6d0230 */ /* 0x01ffc60000004100 */
[----:B------:R-:W-:Y:S02]  /*80d0*/  FSEL R105, R105, RZ, P0 ;  /* 0x000000ff69697208 */ /* 0x000fe40000000000 */
[----:B------:R-:W-:Y:S02]  /*80e0*/  @P0 FMUL.FTZ R2, R109, R106 ;  /* 0x0000006a6d020220 */ /* 0x000fe40000410000 */
[----:B------:R-:W-:Y:S02]  /*80f0*/  F2FP.F16.F32.PACK_AB R105, RZ, R105 ;  /* 0x00000069ff69723e */ /* 0x000fe400000000ff */
[--C-:B------:R-:W-:Y:S02]  /*8100*/  FADD.FTZ R87, R87, R2.reuse ;  /* 0x0000000257577221 */ /* 0x100fe40000010000 */
[----:B------:R-:W-:Y:S01]  /*8110*/  PRMT R2, R105, 0x7610, R2 ;  /* 0x0000761069027816 */ /* 0x000fe20000000002 */
[----:B------:R-:W-:Y:S06]  /*8120*/  BRA `(.L_x_6627) ;  /* 0x00000008009c7947 */ /* 0x000fec0003800000 */
.L_x_6622:
        /* <DEDUP_REMOVED lines=27> */
.L_x_6632:
[----:B------:R-:W-:Y:S02]  /*82e0*/  F2FP.F16.F32.PACK_AB R125, RZ, R0 ;  /* 0x00000000ff7d723e */ /* 0x000fe400000000ff */
        /* <DEDUP_REMOVED lines=13> */
.L_x_6633:
        /* <DEDUP_REMOVED lines=15> */
.L_x_6634:
[----:B------:R-:W-:Y:S02]  /*84b0*/  F2FP.F16.F32.PACK_AB R0, RZ, R110 ;  /* 0x0000006eff00723e */ /* 0x000fe400000000ff */
[----:B------:R-:W-:Y:S02]  /*84c0*/  F2FP.F16.F32.PACK_AB R127, RZ, R132 ;  /* 0x00000084ff7f723e */ /* 0x000fe400000000ff */
[----:B------:R-:W-:Y:S01]  /*84d0*/  PRMT R126, R108, 0x7610, R126 ;  /* 0x000076106c7e7816 */ /* 0x000fe2000000007e */
[----:B------:R-:W-:Y:S06]  /*84e0*/  @!P1 BRA `(.L_x_6627) ;  /* 0x0000000400ac9947 */ /* 0x000fec0003800000 */
[----:B-----5:R-:W-:Y:S01]  /*84f0*/  ISETP.GE.U32.AND P0, PT, R137, 0x1000000, PT ;  /* 0x010000008900780c */ /* 0x020fe20003f06070 */
        /* <DEDUP_REMOVED lines=11> */
.L_x_6631:
        /* <DEDUP_REMOVED lines=24> */
.L_x_6637:
[----:B------:R-:W-:Y:S05]  /*8730*/  BSYNC.RECONVERGENT B0 ;  /* 0x0000000000007941 */ /* 0x000fea0003800200 */
.L_x_6636:
[----:B------:R-:W-:-:S07]  /*8740*/  FADD.FTZ R84, R84, R109 ;  /* 0x0000006d54547221 */ /* 0x000fce0000010000 */
.L_x_6635:
        /* <DEDUP_REMOVED lines=24> */
.L_x_6640:
[----:B------:R-:W-:Y:S05]  /*88d0*/  BSYNC.RECONVERGENT B0 ;  /* 0x0000000000007941 */ /* 0x000fea0003800200 */
.L_x_6639:
[----:B------:R-:W-:-:S07]  /*88e0*/  FADD.FTZ R85, R85, R108 ;  /* 0x0000006c55557221 */ /* 0x000fce0000010000 */
.L_x_6638:
        /* <DEDUP_REMOVED lines=24> */
.L_x_6643:
[----:B------:R-:W-:Y:S05]  /*8a70*/  BSYNC.RECONVERGENT B0 ;  /* 0x0000000000007941 */ /* 0x000fea0003800200 */
.L_x_6642:
[----:B------:R-:W-:-:S07]  /*8a80*/  FADD.FTZ R86, R86, R109 ;  /* 0x0000006d56567221 */ /* 0x000fce0000010000 */
.L_x_6641:
        /* <DEDUP_REMOVED lines=11> */
[----:B01234-:R-:W-:-:S03]  /*8b40*/  @P0 HADD2.F32 R109, -RZ, R124.H0_H0 ;  /* 0x2000007cff6d0230 */ /* 0x01ffc60000004100 */
[----:B------:R-:W-:Y:S02]  /*8b50*/  FSEL R105, R105, RZ, P0 ;  /* 0x000000ff69697208 */ /* 0x000fe40000000000 */
[----:B------:R-:W-:Y:S02]  /*8b60*/  @P0 FMUL.FTZ R2, R109, R106 ;  /* 0x0000006a6d020220 */ /* 0x000fe40000410000 */
[----:B------:R-:W-:Y:S02]  /*8b70*/  F2FP.F16.F32.PACK_AB R105, RZ, R105 ;  /* 0x00000069ff69723e */ /* 0x000fe400000000ff */
[--C-:B------:R-:W-:Y:S02]  /*8b80*/  FADD.FTZ R87, R87, R2.reuse ;  /* 0x0000000257577221 */ /* 0x100fe40000010000 */
[----:B------:R-:W-:-:S07]  /*8b90*/  PRMT R2, R105, 0x7610, R2 ;  /* 0x0000761069027816 */ /* 0x000fce0000000002 */
.L_x_6627:
        /* <DEDUP_REMOVED lines=10> */
.L_x_6644:
        /* <DEDUP_REMOVED lines=9> */
.L_x_6645:
[----:B0-----:R-:W0:Y:S01]  /*8cd0*/  LDC.64 R104, c[0x0][0x380] ;  /* 0x0000e000ff687b82 */ /* 0x001e220000000a00 */
[----:B------:R-:W-:Y:S01]  /*8ce0*/  UPLOP3.LUT UP1, UPT, UPT, UPT, UP1, 0x40, 0x4 ;  /* 0x000000000004789c */ /* 0x000fe20003f2e810 */
[----:B0-----:R-:W-:-:S04]  /*8cf0*/  IADD3 R131, PT, PT, R131, R104, RZ ;  /* 0x0000006883837210 */ /* 0x001fc80007ffe0ff */
[----:B------:R-:W-:-:S13]  /*8d00*/  ISETP.GE.AND P0, PT, R131, R105, PT ;  /* 0x000000698300720c */ /* 0x000fda0003f06270 */
[----:B------:R-:W-:Y:S05]  /*8d10*/  @!P0 BRA `(.L_x_6646) ;  /* 0xffffff7400a88947 */ /* 0x000fea000383ffff */
.L_x_6507:
        /* <DEDUP_REMOVED lines=26> */
.L_x_6647:
        /* <DEDUP_REMOVED lines=12> */
.L_x_10899:


//--------------------- .text._ZN10layer_norm13ln_bwd_kernelINS_13Kernel_traitsI6__halfS2_fS2_fjLj2560ELj1ELj1ELj4ELj8ENS_18Kernel_traits_baseILj2560ES2_S2_fS2_fjLj128EEEEELb0ELb0ELb0ELb0EEEvNS_9BwdParamsE --------------------------
	.section	.text._ZN10layer_norm13ln_bwd_kernelINS_13Kernel_traitsI6__halfS2_fS2_fjLj2560ELj1ELj1ELj4ELj8ENS_18Kernel_traits_baseILj2560ES2_S2_fS2_fjLj128EEEEELb0ELb0ELb0ELb0EEEvNS_9BwdParamsE,"ax",@progbits
	.align	128
        .global         _ZN10layer_norm13ln_bwd_kernelINS_13Kernel_traitsI6__halfS2_fS2_fjLj2560ELj1ELj1ELj4ELj8ENS_18Kernel_traits_baseILj2560ES2_S2_fS2_fjLj128EEEEELb0ELb0ELb0ELb0EEEvNS_9BwdParamsE
        .type           _ZN10layer_norm13ln_bwd_kernelINS_13Kernel_traitsI6__halfS2_fS2_fjLj2560ELj1ELj1ELj4ELj8ENS_18Kernel_traits_baseILj2560ES2_S2_fS2_fjLj128EEEEELb0ELb0ELb0ELb0EEEvNS_9BwdParamsE,@function
        .size           _ZN10layer_norm13ln_bwd_kernelINS_13Kernel_traitsI6__halfS2_fS2_fjLj2560ELj1ELj1ELj4ELj8ENS_18Kernel_traits_baseILj2560ES2_S2_fS2_fjLj128EEEEELb0ELb0ELb0ELb0EEEvNS_9BwdParamsE,(.L_x_10900 - _ZN10layer_norm13ln_bwd_kernelINS_13Kernel_traitsI6__halfS2_fS2_fjLj2560ELj1ELj1ELj4ELj8ENS_18Kernel_traits_baseILj2560ES2_S2_fS2_fjLj128EEEEELb0ELb0ELb0ELb0EEEvNS_9BwdParamsE)
        .other          _ZN10layer_norm13ln_bwd_kernelINS_13Kernel_traitsI6__halfS2_fS2_fjLj2560ELj1ELj1ELj4ELj8ENS_18Kernel_traits_baseILj2560ES2_S2_fS2_fjLj128EEEEELb0ELb0ELb0ELb0EEEvNS_9BwdParamsE,@"STO_CUDA_ENTRY STV_DEFAULT"
_ZN10layer_norm13ln_bwd_kernelINS_13Kernel_traitsI6__halfS2_fS2_fjLj2560ELj1ELj1ELj4ELj8ENS_18Kernel_traits_baseILj2560ES2_S2_fS2_fjLj128EEEEELb0ELb0ELb0ELb0EEEvNS_9BwdParamsE:
.text._ZN10layer_norm13ln_bwd_kernelINS_13Kernel_traitsI6__halfS2_fS2_fjLj2560ELj1ELj1ELj4ELj8ENS_18Kernel_traits_baseILj2560ES2_S2_fS2_fjLj128EEEEELb0ELb0ELb0ELb0EEEvNS_9BwdParamsE:
        /* <DEDUP_REMOVED lines=59> */
[----:B-----5:R-:W-:Y:S02]  /*03b0*/  MOV R126, R12 ;  /* 0x0000000c007e7202 */ /* 0x020fe40000000f00 */
[----:B------:R-:W-:Y:S02]  /*03c0*/  CS2R R24, SRZ ;  /* 0x0000000000187805 */ /* 0x000fe4000001ff00 */
[----:B------:R-:W-:Y:S02]  /*03d0*/  SHF.R.U64 R3, R12, 0x10, R13 ;  /* 0x000000100c037819 */ /* 0x000fe4000000120d */
[----:B------:R-:W-:Y:S02]  /*03e0*/  CS2R R26, SRZ ;  /* 0x00000000001a7805 */ /* 0x000fe4000001ff00 */
[----:B------:R-:W-:Y:S02]  /*03f0*/  MOV R127, R13 ;  /* 0x0000000d007f7202 */ /* 0x000fe40000000f00 */
[----:B------:R-:W-:-:S02]  /*0400*/  CS2R R28, SRZ ;  /* 0x00000000001c7805 */ /* 0x000fc4000001ff00 */
[----:B------:R-:W-:Y:S02]  /*0410*/  SHF.R.U32.HI R5, RZ, 0x10, R13 ;  /* 0x00000010ff057819 */ /* 0x000fe4000001160d */
[----:B------:R-:W-:Y:S01]  /*0420*/  CS2R R30, SRZ ;  /* 0x00000000001e7805 */ /* 0x000fe2000001ff00 */
[----:B------:R-:W0:Y:S01]  /*0430*/  LDC.64 R12, c[0x0][0x3e0] ;  /* 0x0000f800ff0c7b82 */ /* 0x000e220000000a00 */
        /* <DEDUP_REMOVED lines=30> */
[----:B0-----:R-:W-:Y:S02]  /*0620*/  ISETP.NE.U32.AND P5, PT, R12, RZ, PT ;  /* 0x000000ff0c00720c */ /* 0x001fe40003fa5070 */
[----:B------:R-:W-:Y:S02]  /*0630*/  CS2R R62, SRZ ;  /* 0x00000000003e7805 */ /* 0x000fe4000001ff00 */
        /* <DEDUP_REMOVED lines=12> */
[----:B------:R-:W-:Y:S02]  /*0700*/  ISETP.NE.AND.EX P5, PT, R13, RZ, PT, P5 ;  /* 0x000000ff0d00720c */ /* 0x000fe40003fa5350 */
[----:B------:R-:W-:Y:S02]  /*0710*/  PLOP3.LUT P6, PT, PT, PT, PT, 0x8, 0x80 ;  /* 0x000000000080781c */ /* 0x000fe40003fce170 */
[----:B------:R-:W-:Y:S02]  /*0720*/  SHF.R.U32.HI R3, RZ, 0x5, R6 ;  /* 0x00000005ff037819 */ /* 0x000fe40000011606 */
[----:B0-----:R-:W-:-:S09]  /*0730*/  MOV R2, UR6 ;  /* 0x0000000600027c02 */ /* 0x001fd20008000f00 */
.L_x_6696:
[----:B------:R-:W0:Y:S08]  /*0740*/  LDC.64 R84, c[0x0][0x3c0] ;  /* 0x0000f000ff547b82 */ /* 0x000e300000000a00 */
[----:B------:R-:W4:Y:S01]  /*0750*/  LDC R5, c[0x0][0x388] ;  /* 0x0000e200ff057b82 */ /* 0x000f220000000800 */
[----:B0-----:R-:W-:-:S07]  /*0760*/  IMAD.WIDE R86, R2, 0x4, R84 ;  /* 0x0000000402567825 */ /* 0x001fce00078e0254 */
[----:B------:R-:W0:Y:S01]  /*0770*/  LDC.64 R84, c[0x0][0x3c8] ;  /* 0x0000f200ff547b82 */ /* 0x000e220000000a00 */
[----:B------:R-:W2:Y:S01]  /*0780*/  LDG.E R86, desc[UR4][R86.64] ;  /* 0x0000000456567981 */ /* 0x000ea2000c1e1900 */
[----:B------:R-:W-:Y:S01]  /*0790*/  ISETP.GE.U32.AND P0, PT, R4, 0x80, PT ;  /* 0x000000800400780c */ /* 0x000fe20003f06070 */
[----:B----4-:R-:W-:Y:S01]  /*07a0*/  IMAD R0, R2, R5, RZ ;  /* 0x0000000502007224 */ /* 0x010fe200078e02ff */
[C---:B------:R-:W-:Y:S01]  /*07b0*/  ISETP.GE.U32.AND P1, PT, R4.reuse, 0x100, PT ;  /* 0x000001000400780c */ /* 0x040fe20003f26070 */
[----:B------:R-:W4:Y:S01]  /*07c0*/  S2R R120, SR_CgaCtaId ;  /* 0x0000000000787919 */ /* 0x000f220000008800 */
[----:B------:R-:W-:Y:S02]  /*07d0*/  ISETP.GE.U32.AND P2, PT, R4, 0x180, PT ;  /* 0x000001800400780c */ /* 0x000fe40003f46070 */
[----:B------:R-:W-:-:S04]  /*07e0*/  SHF.R.S32.HI R7, RZ, 0x1f, R0 ;  /* 0x0000001fff077819 */ /* 0x000fc80000011400 */
[----:B------:R-:W-:Y:S01]  /*07f0*/  LEA.HI R89, R7, R0, RZ, 0x2 ;  /* 0x0000000007597211 */ /* 0x000fe200078f10ff */
[----:B------:R-:W-:Y:S01]  /*0800*/  BSSY.RECONVERGENT B0, `(.L_x_6649) ;  /* 0x0000040000007945 */ /* 0x000fe20003800200 */
[----:B------:R-:W-:Y:S02]  /*0810*/  ISETP.NE.AND P3, PT, RZ, UR7, PT ;  /* 0x00000007ff007c0c */ /* 0x000fe4000bf65270 */
[----:B------:R-:W-:Y:S01]  /*0820*/  LEA.HI.SX32 R0, R89, R6, 0x1e ;  /* 0x0000000659007211 */ /* 0x000fe200078ff2ff */
[----:B------:R-:W-:Y:S02]  /*0830*/  HFMA2 R121, -RZ, RZ, 0, 0 ;  /* 0x00000000ff797431 */ /* 0x000fe400000001ff */
[----:B0-----:R-:W-:Y:S01]  /*0840*/  IMAD.WIDE R84, R2, 0x4, R84 ;  /* 0x0000000402547825 */ /* 0x001fe200078e0254 */
[----:B------:R-:W-:Y:S02]  /*0850*/  P2R R7, PR, RZ, 0x1 ;  /* 0x00000001ff077803 */ /* 0x000fe40000000000 */
[----:B------:R-:W-:-:S02]  /*0860*/  MOV R122, RZ ;  /* 0x000000ff007a7202 */ /* 0x000fc40000000f00 */
[----:B-----5:R0:W5:Y:S01]  /*0870*/  LDG.E R94, desc[UR4][R84.64] ;  /* 0x00000004545e7981 */ /* 0x020162000c1e1900 */
[----:B------:R-:W-:Y:S02]  /*0880*/  MOV R123, R0 ;  /* 0x00000000007b7202 */ /* 0x000fe40000000f00 */
[----:B0-----:R-:W-:Y:S02]  /*0890*/  P2R R84, PR, RZ, 0x8 ;  /* 0x00000008ff547803 */ /* 0x001fe40000000000 */
[----:B--2---:R-:W-:Y:S01]  /*08a0*/  FSEL R118, R86, RZ, !P3 ;  /* 0x000000ff56767208 */ /* 0x004fe20005800000 */
[----:B----4-:R-:W-:Y:S06]  /*08b0*/  @!P0 BRA `(.L_x_6650) ;  /* 0x0000000000d08947 */ /* 0x010fec0003800000 */
        /* <DEDUP_REMOVED lines=11> */
[----:B------:R-:W-:Y:S02]  /*0970*/  HADD2.F32 R117, -RZ, R92.H0_H0 ;  /* 0x2000005cff757230 */ /* 0x000fe40000004100 */
[----:B------:R-:W-:Y:S01]  /*0980*/  HADD2.F32 R114, -RZ, R132.H0_H0 ;  /* 0x20000084ff727230 */ /* 0x000fe20000004100 */
[----:B------:R-:W-:Y:S02]  /*0990*/  IADD3 R123, PT, PT, R0, 0x80, RZ ;  /* 0x00000080007b7810 */ /* 0x000fe40007ffe0ff */
[----:B---3--:R-:W-:Y:S02]  /*09a0*/  MOV R110, R88 ;  /* 0x00000058006e7202 */ /* 0x008fe40000000f00 */
[----:B------:R-:W-:-:S03]  /*09b0*/  SHF.R.U64 R113, R88, 0x10, R89 ;  /* 0x0000001058717819 */ /* 0x000fc60000001259 */
[----:B------:R-:W-:Y:S01]  /*09c0*/  HADD2.F32 R110, -RZ, R110.H0_H0 ;  /* 0x2000006eff6e7230 */ /* 0x000fe20000004100 */
[----:B------:R-:W-:Y:S01]  /*09d0*/  MOV R112, R89 ;  /* 0x0000005900707202 */ /* 0x000fe20000000f00 */
[C---:B--2---:R-:W-:Y:S01]  /*09e0*/  FADD.FTZ R119, -R118.reuse, R84 ;  /* 0x0000005476777221 */ /* 0x044fe20000010100 */
[----:B------:R-:W-:Y:S01]  /*09f0*/  SHF.R.U32.HI R122, RZ, 0x10, R89 ;  /* 0x00000010ff7a7819 */ /* 0x000fe20000011659 */
[----:B------:R-:W-:Y:S01]  /*0a00*/  FADD.FTZ R89, -R118, R85 ;  /* 0x0000005576597221 */ /* 0x000fe20000010100 */
[----:B------:R-:W-:Y:S02]  /*0a10*/  HADD2.F32 R84, -RZ, R113.H0_H0 ;  /* 0x20000071ff547230 */ /* 0x000fe40000004100 */
[----:B-----5:R-:W-:Y:S01]  /*0a20*/  FMUL.FTZ R119, R94, R119 ;  /* 0x000000775e777220 */ /* 0x020fe20000410000 */
[----:B------:R-:W-:Y:S01]  /*0a30*/  FMUL.FTZ R117, R117, R110 ;  /* 0x0000006e75757220 */ /* 0x000fe20000410000 */
[C---:B------:R-:W-:Y:S01]  /*0a40*/  FADD.FTZ R115, -R118.reuse, R86 ;  /* 0x0000005676737221 */ /* 0x040fe20000010100 */
[----:B------:R-:W-:Y:S01]  /*0a50*/  FADD.FTZ R121, -R118, R87 ;  /* 0x0000005776797221 */ /* 0x000fe20000010100 */
[----:B------:R-:W-:-:S02]  /*0a60*/  HADD2.F32 R113, -RZ, R93.H0_H0 ;  /* 0x2000005dff717230 */ /* 0x000fc40000004100 */
[----:B------:R-:W-:Y:S01]  /*0a70*/  FMUL.FTZ R116, R94, R89 ;  /* 0x000000595e747220 */ /* 0x000fe20000410000 */
[----:B------:R-:W-:Y:S02]  /*0a80*/  HADD2.F32 R112, -RZ, R112.H0_H0 ;  /* 0x20000070ff707230 */ /* 0x000fe40000004100 */
        /* <DEDUP_REMOVED lines=8> */
[----:B------:R-:W-:-:S02]  /*0b10*/  HADD2.F32 R110, -RZ, R132.H1_H1 ;  /* 0x30000084ff6e7230 */ /* 0x000fc40000004100 */
[----:B------:R-:W-:Y:S01]  /*0b20*/  FMUL.FTZ R113, R113, R112 ;  /* 0x0000007071717220 */ /* 0x000fe20000410000 */
[----:B------:R-:W-:Y:S02]  /*0b30*/  HADD2.F32 R88, -RZ, R122.H0_H0 ;  /* 0x2000007aff587230 */ /* 0x000fe40000004100 */
        /* <DEDUP_REMOVED lines=12> */
.L_x_6650:
[----:B-1-3--:R-:W-:Y:S05]  /*0c00*/  BSYNC.RECONVERGENT B0 ;  /* 0x0000000000007941 */ /* 0x00afea0003800200 */
.L_x_6649:
        /* <DEDUP_REMOVED lines=11> */
[--C-:B------:R-:W-:Y:S02]  /*0cc0*/  HADD2.F32 R95, -RZ, R124.reuse.H0_H0 ;  /* 0x2000007cff5f7230 */ /* 0x100fe40000004100 */
[----:B------:R-:W-:Y:S02]  /*0cd0*/  HADD2.F32 R97, -RZ, R124.H1_H1 ;  /* 0x3000007cff617230 */ /* 0x000fe40000004100 */
[----:B0-----:R-:W-:-:S05]  /*0ce0*/  @P0 IMAD.WIDE.U32 R88, R123, 0x10, R88 ;  /* 0x000000107b580825 */ /* 0x001fca00078e0058 */
[----:B------:R0:W5:Y:S01]  /*0cf0*/  @P0 LDG.E.128 R68, desc[UR4][R88.64] ;  /* 0x0000000458440981 */ /* 0x000162000c1e1d00 */
[----:B------:R-:W-:Y:S02]  /*0d00*/  IADD3 R123, PT, PT, R123, 0x80, RZ ;  /* 0x000000807b7b7810 */ /* 0x000fe40007ffe0ff */
[----:B--2---:R-:W-:Y:S02]  /*0d10*/  MOV R96, R90 ;  /* 0x0000005a00607202 */ /* 0x004fe40000000f00 */
[--C-:B------:R-:W-:Y:S02]  /*0d20*/  SHF.R.U64 R98, R90, 0x10, R91.reuse ;  /* 0x000000105a627819 */ /* 0x100fe4000000125b */
[----:B------:R-:W-:Y:S01]  /*0d30*/  MOV R100, R91 ;  /* 0x0000005b00647202 */ /* 0x000fe20000000f00 */
[----:B------:R-:W-:Y:S02]  /*0d40*/  HADD2.F32 R96, -RZ, R96.H0_H0 ;  /* 0x20000060ff607230 */ /* 0x000fe40000004100 */
[C---:B---3--:R-:W-:Y:S01]  /*0d50*/  FADD.FTZ R111, -R118.reuse, R84 ;  /* 0x00000054766f7221 */ /* 0x048fe20000010100 */
[----:B------:R-:W-:Y:S01]  /*0d60*/  SHF.R.U32.HI R133, RZ, 0x10, R91 ;  /* 0x00000010ff857819 */ /* 0x000fe2000001165b */
[----:B------:R-:W-:-:S02]  /*0d70*/  FADD.FTZ R91, -R118, R85 ;  /* 0x00000055765b7221 */ /* 0x000fc40000010100 */
[----:B-----5:R-:W-:Y:S01]  /*0d80*/  FMUL.FTZ R111, R94, R111 ;  /* 0x0000006f5e6f7220 */ /* 0x020fe20000410000 */
[----:B------:R-:W-:Y:S02]  /*0d90*/  HADD2.F32 R84, -RZ, R98.H0_H0 ;  /* 0x20000062ff547230 */ /* 0x000fe40000004100 */
[-C--:B------:R-:W-:Y:S01]  /*0da0*/  FMUL.FTZ R95, R95, R96.reuse ;  /* 0x000000605f5f7220 */ /* 0x080fe20000410000 */
[----:B------:R-:W-:Y:S01]  /*0db0*/  FADD.FTZ R48, R48, R96 ;  /* 0x0000006030307221 */ /* 0x000fe20000010000 */
[----:B------:R-:W-:Y:S01]  /*0dc0*/  FFMA.FTZ R28, R111, R96, R28 ;  /* 0x000000606f1c7223 */ /* 0x000fe2000001001c */
[----:B------:R-:W-:Y:S01]  /*0dd0*/  FADD.FTZ R99, -R118, R86 ;  /* 0x0000005676637221 */ /* 0x000fe20000010100 */
[----:B------:R-:W-:Y:S01]  /*0de0*/  FMUL.FTZ R96, R94, R91 ;  /* 0x0000005b5e607220 */ /* 0x000fe20000410000 */
[----:B------:R-:W-:Y:S01]  /*0df0*/  FADD.FTZ R101, -R118, R87 ;  /* 0x0000005776657221 */ /* 0x000fe20000010100 */
[----:B------:R-:W-:Y:S02]  /*0e00*/  HADD2.F32 R98, -RZ, R125.H0_H0 ;  /* 0x2000007dff627230 */ /* 0x000fe40000004100 */
[----:B------:R-:W-:Y:S01]  /*0e10*/  FMUL.FTZ R97, R97, R84 ;  /* 0x0000005461617220 */ /* 0x000fe20000410000 */
[----:B------:R-:W-:-:S02]  /*0e20*/  HADD2.F32 R87, -RZ, R100.H0_H0 ;  /* 0x20000064ff577230 */ /* 0x000fc40000004100 */
[----:B------:R-:W-:Y:S01]  /*0e30*/  FADD.FTZ R49, R49, R84 ;  /* 0x0000005431317221 */ /* 0x000fe20000010000 */
[----:B------:R-:W-:Y:S01]  /*0e40*/  FFMA.FTZ R29, R96, R84, R29 ;  /* 0x00000054601d7223 */ /* 0x000fe2000001001d */
[----:B------:R-:W-:Y:S01]  /*0e50*/  FMUL.FTZ R99, R94, R99 ;  /* 0x000000635e637220 */ /* 0x000fe20000410000 */
[----:B------:R-:W-:Y:S01]  /*0e60*/  FADD.FTZ R84, R121, R95 ;  /* 0x0000005f79547221 */ /* 0x000fe20000010000 */
[----:B------:R-:W-:Y:S01]  /*0e70*/  FFMA.FTZ R85, R111, R95, R122 ;  /* 0x0000005f6f557223 */ /* 0x000fe2000001007a */
[----:B------:R-:W-:Y:S02]  /*0e80*/  HADD2.F32 R86, -RZ, R125.H1_H1 ;  /* 0x3000007dff567230 */ /* 0x000fe40000004100 */
[-C--:B------:R-:W-:Y:S01]  /*0e90*/  FMUL.FTZ R98, R98, R87.reuse ;  /* 0x0000005762627220 */ /* 0x080fe20000410000 */
[----:B0-----:R-:W-:Y:S02]  /*0ea0*/  HADD2.F32 R88, -RZ, R133.H0_H0 ;  /* 0x20000085ff587230 */ /* 0x001fe40000004100 */
        /* <DEDUP_REMOVED lines=12> */
.L_x_6652:
[----:B------:R-:W-:Y:S05]  /*0f70*/  BSYNC.RECONVERGENT B0 ;  /* 0x0000000000007941 */ /* 0x000fea0003800200 */
.L_x_6651:
        /* <DEDUP_REMOVED lines=11> */
[----:B------:R-:W-:Y:S02]  /*1030*/  HADD2.F32 R84, -RZ, R126.H0_H0 ;  /* 0x2000007eff547230 */ /* 0x000fe40000004100 */
        /* <DEDUP_REMOVED lines=8> */
[----:B------:R-:W-:-:S02]  /*10c0*/  HADD2.F32 R85, -RZ, R85.H0_H0 ;  /* 0x20000055ff557230 */ /* 0x000fc40000004100 */
[C---:B------:R-:W-:Y:S01]  /*10d0*/  FADD.FTZ R89, -R118.reuse, R9 ;  /* 0x0000000976597221 */ /* 0x040fe20000010100 */
[----:B------:R-:W-:Y:S01]  /*10e0*/  FADD.FTZ R133, -R118, R11 ;  /* 0x0000000b76857221 */ /* 0x000fe20000010100 */
[----:B-----5:R-:W-:Y:S01]  /*10f0*/  FMUL.FTZ R9, R94, R15 ;  /* 0x0000000f5e097220 */ /* 0x020fe20000410000 */
[----:B------:R-:W-:Y:S01]  /*1100*/  FADD.FTZ R91, -R118, R10 ;  /* 0x0000000a765b7221 */ /* 0x000fe20000010100 */
[----:B------:R-:W-:Y:S02]  /*1110*/  HADD2.F32 R11, -RZ, R126.H1_H1 ;  /* 0x3000007eff0b7230 */ /* 0x000fe40000004100 */
[-C--:B------:R-:W-:Y:S01]  /*1120*/  FMUL.FTZ R8, R84, R85.reuse ;  /* 0x0000005554087220 */ /* 0x080fe20000410000 */
[----:B0-----:R-:W-:Y:S02]  /*1130*/  HADD2.F32 R12, -RZ, R88.H0_H0 ;  /* 0x20000058ff0c7230 */ /* 0x001fe40000004100 */
[----:B------:R-:W-:Y:S01]  /*1140*/  FADD.FTZ R52, R52, R85 ;  /* 0x0000005534347221 */ /* 0x000fe20000010000 */
[----:B------:R-:W-:Y:S01]  /*1150*/  FFMA.FTZ R32, R9, R85, R32 ;  /* 0x0000005509207223 */ /* 0x000fe20000010020 */
[----:B------:R-:W-:-:S02]  /*1160*/  HADD2.F32 R14, -RZ, R127.H0_H0 ;  /* 0x2000007fff0e7230 */ /* 0x000fc40000004100 */
[C---:B------:R-:W-:Y:S01]  /*1170*/  FMUL.FTZ R10, R94.reuse, R89 ;  /* 0x000000595e0a7220 */ /* 0x040fe20000410000 */
[----:B------:R-:W-:Y:S02]  /*1180*/  HADD2.F32 R85, -RZ, R86.H0_H0 ;  /* 0x20000056ff557230 */ /* 0x000fe40000004100 */
[----:B------:R-:W-:Y:S01]  /*1190*/  FMUL.FTZ R13, R94, R91 ;  /* 0x0000005b5e0d7220 */ /* 0x000fe20000410000 */
[----:B------:R-:W-:Y:S01]  /*11a0*/  FMUL.FTZ R11, R11, R12 ;  /* 0x0000000c0b0b7220 */ /* 0x000fe20000410000 */
[----:B------:R-:W-:Y:S01]  /*11b0*/  FADD.FTZ R84, R121, R8 ;  /* 0x0000000879547221 */ /* 0x000fe20000010000 */
[----:B------:R-:W-:Y:S01]  /*11c0*/  FFMA.FTZ R15, R9, R8, R122 ;  /* 0x00000008090f7223 */ /* 0x000fe2000001007a */
[----:B------:R-:W-:Y:S01]  /*11d0*/  FADD.FTZ R53, R53, R12 ;  /* 0x0000000c35357221 */ /* 0x000fe20000010000 */
[----:B------:R-:W-:Y:S01]  /*11e0*/  FFMA.FTZ R33, R10, R12, R33 ;  /* 0x0000000c0a217223 */ /* 0x000fe20000010021 */
[----:B------:R-:W-:Y:S02]  /*11f0*/  HADD2.F32 R86, -RZ, R127.H1_H1 ;  /* 0x3000007fff567230 */ /* 0x000fe40000004100 */
[----:B------:R-:W-:Y:S01]  /*1200*/  FMUL.FTZ R12, R14, R85 ;  /* 0x000000550e0c7220 */ /* 0x000fe20000410000 */
[----:B------:R-:W-:-:S02]  /*1210*/  HADD2.F32 R87, -RZ, R87.H0_H0 ;  /* 0x20000057ff577230 */ /* 0x000fc40000004100 */
        /* <DEDUP_REMOVED lines=12> */
.L_x_6654:
[----:B------:R-:W-:Y:S05]  /*12e0*/  BSYNC.RECONVERGENT B0 ;  /* 0x0000000000007941 */ /* 0x000fea0003800200 */
.L_x_6653:
        /* <DEDUP_REMOVED lines=14> */
[----:B------:R0:W5:Y:S02]  /*13d0*/  @P0 LDG.E.128 R76, desc[UR4][R22.64] ;  /* 0x00000004164c0981 */ /* 0x000164000c1e1d00 */
[----:B0-----:R-:W-:Y:S01]  /*13e0*/  HADD2.F32 R22, -RZ, R128.H0_H0 ;  /* 0x20000080ff167230 */ /* 0x001fe20000004100 */
[----:B------:R-:W-:Y:S02]  /*13f0*/  IADD3 R123, PT, PT, R123, 0x80, RZ ;  /* 0x000000807b7b7810 */ /* 0x000fe40007ffe0ff */
[----:B---3--:R-:W-:Y:S02]  /*1400*/  MOV R84, R20 ;  /* 0x0000001400547202 */ /* 0x008fe40000000f00 */
[----:B------:R-:W-:-:S03]  /*1410*/  SHF.R.U64 R86, R20, 0x10, R21 ;  /* 0x0000001014567819 */ /* 0x000fc60000001215 */
[----:B------:R-:W-:Y:S01]  /*1420*/  HADD2.F32 R23, -RZ, R84.H0_H0 ;  /* 0x20000054ff177230 */ /* 0x000fe20000004100 */
[----:B------:R-:W-:Y:S01]  /*1430*/  MOV R85, R21 ;  /* 0x0000001500557202 */ /* 0x000fe20000000f00 */
[C---:B----4-:R-:W-:Y:S01]  /*1440*/  FADD.FTZ R89, -R118.reuse, R16 ;  /* 0x0000001076597221 */ /* 0x050fe20000010100 */
[C---:B------:R-:W-:Y:S01]  /*1450*/  FADD.FTZ R133, -R118.reuse, R17 ;  /* 0x0000001176857221 */ /* 0x040fe20000010100 */
[C---:B------:R-:W-:Y:S01]  /*1460*/  FADD.FTZ R137, -R118.reuse, R19 ;  /* 0x0000001376897221 */ /* 0x040fe20000010100 */
[----:B------:R-:W-:Y:S01]  /*1470*/  FADD.FTZ R135, -R118, R18 ;  /* 0x0000001276877221 */ /* 0x000fe20000010100 */
[----:B------:R-:W-:Y:S02]  /*1480*/  HADD2.F32 R19, -RZ, R128.H1_H1 ;  /* 0x30000080ff137230 */ /* 0x000fe40000004100 */
[----:B-----5:R-:W-:Y:S01]  /*1490*/  FMUL.FTZ R17, R94, R89 ;  /* 0x000000595e117220 */ /* 0x020fe20000410000 */
[----:B------:R-:W-:Y:S02]  /*14a0*/  HADD2.F32 R20, -RZ, R86.H0_H0 ;  /* 0x20000056ff147230 */ /* 0x000fe40000004100 */
[----:B------:R-:W-:Y:S01]  /*14b0*/  FMUL.FTZ R16, R22, R23 ;  /* 0x0000001716107220 */ /* 0x000fe20000410000 */
[----:B------:R-:W-:Y:S01]  /*14c0*/  SHF.R.U32.HI R87, RZ, 0x10, R21 ;  /* 0x00000010ff577819 */ /* 0x000fe20000011615 */
[----:B------:R-:W-:-:S02]  /*14d0*/  HADD2.F32 R22, -RZ, R129.H0_H0 ;  /* 0x20000081ff167230 */ /* 0x000fc40000004100 */
[C---:B------:R-:W-:Y:S01]  /*14e0*/  FMUL.FTZ R18, R94.reuse, R133 ;  /* 0x000000855e127220 */ /* 0x040fe20000410000 */
[----:B------:R-:W-:Y:S02]  /*14f0*/  HADD2.F32 R85, -RZ, R85.H0_H0 ;  /* 0x20000055ff557230 */ /* 0x000fe40000004100 */
        /* <DEDUP_REMOVED lines=8> */
[----:B------:R-:W-:-:S02]  /*1580*/  HADD2.F32 R86, -RZ, R129.H1_H1 ;  /* 0x30000081ff567230 */ /* 0x000fc40000004100 */
[-C--:B------:R-:W-:Y:S01]  /*1590*/  FMUL.FTZ R20, R22, R85.reuse ;  /* 0x0000005516147220 */ /* 0x080fe20000410000 */
[----:B------:R-:W-:Y:S02]  /*15a0*/  HADD2.F32 R87, -RZ, R87.H0_H0 ;  /* 0x20000057ff577230 */ /* 0x000fe40000004100 */
        /* <DEDUP_REMOVED lines=12> */
.L_x_6656:
[----:B------:R-:W-:Y:S05]  /*1670*/  BSYNC.RECONVERGENT B0 ;  /* 0x0000000000007941 */ /* 0x000fea0003800200 */
.L_x_6655:
        /* <DEDUP_REMOVED lines=14> */
[----:B0-----:R-:W-:Y:S02]  /*1760*/  HADD2.F32 R102, -RZ, R130.H0_H0 ;  /* 0x20000082ff667230 */ /* 0x001fe40000004100 */
[----:B------:R-:W-:Y:S01]  /*1770*/  HADD2.F32 R106, -RZ, R131.H0_H0 ;  /* 0x20000083ff6a7230 */ /* 0x000fe20000004100 */
[----:B--2---:R-:W-:Y:S02]  /*1780*/  MOV R90, R88 ;  /* 0x00000058005a7202 */ /* 0x004fe40000000f00 */
[----:B------:R-:W-:-:S03]  /*1790*/  SHF.R.U64 R104, R88, 0x10, R89 ;  /* 0x0000001058687819 */ /* 0x000fc60000001259 */
[----:B------:R-:W-:Y:S01]  /*17a0*/  HADD2.F32 R105, -RZ, R90.H0_H0 ;  /* 0x2000005aff697230 */ /* 0x000fe20000004100 */
[----:B------:R-:W-:Y:S02]  /*17b0*/  MOV R108, R89 ;  /* 0x00000059006c7202 */ /* 0x000fe40000000f00 */
[----:B------:R-:W-:Y:S02]  /*17c0*/  SHF.R.U32.HI R123, RZ, 0x10, R89 ;  /* 0x00000010ff7b7819 */ /* 0x000fe40000011659 */
[----:B------:R-:W-:Y:S01]  /*17d0*/  FMUL.FTZ R102, R102, R105 ;  /* 0x0000006966667220 */ /* 0x000fe20000410000 */
[----:B------:R-:W-:Y:S01]  /*17e0*/  FADD.FTZ R60, R60, R105 ;  /* 0x000000693c3c7221 */ /* 0x000fe20000010000 */
[C---:B---3--:R-:W-:Y:S01]  /*17f0*/  FADD.FTZ R103, -R118.reuse, R84 ;  /* 0x0000005476677221 */ /* 0x048fe20000010100 */
[C---:B------:R-:W-:Y:S01]  /*1800*/  FADD.FTZ R107, -R118.reuse, R85 ;  /* 0x00000055766b7221 */ /* 0x040fe20000010100 */
[----:B------:R-:W-:Y:S02]  /*1810*/  HADD2.F32 R84, -RZ, R130.H1_H1 ;  /* 0x30000082ff547230 */ /* 0x000fe40000004100 */
[----:B------:R-:W-:Y:S01]  /*1820*/  FADD.FTZ R109, -R118, R86 ;  /* 0x00000056766d7221 */ /* 0x000fe20000010100 */
[----:B-----5:R-:W-:Y:S01]  /*1830*/  FMUL.FTZ R103, R94, R103 ;  /* 0x000000675e677220 */ /* 0x020fe20000410000 */
[----:B------:R-:W-:-:S02]  /*1840*/  HADD2.F32 R85, -RZ, R104.H0_H0 ;  /* 0x20000068ff557230 */ /* 0x000fc40000004100 */
[----:B------:R-:W-:Y:S01]  /*1850*/  FMUL.FTZ R104, R94, R107 ;  /* 0x0000006b5e687220 */ /* 0x000fe20000410000 */
[----:B------:R-:W-:Y:S01]  /*1860*/  FADD.FTZ R89, -R118, R87 ;  /* 0x0000005776597221 */ /* 0x000fe20000010100 */
[----:B------:R-:W-:Y:S01]  /*1870*/  FFMA.FTZ R40, R103, R105, R40 ;  /* 0x0000006967287223 */ /* 0x000fe20000010028 */
[----:B------:R-:W-:Y:S02]  /*1880*/  HADD2.F32 R87, -RZ, R108.H0_H0 ;  /* 0x2000006cff577230 */ /* 0x000fe40000004100 */
[----:B------:R-:W-:Y:S01]  /*1890*/  FMUL.FTZ R105, R84, R85 ;  /* 0x0000005554697220 */ /* 0x000fe20000410000 */
        /* <DEDUP_REMOVED lines=20> */
.L_x_6658:
[----:B------:R-:W-:Y:S05]  /*19e0*/  BSYNC.RECONVERGENT B0 ;  /* 0x0000000000007941 */ /* 0x000fea0003800200 */
.L_x_6657:
[----:B------:R-:W-:Y:S01]  /*19f0*/  P2R R84, PR, RZ, 0x2 ;  /* 0x00000002ff547803 */ /* 0x000fe20000000000 */
[----:B------:R-:W0:Y:S01]  /*1a00*/  SHFL.DOWN PT, R85, R122, 0x10, 0x1f ;  /* 0x0a001f007a557f89 */ /* 0x000e2200000e0000 */
        /* <DEDUP_REMOVED lines=8> */
[----:B0-----:R-:W-:-:S06]  /*1a90*/  FADD.FTZ R85, R85, R122 ;  /* 0x0000007a55557221 */ /* 0x001fcc0000010000 */
[----:B------:R-:W-:Y:S01]  /*1aa0*/  @!P0 IADD3 R120, PT, PT, R91, 0x2800, RZ ;  /* 0x000028005b788810 */ /* 0x000fe20007ffe0ff */
[----:B------:R-:W0:Y:S01]  /*1ab0*/  SHFL.DOWN PT, R86, R85, 0x8, 0x1f ;  /* 0x09001f0055567f89 */ /* 0x000e2200000e0000 */
        /* <DEDUP_REMOVED lines=12> */
[----:B0-----:R-:W-:Y:S01]  /*1b80*/  FADD.FTZ R90, R89, R90 ;  /* 0x0000005a595a7221 */ /* 0x001fe20000010000 */
[----:B-1----:R-:W-:-:S04]  /*1b90*/  FADD.FTZ R118, R88, R121 ;  /* 0x0000007958767221 */ /* 0x002fc80000010000 */
[----:B------:R-:W0:Y:S04]  /*1ba0*/  SHFL.DOWN PT, R121, R90, 0x1, 0x1f ;  /* 0x08201f005a797f89 */ /* 0x000e2800000e0000 */
[----:B------:R-:W1:Y:S01]  /*1bb0*/  SHFL.DOWN PT, R85, R118, 0x1, 0x1f ;  /* 0x08201f0076557f89 */ /* 0x000e6200000e0000 */
[----:B0-----:R-:W-:Y:S01]  /*1bc0*/  FADD.FTZ R121, R90, R121 ;  /* 0x000000795a797221 */ /* 0x001fe20000010000 */
[----:B-1----:R-:W-:Y:S02]  /*1bd0*/  FADD.FTZ R120, R118, R85 ;  /* 0x0000005576787221 */ /* 0x002fe40000010000 */
[----:B------:R-:W0:Y:S03]  /*1be0*/  @P5 LDC.64 R84, c[0x0][0x3e0] ;  /* 0x0000f800ff545b82 */ /* 0x000e260000000a00 */
[----:B------:R-:W-:Y:S01]  /*1bf0*/  @!P0 STS.64 [R133], R120 ;  /* 0x0000007885008388 */ /* 0x000fe20000000a00 */
[----:B0-----:R-:W-:-:S06]  /*1c00*/  @P5 IMAD.WIDE R122, R2, 0x2, R84 ;  /* 0x00000002027a5825 */ /* 0x001fcc00078e0254 */
[----:B------:R0:W2:Y:S01]  /*1c10*/  @P5 LDG.E.U16 R123, desc[UR4][R122.64] ;  /* 0x000000047a7b5981 */ /* 0x0000a2000c1e1500 */
[C---:B------:R-:W-:Y:S01]  /*1c20*/  @!P6 IADD3 R134, PT, PT, R91.reuse, 0x2800, RZ ;  /* 0x000028005b86e810 */ /* 0x040fe20007ffe0ff */
[----:B------:R-:W-:Y:S01]  /*1c30*/  UISETP.NE.U32.AND UP0, UPT, UR8, URZ, UPT ;  /* 0x000000ff0800728c */ /* 0x000fe2000bf05070 */
[C---:B------:R-:W-:Y:S01]  /*1c40*/  IADD3 R88, PT, PT, R91.reuse, 0x2830, RZ ;  /* 0x000028305b587810 */ /* 0x040fe20007ffe0ff */
[----:B------:R-:W-:Y:S01]  /*1c50*/  BAR.SYNC.DEFER_BLOCKING 0x0 ;  /* 0x0000000000007b1d */ /* 0x000fe20000010000 */
[----:B------:R-:W-:Y:S01]  /*1c60*/  @!P6 IADD3 R88, PT, PT, R91, 0x2810, RZ ;  /* 0x000028105b58e810 */ /* 0x000fe20007ffe0ff */
[----:B------:R-:W-:Y:S01]  /*1c70*/  UISETP.NE.AND.EX UP0, UPT, UR9, URZ, UPT, UP0 ;  /* 0x000000ff0900728c */ /* 0x000fe2000bf05300 */
[----:B------:R-:W-:Y:S01]  /*1c80*/  HFMA2 R118, -RZ, RZ, 1.875, 0 ;  /* 0x3f800000ff767431 */ /* 0x000fe200000001ff */
[----:B------:R-:W-:Y:S02]  /*1c90*/  ISETP.NE.AND P0, PT, RZ, UR7, PT ;  /* 0x00000007ff007c0c */ /* 0x000fe4000bf05270 */
[----:B------:R-:W-:Y:S01]  /*1ca0*/  BSSY.RECONVERGENT B0, `(.L_x_6659) ;  /* 0x000029b000007945 */ /* 0x000fe20003800200 */
[----:B------:R-:W1:Y:S04]  /*1cb0*/  LDS.128 R84, [R134] ;  /* 0x0000000086547984 */ /* 0x000e680000000c00 */
[----:B------:R-:W3:Y:S01]  /*1cc0*/  LDS.128 R88, [R88] ;  /* 0x0000000058587984 */ /* 0x000ee20000000c00 */
        /* <DEDUP_REMOVED lines=8> */
[----:B------:R-:W-:-:S05]  /*1d50*/  FMUL.FTZ R90, R90, UR10 ;  /* 0x0000000a5a5a7c20 */ /* 0x000fca0008410000 */
[----:B0-----:R-:W-:Y:S01]  /*1d60*/  FSEL R122, R90, RZ, !P0 ;  /* 0x000000ff5a7a7208 */ /* 0x001fe20004000000 */
[----:B--2---:R-:W-:Y:S02]  /*1d70*/  @P5 HADD2.F32 R118, -RZ, R123.H0_H0 ;  /* 0x2000007bff765230 */ /* 0x004fe40000004100 */
[----:B------:R-:W-:Y:S01]  /*1d80*/  FMUL.FTZ R123, R84, UR10 ;  /* 0x0000000a547b7c20 */ /* 0x000fe20008410000 */
        /* <DEDUP_REMOVED lines=10> */
[----:B------:R-:W-:Y:S01]  /*1e30*/  FADD.FTZ R87, R110, -R87 ;  /* 0x800000576e577221 */ /* 0x000fe20000010000 */
[----:B------:R-:W-:Y:S02]  /*1e40*/  FFMA.FTZ R84, R119, R123, R122 ;  /* 0x0000007b77547223 */ /* 0x000fe4000001007a */
[C---:B-----5:R-:W-:Y:S01]  /*1e50*/  FMUL.FTZ R85, R94.reuse, R85 ;  /* 0x000000555e557220 */ /* 0x060fe20000410000 */
[----:B------:R-:W-:-:S03]  /*1e60*/  FMUL.FTZ R87, R94, R87 ;  /* 0x000000575e577220 */ /* 0x000fc60000410000 */
[-C--:B------:R-:W-:Y:S01]  /*1e70*/  FMUL.FTZ R88, R85, R118.reuse ;  /* 0x0000007655587220 */ /* 0x080fe20000410000 */
[----:B------:R-:W-:Y:S01]  /*1e80*/  FFMA.FTZ R85, R116, R123, R122 ;  /* 0x0000007b74557223 */ /* 0x000fe2000001007a */
[----:B------:R-:W-:Y:S01]  /*1e90*/  FMUL.FTZ R120, R87, R118 ;  /* 0x0000007657787220 */ /* 0x000fe20000410000 */
[----:B------:R-:W-:Y:S01]  /*1ea0*/  FADD.FTZ R87, R117, -R84 ;  /* 0x8000005475577221 */ /* 0x000fe20000010000 */
[----:B------:R0:W-:Y:S01]  /*1eb0*/  F2F.F16.F32 R91, R88 ;  /* 0x00000058005b7304 */ /* 0x0001e20000200800 */
[----:B------:R-:W-:Y:S02]  /*1ec0*/  FADD.FTZ R85, R114, -R85 ;  /* 0x8000005572557221 */ /* 0x000fe40000010000 */
[C---:B------:R-:W-:Y:S02]  /*1ed0*/  FMUL.FTZ R87, R94.reuse, R87 ;  /* 0x000000575e577220 */ /* 0x040fe40000410000 */
[----:B------:R-:W-:-:S03]  /*1ee0*/  FMUL.FTZ R85, R94, R85 ;  /* 0x000000555e557220 */ /* 0x000fc60000410000 */
[----:B------:R-:W1:Y:S01]  /*1ef0*/  F2F.F16.F32 R120, R120 ;  /* 0x0000007800787304 */ /* 0x000e620000200800 */
[-C--:B------:R-:W-:Y:S01]  /*1f00*/  FMUL.FTZ R90, R85, R118.reuse ;  /* 0x00000076555a7220 */ /* 0x080fe20000410000 */
[----:B0-----:R-:W-:Y:S01]  /*1f10*/  FMUL.FTZ R88, R87, R118 ;  /* 0x0000007657587220 */ /* 0x001fe20000410000 */
[----:B------:R-:W0:Y:S05]  /*1f20*/  LDC.64 R84, c[0x0][0x468] ;  /* 0x00011a00ff547b82 */ /* 0x000e2a0000000a00 */
[----:B------:R-:W2:Y:S01]  /*1f30*/  F2F.F16.F32 R86, R90 ;  /* 0x0000005a00567304 */ /* 0x000ea20000200800 */
[----:B-1----:R-:W-:-:S07]  /*1f40*/  PRMT R91, R91, 0x5410, R120 ;  /* 0x000054105b5b7816 */ /* 0x002fce0000000078 */
[----:B------:R-:W1:Y:S01]  /*1f50*/  F2F.F16.F32 R89, R88 ;  /* 0x0000005800597304 */ /* 0x000e620000200800 */
[----:B--2---:R-:W-:-:S04]  /*1f60*/  IMAD.WIDE.U32 R86, R86, 0x10000, RZ ;  /* 0x0001000056567825 */ /* 0x004fc800078e00ff */
[C---:B0-----:R-:W-:Y:S01]  /*1f70*/  IMAD.WIDE.U32 R84, R0.reuse, 0x8, R84 ;  /* 0x0000000800547825 */ /* 0x041fe200078e0054 */
[----:B------:R-:W-:Y:S02]  /*1f80*/  LOP3.LUT R87, R91, R87, RZ, 0xfc, !PT ;  /* 0x000000575b577212 */ /* 0x000fe400078efcff */
[----:B------:R-:W-:Y:S02]  /*1f90*/  IADD3 R0, PT, PT, R0, 0x80, RZ ;  /* 0x0000008000007810 */ /* 0x000fe40007ffe0ff */
[----:B-1----:R-:W-:-:S05]  /*1fa0*/  LOP3.LUT R86, R86, R89, RZ, 0xfc, !PT ;  /* 0x0000005956567212 */ /* 0x002fca00078efcff */
[----:B------:R0:W-:Y:S02]  /*1fb0*/  STG.E.64 desc[UR4][R84.64], R86 ;  /* 0x0000005654007986 */ /* 0x0001e4000c101b04 */
.L_x_6663:
[----:B------:R-:W-:Y:S05]  /*1fc0*/  BSYNC.RECONVERGENT B1 ;  /* 0x0000000000017941 */ /* 0x000fea0003800200 */
.L_x_6662:
[----:B------:R-:W-:Y:S04]  /*1fd0*/  BSSY.RECONVERGENT B1, `(.L_x_6664) ;  /* 0x000001e000017945 */ /* 0x000fe80003800200 */
[----:B------:R-:W-:Y:S05]  /*1fe0*/  @!P1 BRA `(.L_x_6665) ;  /* 0x0000000000709947 */ /* 0x000fea0003800000 */
[-CC-:B0-----:R-:W-:Y:S01]  /*1ff0*/  FFMA.FTZ R85, R99, R123.reuse, R122.reuse ;  /* 0x0000007b63557223 */ /* 0x181fe2000001007a */
[----:B------:R-:W-:-:S03]  /*2000*/  FFMA.FTZ R84, R100, R123, R122 ;  /* 0x0000007b64547223 */ /* 0x000fc6000001007a */
[----:B------:R-:W-:Y:S01]  /*2010*/  FADD.FTZ R85, R98, -R85 ;  /* 0x8000005562557221 */ /* 0x000fe20000010000 */
[----:B------:R-:W-:Y:S01]  /*2020*/  FADD.FTZ R87, R101, -R84 ;  /* 0x8000005465577221 */ /* 0x000fe20000010000 */
[----:B------:R-:W-:Y:S02]  /*2030*/  FFMA.FTZ R84, R96, R123, R122 ;  /* 0x0000007b60547223 */ /* 0x000fe4000001007a */
[C---:B-----5:R-:W-:Y:S01]  /*2040*/  FMUL.FTZ R85, R94.reuse, R85 ;  /* 0x000000555e557220 */ /* 0x060fe20000410000 */
[----:B------:R-:W-:-:S03]  /*2050*/  FMUL.FTZ R87, R94, R87 ;  /* 0x000000575e577220 */ /* 0x000fc60000410000 */
[-C--:B------:R-:W-:Y:S01]  /*2060*/  FMUL.FTZ R88, R85, R118.reuse ;  /* 0x0000007655587220 */ /* 0x080fe20000410000 */
[----:B------:R-:W-:Y:S01]  /*2070*/  FADD.FTZ R85, R97, -R84 ;  /* 0x8000005461557221 */ /* 0x000fe20000010000 */
[----:B------:R-:W-:Y:S01]  /*2080*/  FFMA.FTZ R84, R111, R123, R122 ;  /* 0x0000007b6f547223 */ /* 0x000fe2000001007a */
[----:B------:R-:W-:Y:S01]  /*2090*/  FMUL.FTZ R120, R87, R118 ;  /* 0x0000007657787220 */ /* 0x000fe20000410000 */
[----:B------:R0:W-:Y:S01]  /*20a0*/  F2F.F16.F32 R91, R88 ;  /* 0x00000058005b7304 */ /* 0x0001e20000200800 */
[----:B------:R-:W-:Y:S01]  /*20b0*/  FMUL.FTZ R85, R94, R85 ;  /* 0x000000555e557220 */ /* 0x000fe20000410000 */
[----:B------:R-:W-:-:S03]  /*20c0*/  FADD.FTZ R87, R95, -R84 ;  /* 0x800000545f577221 */ /* 0x000fc60000010000 */
[-C--:B------:R-:W-:Y:S01]  /*20d0*/  FMUL.FTZ R90, R85, R118.reuse ;  /* 0x00000076555a7220 */ /* 0x080fe20000410000 */
[----:B------:R-:W-:Y:S01]  /*20e0*/  FMUL.FTZ R87, R94, R87 ;  /* 0x000000575e577220 */ /* 0x000fe20000410000 */
[----:B------:R-:W1:Y:S01]  /*20f0*/  LDC.64 R84, c[0x0][0x468] ;  /* 0x00011a00ff547b82 */ /* 0x000e620000000a00 */
[----:B------:R-:W2:Y:S02]  /*2100*/  F2F.F16.F32 R120, R120 ;  /* 0x0000007800787304 */ /* 0x000ea40000200800 */
[----:B0-----:R-:W-:-:S06]  /*2110*/  FMUL.FTZ R88, R87, R118 ;  /* 0x0000007657587220 */ /* 0x001fcc0000410000 */
[----:B------:R-:W0:Y:S01]  /*2120*/  F2F.F16.F32 R86, R90 ;  /* 0x0000005a00567304 */ /* 0x000e220000200800 */
[----:B--2---:R-:W-:-:S07]  /*2130*/  PRMT R91, R91, 0x5410, R120 ;  /* 0x000054105b5b7816 */ /* 0x004fce0000000078 */
[----:B------:R-:W2:Y:S01]  /*2140*/  F2F.F16.F32 R89, R88 ;  /* 0x0000005800597304 */ /* 0x000ea20000200800 */
[----:B0-----:R-:W-:-:S04]  /*2150*/  IMAD.WIDE.U32 R86, R86, 0x10000, RZ ;  /* 0x0001000056567825 */ /* 0x001fc800078e00ff */
[C---:B-1----:R-:W-:Y:S01]  /*2160*/  IMAD.WIDE.U32 R84, R0.reuse, 0x8, R84 ;  /* 0x0000000800547825 */ /* 0x042fe200078e0054 */
[----:B------:R-:W-:Y:S02]  /*2170*/  LOP3.LUT R87, R91, R87, RZ, 0xfc, !PT ;  /* 0x000000575b577212 */ /* 0x000fe400078efcff */
[----:B------:R-:W-:Y:S02]  /*2180*/  IADD3 R0, PT, PT, R0, 0x80, RZ ;  /* 0x0000008000007810 */ /* 0x000fe40007ffe0ff */
[----:B--2---:R-:W-:-:S05]  /*2190*/  LOP3.LUT R86, R86, R89, RZ, 0xfc, !PT ;  /* 0x0000005956567212 */ /* 0x004fca00078efcff */
[----:B------:R1:W-:Y:S02]  /*21a0*/  STG.E.64 desc[UR4][R84.64], R86 ;  /* 0x0000005654007986 */ /* 0x0003e4000c101b04 */
.L_x_6665:
[----:B------:R-:W-:Y:S05]  /*21b0*/  BSYNC.RECONVERGENT B1 ;  /* 0x0000000000017941 */ /* 0x000fea0003800200 */
.L_x_6664:
[----:B------:R-:W-:Y:S04]  /*21c0*/  BSSY.RECONVERGENT B1, `(.L_x_6666) ;  /* 0x000001e000017945 */ /* 0x000fe80003800200 */
[----:B------:R-:W-:Y:S05]  /*21d0*/  @!P2 BRA `(.L_x_6667) ;  /* 0x000000000070a947 */ /* 0x000fea0003800000 */
[-CC-:B01----:R-:W-:Y:S01]  /*21e0*/  FFMA.FTZ R85, R13, R123.reuse, R122.reuse ;  /* 0x0000007b0d557223 */ /* 0x183fe2000001007a */
[----:B------:R-:W-:-:S03]  /*21f0*/  FFMA.FTZ R84, R14, R123, R122 ;  /* 0x0000007b0e547223 */ /* 0x000fc6000001007a */
[----:B------:R-:W-:Y:S01]  /*2200*/  FADD.FTZ R85, R12, -R85 ;  /* 0x800000550c557221 */ /* 0x000fe20000010000 */
[----:B------:R-:W-:Y:S01]  /*2210*/  FADD.FTZ R87, R15, -R84 ;  /* 0x800000540f577221 */ /* 0x000fe20000010000 */
[----:B------:R-:W-:Y:S02]  /*2220*/  FFMA.FTZ R84, R10, R123, R122 ;  /* 0x0000007b0a547223 */ /* 0x000fe4000001007a */
[----:B-----5:R-:W-:-:S04]  /*2230*/  FMUL.FTZ R85, R94, R85 ;  /* 0x000000555e557220 */ /* 0x020fc80000410000 */
[-C--:B------:R-:W-:Y:S01]  /*2240*/  FMUL.FTZ R88, R85, R118.reuse ;  /* 0x0000007655587220 */ /* 0x080fe20000410000 */
[C---:B------:R-:W-:Y:S01]  /*2250*/  FMUL.FTZ R85, R94.reuse, R87 ;  /* 0x000000575e557220 */ /* 0x040fe20000410000 */
[----:B------:R-:W-:Y:S02]  /*2260*/  FADD.FTZ R87, R11, -R84 ;  /* 0x800000540b577221 */ /* 0x000fe40000010000 */
[----:B------:R0:W-:Y:S01]  /*2270*/  F2F.F16.F32 R91, R88 ;  /* 0x00000058005b7304 */ /* 0x0001e20000200800 */
[----:B------:R-:W-:Y:S01]  /*2280*/  FMUL.FTZ R120, R85, R118 ;  /* 0x0000007655787220 */ /* 0x000fe20000410000 */
[----:B------:R-:W-:Y:S01]  /*2290*/  FFMA.FTZ R85, R9, R123, R122 ;  /* 0x0000007b09557223 */ /* 0x000fe2000001007a */
[----:B------:R-:W-:-:S03]  /*22a0*/  FMUL.FTZ R89, R94, R87 ;  /* 0x000000575e597220 */ /* 0x000fc60000410000 */
[----:B------:R-:W-:Y:S01]  /*22b0*/  FADD.FTZ R87, R8, -R85 ;  /* 0x8000005508577221 */ /* 0x000fe20000010000 */
[----:B------:R-:W-:Y:S01]  /*22c0*/  FMUL.FTZ R90, R89, R118 ;  /* 0x00000076595a7220 */ /* 0x000fe20000410000 */
[----:B------:R-:W1:Y:S01]  /*22d0*/  LDC.64 R84, c[0x0][0x468] ;  /* 0x00011a00ff547b82 */ /* 0x000e620000000a00 */
[----:B------:R-:W2:Y:S01]  /*22e0*/  F2F.F16.F32 R120, R120 ;  /* 0x0000007800787304 */ /* 0x000ea20000200800 */
[----:B------:R-:W-:-:S04]  /*22f0*/  FMUL.FTZ R87, R94, R87 ;  /* 0x000000575e577220 */ /* 0x000fc80000410000 */
[----:B0-----:R-:W-:-:S03]  /*2300*/  FMUL.FTZ R88, R87, R118 ;  /* 0x0000007657587220 */ /* 0x001fc60000410000 */
        /* <DEDUP_REMOVED lines=9> */
.L_x_6667:
[----:B------:R-:W-:Y:S05]  /*23a0*/  BSYNC.RECONVERGENT B1 ;  /* 0x0000000000017941 */ /* 0x000fea0003800200 */
.L_x_6666:
[----:B------:R-:W-:Y:S04]  /*23b0*/  BSSY.RECONVERGENT B1, `(.L_x_6668) ;  /* 0x000001e000017945 */ /* 0x000fe80003800200 */
[----:B------:R-:W-:Y:S05]  /*23c0*/  @!P3 BRA `(.L_x_6669) ;  /* 0x000000000070b947 */ /* 0x000fea0003800000 */
[-CC-:B012---:R-:W-:Y:S01]  /*23d0*/  FFMA.FTZ R85, R21, R123.reuse, R122.reuse ;  /* 0x0000007b15557223 */ /* 0x187fe2000001007a */
        /* <DEDUP_REMOVED lines=27> */
.L_x_6669:
[----:B------:R-:W-:Y:S05]  /*2590*/  BSYNC.RECONVERGENT B1 ;  /* 0x0000000000017941 */ /* 0x000fea0003800200 */
.L_x_6668:
[----:B------:R-:W-:Y:S05]  /*25a0*/  @!P4 BRA `(.L_x_6670) ;  /* 0x000000200028c947 */ /* 0x000fea0003800000 */
[-CC-:B0123--:R-:W-:Y:S01]  /*25b0*/  FFMA.FTZ R84, R108, R123.reuse, R122.reuse ;  /* 0x0000007b6c547223 */ /* 0x18ffe2000001007a */
[----:B------:R-:W-:-:S03]  /*25c0*/  FFMA.FTZ R85, R107, R123, R122 ;  /* 0x0000007b6b557223 */ /* 0x000fc6000001007a */
[----:B------:R-:W-:Y:S01]  /*25d0*/  FADD.FTZ R87, R109, -R84 ;  /* 0x800000546d577221 */ /* 0x000fe20000010000 */
[----:B------:R-:W-:Y:S01]  /*25e0*/  FADD.FTZ R85, R106, -R85 ;  /* 0x800000556a557221 */ /* 0x000fe20000010000 */
[-CC-:B------:R-:W-:Y:S01]  /*25f0*/  FFMA.FTZ R84, R104, R123.reuse, R122.reuse ;  /* 0x0000007b68547223 */ /* 0x180fe2000001007a */
[----:B------:R-:W-:Y:S01]  /*2600*/  FFMA.FTZ R123, R103, R123, R122 ;  /* 0x0000007b677b7223 */ /* 0x000fe2000001007a */
[----:B-----5:R-:W-:-:S03]  /*2610*/  FMUL.FTZ R87, R94, R87 ;  /* 0x000000575e577220 */ /* 0x020fc60000410000 */
[----:B------:R-:W-:Y:S01]  /*2620*/  FADD.FTZ R123, R102, -R123 ;  /* 0x8000007b667b7221 */ /* 0x000fe20000010000 */
[-C--:B------:R-:W-:Y:S01]  /*2630*/  FMUL.FTZ R90, R87, R118.reuse ;  /* 0x00000076575a7220 */ /* 0x080fe20000410000 */
[C---:B------:R-:W-:Y:S01]  /*2640*/  FMUL.FTZ R87, R94.reuse, R85 ;  /* 0x000000555e577220 */ /* 0x040fe20000410000 */
[----:B------:R-:W-:Y:S01]  /*2650*/  FADD.FTZ R85, R105, -R84 ;  /* 0x8000005469557221 */ /* 0x000fe20000010000 */
[C---:B------:R-:W-:Y:S02]  /*2660*/  FMUL.FTZ R123, R94.reuse, R123 ;  /* 0x0000007b5e7b7220 */ /* 0x040fe40000410000 */
[-C--:B------:R-:W-:Y:S01]  /*2670*/  FMUL.FTZ R89, R87, R118.reuse ;  /* 0x0000007657597220 */ /* 0x080fe20000410000 */
[----:B------:R-:W-:Y:S01]  /*2680*/  FMUL.FTZ R85, R94, R85 ;  /* 0x000000555e557220 */ /* 0x000fe20000410000 */
[-C--:B------:R-:W-:Y:S01]  /*2690*/  FMUL.FTZ R123, R123, R118.reuse ;  /* 0x000000767b7b7220 */ /* 0x080fe20000410000 */
[----:B------:R-:W-:Y:S02]  /*26a0*/  F2F.F16.F32 R90, R90 ;  /* 0x0000005a005a7304 */ /* 0x000fe40000200800 */
[----:B------:R-:W-:-:S02]  /*26b0*/  FMUL.FTZ R88, R85, R118 ;  /* 0x0000007655587220 */ /* 0x000fc40000410000 */
[----:B------:R-:W0:Y:S04]  /*26c0*/  LDC.64 R84, c[0x0][0x468] ;  /* 0x00011a00ff547b82 */ /* 0x000e280000000a00 */
        /* <DEDUP_REMOVED lines=10> */
.L_x_6661:
        /* <DEDUP_REMOVED lines=8> */
[----:B------:R-:W-:Y:S01]  /*27f0*/  FADD.FTZ R85, R114, -R85 ;  /* 0x8000005572557221 */ /* 0x000fe20000010000 */
[----:B------:R-:W-:Y:S02]  /*2800*/  FFMA.FTZ R84, R119, R123, R122 ;  /* 0x0000007b77547223 */ /* 0x000fe4000001007a */
[----:B-----5:R-:W-:Y:S01]  /*2810*/  FMUL.FTZ R86, R94, R87 ;  /* 0x000000575e567220 */ /* 0x020fe20000410000 */
[----:B------:R-:W-:Y:S01]  /*2820*/  FADD.FTZ R87, R110, -R89 ;  /* 0x800000596e577221 */ /* 0x000fe20000010000 */
[----:B------:R-:W-:Y:S01]  /*2830*/  FMUL.FTZ R85, R94, R85 ;  /* 0x000000555e557220 */ /* 0x000fe20000410000 */
[----:B------:R-:W-:Y:S01]  /*2840*/  FADD.FTZ R89, R117, -R84 ;  /* 0x8000005475597221 */ /* 0x000fe20000010000 */
[-C--:B------:R-:W-:Y:S01]  /*2850*/  FMUL.FTZ R134, R86, R118.reuse ;  /* 0x0000007656867220 */ /* 0x080fe20000410000 */
[C---:B------:R-:W-:Y:S01]  /*2860*/  FMUL.FTZ R87, R94.reuse, R87 ;  /* 0x000000575e577220 */ /* 0x040fe20000410000 */
[-C--:B------:R-:W-:Y:S01]  /*2870*/  FMUL.FTZ R88, R85, R118.reuse ;  /* 0x0000007655587220 */ /* 0x080fe20000410000 */
[----:B------:R-:W-:Y:S01]  /*2880*/  FMUL.FTZ R84, R94, R89 ;  /* 0x000000595e547220 */ /* 0x000fe20000410000 */
[----:B------:R-:W1:Y:S01]  /*2890*/  LDC.64 R90, c[0x0][0x468] ;  /* 0x00011a00ff5a7b82 */ /* 0x000e620000000a00 */
[-C--:B------:R-:W-:Y:S01]  /*28a0*/  FMUL.FTZ R135, R87, R118.reuse ;  /* 0x0000007657877220 */ /* 0x080fe20000410000 */
[----:B------:R-:W-:Y:S01]  /*28b0*/  F2F.F16.F32 R134, R134 ;  /* 0x0000008600867304 */ /* 0x000fe20000200800 */
[----:B------:R-:W-:-:S07]  /*28c0*/  FMUL.FTZ R133, R84, R118 ;  /* 0x0000007654857220 */ /* 0x000fce0000410000 */
[----:B------:R-:W2:Y:S01]  /*28d0*/  F2F.F16.F32 R88, R88 ;  /* 0x0000005800587304 */ /* 0x000ea20000200800 */
[----:B0-----:R-:W-:-:S05]  /*28e0*/  IMAD.WIDE.U32 R120, R0, 0x10, R120 ;  /* 0x0000001000787825 */ /* 0x001fca00078e0078 */
[----:B------:R0:W-:Y:S02]  /*28f0*/  STG.E.128 desc[UR4][R120.64], R84 ;  /* 0x0000005478007986 */ /* 0x0001e4000c101d04 */
[----:B------:R-:W3:Y:S01]  /*2900*/  F2F.F16.F32 R135, R135 ;  /* 0x0000008700877304 */ /* 0x000ee20000200800 */
[C---:B-1----:R-:W-:Y:S01]  /*2910*/  IMAD.WIDE.U32 R90, R0.reuse, 0x8, R90 ;  /* 0x00000008005a7825 */ /* 0x042fe200078e005a */
[----:B------:R-:W-:-:S06]  /*2920*/  IADD3 R0, PT, PT, R0, 0x80, RZ ;  /* 0x0000008000007810 */ /* 0x000fcc0007ffe0ff */
[----:B------:R-:W1:Y:S01]  /*2930*/  F2F.F16.F32 R133, R133 ;  /* 0x0000008500857304 */ /* 0x000e620000200800 */
[----:B--2---:R-:W-:Y:S01]  /*2940*/  IMAD.WIDE.U32 R88, R88, 0x10000, RZ ;  /* 0x0001000058587825 */ /* 0x004fe200078e00ff */
[----:B---3--:R-:W-:-:S04]  /*2950*/  PRMT R137, R134, 0x5410, R135 ;  /* 0x0000541086897816 */ /* 0x008fc80000000087 */
[----:B------:R-:W-:Y:S02]  /*2960*/  LOP3.LUT R89, R137, R89, RZ, 0xfc, !PT ;  /* 0x0000005989597212 */ /* 0x000fe400078efcff */
[----:B-1----:R-:W-:-:S05]  /*2970*/  LOP3.LUT R88, R88, R133, RZ, 0xfc, !PT ;  /* 0x0000008558587212 */ /* 0x002fca00078efcff */
[----:B------:R0:W-:Y:S02]  /*2980*/  STG.E.64 desc[UR4][R90.64], R88 ;  /* 0x000000585a007986 */ /* 0x0001e4000c101b04 */
.L_x_6672:
[----:B------:R-:W-:Y:S05]  /*2990*/  BSYNC.RECONVERGENT B1 ;  /* 0x0000000000017941 */ /* 0x000fea0003800200 */
.L_x_6671:
[----:B------:R-:W-:Y:S04]  /*29a0*/  BSSY.RECONVERGENT B1, `(.L_x_6673) ;  /* 0x0000021000017945 */ /* 0x000fe80003800200 */
[----:B------:R-:W-:Y:S05]  /*29b0*/  @!P1 BRA `(.L_x_6674) ;  /* 0x00000000007c9947 */ /* 0x000fea0003800000 */
[-CC-:B0-----:R-:W-:Y:S01]  /*29c0*/  FFMA.FTZ R84, R96, R123.reuse, R122.reuse ;  /* 0x0000007b60547223 */ /* 0x181fe2000001007a */
[-C--:B------:R-:W-:Y:S01]  /*29d0*/  FFMA.FTZ R87, R99, R123.reuse, R122 ;  /* 0x0000007b63577223 */ /* 0x080fe2000001007a */
[----:B------:R-:W0:Y:S02]  /*29e0*/  LDC.64 R120, c[0x0][0x478] ;  /* 0x00011e00ff787b82 */ /* 0x000e240000000a00 */
[----:B------:R-:W-:Y:S01]  /*29f0*/  FADD.FTZ R85, R97, -R84 ;  /* 0x8000005461557221 */ /* 0x000fe20000010000 */
[----:B------:R-:W-:Y:S01]  /*2a00*/  FADD.FTZ R87, R98, -R87 ;  /* 0x8000005762577221 */ /* 0x000fe20000010000 */
[----:B------:R-:W-:Y:S02]  /*2a10*/  FFMA.FTZ R84, R100, R123, R122 ;  /* 0x0000007b64547223 */ /* 0x000fe4000001007a */
[C---:B-----5:R-:W-:Y:S01]  /*2a20*/  FMUL.FTZ R85, R94.reuse, R85 ;  /* 0x000000555e557220 */ /* 0x060fe20000410000 */
[----:B------:R-:W-:Y:S01]  /*2a30*/  FMUL.FTZ R86, R94, R87 ;  /* 0x000000575e567220 */ /* 0x000fe20000410000 */
[----:B------:R-:W-:Y:S01]  /*2a40*/  FADD.FTZ R87, R101, -R84 ;  /* 0x8000005465577221 */ /* 0x000fe20000010000 */
[----:B------:R-:W-:Y:S01]  /*2a50*/  FFMA.FTZ R84, R111, R123, R122 ;  /* 0x0000007b6f547223 */ /* 0x000fe2000001007a */
[-C--:B------:R-:W-:Y:S01]  /*2a60*/  FMUL.FTZ R88, R85, R118.reuse ;  /* 0x0000007655587220 */ /* 0x080fe20000410000 */
[-C--:B------:R-:W-:Y:S01]  /*2a70*/  FMUL.FTZ R134, R86, R118.reuse ;  /* 0x0000007656867220 */ /* 0x080fe20000410000 */
[C---:B------:R-:W-:Y:S01]  /*2a80*/  FMUL.FTZ R87, R94.reuse, R87 ;  /* 0x000000575e577220 */ /* 0x040fe20000410000 */
[----:B------:R-:W-:Y:S01]  /*2a90*/  FADD.FTZ R89, R95, -R84 ;  /* 0x800000545f597221 */ /* 0x000fe20000010000 */
[----:B------:R-:W1:Y:S02]  /*2aa0*/  LDC.64 R90, c[0x0][0x468] ;  /* 0x00011a00ff5a7b82 */ /* 0x000e640000000a00 */
[-C--:B------:R-:W-:Y:S01]  /*2ab0*/  FMUL.FTZ R135, R87, R118.reuse ;  /* 0x0000007657877220 */ /* 0x080fe20000410000 */
[----:B------:R-:W-:Y:S01]  /*2ac0*/  FMUL.FTZ R84, R94, R89 ;  /* 0x000000595e547220 */ /* 0x000fe20000410000 */
[----:B------:R-:W2:Y:S03]  /*2ad0*/  F2F.F16.F32 R88, R88 ;  /* 0x0000005800587304 */ /* 0x000ea60000200800 */
[----:B------:R-:W-:Y:S01]  /*2ae0*/  FMUL.FTZ R133, R84, R118 ;  /* 0x0000007654857220 */ /* 0x000fe20000410000 */
[----:B0-----:R-:W-:-:S04]  /*2af0*/  IMAD.WIDE.U32 R120, R0, 0x10, R120 ;  /* 0x0000001000787825 */ /* 0x001fc800078e0078 */
[----:B------:R-:W-:Y:S01]  /*2b00*/  F2F.F16.F32 R134, R134 ;  /* 0x0000008600867304 */ /* 0x000fe20000200800 */
[----:B------:R3:W-:Y:S01]  /*2b10*/  STG.E.128 desc[UR4][R120.64], R84 ;  /* 0x0000005478007986 */ /* 0x0007e2000c101d04 */
[----:B--2---:R-:W-:-:S06]  /*2b20*/  IMAD.WIDE.U32 R88, R88, 0x10000, RZ ;  /* 0x0001000058587825 */ /* 0x004fcc00078e00ff */
[----:B------:R-:W0:Y:S01]  /*2b30*/  F2F.F16.F32 R135, R135 ;  /* 0x0000008700877304 */ /* 0x000e220000200800 */
[C---:B-1----:R-:W-:Y:S01]  /*2b40*/  IMAD.WIDE.U32 R90, R0.reuse, 0x8, R90 ;  /* 0x00000008005a7825 */ /* 0x042fe200078e005a */
[----:B------:R-:W-:-:S06]  /*2b50*/  IADD3 R0, PT, PT, R0, 0x80, RZ ;  /* 0x0000008000007810 */ /* 0x000fcc0007ffe0ff */
[----:B------:R-:W1:Y:S01]  /*2b60*/  F2F.F16.F32 R133, R133 ;  /* 0x0000008500857304 */ /* 0x000e620000200800 */
[----:B0-----:R-:W-:-:S04]  /*2b70*/  PRMT R137, R134, 0x5410, R135 ;  /* 0x0000541086897816 */ /* 0x001fc80000000087 */
[----:B------:R-:W-:Y:S02]  /*2b80*/  LOP3.LUT R89, R137, R89, RZ, 0xfc, !PT ;  /* 0x0000005989597212 */ /* 0x000fe400078efcff */
[----:B-1----:R-:W-:-:S05]  /*2b90*/  LOP3.LUT R88, R88, R133, RZ, 0xfc, !PT ;  /* 0x0000008558587212 */ /* 0x002fca00078efcff */
[----:B------:R3:W-:Y:S02]  /*2ba0*/  STG.E.64 desc[UR4][R90.64], R88 ;  /* 0x000000585a007986 */ /* 0x0007e4000c101b04 */
.L_x_6674:
[----:B------:R-:W-:Y:S05]  /*2bb0*/  BSYNC.RECONVERGENT B1 ;  /* 0x0000000000017941 */ /* 0x000fea0003800200 */
.L_x_6673:
[----:B------:R-:W-:Y:S04]  /*2bc0*/  BSSY.RECONVERGENT B1, `(.L_x_6675) ;  /* 0x0000021000017945 */ /* 0x000fe80003800200 */
[----:B------:R-:W-:Y:S05]  /*2bd0*/  @!P2 BRA `(.L_x_6676) ;  /* 0x00000000007ca947 */ /* 0x000fea0003800000 */
[-CC-:B0--3--:R-:W-:Y:S01]  /*2be0*/  FFMA.FTZ R84, R10, R123.reuse, R122.reuse ;  /* 0x0000007b0a547223 */ /* 0x189fe2000001007a */
        /* <DEDUP_REMOVED lines=8> */
[C---:B------:R-:W-:Y:S01]  /*2c70*/  FMUL.FTZ R86, R94.reuse, R87 ;  /* 0x000000575e567220 */ /* 0x040fe20000410000 */
[----:B------:R-:W-:Y:S01]  /*2c80*/  FADD.FTZ R87, R15, -R84 ;  /* 0x800000540f577221 */ /* 0x000fe20000010000 */
[----:B------:R-:W-:Y:S01]  /*2c90*/  FMUL.FTZ R84, R94, R89 ;  /* 0x000000595e547220 */ /* 0x000fe20000410000 */
[-C--:B------:R-:W-:Y:S01]  /*2ca0*/  FMUL.FTZ R88, R85, R118.reuse ;  /* 0x0000007655587220 */ /* 0x080fe20000410000 */
[-C--:B------:R-:W-:Y:S01]  /*2cb0*/  FMUL.FTZ R134, R86, R118.reuse ;  /* 0x0000007656867220 */ /* 0x080fe20000410000 */
[----:B------:R-:W-:Y:S01]  /*2cc0*/  FMUL.FTZ R87, R94, R87 ;  /* 0x000000575e577220 */ /* 0x000fe20000410000 */
[----:B------:R-:W1:Y:S01]  /*2cd0*/  LDC.64 R90, c[0x0][0x468] ;  /* 0x00011a00ff5a7b82 */ /* 0x000e620000000a00 */
[----:B------:R-:W-:-:S02]  /*2ce0*/  FMUL.FTZ R133, R84, R118 ;  /* 0x0000007654857220 */ /* 0x000fc40000410000 */
[----:B------:R-:W-:Y:S01]  /*2cf0*/  FMUL.FTZ R135, R87, R118 ;  /* 0x0000007657877220 */ /* 0x000fe20000410000 */
[----:B------:R-:W2:Y:S08]  /*2d00*/  F2F.F16.F32 R88, R88 ;  /* 0x0000005800587304 */ /* 0x000eb00000200800 */
[----:B------:R-:W-:Y:S01]  /*2d10*/  F2F.F16.F32 R134, R134 ;  /* 0x0000008600867304 */ /* 0x000fe20000200800 */
[----:B0-----:R-:W-:-:S05]  /*2d20*/  IMAD.WIDE.U32 R120, R0, 0x10, R120 ;  /* 0x0000001000787825 */ /* 0x001fca00078e0078 */
[----:B------:R4:W-:Y:S01]  /*2d30*/  STG.E.128 desc[UR4][R120.64], R84 ;  /* 0x0000005478007986 */ /* 0x0009e2000c101d04 */
[----:B--2---:R-:W-:Y:S01]  /*2d40*/  IMAD.WIDE.U32 R88, R88, 0x10000, RZ ;  /* 0x0001000058587825 */ /* 0x004fe200078e00ff */
[----:B------:R-:W0:Y:S03]  /*2d50*/  F2F.F16.F32 R135, R135 ;  /* 0x0000008700877304 */ /* 0x000e260000200800 */
[C---:B-1----:R-:W-:Y:S01]  /*2d60*/  IMAD.WIDE.U32 R90, R0.reuse, 0x8, R90 ;  /* 0x00000008005a7825 */ /* 0x042fe200078e005a */
[----:B------:R-:W-:-:S04]  /*2d70*/  IADD3 R0, PT, PT, R0, 0x80, RZ ;  /* 0x0000008000007810 */ /* 0x000fc80007ffe0ff */
[----:B------:R-:W1:Y:S01]  /*2d80*/  F2F.F16.F32 R133, R133 ;  /* 0x0000008500857304 */ /* 0x000e620000200800 */
[----:B0-----:R-:W-:-:S04]  /*2d90*/  PRMT R137, R134, 0x5410, R135 ;  /* 0x0000541086897816 */ /* 0x001fc80000000087 */
[----:B------:R-:W-:Y:S02]  /*2da0*/  LOP3.LUT R89, R137, R89, RZ, 0xfc, !PT ;  /* 0x0000005989597212 */ /* 0x000fe400078efcff */
[----:B-1----:R-:W-:-:S05]  /*2db0*/  LOP3.LUT R88, R88, R133, RZ, 0xfc, !PT ;  /* 0x0000008558587212 */ /* 0x002fca00078efcff */
[----:B------:R4:W-:Y:S02]  /*2dc0*/  STG.E.64 desc[UR4][R90.64], R88 ;  /* 0x000000585a007986 */ /* 0x0009e4000c101b04 */
.L_x_6676:
[----:B------:R-:W-:Y:S05]  /*2dd0*/  BSYNC.RECONVERGENT B1 ;  /* 0x0000000000017941 */ /* 0x000fea0003800200 */
.L_x_6675:
[----:B------:R-:W-:Y:S04]  /*2de0*/  BSSY.RECONVERGENT B1, `(.L_x_6677) ;  /* 0x0000021000017945 */ /* 0x000fe80003800200 */
[----:B------:R-:W-:Y:S05]  /*2df0*/  @!P3 BRA `(.L_x_6678) ;  /* 0x00000000007cb947 */ /* 0x000fea0003800000 */
[-CC-:B0--34-:R-:W-:Y:S01]  /*2e00*/  FFMA.FTZ R84, R18, R123.reuse, R122.reuse ;  /* 0x0000007b12547223 */ /* 0x199fe2000001007a */
        /* <DEDUP_REMOVED lines=22> */
[----:B------:R-:W2:Y:S03]  /*2f70*/  F2F.F16.F32 R135, R135 ;  /* 0x0000008700877304 */ /* 0x000ea60000200800 */
[C---:B-1----:R-:W-:Y:S01]  /*2f80*/  IMAD.WIDE.U32 R90, R0.reuse, 0x8, R90 ;  /* 0x00000008005a7825 */ /* 0x042fe200078e005a */
[----:B------:R-:W-:-:S04]  /*2f90*/  IADD3 R0, PT, PT, R0, 0x80, RZ ;  /* 0x0000008000007810 */ /* 0x000fc80007ffe0ff */
[----:B------:R-:W1:Y:S01]  /*2fa0*/  F2F.F16.F32 R133, R133 ;  /* 0x0000008500857304 */ /* 0x000e620000200800 */
[----:B--2---:R-:W-:-:S04]  /*2fb0*/  PRMT R137, R134, 0x5410, R135 ;  /* 0x0000541086897816 */ /* 0x004fc80000000087 */
[----:B------:R-:W-:Y:S02]  /*2fc0*/  LOP3.LUT R89, R137, R89, RZ, 0xfc, !PT ;  /* 0x0000005989597212 */ /* 0x000fe400078efcff */
[----:B-1----:R-:W-:-:S05]  /*2fd0*/  LOP3.LUT R88, R88, R133, RZ, 0xfc, !PT ;  /* 0x0000008558587212 */ /* 0x002fca00078efcff */
[----:B------:R0:W-:Y:S02]  /*2fe0*/  STG.E.64 desc[UR4][R90.64], R88 ;  /* 0x000000585a007986 */ /* 0x0001e4000c101b04 */
.L_x_6678:
[----:B------:R-:W-:Y:S05]  /*2ff0*/  BSYNC.RECONVERGENT B1 ;  /* 0x0000000000017941 */ /* 0x000fea0003800200 */
.L_x_6677:
[----:B------:R-:W-:Y:S05]  /*3000*/  @!P4 BRA `(.L_x_6670) ;  /* 0x000000140090c947 */ /* 0x000fea0003800000 */
[-CC-:B0--34-:R-:W-:Y:S01]  /*3010*/  FFMA.FTZ R84, R104, R123.reuse, R122.reuse ;  /* 0x0000007b68547223 */ /* 0x199fe2000001007a */
[-C--:B------:R-:W-:Y:S01]  /*3020*/  FFMA.FTZ R89, R107, R123.reuse, R122 ;  /* 0x0000007b6b597223 */ /* 0x080fe2000001007a */
[----:B------:R-:W0:Y:S02]  /*3030*/  LDC.64 R90, c[0x0][0x468] ;  /* 0x00011a00ff5a7b82 */ /* 0x000e240000000a00 */
        /* <DEDUP_REMOVED lines=8> */
[-C--:B------:R-:W-:Y:S01]  /*30c0*/  FMUL.FTZ R120, R85, R118.reuse ;  /* 0x0000007655787220 */ /* 0x080fe20000410000 */
[C---:B------:R-:W-:Y:S01]  /*30d0*/  FMUL.FTZ R87, R94.reuse, R87 ;  /* 0x000000575e577220 */ /* 0x040fe20000410000 */
[----:B------:R-:W-:Y:S01]  /*30e0*/  FMUL.FTZ R84, R94, R123 ;  /* 0x0000007b5e547220 */ /* 0x000fe20000410000 */
[----:B------:R-:W1:Y:S01]  /*30f0*/  LDC.64 R88, c[0x0][0x478] ;  /* 0x00011e00ff587b82 */ /* 0x000e620000000a00 */
[-C--:B------:R-:W-:Y:S01]  /*3100*/  FMUL.FTZ R94, R86, R118.reuse ;  /* 0x00000076565e7220 */ /* 0x080fe20000410000 */
[-C--:B------:R-:W-:Y:S01]  /*3110*/  FMUL.FTZ R122, R87, R118.reuse ;  /* 0x00000076577a7220 */ /* 0x080fe20000410000 */
[----:B------:R-:W2:Y:S01]  /*3120*/  F2F.F16.F32 R120, R120 ;  /* 0x0000007800787304 */ /* 0x000ea20000200800 */
[----:B------:R-:W-:-:S07]  /*3130*/  FMUL.FTZ R118, R84, R118 ;  /* 0x0000007654767220 */ /* 0x000fce0000410000 */
[----:B------:R-:W-:Y:S01]  /*3140*/  F2F.F16.F32 R133, R122 ;  /* 0x0000007a00857304 */ /* 0x000fe20000200800 */
[----:B0-----:R-:W-:-:S04]  /*3150*/  IMAD.WIDE.U32 R90, R0, 0x8, R90 ;  /* 0x00000008005a7825 */ /* 0x001fc800078e005a */
[----:B--2---:R-:W-:-:S03]  /*3160*/  IMAD.WIDE.U32 R120, R120, 0x10000, RZ ;  /* 0x0001000078787825 */ /* 0x004fc600078e00ff */
[----:B------:R-:W0:Y:S01]  /*3170*/  F2F.F16.F32 R94, R94 ;  /* 0x0000005e005e7304 */ /* 0x000e220000200800 */
[----:B-1----:R-:W-:-:S07]  /*3180*/  IMAD.WIDE.U32 R88, R0, 0x10, R88 ;  /* 0x0000001000587825 */ /* 0x002fce00078e0058 */
[----:B------:R-:W1:Y:S01]  /*3190*/  F2F.F16.F32 R123, R118 ;  /* 0x00000076007b7304 */ /* 0x000e620000200800 */
[----:B------:R2:W-:Y:S01]  /*31a0*/  STG.E.128 desc[UR4][R88.64], R84 ;  /* 0x0000005458007986 */ /* 0x0005e2000c101d04 */
[----:B0-----:R-:W-:-:S04]  /*31b0*/  PRMT R133, R94, 0x5410, R133 ;  /* 0x000054105e857816 */ /* 0x001fc80000000085 */
[----:B------:R-:W-:Y:S02]  /*31c0*/  LOP3.LUT R121, R133, R121, RZ, 0xfc, !PT ;  /* 0x0000007985797212 */ /* 0x000fe400078efcff */
[----:B-1----:R-:W-:-:S05]  /*31d0*/  LOP3.LUT R120, R120, R123, RZ, 0xfc, !PT ;  /* 0x0000007b78787212 */ /* 0x002fca00078efcff */
[----:B------:R2:W-:Y:S01]  /*31e0*/  STG.E.64 desc[UR4][R90.64], R120 ;  /* 0x000000785a007986 */ /* 0x0005e2000c101b04 */
[----:B------:R-:W-:Y:S05]  /*31f0*/  BRA `(.L_x_6670) ;  /* 0x0000001400147947 */ /* 0x000fea0003800000 */
.L_x_6660:
        /* <DEDUP_REMOVED lines=11> */
[----:B-----5:R-:W-:Y:S02]  /*32b0*/  FFMA.FTZ R85, R94, R85, R66 ;  /* 0x000000555e557223 */ /* 0x020fe40000010042 */
[----:B------:R-:W-:Y:S02]  /*32c0*/  FADD.FTZ R87, R114, -R87 ;  /* 0x8000005772577221 */ /* 0x000fe40000010000 */
[----:B------:R-:W-:Y:S01]  /*32d0*/  FMUL.FTZ R88, R85, R118 ;  /* 0x0000007655587220 */ /* 0x000fe20000410000 */
[----:B------:R-:W-:Y:S01]  /*32e0*/  FFMA.FTZ R85, R94, R84, R67 ;  /* 0x000000545e557223 */ /* 0x000fe20000010043 */
[----:B------:R-:W-:-:S02]  /*32f0*/  FFMA.FTZ R84, R119, R123, R122 ;  /* 0x0000007b77547223 */ /* 0x000fc4000001007a */
[----:B------:R0:W-:Y:S01]  /*3300*/  F2F.F16.F32 R91, R88 ;  /* 0x00000058005b7304 */ /* 0x0001e20000200800 */
[----:B------:R-:W-:Y:S01]  /*3310*/  FMUL.FTZ R120, R85, R118 ;  /* 0x0000007655787220 */ /* 0x000fe20000410000 */
[----:B------:R-:W-:Y:S01]  /*3320*/  FFMA.FTZ R85, R94, R87, R65 ;  /* 0x000000575e557223 */ /* 0x000fe20000010041 */
[----:B------:R-:W-:-:S03]  /*3330*/  FADD.FTZ R87, R117, -R84 ;  /* 0x8000005475577221 */ /* 0x000fc60000010000 */
[-C--:B------:R-:W-:Y:S01]  /*3340*/  FMUL.FTZ R90, R85, R118.reuse ;  /* 0x00000076555a7220 */ /* 0x080fe20000410000 */
[----:B------:R-:W-:Y:S01]  /*3350*/  FFMA.FTZ R87, R94, R87, R64 ;  /* 0x000000575e577223 */ /* 0x000fe20000010040 */
        /* <DEDUP_REMOVED lines=12> */
.L_x_6681:
[----:B------:R-:W-:Y:S05]  /*3420*/  BSYNC.RECONVERGENT B1 ;  /* 0x0000000000017941 */ /* 0x000fea0003800200 */
.L_x_6680:
[----:B------:R-:W-:Y:S04]  /*3430*/  BSSY.RECONVERGENT B1, `(.L_x_6682) ;  /* 0x000001e000017945 */ /* 0x000fe80003800200 */
[----:B------:R-:W-:Y:S05]  /*3440*/  @!P1 BRA `(.L_x_6683) ;  /* 0x0000000000709947 */ /* 0x000fea0003800000 */
[-CC-:B0-----:R-:W-:Y:S01]  /*3450*/  FFMA.FTZ R85, R99, R123.reuse, R122.reuse ;  /* 0x0000007b63557223 */ /* 0x181fe2000001007a */
[----:B------:R-:W-:-:S03]  /*3460*/  FFMA.FTZ R84, R100, R123, R122 ;  /* 0x0000007b64547223 */ /* 0x000fc6000001007a */
[----:B------:R-:W-:Y:S01]  /*3470*/  FADD.FTZ R85, R98, -R85 ;  /* 0x8000005562557221 */ /* 0x000fe20000010000 */
[----:B------:R-:W-:Y:S01]  /*3480*/  FADD.FTZ R86, R101, -R84 ;  /* 0x8000005465567221 */ /* 0x000fe20000010000 */
[----:B------:R-:W-:Y:S02]  /*3490*/  FFMA.FTZ R84, R96, R123, R122 ;  /* 0x0000007b60547223 */ /* 0x000fe4000001007a */
[----:B-----5:R-:W-:-:S04]  /*34a0*/  FFMA.FTZ R85, R94, R85, R70 ;  /* 0x000000555e557223 */ /* 0x020fc80000010046 */
[----:B------:R-:W-:Y:S01]  /*34b0*/  FMUL.FTZ R88, R85, R118 ;  /* 0x0000007655587220 */ /* 0x000fe20000410000 */
[C---:B------:R-:W-:Y:S01]  /*34c0*/  FFMA.FTZ R85, R94.reuse, R86, R71 ;  /* 0x000000565e557223 */ /* 0x040fe20000010047 */
[----:B------:R-:W-:Y:S01]  /*34d0*/  FADD.FTZ R86, R97, -R84 ;  /* 0x8000005461567221 */ /* 0x000fe20000010000 */
[----:B------:R-:W-:Y:S01]  /*34e0*/  FFMA.FTZ R84, R111, R123, R122 ;  /* 0x0000007b6f547223 */ /* 0x000fe2000001007a */
        /* <DEDUP_REMOVED lines=18> */
.L_x_6683:
[----:B------:R-:W-:Y:S05]  /*3610*/  BSYNC.RECONVERGENT B1 ;  /* 0x0000000000017941 */ /* 0x000fea0003800200 */
.L_x_6682:
[----:B------:R-:W-:Y:S04]  /*3620*/  BSSY.RECONVERGENT B1, `(.L_x_6684) ;  /* 0x000001e000017945 */ /* 0x000fe80003800200 */
[----:B------:R-:W-:Y:S05]  /*3630*/  @!P2 BRA `(.L_x_6685) ;  /* 0x000000000070a947 */ /* 0x000fea0003800000 */
[-CC-:B01----:R-:W-:Y:S01]  /*3640*/  FFMA.FTZ R85, R13, R123.reuse, R122.reuse ;  /* 0x0000007b0d557223 */ /* 0x183fe2000001007a */
[-CC-:B------:R-:W-:Y:S01]  /*3650*/  FFMA.FTZ R84, R14, R123.reuse, R122.reuse ;  /* 0x0000007b0e547223 */ /* 0x180fe2000001007a */
[-C--:B------:R-:W-:Y:S02]  /*3660*/  FFMA.FTZ R87, R9, R123.reuse, R122 ;  /* 0x0000007b09577223 */ /* 0x080fe4000001007a */
[----:B------:R-:W-:Y:S01]  /*3670*/  FADD.FTZ R85, R12, -R85 ;  /* 0x800000550c557221 */ /* 0x000fe20000010000 */
[----:B------:R-:W-:Y:S01]  /*3680*/  FADD.FTZ R86, R15, -R84 ;  /* 0x800000540f567221 */ /* 0x000fe20000010000 */
[----:B------:R-:W-:Y:S01]  /*3690*/  FFMA.FTZ R84, R10, R123, R122 ;  /* 0x0000007b0a547223 */ /* 0x000fe2000001007a */
[----:B------:R-:W-:Y:S01]  /*36a0*/  FADD.FTZ R87, R8, -R87 ;  /* 0x8000005708577221 */ /* 0x000fe20000010000 */
[C---:B-----5:R-:W-:Y:S02]  /*36b0*/  FFMA.FTZ R85, R94.reuse, R85, R74 ;  /* 0x000000555e557223 */ /* 0x060fe4000001004a */
[----:B------:R-:W-:Y:S01]  /*36c0*/  FADD.FTZ R84, R11, -R84 ;  /* 0x800000540b547221 */ /* 0x000fe20000010000 */
[C---:B------:R-:W-:Y:S01]  /*36d0*/  FFMA.FTZ R87, R94.reuse, R87, R72 ;  /* 0x000000575e577223 */ /* 0x040fe20000010048 */
[----:B------:R-:W-:Y:S01]  /*36e0*/  FMUL.FTZ R88, R85, R118 ;  /* 0x0000007655587220 */ /* 0x000fe20000410000 */
[----:B------:R-:W-:-:S03]  /*36f0*/  FFMA.FTZ R85, R94, R86, R75 ;  /* 0x000000565e557223 */ /* 0x000fc6000001004b */
[----:B------:R0:W-:Y:S01]  /*3700*/  F2F.F16.F32 R91, R88 ;  /* 0x00000058005b7304 */ /* 0x0001e20000200800 */
[----:B------:R-:W-:Y:S01]  /*3710*/  FMUL.FTZ R120, R85, R118 ;  /* 0x0000007655787220 */ /* 0x000fe20000410000 */
[----:B------:R-:W-:-:S04]  /*3720*/  FFMA.FTZ R85, R94, R84, R73 ;  /* 0x000000545e557223 */ /* 0x000fc80000010049 */
[-C--:B------:R-:W-:Y:S02]  /*3730*/  FMUL.FTZ R90, R85, R118.reuse ;  /* 0x00000076555a7220 */ /* 0x080fe40000410000 */
[----:B------:R-:W1:Y:S01]  /*3740*/  LDC.64 R84, c[0x0][0x468] ;  /* 0x00011a00ff547b82 */ /* 0x000e620000000a00 */
[----:B------:R-:W2:Y:S01]  /*3750*/  F2F.F16.F32 R120, R120 ;  /* 0x0000007800787304 */ /* 0x000ea20000200800 */
[----:B0-----:R-:W-:-:S07]  /*3760*/  FMUL.FTZ R88, R87, R118 ;  /* 0x0000007657587220 */ /* 0x001fce0000410000 */
        /* <DEDUP_REMOVED lines=9> */
.L_x_6685:
[----:B------:R-:W-:Y:S05]  /*3800*/  BSYNC.RECONVERGENT B1 ;  /* 0x0000000000017941 */ /* 0x000fea0003800200 */
.L_x_6684:
[----:B------:R-:W-:Y:S04]  /*3810*/  BSSY.RECONVERGENT B1, `(.L_x_6686) ;  /* 0x000001e000017945 */ /* 0x000fe80003800200 */
[----:B------:R-:W-:Y:S05]  /*3820*/  @!P3 BRA `(.L_x_6687) ;  /* 0x000000000070b947 */ /* 0x000fea0003800000 */
[-CC-:B012---:R-:W-:Y:S01]  /*3830*/  FFMA.FTZ R85, R21, R123.reuse, R122.reuse ;  /* 0x0000007b15557223 */ /* 0x187fe2000001007a */
        /* <DEDUP_REMOVED lines=27> */
.L_x_6687:
[----:B------:R-:W-:Y:S05]  /*39f0*/  BSYNC.RECONVERGENT B1 ;  /* 0x0000000000017941 */ /* 0x000fea0003800200 */
.L_x_6686:
[----:B------:R-:W-:Y:S05]  /*3a00*/  @!P4 BRA `(.L_x_6670) ;  /* 0x0000000c0010c947 */ /* 0x000fea0003800000 */
[-CC-:B0123--:R-:W-:Y:S01]  /*3a10*/  FFMA.FTZ R84, R108, R123.reuse, R122.reuse ;  /* 0x0000007b6c547223 */ /* 0x18ffe2000001007a */
[----:B------:R-:W-:-:S03]  /*3a20*/  FFMA.FTZ R87, R107, R123, R122 ;  /* 0x0000007b6b577223 */ /* 0x000fc6000001007a */
[----:B------:R-:W-:Y:S01]  /*3a30*/  FADD.FTZ R84, R109, -R84 ;  /* 0x800000546d547221 */ /* 0x000fe20000010000 */
[----:B------:R-:W-:-:S03]  /*3a40*/  FADD.FTZ R87, R106, -R87 ;  /* 0x800000576a577221 */ /* 0x000fc60000010000 */
[----:B-----5:R-:W-:Y:S01]  /*3a50*/  FFMA.FTZ R85, R94, R84, R83 ;  /* 0x000000545e557223 */ /* 0x020fe20000010053 */
[-CC-:B------:R-:W-:Y:S01]  /*3a60*/  FFMA.FTZ R84, R104, R123.reuse, R122.reuse ;  /* 0x0000007b68547223 */ /* 0x180fe2000001007a */
[----:B------:R-:W-:Y:S02]  /*3a70*/  FFMA.FTZ R123, R103, R123, R122 ;  /* 0x0000007b677b7223 */ /* 0x000fe4000001007a */
[-C--:B------:R-:W-:Y:S01]  /*3a80*/  FMUL.FTZ R89, R85, R118.reuse ;  /* 0x0000007655597220 */ /* 0x080fe20000410000 */
[----:B------:R-:W-:Y:S01]  /*3a90*/  FFMA.FTZ R85, R94, R87, R82 ;  /* 0x000000575e557223 */ /* 0x000fe20000010052 */
[----:B------:R-:W-:Y:S01]  /*3aa0*/  FADD.FTZ R84, R105, -R84 ;  /* 0x8000005469547221 */ /* 0x000fe20000010000 */
[----:B------:R-:W-:Y:S01]  /*3ab0*/  FADD.FTZ R87, R102, -R123 ;  /* 0x8000007b66577221 */ /* 0x000fe20000010000 */
[----:B------:R-:W-:Y:S01]  /*3ac0*/  F2F.F16.F32 R91, R89 ;  /* 0x00000059005b7304 */ /* 0x000fe20000200800 */
[----:B------:R-:W-:Y:S01]  /*3ad0*/  FMUL.FTZ R90, R85, R118 ;  /* 0x00000076555a7220 */ /* 0x000fe20000410000 */
[C---:B------:R-:W-:Y:S01]  /*3ae0*/  FFMA.FTZ R85, R94.reuse, R84, R81 ;  /* 0x000000545e557223 */ /* 0x040fe20000010051 */
[----:B------:R-:W-:-:S03]  /*3af0*/  FFMA.FTZ R87, R94, R87, R80 ;  /* 0x000000575e577223 */ /* 0x000fc60000010050 */
[-C--:B------:R-:W-:Y:S01]  /*3b00*/  FMUL.FTZ R88, R85, R118.reuse ;  /* 0x0000007655587220 */ /* 0x080fe20000410000 */
[----:B------:R-:W-:Y:S01]  /*3b10*/  FMUL.FTZ R118, R87, R118 ;  /* 0x0000007657767220 */ /* 0x000fe20000410000 */
[----:B------:R-:W0:Y:S01]  /*3b20*/  LDC.64 R84, c[0x0][0x468] ;  /* 0x00011a00ff547b82 */ /* 0x000e220000000a00 */
[----:B------:R-:W1:Y:S08]  /*3b30*/  F2F.F16.F32 R90, R90 ;  /* 0x0000005a005a7304 */ /* 0x000e700000200800 */
        /* <DEDUP_REMOVED lines=9> */
.L_x_6679:
        /* <DEDUP_REMOVED lines=10> */
[----:B-----5:R-:W-:Y:S01]  /*3c70*/  FFMA.FTZ R86, R94, R87, R66 ;  /* 0x000000575e567223 */ /* 0x020fe20000010042 */
[----:B------:R-:W-:Y:S01]  /*3c80*/  FADD.FTZ R87, R110, -R89 ;  /* 0x800000596e577221 */ /* 0x000fe20000010000 */
[----:B------:R-:W-:Y:S01]  /*3c90*/  FFMA.FTZ R85, R94, R85, R65 ;  /* 0x000000555e557223 */ /* 0x000fe20000010041 */
[----:B------:R-:W-:Y:S01]  /*3ca0*/  FADD.FTZ R89, R117, -R84 ;  /* 0x8000005475597221 */ /* 0x000fe20000010000 */
[-C--:B------:R-:W-:Y:S01]  /*3cb0*/  FMUL.FTZ R134, R86, R118.reuse ;  /* 0x0000007656867220 */ /* 0x080fe20000410000 */
[C---:B------:R-:W-:Y:S01]  /*3cc0*/  FFMA.FTZ R87, R94.reuse, R87, R67 ;  /* 0x000000575e577223 */ /* 0x040fe20000010043 */
[-C--:B------:R-:W-:Y:S01]  /*3cd0*/  FMUL.FTZ R88, R85, R118.reuse ;  /* 0x0000007655587220 */ /* 0x080fe20000410000 */
[----:B------:R-:W-:Y:S01]  /*3ce0*/  FFMA.FTZ R84, R94, R89, R64 ;  /* 0x000000595e547223 */ /* 0x000fe20000010040 */
        /* <DEDUP_REMOVED lines=16> */
.L_x_6689:
[----:B------:R-:W-:Y:S05]  /*3df0*/  BSYNC.RECONVERGENT B1 ;  /* 0x0000000000017941 */ /* 0x000fea0003800200 */
.L_x_6688:
[----:B------:R-:W-:Y:S04]  /*3e00*/  BSSY.RECONVERGENT B1, `(.L_x_6690) ;  /* 0x0000021000017945 */ /* 0x000fe80003800200 */
[----:B------:R-:W-:Y:S05]  /*3e10*/  @!P1 BRA `(.L_x_6691) ;  /* 0x00000000007c9947 */ /* 0x000fea0003800000 */
[-CC-:B0-----:R-:W-:Y:S01]  /*3e20*/  FFMA.FTZ R84, R96, R123.reuse, R122.reuse ;  /* 0x0000007b60547223 */ /* 0x181fe2000001007a */
[----:B------:R-:W-:Y:S01]  /*3e30*/  FFMA.FTZ R87, R99, R123, R122 ;  /* 0x0000007b63577223 */ /* 0x000fe2000001007a */
[----:B------:R-:W0:Y:S02]  /*3e40*/  LDC.64 R120, c[0x0][0x478] ;  /* 0x00011e00ff787b82 */ /* 0x000e240000000a00 */
[----:B------:R-:W-:Y:S01]  /*3e50*/  FADD.FTZ R84, R97, -R84 ;  /* 0x8000005461547221 */ /* 0x000fe20000010000 */
[----:B------:R-:W-:-:S03]  /*3e60*/  FADD.FTZ R87, R98, -R87 ;  /* 0x8000005762577221 */ /* 0x000fc60000010000 */
[----:B-----5:R-:W-:Y:S01]  /*3e70*/  FFMA.FTZ R85, R94, R84, R69 ;  /* 0x000000545e557223 */ /* 0x020fe20000010045 */
[----:B------:R-:W-:Y:S01]  /*3e80*/  FFMA.FTZ R84, R100, R123, R122 ;  /* 0x0000007b64547223 */ /* 0x000fe2000001007a */
[----:B------:R-:W-:Y:S01]  /*3e90*/  FFMA.FTZ R86, R94, R87, R70 ;  /* 0x000000575e567223 */ /* 0x000fe20000010046 */
[----:B------:R-:W1:Y:S01]  /*3ea0*/  LDC.64 R90, c[0x0][0x468] ;  /* 0x00011a00ff5a7b82 */ /* 0x000e620000000a00 */
[-C--:B------:R-:W-:Y:S01]  /*3eb0*/  FMUL.FTZ R88, R85, R118.reuse ;  /* 0x0000007655587220 */ /* 0x080fe20000410000 */
[----:B------:R-:W-:Y:S01]  /*3ec0*/  FADD.FTZ R87, R101, -R84 ;  /* 0x8000005465577221 */ /* 0x000fe20000010000 */
[----:B------:R-:W-:Y:S01]  /*3ed0*/  FFMA.FTZ R84, R111, R123, R122 ;  /* 0x0000007b6f547223 */ /* 0x000fe2000001007a */
[-C--:B------:R-:W-:Y:S02]  /*3ee0*/  FMUL.FTZ R134, R86, R118.reuse ;  /* 0x0000007656867220 */ /* 0x080fe40000410000 */
[C---:B------:R-:W-:Y:S01]  /*3ef0*/  FFMA.FTZ R87, R94.reuse, R87, R71 ;  /* 0x000000575e577223 */ /* 0x040fe20000010047 */
[----:B------:R-:W-:Y:S01]  /*3f00*/  FADD.FTZ R89, R95, -R84 ;  /* 0x800000545f597221 */ /* 0x000fe20000010000 */
[----:B------:R-:W2:Y:S02]  /*3f10*/  F2F.F16.F32 R88, R88 ;  /* 0x0000005800587304 */ /* 0x000ea40000200800 */
[----:B------:R-:W-:Y:S01]  /*3f20*/  FMUL.FTZ R135, R87, R118 ;  /* 0x0000007657877220 */ /* 0x000fe20000410000 */
[----:B------:R-:W-:-:S04]  /*3f30*/  FFMA.FTZ R84, R94, R89, R68 ;  /* 0x000000595e547223 */ /* 0x000fc80000010044 */
[----:B------:R-:W-:Y:S01]  /*3f40*/  FMUL.FTZ R133, R84, R118 ;  /* 0x0000007654857220 */ /* 0x000fe20000410000 */
        /* <DEDUP_REMOVED lines=12> */
.L_x_6691:
[----:B------:R-:W-:Y:S05]  /*4010*/  BSYNC.RECONVERGENT B1 ;  /* 0x0000000000017941 */ /* 0x000fea0003800200 */
.L_x_6690:
        /* <DEDUP_REMOVED lines=15> */
[----:B------:R-:W-:-:S03]  /*4110*/  FMUL.FTZ R134, R86, R118 ;  /* 0x0000007656867220 */ /* 0x000fc60000410000 */
[C---:B------:R-:W-:Y:S01]  /*4120*/  FFMA.FTZ R87, R94.reuse, R84, R75 ;  /* 0x000000545e577223 */ /* 0x040fe2000001004b */
[----:B------:R-:W-:Y:S01]  /*4130*/  FFMA.FTZ R84, R94, R89, R72 ;  /* 0x000000595e547223 */ /* 0x000fe20000010048 */
[----:B------:R-:W2:Y:S02]  /*4140*/  F2F.F16.F32 R88, R88 ;  /* 0x0000005800587304 */ /* 0x000ea40000200800 */
[-C--:B------:R-:W-:Y:S01]  /*4150*/  FMUL.FTZ R135, R87, R118.reuse ;  /* 0x0000007657877220 */ /* 0x080fe20000410000 */
[----:B------:R-:W-:-:S05]  /*4160*/  FMUL.FTZ R133, R84, R118 ;  /* 0x0000007654857220 */ /* 0x000fca0000410000 */
        /* <DEDUP_REMOVED lines=12> */
.L_x_6693:
[----:B------:R-:W-:Y:S05]  /*4230*/  BSYNC.RECONVERGENT B1 ;  /* 0x0000000000017941 */ /* 0x000fea0003800200 */
.L_x_6692:
        /* <DEDUP_REMOVED lines=33> */
.L_x_6695:
[----:B------:R-:W-:Y:S05]  /*4450*/  BSYNC.RECONVERGENT B1 ;  /* 0x0000000000017941 */ /* 0x000fea0003800200 */
.L_x_6694:
[----:B------:R-:W-:Y:S05]  /*4460*/  @!P4 BRA `(.L_x_6670) ;  /* 0x000000000078c947 */ /* 0x000fea0003800000 */
[-CC-:B0--34-:R-:W-:Y:S01]  /*4470*/  FFMA.FTZ R84, R104, R123.reuse, R122.reuse ;  /* 0x0000007b68547223 */ /* 0x199fe2000001007a */
        /* <DEDUP_REMOVED lines=10> */
[----:B------:R-:W-:Y:S01]  /*4520*/  FFMA.FTZ R84, R94, R123, R80 ;  /* 0x0000007b5e547223 */ /* 0x000fe20000010050 */
[-C--:B------:R-:W-:Y:S01]  /*4530*/  FMUL.FTZ R120, R85, R118.reuse ;  /* 0x0000007655787220 */ /* 0x080fe20000410000 */
[----:B------:R-:W0:Y:S01]  /*4540*/  LDC.64 R88, c[0x0][0x478] ;  /* 0x00011e00ff587b82 */ /* 0x000e220000000a00 */
[-C--:B------:R-:W-:Y:S01]  /*4550*/  FMUL.FTZ R94, R86, R118.reuse ;  /* 0x00000076565e7220 */ /* 0x080fe20000410000 */
[-C--:B------:R-:W-:Y:S01]  /*4560*/  FMUL.FTZ R122, R87, R118.reuse ;  /* 0x00000076577a7220 */ /* 0x080fe20000410000 */
[----:B------:R-:W-:-:S02]  /*4570*/  FMUL.FTZ R118, R84, R118 ;  /* 0x0000007654767220 */ /* 0x000fc40000410000 */
[----:B------:R-:W1:Y:S03]  /*4580*/  F2F.F16.F32 R120, R120 ;  /* 0x0000007800787304 */ /* 0x000e660000200800 */
[----:B------:R-:W2:Y:S05]  /*4590*/  LDC.64 R90, c[0x0][0x468] ;  /* 0x00011a00ff5a7b82 */ /* 0x000eaa0000000a00 */
[----:B------:R-:W-:Y:S01]  /*45a0*/  F2F.F16.F32 R133, R122 ;  /* 0x0000007a00857304 */ /* 0x000fe20000200800 */
[----:B-1----:R-:W-:-:S07]  /*45b0*/  IMAD.WIDE.U32 R120, R120, 0x10000, RZ ;  /* 0x0001000078787825 */ /* 0x002fce00078e00ff */
[----:B------:R-:W1:Y:S01]  /*45c0*/  F2F.F16.F32 R94, R94 ;  /* 0x0000005e005e7304 */ /* 0x000e620000200800 */
[----:B0-----:R-:W-:-:S07]  /*45d0*/  IMAD.WIDE.U32 R88, R0, 0x10, R88 ;  /* 0x0000001000587825 */ /* 0x001fce00078e0058 */
[----:B------:R-:W0:Y:S01]  /*45e0*/  F2F.F16.F32 R123, R118 ;  /* 0x00000076007b7304 */ /* 0x000e220000200800 */
[----:B------:R3:W-:Y:S01]  /*45f0*/  STG.E.128 desc[UR4][R88.64], R84 ;  /* 0x0000005458007986 */ /* 0x0007e2000c101d04 */
[----:B--2---:R-:W-:Y:S01]  /*4600*/  IMAD.WIDE.U32 R90, R0, 0x8, R90 ;  /* 0x00000008005a7825 */ /* 0x004fe200078e005a */
[----:B-1----:R-:W-:-:S04]  /*4610*/  PRMT R133, R94, 0x5410, R133 ;  /* 0x000054105e857816 */ /* 0x002fc80000000085 */
[----:B------:R-:W-:Y:S02]  /*4620*/  LOP3.LUT R121, R133, R121, RZ, 0xfc, !PT ;  /* 0x0000007985797212 */ /* 0x000fe400078efcff */
[----:B0-----:R-:W-:-:S05]  /*4630*/  LOP3.LUT R120, R120, R123, RZ, 0xfc, !PT ;  /* 0x0000007b78787212 */ /* 0x001fca00078efcff */
[----:B------:R3:W-:Y:S02]  /*4640*/  STG.E.64 desc[UR4][R90.64], R120 ;  /* 0x000000785a007986 */ /* 0x0007e4000c101b04 */
.L_x_6670:
[----:B------:R-:W-:Y:S05]  /*4650*/  BSYNC.RECONVERGENT B0 ;  /* 0x0000000000007941 */ /* 0x000fea0003800200 */
.L_x_6659:
[----:B01234-:R-:W0:Y:S01]  /*4660*/  LDC.64 R84, c[0x0][0x380] ;  /* 0x0000e000ff547b82 */ /* 0x01fe220000000a00 */
[----:B------:R-:W-:Y:S02]  /*4670*/  PLOP3.LUT P6, PT, P6, PT, PT, 0x8, 0x80 ;  /* 0x000000000080781c */ /* 0x000fe400037ce170 */
[----:B0-----:R-:W-:-:S04]  /*4680*/  IADD3 R2, PT, PT, R2, R84, RZ ;  /* 0x0000005402027210 */ /* 0x001fc80007ffe0ff */
[----:B------:R-:W-:-:S13]  /*4690*/  ISETP.GE.AND P0, PT, R2, R85, PT ;  /* 0x000000550200720c */ /* 0x000fda0003f06270 */
[----:B------:R-:W-:Y:S05]  /*46a0*/  @!P0 BRA `(.L_x_6696) ;  /* 0xffffffc000248947 */ /* 0x000fea000383ffff */
.L_x_6648:
        /* <DEDUP_REMOVED lines=39> */
.L_x_6697:
        /* <DEDUP_REMOVED lines=14> */
.L_x_10900:


//--------------------- .text._ZN10layer_norm13ln_bwd_kernelINS_13Kernel_traitsI6__halfS2_fS2_fjLj2560ELj1ELj1ELj4ELj8ENS_18Kernel_traits_baseILj2560ES2_S2_fS2_fjLj128EEEEELb0ELb0ELb0ELb1EEEvNS_9BwdParamsE --------------------------
	.section	.text._ZN10layer_norm13ln_bwd_kernelINS_13Kernel_traitsI6__halfS2_fS2_fjLj2560ELj1ELj1ELj4ELj8ENS_18Kernel_traits_baseILj2560ES2_S2_fS2_fjLj128EEEEELb0ELb0ELb0ELb1EEEvNS_9BwdParamsE,"ax",@progbits
	.align	128
        .global         _ZN10layer_norm13ln_bwd_kernelINS_13Kernel_traitsI6__halfS2_fS2_fjLj2560ELj1ELj1ELj4ELj8ENS_18Kernel_traits_baseILj2560ES2_S2_fS2_fjLj128EEEEELb0ELb0ELb0ELb1EEEvNS_9BwdParamsE
        .type           _ZN10layer_norm13ln_bwd_kernelINS_13Kernel_traitsI6__halfS2_fS2_fjLj2560ELj1ELj1ELj4ELj8ENS_18Kernel_traits_baseILj2560ES2_S2_fS2_fjLj128EEEEELb0ELb0ELb0ELb1EEEvNS_9BwdParamsE,@function
        .size           _ZN10layer_norm13ln_bwd_kernelINS_13Kernel_traitsI6__halfS2_fS2_fjLj2560ELj1ELj1ELj4ELj8ENS_18Kernel_traits_baseILj2560ES2_S2_fS2_fjLj128EEEEELb0ELb0ELb0ELb1EEEvNS_9BwdParamsE,(.L_x_10901 - _ZN10layer_norm13ln_bwd_kernelINS_13Kernel_traitsI6__halfS2_fS2_fjLj2560ELj1ELj1ELj4ELj8ENS_18Kernel_traits_baseILj2560ES2_S2_fS2_fjLj128EEEEELb0ELb0ELb0ELb1EEEvNS_9BwdParamsE)
        .other          _ZN10layer_norm13ln_bwd_kernelINS_13Kernel_traitsI6__halfS2_fS2_fjLj2560ELj1ELj1ELj4ELj8ENS_18Kernel_traits_baseILj2560ES2_S2_fS2_fjLj128EEEEELb0ELb0ELb0ELb1EEEvNS_9BwdParamsE,@"STO_CUDA_ENTRY STV_DEFAULT"
_ZN10layer_norm13ln_bwd_kernelINS_13Kernel_traitsI6__halfS2_fS2_fjLj2560ELj1ELj1ELj4ELj8ENS_18Kernel_traits_baseILj2560ES2_S2_fS2_fjLj128EEEEELb0ELb0ELb0ELb1EEEvNS_9BwdParamsE:
.text._ZN10layer_norm13ln_bwd_kernelINS_13Kernel_traitsI6__halfS2_fS2_fjLj2560ELj1ELj1ELj4ELj8ENS_18Kernel_traits_baseILj2560ES2_S2_fS2_fjLj128EEEEELb0ELb0ELb0ELb1EEEvNS_9BwdParamsE:
        /* <DEDUP_REMOVED lines=66> */
[----:B0-----:R-:W-:Y:S01]  /*0420*/  CS2R R2, SRZ ;  /* 0x0000000000027805 */ /* 0x001fe2000001ff00 */
[----:B--2---:R-:W-:Y:S01]  /*0430*/  HADD2.F32 R81, -RZ, R94.H0_H0 ;  /* 0x2000005eff517230 */ /* 0x004fe20000004100 */
[--C-:B------:R-:W-:Y:S01]  /*0440*/  SHF.R.U64 R94, R94, 0x10, R95.reuse ;  /* 0x000000105e5e7819 */ /* 0x100fe2000000125f */
[----:B------:R-:W-:Y:S01]  /*0450*/  HADD2.F32 R82, -RZ, R95.H0_H0 ;  /* 0x2000005fff527230 */ /* 0x000fe20000004100 */
[----:B------:R-:W-:Y:S01]  /*0460*/  SHF.R.U32.HI R95, RZ, 0x10, R95 ;  /* 0x00000010ff5f7819 */ /* 0x000fe2000001165f */
[----:B---3--:R-:W-:Y:S01]  /*0470*/  HADD2.F32 R83, -RZ, R96.H0_H0 ;  /* 0x20000060ff537230 */ /* 0x008fe20000004100 */
[--C-:B------:R-:W-:Y:S01]  /*0480*/  SHF.R.U64 R96, R96, 0x10, R97.reuse ;  /* 0x0000001060607819 */ /* 0x100fe20000001261 */
[----:B------:R-:W-:Y:S01]  /*0490*/  HADD2.F32 R84, -RZ, R97.H0_H0 ;  /* 0x20000061ff547230 */ /* 0x000fe20000004100 */
[----:B------:R-:W-:Y:S01]  /*04a0*/  SHF.R.U32.HI R97, RZ, 0x10, R97 ;  /* 0x00000010ff617819 */ /* 0x000fe20000011661 */
[----:B----4-:R-:W-:Y:S01]  /*04b0*/  HADD2.F32 R85, -RZ, R98.H0_H0 ;  /* 0x20000062ff557230 */ /* 0x010fe20000004100 */
[--C-:B------:R-:W-:Y:S01]  /*04c0*/  SHF.R.U64 R98, R98, 0x10, R99.reuse ;  /* 0x0000001062627819 */ /* 0x100fe20000001263 */
[----:B------:R-:W-:Y:S01]  /*04d0*/  HADD2.F32 R86, -RZ, R99.H0_H0 ;  /* 0x20000063ff567230 */ /* 0x000fe20000004100 */
[----:B------:R-:W-:Y:S01]  /*04e0*/  SHF.R.U32.HI R99, RZ, 0x10, R99 ;  /* 0x00000010ff637819 */ /* 0x000fe20000011663 */
[----:B-----5:R-:W-:Y:S01]  /*04f0*/  HADD2.F32 R87, -RZ, R100.H0_H0 ;  /* 0x20000064ff577230 */ /* 0x020fe20000004100 */
        /* <DEDUP_REMOVED lines=16> */
[----:B-1----:R-:W-:-:S07]  /*0600*/  HADD2.F32 R107, -RZ, R107.H0_H0 ;  /* 0x2000006bff6b7230 */ /* 0x002fce0000004100 */
.L_x_6703:
        /* <DEDUP_REMOVED lines=69> */
[----:B---3--:R-:W-:-:S04]  /*0a60*/  @P0 IMAD.WIDE.U32 R56, R111, 0x10, R56 ;  /* 0x000000106f380825 */ /* 0x008fc800078e0038 */
[----:B------:R-:W-:Y:S01]  /*0a70*/  HADD2.F32 R54, -RZ, R129.H0_H0 ;  /* 0x20000081ff367230 */ /* 0x000fe20000004100 */
[----:B------:R-:W-:Y:S01]  /*0a80*/  MOV R114, R120 ;  /* 0x0000007800727202 */ /* 0x000fe20000000f00 */
[----:B----4-:R-:W-:-:S04]  /*0a90*/  @P0 IMAD.WIDE.U32 R58, R110, 0x10, R58 ;  /* 0x000000106e3a0825 */ /* 0x010fc800078e003a */
[----:B------:R-:W-:Y:S01]  /*0aa0*/  FADD.FTZ R120, -R117, R64 ;  /* 0x0000004075787221 */ /* 0x000fe20000010100 */
[----:B------:R2:W5:Y:S01]  /*0ab0*/  @P0 LDG.E.128 R36, desc[UR4][R60.64] ;  /* 0x000000043c240981 */ /* 0x000562000c1e1d00 */
[----:B------:R-:W-:Y:S01]  /*0ac0*/  FMUL.FTZ R139, R89, R54 ;  /* 0x00000036598b7220 */ /* 0x000fe20000410000 */
[----:B------:R-:W-:Y:S01]  /*0ad0*/  HADD2.F32 R55, -RZ, R125.H0_H0 ;  /* 0x2000007dff377230 */ /* 0x000fe20000004100 */
[----:B------:R-:W-:Y:S01]  /*0ae0*/  MOV R143, R134 ;  /* 0x00000086008f7202 */ /* 0x000fe20000000f00 */
[C---:B------:R-:W-:Y:S01]  /*0af0*/  FADD.FTZ R64, -R117.reuse, R65 ;  /* 0x0000004175407221 */ /* 0x040fe20000010100 */
[--C-:B------:R-:W-:Y:S01]  /*0b00*/  SHF.R.U64 R144, R134, 0x10, R135.reuse ;  /* 0x0000001086907819 */ /* 0x100fe20000001287 */
[----:B------:R-:W-:Y:S01]  /*0b10*/  FADD.FTZ R65, -R117, R66 ;  /* 0x0000004275417221 */ /* 0x000fe20000010100 */
[----:B------:R-:W-:Y:S01]  /*0b20*/  MOV R145, R135 ;  /* 0x0000008700917202 */ /* 0x000fe20000000f00 */
[----:B------:R3:W5:Y:S01]  /*0b30*/  @P0 LDG.E.128 R44, desc[UR4][R56.64] ;  /* 0x00000004382c0981 */ /* 0x000762000c1e1d00 */
[----:B------:R-:W-:Y:S01]  /*0b40*/  SHF.R.U32.HI R146, RZ, 0x10, R135 ;  /* 0x00000010ff927819 */ /* 0x000fe20000011687 */
[----:B--2---:R-:W-:Y:S01]  /*0b50*/  FMUL.FTZ R60, R113, R127 ;  /* 0x0000007f713c7220 */ /* 0x004fe20000410000 */
[----:B------:R-:W-:Y:S01]  /*0b60*/  SHF.R.U32.HI R119, RZ, 0x10, R115 ;  /* 0x00000010ff777819 */ /* 0x000fe20000011673 */
[----:B0-----:R-:W-:-:S04]  /*0b70*/  @P1 IMAD.WIDE R134, R93, 0x2, R52 ;  /* 0x000000025d861825 */ /* 0x001fc800078e0234 */
[----:B------:R-:W-:Y:S01]  /*0b80*/  FADD.FTZ R66, -R117, R67 ;  /* 0x0000004375427221 */ /* 0x000fe20000010100 */
[----:B------:R0:W5:Y:S01]  /*0b90*/  @P0 LDG.E.128 R40, desc[UR4][R58.64] ;  /* 0x000000043a280981 */ /* 0x000162000c1e1d00 */
[----:B------:R-:W-:Y:S01]  /*0ba0*/  MOV R116, R102 ;  /* 0x0000006600747202 */ /* 0x000fe20000000f00 */
[----:B------:R-:W-:Y:S01]  /*0bb0*/  FMUL.FTZ R137, R106, R55 ;  /* 0x000000376a897220 */ /* 0x000fe20000410000 */
[--C-:B------:R-:W-:Y:S01]  /*0bc0*/  SHF.R.U64 R115, R102, 0x10, R103.reuse ;  /* 0x0000001066737819 */ /* 0x100fe20000001267 */
[----:B---3--:R-:W-:Y:S01]  /*0bd0*/  HADD2.F32 R57, -RZ, R123.H0_H0 ;  /* 0x2000007bff397230 */ /* 0x008fe20000004100 */
[----:B------:R-:W-:Y:S01]  /*0be0*/  MOV R67, R103 ;  /* 0x0000006700437202 */ /* 0x000fe20000000f00 */
[----:B------:R-:W-:Y:S01]  /*0bf0*/  FMUL.FTZ R140, R113, R140 ;  /* 0x0000008c718c7220 */ /* 0x000fe20000410000 */
[----:B------:R-:W-:Y:S02]  /*0c00*/  SHF.R.U32.HI R148, RZ, 0x10, R103 ;  /* 0x00000010ff947819 */ /* 0x000fe40000011667 */
[----:B------:R-:W-:Y:S01]  /*0c10*/  MOV R147, R104 ;  /* 0x0000006800937202 */ /* 0x000fe20000000f00 */
[----:B0-----:R-:W-:Y:S01]  /*0c20*/  FADD.FTZ R58, RZ, R139 ;  /* 0x0000008bff3a7221 */ /* 0x001fe20000010000 */
[--C-:B------:R-:W-:Y:S01]  /*0c30*/  SHF.R.U64 R104, R104, 0x10, R105.reuse ;  /* 0x0000001068687819 */ /* 0x100fe20000001269 */
[----:B------:R-:W-:Y:S01]  /*0c40*/  FFMA.FTZ R59, R60, R139, RZ ;  /* 0x0000008b3c3b7223 */ /* 0x000fe200000100ff */
[----:B------:R-:W-:Y:S01]  /*0c50*/  MOV R102, R105 ;  /* 0x0000006900667202 */ /* 0x000fe20000000f00 */
[C---:B------:R-:W-:Y:S01]  /*0c60*/  FADD.FTZ R149, -R117.reuse, R68 ;  /* 0x0000004475957221 */ /* 0x040fe20000010100 */
[----:B------:R-:W-:Y:S01]  /*0c70*/  SHF.R.U32.HI R103, RZ, 0x10, R105 ;  /* 0x00000010ff677819 */ /* 0x000fe20000011669 */
[C---:B------:R-:W-:Y:S01]  /*0c80*/  FADD.FTZ R53, -R117.reuse, R69 ;  /* 0x0000004575357221 */ /* 0x040fe20000010100 */
[C---:B------:R-:W-:Y:S01]  /*0c90*/  FADD.FTZ R52, -R117.reuse, R70 ;  /* 0x0000004675347221 */ /* 0x040fe20000010100 */
[----:B------:R-:W-:Y:S01]  /*0ca0*/  FADD.FTZ R105, -R117, R71 ;  /* 0x0000004775697221 */ /* 0x000fe20000010100 */
[----:B------:R-:W-:Y:S01]  /*0cb0*/  HADD2.F32 R56, -RZ, R119.H0_H0 ;  /* 0x20000077ff387230 */ /* 0x000fe20000004100 */
[----:B------:R0:W2:Y:S01]  /*0cc0*/  @P1 LDG.E.U16 R117, desc[UR4][R134.64] ;  /* 0x0000000486751981 */ /* 0x0000a2000c1e1500 */
[----:B------:R-:W-:Y:S01]  /*0cd0*/  FADD.FTZ R58, R58, R137 ;  /* 0x000000893a3a7221 */ /* 0x000fe20000010000 */
[----:B------:R-:W-:Y:S01]  /*0ce0*/  FMUL.FTZ R138, R113, R138 ;  /* 0x0000008a718a7220 */ /* 0x000fe20000410000 */
[----:B------:R-:W-:Y:S01]  /*0cf0*/  FFMA.FTZ R59, R140, R137, R59 ;  /* 0x000000898c3b7223 */ /* 0x000fe2000001003b */
[----:B-1----:R-:W-:-:S04]  /*0d00*/  @P0 IMAD.WIDE.U32 R62, R108, 0x10, R62 ;  /* 0x000000106c3e0825 */ /* 0x002fc800078e003e */
[----:B------:R-:W-:Y:S01]  /*0d10*/  FMUL.FTZ R136, R113, R136 ;  /* 0x0000008871887220 */ /* 0x000fe20000410000 */
[----:B------:R-:W-:Y:S01]  /*0d20*/  HADD2.F32 R114, -RZ, R114.H0_H0 ;  /* 0x20000072ff727230 */ /* 0x000fe20000004100 */
[----:B------:R1:W5:Y:S01]  /*0d30*/  @P0 LDG.E.128 R32, desc[UR4][R62.64] ;  /* 0x000000043e200981 */ /* 0x000362000c1e1d00 */
[----:B0-----:R-:W-:Y:S01]  /*0d40*/  FMUL.FTZ R135, R90, R57 ;  /* 0x000000395a877220 */ /* 0x001fe20000410000 */
[----:B------:R-:W-:-:S03]  /*0d50*/  FMUL.FTZ R134, R107, R56 ;  /* 0x000000386b867220 */ /* 0x000fc60000410000 */
[----:B------:R-:W-:Y:S01]  /*0d60*/  FADD.FTZ R61, R58, R135 ;  /* 0x000000873a3d7221 */ /* 0x000fe20000010000 */
[----:B------:R-:W-:Y:S01]  /*0d70*/  FFMA.FTZ R59, R138, R135, R59 ;  /* 0x000000878a3b7223 */ /* 0x000fe2000001003b */
[----:B------:R-:W-:Y:S02]  /*0d80*/  HADD2.F32 R118, -RZ, R118.H0_H0 ;  /* 0x20000076ff767230 */ /* 0x000fe40000004100 */
[----:B------:R-:W-:Y:S01]  /*0d90*/  FMUL.FTZ R131, R87, R114 ;  /* 0x0000007257837220 */ /* 0x000fe20000410000 */
[----:B------:R-:W-:Y:S01]  /*0da0*/  FADD.FTZ R58, R61, R134 ;  /* 0x000000863d3a7221 */ /* 0x000fe20000010000 */
[C---:B------:R-:W-:Y:S01]  /*0db0*/  FMUL.FTZ R133, R113.reuse, R133 ;  /* 0x0000008571857220 */ /* 0x040fe20000410000 */
[----:B-1----:R-:W-:Y:S01]  /*0dc0*/  FFMA.FTZ R62, R136, R134, R59 ;  /* 0x00000086883e7223 */ /* 0x002fe2000001003b */
        /* <DEDUP_REMOVED lines=61> */
[----:B------:R-:W-:Y:S01]  /*11a0*/  FADD.FTZ R59, R71, R68 ;  /* 0x00000044473b7221 */ /* 0x000fe20000010000 */
[----:B------:R-:W-:Y:S01]  /*11b0*/  FMUL.FTZ R102, R94, R147 ;  /* 0x000000935e667220 */ /* 0x000fe20000410000 */
[----:B------:R-:W-:Y:S01]  /*11c0*/  FMUL.FTZ R70, R113, R53 ;  /* 0x0000003571467220 */ /* 0x000fe20000410000 */
[----:B------:R-:W-:Y:S01]  /*11d0*/  FFMA.FTZ R53, R69, R68, R58 ;  /* 0x0000004445357223 */ /* 0x000fe2000001003a */
[----:B------:R-:W-:-:S02]  /*11e0*/  HADD2.F32 R149, -RZ, R103.H0_H0 ;  /* 0x20000067ff957230 */ /* 0x000fc40000004100 */
[----:B------:R-:W-:Y:S01]  /*11f0*/  FADD.FTZ R58, R59, R102 ;  /* 0x000000663b3a7221 */ /* 0x000fe20000010000 */
[----:B------:R-:W-:Y:S01]  /*1200*/  FMUL.FTZ R103, R82, R154 ;  /* 0x0000009a52677220 */ /* 0x000fe20000410000 */
[----:B------:R-:W-:Y:S01]  /*1210*/  FMUL.FTZ R71, R113, R52 ;  /* 0x0000003471477220 */ /* 0x000fe20000410000 */
[----:B------:R-:W-:Y:S01]  /*1220*/  FFMA.FTZ R52, R70, R102, R53 ;  /* 0x0000006646347223 */ /* 0x000fe20000010035 */
[----:B------:R-:W-:Y:S01]  /*1230*/  FMUL.FTZ R104, R95, R149 ;  /* 0x000000955f687220 */ /* 0x000fe20000410000 */
[----:B------:R-:W-:Y:S01]  /*1240*/  FADD.FTZ R53, R58, R103 ;  /* 0x000000673a357221 */ /* 0x000fe20000010000 */
[----:B------:R-:W-:Y:S01]  /*1250*/  FMUL.FTZ R105, R113, R105 ;  /* 0x0000006971697220 */ /* 0x000fe20000410000 */
[----:B------:R-:W-:Y:S02]  /*1260*/  FFMA.FTZ R52, R71, R103, R52 ;  /* 0x0000006747347223 */ /* 0x000fe40000010034 */
        /* <DEDUP_REMOVED lines=57> */
[----:B--2---:R-:W-:Y:S02]  /*1600*/  @P1 HADD2.F32 R114, -RZ, R117.H0_H0 ;  /* 0x20000075ff721230 */ /* 0x004fe40000004100 */
        /* <DEDUP_REMOVED lines=55> */
[----:B------:R0:W-:Y:S01]  /*1980*/  F2F.F16.F32 R57, R53 ;  /* 0x0000003500397304 */ /* 0x0001e20000200800 */
        /* <DEDUP_REMOVED lines=16> */
[----:B------:R0:W-:Y:S01]  /*1a90*/  F2F.F16.F32 R129, R53 ;  /* 0x0000003500817304 */ /* 0x0001e20000200800 */
        /* <DEDUP_REMOVED lines=16> */
[----:B------:R0:W-:Y:S01]  /*1ba0*/  F2F.F16.F32 R123, R53 ;  /* 0x00000035007b7304 */ /* 0x0001e20000200800 */
        /* <DEDUP_REMOVED lines=15> */
[----:B------:R-:W-:Y:S01]  /*1ca0*/  F2F.F16.F32 R55, R55 ;  /* 0x0000003700377304 */ /* 0x000fe20000200800 */
[----:B------:R-:W-:Y:S01]  /*1cb0*/  FFMA.FTZ R69, R69, R117, R118 ;  /* 0x0000007545457223 */ /* 0x000fe20000010076 */
[-C--:B------:R-:W-:Y:S01]  /*1cc0*/  FMUL.FTZ R61, R61, R114.reuse ;  /* 0x000000723d3d7220 */ /* 0x080fe20000410000 */
[----:B------:R-:W-:Y:S01]  /*1cd0*/  FMUL.FTZ R119, R119, R114 ;  /* 0x0000007277777220 */ /* 0x000fe20000410000 */
[----:B------:R-:W-:Y:S01]  /*1ce0*/  FMUL.FTZ R71, R113, R104 ;  /* 0x0000006871477220 */ /* 0x000fe20000410000 */
[----:B------:R-:W-:Y:S01]  /*1cf0*/  FADD.FTZ R68, R68, -R69 ;  /* 0x8000004544447221 */ /* 0x000fe20000010000 */
[----:B------:R-:W-:-:S02]  /*1d00*/  FMUL.FTZ R115, R115, R114 ;  /* 0x0000007273737220 */ /* 0x000fc40000410000 */
[----:B------:R0:W-:Y:S01]  /*1d10*/  F2F.F16.F32 R65, R53 ;  /* 0x0000003500417304 */ /* 0x0001e20000200800 */
[----:B------:R-:W-:-:S07]  /*1d20*/  FMUL.FTZ R71, R71, R114 ;  /* 0x0000007247477220 */ /* 0x000fce0000410000 */
[----:B------:R-:W-:Y:S01]  /*1d30*/  F2F.F16.F32 R56, R56 ;  /* 0x0000003800387304 */ /* 0x000fe20000200800 */
[----:B0-----:R-:W-:-:S04]  /*1d40*/  FMUL.FTZ R53, R113, R52 ;  /* 0x0000003471357220 */ /* 0x001fc80000410000 */
[----:B------:R-:W-:Y:S01]  /*1d50*/  FMUL.FTZ R67, R53, R114 ;  /* 0x0000007235437220 */ /* 0x000fe20000410000 */
[----:B------:R-:W-:Y:S02]  /*1d60*/  FFMA.FTZ R53, R70, R117, R118 ;  /* 0x0000007546357223 */ /* 0x000fe40000010076 */
[----:B------:R-:W-:Y:S02]  /*1d70*/  F2F.F16.F32 R54, R54 ;  /* 0x0000003600367304 */ /* 0x000fe40000200800 */
[----:B------:R-:W-:-:S04]  /*1d80*/  FADD.FTZ R102, R102, -R53 ;  /* 0x8000003566667221 */ /* 0x000fc80000010000 */
[C---:B------:R-:W-:Y:S02]  /*1d90*/  FMUL.FTZ R53, R113.reuse, R102 ;  /* 0x0000006671357220 */ /* 0x040fe40000410000 */
[----:B------:R0:W-:Y:S08]  /*1da0*/  F2F.F16.F32 R62, R63 ;  /* 0x0000003f003e7304 */ /* 0x0001f00000200800 */
[----:B------:R-:W-:Y:S01]  /*1db0*/  F2F.F16.F32 R59, R59 ;  /* 0x0000003b003b7304 */ /* 0x000fe20000200800 */
[----:B0-----:R-:W-:Y:S01]  /*1dc0*/  FMUL.FTZ R63, R113, R66 ;  /* 0x00000042713f7220 */ /* 0x001fe20000410000 */
[----:B------:R-:W-:Y:S01]  /*1dd0*/  FMUL.FTZ R66, R53, R114 ;  /* 0x0000007235427220 */ /* 0x000fe20000410000 */
[----:B------:R-:W-:Y:S01]  /*1de0*/  FMUL.FTZ R113, R113, R68 ;  /* 0x0000004471717220 */ /* 0x000fe20000410000 */
[----:B------:R-:W0:Y:S01]  /*1df0*/  LDC.64 R52, c[0x0][0x468] ;  /* 0x00011a00ff347b82 */ /* 0x000e220000000a00 */
[----:B------:R-:W-:-:S02]  /*1e00*/  FMUL.FTZ R63, R63, R114 ;  /* 0x000000723f3f7220 */ /* 0x000fc40000410000 */
[----:B------:R-:W-:Y:S01]  /*1e10*/  FMUL.FTZ R113, R113, R114 ;  /* 0x0000007271717220 */ /* 0x000fe20000410000 */
[----:B------:R-:W1:Y:S08]  /*1e20*/  F2F.F16.F32 R60, R60 ;  /* 0x0000003c003c7304 */ /* 0x000e700000200800 */
[----:B------:R-:W2:Y:S01]  /*1e30*/  F2F.F16.F32 R58, R58 ;  /* 0x0000003a003a7304 */ /* 0x000ea20000200800 */
[----:B-1----:R-:W-:-:S07]  /*1e40*/  PRMT R69, R59, 0x5410, R60 ;  /* 0x000054103b457816 */ /* 0x002fce000000003c */
[----:B------:R-:W1:Y:S01]  /*1e50*/  F2F.F16.F32 R121, R121 ;  /* 0x0000007900797304 */ /* 0x000e620000200800 */
[----:B--2---:R-:W-:-:S07]  /*1e60*/  IMAD.WIDE.U32 R58, R58, 0x10000, RZ ;  /* 0x000100003a3a7825 */ /* 0x004fce00078e00ff */
[----:B------:R-:W-:Y:S01]  /*1e70*/  F2F.F16.F32 R61, R61 ;  /* 0x0000003d003d7304 */ /* 0x000fe20000200800 */
[----:B------:R-:W-:Y:S02]  /*1e80*/  LOP3.LUT R60, R58, R129, RZ, 0xfc, !PT ;  /* 0x000000813a3c7212 */ /* 0x000fe400078efcff */
[----:B-1----:R-:W-:-:S05]  /*1e90*/  PRMT R121, R121, 0x5410, R62 ;  /* 0x0000541079797816 */ /* 0x002fca000000003e */
[----:B------:R-:W-:Y:S08]  /*1ea0*/  F2F.F16.F32 R119, R119 ;  /* 0x0000007700777304 */ /* 0x000ff00000200800 */
[----:B------:R-:W-:Y:S08]  /*1eb0*/  F2F.F16.F32 R66, R66 ;  /* 0x0000004200427304 */ /* 0x000ff00000200800 */
[----:B------:R-:W-:Y:S08]  /*1ec0*/  F2F.F16.F32 R67, R67 ;  /* 0x0000004300437304 */ /* 0x000ff00000200800 */
[----:B------:R-:W1:Y:S08]  /*1ed0*/  F2F.F16.F32 R70, R71 ;  /* 0x0000004700467304 */ /* 0x000e700000200800 */
[----:B------:R-:W-:Y:S01]  /*1ee0*/  F2F.F16.F32 R115, R115 ;  /* 0x0000007300737304 */ /* 0x000fe20000200800 */
[----:B-1----:R-:W-:-:S07]  /*1ef0*/  PRMT R67, R67, 0x5410, R70 ;  /* 0x0000541043437816 */ /* 0x002fce0000000046 */
[----:B------:R1:W2:Y:S01]  /*1f00*/  F2F.F16.F32 R64, R63 ;  /* 0x0000003f00407304 */ /* 0x0002a20000200800 */
[----:B0-----:R-:W-:-:S07]  /*1f10*/  IMAD.WIDE.U32 R70, R111, 0x8, R52 ;  /* 0x000000086f467825 */ /* 0x001fce00078e0034 */
[----:B------:R-:W0:Y:S01]  /*1f20*/  F2F.F16.F32 R113, R113 ;  /* 0x0000007100717304 */ /* 0x000e220000200800 */
        /* <DEDUP_REMOVED lines=25> */
.L_x_6700:
        /* <DEDUP_REMOVED lines=21> */
[----:B------:R0:W-:Y:S01]  /*2210*/  F2F.F16.F32 R133, R58 ;  /* 0x0000003a00857304 */ /* 0x0001e20000200800 */
[----:B------:R-:W-:Y:S01]  /*2220*/  FMUL.FTZ R63, R113, R122 ;  /* 0x0000007a713f7220 */ /* 0x000fe20000410000 */
[----:B------:R-:W-:Y:S01]  /*2230*/  FMUL.FTZ R59, R55, R114 ;  /* 0x00000072373b7220 */ /* 0x000fe20000410000 */
[----:B------:R-:W-:Y:S01]  /*2240*/  FMUL.FTZ R57, R113, R60 ;  /* 0x0000003c71397220 */ /* 0x000fe20000410000 */
[-C--:B------:R-:W-:Y:S01]  /*2250*/  FFMA.FTZ R122, R65, R117.reuse, R118 ;  /* 0x00000075417a7223 */ /* 0x080fe20000010076 */
[----:B------:R-:W-:Y:S01]  /*2260*/  FADD.FTZ R60, R125, -R128 ;  /* 0x800000807d3c7221 */ /* 0x000fe20000010000 */
[----:B------:R-:W-:Y:S01]  /*2270*/  FMUL.FTZ R65, R113, R116 ;  /* 0x0000007471417220 */ /* 0x000fe20000410000 */
[-C--:B------:R-:W-:Y:S01]  /*2280*/  FFMA.FTZ R116, R66, R117.reuse, R118 ;  /* 0x0000007542747223 */ /* 0x080fe20000010076 */
[----:B------:R1:W-:Y:S01]  /*2290*/  F2F.F16.F32 R132, R59 ;  /* 0x0000003b00847304 */ /* 0x0003e20000200800 */
        /* <DEDUP_REMOVED lines=13> */
[----:B------:R0:W-:Y:S01]  /*2370*/  F2F.F16.F32 R126, R128 ;  /* 0x00000080007e7304 */ /* 0x0001e20000200800 */
[-C--:B------:R-:W-:Y:S01]  /*2380*/  FFMA.FTZ R116, R71, R117.reuse, R118 ;  /* 0x0000007547747223 */ /* 0x080fe20000010076 */
[----:B------:R-:W-:Y:S01]  /*2390*/  FADD.FTZ R140, R137, -R140 ;  /* 0x8000008c898c7221 */ /* 0x000fe20000010000 */
[----:B------:R-:W-:Y:S01]  /*23a0*/  FADD.FTZ R122, R115, -R122 ;  /* 0x8000007a737a7221 */ /* 0x000fe20000010000 */
[----:B------:R-:W-:Y:S01]  /*23b0*/  FADD.FTZ R124, R61, -R124 ;  /* 0x8000007c3d7c7221 */ /* 0x000fe20000010000 */
[----:B------:R-:W-:Y:S01]  /*23c0*/  FADD.FTZ R116, R103, -R116 ;  /* 0x8000007467747221 */ /* 0x000fe20000010000 */
[C---:B------:R-:W-:Y:S01]  /*23d0*/  FMUL.FTZ R53, R113.reuse, R140 ;  /* 0x0000008c71357220 */ /* 0x040fe20000410000 */
[-CC-:B------:R-:W-:Y:S01]  /*23e0*/  FFMA.FTZ R103, R70, R117.reuse, R118.reuse ;  /* 0x0000007546677223 */ /* 0x180fe20000010076 */
[----:B------:R-:W1:Y:S01]  /*23f0*/  F2F.F16.F32 R123, R123 ;  /* 0x0000007b007b7304 */ /* 0x000e620000200800 */
[-C--:B0-----:R-:W-:Y:S01]  /*2400*/  FFMA.FTZ R128, R120, R117.reuse, R118 ;  /* 0x0000007578807223 */ /* 0x081fe20000010076 */
[C---:B------:R-:W-:Y:S01]  /*2410*/  FMUL.FTZ R66, R113.reuse, R122 ;  /* 0x0000007a71427220 */ /* 0x040fe20000410000 */
[----:B------:R-:W-:Y:S01]  /*2420*/  FMUL.FTZ R61, R113, R124 ;  /* 0x0000007c713d7220 */ /* 0x000fe20000410000 */
[-C--:B------:R-:W-:Y:S01]  /*2430*/  FMUL.FTZ R135, R53, R114.reuse ;  /* 0x0000007235877220 */ /* 0x080fe20000410000 */
[----:B------:R-:W-:Y:S01]  /*2440*/  FADD.FTZ R102, R102, -R103 ;  /* 0x8000006766667221 */ /* 0x000fe20000010000 */
[----:B------:R-:W-:Y:S01]  /*2450*/  FMUL.FTZ R127, R57, R114 ;  /* 0x00000072397f7220 */ /* 0x000fe20000410000 */
[----:B------:R-:W-:Y:S01]  /*2460*/  FMUL.FTZ R56, R113, R56 ;  /* 0x0000003871387220 */ /* 0x000fe20000410000 */
[----:B------:R0:W-:Y:S01]  /*2470*/  F2F.F16.F32 R120, R121 ;  /* 0x0000007900787304 */ /* 0x0001e20000200800 */
[-C--:B------:R-:W-:Y:S01]  /*2480*/  FMUL.FTZ R124, R61, R114.reuse ;  /* 0x000000723d7c7220 */ /* 0x080fe20000410000 */
[----:B------:R-:W-:Y:S01]  /*2490*/  FMUL.FTZ R115, R66, R114 ;  /* 0x0000007242737220 */ /* 0x000fe20000410000 */
[C---:B------:R-:W-:Y:S01]  /*24a0*/  FMUL.FTZ R60, R113.reuse, R60 ;  /* 0x0000003c713c7220 */ /* 0x040fe20000410000 */
[----:B------:R-:W-:Y:S01]  /*24b0*/  FMUL.FTZ R70, R113, R116 ;  /* 0x0000007471467220 */ /* 0x000fe20000410000 */
[----:B------:R-:W-:Y:S01]  /*24c0*/  FADD.FTZ R128, R119, -R128 ;  /* 0x8000008077807221 */ /* 0x000fe20000010000 */
[-C--:B------:R-:W-:Y:S01]  /*24d0*/  FMUL.FTZ R119, R63, R114.reuse ;  /* 0x000000723f777220 */ /* 0x080fe20000410000 */
[----:B------:R-:W-:Y:S01]  /*24e0*/  FMUL.FTZ R129, R56, R114 ;  /* 0x0000007238817220 */ /* 0x000fe20000410000 */
[----:B------:R-:W-:Y:S01]  /*24f0*/  F2F.F16.F32 R135, R135 ;  /* 0x0000008700877304 */ /* 0x000fe20000200800 */
        /* <DEDUP_REMOVED lines=9> */
[----:B------:R2:W-:Y:S01]  /*2590*/  F2F.F16.F32 R105, R115 ;  /* 0x0000007300697304 */ /* 0x0005e20000200800 */
[C---:B------:R-:W-:Y:S01]  /*25a0*/  FMUL.FTZ R52, R113.reuse, R52 ;  /* 0x0000003471347220 */ /* 0x040fe20000410000 */
[----:B------:R-:W-:Y:S01]  /*25b0*/  FMUL.FTZ R64, R113, R128 ;  /* 0x0000008071407220 */ /* 0x000fe20000410000 */
[----:B------:R-:W-:Y:S01]  /*25c0*/  FMUL.FTZ R121, R71, R114 ;  /* 0x0000007247797220 */ /* 0x000fe20000410000 */
[----:B------:R-:W-:Y:S01]  /*25d0*/  FMUL.FTZ R68, R113, R68 ;  /* 0x0000004471447220 */ /* 0x000fe20000410000 */
[-C--:B------:R-:W-:Y:S01]  /*25e0*/  FMUL.FTZ R116, R69, R114.reuse ;  /* 0x0000007245747220 */ /* 0x080fe20000410000 */
[----:B-1----:R-:W-:Y:S01]  /*25f0*/  PRMT R113, R126, 0x5410, R123 ;  /* 0x000054107e717816 */ /* 0x002fe2000000007b */
[-C--:B------:R-:W-:Y:S01]  /*2600*/  FMUL.FTZ R137, R52, R114.reuse ;  /* 0x0000007234897220 */ /* 0x080fe20000410000 */
[----:B------:R-:W-:Y:S01]  /*2610*/  F2F.F16.F32 R104, R104 ;  /* 0x0000006800687304 */ /* 0x000fe20000200800 */
[-C--:B--2---:R-:W-:Y:S01]  /*2620*/  FMUL.FTZ R115, R70, R114.reuse ;  /* 0x0000007246737220 */ /* 0x084fe20000410000 */
[----:B------:R-:W1:Y:S01]  /*2630*/  LDC.64 R122, c[0x0][0x468] ;  /* 0x00011a00ff7a7b82 */ /* 0x000e620000000a00 */
[-C--:B------:R-:W-:Y:S01]  /*2640*/  FMUL.FTZ R128, R65, R114.reuse ;  /* 0x0000007241807220 */ /* 0x080fe20000410000 */
[-C--:B------:R-:W-:Y:S01]  /*2650*/  FMUL.FTZ R131, R64, R114.reuse ;  /* 0x0000007240837220 */ /* 0x080fe20000410000 */
[----:B------:R-:W-:Y:S01]  /*2660*/  FMUL.FTZ R126, R68, R114 ;  /* 0x00000072447e7220 */ /* 0x000fe20000410000 */
[----:B------:R-:W-:-:S02]  /*2670*/  PRMT R133, R133, 0x5410, R132 ;  /* 0x0000541085857816 */ /* 0x000fc40000000084 */
[----:B------:R-:W-:Y:S08]  /*2680*/  F2F.F16.F32 R127, R127 ;  /* 0x0000007f007f7304 */ /* 0x000ff00000200800 */
[----:B------:R-:W-:Y:S08]  /*2690*/  F2F.F16.F32 R124, R124 ;  /* 0x0000007c007c7304 */ /* 0x000ff00000200800 */
[----:B------:R-:W2:Y:S08]  /*26a0*/  F2F.F16.F32 R119, R119 ;  /* 0x0000007700777304 */ /* 0x000eb00000200800 */
[----:B------:R-:W-:Y:S01]  /*26b0*/  F2F.F16.F32 R121, R121 ;  /* 0x0000007900797304 */ /* 0x000fe20000200800 */
[----:B--2---:R-:W-:-:S07]  /*26c0*/  PRMT R139, R120, 0x5410, R119 ;  /* 0x00005410788b7816 */ /* 0x004fce0000000077 */
[----:B------:R2:W3:Y:S08]  /*26d0*/  F2F.F16.F32 R118, R115 ;  /* 0x0000007300767304 */ /* 0x0004f00000200800 */
[----:B------:R-:W4:Y:S01]  /*26e0*/  F2F.F16.F32 R129, R129 ;  /* 0x0000008100817304 */ /* 0x000f220000200800 */
[----:B--2---:R-:W-:Y:S01]  /*26f0*/  IMAD.WIDE.U32 R114, R135, 0x10000, RZ ;  /* 0x0001000087727825 */ /* 0x004fe200078e00ff */
[----:B------:R-:W-:-:S03]  /*2700*/  PRMT R135, R105, 0x5410, R104 ;  /* 0x0000541069877816 */ /* 0x000fc60000000068 */
[----:B------:R-:W-:Y:S01]  /*2710*/  IMAD.WIDE.U32 R104, R127, 0x10000, RZ ;  /* 0x000100007f687825 */ /* 0x000fe200078e00ff */
[----:B---3--:R-:W-:Y:S02]  /*2720*/  PRMT R127, R118, 0x5410, R121 ;  /* 0x00005410767f7816 */ /* 0x008fe40000000079 */
[----:B------:R-:W2:Y:S01]  /*2730*/  F2F.F16.F32 R125, R125 ;  /* 0x0000007d007d7304 */ /* 0x000ea20000200800 */
[----:B------:R-:W-:Y:S02]  /*2740*/  LOP3.LUT R121, R133, R115, RZ, 0xfc, !PT ;  /* 0x0000007385797212 */ /* 0x000fe400078efcff */
[----:B------:R-:W-:Y:S02]  /*2750*/  LOP3.LUT R119, R113, R105, RZ, 0xfc, !PT ;  /* 0x0000006971777212 */ /* 0x000fe400078efcff */
[----:B----4-:R-:W-:-:S03]  /*2760*/  LOP3.LUT R118, R104, R129, RZ, 0xfc, !PT ;  /* 0x0000008168767212 */ /* 0x010fc600078efcff */
[----:B------:R3:W4:Y:S08]  /*2770*/  F2F.F16.F32 R130, R116 ;  /* 0x0000007400827304 */ /* 0x0007300000200800 */
[----:B------:R-:W1:Y:S01]  /*2780*/  F2F.F16.F32 R137, R137 ;  /* 0x0000008900897304 */ /* 0x000e620000200800 */
[----:B---3--:R-:W-:-:S03]  /*2790*/  IMAD.WIDE.U32 R116, R124, 0x10000, RZ ;  /* 0x000100007c747825 */ /* 0x008fc600078e00ff */
[----:B--2---:R-:W-:Y:S01]  /*27a0*/  LOP3.LUT R116, R116, R125, RZ, 0xfc, !PT ;  /* 0x0000007d74747212 */ /* 0x004fe200078efcff */
[----:B----4-:R-:W-:-:S03]  /*27b0*/  IMAD.WIDE.U32 R104, R130, 0x10000, RZ ;  /* 0x0001000082687825 */ /* 0x010fc600078e00ff */
[----:B------:R-:W2:Y:S01]  /*27c0*/  F2F.F16.F32 R128, R128 ;  /* 0x0000008000807304 */ /* 0x000ea20000200800 */
[----:B------:R-:W-:Y:S01]  /*27d0*/  LOP3.LUT R117, R139, R117, RZ, 0xfc, !PT ;  /* 0x000000758b757212 */ /* 0x000fe200078efcff */
[----:B0-----:R-:W-:Y:S01]  /*27e0*/  IMAD.WIDE.U32 R124, R108, 0x10, R102 ;  /* 0x000000106c7c7825 */ /* 0x001fe200078e0066 */
[----:B------:R-:W-:Y:S02]  /*27f0*/  LOP3.LUT R105, R127, R105, RZ, 0xfc, !PT ;  /* 0x000000697f697212 */ /* 0x000fe400078efcff */
[----:B-1----:R-:W-:-:S03]  /*2800*/  LOP3.LUT R120, R114, R137, RZ, 0xfc, !PT ;  /* 0x0000008972787212 */ /* 0x002fc600078efcff */
[----:B------:R-:W0:Y:S01]  /*2810*/  F2F.F16.F32 R131, R131 ;  /* 0x0000008300837304 */ /* 0x000e220000200800 */
[----:B------:R1:W-:Y:S01]  /*2820*/  STG.E.128 desc[UR4][R124.64], R52 ;  /* 0x000000347c007986 */ /* 0x0003e2000c101d04 */
[----:B--2---:R-:W-:-:S06]  /*2830*/  IMAD.WIDE.U32 R114, R128, 0x10000, RZ ;  /* 0x0001000080727825 */ /* 0x004fcc00078e00ff */
[----:B------:R2:W3:Y:S01]  /*2840*/  F2F.F16.F32 R141, R126 ;  /* 0x0000007e008d7304 */ /* 0x0004e20000200800 */
        /* <DEDUP_REMOVED lines=22> */
.L_x_6699:
        /* <DEDUP_REMOVED lines=19> */
[----:B------:R0:W-:Y:S01]  /*2ae0*/  F2F.F16.F32 R57, R53 ;  /* 0x0000003500397304 */ /* 0x0001e20000200800 */
        /* <DEDUP_REMOVED lines=16> */
[----:B------:R0:W-:Y:S01]  /*2bf0*/  F2F.F16.F32 R129, R53 ;  /* 0x0000003500817304 */ /* 0x0001e20000200800 */
        /* <DEDUP_REMOVED lines=20> */
[----:B------:R0:W-:Y:S01]  /*2d40*/  F2F.F16.F32 R123, R53 ;  /* 0x00000035007b7304 */ /* 0x0001e20000200800 */
[----:B------:R-:W-:Y:S01]  /*2d50*/  FFMA.FTZ R121, R113, R125, R42 ;  /* 0x0000007d71797223 */ /* 0x000fe2000001002a */
[----:B------:R-:W-:Y:S01]  /*2d60*/  FADD.FTZ R102, R102, -R71 ;  /* 0x8000004766667221 */ /* 0x000fe20000010000 */
[----:B------:R-:W-:Y:S01]  /*2d70*/  FMUL.FTZ R59, R59, R114 ;  /* 0x000000723b3b7220 */ /* 0x000fe20000410000 */
[----:B------:R-:W-:Y:S01]  /*2d80*/  FFMA.FTZ R61, R113, R124, R41 ;  /* 0x0000007c713d7223 */ /* 0x000fe20000010029 */
[-C--:B------:R-:W-:Y:S01]  /*2d90*/  FMUL.FTZ R63, R63, R114.reuse ;  /* 0x000000723f3f7220 */ /* 0x080fe20000410000 */
[-C--:B------:R-:W-:Y:S01]  /*2da0*/  FMUL.FTZ R121, R121, R114.reuse ;  /* 0x0000007279797220 */ /* 0x080fe20000410000 */
[-C--:B------:R-:W-:Y:S01]  /*2db0*/  FFMA.FTZ R69, R69, R117.reuse, R118 ;  /* 0x0000007545457223 */ /* 0x080fe20000010076 */
[----:B------:R-:W-:Y:S01]  /*2dc0*/  F2F.F16.F32 R55, R55 ;  /* 0x0000003700377304 */ /* 0x000fe20000200800 */
[----:B0-----:R-:W-:Y:S01]  /*2dd0*/  FADD.FTZ R53, R119, -R120 ;  /* 0x8000007877357221 */ /* 0x001fe20000010000 */
[----:B------:R-:W-:Y:S01]  /*2de0*/  FFMA.FTZ R119, R64, R117, R118 ;  /* 0x0000007540777223 */ /* 0x000fe20000010076 */
[-C--:B------:R-:W-:Y:S01]  /*2df0*/  FMUL.FTZ R61, R61, R114.reuse ;  /* 0x000000723d3d7220 */ /* 0x080fe20000410000 */
[C---:B------:R-:W-:Y:S01]  /*2e00*/  FFMA.FTZ R115, R113.reuse, R115, R46 ;  /* 0x0000007371737223 */ /* 0x040fe2000001002e */
[----:B------:R-:W-:Y:S01]  /*2e10*/  FFMA.FTZ R53, R113, R53, R44 ;  /* 0x0000003571357223 */ /* 0x000fe2000001002c */
[----:B------:R-:W-:Y:S01]  /*2e20*/  FADD.FTZ R116, R116, -R119 ;  /* 0x8000007774747221 */ /* 0x000fe20000010000 */
[----:B------:R-:W-:Y:S01]  /*2e30*/  FADD.FTZ R69, R68, -R69 ;  /* 0x8000004544457221 */ /* 0x000fe20000010000 */
[----:B------:R-:W-:Y:S01]  /*2e40*/  F2F.F16.F32 R56, R56 ;  /* 0x0000003800387304 */ /* 0x000fe20000200800 */
[----:B------:R-:W-:Y:S01]  /*2e50*/  FMUL.FTZ R53, R53, R114 ;  /* 0x0000007235357220 */ /* 0x000fe20000410000 */
[----:B------:R-:W-:Y:S01]  /*2e60*/  FFMA.FTZ R119, R113, R116, R45 ;  /* 0x0000007471777223 */ /* 0x000fe2000001002d */
[----:B------:R-:W-:-:S03]  /*2e70*/  FMUL.FTZ R115, R115, R114 ;  /* 0x0000007273737220 */ /* 0x000fc60000410000 */
[----:B------:R-:W-:Y:S02]  /*2e80*/  FMUL.FTZ R119, R119, R114 ;  /* 0x0000007277777220 */ /* 0x000fe40000410000 */
[----:B------:R0:W-:Y:S08]  /*2e90*/  F2F.F16.F32 R65, R53 ;  /* 0x0000003500417304 */ /* 0x0001f00000200800 */
[----:B------:R-:W-:Y:S01]  /*2ea0*/  F2F.F16.F32 R54, R54 ;  /* 0x0000003600367304 */ /* 0x000fe20000200800 */
[----:B0-----:R-:W-:-:S04]  /*2eb0*/  FFMA.FTZ R53, R113, R52, R50 ;  /* 0x0000003471357223 */ /* 0x001fc80000010032 */
[----:B------:R-:W-:Y:S01]  /*2ec0*/  FMUL.FTZ R67, R53, R114 ;  /* 0x0000007235437220 */ /* 0x000fe20000410000 */
[----:B------:R-:W-:Y:S02]  /*2ed0*/  FFMA.FTZ R53, R113, R104, R51 ;  /* 0x0000006871357223 */ /* 0x000fe40000010033 */
[----:B------:R0:W-:Y:S02]  /*2ee0*/  F2F.F16.F32 R62, R63 ;  /* 0x0000003f003e7304 */ /* 0x0001e40000200800 */
[----:B------:R-:W-:Y:S01]  /*2ef0*/  FMUL.FTZ R70, R53, R114 ;  /* 0x0000007235467220 */ /* 0x000fe20000410000 */
[----:B------:R-:W-:-:S05]  /*2f00*/  FFMA.FTZ R53, R113, R102, R49 ;  /* 0x0000006671357223 */ /* 0x000fca0000010031 */
[----:B------:R-:W-:Y:S01]  /*2f10*/  F2F.F16.F32 R59, R59 ;  /* 0x0000003b003b7304 */ /* 0x000fe20000200800 */
[----:B0-----:R-:W-:Y:S01]  /*2f20*/  FFMA.FTZ R63, R113, R66, R47 ;  /* 0x00000042713f7223 */ /* 0x001fe2000001002f */
[-C--:B------:R-:W-:Y:S01]  /*2f30*/  FMUL.FTZ R66, R53, R114.reuse ;  /* 0x0000007235427220 */ /* 0x080fe20000410000 */
[----:B------:R-:W-:Y:S01]  /*2f40*/  FFMA.FTZ R113, R113, R69, R48 ;  /* 0x0000004571717223 */ /* 0x000fe20000010030 */
[----:B------:R-:W0:Y:S01]  /*2f50*/  LDC.64 R52, c[0x0][0x468] ;  /* 0x00011a00ff347b82 */ /* 0x000e220000000a00 */
[-C--:B------:R-:W-:Y:S02]  /*2f60*/  FMUL.FTZ R63, R63, R114.reuse ;  /* 0x000000723f3f7220 */ /* 0x080fe40000410000 */
        /* <DEDUP_REMOVED lines=43> */
.L_x_6702:
        /* <DEDUP_REMOVED lines=21> */
[----:B------:R0:W-:Y:S01]  /*3370*/  F2F.F16.F32 R133, R58 ;  /* 0x0000003a00857304 */ /* 0x0001e20000200800 */
[----:B------:R-:W-:Y:S01]  /*3380*/  FFMA.FTZ R63, R113, R122, R43 ;  /* 0x0000007a713f7223 */ /* 0x000fe2000001002b */
[----:B------:R-:W-:Y:S01]  /*3390*/  FMUL.FTZ R59, R55, R114 ;  /* 0x00000072373b7220 */ /* 0x000fe20000410000 */
[----:B------:R-:W-:Y:S01]  /*33a0*/  FFMA.FTZ R57, R113, R60, R37 ;  /* 0x0000003c71397223 */ /* 0x000fe20000010025 */
[-C--:B------:R-:W-:Y:S01]  /*33b0*/  FFMA.FTZ R122, R65, R117.reuse, R118 ;  /* 0x00000075417a7223 */ /* 0x080fe20000010076 */
[----:B------:R-:W-:Y:S01]  /*33c0*/  FADD.FTZ R60, R125, -R128 ;  /* 0x800000807d3c7221 */ /* 0x000fe20000010000 */
[----:B------:R-:W-:Y:S01]  /*33d0*/  FFMA.FTZ R65, R113, R116, R45 ;  /* 0x0000007471417223 */ /* 0x000fe2000001002d */
[-C--:B------:R-:W-:Y:S01]  /*33e0*/  FFMA.FTZ R116, R66, R117.reuse, R118 ;  /* 0x0000007542747223 */ /* 0x080fe20000010076 */
[----:B------:R1:W-:Y:S01]  /*33f0*/  F2F.F16.F32 R132, R59 ;  /* 0x0000003b00847304 */ /* 0x0003e20000200800 */
        /* <DEDUP_REMOVED lines=19> */
[C---:B------:R-:W-:Y:S01]  /*3530*/  FFMA.FTZ R53, R113.reuse, R140, R33 ;  /* 0x0000008c71357223 */ /* 0x040fe20000010021 */
[-CC-:B------:R-:W-:Y:S01]  /*3540*/  FFMA.FTZ R103, R70, R117.reuse, R118.reuse ;  /* 0x0000007546677223 */ /* 0x180fe20000010076 */
[----:B------:R-:W1:Y:S01]  /*3550*/  F2F.F16.F32 R123, R123 ;  /* 0x0000007b007b7304 */ /* 0x000e620000200800 */
[-C--:B0-----:R-:W-:Y:S01]  /*3560*/  FFMA.FTZ R128, R120, R117.reuse, R118 ;  /* 0x0000007578807223 */ /* 0x081fe20000010076 */
[C---:B------:R-:W-:Y:S01]  /*3570*/  FFMA.FTZ R66, R113.reuse, R122, R46 ;  /* 0x0000007a71427223 */ /* 0x040fe2000001002e */
[----:B------:R-:W-:Y:S01]  /*3580*/  FFMA.FTZ R61, R113, R124, R41 ;  /* 0x0000007c713d7223 */ /* 0x000fe20000010029 */
[-C--:B------:R-:W-:Y:S01]  /*3590*/  FMUL.FTZ R135, R53, R114.reuse ;  /* 0x0000007235877220 */ /* 0x080fe20000410000 */
[----:B------:R-:W-:Y:S01]  /*35a0*/  FADD.FTZ R102, R102, -R103 ;  /* 0x8000006766667221 */ /* 0x000fe20000010000 */
[----:B------:R-:W-:Y:S01]  /*35b0*/  FMUL.FTZ R127, R57, R114 ;  /* 0x00000072397f7220 */ /* 0x000fe20000410000 */
[----:B------:R-:W-:Y:S01]  /*35c0*/  FFMA.FTZ R56, R113, R56, R36 ;  /* 0x0000003871387223 */ /* 0x000fe20000010024 */
[----:B------:R0:W-:Y:S01]  /*35d0*/  F2F.F16.F32 R120, R121 ;  /* 0x0000007900787304 */ /* 0x0001e20000200800 */
[-C--:B------:R-:W-:Y:S01]  /*35e0*/  FMUL.FTZ R124, R61, R114.reuse ;  /* 0x000000723d7c7220 */ /* 0x080fe20000410000 */
[----:B------:R-:W-:Y:S01]  /*35f0*/  FMUL.FTZ R115, R66, R114 ;  /* 0x0000007242737220 */ /* 0x000fe20000410000 */
[C---:B------:R-:W-:Y:S01]  /*3600*/  FFMA.FTZ R60, R113.reuse, R60, R40 ;  /* 0x0000003c713c7223 */ /* 0x040fe20000010028 */
[----:B------:R-:W-:Y:S01]  /*3610*/  FFMA.FTZ R70, R113, R116, R50 ;  /* 0x0000007471467223 */ /* 0x000fe20000010032 */
[----:B------:R-:W-:Y:S01]  /*3620*/  FADD.FTZ R128, R119, -R128 ;  /* 0x8000008077807221 */ /* 0x000fe20000010000 */
[-C--:B------:R-:W-:Y:S01]  /*3630*/  FMUL.FTZ R119, R63, R114.reuse ;  /* 0x000000723f777220 */ /* 0x080fe20000410000 */
[----:B------:R-:W-:Y:S01]  /*3640*/  FMUL.FTZ R129, R56, R114 ;  /* 0x0000007238817220 */ /* 0x000fe20000410000 */
[----:B------:R-:W-:Y:S01]  /*3650*/  F2F.F16.F32 R135, R135 ;  /* 0x0000008700877304 */ /* 0x000fe20000200800 */
        /* <DEDUP_REMOVED lines=9> */
[----:B------:R2:W-:Y:S01]  /*36f0*/  F2F.F16.F32 R105, R115 ;  /* 0x0000007300697304 */ /* 0x0005e20000200800 */
[C---:B------:R-:W-:Y:S01]  /*3700*/  FFMA.FTZ R52, R113.reuse, R52, R32 ;  /* 0x0000003471347223 */ /* 0x040fe20000010020 */
[----:B------:R-:W-:Y:S01]  /*3710*/  FFMA.FTZ R64, R113, R128, R44 ;  /* 0x0000008071407223 */ /* 0x000fe2000001002c */
[----:B------:R-:W-:Y:S01]  /*3720*/  FMUL.FTZ R121, R71, R114 ;  /* 0x0000007247797220 */ /* 0x000fe20000410000 */
[----:B------:R-:W-:Y:S01]  /*3730*/  FFMA.FTZ R68, R113, R68, R48 ;  /* 0x0000004471447223 */ /* 0x000fe20000010030 */
        /* <DEDUP_REMOVED lines=60> */
.L_x_6701:
        /* <DEDUP_REMOVED lines=45> */
.L_x_6698:
        /* <DEDUP_REMOVED lines=18> */
.L_x_6704:
        /* <DEDUP_REMOVED lines=9> */
.L_x_10901:


//--------------------- .text._ZN10layer_norm13ln_bwd_kernelINS_13Kernel_traitsI6__halfS2_fS2_fjLj2560ELj1ELj1ELj4ELj8ENS_18Kernel_traits_baseILj2560ES2_S2_fS2_fjLj128EEEEELb0ELb0ELb1ELb0EEEvNS_9BwdParamsE --------------------------
	.section	.text._ZN10layer_norm13ln_bwd_kernelINS_13Kernel_traitsI6__halfS2_fS2_fjLj2560ELj1ELj1ELj4ELj8ENS_18Kernel_traits_baseILj2560ES2_S2_fS2_fjLj128EEEEELb0ELb0ELb1ELb0EEEvNS_9BwdParamsE,"ax",@progbits
	.align	128
        .global         _ZN10layer_norm13ln_bwd_kernelINS_13Kernel_traitsI6__halfS2_fS2_fjLj2560ELj1ELj1ELj4ELj8ENS_18Kernel_traits_baseILj2560ES2_S2_fS2_fjLj128EEEEELb0ELb0ELb1ELb0EEEvNS_9BwdParamsE
        .type           _ZN10layer_norm13ln_bwd_kernelINS_13Kernel_traitsI6__halfS2_fS2_fjLj2560ELj1ELj1ELj4ELj8ENS_18Kernel_traits_baseILj2560ES2_S2_fS2_fjLj128EEEEELb0ELb0ELb1ELb0EEEvNS_9BwdParamsE,@function
        .size           _ZN10layer_norm13ln_bwd_kernelINS_13Kernel_traitsI6__halfS2_fS2_fjLj2560ELj1ELj1ELj4ELj8ENS_18Kernel_traits_baseILj2560ES2_S2_fS2_fjLj128EEEEELb0ELb0ELb1ELb0EEEvNS_9BwdParamsE,(.L_x_10902 - _ZN10layer_norm13ln_bwd_kernelINS_13Kernel_traitsI6__halfS2_fS2_fjLj2560ELj1ELj1ELj4ELj8ENS_18Kernel_traits_baseILj2560ES2_S2_fS2_fjLj128EEEEELb0ELb0ELb1ELb0EEEvNS_9BwdParamsE)
        .other          _ZN10layer_norm13ln_bwd_kernelINS_13Kernel_traitsI6__halfS2_fS2_fjLj2560ELj1ELj1ELj4ELj8ENS_18Kernel_traits_baseILj2560ES2_S2_fS2_fjLj128EEEEELb0ELb0ELb1ELb0EEEvNS_9BwdParamsE,@"STO_CUDA_ENTRY STV_DEFAULT"
_ZN10layer_norm13ln_bwd_kernelINS_13Kernel_traitsI6__halfS2_fS2_fjLj2560ELj1ELj1ELj4ELj8ENS_18Kernel_traits_baseILj2560ES2_S2_fS2_fjLj128EEEEELb0ELb0ELb1ELb0EEEvNS_9BwdParamsE:
.text._ZN10layer_norm13ln_bwd_kernelINS_13Kernel_traitsI6__halfS2_fS2_fjLj2560ELj1ELj1ELj4ELj8ENS_18Kernel_traits_baseILj2560ES2_S2_fS2_fjLj128EEEEELb0ELb0ELb1ELb0EEEvNS_9BwdParamsE:
        /* <DEDUP_REMOVED lines=70> */
[----:B------:R-:W-:Y:S02]  /*0460*/  SHF.R.U64 R9, R14, 0x10, R15 ;  /* 0x000000100e097819 */ /* 0x000fe4000000120f */
[----:B------:R-:W-:-:S02]  /*0470*/  CS2R R66, SRZ ;  /* 0x0000000000427805 */ /* 0x000fc4000001ff00 */
[----:B------:R-:W-:Y:S02]  /*0480*/  SHF.R.U32.HI R10, RZ, 0x10, R15 ;  /* 0x00000010ff0a7819 */ /* 0x000fe4000001160f */
[----:B------:R-:W-:Y:S02]  /*0490*/  CS2R R60, SRZ ;  /* 0x00000000003c7805 */ /* 0x000fe4000001ff00 */
[----:B------:R-:W-:Y:S02]  /*04a0*/  MOV R2, R8 ;  /* 0x0000000800027202 */ /* 0x000fe40000000f00 */
[----:B------:R-:W-:Y:S02]  /*04b0*/  CS2R R62, SRZ ;  /* 0x00000000003e7805 */ /* 0x000fe4000001ff00 */
[----:B------:R-:W-:Y:S02]  /*04c0*/  MOV R133, R11 ;  /* 0x0000000b00857202 */ /* 0x000fe40000000f00 */
[----:B------:R-:W-:-:S02]  /*04d0*/  CS2R R56, SRZ ;  /* 0x0000000000387805 */ /* 0x000fc4000001ff00 */
[----:B------:R-:W-:Y:S02]  /*04e0*/  SHF.R.U32.HI R8, RZ, 0x10, R11 ;  /* 0x00000010ff087819 */ /* 0x000fe4000001160b */
[----:B------:R-:W-:Y:S02]  /*04f0*/  CS2R R58, SRZ ;  /* 0x00000000003a7805 */ /* 0x000fe4000001ff00 */
[----:B------:R-:W-:Y:S02]  /*0500*/  PRMT R9, R9, 0x5410, R3 ;  /* 0x0000541009097816 */ /* 0x000fe40000000003 */
        /* <DEDUP_REMOVED lines=15> */
[--C-:B------:R-:W-:Y:S02]  /*0600*/  SHF.R.U64 R138, R110, 0x10, R111.reuse ;  /* 0x000000106e8a7819 */ /* 0x100fe4000000126f */
[----:B------:R-:W-:Y:S02]  /*0610*/  CS2R R36, SRZ ;  /* 0x0000000000247805 */ /* 0x000fe4000001ff00 */
[----:B------:R-:W-:Y:S02]  /*0620*/  SHF.R.U32.HI R3, RZ, 0x10, R111 ;  /* 0x00000010ff037819 */ /* 0x000fe4000001166f */
[----:B------:R-:W-:Y:S02]  /*0630*/  CS2R R38, SRZ ;  /* 0x0000000000267805 */ /* 0x000fe4000001ff00 */
[----:B------:R-:W-:Y:S01]  /*0640*/  PRMT R2, R2, 0x5410, R2 ;  /* 0x0000541002027816 */ /* 0x000fe20000000002 */
[----:B------:R-:W0:Y:S01]  /*0650*/  LDCU.U8 UR12, c[0x0][0x410] ;  /* 0x00008200ff0c77ac */ /* 0x000e220008000000 */
[----:B------:R-:W-:-:S02]  /*0660*/  PRMT R7, R7, 0x5410, R7 ;  /* 0x0000541007077816 */ /* 0x000fc40000000007 */
[----:B------:R-:W-:Y:S01]  /*0670*/  PRMT R132, R132, 0x5410, R6 ;  /* 0x0000541084847816 */ /* 0x000fe20000000006 */
[----:B------:R-:W-:Y:S01]  /*0680*/  UPLOP3.LUT UP1, UPT, UPT, UPT, UPT, 0x40, 0x4 ;  /* 0x000000000004789c */ /* 0x000fe20003f2e870 */
[----:B------:R-:W-:Y:S01]  /*0690*/  PRMT R133, R133, 0x5410, R8 ;  /* 0x0000541085857816 */ /* 0x000fe20000000008 */
[----:B------:R-:W1:Y:S01]  /*06a0*/  LDCU UR16, c[0x0][0x40c] ;  /* 0x00008180ff1077ac */ /* 0x000e620008000800 */
[----:B------:R-:W-:Y:S02]  /*06b0*/  PRMT R134, R134, 0x5410, R9 ;  /* 0x0000541086867816 */ /* 0x000fe40000000009 */
[----:B------:R-:W-:Y:S01]  /*06c0*/  PRMT R135, R135, 0x5410, R10 ;  /* 0x0000541087877816 */ /* 0x000fe2000000000a */
[----:B------:R-:W2:Y:S01]  /*06d0*/  LDCU UR13, c[0x0][0x400] ;  /* 0x00008000ff0d77ac */ /* 0x000ea20008000800 */
[----:B------:R-:W-:Y:S02]  /*06e0*/  PRMT R136, R136, 0x5410, R11 ;  /* 0x0000541088887816 */ /* 0x000fe4000000000b */
[----:B------:R-:W-:Y:S01]  /*06f0*/  PRMT R137, R137, 0x5410, R12 ;  /* 0x0000541089897816 */ /* 0x000fe2000000000c */
[----:B------:R-:W3:Y:S01]  /*0700*/  LDCU.64 UR14, c[0x0][0x438] ;  /* 0x00008700ff0e77ac */ /* 0x000ee20008000a00 */
[----:B------:R-:W-:-:S02]  /*0710*/  PRMT R138, R138, 0x5410, R3 ;  /* 0x000054108a8a7816 */ /* 0x000fc40000000003 */
[----:B------:R-:W-:Y:S01]  /*0720*/  MOV R5, UR9 ;  /* 0x0000000900057c02 */ /* 0x000fe20008000f00 */
[----:B0-----:R-:W4:Y:S06]  /*0730*/  LDCU.64 UR6, c[0x0][0x478] ;  /* 0x00008f00ff0677ac */ /* 0x001f2c0008000a00 */
.L_x_6768:
        /* <DEDUP_REMOVED lines=50> */
[----:B------:R-:W-:Y:S02]  /*0a60*/  HADD2.F32 R13, -RZ, R138.H0_H0 ;  /* 0x2000008aff0d7230 */ /* 0x000fe40000004100 */
[----:B------:R-:W-:Y:S01]  /*0a70*/  HADD2.F32 R20, -RZ, R111.H0_H0 ;  /* 0x2000006fff147230 */ /* 0x000fe20000004100 */
[----:B------:R-:W-:Y:S01]  /*0a80*/  IADD3 R131, PT, PT, R131, 0x80, RZ ;  /* 0x0000008083837810 */ /* 0x000fe20007ffe0ff */
[----:B0-----:R-:W-:-:S05]  /*0a90*/  @P0 IMAD.WIDE.U32 R96, R123, 0x10, R96 ;  /* 0x000000107b600825 */ /* 0x001fca00078e0060 */
[----:B------:R0:W5:Y:S01]  /*0aa0*/  @P0 LDG.E.128 R32, desc[UR10][R96.64] ;  /* 0x0000000a60200981 */ /* 0x000162000c1e1d00 */
[----:B------:R-:W-:Y:S02]  /*0ab0*/  IADD3 R123, PT, PT, R123, 0x80, RZ ;  /* 0x000000807b7b7810 */ /* 0x000fe40007ffe0ff */
[----:B--2---:R-:W-:Y:S02]  /*0ac0*/  MOV R11, R14 ;  /* 0x0000000e000b7202 */ /* 0x004fe40000000f00 */
[----:B------:R-:W-:Y:S01]  /*0ad0*/  SHF.R.U64 R18, R14, 0x10, R15 ;  /* 0x000000100e127819 */ /* 0x000fe2000000120f */
[----:B------:R-:W-:Y:S01]  /*0ae0*/  HADD2.F32 R14, -RZ, R110.H0_H0 ;  /* 0x2000006eff0e7230 */ /* 0x000fe20000004100 */
[----:B------:R-:W-:Y:S01]  /*0af0*/  MOV R98, R15 ;  /* 0x0000000f00627202 */ /* 0x000fe20000000f00 */
[----:B------:R-:W-:Y:S02]  /*0b00*/  HADD2.F32 R11, -RZ, R11.H0_H0 ;  /* 0x2000000bff0b7230 */ /* 0x000fe40000004100 */
[C---:B---3--:R-:W-:Y:S01]  /*0b10*/  FADD.FTZ R3, -R122.reuse, R92 ;  /* 0x0000005c7a037221 */ /* 0x048fe20000010100 */
[----:B------:R-:W-:Y:S01]  /*0b20*/  FADD.FTZ R93, -R122, R93 ;  /* 0x0000005d7a5d7221 */ /* 0x000fe20000010100 */
[----:B------:R-:W-:Y:S01]  /*0b30*/  HADD2.F32 R18, -RZ, R18.H0_H0 ;  /* 0x20000012ff127230 */ /* 0x000fe20000004100 */
[----:B------:R-:W-:Y:S01]  /*0b40*/  SHF.R.U32.HI R99, RZ, 0x10, R15 ;  /* 0x00000010ff637819 */ /* 0x000fe2000001160f */
[----:B-----5:R-:W-:Y:S01]  /*0b50*/  FMUL.FTZ R3, R8, R3 ;  /* 0x0000000308037220 */ /* 0x020fe20000410000 */
[----:B------:R-:W-:Y:S01]  /*0b60*/  FADD.FTZ R15, -R122, R94 ;  /* 0x0000005e7a0f7221 */ /* 0x000fe20000010100 */
[-C--:B------:R-:W-:Y:S01]  /*0b70*/  FMUL.FTZ R14, R14, R11.reuse ;  /* 0x0000000b0e0e7220 */ /* 0x080fe20000410000 */
[----:B------:R-:W-:Y:S01]  /*0b80*/  FADD.FTZ R52, R52, R11 ;  /* 0x0000000b34347221 */ /* 0x000fe20000010000 */
[----:B------:R-:W-:Y:S01]  /*0b90*/  FFMA.FTZ R72, R3, R11, R72 ;  /* 0x0000000b03487223 */ /* 0x000fe20000010048 */
[----:B------:R-:W-:Y:S01]  /*0ba0*/  FMUL.FTZ R16, R8, R93 ;  /* 0x0000005d08107220 */ /* 0x000fe20000410000 */
[----:B------:R-:W-:-:S02]  /*0bb0*/  HADD2.F32 R93, -RZ, R98.H0_H0 ;  /* 0x20000062ff5d7230 */ /* 0x000fc40000004100 */
[-C--:B------:R-:W-:Y:S01]  /*0bc0*/  FMUL.FTZ R11, R13, R18.reuse ;  /* 0x000000120d0b7220 */ /* 0x080fe20000410000 */
[----:B------:R-:W-:Y:S01]  /*0bd0*/  FMUL.FTZ R13, R8, R15 ;  /* 0x0000000f080d7220 */ /* 0x000fe20000410000 */
[----:B------:R-:W-:Y:S01]  /*0be0*/  FADD.FTZ R95, -R122, R95 ;  /* 0x0000005f7a5f7221 */ /* 0x000fe20000010100 */
[----:B------:R-:W-:Y:S01]  /*0bf0*/  FADD.FTZ R53, R53, R18 ;  /* 0x0000001235357221 */ /* 0x000fe20000010000 */
[----:B------:R-:W-:Y:S01]  /*0c00*/  FFMA.FTZ R73, R16, R18, R73 ;  /* 0x0000001210497223 */ /* 0x000fe20000010049 */
[-C--:B------:R-:W-:Y:S01]  /*0c10*/  FMUL.FTZ R18, R20, R93.reuse ;  /* 0x0000005d14127220 */ /* 0x080fe20000410000 */
[----:B------:R-:W-:Y:S01]  /*0c20*/  FADD.FTZ R54, R54, R93 ;  /* 0x0000005d36367221 */ /* 0x000fe20000010000 */
[----:B------:R-:W-:Y:S01]  /*0c30*/  FFMA.FTZ R74, R13, R93, R74 ;  /* 0x0000005d0d4a7223 */ /* 0x000fe2000001004a */
[----:B------:R-:W-:Y:S01]  /*0c40*/  FADD.FTZ R92, RZ, R14 ;  /* 0x0000000eff5c7221 */ /* 0x000fe20000010000 */
[----:B------:R-:W-:Y:S01]  /*0c50*/  FFMA.FTZ R93, R3, R14, RZ ;  /* 0x0000000e035d7223 */ /* 0x000fe200000100ff */
[----:B------:R-:W-:-:S02]  /*0c60*/  HADD2.F32 R94, -RZ, R138.H1_H1 ;  /* 0x3000008aff5e7230 */ /* 0x000fc40000004100 */
[----:B------:R-:W-:Y:S01]  /*0c70*/  FMUL.FTZ R20, R8, R95 ;  /* 0x0000005f08147220 */ /* 0x000fe20000410000 */
[----:B0-----:R-:W-:Y:S02]  /*0c80*/  HADD2.F32 R96, -RZ, R99.H0_H0 ;  /* 0x20000063ff607230 */ /* 0x001fe40000004100 */
[----:B------:R-:W-:Y:S01]  /*0c90*/  FADD.FTZ R95, R92, R11 ;  /* 0x0000000b5c5f7221 */ /* 0x000fe20000010000 */
[----:B------:R-:W-:Y:S02]  /*0ca0*/  FFMA.FTZ R92, R16, R11, R93 ;  /* 0x0000000b105c7223 */ /* 0x000fe4000001005d */
[----:B------:R-:W-:Y:S01]  /*0cb0*/  FMUL.FTZ R15, R94, R96 ;  /* 0x000000605e0f7220 */ /* 0x000fe20000410000 */
[----:B------:R-:W-:Y:S01]  /*0cc0*/  FADD.FTZ R94, R95, R18 ;  /* 0x000000125f5e7221 */ /* 0x000fe20000010000 */
[----:B------:R-:W-:Y:S01]  /*0cd0*/  FFMA.FTZ R93, R13, R18, R92 ;  /* 0x000000120d5d7223 */ /* 0x000fe2000001005c */
[----:B------:R-:W-:Y:S01]  /*0ce0*/  FADD.FTZ R55, R55, R96 ;  /* 0x0000006037377221 */ /* 0x000fe20000010000 */
[----:B------:R-:W-:Y:S01]  /*0cf0*/  FFMA.FTZ R75, R20, R96, R75 ;  /* 0x00000060144b7223 */ /* 0x000fe2000001004b */
[----:B------:R-:W-:Y:S01]  /*0d00*/  FADD.FTZ R129, R94, R15 ;  /* 0x0000000f5e817221 */ /* 0x000fe20000010000 */
[----:B------:R-:W-:-:S07]  /*0d10*/  FFMA.FTZ R130, R20, R15, R93 ;  /* 0x0000000f14827223 */ /* 0x000fce000001005d */
.L_x_6709:
[----:B----4-:R-:W-:Y:S05]  /*0d20*/  BSYNC.RECONVERGENT B1 ;  /* 0x0000000000017941 */ /* 0x010fea0003800200 */
.L_x_6708:
        /* <DEDUP_REMOVED lines=11> */
[----:B------:R-:W-:Y:S02]  /*0de0*/  HADD2.F32 R19, -RZ, R2.H1_H1 ;  /* 0x30000002ff137230 */ /* 0x000fe40000004100 */
[----:B0-----:R-:W-:-:S05]  /*0df0*/  @P0 IMAD.WIDE.U32 R22, R123, 0x10, R22 ;  /* 0x000000107b160825 */ /* 0x001fca00078e0016 */
[----:B------:R0:W5:Y:S02]  /*0e00*/  @P0 LDG.E.128 R28, desc[UR10][R22.64] ;  /* 0x0000000a161c0981 */ /* 0x000164000c1e1d00 */
[----:B0-----:R-:W-:Y:S01]  /*0e10*/  HADD2.F32 R23, -RZ, R7.H1_H1 ;  /* 0x30000007ff177230 */ /* 0x001fe20000004100 */
[----:B------:R-:W-:Y:S02]  /*0e20*/  IADD3 R131, PT, PT, R131, 0x80, RZ ;  /* 0x0000008083837810 */ /* 0x000fe40007ffe0ff */
[----:B------:R-:W-:Y:S02]  /*0e30*/  IADD3 R123, PT, PT, R123, 0x80, RZ ;  /* 0x000000807b7b7810 */ /* 0x000fe40007ffe0ff */
[----:B--2---:R-:W-:Y:S02]  /*0e40*/  MOV R17, R96 ;  /* 0x0000006000117202 */ /* 0x004fe40000000f00 */
[----:B------:R-:W-:Y:S02]  /*0e50*/  SHF.R.U64 R26, R96, 0x10, R97 ;  /* 0x00000010601a7819 */ /* 0x000fe40000001261 */
[----:B------:R-:W-:-:S02]  /*0e60*/  MOV R98, R97 ;  /* 0x0000006100627202 */ /* 0x000fc40000000f00 */
[----:B------:R-:W-:Y:S01]  /*0e70*/  SHF.R.U32.HI R99, RZ, 0x10, R97 ;  /* 0x00000010ff637819 */ /* 0x000fe20000011661 */
[C---:B---3--:R-:W-:Y:S01]  /*0e80*/  FADD.FTZ R97, -R122.reuse, R92 ;  /* 0x0000005c7a617221 */ /* 0x048fe20000010100 */
[C---:B------:R-:W-:Y:S01]  /*0e90*/  FADD.FTZ R93, -R122.reuse, R93 ;  /* 0x0000005d7a5d7221 */ /* 0x040fe20000010100 */
[----:B------:R-:W-:Y:S02]  /*0ea0*/  HADD2.F32 R21, -RZ, R17.H0_H0 ;  /* 0x20000011ff157230 */ /* 0x000fe40000004100 */
[----:B------:R-:W-:Y:S01]  /*0eb0*/  FADD.FTZ R139, -R122, R94 ;  /* 0x0000005e7a8b7221 */ /* 0x000fe20000010100 */
[C---:B-----5:R-:W-:Y:S01]  /*0ec0*/  FMUL.FTZ R17, R8.reuse, R97 ;  /* 0x0000006108117220 */ /* 0x060fe20000410000 */
[----:B------:R-:W-:Y:S02]  /*0ed0*/  HADD2.F32 R26, -RZ, R26.H0_H0 ;  /* 0x2000001aff1a7230 */ /* 0x000fe40000004100 */
[----:B------:R-:W-:Y:S01]  /*0ee0*/  FMUL.FTZ R24, R8, R93 ;  /* 0x0000005d08187220 */ /* 0x000fe20000410000 */
[----:B------:R-:W-:-:S02]  /*0ef0*/  HADD2.F32 R92, -RZ, R9.H1_H1 ;  /* 0x30000009ff5c7230 */ /* 0x000fc40000004100 */
[-C--:B------:R-:W-:Y:S01]  /*0f00*/  FMUL.FTZ R22, R19, R21.reuse ;  /* 0x0000001513167220 */ /* 0x080fe20000410000 */
[----:B------:R-:W-:Y:S02]  /*0f10*/  HADD2.F32 R93, -RZ, R98.H0_H0 ;  /* 0x20000062ff5d7230 */ /* 0x000fe40000004100 */
[----:B------:R-:W-:Y:S01]  /*0f20*/  FADD.FTZ R48, R48, R21 ;  /* 0x0000001530307221 */ /* 0x000fe20000010000 */
[----:B------:R-:W-:Y:S01]  /*0f30*/  FFMA.FTZ R68, R17, R21, R68 ;  /* 0x0000001511447223 */ /* 0x000fe20000010044 */
[----:B------:R-:W-:Y:S01]  /*0f40*/  FMUL.FTZ R21, R8, R139 ;  /* 0x0000008b08157220 */ /* 0x000fe20000410000 */
        /* <DEDUP_REMOVED lines=9> */
[----:B------:R-:W-:-:S02]  /*0fe0*/  HADD2.F32 R23, -RZ, R10.H1_H1 ;  /* 0x3000000aff177230 */ /* 0x000fc40000004100 */
[----:B------:R-:W-:Y:S01]  /*0ff0*/  FMUL.FTZ R100, R8, R95 ;  /* 0x0000005f08647220 */ /* 0x000fe20000410000 */
[----:B------:R-:W-:Y:S02]  /*1000*/  HADD2.F32 R94, -RZ, R99.H0_H0 ;  /* 0x20000063ff5e7230 */ /* 0x000fe40000004100 */
[----:B------:R-:W-:Y:S01]  /*1010*/  FADD.FTZ R95, R92, R19 ;  /* 0x000000135c5f7221 */ /* 0x000fe20000010000 */
[----:B------:R-:W-:Y:S02]  /*1020*/  FFMA.FTZ R92, R24, R19, R93 ;  /* 0x00000013185c7223 */ /* 0x000fe4000001005d */
[-C--:B------:R-:W-:Y:S01]  /*1030*/  FMUL.FTZ R23, R23, R94.reuse ;  /* 0x0000005e17177220 */ /* 0x080fe20000410000 */
[----:B------:R-:W-:Y:S01]  /*1040*/  FADD.FTZ R51, R51, R94 ;  /* 0x0000005e33337221 */ /* 0x000fe20000010000 */
[----:B------:R-:W-:Y:S01]  /*1050*/  FFMA.FTZ R71, R100, R94, R71 ;  /* 0x0000005e64477223 */ /* 0x000fe20000010047 */
[----:B------:R-:W-:Y:S01]  /*1060*/  FADD.FTZ R94, R95, R26 ;  /* 0x0000001a5f5e7221 */ /* 0x000fe20000010000 */
[----:B------:R-:W-:-:S03]  /*1070*/  FFMA.FTZ R93, R21, R26, R92 ;  /* 0x0000001a155d7223 */ /* 0x000fc6000001005c */
[----:B------:R-:W-:Y:S01]  /*1080*/  FADD.FTZ R129, R94, R23 ;  /* 0x000000175e817221 */ /* 0x000fe20000010000 */
[----:B------:R-:W-:-:S07]  /*1090*/  FFMA.FTZ R130, R100, R23, R93 ;  /* 0x0000001764827223 */ /* 0x000fce000001005d */
.L_x_6711:
[----:B------:R-:W-:Y:S05]  /*10a0*/  BSYNC.RECONVERGENT B1 ;  /* 0x0000000000017941 */ /* 0x000fea0003800200 */
.L_x_6710:
        /* <DEDUP_REMOVED lines=13> */
[----:B------:R-:W-:Y:S02]  /*1180*/  HADD2.F32 R102, -RZ, R132.H0_H0 ;  /* 0x20000084ff667230 */ /* 0x000fe40000004100 */
[----:B------:R-:W-:Y:S01]  /*1190*/  HADD2.F32 R106, -RZ, R133.H0_H0 ;  /* 0x20000085ff6a7230 */ /* 0x000fe20000004100 */
[----:B------:R-:W-:Y:S02]  /*11a0*/  IADD3 R131, PT, PT, R131, 0x80, RZ ;  /* 0x0000008083837810 */ /* 0x000fe40007ffe0ff */
[----:B------:R-:W-:Y:S02]  /*11b0*/  IADD3 R123, PT, PT, R123, 0x80, RZ ;  /* 0x000000807b7b7810 */ /* 0x000fe40007ffe0ff */
[----:B--2---:R-:W-:Y:S02]  /*11c0*/  MOV R25, R98 ;  /* 0x0000006200197202 */ /* 0x004fe40000000f00 */
[----:B------:R-:W-:-:S02]  /*11d0*/  SHF.R.U64 R103, R98, 0x10, R99 ;  /* 0x0000001062677819 */ /* 0x000fc40000001263 */
[----:B------:R-:W-:Y:S02]  /*11e0*/  MOV R101, R99 ;  /* 0x0000006300657202 */ /* 0x000fe40000000f00 */
[----:B------:R-:W-:Y:S01]  /*11f0*/  SHF.R.U32.HI R108, RZ, 0x10, R99 ;  /* 0x00000010ff6c7819 */ /* 0x000fe20000011663 */
[----:B------:R-:W-:Y:S02]  /*1200*/  HADD2.F32 R27, -RZ, R25.H0_H0 ;  /* 0x20000019ff1b7230 */ /* 0x000fe40000004100 */
[C---:B---3--:R-:W-:Y:S01]  /*1210*/  FADD.FTZ R99, -R122.reuse, R92 ;  /* 0x0000005c7a637221 */ /* 0x048fe20000010100 */
[C---:B------:R-:W-:Y:S01]  /*1220*/  FADD.FTZ R139, -R122.reuse, R93 ;  /* 0x0000005d7a8b7221 */ /* 0x040fe20000010100 */
[----:B------:R-:W-:Y:S02]  /*1230*/  HADD2.F32 R92, -RZ, R132.H1_H1 ;  /* 0x30000084ff5c7230 */ /* 0x000fe40000004100 */
[----:B------:R-:W-:Y:S01]  /*1240*/  FADD.FTZ R141, -R122, R94 ;  /* 0x0000005e7a8d7221 */ /* 0x000fe20000010100 */
[----:B-----5:R-:W-:Y:S01]  /*1250*/  FMUL.FTZ R25, R8, R99 ;  /* 0x0000006308197220 */ /* 0x020fe20000410000 */
[----:B------:R-:W-:-:S02]  /*1260*/  HADD2.F32 R93, -RZ, R103.H0_H0 ;  /* 0x20000067ff5d7230 */ /* 0x000fc40000004100 */
[----:B------:R-:W-:Y:S01]  /*1270*/  FMUL.FTZ R102, R102, R27 ;  /* 0x0000001b66667220 */ /* 0x000fe20000410000 */
[----:B------:R-:W-:Y:S01]  /*1280*/  FMUL.FTZ R104, R8, R139 ;  /* 0x0000008b08687220 */ /* 0x000fe20000410000 */
[----:B------:R-:W-:Y:S01]  /*1290*/  FADD.FTZ R143, -R122, R95 ;  /* 0x0000005f7a8f7221 */ /* 0x000fe20000010100 */
[----:B------:R-:W-:Y:S01]  /*12a0*/  FADD.FTZ R44, R44, R27 ;  /* 0x0000001b2c2c7221 */ /* 0x000fe20000010000 */
        /* <DEDUP_REMOVED lines=23> */
.L_x_6713:
[----:B------:R-:W-:Y:S05]  /*1420*/  BSYNC.RECONVERGENT B1 ;  /* 0x0000000000017941 */ /* 0x000fea0003800200 */
.L_x_6712:
        /* <DEDUP_REMOVED lines=13> */
[--C-:B------:R-:W-:Y:S02]  /*1500*/  HADD2.F32 R112, -RZ, R134.reuse.H0_H0 ;  /* 0x20000086ff707230 */ /* 0x100fe40000004100 */
[----:B------:R-:W-:Y:S02]  /*1510*/  HADD2.F32 R107, -RZ, R134.H1_H1 ;  /* 0x30000086ff6b7230 */ /* 0x000fe40000004100 */
[----:B------:R-:W-:Y:S01]  /*1520*/  HADD2.F32 R116, -RZ, R135.H0_H0 ;  /* 0x20000087ff747230 */ /* 0x000fe20000004100 */
        /* <DEDUP_REMOVED lines=8> */
[----:B------:R-:W-:Y:S02]  /*15b0*/  HADD2.F32 R93, -RZ, R105.H0_H0 ;  /* 0x20000069ff5d7230 */ /* 0x000fe40000004100 */
[----:B-----5:R-:W-:Y:S01]  /*15c0*/  FMUL.FTZ R105, R8, R97 ;  /* 0x0000006108697220 */ /* 0x020fe20000410000 */
[----:B------:R-:W-:Y:S01]  /*15d0*/  FADD.FTZ R141, -R122, R94 ;  /* 0x0000005e7a8d7221 */ /* 0x000fe20000010100 */
[----:B------:R-:W-:-:S02]  /*15e0*/  HADD2.F32 R92, -RZ, R113.H0_H0 ;  /* 0x20000071ff5c7230 */ /* 0x000fc40000004100 */
[-C--:B------:R-:W-:Y:S01]  /*15f0*/  FMUL.FTZ R112, R112, R93.reuse ;  /* 0x0000005d70707220 */ /* 0x080fe20000410000 */
[----:B------:R-:W-:Y:S01]  /*1600*/  FADD.FTZ R40, R40, R93 ;  /* 0x0000005d28287221 */ /* 0x000fe20000010000 */
[----:B------:R-:W-:Y:S01]  /*1610*/  FFMA.FTZ R60, R105, R93, R60 ;  /* 0x0000005d693c7223 */ /* 0x000fe2000001003c */
[C---:B------:R-:W-:Y:S01]  /*1620*/  FMUL.FTZ R114, R8.reuse, R139 ;  /* 0x0000008b08727220 */ /* 0x040fe20000410000 */
[----:B------:R-:W-:Y:S02]  /*1630*/  HADD2.F32 R93, -RZ, R109.H0_H0 ;  /* 0x2000006dff5d7230 */ /* 0x000fe40000004100 */
        /* <DEDUP_REMOVED lines=10> */
[----:B------:R-:W-:-:S02]  /*16e0*/  HADD2.F32 R94, -RZ, R118.H0_H0 ;  /* 0x20000076ff5e7230 */ /* 0x000fc40000004100 */
        /* <DEDUP_REMOVED lines=11> */
.L_x_6715:
[----:B------:R-:W-:Y:S05]  /*17a0*/  BSYNC.RECONVERGENT B1 ;  /* 0x0000000000017941 */ /* 0x000fea0003800200 */
.L_x_6714:
        /* <DEDUP_REMOVED lines=11> */
[----:B------:R-:W-:Y:S02]  /*1860*/  HADD2.F32 R126, -RZ, R137.H0_H0 ;  /* 0x20000089ff7e7230 */ /* 0x000fe40000004100 */
[----:B0-----:R-:W-:-:S05]  /*1870*/  @P0 IMAD.WIDE.U32 R96, R123, 0x10, R96 ;  /* 0x000000107b600825 */ /* 0x001fca00078e0060 */
[----:B------:R0:W5:Y:S01]  /*1880*/  @P0 LDG.E.128 R84, desc[UR10][R96.64] ;  /* 0x0000000a60540981 */ /* 0x000162000c1e1d00 */
[----:B--2---:R-:W-:Y:S02]  /*1890*/  MOV R117, R98 ;  /* 0x0000006200757202 */ /* 0x004fe40000000f00 */
[--C-:B------:R-:W-:Y:S02]  /*18a0*/  SHF.R.U64 R124, R98, 0x10, R99.reuse ;  /* 0x00000010627c7819 */ /* 0x100fe40000001263 */
[----:B------:R-:W-:Y:S01]  /*18b0*/  MOV R121, R99 ;  /* 0x0000006300797202 */ /* 0x000fe20000000f00 */
[----:B------:R-:W-:Y:S01]  /*18c0*/  HADD2.F32 R117, -RZ, R117.H0_H0 ;  /* 0x20000075ff757230 */ /* 0x000fe20000004100 */
[----:B------:R-:W-:Y:S01]  /*18d0*/  SHF.R.U32.HI R128, RZ, 0x10, R99 ;  /* 0x00000010ff807819 */ /* 0x000fe20000011663 */
[C---:B---3--:R-:W-:Y:S01]  /*18e0*/  FADD.FTZ R115, -R122.reuse, R92 ;  /* 0x0000005c7a737221 */ /* 0x048fe20000010100 */
[----:B------:R-:W-:Y:S01]  /*18f0*/  FADD.FTZ R99, -R122, R93 ;  /* 0x0000005d7a637221 */ /* 0x000fe20000010100 */
[----:B------:R-:W-:-:S02]  /*1900*/  HADD2.F32 R92, -RZ, R136.H1_H1 ;  /* 0x30000088ff5c7230 */ /* 0x000fc40000004100 */
[----:B-----5:R-:W-:Y:S01]  /*1910*/  FMUL.FTZ R115, R8, R115 ;  /* 0x0000007308737220 */ /* 0x020fe20000410000 */
[----:B------:R-:W-:Y:S02]  /*1920*/  HADD2.F32 R93, -RZ, R124.H0_H0 ;  /* 0x2000007cff5d7230 */ /* 0x000fe40000004100 */
[----:B------:R-:W-:Y:S01]  /*1930*/  FMUL.FTZ R120, R120, R117 ;  /* 0x0000007578787220 */ /* 0x000fe20000410000 */
[----:B------:R-:W-:Y:S01]  /*1940*/  FMUL.FTZ R124, R8, R99 ;  /* 0x00000063087c7220 */ /* 0x000fe20000410000 */
[----:B------:R-:W-:Y:S01]  /*1950*/  FADD.FTZ R36, R36, R117 ;  /* 0x0000007524247221 */ /* 0x000fe20000010000 */
[----:B------:R-:W-:Y:S01]  /*1960*/  FFMA.FTZ R56, R115, R117, R56 ;  /* 0x0000007573387223 */ /* 0x000fe20000010038 */
[----:B------:R-:W-:Y:S01]  /*1970*/  FADD.FTZ R119, -R122, R94 ;  /* 0x0000005e7a777221 */ /* 0x000fe20000010100 */
[-C--:B------:R-:W-:Y:S01]  /*1980*/  FMUL.FTZ R117, R92, R93.reuse ;  /* 0x0000005d5c757220 */ /* 0x080fe20000410000 */
[----:B------:R-:W-:Y:S02]  /*1990*/  HADD2.F32 R121, -RZ, R121.H0_H0 ;  /* 0x20000079ff797230 */ /* 0x000fe40000004100 */
[----:B------:R-:W-:Y:S01]  /*19a0*/  FADD.FTZ R37, R37, R93 ;  /* 0x0000005d25257221 */ /* 0x000fe20000010000 */
[----:B------:R-:W-:Y:S01]  /*19b0*/  FFMA.FTZ R57, R124, R93, R57 ;  /* 0x0000005d7c397223 */ /* 0x000fe20000010039 */
[----:B------:R-:W-:Y:S01]  /*19c0*/  FADD.FTZ R92, R129, R120 ;  /* 0x00000078815c7221 */ /* 0x000fe20000010000 */
[----:B------:R-:W-:Y:S01]  /*19d0*/  FFMA.FTZ R93, R115, R120, R130 ;  /* 0x00000078735d7223 */ /* 0x000fe20000010082 */
[----:B------:R-:W-:Y:S01]  /*19e0*/  FADD.FTZ R123, -R122, R95 ;  /* 0x0000005f7a7b7221 */ /* 0x000fe20000010100 */
[----:B------:R-:W-:-:S02]  /*19f0*/  HADD2.F32 R94, -RZ, R137.H1_H1 ;  /* 0x30000089ff5e7230 */ /* 0x000fc40000004100 */
[----:B------:R-:W-:Y:S01]  /*1a00*/  FMUL.FTZ R119, R8, R119 ;  /* 0x0000007708777220 */ /* 0x000fe20000410000 */
[----:B0-----:R-:W-:Y:S02]  /*1a10*/  HADD2.F32 R96, -RZ, R128.H0_H0 ;  /* 0x20000080ff607230 */ /* 0x001fe40000004100 */
        /* <DEDUP_REMOVED lines=14> */
.L_x_6707:
        /* <DEDUP_REMOVED lines=33> */
.L_x_6716:
[----:B----4-:R-:W-:Y:S05]  /*1d10*/  BSYNC.RECONVERGENT B0 ;  /* 0x0000000000007941 */ /* 0x010fea0003800200 */
.L_x_6706:
        /* <DEDUP_REMOVED lines=32> */
.L_x_6718:
[----:B------:R-:W-:Y:S05]  /*1f20*/  BSYNC.RECONVERGENT B0 ;  /* 0x0000000000007941 */ /* 0x000fea0003800200 */
.L_x_6717:
        /* <DEDUP_REMOVED lines=50> */
.L_x_6723:
        /* <DEDUP_REMOVED lines=9> */
.L_x_6724:
        /* <DEDUP_REMOVED lines=9> */
.L_x_6725:
        /* <DEDUP_REMOVED lines=10> */
.L_x_6722:
        /* <DEDUP_REMOVED lines=20> */
[----:B------:R-:W-:Y:S02]  /*2550*/  @P4 F2FP.F16.F32.PACK_AB R94, RZ, R91 ;  /* 0x0000005bff5e423e */ /* 0x000fe400000000ff */
[----:B------:R-:W-:Y:S01]  /*2560*/  FSEL R91, R95, RZ, P0 ;  /* 0x000000ff5f5b7208 */ /* 0x000fe20000000000 */
[----:B-1----:R-:W-:Y:S01]  /*2570*/  @P4 FMUL.FTZ R92, R89, R92 ;  /* 0x0000005c595c4220 */ /* 0x002fe20000410000 */
[----:B------:R-:W-:-:S04]  /*2580*/  @P4 PRMT R10, R94, 0x7610, R10 ;  /* 0x000076105e0a4816 */ /* 0x000fc8000000000a */
[----:B------:R-:W-:Y:S01]  /*2590*/  @P4 F2FP.F16.F32.PACK_AB R92, RZ, R92 ;  /* 0x0000005cff5c423e */ /* 0x000fe200000000ff */
[----:B--2---:R-:W-:-:S03]  /*25a0*/  @P4 FMUL.FTZ R93, R90, R125 ;  /* 0x0000007d5a5d4220 */ /* 0x004fc60000410000 */
[----:B------:R-:W-:Y:S02]  /*25b0*/  @P4 PRMT R9, R92, 0x7610, R9 ;  /* 0x000076105c094816 */ /* 0x000fe40000000009 */
[----:B------:R-:W-:-:S04]  /*25c0*/  @P4 F2FP.F16.F32.PACK_AB R93, RZ, R93 ;  /* 0x0000005dff5d423e */ /* 0x000fc800000000ff */
[----:B------:R-:W-:Y:S01]  /*25d0*/  @P4 PRMT R2, R93, 0x7610, R2 ;  /* 0x000076105d024816 */ /* 0x000fe20000000002 */
[----:B------:R-:W-:Y:S06]  /*25e0*/  @!P4 BRA `(.L_x_6726) ;  /* 0x00000004002cc947 */ /* 0x000fec0003800000 */
[----:B------:R-:W-:-:S05]  /*25f0*/  FMUL.FTZ R92, R91, UR16 ;  /* 0x000000105b5c7c20 */ /* 0x000fca0008410000 */
[----:B------:R-:W-:-:S04]  /*2600*/  F2FP.F16.F32.PACK_AB R92, RZ, R92 ;  /* 0x0000005cff5c723e */ /* 0x000fc800000000ff */
[----:B------:R-:W-:Y:S01]  /*2610*/  PRMT R7, R92, 0x7610, R7 ;  /* 0x000076105c077816 */ /* 0x000fe20000000007 */
[----:B------:R-:W-:Y:S06]  /*2620*/  BRA `(.L_x_6726) ;  /* 0x00000004001c7947 */ /* 0x000fec0003800000 */
.L_x_6721:
        /* <DEDUP_REMOVED lines=21> */
[----:B------:R-:W-:Y:S01]  /*2780*/  @P4 F2FP.F16.F32.PACK_AB R92, RZ, R92 ;  /* 0x0000005cff5c423e */ /* 0x000fe200000000ff */
[----:B-1----:R-:W-:-:S03]  /*2790*/  @P4 FMUL.FTZ R93, R93, R130 ;  /* 0x000000825d5d4220 */ /* 0x002fc60000410000 */
[----:B------:R-:W-:Y:S02]  /*27a0*/  @P4 PRMT R10, R92, 0x7610, R10 ;  /* 0x000076105c0a4816 */ /* 0x000fe4000000000a */
[----:B------:R-:W-:Y:S01]  /*27b0*/  @P4 F2FP.F16.F32.PACK_AB R93, RZ, R93 ;  /* 0x0000005dff5d423e */ /* 0x000fe200000000ff */
[----:B--2---:R-:W-:-:S03]  /*27c0*/  @P4 FMUL.FTZ R94, R94, R129 ;  /* 0x000000815e5e4220 */ /* 0x004fc60000410000 */
[----:B------:R-:W-:Y:S02]  /*27d0*/  @P4 PRMT R9, R93, 0x7610, R9 ;  /* 0x000076105d094816 */ /* 0x000fe40000000009 */
[----:B------:R-:W-:-:S04]  /*27e0*/  @P4 F2FP.F16.F32.PACK_AB R94, RZ, R94 ;  /* 0x0000005eff5e423e */ /* 0x000fc800000000ff */
[----:B------:R-:W-:Y:S01]  /*27f0*/  @P4 PRMT R2, R94, 0x7610, R2 ;  /* 0x000076105e024816 */ /* 0x000fe20000000002 */
[----:B------:R-:W-:Y:S06]  /*2800*/  @!P4 BRA `(.L_x_6726) ;  /* 0x0000000000a4c947 */ /* 0x000fec0003800000 */
[----:B------:R-:W-:Y:S01]  /*2810*/  @P3 FFMA.FTZ R94, R20, R98, R99 ;  /* 0x00000062145e3223 */ /* 0x000fe20000010063 */
[----:B------:R-:W-:-:S03]  /*2820*/  MOV R92, R35 ;  /* 0x00000023005c7202 */ /* 0x000fc60000000f00 */
[----:B------:R-:W-:-:S04]  /*2830*/  @P3 FADD.FTZ R94, R15, -R94 ;  /* 0x8000005e0f5e3221 */ /* 0x000fc80000010000 */
[----:B------:R-:W-:-:S04]  /*2840*/  @P3 FFMA.FTZ R92, R8, R94, R35 ;  /* 0x0000005e085c3223 */ /* 0x000fc80000010023 */
[----:B------:R-:W-:-:S05]  /*2850*/  FMUL.FTZ R92, R92, UR16 ;  /* 0x000000105c5c7c20 */ /* 0x000fca0008410000 */
[----:B------:R-:W-:-:S04]  /*2860*/  F2FP.F16.F32.PACK_AB R92, RZ, R92 ;  /* 0x0000005cff5c723e */ /* 0x000fc800000000ff */
[----:B------:R-:W-:Y:S01]  /*2870*/  PRMT R7, R92, 0x7610, R7 ;  /* 0x000076105c077816 */ /* 0x000fe20000000007 */
[----:B------:R-:W-:Y:S06]  /*2880*/  BRA `(.L_x_6726) ;  /* 0x0000000000847947 */ /* 0x000fec0003800000 */
.L_x_6727:
        /* <DEDUP_REMOVED lines=21> */
[----:B------:R-:W-:Y:S01]  /*29e0*/  @P4 F2FP.F16.F32.PACK_AB R91, RZ, R91 ;  /* 0x0000005bff5b423e */ /* 0x000fe200000000ff */
[----:B-1----:R-:W-:-:S03]  /*29f0*/  @P4 FMUL.FTZ R95, R94, R125 ;  /* 0x0000007d5e5f4220 */ /* 0x002fc60000410000 */
[----:B------:R-:W-:Y:S02]  /*2a00*/  @P4 PRMT R10, R91, 0x7610, R10 ;  /* 0x000076105b0a4816 */ /* 0x000fe4000000000a */
[----:B------:R-:W-:Y:S02]  /*2a10*/  MOV R91, R94 ;  /* 0x0000005e005b7202 */ /* 0x000fe40000000f00 */
[----:B------:R-:W-:Y:S01]  /*2a20*/  @P4 F2FP.F16.F32.PACK_AB R95, RZ, R95 ;  /* 0x0000005fff5f423e */ /* 0x000fe200000000ff */
[----:B--2---:R-:W-:-:S03]  /*2a30*/  @P4 FMUL.FTZ R92, R89, R122 ;  /* 0x0000007a595c4220 */ /* 0x004fc60000410000 */
[----:B------:R-:W-:Y:S02]  /*2a40*/  @P4 PRMT R7, R95, 0x7610, R7 ;  /* 0x000076105f074816 */ /* 0x000fe40000000007 */
[----:B------:R-:W-:Y:S01]  /*2a50*/  @P4 F2FP.F16.F32.PACK_AB R92, RZ, R92 ;  /* 0x0000005cff5c423e */ /* 0x000fe200000000ff */
[----:B---3--:R-:W-:-:S03]  /*2a60*/  @P4 FMUL.FTZ R93, R90, R123 ;  /* 0x0000007b5a5d4220 */ /* 0x008fc60000410000 */
[----:B------:R-:W-:Y:S02]  /*2a70*/  @P4 PRMT R9, R92, 0x7610, R9 ;  /* 0x000076105c094816 */ /* 0x000fe40000000009 */
[----:B------:R-:W-:-:S04]  /*2a80*/  @P4 F2FP.F16.F32.PACK_AB R93, RZ, R93 ;  /* 0x0000005dff5d423e */ /* 0x000fc800000000ff */
[----:B------:R-:W-:-:S07]  /*2a90*/  @P4 PRMT R2, R93, 0x7610, R2 ;  /* 0x000076105d024816 */ /* 0x000fce0000000002 */
.L_x_6726:
        /* <DEDUP_REMOVED lines=14> */
.L_x_6728:
[----:B------:R-:W-:Y:S02]  /*2b80*/  IADD3 R127, PT, PT, R127, 0x80, RZ ;  /* 0x000000807f7f7810 */ /* 0x000fe40007ffe0ff */
[----:B------:R-:W-:-:S07]  /*2b90*/  IADD3 R97, PT, PT, R97, 0x80, RZ ;  /* 0x0000008061617810 */ /* 0x000fce0007ffe0ff */
.L_x_6720:
[----:B------:R-:W-:Y:S05]  /*2ba0*/  BSYNC.RECONVERGENT B0 ;  /* 0x0000000000007941 */ /* 0x000fea0003800200 */
.L_x_6719:
        /* <DEDUP_REMOVED lines=30> */
[----:B------:R-:W-:Y:S01]  /*2d90*/  @P4 F2FP.F16.F32.PACK_AB R91, RZ, R91 ;  /* 0x0000005bff5b423e */ /* 0x000fe200000000ff */
[----:B0-----:R-:W-:-:S03]  /*2da0*/  @P4 FMUL.FTZ R92, R89, R130 ;  /* 0x00000082595c4220 */ /* 0x001fc60000410000 */
[----:B------:R-:W-:Y:S02]  /*2db0*/  @P4 PRMT R10, R91, 0x7610, R10 ;  /* 0x000076105b0a4816 */ /* 0x000fe4000000000a */
[----:B------:R-:W-:Y:S02]  /*2dc0*/  MOV R91, R94 ;  /* 0x0000005e005b7202 */ /* 0x000fe40000000f00 */
        /* <DEDUP_REMOVED lines=10> */
.L_x_6732:
        /* <DEDUP_REMOVED lines=16> */
[----:B------:R-:W-:Y:S01]  /*2f70*/  @P4 F2FP.F16.F32.PACK_AB R92, RZ, R92 ;  /* 0x0000005cff5c423e */ /* 0x000fe200000000ff */
[----:B0-----:R-:W-:-:S03]  /*2f80*/  @P4 FMUL.FTZ R93, R93, R130 ;  /* 0x000000825d5d4220 */ /* 0x001fc60000410000 */
[----:B------:R-:W-:Y:S02]  /*2f90*/  @P4 PRMT R10, R92, 0x7610, R10 ;  /* 0x000076105c0a4816 */ /* 0x000fe4000000000a */
[----:B------:R-:W-:Y:S01]  /*2fa0*/  @P4 F2FP.F16.F32.PACK_AB R93, RZ, R93 ;  /* 0x0000005dff5d423e */ /* 0x000fe200000000ff */
[----:B-1----:R-:W-:-:S03]  /*2fb0*/  @P4 FMUL.FTZ R94, R94, R129 ;  /* 0x000000815e5e4220 */ /* 0x002fc60000410000 */
        /* <DEDUP_REMOVED lines=12> */
.L_x_6731:
        /* <DEDUP_REMOVED lines=38> */
.L_x_6734:
        /* <DEDUP_REMOVED lines=9> */
.L_x_6735:
        /* <DEDUP_REMOVED lines=9> */
.L_x_6736:
        /* <DEDUP_REMOVED lines=9> */
.L_x_6737:
        /* <DEDUP_REMOVED lines=9> */
.L_x_6733:
        /* <DEDUP_REMOVED lines=12> */
.L_x_6738:
[----:B------:R-:W-:Y:S02]  /*35e0*/  IADD3 R127, PT, PT, R127, 0x80, RZ ;  /* 0x000000807f7f7810 */ /* 0x000fe40007ffe0ff */
[----:B------:R-:W-:-:S07]  /*35f0*/  IADD3 R97, PT, PT, R97, 0x80, RZ ;  /* 0x0000008061617810 */ /* 0x000fce0007ffe0ff */
.L_x_6730:
[----:B------:R-:W-:Y:S05]  /*3600*/  BSYNC.RECONVERGENT B0 ;  /* 0x0000000000007941 */ /* 0x000fea0003800200 */
.L_x_6729:
        /* <DEDUP_REMOVED lines=44> */
.L_x_6742:
        /* <DEDUP_REMOVED lines=33> */
.L_x_6741:
        /* <DEDUP_REMOVED lines=38> */
.L_x_6744:
        /* <DEDUP_REMOVED lines=9> */
.L_x_6745:
        /* <DEDUP_REMOVED lines=9> */
.L_x_6746:
        /* <DEDUP_REMOVED lines=9> */
.L_x_6747:
        /* <DEDUP_REMOVED lines=9> */
.L_x_6743:
        /* <DEDUP_REMOVED lines=12> */
.L_x_6748:
[----:B------:R-:W-:Y:S02]  /*4040*/  IADD3 R127, PT, PT, R127, 0x80, RZ ;  /* 0x000000807f7f7810 */ /* 0x000fe40007ffe0ff */
[----:B------:R-:W-:-:S07]  /*4050*/  IADD3 R97, PT, PT, R97, 0x80, RZ ;  /* 0x0000008061617810 */ /* 0x000fce0007ffe0ff */
.L_x_6740:
[----:B------:R-:W-:Y:S05]  /*4060*/  BSYNC.RECONVERGENT B0 ;  /* 0x0000000000007941 */ /* 0x000fea0003800200 */
.L_x_6739:
        /* <DEDUP_REMOVED lines=44> */
.L_x_6752:
        /* <DEDUP_REMOVED lines=33> */
.L_x_6751:
        /* <DEDUP_REMOVED lines=14> */
[----:B------:R-:W-:Y:S01]  /*4620*/  FMUL.FTZ R91, R8, R95 ;  /* 0x0000005f085b7220 */ /* 0x000fe20000410000 */
        /* <DEDUP_REMOVED lines=16> */
[----:B------:R-:W-:Y:S02]  /*4730*/  MOV R91, R94 ;  /* 0x0000005e005b7202 */ /* 0x000fe40000000f00 */
[----:B------:R-:W-:-:S04]  /*4740*/  @P4 F2FP.F16.F32.PACK_AB R93, RZ, R93 ;  /* 0x0000005dff5d423e */ /* 0x000fc800000000ff */
[----:B------:R-:W-:Y:S01]  /*4750*/  @P4 PRMT R2, R93, 0x7610, R2 ;  /* 0x000076105d024816 */ /* 0x000fe20000000002 */
[----:B------:R-:W-:Y:S06]  /*4760*/  @!P4 BRA `(.L_x_6753) ;  /* 0x0000000000a0c947 */ /* 0x000fec0003800000 */
[----:B------:R-:W-:-:S05]  /*4770*/  FMUL.FTZ R92, R94, UR16 ;  /* 0x000000105e5c7c20 */ /* 0x000fca0008410000 */
[----:B------:R-:W-:-:S04]  /*4780*/  F2FP.F16.F32.PACK_AB R92, RZ, R92 ;  /* 0x0000005cff5c723e */ /* 0x000fc800000000ff */
[----:B------:R-:W-:Y:S01]  /*4790*/  PRMT R7, R92, 0x7610, R7 ;  /* 0x000076105c077816 */ /* 0x000fe20000000007 */
[----:B------:R-:W-:Y:S06]  /*47a0*/  BRA `(.L_x_6753) ;  /* 0x0000000000907947 */ /* 0x000fec0003800000 */
.L_x_6754:
        /* <DEDUP_REMOVED lines=9> */
.L_x_6755:
        /* <DEDUP_REMOVED lines=9> */
.L_x_6756:
        /* <DEDUP_REMOVED lines=9> */
.L_x_6757:
        /* <DEDUP_REMOVED lines=9> */
.L_x_6753:
        /* <DEDUP_REMOVED lines=12> */
.L_x_6758:
[----:B------:R-:W-:Y:S02]  /*4ab0*/  IADD3 R127, PT, PT, R127, 0x80, RZ ;  /* 0x000000807f7f7810 */ /* 0x000fe40007ffe0ff */
[----:B------:R-:W-:-:S07]  /*4ac0*/  IADD3 R97, PT, PT, R97, 0x80, RZ ;  /* 0x0000008061617810 */ /* 0x000fce0007ffe0ff */
.L_x_6750:
[----:B------:R-:W-:Y:S05]  /*4ad0*/  BSYNC.RECONVERGENT B0 ;  /* 0x0000000000007941 */ /* 0x000fea0003800200 */
.L_x_6749:
        /* <DEDUP_REMOVED lines=12> */
[-CC-:B-1----:R-:W-:Y:S01]  /*4ba0*/  @P3 FFMA.FTZ R94, R128, R98.reuse, R99.reuse ;  /* 0x00000062805e3223 */ /* 0x182fe20000010063 */
        /* <DEDUP_REMOVED lines=9> */
[----:B------:R-:W0:Y:S01]  /*4c40*/  @P4 LDC R91, c[0x0][0x40c] ;  /* 0x00010300ff5b4b82 */ /* 0x000e220000000800 */
[----:B------:R-:W-:Y:S01]  /*4c50*/  MOV R89, R85 ;  /* 0x0000005500597202 */ /* 0x000fe20000000f00 */
[C---:B------:R-:W-:Y:S01]  /*4c60*/  @P3 FFMA.FTZ R92, R8.reuse, R94, R87 ;  /* 0x0000005e085c3223 */ /* 0x040fe20000010057 */
[----:B------:R-:W-:Y:S01]  /*4c70*/  MOV R90, R86 ;  /* 0x00000056005a7202 */ /* 0x000fe20000000f00 */
[C---:B------:R-:W-:Y:S01]  /*4c80*/  @P3 FFMA.FTZ R89, R8.reuse, R6, R85 ;  /* 0x0000000608593223 */ /* 0x040fe20000010055 */
[----:B------:R-:W-:-:S03]  /*4c90*/  @P3 FFMA.FTZ R90, R8, R99, R86 ;  /* 0x00000063085a3223 */ /* 0x000fc60000010056 */
[----:B------:R-:W1:Y:S08]  /*4ca0*/  @P4 LDC R93, c[0x0][0x40c] ;  /* 0x00010300ff5d4b82 */ /* 0x000e700000000800 */
        /* <DEDUP_REMOVED lines=16> */
.L_x_6762:
        /* <DEDUP_REMOVED lines=16> */
[----:B------:R-:W-:Y:S01]  /*4eb0*/  @P4 F2FP.F16.F32.PACK_AB R6, RZ, R6 ;  /* 0x00000006ff06423e */ /* 0x000fe200000000ff */
[----:B-1----:R-:W-:-:S03]  /*4ec0*/  @P4 FMUL.FTZ R92, R92, R125 ;  /* 0x0000007d5c5c4220 */ /* 0x002fc60000410000 */
[----:B------:R-:W-:Y:S02]  /*4ed0*/  @P4 PRMT R10, R6, 0x7610, R10 ;  /* 0x00007610060a4816 */ /* 0x000fe4000000000a */
[----:B------:R-:W-:Y:S01]  /*4ee0*/  @P4 F2FP.F16.F32.PACK_AB R92, RZ, R92 ;  /* 0x0000005cff5c423e */ /* 0x000fe200000000ff */
[----:B0-----:R-:W-:-:S03]  /*4ef0*/  @P4 FMUL.FTZ R93, R93, R130 ;  /* 0x000000825d5d4220 */ /* 0x001fc60000410000 */
        /* <DEDUP_REMOVED lines=12> */
.L_x_6761:
        /* <DEDUP_REMOVED lines=16> */
[----:B------:R-:W-:Y:S01]  /*50c0*/  ISETP.GT.AND P3, PT, R6, RZ, PT ;  /* 0x000000ff0600720c */ /* 0x000fe20003f64270 */
[----:B------:R-:W0:Y:S03]  /*50d0*/  @P4 LDC R91, c[0x0][0x40c] ;  /* 0x00010300ff5b4b82 */ /* 0x000e260000000800 */
[----:B------:R-:W-:-:S02]  /*50e0*/  FSEL R92, R90, RZ, P3 ;  /* 0x000000ff5a5c7208 */ /* 0x000fc40001800000 */
[----:B------:R-:W-:Y:S02]  /*50f0*/  FSEL R90, R8, RZ, P3 ;  /* 0x000000ff085a7208 */ /* 0x000fe40001800000 */
[----:B------:R-:W-:Y:S01]  /*5100*/  FSEL R88, R88, RZ, P3 ;  /* 0x000000ff58587208 */ /* 0x000fe20001800000 */
        /* <DEDUP_REMOVED lines=18> */
.L_x_6764:
[----:B------:R-:W-:Y:S01]  /*5230*/  FFMA.FTZ R92, R128, R98, R99 ;  /* 0x00000062805c7223 */ /* 0x000fe20000010063 */
[----:B------:R-:W-:-:S03]  /*5240*/  ISETP.GT.AND P3, PT, R6, RZ, PT ;  /* 0x000000ff0600720c */ /* 0x000fc60003f64270 */
[----:B------:R-:W-:-:S04]  /*5250*/  FADD.FTZ R93, R121, -R92 ;  /* 0x8000005c795d7221 */ /* 0x000fc80000010000 */
[----:B------:R-:W-:Y:S02]  /*5260*/  FMUL.FTZ R92, R8, R93 ;  /* 0x0000005d085c7220 */ /* 0x000fe40000410000 */
[----:B------:R-:W0:Y:S03]  /*5270*/  @P4 LDC R93, c[0x0][0x40c] ;  /* 0x00010300ff5d4b82 */ /* 0x000e260000000800 */
[----:B------:R-:W-:-:S05]  /*5280*/  FSEL R92, R92, RZ, P3 ;  /* 0x000000ff5c5c7208 */ /* 0x000fca0001800000 */
[----:B0-----:R-:W-:-:S05]  /*5290*/  @P4 FMUL.FTZ R92, R92, R93 ;  /* 0x0000005d5c5c4220 */ /* 0x001fca0000410000 */
[----:B------:R-:W-:Y:S01]  /*52a0*/  @P4 F2FP.F16.F32.PACK_AB R94, RZ, R92 ;  /* 0x0000005cff5e423e */ /* 0x000fe200000000ff */
        /* <DEDUP_REMOVED lines=9> */
.L_x_6765:
        /* <DEDUP_REMOVED lines=9> */
.L_x_6766:
        /* <DEDUP_REMOVED lines=9> */
.L_x_6767:
[----:B------:R-:W-:-:S07]  /*5460*/  @P4 PRMT R7, R94, 0x7610, R7 ;  /* 0x000076105e074816 */ /* 0x000fce0000000007 */
.L_x_6763:
        /* <DEDUP_REMOVED lines=12> */
.L_x_6760:
[----:B------:R-:W-:Y:S05]  /*5530*/  BSYNC.RECONVERGENT B0 ;  /* 0x0000000000007941 */ /* 0x000fea0003800200 */
.L_x_6759:
[----:B0123--:R-:W0:Y:S01]  /*5540*/  LDC.64 R92, c[0x0][0x380] ;  /* 0x0000e000ff5c7b82 */ /* 0x00fe220000000a00 */
[----:B------:R-:W-:Y:S01]  /*5550*/  UPLOP3.LUT UP1, UPT, UPT, UPT, UP1, 0x40, 0x4 ;  /* 0x000000000004789c */ /* 0x000fe20003f2e810 */
[----:B0-----:R-:W-:-:S04]  /*5560*/  IADD3 R5, PT, PT, R5, R92, RZ ;  /* 0x0000005c05057210 */ /* 0x001fc80007ffe0ff */
[----:B------:R-:W-:-:S13]  /*5570*/  ISETP.GE.AND P3, PT, R5, R93, PT ;  /* 0x0000005d0500720c */ /* 0x000fda0003f66270 */
[----:B------:R-:W-:Y:S05]  /*5580*/  @!P3 BRA `(.L_x_6768) ;  /* 0xffffffb0006cb947 */ /* 0x000fea000383ffff */
.L_x_6705:
[----:B------:R-:W0:Y:S01]  /*5590*/  LDC.64 R2, c[0x0][0x440] ;  /* 0x00011000ff027b82 */ /* 0x000e220000000a00 */
[----:B------:R-:W-:Y:S01]  /*55a0*/  ISETP.NE.AND P4, PT, R96, RZ, PT ;  /* 0x000000ff6000720c */ /* 0x000fe20003f85270 */
[----:B-----5:R-:W-:Y:S01]  /*55b0*/  IMAD R15, R12, UR9, RZ ;  /* 0x000000090c0f7c24 */ /* 0x020fe2000f8e02ff */
[----:B------:R-:W-:-:S04]  /*55c0*/  ISETP.NE.AND P3, PT, R122, RZ, PT ;  /* 0x000000ff7a00720c */ /* 0x000fc80003f65270 */
        /* <DEDUP_REMOVED lines=36> */
.L_x_6769:
        /* <DEDUP_REMOVED lines=15> */
.L_x_10902:


//--------------------- .text._ZN10layer_norm13ln_bwd_kernelINS_13Kernel_traitsI6__halfS2_fS2_fjLj2560ELj1ELj1ELj4ELj8ENS_18Kernel_traits_baseILj2560ES2_S2_fS2_fjLj128EEEEELb0ELb0ELb1ELb1EEEvNS_9BwdParamsE --------------------------
	.section	.text._ZN10layer_norm13ln_bwd_kernelINS_13Kernel_traitsI6__halfS2_fS2_fjLj2560ELj1ELj1ELj4ELj8ENS_18Kernel_traits_baseILj2560ES2_S2_fS2_fjLj128EEEEELb0ELb0ELb1ELb1EEEvNS_9BwdParamsE,"ax",@progbits
	.align	128
        .global         _ZN10layer_norm13ln_bwd_kernelINS_13Kernel_traitsI6__halfS2_fS2_fjLj2560ELj1ELj1ELj4ELj8ENS_18Kernel_traits_baseILj2560ES2_S2_fS2_fjLj128EEEEELb0ELb0ELb1ELb1EEEvNS_9BwdParamsE
        .type           _ZN10layer_norm13ln_bwd_kernelINS_13Kernel_traitsI6__halfS2_fS2_fjLj2560ELj1ELj1ELj4ELj8ENS_18Kernel_traits_baseILj2560ES2_S2_fS2_fjLj128EEEEELb0ELb0ELb1ELb1EEEvNS_9BwdParamsE,@function
        .size           _ZN10layer_norm13ln_bwd_kernelINS_13Kernel_traitsI6__halfS2_fS2_fjLj2560ELj1ELj1ELj4ELj8ENS_18Kernel_traits_baseILj2560ES2_S2_fS2_fjLj128EEEEELb0ELb0ELb1ELb1EEEvNS_9BwdParamsE,(.L_x_10903 - _ZN10layer_norm13ln_bwd_kernelINS_13Kernel_traitsI6__halfS2_fS2_fjLj2560ELj1ELj1ELj4ELj8ENS_18Kernel_traits_baseILj2560ES2_S2_fS2_fjLj128EEEEELb0ELb0ELb1ELb1EEEvNS_9BwdParamsE)
        .other          _ZN10layer_norm13ln_bwd_kernelINS_13Kernel_traitsI6__halfS2_fS2_fjLj2560ELj1ELj1ELj4ELj8ENS_18Kernel_traits_baseILj2560ES2_S2_fS2_fjLj128EEEEELb0ELb0ELb1ELb1EEEvNS_9BwdParamsE,@"STO_CUDA_ENTRY STV_DEFAULT"
_ZN10layer_norm13ln_bwd_kernelINS_13Kernel_traitsI6__halfS2_fS2_fjLj2560ELj1ELj1ELj4ELj8ENS_18Kernel_traits_baseILj2560ES2_S2_fS2_fjLj128EEEEELb0ELb0ELb1ELb1EEEvNS_9BwdParamsE:
.text._ZN10layer_norm13ln_bwd_kernelINS_13Kernel_traitsI6__halfS2_fS2_fjLj2560ELj1ELj1ELj4ELj8ENS_18Kernel_traits_baseILj2560ES2_S2_fS2_fjLj128EEEEELb0ELb0ELb1ELb1EEEvNS_9BwdParamsE:
        /* <DEDUP_REMOVED lines=35> */
[----:B--2---:R-:W2:Y:S04]  /*0230*/  LDG.E.64 R120, desc[UR12][R4.64+0x800] ;  /* 0x0008000c04787981 */ /* 0x004ea8000c1e1b00 */
[----:B------:R-:W5:Y:S04]  /*0240*/  LDG.E.64 R116, desc[UR12][R4.64] ;  /* 0x0000000c04747981 */ /* 0x000f68000c1e1b00 */
[----:B------:R-:W3:Y:S04]  /*0250*/  LDG.E.64 R124, desc[UR12][R4.64+0x1000] ;  /* 0x0010000c047c7981 */ /* 0x000ee8000c1e1b00 */
[----:B------:R-:W4:Y:S04]  /*0260*/  LDG.E.64 R122, desc[UR12][R4.64+0xc00] ;  /* 0x000c000c047a7981 */ /* 0x000f28000c1e1b00 */
[----:B------:R-:W4:Y:S01]  /*0270*/  LDG.E.64 R118, desc[UR12][R4.64+0x400] ;  /* 0x0004000c04767981 */ /* 0x000f22000c1e1b00 */
[----:B------:R-:W-:Y:S01]  /*0280*/  HFMA2 R81, -RZ, RZ, 0, 0 ;  /* 0x00000000ff517431 */ /* 0x000fe200000001ff */
[----:B------:R-:W-:Y:S01]  /*0290*/  UPLOP3.LUT UP1, UPT, UPT, UPT, UPT, 0x40, 0x4 ;  /* 0x000000000004789c */ /* 0x000fe20003f2e870 */
[----:B--2---:R-:W-:-:S02]  /*02a0*/  SHF.R.U64 R132, R120, 0x10, R121 ;  /* 0x0000001078847819 */ /* 0x004fc40000001279 */
[----:B------:R-:W-:Y:S02]  /*02b0*/  SHF.R.U32.HI R0, RZ, 0x10, R121 ;  /* 0x00000010ff007819 */ /* 0x000fe40000011679 */
[--C-:B-----5:R-:W-:Y:S02]  /*02c0*/  SHF.R.U64 R135, R116, 0x10, R117.reuse ;  /* 0x0000001074877819 */ /* 0x120fe40000001275 */
[----:B------:R-:W-:Y:S02]  /*02d0*/  PRMT R132, R132, 0x5410, R0 ;  /* 0x0000541084847816 */ /* 0x000fe40000000000 */
[----:B------:R-:W-:Y:S02]  /*02e0*/  SHF.R.U32.HI R0, RZ, 0x10, R117 ;  /* 0x00000010ff007819 */ /* 0x000fe40000011675 */
[--C-:B---3--:R-:W-:Y:S02]  /*02f0*/  SHF.R.U64 R115, R124, 0x10, R125.reuse ;  /* 0x000000107c737819 */ /* 0x108fe4000000127d */
[----:B------:R-:W-:-:S02]  /*0300*/  SHF.R.U32.HI R126, RZ, 0x10, R125 ;  /* 0x00000010ff7e7819 */ /* 0x000fc4000001167d */
[--C-:B----4-:R-:W-:Y:S02]  /*0310*/  SHF.R.U64 R127, R122, 0x10, R123.reuse ;  /* 0x000000107a7f7819 */ /* 0x110fe4000000127b */
[----:B------:R-:W-:Y:S02]  /*0320*/  SHF.R.U32.HI R128, RZ, 0x10, R123 ;  /* 0x00000010ff807819 */ /* 0x000fe4000001167b */
[--C-:B------:R-:W-:Y:S02]  /*0330*/  SHF.R.U64 R134, R118, 0x10, R119.reuse ;  /* 0x0000001076867819 */ /* 0x100fe40000001277 */
[----:B------:R-:W-:Y:S02]  /*0340*/  SHF.R.U32.HI R3, RZ, 0x10, R119 ;  /* 0x00000010ff037819 */ /* 0x000fe40000011677 */
[----:B------:R-:W-:Y:S02]  /*0350*/  PRMT R135, R135, 0x5410, R0 ;  /* 0x0000541087877816 */ /* 0x000fe40000000000 */
[----:B------:R-:W-:-:S02]  /*0360*/  PRMT R115, R115, 0x5410, R115 ;  /* 0x0000541073737816 */ /* 0x000fc40000000073 */
[----:B------:R-:W-:Y:S02]  /*0370*/  PRMT R126, R126, 0x5410, R126 ;  /* 0x000054107e7e7816 */ /* 0x000fe4000000007e */
[----:B------:R-:W-:Y:S02]  /*0380*/  PRMT R127, R127, 0x5410, R127 ;  /* 0x000054107f7f7816 */ /* 0x000fe4000000007f */
[----:B------:R-:W-:Y:S02]  /*0390*/  PRMT R128, R128, 0x5410, R128 ;  /* 0x0000541080807816 */ /* 0x000fe40000000080 */
[----:B------:R-:W-:Y:S02]  /*03a0*/  PRMT R134, R134, 0x5410, R3 ;  /* 0x0000541086867816 */ /* 0x000fe40000000003 */
[----:B-1----:R-:W-:-:S07]  /*03b0*/  MOV R0, UR11 ;  /* 0x0000000b00007c02 */ /* 0x002fce0008000f00 */
.L_x_6815:
        /* <DEDUP_REMOVED lines=25> */
[----:B0-----:R-:W-:-:S04]  /*0550*/  LEA R10, P0, R0, R10, 0x2 ;  /* 0x0000000a000a7211 */ /* 0x001fc800078010ff */
[----:B------:R-:W-:Y:S02]  /*0560*/  LEA.HI.X R11, R0, R11, R7, 0x2, P0 ;  /* 0x0000000b000b7211 */ /* 0x000fe400000f1407 */
[C---:B------:R-:W-:Y:S01]  /*0570*/  IADD3 R105, PT, PT, R101.reuse, 0x80, RZ ;  /* 0x0000008065697810 */ /* 0x040fe20007ffe0ff */
[C-C-:B-1----:R-:W-:Y:S02]  /*0580*/  IMAD.WIDE.U32 R4, R101.reuse, 0x10, R16.reuse ;  /* 0x0000001065047825 */ /* 0x142fe400078e0010 */
[----:B------:R-:W3:Y:S01]  /*0590*/  LDG.E R3, desc[UR12][R10.64] ;  /* 0x0000000c0a037981 */ /* 0x000ee2000c1e1900 */
[----:B------:R-:W-:Y:S01]  /*05a0*/  IADD3 R107, PT, PT, R101, 0x100, RZ ;  /* 0x00000100656b7810 */ /* 0x000fe20007ffe0ff */
[----:B------:R-:W-:Y:S02]  /*05b0*/  IMAD.WIDE.U32 R8, R105, 0x10, R16 ;  /* 0x0000001069087825 */ /* 0x000fe400078e0010 */
[----:B------:R-:W4:Y:S02]  /*05c0*/  LDG.E.128 R4, desc[UR12][R4.64] ;  /* 0x0000000c04047981 */ /* 0x000f24000c1e1d00 */
[C---:B--2---:R-:W-:Y:S01]  /*05d0*/  IMAD.WIDE.U32 R96, R89.reuse, 0x8, R18 ;  /* 0x0000000859607825 */ /* 0x044fe200078e0012 */
[----:B------:R-:W-:Y:S01]  /*05e0*/  IADD3 R95, PT, PT, R89, 0x80, RZ ;  /* 0x00000080595f7810 */ /* 0x000fe20007ffe0ff */
[----:B------:R-:W2:Y:S04]  /*05f0*/  LDG.E.128 R8, desc[UR12][R8.64] ;  /* 0x0000000c08087981 */ /* 0x000ea8000c1e1d00 */
[----:B------:R-:W2:Y:S01]  /*0600*/  LDG.E.64 R96, desc[UR12][R96.64] ;  /* 0x0000000c60607981 */ /* 0x000ea2000c1e1b00 */
[----:B------:R-:W-:Y:S01]  /*0610*/  IMAD.WIDE.U32 R12, R107, 0x10, R16 ;  /* 0x000000106b0c7825 */ /* 0x000fe200078e0010 */
[----:B------:R-:W-:-:S03]  /*0620*/  IADD3 R93, PT, PT, R89, 0x100, RZ ;  /* 0x00000100595d7810 */ /* 0x000fc60007ffe0ff */
[--C-:B------:R-:W-:Y:S01]  /*0630*/  IMAD.WIDE.U32 R94, R95, 0x8, R18.reuse ;  /* 0x000000085f5e7825 */ /* 0x100fe200078e0012 */
[C---:B------:R-:W-:Y:S01]  /*0640*/  IADD3 R91, PT, PT, R89.reuse, 0x180, RZ ;  /* 0x00000180595b7810 */ /* 0x040fe20007ffe0ff */
[----:B------:R-:W2:Y:S01]  /*0650*/  LDG.E.128 R12, desc[UR12][R12.64] ;  /* 0x0000000c0c0c7981 */ /* 0x000ea2000c1e1d00 */
[----:B------:R-:W-:Y:S02]  /*0660*/  IADD3 R89, PT, PT, R89, 0x200, RZ ;  /* 0x0000020059597810 */ /* 0x000fe40007ffe0ff */
[----:B------:R-:W-:Y:S01]  /*0670*/  IADD3 R131, PT, PT, R101, 0x180, RZ ;  /* 0x0000018065837810 */ /* 0x000fe20007ffe0ff */
[----:B------:R-:W2:Y:S01]  /*0680*/  LDG.E.64 R94, desc[UR12][R94.64] ;  /* 0x0000000c5e5e7981 */ /* 0x000ea2000c1e1b00 */
[----:B------:R-:W-:Y:S01]  /*0690*/  IMAD.WIDE.U32 R92, R93, 0x8, R18 ;  /* 0x000000085d5c7825 */ /* 0x000fe200078e0012 */
[----:B------:R-:W-:-:S03]  /*06a0*/  IADD3 R137, PT, PT, R101, 0x200, RZ ;  /* 0x0000020065897810 */ /* 0x000fc60007ffe0ff */
[--C-:B------:R-:W-:Y:S02]  /*06b0*/  IMAD.WIDE.U32 R90, R91, 0x8, R18.reuse ;  /* 0x000000085b5a7825 */ /* 0x100fe400078e0012 */
[----:B------:R-:W2:Y:S02]  /*06c0*/  LDG.E.64 R92, desc[UR12][R92.64] ;  /* 0x0000000c5c5c7981 */ /* 0x000ea4000c1e1b00 */
[----:B------:R-:W-:Y:S02]  /*06d0*/  IMAD.WIDE.U32 R88, R89, 0x8, R18 ;  /* 0x0000000859587825 */ /* 0x000fe400078e0012 */
[----:B------:R-:W2:Y:S02]  /*06e0*/  LDG.E.64 R90, desc[UR12][R90.64] ;  /* 0x0000000c5a5a7981 */ /* 0x000ea4000c1e1b00 */
[--C-:B------:R-:W-:Y:S02]  /*06f0*/  IMAD.WIDE.U32 R18, R131, 0x10, R16.reuse ;  /* 0x0000001083127825 */ /* 0x100fe400078e0010 */
[----:B------:R-:W2:Y:S02]  /*0700*/  LDG.E.64 R88, desc[UR12][R88.64] ;  /* 0x0000000c58587981 */ /* 0x000ea4000c1e1b00 */
[----:B------:R-:W-:-:S02]  /*0710*/  IMAD.WIDE.U32 R20, R137, 0x10, R16 ;  /* 0x0000001089147825 */ /* 0x000fc400078e0010 */
[----:B------:R-:W2:Y:S04]  /*0720*/  LDG.E.128 R16, desc[UR12][R18.64] ;  /* 0x0000000c12107981 */ /* 0x000ea8000c1e1d00 */
[----:B------:R-:W2:Y:S01]  /*0730*/  LDG.E.128 R20, desc[UR12][R20.64] ;  /* 0x0000000c14147981 */ /* 0x000ea2000c1e1d00 */
[----:B------:R-:W-:-:S04]  /*0740*/  UISETP.NE.U32.AND UP0, UPT, UR6, URZ, UPT ;  /* 0x000000ff0600728c */ /* 0x000fc8000bf05070 */
[----:B------:R-:W-:-:S06]  /*0750*/  UISETP.NE.AND.EX UP0, UPT, UR7, URZ, UPT, UP0 ;  /* 0x000000ff0700728c */ /* 0x000fcc000bf05300 */
[----:B------:R-:W-:-:S13]  /*0760*/  PLOP3.LUT P0, PT, PT, PT, UP0, 0x80, 0x8 ;  /* 0x000000000008781c */ /* 0x000fda0003f0f008 */
[----:B------:R-:W0:Y:S08]  /*0770*/  @P0 LDC.64 R108, c[0x0][0x438] ;  /* 0x00010e00ff6c0b82 */ /* 0x000e300000000a00 */
[----:B------:R-:W1:Y:S08]  /*0780*/  @P0 LDC.64 R102, c[0x0][0x438] ;  /* 0x00010e00ff660b82 */ /* 0x000e700000000a00 */
[----:B------:R-:W1:Y:S01]  /*0790*/  @P0 LDC.64 R112, c[0x0][0x438] ;  /* 0x00010e00ff700b82 */ /* 0x000e620000000a00 */
[----:B------:R-:W-:-:S07]  /*07a0*/  ISETP.NE.AND P1, PT, RZ, UR14, PT ;  /* 0x0000000eff007c0c */ /* 0x000fce000bf25270 */
[----:B------:R-:W1:Y:S01]  /*07b0*/  @P0 LDC.64 R110, c[0x0][0x438] ;  /* 0x00010e00ff6e0b82 */ /* 0x000e620000000a00 */
[----:B0-----:R-:W-:-:S05]  /*07c0*/  @P0 IMAD.WIDE.U32 R108, R107, 0x10, R108 ;  /* 0x000000106b6c0825 */ /* 0x001fca00078e006c */
[----:B------:R0:W5:Y:S02]  /*07d0*/  @P0 LDG.E.128 R32, desc[UR12][R108.64] ;  /* 0x0000000c6c200981 */ /* 0x000164000c1e1d00 */
        /* <DEDUP_REMOVED lines=9> */
[----:B---3--:R-:W-:-:S05]  /*0870*/  FSEL R136, R3, RZ, !P1 ;  /* 0x000000ff03887208 */ /* 0x008fca0004800000 */
[C---:B----4-:R-:W-:Y:S01]  /*0880*/  FADD.FTZ R145, -R136.reuse, R6 ;  /* 0x0000000688917221 */ /* 0x050fe20000010100 */
[C---:B------:R-:W-:Y:S01]  /*0890*/  FADD.FTZ R3, -R136.reuse, R4 ;  /* 0x0000000488037221 */ /* 0x040fe20000010100 */
[C---:B------:R-:W-:Y:S01]  /*08a0*/  FADD.FTZ R141, -R136.reuse, R7 ;  /* 0x00000007888d7221 */ /* 0x040fe20000010100 */
[----:B------:R-:W-:Y:S02]  /*08b0*/  HADD2.F32 R4, -RZ, R116.H0_H0 ;  /* 0x20000074ff047230 */ /* 0x000fe40000004100 */
[----:B--2---:R-:W-:Y:S01]  /*08c0*/  FADD.FTZ R143, -R136, R9 ;  /* 0x00000009888f7221 */ /* 0x004fe20000010100 */
[----:B------:R-:W-:Y:S01]  /*08d0*/  MOV R6, R96 ;  /* 0x0000006000067202 */ /* 0x000fe20000000f00 */
[----:B-----5:R-:W-:Y:S01]  /*08e0*/  FMUL.FTZ R3, R130, R3 ;  /* 0x0000000382037220 */ /* 0x020fe20000410000 */
[--C-:B------:R-:W-:Y:S02]  /*08f0*/  SHF.R.U64 R114, R96, 0x10, R97.reuse ;  /* 0x0000001060727819 */ /* 0x100fe40000001261 */
[----:B------:R-:W-:Y:S01]  /*0900*/  MOV R7, R97 ;  /* 0x0000006100077202 */ /* 0x000fe20000000f00 */
[----:B------:R-:W-:Y:S01]  /*0910*/  HADD2.F32 R9, -RZ, R6.H0_H0 ;  /* 0x20000006ff097230 */ /* 0x000fe20000004100 */
[----:B------:R-:W-:Y:S01]  /*0920*/  SHF.R.U32.HI R108, RZ, 0x10, R97 ;  /* 0x00000010ff6c7819 */ /* 0x000fe20000011661 */
[C---:B------:R-:W-:Y:S01]  /*0930*/  FADD.FTZ R147, -R136.reuse, R8 ;  /* 0x0000000888937221 */ /* 0x040fe20000010100 */
[C---:B------:R-:W-:Y:S01]  /*0940*/  FADD.FTZ R113, -R136.reuse, R10 ;  /* 0x0000000a88717221 */ /* 0x040fe20000010100 */
[C---:B------:R-:W-:Y:S01]  /*0950*/  FADD.FTZ R5, -R136.reuse, R5 ;  /* 0x0000000588057221 */ /* 0x040fe20000010100 */
[----:B------:R-:W-:Y:S01]  /*0960*/  FADD.FTZ R131, -R136, R12 ;  /* 0x0000000c88837221 */ /* 0x000fe20000010100 */
[----:B------:R-:W-:-:S02]  /*0970*/  HADD2.F32 R8, -RZ, R135.H0_H0 ;  /* 0x20000087ff087230 */ /* 0x000fc40000004100 */
[-C--:B------:R-:W-:Y:S01]  /*0980*/  FMUL.FTZ R4, R4, R9.reuse ;  /* 0x0000000904047220 */ /* 0x080fe20000410000 */
[----:B------:R-:W-:Y:S02]  /*0990*/  HADD2.F32 R10, -RZ, R114.H0_H0 ;  /* 0x20000072ff0a7230 */ /* 0x000fe40000004100 */
[----:B------:R-:W-:Y:S01]  /*09a0*/  FFMA.FTZ R44, R3, R9, R44 ;  /* 0x00000009032c7223 */ /* 0x000fe2000001002c */
[----:B------:R-:W-:Y:S01]  /*09b0*/  FADD.FTZ R64, R64, R9 ;  /* 0x0000000940407221 */ /* 0x000fe20000010000 */
[C---:B-1----:R-:W-:Y:S01]  /*09c0*/  FADD.FTZ R103, -R136.reuse, R13 ;  /* 0x0000000d88677221 */ /* 0x042fe20000010100 */
[----:B------:R-:W-:Y:S02]  /*09d0*/  HADD2.F32 R9, -RZ, R117.H0_H0 ;  /* 0x20000075ff097230 */ /* 0x000fe40000004100 */
[----:B------:R-:W-:Y:S01]  /*09e0*/  FADD.FTZ R101, -R136, R11 ;  /* 0x0000000b88657221 */ /* 0x000fe20000010100 */
[----:B------:R-:W-:Y:S01]  /*09f0*/  HADD2.F32 R12, -RZ, R7.H0_H0 ;  /* 0x20000007ff0c7230 */ /* 0x000fe20000004100 */
[----:B------:R-:W-:Y:S01]  /*0a00*/  MOV R11, R94 ;  /* 0x0000005e000b7202 */ /* 0x000fe20000000f00 */
[----:B------:R-:W-:-:S02]  /*0a10*/  HADD2.F32 R13, -RZ, R135.H1_H1 ;  /* 0x30000087ff0d7230 */ /* 0x000fc40000004100 */
[----:B------:R-:W-:Y:S01]  /*0a20*/  FMUL.FTZ R7, R130, R145 ;  /* 0x0000009182077220 */ /* 0x000fe20000410000 */
[----:B------:R-:W-:Y:S01]  /*0a30*/  HADD2.F32 R108, -RZ, R108.H0_H0 ;  /* 0x2000006cff6c7230 */ /* 0x000fe20000004100 */
[----:B------:R-:W-:Y:S01]  /*0a40*/  SHF.R.U64 R110, R94, 0x10, R95 ;  /* 0x000000105e6e7819 */ /* 0x000fe2000000125f */
[----:B------:R-:W-:Y:S01]  /*0a50*/  FMUL.FTZ R6, R130, R5 ;  /* 0x0000000582067220 */ /* 0x000fe20000410000 */
[----:B------:R-:W-:Y:S01]  /*0a60*/  FMUL.FTZ R5, R8, R10 ;  /* 0x0000000a08057220 */ /* 0x000fe20000410000 */
[-C--:B------:R-:W-:Y:S01]  /*0a70*/  FMUL.FTZ R8, R9, R12.reuse ;  /* 0x0000000c09087220 */ /* 0x080fe20000410000 */
[----:B------:R-:W-:Y:S01]  /*0a80*/  FFMA.FTZ R46, R7, R12, R46 ;  /* 0x0000000c072e7223 */ /* 0x000fe2000001002e */
[----:B------:R-:W-:Y:S01]  /*0a90*/  FADD.FTZ R66, R66, R12 ;  /* 0x0000000c42427221 */ /* 0x000fe20000010000 */
[----:B------:R-:W-:Y:S01]  /*0aa0*/  FMUL.FTZ R9, R13, R108 ;  /* 0x0000006c0d097220 */ /* 0x000fe20000410000 */
[----:B------:R-:W-:Y:S01]  /*0ab0*/  FADD.FTZ R97, -R136, R15 ;  /* 0x0000000f88617221 */ /* 0x000fe20000010100 */
[----:B------:R-:W-:Y:S01]  /*0ac0*/  HADD2.F32 R12, -RZ, R118.H0_H0 ;  /* 0x20000076ff0c7230 */ /* 0x000fe20000004100 */
[----:B------:R-:W-:Y:S01]  /*0ad0*/  MOV R102, R95 ;  /* 0x0000005f00667202 */ /* 0x000fe20000000f00 */
[----:B------:R-:W-:-:S02]  /*0ae0*/  HADD2.F32 R13, -RZ, R11.H0_H0 ;  /* 0x2000000bff0d7230 */ /* 0x000fc40000004100 */
[----:B------:R-:W-:Y:S01]  /*0af0*/  FMUL.FTZ R11, R130, R147 ;  /* 0x00000093820b7220 */ /* 0x000fe20000410000 */
[----:B------:R-:W-:Y:S01]  /*0b00*/  HADD2.F32 R15, -RZ, R134.H0_H0 ;  /* 0x20000086ff0f7230 */ /* 0x000fe20000004100 */
[----:B------:R-:W-:Y:S01]  /*0b10*/  SHF.R.U32.HI R104, RZ, 0x10, R95 ;  /* 0x00000010ff687819 */ /* 0x000fe2000001165f */
[----:B------:R-:W-:Y:S02]  /*0b20*/  HADD2.F32 R110, -RZ, R110.H0_H0 ;  /* 0x2000006eff6e7230 */ /* 0x000fe40000004100 */
[C---:B------:R-:W-:Y:S01]  /*0b30*/  FADD.FTZ R149, -R136.reuse, R16 ;  /* 0x0000001088957221 */ /* 0x040fe20000010100 */
[----:B------:R-:W-:Y:S01]  /*0b40*/  FADD.FTZ R139, -R136, R17 ;  /* 0x00000011888b7221 */ /* 0x000fe20000010100 */
[-C--:B------:R-:W-:Y:S01]  /*0b50*/  FMUL.FTZ R12, R12, R13.reuse ;  /* 0x0000000d0c0c7220 */ /* 0x080fe20000410000 */
[----:B------:R-:W-:Y:S01]  /*0b60*/  FFMA.FTZ R80, R11, R13, R80 ;  /* 0x0000000d0b507223 */ /* 0x000fe20000010050 */
[----:B------:R-:W-:Y:S01]  /*0b70*/  FADD.FTZ R60, R60, R13 ;  /* 0x0000000d3c3c7221 */ /* 0x000fe20000010000 */
[----:B------:R-:W-:Y:S01]  /*0b80*/  FADD.FTZ R105, -R136, R19 ;  /* 0x0000001388697221 */ /* 0x000fe20000010100 */
[----:B------:R-:W-:-:S02]  /*0b90*/  HADD2.F32 R16, -RZ, R119.H0_H0 ;  /* 0x20000077ff107230 */ /* 0x000fc40000004100 */
[----:B------:R-:W-:Y:S01]  /*0ba0*/  FMUL.FTZ R13, R15, R110 ;  /* 0x0000006e0f0d7220 */ /* 0x000fe20000410000 */
[----:B------:R-:W-:Y:S01]  /*0bb0*/  HADD2.F32 R17, -RZ, R102.H0_H0 ;  /* 0x20000066ff117230 */ /* 0x000fe20000004100 */
[----:B------:R-:W-:Y:S01]  /*0bc0*/  MOV R112, R92 ;  /* 0x0000005c00707202 */ /* 0x000fe20000000f00 */
[----:B------:R-:W-:Y:S01]  /*0bd0*/  FMUL.FTZ R15, R130, R113 ;  /* 0x00000071820f7220 */ /* 0x000fe20000410000 */
[----:B------:R-:W-:Y:S01]  /*0be0*/  HADD2.F32 R19, -RZ, R134.H1_H1 ;  /* 0x30000086ff137230 */ /* 0x000fe20000004100 */
[--C-:B------:R-:W-:Y:S01]  /*0bf0*/  SHF.R.U64 R106, R92, 0x10, R93.reuse ;  /* 0x000000105c6a7819 */ /* 0x100fe2000000125d */
[----:B------:R-:W-:Y:S01]  /*0c00*/  HADD2.F32 R104, -RZ, R104.H0_H0 ;  /* 0x20000068ff687230 */ /* 0x000fe20000004100 */
[----:B------:R-:W-:Y:S02]  /*0c10*/  MOV R96, R93 ;  /* 0x0000005d00607202 */ /* 0x000fe40000000f00 */
[----:B0-----:R-:W-:Y:S02]  /*0c20*/  SHF.R.U32.HI R98, RZ, 0x10, R93 ;  /* 0x00000010ff627819 */ /* 0x001fe4000001165d */
[----:B------:R-:W-:-:S02]  /*0c30*/  SHF.R.U64 R95, R90, 0x10, R91 ;  /* 0x000000105a5f7819 */ /* 0x000fc4000000125b */
[----:B------:R-:W-:Y:S02]  /*0c40*/  MOV R93, R91 ;  /* 0x0000005b005d7202 */ /* 0x000fe40000000f00 */
[----:B------:R-:W-:Y:S01]  /*0c50*/  SHF.R.U32.HI R94, RZ, 0x10, R91 ;  /* 0x00000010ff5e7819 */ /* 0x000fe2000001165b */
[C---:B------:R-:W-:Y:S01]  /*0c60*/  FADD.FTZ R107, -R136.reuse, R20 ;  /* 0x00000014886b7221 */ /* 0x040fe20000010100 */
[----:B------:R-:W-:Y:S01]  /*0c70*/  MOV R100, R90 ;  /* 0x0000005a00647202 */ /* 0x000fe20000000f00 */
[----:B------:R-:W-:Y:S01]  /*0c80*/  FADD.FTZ R109, -R136, R21 ;  /* 0x00000015886d7221 */ /* 0x000fe20000010100 */
[----:B------:R-:W-:Y:S01]  /*0c90*/  MOV R92, R88 ;  /* 0x00000058005c7202 */ /* 0x000fe20000000f00 */
[-C--:B------:R-:W-:Y:S01]  /*0ca0*/  FMUL.FTZ R16, R16, R17.reuse ;  /* 0x0000001110107220 */ /* 0x080fe20000410000 */
[----:B------:R-:W-:Y:S01]  /*0cb0*/  SHF.R.U64 R91, R88, 0x10, R89 ;  /* 0x00000010585b7819 */ /* 0x000fe20000001259 */
[----:B------:R-:W-:Y:S01]  /*0cc0*/  FFMA.FTZ R82, R15, R17, R82 ;  /* 0x000000110f527223 */ /* 0x000fe20000010052 */
[----:B------:R-:W-:Y:S01]  /*0cd0*/  MOV R90, R89 ;  /* 0x00000059005a7202 */ /* 0x000fe20000000f00 */
[----:B------:R-:W-:Y:S01]  /*0ce0*/  FADD.FTZ R62, R62, R17 ;  /* 0x000000113e3e7221 */ /* 0x000fe20000010000 */
[----:B------:R-:W-:Y:S01]  /*0cf0*/  SHF.R.U32.HI R88, RZ, 0x10, R89 ;  /* 0x00000010ff587819 */ /* 0x000fe20000011659 */
[----:B------:R-:W-:Y:S01]  /*0d00*/  FADD.FTZ R89, -R136, R23 ;  /* 0x0000001788597221 */ /* 0x000fe20000010100 */
[----:B------:R-:W-:-:S02]  /*0d10*/  HADD2.F32 R20, -RZ, R120.H0_H0 ;  /* 0x20000078ff147230 */ /* 0x000fc40000004100 */
[----:B------:R-:W-:Y:S01]  /*0d20*/  FMUL.FTZ R17, R19, R104 ;  /* 0x0000006813117220 */ /* 0x000fe20000410000 */
[----:B------:R-:W-:Y:S02]  /*0d30*/  HADD2.F32 R21, -RZ, R112.H0_H0 ;  /* 0x20000070ff157230 */ /* 0x000fe40000004100 */
[----:B------:R-:W-:Y:S01]  /*0d40*/  FMUL.FTZ R19, R130, R131 ;  /* 0x0000008382137220 */ /* 0x000fe20000410000 */
[----:B------:R-:W-:Y:S02]  /*0d50*/  HADD2.F32 R23, -RZ, R132.H0_H0 ;  /* 0x20000084ff177230 */ /* 0x000fe40000004100 */
[C---:B------:R-:W-:Y:S01]  /*0d60*/  FADD.FTZ R137, -R136.reuse, R18 ;  /* 0x0000001288897221 */ /* 0x040fe20000010100 */
[----:B------:R-:W-:Y:S02]  /*0d70*/  HADD2.F32 R106, -RZ, R106.H0_H0 ;  /* 0x2000006aff6a7230 */ /* 0x000fe40000004100 */
[----:B------:R-:W-:Y:S01]  /*0d80*/  FADD.FTZ R99, -R136, R14 ;  /* 0x0000000e88637221 */ /* 0x000fe20000010100 */
[----:B------:R-:W-:Y:S01]  /*0d90*/  FMUL.FTZ R18, R130, R101 ;  /* 0x0000006582127220 */ /* 0x000fe20000410000 */
[-C--:B------:R-:W-:Y:S01]  /*0da0*/  FMUL.FTZ R20, R20, R21.reuse ;  /* 0x0000001514147220 */ /* 0x080fe20000410000 */
[----:B------:R-:W-:Y:S01]  /*0db0*/  FFMA.FTZ R76, R19, R21, R76 ;  /* 0x00000015134c7223 */ /* 0x000fe2000001004c */
[----:B------:R-:W-:Y:S01]  /*0dc0*/  FADD.FTZ R56, R56, R21 ;  /* 0x0000001538387221 */ /* 0x000fe20000010000 */
[----:B------:R-:W-:Y:S01]  /*0dd0*/  FMUL.FTZ R21, R23, R106 ;  /* 0x0000006a17157220 */ /* 0x000fe20000410000 */
[----:B------:R-:W-:Y:S01]  /*0de0*/  FFMA.FTZ R83, R18, R104, R83 ;  /* 0x0000006812537223 */ /* 0x000fe20000010053 */
[----:B------:R-:W-:Y:S01]  /*0df0*/  FADD.FTZ R63, R63, R104 ;  /* 0x000000683f3f7221 */ /* 0x000fe20000010000 */
[----:B------:R-:W-:-:S02]  /*0e00*/  HADD2.F32 R101, -RZ, R121.H0_H0 ;  /* 0x20000079ff657230 */ /* 0x000fc40000004100 */
[----:B------:R-:W-:Y:S01]  /*0e10*/  FMUL.FTZ R23, R130, R99 ;  /* 0x0000006382177220 */ /* 0x000fe20000410000 */
[----:B------:R-:W-:Y:S02]  /*0e20*/  HADD2.F32 R102, -RZ, R96.H0_H0 ;  /* 0x20000060ff667230 */ /* 0x000fe40000004100 */
[----:B------:R-:W-:Y:S01]  /*0e30*/  FADD.FTZ R111, -R136, R22 ;  /* 0x00000016886f7221 */ /* 0x000fe20000010100 */
[----:B------:R-:W-:Y:S02]  /*0e40*/  HADD2.F32 R99, -RZ, R132.H1_H1 ;  /* 0x30000084ff637230 */ /* 0x000fe40000004100 */
[C---:B------:R-:W-:Y:S01]  /*0e50*/  FMUL.FTZ R22, R130.reuse, R103 ;  /* 0x0000006782167220 */ /* 0x040fe20000410000 */
[----:B------:R-:W-:Y:S02]  /*0e60*/  HADD2.F32 R104, -RZ, R98.H0_H0 ;  /* 0x20000062ff687230 */ /* 0x000fe40000004100 */
[----:B------:R-:W-:Y:S01]  /*0e70*/  FMUL.FTZ R98, R130, R97 ;  /* 0x0000006182627220 */ /* 0x000fe20000410000 */
[-C--:B------:R-:W-:Y:S01]  /*0e80*/  FMUL.FTZ R96, R101, R102.reuse ;  /* 0x0000006665607220 */ /* 0x080fe20000410000 */
[----:B------:R-:W-:Y:S01]  /*0e90*/  FFMA.FTZ R78, R23, R102, R78 ;  /* 0x00000066174e7223 */ /* 0x000fe2000001004e */
[----:B------:R-:W-:Y:S01]  /*0ea0*/  FADD.FTZ R58, R58, R102 ;  /* 0x000000663a3a7221 */ /* 0x000fe20000010000 */
[----:B------:R-:W-:Y:S01]  /*0eb0*/  FFMA.FTZ R77, R22, R106, R77 ;  /* 0x0000006a164d7223 */ /* 0x000fe2000001004d */
[----:B------:R-:W-:Y:S01]  /*0ec0*/  FADD.FTZ R57, R57, R106 ;  /* 0x0000006a39397221 */ /* 0x000fe20000010000 */
[----:B------:R-:W-:-:S02]  /*0ed0*/  HADD2.F32 R101, -RZ, R122.H0_H0 ;  /* 0x2000007aff657230 */ /* 0x000fc40000004100 */
[-C--:B------:R-:W-:Y:S01]  /*0ee0*/  FMUL.FTZ R97, R99, R104.reuse ;  /* 0x0000006863617220 */ /* 0x080fe20000410000 */
[----:B------:R-:W-:Y:S02]  /*0ef0*/  HADD2.F32 R102, -RZ, R100.H0_H0 ;  /* 0x20000064ff667230 */ /* 0x000fe40000004100 */
[----:B------:R-:W-:Y:S01]  /*0f00*/  FMUL.FTZ R99, R130, R149 ;  /* 0x0000009582637220 */ /* 0x000fe20000410000 */
[----:B------:R-:W-:Y:S02]  /*0f10*/  HADD2.F32 R103, -RZ, R127.H1_H1 ;  /* 0x3000007fff677230 */ /* 0x000fe40000004100 */
[----:B------:R-:W-:Y:S01]  /*0f20*/  FFMA.FTZ R79, R98, R104, R79 ;  /* 0x00000068624f7223 */ /* 0x000fe2000001004f */
[----:B------:R-:W-:Y:S02]  /*0f30*/  HADD2.F32 R106, -RZ, R95.H0_H0 ;  /* 0x2000005fff6a7230 */ /* 0x000fe40000004100 */
[----:B------:R-:W-:Y:S01]  /*0f40*/  FADD.FTZ R59, R59, R104 ;  /* 0x000000683b3b7221 */ /* 0x000fe20000010000 */
[----:B------:R-:W-:Y:S01]  /*0f50*/  FADD.FTZ R104, RZ, R4 ;  /* 0x00000004ff687221 */ /* 0x000fe20000010000 */
[----:B------:R-:W-:Y:S01]  /*0f60*/  FFMA.FTZ R95, R3, R4, RZ ;  /* 0x00000004035f7223 */ /* 0x000fe200000100ff */
[-C--:B------:R-:W-:Y:S01]  /*0f70*/  FMUL.FTZ R100, R101, R102.reuse ;  /* 0x0000006665647220 */ /* 0x080fe20000410000 */
        /* <DEDUP_REMOVED lines=8> */
[----:B------:R-:W-:Y:S01]  /*1000*/  FFMA.FTZ R45, R6, R10, R45 ;  /* 0x0000000a062d7223 */ /* 0x000fe2000001002d */
[----:B------:R-:W-:Y:S01]  /*1010*/  FADD.FTZ R65, R65, R10 ;  /* 0x0000000a41417221 */ /* 0x000fe20000010000 */
[----:B------:R-:W-:Y:S01]  /*1020*/  FADD.FTZ R106, R103, R8 ;  /* 0x00000008676a7221 */ /* 0x000fe20000010000 */
[----:B------:R-:W-:Y:S01]  /*1030*/  FMUL.FTZ R10, R130, R141 ;  /* 0x0000008d820a7220 */ /* 0x000fe20000410000 */
[----:B------:R-:W-:Y:S01]  /*1040*/  FFMA.FTZ R95, R7, R8, R104 ;  /* 0x00000008075f7223 */ /* 0x000fe20000010068 */
[----:B------:R-:W-:-:S02]  /*1050*/  HADD2.F32 R113, -RZ, R93.H0_H0 ;  /* 0x2000005dff717230 */ /* 0x000fc40000004100 */
[----:B------:R-:W-:Y:S01]  /*1060*/  FADD.FTZ R93, R106, R9 ;  /* 0x000000096a5d7221 */ /* 0x000fe20000010000 */
[C---:B------:R-:W-:Y:S01]  /*1070*/  FFMA.FTZ R106, R10.reuse, R9, R95 ;  /* 0x000000090a6a7223 */ /* 0x040fe2000001005f */
[----:B------:R-:W-:Y:S02]  /*1080*/  HADD2.F32 R112, -RZ, R94.H0_H0 ;  /* 0x2000005eff707230 */ /* 0x000fe40000004100 */
[----:B------:R-:W-:Y:S01]  /*1090*/  FADD.FTZ R94, R93, R12 ;  /* 0x0000000c5d5e7221 */ /* 0x000fe20000010000 */
[----:B------:R-:W-:Y:S01]  /*10a0*/  FFMA.FTZ R47, R10, R108, R47 ;  /* 0x0000006c0a2f7223 */ /* 0x000fe2000001002f */
[----:B------:R-:W-:Y:S01]  /*10b0*/  FADD.FTZ R67, R67, R108 ;  /* 0x0000006c43437221 */ /* 0x000fe20000010000 */
[----:B------:R-:W-:Y:S01]  /*10c0*/  FMUL.FTZ R14, R130, R143 ;  /* 0x0000008f820e7220 */ /* 0x000fe20000410000 */
[----:B------:R-:W-:Y:S01]  /*10d0*/  FFMA.FTZ R93, R11, R12, R106 ;  /* 0x0000000c0b5d7223 */ /* 0x000fe2000001006a */
[----:B------:R-:W-:Y:S02]  /*10e0*/  HADD2.F32 R108, -RZ, R123.H0_H0 ;  /* 0x2000007bff6c7230 */ /* 0x000fe40000004100 */
[----:B------:R-:W-:Y:S01]  /*10f0*/  FADD.FTZ R95, R94, R13 ;  /* 0x0000000d5e5f7221 */ /* 0x000fe20000010000 */
[C---:B------:R-:W-:Y:S01]  /*1100*/  FFMA.FTZ R81, R14.reuse, R110, R81 ;  /* 0x0000006e0e517223 */ /* 0x040fe20000010051 */
[----:B------:R-:W-:Y:S01]  /*1110*/  FFMA.FTZ R94, R14, R13, R93 ;  /* 0x0000000d0e5e7223 */ /* 0x000fe2000001005d */
[----:B------:R-:W-:Y:S01]  /*1120*/  FADD.FTZ R61, R61, R110 ;  /* 0x0000006e3d3d7221 */ /* 0x000fe20000010000 */
[----:B------:R-:W-:-:S02]  /*1130*/  HADD2.F32 R110, -RZ, R128.H1_H1 ;  /* 0x30000080ff6e7230 */ /* 0x000fc40000004100 */
[----:B------:R-:W-:Y:S01]  /*1140*/  FMUL.FTZ R104, R108, R113 ;  /* 0x000000716c687220 */ /* 0x000fe20000410000 */
[----:B------:R-:W-:Y:S01]  /*1150*/  FADD.FTZ R108, R95, R16 ;  /* 0x000000105f6c7221 */ /* 0x000fe20000010000 */
[----:B------:R-:W-:Y:S01]  /*1160*/  FFMA.FTZ R93, R15, R16, R94 ;  /* 0x000000100f5d7223 */ /* 0x000fe2000001005e */
[----:B------:R-:W-:Y:S01]  /*1170*/  FMUL.FTZ R106, R130, R105 ;  /* 0x00000069826a7220 */ /* 0x000fe20000410000 */
[----:B------:R-:W-:Y:S01]  /*1180*/  FMUL.FTZ R105, R110, R112 ;  /* 0x000000706e697220 */ /* 0x000fe20000410000 */
[----:B------:R-:W-:Y:S01]  /*1190*/  FADD.FTZ R95, R108, R17 ;  /* 0x000000116c5f7221 */ /* 0x000fe20000010000 */
[----:B------:R-:W-:Y:S01]  /*11a0*/  FFMA.FTZ R110, R18, R17, R93 ;  /* 0x00000011126e7223 */ /* 0x000fe2000001005d */
[----:B------:R-:W-:Y:S02]  /*11b0*/  FMUL.FTZ R103, R130, R137 ;  /* 0x0000008982677220 */ /* 0x000fe40000410000 */
[----:B------:R-:W-:Y:S01]  /*11c0*/  FADD.FTZ R94, R95, R20 ;  /* 0x000000145f5e7221 */ /* 0x000fe20000010000 */
[----:B------:R-:W-:Y:S01]  /*11d0*/  FFMA.FTZ R93, R19, R20, R110 ;  /* 0x00000014135d7223 */ /* 0x000fe2000001006e */
[----:B------:R-:W-:Y:S01]  /*11e0*/  FADD.FTZ R54, R54, R113 ;  /* 0x0000007136367221 */ /* 0x000fe20000010000 */
[----:B------:R-:W-:Y:S01]  /*11f0*/  FFMA.FTZ R74, R103, R113, R74 ;  /* 0x00000071674a7223 */ /* 0x000fe2000001004a */
[----:B------:R-:W-:-:S02]  /*1200*/  HADD2.F32 R113, -RZ, R92.H0_H0 ;  /* 0x2000005cff717230 */ /* 0x000fc40000004100 */
[----:B------:R-:W-:Y:S01]  /*1210*/  FADD.FTZ R95, R94, R21 ;  /* 0x000000155e5f7221 */ /* 0x000fe20000010000 */
[----:B------:R-:W-:Y:S01]  /*1220*/  FFMA.FTZ R92, R22, R21, R93 ;  /* 0x00000015165c7223 */ /* 0x000fe2000001005d */
[----:B------:R-:W-:Y:S02]  /*1230*/  HADD2.F32 R93, -RZ, R91.H0_H0 ;  /* 0x2000005bff5d7230 */ /* 0x000fe40000004100 */
[----:B------:R-:W-:Y:S01]  /*1240*/  FADD.FTZ R94, R95, R96 ;  /* 0x000000605f5e7221 */ /* 0x000fe20000010000 */
[----:B------:R-:W-:Y:S01]  /*1250*/  FFMA.FTZ R91, R23, R96, R92 ;  /* 0x00000060175b7223 */ /* 0x000fe2000001005c */
[----:B------:R-:W-:Y:S01]  /*1260*/  FADD.FTZ R55, R55, R112 ;  /* 0x0000007037377221 */ /* 0x000fe20000010000 */
[----:B------:R-:W-:Y:S01]  /*1270*/  FFMA.FTZ R75, R106, R112, R75 ;  /* 0x000000706a4b7223 */ /* 0x000fe2000001004b */
[----:B------:R-:W-:Y:S01]  /*1280*/  FADD.FTZ R95, R94, R97 ;  /* 0x000000615e5f7221 */ /* 0x000fe20000010000 */
[----:B------:R-:W-:Y:S01]  /*1290*/  FFMA.FTZ R94, R98, R97, R91 ;  /* 0x00000061625e7223 */ /* 0x000fe2000001005b */
[----:B------:R-:W-:-:S02]  /*12a0*/  HADD2.F32 R112, -RZ, R115.H1_H1 ;  /* 0x30000073ff707230 */ /* 0x000fc40000004100 */
        /* <DEDUP_REMOVED lines=17> */
[----:B------:R-:W-:Y:S02]  /*13c0*/  HADD2.F32 R93, -RZ, R90.H0_H0 ;  /* 0x2000005aff5d7230 */ /* 0x000fe40000004100 */
[----:B------:R-:W-:Y:S02]  /*13d0*/  HADD2.F32 R90, -RZ, R88.H0_H0 ;  /* 0x20000058ff5a7230 */ /* 0x000fe40000004100 */
[----:B------:R-:W-:Y:S01]  /*13e0*/  FADD.FTZ R88, R95, R108 ;  /* 0x0000006c5f587221 */ /* 0x000fe20000010000 */
[C---:B------:R-:W-:Y:S01]  /*13f0*/  FFMA.FTZ R91, R107.reuse, R108, R92 ;  /* 0x0000006c6b5b7223 */ /* 0x040fe2000001005c */
[----:B------:R-:W-:Y:S01]  /*1400*/  FADD.FTZ R48, R48, R113 ;  /* 0x0000007130307221 */ /* 0x000fe20000010000 */
[----:B------:R-:W-:Y:S01]  /*1410*/  FFMA.FTZ R68, R107, R113, R68 ;  /* 0x000000716b447223 */ /* 0x000fe20000010044 */
[-C--:B------:R-:W-:Y:S01]  /*1420*/  FMUL.FTZ R112, R112, R93.reuse ;  /* 0x0000005d70707220 */ /* 0x080fe20000410000 */
[----:B------:R-:W-:Y:S01]  /*1430*/  FADD.FTZ R50, R50, R93 ;  /* 0x0000005d32327221 */ /* 0x000fe20000010000 */
[----:B------:R-:W-:Y:S01]  /*1440*/  FFMA.FTZ R70, R111, R93, R70 ;  /* 0x0000005d6f467223 */ /* 0x000fe20000010046 */
[----:B------:R-:W-:-:S02]  /*1450*/  HADD2.F32 R113, -RZ, R126.H1_H1 ;  /* 0x3000007eff717230 */ /* 0x000fc40000004100 */
        /* <DEDUP_REMOVED lines=11> */
.L_x_6771:
        /* <DEDUP_REMOVED lines=22> */
.L_x_6772:
        /* <DEDUP_REMOVED lines=32> */
.L_x_6774:
[----:B------:R-:W-:Y:S05]  /*1870*/  BSYNC.RECONVERGENT B0 ;  /* 0x0000000000007941 */ /* 0x000fea0003800200 */
.L_x_6773:
        /* <DEDUP_REMOVED lines=51> */
.L_x_6777:
        /* <DEDUP_REMOVED lines=9> */
.L_x_6778:
        /* <DEDUP_REMOVED lines=9> */
.L_x_6779:
        /* <DEDUP_REMOVED lines=10> */
.L_x_6776:
        /* <DEDUP_REMOVED lines=34> */
.L_x_6775:
        /* <DEDUP_REMOVED lines=38> */
.L_x_6781:
        /* <DEDUP_REMOVED lines=33> */
.L_x_6780:
        /* <DEDUP_REMOVED lines=14> */
.L_x_6782:
        /* <DEDUP_REMOVED lines=36> */
.L_x_6784:
        /* <DEDUP_REMOVED lines=33> */
.L_x_6783:
        /* <DEDUP_REMOVED lines=35> */
.L_x_6786:
        /* <DEDUP_REMOVED lines=9> */
.L_x_6787:
        /* <DEDUP_REMOVED lines=9> */
.L_x_6788:
        /* <DEDUP_REMOVED lines=9> */
.L_x_6789:
        /* <DEDUP_REMOVED lines=9> */
.L_x_6785:
        /* <DEDUP_REMOVED lines=14> */
.L_x_6790:
        /* <DEDUP_REMOVED lines=36> */
.L_x_6792:
        /* <DEDUP_REMOVED lines=33> */
.L_x_6791:
        /* <DEDUP_REMOVED lines=35> */
.L_x_6794:
        /* <DEDUP_REMOVED lines=9> */
.L_x_6795:
        /* <DEDUP_REMOVED lines=9> */
.L_x_6796:
        /* <DEDUP_REMOVED lines=9> */
.L_x_6797:
        /* <DEDUP_REMOVED lines=9> */
.L_x_6793:
        /* <DEDUP_REMOVED lines=14> */
.L_x_6798:
        /* <DEDUP_REMOVED lines=36> */
.L_x_6800:
        /* <DEDUP_REMOVED lines=33> */
.L_x_6799:
        /* <DEDUP_REMOVED lines=35> */
.L_x_6802:
        /* <DEDUP_REMOVED lines=9> */
.L_x_6803:
        /* <DEDUP_REMOVED lines=9> */
.L_x_6804:
        /* <DEDUP_REMOVED lines=9> */
.L_x_6805:
        /* <DEDUP_REMOVED lines=9> */
.L_x_6801:
        /* <DEDUP_REMOVED lines=14> */
.L_x_6806:
        /* <DEDUP_REMOVED lines=36> */
.L_x_6808:
        /* <DEDUP_REMOVED lines=33> */
.L_x_6807:
        /* <DEDUP_REMOVED lines=35> */
.L_x_6810:
[----:B-1----:R-:W1:Y:S01]  /*4840*/  @P3 LDC R91, c[0x0][0x40c] ;  /* 0x00010300ff5b3b82 */ /* 0x002e620000000800 */
[----:B0-----:R-:W-:Y:S01]  /*4850*/  FFMA.FTZ R88, R114, R94, R95 ;  /* 0x0000005e72587223 */ /* 0x001fe2000001005f */
[----:B------:R-:W-:-:S03]  /*4860*/  ISETP.GT.AND P0, PT, R129, RZ, PT ;  /* 0x000000ff8100720c */ /* 0x000fc60003f04270 */
[----:B------:R-:W-:-:S04]  /*4870*/  FADD.FTZ R89, R113, -R88 ;  /* 0x8000005871597221 */ /* 0x000fc80000010000 */
[----:B------:R-:W-:-:S05]  /*4880*/  FMUL.FTZ R88, R130, R89 ;  /* 0x0000005982587220 */ /* 0x000fca0000410000 */
[----:B------:R-:W-:-:S05]  /*4890*/  FSEL R88, R88, RZ, P0 ;  /* 0x000000ff58587208 */ /* 0x000fca0000000000 */
[----:B-1----:R-:W-:-:S05]  /*48a0*/  @P3 FMUL.FTZ R88, R88, R91 ;  /* 0x0000005b58583220 */ /* 0x002fca0000410000 */
        /* <DEDUP_REMOVED lines=10> */
.L_x_6811:
        /* <DEDUP_REMOVED lines=9> */
.L_x_6812:
        /* <DEDUP_REMOVED lines=9> */
.L_x_6813:
[----:B------:R-:W-:-:S07]  /*4a70*/  @P3 PRMT R128, R90, 0x7610, R128 ;  /* 0x000076105a803816 */ /* 0x000fce0000000080 */
.L_x_6809:
        /* <DEDUP_REMOVED lines=14> */
.L_x_6814:
[----:B01----:R-:W0:Y:S01]  /*4b60*/  LDC.64 R88, c[0x0][0x380] ;  /* 0x0000e000ff587b82 */ /* 0x003e220000000a00 */
[----:B------:R-:W-:Y:S01]  /*4b70*/  UPLOP3.LUT UP1, UPT, UPT, UPT, UP1, 0x40, 0x4 ;  /* 0x000000000004789c */ /* 0x000fe20003f2e810 */
[----:B0-----:R-:W-:-:S04]  /*4b80*/  IADD3 R0, PT, PT, R0, R88, RZ ;  /* 0x0000005800007210 */ /* 0x001fc80007ffe0ff */
[----:B------:R-:W-:-:S13]  /*4b90*/  ISETP.GE.AND P0, PT, R0, R89, PT ;  /* 0x000000590000720c */ /* 0x000fda0003f06270 */
[----:B------:R-:W-:Y:S05]  /*4ba0*/  @!P0 BRA `(.L_x_6815) ;  /* 0xffffffb800048947 */ /* 0x000fea000383ffff */
.L_x_6770:
        /* <DEDUP_REMOVED lines=18> */
.L_x_6816:
        /* <DEDUP_REMOVED lines=11> */
.L_x_10903:


//--------------------- .text._ZN10layer_norm13ln_bwd_kernelINS_13Kernel_traitsI6__halfS2_fS2_fjLj2560ELj1ELj1ELj4ELj8ENS_18Kernel_traits_baseILj2560ES2_S2_fS2_fjLj128EEEEELb0ELb1ELb0ELb0EEEvNS_9BwdParamsE --------------------------
	.section	.text._ZN10layer_norm13ln_bwd_kernelINS_13Kernel_traitsI6__halfS2_fS2_fjLj2560ELj1ELj1ELj4ELj8ENS_18Kernel_traits_baseILj2560ES2_S2_fS2_fjLj128EEEEELb0ELb1ELb0ELb0EEEvNS_9BwdParamsE,"ax",@progbits
	.align	128
        .global         _ZN10layer_norm13ln_bwd_kernelINS_13Kernel_traitsI6__halfS2_fS2_fjLj2560ELj1ELj1ELj4ELj8ENS_18Kernel_traits_baseILj2560ES2_S2_fS2_fjLj128EEEEELb0ELb1ELb0ELb0EEEvNS_9BwdParamsE
        .type           _ZN10layer_norm13ln_bwd_kernelINS_13Kernel_traitsI6__halfS2_fS2_fjLj2560ELj1ELj1ELj4ELj8ENS_18Kernel_traits_baseILj2560ES2_S2_fS2_fjLj128EEEEELb0ELb1ELb0ELb0EEEvNS_9BwdParamsE,@function
        .size           _ZN10layer_norm13ln_bwd_kernelINS_13Kernel_traitsI6__halfS2_fS2_fjLj2560ELj1ELj1ELj4ELj8ENS_18Kernel_traits_baseILj2560ES2_S2_fS2_fjLj128EEEEELb0ELb1ELb0ELb0EEEvNS_9BwdParamsE,(.L_x_10904 - _ZN10layer_norm13ln_bwd_kernelINS_13Kernel_traitsI6__halfS2_fS2_fjLj2560ELj1ELj1ELj4ELj8ENS_18Kernel_traits_baseILj2560ES2_S2_fS2_fjLj128EEEEELb0ELb1ELb0ELb0EEEvNS_9BwdParamsE)
        .other          _ZN10layer_norm13ln_bwd_kernelINS_13Kernel_traitsI6__halfS2_fS2_fjLj2560ELj1ELj1ELj4ELj8ENS_18Kernel_traits_baseILj2560ES2_S2_fS2_fjLj128EEEEELb0ELb1ELb0ELb0EEEvNS_9BwdParamsE,@"STO_CUDA_ENTRY STV_DEFAULT"
_ZN10layer_norm13ln_bwd_kernelINS_13Kernel_traitsI6__halfS2_fS2_fjLj2560ELj1ELj1ELj4ELj8ENS_18Kernel_traits_baseILj2560ES2_S2_fS2_fjLj128EEEEELb0ELb1ELb0ELb0EEEvNS_9BwdParamsE:
.text._ZN10layer_norm13ln_bwd_kernelINS_13Kernel_traitsI6__halfS2_fS2_fjLj2560ELj1ELj1ELj4ELj8ENS_18Kernel_traits_baseILj2560ES2_S2_fS2_fjLj128EEEEELb0ELb1ELb0ELb0EEEvNS_9BwdParamsE:
        /* <DEDUP_REMOVED lines=25> */
[----:B------:R-:W5:Y:S02]  /*0190*/  @P1 LDG.E.64 R8, desc[UR8][R24.64] ;  /* 0x0000000818081981 */ /* 0x000f64000c1e1b00 */
[----:B------:R-:W1:Y:S01]  /*01a0*/  @P3 LDC.64 R40, c[0x0][0x3e8] ;  /* 0x0000fa00ff283b82 */ /* 0x000e620000000a00 */
[C---:B----4-:R-:W-:Y:S01]  /*01b0*/  @P2 IMAD.WIDE.U32 R34, R3.reuse, 0x8, R30 ;  /* 0x0000000803222825 */ /* 0x050fe200078e001e */
[----:B------:R-:W-:Y:S02]  /*01c0*/  CS2R R88, SRZ ;  /* 0x0000000000587805 */ /* 0x000fe4000001ff00 */
[----:B------:R-:W-:Y:S02]  /*01d0*/  CS2R R90, SRZ ;  /* 0x00000000005a7805 */ /* 0x000fe4000001ff00 */
[----:B------:R-:W-:Y:S02]  /*01e0*/  CS2R R84, SRZ ;  /* 0x0000000000547805 */ /* 0x000fe4000001ff00 */
[----:B------:R-:W-:Y:S01]  /*01f0*/  CS2R R86, SRZ ;  /* 0x0000000000567805 */ /* 0x000fe2000001ff00 */
[----:B------:R-:W5:Y:S01]  /*0200*/  @P2 LDG.E.64 R26, desc[UR8][R34.64] ;  /* 0x00000008221a2981 */ /* 0x000f62000c1e1b00 */
[----:B------:R-:W4:Y:S01]  /*0210*/  @P4 LDC.64 R42, c[0x0][0x3d0] ;  /* 0x0000f400ff2a4b82 */ /* 0x000f220000000a00 */
[C---:B---3--:R-:W-:Y:S01]  /*0220*/  @P2 IMAD.WIDE.U32 R36, R3.reuse, 0x8, R32 ;  /* 0x0000000803242825 */ /* 0x048fe200078e0020 */
[----:B------:R-:W-:-:S02]  /*0230*/  @P2 IADD3 R3, PT, PT, R3, 0x80, RZ ;  /* 0x0000008003032810 */ /* 0x000fc40007ffe0ff */
[----:B------:R-:W-:Y:S02]  /*0240*/  CS2R R80, SRZ ;  /* 0x0000000000507805 */ /* 0x000fe4000001ff00 */
[----:B------:R-:W-:Y:S02]  /*0250*/  CS2R R82, SRZ ;  /* 0x0000000000527805 */ /* 0x000fe4000001ff00 */
[----:B------:R-:W-:Y:S01]  /*0260*/  CS2R R76, SRZ ;  /* 0x00000000004c7805 */ /* 0x000fe2000001ff00 */
[----:B------:R-:W5:Y:S01]  /*0270*/  @P2 LDG.E.64 R10, desc[UR8][R36.64] ;  /* 0x00000008240a2981 */ /* 0x000f62000c1e1b00 */
[----:B------:R-:W3:Y:S01]  /*0280*/  @P4 LDC.64 R44, c[0x0][0x3e8] ;  /* 0x0000fa00ff2c4b82 */ /* 0x000ee20000000a00 */
[----:B--2---:R-:W-:-:S07]  /*0290*/  @P3 IMAD.WIDE.U32 R38, R3, 0x8, R38 ;  /* 0x0000000803263825 */ /* 0x004fce00078e0026 */
[----:B------:R-:W2:Y:S01]  /*02a0*/  @P5 LDC.64 R46, c[0x0][0x3d0] ;  /* 0x0000f400ff2e5b82 */ /* 0x000ea20000000a00 */
[C---:B-1----:R-:W-:Y:S01]  /*02b0*/  @P3 IMAD.WIDE.U32 R40, R3.reuse, 0x8, R40 ;  /* 0x0000000803283825 */ /* 0x042fe200078e0028 */
[----:B------:R-:W-:Y:S01]  /*02c0*/  @P3 IADD3 R3, PT, PT, R3, 0x80, RZ ;  /* 0x0000008003033810 */ /* 0x000fe20007ffe0ff */
[----:B------:R-:W5:Y:S05]  /*02d0*/  @P3 LDG.E.64 R28, desc[UR8][R38.64] ;  /* 0x00000008261c3981 */ /* 0x000f6a000c1e1b00 */
[----:B------:R-:W0:Y:S01]  /*02e0*/  S2UR UR4, SR_CTAID.X ;  /* 0x00000000000479c3 */ /* 0x000e220000002500 */
[C---:B----4-:R-:W-:Y:S01]  /*02f0*/  @P4 IMAD.WIDE.U32 R42, R3.reuse, 0x8, R42 ;  /* 0x00000008032a4825 */ /* 0x050fe200078e002a */
[----:B------:R-:W5:Y:S03]  /*0300*/  @P3 LDG.E.64 R12, desc[UR8][R40.64] ;  /* 0x00000008280c3981 */ /* 0x000f66000c1e1b00 */
[C---:B---3--:R-:W-:Y:S01]  /*0310*/  @P4 IMAD.WIDE.U32 R44, R3.reuse, 0x8, R44 ;  /* 0x00000008032c4825 */ /* 0x048fe200078e002c */
[----:B------:R-:W-:-:S02]  /*0320*/  @P4 IADD3 R3, PT, PT, R3, 0x80, RZ ;  /* 0x0000008003034810 */ /* 0x000fc40007ffe0ff */
[----:B------:R-:W1:Y:S01]  /*0330*/  @P5 LDC.64 R48, c[0x0][0x3e8] ;  /* 0x0000fa00ff305b82 */ /* 0x000e620000000a00 */
[----:B------:R-:W5:Y:S01]  /*0340*/  @P4 LDG.E.64 R20, desc[UR8][R42.64] ;  /* 0x000000082a144981 */ /* 0x000f62000c1e1b00 */
[----:B0-----:R-:W-:Y:S01]  /*0350*/  MOV R7, UR4 ;  /* 0x0000000400077c02 */ /* 0x001fe20008000f00 */
[----:B--2---:R-:W-:Y:S02]  /*0360*/  @P5 IMAD.WIDE.U32 R30, R3, 0x8, R46 ;  /* 0x00000008031e5825 */ /* 0x004fe400078e002e */
[----:B------:R0:W5:Y:S04]  /*0370*/  @P4 LDG.E.64 R14, desc[UR8][R44.64] ;  /* 0x000000082c0e4981 */ /* 0x000168000c1e1b00 */
[----:B------:R-:W5:Y:S01]  /*0380*/  @P5 LDG.E.64 R16, desc[UR8][R30.64] ;  /* 0x000000081e105981 */ /* 0x000f62000c1e1b00 */
[----:B------:R-:W-:Y:S01]  /*0390*/  ISETP.GE.AND P0, PT, R7, UR5, PT ;  /* 0x0000000507007c0c */ /* 0x000fe2000bf06270 */
[----:B-1----:R-:W-:Y:S01]  /*03a0*/  @P5 IMAD.WIDE.U32 R32, R3, 0x8, R48 ;  /* 0x0000000803205825 */ /* 0x002fe200078e0030 */
        /* <DEDUP_REMOVED lines=16> */
[----:B0-----:R-:W-:Y:S02]  /*04b0*/  CS2R R44, SRZ ;  /* 0x00000000002c7805 */ /* 0x001fe4000001ff00 */
[----:B------:R-:W-:Y:S02]  /*04c0*/  CS2R R46, SRZ ;  /* 0x00000000002e7805 */ /* 0x000fe4000001ff00 */
[----:B------:R-:W-:Y:S02]  /*04d0*/  CS2R R40, SRZ ;  /* 0x0000000000287805 */ /* 0x000fe4000001ff00 */
[----:B------:R-:W-:-:S02]  /*04e0*/  CS2R R42, SRZ ;  /* 0x00000000002a7805 */ /* 0x000fc4000001ff00 */
[----:B------:R-:W-:Y:S02]  /*04f0*/  CS2R R36, SRZ ;  /* 0x0000000000247805 */ /* 0x000fe4000001ff00 */
[----:B------:R-:W-:Y:S02]  /*0500*/  CS2R R38, SRZ ;  /* 0x0000000000267805 */ /* 0x000fe4000001ff00 */
[----:B-1----:R-:W-:Y:S02]  /*0510*/  CS2R R32, SRZ ;  /* 0x0000000000207805 */ /* 0x002fe4000001ff00 */
        /* <DEDUP_REMOVED lines=19> */
[----:B------:R-:W-:Y:S02]  /*0650*/  MOV R150, R8 ;  /* 0x0000000800967202 */ /* 0x000fe40000000f00 */
[----:B------:R-:W-:Y:S02]  /*0660*/  CS2R R72, SRZ ;  /* 0x0000000000487805 */ /* 0x000fe4000001ff00 */
        /* <DEDUP_REMOVED lines=40> */
[----:B------:R-:W-:Y:S02]  /*08f0*/  MOV R143, R27 ;  /* 0x0000001b008f7202 */ /* 0x000fe40000000f00 */
[----:B------:R-:W-:Y:S02]  /*0900*/  CS2R R34, SRZ ;  /* 0x0000000000227805 */ /* 0x000fe4000001ff00 */
[----:B------:R-:W-:Y:S01]  /*0910*/  SHF.R.U32.HI R5, RZ, 0x10, R27 ;  /* 0x00000010ff057819 */ /* 0x000fe2000001161b */
[----:B------:R-:W-:Y:S01]  /*0920*/  UPLOP3.LUT UP1, UPT, UPT, UPT, UPT, 0x40, 0x4 ;  /* 0x000000000004789c */ /* 0x000fe20003f2e870 */
[----:B------:R-:W-:Y:S01]  /*0930*/  MOV R144, R28 ;  /* 0x0000001c00907202 */ /* 0x000fe20000000f00 */
[----:B------:R-:W1:Y:S01]  /*0940*/  LDCU.U8 UR7, c[0x0][0x410] ;  /* 0x00008200ff0777ac */ /* 0x000e620008000000 */
[----:B------:R-:W-:-:S02]  /*0950*/  SHF.R.U64 R6, R28, 0x10, R29 ;  /* 0x000000101c067819 */ /* 0x000fc4000000121d */
[----:B------:R-:W-:Y:S01]  /*0960*/  MOV R145, R29 ;  /* 0x0000001d00917202 */ /* 0x000fe20000000f00 */
[----:B------:R-:W2:Y:S01]  /*0970*/  LDCU UR12, c[0x0][0x400] ;  /* 0x00008000ff0c77ac */ /* 0x000ea20008000800 */
[----:B------:R-:W-:Y:S02]  /*0980*/  SHF.R.U32.HI R22, RZ, 0x10, R29 ;  /* 0x00000010ff167819 */ /* 0x000fe4000001161d */
[----:B------:R-:W-:Y:S01]  /*0990*/  SHF.R.U32.HI R21, RZ, 0x10, R21 ;  /* 0x00000010ff157819 */ /* 0x000fe20000011615 */
[----:B------:R-:W3:Y:S01]  /*09a0*/  LDCU.64 UR10, c[0x0][0x438] ;  /* 0x00008700ff0a77ac */ /* 0x000ee20008000a00 */
[----:B------:R-:W-:Y:S02]  /*09b0*/  SHF.R.U32.HI R17, RZ, 0x10, R17 ;  /* 0x00000010ff117819 */ /* 0x000fe40000011611 */
[----:B------:R-:W-:Y:S01]  /*09c0*/  SHF.R.U32.HI R9, RZ, 0x10, R9 ;  /* 0x00000010ff097819 */ /* 0x000fe20000011609 */
[----:B------:R-:W4:Y:S01]  /*09d0*/  LDCU.64 UR14, c[0x0][0x478] ;  /* 0x00008f00ff0e77ac */ /* 0x000f220008000a00 */
[----:B------:R-:W-:-:S02]  /*09e0*/  SHF.R.U32.HI R11, RZ, 0x10, R11 ;  /* 0x00000010ff0b7819 */ /* 0x000fc4000001160b */
[----:B------:R-:W-:Y:S02]  /*09f0*/  SHF.R.U32.HI R13, RZ, 0x10, R13 ;  /* 0x00000010ff0d7819 */ /* 0x000fe4000001160d */
[----:B------:R-:W-:Y:S02]  /*0a00*/  SHF.R.U32.HI R15, RZ, 0x10, R15 ;  /* 0x00000010ff0f7819 */ /* 0x000fe4000001160f */
[----:B------:R-:W-:Y:S02]  /*0a10*/  SHF.R.U32.HI R19, RZ, 0x10, R19 ;  /* 0x00000010ff137819 */ /* 0x000fe40000011613 */
[----:B0-----:R-:W-:Y:S02]  /*0a20*/  ISETP.NE.U32.AND P6, PT, R2, RZ, PT ;  /* 0x000000ff0200720c */ /* 0x001fe40003fc5070 */
        /* <DEDUP_REMOVED lines=18> */
[----:B-1234-:R-:W-:-:S13]  /*0b50*/  ISETP.NE.AND.EX P6, PT, R3, RZ, PT, P6 ;  /* 0x000000ff0300720c */ /* 0x01efda0003fc5360 */
.L_x_6868:
[----:B0-----:R-:W0:Y:S08]  /*0b60*/  @P6 LDC.64 R104, c[0x0][0x3e0] ;  /* 0x0000f800ff686b82 */ /* 0x001e300000000a00 */
[----:B-1----:R-:W1:Y:S08]  /*0b70*/  LDC.64 R106, c[0x0][0x3c0] ;  /* 0x0000f000ff6a7b82 */ /* 0x002e700000000a00 */
[----:B--2---:R-:W2:Y:S01]  /*0b80*/  LDC R2, c[0x0][0x388] ;  /* 0x0000e200ff027b82 */ /* 0x004ea20000000800 */
[----:B0--34-:R-:W-:-:S07]  /*0b90*/  @P6 IMAD.WIDE R110, R7, 0x2, R104 ;  /* 0x00000002076e6825 */ /* 0x019fce00078e0268 */
[----:B------:R-:W0:Y:S01]  /*0ba0*/  LDC.64 R104, c[0x0][0x3c8] ;  /* 0x0000f200ff687b82 */ /* 0x000e220000000a00 */
[----:B------:R-:W3:Y:S01]  /*0bb0*/  S2R R0, SR_TID.X ;  /* 0x0000000000007919 */ /* 0x000ee20000002100 */
[----:B------:R-:W-:Y:S01]  /*0bc0*/  ISETP.GE.U32.AND P1, PT, R4, 0x80, PT ;  /* 0x000000800400780c */ /* 0x000fe20003f26070 */
[----:B------:R-:W-:Y:S01]  /*0bd0*/  BSSY.RECONVERGENT B0, `(.L_x_6818) ;  /* 0x0000048000007945 */ /* 0x000fe20003800200 */
[----:B------:R-:W-:Y:S01]  /*0be0*/  ISETP.NE.AND P0, PT, RZ, UR7, PT ;  /* 0x00000007ff007c0c */ /* 0x000fe2000bf05270 */
[----:B------:R-:W5:Y:S01]  /*0bf0*/  @P6 LDG.E.U16 R141, desc[UR8][R110.64] ;  /* 0x000000086e8d6981 */ /* 0x000f62000c1e1500 */
[----:B-1----:R-:W-:-:S06]  /*0c00*/  IMAD.WIDE R108, R7, 0x4, R106 ;  /* 0x00000004076c7825 */ /* 0x002fcc00078e026a */
[----:B------:R1:W4:Y:S01]  /*0c10*/  LDG.E R108, desc[UR8][R108.64] ;  /* 0x000000086c6c7981 */ /* 0x000322000c1e1900 */
[----:B0-----:R-:W-:-:S05]  /*0c20*/  IMAD.WIDE R106, R7, 0x4, R104 ;  /* 0x00000004076a7825 */ /* 0x001fca00078e0268 */
[----:B------:R0:W5:Y:S01]  /*0c30*/  LDG.E R6, desc[UR8][R106.64] ;  /* 0x000000086a067981 */ /* 0x000162000c1e1900 */
[----:B--2---:R-:W-:-:S05]  /*0c40*/  IMAD R104, R7, R2, RZ ;  /* 0x0000000207687224 */ /* 0x004fca00078e02ff */
[----:B------:R-:W-:-:S04]  /*0c50*/  SHF.R.S32.HI R5, RZ, 0x1f, R104 ;  /* 0x0000001fff057819 */ /* 0x000fc80000011468 */
[----:B------:R-:W-:Y:S01]  /*0c60*/  LEA.HI R5, R5, R104, RZ, 0x2 ;  /* 0x0000006805057211 */ /* 0x000fe200078f10ff */
[----:B-1----:R-:W-:-:S03]  /*0c70*/  HFMA2 R109, -RZ, RZ, 0, 0 ;  /* 0x00000000ff6d7431 */ /* 0x002fc600000001ff */
[----:B---3--:R-:W-:Y:S02]  /*0c80*/  LEA.HI.SX32 R5, R5, R0, 0x1e ;  /* 0x0000000005057211 */ /* 0x008fe400078ff2ff */
[C---:B------:R-:W-:Y:S02]  /*0c90*/  ISETP.GE.U32.AND P2, PT, R4.reuse, 0x100, PT ;  /* 0x000001000400780c */ /* 0x040fe40003f46070 */
[C---:B------:R-:W-:Y:S02]  /*0ca0*/  ISETP.GE.U32.AND P3, PT, R4.reuse, 0x180, PT ;  /* 0x000001800400780c */ /* 0x040fe40003f66070 */
[----:B------:R-:W-:Y:S02]  /*0cb0*/  P2R R104, PR, RZ, 0x1 ;  /* 0x00000001ff687803 */ /* 0x000fe40000000000 */
[----:B------:R-:W-:Y:S02]  /*0cc0*/  ISETP.GE.U32.AND P4, PT, R4, 0x200, PT ;  /* 0x000002000400780c */ /* 0x000fe40003f86070 */
[----:B------:R-:W-:-:S02]  /*0cd0*/  MOV R110, RZ ;  /* 0x000000ff006e7202 */ /* 0x000fc40000000f00 */
[----:B------:R-:W-:Y:S02]  /*0ce0*/  MOV R111, R5 ;  /* 0x00000005006f7202 */ /* 0x000fe40000000f00 */
[----:B----4-:R-:W-:Y:S01]  /*0cf0*/  FSEL R108, R108, RZ, !P0 ;  /* 0x000000ff6c6c7208 */ /* 0x010fe20004000000 */
[----:B0-----:R-:W-:Y:S06]  /*0d00*/  @!P1 BRA `(.L_x_6819) ;  /* 0x0000000000d09947 */ /* 0x001fec0003800000 */
        /* <DEDUP_REMOVED lines=8> */
[----:B------:R-:W0:Y:S02]  /*0d90*/  @P0 LDC.64 R136, c[0x0][0x438] ;  /* 0x00010e00ff880b82 */ /* 0x000e240000000a00 */
[----:B0-----:R-:W-:-:S05]  /*0da0*/  @P0 IMAD.WIDE.U32 R136, R5, 0x10, R136 ;  /* 0x0000001005880825 */ /* 0x001fca00078e0088 */
[----:B------:R0:W5:Y:S01]  /*0db0*/  @P0 LDG.E.128 R28, desc[UR8][R136.64] ;  /* 0x00000008881c0981 */ /* 0x000162000c1e1d00 */
[----:B--2---:R-:W-:Y:S02]  /*0dc0*/  MOV R8, R110 ;  /* 0x0000006e00087202 */ /* 0x004fe40000000f00 */
[----:B------:R-:W-:-:S03]  /*0dd0*/  SHF.R.U64 R10, R110, 0x10, R111 ;  /* 0x000000106e0a7819 */ /* 0x000fc6000000126f */
[----:B------:R-:W-:Y:S02]  /*0de0*/  HADD2.F32 R15, -RZ, R8.H0_H0 ;  /* 0x20000008ff0f7230 */ /* 0x000fe40000004100 */
[C---:B---3--:R-:W-:Y:S01]  /*0df0*/  FADD.FTZ R3, -R108.reuse, R104 ;  /* 0x000000686c037221 */ /* 0x048fe20000010100 */
[----:B------:R-:W-:Y:S02]  /*0e00*/  HADD2.F32 R8, -RZ, R138.H0_H0 ;  /* 0x2000008aff087230 */ /* 0x000fe40000004100 */
[----:B------:R-:W-:Y:S01]  /*0e10*/  FADD.FTZ R105, -R108, R105 ;  /* 0x000000696c697221 */ /* 0x000fe20000010100 */
[----:B-----5:R-:W-:Y:S01]  /*0e20*/  FMUL.FTZ R3, R6, R3 ;  /* 0x0000000306037220 */ /* 0x020fe20000410000 */
[----:B------:R-:W-:Y:S01]  /*0e30*/  FADD.FTZ R68, R68, R15 ;  /* 0x0000000f44447221 */ /* 0x000fe20000010000 */
[-C--:B------:R-:W-:Y:S01]  /*0e40*/  FMUL.FTZ R8, R8, R15.reuse ;  /* 0x0000000f08087220 */ /* 0x080fe20000410000 */
[----:B------:R-:W-:Y:S02]  /*0e50*/  HADD2.F32 R104, -RZ, R10.H0_H0 ;  /* 0x2000000aff687230 */ /* 0x000fe40000004100 */
[----:B------:R-:W-:Y:S01]  /*0e60*/  FFMA.FTZ R88, R3, R15, R88 ;  /* 0x0000000f03587223 */ /* 0x000fe20000010058 */
[----:B------:R-:W-:Y:S01]  /*0e70*/  HADD2.F32 R15, -RZ, R138.H1_H1 ;  /* 0x3000008aff0f7230 */ /* 0x000fe20000004100 */
[----:B------:R-:W-:Y:S01]  /*0e80*/  MOV R109, R111 ;  /* 0x0000006f006d7202 */ /* 0x000fe20000000f00 */
[----:B------:R-:W-:Y:S01]  /*0e90*/  FMUL.FTZ R10, R6, R105 ;  /* 0x00000069060a7220 */ /* 0x000fe20000410000 */
[----:B------:R-:W-:Y:S01]  /*0ea0*/  FADD.FTZ R107, -R108, R107 ;  /* 0x0000006b6c6b7221 */ /* 0x000fe20000010100 */
[----:B------:R-:W-:Y:S01]  /*0eb0*/  SHF.R.U32.HI R134, RZ, 0x10, R111 ;  /* 0x00000010ff867819 */ /* 0x000fe2000001166f */
[----:B------:R-:W-:Y:S01]  /*0ec0*/  FADD.FTZ R69, R69, R104 ;  /* 0x0000006845457221 */ /* 0x000fe20000010000 */
[-C--:B------:R-:W-:Y:S01]  /*0ed0*/  FFMA.FTZ R89, R10, R104.reuse, R89 ;  /* 0x000000680a597223 */ /* 0x080fe20000010059 */
[----:B------:R-:W-:Y:S01]  /*0ee0*/  FMUL.FTZ R15, R15, R104 ;  /* 0x000000680f0f7220 */ /* 0x000fe20000410000 */
[----:B------:R-:W-:-:S02]  /*0ef0*/  HADD2.F32 R109, -RZ, R109.H0_H0 ;  /* 0x2000006dff6d7230 */ /* 0x000fc40000004100 */
[----:B------:R-:W-:Y:S01]  /*0f00*/  FADD.FTZ R139, -R108, R106 ;  /* 0x0000006a6c8b7221 */ /* 0x000fe20000010100 */
[----:B------:R-:W-:Y:S02]  /*0f10*/  HADD2.F32 R104, -RZ, R140.H0_H0 ;  /* 0x2000008cff687230 */ /* 0x000fe40000004100 */
[C---:B0-----:R-:W-:Y:S01]  /*0f20*/  FMUL.FTZ R136, R6.reuse, R107 ;  /* 0x0000006b06887220 */ /* 0x041fe20000410000 */
[----:B------:R-:W-:Y:S01]  /*0f30*/  FADD.FTZ R106, RZ, R8 ;  /* 0x00000008ff6a7221 */ /* 0x000fe20000010000 */
[----:B------:R-:W-:Y:S01]  /*0f40*/  FFMA.FTZ R107, R3, R8, RZ ;  /* 0x00000008036b7223 */ /* 0x000fe200000100ff */
[----:B------:R-:W-:Y:S02]  /*0f50*/  HADD2.F32 R134, -RZ, R134.H0_H0 ;  /* 0x20000086ff867230 */ /* 0x000fe40000004100 */
[----:B------:R-:W-:Y:S01]  /*0f60*/  FMUL.FTZ R139, R6, R139 ;  /* 0x0000008b068b7220 */ /* 0x000fe20000410000 */
[----:B------:R-:W-:Y:S02]  /*0f70*/  HADD2.F32 R105, -RZ, R140.H1_H1 ;  /* 0x3000008cff697230 */ /* 0x000fe40000004100 */
[----:B------:R-:W-:Y:S01]  /*0f80*/  FMUL.FTZ R137, R104, R109 ;  /* 0x0000006d68897220 */ /* 0x000fe20000410000 */
[----:B------:R-:W-:Y:S01]  /*0f90*/  FADD.FTZ R106, R106, R15 ;  /* 0x0000000f6a6a7221 */ /* 0x000fe20000010000 */
[----:B------:R-:W-:Y:S01]  /*0fa0*/  FFMA.FTZ R104, R10, R15, R107 ;  /* 0x0000000f0a687223 */ /* 0x000fe2000001006b */
[----:B------:R-:W-:Y:S01]  /*0fb0*/  FADD.FTZ R71, R71, R134 ;  /* 0x0000008647477221 */ /* 0x000fe20000010000 */
[-C--:B------:R-:W-:Y:S01]  /*0fc0*/  FFMA.FTZ R91, R136, R134.reuse, R91 ;  /* 0x00000086885b7223 */ /* 0x080fe2000001005b */
[----:B------:R-:W-:Y:S01]  /*0fd0*/  FADD.FTZ R70, R70, R109 ;  /* 0x0000006d46467221 */ /* 0x000fe20000010000 */
[----:B------:R-:W-:Y:S01]  /*0fe0*/  FFMA.FTZ R90, R139, R109, R90 ;  /* 0x0000006d8b5a7223 */ /* 0x000fe2000001005a */
[----:B------:R-:W-:Y:S01]  /*0ff0*/  FMUL.FTZ R134, R105, R134 ;  /* 0x0000008669867220 */ /* 0x000fe20000410000 */
[----:B------:R-:W-:Y:S01]  /*1000*/  FADD.FTZ R109, R106, R137 ;  /* 0x000000896a6d7221 */ /* 0x000fe20000010000 */
[----:B------:R-:W-:Y:S01]  /*1010*/  FFMA.FTZ R105, R139, R137, R104 ;  /* 0x000000898b697223 */ /* 0x000fe20000010068 */
[----:B------:R-:W-:-:S02]  /*1020*/  IADD3 R111, PT, PT, R5, 0x80, RZ ;  /* 0x00000080056f7810 */ /* 0x000fc40007ffe0ff */
[----:B------:R-:W-:Y:S01]  /*1030*/  FADD.FTZ R109, R109, R134 ;  /* 0x000000866d6d7221 */ /* 0x000fe20000010000 */
[----:B------:R-:W-:-:S07]  /*1040*/  FFMA.FTZ R110, R136, R134, R105 ;  /* 0x00000086886e7223 */ /* 0x000fce0000010069 */
.L_x_6819:
[----:B------:R-:W-:Y:S05]  /*1050*/  BSYNC.RECONVERGENT B0 ;  /* 0x0000000000007941 */ /* 0x000fea0003800200 */
.L_x_6818:
        /* <DEDUP_REMOVED lines=13> */
[----:B------:R-:W-:Y:S02]  /*1130*/  IADD3 R111, PT, PT, R111, 0x80, RZ ;  /* 0x000000806f6f7810 */ /* 0x000fe40007ffe0ff */
[----:B--2---:R-:W-:Y:S02]  /*1140*/  MOV R12, R162 ;  /* 0x000000a2000c7202 */ /* 0x004fe40000000f00 */
[----:B------:R-:W-:-:S03]  /*1150*/  MOV R133, R163 ;  /* 0x000000a300857202 */ /* 0x000fc60000000f00 */
[----:B------:R-:W-:Y:S02]  /*1160*/  HADD2.F32 R17, -RZ, R12.H0_H0 ;  /* 0x2000000cff117230 */ /* 0x000fe40000004100 */
[----:B---3--:R-:W-:Y:S01]  /*1170*/  FADD.FTZ R9, -R108, R104 ;  /* 0x000000686c097221 */ /* 0x008fe20000010100 */
[----:B------:R-:W-:Y:S01]  /*1180*/  HADD2.F32 R12, -RZ, R142.H0_H0 ;  /* 0x2000008eff0c7230 */ /* 0x000fe20000004100 */
[----:B------:R-:W-:Y:S01]  /*1190*/  SHF.R.U64 R14, R162, 0x10, R163 ;  /* 0x00000010a20e7819 */ /* 0x000fe200000012a3 */
[----:B------:R-:W-:Y:S01]  /*11a0*/  FADD.FTZ R135, -R108, R106 ;  /* 0x0000006a6c877221 */ /* 0x000fe20000010100 */
[----:B-----5:R-:W-:Y:S01]  /*11b0*/  FMUL.FTZ R9, R6, R9 ;  /* 0x0000000906097220 */ /* 0x020fe20000410000 */
[----:B------:R-:W-:Y:S01]  /*11c0*/  FADD.FTZ R105, -R108, R105 ;  /* 0x000000696c697221 */ /* 0x000fe20000010100 */
[----:B------:R-:W-:Y:S02]  /*11d0*/  HADD2.F32 R133, -RZ, R133.H0_H0 ;  /* 0x20000085ff857230 */ /* 0x000fe40000004100 */
[----:B------:R-:W-:Y:S01]  /*11e0*/  FADD.FTZ R64, R64, R17 ;  /* 0x0000001140407221 */ /* 0x000fe20000010000 */
[-C--:B------:R-:W-:Y:S01]  /*11f0*/  FFMA.FTZ R84, R9, R17.reuse, R84 ;  /* 0x0000001109547223 */ /* 0x080fe20000010054 */
[----:B------:R-:W-:Y:S01]  /*1200*/  FMUL.FTZ R12, R12, R17 ;  /* 0x000000110c0c7220 */ /* 0x000fe20000410000 */
[----:B------:R-:W-:Y:S01]  /*1210*/  FMUL.FTZ R135, R6, R135 ;  /* 0x0000008706877220 */ /* 0x000fe20000410000 */
[----:B------:R-:W-:-:S02]  /*1220*/  HADD2.F32 R106, -RZ, R143.H0_H0 ;  /* 0x2000008fff6a7230 */ /* 0x000fc40000004100 */
[----:B------:R-:W-:Y:S02]  /*1230*/  HADD2.F32 R104, -RZ, R14.H0_H0 ;  /* 0x2000000eff687230 */ /* 0x000fe40000004100 */
[----:B------:R-:W-:Y:S01]  /*1240*/  HADD2.F32 R17, -RZ, R142.H1_H1 ;  /* 0x3000008eff117230 */ /* 0x000fe20000004100 */
[----:B------:R-:W-:Y:S01]  /*1250*/  SHF.R.U32.HI R115, RZ, 0x10, R163 ;  /* 0x00000010ff737819 */ /* 0x000fe200000116a3 */
[----:B------:R-:W-:Y:S01]  /*1260*/  FMUL.FTZ R14, R6, R105 ;  /* 0x00000069060e7220 */ /* 0x000fe20000410000 */
[----:B------:R-:W-:Y:S01]  /*1270*/  FADD.FTZ R66, R66, R133 ;  /* 0x0000008542427221 */ /* 0x000fe20000010000 */
[-C--:B------:R-:W-:Y:S01]  /*1280*/  FFMA.FTZ R86, R135, R133.reuse, R86 ;  /* 0x0000008587567223 */ /* 0x080fe20000010056 */
[----:B------:R-:W-:Y:S01]  /*1290*/  FMUL.FTZ R133, R106, R133 ;  /* 0x000000856a857220 */ /* 0x000fe20000410000 */
[-C--:B------:R-:W-:Y:S01]  /*12a0*/  FMUL.FTZ R17, R17, R104.reuse ;  /* 0x0000006811117220 */ /* 0x080fe20000410000 */
[----:B------:R-:W-:Y:S01]  /*12b0*/  FADD.FTZ R106, R109, R12 ;  /* 0x0000000c6d6a7221 */ /* 0x000fe20000010000 */
[----:B------:R-:W-:Y:S01]  /*12c0*/  FADD.FTZ R65, R65, R104 ;  /* 0x0000006841417221 */ /* 0x000fe20000010000 */
[----:B------:R-:W-:Y:S01]  /*12d0*/  FFMA.FTZ R85, R14, R104, R85 ;  /* 0x000000680e557223 */ /* 0x000fe20000010055 */
[----:B------:R-:W-:Y:S01]  /*12e0*/  FFMA.FTZ R105, R9, R12, R110 ;  /* 0x0000000c09697223 */ /* 0x000fe2000001006e */
[----:B------:R-:W-:-:S02]  /*12f0*/  HADD2.F32 R104, -RZ, R115.H0_H0 ;  /* 0x20000073ff687230 */ /* 0x000fc40000004100 */
[----:B------:R-:W-:Y:S01]  /*1300*/  FADD.FTZ R110, R106, R17 ;  /* 0x000000116a6e7221 */ /* 0x000fe20000010000 */
[----:B------:R-:W-:Y:S02]  /*1310*/  HADD2.F32 R115, -RZ, R143.H1_H1 ;  /* 0x3000008fff737230 */ /* 0x000fe40000004100 */
[----:B------:R-:W-:Y:S01]  /*1320*/  FADD.FTZ R107, -R108, R107 ;  /* 0x0000006b6c6b7221 */ /* 0x000fe20000010100 */
[----:B------:R-:W-:Y:S01]  /*1330*/  FFMA.FTZ R106, R14, R17, R105 ;  /* 0x000000110e6a7223 */ /* 0x000fe20000010069 */
[----:B------:R-:W-:Y:S01]  /*1340*/  FADD.FTZ R110, R110, R133 ;  /* 0x000000856e6e7221 */ /* 0x000fe20000010000 */
[-C--:B------:R-:W-:Y:S01]  /*1350*/  FMUL.FTZ R115, R115, R104.reuse ;  /* 0x0000006873737220 */ /* 0x080fe20000410000 */
[----:B------:R-:W-:Y:S01]  /*1360*/  FMUL.FTZ R132, R6, R107 ;  /* 0x0000006b06847220 */ /* 0x000fe20000410000 */
[----:B------:R-:W-:Y:S01]  /*1370*/  FFMA.FTZ R105, R135, R133, R106 ;  /* 0x0000008587697223 */ /* 0x000fe2000001006a */
[----:B------:R-:W-:Y:S01]  /*1380*/  FADD.FTZ R67, R67, R104 ;  /* 0x0000006843437221 */ /* 0x000fe20000010000 */
[----:B------:R-:W-:Y:S01]  /*1390*/  FADD.FTZ R109, R110, R115 ;  /* 0x000000736e6d7221 */ /* 0x000fe20000010000 */
[C---:B------:R-:W-:Y:S01]  /*13a0*/  FFMA.FTZ R87, R132.reuse, R104, R87 ;  /* 0x0000006884577223 */ /* 0x040fe20000010057 */
[----:B0-----:R-:W-:-:S07]  /*13b0*/  FFMA.FTZ R110, R132, R115, R105 ;  /* 0x00000073846e7223 */ /* 0x001fce0000010069 */
.L_x_6821:
[----:B------:R-:W-:Y:S05]  /*13c0*/  BSYNC.RECONVERGENT B0 ;  /* 0x0000000000007941 */ /* 0x000fea0003800200 */
.L_x_6820:
[----:B------:R-:W-:Y:S04]  /*13d0*/  BSSY.RECONVERGENT B0, `(.L_x_6822) ;  /* 0x0000036000007945 */ /* 0x000fe80003800200 */
[----:B------:R-:W-:Y:S05]  /*13e0*/  @!P3 BRA `(.L_x_6823) ;  /* 0x0000000000d0b947 */ /* 0x000fea0003800000 */
[----:B------:R-:W0:Y:S08]  /*13f0*/  LDC.64 R162, c[0x0][0x428] ;  /* 0x00010a00ffa27b82 */ /* 0x000e300000000a00 */
[----:B------:R-:W1:Y:S01]  /*1400*/  LDC.64 R104, c[0x0][0x3a8] ;  /* 0x0000ea00ff687b82 */ /* 0x000e620000000a00 */
[----:B0-----:R-:W-:-:S05]  /*1410*/  IMAD.WIDE.U32 R162, R111, 0x8, R162 ;  /* 0x000000086fa27825 */ /* 0x001fca00078e00a2 */
        /* <DEDUP_REMOVED lines=13> */
[----:B------:R-:W-:-:S02]  /*14f0*/  HADD2.F32 R19, -RZ, R16.H0_H0 ;  /* 0x20000010ff137230 */ /* 0x000fc40000004100 */
        /* <DEDUP_REMOVED lines=8> */
[----:B------:R-:W-:Y:S01]  /*1580*/  FMUL.FTZ R18, R6, R105 ;  /* 0x0000006906127220 */ /* 0x000fe20000410000 */
[----:B------:R-:W-:-:S02]  /*1590*/  HADD2.F32 R19, -RZ, R144.H1_H1 ;  /* 0x30000090ff137230 */ /* 0x000fc40000004100 */
[C---:B------:R-:W-:Y:S01]  /*15a0*/  FADD.FTZ R105, -R108.reuse, R106 ;  /* 0x0000006a6c697221 */ /* 0x040fe20000010100 */
[----:B0-----:R-:W-:Y:S02]  /*15b0*/  HADD2.F32 R119, -RZ, R117.H0_H0 ;  /* 0x20000075ff777230 */ /* 0x001fe40000004100 */
[----:B------:R-:W-:Y:S02]  /*15c0*/  HADD2.F32 R106, -RZ, R145.H0_H0 ;  /* 0x20000091ff6a7230 */ /* 0x000fe40000004100 */
[----:B------:R-:W-:Y:S01]  /*15d0*/  FADD.FTZ R107, -R108, R107 ;  /* 0x0000006b6c6b7221 */ /* 0x000fe20000010100 */
[----:B------:R-:W-:Y:S01]  /*15e0*/  FADD.FTZ R61, R61, R104 ;  /* 0x000000683d3d7221 */ /* 0x000fe20000010000 */
[-C--:B------:R-:W-:Y:S01]  /*15f0*/  FFMA.FTZ R81, R18, R104.reuse, R81 ;  /* 0x0000006812517223 */ /* 0x080fe20000010051 */
[----:B------:R-:W-:Y:S01]  /*1600*/  FMUL.FTZ R19, R19, R104 ;  /* 0x0000006813137220 */ /* 0x000fe20000410000 */
[----:B------:R-:W-:Y:S01]  /*1610*/  FMUL.FTZ R117, R6, R105 ;  /* 0x0000006906757220 */ /* 0x000fe20000410000 */
[----:B------:R-:W-:-:S02]  /*1620*/  HADD2.F32 R104, -RZ, R116.H0_H0 ;  /* 0x20000074ff687230 */ /* 0x000fc40000004100 */
[----:B------:R-:W-:Y:S01]  /*1630*/  FMUL.FTZ R116, R106, R119 ;  /* 0x000000776a747220 */ /* 0x000fe20000410000 */
[----:B------:R-:W-:Y:S01]  /*1640*/  FMUL.FTZ R118, R6, R107 ;  /* 0x0000006b06767220 */ /* 0x000fe20000410000 */
[----:B------:R-:W-:Y:S01]  /*1650*/  FADD.FTZ R106, R109, R16 ;  /* 0x000000106d6a7221 */ /* 0x000fe20000010000 */
[----:B------:R-:W-:Y:S01]  /*1660*/  FADD.FTZ R62, R62, R119 ;  /* 0x000000773e3e7221 */ /* 0x000fe20000010000 */
[----:B------:R-:W-:Y:S01]  /*1670*/  FFMA.FTZ R82, R117, R119, R82 ;  /* 0x0000007775527223 */ /* 0x000fe20000010052 */
[----:B------:R-:W-:Y:S01]  /*1680*/  FFMA.FTZ R107, R11, R16, R110 ;  /* 0x000000100b6b7223 */ /* 0x000fe2000001006e */
        /* <DEDUP_REMOVED lines=10> */
.L_x_6823:
[----:B------:R-:W-:Y:S05]  /*1730*/  BSYNC.RECONVERGENT B0 ;  /* 0x0000000000007941 */ /* 0x000fea0003800200 */
.L_x_6822:
        /* <DEDUP_REMOVED lines=20> */
[----:B------:R-:W-:Y:S01]  /*1880*/  FADD.FTZ R105, -R108, R105 ;  /* 0x000000696c697221 */ /* 0x000fe20000010100 */
[--C-:B------:R-:W-:Y:S02]  /*1890*/  HADD2.F32 R112, -RZ, R146.reuse.H0_H0 ;  /* 0x20000092ff707230 */ /* 0x100fe40000004100 */
[C---:B-----5:R-:W-:Y:S01]  /*18a0*/  FMUL.FTZ R13, R6.reuse, R13 ;  /* 0x0000000d060d7220 */ /* 0x060fe20000410000 */
[----:B------:R-:W-:Y:S02]  /*18b0*/  HADD2.F32 R104, -RZ, R113.H0_H0 ;  /* 0x20000071ff687230 */ /* 0x000fe40000004100 */
[----:B------:R-:W-:Y:S01]  /*18c0*/  FMUL.FTZ R114, R6, R105 ;  /* 0x0000006906727220 */ /* 0x000fe20000410000 */
[----:B------:R-:W-:Y:S02]  /*18d0*/  HADD2.F32 R113, -RZ, R146.H1_H1 ;  /* 0x30000092ff717230 */ /* 0x000fe40000004100 */
[----:B------:R-:W-:Y:S01]  /*18e0*/  FADD.FTZ R56, R56, R123 ;  /* 0x0000007b38387221 */ /* 0x000fe20000010000 */
[-C--:B------:R-:W-:Y:S01]  /*18f0*/  FFMA.FTZ R76, R13, R123.reuse, R76 ;  /* 0x0000007b0d4c7223 */ /* 0x080fe2000001004c */
[----:B------:R-:W-:Y:S01]  /*1900*/  FMUL.FTZ R112, R112, R123 ;  /* 0x0000007b70707220 */ /* 0x000fe20000410000 */
[----:B------:R-:W-:Y:S01]  /*1910*/  FADD.FTZ R105, -R108, R106 ;  /* 0x0000006a6c697221 */ /* 0x000fe20000010100 */
[----:B------:R-:W-:-:S02]  /*1920*/  HADD2.F32 R123, -RZ, R121.H0_H0 ;  /* 0x20000079ff7b7230 */ /* 0x000fc40000004100 */
[--C-:B------:R-:W-:Y:S02]  /*1930*/  HADD2.F32 R106, -RZ, R147.reuse.H0_H0 ;  /* 0x20000093ff6a7230 */ /* 0x100fe40000004100 */
[----:B------:R-:W-:Y:S01]  /*1940*/  FADD.FTZ R107, -R108, R107 ;  /* 0x0000006b6c6b7221 */ /* 0x000fe20000010100 */
[----:B------:R-:W-:Y:S01]  /*1950*/  FADD.FTZ R57, R57, R104 ;  /* 0x0000006839397221 */ /* 0x000fe20000010000 */
[-C--:B------:R-:W-:Y:S01]  /*1960*/  FFMA.FTZ R77, R114, R104.reuse, R77 ;  /* 0x00000068724d7223 */ /* 0x080fe2000001004d */
[----:B------:R-:W-:Y:S01]  /*1970*/  FMUL.FTZ R113, R113, R104 ;  /* 0x0000006871717220 */ /* 0x000fe20000410000 */
[----:B------:R-:W-:Y:S01]  /*1980*/  FMUL.FTZ R121, R6, R105 ;  /* 0x0000006906797220 */ /* 0x000fe20000410000 */
[----:B------:R-:W-:Y:S02]  /*1990*/  HADD2.F32 R104, -RZ, R120.H0_H0 ;  /* 0x20000078ff687230 */ /* 0x000fe40000004100 */
[----:B------:R-:W-:Y:S01]  /*19a0*/  FMUL.FTZ R120, R106, R123 ;  /* 0x0000007b6a787220 */ /* 0x000fe20000410000 */
[----:B------:R-:W-:Y:S01]  /*19b0*/  FMUL.FTZ R122, R6, R107 ;  /* 0x0000006b067a7220 */ /* 0x000fe20000410000 */
[----:B------:R-:W-:Y:S01]  /*19c0*/  FADD.FTZ R106, R109, R112 ;  /* 0x000000706d6a7221 */ /* 0x000fe20000010000 */
[----:B------:R-:W-:Y:S01]  /*19d0*/  FADD.FTZ R58, R58, R123 ;  /* 0x0000007b3a3a7221 */ /* 0x000fe20000010000 */
[----:B------:R-:W-:Y:S01]  /*19e0*/  FFMA.FTZ R78, R121, R123, R78 ;  /* 0x0000007b794e7223 */ /* 0x000fe2000001004e */
[----:B------:R-:W-:Y:S01]  /*19f0*/  FFMA.FTZ R107, R13, R112, R110 ;  /* 0x000000700d6b7223 */ /* 0x000fe2000001006e */
[----:B------:R-:W-:-:S02]  /*1a00*/  HADD2.F32 R123, -RZ, R147.H1_H1 ;  /* 0x30000093ff7b7230 */ /* 0x000fc40000004100 */
        /* <DEDUP_REMOVED lines=9> */
.L_x_6825:
[----:B------:R-:W-:Y:S05]  /*1aa0*/  BSYNC.RECONVERGENT B0 ;  /* 0x0000000000007941 */ /* 0x000fea0003800200 */
.L_x_6824:
        /* <DEDUP_REMOVED lines=10> */
[----:B------:R0:W5:Y:S04]  /*1b50*/  @P0 LDG.E.128 R96, desc[UR8][R130.64] ;  /* 0x0000000882600981 */ /* 0x000168000c1e1d00 */
[----:B------:R-:W2:Y:S01]  /*1b60*/  LDG.E.64 R126, desc[UR8][R162.64] ;  /* 0x00000008a27e7981 */ /* 0x000ea2000c1e1b00 */
[----:B-1----:R-:W-:-:S05]  /*1b70*/  IMAD.WIDE.U32 R164, R111, 0x10, R104 ;  /* 0x000000106fa47825 */ /* 0x002fca00078e0068 */
[----:B------:R-:W3:Y:S01]  /*1b80*/  LDG.E.128 R104, desc[UR8][R164.64] ;  /* 0x00000008a4687981 */ /* 0x000ee2000c1e1d00 */
[----:B------:R-:W-:Y:S01]  /*1b90*/  HADD2.F32 R128, -RZ, R149.H0_H0 ;  /* 0x20000095ff807230 */ /* 0x000fe20000004100 */
[----:B--2---:R-:W-:Y:S02]  /*1ba0*/  MOV R124, R126 ;  /* 0x0000007e007c7202 */ /* 0x004fe40000000f00 */
[--C-:B------:R-:W-:Y:S02]  /*1bb0*/  SHF.R.U64 R126, R126, 0x10, R127.reuse ;  /* 0x000000107e7e7819 */ /* 0x100fe4000000127f */
[----:B------:R-:W-:Y:S01]  /*1bc0*/  MOV R129, R127 ;  /* 0x0000007f00817202 */ /* 0x000fe20000000f00 */
[----:B0-----:R-:W-:Y:S01]  /*1bd0*/  HADD2.F32 R131, -RZ, R124.H0_H0 ;  /* 0x2000007cff837230 */ /* 0x001fe20000004100 */
[----:B------:R-:W-:Y:S01]  /*1be0*/  SHF.R.U32.HI R111, RZ, 0x10, R127 ;  /* 0x00000010ff6f7819 */ /* 0x000fe2000001167f */
[----:B------:R-:W-:-:S03]  /*1bf0*/  HADD2.F32 R124, -RZ, R148.H0_H0 ;  /* 0x20000094ff7c7230 */ /* 0x000fc60000004100 */
[----:B------:R-:W-:Y:S02]  /*1c00*/  FADD.FTZ R52, R52, R131 ;  /* 0x0000008334347221 */ /* 0x000fe40000010000 */
[----:B------:R-:W-:Y:S01]  /*1c10*/  FMUL.FTZ R124, R124, R131 ;  /* 0x000000837c7c7220 */ /* 0x000fe20000410000 */
[C---:B---3--:R-:W-:Y:S01]  /*1c20*/  FADD.FTZ R125, -R108.reuse, R104 ;  /* 0x000000686c7d7221 */ /* 0x048fe20000010100 */
[C---:B------:R-:W-:Y:S01]  /*1c30*/  FADD.FTZ R127, -R108.reuse, R105 ;  /* 0x000000696c7f7221 */ /* 0x040fe20000010100 */
[----:B------:R-:W-:Y:S02]  /*1c40*/  FADD.FTZ R105, -R108, R106 ;  /* 0x0000006a6c697221 */ /* 0x000fe40000010100 */
[C---:B-----5:R-:W-:Y:S01]  /*1c50*/  FMUL.FTZ R125, R6.reuse, R125 ;  /* 0x0000007d067d7220 */ /* 0x060fe20000410000 */
[----:B------:R-:W-:Y:S02]  /*1c60*/  HADD2.F32 R104, -RZ, R126.H0_H0 ;  /* 0x2000007eff687230 */ /* 0x000fe40000004100 */
[----:B------:R-:W-:Y:S01]  /*1c70*/  FMUL.FTZ R126, R6, R127 ;  /* 0x0000007f067e7220 */ /* 0x000fe20000410000 */
[----:B------:R-:W-:-:S02]  /*1c80*/  HADD2.F32 R127, -RZ, R148.H1_H1 ;  /* 0x30000094ff7f7230 */ /* 0x000fc40000004100 */
[----:B------:R-:W-:Y:S01]  /*1c90*/  FFMA.FTZ R72, R125, R131, R72 ;  /* 0x000000837d487223 */ /* 0x000fe20000010048 */
[----:B------:R-:W-:Y:S01]  /*1ca0*/  FADD.FTZ R107, -R108, R107 ;  /* 0x0000006b6c6b7221 */ /* 0x000fe20000010100 */
[----:B------:R-:W-:Y:S02]  /*1cb0*/  HADD2.F32 R131, -RZ, R129.H0_H0 ;  /* 0x20000081ff837230 */ /* 0x000fe40000004100 */
[C---:B------:R-:W-:Y:S01]  /*1cc0*/  FMUL.FTZ R129, R6.reuse, R105 ;  /* 0x0000006906817220 */ /* 0x040fe20000410000 */
[-C--:B------:R-:W-:Y:S01]  /*1cd0*/  FMUL.FTZ R127, R127, R104.reuse ;  /* 0x000000687f7f7220 */ /* 0x080fe20000410000 */
[----:B------:R-:W-:Y:S01]  /*1ce0*/  FMUL.FTZ R130, R6, R107 ;  /* 0x0000006b06827220 */ /* 0x000fe20000410000 */
[----:B------:R-:W-:Y:S01]  /*1cf0*/  FADD.FTZ R106, R109, R124 ;  /* 0x0000007c6d6a7221 */ /* 0x000fe20000010000 */
[----:B------:R-:W-:Y:S01]  /*1d00*/  FADD.FTZ R53, R53, R104 ;  /* 0x0000006835357221 */ /* 0x000fe20000010000 */
[----:B------:R-:W-:Y:S01]  /*1d10*/  FFMA.FTZ R73, R126, R104, R73 ;  /* 0x000000687e497223 */ /* 0x000fe20000010049 */
[----:B------:R-:W-:Y:S01]  /*1d20*/  FADD.FTZ R54, R54, R131 ;  /* 0x0000008336367221 */ /* 0x000fe20000010000 */
[-C--:B------:R-:W-:Y:S01]  /*1d30*/  FFMA.FTZ R74, R129, R131.reuse, R74 ;  /* 0x00000083814a7223 */ /* 0x080fe2000001004a */
[----:B------:R-:W-:Y:S01]  /*1d40*/  FMUL.FTZ R128, R128, R131 ;  /* 0x0000008380807220 */ /* 0x000fe20000410000 */
[----:B------:R-:W-:Y:S01]  /*1d50*/  FFMA.FTZ R107, R125, R124, R110 ;  /* 0x0000007c7d6b7223 */ /* 0x000fe2000001006e */
        /* <DEDUP_REMOVED lines=11> */
.L_x_6827:
[----:B------:R-:W-:Y:S05]  /*1e10*/  BSYNC.RECONVERGENT B0 ;  /* 0x0000000000007941 */ /* 0x000fea0003800200 */
.L_x_6826:
        /* <DEDUP_REMOVED lines=31> */
.L_x_6829:
[----:B------:R-:W-:Y:S05]  /*2010*/  BSYNC.RECONVERGENT B0 ;  /* 0x0000000000007941 */ /* 0x000fea0003800200 */
.L_x_6828:
        /* <DEDUP_REMOVED lines=18> */
[----:B------:R-:W-:Y:S02]  /*2140*/  HFMA2 R106, -RZ, RZ, 1.875, 0 ;  /* 0x3f800000ff6a7431 */ /* 0x000fe400000001ff */
[----:B-1----:R-:W-:Y:S01]  /*2150*/  FADD.FTZ R153, R153, R108 ;  /* 0x0000006c99997221 */ /* 0x002fe20000010000 */
[----:B------:R-:W-:Y:S01]  /*2160*/  FADD.FTZ R104, R104, R109 ;  /* 0x0000006d68687221 */ /* 0x000fe20000010000 */
[----:B-----5:R-:W-:Y:S02]  /*2170*/  @P6 HADD2.F32 R106, -RZ, R141.H0_H0 ;  /* 0x2000008dff6a6230 */ /* 0x020fe40000004100 */
        /* <DEDUP_REMOVED lines=14> */
[----:B------:R-:W-:Y:S02]  /*2260*/  SHF.R.U32.HI R109, RZ, 0x10, R105 ;  /* 0x00000010ff6d7819 */ /* 0x000fe40000011669 */
[----:B------:R-:W-:Y:S02]  /*2270*/  PRMT R153, R110, 0x7610, R153 ;  /* 0x000076106e997816 */ /* 0x000fe40000000099 */
[----:B------:R-:W-:-:S05]  /*2280*/  PRMT R162, R109, 0x7610, R162 ;  /* 0x000076106da27816 */ /* 0x000fca00000000a2 */
[----:B------:R-:W-:Y:S05]  /*2290*/  @P0 BRA `(.L_x_6834) ;  /* 0x0000000000980947 */ /* 0x000fea0003800000 */
[-CC-:B------:R-:W-:Y:S01]  /*22a0*/  FFMA.FTZ R111, R3, R107.reuse, R108.reuse ;  /* 0x0000006b036f7223 */ /* 0x180fe2000001006c */
[-C--:B------:R-:W-:Y:S01]  /*22b0*/  FFMA.FTZ R110, R10, R107.reuse, R108 ;  /* 0x0000006b0a6e7223 */ /* 0x080fe2000001006c */
[----:B------:R-:W-:Y:S02]  /*22c0*/  HADD2.F32 R104, -RZ, R104.H0_H0 ;  /* 0x20000068ff687230 */ /* 0x000fe40000004100 */
[----:B------:R-:W-:Y:S01]  /*22d0*/  FADD.FTZ R111, R8, -R111 ;  /* 0x8000006f086f7221 */ /* 0x000fe20000010000 */
[----:B------:R-:W-:Y:S01]  /*22e0*/  FADD.FTZ R141, R15, -R110 ;  /* 0x8000006e0f8d7221 */ /* 0x000fe20000010000 */
[----:B------:R-:W-:Y:S01]  /*22f0*/  FFMA.FTZ R110, R139, R107, R108 ;  /* 0x0000006b8b6e7223 */ /* 0x000fe2000001006c */
[----:B------:R-:W-:Y:S02]  /*2300*/  HADD2.F32 R154, -RZ, R150.H0_H0 ;  /* 0x20000096ff9a7230 */ /* 0x000fe40000004100 */
[C---:B------:R-:W-:Y:S01]  /*2310*/  FMUL.FTZ R111, R6.reuse, R111 ;  /* 0x0000006f066f7220 */ /* 0x040fe20000410000 */
[----:B------:R-:W-:-:S03]  /*2320*/  FMUL.FTZ R141, R6, R141 ;  /* 0x0000008d068d7220 */ /* 0x000fc60000410000 */
[----:B------:R-:W-:-:S04]  /*2330*/  FMUL.FTZ R111, R111, R106 ;  /* 0x0000006a6f6f7220 */ /* 0x000fc80000410000 */
[----:B------:R-:W-:Y:S01]  /*2340*/  FFMA.FTZ R109, R111, R104, R48 ;  /* 0x000000686f6d7223 */ /* 0x000fe20000010030 */
[----:B------:R-:W-:Y:S01]  /*2350*/  FMUL.FTZ R48, R141, R106 ;  /* 0x0000006a8d307220 */ /* 0x000fe20000410000 */
[----:B------:R-:W-:Y:S01]  /*2360*/  FFMA.FTZ R141, R136, R107, R108 ;  /* 0x0000006b888d7223 */ /* 0x000fe2000001006c */
[----:B------:R-:W-:Y:S02]  /*2370*/  HADD2.F32 R104, -RZ, R153.H0_H0 ;  /* 0x20000099ff687230 */ /* 0x000fe40000004100 */
[----:B------:R-:W-:Y:S01]  /*2380*/  FMUL.FTZ R111, R111, R154 ;  /* 0x0000009a6f6f7220 */ /* 0x000fe20000410000 */
[----:B------:R-:W-:Y:S02]  /*2390*/  HADD2.F32 R153, -RZ, R105.H0_H0 ;  /* 0x20000069ff997230 */ /* 0x000fe40000004100 */
[----:B------:R-:W-:Y:S01]  /*23a0*/  FADD.FTZ R141, R134, -R141 ;  /* 0x8000008d868d7221 */ /* 0x000fe20000010000 */
[----:B------:R-:W-:Y:S02]  /*23b0*/  HADD2.F32 R105, -RZ, R162.H0_H0 ;  /* 0x200000a2ff697230 */ /* 0x000fe40000004100 */
[----:B------:R-:W-:Y:S01]  /*23c0*/  FFMA.FTZ R104, R48, R104, R49 ;  /* 0x0000006830687223 */ /* 0x000fe20000010031 */
[----:B------:R-:W-:Y:S01]  /*23d0*/  FADD.FTZ R49, R137, -R110 ;  /* 0x8000006e89317221 */ /* 0x000fe20000010000 */
[----:B------:R-:W-:Y:S01]  /*23e0*/  FMUL.FTZ R141, R6, R141 ;  /* 0x0000008d068d7220 */ /* 0x000fe20000410000 */
[----:B------:R-:W-:-:S02]  /*23f0*/  HADD2.F32 R154, -RZ, R151.H0_H0 ;  /* 0x20000097ff9a7230 */ /* 0x000fc40000004100 */
[----:B------:R-:W-:Y:S01]  /*2400*/  FMUL.FTZ R49, R6, R49 ;  /* 0x0000003106317220 */ /* 0x000fe20000410000 */
[----:B------:R-:W-:-:S03]  /*2410*/  FMUL.FTZ R110, R141, R106 ;  /* 0x0000006a8d6e7220 */ /* 0x000fc60000410000 */
[----:B------:R-:W-:Y:S01]  /*2420*/  FMUL.FTZ R49, R49, R106 ;  /* 0x0000006a31317220 */ /* 0x000fe20000410000 */
[----:B------:R-:W-:Y:S01]  /*2430*/  FFMA.FTZ R51, R110, R105, R51 ;  /* 0x000000696e337223 */ /* 0x000fe20000010033 */
[----:B------:R-:W-:Y:S02]  /*2440*/  HADD2.F32 R105, -RZ, R150.H1_H1 ;  /* 0x30000096ff697230 */ /* 0x000fe40000004100 */
[C---:B------:R-:W-:Y:S01]  /*2450*/  FFMA.FTZ R50, R49.reuse, R153, R50 ;  /* 0x0000009931327223 */ /* 0x040fe20000010032 */
[----:B------:R-:W-:Y:S02]  /*2460*/  FMUL.FTZ R49, R49, R154 ;  /* 0x0000009a31317220 */ /* 0x000fe40000410000 */
[----:B------:R-:W-:Y:S01]  /*2470*/  FMUL.FTZ R48, R48, R105 ;  /* 0x0000006930307220 */ /* 0x000fe20000410000 */
[----:B------:R-:W-:-:S04]  /*2480*/  HADD2.F32 R105, -RZ, R151.H1_H1 ;  /* 0x30000097ff697230 */ /* 0x000fc80000004100 */
[----:B------:R-:W-:Y:S01]  /*2490*/  F2FP.F16.F32.PACK_AB R48, R48, R111 ;  /* 0x0000006f3030723e */ /* 0x000fe200000000ff */
[----:B------:R-:W-:-:S03]  /*24a0*/  FMUL.FTZ R110, R110, R105 ;  /* 0x000000696e6e7220 */ /* 0x000fc60000410000 */
[----:B------:R-:W-:Y:S02]  /*24b0*/  PRMT R105, R48, 0x7632, R105 ;  /* 0x0000763230697816 */ /* 0x000fe40000000069 */
[----:B------:R-:W-:Y:S02]  /*24c0*/  F2FP.F16.F32.PACK_AB R49, R110, R49 ;  /* 0x000000316e31723e */ /* 0x000fe400000000ff */
[----:B------:R-:W-:Y:S02]  /*24d0*/  PRMT R110, R48, 0x7610, R110 ;  /* 0x00007610306e7816 */ /* 0x000fe4000000006e */
[----:B------:R-:W-:Y:S01]  /*24e0*/  PRMT R48, R49, 0x7632, R48 ;  /* 0x0000763231307816 */ /* 0x000fe20000000030 */
[----:B------:R-:W-:Y:S06]  /*24f0*/  BRA `(.L_x_6835) ;  /* 0x0000000000947947 */ /* 0x000fec0003800000 */
.L_x_6834:
[-CC-:B------:R-:W-:Y:S01]  /*2500*/  FFMA.FTZ R101, R3, R107.reuse, R108.reuse ;  /* 0x0000006b03657223 */ /* 0x180fe2000001006c */
[-CC-:B------:R-:W-:Y:S01]  /*2510*/  FFMA.FTZ R110, R10, R107.reuse, R108.reuse ;  /* 0x0000006b0a6e7223 */ /* 0x180fe2000001006c */
[----:B------:R-:W-:Y:S02]  /*2520*/  HADD2.F32 R104, -RZ, R104.H0_H0 ;  /* 0x20000068ff687230 */ /* 0x000fe40000004100 */
[----:B------:R-:W-:Y:S01]  /*2530*/  FFMA.FTZ R154, R139, R107, R108 ;  /* 0x0000006b8b9a7223 */ /* 0x000fe2000001006c */
[----:B------:R-:W-:Y:S01]  /*2540*/  FADD.FTZ R101, R8, -R101 ;  /* 0x8000006508657221 */ /* 0x000fe20000010000 */
[----:B------:R-:W-:-:S03]  /*2550*/  HADD2.F32 R102, -RZ, R150.H0_H0 ;  /* 0x20000096ff667230 */ /* 0x000fc60000004100 */
[----:B------:R-:W-:Y:S01]  /*2560*/  FMUL.FTZ R100, R6, R101 ;  /* 0x0000006506647220 */ /* 0x000fe20000410000 */
[----:B------:R-:W-:-:S03]  /*2570*/  FADD.FTZ R101, R15, -R110 ;  /* 0x8000006e0f657221 */ /* 0x000fc60000010000 */
[----:B------:R-:W-:Y:S01]  /*2580*/  FMUL.FTZ R103, R100, R106 ;  /* 0x0000006a64677220 */ /* 0x000fe20000410000 */
[----:B------:R-:W-:-:S03]  /*2590*/  FMUL.FTZ R101, R6, R101 ;  /* 0x0000006506657220 */ /* 0x000fc60000410000 */
[C---:B------:R-:W-:Y:S01]  /*25a0*/  FFMA.FTZ R109, R103.reuse, R104, R48 ;  /* 0x00000068676d7223 */ /* 0x040fe20000010030 */
[----:B------:R-:W-:Y:S01]  /*25b0*/  FMUL.FTZ R48, R103, R102 ;  /* 0x0000006667307220 */ /* 0x000fe20000410000 */
[----:B------:R-:W-:Y:S02]  /*25c0*/  HADD2.F32 R104, -RZ, R153.H0_H0 ;  /* 0x20000099ff687230 */ /* 0x000fe40000004100 */
[----:B------:R-:W-:Y:S01]  /*25d0*/  FMUL.FTZ R110, R101, R106 ;  /* 0x0000006a656e7220 */ /* 0x000fe20000410000 */
[----:B------:R-:W-:Y:S02]  /*25e0*/  HADD2.F32 R102, -RZ, R150.H1_H1 ;  /* 0x30000096ff667230 */ /* 0x000fe40000004100 */
[----:B------:R-:W-:Y:S01]  /*25f0*/  FADD.FTZ R103, R137, -R154 ;  /* 0x8000009a89677221 */ /* 0x000fe20000010000 */
[C---:B------:R-:W-:Y:S02]  /*2600*/  FFMA.FTZ R104, R110.reuse, R104, R49 ;  /* 0x000000686e687223 */ /* 0x040fe40000010031 */
[----:B------:R-:W-:Y:S01]  /*2610*/  FMUL.FTZ R49, R110, R102 ;  /* 0x000000666e317220 */ /* 0x000fe20000410000 */
[----:B------:R-:W-:Y:S01]  /*2620*/  FMUL.FTZ R102, R6, R103 ;  /* 0x0000006706667220 */ /* 0x000fe20000410000 */
[----:B------:R-:W-:Y:S01]  /*2630*/  FFMA.FTZ R103, R136, R107, R108 ;  /* 0x0000006b88677223 */ /* 0x000fe2000001006c */
[----:B------:R-:W-:-:S02]  /*2640*/  HADD2.F32 R110, -RZ, R105.H0_H0 ;  /* 0x20000069ff6e7230 */ /* 0x000fc40000004100 */
[----:B------:R-:W-:Y:S01]  /*2650*/  FMUL.FTZ R111, R102, R106 ;  /* 0x0000006a666f7220 */ /* 0x000fe20000410000 */
[----:B------:R-:W-:Y:S01]  /*2660*/  FADD.FTZ R103, R134, -R103 ;  /* 0x8000006786677221 */ /* 0x000fe20000010000 */
[--C-:B------:R-:W-:Y:S01]  /*2670*/  HADD2.F32 R105, -RZ, R151.reuse.H0_H0 ;  /* 0x20000097ff697230 */ /* 0x100fe20000004100 */
[----:B------:R-:W-:Y:S01]  /*2680*/  F2FP.F16.F32.PACK_AB R48, R49, R48 ;  /* 0x000000303130723e */ /* 0x000fe200000000ff */
[C---:B------:R-:W-:Y:S01]  /*2690*/  FFMA.FTZ R50, R111.reuse, R110, R50 ;  /* 0x0000006e6f327223 */ /* 0x040fe20000010032 */
[----:B------:R-:W-:Y:S01]  /*26a0*/  FMUL.FTZ R103, R6, R103 ;  /* 0x0000006706677220 */ /* 0x000fe20000410000 */
[----:B------:R-:W-:Y:S02]  /*26b0*/  HADD2.F32 R110, -RZ, R151.H1_H1 ;  /* 0x30000097ff6e7230 */ /* 0x000fe40000004100 */
[----:B------:R-:W-:Y:S01]  /*26c0*/  FMUL.FTZ R105, R111, R105 ;  /* 0x000000696f697220 */ /* 0x000fe20000410000 */
[----:B------:R-:W-:Y:S02]  /*26d0*/  HADD2.F32 R111, -RZ, R162.H0_H0 ;  /* 0x200000a2ff6f7230 */ /* 0x000fe40000004100 */
[----:B------:R-:W-:-:S04]  /*26e0*/  FMUL.FTZ R154, R103, R106 ;  /* 0x0000006a679a7220 */ /* 0x000fc80000410000 */
[C---:B------:R-:W-:Y:S01]  /*26f0*/  FMUL.FTZ R110, R154.reuse, R110 ;  /* 0x0000006e9a6e7220 */ /* 0x040fe20000410000 */
[----:B------:R-:W-:-:S04]  /*2700*/  FFMA.FTZ R51, R154, R111, R51 ;  /* 0x0000006f9a337223 */ /* 0x000fc80000010033 */
[----:B------:R-:W-:Y:S02]  /*2710*/  F2FP.F16.F32.PACK_AB R49, R110, R105 ;  /* 0x000000696e31723e */ /* 0x000fe400000000ff */
[C---:B------:R-:W-:Y:S02]  /*2720*/  PRMT R105, R48.reuse, 0x7632, R105 ;  /* 0x0000763230697816 */ /* 0x040fe40000000069 */
[----:B------:R-:W-:Y:S02]  /*2730*/  PRMT R110, R48, 0x7610, R110 ;  /* 0x00007610306e7816 */ /* 0x000fe4000000006e */
[----:B------:R-:W-:-:S07]  /*2740*/  PRMT R48, R49, 0x7632, R48 ;  /* 0x0000763231307816 */ /* 0x000fce0000000030 */
.L_x_6835:
[----:B------:R-:W-:Y:S02]  /*2750*/  LOP3.LUT R105, R105, 0xffff, RZ, 0xc0, !PT ;  /* 0x0000ffff69697812 */ /* 0x000fe400078ec0ff */
[----:B------:R-:W-:-:S03]  /*2760*/  PRMT R48, R49, 0x5410, R48 ;  /* 0x0000541031307816 */ /* 0x000fc60000000030 */
[----:B------:R-:W-:-:S05]  /*2770*/  IMAD.WIDE.U32 R162, R105, 0x10000, RZ ;  /* 0x0001000069a27825 */ /* 0x000fca00078e00ff */
[----:B------:R-:W-:Y:S02]  /*2780*/  LOP3.LUT R111, R48, R163, RZ, 0xfc, !PT ;  /* 0x000000a3306f7212 */ /* 0x000fe400078efcff */
[----:B------:R-:W-:Y:S01]  /*2790*/  LOP3.LUT R110, R162, 0xffff, R110, 0xf8, !PT ;  /* 0x0000ffffa26e7812 */ /* 0x000fe200078ef86e */
[----:B------:R-:W0:Y:S08]  /*27a0*/  LDC.64 R48, c[0x0][0x468] ;  /* 0x00011a00ff307b82 */ /* 0x000e300000000a00 */
[----:B------:R-:W1:Y:S01]  /*27b0*/  @P0 LDC.64 R162, c[0x0][0x478] ;  /* 0x00011e00ffa20b82 */ /* 0x000e620000000a00 */
[----:B0-----:R-:W-:Y:S01]  /*27c0*/  IMAD.WIDE.U32 R164, R5, 0x8, R48 ;  /* 0x0000000805a47825 */ /* 0x001fe200078e0030 */
[----:B------:R-:W-:-:S02]  /*27d0*/  MOV R48, R109 ;  /* 0x0000006d00307202 */ /* 0x000fc40000000f00 */
[----:B------:R-:W-:Y:S01]  /*27e0*/  MOV R49, R104 ;  /* 0x0000006800317202 */ /* 0x000fe20000000f00 */
[C---:B-1----:R-:W-:Y:S01]  /*27f0*/  @P0 IMAD.WIDE.U32 R162, R5.reuse, 0x10, R162 ;  /* 0x0000001005a20825 */ /* 0x042fe200078e00a2 */
[----:B------:R-:W-:-:S04]  /*2800*/  IADD3 R5, PT, PT, R5, 0x80, RZ ;  /* 0x0000008005057810 */ /* 0x000fc80007ffe0ff */
[----:B------:R0:W-:Y:S04]  /*2810*/  @P0 STG.E.128 desc[UR8][R162.64], R100 ;  /* 0x00000064a2000986 */ /* 0x0001e8000c101d08 */
[----:B------:R0:W-:Y:S02]  /*2820*/  STG.E.64 desc[UR8][R164.64], R110 ;  /* 0x0000006ea4007986 */ /* 0x0001e4000c101b08 */
.L_x_6833:
[----:B------:R-:W-:Y:S05]  /*2830*/  BSYNC.RECONVERGENT B1 ;  /* 0x0000000000017941 */ /* 0x000fea0003800200 */
.L_x_6832:
[----:B------:R-:W-:Y:S04]  /*2840*/  BSSY.RECONVERGENT B1, `(.L_x_6836) ;  /* 0x0000065000017945 */ /* 0x000fe80003800200 */
[----:B------:R-:W-:Y:S05]  /*2850*/  @!P2 BRA `(.L_x_6837) ;  /* 0x00000004008ca947 */ /* 0x000fea0003800000 */
[----:B------:R-:W1:Y:S02]  /*2860*/  LDC.64 R104, c[0x0][0x390] ;  /* 0x0000e400ff687b82 */ /* 0x000e640000000a00 */
[----:B-1----:R-:W-:-:S06]  /*2870*/  IMAD.WIDE.U32 R104, R5, 0x8, R104 ;  /* 0x0000000805687825 */ /* 0x002fcc00078e0068 */
[----:B------:R-:W0:Y:S01]  /*2880*/  LDG.E.64 R104, desc[UR8][R104.64] ;  /* 0x0000000868687981 */ /* 0x000e22000c1e1b00 */
[----:B------:R-:W-:-:S04]  /*2890*/  ISETP.NE.U32.AND P0, PT, RZ, UR14, PT ;  /* 0x0000000eff007c0c */ /* 0x000fc8000bf05070 */
[----:B------:R-:W-:Y:S02]  /*28a0*/  ISETP.NE.AND.EX P0, PT, RZ, UR15, PT, P0 ;  /* 0x0000000fff007c0c */ /* 0x000fe4000bf05300 */
[--C-:B0-----:R-:W-:Y:S02]  /*28b0*/  SHF.R.U64 R110, R104, 0x10, R105.reuse ;  /* 0x00000010686e7819 */ /* 0x101fe40000001269 */
[----:B------:R-:W-:Y:S02]  /*28c0*/  SHF.R.U32.HI R109, RZ, 0x10, R105 ;  /* 0x00000010ff6d7819 */ /* 0x000fe40000011669 */
[----:B------:R-:W-:Y:S02]  /*28d0*/  PRMT R153, R110, 0x7610, R153 ;  /* 0x000076106e997816 */ /* 0x000fe40000000099 */
[----:B------:R-:W-:-:S05]  /*28e0*/  PRMT R162, R109, 0x7610, R162 ;  /* 0x000076106da27816 */ /* 0x000fca00000000a2 */
[----:B------:R-:W-:Y:S05]  /*28f0*/  @!P0 BRA `(.L_x_6838) ;  /* 0x0000000000988947 */ /* 0x000fea0003800000 */
        /* <DEDUP_REMOVED lines=16> */
[----:B------:R-:W-:Y:S01]  /*2a00*/  FFMA.FTZ R154, R132, R107, R108 ;  /* 0x0000006b849a7223 */ /* 0x000fe2000001006c */
[C---:B------:R-:W-:Y:S01]  /*2a10*/  FFMA.FTZ R104, R110.reuse, R104, R45 ;  /* 0x000000686e687223 */ /* 0x040fe2000001002d */
[----:B------:R-:W-:Y:S01]  /*2a20*/  FMUL.FTZ R45, R110, R102 ;  /* 0x000000666e2d7220 */ /* 0x000fe20000410000 */
[----:B------:R-:W-:Y:S01]  /*2a30*/  FMUL.FTZ R102, R6, R103 ;  /* 0x0000006706667220 */ /* 0x000fe20000410000 */
[----:B------:R-:W-:Y:S01]  /*2a40*/  FADD.FTZ R103, R115, -R154 ;  /* 0x8000009a73677221 */ /* 0x000fe20000010000 */
[----:B------:R-:W-:-:S02]  /*2a50*/  HADD2.F32 R110, -RZ, R105.H0_H0 ;  /* 0x20000069ff6e7230 */ /* 0x000fc40000004100 */
[----:B------:R-:W-:Y:S01]  /*2a60*/  FMUL.FTZ R111, R102, R106 ;  /* 0x0000006a666f7220 */ /* 0x000fe20000410000 */
[----:B------:R-:W-:Y:S01]  /*2a70*/  FMUL.FTZ R103, R6, R103 ;  /* 0x0000006706677220 */ /* 0x000fe20000410000 */
[--C-:B------:R-:W-:Y:S01]  /*2a80*/  HADD2.F32 R105, -RZ, R155.reuse.H0_H0 ;  /* 0x2000009bff697230 */ /* 0x100fe20000004100 */
[----:B------:R-:W-:Y:S01]  /*2a90*/  F2FP.F16.F32.PACK_AB R44, R45, R44 ;  /* 0x0000002c2d2c723e */ /* 0x000fe200000000ff */
[----:B------:R-:W-:Y:S01]  /*2aa0*/  FFMA.FTZ R46, R111, R110, R46 ;  /* 0x0000006e6f2e7223 */ /* 0x000fe2000001002e */
[----:B------:R-:W-:Y:S02]  /*2ab0*/  HADD2.F32 R110, -RZ, R155.H1_H1 ;  /* 0x3000009bff6e7230 */ /* 0x000fe40000004100 */
[----:B------:R-:W-:Y:S01]  /*2ac0*/  FMUL.FTZ R154, R103, R106 ;  /* 0x0000006a679a7220 */ /* 0x000fe20000410000 */
[----:B------:R-:W-:Y:S01]  /*2ad0*/  FMUL.FTZ R105, R111, R105 ;  /* 0x000000696f697220 */ /* 0x000fe20000410000 */
[----:B------:R-:W-:Y:S02]  /*2ae0*/  HADD2.F32 R111, -RZ, R162.H0_H0 ;  /* 0x200000a2ff6f7230 */ /* 0x000fe40000004100 */
[----:B------:R-:W-:-:S03]  /*2af0*/  FMUL.FTZ R110, R154, R110 ;  /* 0x0000006e9a6e7220 */ /* 0x000fc60000410000 */
[----:B------:R-:W-:Y:S02]  /*2b00*/  FFMA.FTZ R47, R154, R111, R47 ;  /* 0x0000006f9a2f7223 */ /* 0x000fe4000001002f */
[----:B------:R-:W-:Y:S02]  /*2b10*/  F2FP.F16.F32.PACK_AB R45, R110, R105 ;  /* 0x000000696e2d723e */ /* 0x000fe400000000ff */
[C---:B------:R-:W-:Y:S02]  /*2b20*/  PRMT R105, R44.reuse, 0x7632, R105 ;  /* 0x000076322c697816 */ /* 0x040fe40000000069 */
[----:B------:R-:W-:Y:S02]  /*2b30*/  PRMT R110, R44, 0x7610, R110 ;  /* 0x000076102c6e7816 */ /* 0x000fe4000000006e */
[----:B------:R-:W-:Y:S01]  /*2b40*/  PRMT R44, R45, 0x7632, R44 ;  /* 0x000076322d2c7816 */ /* 0x000fe2000000002c */
[----:B------:R-:W-:Y:S06]  /*2b50*/  BRA `(.L_x_6839) ;  /* 0x0000000000947947 */ /* 0x000fec0003800000 */
.L_x_6838:
[-CC-:B------:R-:W-:Y:S01]  /*2b60*/  FFMA.FTZ R111, R9, R107.reuse, R108.reuse ;  /* 0x0000006b096f7223 */ /* 0x180fe2000001006c */
[-CC-:B------:R-:W-:Y:S01]  /*2b70*/  FFMA.FTZ R110, R14, R107.reuse, R108.reuse ;  /* 0x0000006b0e6e7223 */ /* 0x180fe2000001006c */
[----:B------:R-:W-:Y:S02]  /*2b80*/  HADD2.F32 R104, -RZ, R104.H0_H0 ;  /* 0x20000068ff687230 */ /* 0x000fe40000004100 */
[-C--:B------:R-:W-:Y:S01]  /*2b90*/  FFMA.FTZ R154, R135, R107.reuse, R108 ;  /* 0x0000006b879a7223 */ /* 0x080fe2000001006c */
[----:B------:R-:W-:Y:S01]  /*2ba0*/  FADD.FTZ R111, R12, -R111 ;  /* 0x8000006f0c6f7221 */ /* 0x000fe20000010000 */
[----:B------:R-:W-:Y:S01]  /*2bb0*/  FADD.FTZ R141, R17, -R110 ;  /* 0x8000006e118d7221 */ /* 0x000fe20000010000 */
[----:B------:R-:W-:Y:S02]  /*2bc0*/  FFMA.FTZ R110, R132, R107, R108 ;  /* 0x0000006b846e7223 */ /* 0x000fe4000001006c */
[C---:B------:R-:W-:Y:S01]  /*2bd0*/  FMUL.FTZ R111, R6.reuse, R111 ;  /* 0x0000006f066f7220 */ /* 0x040fe20000410000 */
[----:B------:R-:W-:-:S03]  /*2be0*/  FMUL.FTZ R141, R6, R141 ;  /* 0x0000008d068d7220 */ /* 0x000fc60000410000 */
[----:B------:R-:W-:-:S04]  /*2bf0*/  FMUL.FTZ R111, R111, R106 ;  /* 0x0000006a6f6f7220 */ /* 0x000fc80000410000 */
[----:B------:R-:W-:Y:S01]  /*2c00*/  FFMA.FTZ R109, R111, R104, R44 ;  /* 0x000000686f6d7223 */ /* 0x000fe2000001002c */
[----:B------:R-:W-:Y:S01]  /*2c10*/  FMUL.FTZ R44, R141, R106 ;  /* 0x0000006a8d2c7220 */ /* 0x000fe20000410000 */
[----:B------:R-:W-:Y:S01]  /*2c20*/  FADD.FTZ R141, R115, -R110 ;  /* 0x8000006e738d7221 */ /* 0x000fe20000010000 */
[----:B------:R-:W-:Y:S02]  /*2c30*/  HADD2.F32 R104, -RZ, R153.H0_H0 ;  /* 0x20000099ff687230 */ /* 0x000fe40000004100 */
[----:B------:R-:W-:Y:S02]  /*2c40*/  HADD2.F32 R153, -RZ, R105.H0_H0 ;  /* 0x20000069ff997230 */ /* 0x000fe40000004100 */
[----:B------:R-:W-:Y:S01]  /*2c50*/  FMUL.FTZ R141, R6, R141 ;  /* 0x0000008d068d7220 */ /* 0x000fe20000410000 */
[----:B------:R-:W-:Y:S02]  /*2c60*/  HADD2.F32 R105, -RZ, R162.H0_H0 ;  /* 0x200000a2ff697230 */ /* 0x000fe40000004100 */
[----:B------:R-:W-:Y:S01]  /*2c70*/  FFMA.FTZ R104, R44, R104, R45 ;  /* 0x000000682c687223 */ /* 0x000fe2000001002d */
[----:B------:R-:W-:Y:S01]  /*2c80*/  FADD.FTZ R45, R133, -R154 ;  /* 0x8000009a852d7221 */ /* 0x000fe20000010000 */
[----:B------:R-:W-:Y:S01]  /*2c90*/  FMUL.FTZ R110, R141, R106 ;  /* 0x0000006a8d6e7220 */ /* 0x000fe20000410000 */
[----:B------:R-:W-:-:S02]  /*2ca0*/  HADD2.F32 R154, -RZ, R152.H0_H0 ;  /* 0x20000098ff9a7230 */ /* 0x000fc40000004100 */
[----:B------:R-:W-:Y:S01]  /*2cb0*/  FMUL.FTZ R45, R6, R45 ;  /* 0x0000002d062d7220 */ /* 0x000fe20000410000 */
[----:B------:R-:W-:Y:S01]  /*2cc0*/  FFMA.FTZ R47, R110, R105, R47 ;  /* 0x000000696e2f7223 */ /* 0x000fe2000001002f */
[----:B------:R-:W-:Y:S02]  /*2cd0*/  HADD2.F32 R105, -RZ, R152.H1_H1 ;  /* 0x30000098ff697230 */ /* 0x000fe40000004100 */
[----:B------:R-:W-:Y:S01]  /*2ce0*/  FMUL.FTZ R111, R111, R154 ;  /* 0x0000009a6f6f7220 */ /* 0x000fe20000410000 */
[----:B------:R-:W-:Y:S01]  /*2cf0*/  FMUL.FTZ R45, R45, R106 ;  /* 0x0000006a2d2d7220 */ /* 0x000fe20000410000 */
[--C-:B------:R-:W-:Y:S02]  /*2d00*/  HADD2.F32 R154, -RZ, R155.reuse.H0_H0 ;  /* 0x2000009bff9a7230 */ /* 0x100fe40000004100 */
[----:B------:R-:W-:Y:S01]  /*2d10*/  FMUL.FTZ R44, R44, R105 ;  /* 0x000000692c2c7220 */ /* 0x000fe20000410000 */
[----:B------:R-:W-:Y:S02]  /*2d20*/  HADD2.F32 R105, -RZ, R155.H1_H1 ;  /* 0x3000009bff697230 */ /* 0x000fe40000004100 */
[C---:B------:R-:W-:Y:S01]  /*2d30*/  FFMA.FTZ R46, R45.reuse, R153, R46 ;  /* 0x000000992d2e7223 */ /* 0x040fe2000001002e */
[----:B------:R-:W-:Y:S01]  /*2d40*/  FMUL.FTZ R45, R45, R154 ;  /* 0x0000009a2d2d7220 */ /* 0x000fe20000410000 */
[----:B------:R-:W-:Y:S01]  /*2d50*/  F2FP.F16.F32.PACK_AB R44, R44, R111 ;  /* 0x0000006f2c2c723e */ /* 0x000fe200000000ff */
[----:B------:R-:W-:-:S03]  /*2d60*/  FMUL.FTZ R110, R110, R105 ;  /* 0x000000696e6e7220 */ /* 0x000fc60000410000 */
[----:B------:R-:W-:Y:S02]  /*2d70*/  PRMT R105, R44, 0x7632, R105 ;  /* 0x000076322c697816 */ /* 0x000fe40000000069 */
[----:B------:R-:W-:Y:S02]  /*2d80*/  F2FP.F16.F32.PACK_AB R45, R110, R45 ;  /* 0x0000002d6e2d723e */ /* 0x000fe400000000ff */
[----:B------:R-:W-:Y:S02]  /*2d90*/  PRMT R110, R44, 0x7610, R110 ;  /* 0x000076102c6e7816 */ /* 0x000fe4000000006e */
[----:B------:R-:W-:-:S07]  /*2da0*/  PRMT R44, R45, 0x7632, R44 ;  /* 0x000076322d2c7816 */ /* 0x000fce000000002c */
.L_x_6839:
        /* <DEDUP_REMOVED lines=14> */
.L_x_6837:
[----:B------:R-:W-:Y:S05]  /*2e90*/  BSYNC.RECONVERGENT B1 ;  /* 0x0000000000017941 */ /* 0x000fea0003800200 */
.L_x_6836:
[----:B------:R-:W-:Y:S04]  /*2ea0*/  BSSY.RECONVERGENT B1, `(.L_x_6840) ;  /* 0x0000065000017945 */ /* 0x000fe80003800200 */
[----:B------:R-:W-:Y:S05]  /*2eb0*/  @!P3 BRA `(.L_x_6841) ;  /* 0x00000004008cb947 */ /* 0x000fea0003800000 */
[----:B------:R-:W2:Y:S02]  /*2ec0*/  LDC.64 R104, c[0x0][0x390] ;  /* 0x0000e400ff687b82 */ /* 0x000ea40000000a00 */
[----:B--2---:R-:W-:-:S06]  /*2ed0*/  IMAD.WIDE.U32 R104, R5, 0x8, R104 ;  /* 0x0000000805687825 */ /* 0x004fcc00078e0068 */
[----:B------:R-:W0:Y:S01]  /*2ee0*/  LDG.E.64 R104, desc[UR8][R104.64] ;  /* 0x0000000868687981 */ /* 0x000e22000c1e1b00 */
[----:B------:R-:W-:-:S04]  /*2ef0*/  ISETP.NE.U32.AND P0, PT, RZ, UR14, PT ;  /* 0x0000000eff007c0c */ /* 0x000fc8000bf05070 */
[----:B------:R-:W-:Y:S02]  /*2f00*/  ISETP.NE.AND.EX P0, PT, RZ, UR15, PT, P0 ;  /* 0x0000000fff007c0c */ /* 0x000fe4000bf05300 */
[--C-:B01----:R-:W-:Y:S02]  /*2f10*/  SHF.R.U64 R110, R104, 0x10, R105.reuse ;  /* 0x00000010686e7819 */ /* 0x103fe40000001269 */
        /* <DEDUP_REMOVED lines=16> */
[----:B------:R-:W-:Y:S01]  /*3020*/  FFMA.FTZ R103, R117, R107, R108 ;  /* 0x0000006b75677223 */ /* 0x000fe2000001006c */
[----:B------:R-:W-:Y:S02]  /*3030*/  HADD2.F32 R104, -RZ, R153.H0_H0 ;  /* 0x20000099ff687230 */ /* 0x000fe40000004100 */
[----:B------:R-:W-:Y:S01]  /*3040*/  FMUL.FTZ R110, R101, R106 ;  /* 0x0000006a656e7220 */ /* 0x000fe20000410000 */
[----:B------:R-:W-:Y:S02]  /*3050*/  HADD2.F32 R102, -RZ, R156.H1_H1 ;  /* 0x3000009cff667230 */ /* 0x000fe40000004100 */
[----:B------:R-:W-:Y:S01]  /*3060*/  FADD.FTZ R103, R116, -R103 ;  /* 0x8000006774677221 */ /* 0x000fe20000010000 */
[C---:B------:R-:W-:Y:S02]  /*3070*/  FFMA.FTZ R104, R110.reuse, R104, R41 ;  /* 0x000000686e687223 */ /* 0x040fe40000010029 */
        /* <DEDUP_REMOVED lines=20> */
.L_x_6842:
        /* <DEDUP_REMOVED lines=12> */
[----:B------:R-:W-:Y:S01]  /*3280*/  FADD.FTZ R141, R119, -R110 ;  /* 0x8000006e778d7221 */ /* 0x000fe20000010000 */
[----:B------:R-:W-:Y:S02]  /*3290*/  HADD2.F32 R104, -RZ, R153.H0_H0 ;  /* 0x20000099ff687230 */ /* 0x000fe40000004100 */
[----:B------:R-:W-:Y:S01]  /*32a0*/  FMUL.FTZ R111, R111, R154 ;  /* 0x0000009a6f6f7220 */ /* 0x000fe20000410000 */
[----:B------:R-:W-:Y:S02]  /*32b0*/  HADD2.F32 R153, -RZ, R105.H0_H0 ;  /* 0x20000069ff997230 */ /* 0x000fe40000004100 */
[----:B------:R-:W-:Y:S01]  /*32c0*/  FMUL.FTZ R141, R6, R141 ;  /* 0x0000008d068d7220 */ /* 0x000fe20000410000 */
[----:B------:R-:W-:Y:S02]  /*32d0*/  HADD2.F32 R105, -RZ, R162.H0_H0 ;  /* 0x200000a2ff697230 */ /* 0x000fe40000004100 */
[----:B------:R-:W-:Y:S01]  /*32e0*/  FFMA.FTZ R104, R40, R104, R41 ;  /* 0x0000006828687223 */ /* 0x000fe20000010029 */
[----:B------:R-:W-:Y:S01]  /*32f0*/  FFMA.FTZ R41, R117, R107, R108 ;  /* 0x0000006b75297223 */ /* 0x000fe2000001006c */
[----:B------:R-:W-:Y:S01]  /*3300*/  FMUL.FTZ R110, R141, R106 ;  /* 0x0000006a8d6e7220 */ /* 0x000fe20000410000 */
[----:B------:R-:W-:-:S02]  /*3310*/  HADD2.F32 R154, -RZ, R157.H0_H0 ;  /* 0x2000009dff9a7230 */ /* 0x000fc40000004100 */
[----:B------:R-:W-:Y:S01]  /*3320*/  FADD.FTZ R41, R116, -R41 ;  /* 0x8000002974297221 */ /* 0x000fe20000010000 */
[----:B------:R-:W-:Y:S01]  /*3330*/  FFMA.FTZ R43, R110, R105, R43 ;  /* 0x000000696e2b7223 */ /* 0x000fe2000001002b */
[----:B------:R-:W-:Y:S02]  /*3340*/  HADD2.F32 R105, -RZ, R156.H1_H1 ;  /* 0x3000009cff697230 */ /* 0x000fe40000004100 */
[----:B------:R-:W-:-:S03]  /*3350*/  FMUL.FTZ R41, R6, R41 ;  /* 0x0000002906297220 */ /* 0x000fc60000410000 */
[----:B------:R-:W-:Y:S01]  /*3360*/  FMUL.FTZ R40, R40, R105 ;  /* 0x0000006928287220 */ /* 0x000fe20000410000 */
[----:B------:R-:W-:Y:S01]  /*3370*/  FMUL.FTZ R41, R41, R106 ;  /* 0x0000006a29297220 */ /* 0x000fe20000410000 */
[----:B------:R-:W-:-:S03]  /*3380*/  HADD2.F32 R105, -RZ, R157.H1_H1 ;  /* 0x3000009dff697230 */ /* 0x000fc60000004100 */
[C---:B------:R-:W-:Y:S01]  /*3390*/  FFMA.FTZ R42, R41.reuse, R153, R42 ;  /* 0x00000099292a7223 */ /* 0x040fe2000001002a */
[----:B------:R-:W-:Y:S01]  /*33a0*/  FMUL.FTZ R41, R41, R154 ;  /* 0x0000009a29297220 */ /* 0x000fe20000410000 */
[----:B------:R-:W-:Y:S01]  /*33b0*/  FMUL.FTZ R110, R110, R105 ;  /* 0x000000696e6e7220 */ /* 0x000fe20000410000 */
[----:B------:R-:W-:-:S04]  /*33c0*/  F2FP.F16.F32.PACK_AB R40, R40, R111 ;  /* 0x0000006f2828723e */ /* 0x000fc800000000ff */
[----:B------:R-:W-:Y:S02]  /*33d0*/  F2FP.F16.F32.PACK_AB R41, R110, R41 ;  /* 0x000000296e29723e */ /* 0x000fe400000000ff */
[C---:B------:R-:W-:Y:S02]  /*33e0*/  PRMT R105, R40.reuse, 0x7632, R105 ;  /* 0x0000763228697816 */ /* 0x040fe40000000069 */
[----:B------:R-:W-:Y:S02]  /*33f0*/  PRMT R110, R40, 0x7610, R110 ;  /* 0x00007610286e7816 */ /* 0x000fe4000000006e */
[----:B------:R-:W-:-:S07]  /*3400*/  PRMT R40, R41, 0x7632, R40 ;  /* 0x0000763229287816 */ /* 0x000fce0000000028 */
.L_x_6843:
        /* <DEDUP_REMOVED lines=14> */
.L_x_6841:
[----:B------:R-:W-:Y:S05]  /*34f0*/  BSYNC.RECONVERGENT B1 ;  /* 0x0000000000017941 */ /* 0x000fea0003800200 */
.L_x_6840:
[----:B------:R-:W-:Y:S04]  /*3500*/  BSSY.RECONVERGENT B1, `(.L_x_6844) ;  /* 0x0000065000017945 */ /* 0x000fe80003800200 */
[----:B------:R-:W-:Y:S05]  /*3510*/  @!P4 BRA `(.L_x_6845) ;  /* 0x00000004008cc947 */ /* 0x000fea0003800000 */
[----:B------:R-:W3:Y:S02]  /*3520*/  LDC.64 R104, c[0x0][0x390] ;  /* 0x0000e400ff687b82 */ /* 0x000ee40000000a00 */
[----:B---3--:R-:W-:-:S06]  /*3530*/  IMAD.WIDE.U32 R104, R5, 0x8, R104 ;  /* 0x0000000805687825 */ /* 0x008fcc00078e0068 */
[----:B------:R-:W0:Y:S01]  /*3540*/  LDG.E.64 R104, desc[UR8][R104.64] ;  /* 0x0000000868687981 */ /* 0x000e22000c1e1b00 */
[----:B------:R-:W-:-:S04]  /*3550*/  ISETP.NE.U32.AND P0, PT, RZ, UR14, PT ;  /* 0x0000000eff007c0c */ /* 0x000fc8000bf05070 */
[----:B------:R-:W-:Y:S02]  /*3560*/  ISETP.NE.AND.EX P0, PT, RZ, UR15, PT, P0 ;  /* 0x0000000fff007c0c */ /* 0x000fe4000bf05300 */
[--C-:B012---:R-:W-:Y:S02]  /*3570*/  SHF.R.U64 R110, R104, 0x10, R105.reuse ;  /* 0x00000010686e7819 */ /* 0x107fe40000001269 */
        /* <DEDUP_REMOVED lines=42> */
.L_x_6846:
        /* <DEDUP_REMOVED lines=37> */
.L_x_6847:
        /* <DEDUP_REMOVED lines=14> */
.L_x_6845:
[----:B------:R-:W-:Y:S05]  /*3b50*/  BSYNC.RECONVERGENT B1 ;  /* 0x0000000000017941 */ /* 0x000fea0003800200 */
.L_x_6844:
[----:B------:R-:W-:Y:S05]  /*3b60*/  @!P5 BRA `(.L_x_6848) ;  /* 0x0000002400e0d947 */ /* 0x000fea0003800000 */
[----:B------:R-:W4:Y:S02]  /*3b70*/  LDC.64 R104, c[0x0][0x390] ;  /* 0x0000e400ff687b82 */ /* 0x000f240000000a00 */
[----:B----4-:R-:W-:-:S06]  /*3b80*/  IMAD.WIDE.U32 R104, R5, 0x8, R104 ;  /* 0x0000000805687825 */ /* 0x010fcc00078e0068 */
[----:B------:R-:W0:Y:S01]  /*3b90*/  LDG.E.64 R104, desc[UR8][R104.64] ;  /* 0x0000000868687981 */ /* 0x000e22000c1e1b00 */
[----:B------:R-:W-:-:S04]  /*3ba0*/  ISETP.NE.U32.AND P0, PT, RZ, UR14, PT ;  /* 0x0000000eff007c0c */ /* 0x000fc8000bf05070 */
[----:B------:R-:W-:Y:S02]  /*3bb0*/  ISETP.NE.AND.EX P0, PT, RZ, UR15, PT, P0 ;  /* 0x0000000fff007c0c */ /* 0x000fe4000bf05300 */
[--C-:B0123--:R-:W-:Y:S02]  /*3bc0*/  SHF.R.U64 R110, R104, 0x10, R105.reuse ;  /* 0x00000010686e7819 */ /* 0x10ffe40000001269 */
[----:B------:R-:W-:-:S04]  /*3bd0*/  SHF.R.U32.HI R109, RZ, 0x10, R105 ;  /* 0x00000010ff6d7819 */ /* 0x000fc80000011669 */
[----:B------:R-:W-:-:S05]  /*3be0*/  PRMT R162, R110, 0x5410, R109 ;  /* 0x000054106ea27816 */ /* 0x000fca000000006d */
        /* <DEDUP_REMOVED lines=10> */
[----:B------:R-:W-:Y:S02]  /*3c90*/  HADD2.F32 R104, -RZ, R104.H0_H0 ;  /* 0x20000068ff687230 */ /* 0x000fe40000004100 */
[C---:B------:R-:W-:Y:S01]  /*3ca0*/  FMUL.FTZ R101, R6.reuse, R101 ;  /* 0x0000006506657220 */ /* 0x040fe20000410000 */
[----:B------:R-:W-:Y:S01]  /*3cb0*/  FMUL.FTZ R102, R6, R107 ;  /* 0x0000006b06667220 */ /* 0x000fe20000410000 */
[-C--:B------:R-:W-:Y:S01]  /*3cc0*/  FMUL.FTZ R107, R100, R106.reuse ;  /* 0x0000006a646b7220 */ /* 0x080fe20000410000 */
[----:B------:R-:W-:Y:S01]  /*3cd0*/  FMUL.FTZ R103, R6, R103 ;  /* 0x0000006706677220 */ /* 0x000fe20000410000 */
[----:B------:R-:W-:Y:S01]  /*3ce0*/  FMUL.FTZ R6, R101, R106 ;  /* 0x0000006a65067220 */ /* 0x000fe20000410000 */
[----:B------:R-:W-:-:S02]  /*3cf0*/  HADD2.F32 R105, -RZ, R105.H0_H0 ;  /* 0x20000069ff697230 */ /* 0x000fc40000004100 */
[----:B------:R-:W-:Y:S01]  /*3d00*/  FFMA.FTZ R153, R107, R104, R32 ;  /* 0x000000686b997223 */ /* 0x000fe20000010020 */
[--C-:B------:R-:W-:Y:S02]  /*3d10*/  HADD2.F32 R32, -RZ, R162.reuse.H0_H0 ;  /* 0x200000a2ff207230 */ /* 0x100fe40000004100 */
[----:B------:R-:W-:Y:S01]  /*3d20*/  FMUL.FTZ R109, R102, R106 ;  /* 0x0000006a666d7220 */ /* 0x000fe20000410000 */
[----:B------:R-:W-:Y:S02]  /*3d30*/  HADD2.F32 R104, -RZ, R162.H1_H1 ;  /* 0x300000a2ff687230 */ /* 0x000fe40000004100 */
[----:B------:R-:W-:Y:S01]  /*3d40*/  FFMA.FTZ R33, R6, R32, R33 ;  /* 0x0000002006217223 */ /* 0x000fe20000010021 */
[----:B------:R-:W-:Y:S01]  /*3d50*/  FMUL.FTZ R32, R103, R106 ;  /* 0x0000006a67207220 */ /* 0x000fe20000410000 */
[----:B------:R-:W-:Y:S01]  /*3d60*/  FFMA.FTZ R34, R109, R105, R34 ;  /* 0x000000696d227223 */ /* 0x000fe20000010022 */
[--C-:B------:R-:W-:Y:S02]  /*3d70*/  HADD2.F32 R105, -RZ, R160.reuse.H1_H1 ;  /* 0x300000a0ff697230 */ /* 0x100fe40000004100 */
[----:B------:R-:W-:Y:S01]  /*3d80*/  FFMA.FTZ R35, R32, R104, R35 ;  /* 0x0000006820237223 */ /* 0x000fe20000010023 */
[----:B------:R-:W-:-:S02]  /*3d90*/  HADD2.F32 R104, -RZ, R160.H0_H0 ;  /* 0x200000a0ff687230 */ /* 0x000fc40000004100 */
[----:B------:R-:W-:Y:S01]  /*3da0*/  FMUL.FTZ R6, R6, R105 ;  /* 0x0000006906067220 */ /* 0x000fe20000410000 */
[--C-:B------:R-:W-:Y:S02]  /*3db0*/  HADD2.F32 R105, -RZ, R161.reuse.H1_H1 ;  /* 0x300000a1ff697230 */ /* 0x100fe40000004100 */
[----:B------:R-:W-:Y:S01]  /*3dc0*/  FMUL.FTZ R107, R107, R104 ;  /* 0x000000686b6b7220 */ /* 0x000fe20000410000 */
[----:B------:R-:W-:Y:S02]  /*3dd0*/  HADD2.F32 R104, -RZ, R161.H0_H0 ;  /* 0x200000a1ff687230 */ /* 0x000fe40000004100 */
[----:B------:R-:W-:Y:S02]  /*3de0*/  FMUL.FTZ R32, R32, R105 ;  /* 0x0000006920207220 */ /* 0x000fe40000410000 */
[----:B------:R-:W-:Y:S01]  /*3df0*/  F2FP.F16.F32.PACK_AB R6, R6, R107 ;  /* 0x0000006b0606723e */ /* 0x000fe200000000ff */
[----:B------:R-:W-:-:S03]  /*3e00*/  FMUL.FTZ R109, R109, R104 ;  /* 0x000000686d6d7220 */ /* 0x000fc60000410000 */
[----:B------:R-:W-:Y:S02]  /*3e10*/  PRMT R104, R6, 0x7632, R104 ;  /* 0x0000763206687816 */ /* 0x000fe40000000068 */
[----:B------:R-:W-:Y:S02]  /*3e20*/  F2FP.F16.F32.PACK_AB R32, R32, R109 ;  /* 0x0000006d2020723e */ /* 0x000fe400000000ff */
[----:B------:R-:W-:Y:S02]  /*3e30*/  PRMT R105, R6, 0x7610, R105 ;  /* 0x0000761006697816 */ /* 0x000fe40000000069 */
[C---:B------:R-:W-:Y:S02]  /*3e40*/  PRMT R6, R32.reuse, 0x7632, R6 ;  /* 0x0000763220067816 */ /* 0x040fe40000000006 */
[----:B------:R-:W-:Y:S01]  /*3e50*/  PRMT R107, R32, 0x7610, R107 ;  /* 0x00007610206b7816 */ /* 0x000fe2000000006b */
[----:B------:R-:W-:Y:S06]  /*3e60*/  BRA `(.L_x_6850) ;  /* 0x0000000000987947 */ /* 0x000fec0003800000 */
.L_x_6849:
[-CC-:B------:R-:W-:Y:S01]  /*3e70*/  FFMA.FTZ R109, R125, R107.reuse, R108.reuse ;  /* 0x0000006b7d6d7223 */ /* 0x180fe2000001006c */
[-CC-:B------:R-:W-:Y:S01]  /*3e80*/  FFMA.FTZ R154, R126, R107.reuse, R108.reuse ;  /* 0x0000006b7e9a7223 */ /* 0x180fe2000001006c */
[-CC-:B------:R-:W-:Y:S01]  /*3e90*/  FFMA.FTZ R110, R130, R107.reuse, R108.reuse ;  /* 0x0000006b826e7223 */ /* 0x180fe2000001006c */
[----:B------:R-:W-:Y:S01]  /*3ea0*/  FFMA.FTZ R107, R129, R107, R108 ;  /* 0x0000006b816b7223 */ /* 0x000fe2000001006c */
[----:B------:R-:W-:Y:S01]  /*3eb0*/  FADD.FTZ R109, R124, -R109 ;  /* 0x8000006d7c6d7221 */ /* 0x000fe20000010000 */
[----:B------:R-:W-:Y:S02]  /*3ec0*/  HADD2.F32 R153, -RZ, R104.H0_H0 ;  /* 0x20000068ff997230 */ /* 0x000fe40000004100 */
[----:B------:R-:W-:Y:S01]  /*3ed0*/  FADD.FTZ R141, R131, -R110 ;  /* 0x8000006e838d7221 */ /* 0x000fe20000010000 */
[----:B------:R-:W-:Y:S01]  /*3ee0*/  FADD.FTZ R107, R128, -R107 ;  /* 0x8000006b806b7221 */ /* 0x000fe20000010000 */
[C---:B------:R-:W-:Y:S01]  /*3ef0*/  FMUL.FTZ R109, R6.reuse, R109 ;  /* 0x0000006d066d7220 */ /* 0x040fe20000410000 */
[----:B------:R-:W-:Y:S01]  /*3f00*/  FADD.FTZ R111, R127, -R154 ;  /* 0x8000009a7f6f7221 */ /* 0x000fe20000010000 */
[C---:B------:R-:W-:Y:S01]  /*3f10*/  FMUL.FTZ R141, R6.reuse, R141 ;  /* 0x0000008d068d7220 */ /* 0x040fe20000410000 */
[C---:B------:R-:W-:Y:S01]  /*3f20*/  FMUL.FTZ R107, R6.reuse, R107 ;  /* 0x0000006b066b7220 */ /* 0x040fe20000410000 */
[----:B------:R-:W-:Y:S01]  /*3f30*/  FMUL.FTZ R109, R109, R106 ;  /* 0x0000006a6d6d7220 */ /* 0x000fe20000410000 */
[----:B------:R-:W-:Y:S01]  /*3f40*/  FMUL.FTZ R111, R6, R111 ;  /* 0x0000006f066f7220 */ /* 0x000fe20000410000 */
[----:B------:R-:W-:-:S02]  /*3f50*/  HADD2.F32 R105, -RZ, R105.H0_H0 ;  /* 0x20000069ff697230 */ /* 0x000fc40000004100 */
[-C--:B------:R-:W-:Y:S01]  /*3f60*/  FMUL.FTZ R104, R141, R106.reuse ;  /* 0x0000006a8d687220 */ /* 0x080fe20000410000 */
[----:B------:R-:W-:Y:S01]  /*3f70*/  FFMA.FTZ R153, R109, R153, R32 ;  /* 0x000000996d997223 */ /* 0x000fe20000010020 */
[--C-:B------:R-:W-:Y:S02]  /*3f80*/  HADD2.F32 R32, -RZ, R162.reuse.H1_H1 ;  /* 0x300000a2ff207230 */ /* 0x100fe40000004100 */
[-C--:B------:R-:W-:Y:S01]  /*3f90*/  FMUL.FTZ R107, R107, R106.reuse ;  /* 0x0000006a6b6b7220 */ /* 0x080fe20000410000 */
[----:B------:R-:W-:Y:S01]  /*3fa0*/  FMUL.FTZ R6, R111, R106 ;  /* 0x0000006a6f067220 */ /* 0x000fe20000410000 */
[----:B------:R-:W-:Y:S02]  /*3fb0*/  HADD2.F32 R106, -RZ, R162.H0_H0 ;  /* 0x200000a2ff6a7230 */ /* 0x000fe40000004100 */
[----:B------:R-:W-:Y:S01]  /*3fc0*/  FFMA.FTZ R35, R104, R32, R35 ;  /* 0x0000002068237223 */ /* 0x000fe20000010023 */
[----:B------:R-:W-:Y:S01]  /*3fd0*/  FFMA.FTZ R34, R107, R105, R34 ;  /* 0x000000696b227223 */ /* 0x000fe20000010022 */
[----:B------:R-:W-:-:S02]  /*3fe0*/  HADD2.F32 R32, -RZ, R160.H0_H0 ;  /* 0x200000a0ff207230 */ /* 0x000fc40000004100 */
[C---:B------:R-:W-:Y:S01]  /*3ff0*/  FFMA.FTZ R33, R6.reuse, R106, R33 ;  /* 0x0000006a06217223 */ /* 0x040fe20000010021 */
[----:B------:R-:W-:Y:S02]  /*4000*/  HADD2.F32 R105, -RZ, R160.H1_H1 ;  /* 0x300000a0ff697230 */ /* 0x000fe40000004100 */
[----:B------:R-:W-:Y:S01]  /*4010*/  FMUL.FTZ R109, R109, R32 ;  /* 0x000000206d6d7220 */ /* 0x000fe20000410000 */
[--C-:B------:R-:W-:Y:S02]  /*4020*/  HADD2.F32 R32, -RZ, R161.reuse.H0_H0 ;  /* 0x200000a1ff207230 */ /* 0x100fe40000004100 */
[----:B------:R-:W-:Y:S01]  /*4030*/  FMUL.FTZ R6, R6, R105 ;  /* 0x0000006906067220 */ /* 0x000fe20000410000 */
[----:B------:R-:W-:Y:S02]  /*4040*/  HADD2.F32 R105, -RZ, R161.H1_H1 ;  /* 0x300000a1ff697230 */ /* 0x000fe40000004100 */
[----:B------:R-:W-:Y:S02]  /*4050*/  FMUL.FTZ R32, R107, R32 ;  /* 0x000000206b207220 */ /* 0x000fe40000410000 */
[----:B------:R-:W-:Y:S01]  /*4060*/  F2FP.F16.F32.PACK_AB R6, R6, R109 ;  /* 0x0000006d0606723e */ /* 0x000fe200000000ff */
[----:B------:R-:W-:-:S03]  /*4070*/  FMUL.FTZ R105, R104, R105 ;  /* 0x0000006968697220 */ /* 0x000fc60000410000 */
[C---:B------:R-:W-:Y:S02]  /*4080*/  PRMT R104, R6.reuse, 0x7632, R104 ;  /* 0x0000763206687816 */ /* 0x040fe40000000068 */
[----:B------:R-:W-:Y:S02]  /*4090*/  F2FP.F16.F32.PACK_AB R32, R105, R32 ;  /* 0x000000206920723e */ /* 0x000fe400000000ff */
[----:B------:R-:W-:Y:S02]  /*40a0*/  PRMT R105, R6, 0x7610, R105 ;  /* 0x0000761006697816 */ /* 0x000fe40000000069 */
[C---:B------:R-:W-:Y:S02]  /*40b0*/  PRMT R6, R32.reuse, 0x7632, R6 ;  /* 0x0000763220067816 */ /* 0x040fe40000000006 */
[----:B------:R-:W-:-:S07]  /*40c0*/  PRMT R107, R32, 0x7610, R107 ;  /* 0x00007610206b7816 */ /* 0x000fce000000006b */
.L_x_6850:
[----:B------:R-:W0:Y:S01]  /*40d0*/  @P0 LDC.64 R110, c[0x0][0x478] ;  /* 0x00011e00ff6e0b82 */ /* 0x000e220000000a00 */
[----:B------:R-:W-:Y:S02]  /*40e0*/  LOP3.LUT R104, R104, 0xffff, RZ, 0xc0, !PT ;  /* 0x0000ffff68687812 */ /* 0x000fe400078ec0ff */
[----:B------:R-:W-:Y:S02]  /*40f0*/  PRMT R6, R107, 0x5410, R6 ;  /* 0x000054106b067816 */ /* 0x000fe40000000006 */
[----:B------:R-:W-:Y:S01]  /*4100*/  MOV R32, R153 ;  /* 0x0000009900207202 */ /* 0x000fe20000000f00 */
[----:B------:R-:W-:Y:S02]  /*4110*/  IMAD.WIDE.U32 R106, R104, 0x10000, RZ ;  /* 0x00010000686a7825 */ /* 0x000fe400078e00ff */
[----:B------:R-:W1:Y:S03]  /*4120*/  LDC.64 R108, c[0x0][0x468] ;  /* 0x00011a00ff6c7b82 */ /* 0x000e660000000a00 */
[----:B------:R-:W-:-:S02]  /*4130*/  LOP3.LUT R107, R6, R107, RZ, 0xfc, !PT ;  /* 0x0000006b066b7212 */ /* 0x000fc400078efcff */
[----:B------:R-:W-:Y:S01]  /*4140*/  LOP3.LUT R106, R106, 0xffff, R105, 0xf8, !PT ;  /* 0x0000ffff6a6a7812 */ /* 0x000fe200078ef869 */
[----:B0-----:R-:W-:-:S05]  /*4150*/  @P0 IMAD.WIDE.U32 R110, R5, 0x10, R110 ;  /* 0x00000010056e0825 */ /* 0x001fca00078e006e */
[----:B------:R0:W-:Y:S01]  /*4160*/  @P0 STG.E.128 desc[UR8][R110.64], R100 ;  /* 0x000000646e000986 */ /* 0x0001e2000c101d08 */
[----:B-1----:R-:W-:-:S05]  /*4170*/  IMAD.WIDE.U32 R108, R5, 0x8, R108 ;  /* 0x00000008056c7825 */ /* 0x002fca00078e006c */
[----:B------:R0:W-:Y:S01]  /*4180*/  STG.E.64 desc[UR8][R108.64], R106 ;  /* 0x0000006a6c007986 */ /* 0x0001e2000c101b08 */
[----:B------:R-:W-:Y:S05]  /*4190*/  BRA `(.L_x_6848) ;  /* 0x0000002000547947 */ /* 0x000fea0003800000 */
.L_x_6831:
        /* <DEDUP_REMOVED lines=10> */
[----:B------:R-:W-:-:S04]  /*4240*/  FADD.FTZ R109, R134, -R109 ;  /* 0x8000006d866d7221 */ /* 0x000fc80000010000 */
[----:B------:R-:W-:-:S04]  /*4250*/  FFMA.FTZ R109, R6, R109, R31 ;  /* 0x0000006d066d7223 */ /* 0x000fc8000001001f */
[----:B------:R-:W-:Y:S01]  /*4260*/  FMUL.FTZ R110, R109, R106 ;  /* 0x0000006a6d6e7220 */ /* 0x000fe20000410000 */
[----:B------:R-:W-:Y:S01]  /*4270*/  FADD.FTZ R109, R137, -R154 ;  /* 0x8000009a896d7221 */ /* 0x000fe20000010000 */
[----:B------:R-:W-:-:S03]  /*4280*/  HADD2.F32 R154, -RZ, R150.H0_H0 ;  /* 0x20000096ff9a7230 */ /* 0x000fc60000004100 */
[----:B------:R-:W-:-:S04]  /*4290*/  FFMA.FTZ R109, R6, R109, R30 ;  /* 0x0000006d066d7223 */ /* 0x000fc8000001001e */
[----:B------:R-:W-:Y:S01]  /*42a0*/  FMUL.FTZ R153, R109, R106 ;  /* 0x0000006a6d997220 */ /* 0x000fe20000410000 */
[----:B------:R-:W-:-:S05]  /*42b0*/  HADD2.F32 R109, -RZ, R151.H0_H0 ;  /* 0x20000097ff6d7230 */ /* 0x000fca0000004100 */
[----:B------:R-:W-:-:S06]  /*42c0*/  FMUL.FTZ R109, R109, R153 ;  /* 0x000000996d6d7220 */ /* 0x000fcc0000410000 */
[----:B------:R-:W-:Y:S01]  /*42d0*/  F2F.F16.F32 R109, R109 ;  /* 0x0000006d006d7304 */ /* 0x000fe20000200800 */
[----:B--2---:R-:W-:Y:S01]  /*42e0*/  SHF.R.U32.HI R111, RZ, 0x10, R105 ;  /* 0x00000010ff6f7819 */ /* 0x004fe20000011669 */
[----:B------:R-:W-:-:S04]  /*42f0*/  HADD2.F32 R141, -RZ, R105.H0_H0 ;  /* 0x20000069ff8d7230 */ /* 0x000fc80000004100 */
[----:B------:R-:W-:Y:S02]  /*4300*/  HADD2.F32 R111, -RZ, R111.H0_H0 ;  /* 0x2000006fff6f7230 */ /* 0x000fe40000004100 */
[----:B------:R-:W-:Y:S01]  /*4310*/  FFMA.FTZ R50, R153, R141, R50 ;  /* 0x0000008d99327223 */ /* 0x000fe20000010032 */
[----:B------:R-:W-:Y:S01]  /*4320*/  HADD2.F32 R141, -RZ, R104.H0_H0 ;  /* 0x20000068ff8d7230 */ /* 0x000fe20000004100 */
[----:B------:R-:W-:Y:S01]  /*4330*/  SHF.R.U64 R104, R104, 0x10, R105 ;  /* 0x0000001068687819 */ /* 0x000fe20000001269 */
[----:B------:R-:W-:Y:S01]  /*4340*/  FFMA.FTZ R51, R110, R111, R51 ;  /* 0x0000006f6e337223 */ /* 0x000fe20000010033 */
[----:B------:R-:W-:-:S03]  /*4350*/  FFMA.FTZ R111, R3, R107, R108 ;  /* 0x0000006b036f7223 */ /* 0x000fc6000001006c */
[----:B------:R-:W-:Y:S02]  /*4360*/  HADD2.F32 R104, -RZ, R104.H0_H0 ;  /* 0x20000068ff687230 */ /* 0x000fe40000004100 */
[----:B------:R-:W-:-:S04]  /*4370*/  FADD.FTZ R111, R8, -R111 ;  /* 0x8000006f086f7221 */ /* 0x000fc80000010000 */
[----:B------:R-:W-:-:S04]  /*4380*/  FFMA.FTZ R111, R6, R111, R28 ;  /* 0x0000006f066f7223 */ /* 0x000fc8000001001c */
[----:B------:R-:W-:Y:S01]  /*4390*/  FMUL.FTZ R153, R111, R106 ;  /* 0x0000006a6f997220 */ /* 0x000fe20000410000 */
[----:B------:R-:W-:-:S03]  /*43a0*/  HADD2.F32 R111, -RZ, R151.H1_H1 ;  /* 0x30000097ff6f7230 */ /* 0x000fc60000004100 */
[----:B------:R-:W-:Y:S01]  /*43b0*/  FFMA.FTZ R48, R153, R141, R48 ;  /* 0x0000008d99307223 */ /* 0x000fe20000010030 */
[----:B------:R-:W-:Y:S01]  /*43c0*/  FMUL.FTZ R154, R154, R153 ;  /* 0x000000999a9a7220 */ /* 0x000fe20000410000 */
[----:B------:R-:W-:Y:S01]  /*43d0*/  FMUL.FTZ R111, R111, R110 ;  /* 0x0000006e6f6f7220 */ /* 0x000fe20000410000 */
[----:B------:R-:W-:-:S03]  /*43e0*/  FFMA.FTZ R110, R10, R107, R108 ;  /* 0x0000006b0a6e7223 */ /* 0x000fc6000001006c */
[----:B------:R-:W0:Y:S01]  /*43f0*/  F2F.F16.F32 R162, R111 ;  /* 0x0000006f00a27304 */ /* 0x000e220000200800 */
[----:B------:R-:W-:-:S04]  /*4400*/  FADD.FTZ R110, R15, -R110 ;  /* 0x8000006e0f6e7221 */ /* 0x000fc80000010000 */
[----:B------:R-:W-:-:S03]  /*4410*/  FFMA.FTZ R141, R6, R110, R29 ;  /* 0x0000006e068d7223 */ /* 0x000fc6000001001d */
[----:B------:R-:W-:Y:S01]  /*4420*/  F2F.F16.F32 R154, R154 ;  /* 0x0000009a009a7304 */ /* 0x000fe20000200800 */
[----:B------:R-:W-:Y:S01]  /*4430*/  FMUL.FTZ R110, R141, R106 ;  /* 0x0000006a8d6e7220 */ /* 0x000fe20000410000 */
[----:B------:R-:W-:-:S03]  /*4440*/  HADD2.F32 R141, -RZ, R150.H1_H1 ;  /* 0x30000096ff8d7230 */ /* 0x000fc60000004100 */
[----:B------:R-:W-:Y:S02]  /*4450*/  FFMA.FTZ R49, R110, R104, R49 ;  /* 0x000000686e317223 */ /* 0x000fe40000010031 */
[----:B------:R-:W-:Y:S01]  /*4460*/  FMUL.FTZ R141, R141, R110 ;  /* 0x0000006e8d8d7220 */ /* 0x000fe20000410000 */
[----:B0-----:R-:W-:-:S05]  /*4470*/  PRMT R162, R109, 0x5410, R162 ;  /* 0x000054106da27816 */ /* 0x001fca00000000a2 */
[----:B------:R-:W0:Y:S02]  /*4480*/  F2F.F16.F32 R141, R141 ;  /* 0x0000008d008d7304 */ /* 0x000e240000200800 */
[----:B0-----:R-:W-:-:S05]  /*4490*/  IMAD.WIDE.U32 R164, R141, 0x10000, RZ ;  /* 0x000100008da47825 */ /* 0x001fca00078e00ff */
[----:B------:R-:W-:Y:S02]  /*44a0*/  LOP3.LUT R163, R162, R165, RZ, 0xfc, !PT ;  /* 0x000000a5a2a37212 */ /* 0x000fe400078efcff */
[----:B------:R-:W-:Y:S02]  /*44b0*/  LOP3.LUT R162, R164, R154, RZ, 0xfc, !PT ;  /* 0x0000009aa4a27212 */ /* 0x000fe400078efcff */
[----:B------:R-:W0:Y:S02]  /*44c0*/  LDC.64 R164, c[0x0][0x468] ;  /* 0x00011a00ffa47b82 */ /* 0x000e240000000a00 */
[C---:B0-----:R-:W-:Y:S01]  /*44d0*/  IMAD.WIDE.U32 R164, R5.reuse, 0x8, R164 ;  /* 0x0000000805a47825 */ /* 0x041fe200078e00a4 */
[----:B------:R-:W-:-:S04]  /*44e0*/  IADD3 R5, PT, PT, R5, 0x80, RZ ;  /* 0x0000008005057810 */ /* 0x000fc80007ffe0ff */
[----:B------:R0:W-:Y:S03]  /*44f0*/  STG.E.64 desc[UR8][R164.64], R162 ;  /* 0x000000a2a4007986 */ /* 0x0001e6000c101b08 */
.L_x_6853:
[----:B------:R-:W-:Y:S05]  /*4500*/  BSYNC.RECONVERGENT B1 ;  /* 0x0000000000017941 */ /* 0x000fea0003800200 */
.L_x_6852:
[----:B------:R-:W-:Y:S04]  /*4510*/  BSSY.RECONVERGENT B1, `(.L_x_6854) ;  /* 0x0000033000017945 */ /* 0x000fe80003800200 */
[----:B------:R-:W-:Y:S05]  /*4520*/  @!P2 BRA `(.L_x_6855) ;  /* 0x0000000000c4a947 */ /* 0x000fea0003800000 */
[----:B------:R-:W1:Y:S02]  /*4530*/  LDC.64 R104, c[0x0][0x390] ;  /* 0x0000e400ff687b82 */ /* 0x000e640000000a00 */
[----:B-1----:R-:W-:-:S06]  /*4540*/  IMAD.WIDE.U32 R104, R5, 0x8, R104 ;  /* 0x0000000805687825 */ /* 0x002fcc00078e0068 */
        /* <DEDUP_REMOVED lines=30> */
[----:B0-----:R-:W0:Y:S01]  /*4730*/  F2F.F16.F32 R162, R111 ;  /* 0x0000006f00a27304 */ /* 0x001e220000200800 */
        /* <DEDUP_REMOVED lines=16> */
.L_x_6855:
[----:B------:R-:W-:Y:S05]  /*4840*/  BSYNC.RECONVERGENT B1 ;  /* 0x0000000000017941 */ /* 0x000fea0003800200 */
.L_x_6854:
[----:B------:R-:W-:Y:S04]  /*4850*/  BSSY.RECONVERGENT B1, `(.L_x_6856) ;  /* 0x0000033000017945 */ /* 0x000fe80003800200 */
[----:B------:R-:W-:Y:S05]  /*4860*/  @!P3 BRA `(.L_x_6857) ;  /* 0x0000000000c4b947 */ /* 0x000fea0003800000 */
[----:B------:R-:W2:Y:S02]  /*4870*/  LDC.64 R104, c[0x0][0x390] ;  /* 0x0000e400ff687b82 */ /* 0x000ea40000000a00 */
[----:B--2---:R-:W-:-:S06]  /*4880*/  IMAD.WIDE.U32 R104, R5, 0x8, R104 ;  /* 0x0000000805687825 */ /* 0x004fcc00078e0068 */
[----:B------:R-:W2:Y:S01]  /*4890*/  LDG.E.64 R104, desc[UR8][R104.64] ;  /* 0x0000000868687981 */ /* 0x000ea2000c1e1b00 */
[-CC-:B------:R-:W-:Y:S01]  /*48a0*/  FFMA.FTZ R110, R118, R107.reuse, R108.reuse ;  /* 0x0000006b766e7223 */ /* 0x180fe2000001006c */
[----:B------:R-:W-:Y:S01]  /*48b0*/  FFMA.FTZ R109, R117, R107, R108 ;  /* 0x0000006b756d7223 */ /* 0x000fe2000001006c */
[----:B------:R-:W-:Y:S02]  /*48c0*/  HADD2.F32 R154, -RZ, R156.H0_H0 ;  /* 0x2000009cff9a7230 */ /* 0x000fe40000004100 */
[----:B------:R-:W-:Y:S01]  /*48d0*/  FADD.FTZ R141, R119, -R110 ;  /* 0x8000006e778d7221 */ /* 0x000fe20000010000 */
[----:B------:R-:W-:-:S03]  /*48e0*/  FADD.FTZ R109, R116, -R109 ;  /* 0x8000006d746d7221 */ /* 0x000fc60000010000 */
[C---:B------:R-:W-:Y:S01]  /*48f0*/  FFMA.FTZ R141, R6.reuse, R141, R23 ;  /* 0x0000008d068d7223 */ /* 0x040fe20000010017 */
[----:B------:R-:W-:-:S03]  /*4900*/  FFMA.FTZ R109, R6, R109, R22 ;  /* 0x0000006d066d7223 */ /* 0x000fc60000010016 */
[-C--:B------:R-:W-:Y:S01]  /*4910*/  FMUL.FTZ R110, R141, R106.reuse ;  /* 0x0000006a8d6e7220 */ /* 0x080fe20000410000 */
        /* <DEDUP_REMOVED lines=21> */
[----:B01----:R-:W0:Y:S01]  /*4a70*/  F2F.F16.F32 R162, R111 ;  /* 0x0000006f00a27304 */ /* 0x003e220000200800 */
        /* <DEDUP_REMOVED lines=16> */
.L_x_6857:
[----:B------:R-:W-:Y:S05]  /*4b80*/  BSYNC.RECONVERGENT B1 ;  /* 0x0000000000017941 */ /* 0x000fea0003800200 */
.L_x_6856:
[----:B------:R-:W-:Y:S04]  /*4b90*/  BSSY.RECONVERGENT B1, `(.L_x_6858) ;  /* 0x0000033000017945 */ /* 0x000fe80003800200 */
[----:B------:R-:W-:Y:S05]  /*4ba0*/  @!P4 BRA `(.L_x_6859) ;  /* 0x0000000000c4c947 */ /* 0x000fea0003800000 */
[----:B------:R-:W3:Y:S02]  /*4bb0*/  LDC.64 R104, c[0x0][0x390] ;  /* 0x0000e400ff687b82 */ /* 0x000ee40000000a00 */
[----:B---3--:R-:W-:-:S06]  /*4bc0*/  IMAD.WIDE.U32 R104, R5, 0x8, R104 ;  /* 0x0000000805687825 */ /* 0x008fcc00078e0068 */
[----:B------:R-:W3:Y:S01]  /*4bd0*/  LDG.E.64 R104, desc[UR8][R104.64] ;  /* 0x0000000868687981 */ /* 0x000ee2000c1e1b00 */
        /* <DEDUP_REMOVED lines=12> */
[----:B---3--:R-:W-:Y:S01]  /*4ca0*/  SHF.R.U32.HI R111, RZ, 0x10, R105 ;  /* 0x00000010ff6f7819 */ /* 0x008fe20000011669 */
        /* <DEDUP_REMOVED lines=16> */
[----:B012---:R-:W0:Y:S01]  /*4db0*/  F2F.F16.F32 R162, R111 ;  /* 0x0000006f00a27304 */ /* 0x007e220000200800 */
        /* <DEDUP_REMOVED lines=16> */
.L_x_6859:
[----:B------:R-:W-:Y:S05]  /*4ec0*/  BSYNC.RECONVERGENT B1 ;  /* 0x0000000000017941 */ /* 0x000fea0003800200 */
.L_x_6858:
[----:B------:R-:W-:Y:S05]  /*4ed0*/  @!P5 BRA `(.L_x_6848) ;  /* 0x000000140004d947 */ /* 0x000fea0003800000 */
[----:B------:R-:W4:Y:S01]  /*4ee0*/  LDC.64 R104, c[0x0][0x390] ;  /* 0x0000e400ff687b82 */ /* 0x000f220000000a00 */
[-CC-:B------:R-:W-:Y:S01]  /*4ef0*/  FFMA.FTZ R141, R129, R107.reuse, R108.reuse ;  /* 0x0000006b818d7223 */ /* 0x180fe2000001006c */
[-CC-:B------:R-:W-:Y:S01]  /*4f00*/  FFMA.FTZ R110, R130, R107.reuse, R108.reuse ;  /* 0x0000006b826e7223 */ /* 0x180fe2000001006c */
[----:B------:R-:W-:-:S05]  /*4f10*/  FFMA.FTZ R109, R125, R107, R108 ;  /* 0x0000006b7d6d7223 */ /* 0x000fca000001006c */
[----:B0123--:R-:W0:Y:S01]  /*4f20*/  LDC.64 R162, c[0x0][0x468] ;  /* 0x00011a00ffa27b82 */ /* 0x00fe220000000a00 */
[----:B----4-:R-:W-:-:S06]  /*4f30*/  IMAD.WIDE.U32 R104, R5, 0x8, R104 ;  /* 0x0000000805687825 */ /* 0x010fcc00078e0068 */
[----:B------:R-:W2:Y:S01]  /*4f40*/  LDG.E.64 R104, desc[UR8][R104.64] ;  /* 0x0000000868687981 */ /* 0x000ea2000c1e1b00 */
[----:B------:R-:W-:Y:S01]  /*4f50*/  FADD.FTZ R141, R128, -R141 ;  /* 0x8000008d808d7221 */ /* 0x000fe20000010000 */
[----:B------:R-:W-:Y:S01]  /*4f60*/  FFMA.FTZ R108, R126, R107, R108 ;  /* 0x0000006b7e6c7223 */ /* 0x000fe2000001006c */
[----:B------:R-:W-:Y:S02]  /*4f70*/  HADD2.F32 R107, -RZ, R161.H0_H0 ;  /* 0x200000a1ff6b7230 */ /* 0x000fe40000004100 */
[----:B------:R-:W-:Y:S01]  /*4f80*/  FADD.FTZ R110, R131, -R110 ;  /* 0x8000006e836e7221 */ /* 0x000fe20000010000 */
[----:B------:R-:W-:Y:S01]  /*4f90*/  FFMA.FTZ R141, R6, R141, R98 ;  /* 0x0000008d068d7223 */ /* 0x000fe20000010062 */
[----:B------:R-:W-:Y:S01]  /*4fa0*/  FADD.FTZ R108, R127, -R108 ;  /* 0x8000006c7f6c7221 */ /* 0x000fe20000010000 */
[----:B------:R-:W-:Y:S01]  /*4fb0*/  FADD.FTZ R109, R124, -R109 ;  /* 0x8000006d7c6d7221 */ /* 0x000fe20000010000 */
[----:B0-----:R-:W-:-:S04]  /*4fc0*/  IMAD.WIDE.U32 R162, R5, 0x8, R162 ;  /* 0x0000000805a27825 */ /* 0x001fc800078e00a2 */
[----:B------:R-:W-:Y:S01]  /*4fd0*/  FMUL.FTZ R141, R141, R106 ;  /* 0x0000006a8d8d7220 */ /* 0x000fe20000410000 */
[----:B------:R-:W-:-:S03]  /*4fe0*/  FFMA.FTZ R109, R6, R109, R96 ;  /* 0x0000006d066d7223 */ /* 0x000fc60000010060 */
[----:B------:R-:W-:Y:S01]  /*4ff0*/  FMUL.FTZ R107, R107, R141 ;  /* 0x0000008d6b6b7220 */ /* 0x000fe20000410000 */
[----:B------:R-:W-:-:S05]  /*5000*/  FMUL.FTZ R109, R109, R106 ;  /* 0x0000006a6d6d7220 */ /* 0x000fca0000410000 */
[----:B------:R-:W-:Y:S01]  /*5010*/  F2F.F16.F32 R107, R107 ;  /* 0x0000006b006b7304 */ /* 0x000fe20000200800 */
[----:B--2---:R-:W-:Y:S02]  /*5020*/  HADD2.F32 R111, -RZ, R105.H0_H0 ;  /* 0x20000069ff6f7230 */ /* 0x004fe40000004100 */
[----:B------:R-:W-:Y:S01]  /*5030*/  HADD2.F32 R5, -RZ, R104.H0_H0 ;  /* 0x20000068ff057230 */ /* 0x000fe20000004100 */
[----:B------:R-:W-:Y:S02]  /*5040*/  SHF.R.U64 R104, R104, 0x10, R105 ;  /* 0x0000001068687819 */ /* 0x000fe40000001269 */
[----:B------:R-:W-:Y:S01]  /*5050*/  FFMA.FTZ R34, R141, R111, R34 ;  /* 0x0000006f8d227223 */ /* 0x000fe20000010022 */
[C---:B------:R-:W-:Y:S01]  /*5060*/  FFMA.FTZ R111, R6.reuse, R110, R99 ;  /* 0x0000006e066f7223 */ /* 0x040fe20000010063 */
[----:B------:R-:W-:Y:S01]  /*5070*/  FFMA.FTZ R141, R6, R108, R97 ;  /* 0x0000006c068d7223 */ /* 0x000fe20000010061 */
[----:B------:R-:W-:Y:S02]  /*5080*/  HADD2.F32 R108, -RZ, R160.H1_H1 ;  /* 0x300000a0ff6c7230 */ /* 0x000fe40000004100 */
[----:B------:R-:W-:Y:S01]  /*5090*/  FFMA.FTZ R32, R109, R5, R32 ;  /* 0x000000056d207223 */ /* 0x000fe20000010020 */
[----:B------:R-:W-:Y:S01]  /*50a0*/  FMUL.FTZ R6, R111, R106 ;  /* 0x0000006a6f067220 */ /* 0x000fe20000410000 */
[----:B------:R-:W-:-:S02]  /*50b0*/  HADD2.F32 R111, -RZ, R161.H1_H1 ;  /* 0x300000a1ff6f7230 */ /* 0x000fc40000004100 */
[----:B------:R-:W-:Y:S01]  /*50c0*/  FMUL.FTZ R154, R141, R106 ;  /* 0x0000006a8d9a7220 */ /* 0x000fe20000410000 */
[----:B------:R-:W-:Y:S01]  /*50d0*/  HADD2.F32 R106, -RZ, R160.H0_H0 ;  /* 0x200000a0ff6a7230 */ /* 0x000fe20000004100 */
[----:B------:R-:W-:Y:S01]  /*50e0*/  SHF.R.U32.HI R5, RZ, 0x10, R105 ;  /* 0x00000010ff057819 */ /* 0x000fe20000011669 */
[----:B------:R-:W-:Y:S02]  /*50f0*/  HADD2.F32 R104, -RZ, R104.H0_H0 ;  /* 0x20000068ff687230 */ /* 0x000fe40000004100 */
[----:B------:R-:W-:Y:S01]  /*5100*/  FMUL.FTZ R108, R108, R154 ;  /* 0x0000009a6c6c7220 */ /* 0x000fe20000410000 */
[----:B------:R-:W-:Y:S01]  /*5110*/  FMUL.FTZ R110, R111, R6 ;  /* 0x000000066f6e7220 */ /* 0x000fe20000410000 */
[----:B------:R-:W-:Y:S01]  /*5120*/  FMUL.FTZ R106, R106, R109 ;  /* 0x0000006d6a6a7220 */ /* 0x000fe20000410000 */
[----:B------:R-:W-:Y:S02]  /*5130*/  HADD2.F32 R5, -RZ, R5.H0_H0 ;  /* 0x20000005ff057230 */ /* 0x000fe40000004100 */
[----:B------:R-:W-:Y:S01]  /*5140*/  FFMA.FTZ R33, R154, R104, R33 ;  /* 0x000000689a217223 */ /* 0x000fe20000010021 */
[----:B------:R-:W0:Y:S02]  /*5150*/  F2F.F16.F32 R108, R108 ;  /* 0x0000006c006c7304 */ /* 0x000e240000200800 */
[----:B------:R-:W-:-:S06]  /*5160*/  FFMA.FTZ R35, R6, R5, R35 ;  /* 0x0000000506237223 */ /* 0x000fcc0000010023 */
[----:B------:R-:W1:Y:S01]  /*5170*/  F2F.F16.F32 R110, R110 ;  /* 0x0000006e006e7304 */ /* 0x000e620000200800 */
[----:B0-----:R-:W-:-:S07]  /*5180*/  IMAD.WIDE.U32 R164, R108, 0x10000, RZ ;  /* 0x000100006ca47825 */ /* 0x001fce00078e00ff */
[----:B------:R-:W0:Y:S01]  /*5190*/  F2F.F16.F32 R106, R106 ;  /* 0x0000006a006a7304 */ /* 0x000e220000200800 */
[----:B-1----:R-:W-:-:S04]  /*51a0*/  PRMT R107, R107, 0x5410, R110 ;  /* 0x000054106b6b7816 */ /* 0x002fc8000000006e */
[----:B------:R-:W-:Y:S02]  /*51b0*/  LOP3.LUT R111, R107, R165, RZ, 0xfc, !PT ;  /* 0x000000a56b6f7212 */ /* 0x000fe400078efcff */
[----:B0-----:R-:W-:-:S05]  /*51c0*/  LOP3.LUT R110, R164, R106, RZ, 0xfc, !PT ;  /* 0x0000006aa46e7212 */ /* 0x001fca00078efcff */
[----:B------:R4:W-:Y:S01]  /*51d0*/  STG.E.64 desc[UR8][R162.64], R110 ;  /* 0x0000006ea2007986 */ /* 0x0009e2000c101b08 */
[----:B------:R-:W-:Y:S05]  /*51e0*/  BRA `(.L_x_6848) ;  /* 0x0000001000407947 */ /* 0x000fea0003800000 */
.L_x_6851:
[----:B------:R-:W-:Y:S04]  /*51f0*/  BSSY.RECONVERGENT B1, `(.L_x_6860) ;  /* 0x0000036000017945 */ /* 0x000fe80003800200 */
[----:B------:R-:W-:Y:S05]  /*5200*/  @!P1 BRA `(.L_x_6861) ;  /* 0x0000000000d09947 */ /* 0x000fea0003800000 */
[----:B------:R-:W0:Y:S01]  /*5210*/  LDC.64 R104, c[0x0][0x390] ;  /* 0x0000e400ff687b82 */ /* 0x000e220000000a00 */
[-CC-:B------:R-:W-:Y:S01]  /*5220*/  FFMA.FTZ R100, R139, R107.reuse, R108.reuse ;  /* 0x0000006b8b647223 */ /* 0x180fe2000001006c */
[----:B------:R-:W-:Y:S01]  /*5230*/  FFMA.FTZ R103, R136, R107, R108 ;  /* 0x0000006b88677223 */ /* 0x000fe2000001006c */
[----:B------:R-:W-:-:S05]  /*5240*/  HADD2.F32 R154, -RZ, R151.H0_H0 ;  /* 0x20000097ff9a7230 */ /* 0x000fca0000004100 */
[----:B------:R-:W1:Y:S01]  /*5250*/  LDC.64 R164, c[0x0][0x478] ;  /* 0x00011e00ffa47b82 */ /* 0x000e620000000a00 */
[----:B0-----:R-:W-:-:S06]  /*5260*/  IMAD.WIDE.U32 R104, R5, 0x8, R104 ;  /* 0x0000000805687825 */ /* 0x001fcc00078e0068 */
[----:B------:R-:W2:Y:S01]  /*5270*/  LDG.E.64 R104, desc[UR8][R104.64] ;  /* 0x0000000868687981 */ /* 0x000ea2000c1e1b00 */
[----:B------:R-:W-:Y:S01]  /*5280*/  FADD.FTZ R101, R137, -R100 ;  /* 0x8000006489657221 */ /* 0x000fe20000010000 */
[----:B------:R-:W-:Y:S01]  /*5290*/  FADD.FTZ R103, R134, -R103 ;  /* 0x8000006786677221 */ /* 0x000fe20000010000 */
[----:B------:R-:W-:Y:S02]  /*52a0*/  HADD2.F32 R109, -RZ, R151.H1_H1 ;  /* 0x30000097ff6d7230 */ /* 0x000fe40000004100 */
[----:B------:R-:W-:Y:S01]  /*52b0*/  FFMA.FTZ R162, R10, R107, R108 ;  /* 0x0000006b0aa27223 */ /* 0x000fe2000001006c */
[C---:B------:R-:W-:Y:S01]  /*52c0*/  FFMA.FTZ R102, R6.reuse, R101, R30 ;  /* 0x0000006506667223 */ /* 0x040fe2000001001e */
[----:B------:R-:W-:Y:S01]  /*52d0*/  FFMA.FTZ R103, R6, R103, R31 ;  /* 0x0000006706677223 */ /* 0x000fe2000001001f */
[----:B------:R-:W-:Y:S02]  /*52e0*/  HADD2.F32 R111, -RZ, R150.H0_H0 ;  /* 0x20000096ff6f7230 */ /* 0x000fe40000004100 */
[----:B------:R-:W-:Y:S01]  /*52f0*/  FMUL.FTZ R101, R102, R106 ;  /* 0x0000006a66657220 */ /* 0x000fe20000410000 */
[----:B-1----:R-:W-:-:S04]  /*5300*/  IMAD.WIDE.U32 R164, R5, 0x10, R164 ;  /* 0x0000001005a47825 */ /* 0x002fc800078e00a4 */
[----:B------:R-:W-:-:S06]  /*5310*/  FMUL.FTZ R154, R154, R101 ;  /* 0x000000659a9a7220 */ /* 0x000fcc0000410000 */
[----:B------:R-:W-:Y:S01]  /*5320*/  F2F.F16.F32 R154, R154 ;  /* 0x0000009a009a7304 */ /* 0x000fe20000200800 */
[----:B--2---:R-:W-:Y:S01]  /*5330*/  HADD2.F32 R100, -RZ, R105.H0_H0 ;  /* 0x20000069ff647230 */ /* 0x004fe20000004100 */
[----:B------:R-:W-:-:S04]  /*5340*/  SHF.R.U32.HI R110, RZ, 0x10, R105 ;  /* 0x00000010ff6e7819 */ /* 0x000fc80000011669 */
[----:B------:R-:W-:Y:S01]  /*5350*/  FFMA.FTZ R50, R101, R100, R50 ;  /* 0x0000006465327223 */ /* 0x000fe20000010032 */
[----:B------:R-:W-:Y:S01]  /*5360*/  FFMA.FTZ R101, R3, R107, R108 ;  /* 0x0000006b03657223 */ /* 0x000fe2000001006c */
[----:B------:R-:W-:Y:S02]  /*5370*/  HADD2.F32 R110, -RZ, R110.H0_H0 ;  /* 0x2000006eff6e7230 */ /* 0x000fe40000004100 */
[----:B------:R-:W-:Y:S01]  /*5380*/  FMUL.FTZ R100, R103, R106 ;  /* 0x0000006a67647220 */ /* 0x000fe20000410000 */
[----:B------:R-:W-:-:S03]  /*5390*/  FADD.FTZ R101, R8, -R101 ;  /* 0x8000006508657221 */ /* 0x000fc60000010000 */
[----:B------:R-:W-:Y:S01]  /*53a0*/  FFMA.FTZ R51, R100, R110, R51 ;  /* 0x0000006e64337223 */ /* 0x000fe20000010033 */
[----:B------:R-:W-:Y:S01]  /*53b0*/  FMUL.FTZ R109, R109, R100 ;  /* 0x000000646d6d7220 */ /* 0x000fe20000410000 */
[----:B------:R-:W-:Y:S01]  /*53c0*/  FFMA.FTZ R100, R6, R101, R28 ;  /* 0x0000006506647223 */ /* 0x000fe2000001001c */
[----:B------:R-:W-:Y:S01]  /*53d0*/  FADD.FTZ R101, R15, -R162 ;  /* 0x800000a20f657221 */ /* 0x000fe20000010000 */
[----:B------:R-:W-:Y:S01]  /*53e0*/  HADD2.F32 R110, -RZ, R104.H0_H0 ;  /* 0x20000068ff6e7230 */ /* 0x000fe20000004100 */
[----:B------:R-:W-:Y:S01]  /*53f0*/  SHF.R.U64 R104, R104, 0x10, R105 ;  /* 0x0000001068687819 */ /* 0x000fe20000001269 */
[----:B------:R-:W-:Y:S01]  /*5400*/  FMUL.FTZ R141, R100, R106 ;  /* 0x0000006a648d7220 */ /* 0x000fe20000410000 */
[----:B------:R-:W-:Y:S01]  /*5410*/  FFMA.FTZ R101, R6, R101, R29 ;  /* 0x0000006506657223 */ /* 0x000fe2000001001d */
[----:B------:R-:W0:Y:S02]  /*5420*/  F2F.F16.F32 R109, R109 ;  /* 0x0000006d006d7304 */ /* 0x000e240000200800 */
[----:B------:R-:W-:Y:S01]  /*5430*/  FFMA.FTZ R48, R141, R110, R48 ;  /* 0x0000006e8d307223 */ /* 0x000fe20000010030 */
[----:B------:R-:W-:Y:S01]  /*5440*/  FMUL.FTZ R111, R111, R141 ;  /* 0x0000008d6f6f7220 */ /* 0x000fe20000410000 */
[----:B------:R-:W-:-:S02]  /*5450*/  HADD2.F32 R141, -RZ, R150.H1_H1 ;  /* 0x30000096ff8d7230 */ /* 0x000fc40000004100 */
[----:B------:R-:W-:Y:S01]  /*5460*/  FMUL.FTZ R110, R101, R106 ;  /* 0x0000006a656e7220 */ /* 0x000fe20000410000 */
[----:B------:R1:W-:Y:S01]  /*5470*/  STG.E.128 desc[UR8][R164.64], R100 ;  /* 0x00000064a4007986 */ /* 0x0003e2000c101d08 */
[----:B------:R-:W-:Y:S02]  /*5480*/  HADD2.F32 R104, -RZ, R104.H0_H0 ;  /* 0x20000068ff687230 */ /* 0x000fe40000004100 */
[----:B------:R-:W-:Y:S01]  /*5490*/  FMUL.FTZ R141, R141, R110 ;  /* 0x0000006e8d8d7220 */ /* 0x000fe20000410000 */
[----:B------:R-:W-:Y:S02]  /*54a0*/  F2F.F16.F32 R111, R111 ;  /* 0x0000006f006f7304 */ /* 0x000fe40000200800 */
[----:B------:R-:W-:Y:S01]  /*54b0*/  FFMA.FTZ R49, R110, R104, R49 ;  /* 0x000000686e317223 */ /* 0x000fe20000010031 */
[----:B0-----:R-:W-:-:S05]  /*54c0*/  PRMT R154, R154, 0x5410, R109 ;  /* 0x000054109a9a7816 */ /* 0x001fca000000006d */
[----:B------:R-:W0:Y:S01]  /*54d0*/  F2F.F16.F32 R141, R141 ;  /* 0x0000008d008d7304 */ /* 0x000e220000200800 */
[----:B-1----:R-:W1:Y:S01]  /*54e0*/  LDC.64 R164, c[0x0][0x468] ;  /* 0x00011a00ffa47b82 */ /* 0x002e620000000a00 */
[----:B0-----:R-:W-:-:S05]  /*54f0*/  IMAD.WIDE.U32 R162, R141, 0x10000, RZ ;  /* 0x000100008da27825 */ /* 0x001fca00078e00ff */
[----:B------:R-:W-:Y:S02]  /*5500*/  LOP3.LUT R163, R154, R163, RZ, 0xfc, !PT ;  /* 0x000000a39aa37212 */ /* 0x000fe400078efcff */
[----:B------:R-:W-:Y:S01]  /*5510*/  LOP3.LUT R162, R162, R111, RZ, 0xfc, !PT ;  /* 0x0000006fa2a27212 */ /* 0x000fe200078efcff */
[C---:B-1----:R-:W-:Y:S01]  /*5520*/  IMAD.WIDE.U32 R164, R5.reuse, 0x8, R164 ;  /* 0x0000000805a47825 */ /* 0x042fe200078e00a4 */
[----:B------:R-:W-:-:S04]  /*5530*/  IADD3 R5, PT, PT, R5, 0x80, RZ ;  /* 0x0000008005057810 */ /* 0x000fc80007ffe0ff */
[----:B------:R0:W-:Y:S03]  /*5540*/  STG.E.64 desc[UR8][R164.64], R162 ;  /* 0x000000a2a4007986 */ /* 0x0001e6000c101b08 */
.L_x_6861:
[----:B------:R-:W-:Y:S05]  /*5550*/  BSYNC.RECONVERGENT B1 ;  /* 0x0000000000017941 */ /* 0x000fea0003800200 */
.L_x_6860:
[----:B------:R-:W-:Y:S04]  /*5560*/  BSSY.RECONVERGENT B1, `(.L_x_6862) ;  /* 0x0000036000017945 */ /* 0x000fe80003800200 */
[----:B------:R-:W-:Y:S05]  /*5570*/  @!P2 BRA `(.L_x_6863) ;  /* 0x0000000000d0a947 */ /* 0x000fea0003800000 */
[----:B------:R-:W1:Y:S01]  /*5580*/  LDC.64 R104, c[0x0][0x390] ;  /* 0x0000e400ff687b82 */ /* 0x000e620000000a00 */
[-CC-:B------:R-:W-:Y:S01]  /*5590*/  FFMA.FTZ R100, R135, R107.reuse, R108.reuse ;  /* 0x0000006b87647223 */ /* 0x180fe2000001006c */
[--C-:B------:R-:W-:Y:S02]  /*55a0*/  HADD2.F32 R110, -RZ, R155.reuse.H0_H0 ;  /* 0x2000009bff6e7230 */ /* 0x100fe40000004100 */
[----:B------:R-:W-:Y:S02]  /*55b0*/  HADD2.F32 R109, -RZ, R155.H1_H1 ;  /* 0x3000009bff6d7230 */ /* 0x000fe40000004100 */
[----:B------:R-:W-:Y:S02]  /*55c0*/  FFMA.FTZ R154, R14, R107, R108 ;  /* 0x0000006b0e9a7223 */ /* 0x000fe4000001006c */
[----:B0-----:R-:W0:Y:S01]  /*55d0*/  LDC.64 R164, c[0x0][0x478] ;  /* 0x00011e00ffa47b82 */ /* 0x001e220000000a00 */
[----:B-1----:R-:W-:-:S06]  /*55e0*/  IMAD.WIDE.U32 R104, R5, 0x8, R104 ;  /* 0x0000000805687825 */ /* 0x002fcc00078e0068 */
[----:B------:R-:W2:Y:S01]  /*55f0*/  LDG.E.64 R104, desc[UR8][R104.64] ;  /* 0x0000000868687981 */ /* 0x000ea2000c1e1b00 */
[----:B------:R-:W-:-:S04]  /*5600*/  FADD.FTZ R101, R133, -R100 ;  /* 0x8000006485657221 */ /* 0x000fc80000010000 */
[----:B------:R-:W-:-:S04]  /*5610*/  FFMA.FTZ R102, R6, R101, R26 ;  /* 0x0000006506667223 */ /* 0x000fc8000001001a */
[----:B------:R-:W-:-:S04]  /*5620*/  FMUL.FTZ R101, R102, R106 ;  /* 0x0000006a66657220 */ /* 0x000fc80000410000 */
[----:B------:R-:W-:-:S06]  /*5630*/  FMUL.FTZ R110, R110, R101 ;  /* 0x000000656e6e7220 */ /* 0x000fcc0000410000 */
[----:B------:R-:W-:Y:S01]  /*5640*/  F2F.F16.F32 R110, R110 ;  /* 0x0000006e006e7304 */ /* 0x000fe20000200800 */
[----:B--2---:R-:W-:Y:S01]  /*5650*/  HADD2.F32 R100, -RZ, R105.H0_H0 ;  /* 0x20000069ff647230 */ /* 0x004fe20000004100 */
[--C-:B------:R-:W-:Y:S01]  /*5660*/  SHF.R.U32.HI R111, RZ, 0x10, R105.reuse ;  /* 0x00000010ff6f7819 */ /* 0x100fe20000011669 */
[----:B------:R-:W-:Y:S01]  /*5670*/  HADD2.F32 R141, -RZ, R104.H0_H0 ;  /* 0x20000068ff8d7230 */ /* 0x000fe20000004100 */
[----:B------:R-:W-:Y:S02]  /*5680*/  SHF.R.U64 R104, R104, 0x10, R105 ;  /* 0x0000001068687819 */ /* 0x000fe40000001269 */
[----:B------:R-:W-:Y:S01]  /*5690*/  FFMA.FTZ R46, R101, R100, R46 ;  /* 0x00000064652e7223 */ /* 0x000fe2000001002e */
[-CC-:B------:R-:W-:Y:S01]  /*56a0*/  FFMA.FTZ R100, R132, R107.reuse, R108.reuse ;  /* 0x0000006b84647223 */ /* 0x180fe2000001006c */
[----:B------:R-:W-:Y:S01]  /*56b0*/  FFMA.FTZ R101, R9, R107, R108 ;  /* 0x0000006b09657223 */ /* 0x000fe2000001006c */
[----:B------:R-:W-:Y:S02]  /*56c0*/  HADD2.F32 R111, -RZ, R111.H0_H0 ;  /* 0x2000006fff6f7230 */ /* 0x000fe40000004100 */
[----:B------:R-:W-:Y:S01]  /*56d0*/  FADD.FTZ R103, R115, -R100 ;  /* 0x8000006473677221 */ /* 0x000fe20000010000 */
[----:B------:R-:W-:Y:S01]  /*56e0*/  FADD.FTZ R101, R12, -R101 ;  /* 0x800000650c657221 */ /* 0x000fe20000010000 */
[----:B------:R-:W-:-:S02]  /*56f0*/  HADD2.F32 R104, -RZ, R104.H0_H0 ;  /* 0x20000068ff687230 */ /* 0x000fc40000004100 */
[----:B------:R-:W-:-:S04]  /*5700*/  FFMA.FTZ R103, R6, R103, R27 ;  /* 0x0000006706677223 */ /* 0x000fc8000001001b */
[----:B------:R-:W-:-:S04]  /*5710*/  FMUL.FTZ R100, R103, R106 ;  /* 0x0000006a67647220 */ /* 0x000fc80000410000 */
[----:B------:R-:W-:Y:S01]  /*5720*/  FFMA.FTZ R47, R100, R111, R47 ;  /* 0x0000006f642f7223 */ /* 0x000fe2000001002f */
[----:B------:R-:W-:Y:S01]  /*5730*/  FMUL.FTZ R109, R109, R100 ;  /* 0x000000646d6d7220 */ /* 0x000fe20000410000 */
[----:B------:R-:W-:Y:S01]  /*5740*/  FFMA.FTZ R100, R6, R101, R24 ;  /* 0x0000006506647223 */ /* 0x000fe20000010018 */
[----:B------:R-:W-:Y:S01]  /*5750*/  FADD.FTZ R101, R17, -R154 ;  /* 0x8000009a11657221 */ /* 0x000fe20000010000 */
[--C-:B------:R-:W-:Y:S02]  /*5760*/  HADD2.F32 R111, -RZ, R152.reuse.H0_H0 ;  /* 0x20000098ff6f7230 */ /* 0x100fe40000004100 */
[----:B------:R-:W-:Y:S01]  /*5770*/  FMUL.FTZ R153, R100, R106 ;  /* 0x0000006a64997220 */ /* 0x000fe20000410000 */
[----:B------:R-:W-:Y:S01]  /*5780*/  FFMA.FTZ R101, R6, R101, R25 ;  /* 0x0000006506657223 */ /* 0x000fe20000010019 */
[----:B------:R-:W1:Y:S02]  /*5790*/  F2F.F16.F32 R109, R109 ;  /* 0x0000006d006d7304 */ /* 0x000e640000200800 */
[----:B------:R-:W-:Y:S01]  /*57a0*/  FFMA.FTZ R44, R153, R141, R44 ;  /* 0x0000008d992c7223 */ /* 0x000fe2000001002c */
[----:B------:R-:W-:-:S02]  /*57b0*/  HADD2.F32 R141, -RZ, R152.H1_H1 ;  /* 0x30000098ff8d7230 */ /* 0x000fc40000004100 */
[----:B------:R-:W-:Y:S01]  /*57c0*/  FMUL.FTZ R154, R101, R106 ;  /* 0x0000006a659a7220 */ /* 0x000fe20000410000 */
[----:B------:R-:W-:-:S03]  /*57d0*/  FMUL.FTZ R111, R111, R153 ;  /* 0x000000996f6f7220 */ /* 0x000fc60000410000 */
[----:B------:R-:W-:Y:S01]  /*57e0*/  FMUL.FTZ R141, R141, R154 ;  /* 0x0000009a8d8d7220 */ /* 0x000fe20000410000 */
[----:B------:R-:W-:Y:S02]  /*57f0*/  FFMA.FTZ R45, R154, R104, R45 ;  /* 0x000000689a2d7223 */ /* 0x000fe4000001002d */
[----:B------:R-:W-:Y:S01]  /*5800*/  F2F.F16.F32 R111, R111 ;  /* 0x0000006f006f7304 */ /* 0x000fe20000200800 */
[----:B-1----:R-:W-:-:S07]  /*5810*/  PRMT R110, R110, 0x5410, R109 ;  /* 0x000054106e6e7816 */ /* 0x002fce000000006d */
[----:B------:R-:W1:Y:S02]  /*5820*/  F2F.F16.F32 R141, R141 ;  /* 0x0000008d008d7304 */ /* 0x000e640000200800 */
[----:B-1----:R-:W-:-:S05]  /*5830*/  IMAD.WIDE.U32 R162, R141, 0x10000, RZ ;  /* 0x000100008da27825 */ /* 0x002fca00078e00ff */
[----:B------:R-:W-:Y:S02]  /*5840*/  LOP3.LUT R163, R110, R163, RZ, 0xfc, !PT ;  /* 0x000000a36ea37212 */ /* 0x000fe400078efcff */
[----:B------:R-:W-:Y:S01]  /*5850*/  LOP3.LUT R162, R162, R111, RZ, 0xfc, !PT ;  /* 0x0000006fa2a27212 */ /* 0x000fe200078efcff */
[C---:B0-----:R-:W-:Y:S02]  /*5860*/  IMAD.WIDE.U32 R110, R5.reuse, 0x10, R164 ;  /* 0x00000010056e7825 */ /* 0x041fe400078e00a4 */
[----:B------:R-:W0:Y:S03]  /*5870*/  LDC.64 R164, c[0x0][0x468] ;  /* 0x00011a00ffa47b82 */ /* 0x000e260000000a00 */
[----:B------:R1:W-:Y:S01]  /*5880*/  STG.E.128 desc[UR8][R110.64], R100 ;  /* 0x000000646e007986 */ /* 0x0003e2000c101d08 */
[C---:B0-----:R-:W-:Y:S01]  /*5890*/  IMAD.WIDE.U32 R164, R5.reuse, 0x8, R164 ;  /* 0x0000000805a47825 */ /* 0x041fe200078e00a4 */
[----:B------:R-:W-:-:S04]  /*58a0*/  IADD3 R5, PT, PT, R5, 0x80, RZ ;  /* 0x0000008005057810 */ /* 0x000fc80007ffe0ff */
[----:B------:R1:W-:Y:S03]  /*58b0*/  STG.E.64 desc[UR8][R164.64], R162 ;  /* 0x000000a2a4007986 */ /* 0x0003e6000c101b08 */
.L_x_6863:
[----:B------:R-:W-:Y:S05]  /*58c0*/  BSYNC.RECONVERGENT B1 ;  /* 0x0000000000017941 */ /* 0x000fea0003800200 */
.L_x_6862:
[----:B------:R-:W-:Y:S04]  /*58d0*/  BSSY.RECONVERGENT B1, `(.L_x_6864) ;  /* 0x0000036000017945 */ /* 0x000fe80003800200 */
[----:B------:R-:W-:Y:S05]  /*58e0*/  @!P3 BRA `(.L_x_6865) ;  /* 0x0000000000d0b947 */ /* 0x000fea0003800000 */
[----:B------:R-:W2:Y:S01]  /*58f0*/  LDC.64 R104, c[0x0][0x390] ;  /* 0x0000e400ff687b82 */ /* 0x000ea20000000a00 */
[-CC-:B-1----:R-:W-:Y:S01]  /*5900*/  FFMA.FTZ R101, R117, R107.reuse, R108.reuse ;  /* 0x0000006b75657223 */ /* 0x182fe2000001006c */
[--C-:B------:R-:W-:Y:S02]  /*5910*/  HADD2.F32 R110, -RZ, R157.reuse.H0_H0 ;  /* 0x2000009dff6e7230 */ /* 0x100fe40000004100 */
[----:B------:R-:W-:Y:S02]  /*5920*/  HADD2.F32 R109, -RZ, R157.H1_H1 ;  /* 0x3000009dff6d7230 */ /* 0x000fe40000004100 */
[----:B------:R-:W-:Y:S02]  /*5930*/  FFMA.FTZ R154, R18, R107, R108 ;  /* 0x0000006b129a7223 */ /* 0x000fe4000001006c */
[----:B0-----:R-:W0:Y:S01]  /*5940*/  LDC.64 R164, c[0x0][0x478] ;  /* 0x00011e00ffa47b82 */ /* 0x001e220000000a00 */
[----:B--2---:R-:W-:-:S06]  /*5950*/  IMAD.WIDE.U32 R104, R5, 0x8, R104 ;  /* 0x0000000805687825 */ /* 0x004fcc00078e0068 */
        /* <DEDUP_REMOVED lines=45> */
.L_x_6865:
[----:B------:R-:W-:Y:S05]  /*5c30*/  BSYNC.RECONVERGENT B1 ;  /* 0x0000000000017941 */ /* 0x000fea0003800200 */
.L_x_6864:
[----:B------:R-:W-:Y:S04]  /*5c40*/  BSSY.RECONVERGENT B1, `(.L_x_6866) ;  /* 0x0000036000017945 */ /* 0x000fe80003800200 */
[----:B------:R-:W-:Y:S05]  /*5c50*/  @!P4 BRA `(.L_x_6867) ;  /* 0x0000000000d0c947 */ /* 0x000fea0003800000 */
[----:B------:R-:W3:Y:S01]  /*5c60*/  LDC.64 R104, c[0x0][0x390] ;  /* 0x0000e400ff687b82 */ /* 0x000ee20000000a00 */
[-CC-:B-12---:R-:W-:Y:S01]  /*5c70*/  FFMA.FTZ R101, R121, R107.reuse, R108.reuse ;  /* 0x0000006b79657223 */ /* 0x186fe2000001006c */
[--C-:B------:R-:W-:Y:S02]  /*5c80*/  HADD2.F32 R110, -RZ, R159.reuse.H0_H0 ;  /* 0x2000009fff6e7230 */ /* 0x100fe40000004100 */
[----:B------:R-:W-:Y:S02]  /*5c90*/  HADD2.F32 R109, -RZ, R159.H1_H1 ;  /* 0x3000009fff6d7230 */ /* 0x000fe40000004100 */
[----:B------:R-:W-:Y:S02]  /*5ca0*/  FFMA.FTZ R154, R114, R107, R108 ;  /* 0x0000006b729a7223 */ /* 0x000fe4000001006c */
[----:B0-----:R-:W0:Y:S01]  /*5cb0*/  LDC.64 R164, c[0x0][0x478] ;  /* 0x00011e00ffa47b82 */ /* 0x001e220000000a00 */
[----:B---3--:R-:W-:-:S06]  /*5cc0*/  IMAD.WIDE.U32 R104, R5, 0x8, R104 ;  /* 0x0000000805687825 */ /* 0x008fcc00078e0068 */
        /* <DEDUP_REMOVED lines=45> */
.L_x_6867:
[----:B------:R-:W-:Y:S05]  /*5fa0*/  BSYNC.RECONVERGENT B1 ;  /* 0x0000000000017941 */ /* 0x000fea0003800200 */
.L_x_6866:
[----:B------:R-:W-:Y:S05]  /*5fb0*/  @!P5 BRA `(.L_x_6848) ;  /* 0x0000000000ccd947 */ /* 0x000fea0003800000 */
[----:B-123--:R-:W1:Y:S01]  /*5fc0*/  LDC.64 R100, c[0x0][0x390] ;  /* 0x0000e400ff647b82 */ /* 0x00ee620000000a00 */
[-CC-:B------:R-:W-:Y:S01]  /*5fd0*/  FFMA.FTZ R111, R125, R107.reuse, R108.reuse ;  /* 0x0000006b7d6f7223 */ /* 0x180fe2000001006c */
[----:B------:R-:W-:Y:S01]  /*5fe0*/  FFMA.FTZ R110, R130, R107, R108 ;  /* 0x0000006b826e7223 */ /* 0x000fe2000001006c */
[----:B------:R-:W-:-:S05]  /*5ff0*/  HADD2.F32 R141, -RZ, R161.H1_H1 ;  /* 0x300000a1ff8d7230 */ /* 0x000fca0000004100 */
[----:B0-----:R-:W0:Y:S01]  /*6000*/  LDC.64 R164, c[0x0][0x478] ;  /* 0x00011e00ffa47b82 */ /* 0x001e220000000a00 */
[----:B-1----:R-:W-:-:S06]  /*6010*/  IMAD.WIDE.U32 R104, R5, 0x8, R100 ;  /* 0x0000000805687825 */ /* 0x002fcc00078e0064 */
[----:B------:R-:W2:Y:S01]  /*6020*/  LDG.E.64 R104, desc[UR8][R104.64] ;  /* 0x0000000868687981 */ /* 0x000ea2000c1e1b00 */
[-CC-:B------:R-:W-:Y:S01]  /*6030*/  FFMA.FTZ R101, R129, R107.reuse, R108.reuse ;  /* 0x0000006b81657223 */ /* 0x180fe2000001006c */
[----:B------:R-:W-:Y:S01]  /*6040*/  FFMA.FTZ R100, R126, R107, R108 ;  /* 0x0000006b7e647223 */ /* 0x000fe2000001006c */
[----:B------:R-:W-:Y:S01]  /*6050*/  FADD.FTZ R111, R124, -R111 ;  /* 0x8000006f7c6f7221 */ /* 0x000fe20000010000 */
[----:B------:R-:W-:Y:S01]  /*6060*/  FADD.FTZ R110, R131, -R110 ;  /* 0x8000006e836e7221 */ /* 0x000fe20000010000 */
[----:B------:R-:W-:Y:S01]  /*6070*/  FADD.FTZ R101, R128, -R101 ;  /* 0x8000006580657221 */ /* 0x000fe20000010000 */
[----:B------:R-:W-:Y:S02]  /*6080*/  HADD2.F32 R108, -RZ, R161.H0_H0 ;  /* 0x200000a1ff6c7230 */ /* 0x000fe40000004100 */
[C---:B------:R-:W-:Y:S01]  /*6090*/  FFMA.FTZ R103, R6.reuse, R110, R99 ;  /* 0x0000006e06677223 */ /* 0x040fe20000010063 */
[C---:B------:R-:W-:Y:S01]  /*60a0*/  FFMA.FTZ R102, R6.reuse, R101, R98 ;  /* 0x0000006506667223 */ /* 0x040fe20000010062 */
[----:B------:R-:W-:Y:S01]  /*60b0*/  FADD.FTZ R101, R127, -R100 ;  /* 0x800000647f657221 */ /* 0x000fe20000010000 */
[----:B------:R-:W-:Y:S01]  /*60c0*/  FFMA.FTZ R100, R6, R111, R96 ;  /* 0x0000006f06647223 */ /* 0x000fe20000010060 */
[----:B------:R-:W-:-:S02]  /*60d0*/  HADD2.F32 R111, -RZ, R160.H1_H1 ;  /* 0x300000a0ff6f7230 */ /* 0x000fc40000004100 */
[----:B------:R-:W-:Y:S01]  /*60e0*/  FMUL.FTZ R109, R102, R106 ;  /* 0x0000006a666d7220 */ /* 0x000fe20000410000 */
[----:B------:R-:W-:-:S03]  /*60f0*/  FFMA.FTZ R101, R6, R101, R97 ;  /* 0x0000006506657223 */ /* 0x000fc60000010061 */
[----:B------:R-:W-:Y:S01]  /*6100*/  FMUL.FTZ R107, R108, R109 ;  /* 0x0000006d6c6b7220 */ /* 0x000fe20000410000 */
[-C--:B------:R-:W-:Y:S01]  /*6110*/  FMUL.FTZ R154, R101, R106.reuse ;  /* 0x0000006a659a7220 */ /* 0x080fe20000410000 */
[----:B------:R-:W-:-:S03]  /*6120*/  FMUL.FTZ R108, R103, R106 ;  /* 0x0000006a676c7220 */ /* 0x000fc60000410000 */
[----:B------:R-:W-:Y:S01]  /*6130*/  FMUL.FTZ R110, R111, R154 ;  /* 0x0000009a6f6e7220 */ /* 0x000fe20000410000 */
[----:B------:R-:W-:Y:S01]  /*6140*/  FMUL.FTZ R111, R100, R106 ;  /* 0x0000006a646f7220 */ /* 0x000fe20000410000 */
[----:B------:R-:W-:Y:S02]  /*6150*/  HADD2.F32 R106, -RZ, R160.H0_H0 ;  /* 0x200000a0ff6a7230 */ /* 0x000fe40000004100 */
[----:B------:R-:W-:Y:S01]  /*6160*/  FMUL.FTZ R141, R141, R108 ;  /* 0x0000006c8d8d7220 */ /* 0x000fe20000410000 */
[----:B------:R-:W-:Y:S02]  /*6170*/  F2F.F16.F32 R107, R107 ;  /* 0x0000006b006b7304 */ /* 0x000fe40000200800 */
[----:B------:R-:W-:-:S06]  /*6180*/  FMUL.FTZ R106, R106, R111 ;  /* 0x0000006f6a6a7220 */ /* 0x000fcc0000410000 */
[----:B------:R-:W1:Y:S08]  /*6190*/  F2F.F16.F32 R110, R110 ;  /* 0x0000006e006e7304 */ /* 0x000e700000200800 */
[----:B------:R-:W3:Y:S01]  /*61a0*/  F2F.F16.F32 R6, R141 ;  /* 0x0000008d00067304 */ /* 0x000ee20000200800 */
[----:B-1----:R-:W-:-:S07]  /*61b0*/  IMAD.WIDE.U32 R162, R110, 0x10000, RZ ;  /* 0x000100006ea27825 */ /* 0x002fce00078e00ff */
[----:B------:R-:W1:Y:S01]  /*61c0*/  F2F.F16.F32 R106, R106 ;  /* 0x0000006a006a7304 */ /* 0x000e620000200800 */
[----:B---3--:R-:W-:-:S04]  /*61d0*/  PRMT R6, R107, 0x5410, R6 ;  /* 0x000054106b067816 */ /* 0x008fc80000000006 */
[----:B------:R-:W-:Y:S02]  /*61e0*/  LOP3.LUT R163, R6, R163, RZ, 0xfc, !PT ;  /* 0x000000a306a37212 */ /* 0x000fe400078efcff */
[----:B-1----:R-:W-:Y:S01]  /*61f0*/  LOP3.LUT R162, R162, R106, RZ, 0xfc, !PT ;  /* 0x0000006aa2a27212 */ /* 0x002fe200078efcff */
[C---:B0-----:R-:W-:Y:S02]  /*6200*/  IMAD.WIDE.U32 R106, R5.reuse, 0x10, R164 ;  /* 0x00000010056a7825 */ /* 0x041fe400078e00a4 */
[----:B------:R-:W0:Y:S03]  /*6210*/  LDC.64 R164, c[0x0][0x468] ;  /* 0x00011a00ffa47b82 */ /* 0x000e260000000a00 */
[----:B------:R1:W-:Y:S01]  /*6220*/  STG.E.128 desc[UR8][R106.64], R100 ;  /* 0x000000646a007986 */ /* 0x0003e2000c101d08 */
[----:B0-----:R-:W-:-:S05]  /*6230*/  IMAD.WIDE.U32 R164, R5, 0x8, R164 ;  /* 0x0000000805a47825 */ /* 0x001fca00078e00a4 */
[----:B------:R1:W-:Y:S01]  /*6240*/  STG.E.64 desc[UR8][R164.64], R162 ;  /* 0x000000a2a4007986 */ /* 0x0003e2000c101b08 */
[----:B--2---:R-:W-:-:S05]  /*6250*/  HADD2.F32 R5, -RZ, R105.H0_H0 ;  /* 0x20000069ff057230 */ /* 0x004fca0000004100 */
[----:B------:R-:W-:Y:S01]  /*6260*/  FFMA.FTZ R34, R109, R5, R34 ;  /* 0x000000056d227223 */ /* 0x000fe20000010022 */
[----:B------:R-:W-:Y:S01]  /*6270*/  HADD2.F32 R5, -RZ, R104.H0_H0 ;  /* 0x20000068ff057230 */ /* 0x000fe20000004100 */
[----:B------:R-:W-:-:S04]  /*6280*/  SHF.R.U64 R104, R104, 0x10, R105 ;  /* 0x0000001068687819 */ /* 0x000fc80000001269 */
[----:B------:R-:W-:Y:S01]  /*6290*/  FFMA.FTZ R32, R111, R5, R32 ;  /* 0x000000056f207223 */ /* 0x000fe20000010020 */
[----:B------:R-:W-:Y:S01]  /*62a0*/  SHF.R.U32.HI R5, RZ, 0x10, R105 ;  /* 0x00000010ff057819 */ /* 0x000fe20000011669 */
[----:B------:R-:W-:-:S04]  /*62b0*/  HADD2.F32 R104, -RZ, R104.H0_H0 ;  /* 0x20000068ff687230 */ /* 0x000fc80000004100 */
[----:B------:R-:W-:Y:S02]  /*62c0*/  HADD2.F32 R5, -RZ, R5.H0_H0 ;  /* 0x20000005ff057230 */ /* 0x000fe40000004100 */
[----:B------:R-:W-:-:S03]  /*62d0*/  FFMA.FTZ R33, R154, R104, R33 ;  /* 0x000000689a217223 */ /* 0x000fc60000010021 */
[----:B-1----:R-:W-:-:S07]  /*62e0*/  FFMA.FTZ R35, R108, R5, R35 ;  /* 0x000000056c237223 */ /* 0x002fce0000010023 */
.L_x_6848:
[----:B------:R-:W-:Y:S05]  /*62f0*/  BSYNC.RECONVERGENT B0 ;  /* 0x0000000000007941 */ /* 0x000fea0003800200 */
.L_x_6830:
[----:B------:R-:W5:Y:S01]  /*6300*/  LDC.64 R104, c[0x0][0x380] ;  /* 0x0000e000ff687b82 */ /* 0x000f620000000a00 */
[----:B------:R-:W-:Y:S01]  /*6310*/  UPLOP3.LUT UP1, UPT, UPT, UPT, UP1, 0x40, 0x4 ;  /* 0x000000000004789c */ /* 0x000fe20003f2e810 */
[----:B-----5:R-:W-:-:S04]  /*6320*/  IADD3 R7, PT, PT, R7, R104, RZ ;  /* 0x0000006807077210 */ /* 0x020fc80007ffe0ff */
[----:B------:R-:W-:-:S13]  /*6330*/  ISETP.GE.AND P0, PT, R7, R105, PT ;  /* 0x000000690700720c */ /* 0x000fda0003f06270 */
[----:B------:R-:W-:Y:S05]  /*6340*/  @!P0 BRA `(.L_x_6868) ;  /* 0xffffffa800048947 */ /* 0x000fea000383ffff */
.L_x_6817:
[----:B------:R-:W0:Y:S01]  /*6350*/  S2UR UR4, SR_CTAID.X ;  /* 0x00000000000479c3 */ /* 0x000e220000002500 */
[----:B------:R-:W-:Y:S01]  /*6360*/  BSSY.RECONVERGENT B0, `(.L_x_6869) ;  /* 0x000000e000007945 */ /* 0x000fe20003800200 */
[----:B0-----:R-:W-:-:S05]  /*6370*/  IMAD R3, R2, UR4, RZ ;  /* 0x0000000402037c24 */ /* 0x001fca000f8e02ff */
[----:B-----5:R-:W-:Y:S01]  /*6380*/  LEA.HI R9, R3, R0, RZ, 0x1e ;  /* 0x0000000003097211 */ /* 0x020fe200078ff0ff */
        /* <DEDUP_REMOVED lines=11> */
.L_x_6870:
[----:B------:R-:W-:Y:S05]  /*6440*/  BSYNC.RECONVERGENT B0 ;  /* 0x0000000000007941 */ /* 0x000fea0003800200 */
.L_x_6869:
        /* <DEDUP_REMOVED lines=12> */
.L_x_6872:
[----:B------:R-:W-:Y:S05]  /*6510*/  BSYNC.RECONVERGENT B0 ;  /* 0x0000000000007941 */ /* 0x000fea0003800200 */
.L_x_6871:
        /* <DEDUP_REMOVED lines=12> */
.L_x_6874:
[----:B------:R-:W-:Y:S05]  /*65e0*/  BSYNC.RECONVERGENT B0 ;  /* 0x0000000000007941 */ /* 0x000fea0003800200 */
.L_x_6873:
        /* <DEDUP_REMOVED lines=12> */
.L_x_6876:
[----:B------:R-:W-:Y:S05]  /*66b0*/  BSYNC.RECONVERGENT B0 ;  /* 0x0000000000007941 */ /* 0x000fea0003800200 */
.L_x_6875:
        /* <DEDUP_REMOVED lines=11> */
.L_x_6877:
        /* <DEDUP_REMOVED lines=9> */
.L_x_10904:


//--------------------- .text._ZN10layer_norm13ln_bwd_kernelINS_13Kernel_traitsI6__halfS2_fS2_fjLj2560ELj1ELj1ELj4ELj8ENS_18Kernel_traits_baseILj2560ES2_S2_fS2_fjLj128EEEEELb0ELb1ELb0ELb1EEEvNS_9BwdParamsE --------------------------
	.section	.text._ZN10layer_norm13ln_bwd_kernelINS_13Kernel_traitsI6__halfS2_fS2_fjLj2560ELj1ELj1ELj4ELj8ENS_18Kernel_traits_baseILj2560ES2_S2_fS2_fjLj128EEEEELb0ELb1ELb0ELb1EEEvNS_9BwdParamsE,"ax",@progbits
	.align	128
        .global         _ZN10layer_norm13ln_bwd_kernelINS_13Kernel_traitsI6__halfS2_fS2_fjLj2560ELj1ELj1ELj4ELj8ENS_18Kernel_traits_baseILj2560ES2_S2_fS2_fjLj128EEEEELb0ELb1ELb0ELb1EEEvNS_9BwdParamsE
        .type           _ZN10layer_norm13ln_bwd_kernelINS_13Kernel_traitsI6__halfS2_fS2_fjLj2560ELj1ELj1ELj4ELj8ENS_18Kernel_traits_baseILj2560ES2_S2_fS2_fjLj128EEEEELb0ELb1ELb0ELb1EEEvNS_9BwdParamsE,@function
        .size           _ZN10layer_norm13ln_bwd_kernelINS_13Kernel_traitsI6__halfS2_fS2_fjLj2560ELj1ELj1ELj4ELj8ENS_18Kernel_traits_baseILj2560ES2_S2_fS2_fjLj128EEEEELb0ELb1ELb0ELb1EEEvNS_9BwdParamsE,(.L_x_10905 - _ZN10layer_norm13ln_bwd_kernelINS_13Kernel_traitsI6__halfS2_fS2_fjLj2560ELj1ELj1ELj4ELj8ENS_18Kernel_traits_baseILj2560ES2_S2_fS2_fjLj128EEEEELb0ELb1ELb0ELb1EEEvNS_9BwdParamsE)
        .other          _ZN10layer_norm13ln_bwd_kernelINS_13Kernel_traitsI6__halfS2_fS2_fjLj2560ELj1ELj1ELj4ELj8ENS_18Kernel_traits_baseILj2560ES2_S2_fS2_fjLj128EEEEELb0ELb1ELb0ELb1EEEvNS_9BwdParamsE,@"STO_CUDA_ENTRY STV_DEFAULT"
_ZN10layer_norm13ln_bwd_kernelINS_13Kernel_traitsI6__halfS2_fS2_fjLj2560ELj1ELj1ELj4ELj8ENS_18Kernel_traits_baseILj2560ES2_S2_fS2_fjLj128EEEEELb0ELb1ELb0ELb1EEEvNS_9BwdParamsE:
.text._ZN10layer_norm13ln_bwd_kernelINS_13Kernel_traitsI6__halfS2_fS2_fjLj2560ELj1ELj1ELj4ELj8ENS_18Kernel_traits_baseILj2560ES2_S2_fS2_fjLj128EEEEELb0ELb1ELb0ELb1EEEvNS_9BwdParamsE:
        /* <DEDUP_REMOVED lines=81> */
[----:B------:R-:W-:Y:S01]  /*0510*/  UPLOP3.LUT UP1, UPT, UPT, UPT, UPT, 0x40, 0x4 ;  /* 0x000000000004789c */ /* 0x000fe20003f2e870 */
[----:B------:R-:W1:Y:S02]  /*0520*/  LDCU UR12, c[0x0][0x388] ;  /* 0x00007100ff0c77ac */ /* 0x000e640008000800 */
[----:B------:R-:W5:Y:S01]  /*0530*/  LDG.E.64 R44, desc[UR8][R6.64+0x400] ;  /* 0x00040008062c7981 */ /* 0x000f62000c1e1b00 */
[----:B------:R-:W0:Y:S03]  /*0540*/  LDCU.U8 UR7, c[0x0][0x410] ;  /* 0x00008200ff0777ac */ /* 0x000e260008000000 */
[----:B------:R1:W5:Y:S01]  /*0550*/  LDG.E.64 R2, desc[UR8][R6.64] ;  /* 0x0000000806027981 */ /* 0x000362000c1e1b00 */
[----:B---3--:R-:W-:-:S02]  /*0560*/  ISETP.NE.U32.AND P0, PT, R8, RZ, PT ;  /* 0x000000ff0800720c */ /* 0x008fc40003f05070 */
[----:B------:R-:W-:Y:S01]  /*0570*/  MOV R128, RZ ;  /* 0x000000ff00807202 */ /* 0x000fe20000000f00 */
[----:B------:R-:W3:Y:S01]  /*0580*/  LDCU UR13, c[0x0][0x400] ;  /* 0x00008000ff0d77ac */ /* 0x000ee20008000800 */
[----:B------:R-:W-:Y:S01]  /*0590*/  ISETP.NE.AND.EX P0, PT, R9, RZ, PT, P0 ;  /* 0x000000ff0900720c */ /* 0x000fe20003f05300 */
[----:B------:R-:W0:Y:S01]  /*05a0*/  LDCU.64 UR14, c[0x0][0x478] ;  /* 0x00008f00ff0e77ac */ /* 0x000e220008000a00 */
[----:B------:R-:W0:Y:S01]  /*05b0*/  LDCU.64 UR10, c[0x0][0x438] ;  /* 0x00008700ff0a77ac */ /* 0x000e220008000a00 */
[--C-:B----4-:R-:W-:Y:S02]  /*05c0*/  SHF.R.U64 R165, R46, 0x10, R47.reuse ;  /* 0x000000102ea57819 */ /* 0x110fe4000000122f */
[----:B0-----:R-:W-:Y:S02]  /*05d0*/  SHF.R.U32.HI R4, RZ, 0x10, R47 ;  /* 0x00000010ff047819 */ /* 0x001fe4000001162f */
[----:B--2---:R-:W-:Y:S02]  /*05e0*/  SHF.R.U64 R0, R50, 0x10, R51 ;  /* 0x0000001032007819 */ /* 0x004fe40000001233 */
[----:B------:R-:W-:-:S02]  /*05f0*/  PRMT R165, R165, 0x5410, R4 ;  /* 0x00005410a5a57816 */ /* 0x000fc40000000004 */
[--C-:B-----5:R-:W-:Y:S02]  /*0600*/  SHF.R.U64 R129, R10, 0x10, R11.reuse ;  /* 0x000000100a817819 */ /* 0x120fe4000000120b */
        /* <DEDUP_REMOVED lines=9> */
[----:B------:R-:W-:Y:S02]  /*06a0*/  SHF.R.U32.HI R8, RZ, 0x10, R51 ;  /* 0x00000010ff087819 */ /* 0x000fe40000011633 */
[----:B------:R-:W-:-:S02]  /*06b0*/  SHF.R.U64 R164, R48, 0x10, R49 ;  /* 0x0000001030a47819 */ /* 0x000fc40000001231 */
[----:B-1----:R-:W-:Y:S02]  /*06c0*/  SHF.R.U32.HI R6, RZ, 0x10, R49 ;  /* 0x00000010ff067819 */ /* 0x002fe40000011631 */
[--C-:B------:R-:W-:Y:S02]  /*06d0*/  SHF.R.U64 R166, R44, 0x10, R45.reuse ;  /* 0x000000102ca67819 */ /* 0x100fe4000000122d */
[----:B------:R-:W-:Y:S02]  /*06e0*/  SHF.R.U32.HI R5, RZ, 0x10, R45 ;  /* 0x00000010ff057819 */ /* 0x000fe4000001162d */
[--C-:B------:R-:W-:Y:S02]  /*06f0*/  SHF.R.U64 R167, R2, 0x10, R3.reuse ;  /* 0x0000001002a77819 */ /* 0x100fe40000001203 */
[----:B------:R-:W-:Y:S01]  /*0700*/  SHF.R.U32.HI R4, RZ, 0x10, R3 ;  /* 0x00000010ff047819 */ /* 0x000fe20000011603 */
[----:B------:R-:W-:Y:S01]  /*0710*/  HADD2.F32 R58, -RZ, R10.H0_H0 ;  /* 0x2000000aff3a7230 */ /* 0x000fe20000004100 */
[----:B------:R-:W-:Y:S01]  /*0720*/  PRMT R0, R0, 0x5410, R8 ;  /* 0x0000541000007816 */ /* 0x000fe20000000008 */
[----:B------:R-:W-:Y:S01]  /*0730*/  HADD2.F32 R59, -RZ, R11.H0_H0 ;  /* 0x2000000bff3b7230 */ /* 0x000fe20000004100 */
[----:B------:R-:W-:Y:S01]  /*0740*/  PRMT R164, R164, 0x5410, R6 ;  /* 0x00005410a4a47816 */ /* 0x000fe20000000006 */
[----:B------:R-:W-:Y:S01]  /*0750*/  HADD2.F32 R60, -RZ, R12.H0_H0 ;  /* 0x2000000cff3c7230 */ /* 0x000fe20000004100 */
[----:B------:R-:W-:Y:S01]  /*0760*/  PRMT R166, R166, 0x5410, R5 ;  /* 0x00005410a6a67816 */ /* 0x000fe20000000005 */
[----:B------:R-:W-:Y:S01]  /*0770*/  HADD2.F32 R61, -RZ, R13.H0_H0 ;  /* 0x2000000dff3d7230 */ /* 0x000fe20000004100 */
[----:B------:R-:W-:Y:S01]  /*0780*/  PRMT R167, R167, 0x5410, R4 ;  /* 0x00005410a7a77816 */ /* 0x000fe20000000004 */
        /* <DEDUP_REMOVED lines=15> */
[----:B---3--:R-:W-:-:S07]  /*0880*/  HADD2.F32 R138, -RZ, R138.H0_H0 ;  /* 0x2000008aff8a7230 */ /* 0x008fce0000004100 */
.L_x_6885:
        /* <DEDUP_REMOVED lines=9> */
[----:B------:R-:W-:-:S04]  /*0920*/  IADD3 R145, PT, PT, R159, 0x100, RZ ;  /* 0x000001009f917810 */ /* 0x000fc80007ffe0ff */
[----:B------:R0:W4:Y:S01]  /*0930*/  LDG.E R144, desc[UR8][R32.64] ;  /* 0x0000000820907981 */ /* 0x000122000c1e1900 */
[C---:B------:R-:W-:Y:S01]  /*0940*/  IADD3 R163, PT, PT, R159.reuse, 0x80, RZ ;  /* 0x000000809fa37810 */ /* 0x040fe20007ffe0ff */
[C---:B-1----:R-:W-:Y:S01]  /*0950*/  IMAD.WIDE.U32 R24, R159.reuse, 0x10, R40 ;  /* 0x000000109f187825 */ /* 0x042fe200078e0028 */
[C---:B------:R-:W-:Y:S01]  /*0960*/  IADD3 R143, PT, PT, R159.reuse, 0x180, RZ ;  /* 0x000001809f8f7810 */ /* 0x040fe20007ffe0ff */
[----:B------:R-:W1:Y:S04]  /*0970*/  @P0 LDC.64 R160, c[0x0][0x3e0] ;  /* 0x0000f800ffa00b82 */ /* 0x000e680000000a00 */
[----:B------:R-:W4:Y:S01]  /*0980*/  LDG.E.128 R24, desc[UR8][R24.64] ;  /* 0x0000000818187981 */ /* 0x000f22000c1e1d00 */
[----:B--2---:R-:W-:-:S04]  /*0990*/  IMAD.WIDE.U32 R56, R159, 0x8, R52 ;  /* 0x000000089f387825 */ /* 0x004fc800078e0034 */
[--C-:B------:R-:W-:Y:S02]  /*09a0*/  IMAD.WIDE.U32 R140, R145, 0x8, R52.reuse ;  /* 0x00000008918c7825 */ /* 0x100fe400078e0034 */
[----:B------:R-:W2:Y:S02]  /*09b0*/  LDG.E.64 R56, desc[UR8][R56.64] ;  /* 0x0000000838387981 */ /* 0x000ea4000c1e1b00 */
[----:B------:R-:W-:Y:S02]  /*09c0*/  IMAD.WIDE.U32 R146, R163, 0x8, R52 ;  /* 0x00000008a3927825 */ /* 0x000fe400078e0034 */
[----:B------:R-:W2:Y:S02]  /*09d0*/  LDG.E.64 R140, desc[UR8][R140.64] ;  /* 0x000000088c8c7981 */ /* 0x000ea4000c1e1b00 */
[--C-:B------:R-:W-:Y:S02]  /*09e0*/  IMAD.WIDE.U32 R36, R143, 0x10, R40.reuse ;  /* 0x000000108f247825 */ /* 0x100fe400078e0028 */
[----:B------:R-:W2:Y:S02]  /*09f0*/  LDG.E.64 R146, desc[UR8][R146.64] ;  /* 0x0000000892927981 */ /* 0x000ea4000c1e1b00 */
[----:B------:R-:W-:-:S02]  /*0a00*/  IMAD.WIDE.U32 R28, R163, 0x10, R40 ;  /* 0x00000010a31c7825 */ /* 0x000fc400078e0028 */
[----:B------:R-:W2:Y:S02]  /*0a10*/  LDG.E.128 R36, desc[UR8][R36.64] ;  /* 0x0000000824247981 */ /* 0x000ea4000c1e1d00 */
[----:B0-----:R-:W-:Y:S02]  /*0a20*/  IMAD.WIDE.U32 R32, R145, 0x10, R40 ;  /* 0x0000001091207825 */ /* 0x001fe400078e0028 */
[----:B------:R-:W2:Y:S02]  /*0a30*/  LDG.E.128 R28, desc[UR8][R28.64] ;  /* 0x000000081c1c7981 */ /* 0x000ea4000c1e1d00 */
[----:B---3--:R-:W-:Y:S02]  /*0a40*/  IMAD.WIDE R168, R68, 0x4, R168 ;  /* 0x0000000444a87825 */ /* 0x008fe400078e02a8 */
[----:B------:R-:W3:Y:S04]  /*0a50*/  LDG.E.128 R32, desc[UR8][R32.64] ;  /* 0x0000000820207981 */ /* 0x000ee8000c1e1d00 */
[----:B------:R0:W3:Y:S01]  /*0a60*/  LDG.E R142, desc[UR8][R168.64] ;  /* 0x00000008a88e7981 */ /* 0x0000e2000c1e1900 */
[----:B------:R-:W-:-:S05]  /*0a70*/  IADD3 R139, PT, PT, R159, 0x200, RZ ;  /* 0x000002009f8b7810 */ /* 0x000fca0007ffe0ff */
[----:B------:R-:W-:-:S04]  /*0a80*/  IMAD.WIDE.U32 R40, R139, 0x10, R40 ;  /* 0x000000108b287825 */ /* 0x000fc800078e0028 */
[--C-:B------:R-:W-:Y:S02]  /*0a90*/  IMAD.WIDE.U32 R54, R143, 0x8, R52.reuse ;  /* 0x000000088f367825 */ /* 0x100fe400078e0034 */
[----:B------:R-:W3:Y:S02]  /*0aa0*/  LDG.E.128 R40, desc[UR8][R40.64] ;  /* 0x0000000828287981 */ /* 0x000ee4000c1e1d00 */
[----:B------:R-:W-:Y:S02]  /*0ab0*/  IMAD.WIDE.U32 R52, R139, 0x8, R52 ;  /* 0x000000088b347825 */ /* 0x000fe400078e0034 */
[----:B------:R-:W3:Y:S04]  /*0ac0*/  LDG.E.64 R54, desc[UR8][R54.64] ;  /* 0x0000000836367981 */ /* 0x000ee8000c1e1b00 */
[----:B------:R-:W3:Y:S01]  /*0ad0*/  LDG.E.64 R52, desc[UR8][R52.64] ;  /* 0x0000000834347981 */ /* 0x000ee2000c1e1b00 */
[----:B------:R-:W-:-:S04]  /*0ae0*/  ISETP.NE.U32.AND P1, PT, RZ, UR10, PT ;  /* 0x0000000aff007c0c */ /* 0x000fc8000bf25070 */
[----:B------:R-:W-:Y:S02]  /*0af0*/  ISETP.NE.AND.EX P1, PT, RZ, UR11, PT, P1 ;  /* 0x0000000bff007c0c */ /* 0x000fe4000bf25310 */
[----:B------:R-:W-:-:S11]  /*0b00*/  ISETP.NE.AND P2, PT, RZ, UR7, PT ;  /* 0x00000007ff007c0c */ /* 0x000fd6000bf45270 */
[----:B------:R-:W0:Y:S08]  /*0b10*/  @P1 LDC.64 R148, c[0x0][0x438] ;  /* 0x00010e00ff941b82 */ /* 0x000e300000000a00 */
[----:B------:R-:W1:Y:S08]  /*0b20*/  @P1 LDC.64 R152, c[0x0][0x438] ;  /* 0x00010e00ff981b82 */ /* 0x000e700000000a00 */
[----:B------:R-:W1:Y:S01]  /*0b30*/  @P1 LDC.64 R154, c[0x0][0x438] ;  /* 0x00010e00ff9a1b82 */ /* 0x000e620000000a00 */
[----:B0-----:R-:W-:-:S07]  /*0b40*/  @P1 IMAD.WIDE.U32 R148, R159, 0x10, R148 ;  /* 0x000000109f941825 */ /* 0x001fce00078e0094 */
[----:B------:R-:W0:Y:S01]  /*0b50*/  @P1 LDC.64 R156, c[0x0][0x438] ;  /* 0x00010e00ff9c1b82 */ /* 0x000e220000000a00 */
[----:B------:R3:W5:Y:S01]  /*0b60*/  @P1 LDG.E.128 R4, desc[UR8][R148.64] ;  /* 0x0000000894041981 */ /* 0x000762000c1e1d00 */
[----:B-1----:R-:W-:-:S06]  /*0b70*/  @P1 IMAD.WIDE.U32 R152, R145, 0x10, R152 ;  /* 0x0000001091981825 */ /* 0x002fcc00078e0098 */
[----:B------:R-:W1:Y:S01]  /*0b80*/  @P1 LDC.64 R150, c[0x0][0x438] ;  /* 0x00010e00ff961b82 */ /* 0x000e620000000a00 */
[----:B------:R3:W5:Y:S01]  /*0b90*/  @P1 LDG.E.128 R12, desc[UR8][R152.64] ;  /* 0x00000008980c1981 */ /* 0x000762000c1e1d00 */
[----:B------:R-:W-:-:S05]  /*0ba0*/  @P1 IMAD.WIDE.U32 R154, R143, 0x10, R154 ;  /* 0x000000108f9a1825 */ /* 0x000fca00078e009a */
[----:B------:R3:W5:Y:S01]  /*0bb0*/  @P1 LDG.E.128 R16, desc[UR8][R154.64] ;  /* 0x000000089a101981 */ /* 0x000762000c1e1d00 */
[----:B0-----:R-:W-:-:S05]  /*0bc0*/  @P1 IMAD.WIDE.U32 R156, R139, 0x10, R156 ;  /* 0x000000108b9c1825 */ /* 0x001fca00078e009c */
[----:B------:R0:W5:Y:S01]  /*0bd0*/  @P1 LDG.E.128 R20, desc[UR8][R156.64] ;  /* 0x000000089c141981 */ /* 0x000162000c1e1d00 */
[----:B-1----:R-:W-:-:S05]  /*0be0*/  @P1 IMAD.WIDE.U32 R150, R163, 0x10, R150 ;  /* 0x00000010a3961825 */ /* 0x002fca00078e0096 */
[----:B------:R1:W5:Y:S01]  /*0bf0*/  @P1 LDG.E.128 R8, desc[UR8][R150.64] ;  /* 0x0000000896081981 */ /* 0x000362000c1e1d00 */
[----:B------:R-:W-:-:S06]  /*0c00*/  @P0 IMAD.WIDE R160, R68, 0x2, R160 ;  /* 0x0000000244a00825 */ /* 0x000fcc00078e02a0 */
[----:B------:R1:W5:Y:S01]  /*0c10*/  @P0 LDG.E.U16 R161, desc[UR8][R160.64] ;  /* 0x00000008a0a10981 */ /* 0x000362000c1e1500 */
[----:B----4-:R-:W-:-:S05]  /*0c20*/  FSEL R144, R144, RZ, !P2 ;  /* 0x000000ff90907208 */ /* 0x010fca0005000000 */
[C---:B------:R-:W-:Y:S01]  /*0c30*/  FADD.FTZ R169, -R144.reuse, R24 ;  /* 0x0000001890a97221 */ /* 0x040fe20000010100 */
[----:B------:R-:W-:Y:S01]  /*0c40*/  FADD.FTZ R173, -R144, R26 ;  /* 0x0000001a90ad7221 */ /* 0x000fe20000010100 */
[----:B--2---:R-:W-:Y:S02]  /*0c50*/  MOV R24, R56 ;  /* 0x0000003800187202 */ /* 0x004fe40000000f00 */
[----:B------:R-:W-:Y:S02]  /*0c60*/  SHF.R.U64 R162, R56, 0x10, R57 ;  /* 0x0000001038a27819 */ /* 0x000fe40000001239 */
[--C-:B------:R-:W-:Y:S02]  /*0c70*/  SHF.R.U64 R178, R140, 0x10, R141.reuse ;  /* 0x000000108cb27819 */ /* 0x100fe4000000128d */
[----:B------:R-:W-:Y:S02]  /*0c80*/  MOV R189, R141 ;  /* 0x0000008d00bd7202 */ /* 0x000fe40000000f00 */
[----:B------:R-:W-:Y:S01]  /*0c90*/  SHF.R.U32.HI R180, RZ, 0x10, R141 ;  /* 0x00000010ffb47819 */ /* 0x000fe2000001168d */
[----:B------:R-:W-:Y:S01]  /*0ca0*/  HADD2.F32 R141, -RZ, R24.H0_H0 ;  /* 0x20000018ff8d7230 */ /* 0x000fe20000004100 */
[----:B------:R-:W-:Y:S01]  /*0cb0*/  MOV R26, R57 ;  /* 0x00000039001a7202 */ /* 0x000fe20000000f00 */
[----:B------:R-:W-:Y:S01]  /*0cc0*/  HADD2.F32 R162, -RZ, R162.H0_H0 ;  /* 0x200000a2ffa27230 */ /* 0x000fe20000004100 */
[----:B------:R-:W-:Y:S01]  /*0cd0*/  SHF.R.U64 R172, R146, 0x10, R147 ;  /* 0x0000001092ac7819 */ /* 0x000fe20000001293 */
[----:B------:R-:W-:Y:S01]  /*0ce0*/  FADD.FTZ R203, -R144, R39 ;  /* 0x0000002790cb7221 */ /* 0x000fe20000010100 */
[----:B------:R-:W-:Y:S01]  /*0cf0*/  MOV R185, R147 ;  /* 0x0000009300b97202 */ /* 0x000fe20000000f00 */
[----:B------:R-:W-:Y:S01]  /*0d00*/  FMUL.FTZ R39, R66, R141 ;  /* 0x0000008d42277220 */ /* 0x000fe20000410000 */
[----:B------:R-:W-:Y:S01]  /*0d10*/  SHF.R.U32.HI R176, RZ, 0x10, R147 ;  /* 0x00000010ffb07819 */ /* 0x000fe20000011693 */
[C---:B------:R-:W-:Y:S01]  /*0d20*/  FADD.FTZ R29, -R144.reuse, R29 ;  /* 0x0000001d901d7221 */ /* 0x040fe20000010100 */
[C---:B------:R-:W-:Y:S01]  /*0d30*/  FADD.FTZ R171, -R144.reuse, R25 ;  /* 0x0000001990ab7221 */ /* 0x040fe20000010100 */
[C---:B---3--:R-:W-:Y:S01]  /*0d40*/  FADD.FTZ R147, -R144.reuse, R32 ;  /* 0x0000002090937221 */ /* 0x048fe20000010100 */
[----:B------:R-:W-:Y:S01]  /*0d50*/  SHF.R.U32.HI R56, RZ, 0x10, R57 ;  /* 0x00000010ff387819 */ /* 0x000fe20000011639 */
[----:B------:R-:W-:Y:S01]  /*0d60*/  FADD.FTZ R149, -R144, R27 ;  /* 0x0000001b90957221 */ /* 0x000fe20000010100 */
[----:B------:R-:W-:Y:S01]  /*0d70*/  FMUL.FTZ R32, R142, R169 ;  /* 0x000000a98e207220 */ /* 0x000fe20000410000 */
[C---:B------:R-:W-:Y:S01]  /*0d80*/  FADD.FTZ R197, -R144.reuse, R36 ;  /* 0x0000002490c57221 */ /* 0x040fe20000010100 */
[----:B------:R-:W-:Y:S01]  /*0d90*/  FADD.FTZ R199, -R144, R37 ;  /* 0x0000002590c77221 */ /* 0x000fe20000010100 */
[----:B------:R-:W-:-:S02]  /*0da0*/  HADD2.F32 R169, -RZ, R26.H0_H0 ;  /* 0x2000001affa97230 */ /* 0x000fc40000004100 */
[----:B------:R-:W-:Y:S01]  /*0db0*/  FMUL.FTZ R37, R137, R162 ;  /* 0x000000a289257220 */ /* 0x000fe20000410000 */
[C---:B------:R-:W-:Y:S01]  /*0dc0*/  FMUL.FTZ R36, R142.reuse, R29 ;  /* 0x0000001d8e247220 */ /* 0x040fe20000410000 */
[----:B------:R-:W-:Y:S01]  /*0dd0*/  FADD.FTZ R24, RZ, R39 ;  /* 0x00000027ff187221 */ /* 0x000fe20000010000 */
[----:B------:R-:W-:Y:S01]  /*0de0*/  FMUL.FTZ R158, R142, R171 ;  /* 0x000000ab8e9e7220 */ /* 0x000fe20000410000 */
[----:B------:R-:W-:Y:S01]  /*0df0*/  FFMA.FTZ R29, R32, R39, RZ ;  /* 0x00000027201d7223 */ /* 0x000fe200000100ff */
[----:B------:R-:W-:Y:S01]  /*0e00*/  MOV R181, R146 ;  /* 0x0000009200b57202 */ /* 0x000fe20000000f00 */
[----:B------:R-:W-:Y:S02]  /*0e10*/  HADD2.F32 R171, -RZ, R56.H0_H0 ;  /* 0x20000038ffab7230 */ /* 0x000fe40000004100 */
[----:B------:R-:W-:Y:S01]  /*0e20*/  FMUL.FTZ R170, R142, R149 ;  /* 0x000000958eaa7220 */ /* 0x000fe20000410000 */
[----:B------:R-:W-:Y:S01]  /*0e30*/  FADD.FTZ R201, -R144, R38 ;  /* 0x0000002690c97221 */ /* 0x000fe20000010100 */
        /* <DEDUP_REMOVED lines=19> */
[----:B------:R-:W-:Y:S01]  /*0f70*/  MOV R187, R140 ;  /* 0x0000008c00bb7202 */ /* 0x000fe20000000f00 */
[----:B------:R-:W-:Y:S02]  /*0f80*/  HADD2.F32 R176, -RZ, R176.H0_H0 ;  /* 0x200000b0ffb07230 */ /* 0x000fe40000004100 */
[----:B------:R-:W-:Y:S01]  /*0f90*/  FMUL.FTZ R177, R65, R185 ;  /* 0x000000b941b17220 */ /* 0x000fe20000410000 */
[----:B------:R-:W-:Y:S01]  /*0fa0*/  FADD.FTZ R24, R173, R24 ;  /* 0x00000018ad187221 */ /* 0x000fe20000010000 */
[----:B------:R-:W-:Y:S01]  /*0fb0*/  FADD.FTZ R31, -R144, R31 ;  /* 0x0000001f901f7221 */ /* 0x000fe20000010100 */
[----:B------:R-:W-:Y:S01]  /*0fc0*/  FMUL.FTZ R148, R142, R155 ;  /* 0x0000009b8e947220 */ /* 0x000fe20000410000 */
[----:B------:R-:W-:Y:S01]  /*0fd0*/  FFMA.FTZ R29, R36, R173, R29 ;  /* 0x000000ad241d7223 */ /* 0x000fe2000001001d */
[----:B------:R-:W-:Y:S01]  /*0fe0*/  FADD.FTZ R175, -R144, R34 ;  /* 0x0000002290af7221 */ /* 0x000fe20000010100 */
[----:B------:R-:W-:-:S02]  /*0ff0*/  HADD2.F32 R187, -RZ, R187.H0_H0 ;  /* 0x200000bbffbb7230 */ /* 0x000fc40000004100 */
[----:B------:R-:W-:Y:S01]  /*1000*/  FMUL.FTZ R179, R136, R176 ;  /* 0x000000b088b37220 */ /* 0x000fe20000410000 */
[----:B------:R-:W-:Y:S01]  /*1010*/  FADD.FTZ R24, R177, R24 ;  /* 0x00000018b1187221 */ /* 0x000fe20000010000 */
[----:B------:R-:W-:Y:S01]  /*1020*/  FMUL.FTZ R152, R142, R31 ;  /* 0x0000001f8e987220 */ /* 0x000fe20000410000 */
[----:B------:R-:W-:Y:S01]  /*1030*/  FFMA.FTZ R29, R148, R177, R29 ;  /* 0x000000b1941d7223 */ /* 0x000fe2000001001d */
[----:B0-----:R-:W-:Y:S01]  /*1040*/  FADD.FTZ R157, -R144, R42 ;  /* 0x0000002a909d7221 */ /* 0x001fe20000010100 */
[----:B------:R-:W-:Y:S01]  /*1050*/  FMUL.FTZ R42, R142, R175 ;  /* 0x000000af8e2a7220 */ /* 0x000fe20000410000 */
[----:B------:R-:W-:Y:S02]  /*1060*/  HADD2.F32 R178, -RZ, R178.H0_H0 ;  /* 0x200000b2ffb27230 */ /* 0x000fe40000004100 */
[----:B------:R-:W-:Y:S01]  /*1070*/  FMUL.FTZ R175, R62, R187 ;  /* 0x000000bb3eaf7220 */ /* 0x000fe20000410000 */
[----:B------:R-:W-:Y:S01]  /*1080*/  FADD.FTZ R24, R179, R24 ;  /* 0x00000018b3187221 */ /* 0x000fe20000010000 */
[----:B------:R-:W-:Y:S01]  /*1090*/  FADD.FTZ R33, -R144, R33 ;  /* 0x0000002190217221 */ /* 0x000fe20000010100 */
[----:B------:R-:W-:Y:S01]  /*10a0*/  FMUL.FTZ R56, R142, R147 ;  /* 0x000000938e387220 */ /* 0x000fe20000410000 */
[----:B------:R-:W-:Y:S01]  /*10b0*/  FFMA.FTZ R29, R152, R179, R29 ;  /* 0x000000b3981d7223 */ /* 0x000fe2000001001d */
[--C-:B------:R-:W-:Y:S01]  /*10c0*/  SHF.R.U64 R182, R54, 0x10, R55.reuse ;  /* 0x0000001036b67819 */ /* 0x100fe20000001237 */
[----:B------:R-:W-:Y:S01]  /*10d0*/  HADD2.F32 R189, -RZ, R189.H0_H0 ;  /* 0x200000bdffbd7230 */ /* 0x000fe20000004100 */
[----:B------:R-:W-:Y:S01]  /*10e0*/  MOV R193, R55 ;  /* 0x0000003700c17202 */ /* 0x000fe20000000f00 */
[----:B------:R-:W-:Y:S01]  /*10f0*/  FADD.FTZ R24, R175, R24 ;  /* 0x00000018af187221 */ /* 0x000fe20000010000 */
[----:B------:R-:W-:Y:S01]  /*1100*/  SHF.R.U32.HI R184, RZ, 0x10, R55 ;  /* 0x00000010ffb87819 */ /* 0x000fe20000011637 */
[----:B------:R-:W-:Y:S01]  /*1110*/  FMUL.FTZ R55, R133, R178 ;  /* 0x000000b285377220 */ /* 0x000fe20000410000 */
[----:B------:R-:W-:Y:S01]  /*1120*/  MOV R191, R54 ;  /* 0x0000003600bf7202 */ /* 0x000fe20000000f00 */
[----:B------:R-:W-:Y:S01]  /*1130*/  FMUL.FTZ R54, R142, R33 ;  /* 0x000000218e367220 */ /* 0x000fe20000410000 */
[----:B------:R-:W-:Y:S01]  /*1140*/  FFMA.FTZ R29, R56, R175, R29 ;  /* 0x000000af381d7223 */ /* 0x000fe2000001001d */
[----:B------:R-:W-:-:S02]  /*1150*/  HADD2.F32 R180, -RZ, R180.H0_H0 ;  /* 0x200000b4ffb47230 */ /* 0x000fc40000004100 */
[----:B------:R-:W-:Y:S01]  /*1160*/  FMUL.FTZ R57, R63, R189 ;  /* 0x000000bd3f397220 */ /* 0x000fe20000410000 */
[----:B------:R-:W-:Y:S01]  /*1170*/  FADD.FTZ R24, R55, R24 ;  /* 0x0000001837187221 */ /* 0x000fe20000010000 */
[----:B------:R-:W-:Y:S01]  /*1180*/  FADD.FTZ R35, -R144, R35 ;  /* 0x0000002390237221 */ /* 0x000fe20000010100 */
[----:B------:R-:W-:Y:S01]  /*1190*/  FFMA.FTZ R29, R54, R55, R29 ;  /* 0x00000037361d7223 */ /* 0x000fe2000001001d */
[--C-:B------:R-:W-:Y:S01]  /*11a0*/  SHF.R.U64 R186, R52, 0x10, R53.reuse ;  /* 0x0000001034ba7819 */ /* 0x100fe20000001235 */
[----:B------:R-:W-:Y:S01]  /*11b0*/  HADD2.F32 R191, -RZ, R191.H0_H0 ;  /* 0x200000bfffbf7230 */ /* 0x000fe20000004100 */
[----:B------:R-:W-:Y:S01]  /*11c0*/  MOV R188, R53 ;  /* 0x0000003500bc7202 */ /* 0x000fe20000000f00 */
[----:B-1----:R-:W-:Y:S01]  /*11d0*/  FADD.FTZ R151, -R144, R40 ;  /* 0x0000002890977221 */ /* 0x002fe20000010100 */
[----:B------:R-:W-:Y:S01]  /*11e0*/  SHF.R.U32.HI R190, RZ, 0x10, R53 ;  /* 0x00000010ffbe7819 */ /* 0x000fe20000011635 */
[----:B------:R-:W-:Y:S01]  /*11f0*/  FMUL.FTZ R53, R134, R180 ;  /* 0x000000b486357220 */ /* 0x000fe20000410000 */
[----:B------:R-:W-:Y:S01]  /*1200*/  FADD.FTZ R24, R57, R24 ;  /* 0x0000001839187221 */ /* 0x000fe20000010000 */
        /* <DEDUP_REMOVED lines=8> */
[----:B------:R-:W-:Y:S01]  /*1290*/  FADD.FTZ R27, -R144, R41 ;  /* 0x00000029901b7221 */ /* 0x000fe20000010100 */
[----:B------:R-:W-:Y:S02]  /*12a0*/  HADD2.F32 R193, -RZ, R193.H0_H0 ;  /* 0x200000c1ffc17230 */ /* 0x000fe40000004100 */
[----:B------:R-:W-:Y:S01]  /*12b0*/  FMUL.FTZ R41, R131, R182 ;  /* 0x000000b683297220 */ /* 0x000fe20000410000 */
[----:B------:R-:W-:Y:S01]  /*12c0*/  FADD.FTZ R24, R43, R24 ;  /* 0x000000182b187221 */ /* 0x000fe20000010000 */
[----:B------:R-:W-:Y:S01]  /*12d0*/  FMUL.FTZ R140, R142, R199 ;  /* 0x000000c78e8c7220 */ /* 0x000fe20000410000 */
[----:B------:R-:W-:Y:S01]  /*12e0*/  FFMA.FTZ R29, R174, R43, R29 ;  /* 0x0000002bae1d7223 */ /* 0x000fe2000001001d */
[----:B------:R-:W-:Y:S01]  /*12f0*/  MOV R195, R52 ;  /* 0x0000003400c37202 */ /* 0x000fe20000000f00 */
        /* <DEDUP_REMOVED lines=63> */
.L_x_6880:
[----:B------:R-:W-:Y:S05]  /*16f0*/  BSYNC.RECONVERGENT B0 ;  /* 0x0000000000007941 */ /* 0x000fea0003800200 */
.L_x_6879:
        /* <DEDUP_REMOVED lines=10> */
[----:B-----5:R-:W-:Y:S02]  /*17a0*/  @P0 HADD2.F32 R146, -RZ, R161.H0_H0 ;  /* 0x200000a1ff920230 */ /* 0x020fe40000004100 */
        /* <DEDUP_REMOVED lines=60> */
[----:B------:R-:W-:Y:S02]  /*1b70*/  HADD2.F32 R24, -RZ, R167.H1_H1 ;  /* 0x300000a7ff187230 */ /* 0x000fe40000004100 */
        /* <DEDUP_REMOVED lines=8> */
[----:B------:R-:W-:Y:S01]  /*1c00*/  FFMA.FTZ R30, R152, R162, R161 ;  /* 0x000000a2981e7223 */ /* 0x000fe200000100a1 */
[-C--:B------:R-:W-:Y:S01]  /*1c10*/  FMUL.FTZ R141, R141, R146.reuse ;  /* 0x000000928d8d7220 */ /* 0x080fe20000410000 */
[----:B------:R-:W-:Y:S01]  /*1c20*/  FMUL.FTZ R149, R149, R146 ;  /* 0x0000009295957220 */ /* 0x000fe20000410000 */
[----:B------:R-:W-:Y:S01]  /*1c30*/  FMUL.FTZ R39, R142, R39 ;  /* 0x000000278e277220 */ /* 0x000fe20000410000 */
[----:B------:R-:W-:Y:S01]  /*1c40*/  FADD.FTZ R179, R179, -R30 ;  /* 0x8000001eb3b37221 */ /* 0x000fe20000010000 */
[----:B------:R-:W-:Y:S01]  /*1c50*/  FMUL.FTZ R26, R141, R24 ;  /* 0x000000188d1a7220 */ /* 0x000fe20000410000 */
[----:B------:R-:W-:-:S02]  /*1c60*/  HADD2.F32 R24, -RZ, R3.H0_H0 ;  /* 0x20000003ff187230 */ /* 0x000fc40000004100 */
[----:B------:R-:W-:Y:S01]  /*1c70*/  FMUL.FTZ R37, R142, R37 ;  /* 0x000000258e257220 */ /* 0x000fe20000410000 */
[--C-:B------:R-:W-:Y:S01]  /*1c80*/  FFMA.FTZ R168, R168, R162, R161.reuse ;  /* 0x000000a2a8a87223 */ /* 0x100fe200000100a1 */
[----:B------:R0:W-:Y:S01]  /*1c90*/  F2F.F16.F32 R29, R26 ;  /* 0x0000001a001d7304 */ /* 0x0001e20000200800 */
[----:B------:R-:W-:Y:S02]  /*1ca0*/  HADD2.F32 R25, -RZ, R2.H0_H0 ;  /* 0x20000002ff197230 */ /* 0x000fe40000004100 */
[----:B------:R-:W-:Y:S01]  /*1cb0*/  FMUL.FTZ R24, R149, R24 ;  /* 0x0000001895187220 */ /* 0x000fe20000410000 */
[----:B------:R-:W-:Y:S01]  /*1cc0*/  FMUL.FTZ R152, R39, R146 ;  /* 0x0000009227987220 */ /* 0x000fe20000410000 */
[----:B------:R-:W-:Y:S02]  /*1cd0*/  HADD2.F32 R27, -RZ, R167.H0_H0 ;  /* 0x200000a7ff1b7230 */ /* 0x000fe40000004100 */
[----:B------:R-:W-:Y:S01]  /*1ce0*/  FMUL.FTZ R179, R142, R179 ;  /* 0x000000b38eb37220 */ /* 0x000fe20000410000 */
[----:B------:R-:W-:Y:S01]  /*1cf0*/  FADD.FTZ R183, R183, -R168 ;  /* 0x800000a8b7b77221 */ /* 0x000fe20000010000 */
[-CC-:B------:R-:W-:Y:S01]  /*1d00*/  FFMA.FTZ R36, R36, R162.reuse, R161.reuse ;  /* 0x000000a224247223 */ /* 0x180fe200000100a1 */
[----:B------:R1:W2:Y:S01]  /*1d10*/  F2F.F16.F32 R28, R24 ;  /* 0x00000018001c7304 */ /* 0x0002a20000200800 */
[----:B0-----:R-:W-:Y:S01]  /*1d20*/  FFMA.FTZ R26, R148, R162, R161 ;  /* 0x000000a2941a7223 */ /* 0x001fe200000100a1 */
[----:B------:R-:W-:Y:S01]  /*1d30*/  FMUL.FTZ R148, R37, R146 ;  /* 0x0000009225947220 */ /* 0x000fe20000410000 */
[----:B------:R-:W-:Y:S01]  /*1d40*/  FMUL.FTZ R25, R152, R25 ;  /* 0x0000001998197220 */ /* 0x000fe20000410000 */
[----:B------:R-:W-:-:S02]  /*1d50*/  HADD2.F32 R31, -RZ, R166.H1_H1 ;  /* 0x300000a6ff1f7230 */ /* 0x000fc40000004100 */
[----:B------:R-:W-:Y:S01]  /*1d60*/  FADD.FTZ R177, R177, -R26 ;  /* 0x8000001ab1b17221 */ /* 0x000fe20000010000 */
[----:B------:R-:W-:Y:S01]  /*1d70*/  FMUL.FTZ R27, R148, R27 ;  /* 0x0000001b941b7220 */ /* 0x000fe20000410000 */
[-CC-:B------:R-:W-:Y:S01]  /*1d80*/  FFMA.FTZ R42, R42, R162.reuse, R161.reuse ;  /* 0x000000a22a2a7223 */ /* 0x180fe200000100a1 */
[----:B------:R-:W-:Y:S01]  /*1d90*/  FADD.FTZ R173, R173, -R36 ;  /* 0x80000024adad7221 */ /* 0x000fe20000010000 */
[--C-:B-1----:R-:W-:Y:S01]  /*1da0*/  FFMA.FTZ R24, R56, R162, R161.reuse ;  /* 0x000000a238187223 */ /* 0x102fe200000100a1 */
[----:B------:R-:W-:Y:S01]  /*1db0*/  FMUL.FTZ R56, R179, R146 ;  /* 0x00000092b3387220 */ /* 0x000fe20000410000 */
[----:B------:R-:W-:Y:S01]  /*1dc0*/  FMUL.FTZ R177, R142, R177 ;  /* 0x000000b18eb17220 */ /* 0x000fe20000410000 */
[----:B------:R0:W-:Y:S01]  /*1dd0*/  F2F.F16.F32 R37, R25 ;  /* 0x0000001900257304 */ /* 0x0001e20000200800 */
[----:B------:R-:W-:Y:S01]  /*1de0*/  FADD.FTZ R175, R175, -R24 ;  /* 0x80000018afaf7221 */ /* 0x000fe20000010000 */
[-CC-:B------:R-:W-:Y:S01]  /*1df0*/  FFMA.FTZ R24, R54, R162.reuse, R161.reuse ;  /* 0x000000a236187223 */ /* 0x180fe200000100a1 */
[----:B------:R-:W-:Y:S01]  /*1e00*/  FFMA.FTZ R40, R40, R162, R161 ;  /* 0x000000a228287223 */ /* 0x000fe200000100a1 */
[----:B------:R-:W-:Y:S01]  /*1e10*/  FMUL.FTZ R26, R56, R31 ;  /* 0x0000001f381a7220 */ /* 0x000fe20000410000 */
[----:B------:R-:W-:Y:S01]  /*1e20*/  FMUL.FTZ R54, R177, R146 ;  /* 0x00000092b1367220 */ /* 0x000fe20000410000 */
[----:B------:R-:W-:Y:S01]  /*1e30*/  FADD.FTZ R169, R55, -R24 ;  /* 0x8000001837a97221 */ /* 0x000fe20000010000 */
[----:B------:R-:W-:Y:S01]  /*1e40*/  FMUL.FTZ R55, R142, R183 ;  /* 0x000000b78e377220 */ /* 0x000fe20000410000 */
[----:B------:R1:W-:Y:S01]  /*1e50*/  F2F.F16.F32 R30, R27 ;  /* 0x0000001b001e7304 */ /* 0x0003e20000200800 */
[----:B0-----:R-:W-:-:S02]  /*1e60*/  HADD2.F32 R25, -RZ, R45.H0_H0 ;  /* 0x2000002dff197230 */ /* 0x001fc40000004100 */
[----:B------:R-:W-:Y:S01]  /*1e70*/  FADD.FTZ R53, R53, -R40 ;  /* 0x8000002835357221 */ /* 0x000fe20000010000 */
[----:B------:R-:W-:Y:S02]  /*1e80*/  HADD2.F32 R24, -RZ, R44.H0_H0 ;  /* 0x2000002cff187230 */ /* 0x000fe40000004100 */
[----:B------:R-:W-:Y:S01]  /*1e90*/  FMUL.FTZ R55, R55, R146 ;  /* 0x0000009237377220 */ /* 0x000fe20000410000 */
[--C-:B------:R-:W-:Y:S01]  /*1ea0*/  FFMA.FTZ R38, R140, R162, R161.reuse ;  /* 0x000000a28c267223 */ /* 0x100fe200000100a1 */
[----:B------:R-:W-:Y:S01]  /*1eb0*/  FMUL.FTZ R25, R54, R25 ;  /* 0x0000001936197220 */ /* 0x000fe20000410000 */
[C---:B------:R-:W-:Y:S01]  /*1ec0*/  FMUL.FTZ R53, R142.reuse, R53 ;  /* 0x000000358e357220 */ /* 0x040fe20000410000 */
[----:B------:R0:W-:Y:S01]  /*1ed0*/  F2F.F16.F32 R36, R26 ;  /* 0x0000001a00247304 */ /* 0x0001e20000200800 */
[----:B-1----:R-:W-:Y:S01]  /*1ee0*/  FADD.FTZ R27, R57, -R42 ;  /* 0x8000002a391b7221 */ /* 0x002fe20000010000 */
[----:B------:R-:W-:Y:S01]  /*1ef0*/  FMUL.FTZ R57, R142, R173 ;  /* 0x000000ad8e397220 */ /* 0x000fe20000410000 */
[----:B------:R-:W-:Y:S01]  /*1f00*/  FMUL.FTZ R24, R55, R24 ;  /* 0x0000001837187220 */ /* 0x000fe20000410000 */
[----:B------:R-:W-:Y:S01]  /*1f10*/  FFMA.FTZ R52, R52, R162, R161 ;  /* 0x000000a234347223 */ /* 0x000fe200000100a1 */
[----:B------:R-:W-:Y:S01]  /*1f20*/  FMUL.FTZ R27, R142, R27 ;  /* 0x0000001b8e1b7220 */ /* 0x000fe20000410000 */
[-C--:B------:R-:W-:Y:S01]  /*1f30*/  FMUL.FTZ R57, R57, R146.reuse ;  /* 0x0000009239397220 */ /* 0x080fe20000410000 */
[----:B------:R-:W-:Y:S01]  /*1f40*/  FMUL.FTZ R140, R53, R146 ;  /* 0x00000092358c7220 */ /* 0x000fe20000410000 */
[----:B------:R1:W3:Y:S01]  /*1f50*/  F2F.F16.F32 R31, R25 ;  /* 0x00000019001f7304 */ /* 0x0002e20000200800 */
[----:B0-----:R-:W-:-:S02]  /*1f60*/  HADD2.F32 R26, -RZ, R166.H0_H0 ;  /* 0x200000a6ff1a7230 */ /* 0x001fc40000004100 */
[----:B------:R-:W-:Y:S01]  /*1f70*/  FMUL.FTZ R153, R27, R146 ;  /* 0x000000921b997220 */ /* 0x000fe20000410000 */
[----:B------:R-:W-:Y:S01]  /*1f80*/  FADD.FTZ R53, R41, -R38 ;  /* 0x8000002629357221 */ /* 0x000fe20000010000 */
[----:B------:R-:W-:Y:S01]  /*1f90*/  FADD.FTZ R173, R35, -R52 ;  /* 0x8000003423ad7221 */ /* 0x000fe20000010000 */
[--C-:B------:R-:W-:Y:S01]  /*1fa0*/  FFMA.FTZ R34, R34, R162, R161.reuse ;  /* 0x000000a222227223 */ /* 0x100fe200000100a1 */
[----:B------:R-:W-:Y:S01]  /*1fb0*/  FMUL.FTZ R26, R57, R26 ;  /* 0x0000001a391a7220 */ /* 0x000fe20000410000 */
[----:B------:R-:W-:Y:S01]  /*1fc0*/  FMUL.FTZ R169, R142, R169 ;  /* 0x000000a98ea97220 */ /* 0x000fe20000410000 */
[----:B------:R0:W-:Y:S01]  /*1fd0*/  F2F.F16.F32 R39, R24 ;  /* 0x0000001800277304 */ /* 0x0001e20000200800 */
[--C-:B-1----:R-:W-:Y:S02]  /*1fe0*/  HADD2.F32 R25, -RZ, R165.reuse.H1_H1 ;  /* 0x300000a5ff197230 */ /* 0x102fe40000004100 */
[----:B------:R-:W-:Y:S01]  /*1ff0*/  FFMA.FTZ R174, R174, R162, R161 ;  /* 0x000000a2aeae7223 */ /* 0x000fe200000100a1 */
[----:B------:R-:W-:Y:S01]  /*2000*/  FADD.FTZ R177, R33, -R34 ;  /* 0x8000002221b17221 */ /* 0x000fe20000010000 */
[----:B------:R-:W-:Y:S01]  /*2010*/  FMUL.FTZ R175, R142, R175 ;  /* 0x000000af8eaf7220 */ /* 0x000fe20000410000 */
[----:B--2---:R-:W-:Y:S01]  /*2020*/  PRMT R179, R28, 0x5410, R29 ;  /* 0x000054101cb37816 */ /* 0x004fe2000000001d */
[----:B------:R-:W-:Y:S01]  /*2030*/  FMUL.FTZ R35, R140, R25 ;  /* 0x000000198c237220 */ /* 0x000fe20000410000 */
[----:B------:R-:W-:Y:S01]  /*2040*/  HADD2.F32 R29, -RZ, R165.H0_H0 ;  /* 0x200000a5ff1d7230 */ /* 0x000fe20000004100 */
[----:B------:R1:W2:Y:S01]  /*2050*/  F2F.F16.F32 R32, R26 ;  /* 0x0000001a00207304 */ /* 0x0002a20000200800 */
[----:B0-----:R-:W-:-:S02]  /*2060*/  HADD2.F32 R24, -RZ, R47.H0_H0 ;  /* 0x2000002fff187230 */ /* 0x001fc40000004100 */
[-C--:B------:R-:W-:Y:S01]  /*2070*/  FMUL.FTZ R168, R169, R146.reuse ;  /* 0x00000092a9a87220 */ /* 0x080fe20000410000 */
[----:B------:R-:W-:Y:S02]  /*2080*/  HADD2.F32 R33, -RZ, R46.H0_H0 ;  /* 0x2000002eff217230 */ /* 0x000fe40000004100 */
[----:B------:R-:W-:Y:S01]  /*2090*/  FADD.FTZ R171, R43, -R174 ;  /* 0x800000ae2bab7221 */ /* 0x000fe20000010000 */
[----:B------:R-:W-:Y:S01]  /*20a0*/  FMUL.FTZ R158, R175, R146 ;  /* 0x00000092af9e7220 */ /* 0x000fe20000410000 */
[----:B------:R-:W-:Y:S01]  /*20b0*/  FMUL.FTZ R38, R153, R24 ;  /* 0x0000001899267220 */ /* 0x000fe20000410000 */
[----:B------:R-:W-:Y:S01]  /*20c0*/  FMUL.FTZ R169, R142, R177 ;  /* 0x000000b18ea97220 */ /* 0x000fe20000410000 */
[----:B------:R-:W0:Y:S01]  /*20d0*/  LDC.64 R24, c[0x0][0x468] ;  /* 0x00011a00ff187b82 */ /* 0x000e220000000a00 */
[----:B------:R4:W-:Y:S01]  /*20e0*/  F2F.F16.F32 R43, R35 ;  /* 0x00000023002b7304 */ /* 0x0009e20000200800 */
[----:B---3--:R-:W-:Y:S01]  /*20f0*/  PRMT R175, R31, 0x5410, R36 ;  /* 0x000054101faf7816 */ /* 0x008fe20000000024 */
[----:B------:R-:W-:-:S04]  /*2100*/  IMAD.WIDE.U32 R30, R30, 0x10000, RZ ;  /* 0x000100001e1e7825 */ /* 0x000fc800078e00ff */
[----:B------:R-:W-:Y:S01]  /*2110*/  FMUL.FTZ R34, R158, R33 ;  /* 0x000000219e227220 */ /* 0x000fe20000410000 */
[----:B------:R-:W-:Y:S01]  /*2120*/  FMUL.FTZ R169, R169, R146 ;  /* 0x00000092a9a97220 */ /* 0x000fe20000410000 */
[----:B------:R-:W-:Y:S01]  /*2130*/  FMUL.FTZ R173, R142, R173 ;  /* 0x000000ad8ead7220 */ /* 0x000fe20000410000 */
[----:B------:R-:W-:Y:S01]  /*2140*/  HADD2.F32 R36, -RZ, R164.H1_H1 ;  /* 0x300000a4ff247230 */ /* 0x000fe20000004100 */
[----:B-1----:R-:W1:Y:S01]  /*2150*/  LDC.64 R26, c[0x0][0x390] ;  /* 0x0000e400ff1a7b82 */ /* 0x002e620000000a00 */
[----:B------:R-:W-:Y:S01]  /*2160*/  LOP3.LUT R33, R179, R31, RZ, 0xfc, !PT ;  /* 0x0000001fb3217212 */ /* 0x000fe200078efcff */
[----:B----4-:R-:W-:Y:S01]  /*2170*/  FMUL.FTZ R35, R168, R29 ;  /* 0x0000001da8237220 */ /* 0x010fe20000410000 */
[----:B--2---:R-:W-:Y:S01]  /*2180*/  IMAD.WIDE.U32 R28, R32, 0x10000, RZ ;  /* 0x00010000201c7825 */ /* 0x004fe200078e00ff */
[----:B------:R-:W-:-:S03]  /*2190*/  LOP3.LUT R32, R30, R37, RZ, 0xfc, !PT ;  /* 0x000000251e207212 */ /* 0x000fc600078efcff */
[----:B------:R-:W-:Y:S01]  /*21a0*/  FMUL.FTZ R53, R142, R53 ;  /* 0x000000358e357220 */ /* 0x000fe20000410000 */
[----:B------:R2:W-:Y:S01]  /*21b0*/  F2F.F16.F32 R41, R34 ;  /* 0x0000002200297304 */ /* 0x0005e20000200800 */
[----:B------:R-:W-:Y:S01]  /*21c0*/  FMUL.FTZ R52, R169, R36 ;  /* 0x00000024a9347220 */ /* 0x000fe20000410000 */
[----:B------:R-:W-:Y:S02]  /*21d0*/  LOP3.LUT R31, R175, R29, RZ, 0xfc, !PT ;  /* 0x0000001daf1f7212 */ /* 0x000fe400078efcff */
[----:B------:R-:W-:Y:S01]  /*21e0*/  LOP3.LUT R30, R28, R39, RZ, 0xfc, !PT ;  /* 0x000000271c1e7212 */ /* 0x000fe200078efcff */
[----:B------:R-:W-:Y:S02]  /*21f0*/  HADD2.F32 R39, -RZ, R164.H0_H0 ;  /* 0x200000a4ff277230 */ /* 0x000fe40000004100 */
[----:B------:R-:W-:Y:S01]  /*2200*/  FMUL.FTZ R170, R53, R146 ;  /* 0x0000009235aa7220 */ /* 0x000fe20000410000 */
[----:B------:R-:W-:Y:S01]  /*2210*/  FMUL.FTZ R171, R142, R171 ;  /* 0x000000ab8eab7220 */ /* 0x000fe20000410000 */
[----:B------:R-:W-:Y:S01]  /*2220*/  F2F.F16.F32 R40, R38 ;  /* 0x0000002600287304 */ /* 0x000fe20000200800 */
[----:B--2---:R-:W-:-:S02]  /*2230*/  HADD2.F32 R34, -RZ, R49.H0_H0 ;  /* 0x20000031ff227230 */ /* 0x004fc40000004100 */
[----:B0-----:R-:W-:-:S04]  /*2240*/  IMAD.WIDE.U32 R36, R159, 0x8, R24 ;  /* 0x000000089f247825 */ /* 0x001fc800078e0018 */
[----:B------:R-:W-:Y:S01]  /*2250*/  FMUL.FTZ R172, R170, R39 ;  /* 0x00000027aaac7220 */ /* 0x000fe20000410000 */
[----:B------:R-:W-:Y:S01]  /*2260*/  HADD2.F32 R42, -RZ, R48.H0_H0 ;  /* 0x20000030ff2a7230 */ /* 0x000fe20000004100 */
[----:B------:R0:W2:Y:S01]  /*2270*/  F2F.F16.F32 R38, R35 ;  /* 0x0000002300267304 */ /* 0x0000a20000200800 */
[----:B-1----:R-:W-:-:S04]  /*2280*/  IMAD.WIDE.U32 R28, R159, 0x8, R26 ;  /* 0x000000089f1c7825 */ /* 0x002fc800078e001a */
[----:B------:R-:W-:-:S04]  /*2290*/  FMUL.FTZ R159, R173, R146 ;  /* 0x00000092ad9f7220 */ /* 0x000fc80000410000 */
[----:B------:R-:W-:Y:S01]  /*22a0*/  FMUL.FTZ R173, R159, R34 ;  /* 0x000000229fad7220 */ /* 0x000fe20000410000 */
[----:B------:R1:W-:Y:S01]  /*22b0*/  F2F.F16.F32 R174, R52 ;  /* 0x0000003400ae7304 */ /* 0x0003e20000200800 */
[C---:B0-----:R-:W-:Y:S01]  /*22c0*/  IMAD.WIDE.U32 R34, R163.reuse, 0x8, R26 ;  /* 0x00000008a3227825 */ /* 0x041fe200078e001a */
[----:B------:R-:W3:Y:S04]  /*22d0*/  LDG.E.64 R28, desc[UR8][R28.64] ;  /* 0x000000081c1c7981 */ /* 0x000ee8000c1e1b00 */
[----:B------:R0:W-:Y:S02]  /*22e0*/  STG.E.64 desc[UR8][R36.64], R32 ;  /* 0x0000002024007986 */ /* 0x0001e4000c101b08 */
[----:B------:R-:W-:Y:S01]  /*22f0*/  F2F.F16.F32 R172, R172 ;  /* 0x000000ac00ac7304 */ /* 0x000fe20000200800 */
[----:B-1----:R-:W-:-:S04]  /*2300*/  IMAD.WIDE.U32 R52, R163, 0x8, R24 ;  /* 0x00000008a3347825 */ /* 0x002fc800078e0018 */
[----:B------:R-:W-:Y:S01]  /*2310*/  FMUL.FTZ R163, R171, R146 ;  /* 0x00000092aba37220 */ /* 0x000fe20000410000 */
[----:B------:R-:W4:Y:S03]  /*2320*/  LDG.E.64 R34, desc[UR8][R34.64] ;  /* 0x0000000822227981 */ /* 0x000f26000c1e1b00 */
[----:B------:R-:W-:Y:S01]  /*2330*/  FMUL.FTZ R171, R163, R42 ;  /* 0x0000002aa3ab7220 */ /* 0x000fe20000410000 */
[----:B------:R-:W1:Y:S01]  /*2340*/  F2F.F16.F32 R173, R173 ;  /* 0x000000ad00ad7304 */ /* 0x000e620000200800 */
[----:B0-----:R-:W-:-:S07]  /*2350*/  IMAD.WIDE.U32 R32, R145, 0x8, R26 ;  /* 0x0000000891207825 */ /* 0x001fce00078e001a */
[----:B------:R-:W0:Y:S01]  /*2360*/  F2F.F16.F32 R171, R171 ;  /* 0x000000ab00ab7304 */ /* 0x000e220000200800 */
[----:B--2---:R-:W-:Y:S01]  /*2370*/  IMAD.WIDE.U32 R36, R38, 0x10000, RZ ;  /* 0x0001000026247825 */ /* 0x004fe200078e00ff */
[----:B------:R-:W-:Y:S01]  /*2380*/  PRMT R43, R40, 0x5410, R43 ;  /* 0x00005410282b7816 */ /* 0x000fe2000000002b */
[----:B------:R2:W-:Y:S02]  /*2390*/  STG.E.64 desc[UR8][R52.64], R30 ;  /* 0x0000001e34007986 */ /* 0x0005e4000c101b08 */
[----:B------:R-:W-:Y:S01]  /*23a0*/  IMAD.WIDE.U32 R38, R145, 0x8, R24 ;  /* 0x0000000891267825 */ /* 0x000fe200078e0018 */
[----:B------:R-:W-:Y:S01]  /*23b0*/  LOP3.LUT R36, R36, R41, RZ, 0xfc, !PT ;  /* 0x0000002924247212 */ /* 0x000fe200078efcff */
[----:B------:R-:W5:Y:S01]  /*23c0*/  LDG.E.64 R32, desc[UR8][R32.64] ;  /* 0x0000000820207981 */ /* 0x000f62000c1e1b00 */
[----:B------:R-:W-:Y:S01]  /*23d0*/  LOP3.LUT R37, R43, R37, RZ, 0xfc, !PT ;  /* 0x000000252b257212 */ /* 0x000fe200078efcff */
[----:B------:R-:W-:Y:S01]  /*23e0*/  IMAD.WIDE.U32 R40, R143, 0x8, R26 ;  /* 0x000000088f287825 */ /* 0x000fe200078e001a */
[----:B-1----:R-:W-:-:S03]  /*23f0*/  PRMT R173, R173, 0x5410, R174 ;  /* 0x00005410adad7816 */ /* 0x002fc600000000ae */
[----:B------:R-:W-:Y:S01]  /*2400*/  IMAD.WIDE.U32 R42, R172, 0x10000, RZ ;  /* 0x00010000ac2a7825 */ /* 0x000fe200078e00ff */
[----:B------:R1:W-:Y:S03]  /*2410*/  STG.E.64 desc[UR8][R38.64], R36 ;  /* 0x0000002426007986 */ /* 0x0003e6000c101b08 */
[----:B------:R-:W-:Y:S01]  /*2420*/  IMAD.WIDE.U32 R26, R139, 0x8, R26 ;  /* 0x000000088b1a7825 */ /* 0x000fe200078e001a */
[----:B------:R-:W5:Y:S01]  /*2430*/  LDG.E.64 R40, desc[UR8][R40.64] ;  /* 0x0000000828287981 */ /* 0x000f62000c1e1b00 */
[----:B--2---:R-:W-:Y:S02]  /*2440*/  LOP3.LUT R31, R173, R43, RZ, 0xfc, !PT ;  /* 0x0000002bad1f7212 */ /* 0x004fe400078efcff */
[----:B0-----:R-:W-:Y:S01]  /*2450*/  LOP3.LUT R30, R42, R171, RZ, 0xfc, !PT ;  /* 0x000000ab2a1e7212 */ /* 0x001fe200078efcff */
[----:B------:R-:W-:-:S05]  /*2460*/  IMAD.WIDE.U32 R42, R143, 0x8, R24 ;  /* 0x000000088f2a7825 */ /* 0x000fca00078e0018 */
[----:B------:R0:W-:Y:S04]  /*2470*/  STG.E.64 desc[UR8][R42.64], R30 ;  /* 0x0000001e2a007986 */ /* 0x0001e8000c101b08 */
[----:B------:R-:W2:Y:S01]  /*2480*/  LDG.E.64 R26, desc[UR8][R26.64] ;  /* 0x000000081a1a7981 */ /* 0x000ea2000c1e1b00 */
[-CC-:B------:R-:W-:Y:S01]  /*2490*/  FFMA.FTZ R52, R157, R162.reuse, R161.reuse ;  /* 0x000000a29d347223 */ /* 0x180fe200000100a1 */
[-CC-:B------:R-:W-:Y:S01]  /*24a0*/  FFMA.FTZ R53, R160, R162.reuse, R161.reuse ;  /* 0x000000a2a0357223 */ /* 0x180fe200000100a1 */
[-C--:B-1----:R-:W-:Y:S02]  /*24b0*/  FFMA.FTZ R37, R156, R162.reuse, R161 ;  /* 0x000000a29c257223 */ /* 0x082fe400000100a1 */
[----:B------:R-:W-:Y:S01]  /*24c0*/  FADD.FTZ R155, R155, -R52 ;  /* 0x800000349b9b7221 */ /* 0x000fe20000010000 */
[----:B------:R-:W-:Y:S01]  /*24d0*/  FADD.FTZ R53, R154, -R53 ;  /* 0x800000359a357221 */ /* 0x000fe20000010000 */
[----:B------:R-:W-:Y:S01]  /*24e0*/  FADD.FTZ R37, R150, -R37 ;  /* 0x8000002596257221 */ /* 0x000fe20000010000 */
[----:B------:R-:W-:Y:S01]  /*24f0*/  FFMA.FTZ R162, R151, R162, R161 ;  /* 0x000000a297a27223 */ /* 0x000fe200000100a1 */
[C---:B------:R-:W-:Y:S01]  /*2500*/  FMUL.FTZ R155, R142.reuse, R155 ;  /* 0x0000009b8e9b7220 */ /* 0x040fe20000410000 */
[C---:B------:R-:W-:Y:S01]  /*2510*/  FMUL.FTZ R53, R142.reuse, R53 ;  /* 0x000000358e357220 */ /* 0x040fe20000410000 */
[----:B------:R-:W-:Y:S01]  /*2520*/  FMUL.FTZ R37, R142, R37 ;  /* 0x000000258e257220 */ /* 0x000fe20000410000 */
[----:B------:R-:W-:-:S02]  /*2530*/  HADD2.F32 R36, -RZ, R51.H0_H0 ;  /* 0x20000033ff247230 */ /* 0x000fc40000004100 */
[-C--:B------:R-:W-:Y:S01]  /*2540*/  FMUL.FTZ R155, R155, R146.reuse ;  /* 0x000000929b9b7220 */ /* 0x080fe20000410000 */
[--C-:B0-----:R-:W-:Y:S02]  /*2550*/  HADD2.F32 R30, -RZ, R0.reuse.H1_H1 ;  /* 0x30000000ff1e7230 */ /* 0x101fe40000004100 */
[----:B------:R-:W-:Y:S01]  /*2560*/  FADD.FTZ R147, R147, -R162 ;  /* 0x800000a293937221 */ /* 0x000fe20000010000 */
[----:B------:R-:W-:Y:S02]  /*2570*/  HADD2.F32 R31, -RZ, R0.H0_H0 ;  /* 0x20000000ff1f7230 */ /* 0x000fe40000004100 */
[-C--:B------:R-:W-:Y:S01]  /*2580*/  FMUL.FTZ R145, R53, R146.reuse ;  /* 0x0000009235917220 */ /* 0x080fe20000410000 */
[----:B------:R-:W-:Y:S01]  /*2590*/  FMUL.FTZ R42, R37, R146 ;  /* 0x00000092252a7220 */ /* 0x000fe20000410000 */
[----:B------:R-:W-:Y:S01]  /*25a0*/  FMUL.FTZ R36, R155, R36 ;  /* 0x000000249b247220 */ /* 0x000fe20000410000 */
[----:B------:R-:W-:Y:S01]  /*25b0*/  FMUL.FTZ R147, R142, R147 ;  /* 0x000000938e937220 */ /* 0x000fe20000410000 */
[----:B------:R-:W-:Y:S01]  /*25c0*/  FMUL.FTZ R52, R145, R30 ;  /* 0x0000001e91347220 */ /* 0x000fe20000410000 */
[----:B------:R-:W-:Y:S01]  /*25d0*/  FMUL.FTZ R43, R42, R31 ;  /* 0x0000001f2a2b7220 */ /* 0x000fe20000410000 */
[----:B------:R-:W-:-:S02]  /*25e0*/  HADD2.F32 R30, -RZ, R50.H0_H0 ;  /* 0x20000032ff1e7230 */ /* 0x000fc40000004100 */
[----:B------:R-:W-:Y:S01]  /*25f0*/  FMUL.FTZ R147, R147, R146 ;  /* 0x0000009293937220 */ /* 0x000fe20000410000 */
[----:B------:R-:W-:Y:S03]  /*2600*/  F2F.F16.F32 R36, R36 ;  /* 0x0000002400247304 */ /* 0x000fe60000200800 */
[----:B------:R-:W-:-:S05]  /*2610*/  FMUL.FTZ R38, R147, R30 ;  /* 0x0000001e93267220 */ /* 0x000fca0000410000 */
[----:B------:R-:W0:Y:S08]  /*2620*/  F2F.F16.F32 R37, R52 ;  /* 0x0000003400257304 */ /* 0x000e300000200800 */
[----:B------:R-:W1:Y:S08]  /*2630*/  F2F.F16.F32 R31, R43 ;  /* 0x0000002b001f7304 */ /* 0x000e700000200800 */
[----:B------:R-:W3:Y:S01]  /*2640*/  F2F.F16.F32 R39, R38 ;  /* 0x0000002600277304 */ /* 0x000ee20000200800 */
[----:B0-----:R-:W-:Y:S01]  /*2650*/  PRMT R143, R36, 0x5410, R37 ;  /* 0x00005410248f7816 */ /* 0x001fe20000000025 */
[----:B-1----:R-:W-:-:S04]  /*2660*/  IMAD.WIDE.U32 R30, R31, 0x10000, RZ ;  /* 0x000100001f1e7825 */ /* 0x002fc800078e00ff */
[----:B------:R-:W-:Y:S01]  /*2670*/  IMAD.WIDE.U32 R24, R139, 0x8, R24 ;  /* 0x000000088b187825 */ /* 0x000fe200078e0018 */
[--C-:B---3--:R-:W-:Y:S02]  /*2680*/  SHF.R.U32.HI R37, RZ, 0x10, R29.reuse ;  /* 0x00000010ff257819 */ /* 0x108fe4000001161d */
[----:B------:R-:W-:Y:S01]  /*2690*/  SHF.R.U64 R142, R28, 0x10, R29 ;  /* 0x000000101c8e7819 */ /* 0x000fe2000000121d */
[----:B------:R-:W-:Y:S01]  /*26a0*/  HADD2.F32 R36, -RZ, R29.H0_H0 ;  /* 0x2000001dff247230 */ /* 0x000fe20000004100 */
[----:B------:R-:W-:Y:S01]  /*26b0*/  LOP3.LUT R29, R143, R31, RZ, 0xfc, !PT ;  /* 0x0000001f8f1d7212 */ /* 0x000fe200078efcff */
[----:B------:R-:W-:Y:S01]  /*26c0*/  HADD2.F32 R53, -RZ, R28.H0_H0 ;  /* 0x2000001cff357230 */ /* 0x000fe20000004100 */
[----:B------:R-:W-:Y:S01]  /*26d0*/  LOP3.LUT R28, R30, R39, RZ, 0xfc, !PT ;  /* 0x000000271e1c7212 */ /* 0x000fe200078efcff */
[----:B------:R-:W-:Y:S02]  /*26e0*/  HADD2.F32 R52, -RZ, R37.H0_H0 ;  /* 0x20000025ff347230 */ /* 0x000fe40000004100 */
[----:B----4-:R-:W-:Y:S01]  /*26f0*/  HADD2.F32 R31, -RZ, R35.H0_H0 ;  /* 0x20000023ff1f7230 */ /* 0x010fe20000004100 */
[----:B------:R-:W-:Y:S01]  /*2700*/  SHF.R.U32.HI R39, RZ, 0x10, R35 ;  /* 0x00000010ff277819 */ /* 0x000fe20000011623 */
[----:B------:R-:W-:-:S02]  /*2710*/  HADD2.F32 R37, -RZ, R142.H0_H0 ;  /* 0x2000008eff257230 */ /* 0x000fc40000004100 */
[----:B------:R-:W-:Y:S01]  /*2720*/  HADD2.F32 R30, -RZ, R34.H0_H0 ;  /* 0x20000022ff1e7230 */ /* 0x000fe20000004100 */
[----:B------:R-:W-:Y:S01]  /*2730*/  SHF.R.U64 R176, R34, 0x10, R35 ;  /* 0x0000001022b07819 */ /* 0x000fe20000001223 */
[----:B------:R-:W-:Y:S01]  /*2740*/  FMUL.FTZ R35, R54, R31 ;  /* 0x0000001f36237220 */ /* 0x000fe20000410000 */
[----:B------:R-:W-:Y:S01]  /*2750*/  FMUL.FTZ R142, R148, R37 ;  /* 0x00000025948e7220 */ /* 0x000fe20000410000 */
[----:B------:R-:W-:Y:S02]  /*2760*/  HADD2.F32 R39, -RZ, R39.H0_H0 ;  /* 0x20000027ff277230 */ /* 0x000fe40000004100 */
[----:B------:R-:W-:-:S03]  /*2770*/  FMUL.FTZ R37, R55, R30 ;  /* 0x0000001e37257220 */ /* 0x000fc60000410000 */
[----:B------:R-:W-:Y:S01]  /*2780*/  FMUL.FTZ R34, R56, R39 ;  /* 0x0000002738227220 */ /* 0x000fe20000410000 */
[----:B-----5:R-:W-:Y:S02]  /*2790*/  HADD2.F32 R178, -RZ, R33.H0_H0 ;  /* 0x20000021ffb27230 */ /* 0x020fe40000004100 */
[----:B------:R-:W-:Y:S01]  /*27a0*/  HADD2.F32 R31, -RZ, R32.H0_H0 ;  /* 0x20000020ff1f7230 */ /* 0x000fe20000004100 */
[--C-:B------:R-:W-:Y:S02]  /*27b0*/  SHF.R.U64 R32, R32, 0x10, R33.reuse ;  /* 0x0000001020207819 */ /* 0x100fe40000001221 */
[----:B------:R-:W-:Y:S01]  /*27c0*/  SHF.R.U32.HI R30, RZ, 0x10, R33 ;  /* 0x00000010ff1e7819 */ /* 0x000fe20000011621 */
[----:B------:R-:W-:Y:S01]  /*27d0*/  FMUL.FTZ R178, R153, R178 ;  /* 0x000000b299b27220 */ /* 0x000fe20000410000 */
[----:B------:R-:W-:Y:S01]  /*27e0*/  FMUL.FTZ R153, R158, R31 ;  /* 0x0000001f9e997220 */ /* 0x000fe20000410000 */
[----:B------:R-:W-:Y:S02]  /*27f0*/  HADD2.F32 R31, -RZ, R32.H0_H0 ;  /* 0x20000020ff1f7230 */ /* 0x000fe40000004100 */
[----:B------:R-:W-:-:S02]  /*2800*/  HADD2.F32 R39, -RZ, R30.H0_H0 ;  /* 0x2000001eff277230 */ /* 0x000fc40000004100 */
[----:B------:R-:W-:Y:S02]  /*2810*/  HADD2.F32 R32, -RZ, R41.H0_H0 ;  /* 0x20000029ff207230 */ /* 0x000fe40000004100 */
[----:B------:R-:W-:Y:S02]  /*2820*/  HADD2.F32 R30, -RZ, R40.H0_H0 ;  /* 0x20000028ff1e7230 */ /* 0x000fe40000004100 */
[----:B------:R-:W-:Y:S01]  /*2830*/  FMUL.FTZ R143, R149, R36 ;  /* 0x00000024958f7220 */ /* 0x000fe20000410000 */
[--C-:B------:R-:W-:Y:S01]  /*2840*/  SHF.R.U32.HI R36, RZ, 0x10, R41.reuse ;  /* 0x00000010ff247819 */ /* 0x100fe20000011629 */
[----:B------:R-:W-:Y:S01]  /*2850*/  FMUL.FTZ R38, R159, R32 ;  /* 0x000000209f267220 */ /* 0x000fe20000410000 */
[----:B------:R-:W-:Y:S01]  /*2860*/  FMUL.FTZ R158, R168, R31 ;  /* 0x0000001fa89e7220 */ /* 0x000fe20000410000 */
[----:B------:R-:W-:Y:S01]  /*2870*/  FMUL.FTZ R32, R163, R30 ;  /* 0x0000001ea3207220 */ /* 0x000fe20000410000 */
[----:B------:R-:W-:Y:S01]  /*2880*/  SHF.R.U64 R40, R40, 0x10, R41 ;  /* 0x0000001028287819 */ /* 0x000fe20000001229 */
[----:B------:R0:W-:Y:S01]  /*2890*/  STG.E.64 desc[UR8][R24.64], R28 ;  /* 0x0000001c18007986 */ /* 0x0001e2000c101b08 */
[----:B--2---:R-:W-:-:S02]  /*28a0*/  SHF.R.U64 R31, R26, 0x10, R27 ;  /* 0x000000101a1f7819 */ /* 0x004fc4000000121b */
        /* <DEDUP_REMOVED lines=19> */
.L_x_6882:
        /* <DEDUP_REMOVED lines=8> */
[----:B------:R-:W-:Y:S02]  /*2a60*/  HADD2.F32 R24, -RZ, R167.H1_H1 ;  /* 0x300000a7ff187230 */ /* 0x000fe40000004100 */
[C---:B------:R-:W-:Y:S01]  /*2a70*/  FMUL.FTZ R39, R142.reuse, R39 ;  /* 0x000000278e277220 */ /* 0x040fe20000410000 */
[----:B------:R-:W-:Y:S01]  /*2a80*/  FMUL.FTZ R38, R142, R149 ;  /* 0x000000958e267220 */ /* 0x000fe20000410000 */
[----:B------:R-:W-:-:S02]  /*2a90*/  HADD2.F32 R27, -RZ, R3.H0_H0 ;  /* 0x20000003ff1b7230 */ /* 0x000fc40000004100 */
[--C-:B------:R-:W-:Y:S01]  /*2aa0*/  FFMA.FTZ R148, R148, R162, R161.reuse ;  /* 0x000000a294947223 */ /* 0x100fe200000100a1 */
[-C--:B------:R-:W-:Y:S01]  /*2ab0*/  FMUL.FTZ R169, R39, R146.reuse ;  /* 0x0000009227a97220 */ /* 0x080fe20000410000 */
[----:B------:R-:W-:Y:S01]  /*2ac0*/  FMUL.FTZ R168, R38, R146 ;  /* 0x0000009226a87220 */ /* 0x000fe20000410000 */
[-CC-:B------:R-:W-:Y:S01]  /*2ad0*/  FFMA.FTZ R158, R158, R162.reuse, R161.reuse ;  /* 0x000000a29e9e7223 */ /* 0x180fe200000100a1 */
[--C-:B------:R-:W-:Y:S01]  /*2ae0*/  FFMA.FTZ R152, R152, R162, R161.reuse ;  /* 0x000000a298987223 */ /* 0x100fe200000100a1 */
[----:B------:R-:W-:Y:S01]  /*2af0*/  FMUL.FTZ R26, R169, R24 ;  /* 0x00000018a91a7220 */ /* 0x000fe20000410000 */
[----:B------:R-:W-:Y:S01]  /*2b00*/  FFMA.FTZ R36, R36, R162, R161 ;  /* 0x000000a224247223 */ /* 0x000fe200000100a1 */
[----:B------:R-:W-:Y:S01]  /*2b10*/  FADD.FTZ R177, R177, -R148 ;  /* 0x80000094b1b17221 */ /* 0x000fe20000010000 */
[----:B------:R-:W-:Y:S01]  /*2b20*/  FMUL.FTZ R27, R168, R27 ;  /* 0x0000001ba81b7220 */ /* 0x000fe20000410000 */
[----:B------:R-:W-:Y:S01]  /*2b30*/  FADD.FTZ R37, R37, -R158 ;  /* 0x8000009e25257221 */ /* 0x000fe20000010000 */
[----:B------:R-:W-:Y:S01]  /*2b40*/  FADD.FTZ R179, R179, -R152 ;  /* 0x80000098b3b37221 */ /* 0x000fe20000010000 */
[----:B------:R0:W-:Y:S01]  /*2b50*/  F2F.F16.F32 R31, R26 ;  /* 0x0000001a001f7304 */ /* 0x0001e20000200800 */
[----:B------:R-:W-:Y:S01]  /*2b60*/  FADD.FTZ R141, R173, -R36 ;  /* 0x80000024ad8d7221 */ /* 0x000fe20000010000 */
[C---:B------:R-:W-:Y:S01]  /*2b70*/  FMUL.FTZ R36, R142.reuse, R25 ;  /* 0x000000198e247220 */ /* 0x040fe20000410000 */
[----:B------:R-:W-:Y:S01]  /*2b80*/  FMUL.FTZ R37, R142, R37 ;  /* 0x000000258e257220 */ /* 0x000fe20000410000 */
[----:B------:R-:W-:-:S02]  /*2b90*/  HADD2.F32 R153, -RZ, R45.H0_H0 ;  /* 0x2000002dff997230 */ /* 0x000fc40000004100 */
[--C-:B------:R-:W-:Y:S01]  /*2ba0*/  FFMA.FTZ R40, R40, R162, R161.reuse ;  /* 0x000000a228287223 */ /* 0x100fe200000100a1 */
[----:B------:R-:W-:Y:S02]  /*2bb0*/  HADD2.F32 R25, -RZ, R2.H0_H0 ;  /* 0x20000002ff197230 */ /* 0x000fe40000004100 */
[-C--:B------:R-:W-:Y:S01]  /*2bc0*/  FMUL.FTZ R172, R36, R146.reuse ;  /* 0x0000009224ac7220 */ /* 0x080fe20000410000 */
[----:B------:R1:W2:Y:S01]  /*2bd0*/  F2F.F16.F32 R28, R27 ;  /* 0x0000001b001c7304 */ /* 0x0002a20000200800 */
[----:B0-----:R-:W-:Y:S01]  /*2be0*/  FMUL.FTZ R26, R142, R177 ;  /* 0x000000b18e1a7220 */ /* 0x001fe20000410000 */
[----:B------:R-:W-:Y:S02]  /*2bf0*/  HADD2.F32 R24, -RZ, R167.H0_H0 ;  /* 0x200000a7ff187230 */ /* 0x000fe40000004100 */
[-C--:B------:R-:W-:Y:S01]  /*2c00*/  FMUL.FTZ R173, R37, R146.reuse ;  /* 0x0000009225ad7220 */ /* 0x080fe20000410000 */
[--C-:B------:R-:W-:Y:S02]  /*2c10*/  HADD2.F32 R30, -RZ, R166.reuse.H1_H1 ;  /* 0x300000a6ff1e7230 */ /* 0x100fe40000004100 */
[----:B------:R-:W-:Y:S01]  /*2c20*/  FMUL.FTZ R170, R26, R146 ;  /* 0x000000921aaa7220 */ /* 0x000fe20000410000 */
[--C-:B------:R-:W-:Y:S01]  /*2c30*/  FFMA.FTZ R42, R42, R162, R161.reuse ;  /* 0x000000a22a2a7223 */ /* 0x100fe200000100a1 */
[----:B------:R-:W-:Y:S01]  /*2c40*/  FMUL.FTZ R25, R172, R25 ;  /* 0x00000019ac197220 */ /* 0x000fe20000410000 */
[----:B------:R-:W-:Y:S01]  /*2c50*/  FMUL.FTZ R24, R173, R24 ;  /* 0x00000018ad187220 */ /* 0x000fe20000410000 */
[----:B-1----:R-:W-:Y:S01]  /*2c60*/  FMUL.FTZ R27, R142, R179 ;  /* 0x000000b38e1b7220 */ /* 0x002fe20000410000 */
[----:B------:R-:W-:Y:S01]  /*2c70*/  FMUL.FTZ R153, R170, R153 ;  /* 0x00000099aa997220 */ /* 0x000fe20000410000 */
[----:B------:R-:W-:Y:S01]  /*2c80*/  FADD.FTZ R179, R53, -R40 ;  /* 0x8000002835b37221 */ /* 0x000fe20000010000 */
[--C-:B------:R-:W-:Y:S01]  /*2c90*/  FFMA.FTZ R54, R54, R162, R161.reuse ;  /* 0x000000a236367223 */ /* 0x100fe200000100a1 */
[----:B------:R-:W-:Y:S01]  /*2ca0*/  FMUL.FTZ R171, R27, R146 ;  /* 0x000000921bab7220 */ /* 0x000fe20000410000 */
[--C-:B------:R-:W-:Y:S01]  /*2cb0*/  FFMA.FTZ R140, R140, R162, R161.reuse ;  /* 0x000000a28c8c7223 */ /* 0x100fe200000100a1 */
[----:B------:R0:W-:Y:S01]  /*2cc0*/  F2F.F16.F32 R149, R25 ;  /* 0x0000001900957304 */ /* 0x0001e20000200800 */
[----:B------:R-:W-:Y:S01]  /*2cd0*/  FADD.FTZ R57, R57, -R42 ;  /* 0x8000002a39397221 */ /* 0x000fe20000010000 */
[----:B------:R-:W-:Y:S01]  /*2ce0*/  FMUL.FTZ R40, R171, R30 ;  /* 0x0000001eab287220 */ /* 0x000fe20000410000 */
[----:B------:R-:W-:Y:S01]  /*2cf0*/  FFMA.FTZ R56, R56, R162, R161 ;  /* 0x000000a238387223 */ /* 0x000fe200000100a1 */
[----:B------:R-:W-:Y:S01]  /*2d00*/  FADD.FTZ R177, R55, -R54 ;  /* 0x8000003637b17221 */ /* 0x000fe20000010000 */
[----:B------:R-:W-:Y:S01]  /*2d10*/  FADD.FTZ R189, R41, -R140 ;  /* 0x8000008c29bd7221 */ /* 0x000fe20000010000 */
[----:B------:R-:W-:-:S02]  /*2d20*/  HADD2.F32 R41, -RZ, R166.H0_H0 ;  /* 0x200000a6ff297230 */ /* 0x000fc40000004100 */
[-CC-:B------:R-:W-:Y:S01]  /*2d30*/  FFMA.FTZ R54, R34, R162.reuse, R161.reuse ;  /* 0x000000a222367223 */ /* 0x180fe200000100a1 */
[----:B------:R1:W-:Y:S01]  /*2d40*/  F2F.F16.F32 R29, R24 ;  /* 0x00000018001d7304 */ /* 0x0003e20000200800 */
[----:B0-----:R-:W-:Y:S01]  /*2d50*/  FMUL.FTZ R25, R142, R141 ;  /* 0x0000008d8e197220 */ /* 0x001fe20000410000 */
[----:B------:R-:W-:Y:S01]  /*2d60*/  FADD.FTZ R181, R175, -R56 ;  /* 0x80000038afb57221 */ /* 0x000fe20000010000 */
[----:B------:R-:W-:Y:S02]  /*2d70*/  HADD2.F32 R30, -RZ, R44.H0_H0 ;  /* 0x2000002cff1e7230 */ /* 0x000fe40000004100 */
[--C-:B------:R-:W-:Y:S01]  /*2d80*/  FFMA.FTZ R52, R52, R162, R161.reuse ;  /* 0x000000a234347223 */ /* 0x100fe200000100a1 */
[----:B------:R-:W-:Y:S01]  /*2d90*/  FMUL.FTZ R176, R25, R146 ;  /* 0x0000009219b07220 */ /* 0x000fe20000410000 */
[----:B------:R-:W-:Y:S01]  /*2da0*/  FADD.FTZ R193, R33, -R54 ;  /* 0x8000003621c17221 */ /* 0x000fe20000010000 */
[----:B------:R-:W-:Y:S01]  /*2db0*/  FFMA.FTZ R174, R174, R162, R161 ;  /* 0x000000a2aeae7223 */ /* 0x000fe200000100a1 */
[----:B------:R-:W-:Y:S01]  /*2dc0*/  F2F.F16.F32 R153, R153 ;  /* 0x0000009900997304 */ /* 0x000fe20000200800 */
[----:B-1----:R-:W-:Y:S01]  /*2dd0*/  FMUL.FTZ R24, R142, R183 ;  /* 0x000000b78e187220 */ /* 0x002fe20000410000 */
[----:B------:R-:W-:Y:S01]  /*2de0*/  FMUL.FTZ R34, R176, R41 ;  /* 0x00000029b0227220 */ /* 0x000fe20000410000 */
[----:B------:R-:W0:Y:S01]  /*2df0*/  LDC.64 R54, c[0x0][0x390] ;  /* 0x0000e400ff367b82 */ /* 0x000e220000000a00 */
[----:B------:R-:W-:Y:S01]  /*2e00*/  FADD.FTZ R191, R35, -R52 ;  /* 0x8000003423bf7221 */ /* 0x000fe20000010000 */
[----:B------:R-:W-:Y:S01]  /*2e10*/  FMUL.FTZ R175, R24, R146 ;  /* 0x0000009218af7220 */ /* 0x000fe20000410000 */
[----:B------:R-:W-:-:S02]  /*2e20*/  HADD2.F32 R35, -RZ, R47.H0_H0 ;  /* 0x2000002fff237230 */ /* 0x000fc40000004100 */
[----:B------:R-:W-:Y:S01]  /*2e30*/  FADD.FTZ R187, R43, -R174 ;  /* 0x800000ae2bbb7221 */ /* 0x000fe20000010000 */
[----:B------:R1:W3:Y:S01]  /*2e40*/  F2F.F16.F32 R42, R40 ;  /* 0x00000028002a7304 */ /* 0x0002e20000200800 */
[----:B------:R-:W-:Y:S01]  /*2e50*/  FMUL.FTZ R32, R175, R30 ;  /* 0x0000001eaf207220 */ /* 0x000fe20000410000 */
[----:B------:R-:W-:Y:S01]  /*2e60*/  FMUL.FTZ R30, R142, R57 ;  /* 0x000000398e1e7220 */ /* 0x000fe20000410000 */
[----:B--2---:R-:W-:Y:S01]  /*2e70*/  PRMT R141, R28, 0x5410, R31 ;  /* 0x000054101c8d7816 */ /* 0x004fe2000000001f */
[C---:B------:R-:W-:Y:S01]  /*2e80*/  FMUL.FTZ R31, R142.reuse, R179 ;  /* 0x000000b38e1f7220 */ /* 0x040fe20000410000 */
[----:B------:R-:W-:Y:S01]  /*2e90*/  FMUL.FTZ R28, R142, R181 ;  /* 0x000000b58e1c7220 */ /* 0x000fe20000410000 */
[-C--:B------:R-:W-:Y:S01]  /*2ea0*/  FMUL.FTZ R178, R30, R146.reuse ;  /* 0x000000921eb27220 */ /* 0x080fe20000410000 */
[----:B------:R-:W-:Y:S01]  /*2eb0*/  HADD2.F32 R148, -RZ, R165.H0_H0 ;  /* 0x200000a5ff947230 */ /* 0x000fe20000004100 */
[----:B------:R-:W2:Y:S01]  /*2ec0*/  F2F.F16.F32 R33, R34 ;  /* 0x0000002200217304 */ /* 0x000ea20000200800 */
[----:B-1----:R-:W1:Y:S01]  /*2ed0*/  LDC.64 R40, c[0x0][0x478] ;  /* 0x00011e00ff287b82 */ /* 0x002e620000000a00 */
[----:B------:R-:W-:Y:S01]  /*2ee0*/  FMUL.FTZ R174, R31, R146 ;  /* 0x000000921fae7220 */ /* 0x000fe20000410000 */
[----:B------:R-:W-:-:S02]  /*2ef0*/  HADD2.F32 R57, -RZ, R46.H0_H0 ;  /* 0x2000002eff397230 */ /* 0x000fc40000004100 */
[----:B------:R-:W-:Y:S01]  /*2f00*/  FMUL.FTZ R180, R28, R146 ;  /* 0x000000921cb47220 */ /* 0x000fe20000410000 */
[----:B------:R-:W-:Y:S01]  /*2f10*/  HADD2.F32 R158, -RZ, R49.H0_H0 ;  /* 0x20000031ff9e7230 */ /* 0x000fe20000004100 */
[----:B---3--:R-:W-:Y:S01]  /*2f20*/  PRMT R153, R153, 0x5410, R42 ;  /* 0x0000541099997816 */ /* 0x008fe2000000002a */
[----:B------:R3:W4:Y:S01]  /*2f30*/  F2F.F16.F32 R53, R32 ;  /* 0x0000002000357304 */ /* 0x0007220000200800 */
[----:B------:R-:W5:Y:S01]  /*2f40*/  LDC.64 R42, c[0x0][0x468] ;  /* 0x00011a00ff2a7b82 */ /* 0x000f620000000a00 */
[----:B------:R-:W-:Y:S01]  /*2f50*/  FMUL.FTZ R152, R180, R57 ;  /* 0x00000039b4987220 */ /* 0x000fe20000410000 */
[----:B------:R-:W-:-:S05]  /*2f60*/  HADD2.F32 R182, -RZ, R164.H1_H1 ;  /* 0x300000a4ffb67230 */ /* 0x000fca0000004100 */
[----:B------:R-:W-:Y:S01]  /*2f70*/  F2F.F16.F32 R183, R152 ;  /* 0x0000009800b77304 */ /* 0x000fe20000200800 */
[----:B---3--:R-:W-:Y:S01]  /*2f80*/  FMUL.FTZ R32, R178, R35 ;  /* 0x00000023b2207220 */ /* 0x008fe20000410000 */
[----:B------:R-:W-:-:S05]  /*2f90*/  HADD2.F32 R35, -RZ, R165.H1_H1 ;  /* 0x300000a5ff237230 */ /* 0x000fca0000004100 */
[----:B------:R-:W-:Y:S01]  /*2fa0*/  FMUL.FTZ R52, R174, R35 ;  /* 0x00000023ae347220 */ /* 0x000fe20000410000 */
[----:B------:R-:W-:Y:S01]  /*2fb0*/  IMAD.WIDE.U32 R34, R29, 0x10000, RZ ;  /* 0x000100001d227825 */ /* 0x000fe200078e00ff */
[----:B------:R2:W-:Y:S03]  /*2fc0*/  F2F.F16.F32 R185, R32 ;  /* 0x0000002000b97304 */ /* 0x0005e60000200800 */
[----:B------:R-:W-:Y:S01]  /*2fd0*/  FMUL.FTZ R29, R142, R177 ;  /* 0x000000b18e1d7220 */ /* 0x000fe20000410000 */
[----:B------:R-:W-:-:S03]  /*2fe0*/  LOP3.LUT R140, R34, R149, RZ, 0xfc, !PT ;  /* 0x00000095228c7212 */ /* 0x000fc600078efcff */
[----:B------:R-:W-:Y:S01]  /*2ff0*/  FMUL.FTZ R179, R29, R146 ;  /* 0x000000921db37220 */ /* 0x000fe20000410000 */
[----:B------:R-:W-:Y:S01]  /*3000*/  FMUL.FTZ R34, R142, R191 ;  /* 0x000000bf8e227220 */ /* 0x000fe20000410000 */
[----:B------:R-:W-:Y:S01]  /*3010*/  LOP3.LUT R141, R141, R35, RZ, 0xfc, !PT ;  /* 0x000000238d8d7212 */ /* 0x000fe200078efcff */
[----:B------:R0:W3:Y:S01]  /*3020*/  F2F.F16.F32 R186, R52 ;  /* 0x0000003400ba7304 */ /* 0x0000e20000200800 */
[----:B--2---:R-:W-:-:S04]  /*3030*/  IMAD.WIDE.U32 R32, R33, 0x10000, RZ ;  /* 0x0001000021207825 */ /* 0x004fc800078e00ff */
[----:B------:R-:W-:Y:S01]  /*3040*/  FMUL.FTZ R35, R142, R193 ;  /* 0x000000c18e237220 */ /* 0x000fe20000410000 */
[----:B------:R-:W-:Y:S01]  /*3050*/  FMUL.FTZ R177, R34, R146 ;  /* 0x0000009222b17220 */ /* 0x000fe20000410000 */
[----:B----4-:R-:W-:Y:S01]  /*3060*/  LOP3.LUT R56, R32, R53, RZ, 0xfc, !PT ;  /* 0x0000003520387212 */ /* 0x010fe200078efcff */
[----:B------:R-:W-:Y:S01]  /*3070*/  FMUL.FTZ R32, R179, R148 ;  /* 0x00000094b3207220 */ /* 0x000fe20000410000 */
[----:B-1----:R-:W-:Y:S01]  /*3080*/  IMAD.WIDE.U32 R148, R159, 0x10, R40 ;  /* 0x000000109f947825 */ /* 0x002fe200078e0028 */
[----:B------:R-:W-:-:S03]  /*3090*/  LOP3.LUT R57, R153, R33, RZ, 0xfc, !PT ;  /* 0x0000002199397212 */ /* 0x000fc600078efcff */
[----:B0-----:R-:W-:-:S04]  /*30a0*/  IMAD.WIDE.U32 R52, R159, 0x8, R54 ;  /* 0x000000089f347825 */ /* 0x001fc800078e0036 */
[----:B------:R-:W-:Y:S01]  /*30b0*/  FMUL.FTZ R181, R35, R146 ;  /* 0x0000009223b57220 */ /* 0x000fe20000410000 */
[C---:B------:R-:W-:Y:S01]  /*30c0*/  FMUL.FTZ R33, R142.reuse, R189 ;  /* 0x000000bd8e217220 */ /* 0x040fe20000410000 */
[----:B------:R-:W-:Y:S01]  /*30d0*/  FMUL.FTZ R188, R177, R158 ;  /* 0x0000009eb1bc7220 */ /* 0x000fe20000410000 */
[----:B-----5:R-:W-:Y:S01]  /*30e0*/  IMAD.WIDE.U32 R158, R159, 0x8, R42 ;  /* 0x000000089f9e7825 */ /* 0x020fe200078e002a */
[----:B------:R0:W1:Y:S01]  /*30f0*/  F2F.F16.F32 R184, R32 ;  /* 0x0000002000b87304 */ /* 0x0000620000200800 */
[----:B------:R-:W2:Y:S02]  /*3100*/  LDG.E.64 R52, desc[UR8][R52.64] ;  /* 0x0000000834347981 */ /* 0x000ea4000c1e1b00 */
[----:B------:R-:W-:Y:S01]  /*3110*/  FMUL.FTZ R189, R181, R182 ;  /* 0x000000b6b5bd7220 */ /* 0x000fe20000410000 */
[----:B------:R-:W-:Y:S01]  /*3120*/  FMUL.FTZ R182, R33, R146 ;  /* 0x0000009221b67220 */ /* 0x000fe20000410000 */
[----:B------:R-:W-:Y:S01]  /*3130*/  IMAD.WIDE.U32 R152, R163, 0x8, R54 ;  /* 0x00000008a3987825 */ /* 0x000fe200078e0036 */
[----:B------:R4:W-:Y:S02]  /*3140*/  STG.E.128 desc[UR8][R148.64], R36 ;  /* 0x0000002494007986 */ /* 0x0009e4000c101d08 */
[----:B------:R5:W-:Y:S01]  /*3150*/  F2F.F16.F32 R190, R188 ;  /* 0x000000bc00be7304 */ /* 0x000be20000200800 */
[----:B0-----:R-:W-:Y:S01]  /*3160*/  FMUL.FTZ R32, R142, R187 ;  /* 0x000000bb8e207220 */ /* 0x001fe20000410000 */
[----:B------:R0:W-:Y:S06]  /*3170*/  STG.E.64 desc[UR8][R158.64], R140 ;  /* 0x0000008c9e007986 */ /* 0x0001ec000c101b08 */
[----:B------:R-:W1:Y:S01]  /*3180*/  F2F.F16.F32 R189, R189 ;  /* 0x000000bd00bd7304 */ /* 0x000e620000200800 */
[----:B----4-:R-:W-:Y:S01]  /*3190*/  HADD2.F32 R149, -RZ, R164.H0_H0 ;  /* 0x200000a4ff957230 */ /* 0x010fe20000004100 */
[----:B---3--:R-:W-:Y:S01]  /*31a0*/  PRMT R185, R185, 0x5410, R186 ;  /* 0x00005410b9b97816 */ /* 0x008fe200000000ba */
[C---:B------:R-:W-:Y:S01]  /*31b0*/  IMAD.WIDE.U32 R38, R163.reuse, 0x10, R40 ;  /* 0x00000010a3267825 */ /* 0x040fe200078e0028 */
[----:B------:R3:W4:Y:S03]  /*31c0*/  LDG.E.64 R36, desc[UR8][R152.64] ;  /* 0x0000000898247981 */ /* 0x000726000c1e1b00 */
[----:B-----5:R-:W-:Y:S01]  /*31d0*/  FMUL.FTZ R188, R182, R149 ;  /* 0x00000095b6bc7220 */ /* 0x020fe20000410000 */
[----:B------:R-:W-:Y:S01]  /*31e0*/  HADD2.F32 R148, -RZ, R48.H0_H0 ;  /* 0x20000030ff947230 */ /* 0x000fe20000004100 */
[----:B------:R5:W-:Y:S01]  /*31f0*/  STG.E.128 desc[UR8][R38.64], R24 ;  /* 0x0000001826007986 */ /* 0x000be2000c101d08 */
[----:B0-----:R-:W-:-:S04]  /*3200*/  IMAD.WIDE.U32 R158, R163, 0x8, R42 ;  /* 0x00000008a39e7825 */ /* 0x001fc800078e002a */
[----:B------:R-:W-:Y:S01]  /*3210*/  FMUL.FTZ R163, R32, R146 ;  /* 0x0000009220a37220 */ /* 0x000fe20000410000 */
[----:B------:R-:W3:Y:S01]  /*3220*/  F2F.F16.F32 R188, R188 ;  /* 0x000000bc00bc7304 */ /* 0x000ee20000200800 */
[----:B------:R-:W-:-:S04]  /*3230*/  IMAD.WIDE.U32 R140, R145, 0x8, R54 ;  /* 0x00000008918c7825 */ /* 0x000fc800078e0036 */
[----:B------:R-:W-:Y:S01]  /*3240*/  FMUL.FTZ R187, R163, R148 ;  /* 0x00000094a3bb7220 */ /* 0x000fe20000410000 */
[----:B------:R0:W-:Y:S01]  /*3250*/  STG.E.64 desc[UR8][R158.64], R56 ;  /* 0x000000389e007986 */ /* 0x0001e2000c101b08 */
[----:B-1----:R-:W-:-:S04]  /*3260*/  IMAD.WIDE.U32 R148, R184, 0x10000, RZ ;  /* 0x00010000b8947825 */ /* 0x002fc800078e00ff */
[----:B------:R-:W1:Y:S01]  /*3270*/  F2F.F16.F32 R187, R187 ;  /* 0x000000bb00bb7304 */ /* 0x000e620000200800 */
[----:B------:R-:W-:Y:S01]  /*3280*/  PRMT R189, R190, 0x5410, R189 ;  /* 0x00005410bebd7816 */ /* 0x000fe200000000bd */
[----:B-----5:R-:W-:Y:S01]  /*3290*/  IMAD.WIDE.U32 R24, R145, 0x10, R40 ;  /* 0x0000001091187825 */ /* 0x020fe200078e0028 */
[----:B------:R-:W-:Y:S01]  /*32a0*/  LOP3.LUT R27, R185, R149, RZ, 0xfc, !PT ;  /* 0x00000095b91b7212 */ /* 0x000fe200078efcff */
[----:B------:R5:W4:Y:S01]  /*32b0*/  LDG.E.64 R38, desc[UR8][R140.64] ;  /* 0x000000088c267981 */ /* 0x000b22000c1e1b00 */
[----:B------:R-:W-:Y:S01]  /*32c0*/  LOP3.LUT R26, R148, R183, RZ, 0xfc, !PT ;  /* 0x000000b7941a7212 */ /* 0x000fe200078efcff */
[----:B---3--:R-:W-:Y:S02]  /*32d0*/  IMAD.WIDE.U32 R152, R188, 0x10000, RZ ;  /* 0x00010000bc987825 */ /* 0x008fe400078e00ff */
[----:B------:R3:W-:Y:S02]  /*32e0*/  STG.E.128 desc[UR8][R24.64], R28 ;  /* 0x0000001c18007986 */ /* 0x0007e4000c101d08 */
[----:B------:R-:W-:Y:S01]  /*32f0*/  IMAD.WIDE.U32 R148, R145, 0x8, R42 ;  /* 0x0000000891947825 */ /* 0x000fe200078e002a */
[----:B------:R-:W-:-:S03]  /*3300*/  LOP3.LUT R153, R189, R153, RZ, 0xfc, !PT ;  /* 0x00000099bd997212 */ /* 0x000fc600078efcff */
[C---:B0-----:R-:W-:Y:S01]  /*3310*/  IMAD.WIDE.U32 R56, R143.reuse, 0x8, R54 ;  /* 0x000000088f387825 */ /* 0x041fe200078e0036 */
[----:B-1----:R-:W-:Y:S01]  /*3320*/  LOP3.LUT R152, R152, R187, RZ, 0xfc, !PT ;  /* 0x000000bb98987212 */ /* 0x002fe200078efcff */
[----:B------:R0:W-:Y:S02]  /*3330*/  STG.E.64 desc[UR8][R148.64], R26 ;  /* 0x0000001a94007986 */ /* 0x0001e4000c101b08 */
[C---:B-----5:R-:W-:Y:S02]  /*3340*/  IMAD.WIDE.U32 R140, R143.reuse, 0x10, R40 ;  /* 0x000000108f8c7825 */ /* 0x060fe400078e0028 */
[----:B------:R-:W5:Y:S02]  /*3350*/  LDG.E.64 R56, desc[UR8][R56.64] ;  /* 0x0000000838387981 */ /* 0x000f64000c1e1b00 */
[----:B------:R-:W-:Y:S02]  /*3360*/  IMAD.WIDE.U32 R158, R143, 0x8, R42 ;  /* 0x000000088f9e7825 */ /* 0x000fe400078e002a */
[----:B------:R1:W-:Y:S02]  /*3370*/  STG.E.128 desc[UR8][R140.64], R32 ;  /* 0x000000208c007986 */ /* 0x0003e4000c101d08 */
[----:B------:R-:W-:-:S02]  /*3380*/  IMAD.WIDE.U32 R54, R139, 0x8, R54 ;  /* 0x000000088b367825 */ /* 0x000fc400078e0036 */
[----:B------:R4:W-:Y:S04]  /*3390*/  STG.E.64 desc[UR8][R158.64], R152 ;  /* 0x000000989e007986 */ /* 0x0009e8000c101b08 */
[----:B------:R-:W5:Y:S01]  /*33a0*/  LDG.E.64 R54, desc[UR8][R54.64] ;  /* 0x0000000836367981 */ /* 0x000f62000c1e1b00 */
[-CC-:B---3--:R-:W-:Y:S01]  /*33b0*/  FFMA.FTZ R25, R160, R162.reuse, R161.reuse ;  /* 0x000000a2a0197223 */ /* 0x188fe200000100a1 */
[-C--:B------:R-:W-:Y:S01]  /*33c0*/  FFMA.FTZ R24, R157, R162.reuse, R161 ;  /* 0x000000a29d187223 */ /* 0x080fe200000100a1 */
[----:B------:R-:W-:Y:S02]  /*33d0*/  HADD2.F32 R29, -RZ, R0.H1_H1 ;  /* 0x30000000ff1d7230 */ /* 0x000fe40000004100 */
[----:B0-----:R-:W-:Y:S01]  /*33e0*/  FADD.FTZ R27, R154, -R25 ;  /* 0x800000199a1b7221 */ /* 0x001fe20000010000 */
[----:B------:R-:W-:Y:S01]  /*33f0*/  FADD.FTZ R155, R155, -R24 ;  /* 0x800000189b9b7221 */ /* 0x000fe20000010000 */
[-CC-:B------:R-:W-:Y:S01]  /*3400*/  FFMA.FTZ R25, R156, R162.reuse, R161.reuse ;  /* 0x000000a29c197223 */ /* 0x180fe200000100a1 */
[----:B------:R-:W-:Y:S01]  /*3410*/  FFMA.FTZ R162, R151, R162, R161 ;  /* 0x000000a297a27223 */ /* 0x000fe200000100a1 */
[C---:B------:R-:W-:Y:S01]  /*3420*/  FMUL.FTZ R27, R142.reuse, R27 ;  /* 0x0000001b8e1b7220 */ /* 0x040fe20000410000 */
[----:B------:R-:W-:Y:S01]  /*3430*/  FMUL.FTZ R26, R142, R155 ;  /* 0x0000009b8e1a7220 */ /* 0x000fe20000410000 */
[----:B------:R-:W-:Y:S01]  /*3440*/  FADD.FTZ R25, R150, -R25 ;  /* 0x8000001996197221 */ /* 0x000fe20000010000 */
[----:B------:R-:W-:-:S02]  /*3450*/  HADD2.F32 R24, -RZ, R51.H0_H0 ;  /* 0x20000033ff187230 */ /* 0x000fc40000004100 */
[-C--:B------:R-:W-:Y:S01]  /*3460*/  FMUL.FTZ R148, R27, R146.reuse ;  /* 0x000000921b947220 */ /* 0x080fe20000410000 */
[----:B------:R-:W-:Y:S01]  /*3470*/  FMUL.FTZ R149, R26, R146 ;  /* 0x000000921a957220 */ /* 0x000fe20000410000 */
[----:B------:R-:W-:Y:S01]  /*3480*/  FMUL.FTZ R25, R142, R25 ;  /* 0x000000198e197220 */ /* 0x000fe20000410000 */
[----:B------:R-:W-:Y:S01]  /*3490*/  FADD.FTZ R147, R147, -R162 ;  /* 0x800000a293937221 */ /* 0x000fe20000010000 */
[----:B------:R-:W-:Y:S01]  /*34a0*/  FMUL.FTZ R31, R148, R29 ;  /* 0x0000001d941f7220 */ /* 0x000fe20000410000 */
[----:B------:R-:W-:Y:S02]  /*34b0*/  HADD2.F32 R29, -RZ, R0.H0_H0 ;  /* 0x20000000ff1d7230 */ /* 0x000fe40000004100 */
[----:B------:R-:W-:Y:S01]  /*34c0*/  FMUL.FTZ R30, R149, R24 ;  /* 0x00000018951e7220 */ /* 0x000fe20000410000 */
[-C--:B-1----:R-:W-:Y:S01]  /*34d0*/  FMUL.FTZ R140, R25, R146.reuse ;  /* 0x00000092198c7220 */ /* 0x082fe20000410000 */
[----:B------:R-:W-:Y:S01]  /*34e0*/  FMUL.FTZ R24, R142, R147 ;  /* 0x000000938e187220 */ /* 0x000fe20000410000 */
[----:B------:R-:W-:Y:S01]  /*34f0*/  HADD2.F32 R28, -RZ, R50.H0_H0 ;  /* 0x20000032ff1c7230 */ /* 0x000fe20000004100 */
[----:B------:R-:W-:Y:S01]  /*3500*/  F2F.F16.F32 R31, R31 ;  /* 0x0000001f001f7304 */ /* 0x000fe20000200800 */
[----:B------:R-:W-:Y:S01]  /*3510*/  FMUL.FTZ R34, R140, R29 ;  /* 0x0000001d8c227220 */ /* 0x000fe20000410000 */
[----:B------:R-:W-:Y:S01]  /*3520*/  FMUL.FTZ R141, R24, R146 ;  /* 0x00000092188d7220 */ /* 0x000fe20000410000 */
[----:B------:R-:W-:-:S04]  /*3530*/  IMAD.WIDE.U32 R40, R139, 0x10, R40 ;  /* 0x000000108b287825 */ /* 0x000fc800078e0028 */
[----:B------:R-:W-:Y:S01]  /*3540*/  FMUL.FTZ R32, R141, R28 ;  /* 0x0000001c8d207220 */ /* 0x000fe20000410000 */
[----:B------:R-:W-:Y:S01]  /*3550*/  IMAD.WIDE.U32 R42, R139, 0x8, R42 ;  /* 0x000000088b2a7825 */ /* 0x000fe200078e002a */
[----:B------:R-:W0:Y:S01]  /*3560*/  F2F.F16.F32 R29, R34 ;  /* 0x00000022001d7304 */ /* 0x000e220000200800 */
[----:B------:R1:W-:Y:S07]  /*3570*/  STG.E.128 desc[UR8][R40.64], R24 ;  /* 0x0000001828007986 */ /* 0x0003ee000c101d08 */
[----:B------:R-:W3:Y:S01]  /*3580*/  F2F.F16.F32 R30, R30 ;  /* 0x0000001e001e7304 */ /* 0x000ee20000200800 */
[----:B0-----:R-:W-:-:S07]  /*3590*/  IMAD.WIDE.U32 R28, R29, 0x10000, RZ ;  /* 0x000100001d1c7825 */ /* 0x001fce00078e00ff */
[----:B------:R-:W0:Y:S01]  /*35a0*/  F2F.F16.F32 R33, R32 ;  /* 0x0000002000217304 */ /* 0x000e220000200800 */
[----:B---3--:R-:W-:-:S04]  /*35b0*/  PRMT R35, R30, 0x5410, R31 ;  /* 0x000054101e237816 */ /* 0x008fc8000000001f */
[----:B------:R-:W-:Y:S02]  /*35c0*/  LOP3.LUT R29, R35, R29, RZ, 0xfc, !PT ;  /* 0x0000001d231d7212 */ /* 0x000fe400078efcff */
[----:B0-----:R-:W-:-:S05]  /*35d0*/  LOP3.LUT R28, R28, R33, RZ, 0xfc, !PT ;  /* 0x000000211c1c7212 */ /* 0x001fca00078efcff */
[----:B------:R0:W-:Y:S01]  /*35e0*/  STG.E.64 desc[UR8][R42.64], R28 ;  /* 0x0000001c2a007986 */ /* 0x0001e2000c101b08 */
[--C-:B--2---:R-:W-:Y:S01]  /*35f0*/  SHF.R.U32.HI R30, RZ, 0x10, R53.reuse ;  /* 0x00000010ff1e7819 */ /* 0x104fe20000011635 */
[----:B------:R-:W-:Y:S01]  /*3600*/  HADD2.F32 R31, -RZ, R52.H0_H0 ;  /* 0x20000034ff1f7230 */ /* 0x000fe20000004100 */
[----:B------:R-:W-:Y:S01]  /*3610*/  SHF.R.U64 R142, R52, 0x10, R53 ;  /* 0x00000010348e7819 */ /* 0x000fe20000001235 */
[----:B------:R-:W-:Y:S02]  /*3620*/  HADD2.F32 R143, -RZ, R53.H0_H0 ;  /* 0x20000035ff8f7230 */ /* 0x000fe40000004100 */
[----:B------:R-:W-:Y:S02]  /*3630*/  HADD2.F32 R52, -RZ, R30.H0_H0 ;  /* 0x2000001eff347230 */ /* 0x000fe40000004100 */
[----:B------:R-:W-:Y:S01]  /*3640*/  FMUL.FTZ R53, R172, R31 ;  /* 0x0000001fac357220 */ /* 0x000fe20000410000 */
[----:B------:R-:W-:Y:S02]  /*3650*/  HADD2.F32 R142, -RZ, R142.H0_H0 ;  /* 0x2000008eff8e7230 */ /* 0x000fe40000004100 */
[----:B------:R-:W-:Y:S01]  /*3660*/  FMUL.FTZ R143, R168, R143 ;  /* 0x0000008fa88f7220 */ /* 0x000fe20000410000 */
[----:B------:R-:W-:-:S02]  /*3670*/  FMUL.FTZ R52, R169, R52 ;  /* 0x00000034a9347220 */ /* 0x000fc40000410000 */
[----:B------:R-:W-:Y:S01]  /*3680*/  FMUL.FTZ R142, R173, R142 ;  /* 0x0000008ead8e7220 */ /* 0x000fe20000410000 */
[----:B----4-:R-:W-:Y:S01]  /*3690*/  HADD2.F32 R30, -RZ, R36.H0_H0 ;  /* 0x20000024ff1e7230 */ /* 0x010fe20000004100 */
[--C-:B------:R-:W-:Y:S01]  /*36a0*/  SHF.R.U64 R31, R36, 0x10, R37.reuse ;  /* 0x00000010241f7819 */ /* 0x100fe20000001225 */
[----:B------:R-:W-:Y:S01]  /*36b0*/  HADD2.F32 R35, -RZ, R37.H0_H0 ;  /* 0x20000025ff237230 */ /* 0x000fe20000004100 */
[----:B------:R-:W-:Y:S02]  /*36c0*/  SHF.R.U32.HI R34, RZ, 0x10, R37 ;  /* 0x00000010ff227819 */ /* 0x000fe40000011625 */
[----:B------:R-:W-:Y:S01]  /*36d0*/  FMUL.FTZ R37, R175, R30 ;  /* 0x0000001eaf257220 */ /* 0x000fe20000410000 */
[----:B------:R-:W-:Y:S02]  /*36e0*/  HADD2.F32 R31, -RZ, R31.H0_H0 ;  /* 0x2000001fff1f7230 */ /* 0x000fe40000004100 */
[----:B------:R-:W-:Y:S01]  /*36f0*/  FMUL.FTZ R35, R170, R35 ;  /* 0x00000023aa237220 */ /* 0x000fe20000410000 */
[----:B------:R-:W-:-:S02]  /*3700*/  HADD2.F32 R34, -RZ, R34.H0_H0 ;  /* 0x20000022ff227230 */ /* 0x000fc40000004100 */
[----:B------:R-:W-:-:S03]  /*3710*/  FMUL.FTZ R176, R176, R31 ;  /* 0x0000001fb0b07220 */ /* 0x000fc60000410000 */
[----:B------:R-:W-:Y:S01]  /*3720*/  FMUL.FTZ R34, R171, R34 ;  /* 0x00000022ab227220 */ /* 0x000fe20000410000 */
[--C-:B------:R-:W-:Y:S01]  /*3730*/  SHF.R.U64 R158, R38, 0x10, R39.reuse ;  /* 0x00000010269e7819 */ /* 0x100fe20000001227 */
[----:B------:R-:W-:Y:S02]  /*3740*/  HADD2.F32 R153, -RZ, R38.H0_H0 ;  /* 0x20000026ff997230 */ /* 0x000fe40000004100 */
[----:B------:R-:W-:Y:S01]  /*3750*/  HADD2.F32 R33, -RZ, R39.H0_H0 ;  /* 0x20000027ff217230 */ /* 0x000fe20000004100 */
[----:B------:R-:W-:Y:S01]  /*3760*/  SHF.R.U32.HI R39, RZ, 0x10, R39 ;  /* 0x00000010ff277819 */ /* 0x000fe20000011627 */
[----:B------:R-:W-:Y:S02]  /*3770*/  HADD2.F32 R158, -RZ, R158.H0_H0 ;  /* 0x2000009eff9e7230 */ /* 0x000fe40000004100 */
[----:B------:R-:W-:Y:S01]  /*3780*/  FMUL.FTZ R153, R180, R153 ;  /* 0x00000099b4997220 */ /* 0x000fe20000410000 */
[----:B------:R-:W-:Y:S01]  /*3790*/  FMUL.FTZ R178, R178, R33 ;  /* 0x00000021b2b27220 */ /* 0x000fe20000410000 */
[----:B------:R-:W-:-:S02]  /*37a0*/  HADD2.F32 R39, -RZ, R39.H0_H0 ;  /* 0x20000027ff277230 */ /* 0x000fc40000004100 */
[----:B------:R-:W-:-:S03]  /*37b0*/  FMUL.FTZ R158, R179, R158 ;  /* 0x0000009eb39e7220 */ /* 0x000fc60000410000 */
[----:B------:R-:W-:Y:S01]  /*37c0*/  FMUL.FTZ R39, R174, R39 ;  /* 0x00000027ae277220 */ /* 0x000fe20000410000 */
[--C-:B-----5:R-:W-:Y:S01]  /*37d0*/  SHF.R.U64 R169, R56, 0x10, R57.reuse ;  /* 0x0000001038a97819 */ /* 0x120fe20000001239 */
[----:B------:R-:W-:Y:S01]  /*37e0*/  HADD2.F32 R38, -RZ, R57.H0_H0 ;  /* 0x20000039ff267230 */ /* 0x000fe20000004100 */
[----:B------:R-:W-:Y:S01]  /*37f0*/  SHF.R.U32.HI R57, RZ, 0x10, R57 ;  /* 0x00000010ff397819 */ /* 0x000fe20000011639 */
[----:B------:R-:W-:Y:S02]  /*3800*/  HADD2.F32 R32, -RZ, R56.H0_H0 ;  /* 0x20000038ff207230 */ /* 0x000fe40000004100 */
[----:B------:R-:W-:Y:S02]  /*3810*/  HADD2.F32 R169, -RZ, R169.H0_H0 ;  /* 0x200000a9ffa97230 */ /* 0x000fe40000004100 */
[----:B------:R-:W-:Y:S01]  /*3820*/  FMUL.FTZ R38, R177, R38 ;  /* 0x00000026b1267220 */ /* 0x000fe20000410000 */
[----:B-1----:R-:W-:Y:S02]  /*3830*/  HADD2.F32 R24, -RZ, R57.H0_H0 ;  /* 0x20000039ff187230 */ /* 0x002fe40000004100 */
[----:B------:R-:W-:Y:S01]  /*3840*/  FMUL.FTZ R32, R163, R32 ;  /* 0x00000020a3207220 */ /* 0x000fe20000410000 */
[----:B------:R-:W-:Y:S01]  /*3850*/  FMUL.FTZ R169, R182, R169 ;  /* 0x000000a9b6a97220 */ /* 0x000fe20000410000 */
        /* <DEDUP_REMOVED lines=9> */
[----:B------:R-:W-:Y:S02]  /*38f0*/  FMUL.FTZ R27, R140, R27 ;  /* 0x0000001b8c1b7220 */ /* 0x000fe40000410000 */
[----:B------:R-:W-:Y:S01]  /*3900*/  FMUL.FTZ R145, R148, R145 ;  /* 0x0000009194917220 */ /* 0x000fe20000410000 */
[----:B0-----:R-:W-:Y:S06]  /*3910*/  BRA `(.L_x_6883) ;  /* 0x0000001c007c7947 */ /* 0x001fec0003800000 */
.L_x_6881:
        /* <DEDUP_REMOVED lines=10> */
[----:B------:R-:W-:Y:S02]  /*39c0*/  HADD2.F32 R24, -RZ, R167.H1_H1 ;  /* 0x300000a7ff187230 */ /* 0x000fe40000004100 */
[C---:B------:R-:W-:Y:S01]  /*39d0*/  FFMA.FTZ R141, R142.reuse, R141, R7 ;  /* 0x0000008d8e8d7223 */ /* 0x040fe20000010007 */
[C---:B------:R-:W-:Y:S01]  /*39e0*/  FFMA.FTZ R149, R142.reuse, R149, R6 ;  /* 0x000000958e957223 */ /* 0x040fe20000010006 */
[----:B------:R-:W-:Y:S01]  /*39f0*/  FFMA.FTZ R25, R142, R25, R4 ;  /* 0x000000198e197223 */ /* 0x000fe20000010004 */
[----:B------:R-:W-:Y:S01]  /*3a00*/  FADD.FTZ R158, R37, -R158 ;  /* 0x8000009e259e7221 */ /* 0x000fe20000010000 */
[----:B------:R-:W-:Y:S01]  /*3a10*/  FMUL.FTZ R141, R141, R146 ;  /* 0x000000928d8d7220 */ /* 0x000fe20000410000 */
[----:B------:R-:W-:-:S02]  /*3a20*/  HADD2.F32 R26, -RZ, R3.H0_H0 ;  /* 0x20000003ff1a7230 */ /* 0x000fc40000004100 */
[----:B------:R-:W-:Y:S01]  /*3a30*/  FMUL.FTZ R149, R149, R146 ;  /* 0x0000009295957220 */ /* 0x000fe20000410000 */
[----:B------:R-:W-:Y:S01]  /*3a40*/  FFMA.FTZ R30, R152, R162, R161 ;  /* 0x000000a2981e7223 */ /* 0x000fe200000100a1 */
[----:B------:R-:W-:Y:S01]  /*3a50*/  FMUL.FTZ R152, R25, R146 ;  /* 0x0000009219987220 */ /* 0x000fe20000410000 */
[----:B------:R-:W-:Y:S01]  /*3a60*/  FMUL.FTZ R24, R24, R141 ;  /* 0x0000008d18187220 */ /* 0x000fe20000410000 */
[----:B------:R-:W-:Y:S02]  /*3a70*/  HADD2.F32 R27, -RZ, R2.H0_H0 ;  /* 0x20000002ff1b7230 */ /* 0x000fe40000004100 */
[----:B------:R-:W-:Y:S01]  /*3a80*/  FFMA.FTZ R25, R142, R158, R5 ;  /* 0x0000009e8e197223 */ /* 0x000fe20000010005 */
[----:B------:R-:W-:Y:S01]  /*3a90*/  FMUL.FTZ R26, R26, R149 ;  /* 0x000000951a1a7220 */ /* 0x000fe20000410000 */
[----:B------:R-:W-:Y:S01]  /*3aa0*/  FADD.FTZ R179, R179, -R30 ;  /* 0x8000001eb3b37221 */ /* 0x000fe20000010000 */
[--C-:B------:R-:W-:Y:S01]  /*3ab0*/  FFMA.FTZ R30, R148, R162, R161.reuse ;  /* 0x000000a2941e7223 */ /* 0x100fe200000100a1 */
[----:B------:R-:W-:Y:S01]  /*3ac0*/  HADD2.F32 R31, -RZ, R167.H0_H0 ;  /* 0x200000a7ff1f7230 */ /* 0x000fe20000004100 */
[----:B------:R0:W-:Y:S01]  /*3ad0*/  F2F.F16.F32 R29, R24 ;  /* 0x00000018001d7304 */ /* 0x0001e20000200800 */
[----:B------:R-:W-:Y:S01]  /*3ae0*/  FMUL.FTZ R148, R25, R146 ;  /* 0x0000009219947220 */ /* 0x000fe20000410000 */
[----:B------:R-:W-:Y:S01]  /*3af0*/  FADD.FTZ R177, R177, -R30 ;  /* 0x8000001eb1b17221 */ /* 0x000fe20000010000 */
[-CC-:B------:R-:W-:Y:S01]  /*3b00*/  FFMA.FTZ R36, R36, R162.reuse, R161.reuse ;  /* 0x000000a224247223 */ /* 0x180fe200000100a1 */
[----:B------:R-:W-:Y:S01]  /*3b10*/  FFMA.FTZ R168, R168, R162, R161 ;  /* 0x000000a2a8a87223 */ /* 0x000fe200000100a1 */
[----:B------:R-:W-:Y:S01]  /*3b20*/  FMUL.FTZ R25, R31, R148 ;  /* 0x000000941f197220 */ /* 0x000fe20000410000 */
[----:B------:R-:W-:-:S02]  /*3b30*/  HADD2.F32 R31, -RZ, R166.H1_H1 ;  /* 0x300000a6ff1f7230 */ /* 0x000fc40000004100 */
[----:B------:R-:W-:Y:S01]  /*3b40*/  FADD.FTZ R173, R173, -R36 ;  /* 0x80000024adad7221 */ /* 0x000fe20000010000 */
[----:B------:R1:W2:Y:S01]  /*3b50*/  F2F.F16.F32 R28, R26 ;  /* 0x0000001a001c7304 */ /* 0x0002a20000200800 */
[----:B0-----:R-:W-:Y:S01]  /*3b60*/  FMUL.FTZ R24, R27, R152 ;  /* 0x000000981b187220 */ /* 0x001fe20000410000 */
[----:B------:R-:W-:Y:S01]  /*3b70*/  FFMA.FTZ R27, R142, R179, R11 ;  /* 0x000000b38e1b7223 */ /* 0x000fe2000001000b */
[----:B------:R-:W-:Y:S01]  /*3b80*/  FADD.FTZ R183, R183, -R168 ;  /* 0x800000a8b7b77221 */ /* 0x000fe20000010000 */
[-CC-:B------:R-:W-:Y:S01]  /*3b90*/  FFMA.FTZ R40, R40, R162.reuse, R161.reuse ;  /* 0x000000a228287223 */ /* 0x180fe200000100a1 */
[-CC-:B------:R-:W-:Y:S01]  /*3ba0*/  FFMA.FTZ R42, R42, R162.reuse, R161.reuse ;  /* 0x000000a22a2a7223 */ /* 0x180fe200000100a1 */
[----:B------:R-:W-:Y:S02]  /*3bb0*/  HADD2.F32 R32, -RZ, R44.H0_H0 ;  /* 0x2000002cff207230 */ /* 0x000fe40000004100 */
[-CC-:B------:R-:W-:Y:S01]  /*3bc0*/  FFMA.FTZ R140, R140, R162.reuse, R161.reuse ;  /* 0x000000a28c8c7223 */ /* 0x180fe200000100a1 */
[----:B------:R0:W-:Y:S01]  /*3bd0*/  F2F.F16.F32 R37, R24 ;  /* 0x0000001800257304 */ /* 0x0001e20000200800 */
[--C-:B-1----:R-:W-:Y:S01]  /*3be0*/  FFMA.FTZ R26, R56, R162, R161.reuse ;  /* 0x000000a2381a7223 */ /* 0x102fe200000100a1 */
[----:B------:R-:W-:Y:S01]  /*3bf0*/  FMUL.FTZ R56, R27, R146 ;  /* 0x000000921b387220 */ /* 0x000fe20000410000 */
[----:B------:R-:W-:Y:S01]  /*3c00*/  FFMA.FTZ R27, R142, R177, R10 ;  /* 0x000000b18e1b7223 */ /* 0x000fe2000001000a */
[----:B------:R-:W-:Y:S01]  /*3c10*/  FADD.FTZ R40, R53, -R40 ;  /* 0x8000002835287221 */ /* 0x000fe20000010000 */
[----:B------:R-:W-:Y:S01]  /*3c20*/  FADD.FTZ R153, R175, -R26 ;  /* 0x8000001aaf997221 */ /* 0x000fe20000010000 */
[----:B------:R-:W-:Y:S01]  /*3c30*/  FFMA.FTZ R26, R54, R162, R161 ;  /* 0x000000a2361a7223 */ /* 0x000fe200000100a1 */
[----:B------:R-:W-:Y:S01]  /*3c40*/  FMUL.FTZ R54, R27, R146 ;  /* 0x000000921b367220 */ /* 0x000fe20000410000 */
[----:B------:R1:W-:Y:S01]  /*3c50*/  F2F.F16.F32 R30, R25 ;  /* 0x00000019001e7304 */ /* 0x0003e20000200800 */
[----:B0-----:R-:W-:Y:S01]  /*3c60*/  FMUL.FTZ R24, R31, R56 ;  /* 0x000000381f187220 */ /* 0x001fe20000410000 */
[----:B------:R-:W-:-:S02]  /*3c70*/  HADD2.F32 R31, -RZ, R45.H0_H0 ;  /* 0x2000002dff1f7230 */ /* 0x000fc40000004100 */
[----:B------:R-:W-:Y:S01]  /*3c80*/  FADD.FTZ R38, R55, -R26 ;  /* 0x8000001a37267221 */ /* 0x000fe20000010000 */
[C---:B------:R-:W-:Y:S01]  /*3c90*/  FFMA.FTZ R55, R142.reuse, R183, R8 ;  /* 0x000000b78e377223 */ /* 0x040fe20000010008 */
[----:B------:R-:W-:Y:S02]  /*3ca0*/  HADD2.F32 R27, -RZ, R166.H0_H0 ;  /* 0x200000a6ff1b7230 */ /* 0x000fe40000004100 */
[----:B------:R-:W-:Y:S01]  /*3cb0*/  FADD.FTZ R169, R57, -R42 ;  /* 0x8000002a39a97221 */ /* 0x000fe20000010000 */
[----:B------:R-:W-:Y:S01]  /*3cc0*/  FMUL.FTZ R26, R31, R54 ;  /* 0x000000361f1a7220 */ /* 0x000fe20000410000 */
[----:B------:R-:W-:Y:S01]  /*3cd0*/  FMUL.FTZ R55, R55, R146 ;  /* 0x0000009237377220 */ /* 0x000fe20000410000 */
[C---:B-1----:R-:W-:Y:S01]  /*3ce0*/  FFMA.FTZ R25, R142.reuse, R173, R9 ;  /* 0x000000ad8e197223 */ /* 0x042fe20000010009 */
[----:B------:R-:W-:Y:S01]  /*3cf0*/  FFMA.FTZ R57, R142, R40, R15 ;  /* 0x000000288e397223 */ /* 0x000fe2000001000f */
[----:B------:R0:W-:Y:S01]  /*3d00*/  F2F.F16.F32 R36, R24 ;  /* 0x0000001800247304 */ /* 0x0001e20000200800 */
[--C-:B------:R-:W-:Y:S01]  /*3d10*/  FFMA.FTZ R40, R52, R162, R161.reuse ;  /* 0x000000a234287223 */ /* 0x100fe200000100a1 */
[-C--:B------:R-:W-:Y:S01]  /*3d20*/  FMUL.FTZ R176, R25, R146.reuse ;  /* 0x0000009219b07220 */ /* 0x080fe20000410000 */
[----:B------:R-:W-:Y:S01]  /*3d30*/  FMUL.FTZ R57, R57, R146 ;  /* 0x0000009239397220 */ /* 0x000fe20000410000 */
[----:B------:R-:W-:Y:S01]  /*3d40*/  FADD.FTZ R52, R41, -R140 ;  /* 0x8000008c29347221 */ /* 0x000fe20000010000 */
[----:B------:R-:W-:Y:S01]  /*3d50*/  FADD.FTZ R173, R35, -R40 ;  /* 0x8000002823ad7221 */ /* 0x000fe20000010000 */
[----:B------:R-:W-:Y:S01]  /*3d60*/  FMUL.FTZ R25, R27, R176 ;  /* 0x000000b01b197220 */ /* 0x000fe20000410000 */
[----:B------:R-:W-:Y:S01]  /*3d70*/  FFMA.FTZ R27, R142, R169, R14 ;  /* 0x000000a98e1b7223 */ /* 0x000fe2000001000e */
[----:B------:R1:W3:Y:S01]  /*3d80*/  F2F.F16.F32 R31, R26 ;  /* 0x0000001a001f7304 */ /* 0x0002e20000200800 */
[----:B0-----:R-:W-:Y:S01]  /*3d90*/  FMUL.FTZ R24, R32, R55 ;  /* 0x0000003720187220 */ /* 0x001fe20000410000 */
[----:B------:R-:W-:Y:S01]  /*3da0*/  FFMA.FTZ R34, R34, R162, R161 ;  /* 0x000000a222227223 */ /* 0x000fe200000100a1 */
[----:B------:R-:W-:Y:S01]  /*3db0*/  FMUL.FTZ R140, R27, R146 ;  /* 0x000000921b8c7220 */ /* 0x000fe20000410000 */
[----:B------:R-:W-:Y:S01]  /*3dc0*/  HADD2.F32 R41, -RZ, R47.H0_H0 ;  /* 0x2000002fff297230 */ /* 0x000fe20000004100 */
[----:B--2---:R-:W-:Y:S01]  /*3dd0*/  PRMT R171, R28, 0x5410, R29 ;  /* 0x000054101cab7816 */ /* 0x004fe2000000001d */
[----:B------:R-:W-:Y:S01]  /*3de0*/  FFMA.FTZ R29, R142, R38, R13 ;  /* 0x000000268e1d7223 */ /* 0x000fe2000001000d */
[----:B------:R-:W-:Y:S01]  /*3df0*/  FADD.FTZ R53, R33, -R34 ;  /* 0x8000002221357221 */ /* 0x000fe20000010000 */
[----:B------:R-:W0:Y:S01]  /*3e00*/  F2F.F16.F32 R32, R25 ;  /* 0x0000001900207304 */ /* 0x000e220000200800 */
[----:B-1----:R-:W-:-:S02]  /*3e10*/  HADD2.F32 R26, -RZ, R165.H1_H1 ;  /* 0x300000a5ff1a7230 */ /* 0x002fc40000004100 */
[----:B------:R-:W-:Y:S01]  /*3e20*/  FFMA.FTZ R174, R174, R162, R161 ;  /* 0x000000a2aeae7223 */ /* 0x000fe200000100a1 */
[----:B------:R-:W-:Y:S01]  /*3e30*/  FMUL.FTZ R33, R41, R140 ;  /* 0x0000008c29217220 */ /* 0x000fe20000410000 */
[----:B------:R-:W-:Y:S01]  /*3e40*/  FMUL.FTZ R158, R29, R146 ;  /* 0x000000921d9e7220 */ /* 0x000fe20000410000 */
[----:B------:R-:W-:Y:S01]  /*3e50*/  FFMA.FTZ R53, R142, R53, R19 ;  /* 0x000000358e357223 */ /* 0x000fe20000010013 */
[----:B------:R-:W-:Y:S01]  /*3e60*/  FMUL.FTZ R35, R26, R57 ;  /* 0x000000391a237220 */ /* 0x000fe20000410000 */
[----:B---3--:R-:W-:Y:S01]  /*3e70*/  PRMT R169, R31, 0x5410, R36 ;  /* 0x000054101fa97816 */ /* 0x008fe20000000024 */
[----:B------:R1:W2:Y:S01]  /*3e80*/  F2F.F16.F32 R39, R24 ;  /* 0x0000001800277304 */ /* 0x0002a20000200800 */
[----:B------:R-:W3:Y:S01]  /*3e90*/  LDC.64 R26, c[0x0][0x390] ;  /* 0x0000e400ff1a7b82 */ /* 0x000ee20000000a00 */
[----:B------:R-:W-:-:S04]  /*3ea0*/  IMAD.WIDE.U32 R30, R30, 0x10000, RZ ;  /* 0x000100001e1e7825 */ /* 0x000fc800078e00ff */
[----:B------:R-:W-:Y:S01]  /*3eb0*/  FADD.FTZ R175, R43, -R174 ;  /* 0x800000ae2baf7221 */ /* 0x000fe20000010000 */
[----:B------:R-:W-:Y:S01]  /*3ec0*/  FFMA.FTZ R153, R142, R153, R12 ;  /* 0x000000998e997223 */ /* 0x000fe2000001000c */
[-C--:B------:R-:W-:Y:S01]  /*3ed0*/  FMUL.FTZ R168, R53, R146.reuse ;  /* 0x0000009235a87220 */ /* 0x080fe20000410000 */
[----:B------:R-:W-:Y:S02]  /*3ee0*/  HADD2.F32 R34, -RZ, R46.H0_H0 ;  /* 0x2000002eff227230 */ /* 0x000fe40000004100 */
[----:B0-----:R-:W-:Y:S01]  /*3ef0*/  IMAD.WIDE.U32 R28, R32, 0x10000, RZ ;  /* 0x00010000201c7825 */ /* 0x001fe200078e00ff */
[----:B-1----:R-:W0:Y:S01]  /*3f00*/  LDC.64 R24, c[0x0][0x468] ;  /* 0x00011a00ff187b82 */ /* 0x002e220000000a00 */
[----:B------:R1:W-:Y:S01]  /*3f10*/  F2F.F16.F32 R40, R33 ;  /* 0x0000002100287304 */ /* 0x0003e20000200800 */
[----:B------:R-:W-:Y:S01]  /*3f20*/  LOP3.LUT R32, R30, R37, RZ, 0xfc, !PT ;  /* 0x000000251e207212 */ /* 0x000fe200078efcff */
[--C-:B------:R-:W-:Y:S02]  /*3f30*/  HADD2.F32 R37, -RZ, R164.reuse.H1_H1 ;  /* 0x300000a4ff257230 */ /* 0x100fe40000004100 */
[----:B------:R-:W-:Y:S01]  /*3f40*/  FMUL.FTZ R153, R153, R146 ;  /* 0x0000009299997220 */ /* 0x000fe20000410000 */
[----:B------:R-:W-:Y:S01]  /*3f50*/  HADD2.F32 R170, -RZ, R49.H0_H0 ;  /* 0x20000031ffaa7230 */ /* 0x000fe20000004100 */
[----:B--2---:R-:W-:Y:S01]  /*3f60*/  LOP3.LUT R30, R28, R39, RZ, 0xfc, !PT ;  /* 0x000000271c1e7212 */ /* 0x004fe200078efcff */
[----:B------:R-:W-:Y:S01]  /*3f70*/  FFMA.FTZ R39, R142, R173, R18 ;  /* 0x000000ad8e277223 */ /* 0x000fe20000010012 */
[----:B------:R-:W-:Y:S01]  /*3f80*/  FMUL.FTZ R42, R37, R168 ;  /* 0x000000a8252a7220 */ /* 0x000fe20000410000 */
[----:B------:R2:W-:Y:S01]  /*3f90*/  F2F.F16.F32 R43, R35 ;  /* 0x00000023002b7304 */ /* 0x0005e20000200800 */
[----:B-1----:R-:W-:Y:S01]  /*3fa0*/  LOP3.LUT R33, R171, R31, RZ, 0xfc, !PT ;  /* 0x0000001fab217212 */ /* 0x002fe200078efcff */
[----:B------:R-:W-:Y:S01]  /*3fb0*/  FMUL.FTZ R34, R34, R153 ;  /* 0x0000009922227220 */ /* 0x000fe20000410000 */
[----:B------:R-:W-:Y:S01]  /*3fc0*/  LOP3.LUT R31, R169, R29, RZ, 0xfc, !PT ;  /* 0x0000001da91f7212 */ /* 0x000fe200078efcff */
[----:B------:R-:W-:Y:S01]  /*3fd0*/  FFMA.FTZ R169, R142, R52, R17 ;  /* 0x000000348ea97223 */ /* 0x000fe20000010011 */
[----:B------:R-:W-:-:S02]  /*3fe0*/  HADD2.F32 R52, -RZ, R164.H0_H0 ;  /* 0x200000a4ff347230 */ /* 0x000fc40000004100 */
[----:B---3--:R-:W-:Y:S01]  /*3ff0*/  IMAD.WIDE.U32 R28, R159, 0x8, R26 ;  /* 0x000000089f1c7825 */ /* 0x008fe200078e001a */
[----:B------:R1:W-:Y:S03]  /*4000*/  F2F.F16.F32 R173, R42 ;  /* 0x0000002a00ad7304 */ /* 0x0003e60000200800 */
[----:B--2---:R-:W-:Y:S02]  /*4010*/  HADD2.F32 R35, -RZ, R165.H0_H0 ;  /* 0x200000a5ff237230 */ /* 0x004fe40000004100 */
[----:B------:R-:W-:Y:S01]  /*4020*/  FMUL.FTZ R169, R169, R146 ;  /* 0x00000092a9a97220 */ /* 0x000fe20000410000 */
[----:B------:R-:W-:Y:S01]  /*4030*/  HADD2.F32 R174, -RZ, R48.H0_H0 ;  /* 0x20000030ffae7230 */ /* 0x000fe20000004100 */
[----:B------:R-:W2:Y:S01]  /*4040*/  LDG.E.64 R28, desc[UR8][R28.64] ;  /* 0x000000081c1c7981 */ /* 0x000ea2000c1e1b00 */
[----:B0-----:R-:W-:-:S04]  /*4050*/  IMAD.WIDE.U32 R36, R159, 0x8, R24 ;  /* 0x000000089f247825 */ /* 0x001fc800078e0018 */
[----:B------:R-:W-:Y:S01]  /*4060*/  FMUL.FTZ R35, R35, R158 ;  /* 0x0000009e23237220 */ /* 0x000fe20000410000 */
[----:B------:R-:W-:Y:S01]  /*4070*/  FMUL.FTZ R159, R39, R146 ;  /* 0x00000092279f7220 */ /* 0x000fe20000410000 */
[----:B------:R-:W-:Y:S01]  /*4080*/  FFMA.FTZ R39, R142, R175, R16 ;  /* 0x000000af8e277223 */ /* 0x000fe20000010010 */
[----:B-1----:R-:W-:Y:S01]  /*4090*/  FMUL.FTZ R42, R52, R169 ;  /* 0x000000a9342a7220 */ /* 0x002fe20000410000 */
[----:B------:R-:W0:Y:S01]  /*40a0*/  F2F.F16.F32 R38, R35 ;  /* 0x0000002300267304 */ /* 0x000e220000200800 */
[----:B------:R-:W-:Y:S01]  /*40b0*/  FMUL.FTZ R170, R170, R159 ;  /* 0x0000009faaaa7220 */ /* 0x000fe20000410000 */
[----:B------:R-:W-:-:S06]  /*40c0*/  IMAD.WIDE.U32 R52, R163, 0x8, R24 ;  /* 0x00000008a3347825 */ /* 0x000fcc00078e0018 */
[----:B------:R1:W-:Y:S01]  /*40d0*/  F2F.F16.F32 R41, R34 ;  /* 0x0000002200297304 */ /* 0x0003e20000200800 */
[----:B------:R0:W-:Y:S01]  /*40e0*/  STG.E.64 desc[UR8][R36.64], R32 ;  /* 0x0000002024007986 */ /* 0x0001e2000c101b08 */
[----:B-1----:R-:W-:-:S04]  /*40f0*/  IMAD.WIDE.U32 R34, R163, 0x8, R26 ;  /* 0x00000008a3227825 */ /* 0x002fc800078e001a */
[----:B------:R-:W-:Y:S02]  /*4100*/  FMUL.FTZ R163, R39, R146 ;  /* 0x0000009227a37220 */ /* 0x000fe40000410000 */
[----:B------:R1:W3:Y:S01]  /*4110*/  F2F.F16.F32 R172, R170 ;  /* 0x000000aa00ac7304 */ /* 0x0002e20000200800 */
[----:B------:R-:W4:Y:S07]  /*4120*/  LDG.E.64 R34, desc[UR8][R34.64] ;  /* 0x0000000822227981 */ /* 0x000f2e000c1e1b00 */
[----:B------:R-:W5:Y:S01]  /*4130*/  F2F.F16.F32 R42, R42 ;  /* 0x0000002a002a7304 */ /* 0x000f620000200800 */
[----:B-1----:R-:W-:Y:S01]  /*4140*/  FMUL.FTZ R170, R174, R163 ;  /* 0x000000a3aeaa7220 */ /* 0x002fe20000410000 */
[----:B0-----:R-:W-:Y:S01]  /*4150*/  IMAD.WIDE.U32 R36, R38, 0x10000, RZ ;  /* 0x0001000026247825 */ /* 0x001fe200078e00ff */
[----:B------:R-:W-:-:S05]  /*4160*/  PRMT R43, R40, 0x5410, R43 ;  /* 0x00005410282b7816 */ /* 0x000fca000000002b */
[----:B------:R-:W0:Y:S01]  /*4170*/  F2F.F16.F32 R171, R170 ;  /* 0x000000aa00ab7304 */ /* 0x000e220000200800 */
[----:B------:R-:W-:Y:S01]  /*4180*/  IMAD.WIDE.U32 R32, R145, 0x8, R26 ;  /* 0x0000000891207825 */ /* 0x000fe200078e001a */
[----:B------:R-:W-:Y:S01]  /*4190*/  LOP3.LUT R37, R43, R37, RZ, 0xfc, !PT ;  /* 0x000000252b257212 */ /* 0x000fe200078efcff */
[----:B------:R1:W-:Y:S01]  /*41a0*/  STG.E.64 desc[UR8][R52.64], R30 ;  /* 0x0000001e34007986 */ /* 0x0003e2000c101b08 */
[----:B---3--:R-:W-:Y:S01]  /*41b0*/  PRMT R173, R172, 0x5410, R173 ;  /* 0x00005410acad7816 */ /* 0x008fe200000000ad */
[----:B-----5:R-:W-:Y:S02]  /*41c0*/  IMAD.WIDE.U32 R42, R42, 0x10000, RZ ;  /* 0x000100002a2a7825 */ /* 0x020fe400078e00ff */
[----:B------:R-:W3:Y:S01]  /*41d0*/  LDG.E.64 R32, desc[UR8][R32.64] ;  /* 0x0000000820207981 */ /* 0x000ee2000c1e1b00 */
[----:B------:R-:W-:Y:S01]  /*41e0*/  LOP3.LUT R36, R36, R41, RZ, 0xfc, !PT ;  /* 0x0000002924247212 */ /* 0x000fe200078efcff */
[----:B------:R-:W-:-:S04]  /*41f0*/  IMAD.WIDE.U32 R38, R145, 0x8, R24 ;  /* 0x0000000891267825 */ /* 0x000fc800078e0018 */
[----:B------:R-:W-:Y:S01]  /*4200*/  IMAD.WIDE.U32 R40, R143, 0x8, R26 ;  /* 0x000000088f287825 */ /* 0x000fe200078e001a */
[----:B-1----:R-:W-:Y:S02]  /*4210*/  LOP3.LUT R31, R173, R43, RZ, 0xfc, !PT ;  /* 0x0000002bad1f7212 */ /* 0x002fe400078efcff */
[----:B0-----:R-:W-:Y:S01]  /*4220*/  LOP3.LUT R30, R42, R171, RZ, 0xfc, !PT ;  /* 0x000000ab2a1e7212 */ /* 0x001fe200078efcff */
[----:B------:R-:W-:Y:S01]  /*4230*/  IMAD.WIDE.U32 R42, R143, 0x8, R24 ;  /* 0x000000088f2a7825 */ /* 0x000fe200078e0018 */
[----:B------:R0:W-:Y:S03]  /*4240*/  STG.E.64 desc[UR8][R38.64], R36 ;  /* 0x0000002426007986 */ /* 0x0001e6000c101b08 */
[----:B------:R-:W-:Y:S01]  /*4250*/  IMAD.WIDE.U32 R26, R139, 0x8, R26 ;  /* 0x000000088b1a7825 */ /* 0x000fe200078e001a */
[----:B------:R-:W5:Y:S04]  /*4260*/  LDG.E.64 R40, desc[UR8][R40.64] ;  /* 0x0000000828287981 */ /* 0x000f68000c1e1b00 */
[----:B------:R1:W-:Y:S04]  /*4270*/  STG.E.64 desc[UR8][R42.64], R30 ;  /* 0x0000001e2a007986 */ /* 0x0003e8000c101b08 */
[----:B------:R-:W5:Y:S01]  /*4280*/  LDG.E.64 R26, desc[UR8][R26.64] ;  /* 0x000000081a1a7981 */ /* 0x000f62000c1e1b00 */
[-CC-:B------:R-:W-:Y:S01]  /*4290*/  FFMA.FTZ R52, R157, R162.reuse, R161.reuse ;  /* 0x000000a29d347223 */ /* 0x180fe200000100a1 */
[-CC-:B------:R-:W-:Y:S01]  /*42a0*/  FFMA.FTZ R53, R160, R162.reuse, R161.reuse ;  /* 0x000000a2a0357223 */ /* 0x180fe200000100a1 */
[----:B0-----:R-:W-:-:S02]  /*42b0*/  FFMA.FTZ R39, R156, R162, R161 ;  /* 0x000000a29c277223 */ /* 0x001fc400000100a1 */
[----:B------:R-:W-:Y:S01]  /*42c0*/  FADD.FTZ R155, R155, -R52 ;  /* 0x800000349b9b7221 */ /* 0x000fe20000010000 */
[----:B------:R-:W-:-:S03]  /*42d0*/  FADD.FTZ R53, R154, -R53 ;  /* 0x800000359a357221 */ /* 0x000fc60000010000 */
[----:B------:R-:W-:Y:S01]  /*42e0*/  FFMA.FTZ R37, R142, R155, R22 ;  /* 0x0000009b8e257223 */ /* 0x000fe20000010016 */
[----:B-1----:R-:W-:Y:S01]  /*42f0*/  FADD.FTZ R31, R150, -R39 ;  /* 0x80000027961f7221 */ /* 0x002fe20000010000 */
[----:B------:R-:W-:Y:S02]  /*4300*/  FFMA.FTZ R162, R151, R162, R161 ;  /* 0x000000a297a27223 */ /* 0x000fe400000100a1 */
[----:B------:R-:W-:Y:S01]  /*4310*/  FMUL.FTZ R145, R37, R146 ;  /* 0x0000009225917220 */ /* 0x000fe20000410000 */
[C---:B------:R-:W-:Y:S01]  /*4320*/  FFMA.FTZ R37, R142.reuse, R53, R23 ;  /* 0x000000358e257223 */ /* 0x040fe20000010017 */
[----:B------:R-:W-:Y:S01]  /*4330*/  FFMA.FTZ R31, R142, R31, R21 ;  /* 0x0000001f8e1f7223 */ /* 0x000fe20000010015 */
[----:B------:R-:W-:Y:S02]  /*4340*/  HADD2.F32 R36, -RZ, R51.H0_H0 ;  /* 0x20000033ff247230 */ /* 0x000fe40000004100 */
[----:B------:R-:W-:Y:S01]  /*4350*/  FADD.FTZ R147, R147, -R162 ;  /* 0x800000a293937221 */ /* 0x000fe20000010000 */
[----:B------:R-:W-:-:S02]  /*4360*/  HADD2.F32 R39, -RZ, R0.H1_H1 ;  /* 0x30000000ff277230 */ /* 0x000fc40000004100 */
[-C--:B------:R-:W-:Y:S01]  /*4370*/  FMUL.FTZ R150, R37, R146.reuse ;  /* 0x0000009225967220 */ /* 0x080fe20000410000 */
[----:B------:R-:W-:Y:S02]  /*4380*/  HADD2.F32 R43, -RZ, R0.H0_H0 ;  /* 0x20000000ff2b7230 */ /* 0x000fe40000004100 */
[----:B------:R-:W-:Y:S01]  /*4390*/  FMUL.FTZ R42, R31, R146 ;  /* 0x000000921f2a7220 */ /* 0x000fe20000410000 */
[----:B------:R-:W-:Y:S01]  /*43a0*/  FFMA.FTZ R31, R142, R147, R20 ;  /* 0x000000938e1f7223 */ /* 0x000fe20000010014 */
[----:B------:R-:W-:Y:S01]  /*43b0*/  FMUL.FTZ R30, R36, R145 ;  /* 0x00000091241e7220 */ /* 0x000fe20000410000 */
[----:B------:R-:W-:Y:S01]  /*43c0*/  FMUL.FTZ R37, R39, R150 ;  /* 0x0000009627257220 */ /* 0x000fe20000410000 */
[----:B------:R-:W-:Y:S01]  /*43d0*/  FMUL.FTZ R43, R43, R42 ;  /* 0x0000002a2b2b7220 */ /* 0x000fe20000410000 */
[----:B------:R-:W-:Y:S02]  /*43e0*/  HADD2.F32 R39, -RZ, R50.H0_H0 ;  /* 0x20000032ff277230 */ /* 0x000fe40000004100 */
[----:B------:R-:W-:Y:S01]  /*43f0*/  FMUL.FTZ R146, R31, R146 ;  /* 0x000000921f927220 */ /* 0x000fe20000410000 */
[----:B------:R-:W-:Y:S03]  /*4400*/  F2F.F16.F32 R36, R30 ;  /* 0x0000001e00247304 */ /* 0x000fe60000200800 */
[----:B------:R-:W-:-:S05]  /*4410*/  FMUL.FTZ R38, R39, R146 ;  /* 0x0000009227267220 */ /* 0x000fca0000410000 */
[----:B------:R-:W0:Y:S08]  /*4420*/  F2F.F16.F32 R30, R43 ;  /* 0x0000002b001e7304 */ /* 0x000e300000200800 */
[----:B------:R-:W1:Y:S08]  /*4430*/  F2F.F16.F32 R37, R37 ;  /* 0x0000002500257304 */ /* 0x000e700000200800 */
[----:B------:R-:W2:Y:S01]  /*4440*/  F2F.F16.F32 R39, R38 ;  /* 0x0000002600277304 */ /* 0x000ea20000200800 */
[----:B0-----:R-:W-:Y:S01]  /*4450*/  IMAD.WIDE.U32 R30, R30, 0x10000, RZ ;  /* 0x000100001e1e7825 */ /* 0x001fe200078e00ff */
[----:B-1----:R-:W-:-:S03]  /*4460*/  PRMT R143, R36, 0x5410, R37 ;  /* 0x00005410248f7816 */ /* 0x002fc60000000025 */
[----:B------:R-:W-:Y:S01]  /*4470*/  IMAD.WIDE.U32 R24, R139, 0x8, R24 ;  /* 0x000000088b187825 */ /* 0x000fe200078e0018 */
[----:B--2---:R-:W-:-:S03]  /*4480*/  SHF.R.U32.HI R52, RZ, 0x10, R29 ;  /* 0x00000010ff347819 */ /* 0x004fc6000001161d */
[----:B------:R-:W-:Y:S01]  /*4490*/  HADD2.F32 R36, -RZ, R29.H0_H0 ;  /* 0x2000001dff247230 */ /* 0x000fe20000004100 */
[----:B------:R-:W-:Y:S01]  /*44a0*/  SHF.R.U64 R142, R28, 0x10, R29 ;  /* 0x000000101c8e7819 */ /* 0x000fe2000000121d */
[----:B------:R-:W-:Y:S01]  /*44b0*/  HADD2.F32 R53, -RZ, R28.H0_H0 ;  /* 0x2000001cff357230 */ /* 0x000fe20000004100 */
[----:B------:R-:W-:Y:S02]  /*44c0*/  LOP3.LUT R29, R143, R31, RZ, 0xfc, !PT ;  /* 0x0000001f8f1d7212 */ /* 0x000fe400078efcff */
[----:B------:R-:W-:Y:S01]  /*44d0*/  LOP3.LUT R28, R30, R39, RZ, 0xfc, !PT ;  /* 0x000000271e1c7212 */ /* 0x000fe200078efcff */
[----:B------:R-:W-:Y:S02]  /*44e0*/  HADD2.F32 R37, -RZ, R142.H0_H0 ;  /* 0x2000008eff257230 */ /* 0x000fe40000004100 */
[----:B------:R-:W-:Y:S01]  /*44f0*/  FMUL.FTZ R143, R149, R36 ;  /* 0x00000024958f7220 */ /* 0x000fe20000410000 */
[----:B----4-:R-:W-:Y:S02]  /*4500*/  HADD2.F32 R31, -RZ, R35.H0_H0 ;  /* 0x20000023ff1f7230 */ /* 0x010fe40000004100 */
[----:B------:R-:W-:Y:S01]  /*4510*/  HADD2.F32 R30, -RZ, R34.H0_H0 ;  /* 0x20000022ff1e7230 */ /* 0x000fe20000004100 */
[----:B------:R-:W-:-:S02]  /*4520*/  SHF.R.U64 R34, R34, 0x10, R35 ;  /* 0x0000001022227819 */ /* 0x000fc40000001223 */
[----:B------:R-:W-:Y:S01]  /*4530*/  SHF.R.U32.HI R39, RZ, 0x10, R35 ;  /* 0x00000010ff277819 */ /* 0x000fe20000011623 */
[----:B------:R-:W-:Y:S02]  /*4540*/  FMUL.FTZ R35, R54, R31 ;  /* 0x0000001f36237220 */ /* 0x000fe40000410000 */
[----:B------:R-:W-:-:S05]  /*4550*/  HADD2.F32 R31, -RZ, R34.H0_H0 ;  /* 0x20000022ff1f7230 */ /* 0x000fca0000004100 */
[----:B------:R-:W-:Y:S01]  /*4560*/  FMUL.FTZ R176, R176, R31 ;  /* 0x0000001fb0b07220 */ /* 0x000fe20000410000 */
[----:B------:R-:W-:Y:S01]  /*4570*/  HADD2.F32 R39, -RZ, R39.H0_H0 ;  /* 0x20000027ff277230 */ /* 0x000fe20000004100 */
[----:B---3--:R-:W-:Y:S01]  /*4580*/  SHF.R.U64 R31, R32, 0x10, R33 ;  /* 0x00000010201f7819 */ /* 0x008fe20000001221 */
[----:B------:R-:W-:Y:S01]  /*4590*/  FMUL.FTZ R142, R148, R37 ;  /* 0x00000025948e7220 */ /* 0x000fe20000410000 */
[----:B------:R-:W-:-:S03]  /*45a0*/  FMUL.FTZ R37, R55, R30 ;  /* 0x0000001e37257220 */ /* 0x000fc60000410000 */
[----:B------:R-:W-:Y:S02]  /*45b0*/  HADD2.F32 R31, -RZ, R31.H0_H0 ;  /* 0x2000001fff1f7230 */ /* 0x000fe40000004100 */
[----:B------:R-:W-:Y:S01]  /*45c0*/  FMUL.FTZ R34, R56, R39 ;  /* 0x0000002738227220 */ /* 0x000fe20000410000 */
[----:B------:R-:W-:Y:S01]  /*45d0*/  HADD2.F32 R30, -RZ, R32.H0_H0 ;  /* 0x20000020ff1e7230 */ /* 0x000fe20000004100 */
[----:B------:R-:W-:Y:S01]  /*45e0*/  SHF.R.U32.HI R36, RZ, 0x10, R33 ;  /* 0x00000010ff247819 */ /* 0x000fe20000011621 */
[----:B------:R-:W-:Y:S02]  /*45f0*/  HADD2.F32 R39, -RZ, R33.H0_H0 ;  /* 0x20000021ff277230 */ /* 0x000fe40000004100 */
[----:B------:R-:W-:Y:S01]  /*4600*/  FMUL.FTZ R158, R158, R31 ;  /* 0x0000001f9e9e7220 */ /* 0x000fe20000410000 */
[----:B------:R0:W-:Y:S01]  /*4610*/  STG.E.64 desc[UR8][R24.64], R28 ;  /* 0x0000001c18007986 */ /* 0x0001e2000c101b08 */
[----:B------:R-:W-:Y:S01]  /*4620*/  FMUL.FTZ R153, R153, R30 ;  /* 0x0000001e99997220 */ /* 0x000fe20000410000 */
[----:B-----5:R-:W-:Y:S01]  /*4630*/  HADD2.F32 R32, -RZ, R40.H0_H0 ;  /* 0x20000028ff207230 */ /* 0x020fe20000004100 */
[----:B------:R-:W-:-:S02]  /*4640*/  SHF.R.U32.HI R181, RZ, 0x10, R41 ;  /* 0x00000010ffb57819 */ /* 0x000fc40000011629 */
[----:B------:R-:W-:Y:S02]  /*4650*/  SHF.R.U64 R40, R40, 0x10, R41 ;  /* 0x0000001028287819 */ /* 0x000fe40000001229 */
[--C-:B------:R-:W-:Y:S02]  /*4660*/  SHF.R.U64 R33, R26, 0x10, R27.reuse ;  /* 0x000000101a217819 */ /* 0x100fe4000000121b */
[----:B------:R-:W-:Y:S01]  /*4670*/  SHF.R.U32.HI R31, RZ, 0x10, R27 ;  /* 0x00000010ff1f7819 */ /* 0x000fe2000001161b */
        /* <DEDUP_REMOVED lines=22> */
.L_x_6884:
[-CC-:B------:R-:W-:Y:S01]  /*47e0*/  FFMA.FTZ R170, R170, R162.reuse, R161.reuse ;  /* 0x000000a2aaaa7223 */ /* 0x180fe200000100a1 */
[-CC-:B------:R-:W-:Y:S01]  /*47f0*/  FFMA.FTZ R38, R38, R162.reuse, R161.reuse ;  /* 0x000000a226267223 */ /* 0x180fe200000100a1 */
[----:B------:R-:W-:Y:S02]  /*4800*/  HADD2.F32 R30, -RZ, R167.H1_H1 ;  /* 0x300000a7ff1e7230 */ /* 0x000fe40000004100 */
[-CC-:B------:R-:W-:Y:S01]  /*4810*/  FFMA.FTZ R32, R32, R162.reuse, R161.reuse ;  /* 0x000000a220207223 */ /* 0x180fe200000100a1 */
[----:B------:R-:W-:Y:S01]  /*4820*/  FADD.FTZ R27, R153, -R170 ;  /* 0x800000aa991b7221 */ /* 0x000fe20000010000 */
[----:B------:R-:W-:Y:S01]  /*4830*/  FADD.FTZ R149, R149, -R38 ;  /* 0x8000002695957221 */ /* 0x000fe20000010000 */
[-CC-:B------:R-:W-:Y:S01]  /*4840*/  FFMA.FTZ R148, R148, R162.reuse, R161.reuse ;  /* 0x000000a294947223 */ /* 0x180fe200000100a1 */
[-C--:B------:R-:W-:Y:S01]  /*4850*/  FFMA.FTZ R152, R152, R162.reuse, R161 ;  /* 0x000000a298987223 */ /* 0x080fe200000100a1 */
[C---:B------:R-:W-:Y:S01]  /*4860*/  FFMA.FTZ R27, R142.reuse, R27, R7 ;  /* 0x0000001b8e1b7223 */ /* 0x040fe20000010007 */
[----:B------:R-:W-:Y:S01]  /*4870*/  FFMA.FTZ R26, R142, R149, R6 ;  /* 0x000000958e1a7223 */ /* 0x000fe20000010006 */
[-CC-:B------:R-:W-:Y:S01]  /*4880*/  FFMA.FTZ R158, R158, R162.reuse, R161.reuse ;  /* 0x000000a29e9e7223 */ /* 0x180fe200000100a1 */
[----:B------:R-:W-:Y:S01]  /*4890*/  FFMA.FTZ R24, R168, R162, R161 ;  /* 0x000000a2a8187223 */ /* 0x000fe200000100a1 */
[----:B------:R-:W-:Y:S01]  /*48a0*/  FMUL.FTZ R169, R27, R146 ;  /* 0x000000921ba97220 */ /* 0x000fe20000410000 */
[----:B------:R-:W-:Y:S01]  /*48b0*/  FADD.FTZ R39, R39, -R32 ;  /* 0x8000002027277221 */ /* 0x000fe20000010000 */
[----:B------:R-:W-:-:S02]  /*48c0*/  HADD2.F32 R29, -RZ, R3.H0_H0 ;  /* 0x20000003ff1d7230 */ /* 0x000fc40000004100 */
[----:B------:R-:W-:Y:S01]  /*48d0*/  FADD.FTZ R177, R177, -R148 ;  /* 0x80000094b1b17221 */ /* 0x000fe20000010000 */
[----:B------:R-:W-:Y:S01]  /*48e0*/  FMUL.FTZ R30, R30, R169 ;  /* 0x000000a91e1e7220 */ /* 0x000fe20000410000 */
[----:B------:R-:W-:Y:S01]  /*48f0*/  FADD.FTZ R31, R179, -R152 ;  /* 0x80000098b31f7221 */ /* 0x000fe20000010000 */
[----:B------:R-:W-:Y:S01]  /*4900*/  FMUL.FTZ R168, R26, R146 ;  /* 0x000000921aa87220 */ /* 0x000fe20000410000 */
[----:B------:R-:W-:Y:S01]  /*4910*/  FADD.FTZ R25, R37, -R158 ;  /* 0x8000009e25197221 */ /* 0x000fe20000010000 */
[----:B------:R-:W-:Y:S01]  /*4920*/  FADD.FTZ R183, R183, -R24 ;  /* 0x80000018b7b77221 */ /* 0x000fe20000010000 */
[----:B------:R-:W-:Y:S01]  /*4930*/  FFMA.FTZ R36, R36, R162, R161 ;  /* 0x000000a224247223 */ /* 0x000fe200000100a1 */
[C---:B------:R-:W-:Y:S01]  /*4940*/  FFMA.FTZ R24, R142.reuse, R39, R4 ;  /* 0x000000278e187223 */ /* 0x040fe20000010004 */
[----:B------:R0:W-:Y:S01]  /*4950*/  F2F.F16.F32 R37, R30 ;  /* 0x0000001e00257304 */ /* 0x0001e20000200800 */
[----:B------:R-:W-:Y:S01]  /*4960*/  FFMA.FTZ R31, R142, R31, R11 ;  /* 0x0000001f8e1f7223 */ /* 0x000fe2000001000b */
[----:B------:R-:W-:Y:S01]  /*4970*/  FMUL.FTZ R28, R29, R168 ;  /* 0x000000a81d1c7220 */ /* 0x000fe20000410000 */
[----:B------:R-:W-:Y:S01]  /*4980*/  FADD.FTZ R149, R173, -R36 ;  /* 0x80000024ad957221 */ /* 0x000fe20000010000 */
[----:B------:R-:W-:-:S02]  /*4990*/  HADD2.F32 R29, -RZ, R2.H0_H0 ;  /* 0x20000002ff1d7230 */ /* 0x000fc40000004100 */
[----:B------:R-:W-:Y:S01]  /*49a0*/  FMUL.FTZ R172, R24, R146 ;  /* 0x0000009218ac7220 */ /* 0x000fe20000410000 */
[----:B------:R-:W-:Y:S02]  /*49b0*/  HADD2.F32 R39, -RZ, R45.H0_H0 ;  /* 0x2000002dff277230 */ /* 0x000fe40000004100 */
[----:B------:R-:W-:Y:S01]  /*49c0*/  FFMA.FTZ R40, R40, R162, R161 ;  /* 0x000000a228287223 */ /* 0x000fe200000100a1 */
[----:B------:R-:W-:Y:S02]  /*49d0*/  HADD2.F32 R36, -RZ, R166.H1_H1 ;  /* 0x300000a6ff247230 */ /* 0x000fe40000004100 */
[C---:B0-----:R-:W-:Y:S01]  /*49e0*/  FFMA.FTZ R30, R142.reuse, R177, R10 ;  /* 0x000000b18e1e7223 */ /* 0x041fe2000001000a */
[----:B------:R-:W-:Y:S01]  /*49f0*/  FFMA.FTZ R25, R142, R25, R5 ;  /* 0x000000198e197223 */ /* 0x000fe20000010005 */
[----:B------:R-:W-:Y:S01]  /*4a00*/  FMUL.FTZ R171, R31, R146 ;  /* 0x000000921fab7220 */ /* 0x000fe20000410000 */
[--C-:B------:R-:W-:Y:S01]  /*4a10*/  FFMA.FTZ R56, R56, R162, R161.reuse ;  /* 0x000000a238387223 */ /* 0x100fe200000100a1 */
[----:B------:R-:W-:Y:S01]  /*4a20*/  FMUL.FTZ R170, R30, R146 ;  /* 0x000000921eaa7220 */ /* 0x000fe20000410000 */
[----:B------:R0:W1:Y:S01]  /*4a30*/  F2F.F16.F32 R32, R28 ;  /* 0x0000001c00207304 */ /* 0x0000620000200800 */
[-CC-:B------:R-:W-:Y:S01]  /*4a40*/  FFMA.FTZ R54, R54, R162.reuse, R161.reuse ;  /* 0x000000a236367223 */ /* 0x180fe200000100a1 */
[----:B------:R-:W-:Y:S01]  /*4a50*/  FFMA.FTZ R42, R42, R162, R161 ;  /* 0x000000a22a2a7223 */ /* 0x000fe200000100a1 */
[----:B------:R-:W-:Y:S01]  /*4a60*/  FMUL.FTZ R29, R29, R172 ;  /* 0x000000ac1d1d7220 */ /* 0x000fe20000410000 */
[----:B------:R-:W-:Y:S01]  /*4a70*/  FADD.FTZ R148, R53, -R40 ;  /* 0x8000002835947221 */ /* 0x000fe20000010000 */
[----:B------:R-:W-:Y:S01]  /*4a80*/  FMUL.FTZ R173, R25, R146 ;  /* 0x0000009219ad7220 */ /* 0x000fe20000410000 */
[----:B------:R-:W-:Y:S01]  /*4a90*/  FMUL.FTZ R39, R39, R170 ;  /* 0x000000aa27277220 */ /* 0x000fe20000410000 */
[----:B------:R-:W-:Y:S01]  /*4aa0*/  FMUL.FTZ R40, R36, R171 ;  /* 0x000000ab24287220 */ /* 0x000fe20000410000 */
[----:B------:R-:W-:Y:S01]  /*4ab0*/  FADD.FTZ R153, R175, -R56 ;  /* 0x80000038af997221 */ /* 0x000fe20000010000 */
[----:B0-----:R-:W-:-:S02]  /*4ac0*/  HADD2.F32 R28, -RZ, R167.H0_H0 ;  /* 0x200000a7ff1c7230 */ /* 0x001fc40000004100 */
[----:B------:R-:W-:Y:S01]  /*4ad0*/  FADD.FTZ R56, R55, -R54 ;  /* 0x8000003637387221 */ /* 0x000fe20000010000 */
[----:B------:R0:W-:Y:S01]  /*4ae0*/  F2F.F16.F32 R141, R29 ;  /* 0x0000001d008d7304 */ /* 0x0001e20000200800 */
[----:B------:R-:W-:Y:S01]  /*4af0*/  FADD.FTZ R55, R57, -R42 ;  /* 0x8000002a39377221 */ /* 0x000fe20000010000 */
[-CC-:B------:R-:W-:Y:S01]  /*4b00*/  FFMA.FTZ R54, R34, R162.reuse, R161.reuse ;  /* 0x000000a222367223 */ /* 0x180fe200000100a1 */
[----:B------:R-:W-:Y:S01]  /*4b10*/  FMUL.FTZ R28, R28, R173 ;  /* 0x000000ad1c1c7220 */ /* 0x000fe20000410000 */
[-CC-:B------:R-:W-:Y:S01]  /*4b20*/  FFMA.FTZ R140, R140, R162.reuse, R161.reuse ;  /* 0x000000a28c8c7223 */ /* 0x180fe200000100a1 */
[----:B------:R-:W-:Y:S01]  /*4b30*/  FFMA.FTZ R52, R52, R162, R161 ;  /* 0x000000a234347223 */ /* 0x000fe200000100a1 */
[----:B------:R-:W-:Y:S02]  /*4b40*/  HADD2.F32 R36, -RZ, R44.H0_H0 ;  /* 0x2000002cff247230 */ /* 0x000fe40000004100 */
[C---:B------:R-:W-:Y:S01]  /*4b50*/  FFMA.FTZ R34, R142.reuse, R55, R14 ;  /* 0x000000378e227223 */ /* 0x040fe2000001000e */
[----:B------:R2:W-:Y:S01]  /*4b60*/  F2F.F16.F32 R42, R39 ;  /* 0x00000027002a7304 */ /* 0x0005e20000200800 */
[----:B0-----:R-:W-:Y:S01]  /*4b70*/  FFMA.FTZ R29, R142, R149, R9 ;  /* 0x000000958e1d7223 */ /* 0x001fe20000010009 */
[----:B------:R-:W-:Y:S01]  /*4b80*/  FADD.FTZ R181, R33, -R54 ;  /* 0x8000003621b57221 */ /* 0x000fe20000010000 */
[----:B------:R-:W-:Y:S01]  /*4b90*/  FADD.FTZ R182, R41, -R140 ;  /* 0x8000008c29b67221 */ /* 0x000fe20000010000 */
[----:B------:R-:W0:Y:S01]  /*4ba0*/  LDC.64 R54, c[0x0][0x390] ;  /* 0x0000e400ff367b82 */ /* 0x000e220000000a00 */
[----:B------:R-:W-:Y:S01]  /*4bb0*/  FMUL.FTZ R176, R29, R146 ;  /* 0x000000921db07220 */ /* 0x000fe20000410000 */
[----:B------:R-:W-:Y:S01]  /*4bc0*/  FFMA.FTZ R174, R174, R162, R161 ;  /* 0x000000a2aeae7223 */ /* 0x000fe200000100a1 */
[----:B------:R-:W-:Y:S01]  /*4bd0*/  FADD.FTZ R177, R35, -R52 ;  /* 0x8000003423b17221 */ /* 0x000fe20000010000 */
[----:B------:R3:W4:Y:S01]  /*4be0*/  F2F.F16.F32 R57, R40 ;  /* 0x0000002800397304 */ /* 0x0007220000200800 */
[----:B--2---:R-:W-:-:S02]  /*4bf0*/  HADD2.F32 R39, -RZ, R166.H0_H0 ;  /* 0x200000a6ff277230 */ /* 0x004fc40000004100 */
[----:B------:R-:W-:Y:S01]  /*4c00*/  FADD.FTZ R187, R43, -R174 ;  /* 0x800000ae2bbb7221 */ /* 0x000fe20000010000 */
[----:B------:R-:W-:Y:S02]  /*4c10*/  HADD2.F32 R33, -RZ, R47.H0_H0 ;  /* 0x2000002fff217230 */ /* 0x000fe40000004100 */
[----:B------:R-:W-:Y:S01]  /*4c20*/  FMUL.FTZ R178, R34, R146 ;  /* 0x0000009222b27220 */ /* 0x000fe20000410000 */
[----:B-1----:R-:W-:Y:S01]  /*4c30*/  PRMT R149, R32, 0x5410, R37 ;  /* 0x0000541020957816 */ /* 0x002fe20000000025 */
[----:B------:R-:W-:Y:S01]  /*4c40*/  FMUL.FTZ R39, R39, R176 ;  /* 0x000000b027277220 */ /* 0x000fe20000410000 */
[C---:B------:R-:W-:Y:S01]  /*4c50*/  FFMA.FTZ R35, R142.reuse, R148, R15 ;  /* 0x000000948e237223 */ /* 0x040fe2000001000f */
[----:B------:R1:W2:Y:S01]  /*4c60*/  F2F.F16.F32 R38, R28 ;  /* 0x0000001c00267304 */ /* 0x0002a20000200800 */
[----:B---3--:R-:W3:Y:S01]  /*4c70*/  LDC.64 R40, c[0x0][0x478] ;  /* 0x00011e00ff287b82 */ /* 0x008ee20000000a00 */
[----:B------:R-:W-:Y:S01]  /*4c80*/  FFMA.FTZ R32, R142, R153, R12 ;  /* 0x000000998e207223 */ /* 0x000fe2000001000c */
[----:B------:R-:W-:Y:S01]  /*4c90*/  FMUL.FTZ R174, R35, R146 ;  /* 0x0000009223ae7220 */ /* 0x000fe20000410000 */
[----:B------:R-:W-:-:S02]  /*4ca0*/  HADD2.F32 R37, -RZ, R46.H0_H0 ;  /* 0x2000002eff257230 */ /* 0x000fc40000004100 */
[----:B------:R-:W-:Y:S01]  /*4cb0*/  FMUL.FTZ R180, R32, R146 ;  /* 0x0000009220b47220 */ /* 0x000fe20000410000 */
[----:B----4-:R-:W-:Y:S01]  /*4cc0*/  PRMT R57, R42, 0x5410, R57 ;  /* 0x000054102a397816 */ /* 0x010fe20000000039 */
[----:B------:R2:W4:Y:S01]  /*4cd0*/  F2F.F16.F32 R52, R39 ;  /* 0x0000002700347304 */ /* 0x0005220000200800 */
[----:B-1----:R-:W-:Y:S01]  /*4ce0*/  FFMA.FTZ R28, R142, R183, R8 ;  /* 0x000000b78e1c7223 */ /* 0x002fe20000010008 */
[----:B------:R-:W1:Y:S01]  /*4cf0*/  LDC.64 R42, c[0x0][0x468] ;  /* 0x00011a00ff2a7b82 */ /* 0x000e620000000a00 */
[----:B------:R-:W-:Y:S01]  /*4d00*/  FMUL.FTZ R152, R37, R180 ;  /* 0x000000b425987220 */ /* 0x000fe20000410000 */
[----:B------:R-:W-:Y:S02]  /*4d10*/  HADD2.F32 R140, -RZ, R165.H0_H0 ;  /* 0x200000a5ff8c7230 */ /* 0x000fe40000004100 */
[----:B------:R-:W-:Y:S01]  /*4d20*/  FMUL.FTZ R175, R28, R146 ;  /* 0x000000921caf7220 */ /* 0x000fe20000410000 */
[----:B------:R-:W-:Y:S02]  /*4d30*/  HADD2.F32 R158, -RZ, R49.H0_H0 ;  /* 0x20000031ff9e7230 */ /* 0x000fe40000004100 */
[----:B------:R-:W-:-:S02]  /*4d40*/  HADD2.F32 R190, -RZ, R164.H1_H1 ;  /* 0x300000a4ffbe7230 */ /* 0x000fc40000004100 */
[----:B------:R-:W-:Y:S01]  /*4d50*/  FMUL.FTZ R36, R36, R175 ;  /* 0x000000af24247220 */ /* 0x000fe20000410000 */
[----:B--2---:R-:W-:Y:S01]  /*4d60*/  IMAD.WIDE.U32 R38, R38, 0x10000, RZ ;  /* 0x0001000026267825 */ /* 0x004fe200078e00ff */
[----:B------:R-:W-:Y:S02]  /*4d70*/  F2F.F16.F32 R183, R152 ;  /* 0x0000009800b77304 */ /* 0x000fe40000200800 */
[----:B------:R-:W-:Y:S01]  /*4d80*/  LOP3.LUT R148, R38, R141, RZ, 0xfc, !PT ;  /* 0x0000008d26947212 */ /* 0x000fe200078efcff */
[----:B------:R-:W-:Y:S01]  /*4d90*/  FFMA.FTZ R38, R142, R177, R18 ;  /* 0x000000b18e267223 */ /* 0x000fe20000010012 */
[----:B------:R-:W-:-:S04]  /*4da0*/  LOP3.LUT R149, R149, R39, RZ, 0xfc, !PT ;  /* 0x0000002795957212 */ /* 0x000fc800078efcff */
[----:B------:R2:W5:Y:S01]  /*4db0*/  F2F.F16.F32 R53, R36 ;  /* 0x0000002400357304 */ /* 0x0005620000200800 */
[----:B------:R-:W-:Y:S01]  /*4dc0*/  FMUL.FTZ R177, R38, R146 ;  /* 0x0000009226b17220 */ /* 0x000fe20000410000 */
[----:B--2---:R-:W-:Y:S01]  /*4dd0*/  FMUL.FTZ R36, R33, R178 ;  /* 0x000000b221247220 */ /* 0x004fe20000410000 */
[----:B------:R-:W-:-:S05]  /*4de0*/  HADD2.F32 R33, -RZ, R165.H1_H1 ;  /* 0x300000a5ff217230 */ /* 0x000fca0000004100 */
[----:B------:R4:W-:Y:S01]  /*4df0*/  F2F.F16.F32 R185, R36 ;  /* 0x0000002400b97304 */ /* 0x0009e20000200800 */
[----:B------:R-:W-:Y:S01]  /*4e00*/  FMUL.FTZ R153, R33, R174 ;  /* 0x000000ae21997220 */ /* 0x000fe20000410000 */
[----:B------:R-:W-:-:S04]  /*4e10*/  FFMA.FTZ R33, R142, R56, R13 ;  /* 0x000000388e217223 */ /* 0x000fc8000001000d */
[----:B------:R-:W-:Y:S01]  /*4e20*/  FMUL.FTZ R179, R33, R146 ;  /* 0x0000009221b37220 */ /* 0x000fe20000410000 */
[----:B------:R-:W-:Y:S01]  /*4e30*/  FFMA.FTZ R39, R142, R181, R19 ;  /* 0x000000b58e277223 */ /* 0x000fe20000010013 */
[----:B----4-:R-:W-:-:S04]  /*4e40*/  IMAD.WIDE.U32 R36, R52, 0x10000, RZ ;  /* 0x0001000034247825 */ /* 0x010fc800078e00ff */
[----:B------:R-:W-:Y:S01]  /*4e50*/  FMUL.FTZ R188, R158, R177 ;  /* 0x000000b19ebc7220 */ /* 0x000fe20000410000 */
[----:B------:R2:W4:Y:S01]  /*4e60*/  F2F.F16.F32 R186, R153 ;  /* 0x0000009900ba7304 */ /* 0x0005220000200800 */
[----:B-----5:R-:W-:Y:S01]  /*4e70*/  LOP3.LUT R56, R36, R53, RZ, 0xfc, !PT ;  /* 0x0000003524387212 */ /* 0x020fe200078efcff */
[----:B0-----:R-:W-:-:S04]  /*4e80*/  IMAD.WIDE.U32 R52, R159, 0x8, R54 ;  /* 0x000000089f347825 */ /* 0x001fc800078e0036 */
[----:B------:R-:W-:Y:S01]  /*4e90*/  FMUL.FTZ R36, R140, R179 ;  /* 0x000000b38c247220 */ /* 0x000fe20000410000 */
[----:B------:R-:W-:Y:S01]  /*4ea0*/  LOP3.LUT R57, R57, R37, RZ, 0xfc, !PT ;  /* 0x0000002539397212 */ /* 0x000fe200078efcff */
[----:B---3--:R-:W-:-:S04]  /*4eb0*/  IMAD.WIDE.U32 R140, R159, 0x10, R40 ;  /* 0x000000109f8c7825 */ /* 0x008fc800078e0028 */
[C---:B------:R-:W-:Y:S01]  /*4ec0*/  FFMA.FTZ R37, R142.reuse, R182, R17 ;  /* 0x000000b68e257223 */ /* 0x040fe20000010011 */
[----:B------:R-:W3:Y:S01]  /*4ed0*/  LDG.E.64 R52, desc[UR8][R52.64] ;  /* 0x0000000834347981 */ /* 0x000ee2000c1e1b00 */
[----:B------:R0:W5:Y:S01]  /*4ee0*/  F2F.F16.F32 R184, R36 ;  /* 0x0000002400b87304 */ /* 0x0001620000200800 */
[----:B-1----:R-:W-:Y:S02]  /*4ef0*/  IMAD.WIDE.U32 R158, R159, 0x8, R42 ;  /* 0x000000089f9e7825 */ /* 0x002fe400078e002a */
[----:B------:R1:W-:Y:S02]  /*4f00*/  STG.E.128 desc[UR8][R140.64], R24 ;  /* 0x000000188c007986 */ /* 0x0003e4000c101d08 */
[-C--:B------:R-:W-:Y:S01]  /*4f10*/  FMUL.FTZ R182, R37, R146.reuse ;  /* 0x0000009225b67220 */ /* 0x080fe20000410000 */
[----:B------:R-:W-:Y:S01]  /*4f20*/  FMUL.FTZ R181, R39, R146 ;  /* 0x0000009227b57220 */ /* 0x000fe20000410000 */
[----:B--2---:R-:W-:Y:S01]  /*4f30*/  IMAD.WIDE.U32 R152, R163, 0x8, R54 ;  /* 0x00000008a3987825 */ /* 0x004fe200078e0036 */
[----:B------:R2:W-:Y:S03]  /*4f40*/  STG.E.64 desc[UR8][R158.64], R148 ;  /* 0x000000949e007986 */ /* 0x0005e6000c101b08 */
[----:B0-----:R-:W-:Y:S01]  /*4f50*/  FFMA.FTZ R36, R142, R187, R16 ;  /* 0x000000bb8e247223 */ /* 0x001fe20000010010 */
[----:B------:R0:W-:Y:S01]  /*4f60*/  F2F.F16.F32 R189, R188 ;  /* 0x000000bc00bd7304 */ /* 0x0001e20000200800 */
[----:B------:R-:W-:Y:S01]  /*4f70*/  FMUL.FTZ R190, R190, R181 ;  /* 0x000000b5bebe7220 */ /* 0x000fe20000410000 */
[----:B-1----:R-:W-:Y:S01]  /*4f80*/  HADD2.F32 R27, -RZ, R164.H0_H0 ;  /* 0x200000a4ff1b7230 */ /* 0x002fe20000004100 */
[----:B----4-:R-:W-:Y:S01]  /*4f90*/  PRMT R185, R185, 0x5410, R186 ;  /* 0x00005410b9b97816 */ /* 0x010fe200000000ba */
[----:B------:R-:W-:Y:S01]  /*4fa0*/  IMAD.WIDE.U32 R24, R163, 0x10, R40 ;  /* 0x00000010a3187825 */ /* 0x000fe200078e0028 */
[----:B------:R1:W4:Y:S03]  /*4fb0*/  LDG.E.64 R140, desc[UR8][R152.64] ;  /* 0x00000008988c7981 */ /* 0x000326000c1e1b00 */
[----:B0-----:R-:W-:Y:S01]  /*4fc0*/  FMUL.FTZ R188, R27, R182 ;  /* 0x000000b61bbc7220 */ /* 0x001fe20000410000 */
[----:B------:R-:W-:-:S02]  /*4fd0*/  HADD2.F32 R26, -RZ, R48.H0_H0 ;  /* 0x20000030ff1a7230 */ /* 0x000fc40000004100 */
[----:B--2---:R-:W-:-:S04]  /*4fe0*/  IMAD.WIDE.U32 R158, R163, 0x8, R42 ;  /* 0x00000008a39e7825 */ /* 0x004fc800078e002a */
[----:B------:R-:W-:Y:S01]  /*4ff0*/  FMUL.FTZ R163, R36, R146 ;  /* 0x0000009224a37220 */ /* 0x000fe20000410000 */
[----:B------:R-:W0:Y:S03]  /*5000*/  F2F.F16.F32 R190, R190 ;  /* 0x000000be00be7304 */ /* 0x000e260000200800 */
[----:B------:R-:W-:-:S05]  /*5010*/  FMUL.FTZ R187, R26, R163 ;  /* 0x000000a31abb7220 */ /* 0x000fca0000410000 */
[----:B------:R-:W1:Y:S01]  /*5020*/  F2F.F16.F32 R188, R188 ;  /* 0x000000bc00bc7304 */ /* 0x000e620000200800 */
[----:B-----5:R-:W-:-:S07]  /*5030*/  IMAD.WIDE.U32 R26, R184, 0x10000, RZ ;  /* 0x00010000b81a7825 */ /* 0x020fce00078e00ff */
[----:B------:R-:W2:Y:S01]  /*5040*/  F2F.F16.F32 R187, R187 ;  /* 0x000000bb00bb7304 */ /* 0x000ea20000200800 */
[----:B------:R-:W-:Y:S01]  /*5050*/  IMAD.WIDE.U32 R148, R145, 0x8, R54 ;  /* 0x0000000891947825 */ /* 0x000fe200078e0036 */
[----:B------:R5:W-:Y:S01]  /*5060*/  STG.E.128 desc[UR8][R24.64], R28 ;  /* 0x0000001c18007986 */ /* 0x000be2000c101d08 */
[----:B0-----:R-:W-:Y:S02]  /*5070*/  PRMT R189, R189, 0x5410, R190 ;  /* 0x00005410bdbd7816 */ /* 0x001fe400000000be */
[----:B------:R-:W-:Y:S01]  /*5080*/  LOP3.LUT R27, R185, R27, RZ, 0xfc, !PT ;  /* 0x0000001bb91b7212 */ /* 0x000fe200078efcff */
[----:B------:R0:W-:Y:S01]  /*5090*/  STG.E.64 desc[UR8][R158.64], R56 ;  /* 0x000000389e007986 */ /* 0x0001e2000c101b08 */
[----:B-1----:R-:W-:Y:S01]  /*50a0*/  IMAD.WIDE.U32 R152, R188, 0x10000, RZ ;  /* 0x00010000bc987825 */ /* 0x002fe200078e00ff */
[----:B------:R-:W-:-:S04]  /*50b0*/  LOP3.LUT R26, R26, R183, RZ, 0xfc, !PT ;  /* 0x000000b71a1a7212 */ /* 0x000fc800078efcff */
[----:B------:R-:W-:Y:S02]  /*50c0*/  LOP3.LUT R153, R189, R153, RZ, 0xfc, !PT ;  /* 0x00000099bd997212 */ /* 0x000fe400078efcff */
[----:B--2---:R-:W-:Y:S01]  /*50d0*/  LOP3.LUT R152, R152, R187, RZ, 0xfc, !PT ;  /* 0x000000bb98987212 */ /* 0x004fe200078efcff */
[C---:B-----5:R-:W-:Y:S01]  /*50e0*/  IMAD.WIDE.U32 R24, R145.reuse, 0x10, R40 ;  /* 0x0000001091187825 */ /* 0x060fe200078e0028 */
[----:B------:R1:W2:Y:S03]  /*50f0*/  LDG.E.64 R28, desc[UR8][R148.64] ;  /* 0x00000008941c7981 */ /* 0x0002a6000c1e1b00 */
[----:B------:R-:W-:-:S04]  /*5100*/  IMAD.WIDE.U32 R30, R145, 0x8, R42 ;  /* 0x00000008911e7825 */ /* 0x000fc800078e002a */
[C---:B0-----:R-:W-:Y:S01]  /*5110*/  IMAD.WIDE.U32 R56, R143.reuse, 0x8, R54 ;  /* 0x000000088f387825 */ /* 0x041fe200078e0036 */
[----:B------:R0:W-:Y:S03]  /*5120*/  STG.E.128 desc[UR8][R24.64], R32 ;  /* 0x0000002018007986 */ /* 0x0001e6000c101d08 */
[C---:B-1----:R-:W-:Y:S01]  /*5130*/  IMAD.WIDE.U32 R148, R143.reuse, 0x10, R40 ;  /* 0x000000108f947825 */ /* 0x042fe200078e0028 */
[----:B------:R1:W-:Y:S03]  /*5140*/  STG.E.64 desc[UR8][R30.64], R26 ;  /* 0x0000001a1e007986 */ /* 0x0003e6000c101b08 */
[----:B------:R-:W-:Y:S01]  /*5150*/  IMAD.WIDE.U32 R158, R143, 0x8, R42 ;  /* 0x000000088f9e7825 */ /* 0x000fe200078e002a */
[----:B------:R-:W5:Y:S03]  /*5160*/  LDG.E.64 R56, desc[UR8][R56.64] ;  /* 0x0000000838387981 */ /* 0x000f66000c1e1b00 */
[----:B------:R-:W-:Y:S01]  /*5170*/  IMAD.WIDE.U32 R54, R139, 0x8, R54 ;  /* 0x000000088b367825 */ /* 0x000fe200078e0036 */
[----:B------:R1:W-:Y:S04]  /*5180*/  STG.E.128 desc[UR8][R148.64], R36 ;  /* 0x0000002494007986 */ /* 0x0003e8000c101d08 */
[----:B------:R2:W-:Y:S04]  /*5190*/  STG.E.64 desc[UR8][R158.64], R152 ;  /* 0x000000989e007986 */ /* 0x0005e8000c101b08 */
[----:B------:R-:W5:Y:S01]  /*51a0*/  LDG.E.64 R54, desc[UR8][R54.64] ;  /* 0x0000000836367981 */ /* 0x000f62000c1e1b00 */
[-CC-:B0-----:R-:W-:Y:S01]  /*51b0*/  FFMA.FTZ R25, R160, R162.reuse, R161.reuse ;  /* 0x000000a2a0197223 */ /* 0x181fe200000100a1 */
[----:B------:R-:W-:-:S03]  /*51c0*/  FFMA.FTZ R24, R157, R162, R161 ;  /* 0x000000a29d187223 */ /* 0x000fc600000100a1 */
[----:B-1----:R-:W-:Y:S01]  /*51d0*/  FADD.FTZ R27, R154, -R25 ;  /* 0x800000199a1b7221 */ /* 0x002fe20000010000 */
[----:B------:R-:W-:Y:S01]  /*51e0*/  FFMA.FTZ R25, R156, R162, R161 ;  /* 0x000000a29c197223 */ /* 0x000fe200000100a1 */
[----:B------:R-:W-:Y:S02]  /*51f0*/  FADD.FTZ R155, R155, -R24 ;  /* 0x800000189b9b7221 */ /* 0x000fe40000010000 */
[----:B------:R-:W-:Y:S01]  /*5200*/  FFMA.FTZ R27, R142, R27, R23 ;  /* 0x0000001b8e1b7223 */ /* 0x000fe20000010017 */
[----:B------:R-:W-:Y:S01]  /*5210*/  FADD.FTZ R25, R150, -R25 ;  /* 0x8000001996197221 */ /* 0x000fe20000010000 */
[----:B------:R-:W-:Y:S01]  /*5220*/  FFMA.FTZ R26, R142, R155, R22 ;  /* 0x0000009b8e1a7223 */ /* 0x000fe20000010016 */
[----:B------:R-:W-:Y:S02]  /*5230*/  HADD2.F32 R31, -RZ, R0.H1_H1 ;  /* 0x30000000ff1f7230 */ /* 0x000fe40000004100 */
[----:B------:R-:W-:Y:S01]  /*5240*/  FMUL.FTZ R148, R27, R146 ;  /* 0x000000921b947220 */ /* 0x000fe20000410000 */
[----:B------:R-:W-:-:S02]  /*5250*/  HADD2.F32 R24, -RZ, R51.H0_H0 ;  /* 0x20000033ff187230 */ /* 0x000fc40000004100 */
[----:B------:R-:W-:Y:S01]  /*5260*/  FFMA.FTZ R25, R142, R25, R21 ;  /* 0x000000198e197223 */ /* 0x000fe20000010015 */
[----:B------:R-:W-:Y:S01]  /*5270*/  FMUL.FTZ R155, R26, R146 ;  /* 0x000000921a9b7220 */ /* 0x000fe20000410000 */
[----:B------:R-:W-:Y:S01]  /*5280*/  FMUL.FTZ R33, R31, R148 ;  /* 0x000000941f217220 */ /* 0x000fe20000410000 */
[----:B------:R-:W-:Y:S01]  /*5290*/  FFMA.FTZ R162, R151, R162, R161 ;  /* 0x000000a297a27223 */ /* 0x000fe200000100a1 */
[----:B------:R-:W-:Y:S02]  /*52a0*/  HADD2.F32 R31, -RZ, R0.H0_H0 ;  /* 0x20000000ff1f7230 */ /* 0x000fe40000004100 */
[----:B------:R-:W-:Y:S01]  /*52b0*/  FMUL.FTZ R36, R25, R146 ;  /* 0x0000009219247220 */ /* 0x000fe20000410000 */
[----:B------:R-:W-:Y:S01]  /*52c0*/  FMUL.FTZ R32, R24, R155 ;  /* 0x0000009b18207220 */ /* 0x000fe20000410000 */
[----:B------:R-:W-:Y:S02]  /*52d0*/  FADD.FTZ R147, R147, -R162 ;  /* 0x800000a293937221 */ /* 0x000fe40000010000 */
[----:B------:R-:W-:Y:S01]  /*52e0*/  FMUL.FTZ R37, R31, R36 ;  /* 0x000000241f257220 */ /* 0x000fe20000410000 */
[----:B------:R-:W-:Y:S01]  /*52f0*/  F2F.F16.F32 R33, R33 ;  /* 0x0000002100217304 */ /* 0x000fe20000200800 */
[----:B------:R-:W-:Y:S01]  /*5300*/  FFMA.FTZ R24, R142, R147, R20 ;  /* 0x000000938e187223 */ /* 0x000fe20000010014 */
[----:B------:R-:W-:-:S06]  /*5310*/  HADD2.F32 R30, -RZ, R50.H0_H0 ;  /* 0x20000032ff1e7230 */ /* 0x000fcc0000004100 */
[----:B------:R-:W0:Y:S01]  /*5320*/  F2F.F16.F32 R32, R32 ;  /* 0x0000002000207304 */ /* 0x000e220000200800 */
[----:B------:R-:W-:-:S07]  /*5330*/  FMUL.FTZ R147, R24, R146 ;  /* 0x0000009218937220 */ /* 0x000fce0000410000 */
[----:B------:R-:W1:Y:S01]  /*5340*/  F2F.F16.F32 R31, R37 ;  /* 0x00000025001f7304 */ /* 0x000e620000200800 */
[----:B------:R-:W-:-:S07]  /*5350*/  FMUL.FTZ R34, R30, R147 ;  /* 0x000000931e227220 */ /* 0x000fce0000410000 */
[----:B------:R-:W1:Y:S01]  /*5360*/  F2F.F16.F32 R35, R34 ;  /* 0x0000002200237304 */ /* 0x000e620000200800 */
[----:B0-----:R-:W-:Y:S01]  /*5370*/  PRMT R39, R32, 0x5410, R33 ;  /* 0x0000541020277816 */ /* 0x001fe20000000021 */
[----:B-1----:R-:W-:-:S04]  /*5380*/  IMAD.WIDE.U32 R30, R31, 0x10000, RZ ;  /* 0x000100001f1e7825 */ /* 0x002fc800078e00ff */
[----:B------:R-:W-:Y:S01]  /*5390*/  IMAD.WIDE.U32 R40, R139, 0x10, R40 ;  /* 0x000000108b287825 */ /* 0x000fe200078e0028 */
[----:B------:R-:W-:Y:S02]  /*53a0*/  LOP3.LUT R31, R39, R31, RZ, 0xfc, !PT ;  /* 0x0000001f271f7212 */ /* 0x000fe400078efcff */
[----:B------:R-:W-:Y:S01]  /*53b0*/  LOP3.LUT R30, R30, R35, RZ, 0xfc, !PT ;  /* 0x000000231e1e7212 */ /* 0x000fe200078efcff */
[----:B------:R-:W-:Y:S01]  /*53c0*/  IMAD.WIDE.U32 R42, R139, 0x8, R42 ;  /* 0x000000088b2a7825 */ /* 0x000fe200078e002a */
[----:B------:R0:W-:Y:S04]  /*53d0*/  STG.E.128 desc[UR8][R40.64], R24 ;  /* 0x0000001828007986 */ /* 0x0001e8000c101d08 */
[----:B------:R1:W-:Y:S01]  /*53e0*/  STG.E.64 desc[UR8][R42.64], R30 ;  /* 0x0000001e2a007986 */ /* 0x0003e2000c101b08 */
[--C-:B---3--:R-:W-:Y:S01]  /*53f0*/  SHF.R.U32.HI R32, RZ, 0x10, R53.reuse ;  /* 0x00000010ff207819 */ /* 0x108fe20000011635 */
[----:B------:R-:W-:Y:S01]  /*5400*/  HADD2.F32 R33, -RZ, R52.H0_H0 ;  /* 0x20000034ff217230 */ /* 0x000fe20000004100 */
[----:B------:R-:W-:-:S03]  /*5410*/  SHF.R.U64 R142, R52, 0x10, R53 ;  /* 0x00000010348e7819 */ /* 0x000fc60000001235 */
[----:B------:R-:W-:Y:S02]  /*5420*/  HADD2.F32 R52, -RZ, R32.H0_H0 ;  /* 0x20000020ff347230 */ /* 0x000fe40000004100 */
[----:B------:R-:W-:Y:S02]  /*5430*/  HADD2.F32 R143, -RZ, R53.H0_H0 ;  /* 0x20000035ff8f7230 */ /* 0x000fe40000004100 */
[----:B------:R-:W-:Y:S01]  /*5440*/  FMUL.FTZ R53, R172, R33 ;  /* 0x00000021ac357220 */ /* 0x000fe20000410000 */
[----:B------:R-:W-:Y:S01]  /*5450*/  FMUL.FTZ R52, R169, R52 ;  /* 0x00000034a9347220 */ /* 0x000fe20000410000 */
[----:B------:R-:W-:Y:S02]  /*5460*/  HADD2.F32 R142, -RZ, R142.H0_H0 ;  /* 0x2000008eff8e7230 */ /* 0x000fe40000004100 */
[----:B------:R-:W-:Y:S01]  /*5470*/  FMUL.FTZ R143, R168, R143 ;  /* 0x0000008fa88f7220 */ /* 0x000fe20000410000 */
[----:B----4-:R-:W-:Y:S01]  /*5480*/  HADD2.F32 R32, -RZ, R140.H0_H0 ;  /* 0x2000008cff207230 */ /* 0x010fe20000004100 */
[----:B------:R-:W-:-:S02]  /*5490*/  SHF.R.U64 R33, R140, 0x10, R141 ;  /* 0x000000108c217819 */ /* 0x000fc4000000128d */
[----:B------:R-:W-:Y:S01]  /*54a0*/  SHF.R.U32.HI R34, RZ, 0x10, R141 ;  /* 0x00000010ff227819 */ /* 0x000fe2000001168d */
[----:B------:R-:W-:Y:S02]  /*54b0*/  HADD2.F32 R35, -RZ, R141.H0_H0 ;  /* 0x2000008dff237230 */ /* 0x000fe40000004100 */
[----:B------:R-:W-:Y:S01]  /*54c0*/  FMUL.FTZ R37, R175, R32 ;  /* 0x00000020af257220 */ /* 0x000fe20000410000 */
[----:B------:R-:W-:Y:S02]  /*54d0*/  HADD2.F32 R33, -RZ, R33.H0_H0 ;  /* 0x20000021ff217230 */ /* 0x000fe40000004100 */
[----:B------:R-:W-:Y:S02]  /*54e0*/  HADD2.F32 R34, -RZ, R34.H0_H0 ;  /* 0x20000022ff227230 */ /* 0x000fe40000004100 */
[----:B------:R-:W-:Y:S01]  /*54f0*/  FMUL.FTZ R142, R173, R142 ;  /* 0x0000008ead8e7220 */ /* 0x000fe20000410000 */
[----:B------:R-:W-:Y:S01]  /*5500*/  FMUL.FTZ R35, R170, R35 ;  /* 0x00000023aa237220 */ /* 0x000fe20000410000 */
[----:B------:R-:W-:Y:S01]  /*5510*/  FMUL.FTZ R176, R176, R33 ;  /* 0x00000021b0b07220 */ /* 0x000fe20000410000 */
[----:B------:R-:W-:Y:S01]  /*5520*/  FMUL.FTZ R34, R171, R34 ;  /* 0x00000022ab227220 */ /* 0x000fe20000410000 */
[----:B--2---:R-:W-:Y:S01]  /*5530*/  HADD2.F32 R39, -RZ, R29.H0_H0 ;  /* 0x2000001dff277230 */ /* 0x004fe20000004100 */
[----:B------:R-:W-:-:S04]  /*5540*/  SHF.R.U64 R158, R28, 0x10, R29 ;  /* 0x000000101c9e7819 */ /* 0x000fc8000000121d */
[----:B------:R-:W-:Y:S01]  /*5550*/  FMUL.FTZ R178, R178, R39 ;  /* 0x00000027b2b27220 */ /* 0x000fe20000410000 */
[----:B------:R-:W-:Y:S01]  /*5560*/  SHF.R.U32.HI R39, RZ, 0x10, R29 ;  /* 0x00000010ff277819 */ /* 0x000fe2000001161d */
[----:B------:R-:W-:Y:S02]  /*5570*/  HADD2.F32 R153, -RZ, R28.H0_H0 ;  /* 0x2000001cff997230 */ /* 0x000fe40000004100 */
[----:B------:R-:W-:Y:S01]  /*5580*/  HADD2.F32 R158, -RZ, R158.H0_H0 ;  /* 0x2000009eff9e7230 */ /* 0x000fe20000004100 */
[--C-:B-----5:R-:W-:Y:S01]  /*5590*/  SHF.R.U64 R169, R56, 0x10, R57.reuse ;  /* 0x0000001038a97819 */ /* 0x120fe20000001239 */
[----:B------:R-:W-:Y:S01]  /*55a0*/  HADD2.F32 R38, -RZ, R57.H0_H0 ;  /* 0x20000039ff267230 */ /* 0x000fe20000004100 */
[----:B------:R-:W-:Y:S01]  /*55b0*/  SHF.R.U32.HI R57, RZ, 0x10, R57 ;  /* 0x00000010ff397819 */ /* 0x000fe20000011639 */
[----:B------:R-:W-:Y:S02]  /*55c0*/  HADD2.F32 R39, -RZ, R39.H0_H0 ;  /* 0x20000027ff277230 */ /* 0x000fe40000004100 */
[----:B------:R-:W-:-:S02]  /*55d0*/  HADD2.F32 R32, -RZ, R56.H0_H0 ;  /* 0x20000038ff207230 */ /* 0x000fc40000004100 */
[----:B------:R-:W-:Y:S01]  /*55e0*/  HADD2.F32 R169, -RZ, R169.H0_H0 ;  /* 0x200000a9ffa97230 */ /* 0x000fe20000004100 */
[--C-:B0-----:R-:W-:Y:S02]  /*55f0*/  SHF.R.U64 R27, R54, 0x10, R55.reuse ;  /* 0x00000010361b7819 */ /* 0x101fe40000001237 */
[----:B------:R-:W-:Y:S01]  /*5600*/  SHF.R.U32.HI R145, RZ, 0x10, R55 ;  /* 0x00000010ff917819 */ /* 0x000fe20000011637 */
[----:B------:R-:W-:Y:S02]  /*5610*/  HADD2.F32 R24, -RZ, R57.H0_H0 ;  /* 0x20000039ff187230 */ /* 0x000fe40000004100 */
[----:B------:R-:W-:Y:S02]  /*5620*/  HADD2.F32 R26, -RZ, R54.H0_H0 ;  /* 0x20000036ff1a7230 */ /* 0x000fe40000004100 */
[----:B-1----:R-:W-:Y:S02]  /*5630*/  HADD2.F32 R30, -RZ, R55.H0_H0 ;  /* 0x20000037ff1e7230 */ /* 0x002fe40000004100 */
        /* <DEDUP_REMOVED lines=13> */
.L_x_6883:
        /* <DEDUP_REMOVED lines=76> */
.L_x_6878:
        /* <DEDUP_REMOVED lines=26> */
.L_x_6886:
        /* <DEDUP_REMOVED lines=9> */
.L_x_10905:


//--------------------- .text._ZN10layer_norm13ln_bwd_kernelINS_13Kernel_traitsI6__halfS2_fS2_fjLj2560ELj1ELj1ELj4ELj8ENS_18Kernel_traits_baseILj2560ES2_S2_fS2_fjLj128EEEEELb0ELb1ELb1ELb0EEEvNS_9BwdParamsE --------------------------
	.section	.text._ZN10layer_norm13ln_bwd_kernelINS_13Kernel_traitsI6__halfS2_fS2_fjLj2560ELj1ELj1ELj4ELj8ENS_18Kernel_traits_baseILj2560ES2_S2_fS2_fjLj128EEEEELb0ELb1ELb1ELb0EEEvNS_9BwdParamsE,"ax",@progbits
	.align	128
        .global         _ZN10layer_norm13ln_bwd_kernelINS_13Kernel_traitsI6__halfS2_fS2_fjLj2560ELj1ELj1ELj4ELj8ENS_18Kernel_traits_baseILj2560ES2_S2_fS2_fjLj128EEEEELb0ELb1ELb1ELb0EEEvNS_9BwdParamsE
        .type           _ZN10layer_norm13ln_bwd_kernelINS_13Kernel_traitsI6__halfS2_fS2_fjLj2560ELj1ELj1ELj4ELj8ENS_18Kernel_traits_baseILj2560ES2_S2_fS2_fjLj128EEEEELb0ELb1ELb1ELb0EEEvNS_9BwdParamsE,@function
        .size           _ZN10layer_norm13ln_bwd_kernelINS_13Kernel_traitsI6__halfS2_fS2_fjLj2560ELj1ELj1ELj4ELj8ENS_18Kernel_traits_baseILj2560ES2_S2_fS2_fjLj128EEEEELb0ELb1ELb1ELb0EEEvNS_9BwdParamsE,(.L_x_10906 - _ZN10layer_norm13ln_bwd_kernelINS_13Kernel_traitsI6__halfS2_fS2_fjLj2560ELj1ELj1ELj4ELj8ENS_18Kernel_traits_baseILj2560ES2_S2_fS2_fjLj128EEEEELb0ELb1ELb1ELb0EEEvNS_9BwdParamsE)
        .other          _ZN10layer_norm13ln_bwd_kernelINS_13Kernel_traitsI6__halfS2_fS2_fjLj2560ELj1ELj1ELj4ELj8ENS_18Kernel_traits_baseILj2560ES2_S2_fS2_fjLj128EEEEELb0ELb1ELb1ELb0EEEvNS_9BwdParamsE,@"STO_CUDA_ENTRY STV_DEFAULT"
_ZN10layer_norm13ln_bwd_kernelINS_13Kernel_traitsI6__halfS2_fS2_fjLj2560ELj1ELj1ELj4ELj8ENS_18Kernel_traits_baseILj2560ES2_S2_fS2_fjLj128EEEEELb0ELb1ELb1ELb0EEEvNS_9BwdParamsE:
.text._ZN10layer_norm13ln_bwd_kernelINS_13Kernel_traitsI6__halfS2_fS2_fjLj2560ELj1ELj1ELj4ELj8ENS_18Kernel_traits_baseILj2560ES2_S2_fS2_fjLj128EEEEELb0ELb1ELb1ELb0EEEvNS_9BwdParamsE:
        /* <DEDUP_REMOVED lines=16> */
[----:B------:R-:W0:Y:S01]  /*0100*/  S2UR UR4, SR_CTAID.X ;  /* 0x00000000000479c3 */ /* 0x000e220000002500 */
[----:B------:R-:W-:Y:S02]  /*0110*/  P2R R106, PR, RZ, 0x10 ;  /* 0x00000010ff6a7803 */ /* 0x000fe40000000000 */
[----:B------:R-:W-:-:S05]  /*0120*/  P2R R164, PR, RZ, 0x8 ;  /* 0x00000008ffa47803 */ /* 0x000fca0000000000 */
[----:B------:R-:W1:Y:S08]  /*0130*/  @P4 LDC.64 R20, c[0x0][0x3d0] ;  /* 0x0000f400ff144b82 */ /* 0x000e700000000a00 */
[----:B------:R-:W4:Y:S08]  /*0140*/  @P4 LDC.64 R22, c[0x0][0x3e8] ;  /* 0x0000fa00ff164b82 */ /* 0x000f300000000a00 */
[----:B------:R-:W3:Y:S08]  /*0150*/  @P0 LDC.64 R24, c[0x0][0x3d0] ;  /* 0x0000f400ff180b82 */ /* 0x000ef00000000a00 */
[----:B------:R-:W0:Y:S01]  /*0160*/  @P0 LDC.64 R26, c[0x0][0x3e8] ;  /* 0x0000fa00ff1a0b82 */ /* 0x000e220000000a00 */
[----:B-1----:R-:W-:-:S07]  /*0170*/  @P4 IMAD.WIDE.U32 R20, R3, 0x8, R20 ;  /* 0x0000000803144825 */ /* 0x002fce00078e0014 */
[----:B------:R-:W1:Y:S01]  /*0180*/  @P1 LDC.64 R32, c[0x0][0x3d0] ;  /* 0x0000f400ff201b82 */ /* 0x000e620000000a00 */
[C---:B----4-:R-:W-:Y:S01]  /*0190*/  @P4 IMAD.WIDE.U32 R22, R3.reuse, 0x8, R22 ;  /* 0x0000000803164825 */ /* 0x050fe200078e0016 */
[----:B------:R-:W-:Y:S01]  /*01a0*/  @P4 LOP3.LUT R3, R3, 0x80, RZ, 0xfc, !PT ;  /* 0x0000008003034812 */ /* 0x000fe200078efcff */
[----:B--2---:R2:W5:Y:S05]  /*01b0*/  @P4 LDG.E.64 R44, desc[UR8][R20.64] ;  /* 0x00000008142c4981 */ /* 0x00456a000c1e1b00 */
[----:B------:R-:W4:Y:S01]  /*01c0*/  @P1 LDC.64 R34, c[0x0][0x3e8] ;  /* 0x0000fa00ff221b82 */ /* 0x000f220000000a00 */
[----:B---3--:R-:W-:-:S07]  /*01d0*/  @P0 IMAD.WIDE.U32 R28, R3, 0x8, R24 ;  /* 0x00000008031c0825 */ /* 0x008fce00078e0018 */
[----:B------:R-:W3:Y:S01]  /*01e0*/  @P2 LDC.64 R36, c[0x0][0x3d0] ;  /* 0x0000f400ff242b82 */ /* 0x000ee20000000a00 */
[C---:B0-----:R-:W-:Y:S01]  /*01f0*/  @P0 IMAD.WIDE.U32 R30, R3.reuse, 0x8, R26 ;  /* 0x00000008031e0825 */ /* 0x041fe200078e001a */
[----:B------:R-:W-:Y:S01]  /*0200*/  @P0 IADD3 R3, PT, PT, R3, 0x80, RZ ;  /* 0x0000008003030810 */ /* 0x000fe20007ffe0ff */
[----:B------:R0:W5:Y:S05]  /*0210*/  @P4 LDG.E.64 R6, desc[UR8][R22.64] ;  /* 0x0000000816064981 */ /* 0x00016a000c1e1b00 */
[----:B------:R-:W0:Y:S01]  /*0220*/  @P2 LDC.64 R38, c[0x0][0x3e8] ;  /* 0x0000fa00ff262b82 */ /* 0x000e220000000a00 */
[----:B-1----:R-:W-:-:S07]  /*0230*/  @P1 IMAD.WIDE.U32 R32, R3, 0x8, R32 ;  /* 0x0000000803201825 */ /* 0x002fce00078e0020 */
[----:B------:R-:W1:Y:S01]  /*0240*/  @P3 LDC.64 R40, c[0x0][0x3d0] ;  /* 0x0000f400ff283b82 */ /* 0x000e620000000a00 */
[C---:B----4-:R-:W-:Y:S01]  /*0250*/  @P1 IMAD.WIDE.U32 R34, R3.reuse, 0x8, R34 ;  /* 0x0000000803221825 */ /* 0x050fe200078e0022 */
[----:B------:R-:W-:Y:S01]  /*0260*/  @P1 IADD3 R3, PT, PT, R3, 0x80, RZ ;  /* 0x0000008003031810 */ /* 0x000fe20007ffe0ff */
[----:B------:R4:W5:Y:S05]  /*0270*/  @P0 LDG.E.64 R46, desc[UR8][R28.64] ;  /* 0x000000081c2e0981 */ /* 0x00096a000c1e1b00 */
[----:B------:R-:W1:Y:S01]  /*0280*/  @P3 LDC.64 R42, c[0x0][0x3e8] ;  /* 0x0000fa00ff2a3b82 */ /* 0x000e620000000a00 */
[----:B---3--:R-:W-:Y:S01]  /*0290*/  @P2 IMAD.WIDE.U32 R36, R3, 0x8, R36 ;  /* 0x0000000803242825 */ /* 0x008fe200078e0024 */
[----:B------:R-:W-:Y:S01]  /*02a0*/  MOV R5, UR4 ;  /* 0x0000000400057c02 */ /* 0x000fe20008000f00 */
[----:B------:R3:W5:Y:S01]  /*02b0*/  @P0 LDG.E.64 R8, desc[UR8][R30.64] ;  /* 0x000000081e080981 */ /* 0x000762000c1e1b00 */
[----:B--2---:R-:W-:-:S02]  /*02c0*/  CS2R R20, SRZ ;  /* 0x0000000000147805 */ /* 0x004fc4000001ff00 */
[----:B0-----:R-:W-:Y:S02]  /*02d0*/  CS2R R22, SRZ ;  /* 0x0000000000167805 */ /* 0x001fe4000001ff00 */
[----:B------:R-:W-:Y:S01]  /*02e0*/  CS2R R88, SRZ ;  /* 0x0000000000587805 */ /* 0x000fe2000001ff00 */
[----:B------:R0:W5:Y:S01]  /*02f0*/  @P1 LDG.E.64 R80, desc[UR8][R32.64] ;  /* 0x0000000820501981 */ /* 0x000162000c1e1b00 */
[C---:B------:R-:W-:Y:S01]  /*0300*/  @P2 IMAD.WIDE.U32 R38, R3.reuse, 0x8, R38 ;  /* 0x0000000803262825 */ /* 0x040fe200078e0026 */
[----:B------:R-:W-:Y:S02]  /*0310*/  @P2 IADD3 R3, PT, PT, R3, 0x80, RZ ;  /* 0x0000008003032810 */ /* 0x000fe40007ffe0ff */
[----:B------:R-:W-:Y:S01]  /*0320*/  CS2R R90, SRZ ;  /* 0x00000000005a7805 */ /* 0x000fe2000001ff00 */
[----:B------:R2:W5:Y:S01]  /*0330*/  @P1 LDG.E.64 R12, desc[UR8][R34.64] ;  /* 0x00000008220c1981 */ /* 0x000562000c1e1b00 */
[----:B----4-:R-:W-:Y:S02]  /*0340*/  CS2R R28, SRZ ;  /* 0x00000000001c7805 */ /* 0x010fe4000001ff00 */
[----:B---3--:R-:W-:-:S02]  /*0350*/  CS2R R30, SRZ ;  /* 0x00000000001e7805 */ /* 0x008fc4000001ff00 */
[----:B------:R-:W-:Y:S01]  /*0360*/  CS2R R48, SRZ ;  /* 0x0000000000307805 */ /* 0x000fe2000001ff00 */
[----:B------:R3:W5:Y:S01]  /*0370*/  @P2 LDG.E.64 R10, desc[UR8][R36.64] ;  /* 0x00000008240a2981 */ /* 0x000762000c1e1b00 */
[C---:B-1----:R-:W-:Y:S01]  /*0380*/  @P3 IMAD.WIDE.U32 R24, R3.reuse, 0x8, R40 ;  /* 0x0000000803183825 */ /* 0x042fe200078e0028 */
[----:B0-----:R-:W-:Y:S02]  /*0390*/  CS2R R32, SRZ ;  /* 0x0000000000207805 */ /* 0x001fe4000001ff00 */
[----:B------:R-:W-:Y:S01]  /*03a0*/  CS2R R50, SRZ ;  /* 0x0000000000327805 */ /* 0x000fe2000001ff00 */
[----:B------:R0:W5:Y:S04]  /*03b0*/  @P2 LDG.E.64 R14, desc[UR8][R38.64] ;  /* 0x00000008260e2981 */ /* 0x000168000c1e1b00 */
[----:B------:R1:W5:Y:S01]  /*03c0*/  @P3 LDG.E.64 R16, desc[UR8][R24.64] ;  /* 0x0000000818103981 */ /* 0x000362000c1e1b00 */
[----:B------:R-:W-:-:S05]  /*03d0*/  @P3 IMAD.WIDE.U32 R26, R3, 0x8, R42 ;  /* 0x00000008031a3825 */ /* 0x000fca00078e002a */
[----:B------:R4:W5:Y:S01]  /*03e0*/  @P3 LDG.E.64 R18, desc[UR8][R26.64] ;  /* 0x000000081a123981 */ /* 0x000962000c1e1b00 */
[----:B------:R-:W-:Y:S02]  /*03f0*/  ISETP.GE.AND P3, PT, R5, UR5, PT ;  /* 0x0000000505007c0c */ /* 0x000fe4000bf66270 */
[----:B--2---:R-:W-:Y:S02]  /*0400*/  CS2R R34, SRZ ;  /* 0x0000000000227805 */ /* 0x004fe4000001ff00 */
[----:B---3--:R-:W-:Y:S02]  /*0410*/  CS2R R36, SRZ ;  /* 0x0000000000247805 */ /* 0x008fe4000001ff00 */
[----:B0-----:R-:W-:Y:S02]  /*0420*/  CS2R R38, SRZ ;  /* 0x0000000000267805 */ /* 0x001fe4000001ff00 */
[----:B------:R-:W-:Y:S02]  /*0430*/  CS2R R40, SRZ ;  /* 0x0000000000287805 */ /* 0x000fe4000001ff00 */
[----:B------:R-:W-:-:S02]  /*0440*/  CS2R R42, SRZ ;  /* 0x00000000002a7805 */ /* 0x000fc4000001ff00 */
[----:B-1----:R-:W-:Y:S02]  /*0450*/  CS2R R24, SRZ ;  /* 0x0000000000187805 */ /* 0x002fe4000001ff00 */
[----:B------:R-:W-:Y:S02]  /*0460*/  CS2R R52, SRZ ;  /* 0x0000000000347805 */ /* 0x000fe4000001ff00 */
[----:B------:R-:W-:Y:S02]  /*0470*/  CS2R R54, SRZ ;  /* 0x0000000000367805 */ /* 0x000fe4000001ff00 */
[----:B----4-:R-:W-:Y:S02]  /*0480*/  CS2R R26, SRZ ;  /* 0x00000000001a7805 */ /* 0x010fe4000001ff00 */
        /* <DEDUP_REMOVED lines=11> */
[----:B------:R-:W-:Y:S01]  /*0540*/  CS2R R78, SRZ ;  /* 0x00000000004e7805 */ /* 0x000fe2000001ff00 */
        /* <DEDUP_REMOVED lines=55> */
[----:B------:R-:W-:Y:S02]  /*08c0*/  MOV R127, R44 ;  /* 0x0000002c007f7202 */ /* 0x000fe40000000f00 */
[----:B------:R-:W-:Y:S02]  /*08d0*/  CS2R R78, SRZ ;  /* 0x00000000004e7805 */ /* 0x000fe4000001ff00 */
[--C-:B------:R-:W-:Y:S01]  /*08e0*/  SHF.R.U64 R0, R44, 0x10, R45.reuse ;  /* 0x000000102c007819 */ /* 0x100fe2000000122d */
[----:B------:R-:W-:Y:S01]  /*08f0*/  UPLOP3.LUT UP1, UPT, UPT, UPT, UPT, 0x40, 0x4 ;  /* 0x000000000004789c */ /* 0x000fe20003f2e870 */
[----:B------:R-:W-:Y:S01]  /*0900*/  MOV R129, R45 ;  /* 0x0000002d00817202 */ /* 0x000fe20000000f00 */
[----:B------:R-:W0:Y:S01]  /*0910*/  LDCU UR14, c[0x0][0x40c] ;  /* 0x00008180ff0e77ac */ /* 0x000e220008000800 */
[----:B------:R-:W-:Y:S02]  /*0920*/  SHF.R.U32.HI R2, RZ, 0x10, R45 ;  /* 0x00000010ff027819 */ /* 0x000fe4000001162d */
[----:B------:R-:W-:Y:S01]  /*0930*/  MOV R131, R46 ;  /* 0x0000002e00837202 */ /* 0x000fe20000000f00 */
[----:B------:R-:W1:Y:S01]  /*0940*/  LDCU.U8 UR10, c[0x0][0x410] ;  /* 0x00008200ff0a77ac */ /* 0x000e620008000000 */
[----:B------:R-:W-:-:S02]  /*0950*/  SHF.R.U64 R3, R46, 0x10, R47 ;  /* 0x000000102e037819 */ /* 0x000fc4000000122f */
[----:B------:R-:W-:Y:S01]  /*0960*/  SHF.R.U32.HI R11, RZ, 0x10, R11 ;  /* 0x00000010ff0b7819 */ /* 0x000fe2000001160b */
        /* <DEDUP_REMOVED lines=9> */
[----:B------:R-:W-:Y:S02]  /*0a00*/  PRMT R132, R132, 0x5410, R20 ;  /* 0x0000541084847816 */ /* 0x000fe40000000014 */
[----:B------:R-:W-:Y:S02]  /*0a10*/  PRMT R133, R133, 0x5410, R21 ;  /* 0x0000541085857816 */ /* 0x000fe40000000015 */
[----:B------:R-:W-:Y:S02]  /*0a20*/  CS2R R20, SRZ ;  /* 0x0000000000147805 */ /* 0x000fe4000001ff00 */
[----:B------:R-:W-:Y:S02]  /*0a30*/  PRMT R134, R134, 0x5410, R22 ;  /* 0x0000541086867816 */ /* 0x000fe40000000016 */
[----:B------:R-:W-:-:S02]  /*0a40*/  CS2R R22, SRZ ;  /* 0x0000000000167805 */ /* 0x000fc4000001ff00 */
        /* <DEDUP_REMOVED lines=17> */
.L_x_7000:
        /* <DEDUP_REMOVED lines=15> */
[----:B0-----:R-:W-:-:S05]  /*0c50*/  IMAD.WIDE R106, R5, 0x4, R104 ;  /* 0x00000004056a7825 */ /* 0x001fca00078e0268 */
[----:B------:R-:W2:Y:S01]  /*0c60*/  LDG.E R163, desc[UR8][R106.64] ;  /* 0x000000086aa37981 */ /* 0x000ea2000c1e1900 */
[----:B------:R-:W-:Y:S01]  /*0c70*/  IADD3 R105, PT, PT, R155, -0x1, RZ ;  /* 0xffffffff9b697810 */ /* 0x000fe20007ffe0ff */
[----:B------:R-:W-:Y:S01]  /*0c80*/  BSSY.RECONVERGENT B1, `(.L_x_6890) ;  /* 0x0000049000017945 */ /* 0x000fe20003800200 */
[-C--:B-1----:R-:W-:Y:S01]  /*0c90*/  IMAD R104, R5, R2.reuse, RZ ;  /* 0x0000000205687224 */ /* 0x082fe200078e02ff */
[----:B------:R-:W-:Y:S02]  /*0ca0*/  ISETP.GE.U32.AND P6, PT, R4, 0x80, PT ;  /* 0x000000800400780c */ /* 0x000fe40003fc6070 */
[----:B------:R-:W-:Y:S01]  /*0cb0*/  CS2R R166, SRZ ;  /* 0x0000000000a67805 */ /* 0x000fe2000001ff00 */
[----:B------:R-:W-:Y:S01]  /*0cc0*/  IMAD R0, R105, R2, RZ ;  /* 0x0000000269007224 */ /* 0x000fe200078e02ff */
[----:B------:R-:W-:Y:S02]  /*0cd0*/  ISETP.NE.AND P0, PT, RZ, UR10, PT ;  /* 0x0000000aff007c0c */ /* 0x000fe4000bf05270 */
[----:B------:R-:W-:-:S02]  /*0ce0*/  SHF.R.S32.HI R161, RZ, 0x1f, R104 ;  /* 0x0000001fffa17819 */ /* 0x000fc40000011468 */
[----:B------:R-:W-:Y:S02]  /*0cf0*/  SHF.R.S32.HI R105, RZ, 0x1f, R0 ;  /* 0x0000001fff697819 */ /* 0x000fe40000011400 */
[----:B------:R-:W-:Y:S02]  /*0d00*/  LEA.HI R161, R161, R104, RZ, 0x2 ;  /* 0x00000068a1a17211 */ /* 0x000fe400078f10ff */
[----:B------:R-:W-:Y:S02]  /*0d10*/  LEA.HI R105, R105, R0, RZ, 0x2 ;  /* 0x0000000069697211 */ /* 0x000fe400078f10ff */
[----:B------:R-:W0:Y:S01]  /*0d20*/  S2R R0, SR_TID.X ;  /* 0x0000000000007919 */ /* 0x000e220000002100 */
[C---:B------:R-:W-:Y:S02]  /*0d30*/  ISETP.GE.U32.AND P5, PT, R4.reuse, 0x100, PT ;  /* 0x000001000400780c */ /* 0x040fe40003fa6070 */
[C---:B------:R-:W-:Y:S02]  /*0d40*/  ISETP.GE.U32.AND P1, PT, R4.reuse, 0x180, PT ;  /* 0x000001800400780c */ /* 0x040fe40003f26070 */
[----:B------:R-:W-:-:S02]  /*0d50*/  ISETP.GE.U32.AND P2, PT, R4, 0x200, PT ;  /* 0x000002000400780c */ /* 0x000fc40003f46070 */
[----:B------:R-:W-:Y:S02]  /*0d60*/  ISETP.GE.U32.AND P4, PT, R4, 0x280, PT ;  /* 0x000002800400780c */ /* 0x000fe40003f86070 */
[-C--:B0-----:R-:W-:Y:S02]  /*0d70*/  LEA.HI.SX32 R161, R161, R0.reuse, 0x1e ;  /* 0x00000000a1a17211 */ /* 0x081fe400078ff2ff */
[----:B------:R-:W-:Y:S02]  /*0d80*/  LEA.HI.SX32 R164, R105, R0, 0x1e ;  /* 0x0000000069a47211 */ /* 0x000fe400078ff2ff */
[----:B------:R-:W-:Y:S02]  /*0d90*/  MOV R165, R161 ;  /* 0x000000a100a57202 */ /* 0x000fe40000000f00 */
[----:B--2---:R-:W-:Y:S01]  /*0da0*/  FSEL R163, R163, RZ, !P0 ;  /* 0x000000ffa3a37208 */ /* 0x004fe20004000000 */
[----:B------:R-:W-:Y:S06]  /*0db0*/  @!P6 BRA `(.L_x_6891) ;  /* 0x0000000000d4e947 */ /* 0x000fec0003800000 */
        /* <DEDUP_REMOVED lines=8> */
[C---:B-1----:R-:W-:Y:S01]  /*0e40*/  IMAD.WIDE.U32 R106, R165.reuse, 0x10, R104 ;  /* 0x00000010a56a7825 */ /* 0x042fe200078e0068 */
[----:B------:R0:W5:Y:S05]  /*0e50*/  @P0 LDG.E.128 R80, desc[UR8][R168.64] ;  /* 0x00000008a8500981 */ /* 0x00016a000c1e1d00 */
[----:B------:R-:W2:Y:S01]  /*0e60*/  LDG.E.128 R104, desc[UR8][R106.64] ;  /* 0x000000086a687981 */ /* 0x000ea2000c1e1d00 */
[----:B------:R-:W-:Y:S01]  /*0e70*/  HADD2.F32 R110, -RZ, R129.H0_H0 ;  /* 0x20000081ff6e7230 */ /* 0x000fe20000004100 */
[----:B------:R-:W-:Y:S02]  /*0e80*/  IADD3 R164, PT, PT, R164, 0x80, RZ ;  /* 0x00000080a4a47810 */ /* 0x000fe40007ffe0ff */
[----:B------:R-:W-:-:S02]  /*0e90*/  IADD3 R165, PT, PT, R165, 0x80, RZ ;  /* 0x00000080a5a57810 */ /* 0x000fc40007ffe0ff */
[----:B---3--:R-:W-:-:S05]  /*0ea0*/  MOV R6, R166 ;  /* 0x000000a600067202 */ /* 0x008fca0000000f00 */
[----:B------:R-:W-:Y:S02]  /*0eb0*/  HADD2.F32 R13, -RZ, R6.H0_H0 ;  /* 0x20000006ff0d7230 */ /* 0x000fe40000004100 */
[----:B------:R-:W-:-:S03]  /*0ec0*/  HADD2.F32 R6, -RZ, R127.H0_H0 ;  /* 0x2000007fff067230 */ /* 0x000fc60000004100 */
[----:B------:R-:W-:Y:S02]  /*0ed0*/  FADD.FTZ R40, R40, R13 ;  /* 0x0000000d28287221 */ /* 0x000fe40000010000 */
[----:B------:R-:W-:Y:S01]  /*0ee0*/  FMUL.FTZ R6, R6, R13 ;  /* 0x0000000d06067220 */ /* 0x000fe20000410000 */
[C---:B--2---:R-:W-:Y:S01]  /*0ef0*/  FADD.FTZ R3, -R163.reuse, R104 ;  /* 0x00000068a3037221 */ /* 0x044fe20000010100 */
[----:B------:R-:W-:Y:S01]  /*0f00*/  SHF.R.U64 R104, R166, 0x10, R167 ;  /* 0x00000010a6687819 */ /* 0x000fe200000012a7 */
[----:B------:R-:W-:Y:S02]  /*0f10*/  FADD.FTZ R105, -R163, R105 ;  /* 0x00000069a3697221 */ /* 0x000fe40000010100 */
[C---:B-----5:R-:W-:Y:S02]  /*0f20*/  FMUL.FTZ R3, R156.reuse, R3 ;  /* 0x000000039c037220 */ /* 0x060fe40000410000 */
[----:B------:R-:W-:Y:S01]  /*0f30*/  FMUL.FTZ R14, R156, R105 ;  /* 0x000000699c0e7220 */ /* 0x000fe20000410000 */
[----:B------:R-:W-:-:S02]  /*0f40*/  HADD2.F32 R104, -RZ, R104.H0_H0 ;  /* 0x20000068ff687230 */ /* 0x000fc40000004100 */
[----:B------:R-:W-:Y:S01]  /*0f50*/  FFMA.FTZ R20, R3, R13, R20 ;  /* 0x0000000d03147223 */ /* 0x000fe20000010014 */
[----:B------:R-:W-:Y:S01]  /*0f60*/  HADD2.F32 R13, -RZ, R127.H1_H1 ;  /* 0x3000007fff0d7230 */ /* 0x000fe20000004100 */
[----:B------:R-:W-:Y:S01]  /*0f70*/  MOV R105, R167 ;  /* 0x000000a700697202 */ /* 0x000fe20000000f00 */
[----:B------:R-:W-:Y:S01]  /*0f80*/  FADD.FTZ R109, -R163, R106 ;  /* 0x0000006aa36d7221 */ /* 0x000fe20000010100 */
[-C--:B------:R-:W-:Y:S01]  /*0f90*/  FFMA.FTZ R21, R14, R104.reuse, R21 ;  /* 0x000000680e157223 */ /* 0x080fe20000010015 */
[----:B------:R-:W-:Y:S01]  /*0fa0*/  FADD.FTZ R41, R41, R104 ;  /* 0x0000006829297221 */ /* 0x000fe20000010000 */
[----:B------:R-:W-:Y:S01]  /*0fb0*/  FMUL.FTZ R13, R13, R104 ;  /* 0x000000680d0d7220 */ /* 0x000fe20000410000 */
[----:B------:R-:W-:Y:S01]  /*0fc0*/  HADD2.F32 R105, -RZ, R105.H0_H0 ;  /* 0x20000069ff697230 */ /* 0x000fe20000004100 */
[----:B------:R-:W-:Y:S01]  /*0fd0*/  SHF.R.U32.HI R104, RZ, 0x10, R167 ;  /* 0x00000010ff687819 */ /* 0x000fe200000116a7 */
[----:B------:R-:W-:Y:S01]  /*0fe0*/  FMUL.FTZ R109, R156, R109 ;  /* 0x0000006d9c6d7220 */ /* 0x000fe20000410000 */
[----:B------:R-:W-:-:S02]  /*0ff0*/  FADD.FTZ R107, -R163, R107 ;  /* 0x0000006ba36b7221 */ /* 0x000fc40000010100 */
[-C--:B------:R-:W-:Y:S01]  /*1000*/  FMUL.FTZ R110, R110, R105.reuse ;  /* 0x000000696e6e7220 */ /* 0x080fe20000410000 */
[----:B------:R-:W-:Y:S01]  /*1010*/  FFMA.FTZ R22, R109, R105, R22 ;  /* 0x000000696d167223 */ /* 0x000fe20000010016 */
[----:B------:R-:W-:Y:S01]  /*1020*/  FADD.FTZ R42, R42, R105 ;  /* 0x000000692a2a7221 */ /* 0x000fe20000010000 */
[----:B------:R-:W-:Y:S02]  /*1030*/  HADD2.F32 R104, -RZ, R104.H0_H0 ;  /* 0x20000068ff687230 */ /* 0x000fe40000004100 */
[----:B------:R-:W-:Y:S01]  /*1040*/  FMUL.FTZ R154, R156, R107 ;  /* 0x0000006b9c9a7220 */ /* 0x000fe20000410000 */
[----:B------:R-:W-:-:S03]  /*1050*/  HADD2.F32 R105, -RZ, R129.H1_H1 ;  /* 0x30000081ff697230 */ /* 0x000fc60000004100 */
[-C--:B------:R-:W-:Y:S01]  /*1060*/  FFMA.FTZ R23, R154, R104.reuse, R23 ;  /* 0x000000689a177223 */ /* 0x080fe20000010017 */
[----:B------:R-:W-:Y:S01]  /*1070*/  FADD.FTZ R43, R43, R104 ;  /* 0x000000682b2b7221 */ /* 0x000fe20000010000 */
[----:B------:R-:W-:Y:S01]  /*1080*/  FMUL.FTZ R152, R105, R104 ;  /* 0x0000006869987220 */ /* 0x000fe20000410000 */
[----:B------:R-:W-:Y:S01]  /*1090*/  FADD.FTZ R104, RZ, R6 ;  /* 0x00000006ff687221 */ /* 0x000fe20000010000 */
[----:B------:R-:W-:-:S03]  /*10a0*/  FFMA.FTZ R105, R3, R6, RZ ;  /* 0x0000000603697223 */ /* 0x000fc600000100ff */
[----:B------:R-:W-:Y:S01]  /*10b0*/  FADD.FTZ R167, R104, R13 ;  /* 0x0000000d68a77221 */ /* 0x000fe20000010000 */
[----:B------:R-:W-:-:S03]  /*10c0*/  FFMA.FTZ R104, R14, R13, R105 ;  /* 0x0000000d0e687223 */ /* 0x000fc60000010069 */
[----:B------:R-:W-:Y:S01]  /*10d0*/  FADD.FTZ R167, R167, R110 ;  /* 0x0000006ea7a77221 */ /* 0x000fe20000010000 */
[----:B------:R-:W-:-:S03]  /*10e0*/  FFMA.FTZ R105, R109, R110, R104 ;  /* 0x0000006e6d697223 */ /* 0x000fc60000010068 */
[----:B------:R-:W-:Y:S01]  /*10f0*/  FADD.FTZ R167, R167, R152 ;  /* 0x00000098a7a77221 */ /* 0x000fe20000010000 */
[----:B0-----:R-:W-:-:S07]  /*1100*/  FFMA.FTZ R166, R154, R152, R105 ;  /* 0x000000989aa67223 */ /* 0x001fce0000010069 */
.L_x_6891:
[----:B------:R-:W-:Y:S05]  /*1110*/  BSYNC.RECONVERGENT B1 ;  /* 0x0000000000017941 */ /* 0x000fea0003800200 */
.L_x_6890:
[----:B------:R-:W-:Y:S04]  /*1120*/  BSSY.RECONVERGENT B1, `(.L_x_6892) ;  /* 0x0000037000017945 */ /* 0x000fe80003800200 */
        /* <DEDUP_REMOVED lines=12> */
[--C-:B------:R-:W-:Y:S02]  /*11f0*/  HADD2.F32 R153, -RZ, R132.reuse.H1_H1 ;  /* 0x30000084ff997230 */ /* 0x100fe40000004100 */
[----:B------:R-:W-:Y:S01]  /*1200*/  HADD2.F32 R112, -RZ, R132.H0_H0 ;  /* 0x20000084ff707230 */ /* 0x000fe20000004100 */
[----:B------:R-:W-:Y:S02]  /*1210*/  IADD3 R164, PT, PT, R164, 0x80, RZ ;  /* 0x00000080a4a47810 */ /* 0x000fe40007ffe0ff */
[----:B------:R-:W-:Y:S02]  /*1220*/  IADD3 R165, PT, PT, R165, 0x80, RZ ;  /* 0x00000080a5a57810 */ /* 0x000fe40007ffe0ff */
[----:B---3--:R-:W-:-:S05]  /*1230*/  MOV R8, R168 ;  /* 0x000000a800087202 */ /* 0x008fca0000000f00 */
[----:B------:R-:W-:Y:S02]  /*1240*/  HADD2.F32 R15, -RZ, R8.H0_H0 ;  /* 0x20000008ff0f7230 */ /* 0x000fe40000004100 */
[C---:B----4-:R-:W-:Y:S01]  /*1250*/  FADD.FTZ R7, -R163.reuse, R104 ;  /* 0x00000068a3077221 */ /* 0x050fe20000010100 */
[----:B------:R-:W-:Y:S01]  /*1260*/  HADD2.F32 R8, -RZ, R131.H0_H0 ;  /* 0x20000083ff087230 */ /* 0x000fe20000004100 */
[----:B------:R-:W-:Y:S02]  /*1270*/  SHF.R.U64 R104, R168, 0x10, R169 ;  /* 0x00000010a8687819 */ /* 0x000fe400000012a9 */
[----:B-----5:R-:W-:Y:S01]  /*1280*/  FMUL.FTZ R7, R156, R7 ;  /* 0x000000079c077220 */ /* 0x020fe20000410000 */
[----:B------:R-:W-:Y:S01]  /*1290*/  FADD.FTZ R105, -R163, R105 ;  /* 0x00000069a3697221 */ /* 0x000fe20000010100 */
[-C--:B------:R-:W-:Y:S01]  /*12a0*/  FMUL.FTZ R8, R8, R15.reuse ;  /* 0x0000000f08087220 */ /* 0x080fe20000410000 */
[----:B------:R-:W-:Y:S01]  /*12b0*/  FADD.FTZ R24, R24, R15 ;  /* 0x0000000f18187221 */ /* 0x000fe20000010000 */
[----:B------:R-:W-:Y:S01]  /*12c0*/  FFMA.FTZ R88, R7, R15, R88 ;  /* 0x0000000f07587223 */ /* 0x000fe20000010058 */
[----:B------:R-:W-:-:S02]  /*12d0*/  HADD2.F32 R104, -RZ, R104.H0_H0 ;  /* 0x20000068ff687230 */ /* 0x000fc40000004100 */
[----:B------:R-:W-:Y:S01]  /*12e0*/  FMUL.FTZ R16, R156, R105 ;  /* 0x000000699c107220 */ /* 0x000fe20000410000 */
[----:B------:R-:W-:-:S03]  /*12f0*/  HADD2.F32 R15, -RZ, R131.H1_H1 ;  /* 0x30000083ff0f7230 */ /* 0x000fc60000004100 */
[-C--:B------:R-:W-:Y:S01]  /*1300*/  FFMA.FTZ R89, R16, R104.reuse, R89 ;  /* 0x0000006810597223 */ /* 0x080fe20000010059 */
[----:B------:R-:W-:Y:S01]  /*1310*/  FADD.FTZ R25, R25, R104 ;  /* 0x0000006819197221 */ /* 0x000fe20000010000 */
[----:B------:R-:W-:Y:S01]  /*1320*/  FMUL.FTZ R15, R15, R104 ;  /* 0x000000680f0f7220 */ /* 0x000fe20000410000 */
[----:B------:R-:W-:Y:S01]  /*1330*/  SHF.R.U32.HI R104, RZ, 0x10, R169 ;  /* 0x00000010ff687819 */ /* 0x000fe200000116a9 */
[C---:B------:R-:W-:Y:S01]  /*1340*/  FADD.FTZ R107, -R163.reuse, R107 ;  /* 0x0000006ba36b7221 */ /* 0x040fe20000010100 */
[----:B------:R-:W-:Y:S01]  /*1350*/  MOV R105, R169 ;  /* 0x000000a900697202 */ /* 0x000fe20000000f00 */
[----:B------:R-:W-:Y:S02]  /*1360*/  FADD.FTZ R111, -R163, R106 ;  /* 0x0000006aa36f7221 */ /* 0x000fe40000010100 */
[----:B------:R-:W-:Y:S02]  /*1370*/  HADD2.F32 R104, -RZ, R104.H0_H0 ;  /* 0x20000068ff687230 */ /* 0x000fe40000004100 */
[----:B------:R-:W-:Y:S01]  /*1380*/  FMUL.FTZ R118, R156, R107 ;  /* 0x0000006b9c767220 */ /* 0x000fe20000410000 */
[----:B------:R-:W-:-:S02]  /*1390*/  HADD2.F32 R105, -RZ, R105.H0_H0 ;  /* 0x20000069ff697230 */ /* 0x000fc40000004100 */
[----:B------:R-:W-:Y:S01]  /*13a0*/  FMUL.FTZ R111, R156, R111 ;  /* 0x0000006f9c6f7220 */ /* 0x000fe20000410000 */
[-C--:B------:R-:W-:Y:S01]  /*13b0*/  FFMA.FTZ R91, R118, R104.reuse, R91 ;  /* 0x00000068765b7223 */ /* 0x080fe2000001005b */
[----:B------:R-:W-:Y:S01]  /*13c0*/  FMUL.FTZ R153, R153, R104 ;  /* 0x0000006899997220 */ /* 0x000fe20000410000 */
[----:B------:R-:W-:Y:S01]  /*13d0*/  FADD.FTZ R27, R27, R104 ;  /* 0x000000681b1b7221 */ /* 0x000fe20000010000 */
[----:B------:R-:W-:Y:S01]  /*13e0*/  FADD.FTZ R104, R167, R8 ;  /* 0x00000008a7687221 */ /* 0x000fe20000010000 */
[----:B------:R-:W-:Y:S01]  /*13f0*/  FFMA.FTZ R107, R7, R8, R166 ;  /* 0x00000008076b7223 */ /* 0x000fe200000100a6 */
[-C--:B------:R-:W-:Y:S01]  /*1400*/  FFMA.FTZ R90, R111, R105.reuse, R90 ;  /* 0x000000696f5a7223 */ /* 0x080fe2000001005a */
[----:B------:R-:W-:Y:S01]  /*1410*/  FMUL.FTZ R112, R112, R105 ;  /* 0x0000006970707220 */ /* 0x000fe20000410000 */
[----:B------:R-:W-:Y:S01]  /*1420*/  FADD.FTZ R26, R26, R105 ;  /* 0x000000691a1a7221 */ /* 0x000fe20000010000 */
[----:B------:R-:W-:Y:S01]  /*1430*/  FADD.FTZ R105, R104, R15 ;  /* 0x0000000f68697221 */ /* 0x000fe20000010000 */
[----:B------:R-:W-:-:S03]  /*1440*/  FFMA.FTZ R106, R16, R15, R107 ;  /* 0x0000000f106a7223 */ /* 0x000fc6000001006b */
[----:B------:R-:W-:Y:S01]  /*1450*/  FADD.FTZ R104, R105, R112 ;  /* 0x0000007069687221 */ /* 0x000fe20000010000 */
[----:B------:R-:W-:-:S03]  /*1460*/  FFMA.FTZ R105, R111, R112, R106 ;  /* 0x000000706f697223 */ /* 0x000fc6000001006a */
[----:B------:R-:W-:Y:S01]  /*1470*/  FADD.FTZ R167, R104, R153 ;  /* 0x0000009968a77221 */ /* 0x000fe20000010000 */
[----:B0-----:R-:W-:-:S07]  /*1480*/  FFMA.FTZ R166, R118, R153, R105 ;  /* 0x0000009976a67223 */ /* 0x001fce0000010069 */
.L_x_6893:
[----:B------:R-:W-:Y:S05]  /*1490*/  BSYNC.RECONVERGENT B1 ;  /* 0x0000000000017941 */ /* 0x000fea0003800200 */
.L_x_6892:
        /* <DEDUP_REMOVED lines=55> */
.L_x_6895:
[----:B------:R-:W-:Y:S05]  /*1810*/  BSYNC.RECONVERGENT B1 ;  /* 0x0000000000017941 */ /* 0x000fea0003800200 */
.L_x_6894:
        /* <DEDUP_REMOVED lines=55> */
.L_x_6897:
[----:B------:R-:W-:Y:S05]  /*1b90*/  BSYNC.RECONVERGENT B1 ;  /* 0x0000000000017941 */ /* 0x000fea0003800200 */
.L_x_6896:
[----:B------:R-:W-:Y:S05]  /*1ba0*/  @!P4 BRA `(.L_x_6898) ;  /* 0x000000040058c947 */ /* 0x000fea0003800000 */
[----:B------:R-:W-:Y:S01]  /*1bb0*/  ISETP.NE.U32.AND P0, PT, RZ, UR12, PT ;  /* 0x0000000cff007c0c */ /* 0x000fe2000bf05070 */
[----:B------:R-:W0:Y:S03]  /*1bc0*/  LDC.64 R106, c[0x0][0x428] ;  /* 0x00010a00ff6a7b82 */ /* 0x000e260000000a00 */
[----:B------:R-:W-:-:S13]  /*1bd0*/  ISETP.NE.AND.EX P0, PT, RZ, UR13, PT, P0 ;  /* 0x0000000dff007c0c */ /* 0x000fda000bf05300 */
[----:B------:R-:W1:Y:S02]  /*1be0*/  @P0 LDC.64 R104, c[0x0][0x438] ;  /* 0x00010e00ff680b82 */ /* 0x000e640000000a00 */
[----:B-1----:R-:W-:-:S06]  /*1bf0*/  @P0 IMAD.WIDE.U32 R170, R165, 0x10, R104 ;  /* 0x00000010a5aa0825 */ /* 0x002fcc00078e0068 */
[----:B------:R-:W1:Y:S01]  /*1c00*/  LDC.64 R104, c[0x0][0x3a8] ;  /* 0x0000ea00ff687b82 */ /* 0x000e620000000a00 */
[----:B------:R2:W5:Y:S01]  /*1c10*/  @P0 LDG.E.128 R100, desc[UR8][R170.64] ;  /* 0x00000008aa640981 */ /* 0x000562000c1e1d00 */
[----:B-1----:R-:W-:-:S04]  /*1c20*/  IMAD.WIDE.U32 R168, R165, 0x10, R104 ;  /* 0x00000010a5a87825 */ /* 0x002fc800078e0068 */
[----:B0-----:R-:W-:Y:S02]  /*1c30*/  IMAD.WIDE.U32 R164, R164, 0x8, R106 ;  /* 0x00000008a4a47825 */ /* 0x001fe400078e006a */
[----:B------:R-:W3:Y:S04]  /*1c40*/  LDG.E.128 R104, desc[UR8][R168.64] ;  /* 0x00000008a8687981 */ /* 0x000ee8000c1e1d00 */
[----:B------:R-:W4:Y:S01]  /*1c50*/  LDG.E.64 R164, desc[UR8][R164.64] ;  /* 0x00000008a4a47981 */ /* 0x000f22000c1e1b00 */
[----:B------:R-:W-:Y:S02]  /*1c60*/  HADD2.F32 R124, -RZ, R137.H0_H0 ;  /* 0x20000089ff7c7230 */ /* 0x000fe40000004100 */
[--C-:B------:R-:W-:Y:S02]  /*1c70*/  HADD2.F32 R123, -RZ, R138.reuse.H1_H1 ;  /* 0x3000008aff7b7230 */ /* 0x100fe40000004100 */
[----:B------:R-:W-:-:S02]  /*1c80*/  HADD2.F32 R128, -RZ, R138.H0_H0 ;  /* 0x2000008aff807230 */ /* 0x000fc40000004100 */
[C---:B---3--:R-:W-:Y:S01]  /*1c90*/  FADD.FTZ R117, -R163.reuse, R104 ;  /* 0x00000068a3757221 */ /* 0x048fe20000010100 */
[C---:B------:R-:W-:Y:S01]  /*1ca0*/  FADD.FTZ R105, -R163.reuse, R105 ;  /* 0x00000069a3697221 */ /* 0x040fe20000010100 */
[C---:B------:R-:W-:Y:S01]  /*1cb0*/  FADD.FTZ R107, -R163.reuse, R107 ;  /* 0x0000006ba36b7221 */ /* 0x040fe20000010100 */
[----:B------:R-:W-:Y:S01]  /*1cc0*/  FADD.FTZ R121, -R163, R106 ;  /* 0x0000006aa3797221 */ /* 0x000fe20000010100 */
[----:B----4-:R-:W-:Y:S01]  /*1cd0*/  MOV R104, R164 ;  /* 0x000000a400687202 */ /* 0x010fe20000000f00 */
[C---:B-----5:R-:W-:Y:S01]  /*1ce0*/  FMUL.FTZ R117, R156.reuse, R117 ;  /* 0x000000759c757220 */ /* 0x060fe20000410000 */
[C---:B------:R-:W-:Y:S01]  /*1cf0*/  FMUL.FTZ R126, R156.reuse, R105 ;  /* 0x000000699c7e7220 */ /* 0x040fe20000410000 */
[----:B------:R-:W-:Y:S01]  /*1d00*/  MOV R105, R165 ;  /* 0x000000a500697202 */ /* 0x000fe20000000f00 */
[----:B------:R-:W-:Y:S01]  /*1d10*/  FMUL.FTZ R130, R156, R107 ;  /* 0x0000006b9c827220 */ /* 0x000fe20000410000 */
[----:B------:R-:W-:Y:S01]  /*1d20*/  HADD2.F32 R119, -RZ, R104.H0_H0 ;  /* 0x20000068ff777230 */ /* 0x000fe20000004100 */
[----:B------:R-:W-:Y:S01]  /*1d30*/  SHF.R.U64 R104, R164, 0x10, R165 ;  /* 0x00000010a4687819 */ /* 0x000fe200000012a5 */
[----:B------:R-:W-:Y:S01]  /*1d40*/  FMUL.FTZ R121, R156, R121 ;  /* 0x000000799c797220 */ /* 0x000fe20000410000 */
[----:B------:R-:W-:-:S02]  /*1d50*/  HADD2.F32 R105, -RZ, R105.H0_H0 ;  /* 0x20000069ff697230 */ /* 0x000fc40000004100 */
[----:B------:R-:W-:Y:S01]  /*1d60*/  FADD.FTZ R56, R56, R119 ;  /* 0x0000007738387221 */ /* 0x000fe20000010000 */
[CC--:B------:R-:W-:Y:S01]  /*1d70*/  FFMA.FTZ R36, R117.reuse, R119.reuse, R36 ;  /* 0x0000007775247223 */ /* 0x0c0fe20000010024 */
[----:B------:R-:W-:Y:S01]  /*1d80*/  FMUL.FTZ R124, R124, R119 ;  /* 0x000000777c7c7220 */ /* 0x000fe20000410000 */
[----:B------:R-:W-:Y:S02]  /*1d90*/  HADD2.F32 R104, -RZ, R104.H0_H0 ;  /* 0x20000068ff687230 */ /* 0x000fe40000004100 */
[-C--:B------:R-:W-:Y:S01]  /*1da0*/  FMUL.FTZ R128, R128, R105.reuse ;  /* 0x0000006980807220 */ /* 0x080fe20000410000 */
[----:B------:R-:W-:Y:S02]  /*1db0*/  HADD2.F32 R119, -RZ, R137.H1_H1 ;  /* 0x30000089ff777230 */ /* 0x000fe40000004100 */
[----:B------:R-:W-:Y:S01]  /*1dc0*/  FFMA.FTZ R107, R117, R124, R166 ;  /* 0x0000007c756b7223 */ /* 0x000fe200000100a6 */
[----:B------:R-:W-:Y:S01]  /*1dd0*/  FFMA.FTZ R38, R121, R105, R38 ;  /* 0x0000006979267223 */ /* 0x000fe20000010026 */
[-C--:B------:R-:W-:Y:S01]  /*1de0*/  FFMA.FTZ R37, R126, R104.reuse, R37 ;  /* 0x000000687e257223 */ /* 0x080fe20000010025 */
[----:B------:R-:W-:Y:S01]  /*1df0*/  FADD.FTZ R57, R57, R104 ;  /* 0x0000006839397221 */ /* 0x000fe20000010000 */
[----:B------:R-:W-:Y:S01]  /*1e00*/  FMUL.FTZ R119, R119, R104 ;  /* 0x0000006877777220 */ /* 0x000fe20000410000 */
[----:B------:R-:W-:Y:S01]  /*1e10*/  SHF.R.U32.HI R104, RZ, 0x10, R165 ;  /* 0x00000010ff687819 */ /* 0x000fe200000116a5 */
[----:B------:R-:W-:-:S02]  /*1e20*/  FADD.FTZ R58, R58, R105 ;  /* 0x000000693a3a7221 */ /* 0x000fc40000010000 */
[----:B------:R-:W-:Y:S02]  /*1e30*/  FFMA.FTZ R106, R126, R119, R107 ;  /* 0x000000777e6a7223 */ /* 0x000fe4000001006b */
[----:B------:R-:W-:-:S05]  /*1e40*/  HADD2.F32 R104, -RZ, R104.H0_H0 ;  /* 0x20000068ff687230 */ /* 0x000fca0000004100 */
[-C--:B------:R-:W-:Y:S01]  /*1e50*/  FMUL.FTZ R123, R123, R104.reuse ;  /* 0x000000687b7b7220 */ /* 0x080fe20000410000 */
[----:B------:R-:W-:Y:S01]  /*1e60*/  FFMA.FTZ R39, R130, R104, R39 ;  /* 0x0000006882277223 */ /* 0x000fe20000010027 */
[----:B------:R-:W-:Y:S01]  /*1e70*/  FADD.FTZ R59, R59, R104 ;  /* 0x000000683b3b7221 */ /* 0x000fe20000010000 */
[----:B------:R-:W-:-:S04]  /*1e80*/  FADD.FTZ R104, R167, R124 ;  /* 0x0000007ca7687221 */ /* 0x000fc80000010000 */
[----:B------:R-:W-:-:S04]  /*1e90*/  FADD.FTZ R105, R104, R119 ;  /* 0x0000007768697221 */ /* 0x000fc80000010000 */
[----:B------:R-:W-:Y:S01]  /*1ea0*/  FADD.FTZ R104, R105, R128 ;  /* 0x0000008069687221 */ /* 0x000fe20000010000 */
[----:B------:R-:W-:-:S03]  /*1eb0*/  FFMA.FTZ R105, R121, R128, R106 ;  /* 0x0000008079697223 */ /* 0x000fc6000001006a */
[----:B------:R-:W-:Y:S01]  /*1ec0*/  FADD.FTZ R167, R104, R123 ;  /* 0x0000007b68a77221 */ /* 0x000fe20000010000 */
[----:B------:R-:W-:Y:S01]  /*1ed0*/  FFMA.FTZ R166, R130, R123, R105 ;  /* 0x0000007b82a67223 */ /* 0x000fe20000010069 */
[----:B--2---:R-:W-:Y:S06]  /*1ee0*/  BRA `(.L_x_6898) ;  /* 0x0000000000887947 */ /* 0x004fec0003800000 */
.L_x_6889:
[----:B------:R-:W0:Y:S01]  /*1ef0*/  LDC R2, c[0x0][0x388] ;  /* 0x0000e200ff027b82 */ /* 0x000e220000000800 */
[----:B------:R-:W-:-:S04]  /*1f00*/  UISETP.NE.U32.AND UP0, UPT, UR12, URZ, UPT ;  /* 0x000000ff0c00728c */ /* 0x000fc8000bf05070 */
[----:B------:R-:W-:Y:S01]  /*1f10*/  UISETP.NE.AND.EX UP0, UPT, UR13, URZ, UPT, UP0 ;  /* 0x000000ff0d00728c */ /* 0x000fe2000bf05300 */
[----:B0-----:R-:W-:-:S05]  /*1f20*/  IMAD R0, R5, R2, RZ ;  /* 0x0000000205007224 */ /* 0x001fca00078e02ff */
[----:B------:R-:W-:-:S04]  /*1f30*/  SHF.R.S32.HI R161, RZ, 0x1f, R0 ;  /* 0x0000001fffa17819 */ /* 0x000fc80000011400 */
[----:B------:R-:W-:Y:S02]  /*1f40*/  LEA.HI R161, R161, R0, RZ, 0x2 ;  /* 0x00000000a1a17211 */ /* 0x000fe400078f10ff */
[----:B------:R-:W0:Y:S02]  /*1f50*/  S2R R0, SR_TID.X ;  /* 0x0000000000007919 */ /* 0x000e240000002100 */
[----:B0-----:R-:W-:Y:S01]  /*1f60*/  LEA.HI.SX32 R161, R161, R0, 0x1e ;  /* 0x00000000a1a17211 */ /* 0x001fe200078ff2ff */
[----:B------:R-:W-:Y:S06]  /*1f70*/  BRA.U !UP0, `(.L_x_6898) ;  /* 0x0000000108647547 */ /* 0x000fec000b800000 */
[C---:B------:R-:W-:Y:S02]  /*1f80*/  ISETP.GE.U32.AND P0, PT, R4.reuse, 0x80, PT ;  /* 0x000000800400780c */ /* 0x040fe40003f06070 */
[----:B------:R-:W-:Y:S02]  /*1f90*/  ISETP.GE.U32.AND P1, PT, R4, 0x100, PT ;  /* 0x000001000400780c */ /* 0x000fe40003f26070 */
[----:B------:R-:W-:-:S09]  /*1fa0*/  MOV R104, R161 ;  /* 0x000000a100687202 */ /* 0x000fd20000000f00 */
[----:B------:R-:W0:Y:S01]  /*1fb0*/  @P0 LDC.64 R106, c[0x0][0x438] ;  /* 0x00010e00ff6a0b82 */ /* 0x000e220000000a00 */
[----:B------:R-:W-:-:S13]  /*1fc0*/  ISETP.GE.U32.AND P2, PT, R4, 0x180, PT ;  /* 0x000001800400780c */ /* 0x000fda0003f46070 */
[----:B------:R-:W1:Y:S01]  /*1fd0*/  @P2 LDC.64 R168, c[0x0][0x438] ;  /* 0x00010e00ffa82b82 */ /* 0x000e620000000a00 */
[----:B0-----:R-:W-:-:S07]  /*1fe0*/  @P0 IMAD.WIDE.U32 R164, R104, 0x10, R106 ;  /* 0x0000001068a40825 */ /* 0x001fce00078e006a */
[----:B------:R-:W0:Y:S01]  /*1ff0*/  @P1 LDC.64 R106, c[0x0][0x438] ;  /* 0x00010e00ff6a1b82 */ /* 0x000e220000000a00 */
[----:B------:R-:W-:Y:S01]  /*2000*/  @P0 IADD3 R104, PT, PT, R104, 0x80, RZ ;  /* 0x0000008068680810 */ /* 0x000fe20007ffe0ff */
[----:B------:R2:W5:Y:S01]  /*2010*/  @P0 LDG.E.128 R80, desc[UR8][R164.64] ;  /* 0x00000008a4500981 */ /* 0x000562000c1e1d00 */
[----:B------:R-:W-:-:S13]  /*2020*/  ISETP.GE.U32.AND P0, PT, R4, 0x200, PT ;  /* 0x000002000400780c */ /* 0x000fda0003f06070 */
[----:B--2---:R-:W2:Y:S01]  /*2030*/  @P0 LDC.64 R164, c[0x0][0x438] ;  /* 0x00010e00ffa40b82 */ /* 0x004ea20000000a00 */
[C---:B0-----:R-:W-:Y:S01]  /*2040*/  @P1 IMAD.WIDE.U32 R106, R104.reuse, 0x10, R106 ;  /* 0x00000010686a1825 */ /* 0x041fe200078e006a */
[----:B------:R-:W-:-:S04]  /*2050*/  @P1 IADD3 R104, PT, PT, R104, 0x80, RZ ;  /* 0x0000008068681810 */ /* 0x000fc80007ffe0ff */
[----:B------:R0:W5:Y:S01]  /*2060*/  @P1 LDG.E.128 R84, desc[UR8][R106.64] ;  /* 0x000000086a541981 */ /* 0x000162000c1e1d00 */
[----:B------:R-:W-:Y:S01]  /*2070*/  ISETP.GE.U32.AND P1, PT, R4, 0x280, PT ;  /* 0x000002800400780c */ /* 0x000fe20003f26070 */
[----:B-1----:R-:W-:-:S12]  /*2080*/  @P2 IMAD.WIDE.U32 R168, R104, 0x10, R168 ;  /* 0x0000001068a82825 */ /* 0x002fd800078e00a8 */
[----:B0-----:R-:W0:Y:S01]  /*2090*/  @P1 LDC.64 R106, c[0x0][0x438] ;  /* 0x00010e00ff6a1b82 */ /* 0x001e220000000a00 */
[----:B------:R-:W-:Y:S01]  /*20a0*/  @P2 IADD3 R104, PT, PT, R104, 0x80, RZ ;  /* 0x0000008068682810 */ /* 0x000fe20007ffe0ff */
[----:B------:R1:W5:Y:S04]  /*20b0*/  @P2 LDG.E.128 R92, desc[UR8][R168.64] ;  /* 0x00000008a85c2981 */ /* 0x000368000c1e1d00 */
[C---:B--2---:R-:W-:Y:S01]  /*20c0*/  @P0 IMAD.WIDE.U32 R164, R104.reuse, 0x10, R164 ;  /* 0x0000001068a40825 */ /* 0x044fe200078e00a4 */
[----:B------:R-:W-:-:S04]  /*20d0*/  @P0 IADD3 R104, PT, PT, R104, 0x80, RZ ;  /* 0x0000008068680810 */ /* 0x000fc80007ffe0ff */
[----:B------:R1:W5:Y:S01]  /*20e0*/  @P0 LDG.E.128 R96, desc[UR8][R164.64] ;  /* 0x00000008a4600981 */ /* 0x000362000c1e1d00 */
[----:B0-----:R-:W-:-:S05]  /*20f0*/  @P1 IMAD.WIDE.U32 R106, R104, 0x10, R106 ;  /* 0x00000010686a1825 */ /* 0x001fca00078e006a */
[----:B------:R1:W5:Y:S02]  /*2100*/  @P1 LDG.E.128 R100, desc[UR8][R106.64] ;  /* 0x000000086a641981 */ /* 0x000364000c1e1d00 */
.L_x_6898:
[----:B------:R-:W-:Y:S05]  /*2110*/  BSYNC.RECONVERGENT B0 ;  /* 0x0000000000007941 */ /* 0x000fea0003800200 */
.L_x_6888:
[----:B------:R-:W0:Y:S01]  /*2120*/  SHFL.DOWN PT, R104, R167, 0x10, 0x1f ;  /* 0x0a001f00a7687f89 */ /* 0x000e2200000e0000 */
[----:B------:R-:W-:Y:S01]  /*2130*/  LOP3.LUT P0, RZ, R0, 0x1f, RZ, 0xc0, !PT ;  /* 0x0000001f00ff7812 */ /* 0x000fe2000780c0ff */
[----:B------:R-:W-:Y:S02]  /*2140*/  BSSY.RECONVERGENT B0, `(.L_x_6899) ;  /* 0x000001d000007945 */ /* 0x000fe40003800200 */
[----:B------:R-:W2:Y:S01]  /*2150*/  SHFL.DOWN PT, R105, R166, 0x10, 0x1f ;  /* 0x0a001f00a6697f89 */ /* 0x000ea200000e0000 */
[----:B0-----:R-:W-:Y:S01]  /*2160*/  FADD.FTZ R104, R104, R167 ;  /* 0x000000a768687221 */ /* 0x001fe20000010000 */
[----:B--2---:R-:W-:-:S04]  /*2170*/  FADD.FTZ R105, R105, R166 ;  /* 0x000000a669697221 */ /* 0x004fc80000010000 */
[----:B-1----:R-:W0:Y:S04]  /*2180*/  SHFL.DOWN PT, R165, R104, 0x8, 0x1f ;  /* 0x09001f0068a57f89 */ /* 0x002e2800000e0000 */
        /* <DEDUP_REMOVED lines=24> */
.L_x_6900:
[----:B------:R-:W-:Y:S05]  /*2310*/  BSYNC.RECONVERGENT B0 ;  /* 0x0000000000007941 */ /* 0x000fea0003800200 */
.L_x_6899:
        /* <DEDUP_REMOVED lines=21> */
[----:B------:R-:W-:Y:S01]  /*2470*/  FADD.FTZ R164, R164, R105 ;  /* 0x00000069a4a47221 */ /* 0x000fe20000010000 */
[----:B------:R-:W-:Y:S02]  /*2480*/  @P4 SHF.R.S32.HI R104, RZ, 0x1f, R165 ;  /* 0x0000001fff684819 */ /* 0x000fe400000114a5 */
[----:B------:R-:W-:Y:S01]  /*2490*/  FADD.FTZ R106, R106, R163 ;  /* 0x000000a36a6a7221 */ /* 0x000fe20000010000 */
[----:B------:R-:W-:Y:S01]  /*24a0*/  FADD.FTZ R163, R107, R164 ;  /* 0x000000a46ba37221 */ /* 0x000fe20000010000 */
[----:B------:R-:W-:Y:S01]  /*24b0*/  HFMA2 R107, -RZ, RZ, 0, 0 ;  /* 0x00000000ff6b7431 */ /* 0x000fe200000001ff */
[----:B------:R-:W-:Y:S01]  /*24c0*/  @P4 LEA.HI R165, R104, R165, RZ, 0x2 ;  /* 0x000000a568a54211 */ /* 0x000fe200078f10ff */
[----:B------:R-:W-:Y:S01]  /*24d0*/  FMUL.FTZ R162, R106, UR11 ;  /* 0x0000000b6aa27c20 */ /* 0x000fe20008410000 */
[----:B------:R-:W-:Y:S01]  /*24e0*/  FMUL.FTZ R163, R163, UR11 ;  /* 0x0000000ba3a37c20 */ /* 0x000fe20008410000 */
[----:B------:R-:W-:-:S02]  /*24f0*/  P2R R106, PR, RZ, 0x2 ;  /* 0x00000002ff6a7803 */ /* 0x000fc40000000000 */
[----:B------:R-:W-:Y:S02]  /*2500*/  @P4 LEA.HI.SX32 R107, R165, R0, 0x1e ;  /* 0x00000000a56b4211 */ /* 0x000fe400078ff2ff */
        /* <DEDUP_REMOVED lines=8> */
[----:B--2---:R-:W-:-:S04]  /*2590*/  SHF.R.U64 R150, R104, 0x10, R105 ;  /* 0x0000001068967819 */ /* 0x004fc80000001269 */
[----:B------:R-:W-:Y:S02]  /*25a0*/  PRMT R149, R104, 0x5410, R150 ;  /* 0x0000541068957816 */ /* 0x000fe40000000096 */
[----:B------:R-:W-:-:S04]  /*25b0*/  SHF.R.U32.HI R104, RZ, 0x10, R105 ;  /* 0x00000010ff687819 */ /* 0x000fc80000011669 */
[----:B------:R-:W-:-:S07]  /*25c0*/  PRMT R150, R105, 0x5410, R104 ;  /* 0x0000541069967816 */ /* 0x000fce0000000068 */
.L_x_6903:
        /* <DEDUP_REMOVED lines=14> */
[----:B------:R-:W-:Y:S01]  /*26b0*/  FFMA.FTZ R60, R105, R104, R60 ;  /* 0x00000068693c7223 */ /* 0x000fe2000001003c */
[----:B------:R-:W-:-:S05]  /*26c0*/  HADD2.F32 R104, -RZ, R139.H0_H0 ;  /* 0x2000008bff687230 */ /* 0x000fca0000004100 */
[----:B------:R-:W-:-:S05]  /*26d0*/  FMUL.FTZ R104, R105, R104 ;  /* 0x0000006869687220 */ /* 0x000fca0000410000 */
[----:B------:R-:W-:-:S04]  /*26e0*/  F2FP.F16.F32.PACK_AB R104, RZ, R104 ;  /* 0x00000068ff68723e */ /* 0x000fc800000000ff */
[----:B------:R-:W-:-:S07]  /*26f0*/  PRMT R160, R104, 0x7610, R160 ;  /* 0x0000761068a07816 */ /* 0x000fce00000000a0 */
.L_x_6906:
[----:B------:R-:W-:Y:S05]  /*2700*/  @!P4 BRA `(.L_x_6907) ;  /* 0x000000000030c947 */ /* 0x000fea0003800000 */
[----:B------:R-:W-:Y:S01]  /*2710*/  FFMA.FTZ R104, R14, R163, R162 ;  /* 0x000000a30e687223 */ /* 0x000fe200000100a2 */
[----:B------:R-:W-:-:S03]  /*2720*/  ISETP.GT.AND P0, PT, R155, RZ, PT ;  /* 0x000000ff9b00720c */ /* 0x000fc60003f04270 */
[----:B------:R-:W-:Y:S01]  /*2730*/  FADD.FTZ R105, R13, -R104 ;  /* 0x800000680d697221 */ /* 0x000fe20000010000 */
[----:B------:R-:W-:-:S03]  /*2740*/  HADD2.F32 R104, -RZ, R149.H1_H1 ;  /* 0x30000095ff687230 */ /* 0x000fc60000004100 */
[----:B------:R-:W-:-:S05]  /*2750*/  FMUL.FTZ R164, R156, R105 ;  /* 0x000000699ca47220 */ /* 0x000fca0000410000 */
[----:B------:R-:W-:-:S05]  /*2760*/  FSEL R164, R164, RZ, P0 ;  /* 0x000000ffa4a47208 */ /* 0x000fca0000000000 */
[----:B------:R-:W-:-:S04]  /*2770*/  FMUL.FTZ R164, R164, UR14 ;  /* 0x0000000ea4a47c20 */ /* 0x000fc80008410000 */
[----:B------:R-:W-:Y:S01]  /*2780*/  FFMA.FTZ R61, R164, R104, R61 ;  /* 0x00000068a43d7223 */ /* 0x000fe2000001003d */
[----:B------:R-:W-:-:S05]  /*2790*/  HADD2.F32 R104, -RZ, R139.H1_H1 ;  /* 0x3000008bff687230 */ /* 0x000fca0000004100 */
[----:B------:R-:W-:-:S05]  /*27a0*/  FMUL.FTZ R104, R164, R104 ;  /* 0x00000068a4687220 */ /* 0x000fca0000410000 */
[----:B------:R-:W-:-:S04]  /*27b0*/  F2FP.F16.F32.PACK_AB R104, RZ, R104 ;  /* 0x00000068ff68723e */ /* 0x000fc800000000ff */
[----:B------:R-:W-:-:S07]  /*27c0*/  PRMT R159, R104, 0x7610, R159 ;  /* 0x00007610689f7816 */ /* 0x000fce000000009f */
.L_x_6907:
        /* <DEDUP_REMOVED lines=13> */
.L_x_6908:
        /* <DEDUP_REMOVED lines=8> */
[----:B------:R-:W-:Y:S01]  /*2920*/  FFMA.FTZ R63, R164, R104, R63 ;  /* 0x00000068a43f7223 */ /* 0x000fe2000001003f */
[----:B------:R-:W-:-:S05]  /*2930*/  HADD2.F32 R104, -RZ, R140.H1_H1 ;  /* 0x3000008cff687230 */ /* 0x000fca0000004100 */
[----:B------:R-:W-:-:S05]  /*2940*/  FMUL.FTZ R104, R164, R104 ;  /* 0x00000068a4687220 */ /* 0x000fca0000410000 */
[----:B------:R-:W-:-:S04]  /*2950*/  F2FP.F16.F32.PACK_AB R104, RZ, R104 ;  /* 0x00000068ff68723e */ /* 0x000fc800000000ff */
[----:B------:R-:W-:Y:S01]  /*2960*/  PRMT R157, R104, 0x7610, R157 ;  /* 0x00007610689d7816 */ /* 0x000fe2000000009d */
[----:B------:R-:W-:Y:S06]  /*2970*/  BRA `(.L_x_6909) ;  /* 0x0000000800ac7947 */ /* 0x000fec0003800000 */
.L_x_6905:
[----:B------:R-:W-:Y:S01]  /*2980*/  FFMA.FTZ R45, R109, R163, R162 ;  /* 0x000000a36d2d7223 */ /* 0x000fe200000100a2 */
[----:B------:R-:W-:-:S03]  /*2990*/  ISETP.GT.AND P1, PT, R155, RZ, PT ;  /* 0x000000ff9b00720c */ /* 0x000fc60003f24270 */
[----:B------:R-:W-:Y:S01]  /*29a0*/  FADD.FTZ R45, R110, -R45 ;  /* 0x8000002d6e2d7221 */ /* 0x000fe20000010000 */
[----:B------:R-:W-:Y:S09]  /*29b0*/  @!P4 BRA `(.L_x_6910) ;  /* 0x000000000030c947 */ /* 0x000ff20003800000 */
        /* <DEDUP_REMOVED lines=12> */
.L_x_6910:
        /* <DEDUP_REMOVED lines=13> */
.L_x_6911:
        /* <DEDUP_REMOVED lines=13> */
.L_x_6912:
[-CC-:B------:R-:W-:Y:S01]  /*2c20*/  FFMA.FTZ R44, R14, R163.reuse, R162.reuse ;  /* 0x000000a30e2c7223 */ /* 0x180fe200000100a2 */
[-CC-:B------:R-:W-:Y:S01]  /*2c30*/  FFMA.FTZ R105, R3, R163.reuse, R162.reuse ;  /* 0x000000a303697223 */ /* 0x180fe200000100a2 */
[----:B------:R-:W-:Y:S01]  /*2c40*/  FFMA.FTZ R47, R154, R163, R162 ;  /* 0x000000a39a2f7223 */ /* 0x000fe200000100a2 */
[----:B------:R-:W-:Y:S01]  /*2c50*/  FMUL.FTZ R46, R156, R45 ;  /* 0x0000002d9c2e7220 */ /* 0x000fe20000410000 */
[----:B------:R-:W-:Y:S01]  /*2c60*/  FADD.FTZ R165, R13, -R44 ;  /* 0x8000002c0da57221 */ /* 0x000fe20000010000 */
[----:B------:R-:W-:Y:S01]  /*2c70*/  FADD.FTZ R105, R6, -R105 ;  /* 0x8000006906697221 */ /* 0x000fe20000010000 */
[----:B------:R-:W-:Y:S02]  /*2c80*/  FADD.FTZ R47, R152, -R47 ;  /* 0x8000002f982f7221 */ /* 0x000fe40000010000 */
[C---:B------:R-:W-:Y:S01]  /*2c90*/  FMUL.FTZ R104, R156.reuse, R165 ;  /* 0x000000a59c687220 */ /* 0x040fe20000410000 */
[C---:B------:R-:W-:Y:S01]  /*2ca0*/  FMUL.FTZ R44, R156.reuse, R105 ;  /* 0x000000699c2c7220 */ /* 0x040fe20000410000 */
[----:B------:R-:W-:Y:S01]  /*2cb0*/  FMUL.FTZ R47, R156, R47 ;  /* 0x0000002f9c2f7220 */ /* 0x000fe20000410000 */
[----:B------:R-:W-:-:S02]  /*2cc0*/  FSEL R46, R46, RZ, P1 ;  /* 0x000000ff2e2e7208 */ /* 0x000fc40000800000 */
[----:B------:R-:W-:Y:S02]  /*2cd0*/  FSEL R104, R104, RZ, P1 ;  /* 0x000000ff68687208 */ /* 0x000fe40000800000 */
[----:B------:R-:W-:Y:S02]  /*2ce0*/  FSEL R44, R44, RZ, P1 ;  /* 0x000000ff2c2c7208 */ /* 0x000fe40000800000 */
[----:B------:R-:W-:Y:S02]  /*2cf0*/  FSEL R47, R47, RZ, P1 ;  /* 0x000000ff2f2f7208 */ /* 0x000fe40000800000 */
[----:B------:R-:W-:Y:S01]  /*2d00*/  MOV R45, R104 ;  /* 0x00000068002d7202 */ /* 0x000fe20000000f00 */
[----:B------:R-:W-:Y:S06]  /*2d10*/  @!P4 BRA `(.L_x_6909) ;  /* 0x0000000400c4c947 */ /* 0x000fec0003800000 */
[----:B------:R-:W-:Y:S02]  /*2d20*/  HADD2.F32 R45, -RZ, R140.H1_H1 ;  /* 0x3000008cff2d7230 */ /* 0x000fe40000004100 */
[----:B------:R-:W-:Y:S01]  /*2d30*/  FMUL.FTZ R164, R47, UR14 ;  /* 0x0000000e2fa47c20 */ /* 0x000fe20008410000 */
[----:B------:R-:W-:-:S03]  /*2d40*/  HADD2.F32 R166, -RZ, R150.H1_H1 ;  /* 0x30000096ffa67230 */ /* 0x000fc60000004100 */
[-C--:B------:R-:W-:Y:S02]  /*2d50*/  FMUL.FTZ R45, R45, R164.reuse ;  /* 0x000000a42d2d7220 */ /* 0x080fe40000410000 */
[----:B------:R-:W-:-:S03]  /*2d60*/  FFMA.FTZ R63, R166, R164, R63 ;  /* 0x000000a4a63f7223 */ /* 0x000fc6000001003f */
[----:B------:R-:W-:-:S04]  /*2d70*/  F2FP.F16.F32.PACK_AB R45, RZ, R45 ;  /* 0x0000002dff2d723e */ /* 0x000fc800000000ff */
[----:B------:R-:W-:Y:S02]  /*2d80*/  PRMT R157, R45, 0x7610, R157 ;  /* 0x000076102d9d7816 */ /* 0x000fe4000000009d */
[----:B------:R-:W-:Y:S01]  /*2d90*/  MOV R45, R104 ;  /* 0x00000068002d7202 */ /* 0x000fe20000000f00 */
[----:B------:R-:W-:Y:S06]  /*2da0*/  BRA `(.L_x_6909) ;  /* 0x0000000400a07947 */ /* 0x000fec0003800000 */
.L_x_6904:
[----:B------:R-:W-:Y:S01]  /*2db0*/  UMOV UR4, UR6 ;  /* 0x0000000600047c82 */ /* 0x000fe20008000000 */
[----:B------:R-:W-:Y:S01]  /*2dc0*/  UMOV UR5, UR7 ;  /* 0x0000000700057c82 */ /* 0x000fe20008000000 */
[----:B------:R-:W-:-:S04]  /*2dd0*/  UISETP.NE.U32.AND UP0, UPT, UR4, URZ, UPT ;  /* 0x000000ff0400728c */ /* 0x000fc8000bf05070 */
[----:B------:R-:W-:-:S09]  /*2de0*/  UISETP.NE.AND.EX UP0, UPT, UR5, URZ, UPT, UP0 ;  /* 0x000000ff0500728c */ /* 0x000fd2000bf05300 */
[----:B------:R-:W-:Y:S05]  /*2df0*/  BRA.U UP0, `(.L_x_6913) ;  /* 0x0000000100c47547 */ /* 0x000fea000b800000 */
[----:B------:R-:W-:Y:S05]  /*2e00*/  @!P4 BRA `(.L_x_6914) ;  /* 0x00000000002cc947 */ /* 0x000fea0003800000 */
[----:B------:R-:W-:Y:S01]  /*2e10*/  @P3 FFMA.FTZ R105, R3, R163, R162 ;  /* 0x000000a303693223 */ /* 0x000fe200000100a2 */
[----:B------:R-:W-:Y:S01]  /*2e20*/  MOV R104, R80 ;  /* 0x0000005000687202 */ /* 0x000fe20000000f00 */
[----:B------:R-:W-:Y:S02]  /*2e30*/  HADD2.F32 R165, -RZ, R149.H0_H0 ;  /* 0x20000095ffa57230 */ /* 0x000fe40000004100 */
[----:B------:R-:W-:-:S04]  /*2e40*/  @P3 FADD.FTZ R105, R6, -R105 ;  /* 0x8000006906693221 */ /* 0x000fc80000010000 */
[----:B------:R-:W-:-:S04]  /*2e50*/  @P3 FFMA.FTZ R104, R156, R105, R80 ;  /* 0x000000699c683223 */ /* 0x000fc80000010050 */
[----:B------:R-:W-:Y:S01]  /*2e60*/  FMUL.FTZ R105, R104, UR14 ;  /* 0x0000000e68697c20 */ /* 0x000fe20008410000 */
[----:B------:R-:W-:-:S03]  /*2e70*/  HADD2.F32 R104, -RZ, R139.H0_H0 ;  /* 0x2000008bff687230 */ /* 0x000fc60000004100 */
[-C--:B------:R-:W-:Y:S02]  /*2e80*/  FFMA.FTZ R60, R165, R105.reuse, R60 ;  /* 0x00000069a53c7223 */ /* 0x080fe4000001003c */
[----:B------:R-:W-:-:S05]  /*2e90*/  FMUL.FTZ R104, R104, R105 ;  /* 0x0000006968687220 */ /* 0x000fca0000410000 */
[----:B------:R-:W-:-:S04]  /*2ea0*/  F2FP.F16.F32.PACK_AB R104, RZ, R104 ;  /* 0x00000068ff68723e */ /* 0x000fc800000000ff */
[----:B------:R-:W-:-:S07]  /*2eb0*/  PRMT R160, R104, 0x7610, R160 ;  /* 0x0000761068a07816 */ /* 0x000fce00000000a0 */
.L_x_6914:
[----:B------:R-:W-:Y:S05]  /*2ec0*/  @!P4 BRA `(.L_x_6915) ;  /* 0x00000000002cc947 */ /* 0x000fea0003800000 */
[----:B------:R-:W-:Y:S01]  /*2ed0*/  @P3 FFMA.FTZ R104, R14, R163, R162 ;  /* 0x000000a30e683223 */ /* 0x000fe200000100a2 */
[----:B------:R-:W-:-:S03]  /*2ee0*/  MOV R105, R81 ;  /* 0x0000005100697202 */ /* 0x000fc60000000f00 */
[----:B------:R-:W-:-:S04]  /*2ef0*/  @P3 FADD.FTZ R104, R13, -R104 ;  /* 0x800000680d683221 */ /* 0x000fc80000010000 */
[----:B------:R-:W-:Y:S01]  /*2f00*/  @P3 FFMA.FTZ R105, R156, R104, R81 ;  /* 0x000000689c693223 */ /* 0x000fe20000010051 */
[----:B------:R-:W-:-:S03]  /*2f10*/  HADD2.F32 R104, -RZ, R149.H1_H1 ;  /* 0x30000095ff687230 */ /* 0x000fc60000004100 */
[----:B------:R-:W-:-:S04]  /*2f20*/  FMUL.FTZ R105, R105, UR14 ;  /* 0x0000000e69697c20 */ /* 0x000fc80008410000 */
[----:B------:R-:W-:Y:S01]  /*2f30*/  FFMA.FTZ R61, R104, R105, R61 ;  /* 0x00000069683d7223 */ /* 0x000fe2000001003d */
[----:B------:R-:W-:-:S05]  /*2f40*/  HADD2.F32 R104, -RZ, R139.H1_H1 ;  /* 0x3000008bff687230 */ /* 0x000fca0000004100 */
[----:B------:R-:W-:-:S05]  /*2f50*/  FMUL.FTZ R104, R104, R105 ;  /* 0x0000006968687220 */ /* 0x000fca0000410000 */
[----:B------:R-:W-:-:S04]  /*2f60*/  F2FP.F16.F32.PACK_AB R104, RZ, R104 ;  /* 0x00000068ff68723e */ /* 0x000fc800000000ff */
[----:B------:R-:W-:-:S07]  /*2f70*/  PRMT R159, R104, 0x7610, R159 ;  /* 0x00007610689f7816 */ /* 0x000fce000000009f */
.L_x_6915:
        /* <DEDUP_REMOVED lines=12> */
.L_x_6916:
[----:B------:R-:W-:Y:S05]  /*3040*/  @!P4 BRA `(.L_x_6909) ;  /* 0x0000000000f8c947 */ /* 0x000fea0003800000 */
[----:B------:R-:W-:-:S04]  /*3050*/  @P3 FFMA.FTZ R105, R154, R163, R162 ;  /* 0x000000a39a693223 */ /* 0x000fc800000100a2 */
[----:B------:R-:W-:Y:S01]  /*3060*/  @P3 FADD.FTZ R104, R152, -R105 ;  /* 0x8000006998683221 */ /* 0x000fe20000010000 */
[----:B------:R-:W-:-:S03]  /*3070*/  MOV R105, R83 ;  /* 0x0000005300697202 */ /* 0x000fc60000000f00 */
[----:B------:R-:W-:Y:S01]  /*3080*/  @P3 FFMA.FTZ R105, R156, R104, R83 ;  /* 0x000000689c693223 */ /* 0x000fe20000010053 */
[----:B------:R-:W-:-:S03]  /*3090*/  HADD2.F32 R104, -RZ, R150.H1_H1 ;  /* 0x30000096ff687230 */ /* 0x000fc60000004100 */
[----:B------:R-:W-:-:S04]  /*30a0*/  FMUL.FTZ R105, R105, UR14 ;  /* 0x0000000e69697c20 */ /* 0x000fc80008410000 */
[----:B------:R-:W-:Y:S01]  /*30b0*/  FFMA.FTZ R63, R104, R105, R63 ;  /* 0x00000069683f7223 */ /* 0x000fe2000001003f */
[----:B------:R-:W-:-:S05]  /*30c0*/  HADD2.F32 R104, -RZ, R140.H1_H1 ;  /* 0x3000008cff687230 */ /* 0x000fca0000004100 */
[----:B------:R-:W-:-:S05]  /*30d0*/  FMUL.FTZ R104, R104, R105 ;  /* 0x0000006968687220 */ /* 0x000fca0000410000 */
[----:B------:R-:W-:-:S04]  /*30e0*/  F2FP.F16.F32.PACK_AB R104, RZ, R104 ;  /* 0x00000068ff68723e */ /* 0x000fc800000000ff */
[----:B------:R-:W-:Y:S01]  /*30f0*/  PRMT R157, R104, 0x7610, R157 ;  /* 0x00007610689d7816 */ /* 0x000fe2000000009d */
[----:B------:R-:W-:Y:S06]  /*3100*/  BRA `(.L_x_6909) ;  /* 0x0000000000c87947 */ /* 0x000fec0003800000 */
.L_x_6913:
[-CC-:B------:R-:W-:Y:S01]  /*3110*/  @P3 FFMA.FTZ R45, R3, R163.reuse, R162.reuse ;  /* 0x000000a3032d3223 */ /* 0x180fe200000100a2 */
[-CC-:B------:R-:W-:Y:S01]  /*3120*/  @P3 FFMA.FTZ R44, R14, R163.reuse, R162.reuse ;  /* 0x000000a30e2c3223 */ /* 0x180fe200000100a2 */
[----:B------:R-:W-:Y:S01]  /*3130*/  @P3 FFMA.FTZ R105, R109, R163, R162 ;  /* 0x000000a36d693223 */ /* 0x000fe200000100a2 */
[----:B------:R-:W-:Y:S01]  /*3140*/  MOV R47, R80 ;  /* 0x00000050002f7202 */ /* 0x000fe20000000f00 */
[----:B------:R-:W-:Y:S01]  /*3150*/  @P3 FADD.FTZ R45, R6, -R45 ;  /* 0x8000002d062d3221 */ /* 0x000fe20000010000 */
        /* <DEDUP_REMOVED lines=15> */
.L_x_6917:
[----:B------:R-:W-:Y:S05]  /*3250*/  @!P4 BRA `(.L_x_6918) ;  /* 0x00000000001cc947 */ /* 0x000fea0003800000 */
[----:B------:R-:W-:Y:S02]  /*3260*/  HADD2.F32 R44, -RZ, R149.H1_H1 ;  /* 0x30000095ff2c7230 */ /* 0x000fe40000004100 */
[----:B------:R-:W-:-:S04]  /*3270*/  FMUL.FTZ R104, R45, UR14 ;  /* 0x0000000e2d687c20 */ /* 0x000fc80008410000 */
[----:B------:R-:W-:Y:S01]  /*3280*/  FFMA.FTZ R61, R44, R104, R61 ;  /* 0x000000682c3d7223 */ /* 0x000fe2000001003d */
[----:B------:R-:W-:-:S05]  /*3290*/  HADD2.F32 R44, -RZ, R139.H1_H1 ;  /* 0x3000008bff2c7230 */ /* 0x000fca0000004100 */
[----:B------:R-:W-:-:S05]  /*32a0*/  FMUL.FTZ R44, R44, R104 ;  /* 0x000000682c2c7220 */ /* 0x000fca0000410000 */
[----:B------:R-:W-:-:S04]  /*32b0*/  F2FP.F16.F32.PACK_AB R44, RZ, R44 ;  /* 0x0000002cff2c723e */ /* 0x000fc800000000ff */
[----:B------:R-:W-:-:S07]  /*32c0*/  PRMT R159, R44, 0x7610, R159 ;  /* 0x000076102c9f7816 */ /* 0x000fce000000009f */
.L_x_6918:
[----:B------:R-:W-:Y:S05]  /*32d0*/  @!P4 BRA `(.L_x_6919) ;  /* 0x00000000001cc947 */ /* 0x000fea0003800000 */
[----:B------:R-:W-:Y:S02]  /*32e0*/  HADD2.F32 R44, -RZ, R140.H0_H0 ;  /* 0x2000008cff2c7230 */ /* 0x000fe40000004100 */
[----:B------:R-:W-:Y:S01]  /*32f0*/  FMUL.FTZ R105, R46, UR14 ;  /* 0x0000000e2e697c20 */ /* 0x000fe20008410000 */
[----:B------:R-:W-:-:S03]  /*3300*/  HADD2.F32 R165, -RZ, R150.H0_H0 ;  /* 0x20000096ffa57230 */ /* 0x000fc60000004100 */
[-C--:B------:R-:W-:Y:S02]  /*3310*/  FMUL.FTZ R44, R44, R105.reuse ;  /* 0x000000692c2c7220 */ /* 0x080fe40000410000 */
[----:B------:R-:W-:-:S03]  /*3320*/  FFMA.FTZ R62, R165, R105, R62 ;  /* 0x00000069a53e7223 */ /* 0x000fc6000001003e */
[----:B------:R-:W-:-:S04]  /*3330*/  F2FP.F16.F32.PACK_AB R44, RZ, R44 ;  /* 0x0000002cff2c723e */ /* 0x000fc800000000ff */
[----:B------:R-:W-:-:S07]  /*3340*/  PRMT R158, R44, 0x7610, R158 ;  /* 0x000076102c9e7816 */ /* 0x000fce000000009e */
.L_x_6919:
[----:B------:R-:W-:Y:S01]  /*3350*/  @P3 FFMA.FTZ R105, R154, R163, R162 ;  /* 0x000000a39a693223 */ /* 0x000fe200000100a2 */
[----:B------:R-:W-:-:S03]  /*3360*/  MOV R104, R83 ;  /* 0x0000005300687202 */ /* 0x000fc60000000f00 */
[----:B------:R-:W-:-:S04]  /*3370*/  @P3 FADD.FTZ R44, R152, -R105 ;  /* 0x80000069982c3221 */ /* 0x000fc80000010000 */
[----:B------:R-:W-:Y:S01]  /*3380*/  @P3 FFMA.FTZ R104, R156, R44, R83 ;  /* 0x0000002c9c683223 */ /* 0x000fe20000010053 */
[----:B------:R-:W-:-:S04]  /*3390*/  MOV R44, R47 ;  /* 0x0000002f002c7202 */ /* 0x000fc80000000f00 */
[----:B------:R-:W-:Y:S01]  /*33a0*/  MOV R47, R104 ;  /* 0x00000068002f7202 */ /* 0x000fe20000000f00 */
[----:B------:R-:W-:Y:S06]  /*33b0*/  @!P4 BRA `(.L_x_6909) ;  /* 0x00000000001cc947 */ /* 0x000fec0003800000 */
[----:B------:R-:W-:Y:S01]  /*33c0*/  FMUL.FTZ R105, R104, UR14 ;  /* 0x0000000e68697c20 */ /* 0x000fe20008410000 */
[----:B------:R-:W-:-:S05]  /*33d0*/  HADD2.F32 R104, -RZ, R150.H1_H1 ;  /* 0x30000096ff687230 */ /* 0x000fca0000004100 */
[----:B------:R-:W-:Y:S01]  /*33e0*/  FFMA.FTZ R63, R104, R105, R63 ;  /* 0x00000069683f7223 */ /* 0x000fe2000001003f */
[----:B------:R-:W-:-:S05]  /*33f0*/  HADD2.F32 R104, -RZ, R140.H1_H1 ;  /* 0x3000008cff687230 */ /* 0x000fca0000004100 */
[----:B------:R-:W-:-:S05]  /*3400*/  FMUL.FTZ R104, R104, R105 ;  /* 0x0000006968687220 */ /* 0x000fca0000410000 */
[----:B------:R-:W-:-:S04]  /*3410*/  F2FP.F16.F32.PACK_AB R104, RZ, R104 ;  /* 0x00000068ff68723e */ /* 0x000fc800000000ff */
[----:B------:R-:W-:-:S07]  /*3420*/  PRMT R157, R104, 0x7610, R157 ;  /* 0x00007610689d7816 */ /* 0x000fce000000009d */
.L_x_6909:
[----:B------:R-:W-:-:S04]  /*3430*/  ISETP.NE.U32.AND P0, PT, RZ, UR4, PT ;  /* 0x00000004ff007c0c */ /* 0x000fc8000bf05070 */
[----:B------:R-:W-:-:S13]  /*3440*/  ISETP.NE.AND.EX P0, PT, RZ, UR5, PT, P0 ;  /* 0x00000005ff007c0c */ /* 0x000fda000bf05300 */
[----:B------:R-:W0:Y:S02]  /*3450*/  @P0 LDC.64 R104, c[0x0][0x478] ;  /* 0x00011e00ff680b82 */ /* 0x000e240000000a00 */
[----:B0-----:R-:W-:-:S05]  /*3460*/  @P0 IMAD.WIDE.U32 R104, R161, 0x10, R104 ;  /* 0x00000010a1680825 */ /* 0x001fca00078e0068 */
[----:B------:R0:W-:Y:S01]  /*3470*/  @P0 STG.E.128 desc[UR8][R104.64], R44 ;  /* 0x0000002c68000986 */ /* 0x0001e2000c101d08 */
        /* <DEDUP_REMOVED lines=9> */
.L_x_6920:
[----:B------:R-:W-:Y:S02]  /*3510*/  IADD3 R161, PT, PT, R161, 0x80, RZ ;  /* 0x00000080a1a17810 */ /* 0x000fe40007ffe0ff */
[----:B------:R-:W-:-:S07]  /*3520*/  IADD3 R107, PT, PT, R107, 0x80, RZ ;  /* 0x000000806b6b7810 */ /* 0x000fce0007ffe0ff */
.L_x_6902:
[----:B------:R-:W-:Y:S05]  /*3530*/  BSYNC.RECONVERGENT B0 ;  /* 0x0000000000007941 */ /* 0x000fea0003800200 */
.L_x_6901:
[----:B------:R-:W-:Y:S01]  /*3540*/  ISETP.GE.U32.AND P0, PT, R4, 0x100, PT ;  /* 0x000001000400780c */ /* 0x000fe20003f06070 */
[----:B------:R-:W-:-:S12]  /*3550*/  BSSY.RECONVERGENT B0, `(.L_x_6921) ;  /* 0x00000fe000007945 */ /* 0x000fd80003800200 */
[----:B------:R-:W-:Y:S05]  /*3560*/  @!P0 BRA `(.L_x_6922) ;  /* 0x0000000c00f08947 */ /* 0x000fea0003800000 */
[----:B------:R-:W-:-:S04]  /*3570*/  UISETP.NE.U32.AND UP0, UPT, UR12, URZ, UPT ;  /* 0x000000ff0c00728c */ /* 0x000fc8000bf05070 */
[----:B------:R-:W-:Y:S01]  /*3580*/  UISETP.NE.AND.EX UP0, UPT, UR13, URZ, UPT, UP0 ;  /* 0x000000ff0d00728c */ /* 0x000fe2000bf05300 */
[----:B------:R-:W-:Y:S10]  /*3590*/  @!P4 BRA `(.L_x_6923) ;  /* 0x00000000001cc947 */ /* 0x000ff40003800000 */
[----:B-1----:R-:W1:Y:S02]  /*35a0*/  LDC.64 R164, c[0x0][0x390] ;  /* 0x0000e400ffa47b82 */ /* 0x002e640000000a00 */
[----:B-1----:R-:W-:-:S05]  /*35b0*/  IMAD.WIDE.U32 R164, R107, 0x8, R164 ;  /* 0x000000086ba47825 */ /* 0x002fca00078e00a4 */
[----:B0-----:R-:W2:Y:S02]  /*35c0*/  LDG.E.64 R104, desc[UR8][R164.64] ;  /* 0x00000008a4687981 */ /* 0x001ea4000c1e1b00 */
[----:B--2---:R-:W-:-:S04]  /*35d0*/  SHF.R.U64 R150, R104, 0x10, R105 ;  /* 0x0000001068967819 */ /* 0x004fc80000001269 */
[----:B------:R-:W-:Y:S02]  /*35e0*/  PRMT R149, R104, 0x5410, R150 ;  /* 0x0000541068957816 */ /* 0x000fe40000000096 */
[----:B------:R-:W-:-:S04]  /*35f0*/  SHF.R.U32.HI R104, RZ, 0x10, R105 ;  /* 0x00000010ff687819 */ /* 0x000fc80000011669 */
[----:B------:R-:W-:-:S07]  /*3600*/  PRMT R150, R105, 0x5410, R104 ;  /* 0x0000541069967816 */ /* 0x000fce0000000068 */
.L_x_6923:
[----:B------:R-:W-:Y:S05]  /*3610*/  BRA.U !UP0, `(.L_x_6924) ;  /* 0x0000000508a07547 */ /* 0x000fea000b800000 */
[----:B------:R-:W-:-:S04]  /*3620*/  UISETP.NE.U32.AND UP0, UPT, UR6, URZ, UPT ;  /* 0x000000ff0600728c */ /* 0x000fc8000bf05070 */
[----:B------:R-:W-:-:S06]  /*3630*/  UISETP.NE.AND.EX UP0, UPT, UR7, URZ, UPT, UP0 ;  /* 0x000000ff0700728c */ /* 0x000fcc000bf05300 */
[----:B------:R-:W-:-:S13]  /*3640*/  PLOP3.LUT P1, PT, PT, PT, UP0, 0x80, 0x8 ;  /* 0x000000000008781c */ /* 0x000fda0003f2f008 */
[----:B------:R-:W-:Y:S05]  /*3650*/  @!P1 BRA `(.L_x_6925) ;  /* 0x0000000000cc9947 */ /* 0x000fea0003800000 */
[-CC-:B0-----:R-:W-:Y:S01]  /*3660*/  @P3 FFMA.FTZ R45, R7, R163.reuse, R162.reuse ;  /* 0x000000a3072d3223 */ /* 0x181fe200000100a2 */
[-CC-:B------:R-:W-:Y:S01]  /*3670*/  @P3 FFMA.FTZ R44, R16, R163.reuse, R162.reuse ;  /* 0x000000a3102c3223 */ /* 0x180fe200000100a2 */
[----:B-1----:R-:W-:Y:S01]  /*3680*/  @P3 FFMA.FTZ R105, R111, R163, R162 ;  /* 0x000000a36f693223 */ /* 0x002fe200000100a2 */
        /* <DEDUP_REMOVED lines=11> */
[----:B------:R-:W-:-:S04]  /*3740*/  FMUL.FTZ R44, R47, UR14 ;  /* 0x0000000e2f2c7c20 */ /* 0x000fc80008410000 */
[----:B------:R-:W-:Y:S01]  /*3750*/  FFMA.FTZ R64, R105, R44, R64 ;  /* 0x0000002c69407223 */ /* 0x000fe20000010040 */
[----:B------:R-:W-:-:S05]  /*3760*/  HADD2.F32 R105, -RZ, R141.H0_H0 ;  /* 0x2000008dff697230 */ /* 0x000fca0000004100 */
[----:B------:R-:W-:-:S05]  /*3770*/  FMUL.FTZ R44, R44, R105 ;  /* 0x000000692c2c7220 */ /* 0x000fca0000410000 */
[----:B------:R-:W-:-:S04]  /*3780*/  F2FP.F16.F32.PACK_AB R44, RZ, R44 ;  /* 0x0000002cff2c723e */ /* 0x000fc800000000ff */
[----:B------:R-:W-:-:S07]  /*3790*/  PRMT R160, R44, 0x7610, R160 ;  /* 0x000076102ca07816 */ /* 0x000fce00000000a0 */
.L_x_6926:
[----:B------:R-:W-:Y:S05]  /*37a0*/  @!P4 BRA `(.L_x_6927) ;  /* 0x00000000001cc947 */ /* 0x000fea0003800000 */
[----:B------:R-:W-:Y:S02]  /*37b0*/  HADD2.F32 R44, -RZ, R149.H1_H1 ;  /* 0x30000095ff2c7230 */ /* 0x000fe40000004100 */
[----:B------:R-:W-:Y:S01]  /*37c0*/  FMUL.FTZ R104, R45, UR14 ;  /* 0x0000000e2d687c20 */ /* 0x000fe20008410000 */
[----:B------:R-:W-:-:S03]  /*37d0*/  HADD2.F32 R105, -RZ, R141.H1_H1 ;  /* 0x3000008dff697230 */ /* 0x000fc60000004100 */
[----:B------:R-:W-:Y:S02]  /*37e0*/  FFMA.FTZ R65, R44, R104, R65 ;  /* 0x000000682c417223 */ /* 0x000fe40000010041 */
[----:B------:R-:W-:-:S05]  /*37f0*/  FMUL.FTZ R44, R104, R105 ;  /* 0x00000069682c7220 */ /* 0x000fca0000410000 */
[----:B------:R-:W-:-:S04]  /*3800*/  F2FP.F16.F32.PACK_AB R44, RZ, R44 ;  /* 0x0000002cff2c723e */ /* 0x000fc800000000ff */
[----:B------:R-:W-:-:S07]  /*3810*/  PRMT R159, R44, 0x7610, R159 ;  /* 0x000076102c9f7816 */ /* 0x000fce000000009f */
.L_x_6927:
[----:B------:R-:W-:Y:S05]  /*3820*/  @!P4 BRA `(.L_x_6928) ;  /* 0x00000000001cc947 */ /* 0x000fea0003800000 */
[----:B------:R-:W-:Y:S02]  /*3830*/  HADD2.F32 R105, -RZ, R150.H0_H0 ;  /* 0x20000096ff697230 */ /* 0x000fe40000004100 */
[----:B------:R-:W-:-:S04]  /*3840*/  FMUL.FTZ R44, R46, UR14 ;  /* 0x0000000e2e2c7c20 */ /* 0x000fc80008410000 */
[----:B------:R-:W-:Y:S01]  /*3850*/  FFMA.FTZ R66, R105, R44, R66 ;  /* 0x0000002c69427223 */ /* 0x000fe20000010042 */
[----:B------:R-:W-:-:S05]  /*3860*/  HADD2.F32 R105, -RZ, R142.H0_H0 ;  /* 0x2000008eff697230 */ /* 0x000fca0000004100 */
[----:B------:R-:W-:-:S05]  /*3870*/  FMUL.FTZ R44, R44, R105 ;  /* 0x000000692c2c7220 */ /* 0x000fca0000410000 */
[----:B------:R-:W-:-:S04]  /*3880*/  F2FP.F16.F32.PACK_AB R44, RZ, R44 ;  /* 0x0000002cff2c723e */ /* 0x000fc800000000ff */
[----:B------:R-:W-:-:S07]  /*3890*/  PRMT R158, R44, 0x7610, R158 ;  /* 0x000076102c9e7816 */ /* 0x000fce000000009e */
.L_x_6928:
        /* <DEDUP_REMOVED lines=13> */
[----:B------:R-:W-:Y:S01]  /*3970*/  PRMT R157, R104, 0x7610, R157 ;  /* 0x00007610689d7816 */ /* 0x000fe2000000009d */
[----:B------:R-:W-:Y:S06]  /*3980*/  BRA `(.L_x_6929) ;  /* 0x0000000800b07947 */ /* 0x000fec0003800000 */
.L_x_6925:
[----:B------:R-:W-:Y:S05]  /*3990*/  @!P4 BRA `(.L_x_6930) ;  /* 0x00000000002cc947 */ /* 0x000fea0003800000 */
[----:B01----:R-:W-:Y:S01]  /*39a0*/  @P3 FFMA.FTZ R105, R7, R163, R162 ;  /* 0x000000a307693223 */ /* 0x003fe200000100a2 */
        /* <DEDUP_REMOVED lines=10> */
.L_x_6930:
[----:B------:R-:W-:Y:S05]  /*3a50*/  @!P4 BRA `(.L_x_6931) ;  /* 0x00000000002cc947 */ /* 0x000fea0003800000 */
[----:B01----:R-:W-:Y:S01]  /*3a60*/  @P3 FFMA.FTZ R104, R16, R163, R162 ;  /* 0x000000a310683223 */ /* 0x003fe200000100a2 */
        /* <DEDUP_REMOVED lines=10> */
.L_x_6931:
        /* <DEDUP_REMOVED lines=12> */
.L_x_6932:
        /* <DEDUP_REMOVED lines=13> */
.L_x_6924:
[----:B01----:R-:W0:Y:S02]  /*3ca0*/  LDC.64 R104, c[0x0][0x478] ;  /* 0x00011e00ff687b82 */ /* 0x003e240000000a00 */
[----:B0-----:R-:W-:-:S04]  /*3cb0*/  ISETP.NE.U32.AND P1, PT, R104, RZ, PT ;  /* 0x000000ff6800720c */ /* 0x001fc80003f25070 */
[----:B------:R-:W-:-:S13]  /*3cc0*/  ISETP.NE.AND.EX P1, PT, R105, RZ, PT, P1 ;  /* 0x000000ff6900720c */ /* 0x000fda0003f25310 */
[----:B------:R-:W-:Y:S05]  /*3cd0*/  @!P1 BRA `(.L_x_6933) ;  /* 0x00000004000c9947 */ /* 0x000fea0003800000 */
[----:B------:R-:W-:Y:S01]  /*3ce0*/  FFMA.FTZ R45, R111, R163, R162 ;  /* 0x000000a36f2d7223 */ /* 0x000fe200000100a2 */
[----:B------:R-:W-:-:S03]  /*3cf0*/  ISETP.GT.AND P2, PT, R155, RZ, PT ;  /* 0x000000ff9b00720c */ /* 0x000fc60003f44270 */
[----:B------:R-:W-:Y:S01]  /*3d00*/  FADD.FTZ R45, R112, -R45 ;  /* 0x8000002d702d7221 */ /* 0x000fe20000010000 */
[----:B------:R-:W-:Y:S09]  /*3d10*/  @!P4 BRA `(.L_x_6934) ;  /* 0x000000000030c947 */ /* 0x000ff20003800000 */
[----:B------:R-:W-:Y:S01]  /*3d20*/  FFMA.FTZ R47, R7, R163, R162 ;  /* 0x000000a3072f7223 */ /* 0x000fe200000100a2 */
        /* <DEDUP_REMOVED lines=11> */
.L_x_6934:
        /* <DEDUP_REMOVED lines=9> */
[-C--:B------:R-:W-:Y:S01]  /*3e70*/  FMUL.FTZ R46, R46, R47.reuse ;  /* 0x0000002f2e2e7220 */ /* 0x080fe20000410000 */
[----:B------:R-:W-:-:S04]  /*3e80*/  FFMA.FTZ R65, R44, R47, R65 ;  /* 0x0000002f2c417223 */ /* 0x000fc80000010041 */
[----:B------:R-:W-:-:S04]  /*3e90*/  F2FP.F16.F32.PACK_AB R44, RZ, R46 ;  /* 0x0000002eff2c723e */ /* 0x000fc800000000ff */
[----:B------:R-:W-:-:S07]  /*3ea0*/  PRMT R159, R44, 0x7610, R159 ;  /* 0x000076102c9f7816 */ /* 0x000fce000000009f */
.L_x_6935:
        /* <DEDUP_REMOVED lines=13> */
.L_x_6936:
[-CC-:B------:R-:W-:Y:S01]  /*3f80*/  FFMA.FTZ R105, R7, R163.reuse, R162.reuse ;  /* 0x000000a307697223 */ /* 0x180fe200000100a2 */
[-CC-:B------:R-:W-:Y:S01]  /*3f90*/  FFMA.FTZ R46, R16, R163.reuse, R162.reuse ;  /* 0x000000a3102e7223 */ /* 0x180fe200000100a2 */
[----:B------:R-:W-:Y:S02]  /*3fa0*/  FFMA.FTZ R44, R118, R163, R162 ;  /* 0x000000a3762c7223 */ /* 0x000fe400000100a2 */
[----:B------:R-:W-:Y:S01]  /*3fb0*/  FADD.FTZ R105, R8, -R105 ;  /* 0x8000006908697221 */ /* 0x000fe20000010000 */
        /* <DEDUP_REMOVED lines=9> */
[----:B------:R-:W-:Y:S02]  /*4050*/  FSEL R47, R47, RZ, P2 ;  /* 0x000000ff2f2f7208 */ /* 0x000fe40001000000 */
[----:B------:R-:W-:Y:S01]  /*4060*/  MOV R44, R104 ;  /* 0x00000068002c7202 */ /* 0x000fe20000000f00 */
[----:B------:R-:W-:Y:S06]  /*4070*/  @!P4 BRA `(.L_x_6929) ;  /* 0x0000000000f4c947 */ /* 0x000fec0003800000 */
[----:B------:R-:W-:Y:S02]  /*4080*/  HADD2.F32 R44, -RZ, R150.H1_H1 ;  /* 0x30000096ff2c7230 */ /* 0x000fe40000004100 */
[----:B------:R-:W-:-:S04]  /*4090*/  FMUL.FTZ R105, R47, UR14 ;  /* 0x0000000e2f697c20 */ /* 0x000fc80008410000 */
[----:B------:R-:W-:Y:S01]  /*40a0*/  FFMA.FTZ R67, R44, R105, R67 ;  /* 0x000000692c437223 */ /* 0x000fe20000010043 */
[----:B------:R-:W-:-:S05]  /*40b0*/  HADD2.F32 R44, -RZ, R142.H1_H1 ;  /* 0x3000008eff2c7230 */ /* 0x000fca0000004100 */
[----:B------:R-:W-:-:S05]  /*40c0*/  FMUL.FTZ R44, R44, R105 ;  /* 0x000000692c2c7220 */ /* 0x000fca0000410000 */
[----:B------:R-:W-:-:S04]  /*40d0*/  F2FP.F16.F32.PACK_AB R44, RZ, R44 ;  /* 0x0000002cff2c723e */ /* 0x000fc800000000ff */
[----:B------:R-:W-:Y:S02]  /*40e0*/  PRMT R157, R44, 0x7610, R157 ;  /* 0x000076102c9d7816 */ /* 0x000fe4000000009d */
[----:B------:R-:W-:Y:S01]  /*40f0*/  MOV R44, R104 ;  /* 0x00000068002c7202 */ /* 0x000fe20000000f00 */
[----:B------:R-:W-:Y:S06]  /*4100*/  BRA `(.L_x_6929) ;  /* 0x0000000000d07947 */ /* 0x000fec0003800000 */
.L_x_6933:
        /* <DEDUP_REMOVED lines=9> */
[-C--:B------:R-:W-:Y:S01]  /*41a0*/  FMUL.FTZ R104, R104, R105.reuse ;  /* 0x0000006968687220 */ /* 0x080fe20000410000 */
[----:B------:R-:W-:-:S04]  /*41b0*/  FFMA.FTZ R64, R165, R105, R64 ;  /* 0x00000069a5407223 */ /* 0x000fc80000010040 */
[----:B------:R-:W-:-:S04]  /*41c0*/  F2FP.F16.F32.PACK_AB R104, RZ, R104 ;  /* 0x00000068ff68723e */ /* 0x000fc800000000ff */
[----:B------:R-:W-:-:S07]  /*41d0*/  PRMT R160, R104, 0x7610, R160 ;  /* 0x0000761068a07816 */ /* 0x000fce00000000a0 */
.L_x_6937:
        /* <DEDUP_REMOVED lines=13> */
.L_x_6938:
        /* <DEDUP_REMOVED lines=13> */
.L_x_6939:
[----:B------:R-:W-:Y:S05]  /*4380*/  @!P4 BRA `(.L_x_6929) ;  /* 0x000000000030c947 */ /* 0x000fea0003800000 */
[----:B------:R-:W-:Y:S01]  /*4390*/  FFMA.FTZ R104, R118, R163, R162 ;  /* 0x000000a376687223 */ /* 0x000fe200000100a2 */
[----:B------:R-:W-:-:S03]  /*43a0*/  ISETP.GT.AND P2, PT, R155, RZ, PT ;  /* 0x000000ff9b00720c */ /* 0x000fc60003f44270 */
[----:B------:R-:W-:-:S04]  /*43b0*/  FADD.FTZ R105, R153, -R104 ;  /* 0x8000006899697221 */ /* 0x000fc80000010000 */
[----:B------:R-:W-:-:S05]  /*43c0*/  FMUL.FTZ R104, R156, R105 ;  /* 0x000000699c687220 */ /* 0x000fca0000410000 */
[----:B------:R-:W-:-:S05]  /*43d0*/  FSEL R104, R104, RZ, P2 ;  /* 0x000000ff68687208 */ /* 0x000fca0001000000 */
[----:B------:R-:W-:Y:S01]  /*43e0*/  FMUL.FTZ R105, R104, UR14 ;  /* 0x0000000e68697c20 */ /* 0x000fe20008410000 */
[----:B------:R-:W-:-:S05]  /*43f0*/  HADD2.F32 R104, -RZ, R150.H1_H1 ;  /* 0x30000096ff687230 */ /* 0x000fca0000004100 */
[----:B------:R-:W-:Y:S01]  /*4400*/  FFMA.FTZ R67, R104, R105, R67 ;  /* 0x0000006968437223 */ /* 0x000fe20000010043 */
[----:B------:R-:W-:-:S05]  /*4410*/  HADD2.F32 R104, -RZ, R142.H1_H1 ;  /* 0x3000008eff687230 */ /* 0x000fca0000004100 */
[----:B------:R-:W-:-:S05]  /*4420*/  FMUL.FTZ R104, R104, R105 ;  /* 0x0000006968687220 */ /* 0x000fca0000410000 */
[----:B------:R-:W-:-:S04]  /*4430*/  F2FP.F16.F32.PACK_AB R104, RZ, R104 ;  /* 0x00000068ff68723e */ /* 0x000fc800000000ff */
[----:B------:R-:W-:-:S07]  /*4440*/  PRMT R157, R104, 0x7610, R157 ;  /* 0x00007610689d7816 */ /* 0x000fce000000009d */
.L_x_6929:
[----:B01----:R-:W0:Y:S02]  /*4450*/  @P1 LDC.64 R104, c[0x0][0x478] ;  /* 0x00011e00ff681b82 */ /* 0x003e240000000a00 */
[----:B0-----:R-:W-:-:S05]  /*4460*/  @P1 IMAD.WIDE.U32 R104, R161, 0x10, R104 ;  /* 0x00000010a1681825 */ /* 0x001fca00078e0068 */
[----:B------:R0:W-:Y:S01]  /*4470*/  @P1 STG.E.128 desc[UR8][R104.64], R44 ;  /* 0x0000002c68001986 */ /* 0x0001e2000c101d08 */
[----:B------:R-:W-:Y:S05]  /*4480*/  @!P4 BRA `(.L_x_6940) ;  /* 0x000000000020c947 */ /* 0x000fea0003800000 */
[----:B0-----:R-:W-:-:S05]  /*4490*/  LOP3.LUT R104, R159, 0xffff, RZ, 0xc0, !PT ;  /* 0x0000ffff9f687812 */ /* 0x001fca00078ec0ff */
[----:B------:R-:W-:Y:S01]  /*44a0*/  IMAD.WIDE.U32 R164, R104, 0x10000, RZ ;  /* 0x0001000068a47825 */ /* 0x000fe200078e00ff */
[----:B------:R-:W-:-:S04]  /*44b0*/  PRMT R104, R158, 0x5410, R157 ;  /* 0x000054109e687816 */ /* 0x000fc8000000009d */
[----:B------:R-:W-:Y:S02]  /*44c0*/  LOP3.LUT R105, R104, R165, RZ, 0xfc, !PT ;  /* 0x000000a568697212 */ /* 0x000fe400078efcff */
[----:B------:R-:W-:Y:S02]  /*44d0*/  LOP3.LUT R104, R164, 0xffff, R160, 0xf8, !PT ;  /* 0x0000ffffa4687812 */ /* 0x000fe400078ef8a0 */
[----:B------:R-:W0:Y:S02]  /*44e0*/  LDC.64 R164, c[0x0][0x468] ;  /* 0x00011a00ffa47b82 */ /* 0x000e240000000a00 */
[----:B0-----:R-:W-:-:S05]  /*44f0*/  IMAD.WIDE.U32 R164, R107, 0x8, R164 ;  /* 0x000000086ba47825 */ /* 0x001fca00078e00a4 */
[----:B------:R1:W-:Y:S02]  /*4500*/  STG.E.64 desc[UR8][R164.64], R104 ;  /* 0x00000068a4007986 */ /* 0x0003e4000c101b08 */
.L_x_6940:
[----:B------:R-:W-:Y:S02]  /*4510*/  IADD3 R161, PT, PT, R161, 0x80, RZ ;  /* 0x00000080a1a17810 */ /* 0x000fe40007ffe0ff */
[----:B------:R-:W-:-:S07]  /*4520*/  IADD3 R107, PT, PT, R107, 0x80, RZ ;  /* 0x000000806b6b7810 */ /* 0x000fce0007ffe0ff */
.L_x_6922:
[----:B------:R-:W-:Y:S05]  /*4530*/  BSYNC.RECONVERGENT B0 ;  /* 0x0000000000007941 */ /* 0x000fea0003800200 */
.L_x_6921:
        /* <DEDUP_REMOVED lines=13> */
.L_x_6943:
        /* <DEDUP_REMOVED lines=25> */
.L_x_6946:
        /* <DEDUP_REMOVED lines=8> */
.L_x_6947:
        /* <DEDUP_REMOVED lines=8> */
.L_x_6948:
        /* <DEDUP_REMOVED lines=15> */
.L_x_6945:
        /* <DEDUP_REMOVED lines=12> */
.L_x_6950:
        /* <DEDUP_REMOVED lines=12> */
.L_x_6951:
        /* <DEDUP_REMOVED lines=12> */
.L_x_6952:
        /* <DEDUP_REMOVED lines=13> */
.L_x_6944:
[----:B01----:R-:W0:Y:S02]  /*4ca0*/  LDC.64 R104, c[0x0][0x478] ;  /* 0x00011e00ff687b82 */ /* 0x003e240000000a00 */
[----:B0-----:R-:W-:-:S04]  /*4cb0*/  ISETP.NE.U32.AND P2, PT, R104, RZ, PT ;  /* 0x000000ff6800720c */ /* 0x001fc80003f45070 */
[----:B------:R-:W-:-:S13]  /*4cc0*/  ISETP.NE.AND.EX P2, PT, R105, RZ, PT, P2 ;  /* 0x000000ff6900720c */ /* 0x000fda0003f45320 */
[----:B------:R-:W-:Y:S05]  /*4cd0*/  @!P2 BRA `(.L_x_6953) ;  /* 0x00000004000ca947 */ /* 0x000fea0003800000 */
[----:B------:R-:W-:Y:S05]  /*4ce0*/  @!P4 BRA `(.L_x_6954) ;  /* 0x000000000030c947 */ /* 0x000fea0003800000 */
[----:B------:R-:W-:Y:S01]  /*4cf0*/  FFMA.FTZ R45, R9, R163, R162 ;  /* 0x000000a3092d7223 */ /* 0x000fe200000100a2 */
[----:B------:R-:W-:-:S03]  /*4d00*/  ISETP.GT.AND P5, PT, R155, RZ, PT ;  /* 0x000000ff9b00720c */ /* 0x000fc60003fa4270 */
[----:B------:R-:W-:-:S04]  /*4d10*/  FADD.FTZ R45, R10, -R45 ;  /* 0x8000002d0a2d7221 */ /* 0x000fc80000010000 */
[----:B------:R-:W-:-:S05]  /*4d20*/  FMUL.FTZ R45, R156, R45 ;  /* 0x0000002d9c2d7220 */ /* 0x000fca0000410000 */
[----:B------:R-:W-:Y:S01]  /*4d30*/  FSEL R46, R45, RZ, P5 ;  /* 0x000000ff2d2e7208 */ /* 0x000fe20002800000 */
[----:B------:R-:W-:-:S04]  /*4d40*/  HADD2.F32 R45, -RZ, R143.H0_H0 ;  /* 0x2000008fff2d7230 */ /* 0x000fc80000004100 */
[----:B------:R-:W-:-:S04]  /*4d50*/  FMUL.FTZ R46, R46, UR14 ;  /* 0x0000000e2e2e7c20 */ /* 0x000fc80008410000 */
[----:B------:R-:W-:Y:S01]  /*4d60*/  FMUL.FTZ R44, R45, R46 ;  /* 0x0000002e2d2c7220 */ /* 0x000fe20000410000 */
[----:B------:R-:W-:-:S04]  /*4d70*/  HADD2.F32 R45, -RZ, R149.H0_H0 ;  /* 0x20000095ff2d7230 */ /* 0x000fc80000004100 */
[----:B------:R-:W-:Y:S01]  /*4d80*/  F2FP.F16.F32.PACK_AB R44, RZ, R44 ;  /* 0x0000002cff2c723e */ /* 0x000fe200000000ff */
[----:B------:R-:W-:-:S03]  /*4d90*/  FFMA.FTZ R68, R45, R46, R68 ;  /* 0x0000002e2d447223 */ /* 0x000fc60000010044 */
[----:B------:R-:W-:-:S07]  /*4da0*/  PRMT R160, R44, 0x7610, R160 ;  /* 0x000076102ca07816 */ /* 0x000fce00000000a0 */
.L_x_6954:
[----:B------:R-:W-:Y:S05]  /*4db0*/  @!P4 BRA `(.L_x_6955) ;  /* 0x000000000030c947 */ /* 0x000fea0003800000 */
[----:B------:R-:W-:Y:S01]  /*4dc0*/  FFMA.FTZ R44, R18, R163, R162 ;  /* 0x000000a3122c7223 */ /* 0x000fe200000100a2 */
[----:B------:R-:W-:-:S03]  /*4dd0*/  ISETP.GT.AND P5, PT, R155, RZ, PT ;  /* 0x000000ff9b00720c */ /* 0x000fc60003fa4270 */
[----:B------:R-:W-:Y:S01]  /*4de0*/  FADD.FTZ R45, R17, -R44 ;  /* 0x8000002c112d7221 */ /* 0x000fe20000010000 */
[----:B------:R-:W-:-:S03]  /*4df0*/  HADD2.F32 R44, -RZ, R149.H1_H1 ;  /* 0x30000095ff2c7230 */ /* 0x000fc60000004100 */
        /* <DEDUP_REMOVED lines=8> */
.L_x_6955:
[----:B------:R-:W-:Y:S01]  /*4e80*/  FFMA.FTZ R165, R113, R163, R162 ;  /* 0x000000a371a57223 */ /* 0x000fe200000100a2 */
[----:B------:R-:W-:Y:S06]  /*4e90*/  @!P4 BRA `(.L_x_6956) ;  /* 0x000000000030c947 */ /* 0x000fec0003800000 */
        /* <DEDUP_REMOVED lines=12> */
.L_x_6956:
        /* <DEDUP_REMOVED lines=27> */
.L_x_6953:
        /* <DEDUP_REMOVED lines=13> */
.L_x_6957:
        /* <DEDUP_REMOVED lines=13> */
.L_x_6958:
        /* <DEDUP_REMOVED lines=13> */
.L_x_6959:
        /* <DEDUP_REMOVED lines=13> */
.L_x_6949:
        /* <DEDUP_REMOVED lines=12> */
.L_x_6960:
[----:B------:R-:W-:Y:S02]  /*5510*/  IADD3 R161, PT, PT, R161, 0x80, RZ ;  /* 0x00000080a1a17810 */ /* 0x000fe40007ffe0ff */
[----:B------:R-:W-:-:S07]  /*5520*/  IADD3 R107, PT, PT, R107, 0x80, RZ ;  /* 0x000000806b6b7810 */ /* 0x000fce0007ffe0ff */
.L_x_6942:
[----:B------:R-:W-:Y:S05]  /*5530*/  BSYNC.RECONVERGENT B0 ;  /* 0x0000000000007941 */ /* 0x000fea0003800200 */
.L_x_6941:
        /* <DEDUP_REMOVED lines=13> */
.L_x_6963:
        /* <DEDUP_REMOVED lines=25> */
.L_x_6966:
        /* <DEDUP_REMOVED lines=8> */
.L_x_6967:
        /* <DEDUP_REMOVED lines=8> */
.L_x_6968:
        /* <DEDUP_REMOVED lines=15> */
.L_x_6965:
        /* <DEDUP_REMOVED lines=12> */
.L_x_6970:
        /* <DEDUP_REMOVED lines=12> */
.L_x_6971:
        /* <DEDUP_REMOVED lines=12> */
.L_x_6972:
        /* <DEDUP_REMOVED lines=13> */
.L_x_6964:
[----:B01----:R-:W0:Y:S02]  /*5ca0*/  LDC.64 R104, c[0x0][0x478] ;  /* 0x00011e00ff687b82 */ /* 0x003e240000000a00 */
[----:B0-----:R-:W-:-:S04]  /*5cb0*/  ISETP.NE.U32.AND P5, PT, R104, RZ, PT ;  /* 0x000000ff6800720c */ /* 0x001fc80003fa5070 */
[----:B------:R-:W-:-:S13]  /*5cc0*/  ISETP.NE.AND.EX P5, PT, R105, RZ, PT, P5 ;  /* 0x000000ff6900720c */ /* 0x000fda0003fa5350 */
[----:B------:R-:W-:Y:S05]  /*5cd0*/  @!P5 BRA `(.L_x_6973) ;  /* 0x00000004000cd947 */ /* 0x000fea0003800000 */
[----:B------:R-:W-:-:S04]  /*5ce0*/  FFMA.FTZ R45, R115, R163, R162 ;  /* 0x000000a3732d7223 */ /* 0x000fc800000100a2 */
[----:B------:R-:W-:Y:S01]  /*5cf0*/  FADD.FTZ R45, R116, -R45 ;  /* 0x8000002d742d7221 */ /* 0x000fe20000010000 */
        /* <DEDUP_REMOVED lines=13> */
.L_x_6974:
        /* <DEDUP_REMOVED lines=13> */
.L_x_6975:
        /* <DEDUP_REMOVED lines=13> */
.L_x_6976:
[-CC-:B------:R-:W-:Y:S01]  /*5f70*/  FFMA.FTZ R105, R11, R163.reuse, R162.reuse ;  /* 0x000000a30b697223 */ /* 0x180fe200000100a2 */
[-CC-:B------:R-:W-:Y:S01]  /*5f80*/  FFMA.FTZ R46, R108, R163.reuse, R162.reuse ;  /* 0x000000a36c2e7223 */ /* 0x180fe200000100a2 */
[----:B------:R-:W-:Y:S01]  /*5f90*/  FFMA.FTZ R44, R122, R163, R162 ;  /* 0x000000a37a2c7223 */ /* 0x000fe200000100a2 */
[----:B------:R-:W-:Y:S01]  /*5fa0*/  ISETP.GT.AND P6, PT, R155, RZ, PT ;  /* 0x000000ff9b00720c */ /* 0x000fe20003fc4270 */
        /* <DEDUP_REMOVED lines=22> */
.L_x_6973:
        /* <DEDUP_REMOVED lines=13> */
.L_x_6977:
        /* <DEDUP_REMOVED lines=13> */
.L_x_6978:
        /* <DEDUP_REMOVED lines=13> */
.L_x_6979:
        /* <DEDUP_REMOVED lines=13> */
.L_x_6969:
        /* <DEDUP_REMOVED lines=12> */
.L_x_6980:
[----:B------:R-:W-:Y:S02]  /*6510*/  IADD3 R161, PT, PT, R161, 0x80, RZ ;  /* 0x00000080a1a17810 */ /* 0x000fe40007ffe0ff */
[----:B------:R-:W-:-:S07]  /*6520*/  IADD3 R107, PT, PT, R107, 0x80, RZ ;  /* 0x000000806b6b7810 */ /* 0x000fce0007ffe0ff */
.L_x_6962:
[----:B------:R-:W-:Y:S05]  /*6530*/  BSYNC.RECONVERGENT B0 ;  /* 0x0000000000007941 */ /* 0x000fea0003800200 */
.L_x_6961:
        /* <DEDUP_REMOVED lines=8> */
[----:B0-----:R-:W-:-:S05]  /*65c0*/  IMAD.WIDE.U32 R166, R107, 0x8, R104 ;  /* 0x000000086ba67825 */ /* 0x001fca00078e0068 */
[----:B------:R-:W2:Y:S02]  /*65d0*/  LDG.E.64 R104, desc[UR8][R166.64] ;  /* 0x00000008a6687981 */ /* 0x000ea4000c1e1b00 */
[----:B--2---:R-:W-:-:S04]  /*65e0*/  SHF.R.U64 R150, R104, 0x10, R105 ;  /* 0x0000001068967819 */ /* 0x004fc80000001269 */
[----:B------:R-:W-:Y:S02]  /*65f0*/  PRMT R149, R104, 0x5410, R150 ;  /* 0x0000541068957816 */ /* 0x000fe40000000096 */
[----:B------:R-:W-:-:S04]  /*6600*/  SHF.R.U32.HI R104, RZ, 0x10, R105 ;  /* 0x00000010ff687819 */ /* 0x000fc80000011669 */
[----:B------:R-:W-:-:S07]  /*6610*/  PRMT R150, R105, 0x5410, R104 ;  /* 0x0000541069967816 */ /* 0x000fce0000000068 */
.L_x_6983:
        /* <DEDUP_REMOVED lines=29> */
.L_x_6986:
[----:B------:R-:W-:Y:S05]  /*67f0*/  @!P4 BRA `(.L_x_6987) ;  /* 0x00000000001cc947 */ /* 0x000fea0003800000 */
[----:B------:R-:W-:Y:S02]  /*6800*/  HADD2.F32 R44, -RZ, R147.H1_H1 ;  /* 0x30000093ff2c7230 */ /* 0x000fe40000004100 */
[----:B------:R-:W-:-:S04]  /*6810*/  FMUL.FTZ R155, R45, UR14 ;  /* 0x0000000e2d9b7c20 */ /* 0x000fc80008410000 */
[----:B------:R-:W-:Y:S01]  /*6820*/  FMUL.FTZ R105, R155, R44 ;  /* 0x0000002c9b697220 */ /* 0x000fe20000410000 */
[----:B------:R-:W-:-:S05]  /*6830*/  HADD2.F32 R44, -RZ, R149.H1_H1 ;  /* 0x30000095ff2c7230 */ /* 0x000fca0000004100 */
[----:B------:R-:W-:Y:S01]  /*6840*/  FFMA.FTZ R77, R44, R155, R77 ;  /* 0x0000009b2c4d7223 */ /* 0x000fe2000001004d */
[----:B------:R-:W-:-:S04]  /*6850*/  F2FP.F16.F32.PACK_AB R44, RZ, R105 ;  /* 0x00000069ff2c723e */ /* 0x000fc800000000ff */
[----:B------:R-:W-:-:S07]  /*6860*/  PRMT R159, R44, 0x7610, R159 ;  /* 0x000076102c9f7816 */ /* 0x000fce000000009f */
.L_x_6987:
[----:B------:R-:W-:Y:S05]  /*6870*/  @!P4 BRA `(.L_x_6988) ;  /* 0x00000000001cc947 */ /* 0x000fea0003800000 */
[----:B------:R-:W-:Y:S02]  /*6880*/  HADD2.F32 R44, -RZ, R148.H0_H0 ;  /* 0x20000094ff2c7230 */ /* 0x000fe40000004100 */
[----:B------:R-:W-:Y:S01]  /*6890*/  FMUL.FTZ R155, R46, UR14 ;  /* 0x0000000e2e9b7c20 */ /* 0x000fe20008410000 */
[----:B------:R-:W-:-:S03]  /*68a0*/  HADD2.F32 R105, -RZ, R150.H0_H0 ;  /* 0x20000096ff697230 */ /* 0x000fc60000004100 */
[----:B------:R-:W-:Y:S02]  /*68b0*/  FMUL.FTZ R44, R155, R44 ;  /* 0x0000002c9b2c7220 */ /* 0x000fe40000410000 */
[----:B------:R-:W-:-:S03]  /*68c0*/  FFMA.FTZ R78, R105, R155, R78 ;  /* 0x0000009b694e7223 */ /* 0x000fc6000001004e */
[----:B------:R-:W-:-:S04]  /*68d0*/  F2FP.F16.F32.PACK_AB R44, RZ, R44 ;  /* 0x0000002cff2c723e */ /* 0x000fc800000000ff */
[----:B------:R-:W-:-:S07]  /*68e0*/  PRMT R158, R44, 0x7610, R158 ;  /* 0x000076102c9e7816 */ /* 0x000fce000000009e */
.L_x_6988:
[----:B------:R-:W-:Y:S01]  /*68f0*/  MOV R44, R104 ;  /* 0x00000068002c7202 */ /* 0x000fe20000000f00 */
        /* <DEDUP_REMOVED lines=9> */
.L_x_6985:
[----:B------:R-:W-:Y:S05]  /*6990*/  @!P4 BRA `(.L_x_6990) ;  /* 0x00000000002cc947 */ /* 0x000fea0003800000 */
[----:B0-----:R-:W-:Y:S01]  /*69a0*/  @P3 FFMA.FTZ R105, R117, R163, R162 ;  /* 0x000000a375693223 */ /* 0x001fe200000100a2 */
        /* <DEDUP_REMOVED lines=10> */
.L_x_6990:
[----:B------:R-:W-:Y:S05]  /*6a50*/  @!P4 BRA `(.L_x_6991) ;  /* 0x00000000002cc947 */ /* 0x000fea0003800000 */
[----:B0-----:R-:W-:Y:S01]  /*6a60*/  @P3 FFMA.FTZ R104, R126, R163, R162 ;  /* 0x000000a37e683223 */ /* 0x001fe200000100a2 */
        /* <DEDUP_REMOVED lines=10> */
.L_x_6991:
        /* <DEDUP_REMOVED lines=12> */
.L_x_6992:
[----:B------:R-:W-:Y:S05]  /*6bd0*/  @!P4 BRA `(.L_x_6989) ;  /* 0x000000080018c947 */ /* 0x000fea0003800000 */
[----:B0-----:R-:W-:Y:S01]  /*6be0*/  @P3 FFMA.FTZ R104, R130, R163, R162 ;  /* 0x000000a382683223 */ /* 0x001fe200000100a2 */
[----:B------:R-:W-:-:S03]  /*6bf0*/  MOV R105, R103 ;  /* 0x0000006700697202 */ /* 0x000fc60000000f00 */
        /* <DEDUP_REMOVED lines=10> */
.L_x_6984:
[----:B0-----:R-:W0:Y:S02]  /*6ca0*/  LDC.64 R104, c[0x0][0x478] ;  /* 0x00011e00ff687b82 */ /* 0x001e240000000a00 */
        /* <DEDUP_REMOVED lines=18> */
.L_x_6994:
        /* <DEDUP_REMOVED lines=13> */
.L_x_6995:
[-CC-:B------:R-:W-:Y:S01]  /*6ea0*/  FFMA.FTZ R165, R121, R163.reuse, R162.reuse ;  /* 0x000000a379a57223 */ /* 0x180fe200000100a2 */
[-CC-:B------:R-:W-:Y:S01]  /*6eb0*/  FFMA.FTZ R44, R126, R163.reuse, R162.reuse ;  /* 0x000000a37e2c7223 */ /* 0x180fe200000100a2 */
[----:B------:R-:W-:Y:S01]  /*6ec0*/  FFMA.FTZ R47, R117, R163, R162 ;  /* 0x000000a3752f7223 */ /* 0x000fe200000100a2 */
[----:B------:R-:W-:Y:S01]  /*6ed0*/  FMUL.FTZ R104, R156, R45 ;  /* 0x0000002d9c687220 */ /* 0x000fe20000410000 */
[----:B------:R-:W-:Y:S01]  /*6ee0*/  FADD.FTZ R165, R128, -R165 ;  /* 0x800000a580a57221 */ /* 0x000fe20000010000 */
[----:B------:R-:W-:Y:S01]  /*6ef0*/  FADD.FTZ R105, R119, -R44 ;  /* 0x8000002c77697221 */ /* 0x000fe20000010000 */
[----:B------:R-:W-:Y:S01]  /*6f00*/  FADD.FTZ R47, R124, -R47 ;  /* 0x8000002f7c2f7221 */ /* 0x000fe20000010000 */
        /* <DEDUP_REMOVED lines=21> */
.L_x_6996:
[----:B------:R-:W-:Y:S01]  /*7060*/  MOV R47, R104 ;  /* 0x00000068002f7202 */ /* 0x000fe20000000f00 */
[----:B------:R-:W-:Y:S06]  /*7070*/  @!P4 BRA `(.L_x_6989) ;  /* 0x0000000000f0c947 */ /* 0x000fec0003800000 */
[----:B------:R-:W-:Y:S01]  /*7080*/  FMUL.FTZ R155, R104, UR14 ;  /* 0x0000000e689b7c20 */ /* 0x000fe20008410000 */
[----:B------:R-:W-:-:S05]  /*7090*/  HADD2.F32 R104, -RZ, R148.H1_H1 ;  /* 0x30000094ff687230 */ /* 0x000fca0000004100 */
[----:B------:R-:W-:Y:S01]  /*70a0*/  FMUL.FTZ R105, R104, R155 ;  /* 0x0000009b68697220 */ /* 0x000fe20000410000 */
[----:B------:R-:W-:-:S05]  /*70b0*/  HADD2.F32 R104, -RZ, R150.H1_H1 ;  /* 0x30000096ff687230 */ /* 0x000fca0000004100 */
[----:B------:R-:W-:Y:S01]  /*70c0*/  FFMA.FTZ R79, R104, R155, R79 ;  /* 0x0000009b684f7223 */ /* 0x000fe2000001004f */
[----:B------:R-:W-:-:S04]  /*70d0*/  F2FP.F16.F32.PACK_AB R104, RZ, R105 ;  /* 0x00000069ff68723e */ /* 0x000fc800000000ff */
[----:B------:R-:W-:Y:S01]  /*70e0*/  PRMT R157, R104, 0x7610, R157 ;  /* 0x00007610689d7816 */ /* 0x000fe2000000009d */
[----:B------:R-:W-:Y:S06]  /*70f0*/  BRA `(.L_x_6989) ;  /* 0x0000000000d07947 */ /* 0x000fec0003800000 */
.L_x_6993:
        /* <DEDUP_REMOVED lines=13> */
.L_x_6997:
        /* <DEDUP_REMOVED lines=13> */
.L_x_6998:
        /* <DEDUP_REMOVED lines=13> */
.L_x_6999:
        /* <DEDUP_REMOVED lines=9> */
[----:B------:R-:W-:-:S05]  /*7400*/  HADD2.F32 R104, -RZ, R150.H1_H1 ;  /* 0x30000096ff687230 */ /* 0x000fca0000004100 */
[----:B------:R-:W-:Y:S01]  /*7410*/  FFMA.FTZ R79, R104, R155, R79 ;  /* 0x0000009b684f7223 */ /* 0x000fe2000001004f */
[----:B------:R-:W-:-:S04]  /*7420*/  F2FP.F16.F32.PACK_AB R104, RZ, R105 ;  /* 0x00000069ff68723e */ /* 0x000fc800000000ff */
[----:B------:R-:W-:-:S07]  /*7430*/  PRMT R157, R104, 0x7610, R157 ;  /* 0x00007610689d7816 */ /* 0x000fce000000009d */
.L_x_6989:
[----:B0-----:R-:W0:Y:S02]  /*7440*/  @P5 LDC.64 R104, c[0x0][0x478] ;  /* 0x00011e00ff685b82 */ /* 0x001e240000000a00 */
[----:B0-----:R-:W-:-:S05]  /*7450*/  @P5 IMAD.WIDE.U32 R104, R161, 0x10, R104 ;  /* 0x00000010a1685825 */ /* 0x001fca00078e0068 */
[----:B------:R1:W-:Y:S01]  /*7460*/  @P5 STG.E.128 desc[UR8][R104.64], R44 ;  /* 0x0000002c68005986 */ /* 0x0003e2000c101d08 */
[----:B------:R-:W-:Y:S05]  /*7470*/  @!P4 BRA `(.L_x_6982) ;  /* 0x000000000020c947 */ /* 0x000fea0003800000 */
[----:B------:R-:W0:Y:S01]  /*7480*/  LDC.64 R162, c[0x0][0x468] ;  /* 0x00011a00ffa27b82 */ /* 0x000e220000000a00 */
[----:B-1----:R-:W-:-:S05]  /*7490*/  LOP3.LUT R104, R159, 0xffff, RZ, 0xc0, !PT ;  /* 0x0000ffff9f687812 */ /* 0x002fca00078ec0ff */
[----:B------:R-:W-:Y:S01]  /*74a0*/  IMAD.WIDE.U32 R166, R104, 0x10000, RZ ;  /* 0x0001000068a67825 */ /* 0x000fe200078e00ff */
[----:B------:R-:W-:-:S04]  /*74b0*/  PRMT R104, R158, 0x5410, R157 ;  /* 0x000054109e687816 */ /* 0x000fc8000000009d */
[----:B------:R-:W-:Y:S02]  /*74c0*/  LOP3.LUT R105, R104, R167, RZ, 0xfc, !PT ;  /* 0x000000a768697212 */ /* 0x000fe400078efcff */
[----:B------:R-:W-:Y:S01]  /*74d0*/  LOP3.LUT R104, R166, 0xffff, R160, 0xf8, !PT ;  /* 0x0000ffffa6687812 */ /* 0x000fe200078ef8a0 */
[----:B0-----:R-:W-:-:S05]  /*74e0*/  IMAD.WIDE.U32 R162, R107, 0x8, R162 ;  /* 0x000000086ba27825 */ /* 0x001fca00078e00a2 */
[----:B------:R2:W-:Y:S02]  /*74f0*/  STG.E.64 desc[UR8][R162.64], R104 ;  /* 0x00000068a2007986 */ /* 0x0005e4000c101b08 */
.L_x_6982:
[----:B------:R-:W-:Y:S05]  /*7500*/  BSYNC.RECONVERGENT B0 ;  /* 0x0000000000007941 */ /* 0x000fea0003800200 */
.L_x_6981:
[----:B012---:R-:W0:Y:S01]  /*7510*/  LDC.64 R104, c[0x0][0x380] ;  /* 0x0000e000ff687b82 */ /* 0x007e220000000a00 */
[----:B------:R-:W-:Y:S01]  /*7520*/  UPLOP3.LUT UP1, UPT, UPT, UPT, UP1, 0x40, 0x4 ;  /* 0x000000000004789c */ /* 0x000fe20003f2e810 */
[----:B0-----:R-:W-:-:S04]  /*7530*/  IADD3 R5, PT, PT, R5, R104, RZ ;  /* 0x0000006805057210 */ /* 0x001fc80007ffe0ff */
[----:B------:R-:W-:-:S13]  /*7540*/  ISETP.GE.AND P3, PT, R5, R105, PT ;  /* 0x000000690500720c */ /* 0x000fda0003f66270 */
[----:B------:R-:W-:Y:S05]  /*7550*/  @!P3 BRA `(.L_x_7000) ;  /* 0xffffff940080b947 */ /* 0x000fea000383ffff */
.L_x_6887:
[----:B------:R-:W0:Y:S01]  /*7560*/  S2UR UR4, SR_CTAID.X ;  /* 0x00000000000479c3 */ /* 0x000e220000002500 */
[----:B------:R-:W-:Y:S01]  /*7570*/  ISETP.NE.AND P3, PT, R106, RZ, PT ;  /* 0x000000ff6a00720c */ /* 0x000fe20003f65270 */
[----:B------:R-:W-:Y:S01]  /*7580*/  BSSY.RECONVERGENT B0, `(.L_x_7001) ;  /* 0x000000e000007945 */ /* 0x000fe20003800200 */
[----:B0-----:R-:W-:-:S05]  /*7590*/  IMAD R3, R2, UR4, RZ ;  /* 0x0000000402037c24 */ /* 0x001fca000f8e02ff */
[----:B-----5:R-:W-:-:S06]  /*75a0*/  LEA.HI R9, R3, R0, RZ, 0x1e ;  /* 0x0000000003097211 */ /* 0x020fcc00078ff0ff */
[----:B------:R-:W-:Y:S05]  /*75b0*/  @!P3 BRA `(.L_x_7002) ;  /* 0x000000000028b947 */ /* 0x000fea0003800000 */
        /* <DEDUP_REMOVED lines=10> */
.L_x_7002:
[----:B------:R-:W-:Y:S05]  /*7660*/  BSYNC.RECONVERGENT B0 ;  /* 0x0000000000007941 */ /* 0x000fea0003800200 */
.L_x_7001:
        /* <DEDUP_REMOVED lines=12> */
.L_x_7004:
[----:B------:R-:W-:Y:S05]  /*7730*/  BSYNC.RECONVERGENT B0 ;  /* 0x0000000000007941 */ /* 0x000fea0003800200 */
.L_x_7003:
        /* <DEDUP_REMOVED lines=12> */
.L_x_7006:
[----:B------:R-:W-:Y:S05]  /*7800*/  BSYNC.RECONVERGENT B0 ;  /* 0x0000000000007941 */ /* 0x000fea0003800200 */
.L_x_7005:
        /* <DEDUP_REMOVED lines=12> */
.L_x_7008:
[----:B------:R-:W-:Y:S05]  /*78d0*/  BSYNC.RECONVERGENT B0 ;  /* 0x0000000000007941 */ /* 0x000fea0003800200 */
.L_x_7007:
        /* <DEDUP_REMOVED lines=12> */
.L_x_7009:
        /* <DEDUP_REMOVED lines=14> */
.L_x_10906:


//--------------------- .text._ZN10layer_norm13ln_bwd_kernelINS_13Kernel_traitsI6__halfS2_fS2_fjLj2560ELj1ELj1ELj4ELj8ENS_18Kernel_traits_baseILj2560ES2_S2_fS2_fjLj128EEEEELb0ELb1ELb1ELb1EEEvNS_9BwdParamsE --------------------------
	.section	.text._ZN10layer_norm13ln_bwd_kernelINS_13Kernel_traitsI6__halfS2_fS2_fjLj2560ELj1ELj1ELj4ELj8ENS_18Kernel_traits_baseILj2560ES2_S2_fS2_fjLj128EEEEELb0ELb1ELb1ELb1EEEvNS_9BwdParamsE,"ax",@progbits
	.align	128
        .global         _ZN10layer_norm13ln_bwd_kernelINS_13Kernel_traitsI6__halfS2_fS2_fjLj2560ELj1ELj1ELj4ELj8ENS_18Kernel_traits_baseILj2560ES2_S2_fS2_fjLj128EEEEELb0ELb1ELb1ELb1EEEvNS_9BwdParamsE
        .type           _ZN10layer_norm13ln_bwd_kernelINS_13Kernel_traitsI6__halfS2_fS2_fjLj2560ELj1ELj1ELj4ELj8ENS_18Kernel_traits_baseILj2560ES2_S2_fS2_fjLj128EEEEELb0ELb1ELb1ELb1EEEvNS_9BwdParamsE,@function
        .size           _ZN10layer_norm13ln_bwd_kernelINS_13Kernel_traitsI6__halfS2_fS2_fjLj2560ELj1ELj1ELj4ELj8ENS_18Kernel_traits_baseILj2560ES2_S2_fS2_fjLj128EEEEELb0ELb1ELb1ELb1EEEvNS_9BwdParamsE,(.L_x_10907 - _ZN10layer_norm13ln_bwd_kernelINS_13Kernel_traitsI6__halfS2_fS2_fjLj2560ELj1ELj1ELj4ELj8ENS_18Kernel_traits_baseILj2560ES2_S2_fS2_fjLj128EEEEELb0ELb1ELb1ELb1EEEvNS_9BwdParamsE)
        .other          _ZN10layer_norm13ln_bwd_kernelINS_13Kernel_traitsI6__halfS2_fS2_fjLj2560ELj1ELj1ELj4ELj8ENS_18Kernel_traits_baseILj2560ES2_S2_fS2_fjLj128EEEEELb0ELb1ELb1ELb1EEEvNS_9BwdParamsE,@"STO_CUDA_ENTRY STV_DEFAULT"
_ZN10layer_norm13ln_bwd_kernelINS_13Kernel_traitsI6__halfS2_fS2_fjLj2560ELj1ELj1ELj4ELj8ENS_18Kernel_traits_baseILj2560ES2_S2_fS2_fjLj128EEEEELb0ELb1ELb1ELb1EEEvNS_9BwdParamsE:
.text._ZN10layer_norm13ln_bwd_kernelINS_13Kernel_traitsI6__halfS2_fS2_fjLj2560ELj1ELj1ELj4ELj8ENS_18Kernel_traits_baseILj2560ES2_S2_fS2_fjLj128EEEEELb0ELb1ELb1ELb1EEEvNS_9BwdParamsE:
        /* <DEDUP_REMOVED lines=57> */
[----:B------:R-:W-:Y:S01]  /*0390*/  MOV R128, UR4 ;  /* 0x0000000400807c02 */ /* 0x000fe20008000f00 */
[----:B------:R-:W-:Y:S01]  /*03a0*/  UPLOP3.LUT UP1, UPT, UPT, UPT, UPT, 0x40, 0x4 ;  /* 0x000000000004789c */ /* 0x000fe20003f2e870 */
[----:B-----5:R-:W-:-:S02]  /*03b0*/  SHF.R.U64 R139, R110, 0x10, R111 ;  /* 0x000000106e8b7819 */ /* 0x020fc4000000126f */
[----:B------:R-:W-:Y:S02]  /*03c0*/  SHF.R.U32.HI R0, RZ, 0x10, R111 ;  /* 0x00000010ff007819 */ /* 0x000fe4000001166f */
[----:B--2---:R-:W-:Y:S02]  /*03d0*/  SHF.R.U64 R137, R114, 0x10, R115 ;  /* 0x0000001072897819 */ /* 0x004fe40000001273 */
[----:B------:R-:W-:Y:S02]  /*03e0*/  PRMT R139, R0, 0x5410, R139 ;  /* 0x00005410008b7816 */ /* 0x000fe4000000008b */
[----:B------:R-:W-:Y:S02]  /*03f0*/  SHF.R.U32.HI R0, RZ, 0x10, R115 ;  /* 0x00000010ff007819 */ /* 0x000fe40000011673 */
[----:B----4-:R-:W-:Y:S02]  /*0400*/  SHF.R.U64 R136, R116, 0x10, R117 ;  /* 0x0000001074887819 */ /* 0x010fe40000001275 */
[----:B------:R-:W-:-:S02]  /*0410*/  PRMT R137, R0, 0x5410, R137 ;  /* 0x0000541000897816 */ /* 0x000fc40000000089 */
[----:B------:R-:W-:Y:S02]  /*0420*/  SHF.R.U32.HI R0, RZ, 0x10, R117 ;  /* 0x00000010ff007819 */ /* 0x000fe40000011675 */
[--C-:B---3--:R-:W-:Y:S02]  /*0430*/  SHF.R.U64 R135, R118, 0x10, R119.reuse ;  /* 0x0000001076877819 */ /* 0x108fe40000001277 */
[----:B------:R-:W-:Y:S02]  /*0440*/  PRMT R136, R0, 0x5410, R136 ;  /* 0x0000541000887816 */ /* 0x000fe40000000088 */
[----:B------:R-:W-:Y:S02]  /*0450*/  SHF.R.U32.HI R0, RZ, 0x10, R119 ;  /* 0x00000010ff007819 */ /* 0x000fe40000011677 */
[----:B------:R-:W-:Y:S02]  /*0460*/  SHF.R.U64 R134, R120, 0x10, R121 ;  /* 0x0000001078867819 */ /* 0x000fe40000001279 */
[----:B------:R-:W-:-:S02]  /*0470*/  PRMT R135, R0, 0x5410, R135 ;  /* 0x0000541000877816 */ /* 0x000fc40000000087 */
[----:B------:R-:W-:Y:S02]  /*0480*/  SHF.R.U32.HI R0, RZ, 0x10, R121 ;  /* 0x00000010ff007819 */ /* 0x000fe40000011679 */
[--C-:B------:R-:W-:Y:S02]  /*0490*/  SHF.R.U64 R140, R108, 0x10, R109.reuse ;  /* 0x000000106c8c7819 */ /* 0x100fe4000000126d */
[----:B------:R-:W-:Y:S02]  /*04a0*/  SHF.R.U32.HI R62, RZ, 0x10, R109 ;  /* 0x00000010ff3e7819 */ /* 0x000fe4000001166d */
[----:B------:R-:W-:Y:S02]  /*04b0*/  PRMT R134, R0, 0x5410, R134 ;  /* 0x0000541000867816 */ /* 0x000fe40000000086 */
        /* <DEDUP_REMOVED lines=8> */
[----:B------:R-:W-:Y:S01]  /*0540*/  PRMT R140, R62, 0x5410, R140 ;  /* 0x000054103e8c7816 */ /* 0x000fe2000000008c */
[----:B------:R-:W-:Y:S01]  /*0550*/  HFMA2 R62, -RZ, RZ, 0, 0 ;  /* 0x00000000ff3e7431 */ /* 0x000fe200000001ff */
[----:B------:R-:W-:Y:S02]  /*0560*/  PRMT R138, R2, 0x5410, R138 ;  /* 0x00005410028a7816 */ /* 0x000fe4000000008a */
[----:B------:R-:W-:Y:S02]  /*0570*/  PRMT R133, R0, 0x5410, R133 ;  /* 0x0000541000857816 */ /* 0x000fe40000000085 */
[----:B------:R-:W-:Y:S02]  /*0580*/  PRMT R132, R132, 0x5410, R132 ;  /* 0x0000541084847816 */ /* 0x000fe40000000084 */
[----:B------:R-:W-:Y:S02]  /*0590*/  PRMT R131, R131, 0x5410, R131 ;  /* 0x0000541083837816 */ /* 0x000fe40000000083 */
[----:B------:R-:W-:-:S02]  /*05a0*/  PRMT R130, R130, 0x5410, R130 ;  /* 0x0000541082827816 */ /* 0x000fc40000000082 */
[----:B------:R-:W-:-:S07]  /*05b0*/  PRMT R129, R129, 0x5410, R129 ;  /* 0x0000541081817816 */ /* 0x000fce0000000081 */
.L_x_7104:
        /* <DEDUP_REMOVED lines=87> */
[----:B------:R-:W-:-:S02]  /*0b30*/  HADD2.F32 R96, -RZ, R168.H0_H0 ;  /* 0x200000a8ff607230 */ /* 0x000fc40000004100 */
[C---:B------:R-:W-:Y:S01]  /*0b40*/  FADD.FTZ R93, -R170.reuse, R105 ;  /* 0x00000069aa5d7221 */ /* 0x040fe20000010100 */
[--C-:B------:R-:W-:Y:S02]  /*0b50*/  HADD2.F32 R105, -RZ, R136.reuse.H1_H1 ;  /* 0x30000088ff697230 */ /* 0x100fe40000004100 */
[----:B------:R-:W-:Y:S01]  /*0b60*/  FADD.FTZ R183, -R170, R102 ;  /* 0x00000066aab77221 */ /* 0x000fe20000010100 */
[----:B-----5:R-:W-:Y:S01]  /*0b70*/  FMUL.FTZ R102, R0, R143 ;  /* 0x0000008f00667220 */ /* 0x020fe20000410000 */
[----:B------:R-:W-:Y:S01]  /*0b80*/  FADD.FTZ R181, -R170, R101 ;  /* 0x00000065aab57221 */ /* 0x000fe20000010100 */
[-C--:B------:R-:W-:Y:S01]  /*0b90*/  FMUL.FTZ R105, R105, R96.reuse ;  /* 0x0000006069697220 */ /* 0x080fe20000410000 */
[----:B------:R-:W-:Y:S01]  /*0ba0*/  FADD.FTZ R49, R49, R96 ;  /* 0x0000006031317221 */ /* 0x000fe20000010000 */
[----:B------:R-:W-:Y:S01]  /*0bb0*/  FFMA.FTZ R5, R102, R96, R5 ;  /* 0x0000006066057223 */ /* 0x000fe20000010005 */
[----:B------:R-:W-:Y:S01]  /*0bc0*/  FADD.FTZ R101, -R170, R106 ;  /* 0x0000006aaa657221 */ /* 0x000fe20000010100 */
[----:B------:R-:W-:-:S02]  /*0bd0*/  HADD2.F32 R143, -RZ, R136.H0_H0 ;  /* 0x20000088ff8f7230 */ /* 0x000fc40000004100 */
[C---:B------:R-:W-:Y:S01]  /*0be0*/  FADD.FTZ R171, -R170.reuse, R97 ;  /* 0x00000061aaab7221 */ /* 0x040fe20000010100 */
[----:B------:R-:W-:Y:S02]  /*0bf0*/  HADD2.F32 R96, -RZ, R144.H0_H0 ;  /* 0x20000090ff607230 */ /* 0x000fe40000004100 */
[----:B------:R-:W-:Y:S01]  /*0c00*/  FADD.FTZ R179, -R170, R100 ;  /* 0x00000064aab37221 */ /* 0x000fe20000010100 */
[C---:B------:R-:W-:Y:S01]  /*0c10*/  FMUL.FTZ R106, R0.reuse, R167 ;  /* 0x000000a7006a7220 */ /* 0x040fe20000410000 */
[----:B------:R-:W-:Y:S01]  /*0c20*/  HADD2.F32 R100, -RZ, R116.H0_H0 ;  /* 0x20000074ff647230 */ /* 0x000fe20000004100 */
[----:B------:R-:W-:Y:S01]  /*0c30*/  MOV R154, R145 ;  /* 0x00000091009a7202 */ /* 0x000fe20000000f00 */
[----:B------:R-:W-:Y:S02]  /*0c40*/  HADD2.F32 R97, -RZ, R91.H0_H0 ;  /* 0x2000005bff617230 */ /* 0x000fe40000004100 */
[----:B------:R-:W-:Y:S01]  /*0c50*/  FMUL.FTZ R3, R0, R3 ;  /* 0x0000000300037220 */ /* 0x000fe20000410000 */
[----:B------:R-:W-:Y:S01]  /*0c60*/  FADD.FTZ R165, -R170, R90 ;  /* 0x0000005aaaa57221 */ /* 0x000fe20000010100 */
[----:B------:R-:W-:Y:S01]  /*0c70*/  MOV R156, R147 ;  /* 0x00000093009c7202 */ /* 0x000fe20000000f00 */
[-C--:B------:R-:W-:Y:S01]  /*0c80*/  FMUL.FTZ R143, R143, R96.reuse ;  /* 0x000000608f8f7220 */ /* 0x080fe20000410000 */
[----:B------:R-:W-:Y:S01]  /*0c90*/  SHF.R.U32.HI R166, RZ, 0x10, R147 ;  /* 0x00000010ffa67819 */ /* 0x000fe20000011693 */
[----:B------:R-:W-:Y:S01]  /*0ca0*/  FFMA.FTZ R7, R106, R96, R7 ;  /* 0x000000606a077223 */ /* 0x000fe20000010007 */
[----:B------:R-:W-:Y:S01]  /*0cb0*/  FADD.FTZ R51, R51, R96 ;  /* 0x0000006033337221 */ /* 0x000fe20000010000 */
[----:B------:R-:W-:-:S02]  /*0cc0*/  HADD2.F32 R147, -RZ, R137.H1_H1 ;  /* 0x30000089ff937230 */ /* 0x000fc40000004100 */
[----:B------:R-:W-:Y:S01]  /*0cd0*/  FADD.FTZ R169, -R170, R104 ;  /* 0x00000068aaa97221 */ /* 0x000fe20000010100 */
[----:B------:R-:W-:Y:S02]  /*0ce0*/  HADD2.F32 R96, -RZ, R146.H0_H0 ;  /* 0x20000092ff607230 */ /* 0x000fe40000004100 */
[-C--:B------:R-:W-:Y:S01]  /*0cf0*/  FMUL.FTZ R100, R100, R97.reuse ;  /* 0x0000006164647220 */ /* 0x080fe20000410000 */
[----:B------:R-:W-:Y:S01]  /*0d00*/  FFMA.FTZ R4, R3, R97, R4 ;  /* 0x0000006103047223 */ /* 0x000fe20000010004 */
[----:B------:R-:W-:Y:S01]  /*0d10*/  FADD.FTZ R48, R48, R97 ;  /* 0x0000006130307221 */ /* 0x000fe20000010000 */
[----:B------:R-:W-:Y:S01]  /*0d20*/  FMUL.FTZ R146, R0, R157 ;  /* 0x0000009d00927220 */ /* 0x000fe20000410000 */
[C---:B------:R-:W-:Y:S01]  /*0d30*/  FADD.FTZ R91, -R170.reuse, R107 ;  /* 0x0000006baa5b7221 */ /* 0x040fe20000010100 */
[----:B------:R-:W-:Y:S02]  /*0d40*/  HADD2.F32 R104, -RZ, R117.H0_H0 ;  /* 0x20000075ff687230 */ /* 0x000fe40000004100 */
[----:B------:R-:W-:Y:S01]  /*0d50*/  FADD.FTZ R145, -R170, R92 ;  /* 0x0000005caa917221 */ /* 0x000fe20000010100 */
[----:B------:R-:W-:-:S02]  /*0d60*/  HADD2.F32 R97, -RZ, R154.H0_H0 ;  /* 0x2000009aff617230 */ /* 0x000fc40000004100 */
        /* <DEDUP_REMOVED lines=12> */
[----:B------:R-:W-:Y:S01]  /*0e30*/  HADD2.F32 R144, -RZ, R114.H0_H0 ;  /* 0x20000072ff907230 */ /* 0x000fe20000004100 */
[----:B------:R-:W-:Y:S01]  /*0e40*/  MOV R92, R148 ;  /* 0x00000094005c7202 */ /* 0x000fe20000000f00 */
[----:B------:R-:W-:Y:S01]  /*0e50*/  HADD2.F32 R155, -RZ, R155.H0_H0 ;  /* 0x2000009bff9b7230 */ /* 0x000fe20000004100 */
[----:B------:R-:W-:Y:S01]  /*0e60*/  SHF.R.U64 R90, R148, 0x10, R149 ;  /* 0x00000010945a7819 */ /* 0x000fe20000001295 */
[----:B------:R-:W-:-:S02]  /*0e70*/  HADD2.F32 R151, -RZ, R137.H0_H0 ;  /* 0x20000089ff977230 */ /* 0x000fc40000004100 */
[-C--:B------:R-:W-:Y:S01]  /*0e80*/  FMUL.FTZ R104, R104, R97.reuse ;  /* 0x0000006168687220 */ /* 0x080fe20000410000 */
[----:B------:R-:W-:Y:S02]  /*0e90*/  HADD2.F32 R96, -RZ, R166.H0_H0 ;  /* 0x200000a6ff607230 */ /* 0x000fe40000004100 */
[----:B------:R-:W-:Y:S01]  /*0ea0*/  FFMA.FTZ R6, R107, R97, R6 ;  /* 0x000000616b067223 */ /* 0x000fe20000010006 */
[----:B------:R-:W-:Y:S01]  /*0eb0*/  FADD.FTZ R50, R50, R97 ;  /* 0x0000006132327221 */ /* 0x000fe20000010000 */
[C---:B------:R-:W-:Y:S01]  /*0ec0*/  FMUL.FTZ R145, R0.reuse, R145 ;  /* 0x0000009100917220 */ /* 0x040fe20000410000 */
[----:B------:R-:W-:Y:S01]  /*0ed0*/  FMUL.FTZ R150, R0, R161 ;  /* 0x000000a100967220 */ /* 0x000fe20000410000 */
[----:B------:R-:W-:Y:S01]  /*0ee0*/  MOV R88, R149 ;  /* 0x0000009500587202 */ /* 0x000fe20000000f00 */
[----:B------:R-:W-:Y:S01]  /*0ef0*/  HADD2.F32 R148, -RZ, R115.H0_H0 ;  /* 0x20000073ff947230 */ /* 0x000fe20000004100 */
[----:B------:R-:W-:Y:S01]  /*0f00*/  SHF.R.U32.HI R89, RZ, 0x10, R149 ;  /* 0x00000010ff597819 */ /* 0x000fe20000011695 */
[----:B------:R-:W-:-:S02]  /*0f10*/  HADD2.F32 R97, -RZ, R156.H0_H0 ;  /* 0x2000009cff617230 */ /* 0x000fc40000004100 */
[----:B------:R-:W-:Y:S01]  /*0f20*/  FMUL.FTZ R149, R0, R159 ;  /* 0x0000009f00957220 */ /* 0x000fe20000410000 */
[-C--:B------:R-:W-:Y:S01]  /*0f30*/  FMUL.FTZ R144, R144, R155.reuse ;  /* 0x0000009b90907220 */ /* 0x080fe20000410000 */
[----:B------:R-:W-:Y:S01]  /*0f40*/  FFMA.FTZ R8, R145, R155, R8 ;  /* 0x0000009b91087223 */ /* 0x000fe20000010008 */
[----:B------:R-:W-:Y:S01]  /*0f50*/  FADD.FTZ R44, R44, R155 ;  /* 0x0000009b2c2c7221 */ /* 0x000fe20000010000 */
[-C--:B------:R-:W-:Y:S01]  /*0f60*/  FMUL.FTZ R151, R151, R96.reuse ;  /* 0x0000006097977220 */ /* 0x080fe20000410000 */
[----:B------:R-:W-:Y:S01]  /*0f70*/  FFMA.FTZ R11, R150, R96, R11 ;  /* 0x00000060960b7223 */ /* 0x000fe2000001000b */
[----:B------:R-:W-:Y:S01]  /*0f80*/  FADD.FTZ R47, R47, R96 ;  /* 0x000000602f2f7221 */ /* 0x000fe20000010000 */
[----:B------:R-:W-:Y:S01]  /*0f90*/  HADD2.F32 R155, -RZ, R138.H1_H1 ;  /* 0x3000008aff9b7230 */ /* 0x000fe20000004100 */
[----:B------:R-:W-:Y:S01]  /*0fa0*/  MOV R162, R152 ;  /* 0x0000009800a27202 */ /* 0x000fe20000000f00 */
[----:B------:R-:W-:Y:S01]  /*0fb0*/  HADD2.F32 R96, -RZ, R160.H0_H0 ;  /* 0x200000a0ff607230 */ /* 0x000fe20000004100 */
[----:B------:R-:W-:Y:S01]  /*0fc0*/  SHF.R.U64 R164, R152, 0x10, R153 ;  /* 0x0000001098a47819 */ /* 0x000fe20000001299 */
[-C--:B------:R-:W-:Y:S01]  /*0fd0*/  FMUL.FTZ R148, R148, R97.reuse ;  /* 0x0000006194947220 */ /* 0x080fe20000410000 */
[----:B------:R-:W-:Y:S01]  /*0fe0*/  FFMA.FTZ R10, R149, R97, R10 ;  /* 0x00000061950a7223 */ /* 0x000fe2000001000a */
[----:B------:R-:W-:Y:S01]  /*0ff0*/  FADD.FTZ R46, R46, R97 ;  /* 0x000000612e2e7221 */ /* 0x000fe20000010000 */
        /* <DEDUP_REMOVED lines=9> */
[----:B------:R-:W-:Y:S02]  /*1090*/  HADD2.F32 R159, -RZ, R138.H0_H0 ;  /* 0x2000008aff9f7230 */ /* 0x000fe40000004100 */
[-C--:B------:R-:W-:Y:S01]  /*10a0*/  FMUL.FTZ R152, R152, R97.reuse ;  /* 0x0000006198987220 */ /* 0x080fe20000410000 */
[----:B------:R-:W-:Y:S02]  /*10b0*/  HADD2.F32 R96, -RZ, R158.H0_H0 ;  /* 0x2000009eff607230 */ /* 0x000fe40000004100 */
[----:B------:R-:W-:Y:S01]  /*10c0*/  FFMA.FTZ R60, R153, R97, R60 ;  /* 0x00000061993c7223 */ /* 0x000fe2000001003c */
[----:B------:R-:W-:Y:S01]  /*10d0*/  FADD.FTZ R40, R40, R97 ;  /* 0x0000006128287221 */ /* 0x000fe20000010000 */
[----:B------:R-:W-:Y:S01]  /*10e0*/  FMUL.FTZ R158, R0, R177 ;  /* 0x000000b1009e7220 */ /* 0x000fe20000410000 */
[----:B------:R-:W-:-:S02]  /*10f0*/  HADD2.F32 R160, -RZ, R110.H0_H0 ;  /* 0x2000006effa07230 */ /* 0x000fc40000004100 */
[----:B------:R-:W-:Y:S01]  /*1100*/  FMUL.FTZ R161, R0, R179 ;  /* 0x000000b300a17220 */ /* 0x000fe20000410000 */
[----:B------:R-:W-:Y:S02]  /*1110*/  HADD2.F32 R97, -RZ, R162.H0_H0 ;  /* 0x200000a2ff617230 */ /* 0x000fe40000004100 */
[-C--:B------:R-:W-:Y:S01]  /*1120*/  FMUL.FTZ R159, R159, R96.reuse ;  /* 0x000000609f9f7220 */ /* 0x080fe20000410000 */
[----:B------:R-:W-:Y:S02]  /*1130*/  HADD2.F32 R156, -RZ, R113.H0_H0 ;  /* 0x20000071ff9c7230 */ /* 0x000fe40000004100 */
[----:B------:R-:W-:Y:S01]  /*1140*/  FFMA.FTZ R63, R158, R96, R63 ;  /* 0x000000609e3f7223 */ /* 0x000fe2000001003f */
[----:B------:R-:W-:Y:S02]  /*1150*/  HADD2.F32 R99, -RZ, R99.H0_H0 ;  /* 0x20000063ff637230 */ /* 0x000fe40000004100 */
[----:B------:R-:W-:Y:S01]  /*1160*/  FADD.FTZ R43, R43, R96 ;  /* 0x000000602b2b7221 */ /* 0x000fe20000010000 */
[----:B------:R-:W-:Y:S01]  /*1170*/  FMUL.FTZ R157, R0, R175 ;  /* 0x000000af009d7220 */ /* 0x000fe20000410000 */
[----:B------:R-:W-:-:S02]  /*1180*/  HADD2.F32 R163, -RZ, R139.H1_H1 ;  /* 0x3000008bffa37230 */ /* 0x000fc40000004100 */
[-C--:B------:R-:W-:Y:S01]  /*1190*/  FMUL.FTZ R160, R160, R97.reuse ;  /* 0x00000061a0a07220 */ /* 0x080fe20000410000 */
[----:B------:R-:W-:Y:S02]  /*11a0*/  HADD2.F32 R96, -RZ, R164.H0_H0 ;  /* 0x200000a4ff607230 */ /* 0x000fe40000004100 */
        /* <DEDUP_REMOVED lines=34> */
[----:B------:R-:W-:-:S02]  /*13d0*/  HADD2.F32 R97, -RZ, R92.H0_H0 ;  /* 0x2000005cff617230 */ /* 0x000fc40000004100 */
[----:B------:R-:W-:Y:S01]  /*13e0*/  FADD.FTZ R99, R155, R96 ;  /* 0x000000609b637221 */ /* 0x000fe20000010000 */
[----:B------:R-:W-:Y:S01]  /*13f0*/  FFMA.FTZ R92, R154, R155, R95 ;  /* 0x0000009b9a5c7223 */ /* 0x000fe2000001005f */
[----:B------:R-:W-:Y:S02]  /*1400*/  HADD2.F32 R168, -RZ, R108.H0_H0 ;  /* 0x2000006cffa87230 */ /* 0x000fe40000004100 */
[----:B------:R-:W-:Y:S01]  /*1410*/  FMUL.FTZ R169, R0, R169 ;  /* 0x000000a900a97220 */ /* 0x000fe20000410000 */
[----:B------:R-:W-:Y:S02]  /*1420*/  HADD2.F32 R94, -RZ, R90.H0_H0 ;  /* 0x2000005aff5e7230 */ /* 0x000fe40000004100 */
        /* <DEDUP_REMOVED lines=11> */
[----:B------:R-:W-:-:S02]  /*14e0*/  HADD2.F32 R167, -RZ, R139.H0_H0 ;  /* 0x2000008bffa77230 */ /* 0x000fc40000004100 */
[----:B------:R-:W-:Y:S01]  /*14f0*/  FADD.FTZ R95, R163, R92 ;  /* 0x0000005ca35f7221 */ /* 0x000fe20000010000 */
[----:B------:R-:W-:Y:S01]  /*1500*/  FFMA.FTZ R90, R162, R163, R93 ;  /* 0x000000a3a25a7223 */ /* 0x000fe2000001005d */
[----:B------:R-:W-:Y:S02]  /*1510*/  HADD2.F32 R171, -RZ, R140.H1_H1 ;  /* 0x3000008cffab7230 */ /* 0x000fe40000004100 */
        /* <DEDUP_REMOVED lines=15> */
[----:B------:R-:W-:Y:S02]  /*1610*/  HADD2.F32 R103, -RZ, R140.H0_H0 ;  /* 0x2000008cff677230 */ /* 0x000fe40000004100 */
        /* <DEDUP_REMOVED lines=16> */
.L_x_7011:
        /* <DEDUP_REMOVED lines=16> */
[----:B------:R-:W-:-:S04]  /*1820*/  IMAD.WIDE.U32 R72, R73, 0x10, R80 ;  /* 0x0000001049487825 */ /* 0x000fc800078e0050 */
[--C-:B------:R-:W-:Y:S02]  /*1830*/  IMAD.WIDE.U32 R76, R77, 0x10, R80.reuse ;  /* 0x000000104d4c7825 */ /* 0x100fe400078e0050 */
[----:B------:R-:W5:Y:S02]  /*1840*/  LDG.E.128 R72, desc[UR12][R72.64] ;  /* 0x0000000c48487981 */ /* 0x000f64000c1e1d00 */
[----:B------:R-:W-:Y:S02]  /*1850*/  IMAD.WIDE.U32 R80, R67, 0x10, R80 ;  /* 0x0000001043507825 */ /* 0x000fe400078e0050 */
[----:B------:R-:W5:Y:S04]  /*1860*/  LDG.E.128 R64, desc[UR12][R64.64] ;  /* 0x0000000c40407981 */ /* 0x000f68000c1e1d00 */
[----:B------:R-:W5:Y:S04]  /*1870*/  LDG.E.128 R76, desc[UR12][R76.64] ;  /* 0x0000000c4c4c7981 */ /* 0x000f68000c1e1d00 */
[----:B------:R-:W5:Y:S02]  /*1880*/  LDG.E.128 R80, desc[UR12][R80.64] ;  /* 0x0000000c50507981 */ /* 0x000f64000c1e1d00 */
.L_x_7012:
        /* <DEDUP_REMOVED lines=42> */
.L_x_7014:
[----:B------:R-:W-:Y:S05]  /*1b30*/  BSYNC.RECONVERGENT B0 ;  /* 0x0000000000007941 */ /* 0x000fea0003800200 */
.L_x_7013:
        /* <DEDUP_REMOVED lines=50> */
[----:B------:R-:W-:-:S04]  /*1e60*/  HADD2.F32 R88, -RZ, R141.H0_H0 ;  /* 0x2000008dff587230 */ /* 0x000fc80000004100 */
[----:B------:R-:W-:Y:S01]  /*1e70*/  F2FP.F16.F32.PACK_AB R90, RZ, R90 ;  /* 0x0000005aff5a723e */ /* 0x000fe200000000ff */
[----:B------:R-:W-:-:S03]  /*1e80*/  FFMA.FTZ R28, R89, R88, R28 ;  /* 0x00000058591c7223 */ /* 0x000fc6000001001c */
[----:B------:R-:W-:-:S07]  /*1e90*/  PRMT R129, R90, 0x7610, R129 ;  /* 0x000076105a817816 */ /* 0x000fce0000000081 */
.L_x_7017:
[----:B------:R-:W-:Y:S05]  /*1ea0*/  @!P3 BRA `(.L_x_7018) ;  /* 0x000000000030b947 */ /* 0x000fea0003800000 */
[----:B------:R-:W-:Y:S01]  /*1eb0*/  FFMA.FTZ R88, R102, R92, R95 ;  /* 0x0000005c66587223 */ /* 0x000fe2000001005f */
[----:B------:R-:W-:Y:S01]  /*1ec0*/  ISETP.GT.AND P1, PT, R2, RZ, PT ;  /* 0x000000ff0200720c */ /* 0x000fe20003f24270 */
[----:B------:R-:W-:Y:S02]  /*1ed0*/  HADD2.F32 R91, -RZ, R130.H1_H1 ;  /* 0x30000082ff5b7230 */ /* 0x000fe40000004100 */
[----:B------:R-:W-:-:S04]  /*1ee0*/  FADD.FTZ R89, R105, -R88 ;  /* 0x8000005869597221 */ /* 0x000fc80000010000 */
[----:B------:R-:W-:-:S05]  /*1ef0*/  FMUL.FTZ R89, R0, R89 ;  /* 0x0000005900597220 */ /* 0x000fca0000410000 */
[----:B------:R-:W-:-:S05]  /*1f00*/  FSEL R89, R89, RZ, P1 ;  /* 0x000000ff59597208 */ /* 0x000fca0000800000 */
[----:B------:R-:W-:Y:S01]  /*1f10*/  FMUL.FTZ R88, R89, UR16 ;  /* 0x0000001059587c20 */ /* 0x000fe20008410000 */
[----:B------:R-:W-:-:S03]  /*1f20*/  HADD2.F32 R89, -RZ, R141.H1_H1 ;  /* 0x3000008dff597230 */ /* 0x000fc60000004100 */
[C---:B------:R-:W-:Y:S02]  /*1f30*/  FMUL.FTZ R91, R88.reuse, R91 ;  /* 0x0000005b585b7220 */ /* 0x040fe40000410000 */
[----:B------:R-:W-:-:S03]  /*1f40*/  FFMA.FTZ R29, R88, R89, R29 ;  /* 0x00000059581d7223 */ /* 0x000fc6000001001d */
[----:B------:R-:W-:-:S04]  /*1f50*/  F2FP.F16.F32.PACK_AB R91, RZ, R91 ;  /* 0x0000005bff5b723e */ /* 0x000fc800000000ff */
[----:B------:R-:W-:-:S07]  /*1f60*/  PRMT R130, R91, 0x7610, R130 ;  /* 0x000076105b827816 */ /* 0x000fce0000000082 */
.L_x_7018:
        /* <DEDUP_REMOVED lines=13> */
.L_x_7019:
        /* <DEDUP_REMOVED lines=12> */
[----:B------:R-:W-:Y:S01]  /*2100*/  PRMT R132, R91, 0x7610, R132 ;  /* 0x000076105b847816 */ /* 0x000fe20000000084 */
[----:B------:R-:W-:Y:S06]  /*2110*/  BRA `(.L_x_7020) ;  /* 0x0000000800a47947 */ /* 0x000fec0003800000 */
.L_x_7016:
        /* <DEDUP_REMOVED lines=30> */
.L_x_7021:
        /* <DEDUP_REMOVED lines=13> */
.L_x_7022:
        /* <DEDUP_REMOVED lines=13> */
.L_x_7023:
[----:B------:R-:W-:Y:S05]  /*24a0*/  @!P3 BRA `(.L_x_7020) ;  /* 0x0000000400c0b947 */ /* 0x000fea0003800000 */
        /* <DEDUP_REMOVED lines=8> */
.L_x_7015:
        /* <DEDUP_REMOVED lines=9> */
[----:B------:R-:W-:Y:S01]  /*25c0*/  @P2 FADD.FTZ R89, R100, -R89 ;  /* 0x8000005964592221 */ /* 0x000fe20000010000 */
[----:B------:R-:W-:-:S03]  /*25d0*/  HADD2.F32 R91, -RZ, R141.H0_H0 ;  /* 0x2000008dff5b7230 */ /* 0x000fc60000004100 */
[----:B------:R-:W-:-:S04]  /*25e0*/  @P2 FFMA.FTZ R88, R0, R89, R64 ;  /* 0x0000005900582223 */ /* 0x000fc80000010040 */
[----:B------:R-:W-:-:S04]  /*25f0*/  FMUL.FTZ R89, R88, UR16 ;  /* 0x0000001058597c20 */ /* 0x000fc80008410000 */
[-C--:B------:R-:W-:Y:S01]  /*2600*/  FMUL.FTZ R88, R90, R89.reuse ;  /* 0x000000595a587220 */ /* 0x080fe20000410000 */
[----:B------:R-:W-:-:S04]  /*2610*/  FFMA.FTZ R28, R91, R89, R28 ;  /* 0x000000595b1c7223 */ /* 0x000fc8000001001c */
[----:B------:R-:W-:-:S04]  /*2620*/  F2FP.F16.F32.PACK_AB R88, RZ, R88 ;  /* 0x00000058ff58723e */ /* 0x000fc800000000ff */
[----:B------:R-:W-:-:S07]  /*2630*/  PRMT R129, R88, 0x7610, R129 ;  /* 0x0000761058817816 */ /* 0x000fce0000000081 */
.L_x_7025:
[----:B------:R-:W-:Y:S05]  /*2640*/  @!P3 BRA `(.L_x_7026) ;  /* 0x00000000002cb947 */ /* 0x000fea0003800000 */
[----:B------:R-:W-:Y:S01]  /*2650*/  @P2 FFMA.FTZ R90, R102, R92, R95 ;  /* 0x0000005c665a2223 */ /* 0x000fe2000001005f */
[----:B------:R-:W-:Y:S01]  /*2660*/  MOV R88, R65 ;  /* 0x0000004100587202 */ /* 0x000fe20000000f00 */
[----:B------:R-:W-:Y:S02]  /*2670*/  HADD2.F32 R89, -RZ, R130.H1_H1 ;  /* 0x30000082ff597230 */ /* 0x000fe40000004100 */
        /* <DEDUP_REMOVED lines=8> */
.L_x_7026:
        /* <DEDUP_REMOVED lines=12> */
.L_x_7027:
        /* <DEDUP_REMOVED lines=13> */
.L_x_7024:
        /* <DEDUP_REMOVED lines=24> */
.L_x_7028:
[----:B------:R-:W-:Y:S05]  /*2a10*/  @!P3 BRA `(.L_x_7029) ;  /* 0x00000000001cb947 */ /* 0x000fea0003800000 */
[----:B------:R-:W-:Y:S02]  /*2a20*/  HADD2.F32 R85, -RZ, R130.H1_H1 ;  /* 0x30000082ff557230 */ /* 0x000fe40000004100 */
[----:B------:R-:W-:Y:S01]  /*2a30*/  FMUL.FTZ R90, R88, UR16 ;  /* 0x00000010585a7c20 */ /* 0x000fe20008410000 */
[----:B------:R-:W-:-:S03]  /*2a40*/  HADD2.F32 R94, -RZ, R141.H1_H1 ;  /* 0x3000008dff5e7230 */ /* 0x000fc60000004100 */
[-C--:B------:R-:W-:Y:S02]  /*2a50*/  FMUL.FTZ R85, R85, R90.reuse ;  /* 0x0000005a55557220 */ /* 0x080fe40000410000 */
[----:B------:R-:W-:-:S03]  /*2a60*/  FFMA.FTZ R29, R94, R90, R29 ;  /* 0x0000005a5e1d7223 */ /* 0x000fc6000001001d */
[----:B------:R-:W-:-:S04]  /*2a70*/  F2FP.F16.F32.PACK_AB R85, RZ, R85 ;  /* 0x00000055ff55723e */ /* 0x000fc800000000ff */
[----:B------:R-:W-:-:S07]  /*2a80*/  PRMT R130, R85, 0x7610, R130 ;  /* 0x0000761055827816 */ /* 0x000fce0000000082 */
.L_x_7029:
        /* <DEDUP_REMOVED lines=8> */
.L_x_7030:
[----:B------:R-:W-:Y:S02]  /*2b10*/  MOV R85, R88 ;  /* 0x0000005800557202 */ /* 0x000fe40000000f00 */
        /* <DEDUP_REMOVED lines=9> */
.L_x_7020:
        /* <DEDUP_REMOVED lines=14> */
.L_x_7031:
        /* <DEDUP_REMOVED lines=9> */
.L_x_7032:
        /* <DEDUP_REMOVED lines=27> */
.L_x_7035:
[----:B------:R-:W-:Y:S05]  /*2ed0*/  @!P3 BRA `(.L_x_7036) ;  /* 0x00000000001cb947 */ /* 0x000fea0003800000 */
[----:B------:R-:W-:Y:S02]  /*2ee0*/  HADD2.F32 R85, -RZ, R132.H1_H1 ;  /* 0x30000084ff557230 */ /* 0x000fe40000004100 */
[----:B------:R-:W-:Y:S01]  /*2ef0*/  FMUL.FTZ R88, R87, UR16 ;  /* 0x0000001057587c20 */ /* 0x000fe20008410000 */
[----:B------:R-:W-:-:S03]  /*2f00*/  HADD2.F32 R94, -RZ, R141.H1_H1 ;  /* 0x3000008dff5e7230 */ /* 0x000fc60000004100 */
[----:B------:R-:W-:Y:S02]  /*2f10*/  FMUL.FTZ R85, R88, R85 ;  /* 0x0000005558557220 */ /* 0x000fe40000410000 */
[----:B------:R-:W-:-:S03]  /*2f20*/  FFMA.FTZ R25, R94, R88, R25 ;  /* 0x000000585e197223 */ /* 0x000fc60000010019 */
[----:B------:R-:W-:-:S04]  /*2f30*/  F2FP.F16.F32.PACK_AB R85, RZ, R85 ;  /* 0x00000055ff55723e */ /* 0x000fc800000000ff */
[----:B------:R-:W-:-:S07]  /*2f40*/  PRMT R130, R85, 0x7610, R130 ;  /* 0x0000761055827816 */ /* 0x000fce0000000082 */
.L_x_7036:
        /* <DEDUP_REMOVED lines=8> */
.L_x_7037:
[----:B------:R-:W-:Y:S02]  /*2fd0*/  MOV R85, R87 ;  /* 0x0000005700557202 */ /* 0x000fe40000000f00 */
[----:B------:R-:W-:Y:S01]  /*2fe0*/  MOV R87, R90 ;  /* 0x0000005a00577202 */ /* 0x000fe20000000f00 */
        /* <DEDUP_REMOVED lines=9> */
.L_x_7034:
[----:B------:R-:W-:Y:S05]  /*3080*/  @!P3 BRA `(.L_x_7039) ;  /* 0x00000000002cb947 */ /* 0x000fea0003800000 */
[----:B01----:R-:W-:Y:S01]  /*3090*/  @P2 FFMA.FTZ R89, R145, R92, R95 ;  /* 0x0000005c91592223 */ /* 0x003fe2000001005f */
        /* <DEDUP_REMOVED lines=10> */
.L_x_7039:
[----:B------:R-:W-:Y:S05]  /*3140*/  @!P3 BRA `(.L_x_7040) ;  /* 0x00000000002cb947 */ /* 0x000fea0003800000 */
[----:B-1----:R-:W-:Y:S01]  /*3150*/  @P2 FFMA.FTZ R90, R146, R92, R95 ;  /* 0x0000005c925a2223 */ /* 0x002fe2000001005f */
[----:B0-----:R-:W-:Y:S01]  /*3160*/  MOV R88, R69 ;  /* 0x0000004500587202 */ /* 0x001fe20000000f00 */
        /* <DEDUP_REMOVED lines=9> */
.L_x_7040:
        /* <DEDUP_REMOVED lines=12> */
.L_x_7041:
        /* <DEDUP_REMOVED lines=13> */
.L_x_7033:
        /* <DEDUP_REMOVED lines=31> */
.L_x_7043:
        /* <DEDUP_REMOVED lines=9> */
[-C--:B------:R-:W-:Y:S01]  /*3610*/  FMUL.FTZ R87, R87, R84.reuse ;  /* 0x0000005457577220 */ /* 0x080fe20000410000 */
[----:B------:R-:W-:-:S04]  /*3620*/  FFMA.FTZ R25, R90, R84, R25 ;  /* 0x000000545a197223 */ /* 0x000fc80000010019 */
[----:B------:R-:W-:-:S04]  /*3630*/  F2FP.F16.F32.PACK_AB R87, RZ, R87 ;  /* 0x00000057ff57723e */ /* 0x000fc800000000ff */
[----:B------:R-:W-:-:S07]  /*3640*/  PRMT R130, R87, 0x7610, R130 ;  /* 0x0000761057827816 */ /* 0x000fce0000000082 */
.L_x_7044:
        /* <DEDUP_REMOVED lines=13> */
.L_x_7045:
        /* <DEDUP_REMOVED lines=8> */
[----:B------:R-:W-:Y:S02]  /*37a0*/  F2FP.F16.F32.PACK_AB R87, RZ, R84 ;  /* 0x00000054ff57723e */ /* 0x000fe400000000ff */
[----:B------:R-:W-:Y:S02]  /*37b0*/  MOV R84, R88 ;  /* 0x0000005800547202 */ /* 0x000fe40000000f00 */
[----:B------:R-:W-:Y:S02]  /*37c0*/  PRMT R132, R87, 0x7610, R132 ;  /* 0x0000761057847816 */ /* 0x000fe40000000084 */
[----:B------:R-:W-:Y:S01]  /*37d0*/  MOV R87, R89 ;  /* 0x0000005900577202 */ /* 0x000fe20000000f00 */
[----:B------:R-:W-:Y:S06]  /*37e0*/  BRA `(.L_x_7038) ;  /* 0x0000000000d07947 */ /* 0x000fec0003800000 */
.L_x_7042:
[----:B------:R-:W-:Y:S05]  /*37f0*/  @!P3 BRA `(.L_x_7046) ;  /* 0x000000000030b947 */ /* 0x000fea0003800000 */
[----:B01----:R-:W-:Y:S01]  /*3800*/  FFMA.FTZ R89, R145, R92, R95 ;  /* 0x0000005c91597223 */ /* 0x003fe2000001005f */
        /* <DEDUP_REMOVED lines=11> */
.L_x_7046:
[----:B------:R-:W-:Y:S05]  /*38c0*/  @!P3 BRA `(.L_x_7047) ;  /* 0x000000000030b947 */ /* 0x000fea0003800000 */
[----:B01----:R-:W-:Y:S01]  /*38d0*/  FFMA.FTZ R88, R146, R92, R95 ;  /* 0x0000005c92587223 */ /* 0x003fe2000001005f */
        /* <DEDUP_REMOVED lines=11> */
.L_x_7047:
        /* <DEDUP_REMOVED lines=13> */
.L_x_7048:
[----:B------:R-:W-:Y:S05]  /*3a60*/  @!P3 BRA `(.L_x_7038) ;  /* 0x000000000030b947 */ /* 0x000fea0003800000 */
[----:B01----:R-:W-:Y:S01]  /*3a70*/  FFMA.FTZ R88, R150, R92, R95 ;  /* 0x0000005c96587223 */ /* 0x003fe2000001005f */
        /* <DEDUP_REMOVED lines=11> */
.L_x_7038:
        /* <DEDUP_REMOVED lines=14> */
.L_x_7049:
        /* <DEDUP_REMOVED lines=9> */
.L_x_7050:
        /* <DEDUP_REMOVED lines=27> */
.L_x_7053:
        /* <DEDUP_REMOVED lines=8> */
.L_x_7054:
        /* <DEDUP_REMOVED lines=8> */
.L_x_7055:
[----:B------:R-:W-:Y:S02]  /*3f50*/  MOV R85, R87 ;  /* 0x0000005700557202 */ /* 0x000fe40000000f00 */
[----:B------:R-:W-:Y:S01]  /*3f60*/  MOV R87, R90 ;  /* 0x0000005a00577202 */ /* 0x000fe20000000f00 */
[----:B------:R-:W-:Y:S06]  /*3f70*/  @!P3 BRA `(.L_x_7056) ;  /* 0x0000000800ccb947 */ /* 0x000fec0003800000 */
[----:B------:R-:W-:Y:S02]  /*3f80*/  HADD2.F32 R89, -RZ, R133.H0_H0 ;  /* 0x20000085ff597230 */ /* 0x000fe40000004100 */
[----:B------:R-:W-:Y:S01]  /*3f90*/  FMUL.FTZ R88, R90, UR16 ;  /* 0x000000105a587c20 */ /* 0x000fe20008410000 */
[----:B------:R-:W-:-:S03]  /*3fa0*/  HADD2.F32 R90, -RZ, R142.H1_H1 ;  /* 0x3000008eff5a7230 */ /* 0x000fc60000004100 */
[----:B------:R-:W-:Y:S02]  /*3fb0*/  FMUL.FTZ R89, R88, R89 ;  /* 0x0000005958597220 */ /* 0x000fe40000410000 */
[----:B------:R-:W-:-:S03]  /*3fc0*/  FFMA.FTZ R23, R90, R88, R23 ;  /* 0x000000585a177223 */ /* 0x000fc60000010017 */
[----:B------:R-:W-:-:S04]  /*3fd0*/  F2FP.F16.F32.PACK_AB R89, RZ, R89 ;  /* 0x00000059ff59723e */ /* 0x000fc800000000ff */
[----:B------:R-:W-:Y:S01]  /*3fe0*/  PRMT R132, R89, 0x7610, R132 ;  /* 0x0000761059847816 */ /* 0x000fe20000000084 */
[----:B------:R-:W-:Y:S06]  /*3ff0*/  BRA `(.L_x_7056) ;  /* 0x0000000800ac7947 */ /* 0x000fec0003800000 */
.L_x_7052:
        /* <DEDUP_REMOVED lines=12> */
.L_x_7057:
        /* <DEDUP_REMOVED lines=12> */
.L_x_7058:
        /* <DEDUP_REMOVED lines=12> */
.L_x_7059:
[----:B------:R-:W-:Y:S05]  /*4240*/  @!P3 BRA `(.L_x_7056) ;  /* 0x000000080018b947 */ /* 0x000fea0003800000 */
[----:B-1----:R-:W-:Y:S01]  /*4250*/  @P2 FFMA.FTZ R90, R158, R92, R95 ;  /* 0x0000005c9e5a2223 */ /* 0x002fe2000001005f */
[----:B0-----:R-:W-:Y:S01]  /*4260*/  MOV R88, R75 ;  /* 0x0000004b00587202 */ /* 0x001fe20000000f00 */
        /* <DEDUP_REMOVED lines=10> */
.L_x_7051:
        /* <DEDUP_REMOVED lines=31> */
.L_x_7061:
        /* <DEDUP_REMOVED lines=13> */
.L_x_7062:
        /* <DEDUP_REMOVED lines=13> */
.L_x_7063:
[----:B------:R-:W-:Y:S02]  /*46a0*/  MOV R84, R88 ;  /* 0x0000005800547202 */ /* 0x000fe40000000f00 */
[----:B------:R-:W-:Y:S01]  /*46b0*/  MOV R87, R89 ;  /* 0x0000005900577202 */ /* 0x000fe20000000f00 */
[----:B------:R-:W-:Y:S06]  /*46c0*/  @!P3 BRA `(.L_x_7056) ;  /* 0x0000000000f8b947 */ /* 0x000fec0003800000 */
[----:B------:R-:W-:Y:S02]  /*46d0*/  HADD2.F32 R87, -RZ, R133.H0_H0 ;  /* 0x20000085ff577230 */ /* 0x000fe40000004100 */
[----:B------:R-:W-:Y:S01]  /*46e0*/  FMUL.FTZ R84, R89, UR16 ;  /* 0x0000001059547c20 */ /* 0x000fe20008410000 */
[----:B------:R-:W-:-:S03]  /*46f0*/  HADD2.F32 R90, -RZ, R142.H1_H1 ;  /* 0x3000008eff5a7230 */ /* 0x000fc60000004100 */
[-C--:B------:R-:W-:Y:S02]  /*4700*/  FMUL.FTZ R87, R87, R84.reuse ;  /* 0x0000005457577220 */ /* 0x080fe40000410000 */
[----:B------:R-:W-:Y:S01]  /*4710*/  FFMA.FTZ R23, R90, R84, R23 ;  /* 0x000000545a177223 */ /* 0x000fe20000010017 */
[----:B------:R-:W-:Y:S02]  /*4720*/  MOV R84, R88 ;  /* 0x0000005800547202 */ /* 0x000fe40000000f00 */
[----:B------:R-:W-:-:S04]  /*4730*/  F2FP.F16.F32.PACK_AB R87, RZ, R87 ;  /* 0x00000057ff57723e */ /* 0x000fc800000000ff */
[----:B------:R-:W-:Y:S02]  /*4740*/  PRMT R132, R87, 0x7610, R132 ;  /* 0x0000761057847816 */ /* 0x000fe40000000084 */
[----:B------:R-:W-:Y:S01]  /*4750*/  MOV R87, R89 ;  /* 0x0000005900577202 */ /* 0x000fe20000000f00 */
[----:B------:R-:W-:Y:S06]  /*4760*/  BRA `(.L_x_7056) ;  /* 0x0000000000d07947 */ /* 0x000fec0003800000 */
.L_x_7060:
        /* <DEDUP_REMOVED lines=13> */
.L_x_7064:
        /* <DEDUP_REMOVED lines=13> */
.L_x_7065:
        /* <DEDUP_REMOVED lines=13> */
.L_x_7066:
[----:B------:R-:W-:Y:S05]  /*49e0*/  @!P3 BRA `(.L_x_7056) ;  /* 0x000000000030b947 */ /* 0x000fea0003800000 */
[----:B01----:R-:W-:Y:S01]  /*49f0*/  FFMA.FTZ R88, R158, R92, R95 ;  /* 0x0000005c9e587223 */ /* 0x003fe2000001005f */
[----:B------:R-:W-:Y:S01]  /*4a00*/  ISETP.GT.AND P4, PT, R2, RZ, PT ;  /* 0x000000ff0200720c */ /* 0x000fe20003f84270 */
[----:B------:R-:W-:Y:S02]  /*4a10*/  HADD2.F32 R90, -RZ, R142.H1_H1 ;  /* 0x3000008eff5a7230 */ /* 0x000fe40000004100 */
[----:B------:R-:W-:-:S04]  /*4a20*/  FADD.FTZ R89, R159, -R88 ;  /* 0x800000589f597221 */ /* 0x000fc80000010000 */
[----:B------:R-:W-:Y:S01]  /*4a30*/  FMUL.FTZ R88, R0, R89 ;  /* 0x0000005900587220 */ /* 0x000fe20000410000 */
[----:B------:R-:W-:-:S04]  /*4a40*/  HADD2.F32 R89, -RZ, R133.H0_H0 ;  /* 0x20000085ff597230 */ /* 0x000fc80000004100 */
[----:B------:R-:W-:-:S05]  /*4a50*/  FSEL R88, R88, RZ, P4 ;  /* 0x000000ff58587208 */ /* 0x000fca0002000000 */
[----:B------:R-:W-:-:S04]  /*4a60*/  FMUL.FTZ R88, R88, UR16 ;  /* 0x0000001058587c20 */ /* 0x000fc80008410000 */
[-C--:B------:R-:W-:Y:S01]  /*4a70*/  FMUL.FTZ R89, R89, R88.reuse ;  /* 0x0000005859597220 */ /* 0x080fe20000410000 */
[----:B------:R-:W-:-:S04]  /*4a80*/  FFMA.FTZ R23, R90, R88, R23 ;  /* 0x000000585a177223 */ /* 0x000fc80000010017 */
[----:B------:R-:W-:-:S04]  /*4a90*/  F2FP.F16.F32.PACK_AB R89, RZ, R89 ;  /* 0x00000059ff59723e */ /* 0x000fc800000000ff */
[----:B------:R-:W-:-:S07]  /*4aa0*/  PRMT R132, R89, 0x7610, R132 ;  /* 0x0000761059847816 */ /* 0x000fce0000000084 */
.L_x_7056:
        /* <DEDUP_REMOVED lines=14> */
.L_x_7067:
        /* <DEDUP_REMOVED lines=9> */
.L_x_7068:
        /* <DEDUP_REMOVED lines=27> */
.L_x_7071:
        /* <DEDUP_REMOVED lines=8> */
.L_x_7072:
        /* <DEDUP_REMOVED lines=8> */
.L_x_7073:
        /* <DEDUP_REMOVED lines=11> */
.L_x_7070:
        /* <DEDUP_REMOVED lines=12> */
.L_x_7075:
        /* <DEDUP_REMOVED lines=12> */
.L_x_7076:
        /* <DEDUP_REMOVED lines=12> */
.L_x_7077:
        /* <DEDUP_REMOVED lines=13> */
.L_x_7069:
        /* <DEDUP_REMOVED lines=31> */
.L_x_7079:
        /* <DEDUP_REMOVED lines=13> */
.L_x_7080:
        /* <DEDUP_REMOVED lines=13> */
.L_x_7081:
        /* <DEDUP_REMOVED lines=13> */
.L_x_7078:
        /* <DEDUP_REMOVED lines=13> */
.L_x_7082:
        /* <DEDUP_REMOVED lines=13> */
.L_x_7083:
        /* <DEDUP_REMOVED lines=13> */
.L_x_7084:
        /* <DEDUP_REMOVED lines=13> */
.L_x_7074:
        /* <DEDUP_REMOVED lines=15> */
.L_x_7085:
        /* <DEDUP_REMOVED lines=8> */
.L_x_7086:
        /* <DEDUP_REMOVED lines=27> */
.L_x_7089:
        /* <DEDUP_REMOVED lines=8> */
.L_x_7090:
        /* <DEDUP_REMOVED lines=8> */
.L_x_7091:
        /* <DEDUP_REMOVED lines=11> */
.L_x_7088:
        /* <DEDUP_REMOVED lines=12> */
.L_x_7093:
[----:B------:R-:W-:Y:S05]  /*5fc0*/  @!P3 BRA `(.L_x_7094) ;  /* 0x00000000002cb947 */ /* 0x000fea0003800000 */
[----:B01----:R-:W-:Y:S01]  /*5fd0*/  @P2 FFMA.FTZ R88, R170, R92, R95 ;  /* 0x0000005caa582223 */ /* 0x003fe2000001005f */
[----:B------:R-:W-:Y:S01]  /*5fe0*/  MOV R2, R81 ;  /* 0x0000005100027202 */ /* 0x000fe20000000f00 */
[----:B------:R-:W-:Y:S02]  /*5ff0*/  HADD2.F32 R89, -RZ, R135.H1_H1 ;  /* 0x30000087ff597230 */ /* 0x000fe40000004100 */
[----:B------:R-:W-:Y:S01]  /*6000*/  @P2 FADD.FTZ R88, R171, -R88 ;  /* 0x80000058ab582221 */ /* 0x000fe20000010000 */
[----:B------:R-:W-:-:S03]  /*6010*/  HADD2.F32 R90, -RZ, R141.H1_H1 ;  /* 0x3000008dff5a7230 */ /* 0x000fc60000004100 */
[----:B------:R-:W-:-:S04]  /*6020*/  @P2 FFMA.FTZ R2, R0, R88, R81 ;  /* 0x0000005800022223 */ /* 0x000fc80000010051 */
[----:B------:R-:W-:-:S04]  /*6030*/  FMUL.FTZ R2, R2, UR16 ;  /* 0x0000001002027c20 */ /* 0x000fc80008410000 */
[-C--:B------:R-:W-:Y:S01]  /*6040*/  FMUL.FTZ R88, R89, R2.reuse ;  /* 0x0000000259587220 */ /* 0x080fe20000410000 */
[----:B------:R-:W-:-:S04]  /*6050*/  FFMA.FTZ R13, R90, R2, R13 ;  /* 0x000000025a0d7223 */ /* 0x000fc8000001000d */
[----:B------:R-:W-:-:S04]  /*6060*/  F2FP.F16.F32.PACK_AB R88, RZ, R88 ;  /* 0x00000058ff58723e */ /* 0x000fc800000000ff */
[----:B------:R-:W-:-:S07]  /*6070*/  PRMT R130, R88, 0x7610, R130 ;  /* 0x0000761058827816 */ /* 0x000fce0000000082 */
.L_x_7094:
        /* <DEDUP_REMOVED lines=12> */
.L_x_7095:
[----:B------:R-:W-:Y:S05]  /*6140*/  @!P3 BRA `(.L_x_7092) ;  /* 0x000000080008b947 */ /* 0x000fea0003800000 */
[----:B------:R-:W-:Y:S01]  /*6150*/  @P2 FFMA.FTZ R92, R98, R92, R95 ;  /* 0x0000005c625c2223 */ /* 0x000fe2000001005f */
[----:B------:R-:W-:Y:S01]  /*6160*/  MOV R2, R83 ;  /* 0x0000005300027202 */ /* 0x000fe20000000f00 */
[----:B01----:R-:W-:Y:S02]  /*6170*/  HADD2.F32 R89, -RZ, R135.H0_H0 ;  /* 0x20000087ff597230 */ /* 0x003fe40000004100 */
        /* <DEDUP_REMOVED lines=9> */
.L_x_7087:
        /* <DEDUP_REMOVED lines=27> */
.L_x_7097:
        /* <DEDUP_REMOVED lines=13> */
.L_x_7098:
        /* <DEDUP_REMOVED lines=13> */
.L_x_7099:
[----:B------:R-:W-:Y:S02]  /*6560*/  FSEL R87, R86, RZ, P0 ;  /* 0x000000ff56577208 */ /* 0x000fe40000000000 */
[----:B------:R-:W-:Y:S02]  /*6570*/  FSEL R86, R89, RZ, P0 ;  /* 0x000000ff59567208 */ /* 0x000fe40000000000 */
        /* <DEDUP_REMOVED lines=9> */
[----:B------:R-:W-:Y:S01]  /*6610*/  PRMT R132, R2, 0x7610, R132 ;  /* 0x0000761002847816 */ /* 0x000fe20000000084 */
[----:B------:R-:W-:Y:S06]  /*6620*/  BRA `(.L_x_7092) ;  /* 0x0000000000d07947 */ /* 0x000fec0003800000 */
.L_x_7096:
        /* <DEDUP_REMOVED lines=13> */
.L_x_7100:
        /* <DEDUP_REMOVED lines=13> */
.L_x_7101:
        /* <DEDUP_REMOVED lines=13> */
.L_x_7102:
[----:B------:R-:W-:Y:S05]  /*68a0*/  @!P3 BRA `(.L_x_7092) ;  /* 0x000000000030b947 */ /* 0x000fea0003800000 */
[----:B------:R-:W-:Y:S01]  /*68b0*/  FFMA.FTZ R92, R98, R92, R95 ;  /* 0x0000005c625c7223 */ /* 0x000fe2000001005f */
[----:B------:R-:W-:Y:S01]  /*68c0*/  ISETP.GT.AND P0, PT, R2, RZ, PT ;  /* 0x000000ff0200720c */ /* 0x000fe20003f04270 */
[----:B01----:R-:W-:Y:S02]  /*68d0*/  HADD2.F32 R88, -RZ, R142.H1_H1 ;  /* 0x3000008eff587230 */ /* 0x003fe40000004100 */
[----:B------:R-:W-:-:S04]  /*68e0*/  FADD.FTZ R89, R103, -R92 ;  /* 0x8000005c67597221 */ /* 0x000fc80000010000 */
[----:B------:R-:W-:-:S05]  /*68f0*/  FMUL.FTZ R89, R0, R89 ;  /* 0x0000005900597220 */ /* 0x000fca0000410000 */
[----:B------:R-:W-:Y:S01]  /*6900*/  FSEL R0, R89, RZ, P0 ;  /* 0x000000ff59007208 */ /* 0x000fe20000000000 */
[----:B------:R-:W-:-:S04]  /*6910*/  HADD2.F32 R89, -RZ, R135.H0_H0 ;  /* 0x20000087ff597230 */ /* 0x000fc80000004100 */
[----:B------:R-:W-:-:S04]  /*6920*/  FMUL.FTZ R0, R0, UR16 ;  /* 0x0000001000007c20 */ /* 0x000fc80008410000 */
[-C--:B------:R-:W-:Y:S01]  /*6930*/  FMUL.FTZ R2, R89, R0.reuse ;  /* 0x0000000059027220 */ /* 0x080fe20000410000 */
[----:B------:R-:W-:-:S04]  /*6940*/  FFMA.FTZ R15, R88, R0, R15 ;  /* 0x00000000580f7223 */ /* 0x000fc8000001000f */
[----:B------:R-:W-:-:S04]  /*6950*/  F2FP.F16.F32.PACK_AB R2, RZ, R2 ;  /* 0x00000002ff02723e */ /* 0x000fc800000000ff */
[----:B------:R-:W-:-:S07]  /*6960*/  PRMT R132, R2, 0x7610, R132 ;  /* 0x0000761002847816 */ /* 0x000fce0000000084 */
.L_x_7092:
        /* <DEDUP_REMOVED lines=13> */
.L_x_7103:
[----:B01----:R-:W0:Y:S01]  /*6a40*/  LDC.64 R88, c[0x0][0x380] ;  /* 0x0000e000ff587b82 */ /* 0x003e220000000a00 */
[----:B------:R-:W-:Y:S01]  /*6a50*/  UPLOP3.LUT UP1, UPT, UPT, UPT, UP1, 0x40, 0x4 ;  /* 0x000000000004789c */ /* 0x000fe20003f2e810 */
[----:B0-----:R-:W-:-:S04]  /*6a60*/  IADD3 R128, PT, PT, R128, R88, RZ ;  /* 0x0000005880807210 */ /* 0x001fc80007ffe0ff */
[----:B------:R-:W-:-:S13]  /*6a70*/  ISETP.GE.AND P0, PT, R128, R89, PT ;  /* 0x000000598000720c */ /* 0x000fda0003f06270 */
[----:B------:R-:W-:Y:S05]  /*6a80*/  @!P0 BRA `(.L_x_7104) ;  /* 0xffffff9800cc8947 */ /* 0x000fea000383ffff */
.L_x_7010:
        /* <DEDUP_REMOVED lines=26> */
.L_x_7105:
        /* <DEDUP_REMOVED lines=13> */
.L_x_10907:


//--------------------- .text._ZN10layer_norm13ln_bwd_kernelINS_13Kernel_traitsI6__halfS2_fS2_fjLj2560ELj1ELj1ELj4ELj8ENS_18Kernel_traits_baseILj2560ES2_S2_fS2_fjLj128EEEEELb1ELb0ELb0ELb0EEEvNS_9BwdParamsE --------------------------
	.section	.text._ZN10layer_norm13ln_bwd_kernelINS_13Kernel_traitsI6__halfS2_fS2_fjLj2560ELj1ELj1ELj4ELj8ENS_18Kernel_traits_baseILj2560ES2_S2_fS2_fjLj128EEEEELb1ELb0ELb0ELb0EEEvNS_9BwdParamsE,"ax",@progbits
	.align	128
        .global         _ZN10layer_norm13ln_bwd_kernelINS_13Kernel_traitsI6__halfS2_fS2_fjLj2560ELj1ELj1ELj4ELj8ENS_18Kernel_traits_baseILj2560ES2_S2_fS2_fjLj128EEEEELb1ELb0ELb0ELb0EEEvNS_9BwdParamsE
        .type           _ZN10layer_norm13ln_bwd_kernelINS_13Kernel_traitsI6__halfS2_fS2_fjLj2560ELj1ELj1ELj4ELj8ENS_18Kernel_traits_baseILj2560ES2_S2_fS2_fjLj128EEEEELb1ELb0ELb0ELb0EEEvNS_9BwdParamsE,@function
        .size           _ZN10layer_norm13ln_bwd_kernelINS_13Kernel_traitsI6__halfS2_fS2_fjLj2560ELj1ELj1ELj4ELj8ENS_18Kernel_traits_baseILj2560ES2_S2_fS2_fjLj128EEEEELb1ELb0ELb0ELb0EEEvNS_9BwdParamsE,(.L_x_10908 - _ZN10layer_norm13ln_bwd_kernelINS_13Kernel_traitsI6__halfS2_fS2_fjLj2560ELj1ELj1ELj4ELj8ENS_18Kernel_traits_baseILj2560ES2_S2_fS2_fjLj128EEEEELb1ELb0ELb0ELb0EEEvNS_9BwdParamsE)
        .other          _ZN10layer_norm13ln_bwd_kernelINS_13Kernel_traitsI6__halfS2_fS2_fjLj2560ELj1ELj1ELj4ELj8ENS_18Kernel_traits_baseILj2560ES2_S2_fS2_fjLj128EEEEELb1ELb0ELb0ELb0EEEvNS_9BwdParamsE,@"STO_CUDA_ENTRY STV_DEFAULT"
_ZN10layer_norm13ln_bwd_kernelINS_13Kernel_traitsI6__halfS2_fS2_fjLj2560ELj1ELj1ELj4ELj8ENS_18Kernel_traits_baseILj2560ES2_S2_fS2_fjLj128EEEEELb1ELb0ELb0ELb0EEEvNS_9BwdParamsE:
.text._ZN10layer_norm13ln_bwd_kernelINS_13Kernel_traitsI6__halfS2_fS2_fjLj2560ELj1ELj1ELj4ELj8ENS_18Kernel_traits_baseILj2560ES2_S2_fS2_fjLj128EEEEELb1ELb0ELb0ELb0EEEvNS_9BwdParamsE:
        /* <DEDUP_REMOVED lines=79> */
[----:B------:R-:W-:Y:S02]  /*04f0*/  PRMT R127, R127, 0x5410, R0 ;  /* 0x000054107f7f7816 */ /* 0x000fe40000000000 */
        /* <DEDUP_REMOVED lines=32> */
[----:B------:R-:W-:-:S02]  /*0700*/  ISETP.NE.AND.EX P6, PT, R13, RZ, PT, P6 ;  /* 0x000000ff0d00720c */ /* 0x000fc40003fc5360 */
[----:B------:R-:W-:Y:S01]  /*0710*/  MOV R7, UR7 ;  /* 0x0000000700077c02 */ /* 0x000fe20008000f00 */
[----:B0-----:R-:W4:Y:S10]  /*0720*/  LDCU.64 UR14, c[0x0][0x478] ;  /* 0x00008f00ff0e77ac */ /* 0x001f340008000a00 */
.L_x_7156:
        /* <DEDUP_REMOVED lines=10> */
[----:B------:R1:W5:Y:S01]  /*07d0*/  @P6 LDG.E.U16 R122, desc[UR8][R122.64] ;  /* 0x000000087a7a6981 */ /* 0x000362000c1e1500 */
[C---:B------:R-:W-:Y:S01]  /*07e0*/  ISETP.GE.U32.AND P1, PT, R8.reuse, 0x100, PT ;  /* 0x000001000800780c */ /* 0x040fe20003f26070 */
[----:B--2---:R-:W-:Y:S01]  /*07f0*/  IMAD R6, R7, R10, RZ ;  /* 0x0000000a07067224 */ /* 0x004fe200078e02ff */
[----:B------:R-:W-:-:S02]  /*0800*/  ISETP.GE.U32.AND P2, PT, R8, 0x180, PT ;  /* 0x000001800800780c */ /* 0x000fc40003f46070 */
[----:B------:R-:W-:Y:S02]  /*0810*/  ISETP.GE.U32.AND P3, PT, R8, 0x200, PT ;  /* 0x000002000800780c */ /* 0x000fe40003f66070 */
[----:B------:R-:W-:-:S04]  /*0820*/  SHF.R.S32.HI R89, RZ, 0x1f, R6 ;  /* 0x0000001fff597819 */ /* 0x000fc80000011406 */
[----:B------:R-:W-:Y:S01]  /*0830*/  LEA.HI R6, R89, R6, RZ, 0x2 ;  /* 0x0000000659067211 */ /* 0x000fe200078f10ff */
[----:B-1----:R-:W-:-:S03]  /*0840*/  HFMA2 R123, -RZ, RZ, 0, 0 ;  /* 0x00000000ff7b7431 */ /* 0x002fc600000001ff */
        /* <DEDUP_REMOVED lines=18> */
[----:B------:R-:W-:Y:S02]  /*0970*/  HADD2.F32 R119, -RZ, R92.H0_H0 ;  /* 0x2000005cff777230 */ /* 0x000fe40000004100 */
[----:B--2---:R-:W-:-:S04]  /*0980*/  IMAD.WIDE.U32 R116, R6, 0x4, R116 ;  /* 0x0000000406747825 */ /* 0x004fc800078e0074 */
[----:B------:R-:W-:Y:S01]  /*0990*/  HADD2.F32 R118, -RZ, R135.H0_H0 ;  /* 0x20000087ff767230 */ /* 0x000fe20000004100 */
[----:B------:R-:W5:Y:S01]  /*09a0*/  LDG.E R5, desc[UR8][R116.64] ;  /* 0x0000000874057981 */ /* 0x000f62000c1e1900 */
[----:B0-----:R-:W-:-:S05]  /*09b0*/  @P0 IMAD.WIDE.U32 R114, R6, 0x10, R114 ;  /* 0x0000001006720825 */ /* 0x001fca00078e0072 */
[----:B------:R0:W5:Y:S02]  /*09c0*/  @P0 LDG.E.128 R64, desc[UR8][R114.64] ;  /* 0x0000000872400981 */ /* 0x000164000c1e1d00 */
[----:B0-----:R-:W-:Y:S02]  /*09d0*/  HADD2.F32 R115, -RZ, R93.H0_H0 ;  /* 0x2000005dff737230 */ /* 0x001fe40000004100 */
[----:B------:R-:W-:Y:S01]  /*09e0*/  HADD2.F32 R114, -RZ, R135.H1_H1 ;  /* 0x30000087ff727230 */ /* 0x000fe20000004100 */
[----:B---3--:R-:W-:Y:S02]  /*09f0*/  MOV R91, R88 ;  /* 0x00000058005b7202 */ /* 0x008fe40000000f00 */
[----:B------:R-:W-:-:S03]  /*0a00*/  SHF.R.U64 R124, R88, 0x10, R89 ;  /* 0x00000010587c7819 */ /* 0x000fc60000001259 */
[----:B------:R-:W-:Y:S02]  /*0a10*/  HADD2.F32 R91, -RZ, R91.H0_H0 ;  /* 0x2000005bff5b7230 */ /* 0x000fe40000004100 */
[C---:B----4-:R-:W-:Y:S01]  /*0a20*/  FADD.FTZ R84, -R90.reuse, R84 ;  /* 0x000000545a547221 */ /* 0x050fe20000010100 */
[----:B------:R-:W-:Y:S01]  /*0a30*/  MOV R123, R89 ;  /* 0x00000059007b7202 */ /* 0x000fe20000000f00 */
[C---:B------:R-:W-:Y:S02]  /*0a40*/  FADD.FTZ R120, -R90.reuse, R85 ;  /* 0x000000555a787221 */ /* 0x040fe40000010100 */
[----:B-----5:R-:W-:Y:S01]  /*0a50*/  FMUL.FTZ R121, R97, R84 ;  /* 0x0000005461797220 */ /* 0x020fe20000410000 */
[----:B------:R-:W-:Y:S02]  /*0a60*/  HADD2.F32 R84, -RZ, R124.H0_H0 ;  /* 0x2000007cff547230 */ /* 0x000fe40000004100 */
[----:B------:R-:W-:Y:S01]  /*0a70*/  FMUL.FTZ R119, R119, R91 ;  /* 0x0000005b77777220 */ /* 0x000fe20000410000 */
[----:B------:R-:W-:Y:S01]  /*0a80*/  SHF.R.U32.HI R88, RZ, 0x10, R89 ;  /* 0x00000010ff587819 */ /* 0x000fe20000011659 */
[C---:B------:R-:W-:Y:S01]  /*0a90*/  FADD.FTZ R86, -R90.reuse, R86 ;  /* 0x000000565a567221 */ /* 0x040fe20000010100 */
[----:B------:R-:W-:Y:S01]  /*0aa0*/  FADD.FTZ R116, -R90, R87 ;  /* 0x000000575a747221 */ /* 0x000fe20000010100 */
[----:B------:R-:W-:Y:S01]  /*0ab0*/  FMUL.FTZ R120, R97, R120 ;  /* 0x0000007861787220 */ /* 0x000fe20000410000 */
[----:B------:R-:W-:-:S02]  /*0ac0*/  HADD2.F32 R123, -RZ, R123.H0_H0 ;  /* 0x2000007bff7b7230 */ /* 0x000fc40000004100 */
[-C--:B------:R-:W-:Y:S01]  /*0ad0*/  FMUL.FTZ R118, R118, R84.reuse ;  /* 0x0000005476767220 */ /* 0x080fe20000410000 */
[----:B------:R-:W-:Y:S01]  /*0ae0*/  FADD.FTZ R85, RZ, R119 ;  /* 0x00000077ff557221 */ /* 0x000fe20000010000 */
[----:B------:R-:W-:Y:S01]  /*0af0*/  FFMA.FTZ R87, R121, R119, RZ ;  /* 0x0000007779577223 */ /* 0x000fe200000100ff */
[----:B------:R-:W-:Y:S01]  /*0b00*/  FADD.FTZ R45, R45, R84 ;  /* 0x000000542d2d7221 */ /* 0x000fe20000010000 */
[C---:B------:R-:W-:Y:S01]  /*0b10*/  FFMA.FTZ R25, R120.reuse, R84, R25 ;  /* 0x0000005478197223 */ /* 0x040fe20000010019 */
[----:B------:R-:W-:Y:S02]  /*0b20*/  HADD2.F32 R88, -RZ, R88.H0_H0 ;  /* 0x20000058ff587230 */ /* 0x000fe40000004100 */
[----:B------:R-:W-:Y:S01]  /*0b30*/  FMUL.FTZ R117, R97, R86 ;  /* 0x0000005661757220 */ /* 0x000fe20000410000 */
[-C--:B------:R-:W-:Y:S01]  /*0b40*/  FMUL.FTZ R115, R115, R123.reuse ;  /* 0x0000007b73737220 */ /* 0x080fe20000410000 */
        /* <DEDUP_REMOVED lines=15> */
.L_x_7108:
[----:B----4-:R-:W-:Y:S05]  /*0c40*/  BSYNC.RECONVERGENT B0 ;  /* 0x0000000000007941 */ /* 0x010fea0003800200 */
.L_x_7107:
        /* <DEDUP_REMOVED lines=13> */
[----:B--2---:R-:W-:-:S05]  /*0d20*/  IMAD.WIDE.U32 R100, R91, 0x4, R100 ;  /* 0x000000045b647825 */ /* 0x004fca00078e0064 */
[----:B------:R1:W5:Y:S01]  /*0d30*/  LDG.E R4, desc[UR8][R100.64] ;  /* 0x0000000864047981 */ /* 0x000362000c1e1900 */
[----:B0-----:R-:W-:-:S05]  /*0d40*/  @P0 IMAD.WIDE.U32 R98, R91, 0x10, R98 ;  /* 0x000000105b620825 */ /* 0x001fca00078e0062 */
[----:B------:R0:W5:Y:S01]  /*0d50*/  @P0 LDG.E.128 R68, desc[UR8][R98.64] ;  /* 0x0000000862440981 */ /* 0x000162000c1e1d00 */
[--C-:B-1----:R-:W-:Y:S02]  /*0d60*/  HADD2.F32 R101, -RZ, R128.reuse.H1_H1 ;  /* 0x30000080ff657230 */ /* 0x102fe40000004100 */
[----:B0-----:R-:W-:Y:S01]  /*0d70*/  HADD2.F32 R98, -RZ, R128.H0_H0 ;  /* 0x20000080ff627230 */ /* 0x001fe20000004100 */
[----:B------:R-:W-:Y:S02]  /*0d80*/  IADD3 R91, PT, PT, R91, 0x80, RZ ;  /* 0x000000805b5b7810 */ /* 0x000fe40007ffe0ff */
[----:B---3--:R-:W-:Y:S02]  /*0d90*/  MOV R110, R88 ;  /* 0x00000058006e7202 */ /* 0x008fe40000000f00 */
[----:B------:R-:W-:-:S03]  /*0da0*/  SHF.R.U64 R126, R88, 0x10, R89 ;  /* 0x00000010587e7819 */ /* 0x000fc60000001259 */
[----:B------:R-:W-:Y:S02]  /*0db0*/  HADD2.F32 R110, -RZ, R110.H0_H0 ;  /* 0x2000006eff6e7230 */ /* 0x000fe40000004100 */
[C---:B----4-:R-:W-:Y:S01]  /*0dc0*/  FADD.FTZ R84, -R90.reuse, R84 ;  /* 0x000000545a547221 */ /* 0x050fe20000010100 */
[----:B------:R-:W-:Y:S01]  /*0dd0*/  FADD.FTZ R112, -R90, R85 ;  /* 0x000000555a707221 */ /* 0x000fe20000010100 */
[----:B------:R-:W-:Y:S01]  /*0de0*/  MOV R125, R89 ;  /* 0x00000059007d7202 */ /* 0x000fe20000000f00 */
[----:B------:R-:W-:Y:S02]  /*0df0*/  HADD2.F32 R85, -RZ, R127.H1_H1 ;  /* 0x3000007fff557230 */ /* 0x000fe40000004100 */
[----:B-----5:R-:W-:Y:S01]  /*0e00*/  FMUL.FTZ R113, R97, R84 ;  /* 0x0000005461717220 */ /* 0x020fe20000410000 */
[----:B------:R-:W-:Y:S02]  /*0e10*/  HADD2.F32 R84, -RZ, R126.H0_H0 ;  /* 0x2000007eff547230 */ /* 0x000fe40000004100 */
[-C--:B------:R-:W-:Y:S01]  /*0e20*/  FMUL.FTZ R111, R111, R110.reuse ;  /* 0x0000006e6f6f7220 */ /* 0x080fe20000410000 */
[----:B------:R-:W-:Y:S01]  /*0e30*/  SHF.R.U32.HI R88, RZ, 0x10, R89 ;  /* 0x00000010ff587819 */ /* 0x000fe20000011659 */
[----:B------:R-:W-:Y:S01]  /*0e40*/  FADD.FTZ R48, R48, R110 ;  /* 0x0000006e30307221 */ /* 0x000fe20000010000 */
[----:B------:R-:W-:Y:S01]  /*0e50*/  FFMA.FTZ R28, R113, R110, R28 ;  /* 0x0000006e711c7223 */ /* 0x000fe2000001001c */
[----:B------:R-:W-:Y:S01]  /*0e60*/  FMUL.FTZ R112, R97, R112 ;  /* 0x0000007061707220 */ /* 0x000fe20000410000 */
[----:B------:R-:W-:-:S02]  /*0e70*/  HADD2.F32 R125, -RZ, R125.H0_H0 ;  /* 0x2000007dff7d7230 */ /* 0x000fc40000004100 */
[-C--:B------:R-:W-:Y:S01]  /*0e80*/  FMUL.FTZ R110, R85, R84.reuse ;  /* 0x00000054556e7220 */ /* 0x080fe20000410000 */
[----:B------:R-:W-:Y:S01]  /*0e90*/  FADD.FTZ R86, -R90, R86 ;  /* 0x000000565a567221 */ /* 0x000fe20000010100 */
[----:B------:R-:W-:Y:S01]  /*0ea0*/  FADD.FTZ R123, R123, R111 ;  /* 0x0000006f7b7b7221 */ /* 0x000fe20000010000 */
[----:B------:R-:W-:Y:S01]  /*0eb0*/  FFMA.FTZ R85, R113, R111, R124 ;  /* 0x0000006f71557223 */ /* 0x000fe2000001007c */
[----:B------:R-:W-:Y:S01]  /*0ec0*/  FADD.FTZ R49, R49, R84 ;  /* 0x0000005431317221 */ /* 0x000fe20000010000 */
[----:B------:R-:W-:Y:S01]  /*0ed0*/  FFMA.FTZ R29, R112, R84, R29 ;  /* 0x00000054701d7223 */ /* 0x000fe2000001001d */
[----:B------:R-:W-:Y:S02]  /*0ee0*/  HADD2.F32 R88, -RZ, R88.H0_H0 ;  /* 0x20000058ff587230 */ /* 0x000fe40000004100 */
[----:B------:R-:W-:Y:S01]  /*0ef0*/  FADD.FTZ R100, -R90, R87 ;  /* 0x000000575a647221 */ /* 0x000fe20000010100 */
[----:B------:R-:W-:Y:S01]  /*0f00*/  FMUL.FTZ R99, R97, R86 ;  /* 0x0000005661637220 */ /* 0x000fe20000410000 */
[-C--:B------:R-:W-:Y:S01]  /*0f10*/  FMUL.FTZ R98, R98, R125.reuse ;  /* 0x0000007d62627220 */ /* 0x080fe20000410000 */
        /* <DEDUP_REMOVED lines=12> */
.L_x_7110:
[----:B------:R-:W-:Y:S05]  /*0fe0*/  BSYNC.RECONVERGENT B0 ;  /* 0x0000000000007941 */ /* 0x000fea0003800200 */
.L_x_7109:
        /* <DEDUP_REMOVED lines=21> */
[----:B------:R-:W-:Y:S02]  /*1140*/  SHF.R.U64 R89, R84, 0x10, R85 ;  /* 0x0000001054597819 */ /* 0x000fe40000001255 */
[----:B------:R-:W-:Y:S01]  /*1150*/  MOV R88, R85 ;  /* 0x0000005500587202 */ /* 0x000fe20000000f00 */
[C---:B----4-:R-:W-:Y:S01]  /*1160*/  FADD.FTZ R12, -R90.reuse, R12 ;  /* 0x0000000c5a0c7221 */ /* 0x050fe20000010100 */
[----:B------:R-:W-:Y:S01]  /*1170*/  FADD.FTZ R126, -R90, R13 ;  /* 0x0000000d5a7e7221 */ /* 0x000fe20000010100 */
[----:B------:R-:W-:-:S02]  /*1180*/  HADD2.F32 R13, -RZ, R11.H0_H0 ;  /* 0x2000000bff0d7230 */ /* 0x000fc40000004100 */
[C---:B------:R-:W-:Y:S01]  /*1190*/  FADD.FTZ R138, -R90.reuse, R15 ;  /* 0x0000000f5a8a7221 */ /* 0x040fe20000010100 */
[----:B------:R-:W-:Y:S01]  /*11a0*/  SHF.R.U32.HI R84, RZ, 0x10, R85 ;  /* 0x00000010ff547819 */ /* 0x000fe20000011655 */
[----:B------:R-:W-:Y:S01]  /*11b0*/  FADD.FTZ R136, -R90, R14 ;  /* 0x0000000e5a887221 */ /* 0x000fe20000010100 */
[----:B------:R-:W-:Y:S02]  /*11c0*/  HADD2.F32 R15, -RZ, R129.H1_H1 ;  /* 0x30000081ff0f7230 */ /* 0x000fe40000004100 */
[C---:B-----5:R-:W-:Y:S01]  /*11d0*/  FMUL.FTZ R11, R97.reuse, R12 ;  /* 0x0000000c610b7220 */ /* 0x060fe20000410000 */
[----:B------:R-:W-:Y:S02]  /*11e0*/  HADD2.F32 R16, -RZ, R89.H0_H0 ;  /* 0x20000059ff107230 */ /* 0x000fe40000004100 */
[----:B------:R-:W-:Y:S01]  /*11f0*/  FMUL.FTZ R14, R97, R126 ;  /* 0x0000007e610e7220 */ /* 0x000fe20000410000 */
[----:B------:R-:W-:Y:S02]  /*1200*/  HADD2.F32 R88, -RZ, R88.H0_H0 ;  /* 0x20000058ff587230 */ /* 0x000fe40000004100 */
[-C--:B------:R-:W-:Y:S01]  /*1210*/  FMUL.FTZ R12, R18, R13.reuse ;  /* 0x0000000d120c7220 */ /* 0x080fe20000410000 */
[----:B------:R-:W-:Y:S01]  /*1220*/  FADD.FTZ R52, R52, R13 ;  /* 0x0000000d34347221 */ /* 0x000fe20000010000 */
[----:B------:R-:W-:Y:S01]  /*1230*/  FFMA.FTZ R32, R11, R13, R32 ;  /* 0x0000000d0b207223 */ /* 0x000fe20000010020 */
[-C--:B------:R-:W-:Y:S01]  /*1240*/  FMUL.FTZ R13, R15, R16.reuse ;  /* 0x000000100f0d7220 */ /* 0x080fe20000410000 */
[----:B------:R-:W-:Y:S01]  /*1250*/  FADD.FTZ R53, R53, R16 ;  /* 0x0000001035357221 */ /* 0x000fe20000010000 */
[----:B------:R-:W-:Y:S01]  /*1260*/  FFMA.FTZ R33, R14, R16, R33 ;  /* 0x000000100e217223 */ /* 0x000fe20000010021 */
[----:B------:R-:W-:-:S02]  /*1270*/  HADD2.F32 R87, -RZ, R84.H0_H0 ;  /* 0x20000054ff577230 */ /* 0x000fc40000004100 */
[----:B------:R-:W-:Y:S01]  /*1280*/  FMUL.FTZ R16, R17, R88 ;  /* 0x0000005811107220 */ /* 0x000fe20000410000 */
[----:B------:R-:W-:Y:S01]  /*1290*/  FADD.FTZ R84, R123, R12 ;  /* 0x0000000c7b547221 */ /* 0x000fe20000010000 */
[----:B------:R-:W-:Y:S01]  /*12a0*/  FFMA.FTZ R17, R11, R12, R124 ;  /* 0x0000000c0b117223 */ /* 0x000fe2000001007c */
[C---:B------:R-:W-:Y:S02]  /*12b0*/  FMUL.FTZ R15, R97.reuse, R136 ;  /* 0x00000088610f7220 */ /* 0x040fe40000410000 */
[----:B------:R-:W-:Y:S01]  /*12c0*/  FADD.FTZ R85, R84, R13 ;  /* 0x0000000d54557221 */ /* 0x000fe20000010000 */
[----:B------:R-:W-:Y:S01]  /*12d0*/  FFMA.FTZ R84, R14, R13, R17 ;  /* 0x0000000d0e547223 */ /* 0x000fe20000010011 */
[-C--:B------:R-:W-:Y:S01]  /*12e0*/  FMUL.FTZ R17, R86, R87.reuse ;  /* 0x0000005756117220 */ /* 0x080fe20000410000 */
        /* <DEDUP_REMOVED lines=9> */
.L_x_7112:
[----:B------:R-:W-:Y:S05]  /*1380*/  BSYNC.RECONVERGENT B0 ;  /* 0x0000000000007941 */ /* 0x000fea0003800200 */
.L_x_7111:
        /* <DEDUP_REMOVED lines=18> */
[----:B------:R-:W-:Y:S01]  /*14b0*/  SHF.R.U64 R94, R86, 0x10, R87 ;  /* 0x00000010565e7819 */ /* 0x000fe20000001257 */
[----:B------:R-:W-:Y:S02]  /*14c0*/  HADD2.F32 R86, -RZ, R131.H0_H0 ;  /* 0x20000083ff567230 */ /* 0x000fe40000004100 */
[C---:B----4-:R-:W-:Y:S01]  /*14d0*/  FADD.FTZ R20, -R90.reuse, R20 ;  /* 0x000000145a147221 */ /* 0x050fe20000010100 */
[----:B------:R-:W-:Y:S01]  /*14e0*/  FADD.FTZ R96, -R90, R21 ;  /* 0x000000155a607221 */ /* 0x000fe20000010100 */
[----:B------:R-:W-:-:S02]  /*14f0*/  HADD2.F32 R21, -RZ, R19.H0_H0 ;  /* 0x20000013ff157230 */ /* 0x000fc40000004100 */
[C---:B------:R-:W-:Y:S01]  /*1500*/  FADD.FTZ R136, -R90.reuse, R23 ;  /* 0x000000175a887221 */ /* 0x040fe20000010100 */
[----:B------:R-:W-:Y:S01]  /*1510*/  FADD.FTZ R126, -R90, R22 ;  /* 0x000000165a7e7221 */ /* 0x000fe20000010100 */
[----:B------:R-:W-:Y:S02]  /*1520*/  HADD2.F32 R23, -RZ, R131.H1_H1 ;  /* 0x30000083ff177230 */ /* 0x000fe40000004100 */
[C---:B-----5:R-:W-:Y:S01]  /*1530*/  FMUL.FTZ R19, R97.reuse, R20 ;  /* 0x0000001461137220 */ /* 0x060fe20000410000 */
[----:B0-----:R-:W-:Y:S01]  /*1540*/  HADD2.F32 R84, -RZ, R94.H0_H0 ;  /* 0x2000005eff547230 */ /* 0x001fe20000004100 */
[----:B------:R-:W-:Y:S01]  /*1550*/  MOV R95, R87 ;  /* 0x00000057005f7202 */ /* 0x000fe20000000f00 */
[----:B------:R-:W-:Y:S01]  /*1560*/  FMUL.FTZ R22, R97, R96 ;  /* 0x0000006061167220 */ /* 0x000fe20000410000 */
[-C--:B------:R-:W-:Y:S01]  /*1570*/  FMUL.FTZ R20, R86, R21.reuse ;  /* 0x0000001556147220 */ /* 0x080fe20000410000 */
[----:B------:R-:W-:Y:S01]  /*1580*/  SHF.R.U32.HI R87, RZ, 0x10, R87 ;  /* 0x00000010ff577819 */ /* 0x000fe20000011657 */
        /* <DEDUP_REMOVED lines=9> */
[----:B------:R-:W-:Y:S02]  /*1620*/  HADD2.F32 R86, -RZ, R132.H1_H1 ;  /* 0x30000084ff567230 */ /* 0x000fe40000004100 */
[----:B------:R-:W-:Y:S01]  /*1630*/  FMUL.FTZ R23, R97, R126 ;  /* 0x0000007e61177220 */ /* 0x000fe20000410000 */
[----:B------:R-:W-:Y:S02]  /*1640*/  HADD2.F32 R88, -RZ, R87.H0_H0 ;  /* 0x20000057ff587230 */ /* 0x000fe40000004100 */
        /* <DEDUP_REMOVED lines=13> */
.L_x_7114:
[----:B------:R-:W-:Y:S05]  /*1720*/  BSYNC.RECONVERGENT B0 ;  /* 0x0000000000007941 */ /* 0x000fea0003800200 */
.L_x_7113:
        /* <DEDUP_REMOVED lines=15> */
[----:B-1----:R-:W-:-:S04]  /*1820*/  IMAD.WIDE.U32 R102, R91, 0x4, R102 ;  /* 0x000000045b667825 */ /* 0x002fc800078e0066 */
[--C-:B------:R-:W-:Y:S01]  /*1830*/  HADD2.F32 R91, -RZ, R133.reuse.H0_H0 ;  /* 0x20000085ff5b7230 */ /* 0x100fe20000004100 */
[----:B------:R1:W5:Y:S01]  /*1840*/  LDG.E R0, desc[UR8][R102.64] ;  /* 0x0000000866007981 */ /* 0x000362000c1e1900 */
[----:B0-----:R-:W-:Y:S01]  /*1850*/  HADD2.F32 R105, -RZ, R133.H1_H1 ;  /* 0x30000085ff697230 */ /* 0x001fe20000004100 */
[----:B---3--:R-:W-:Y:S02]  /*1860*/  MOV R106, R88 ;  /* 0x00000058006a7202 */ /* 0x008fe40000000f00 */
[----:B------:R-:W-:-:S03]  /*1870*/  SHF.R.U64 R109, R88, 0x10, R89 ;  /* 0x00000010586d7819 */ /* 0x000fc60000001259 */
[----:B------:R-:W-:Y:S01]  /*1880*/  HADD2.F32 R106, -RZ, R106.H0_H0 ;  /* 0x2000006aff6a7230 */ /* 0x000fe20000004100 */
[----:B------:R-:W-:-:S04]  /*1890*/  MOV R107, R89 ;  /* 0x00000059006b7202 */ /* 0x000fc80000000f00 */
[----:B-1----:R-:W-:Y:S01]  /*18a0*/  FMUL.FTZ R102, R91, R106 ;  /* 0x0000006a5b667220 */ /* 0x002fe20000410000 */
[----:B------:R-:W-:Y:S01]  /*18b0*/  FADD.FTZ R60, R60, R106 ;  /* 0x0000006a3c3c7221 */ /* 0x000fe20000010000 */
[----:B------:R-:W-:Y:S01]  /*18c0*/  SHF.R.U32.HI R125, RZ, 0x10, R89 ;  /* 0x00000010ff7d7819 */ /* 0x000fe20000011659 */
[C---:B--2---:R-:W-:Y:S01]  /*18d0*/  FADD.FTZ R104, -R90.reuse, R84 ;  /* 0x000000545a687221 */ /* 0x044fe20000010100 */
[C---:B------:R-:W-:Y:S01]  /*18e0*/  FADD.FTZ R88, -R90.reuse, R85 ;  /* 0x000000555a587221 */ /* 0x040fe20000010100 */
[----:B------:R-:W-:Y:S02]  /*18f0*/  HADD2.F32 R84, -RZ, R109.H0_H0 ;  /* 0x2000006dff547230 */ /* 0x000fe40000004100 */
[C---:B-----5:R-:W-:Y:S01]  /*1900*/  FMUL.FTZ R103, R97.reuse, R104 ;  /* 0x0000006861677220 */ /* 0x060fe20000410000 */
[C---:B------:R-:W-:Y:S01]  /*1910*/  FADD.FTZ R86, -R90.reuse, R86 ;  /* 0x000000565a567221 */ /* 0x040fe20000010100 */
[----:B------:R-:W-:Y:S01]  /*1920*/  FMUL.FTZ R104, R97, R88 ;  /* 0x0000005861687220 */ /* 0x000fe20000410000 */
[----:B------:R-:W-:Y:S01]  /*1930*/  FADD.FTZ R108, -R90, R87 ;  /* 0x000000575a6c7221 */ /* 0x000fe20000010100 */
[----:B------:R-:W-:Y:S01]  /*1940*/  FFMA.FTZ R40, R103, R106, R40 ;  /* 0x0000006a67287223 */ /* 0x000fe20000010028 */
[----:B------:R-:W-:-:S02]  /*1950*/  HADD2.F32 R106, -RZ, R134.H0_H0 ;  /* 0x20000086ff6a7230 */ /* 0x000fc40000004100 */
        /* <DEDUP_REMOVED lines=10> */
[----:B------:R-:W-:-:S02]  /*1a00*/  HADD2.F32 R109, -RZ, R134.H1_H1 ;  /* 0x30000086ff6d7230 */ /* 0x000fc40000004100 */
[----:B------:R-:W-:Y:S01]  /*1a10*/  FADD.FTZ R87, R84, R105 ;  /* 0x0000006954577221 */ /* 0x000fe20000010000 */
[----:B------:R-:W-:Y:S02]  /*1a20*/  HADD2.F32 R88, -RZ, R125.H0_H0 ;  /* 0x2000007dff587230 */ /* 0x000fe40000004100 */
[----:B------:R-:W-:Y:S01]  /*1a30*/  FFMA.FTZ R84, R104, R105, R85 ;  /* 0x0000006968547223 */ /* 0x000fe20000010055 */
[----:B------:R-:W-:Y:S01]  /*1a40*/  FMUL.FTZ R108, R97, R108 ;  /* 0x0000006c616c7220 */ /* 0x000fe20000410000 */
[----:B------:R-:W-:Y:S01]  /*1a50*/  FADD.FTZ R86, R87, R106 ;  /* 0x0000006a57567221 */ /* 0x000fe20000010000 */
[----:B------:R-:W-:Y:S01]  /*1a60*/  FMUL.FTZ R109, R109, R88 ;  /* 0x000000586d6d7220 */ /* 0x000fe20000410000 */
[----:B------:R-:W-:Y:S01]  /*1a70*/  FFMA.FTZ R84, R107, R106, R84 ;  /* 0x0000006a6b547223 */ /* 0x000fe20000010054 */
[----:B------:R-:W-:Y:S01]  /*1a80*/  FADD.FTZ R63, R63, R88 ;  /* 0x000000583f3f7221 */ /* 0x000fe20000010000 */
[----:B------:R-:W-:Y:S01]  /*1a90*/  FFMA.FTZ R43, R108, R88, R43 ;  /* 0x000000586c2b7223 */ /* 0x000fe2000001002b */
[----:B------:R-:W-:Y:S01]  /*1aa0*/  FADD.FTZ R123, R86, R109 ;  /* 0x0000006d567b7221 */ /* 0x000fe20000010000 */
[----:B------:R-:W-:-:S07]  /*1ab0*/  FFMA.FTZ R124, R108, R109, R84 ;  /* 0x0000006d6c7c7223 */ /* 0x000fce0000010054 */
.L_x_7116:
[----:B------:R-:W-:Y:S05]  /*1ac0*/  BSYNC.RECONVERGENT B0 ;  /* 0x0000000000007941 */ /* 0x000fea0003800200 */
.L_x_7115:
        /* <DEDUP_REMOVED lines=32> */
.L_x_7118:
[----:B------:R-:W-:Y:S05]  /*1cd0*/  BSYNC.RECONVERGENT B0 ;  /* 0x0000000000007941 */ /* 0x000fea0003800200 */
.L_x_7117:
[----:B------:R-:W1:Y:S08]  /*1ce0*/  S2UR UR5, SR_CgaCtaId ;  /* 0x00000000000579c3 */ /* 0x000e700000008800 */
[----:B------:R-:W-:Y:S01]  /*1cf0*/  BAR.SYNC.DEFER_BLOCKING 0x0 ;  /* 0x0000000000007b1d */ /* 0x000fe20000010000 */
[----:B------:R-:W-:Y:S01]  /*1d00*/  UISETP.NE.U32.AND UP0, UPT, UR12, URZ, UPT ;  /* 0x000000ff0c00728c */ /* 0x000fe2000bf05070 */
[----:B------:R-:W-:Y:S01]  /*1d10*/  HFMA2 R124, -RZ, RZ, 1.875, 0 ;  /* 0x3f800000ff7c7431 */ /* 0x000fe200000001ff */
[----:B------:R-:W-:-:S02]  /*1d20*/  ISETP.NE.AND P0, PT, RZ, UR10, PT ;  /* 0x0000000aff007c0c */ /* 0x000fc4000bf05270 */
[----:B------:R-:W-:Y:S01]  /*1d30*/  UISETP.NE.AND.EX UP0, UPT, UR13, URZ, UPT, UP0 ;  /* 0x000000ff0d00728c */ /* 0x000fe2000bf05300 */
[----:B------:R-:W-:Y:S01]  /*1d40*/  BSSY.RECONVERGENT B0, `(.L_x_7119) ;  /* 0x0000390000007945 */ /* 0x000fe20003800200 */
[----:B------:R-:W-:Y:S01]  /*1d50*/  UMOV UR4, 0x400 ;  /* 0x0000040000047882 */ /* 0x000fe20000000000 */
[----:B-----5:R-:W-:Y:S01]  /*1d60*/  @P6 HADD2.F32 R124, -RZ, R122.H0_H0 ;  /* 0x2000007aff7c6230 */ /* 0x020fe20000004100 */
        /* <DEDUP_REMOVED lines=42> */
[----:B------:R-:W-:Y:S01]  /*2010*/  F2F.F16.F32 R91, R87 ;  /* 0x00000057005b7304 */ /* 0x000fe20000200800 */
[----:B------:R-:W-:Y:S01]  /*2020*/  FADD.FTZ R84, R119, -R84 ;  /* 0x8000005477547221 */ /* 0x000fe20000010000 */
[----:B------:R-:W-:Y:S01]  /*2030*/  FMUL.FTZ R86, R85, R124 ;  /* 0x0000007c55567220 */ /* 0x000fe20000410000 */
[----:B------:R-:W-:Y:S02]  /*2040*/  FSEL R122, R88, RZ, P0 ;  /* 0x000000ff587a7208 */ /* 0x000fe40000000000 */
[----:B------:R-:W-:Y:S01]  /*2050*/  FMUL.FTZ R85, R97, R84 ;  /* 0x0000005461557220 */ /* 0x000fe20000410000 */
[----:B------:R-:W-:Y:S01]  /*2060*/  FMUL.FTZ R86, R86, UR16 ;  /* 0x0000001056567c20 */ /* 0x000fe20008410000 */
[----:B------:R-:W-:-:S02]  /*2070*/  LOP3.LUT P0, RZ, R5, 0xff00, RZ, 0xc0, !PT ;  /* 0x0000ff0005ff7812 */ /* 0x000fc4000780c0ff */
[----:B------:R-:W-:Y:S01]  /*2080*/  FMUL.FTZ R85, R85, R124 ;  /* 0x0000007c55557220 */ /* 0x000fe20000410000 */
[----:B------:R-:W0:Y:S01]  /*2090*/  F2F.F16.F32 R122, R122 ;  /* 0x0000007a007a7304 */ /* 0x000e220000200800 */
[----:B------:R-:W-:Y:S02]  /*20a0*/  FSEL R90, R86, RZ, P0 ;  /* 0x000000ff565a7208 */ /* 0x000fe40000000000 */
[----:B------:R-:W-:Y:S01]  /*20b0*/  FMUL.FTZ R86, R85, UR16 ;  /* 0x0000001055567c20 */ /* 0x000fe20008410000 */
[----:B------:R-:W-:Y:S01]  /*20c0*/  LOP3.LUT P0, RZ, R5, 0xff, RZ, 0xc0, !PT ;  /* 0x000000ff05ff7812 */ /* 0x000fe2000780c0ff */
[----:B------:R-:W1:Y:S03]  /*20d0*/  LDC.64 R84, c[0x0][0x468] ;  /* 0x00011a00ff547b82 */ /* 0x000e660000000a00 */
[----:B------:R-:W2:Y:S01]  /*20e0*/  F2F.F16.F32 R87, R90 ;  /* 0x0000005a00577304 */ /* 0x000ea20000200800 */
[----:B------:R-:W-:-:S02]  /*20f0*/  FSEL R88, R86, RZ, P0 ;  /* 0x000000ff56587208 */ /* 0x000fc40000000000 */
[----:B0-----:R-:W-:-:S05]  /*2100*/  PRMT R91, R91, 0x5410, R122 ;  /* 0x000054105b5b7816 */ /* 0x001fca000000007a */
[----:B------:R-:W0:Y:S01]  /*2110*/  F2F.F16.F32 R89, R88 ;  /* 0x0000005800597304 */ /* 0x000e220000200800 */
[----:B--2---:R-:W-:-:S05]  /*2120*/  IMAD.WIDE.U32 R86, R87, 0x10000, RZ ;  /* 0x0001000057567825 */ /* 0x004fca00078e00ff */
[----:B------:R-:W-:Y:S01]  /*2130*/  LOP3.LUT R87, R91, R87, RZ, 0xfc, !PT ;  /* 0x000000575b577212 */ /* 0x000fe200078efcff */
[C---:B-1----:R-:W-:Y:S01]  /*2140*/  IMAD.WIDE.U32 R84, R6.reuse, 0x8, R84 ;  /* 0x0000000806547825 */ /* 0x042fe200078e0054 */
[----:B------:R-:W-:Y:S02]  /*2150*/  IADD3 R6, PT, PT, R6, 0x80, RZ ;  /* 0x0000008006067810 */ /* 0x000fe40007ffe0ff */
[----:B0-----:R-:W-:-:S05]  /*2160*/  LOP3.LUT R86, R86, R89, RZ, 0xfc, !PT ;  /* 0x0000005956567212 */ /* 0x001fca00078efcff */
[----:B------:R0:W-:Y:S02]  /*2170*/  STG.E.64 desc[UR8][R84.64], R86 ;  /* 0x0000005654007986 */ /* 0x0001e4000c101b08 */
.L_x_7123:
[----:B------:R-:W-:Y:S05]  /*2180*/  BSYNC.RECONVERGENT B1 ;  /* 0x0000000000017941 */ /* 0x000fea0003800200 */
.L_x_7122:
        /* <DEDUP_REMOVED lines=42> */
.L_x_7125:
[----:B------:R-:W-:Y:S05]  /*2430*/  BSYNC.RECONVERGENT B1 ;  /* 0x0000000000017941 */ /* 0x000fea0003800200 */
.L_x_7124:
[----:B------:R-:W-:Y:S04]  /*2440*/  BSSY.RECONVERGENT B1, `(.L_x_7126) ;  /* 0x000002a000017945 */ /* 0x000fe80003800200 */
[----:B------:R-:W-:Y:S05]  /*2450*/  @!P2 BRA `(.L_x_7127) ;  /* 0x0000000000a0a947 */ /* 0x000fea0003800000 */
[-CC-:B01----:R-:W-:Y:S01]  /*2460*/  FFMA.FTZ R85, R15, R126.reuse, R125.reuse ;  /* 0x0000007e0f557223 */ /* 0x183fe2000001007d */
[----:B------:R-:W-:Y:S01]  /*2470*/  FFMA.FTZ R86, R18, R126, R125 ;  /* 0x0000007e12567223 */ /* 0x000fe2000001007d */
[----:B------:R-:W-:Y:S02]  /*2480*/  LOP3.LUT P0, RZ, R3, 0xff0000, RZ, 0xc0, !PT ;  /* 0x00ff000003ff7812 */ /* 0x000fe4000780c0ff */
[----:B------:R-:W-:Y:S01]  /*2490*/  FADD.FTZ R84, R16, -R85 ;  /* 0x8000005510547221 */ /* 0x000fe20000010000 */
[----:B------:R-:W-:-:S03]  /*24a0*/  FADD.FTZ R86, R17, -R86 ;  /* 0x8000005611567221 */ /* 0x000fc60000010000 */
[C---:B------:R-:W-:Y:S01]  /*24b0*/  FMUL.FTZ R85, R97.reuse, R84 ;  /* 0x0000005461557220 */ /* 0x040fe20000410000 */
[----:B------:R-:W-:Y:S01]  /*24c0*/  FFMA.FTZ R84, R14, R126, R125 ;  /* 0x0000007e0e547223 */ /* 0x000fe2000001007d */
[----:B------:R-:W-:Y:S02]  /*24d0*/  FMUL.FTZ R87, R97, R86 ;  /* 0x0000005661577220 */ /* 0x000fe40000410000 */
[-C--:B------:R-:W-:Y:S01]  /*24e0*/  FMUL.FTZ R85, R85, R124.reuse ;  /* 0x0000007c55557220 */ /* 0x080fe20000410000 */
[----:B------:R-:W-:Y:S01]  /*24f0*/  FADD.FTZ R84, R13, -R84 ;  /* 0x800000540d547221 */ /* 0x000fe20000010000 */
[----:B------:R-:W-:Y:S02]  /*2500*/  FMUL.FTZ R88, R87, R124 ;  /* 0x0000007c57587220 */ /* 0x000fe40000410000 */
[----:B------:R-:W-:Y:S01]  /*2510*/  FMUL.FTZ R85, R85, UR16 ;  /* 0x0000001055557c20 */ /* 0x000fe20008410000 */
[----:B------:R-:W-:Y:S01]  /*2520*/  FMUL.FTZ R87, R97, R84 ;  /* 0x0000005461577220 */ /* 0x000fe20000410000 */
[----:B------:R-:W-:-:S03]  /*2530*/  FMUL.FTZ R88, R88, UR16 ;  /* 0x0000001058587c20 */ /* 0x000fc60008410000 */
[----:B------:R-:W-:Y:S01]  /*2540*/  FSEL R86, R85, RZ, P0 ;  /* 0x000000ff55567208 */ /* 0x000fe20000000000 */
[----:B------:R-:W-:Y:S01]  /*2550*/  FFMA.FTZ R85, R11, R126, R125 ;  /* 0x0000007e0b557223 */ /* 0x000fe2000001007d */
[----:B------:R-:W-:Y:S01]  /*2560*/  ISETP.GE.U32.AND P0, PT, R3, 0x1000000, PT ;  /* 0x010000000300780c */ /* 0x000fe20003f06070 */
[----:B------:R-:W-:Y:S01]  /*2570*/  FMUL.FTZ R87, R87, R124 ;  /* 0x0000007c57577220 */ /* 0x000fe20000410000 */
[----:B------:R0:W-:Y:S01]  /*2580*/  F2F.F16.F32 R91, R86 ;  /* 0x00000056005b7304 */ /* 0x0001e20000200800 */
[----:B------:R-:W-:Y:S01]  /*2590*/  FADD.FTZ R84, R12, -R85 ;  /* 0x800000550c547221 */ /* 0x000fe20000010000 */
[----:B------:R-:W-:Y:S01]  /*25a0*/  FSEL R122, R88, RZ, P0 ;  /* 0x000000ff587a7208 */ /* 0x000fe20000000000 */
[----:B------:R-:W-:Y:S01]  /*25b0*/  FMUL.FTZ R87, R87, UR16 ;  /* 0x0000001057577c20 */ /* 0x000fe20008410000 */
[----:B------:R-:W-:Y:S01]  /*25c0*/  LOP3.LUT P0, RZ, R3, 0xff00, RZ, 0xc0, !PT ;  /* 0x0000ff0003ff7812 */ /* 0x000fe2000780c0ff */
[----:B------:R-:W-:-:S03]  /*25d0*/  FMUL.FTZ R85, R97, R84 ;  /* 0x0000005461557220 */ /* 0x000fc60000410000 */
[----:B------:R-:W-:Y:S01]  /*25e0*/  FSEL R90, R87, RZ, P0 ;  /* 0x000000ff575a7208 */ /* 0x000fe20000000000 */
[----:B------:R-:W-:Y:S01]  /*25f0*/  FMUL.FTZ R85, R85, R124 ;  /* 0x0000007c55557220 */ /* 0x000fe20000410000 */
[----:B------:R-:W-:Y:S01]  /*2600*/  LOP3.LUT P0, RZ, R3, 0xff, RZ, 0xc0, !PT ;  /* 0x000000ff03ff7812 */ /* 0x000fe2000780c0ff */
[----:B------:R-:W1:Y:S02]  /*2610*/  F2F.F16.F32 R122, R122 ;  /* 0x0000007a007a7304 */ /* 0x000e640000200800 */
        /* <DEDUP_REMOVED lines=12> */
.L_x_7127:
[----:B------:R-:W-:Y:S05]  /*26e0*/  BSYNC.RECONVERGENT B1 ;  /* 0x0000000000017941 */ /* 0x000fea0003800200 */
.L_x_7126:
[----:B------:R-:W-:Y:S04]  /*26f0*/  BSSY.RECONVERGENT B1, `(.L_x_7128) ;  /* 0x000002a000017945 */ /* 0x000fe80003800200 */
[----:B------:R-:W-:Y:S05]  /*2700*/  @!P3 BRA `(.L_x_7129) ;  /* 0x0000000000a0b947 */ /* 0x000fea0003800000 */
[-CC-:B012---:R-:W-:Y:S01]  /*2710*/  FFMA.FTZ R85, R23, R126.reuse, R125.reuse ;  /* 0x0000007e17557223 */ /* 0x187fe2000001007d */
        /* <DEDUP_REMOVED lines=39> */
.L_x_7129:
[----:B------:R-:W-:Y:S05]  /*2990*/  BSYNC.RECONVERGENT B1 ;  /* 0x0000000000017941 */ /* 0x000fea0003800200 */
.L_x_7128:
[----:B------:R-:W-:Y:S05]  /*29a0*/  @!P5 BRA `(.L_x_7130) ;  /* 0x0000002c0024d947 */ /* 0x000fea0003800000 */
[-CC-:B0123--:R-:W-:Y:S01]  /*29b0*/  FFMA.FTZ R84, R108, R126.reuse, R125.reuse ;  /* 0x0000007e6c547223 */ /* 0x18ffe2000001007d */
[----:B------:R-:W-:Y:S01]  /*29c0*/  FFMA.FTZ R85, R107, R126, R125 ;  /* 0x0000007e6b557223 */ /* 0x000fe2000001007d */
[----:B------:R-:W-:Y:S02]  /*29d0*/  ISETP.GE.U32.AND P0, PT, R0, 0x1000000, PT ;  /* 0x010000000000780c */ /* 0x000fe40003f06070 */
[----:B------:R-:W-:Y:S01]  /*29e0*/  FADD.FTZ R84, R109, -R84 ;  /* 0x800000546d547221 */ /* 0x000fe20000010000 */
[----:B------:R-:W-:-:S03]  /*29f0*/  FADD.FTZ R86, R106, -R85 ;  /* 0x800000556a567221 */ /* 0x000fc60000010000 */
[C---:B------:R-:W-:Y:S01]  /*2a00*/  FMUL.FTZ R87, R97.reuse, R84 ;  /* 0x0000005461577220 */ /* 0x040fe20000410000 */
[--C-:B------:R-:W-:Y:S01]  /*2a10*/  FFMA.FTZ R84, R104, R126, R125.reuse ;  /* 0x0000007e68547223 */ /* 0x100fe2000001007d */
[----:B------:R-:W-:Y:S01]  /*2a20*/  FMUL.FTZ R85, R97, R86 ;  /* 0x0000005661557220 */ /* 0x000fe20000410000 */
[----:B------:R-:W-:Y:S01]  /*2a30*/  FFMA.FTZ R125, R103, R126, R125 ;  /* 0x0000007e677d7223 */ /* 0x000fe2000001007d */
[-C--:B------:R-:W-:Y:S01]  /*2a40*/  FMUL.FTZ R87, R87, R124.reuse ;  /* 0x0000007c57577220 */ /* 0x080fe20000410000 */
[----:B------:R-:W-:Y:S01]  /*2a50*/  FADD.FTZ R84, R105, -R84 ;  /* 0x8000005469547221 */ /* 0x000fe20000010000 */
[----:B------:R-:W-:Y:S02]  /*2a60*/  FMUL.FTZ R86, R85, R124 ;  /* 0x0000007c55567220 */ /* 0x000fe40000410000 */
[----:B------:R-:W-:Y:S01]  /*2a70*/  FMUL.FTZ R87, R87, UR16 ;  /* 0x0000001057577c20 */ /* 0x000fe20008410000 */
[----:B------:R-:W-:Y:S01]  /*2a80*/  FMUL.FTZ R85, R97, R84 ;  /* 0x0000005461557220 */ /* 0x000fe20000410000 */
[----:B------:R-:W-:Y:S01]  /*2a90*/  FADD.FTZ R84, R102, -R125 ;  /* 0x8000007d66547221 */ /* 0x000fe20000010000 */
[----:B------:R-:W-:-:S02]  /*2aa0*/  FMUL.FTZ R86, R86, UR16 ;  /* 0x0000001056567c20 */ /* 0x000fc40008410000 */
[----:B------:R-:W-:Y:S01]  /*2ab0*/  FSEL R87, R87, RZ, P0 ;  /* 0x000000ff57577208 */ /* 0x000fe20000000000 */
[----:B------:R-:W-:Y:S01]  /*2ac0*/  FMUL.FTZ R85, R85, R124 ;  /* 0x0000007c55557220 */ /* 0x000fe20000410000 */
[----:B------:R-:W-:Y:S01]  /*2ad0*/  LOP3.LUT P0, RZ, R0, 0xff0000, RZ, 0xc0, !PT ;  /* 0x00ff000000ff7812 */ /* 0x000fe2000780c0ff */
[----:B------:R-:W-:Y:S01]  /*2ae0*/  FMUL.FTZ R97, R97, R84 ;  /* 0x0000005461617220 */ /* 0x000fe20000410000 */
[----:B------:R-:W-:Y:S01]  /*2af0*/  F2F.F16.F32 R90, R87 ;  /* 0x00000057005a7304 */ /* 0x000fe20000200800 */
[----:B------:R-:W-:Y:S01]  /*2b00*/  FMUL.FTZ R85, R85, UR16 ;  /* 0x0000001055557c20 */ /* 0x000fe20008410000 */
[----:B------:R-:W-:Y:S01]  /*2b10*/  FSEL R89, R86, RZ, P0 ;  /* 0x000000ff56597208 */ /* 0x000fe20000000000 */
[----:B------:R-:W-:Y:S01]  /*2b20*/  FMUL.FTZ R97, R97, R124 ;  /* 0x0000007c61617220 */ /* 0x000fe20000410000 */
[----:B------:R-:W-:-:S03]  /*2b30*/  LOP3.LUT P0, RZ, R0, 0xff00, RZ, 0xc0, !PT ;  /* 0x0000ff0000ff7812 */ /* 0x000fc6000780c0ff */
[----:B------:R-:W-:Y:S01]  /*2b40*/  FMUL.FTZ R97, R97, UR16 ;  /* 0x0000001061617c20 */ /* 0x000fe20008410000 */
[----:B------:R-:W-:Y:S01]  /*2b50*/  FSEL R88, R85, RZ, P0 ;  /* 0x000000ff55587208 */ /* 0x000fe20000000000 */
[----:B------:R-:W0:Y:S01]  /*2b60*/  F2F.F16.F32 R89, R89 ;  /* 0x0000005900597304 */ /* 0x000e220000200800 */
[----:B------:R-:W-:Y:S01]  /*2b70*/  LOP3.LUT P0, RZ, R0, 0xff, RZ, 0xc0, !PT ;  /* 0x000000ff00ff7812 */ /* 0x000fe2000780c0ff */
[----:B------:R-:W1:Y:S03]  /*2b80*/  LDC.64 R84, c[0x0][0x468] ;  /* 0x00011a00ff547b82 */ /* 0x000e660000000a00 */
[----:B------:R-:W-:-:S03]  /*2b90*/  FSEL R97, R97, RZ, P0 ;  /* 0x000000ff61617208 */ /* 0x000fc60000000000 */
        /* <DEDUP_REMOVED lines=9> */
.L_x_7121:
        /* <DEDUP_REMOVED lines=22> */
[----:B------:R-:W-:Y:S01]  /*2d90*/  FMUL.FTZ R90, R87, R124 ;  /* 0x0000007c575a7220 */ /* 0x000fe20000410000 */
[----:B------:R-:W-:Y:S01]  /*2da0*/  FMUL.FTZ R84, R97, R84 ;  /* 0x0000005461547220 */ /* 0x000fe20000410000 */
[----:B------:R-:W-:Y:S01]  /*2db0*/  FSEL R138, R88, RZ, P0 ;  /* 0x000000ff588a7208 */ /* 0x000fe20000000000 */
[----:B------:R-:W1:Y:S01]  /*2dc0*/  F2F.F16.F32 R89, R89 ;  /* 0x0000005900597304 */ /* 0x000e620000200800 */
[----:B------:R-:W-:Y:S01]  /*2dd0*/  FMUL.FTZ R90, R90, UR16 ;  /* 0x000000105a5a7c20 */ /* 0x000fe20008410000 */
[----:B------:R-:W-:Y:S01]  /*2de0*/  ISETP.GE.U32.AND P0, PT, R5, 0x1000000, PT ;  /* 0x010000000500780c */ /* 0x000fe20003f06070 */
[----:B------:R-:W-:Y:S01]  /*2df0*/  FMUL.FTZ R88, R84, R124 ;  /* 0x0000007c54587220 */ /* 0x000fe20000410000 */
[----:B0-----:R-:W-:-:S02]  /*2e00*/  IMAD.WIDE.U32 R122, R6, 0x10, R122 ;  /* 0x00000010067a7825 */ /* 0x001fc400078e007a */
[----:B------:R-:W-:Y:S02]  /*2e10*/  FSEL R139, R90, RZ, P0 ;  /* 0x000000ff5a8b7208 */ /* 0x000fe40000000000 */
[----:B------:R-:W-:Y:S01]  /*2e20*/  FMUL.FTZ R88, R88, UR16 ;  /* 0x0000001058587c20 */ /* 0x000fe20008410000 */
[----:B------:R-:W0:Y:S01]  /*2e30*/  LDC.64 R90, c[0x0][0x468] ;  /* 0x00011a00ff5a7b82 */ /* 0x000e220000000a00 */
[----:B------:R-:W-:Y:S01]  /*2e40*/  LOP3.LUT P0, RZ, R5, 0xff, RZ, 0xc0, !PT ;  /* 0x000000ff05ff7812 */ /* 0x000fe2000780c0ff */
[----:B------:R-:W-:Y:S01]  /*2e50*/  F2F.F16.F32 R138, R138 ;  /* 0x0000008a008a7304 */ /* 0x000fe20000200800 */
[----:B------:R2:W-:Y:S02]  /*2e60*/  STG.E.128 desc[UR8][R122.64], R84 ;  /* 0x000000547a007986 */ /* 0x0005e4000c101d08 */
[----:B------:R-:W-:Y:S01]  /*2e70*/  FSEL R136, R88, RZ, P0 ;  /* 0x000000ff58887208 */ /* 0x000fe20000000000 */
[----:B-1----:R-:W-:-:S04]  /*2e80*/  IMAD.WIDE.U32 R88, R89, 0x10000, RZ ;  /* 0x0001000059587825 */ /* 0x002fc800078e00ff */
[----:B------:R-:W1:Y:S08]  /*2e90*/  F2F.F16.F32 R139, R139 ;  /* 0x0000008b008b7304 */ /* 0x000e700000200800 */
[----:B------:R-:W3:Y:S01]  /*2ea0*/  F2F.F16.F32 R137, R136 ;  /* 0x0000008800897304 */ /* 0x000ee20000200800 */
[----:B0-----:R-:W-:Y:S01]  /*2eb0*/  IMAD.WIDE.U32 R90, R6, 0x8, R90 ;  /* 0x00000008065a7825 */ /* 0x001fe200078e005a */
[----:B-1----:R-:W-:-:S02]  /*2ec0*/  PRMT R141, R138, 0x5410, R139 ;  /* 0x000054108a8d7816 */ /* 0x002fc4000000008b */
[----:B------:R-:W-:Y:S02]  /*2ed0*/  IADD3 R6, PT, PT, R6, 0x80, RZ ;  /* 0x0000008006067810 */ /* 0x000fe40007ffe0ff */
[----:B------:R-:W-:Y:S02]  /*2ee0*/  LOP3.LUT R89, R141, R89, RZ, 0xfc, !PT ;  /* 0x000000598d597212 */ /* 0x000fe400078efcff */
[----:B---3--:R-:W-:-:S05]  /*2ef0*/  LOP3.LUT R88, R88, R137, RZ, 0xfc, !PT ;  /* 0x0000008958587212 */ /* 0x008fca00078efcff */
[----:B------:R2:W-:Y:S02]  /*2f00*/  STG.E.64 desc[UR8][R90.64], R88 ;  /* 0x000000585a007986 */ /* 0x0005e4000c101b08 */
.L_x_7132:
[----:B------:R-:W-:Y:S05]  /*2f10*/  BSYNC.RECONVERGENT B1 ;  /* 0x0000000000017941 */ /* 0x000fea0003800200 */
.L_x_7131:
        /* <DEDUP_REMOVED lines=38> */
[----:B------:R-:W2:Y:S01]  /*3180*/  F2F.F16.F32 R137, R136 ;  /* 0x0000008800897304 */ /* 0x000ea20000200800 */
[----:B0-----:R-:W-:Y:S01]  /*3190*/  IMAD.WIDE.U32 R90, R6, 0x8, R90 ;  /* 0x00000008065a7825 */ /* 0x001fe200078e005a */
[----:B-1----:R-:W-:-:S02]  /*31a0*/  PRMT R141, R138, 0x5410, R139 ;  /* 0x000054108a8d7816 */ /* 0x002fc4000000008b */
[----:B------:R-:W-:Y:S02]  /*31b0*/  IADD3 R6, PT, PT, R6, 0x80, RZ ;  /* 0x0000008006067810 */ /* 0x000fe40007ffe0ff */
[----:B------:R-:W-:Y:S02]  /*31c0*/  LOP3.LUT R89, R141, R89, RZ, 0xfc, !PT ;  /* 0x000000598d597212 */ /* 0x000fe400078efcff */
[----:B--2---:R-:W-:-:S05]  /*31d0*/  LOP3.LUT R88, R88, R137, RZ, 0xfc, !PT ;  /* 0x0000008958587212 */ /* 0x004fca00078efcff */
[----:B------:R3:W-:Y:S02]  /*31e0*/  STG.E.64 desc[UR8][R90.64], R88 ;  /* 0x000000585a007986 */ /* 0x0007e4000c101b08 */
.L_x_7134:
[----:B------:R-:W-:Y:S05]  /*31f0*/  BSYNC.RECONVERGENT B1 ;  /* 0x0000000000017941 */ /* 0x000fea0003800200 */
.L_x_7133:
[----:B------:R-:W-:Y:S04]  /*3200*/  BSSY.RECONVERGENT B1, `(.L_x_7135) ;  /* 0x000002d000017945 */ /* 0x000fe80003800200 */
[----:B------:R-:W-:Y:S05]  /*3210*/  @!P2 BRA `(.L_x_7136) ;  /* 0x0000000000aca947 */ /* 0x000fea0003800000 */
[-CC-:B--23--:R-:W-:Y:S01]  /*3220*/  FFMA.FTZ R84, R14, R126.reuse, R125.reuse ;  /* 0x0000007e0e547223 */ /* 0x18cfe2000001007d */
[-CC-:B------:R-:W-:Y:S01]  /*3230*/  FFMA.FTZ R87, R15, R126.reuse, R125.reuse ;  /* 0x0000007e0f577223 */ /* 0x180fe2000001007d */
[-C--:B------:R-:W-:Y:S01]  /*3240*/  FFMA.FTZ R88, R18, R126.reuse, R125 ;  /* 0x0000007e12587223 */ /* 0x080fe2000001007d */
[----:B------:R-:W-:Y:S01]  /*3250*/  LOP3.LUT P0, RZ, R3, 0xff00, RZ, 0xc0, !PT ;  /* 0x0000ff0003ff7812 */ /* 0x000fe2000780c0ff */
[----:B------:R-:W-:Y:S01]  /*3260*/  FADD.FTZ R84, R13, -R84 ;  /* 0x800000540d547221 */ /* 0x000fe20000010000 */
[----:B------:R-:W-:Y:S01]  /*3270*/  FADD.FTZ R86, R16, -R87 ;  /* 0x8000005710567221 */ /* 0x000fe20000010000 */
[----:B------:R-:W-:Y:S01]  /*3280*/  FADD.FTZ R122, R17, -R88 ;  /* 0x80000058117a7221 */ /* 0x000fe20000010000 */
[----:B------:R-:W-:Y:S01]  /*3290*/  FFMA.FTZ R89, R11, R126, R125 ;  /* 0x0000007e0b597223 */ /* 0x000fe2000001007d */
[C---:B------:R-:W-:Y:S01]  /*32a0*/  FMUL.FTZ R85, R97.reuse, R84 ;  /* 0x0000005461557220 */ /* 0x040fe20000410000 */
[C---:B------:R-:W-:Y:S01]  /*32b0*/  FMUL.FTZ R86, R97.reuse, R86 ;  /* 0x0000005661567220 */ /* 0x040fe20000410000 */
[----:B------:R-:W-:-:S02]  /*32c0*/  FMUL.FTZ R87, R97, R122 ;  /* 0x0000007a61577220 */ /* 0x000fc40000410000 */
[-C--:B------:R-:W-:Y:S01]  /*32d0*/  FMUL.FTZ R84, R85, R124.reuse ;  /* 0x0000007c55547220 */ /* 0x080fe20000410000 */
[-C--:B------:R-:W-:Y:S01]  /*32e0*/  FMUL.FTZ R88, R86, R124.reuse ;  /* 0x0000007c56587220 */ /* 0x080fe20000410000 */
[----:B------:R-:W-:Y:S01]  /*32f0*/  FMUL.FTZ R91, R87, R124 ;  /* 0x0000007c575b7220 */ /* 0x000fe20000410000 */
[----:B------:R-:W0:Y:S01]  /*3300*/  LDC.64 R122, c[0x0][0x478] ;  /* 0x00011e00ff7a7b82 */ /* 0x000e220000000a00 */
[----:B------:R-:W-:Y:S01]  /*3310*/  FMUL.FTZ R84, R84, UR16 ;  /* 0x0000001054547c20 */ /* 0x000fe20008410000 */
[----:B------:R-:W-:Y:S01]  /*3320*/  FMUL.FTZ R88, R88, UR16 ;  /* 0x0000001058587c20 */ /* 0x000fe20008410000 */
[----:B------:R-:W-:-:S03]  /*3330*/  FMUL.FTZ R91, R91, UR16 ;  /* 0x000000105b5b7c20 */ /* 0x000fc60008410000 */
[----:B------:R-:W-:Y:S01]  /*3340*/  FSEL R90, R84, RZ, P0 ;  /* 0x000000ff545a7208 */ /* 0x000fe20000000000 */
[----:B------:R-:W-:Y:S01]  /*3350*/  FADD.FTZ R84, R12, -R89 ;  /* 0x800000590c547221 */ /* 0x000fe20000010000 */
[----:B------:R-:W-:Y:S02]  /*3360*/  LOP3.LUT P0, RZ, R3, 0xff0000, RZ, 0xc0, !PT ;  /* 0x00ff000003ff7812 */ /* 0x000fe4000780c0ff */
[----:B------:R1:W2:Y:S01]  /*3370*/  F2F.F16.F32 R89, R90 ;  /* 0x0000005a00597304 */ /* 0x0002a20000200800 */
[----:B------:R-:W-:Y:S01]  /*3380*/  FMUL.FTZ R84, R97, R84 ;  /* 0x0000005461547220 */ /* 0x000fe20000410000 */
[----:B------:R-:W-:Y:S02]  /*3390*/  FSEL R138, R88, RZ, P0 ;  /* 0x000000ff588a7208 */ /* 0x000fe40000000000 */
[----:B------:R-:W-:Y:S01]  /*33a0*/  ISETP.GE.U32.AND P0, PT, R3, 0x1000000, PT ;  /* 0x010000000300780c */ /* 0x000fe20003f06070 */
[----:B------:R-:W-:-:S03]  /*33b0*/  FMUL.FTZ R88, R84, R124 ;  /* 0x0000007c54587220 */ /* 0x000fc60000410000 */
[----:B------:R-:W-:Y:S01]  /*33c0*/  FSEL R139, R91, RZ, P0 ;  /* 0x000000ff5b8b7208 */ /* 0x000fe20000000000 */
[----:B------:R-:W-:Y:S01]  /*33d0*/  FMUL.FTZ R88, R88, UR16 ;  /* 0x0000001058587c20 */ /* 0x000fe20008410000 */
[----:B-1----:R-:W1:Y:S01]  /*33e0*/  LDC.64 R90, c[0x0][0x468] ;  /* 0x00011a00ff5a7b82 */ /* 0x002e620000000a00 */
[----:B------:R-:W-:Y:S01]  /*33f0*/  LOP3.LUT P0, RZ, R3, 0xff, RZ, 0xc0, !PT ;  /* 0x000000ff03ff7812 */ /* 0x000fe2000780c0ff */
[----:B------:R-:W-:Y:S01]  /*3400*/  F2F.F16.F32 R138, R138 ;  /* 0x0000008a008a7304 */ /* 0x000fe20000200800 */
[----:B0-----:R-:W-:Y:S02]  /*3410*/  IMAD.WIDE.U32 R122, R6, 0x10, R122 ;  /* 0x00000010067a7825 */ /* 0x001fe400078e007a */
[----:B------:R-:W-:Y:S02]  /*3420*/  FSEL R136, R88, RZ, P0 ;  /* 0x000000ff58887208 */ /* 0x000fe40000000000 */
[----:B--2---:R-:W-:Y:S01]  /*3430*/  IMAD.WIDE.U32 R88, R89, 0x10000, RZ ;  /* 0x0001000059587825 */ /* 0x004fe200078e00ff */
[----:B------:R0:W-:Y:S02]  /*3440*/  STG.E.128 desc[UR8][R122.64], R84 ;  /* 0x000000547a007986 */ /* 0x0001e4000c101d08 */
[----:B------:R-:W2:Y:S08]  /*3450*/  F2F.F16.F32 R139, R139 ;  /* 0x0000008b008b7304 */ /* 0x000eb00000200800 */
[----:B------:R-:W3:Y:S01]  /*3460*/  F2F.F16.F32 R137, R136 ;  /* 0x0000008800897304 */ /* 0x000ee20000200800 */
[----:B-1----:R-:W-:Y:S01]  /*3470*/  IMAD.WIDE.U32 R90, R6, 0x8, R90 ;  /* 0x00000008065a7825 */ /* 0x002fe200078e005a */
[----:B--2---:R-:W-:-:S02]  /*3480*/  PRMT R141, R138, 0x5410, R139 ;  /* 0x000054108a8d7816 */ /* 0x004fc4000000008b */
[----:B------:R-:W-:Y:S02]  /*3490*/  IADD3 R6, PT, PT, R6, 0x80, RZ ;  /* 0x0000008006067810 */ /* 0x000fe40007ffe0ff */
[----:B------:R-:W-:Y:S02]  /*34a0*/  LOP3.LUT R89, R141, R89, RZ, 0xfc, !PT ;  /* 0x000000598d597212 */ /* 0x000fe400078efcff */
[----:B---3--:R-:W-:-:S05]  /*34b0*/  LOP3.LUT R88, R88, R137, RZ, 0xfc, !PT ;  /* 0x0000008958587212 */ /* 0x008fca00078efcff */
[----:B------:R0:W-:Y:S02]  /*34c0*/  STG.E.64 desc[UR8][R90.64], R88 ;  /* 0x000000585a007986 */ /* 0x0001e4000c101b08 */
.L_x_7136:
[----:B------:R-:W-:Y:S05]  /*34d0*/  BSYNC.RECONVERGENT B1 ;  /* 0x0000000000017941 */ /* 0x000fea0003800200 */
.L_x_7135:
[----:B------:R-:W-:Y:S04]  /*34e0*/  BSSY.RECONVERGENT B1, `(.L_x_7137) ;  /* 0x000002d000017945 */ /* 0x000fe80003800200 */
[----:B------:R-:W-:Y:S05]  /*34f0*/  @!P3 BRA `(.L_x_7138) ;  /* 0x0000000000acb947 */ /* 0x000fea0003800000 */
[-CC-:B0-23--:R-:W-:Y:S01]  /*3500*/  FFMA.FTZ R84, R22, R126.reuse, R125.reuse ;  /* 0x0000007e16547223 */ /* 0x18dfe2000001007d */
        /* <DEDUP_REMOVED lines=34> */
[----:B------:R-:W0:Y:S08]  /*3730*/  F2F.F16.F32 R139, R139 ;  /* 0x0000008b008b7304 */ /* 0x000e300000200800 */
[----:B------:R-:W2:Y:S01]  /*3740*/  F2F.F16.F32 R137, R136 ;  /* 0x0000008800897304 */ /* 0x000ea20000200800 */
[----:B-1----:R-:W-:Y:S01]  /*3750*/  IMAD.WIDE.U32 R90, R6, 0x8, R90 ;  /* 0x00000008065a7825 */ /* 0x002fe200078e005a */
[----:B0-----:R-:W-:-:S02]  /*3760*/  PRMT R141, R138, 0x5410, R139 ;  /* 0x000054108a8d7816 */ /* 0x001fc4000000008b */
[----:B------:R-:W-:Y:S02]  /*3770*/  IADD3 R6, PT, PT, R6, 0x80, RZ ;  /* 0x0000008006067810 */ /* 0x000fe40007ffe0ff */
[----:B------:R-:W-:Y:S02]  /*3780*/  LOP3.LUT R89, R141, R89, RZ, 0xfc, !PT ;  /* 0x000000598d597212 */ /* 0x000fe400078efcff */
[----:B--2---:R-:W-:-:S05]  /*3790*/  LOP3.LUT R88, R88, R137, RZ, 0xfc, !PT ;  /* 0x0000008958587212 */ /* 0x004fca00078efcff */
[----:B------:R4:W-:Y:S02]  /*37a0*/  STG.E.64 desc[UR8][R90.64], R88 ;  /* 0x000000585a007986 */ /* 0x0009e4000c101b08 */
.L_x_7138:
[----:B------:R-:W-:Y:S05]  /*37b0*/  BSYNC.RECONVERGENT B1 ;  /* 0x0000000000017941 */ /* 0x000fea0003800200 */
.L_x_7137:
[----:B------:R-:W-:Y:S05]  /*37c0*/  @!P5 BRA `(.L_x_7130) ;  /* 0x0000001c009cd947 */ /* 0x000fea0003800000 */
[-CC-:B0-234-:R-:W-:Y:S01]  /*37d0*/  FFMA.FTZ R84, R108, R126.reuse, R125.reuse ;  /* 0x0000007e6c547223 */ /* 0x19dfe2000001007d */
[-CC-:B------:R-:W-:Y:S01]  /*37e0*/  FFMA.FTZ R89, R107, R126.reuse, R125.reuse ;  /* 0x0000007e6b597223 */ /* 0x180fe2000001007d */
[----:B------:R-:W-:Y:S01]  /*37f0*/  ISETP.GE.U32.AND P0, PT, R0, 0x1000000, PT ;  /* 0x010000000000780c */ /* 0x000fe20003f06070 */
[----:B------:R-:W0:Y:S01]  /*3800*/  LDC.64 R122, c[0x0][0x478] ;  /* 0x00011e00ff7a7b82 */ /* 0x000e220000000a00 */
[----:B------:R-:W-:Y:S01]  /*3810*/  FADD.FTZ R86, R109, -R84 ;  /* 0x800000546d567221 */ /* 0x000fe20000010000 */
[-CC-:B------:R-:W-:Y:S01]  /*3820*/  FFMA.FTZ R84, R104, R126.reuse, R125.reuse ;  /* 0x0000007e68547223 */ /* 0x180fe2000001007d */
[----:B------:R-:W-:Y:S02]  /*3830*/  FFMA.FTZ R125, R103, R126, R125 ;  /* 0x0000007e677d7223 */ /* 0x000fe4000001007d */
[----:B------:R-:W-:Y:S01]  /*3840*/  FMUL.FTZ R87, R97, R86 ;  /* 0x0000005661577220 */ /* 0x000fe20000410000 */
[----:B------:R-:W-:-:S03]  /*3850*/  FADD.FTZ R84, R105, -R84 ;  /* 0x8000005469547221 */ /* 0x000fc60000010000 */
[----:B------:R-:W-:Y:S01]  /*3860*/  FMUL.FTZ R86, R87, R124 ;  /* 0x0000007c57567220 */ /* 0x000fe20000410000 */
[----:B------:R-:W-:-:S03]  /*3870*/  FMUL.FTZ R85, R97, R84 ;  /* 0x0000005461557220 */ /* 0x000fc60000410000 */
[----:B------:R-:W-:Y:S01]  /*3880*/  FMUL.FTZ R84, R86, UR16 ;  /* 0x0000001056547c20 */ /* 0x000fe20008410000 */
[----:B------:R-:W-:Y:S01]  /*3890*/  FADD.FTZ R86, R106, -R89 ;  /* 0x800000596a567221 */ /* 0x000fe20000010000 */
[----:B------:R-:W-:-:S03]  /*38a0*/  FMUL.FTZ R88, R85, R124 ;  /* 0x0000007c55587220 */ /* 0x000fc60000410000 */
[C---:B------:R-:W-:Y:S01]  /*38b0*/  FMUL.FTZ R86, R97.reuse, R86 ;  /* 0x0000005661567220 */ /* 0x040fe20000410000 */
[----:B------:R-:W-:Y:S01]  /*38c0*/  FSEL R90, R84, RZ, P0 ;  /* 0x000000ff545a7208 */ /* 0x000fe20000000000 */
[----:B------:R-:W-:Y:S01]  /*38d0*/  FADD.FTZ R84, R102, -R125 ;  /* 0x8000007d66547221 */ /* 0x000fe20000010000 */
[----:B------:R-:W-:Y:S01]  /*38e0*/  FMUL.FTZ R88, R88, UR16 ;  /* 0x0000001058587c20 */ /* 0x000fe20008410000 */
[----:B------:R-:W-:Y:S01]  /*38f0*/  LOP3.LUT P0, RZ, R0, 0xff00, RZ, 0xc0, !PT ;  /* 0x0000ff0000ff7812 */ /* 0x000fe2000780c0ff */
[----:B------:R-:W-:Y:S01]  /*3900*/  FMUL.FTZ R89, R86, R124 ;  /* 0x0000007c56597220 */ /* 0x000fe20000410000 */
[----:B------:R-:W-:Y:S01]  /*3910*/  FMUL.FTZ R84, R97, R84 ;  /* 0x0000005461547220 */ /* 0x000fe20000410000 */
[----:B------:R1:W-:Y:S01]  /*3920*/  F2F.F16.F32 R137, R90 ;  /* 0x0000005a00897304 */ /* 0x0003e20000200800 */
[----:B------:R-:W-:Y:S01]  /*3930*/  FSEL R125, R88, RZ, P0 ;  /* 0x000000ff587d7208 */ /* 0x000fe20000000000 */
[----:B------:R-:W-:Y:S01]  /*3940*/  FMUL.FTZ R89, R89, UR16 ;  /* 0x0000001059597c20 */ /* 0x000fe20008410000 */
[----:B------:R-:W-:Y:S01]  /*3950*/  LOP3.LUT P0, RZ, R0, 0xff0000, RZ, 0xc0, !PT ;  /* 0x00ff000000ff7812 */ /* 0x000fe2000780c0ff */
[----:B------:R-:W-:Y:S01]  /*3960*/  FMUL.FTZ R124, R84, R124 ;  /* 0x0000007c547c7220 */ /* 0x000fe20000410000 */
[----:B0-----:R-:W-:-:S02]  /*3970*/  IMAD.WIDE.U32 R122, R6, 0x10, R122 ;  /* 0x00000010067a7825 */ /* 0x001fc400078e007a */
[----:B------:R-:W-:Y:S02]  /*3980*/  FSEL R126, R89, RZ, P0 ;  /* 0x000000ff597e7208 */ /* 0x000fe40000000000 */
[----:B------:R-:W-:Y:S01]  /*3990*/  FMUL.FTZ R124, R124, UR16 ;  /* 0x000000107c7c7c20 */ /* 0x000fe20008410000 */
[----:B-1----:R-:W0:Y:S01]  /*39a0*/  LDC.64 R90, c[0x0][0x468] ;  /* 0x00011a00ff5a7b82 */ /* 0x002e220000000a00 */
[----:B------:R-:W-:Y:S01]  /*39b0*/  LOP3.LUT P0, RZ, R0, 0xff, RZ, 0xc0, !PT ;  /* 0x000000ff00ff7812 */ /* 0x000fe2000780c0ff */
[----:B------:R-:W1:Y:S01]  /*39c0*/  F2F.F16.F32 R88, R125 ;  /* 0x0000007d00587304 */ /* 0x000e620000200800 */
[----:B------:R2:W-:Y:S02]  /*39d0*/  STG.E.128 desc[UR8][R122.64], R84 ;  /* 0x000000547a007986 */ /* 0x0005e4000c101d08 */
[----:B------:R-:W-:-:S05]  /*39e0*/  FSEL R124, R124, RZ, P0 ;  /* 0x000000ff7c7c7208 */ /* 0x000fca0000000000 */
        /* <DEDUP_REMOVED lines=8> */
[----:B------:R-:W-:Y:S05]  /*3a70*/  BRA `(.L_x_7130) ;  /* 0x0000001800f07947 */ /* 0x000fea0003800000 */
.L_x_7120:
        /* <DEDUP_REMOVED lines=8> */
[----:B------:R-:W-:Y:S01]  /*3b00*/  FFMA.FTZ R89, R120, R126, R125 ;  /* 0x0000007e78597223 */ /* 0x000fe2000001007d */
[----:B------:R-:W-:Y:S01]  /*3b10*/  LOP3.LUT P0, RZ, R5, 0xff0000, RZ, 0xc0, !PT ;  /* 0x00ff000005ff7812 */ /* 0x000fe2000780c0ff */
[----:B------:R-:W-:Y:S02]  /*3b20*/  FADD.FTZ R84, R115, -R84 ;  /* 0x8000005473547221 */ /* 0x000fe40000010000 */
        /* <DEDUP_REMOVED lines=13> */
[----:B------:R-:W-:Y:S01]  /*3c00*/  FMUL.FTZ R84, R85, R124 ;  /* 0x0000007c55547220 */ /* 0x000fe20000410000 */
[----:B------:R-:W-:Y:S01]  /*3c10*/  FFMA.FTZ R85, R97, R88, R64 ;  /* 0x0000005861557223 */ /* 0x000fe20000010040 */
[----:B------:R0:W-:Y:S01]  /*3c20*/  F2F.F16.F32 R91, R86 ;  /* 0x00000056005b7304 */ /* 0x0001e20000200800 */
[----:B------:R-:W-:Y:S01]  /*3c30*/  FSEL R122, R87, RZ, P0 ;  /* 0x000000ff577a7208 */ /* 0x000fe20000000000 */
[----:B------:R-:W-:Y:S01]  /*3c40*/  FMUL.FTZ R84, R84, UR16 ;  /* 0x0000001054547c20 */ /* 0x000fe20008410000 */
[----:B------:R-:W-:Y:S01]  /*3c50*/  FMUL.FTZ R85, R85, R124 ;  /* 0x0000007c55557220 */ /* 0x000fe20000410000 */
[----:B------:R-:W-:-:S04]  /*3c60*/  LOP3.LUT P0, RZ, R5, 0xff00, RZ, 0xc0, !PT ;  /* 0x0000ff0005ff7812 */ /* 0x000fc8000780c0ff */
[----:B------:R-:W-:Y:S01]  /*3c70*/  FSEL R90, R84, RZ, P0 ;  /* 0x000000ff545a7208 */ /* 0x000fe20000000000 */
[----:B0-----:R-:W-:Y:S01]  /*3c80*/  FMUL.FTZ R86, R85, UR16 ;  /* 0x0000001055567c20 */ /* 0x001fe20008410000 */
[----:B------:R-:W-:Y:S01]  /*3c90*/  LOP3.LUT P0, RZ, R5, 0xff, RZ, 0xc0, !PT ;  /* 0x000000ff05ff7812 */ /* 0x000fe2000780c0ff */
[----:B------:R-:W0:Y:S01]  /*3ca0*/  LDC.64 R84, c[0x0][0x468] ;  /* 0x00011a00ff547b82 */ /* 0x000e220000000a00 */
[----:B------:R-:W1:Y:S02]  /*3cb0*/  F2F.F16.F32 R87, R90 ;  /* 0x0000005a00577304 */ /* 0x000e640000200800 */
[----:B------:R-:W-:-:S06]  /*3cc0*/  FSEL R88, R86, RZ, P0 ;  /* 0x000000ff56587208 */ /* 0x000fcc0000000000 */
[----:B------:R-:W2:Y:S01]  /*3cd0*/  F2F.F16.F32 R122, R122 ;  /* 0x0000007a007a7304 */ /* 0x000ea20000200800 */
[----:B-1----:R-:W-:-:S07]  /*3ce0*/  IMAD.WIDE.U32 R86, R87, 0x10000, RZ ;  /* 0x0001000057567825 */ /* 0x002fce00078e00ff */
[----:B------:R-:W1:Y:S01]  /*3cf0*/  F2F.F16.F32 R89, R88 ;  /* 0x0000005800597304 */ /* 0x000e620000200800 */
[----:B--2---:R-:W-:Y:S01]  /*3d00*/  PRMT R91, R91, 0x5410, R122 ;  /* 0x000054105b5b7816 */ /* 0x004fe2000000007a */
[C---:B0-----:R-:W-:Y:S01]  /*3d10*/  IMAD.WIDE.U32 R84, R6.reuse, 0x8, R84 ;  /* 0x0000000806547825 */ /* 0x041fe200078e0054 */
[----:B------:R-:W-:Y:S02]  /*3d20*/  IADD3 R6, PT, PT, R6, 0x80, RZ ;  /* 0x0000008006067810 */ /* 0x000fe40007ffe0ff */
[----:B------:R-:W-:Y:S02]  /*3d30*/  LOP3.LUT R87, R91, R87, RZ, 0xfc, !PT ;  /* 0x000000575b577212 */ /* 0x000fe400078efcff */
[----:B-1----:R-:W-:-:S05]  /*3d40*/  LOP3.LUT R86, R86, R89, RZ, 0xfc, !PT ;  /* 0x0000005956567212 */ /* 0x002fca00078efcff */
[----:B------:R0:W-:Y:S02]  /*3d50*/  STG.E.64 desc[UR8][R84.64], R86 ;  /* 0x0000005654007986 */ /* 0x0001e4000c101b08 */
.L_x_7141:
[----:B------:R-:W-:Y:S05]  /*3d60*/  BSYNC.RECONVERGENT B1 ;  /* 0x0000000000017941 */ /* 0x000fea0003800200 */
.L_x_7140:
[----:B------:R-:W-:Y:S04]  /*3d70*/  BSSY.RECONVERGENT B1, `(.L_x_7142) ;  /* 0x000002a000017945 */ /* 0x000fe80003800200 */
[----:B------:R-:W-:Y:S05]  /*3d80*/  @!P1 BRA `(.L_x_7143) ;  /* 0x0000000000a09947 */ /* 0x000fea0003800000 */
[-CC-:B0-----:R-:W-:Y:S01]  /*3d90*/  FFMA.FTZ R85, R99, R126.reuse, R125.reuse ;  /* 0x0000007e63557223 */ /* 0x181fe2000001007d */
[-CC-:B------:R-:W-:Y:S01]  /*3da0*/  FFMA.FTZ R84, R100, R126.reuse, R125.reuse ;  /* 0x0000007e64547223 */ /* 0x180fe2000001007d */
[----:B------:R-:W-:Y:S01]  /*3db0*/  FFMA.FTZ R89, R112, R126, R125 ;  /* 0x0000007e70597223 */ /* 0x000fe2000001007d */
[----:B------:R-:W-:Y:S01]  /*3dc0*/  LOP3.LUT P0, RZ, R4, 0xff0000, RZ, 0xc0, !PT ;  /* 0x00ff000004ff7812 */ /* 0x000fe2000780c0ff */
[----:B------:R-:W-:Y:S01]  /*3dd0*/  FADD.FTZ R85, R98, -R85 ;  /* 0x8000005562557221 */ /* 0x000fe20000010000 */
[----:B------:R-:W-:Y:S01]  /*3de0*/  FADD.FTZ R84, R101, -R84 ;  /* 0x8000005465547221 */ /* 0x000fe20000010000 */
[----:B------:R-:W-:Y:S02]  /*3df0*/  FADD.FTZ R88, R110, -R89 ;  /* 0x800000596e587221 */ /* 0x000fe40000010000 */
[C---:B------:R-:W-:Y:S01]  /*3e00*/  FFMA.FTZ R85, R97.reuse, R85, R70 ;  /* 0x0000005561557223 */ /* 0x040fe20000010046 */
[----:B------:R-:W-:Y:S01]  /*3e10*/  FFMA.FTZ R87, R97, R84, R71 ;  /* 0x0000005461577223 */ /* 0x000fe20000010047 */
[----:B------:R-:W-:-:S02]  /*3e20*/  FFMA.FTZ R84, R113, R126, R125 ;  /* 0x0000007e71547223 */ /* 0x000fc4000001007d */
        /* <DEDUP_REMOVED lines=8> */
[----:B------:R0:W-:Y:S01]  /*3eb0*/  F2F.F16.F32 R91, R86 ;  /* 0x00000056005b7304 */ /* 0x0001e20000200800 */
[----:B------:R-:W-:Y:S01]  /*3ec0*/  FMUL.FTZ R84, R85, R124 ;  /* 0x0000007c55547220 */ /* 0x000fe20000410000 */
[----:B------:R-:W-:Y:S01]  /*3ed0*/  FFMA.FTZ R85, R97, R88, R68 ;  /* 0x0000005861557223 */ /* 0x000fe20000010044 */
[----:B------:R-:W-:Y:S02]  /*3ee0*/  FSEL R122, R87, RZ, P0 ;  /* 0x000000ff577a7208 */ /* 0x000fe40000000000 */
[----:B------:R-:W-:Y:S01]  /*3ef0*/  FMUL.FTZ R84, R84, UR16 ;  /* 0x0000001054547c20 */ /* 0x000fe20008410000 */
[----:B------:R-:W-:Y:S01]  /*3f00*/  FMUL.FTZ R85, R85, R124 ;  /* 0x0000007c55557220 */ /* 0x000fe20000410000 */
[----:B------:R-:W-:-:S02]  /*3f10*/  LOP3.LUT P0, RZ, R4, 0xff00, RZ, 0xc0, !PT ;  /* 0x0000ff0004ff7812 */ /* 0x000fc4000780c0ff */
[----:B------:R-:W1:Y:S01]  /*3f20*/  F2F.F16.F32 R122, R122 ;  /* 0x0000007a007a7304 */ /* 0x000e620000200800 */
[----:B0-----:R-:W-:Y:S01]  /*3f30*/  FMUL.FTZ R86, R85, UR16 ;  /* 0x0000001055567c20 */ /* 0x001fe20008410000 */
[----:B------:R-:W-:Y:S02]  /*3f40*/  FSEL R90, R84, RZ, P0 ;  /* 0x000000ff545a7208 */ /* 0x000fe40000000000 */
[----:B------:R-:W0:Y:S01]  /*3f50*/  LDC.64 R84, c[0x0][0x468] ;  /* 0x00011a00ff547b82 */ /* 0x000e220000000a00 */
[----:B------:R-:W-:-:S03]  /*3f60*/  LOP3.LUT P0, RZ, R4, 0xff, RZ, 0xc0, !PT ;  /* 0x000000ff04ff7812 */ /* 0x000fc6000780c0ff */
[----:B------:R-:W2:Y:S01]  /*3f70*/  F2F.F16.F32 R87, R90 ;  /* 0x0000005a00577304 */ /* 0x000ea20000200800 */
[----:B------:R-:W-:Y:S02]  /*3f80*/  FSEL R88, R86, RZ, P0 ;  /* 0x000000ff56587208 */ /* 0x000fe40000000000 */
[----:B-1----:R-:W-:-:S05]  /*3f90*/  PRMT R91, R91, 0x5410, R122 ;  /* 0x000054105b5b7816 */ /* 0x002fca000000007a */
[----:B------:R-:W1:Y:S01]  /*3fa0*/  F2F.F16.F32 R89, R88 ;  /* 0x0000005800597304 */ /* 0x000e620000200800 */
[----:B--2---:R-:W-:-:S05]  /*3fb0*/  IMAD.WIDE.U32 R86, R87, 0x10000, RZ ;  /* 0x0001000057567825 */ /* 0x004fca00078e00ff */
[----:B------:R-:W-:Y:S01]  /*3fc0*/  LOP3.LUT R87, R91, R87, RZ, 0xfc, !PT ;  /* 0x000000575b577212 */ /* 0x000fe200078efcff */
[C---:B0-----:R-:W-:Y:S01]  /*3fd0*/  IMAD.WIDE.U32 R84, R6.reuse, 0x8, R84 ;  /* 0x0000000806547825 */ /* 0x041fe200078e0054 */
[----:B------:R-:W-:Y:S02]  /*3fe0*/  IADD3 R6, PT, PT, R6, 0x80, RZ ;  /* 0x0000008006067810 */ /* 0x000fe40007ffe0ff */
[----:B-1----:R-:W-:-:S05]  /*3ff0*/  LOP3.LUT R86, R86, R89, RZ, 0xfc, !PT ;  /* 0x0000005956567212 */ /* 0x002fca00078efcff */
[----:B------:R1:W-:Y:S02]  /*4000*/  STG.E.64 desc[UR8][R84.64], R86 ;  /* 0x0000005654007986 */ /* 0x0003e4000c101b08 */
.L_x_7143:
[----:B------:R-:W-:Y:S05]  /*4010*/  BSYNC.RECONVERGENT B1 ;  /* 0x0000000000017941 */ /* 0x000fea0003800200 */
.L_x_7142:
        /* <DEDUP_REMOVED lines=20> */
[----:B------:R0:W-:Y:S01]  /*4160*/  F2F.F16.F32 R91, R86 ;  /* 0x00000056005b7304 */ /* 0x0001e20000200800 */
[-C--:B------:R-:W-:Y:S01]  /*4170*/  FMUL.FTZ R84, R85, R124.reuse ;  /* 0x0000007c55547220 */ /* 0x080fe20000410000 */
        /* <DEDUP_REMOVED lines=20> */
.L_x_7145:
[----:B------:R-:W-:Y:S05]  /*42c0*/  BSYNC.RECONVERGENT B1 ;  /* 0x0000000000017941 */ /* 0x000fea0003800200 */
.L_x_7144:
        /* <DEDUP_REMOVED lines=42> */
.L_x_7147:
[----:B------:R-:W-:Y:S05]  /*4570*/  BSYNC.RECONVERGENT B1 ;  /* 0x0000000000017941 */ /* 0x000fea0003800200 */
.L_x_7146:
        /* <DEDUP_REMOVED lines=15> */
[C---:B------:R-:W-:Y:S01]  /*4670*/  FFMA.FTZ R85, R97.reuse, R88, R81 ;  /* 0x0000005861557223 */ /* 0x040fe20000010051 */
[----:B------:R-:W-:Y:S02]  /*4680*/  FFMA.FTZ R97, R97, R125, R80 ;  /* 0x0000007d61617223 */ /* 0x000fe40000010050 */
[----:B------:R-:W-:Y:S01]  /*4690*/  FSEL R86, R86, RZ, P0 ;  /* 0x000000ff56567208 */ /* 0x000fe20000000000 */
[----:B------:R-:W-:Y:S01]  /*46a0*/  FMUL.FTZ R84, R84, UR16 ;  /* 0x0000001054547c20 */ /* 0x000fe20008410000 */
[----:B------:R-:W-:Y:S01]  /*46b0*/  LOP3.LUT P0, RZ, R0, 0xff0000, RZ, 0xc0, !PT ;  /* 0x00ff000000ff7812 */ /* 0x000fe2000780c0ff */
[-C--:B------:R-:W-:Y:S01]  /*46c0*/  FMUL.FTZ R85, R85, R124.reuse ;  /* 0x0000007c55557220 */ /* 0x080fe20000410000 */
[----:B------:R-:W-:Y:S01]  /*46d0*/  FMUL.FTZ R97, R97, R124 ;  /* 0x0000007c61617220 */ /* 0x000fe20000410000 */
[----:B------:R-:W-:Y:S01]  /*46e0*/  F2F.F16.F32 R90, R86 ;  /* 0x00000056005a7304 */ /* 0x000fe20000200800 */
[----:B------:R-:W-:Y:S01]  /*46f0*/  FSEL R89, R84, RZ, P0 ;  /* 0x000000ff54597208 */ /* 0x000fe20000000000 */
[----:B------:R-:W-:Y:S01]  /*4700*/  FMUL.FTZ R85, R85, UR16 ;  /* 0x0000001055557c20 */ /* 0x000fe20008410000 */
[----:B------:R-:W-:Y:S01]  /*4710*/  LOP3.LUT P0, RZ, R0, 0xff00, RZ, 0xc0, !PT ;  /* 0x0000ff0000ff7812 */ /* 0x000fe2000780c0ff */
[----:B------:R-:W-:-:S03]  /*4720*/  FMUL.FTZ R97, R97, UR16 ;  /* 0x0000001061617c20 */ /* 0x000fc60008410000 */
        /* <DEDUP_REMOVED lines=14> */
.L_x_7139:
        /* <DEDUP_REMOVED lines=21> */
[----:B------:R-:W-:Y:S01]  /*4960*/  FMUL.FTZ R90, R87, R124 ;  /* 0x0000007c575a7220 */ /* 0x000fe20000410000 */
[----:B------:R-:W-:Y:S01]  /*4970*/  FFMA.FTZ R84, R97, R84, R64 ;  /* 0x0000005461547223 */ /* 0x000fe20000010040 */
        /* <DEDUP_REMOVED lines=22> */
.L_x_7149:
[----:B------:R-:W-:Y:S05]  /*4ae0*/  BSYNC.RECONVERGENT B1 ;  /* 0x0000000000017941 */ /* 0x000fea0003800200 */
.L_x_7148:
        /* <DEDUP_REMOVED lines=45> */
.L_x_7151:
[----:B------:R-:W-:Y:S05]  /*4dc0*/  BSYNC.RECONVERGENT B1 ;  /* 0x0000000000017941 */ /* 0x000fea0003800200 */
.L_x_7150:
        /* <DEDUP_REMOVED lines=11> */
[C---:B------:R-:W-:Y:S01]  /*4e80*/  FFMA.FTZ R86, R97.reuse, R86, R74 ;  /* 0x0000005661567223 */ /* 0x040fe2000001004a */
[----:B------:R-:W-:-:S02]  /*4e90*/  FFMA.FTZ R87, R97, R122, R75 ;  /* 0x0000007a61577223 */ /* 0x000fc4000001004b */
        /* <DEDUP_REMOVED lines=11> */
[----:B------:R-:W-:Y:S01]  /*4f50*/  FFMA.FTZ R84, R97, R84, R72 ;  /* 0x0000005461547223 */ /* 0x000fe20000010048 */
        /* <DEDUP_REMOVED lines=20> */
.L_x_7153:
[----:B------:R-:W-:Y:S05]  /*50a0*/  BSYNC.RECONVERGENT B1 ;  /* 0x0000000000017941 */ /* 0x000fea0003800200 */
.L_x_7152:
        /* <DEDUP_REMOVED lines=45> */
.L_x_7155:
[----:B------:R-:W-:Y:S05]  /*5380*/  BSYNC.RECONVERGENT B1 ;  /* 0x0000000000017941 */ /* 0x000fea0003800200 */
.L_x_7154:
        /* <DEDUP_REMOVED lines=8> */
[----:B------:R-:W-:Y:S01]  /*5410*/  FFMA.FTZ R87, R97, R86, R83 ;  /* 0x0000005661577223 */ /* 0x000fe20000010053 */
[----:B------:R-:W-:-:S03]  /*5420*/  FADD.FTZ R84, R105, -R84 ;  /* 0x8000005469547221 */ /* 0x000fc60000010000 */
[----:B------:R-:W-:Y:S01]  /*5430*/  FMUL.FTZ R86, R87, R124 ;  /* 0x0000007c57567220 */ /* 0x000fe20000410000 */
[----:B------:R-:W-:-:S03]  /*5440*/  FFMA.FTZ R85, R97, R84, R81 ;  /* 0x0000005461557223 */ /* 0x000fc60000010051 */
[----:B------:R-:W-:Y:S01]  /*5450*/  FMUL.FTZ R84, R86, UR16 ;  /* 0x0000001056547c20 */ /* 0x000fe20008410000 */
[----:B------:R-:W-:Y:S01]  /*5460*/  FADD.FTZ R86, R106, -R89 ;  /* 0x800000596a567221 */ /* 0x000fe20000010000 */
[----:B------:R-:W-:-:S03]  /*5470*/  FMUL.FTZ R88, R85, R124 ;  /* 0x0000007c55587220 */ /* 0x000fc60000410000 */
[C---:B------:R-:W-:Y:S01]  /*5480*/  FFMA.FTZ R86, R97.reuse, R86, R82 ;  /* 0x0000005661567223 */ /* 0x040fe20000010052 */
[----:B------:R-:W-:Y:S01]  /*5490*/  FSEL R90, R84, RZ, P0 ;  /* 0x000000ff545a7208 */ /* 0x000fe20000000000 */
[----:B------:R-:W-:Y:S01]  /*54a0*/  FADD.FTZ R84, R102, -R125 ;  /* 0x8000007d66547221 */ /* 0x000fe20000010000 */
[----:B------:R-:W-:Y:S01]  /*54b0*/  FMUL.FTZ R88, R88, UR16 ;  /* 0x0000001058587c20 */ /* 0x000fe20008410000 */
[----:B------:R-:W-:Y:S01]  /*54c0*/  LOP3.LUT P0, RZ, R0, 0xff00, RZ, 0xc0, !PT ;  /* 0x0000ff0000ff7812 */ /* 0x000fe2000780c0ff */
[----:B------:R-:W-:Y:S01]  /*54d0*/  FMUL.FTZ R89, R86, R124 ;  /* 0x0000007c56597220 */ /* 0x000fe20000410000 */
[----:B------:R-:W-:Y:S01]  /*54e0*/  FFMA.FTZ R84, R97, R84, R80 ;  /* 0x0000005461547223 */ /* 0x000fe20000010050 */
        /* <DEDUP_REMOVED lines=20> */
[----:B------:R2:W-:Y:S02]  /*5630*/  STG.E.64 desc[UR8][R90.64], R88 ;  /* 0x000000585a007986 */ /* 0x0005e4000c101b08 */
.L_x_7130:
[----:B------:R-:W-:Y:S05]  /*5640*/  BSYNC.RECONVERGENT B0 ;  /* 0x0000000000007941 */ /* 0x000fea0003800200 */
.L_x_7119:
[----:B01234-:R-:W0:Y:S01]  /*5650*/  LDC.64 R84, c[0x0][0x380] ;  /* 0x0000e000ff547b82 */ /* 0x01fe220000000a00 */
[----:B------:R-:W-:Y:S01]  /*5660*/  UPLOP3.LUT UP1, UPT, UPT, UPT, UP1, 0x40, 0x4 ;  /* 0x000000000004789c */ /* 0x000fe20003f2e810 */
[----:B0-----:R-:W-:-:S04]  /*5670*/  IADD3 R7, PT, PT, R7, R84, RZ ;  /* 0x0000005407077210 */ /* 0x001fc80007ffe0ff */
[----:B------:R-:W-:-:S13]  /*5680*/  ISETP.GE.AND P0, PT, R7, R85, PT ;  /* 0x000000550700720c */ /* 0x000fda0003f06270 */
[----:B------:R-:W-:Y:S05]  /*5690*/  @!P0 BRA `(.L_x_7156) ;  /* 0xffffffb000248947 */ /* 0x000fea000383ffff */
.L_x_7106:
[----:B------:R-:W0:Y:S01]  /*56a0*/  LDC.64 R2, c[0x0][0x440] ;  /* 0x00011000ff027b82 */ /* 0x000e220000000a00 */
[----:B------:R-:W-:-:S05]  /*56b0*/  IMAD R0, R10, UR7, RZ ;  /* 0x000000070a007c24 */ /* 0x000fca000f8e02ff */
[----:B-----5:R-:W-:Y:S02]  /*56c0*/  LEA.HI R19, R0, R9, RZ, 0x1e ;  /* 0x0000000900137211 */ /* 0x020fe400078ff0ff */
        /* <DEDUP_REMOVED lines=35> */
.L_x_7157:
        /* <DEDUP_REMOVED lines=16> */
.L_x_10908:


//--------------------- .text._ZN10layer_norm13ln_bwd_kernelINS_13Kernel_traitsI6__halfS2_fS2_fjLj2560ELj1ELj1ELj4ELj8ENS_18Kernel_traits_baseILj2560ES2_S2_fS2_fjLj128EEEEELb1ELb0ELb0ELb1EEEvNS_9BwdParamsE --------------------------
	.section	.text._ZN10layer_norm13ln_bwd_kernelINS_13Kernel_traitsI6__halfS2_fS2_fjLj2560ELj1ELj1ELj4ELj8ENS_18Kernel_traits_baseILj2560ES2_S2_fS2_fjLj128EEEEELb1ELb0ELb0ELb1EEEvNS_9BwdParamsE,"ax",@progbits
	.align	128
        .global         _ZN10layer_norm13ln_bwd_kernelINS_13Kernel_traitsI6__halfS2_fS2_fjLj2560ELj1ELj1ELj4ELj8ENS_18Kernel_traits_baseILj2560ES2_S2_fS2_fjLj128EEEEELb1ELb0ELb0ELb1EEEvNS_9BwdParamsE
        .type           _ZN10layer_norm13ln_bwd_kernelINS_13Kernel_traitsI6__halfS2_fS2_fjLj2560ELj1ELj1ELj4ELj8ENS_18Kernel_traits_baseILj2560ES2_S2_fS2_fjLj128EEEEELb1ELb0ELb0ELb1EEEvNS_9BwdParamsE,@function
        .size           _ZN10layer_norm13ln_bwd_kernelINS_13Kernel_traitsI6__halfS2_fS2_fjLj2560ELj1ELj1ELj4ELj8ENS_18Kernel_traits_baseILj2560ES2_S2_fS2_fjLj128EEEEELb1ELb0ELb0ELb1EEEvNS_9BwdParamsE,(.L_x_10909 - _ZN10layer_norm13ln_bwd_kernelINS_13Kernel_traitsI6__halfS2_fS2_fjLj2560ELj1ELj1ELj4ELj8ENS_18Kernel_traits_baseILj2560ES2_S2_fS2_fjLj128EEEEELb1ELb0ELb0ELb1EEEvNS_9BwdParamsE)
        .other          _ZN10layer_norm13ln_bwd_kernelINS_13Kernel_traitsI6__halfS2_fS2_fjLj2560ELj1ELj1ELj4ELj8ENS_18Kernel_traits_baseILj2560ES2_S2_fS2_fjLj128EEEEELb1ELb0ELb0ELb1EEEvNS_9BwdParamsE,@"STO_CUDA_ENTRY STV_DEFAULT"
_ZN10layer_norm13ln_bwd_kernelINS_13Kernel_traitsI6__halfS2_fS2_fjLj2560ELj1ELj1ELj4ELj8ENS_18Kernel_traits_baseILj2560ES2_S2_fS2_fjLj128EEEEELb1ELb0ELb0ELb1EEEvNS_9BwdParamsE:
.text._ZN10layer_norm13ln_bwd_kernelINS_13Kernel_traitsI6__halfS2_fS2_fjLj2560ELj1ELj1ELj4ELj8ENS_18Kernel_traits_baseILj2560ES2_S2_fS2_fjLj128EEEEELb1ELb0ELb0ELb1EEEvNS_9BwdParamsE:
        /* <DEDUP_REMOVED lines=61> */
[--C-:B--2---:R-:W-:Y:S01]  /*03d0*/  SHF.R.U64 R93, R6, 0x10, R7.reuse ;  /* 0x00000010065d7819 */ /* 0x104fe20000001207 */
[----:B------:R-:W-:Y:S01]  /*03e0*/  HADD2.F32 R82, -RZ, R6.H0_H0 ;  /* 0x20000006ff527230 */ /* 0x000fe20000004100 */
[----:B------:R-:W-:Y:S01]  /*03f0*/  SHF.R.U32.HI R94, RZ, 0x10, R7 ;  /* 0x00000010ff5e7819 */ /* 0x000fe20000011607 */
[----:B------:R-:W-:Y:S01]  /*0400*/  HADD2.F32 R83, -RZ, R7.H0_H0 ;  /* 0x20000007ff537230 */ /* 0x000fe20000004100 */
[--C-:B----4-:R-:W-:Y:S01]  /*0410*/  SHF.R.U64 R95, R8, 0x10, R9.reuse ;  /* 0x00000010085f7819 */ /* 0x110fe20000001209 */
        /* <DEDUP_REMOVED lines=11> */
[--C-:B------:R-:W-:Y:S01]  /*04d0*/  SHF.R.U64 R101, R14, 0x10, R15.reuse ;  /* 0x000000100e657819 */ /* 0x100fe2000000120f */
[----:B------:R-:W-:Y:S01]  /*04e0*/  HADD2.F32 R90, -RZ, R14.H0_H0 ;  /* 0x2000000eff5a7230 */ /* 0x000fe20000004100 */
[----:B------:R-:W-:Y:S01]  /*04f0*/  SHF.R.U32.HI R102, RZ, 0x10, R15 ;  /* 0x00000010ff667819 */ /* 0x000fe2000001160f */
[----:B------:R-:W-:Y:S01]  /*0500*/  HADD2.F32 R91, -RZ, R15.H0_H0 ;  /* 0x2000000fff5b7230 */ /* 0x000fe20000004100 */
[----:B------:R-:W-:-:S02]  /*0510*/  CS2R R14, SRZ ;  /* 0x00000000000e7805 */ /* 0x000fc4000001ff00 */
[----:B------:R-:W-:Y:S02]  /*0520*/  CS2R R12, SRZ ;  /* 0x00000000000c7805 */ /* 0x000fe4000001ff00 */
[----:B------:R-:W-:Y:S02]  /*0530*/  CS2R R10, SRZ ;  /* 0x00000000000a7805 */ /* 0x000fe4000001ff00 */
[----:B------:R-:W-:Y:S02]  /*0540*/  CS2R R8, SRZ ;  /* 0x0000000000087805 */ /* 0x000fe4000001ff00 */
[----:B------:R-:W-:Y:S01]  /*0550*/  CS2R R6, SRZ ;  /* 0x0000000000067805 */ /* 0x000fe2000001ff00 */
        /* <DEDUP_REMOVED lines=9> */
[----:B-1----:R-:W-:-:S07]  /*05f0*/  HADD2.F32 R102, -RZ, R102.H0_H0 ;  /* 0x20000066ff667230 */ /* 0x002fce0000004100 */
.L_x_7163:
        /* <DEDUP_REMOVED lines=45> */
[----:B------:R-:W-:-:S03]  /*08d0*/  SHF.R.U64 R164, R118, 0x10, R119 ;  /* 0x0000001076a47819 */ /* 0x000fc60000001277 */
[----:B------:R-:W-:Y:S01]  /*08e0*/  HADD2.F32 R161, -RZ, R161.H0_H0 ;  /* 0x200000a1ffa17230 */ /* 0x000fe20000004100 */
[----:B------:R-:W-:Y:S01]  /*08f0*/  FSEL R0, R0, RZ, !P4 ;  /* 0x000000ff00007208 */ /* 0x000fe20006000000 */
[----:B------:R-:W-:Y:S01]  /*0900*/  HADD2.F32 R164, -RZ, R164.H0_H0 ;  /* 0x200000a4ffa47230 */ /* 0x000fe20000004100 */
[----:B------:R-:W-:Y:S02]  /*0910*/  MOV R162, R119 ;  /* 0x0000007700a27202 */ /* 0x000fe40000000f00 */
[----:B------:R-:W-:Y:S01]  /*0920*/  FMUL.FTZ R147, R90, R161 ;  /* 0x000000a15a937220 */ /* 0x000fe20000410000 */
        /* <DEDUP_REMOVED lines=12> */
[----:B------:R-:W-:-:S02]  /*09f0*/  HADD2.F32 R162, -RZ, R162.H0_H0 ;  /* 0x200000a2ffa27230 */ /* 0x000fc40000004100 */
        /* <DEDUP_REMOVED lines=9> */
[----:B------:R-:W-:Y:S02]  /*0a90*/  SHF.R.U64 R146, R110, 0x10, R111 ;  /* 0x000000106e927819 */ /* 0x000fe4000000126f */
[----:B------:R-:W-:-:S02]  /*0aa0*/  MOV R144, R111 ;  /* 0x0000006f00907202 */ /* 0x000fc40000000f00 */
        /* <DEDUP_REMOVED lines=9> */
[----:B------:R-:W-:Y:S02]  /*0b40*/  HADD2.F32 R160, -RZ, R160.H0_H0 ;  /* 0x200000a0ffa07230 */ /* 0x000fe40000004100 */
[----:B------:R-:W-:Y:S01]  /*0b50*/  FFMA.FTZ R52, R0, R147, RZ ;  /* 0x0000009300347223 */ /* 0x000fe200000100ff */
[----:B------:R-:W-:Y:S01]  /*0b60*/  FMUL.FTZ R138, R91, R162 ;  /* 0x000000a25b8a7220 */ /* 0x000fe20000410000 */
[----:B------:R-:W-:Y:S01]  /*0b70*/  FADD.FTZ R69, R69, R140 ;  /* 0x0000008c45457221 */ /* 0x000fe20000010000 */
[----:B------:R-:W-:Y:S01]  /*0b80*/  FMUL.FTZ R143, R108, R143 ;  /* 0x0000008f6c8f7220 */ /* 0x000fe20000410000 */
[----:B------:R-:W-:-:S02]  /*0b90*/  HADD2.F32 R149, -RZ, R149.H0_H0 ;  /* 0x20000095ff957230 */ /* 0x000fc40000004100 */
[----:B------:R-:W-:Y:S01]  /*0ba0*/  FFMA.FTZ R52, R145, R140, R52 ;  /* 0x0000008c91347223 */ /* 0x000fe20000010034 */
[----:B------:R-:W-:Y:S01]  /*0bb0*/  FMUL.FTZ R137, R102, R160 ;  /* 0x000000a066897220 */ /* 0x000fe20000410000 */
[----:B------:R-:W-:Y:S01]  /*0bc0*/  FADD.FTZ R54, R69, R138 ;  /* 0x0000008a45367221 */ /* 0x000fe20000010000 */
[----:B------:R-:W-:Y:S01]  /*0bd0*/  FMUL.FTZ R141, R108, R141 ;  /* 0x0000008d6c8d7220 */ /* 0x000fe20000410000 */
[----:B------:R-:W-:Y:S02]  /*0be0*/  HADD2.F32 R142, -RZ, R142.H0_H0 ;  /* 0x2000008eff8e7230 */ /* 0x000fe40000004100 */
[----:B------:R-:W-:Y:S01]  /*0bf0*/  FFMA.FTZ R52, R143, R138, R52 ;  /* 0x0000008a8f347223 */ /* 0x000fe20000010034 */
[----:B------:R-:W-:Y:S01]  /*0c00*/  FMUL.FTZ R136, R88, R149 ;  /* 0x0000009558887220 */ /* 0x000fe20000410000 */
[----:B------:R-:W-:Y:S01]  /*0c10*/  FADD.FTZ R69, R54, R137 ;  /* 0x0000008936457221 */ /* 0x000fe20000010000 */
[----:B------:R-:W-:Y:S01]  /*0c20*/  FMUL.FTZ R139, R108, R139 ;  /* 0x0000008b6c8b7220 */ /* 0x000fe20000410000 */
[----:B------:R-:W-:-:S02]  /*0c30*/  HADD2.F32 R124, -RZ, R124.H0_H0 ;  /* 0x2000007cff7c7230 */ /* 0x000fc40000004100 */
[----:B------:R-:W-:Y:S01]  /*0c40*/  FFMA.FTZ R52, R141, R137, R52 ;  /* 0x000000898d347223 */ /* 0x000fe20000010034 */
[----:B------:R-:W-:Y:S01]  /*0c50*/  FMUL.FTZ R132, R99, R142 ;  /* 0x0000008e63847220 */ /* 0x000fe20000410000 */
[----:B------:R-:W-:Y:S01]  /*0c60*/  FADD.FTZ R69, R69, R136 ;  /* 0x0000008845457221 */ /* 0x000fe20000010000 */
[----:B------:R-:W-:Y:S01]  /*0c70*/  MOV R151, R114 ;  /* 0x0000007200977202 */ /* 0x000fe20000000f00 */
[----:B------:R-:W-:Y:S01]  /*0c80*/  FMUL.FTZ R135, R108, R135 ;  /* 0x000000876c877220 */ /* 0x000fe20000410000 */
[----:B------:R-:W-:Y:S02]  /*0c90*/  HADD2.F32 R120, -RZ, R120.H0_H0 ;  /* 0x20000078ff787230 */ /* 0x000fe40000004100 */
[----:B------:R-:W-:Y:S01]  /*0ca0*/  FFMA.FTZ R52, R139, R136, R52 ;  /* 0x000000888b347223 */ /* 0x000fe20000010034 */
[----:B------:R-:W-:Y:S01]  /*0cb0*/  FMUL.FTZ R130, R89, R124 ;  /* 0x0000007c59827220 */ /* 0x000fe20000410000 */
[----:B------:R-:W-:Y:S01]  /*0cc0*/  FADD.FTZ R69, R69, R132 ;  /* 0x0000008445457221 */ /* 0x000fe20000010000 */
[----:B------:R-:W-:Y:S01]  /*0cd0*/  SHF.R.U64 R148, R114, 0x10, R115 ;  /* 0x0000001072947819 */ /* 0x000fe20000001273 */
        /* <DEDUP_REMOVED lines=11> */
[----:B------:R-:W-:Y:S01]  /*0d90*/  SHF.R.U32.HI R156, RZ, 0x10, R115 ;  /* 0x00000010ff9c7819 */ /* 0x000fe20000011673 */
[----:B------:R-:W-:Y:S01]  /*0da0*/  FMUL.FTZ R129, R108, R129 ;  /* 0x000000816c817220 */ /* 0x000fe20000410000 */
[----:B------:R-:W-:-:S02]  /*0db0*/  HADD2.F32 R157, -RZ, R157.H0_H0 ;  /* 0x2000009dff9d7230 */ /* 0x000fc40000004100 */
[----:B------:R-:W-:Y:S01]  /*0dc0*/  FFMA.FTZ R54, R131, R128, R52 ;  /* 0x0000008083367223 */ /* 0x000fe20000010034 */
[----:B------:R-:W-:Y:S01]  /*0dd0*/  FMUL.FTZ R125, R97, R148 ;  /* 0x00000094617d7220 */ /* 0x000fe20000410000 */
[----:B------:R-:W-:Y:S01]  /*0de0*/  FADD.FTZ R52, R69, R60 ;  /* 0x0000003c45347221 */ /* 0x000fe20000010000 */
[----:B------:R-:W-:Y:S01]  /*0df0*/  MOV R155, R112 ;  /* 0x00000070009b7202 */ /* 0x000fe20000000f00 */
[C---:B------:R-:W-:Y:S01]  /*0e00*/  FMUL.FTZ R127, R108.reuse, R61 ;  /* 0x0000003d6c7f7220 */ /* 0x040fe20000410000 */
[----:B------:R-:W-:Y:S02]  /*0e10*/  HADD2.F32 R156, -RZ, R156.H0_H0 ;  /* 0x2000009cff9c7230 */ /* 0x000fe40000004100 */
[----:B------:R-:W-:Y:S01]  /*0e20*/  FMUL.FTZ R118, R108, R59 ;  /* 0x0000003b6c767220 */ /* 0x000fe20000410000 */
        /* <DEDUP_REMOVED lines=10> */
[C---:B------:R-:W-:Y:S01]  /*0ed0*/  FMUL.FTZ R62, R108.reuse, R117 ;  /* 0x000000756c3e7220 */ /* 0x040fe20000410000 */
        /* <DEDUP_REMOVED lines=21> */
[----:B------:R-:W-:Y:S02]  /*1030*/  HADD2.F32 R146, -RZ, R146.H0_H0 ;  /* 0x20000092ff927230 */ /* 0x000fe40000004100 */
[----:B------:R-:W-:Y:S01]  /*1040*/  FFMA.FTZ R59, R65, R115, R54 ;  /* 0x00000073413b7223 */ /* 0x000fe20000010036 */
[----:B------:R-:W-:Y:S01]  /*1050*/  FMUL.FTZ R68, R82, R153 ;  /* 0x0000009952447220 */ /* 0x000fe20000410000 */
[----:B------:R-:W-:Y:S01]  /*1060*/  FADD.FTZ R71, R52, R67 ;  /* 0x0000004334477221 */ /* 0x000fe20000010000 */
[----:B------:R-:W-:Y:S02]  /*1070*/  HADD2.F32 R144, -RZ, R144.H0_H0 ;  /* 0x20000090ff907230 */ /* 0x000fe40000004100 */
[----:B------:R-:W-:Y:S01]  /*1080*/  FMUL.FTZ R111, R108, R111 ;  /* 0x0000006f6c6f7220 */ /* 0x000fe20000410000 */
        /* <DEDUP_REMOVED lines=135> */
[----:B--2---:R-:W-:Y:S01]  /*1900*/  @P1 HADD2.F32 R120, -RZ, R158.H0_H0 ;  /* 0x2000009eff781230 */ /* 0x004fe20000004100 */
        /* <DEDUP_REMOVED lines=135> */
[----:B------:R-:W-:Y:S01]  /*2180*/  F2F.F16.F32 R57, R57 ;  /* 0x0000003900397304 */ /* 0x000fe20000200800 */
[----:B------:R-:W-:Y:S01]  /*2190*/  LOP3.LUT P0, RZ, R110, 0xff00, RZ, 0xc0, !PT ;  /* 0x0000ff006eff7812 */ /* 0x000fe2000780c0ff */
[----:B------:R-:W-:Y:S01]  /*21a0*/  FMUL.FTZ R115, R115, UR14 ;  /* 0x0000000e73737c20 */ /* 0x000fe20008410000 */
[----:B------:R-:W-:Y:S01]  /*21b0*/  LOP3.LUT P2, RZ, R114, 0xff0000, RZ, 0xc0, !PT ;  /* 0x00ff000072ff7812 */ /* 0x000fe2000784c0ff */
[----:B------:R-:W-:Y:S01]  /*21c0*/  FMUL.FTZ R111, R111, R120 ;  /* 0x000000786f6f7220 */ /* 0x000fe20000410000 */
[----:B------:R-:W-:-:S02]  /*21d0*/  FSEL R69, R69, RZ, P0 ;  /* 0x000000ff45457208 */ /* 0x000fc40000000000 */
[----:B------:R-:W-:Y:S01]  /*21e0*/  FSEL R115, R115, RZ, P2 ;  /* 0x000000ff73737208 */ /* 0x000fe20001000000 */
[----:B------:R-:W0:Y:S01]  /*21f0*/  F2F.F16.F32 R58, R53 ;  /* 0x00000035003a7304 */ /* 0x000e220000200800 */
[----:B------:R-:W-:Y:S01]  /*2200*/  FMUL.FTZ R111, R111, UR14 ;  /* 0x0000000e6f6f7c20 */ /* 0x000fe20008410000 */
[----:B------:R-:W-:-:S04]  /*2210*/  LOP3.LUT P0, RZ, R110, 0xff, RZ, 0xc0, !PT ;  /* 0x000000ff6eff7812 */ /* 0x000fc8000780c0ff */
[----:B------:R-:W-:Y:S02]  /*2220*/  FSEL R111, R111, RZ, P0 ;  /* 0x000000ff6f6f7208 */ /* 0x000fe40000000000 */
[----:B------:R-:W1:Y:S01]  /*2230*/  F2F.F16.F32 R56, R56 ;  /* 0x0000003800387304 */ /* 0x000e620000200800 */
[----:B0-----:R-:W-:-:S07]  /*2240*/  PRMT R119, R57, 0x5410, R58 ;  /* 0x0000541039777816 */ /* 0x001fce000000003a */
[----:B------:R-:W-:Y:S01]  /*2250*/  F2F.F16.F32 R0, R0 ;  /* 0x0000000000007304 */ /* 0x000fe20000200800 */
[----:B-1----:R-:W-:-:S07]  /*2260*/  IMAD.WIDE.U32 R56, R56, 0x10000, RZ ;  /* 0x0001000038387825 */ /* 0x002fce00078e00ff */
[----:B------:R-:W-:Y:S08]  /*2270*/  F2F.F16.F32 R55, R55 ;  /* 0x0000003700377304 */ /* 0x000ff00000200800 */
[----:B------:R0:W-:Y:S08]  /*2280*/  F2F.F16.F32 R60, R52 ;  /* 0x00000034003c7304 */ /* 0x0001f00000200800 */
[----:B------:R-:W-:Y:S01]  /*2290*/  F2F.F16.F32 R61, R61 ;  /* 0x0000003d003d7304 */ /* 0x000fe20000200800 */
[----:B0-----:R-:W0:Y:S07]  /*22a0*/  LDC.64 R52, c[0x0][0x468] ;  /* 0x00011a00ff347b82 */ /* 0x001e2e0000000a00 */
[----:B------:R-:W-:Y:S08]  /*22b0*/  F2F.F16.F32 R62, R62 ;  /* 0x0000003e003e7304 */ /* 0x000ff00000200800 */
[----:B------:R-:W-:Y:S08]  /*22c0*/  F2F.F16.F32 R59, R59 ;  /* 0x0000003b003b7304 */ /* 0x000ff00000200800 */
[----:B------:R-:W-:Y:S08]  /*22d0*/  F2F.F16.F32 R117, R117 ;  /* 0x0000007500757304 */ /* 0x000ff00000200800 */
[----:B------:R-:W-:Y:S08]  /*22e0*/  F2F.F16.F32 R54, R54 ;  /* 0x0000003600367304 */ /* 0x000ff00000200800 */
[----:B------:R-:W-:Y:S08]  /*22f0*/  F2F.F16.F32 R69, R69 ;  /* 0x0000004500457304 */ /* 0x000ff00000200800 */
[----:B------:R-:W-:Y:S08]  /*2300*/  F2F.F16.F32 R71, R71 ;  /* 0x0000004700477304 */ /* 0x000ff00000200800 */
[----:B------:R-:W1:Y:S08]  /*2310*/  F2F.F16.F32 R66, R113 ;  /* 0x0000007100427304 */ /* 0x000e700000200800 */
[----:B------:R2:W-:Y:S01]  /*2320*/  F2F.F16.F32 R65, R63 ;  /* 0x0000003f00417304 */ /* 0x0005e20000200800 */
[----:B-1----:R-:W-:-:S07]  /*2330*/  PRMT R71, R71, 0x5410, R66 ;  /* 0x0000541047477816 */ /* 0x002fce0000000042 */
[----:B------:R-:W-:Y:S01]  /*2340*/  F2F.F16.F32 R115, R115 ;  /* 0x0000007300737304 */ /* 0x000fe20000200800 */
[----:B--2---:R-:W-:Y:S01]  /*2350*/  PRMT R63, R0, 0x5410, R55 ;  /* 0x00005410003f7816 */ /* 0x004fe20000000037 */
[----:B------:R-:W-:-:S03]  /*2360*/  IMAD.WIDE.U32 R54, R54, 0x10000, RZ ;  /* 0x0001000036367825 */ /* 0x000fc600078e00ff */
[----:B------:R-:W-:Y:S02]  /*2370*/  LOP3.LUT R63, R63, R57, RZ, 0xfc, !PT ;  /* 0x000000393f3f7212 */ /* 0x000fe400078efcff */
[----:B------:R-:W-:Y:S01]  /*2380*/  LOP3.LUT R55, R119, R55, RZ, 0xfc, !PT ;  /* 0x0000003777377212 */ /* 0x000fe200078efcff */
[----:B------:R1:W2:Y:S08]  /*2390*/  F2F.F16.F32 R64, R67 ;  /* 0x0000004300407304 */ /* 0x0002b00000200800 */
[----:B------:R-:W3:Y:S01]  /*23a0*/  F2F.F16.F32 R131, R131 ;  /* 0x0000008300837304 */ /* 0x000ee20000200800 */
[----:B-1----:R-:W-:-:S02]  /*23b0*/  PRMT R67, R61, 0x5410, R62 ;  /* 0x000054103d437816 */ /* 0x002fc4000000003e */
[----:B------:R-:W-:Y:S01]  /*23c0*/  LOP3.LUT R62, R56, R59, RZ, 0xfc, !PT ;  /* 0x0000003b383e7212 */ /* 0x000fe200078efcff */
[----:B------:R-:W-:Y:S01]  /*23d0*/  IMAD.WIDE.U32 R58, R117, 0x10000, RZ ;  /* 0x00010000753a7825 */ /* 0x000fe200078e00ff */
[----:B--2---:R-:W-:-:S03]  /*23e0*/  PRMT R115, R115, 0x5410, R64 ;  /* 0x0000541073737816 */ /* 0x004fc60000000040 */
[----:B------:R-:W1:Y:S01]  /*23f0*/  F2F.F16.F32 R125, R125 ;  /* 0x0000007d007d7304 */ /* 0x000e620000200800 */
[----:B------:R-:W-:Y:S01]  /*2400*/  IMAD.WIDE.U32 R56, R60, 0x10000, RZ ;  /* 0x000100003c387825 */ /* 0x000fe200078e00ff */
[----:B------:R-:W-:Y:S02]  /*2410*/  LOP3.LUT R58, R58, R65, RZ, 0xfc, !PT ;  /* 0x000000413a3a7212 */ /* 0x000fe400078efcff */
[----:B------:R-:W-:Y:S01]  /*2420*/  LOP3.LUT R59, R115, R59, RZ, 0xfc, !PT ;  /* 0x0000003b733b7212 */ /* 0x000fe200078efcff */
[----:B------:R-:W-:Y:S01]  /*2430*/  IMAD.WIDE.U32 R60, R69, 0x10000, RZ ;  /* 0x00010000453c7825 */ /* 0x000fe200078e00ff */
[----:B------:R-:W-:Y:S02]  /*2440*/  LOP3.LUT R57, R67, R57, RZ, 0xfc, !PT ;  /* 0x0000003943397212 */ /* 0x000fe400078efcff */
[----:B------:R-:W2:Y:S01]  /*2450*/  F2F.F16.F32 R111, R111 ;  /* 0x0000006f006f7304 */ /* 0x000ea20000200800 */
        /* <DEDUP_REMOVED lines=15> */
.L_x_7160:
        /* <DEDUP_REMOVED lines=40> */
[----:B------:R-:W-:Y:S01]  /*27d0*/  F2F.F16.F32 R0, R0 ;  /* 0x0000000000007304 */ /* 0x000fe20000200800 */
        /* <DEDUP_REMOVED lines=15> */
[----:B------:R-:W-:Y:S01]  /*28d0*/  F2F.F16.F32 R134, R134 ;  /* 0x0000008600867304 */ /* 0x000fe20000200800 */
        /* <DEDUP_REMOVED lines=36> */
[----:B------:R0:W-:Y:S01]  /*2b20*/  F2F.F16.F32 R129, R122 ;  /* 0x0000007a00817304 */ /* 0x0001e20000200800 */
        /* <DEDUP_REMOVED lines=11> */
[----:B------:R0:W-:Y:S01]  /*2be0*/  F2F.F16.F32 R118, R121 ;  /* 0x0000007900767304 */ /* 0x0001e20000200800 */
        /* <DEDUP_REMOVED lines=25> */
[----:B------:R0:W-:Y:S04]  /*2d80*/  F2F.F16.F32 R130, R115 ;  /* 0x0000007300827304 */ /* 0x0001e80000200800 */
[----:B------:R-:W-:-:S04]  /*2d90*/  FSEL R119, R119, RZ, P2 ;  /* 0x000000ff77777208 */ /* 0x000fc80001000000 */
[----:B------:R1:W-:Y:S01]  /*2da0*/  F2F.F16.F32 R116, R113 ;  /* 0x0000007100747304 */ /* 0x0003e20000200800 */
[----:B0-----:R-:W-:Y:S01]  /*2db0*/  FSEL R115, R114, RZ, P0 ;  /* 0x000000ff72737208 */ /* 0x001fe20000000000 */
[----:B------:R-:W-:Y:S01]  /*2dc0*/  FMUL.FTZ R114, R112, UR14 ;  /* 0x0000000e70727c20 */ /* 0x000fe20008410000 */
[-C--:B------:R-:W-:Y:S01]  /*2dd0*/  FMUL.FTZ R112, R69, R120.reuse ;  /* 0x0000007845707220 */ /* 0x080fe20000410000 */
[----:B------:R-:W-:Y:S01]  /*2de0*/  LOP3.LUT P0, RZ, R110, 0xff0000, RZ, 0xc0, !PT ;  /* 0x00ff00006eff7812 */ /* 0x000fe2000780c0ff */
[----:B------:R-:W-:Y:S02]  /*2df0*/  FMUL.FTZ R120, R68, R120 ;  /* 0x0000007844787220 */ /* 0x000fe40000410000 */
[----:B------:R-:W-:Y:S01]  /*2e00*/  FMUL.FTZ R108, R112, UR14 ;  /* 0x0000000e706c7c20 */ /* 0x000fe20008410000 */
[----:B------:R-:W-:Y:S01]  /*2e10*/  FSEL R114, R114, RZ, P0 ;  /* 0x000000ff72727208 */ /* 0x000fe20000000000 */
[----:B------:R0:W-:Y:S01]  /*2e20*/  F2F.F16.F32 R135, R122 ;  /* 0x0000007a00877304 */ /* 0x0001e20000200800 */
[----:B------:R-:W-:Y:S01]  /*2e30*/  LOP3.LUT P0, RZ, R110, 0xff00, RZ, 0xc0, !PT ;  /* 0x0000ff006eff7812 */ /* 0x000fe2000780c0ff */
[----:B-1----:R-:W1:Y:S01]  /*2e40*/  LDC.64 R112, c[0x0][0x478] ;  /* 0x00011e00ff707b82 */ /* 0x002e620000000a00 */
[----:B------:R-:W-:-:S02]  /*2e50*/  FMUL.FTZ R120, R120, UR14 ;  /* 0x0000000e78787c20 */ /* 0x000fc40008410000 */
[----:B------:R-:W-:Y:S02]  /*2e60*/  FSEL R121, R108, RZ, P0 ;  /* 0x000000ff6c797208 */ /* 0x000fe40000000000 */
[----:B------:R-:W-:Y:S01]  /*2e70*/  LOP3.LUT P0, RZ, R110, 0xff, RZ, 0xc0, !PT ;  /* 0x000000ff6eff7812 */ /* 0x000fe2000780c0ff */
[----:B------:R-:W2:Y:S02]  /*2e80*/  F2F.F16.F32 R133, R133 ;  /* 0x0000008500857304 */ /* 0x000ea40000200800 */
[----:B0-----:R-:W0:Y:S01]  /*2e90*/  LDC.64 R122, c[0x0][0x468] ;  /* 0x00011a00ff7a7b82 */ /* 0x001e220000000a00 */
[----:B------:R-:W-:-:S05]  /*2ea0*/  FSEL R108, R120, RZ, P0 ;  /* 0x000000ff786c7208 */ /* 0x000fca0000000000 */
[----:B------:R-:W3:Y:S01]  /*2eb0*/  F2F.F16.F32 R128, R128 ;  /* 0x0000008000807304 */ /* 0x000ee20000200800 */
[----:B--2---:R-:W-:-:S07]  /*2ec0*/  PRMT R133, R134, 0x5410, R133 ;  /* 0x0000541086857816 */ /* 0x004fce0000000085 */
[----:B------:R-:W2:Y:S01]  /*2ed0*/  F2F.F16.F32 R117, R117 ;  /* 0x0000007500757304 */ /* 0x000ea20000200800 */
[----:B---3--:R-:W-:-:S07]  /*2ee0*/  IMAD.WIDE.U32 R110, R128, 0x10000, RZ ;  /* 0x00010000806e7825 */ /* 0x008fce00078e00ff */
[----:B------:R-:W3:Y:S01]  /*2ef0*/  F2F.F16.F32 R119, R119 ;  /* 0x0000007700777304 */ /* 0x000ee20000200800 */
[----:B--2---:R-:W-:-:S07]  /*2f00*/  PRMT R137, R118, 0x5410, R117 ;  /* 0x0000541076897816 */ /* 0x004fce0000000075 */
[----:B------:R-:W-:Y:S01]  /*2f10*/  F2F.F16.F32 R126, R126 ;  /* 0x0000007e007e7304 */ /* 0x000fe20000200800 */
[----:B---3--:R-:W-:-:S07]  /*2f20*/  PRMT R139, R119, 0x5410, R116 ;  /* 0x00005410778b7816 */ /* 0x008fce0000000074 */
[----:B------:R-:W2:Y:S01]  /*2f30*/  F2F.F16.F32 R127, R127 ;  /* 0x0000007f007f7304 */ /* 0x000ea20000200800 */
[----:B------:R-:W-:-:S04]  /*2f40*/  IMAD.WIDE.U32 R116, R129, 0x10000, RZ ;  /* 0x0001000081747825 */ /* 0x000fc800078e00ff */
[----:B-1----:R-:W-:Y:S01]  /*2f50*/  IMAD.WIDE.U32 R128, R105, 0x10, R112 ;  /* 0x0000001069807825 */ /* 0x002fe200078e0070 */
[----:B------:R-:W-:Y:S02]  /*2f60*/  LOP3.LUT R117, R137, R117, RZ, 0xfc, !PT ;  /* 0x0000007589757212 */ /* 0x000fe400078efcff */
[----:B------:R-:W-:Y:S01]  /*2f70*/  F2F.F16.F32 R141, R141 ;  /* 0x0000008d008d7304 */ /* 0x000fe20000200800 */
[----:B0-----:R-:W-:Y:S01]  /*2f80*/  IMAD.WIDE.U32 R136, R106, 0x8, R122 ;  /* 0x000000086a887825 */ /* 0x001fe200078e007a */
[----:B--2---:R-:W-:-:S06]  /*2f90*/  PRMT R127, R126, 0x5410, R127 ;  /* 0x000054107e7f7816 */ /* 0x004fcc000000007f */
[----:B------:R-:W0:Y:S01]  /*2fa0*/  F2F.F16.F32 R131, R131 ;  /* 0x0000008300837304 */ /* 0x000e220000200800 */
[----:B------:R-:W-:Y:S01]  /*2fb0*/  LOP3.LUT R119, R127, R111, RZ, 0xfc, !PT ;  /* 0x0000006f7f777212 */ /* 0x000fe200078efcff */
[----:B------:R-:W-:-:S06]  /*2fc0*/  IMAD.WIDE.U32 R126, R106, 0x10, R112 ;  /* 0x000000106a7e7825 */ /* 0x000fcc00078e0070 */
[----:B------:R-:W1:Y:S01]  /*2fd0*/  F2F.F16.F32 R125, R125 ;  /* 0x0000007d007d7304 */ /* 0x000e620000200800 */
[----:B0-----:R-:W-:-:S07]  /*2fe0*/  LOP3.LUT R118, R110, R131, RZ, 0xfc, !PT ;  /* 0x000000836e767212 */ /* 0x001fce00078efcff */
[----:B------:R-:W0:Y:S01]  /*2ff0*/  F2F.F16.F32 R124, R121 ;  /* 0x00000079007c7304 */ /* 0x000e220000200800 */
[----:B-1----:R-:W-:-:S07]  /*3000*/  LOP3.LUT R116, R116, R125, RZ, 0xfc, !PT ;  /* 0x0000007d74747212 */ /* 0x002fce00078efcff */
[----:B------:R-:W-:Y:S01]  /*3010*/  F2F.F16.F32 R145, R115 ;  /* 0x0000007300917304 */ /* 0x000fe20000200800 */
[----:B0-----:R-:W-:-:S07]  /*3020*/  IMAD.WIDE.U32 R110, R124, 0x10000, RZ ;  /* 0x000100007c6e7825 */ /* 0x001fce00078e00ff */
[----:B------:R0:W1:Y:S01]  /*3030*/  F2F.F16.F32 R132, R114 ;  /* 0x0000007200847304 */ /* 0x0000620000200800 */
[----:B------:R-:W-:-:S07]  /*3040*/  IMAD.WIDE.U32 R124, R103, 0x10, R112 ;  /* 0x00000010677c7825 */ /* 0x000fce00078e0070 */
[----:B------:R-:W2:Y:S01]  /*3050*/  F2F.F16.F32 R143, R108 ;  /* 0x0000006c008f7304 */ /* 0x000ea20000200800 */
        /* <DEDUP_REMOVED lines=26> */
.L_x_7159:
        /* <DEDUP_REMOVED lines=47> */
[----:B------:R0:W-:Y:S01]  /*34f0*/  F2F.F16.F32 R59, R53 ;  /* 0x00000035003b7304 */ /* 0x0001e20000200800 */
[----:B------:R-:W-:Y:S01]  /*3500*/  FSEL R0, R55, RZ, P2 ;  /* 0x000000ff37007208 */ /* 0x000fe20001000000 */
[-CC-:B------:R-:W-:Y:S01]  /*3510*/  FFMA.FTZ R62, R62, R123.reuse, R124.reuse ;  /* 0x0000007b3e3e7223 */ /* 0x180fe2000001007c */
[----:B------:R-:W-:Y:S01]  /*3520*/  FSEL R57, R57, RZ, P0 ;  /* 0x000000ff39397208 */ /* 0x000fe20000000000 */
[-C--:B------:R-:W-:Y:S01]  /*3530*/  FFMA.FTZ R63, R63, R123.reuse, R124 ;  /* 0x0000007b3f3f7223 */ /* 0x080fe2000001007c */
[----:B------:R-:W-:Y:S01]  /*3540*/  LOP3.LUT P0, RZ, R126, 0xff00, RZ, 0xc0, !PT ;  /* 0x0000ff007eff7812 */ /* 0x000fe2000780c0ff */
[----:B------:R-:W-:Y:S01]  /*3550*/  FADD.FTZ R62, R121, -R62 ;  /* 0x8000003e793e7221 */ /* 0x000fe20000010000 */
[----:B------:R-:W-:Y:S01]  /*3560*/  FFMA.FTZ R118, R118, R123, R124 ;  /* 0x0000007b76767223 */ /* 0x000fe2000001007c */
[----:B------:R1:W-:Y:S01]  /*3570*/  F2F.F16.F32 R55, R52 ;  /* 0x0000003400377304 */ /* 0x0003e20000200800 */
        /* <DEDUP_REMOVED lines=19> */
[----:B------:R0:W-:Y:S01]  /*36b0*/  F2F.F16.F32 R58, R53 ;  /* 0x00000035003a7304 */ /* 0x0001e20000200800 */
        /* <DEDUP_REMOVED lines=25> */
[----:B------:R0:W-:Y:S01]  /*3850*/  F2F.F16.F32 R62, R53 ;  /* 0x00000035003e7304 */ /* 0x0001e20000200800 */
[----:B------:R-:W-:Y:S01]  /*3860*/  FMUL.FTZ R135, R135, R120 ;  /* 0x0000007887877220 */ /* 0x000fe20000410000 */
[----:B------:R-:W-:Y:S01]  /*3870*/  FSEL R63, R63, RZ, P0 ;  /* 0x000000ff3f3f7208 */ /* 0x000fe20000000000 */
[----:B------:R-:W-:Y:S01]  /*3880*/  FFMA.FTZ R67, R108, R67, R35 ;  /* 0x000000436c437223 */ /* 0x000fe20000010023 */
[----:B------:R-:W-:Y:S01]  /*3890*/  LOP3.LUT P0, RZ, R114, 0xff00, RZ, 0xc0, !PT ;  /* 0x0000ff0072ff7812 */ /* 0x000fe2000780c0ff */
[----:B------:R-:W-:Y:S01]  /*38a0*/  FADD.FTZ R70, R69, -R70 ;  /* 0x8000004645467221 */ /* 0x000fe20000010000 */
[C---:B------:R-:W-:Y:S01]  /*38b0*/  FFMA.FTZ R127, R108.reuse, R129, R38 ;  /* 0x000000816c7f7223 */ /* 0x040fe20000010026 */
[----:B------:R-:W-:Y:S01]  /*38c0*/  FFMA.FTZ R111, R111, R123, R124 ;  /* 0x0000007b6f6f7223 */ /* 0x000fe2000001007c */
[----:B------:R1:W-:Y:S01]  /*38d0*/  F2F.F16.F32 R65, R63 ;  /* 0x0000003f00417304 */ /* 0x0003e20000200800 */
[----:B0-----:R-:W-:Y:S01]  /*38e0*/  FFMA.FTZ R53, R108, R66, R43 ;  /* 0x000000426c357223 */ /* 0x001fe2000001002b */
[----:B------:R-:W-:Y:S01]  /*38f0*/  FSEL R52, R52, RZ, P0 ;  /* 0x000000ff34347208 */ /* 0x000fe20000000000 */
[-C--:B------:R-:W-:Y:S01]  /*3900*/  FMUL.FTZ R67, R67, R120.reuse ;  /* 0x0000007843437220 */ /* 0x080fe20000410000 */
[----:B------:R-:W-:Y:S01]  /*3910*/  ISETP.GE.U32.AND P0, PT, R114, 0x1000000, PT ;  /* 0x010000007200780c */ /* 0x000fe20003f06070 */
[-C--:B------:R-:W-:Y:S01]  /*3920*/  FMUL.FTZ R53, R53, R120.reuse ;  /* 0x0000007835357220 */ /* 0x080fe20000410000 */
[----:B------:R-:W-:Y:S01]  /*3930*/  FMUL.FTZ R135, R135, UR14 ;  /* 0x0000000e87877c20 */ /* 0x000fe20008410000 */
[----:B------:R-:W-:Y:S01]  /*3940*/  LOP3.LUT P2, RZ, R126, 0xff0000, RZ, 0xc0, !PT ;  /* 0x00ff00007eff7812 */ /* 0x000fe2000784c0ff */
[----:B------:R0:W-:Y:S01]  /*3950*/  F2F.F16.F32 R64, R52 ;  /* 0x0000003400407304 */ /* 0x0001e20000200800 */
[----:B-1----:R-:W-:Y:S01]  /*3960*/  FFMA.FTZ R63, R108, R71, R34 ;  /* 0x000000476c3f7223 */ /* 0x002fe20000010022 */
[----:B------:R-:W-:Y:S01]  /*3970*/  FMUL.FTZ R53, R53, UR14 ;  /* 0x0000000e35357c20 */ /* 0x000fe20008410000 */
[-C--:B------:R-:W-:Y:S01]  /*3980*/  FMUL.FTZ R127, R127, R120.reuse ;  /* 0x000000787f7f7220 */ /* 0x080fe20000410000 */
[----:B------:R-:W-:Y:S01]  /*3990*/  FADD.FTZ R111, R68, -R111 ;  /* 0x8000006f446f7221 */ /* 0x000fe20000010000 */
[----:B------:R-:W-:Y:S01]  /*39a0*/  FMUL.FTZ R63, R63, R120 ;  /* 0x000000783f3f7220 */ /* 0x000fe20000410000 */
[----:B------:R-:W-:Y:S01]  /*39b0*/  FMUL.FTZ R67, R67, UR14 ;  /* 0x0000000e43437c20 */ /* 0x000fe20008410000 */
[----:B------:R-:W-:Y:S01]  /*39c0*/  FSEL R53, R53, RZ, P0 ;  /* 0x000000ff35357208 */ /* 0x000fe20000000000 */
[----:B------:R-:W1:Y:S01]  /*39d0*/  F2F.F16.F32 R0, R0 ;  /* 0x0000000000007304 */ /* 0x000e620000200800 */
[----:B------:R-:W-:Y:S01]  /*39e0*/  FMUL.FTZ R63, R63, UR14 ;  /* 0x0000000e3f3f7c20 */ /* 0x000fe20008410000 */
[----:B------:R-:W-:Y:S01]  /*39f0*/  LOP3.LUT P0, RZ, R110, 0xff0000, RZ, 0xc0, !PT ;  /* 0x00ff00006eff7812 */ /* 0x000fe2000780c0ff */
[----:B------:R-:W-:Y:S01]  /*3a00*/  FFMA.FTZ R115, R108, R115, R42 ;  /* 0x000000736c737223 */ /* 0x000fe2000001002a */
[----:B------:R-:W-:-:S02]  /*3a10*/  FMUL.FTZ R127, R127, UR14 ;  /* 0x0000000e7f7f7c20 */ /* 0x000fc40008410000 */
[----:B0-----:R-:W-:Y:S01]  /*3a20*/  FSEL R52, R63, RZ, P0 ;  /* 0x000000ff3f347208 */ /* 0x001fe20000000000 */
[----:B------:R-:W-:Y:S01]  /*3a30*/  FFMA.FTZ R63, R108, R70, R33 ;  /* 0x000000466c3f7223 */ /* 0x000fe20000010021 */
[----:B------:R0:W-:Y:S01]  /*3a40*/  F2F.F16.F32 R131, R57 ;  /* 0x0000003900837304 */ /* 0x0001e20000200800 */
[----:B------:R-:W-:Y:S01]  /*3a50*/  ISETP.GE.U32.AND P0, PT, R110, 0x1000000, PT ;  /* 0x010000006e00780c */ /* 0x000fe20003f06070 */
[-C--:B------:R-:W-:Y:S01]  /*3a60*/  FMUL.FTZ R115, R115, R120.reuse ;  /* 0x0000007873737220 */ /* 0x080fe20000410000 */
[----:B------:R-:W-:Y:S02]  /*3a70*/  FMUL.FTZ R63, R63, R120 ;  /* 0x000000783f3f7220 */ /* 0x000fe40000410000 */
[----:B------:R-:W-:Y:S01]  /*3a80*/  FSEL R67, R67, RZ, P0 ;  /* 0x000000ff43437208 */ /* 0x000fe20000000000 */
[----:B------:R-:W-:Y:S01]  /*3a90*/  FMUL.FTZ R115, R115, UR14 ;  /* 0x0000000e73737c20 */ /* 0x000fe20008410000 */
[----:B------:R-:W-:Y:S01]  /*3aa0*/  FMUL.FTZ R63, R63, UR14 ;  /* 0x0000000e3f3f7c20 */ /* 0x000fe20008410000 */
[----:B------:R2:W-:Y:S01]  /*3ab0*/  F2F.F16.F32 R66, R53 ;  /* 0x0000003500427304 */ /* 0x0005e20000200800 */
[----:B0-----:R-:W-:-:S02]  /*3ac0*/  FSEL R57, R135, RZ, P2 ;  /* 0x000000ff87397208 */ /* 0x001fc40001000000 */
[----:B------:R-:W-:Y:S02]  /*3ad0*/  LOP3.LUT P2, RZ, R119, 0xff0000, RZ, 0xc0, !PT ;  /* 0x00ff000077ff7812 */ /* 0x000fe4000784c0ff */
[----:B------:R-:W-:Y:S02]  /*3ae0*/  LOP3.LUT P0, RZ, R110, 0xff00, RZ, 0xc0, !PT ;  /* 0x0000ff006eff7812 */ /* 0x000fe4000780c0ff */
[----:B------:R-:W-:Y:S01]  /*3af0*/  FSEL R61, R127, RZ, P2 ;  /* 0x000000ff7f3d7208 */ /* 0x000fe20001000000 */
[----:B------:R-:W0:Y:S01]  /*3b00*/  F2F.F16.F32 R57, R57 ;  /* 0x0000003900397304 */ /* 0x000e220000200800 */
[----:B--2---:R-:W-:Y:S01]  /*3b10*/  FFMA.FTZ R53, R108, R111, R32 ;  /* 0x0000006f6c357223 */ /* 0x004fe20000010020 */
[----:B------:R-:W-:Y:S02]  /*3b20*/  LOP3.LUT P2, RZ, R114, 0xff0000, RZ, 0xc0, !PT ;  /* 0x00ff000072ff7812 */ /* 0x000fe4000784c0ff */
[----:B------:R-:W-:Y:S01]  /*3b30*/  FSEL R68, R63, RZ, P0 ;  /* 0x000000ff3f447208 */ /* 0x000fe20000000000 */
[----:B------:R-:W-:Y:S01]  /*3b40*/  FMUL.FTZ R53, R53, R120 ;  /* 0x0000007835357220 */ /* 0x000fe20000410000 */
[----:B------:R-:W-:-:S02]  /*3b50*/  LOP3.LUT P0, RZ, R110, 0xff, RZ, 0xc0, !PT ;  /* 0x000000ff6eff7812 */ /* 0x000fc4000780c0ff */
[----:B------:R-:W2:Y:S01]  /*3b60*/  F2F.F16.F32 R56, R56 ;  /* 0x0000003800387304 */ /* 0x000ea20000200800 */
[----:B------:R-:W-:Y:S01]  /*3b70*/  FMUL.FTZ R63, R53, UR14 ;  /* 0x0000000e353f7c20 */ /* 0x000fe20008410000 */
[----:B------:R-:W-:Y:S02]  /*3b80*/  FSEL R115, R115, RZ, P2 ;  /* 0x000000ff73737208 */ /* 0x000fe40001000000 */
[----:B-1----:R-:W-:Y:S02]  /*3b90*/  PRMT R113, R0, 0x5410, R55 ;  /* 0x0000541000717816 */ /* 0x002fe40000000037 */
[----:B------:R-:W-:Y:S02]  /*3ba0*/  FSEL R0, R63, RZ, P0 ;  /* 0x000000ff3f007208 */ /* 0x000fe40000000000 */
[----:B------:R1:W-:Y:S01]  /*3bb0*/  F2F.F16.F32 R69, R52 ;  /* 0x0000003400457304 */ /* 0x0003e20000200800 */
[----:B0-----:R-:W-:Y:S01]  /*3bc0*/  PRMT R111, R57, 0x5410, R58 ;  /* 0x00005410396f7816 */ /* 0x001fe2000000003a */
[----:B--2---:R-:W-:-:S06]  /*3bd0*/  IMAD.WIDE.U32 R56, R56, 0x10000, RZ ;  /* 0x0001000038387825 */ /* 0x004fcc00078e00ff */
[----:B------:R-:W0:Y:S01]  /*3be0*/  F2F.F16.F32 R61, R61 ;  /* 0x0000003d003d7304 */ /* 0x000e220000200800 */
[----:B-1----:R-:W1:Y:S01]  /*3bf0*/  LDC.64 R52, c[0x0][0x468] ;  /* 0x00011a00ff347b82 */ /* 0x002e620000000a00 */
[----:B------:R-:W-:-:S06]  /*3c00*/  LOP3.LUT R63, R113, R57, RZ, 0xfc, !PT ;  /* 0x00000039713f7212 */ /* 0x000fcc00078efcff */
[----:B------:R-:W2:Y:S01]  /*3c10*/  F2F.F16.F32 R60, R60 ;  /* 0x0000003c003c7304 */ /* 0x000ea20000200800 */
[----:B0-----:R-:W-:-:S07]  /*3c20*/  PRMT R71, R61, 0x5410, R62 ;  /* 0x000054103d477816 */ /* 0x001fce000000003e */
[----:B------:R-:W0:Y:S01]  /*3c30*/  F2F.F16.F32 R68, R68 ;  /* 0x0000004400447304 */ /* 0x000e220000200800 */
[----:B------:R-:W-:Y:S01]  /*3c40*/  LOP3.LUT R62, R56, R59, RZ, 0xfc, !PT ;  /* 0x0000003b383e7212 */ /* 0x000fe200078efcff */
[----:B------:R-:W-:-:S04]  /*3c50*/  IMAD.WIDE.U32 R58, R64, 0x10000, RZ ;  /* 0x00010000403a7825 */ /* 0x000fc800078e00ff */
[----:B--2---:R-:W-:Y:S02]  /*3c60*/  IMAD.WIDE.U32 R56, R60, 0x10000, RZ ;  /* 0x000100003c387825 */ /* 0x004fe400078e00ff */
[----:B------:R-:W2:Y:S01]  /*3c70*/  F2F.F16.F32 R54, R54 ;  /* 0x0000003600367304 */ /* 0x000ea20000200800 */
[----:B------:R-:W-:Y:S01]  /*3c80*/  LOP3.LUT R58, R58, R65, RZ, 0xfc, !PT ;  /* 0x000000413a3a7212 */ /* 0x000fe200078efcff */
[----:B-1----:R-:W-:Y:S01]  /*3c90*/  IMAD.WIDE.U32 R64, R103, 0x8, R52 ;  /* 0x0000000867407825 */ /* 0x002fe200078e0034 */
[----:B------:R-:W-:-:S03]  /*3ca0*/  LOP3.LUT R57, R71, R57, RZ, 0xfc, !PT ;  /* 0x0000003947397212 */ /* 0x000fc600078efcff */
[----:B0-----:R-:W-:Y:S02]  /*3cb0*/  IMAD.WIDE.U32 R60, R68, 0x10000, RZ ;  /* 0x00010000443c7825 */ /* 0x001fe400078e00ff */
[----:B------:R-:W0:Y:S01]  /*3cc0*/  F2F.F16.F32 R70, R67 ;  /* 0x0000004300467304 */ /* 0x000e220000200800 */
[----:B------:R1:W-:Y:S01]  /*3cd0*/  STG.E.64 desc[UR4][R64.64], R62 ;  /* 0x0000003e40007986 */ /* 0x0003e2000c101b04 */
[----:B--2---:R-:W-:-:S06]  /*3ce0*/  IMAD.WIDE.U32 R54, R54, 0x10000, RZ ;  /* 0x0001000036367825 */ /* 0x004fcc00078e00ff */
[----:B------:R-:W2:Y:S01]  /*3cf0*/  F2F.F16.F32 R115, R115 ;  /* 0x0000007300737304 */ /* 0x000ea20000200800 */
[----:B------:R-:W-:Y:S02]  /*3d00*/  LOP3.LUT R55, R111, R55, RZ, 0xfc, !PT ;  /* 0x000000376f377212 */ /* 0x000fe400078efcff */
[----:B------:R-:W-:-:S05]  /*3d10*/  LOP3.LUT R54, R54, R131, RZ, 0xfc, !PT ;  /* 0x0000008336367212 */ /* 0x000fca00078efcff */
[----:B------:R-:W3:Y:S01]  /*3d20*/  F2F.F16.F32 R67, R0 ;  /* 0x0000000000437304 */ /* 0x000ee20000200800 */
[----:B0-----:R-:W-:Y:S01]  /*3d30*/  PRMT R69, R69, 0x5410, R70 ;  /* 0x0000541045457816 */ /* 0x001fe20000000046 */
[----:B------:R-:W-:-:S03]  /*3d40*/  IMAD.WIDE.U32 R70, R106, 0x8, R52 ;  /* 0x000000086a467825 */ /* 0x000fc600078e0034 */
[----:B------:R-:W-:Y:S01]  /*3d50*/  LOP3.LUT R61, R69, R61, RZ, 0xfc, !PT ;  /* 0x0000003d453d7212 */ /* 0x000fe200078efcff */
[----:B------:R-:W-:Y:S01]  /*3d60*/  IMAD.WIDE.U32 R68, R105, 0x8, R52 ;  /* 0x0000000869447825 */ /* 0x000fe200078e0034 */
[----:B--2---:R-:W-:Y:S01]  /*3d70*/  PRMT R115, R115, 0x5410, R66 ;  /* 0x0000541073737816 */ /* 0x004fe20000000042 */
[----:B------:R-:W0:Y:S03]  /*3d80*/  F2F.F16.F32 R125, R125 ;  /* 0x0000007d007d7304 */ /* 0x000e260000200800 */
        /* <DEDUP_REMOVED lines=10> */
.L_x_7162:
        /* <DEDUP_REMOVED lines=70> */
[----:B------:R-:W-:Y:S01]  /*4290*/  F2F.F16.F32 R0, R0 ;  /* 0x0000000000007304 */ /* 0x000fe20000200800 */
        /* <DEDUP_REMOVED lines=23> */
[----:B------:R0:W-:Y:S01]  /*4410*/  F2F.F16.F32 R129, R122 ;  /* 0x0000007a00817304 */ /* 0x0001e20000200800 */
        /* <DEDUP_REMOVED lines=11> */
[----:B------:R0:W-:Y:S01]  /*44d0*/  F2F.F16.F32 R118, R121 ;  /* 0x0000007900767304 */ /* 0x0001e20000200800 */
        /* <DEDUP_REMOVED lines=39> */
[----:B------:R-:W-:Y:S02]  /*4750*/  F2F.F16.F32 R134, R134 ;  /* 0x0000008600867304 */ /* 0x000fe40000200800 */
[----:B0-----:R-:W0:Y:S01]  /*4760*/  LDC.64 R122, c[0x0][0x468] ;  /* 0x00011a00ff7a7b82 */ /* 0x001e220000000a00 */
[----:B------:R-:W-:-:S05]  /*4770*/  FSEL R108, R120, RZ, P0 ;  /* 0x000000ff786c7208 */ /* 0x000fca0000000000 */
[----:B------:R-:W2:Y:S08]  /*4780*/  F2F.F16.F32 R133, R133 ;  /* 0x0000008500857304 */ /* 0x000eb00000200800 */
        /* <DEDUP_REMOVED lines=52> */
.L_x_7161:
        /* <DEDUP_REMOVED lines=45> */
.L_x_7158:
        /* <DEDUP_REMOVED lines=18> */
.L_x_7164:
        /* <DEDUP_REMOVED lines=12> */
.L_x_10909:


//--------------------- .text._ZN10layer_norm22ln_bwd_finalize_kernelINS_22Kernel_traits_finalizeILj2560E6__halfS2_fS2_fjLb0ELj1024ELj4ENS_18Kernel_traits_baseILj2560ES2_S2_fS2_fjLj1024EEEEELb0ELb0EEEvNS_9BwdParamsE --------------------------
	.section	.text._ZN10layer_norm22ln_bwd_finalize_kernelINS_22Kernel_traits_finalizeILj2560E6__halfS2_fS2_fjLb0ELj1024ELj4ENS_18Kernel_traits_baseILj2560ES2_S2_fS2_fjLj1024EEEEELb0ELb0EEEvNS_9BwdParamsE,"ax",@progbits
	.align	128
        .global         _ZN10layer_norm22ln_bwd_finalize_kernelINS_22Kernel_traits_finalizeILj2560E6__halfS2_fS2_fjLb0ELj1024ELj4ENS_18Kernel_traits_baseILj2560ES2_S2_fS2_fjLj1024EEEEELb0ELb0EEEvNS_9BwdParamsE
        .type           _ZN10layer_norm22ln_bwd_finalize_kernelINS_22Kernel_traits_finalizeILj2560E6__halfS2_fS2_fjLb0ELj1024ELj4ENS_18Kernel_traits_baseILj2560ES2_S2_fS2_fjLj1024EEEEELb0ELb0EEEvNS_9BwdParamsE,@function
        .size           _ZN10layer_norm22ln_bwd_finalize_kernelINS_22Kernel_traits_finalizeILj2560E6__halfS2_fS2_fjLb0ELj1024ELj4ENS_18Kernel_traits_baseILj2560ES2_S2_fS2_fjLj1024EEEEELb0ELb0EEEvNS_9BwdParamsE,(.L_x_10910 - _ZN10layer_norm22ln_bwd_finalize_kernelINS_22Kernel_traits_finalizeILj2560E6__halfS2_fS2_fjLb0ELj1024ELj4ENS_18Kernel_traits_baseILj2560ES2_S2_fS2_fjLj1024EEEEELb0ELb0EEEvNS_9BwdParamsE)
        .other          _ZN10layer_norm22ln_bwd_finalize_kernelINS_22Kernel_traits_finalizeILj2560E6__halfS2_fS2_fjLb0ELj1024ELj4ENS_18Kernel_traits_baseILj2560ES2_S2_fS2_fjLj1024EEEEELb0ELb0EEEvNS_9BwdParamsE,@"STO_CUDA_ENTRY STV_DEFAULT"
_ZN10layer_norm22ln_bwd_finalize_kernelINS_22Kernel_traits_finalizeILj2560E6__halfS2_fS2_fjLb0ELj1024ELj4ENS_18Kernel_traits_baseILj2560ES2_S2_fS2_fjLj1024EEEEELb0ELb0EEEvNS_9BwdParamsE:
.text._ZN10layer_norm22ln_bwd_finalize_kernelINS_22Kernel_traits_finalizeILj2560E6__halfS2_fS2_fjLb0ELj1024ELj4ENS_18Kernel_traits_baseILj2560ES2_S2_fS2_fjLj1024EEEEELb0ELb0EEEvNS_9BwdParamsE:
        /* <DEDUP_REMOVED lines=78> */
.L_x_7169:
        /* <DEDUP_REMOVED lines=118> */
.L_x_7168:
[----:B------:R-:W-:Y:S05]  /*0c40*/  BSYNC.RECONVERGENT B1 ;  /* 0x0000000000017941 */ /* 0x000fea0003800200 */
.L_x_7167:
        /* <DEDUP_REMOVED lines=68> */
.L_x_7171:
[----:B------:R-:W-:Y:S05]  /*1090*/  BSYNC.RECONVERGENT B1 ;  /* 0x0000000000017941 */ /* 0x000fea0003800200 */
.L_x_7170:
        /* <DEDUP_REMOVED lines=37> */
.L_x_7173:
[----:B------:R-:W-:Y:S05]  /*12f0*/  BSYNC.RECONVERGENT B1 ;  /* 0x0000000000017941 */ /* 0x000fea0003800200 */
.L_x_7172:
[----:B------:R-:W-:Y:S05]  /*1300*/  @!P1 BRA `(.L_x_7166) ;  /* 0x00000000003c9947 */ /* 0x000fea0003800000 */
[----:B------:R-:W0:Y:S01]  /*1310*/  LDC.64 R8, c[0x0][0x440] ;  /* 0x00011000ff087b82 */ /* 0x000e220000000a00 */
[----:B------:R-:W-:Y:S01]  /*1320*/  IMAD R2, R2, R54, R7 ;  /* 0x0000003602027224 */ /* 0x000fe200078e0207 */
[----:B------:R-:W-:-:S04]  /*1330*/  IADD3 R0, PT, PT, -R0, RZ, RZ ;  /* 0x000000ff00007210 */ /* 0x000fc80007ffe1ff */
[----:B------:R-:W-:Y:S02]  /*1340*/  IADD3 R13, PT, PT, R57, R2, RZ ;  /* 0x00000002390d7210 */ /* 0x000fe40007ffe0ff */
[----:B------:R-:W1:Y:S05]  /*1350*/  LDC.64 R10, c[0x0][0x448] ;  /* 0x00011200ff0a7b82 */ /* 0x000e6a0000000a00 */
.L_x_7174:
        /* <DEDUP_REMOVED lines=10> */
.L_x_7166:
[----:B------:R-:W-:Y:S05]  /*1400*/  BSYNC.RECONVERGENT B0 ;  /* 0x0000000000007941 */ /* 0x000fea0003800200 */
.L_x_7165:
        /* <DEDUP_REMOVED lines=62> */
.L_x_7175:
        /* <DEDUP_REMOVED lines=9> */
.L_x_10910:


//--------------------- .text._ZN10layer_norm13ln_bwd_kernelINS_13Kernel_traitsI6__halfS2_fS2_fjLj2560ELj1ELj1ELj4ELj8ENS_18Kernel_traits_baseILj2560ES2_S2_fS2_fjLj128EEEEELb1ELb0ELb1ELb0EEEvNS_9BwdParamsE --------------------------
	.section	.text._ZN10layer_norm13ln_bwd_kernelINS_13Kernel_traitsI6__halfS2_fS2_fjLj2560ELj1ELj1ELj4ELj8ENS_18Kernel_traits_baseILj2560ES2_S2_fS2_fjLj128EEEEELb1ELb0ELb1ELb0EEEvNS_9BwdParamsE,"ax",@progbits
	.align	128
        .global         _ZN10layer_norm13ln_bwd_kernelINS_13Kernel_traitsI6__halfS2_fS2_fjLj2560ELj1ELj1ELj4ELj8ENS_18Kernel_traits_baseILj2560ES2_S2_fS2_fjLj128EEEEELb1ELb0ELb1ELb0EEEvNS_9BwdParamsE
        .type           _ZN10layer_norm13ln_bwd_kernelINS_13Kernel_traitsI6__halfS2_fS2_fjLj2560ELj1ELj1ELj4ELj8ENS_18Kernel_traits_baseILj2560ES2_S2_fS2_fjLj128EEEEELb1ELb0ELb1ELb0EEEvNS_9BwdParamsE,@function
        .size           _ZN10layer_norm13ln_bwd_kernelINS_13Kernel_traitsI6__halfS2_fS2_fjLj2560ELj1ELj1ELj4ELj8ENS_18Kernel_traits_baseILj2560ES2_S2_fS2_fjLj128EEEEELb1ELb0ELb1ELb0EEEvNS_9BwdParamsE,(.L_x_10911 - _ZN10layer_norm13ln_bwd_kernelINS_13Kernel_traitsI6__halfS2_fS2_fjLj2560ELj1ELj1ELj4ELj8ENS_18Kernel_traits_baseILj2560ES2_S2_fS2_fjLj128EEEEELb1ELb0ELb1ELb0EEEvNS_9BwdParamsE)
        .other          _ZN10layer_norm13ln_bwd_kernelINS_13Kernel_traitsI6__halfS2_fS2_fjLj2560ELj1ELj1ELj4ELj8ENS_18Kernel_traits_baseILj2560ES2_S2_fS2_fjLj128EEEEELb1ELb0ELb1ELb0EEEvNS_9BwdParamsE,@"STO_CUDA_ENTRY STV_DEFAULT"
_ZN10layer_norm13ln_bwd_kernelINS_13Kernel_traitsI6__halfS2_fS2_fjLj2560ELj1ELj1ELj4ELj8ENS_18Kernel_traits_baseILj2560ES2_S2_fS2_fjLj128EEEEELb1ELb0ELb1ELb0EEEvNS_9BwdParamsE:
.text._ZN10layer_norm13ln_bwd_kernelINS_13Kernel_traitsI6__halfS2_fS2_fjLj2560ELj1ELj1ELj4ELj8ENS_18Kernel_traits_baseILj2560ES2_S2_fS2_fjLj128EEEEELb1ELb0ELb1ELb0EEEvNS_9BwdParamsE:
        /* <DEDUP_REMOVED lines=60> */
[--C-:B------:R-:W-:Y:S01]  /*03c0*/  IMAD.MOV.U32 R4, RZ, RZ, R7.reuse ;  /* 0x000000ffff047224 */ /* 0x100fe200078e0007 */
[--C-:B------:R-:W-:Y:S01]  /*03d0*/  SHF.R.U64 R3, R6, 0x10, R7.reuse ;  /* 0x0000001006037819 */ /* 0x100fe20000001207 */
[----:B------:R-:W-:Y:S01]  /*03e0*/  IMAD.MOV.U32 R140, RZ, RZ, R8 ;  /* 0x000000ffff8c7224 */ /* 0x000fe200078e0008 */
[----:B------:R-:W-:Y:S01]  /*03f0*/  SHF.R.U32.HI R10, RZ, 0x10, R7 ;  /* 0x00000010ff0a7819 */ /* 0x000fe20000011607 */
[----:B------:R-:W-:Y:S01]  /*0400*/  IMAD.MOV.U32 R142, RZ, RZ, R12 ;  /* 0x000000ffff8e7224 */ /* 0x000fe200078e000c */
[----:B------:R-:W-:Y:S01]  /*0410*/  SHF.R.U64 R5, R8, 0x10, R9 ;  /* 0x0000001008057819 */ /* 0x000fe20000001209 */
[----:B------:R-:W-:Y:S01]  /*0420*/  IMAD.MOV.U32 R144, RZ, RZ, R13 ;  /* 0x000000ffff907224 */ /* 0x000fe200078e000d */
[----:B------:R-:W-:Y:S01]  /*0430*/  MOV R141, R9 ;  /* 0x00000009008d7202 */ /* 0x000fe20000000f00 */
[----:B------:R-:W-:Y:S01]  /*0440*/  IMAD.MOV.U32 R147, RZ, RZ, R17 ;  /* 0x000000ffff937224 */ /* 0x000fe200078e0011 */
[----:B------:R-:W-:-:S02]  /*0450*/  SHF.R.U32.HI R6, RZ, 0x10, R9 ;  /* 0x00000010ff067819 */ /* 0x000fc40000011609 */
[----:B------:R-:W-:Y:S02]  /*0460*/  CS2R R68, SRZ ;  /* 0x0000000000447805 */ /* 0x000fe4000001ff00 */
[--C-:B------:R-:W-:Y:S02]  /*0470*/  SHF.R.U64 R7, R12, 0x10, R13.reuse ;  /* 0x000000100c077819 */ /* 0x100fe4000000120d */
[----:B------:R-:W-:Y:S02]  /*0480*/  CS2R R70, SRZ ;  /* 0x0000000000467805 */ /* 0x000fe4000001ff00 */
[----:B------:R-:W-:Y:S02]  /*0490*/  SHF.R.U32.HI R8, RZ, 0x10, R13 ;  /* 0x00000010ff087819 */ /* 0x000fe4000001160d */
[----:B------:R-:W-:Y:S02]  /*04a0*/  CS2R R64, SRZ ;  /* 0x0000000000407805 */ /* 0x000fe4000001ff00 */
[----:B------:R-:W-:-:S02]  /*04b0*/  SHF.R.U64 R9, R16, 0x10, R17 ;  /* 0x0000001010097819 */ /* 0x000fc40000001211 */
[----:B------:R-:W-:Y:S02]  /*04c0*/  CS2R R66, SRZ ;  /* 0x0000000000427805 */ /* 0x000fe4000001ff00 */
[----:B------:R-:W-:Y:S02]  /*04d0*/  PRMT R7, R7, 0x5410, R2 ;  /* 0x0000541007077816 */ /* 0x000fe40000000002 */
[----:B------:R-:W-:Y:S02]  /*04e0*/  CS2R R60, SRZ ;  /* 0x00000000003c7805 */ /* 0x000fe4000001ff00 */
[----:B------:R-:W-:Y:S02]  /*04f0*/  MOV R146, R16 ;  /* 0x0000001000927202 */ /* 0x000fe40000000f00 */
[----:B------:R-:W-:Y:S02]  /*0500*/  CS2R R62, SRZ ;  /* 0x00000000003e7805 */ /* 0x000fe4000001ff00 */
[----:B------:R-:W-:-:S02]  /*0510*/  SHF.R.U32.HI R11, RZ, 0x10, R17 ;  /* 0x00000010ff0b7819 */ /* 0x000fc40000011611 */
[----:B------:R-:W-:Y:S02]  /*0520*/  CS2R R56, SRZ ;  /* 0x0000000000387805 */ /* 0x000fe4000001ff00 */
[----:B------:R-:W-:Y:S02]  /*0530*/  PRMT R8, R8, 0x5410, R3 ;  /* 0x0000541008087816 */ /* 0x000fe40000000003 */
[----:B------:R-:W-:Y:S02]  /*0540*/  CS2R R58, SRZ ;  /* 0x00000000003a7805 */ /* 0x000fe4000001ff00 */
[----:B------:R-:W-:Y:S02]  /*0550*/  PRMT R9, R9, 0x5410, R4 ;  /* 0x0000541009097816 */ /* 0x000fe40000000004 */
[----:B------:R-:W-:Y:S02]  /*0560*/  CS2R R52, SRZ ;  /* 0x0000000000347805 */ /* 0x000fe4000001ff00 */
[----:B------:R-:W-:-:S02]  /*0570*/  SHF.R.U64 R148, R110, 0x10, R111 ;  /* 0x000000106e947819 */ /* 0x000fc4000000126f */
        /* <DEDUP_REMOVED lines=30> */
.L_x_7240:
[----:B0-----:R-:W-:-:S06]  /*0760*/  UIMAD.WIDE UR6, UR9, 0x4, UR18 ;  /* 0x00000004090678a5 */ /* 0x001fcc000f8e0212 */
[----:B-1-3--:R-:W-:Y:S01]  /*0770*/  IMAD.U32 R90, RZ, RZ, UR6 ;  /* 0x00000006ff5a7e24 */ /* 0x00afe2000f8e00ff */
[----:B------:R-:W-:Y:S01]  /*0780*/  MOV R91, UR7 ;  /* 0x00000007005b7c02 */ /* 0x000fe20008000f00 */
[----:B------:R-:W-:-:S04]  /*0790*/  UIMAD.WIDE UR6, UR9, 0x4, UR14 ;  /* 0x00000004090678a5 */ /* 0x000fc8000f8e020e */
[----:B--2---:R-:W2:Y:S02]  /*07a0*/  LDG.E R90, desc[UR10][R90.64] ;  /* 0x0000000a5a5a7981 */ /* 0x004ea4000c1e1900 */
        /* <DEDUP_REMOVED lines=13> */
[----:B------:R-:W-:Y:S01]  /*0880*/  MOV R89, UR7 ;  /* 0x0000000700597c02 */ /* 0x000fe20008000f00 */
[----:B------:R-:W-:-:S05]  /*0890*/  IMAD.U32 R88, RZ, RZ, UR6 ;  /* 0x00000006ff587e24 */ /* 0x000fca000f8e00ff */
[----:B------:R0:W2:Y:S01]  /*08a0*/  LDG.E R89, desc[UR10][R88.64] ;  /* 0x0000000a58597981 */ /* 0x0000a2000c1e1900 */
[----:B-----5:R-:W-:Y:S01]  /*08b0*/  ISETP.GE.AND P4, PT, R133, 0x1, PT ;  /* 0x000000018500780c */ /* 0x020fe20003f86270 */
[----:B------:R-:W-:Y:S01]  /*08c0*/  UIADD3 UR6, UPT, UPT, UR30, -0x1, URZ ;  /* 0xffffffff1e067890 */ /* 0x000fe2000fffe0ff */
[----:B------:R-:W-:Y:S01]  /*08d0*/  HFMA2 R127, -RZ, RZ, 0, 0 ;  /* 0x00000000ff7f7431 */ /* 0x000fe200000001ff */
[C---:B------:R-:W-:Y:S01]  /*08e0*/  ISETP.GE.U32.AND P3, PT, R0.reuse, 0x80, PT ;  /* 0x000000800000780c */ /* 0x040fe20003f66070 */
[----:B------:R-:W-:Y:S01]  /*08f0*/  BSSY.RECONVERGENT B1, `(.L_x_7179) ;  /* 0x0000053000017945 */ /* 0x000fe20003800200 */
[----:B------:R-:W-:Y:S02]  /*0900*/  ISETP.GE.U32.AND P6, PT, R0, 0x280, PT ;  /* 0x000002800000780c */ /* 0x000fe40003fc6070 */
[----:B------:R-:W-:Y:S01]  /*0910*/  CS2R R136, SRZ ;  /* 0x0000000000887805 */ /* 0x000fe2000001ff00 */
[----:B------:R-:W-:Y:S01]  /*0920*/  IMAD.U32 R91, RZ, RZ, UR6 ;  /* 0x00000006ff5b7e24 */ /* 0x000fe2000f8e00ff */
[----:B------:R-:W-:Y:S01]  /*0930*/  UIMAD UR6, UR9, UR8, URZ ;  /* 0x00000008090672a4 */ /* 0x000fe2000f8e02ff */
[----:B-1----:R-:W-:-:S02]  /*0940*/  ISETP.NE.AND P5, PT, RZ, UR27, PT ;  /* 0x0000001bff007c0c */ /* 0x002fc4000bfa5270 */
[C---:B------:R-:W-:Y:S01]  /*0950*/  ISETP.GE.U32.AND P0, PT, R0.reuse, 0x100, PT ;  /* 0x000001000000780c */ /* 0x040fe20003f06070 */
[----:B------:R-:W-:Y:S01]  /*0960*/  USHF.R.S32.HI UR7, URZ, 0x1f, UR6 ;  /* 0x0000001fff077899 */ /* 0x000fe20008011406 */
[----:B------:R-:W-:Y:S01]  /*0970*/  @P4 VIADD R11, R133, 0xffffffff ;  /* 0xffffffff850b4836 */ /* 0x000fe20000000000 */
[C---:B------:R-:W-:Y:S02]  /*0980*/  ISETP.GE.U32.AND P1, PT, R0.reuse, 0x180, PT ;  /* 0x000001800000780c */ /* 0x040fe40003f26070 */
[----:B------:R-:W-:Y:S01]  /*0990*/  ULEA.HI UR7, UR7, UR6, URZ, 0x2 ;  /* 0x0000000607077291 */ /* 0x000fe2000f8f10ff */
[----:B------:R-:W-:Y:S01]  /*09a0*/  @P4 IMAD R90, R11, UR8, RZ ;  /* 0x000000080b5a4c24 */ /* 0x000fe2000f8e02ff */
[----:B------:R-:W-:Y:S01]  /*09b0*/  ISETP.GE.U32.AND P2, PT, R0, 0x200, PT ;  /* 0x000002000000780c */ /* 0x000fe20003f46070 */
[----:B------:R-:W-:-:S03]  /*09c0*/  IMAD R11, R91, UR8, RZ ;  /* 0x000000085b0b7c24 */ /* 0x000fc6000f8e02ff */
[----:B------:R-:W-:Y:S02]  /*09d0*/  @P4 SHF.R.S32.HI R91, RZ, 0x1f, R90 ;  /* 0x0000001fff5b4819 */ /* 0x000fe4000001145a */
[----:B0-----:R-:W-:Y:S02]  /*09e0*/  SHF.R.S32.HI R88, RZ, 0x1f, R11 ;  /* 0x0000001fff587819 */ /* 0x001fe4000001140b */
[----:B------:R-:W-:Y:S02]  /*09f0*/  @P4 LEA.HI R91, R91, R90, RZ, 0x2 ;  /* 0x0000005a5b5b4211 */ /* 0x000fe400078f10ff */
[----:B------:R-:W-:Y:S02]  /*0a00*/  LEA.HI R11, R88, R11, RZ, 0x2 ;  /* 0x0000000b580b7211 */ /* 0x000fe400078f10ff */
[-C--:B------:R-:W-:Y:S01]  /*0a10*/  @P4 LEA.HI.SX32 R127, R91, R126.reuse, 0x1e ;  /* 0x0000007e5b7f4211 */ /* 0x080fe200078ff2ff */
[----:B------:R-:W-:Y:S01]  /*0a20*/  IMAD.U32 R91, RZ, RZ, UR7 ;  /* 0x00000007ff5b7e24 */ /* 0x000fe2000f8e00ff */
[----:B------:R-:W-:-:S02]  /*0a30*/  LEA.HI.SX32 R129, R11, R126, 0x1e ;  /* 0x0000007e0b817211 */ /* 0x000fc400078ff2ff */
[----:B------:R-:W-:Y:S02]  /*0a40*/  P2R R11, PR, RZ, 0x40 ;  /* 0x00000040ff0b7803 */ /* 0x000fe40000000000 */
[----:B------:R-:W-:-:S05]  /*0a50*/  LEA.HI.SX32 R132, R91, R126, 0x1e ;  /* 0x0000007e5b847211 */ /* 0x000fca00078ff2ff */
[----:B------:R-:W-:Y:S01]  /*0a60*/  IMAD.MOV.U32 R128, RZ, RZ, R132 ;  /* 0x000000ffff807224 */ /* 0x000fe200078e0084 */
[----:B--2---:R-:W-:Y:S01]  /*0a70*/  FSEL R126, R89, RZ, !P5 ;  /* 0x000000ff597e7208 */ /* 0x004fe20006800000 */
[----:B------:R-:W-:Y:S06]  /*0a80*/  @!P3 BRA `(.L_x_7180) ;  /* 0x0000000000e4b947 */ /* 0x000fec0003800000 */
[----:B------:R-:W0:Y:S08]  /*0a90*/  LDC.64 R88, c[0x0][0x428] ;  /* 0x00010a00ff587b82 */ /* 0x000e300000000a00 */
[----:B------:R-:W1:Y:S01]  /*0aa0*/  LDC.64 R12, c[0x0][0x3a8] ;  /* 0x0000ea00ff0c7b82 */ /* 0x000e620000000a00 */
[----:B----4-:R-:W-:-:S07]  /*0ab0*/  ISETP.NE.U32.AND P5, PT, RZ, UR22, PT ;  /* 0x00000016ff007c0c */ /* 0x010fce000bfa5070 */
[----:B------:R-:W2:Y:S01]  /*0ac0*/  LDC.64 R92, c[0x0][0x3b0] ;  /* 0x0000ec00ff5c7b82 */ /* 0x000ea20000000a00 */
[----:B0-----:R-:W-:-:S06]  /*0ad0*/  IMAD.WIDE.U32 R88, R129, 0x8, R88 ;  /* 0x0000000881587825 */ /* 0x001fcc00078e0058 */
[----:B------:R-:W3:Y:S01]  /*0ae0*/  LDG.E.64 R88, desc[UR10][R88.64] ;  /* 0x0000000a58587981 */ /* 0x000ee2000c1e1b00 */
[----:B-1----:R-:W-:-:S06]  /*0af0*/  IMAD.WIDE.U32 R12, R128, 0x10, R12 ;  /* 0x00000010800c7825 */ /* 0x002fcc00078e000c */
[----:B------:R-:W4:Y:S01]  /*0b00*/  LDG.E.128 R12, desc[UR10][R12.64] ;  /* 0x0000000a0c0c7981 */ /* 0x000f22000c1e1d00 */
[----:B------:R-:W-:-:S13]  /*0b10*/  ISETP.NE.AND.EX P5, PT, RZ, UR23, PT, P5 ;  /* 0x00000017ff007c0c */ /* 0x000fda000bfa5350 */
[----:B------:R-:W0:Y:S01]  /*0b20*/  @P5 LDC.64 R90, c[0x0][0x438] ;  /* 0x00010e00ff5a5b82 */ /* 0x000e220000000a00 */
[----:B--2---:R-:W-:-:S04]  /*0b30*/  IMAD.WIDE.U32 R92, R127, 0x4, R92 ;  /* 0x000000047f5c7825 */ /* 0x004fc800078e005c */
[----:B------:R-:W-:Y:S01]  /*0b40*/  HADD2.F32 R123, -RZ, R110.H0_H0 ;  /* 0x2000006eff7b7230 */ /* 0x000fe20000004100 */
[----:B------:R1:W5:Y:S01]  /*0b50*/  LDG.E R2, desc[UR10][R92.64] ;  /* 0x0000000a5c027981 */ /* 0x000362000c1e1900 */
[----:B0-----:R-:W-:-:S05]  /*0b60*/  @P5 IMAD.WIDE.U32 R90, R128, 0x10, R90 ;  /* 0x00000010805a5825 */ /* 0x001fca00078e005a */
[----:B------:R0:W5:Y:S01]  /*0b70*/  @P5 LDG.E.128 R28, desc[UR10][R90.64] ;  /* 0x0000000a5a1c5981 */ /* 0x000162000c1e1d00 */
[----:B------:R-:W-:Y:S01]  /*0b80*/  VIADD R127, R127, 0x80 ;  /* 0x000000807f7f7836 */ /* 0x000fe20000000000 */
[----:B------:R-:W-:Y:S01]  /*0b90*/  IADD3 R129, PT, PT, R129, 0x80, RZ ;  /* 0x0000008081817810 */ /* 0x000fe20007ffe0ff */
[----:B------:R-:W-:Y:S01]  /*0ba0*/  VIADD R128, R128, 0x80 ;  /* 0x0000008080807836 */ /* 0x000fe20000000000 */
[----:B---3--:R-:W-:Y:S01]  /*0bb0*/  MOV R16, R88 ;  /* 0x0000005800107202 */ /* 0x008fe20000000f00 */
[--C-:B------:R-:W-:Y:S01]  /*0bc0*/  IMAD.MOV.U32 R94, RZ, RZ, R89.reuse ;  /* 0x000000ffff5e7224 */ /* 0x100fe200078e0059 */
[----:B------:R-:W-:-:S03]  /*0bd0*/  SHF.R.U64 R124, R88, 0x10, R89 ;  /* 0x00000010587c7819 */ /* 0x000fc60000001259 */
[----:B------:R-:W-:Y:S02]  /*0be0*/  HADD2.F32 R16, -RZ, R16.H0_H0 ;  /* 0x20000010ff107230 */ /* 0x000fe40000004100 */
[C---:B----4-:R-:W-:Y:S01]  /*0bf0*/  FADD.FTZ R12, -R126.reuse, R12 ;  /* 0x0000000c7e0c7221 */ /* 0x050fe20000010100 */
[C---:B------:R-:W-:Y:S01]  /*0c00*/  FADD.FTZ R13, -R126.reuse, R13 ;  /* 0x0000000d7e0d7221 */ /* 0x040fe20000010100 */
[----:B------:R-:W-:Y:S02]  /*0c10*/  FADD.FTZ R88, -R126, R14 ;  /* 0x0000000e7e587221 */ /* 0x000fe40000010100 */
[----:B------:R-:W-:Y:S01]  /*0c20*/  FMUL.FTZ R125, R12, UR29 ;  /* 0x0000001d0c7d7c20 */ /* 0x000fe20008410000 */
[----:B-1----:R-:W-:Y:S01]  /*0c30*/  FADD.FTZ R92, -R126, R15 ;  /* 0x0000000f7e5c7221 */ /* 0x002fe20000010100 */
[----:B------:R-:W-:Y:S01]  /*0c40*/  SHF.R.U32.HI R95, RZ, 0x10, R89 ;  /* 0x00000010ff5f7819 */ /* 0x000fe20000011659 */
[----:B------:R-:W-:Y:S02]  /*0c50*/  HADD2.F32 R14, -RZ, R148.H0_H0 ;  /* 0x20000094ff0e7230 */ /* 0x000fe40000004100 */
[----:B------:R-:W-:Y:S01]  /*0c60*/  FMUL.FTZ R123, R123, R16 ;  /* 0x000000107b7b7220 */ /* 0x000fe20000410000 */
[----:B------:R-:W-:-:S02]  /*0c70*/  HADD2.F32 R15, -RZ, R124.H0_H0 ;  /* 0x2000007cff0f7230 */ /* 0x000fc40000004100 */
[----:B------:R-:W-:Y:S01]  /*0c80*/  FADD.FTZ R48, R48, R16 ;  /* 0x0000001030307221 */ /* 0x000fe20000010000 */
[----:B------:R-:W-:Y:S01]  /*0c90*/  FFMA.FTZ R68, R125, R16, R68 ;  /* 0x000000107d447223 */ /* 0x000fe20000010044 */
[----:B------:R-:W-:Y:S02]  /*0ca0*/  HADD2.F32 R16, -RZ, R111.H0_H0 ;  /* 0x2000006fff107230 */ /* 0x000fe40000004100 */
[----:B------:R-:W-:Y:S01]  /*0cb0*/  FMUL.FTZ R124, R13, UR29 ;  /* 0x0000001d0d7c7c20 */ /* 0x000fe20008410000 */
[----:B------:R-:W-:Y:S02]  /*0cc0*/  HADD2.F32 R89, -RZ, R94.H0_H0 ;  /* 0x2000005eff597230 */ /* 0x000fe40000004100 */
[----:B------:R-:W-:Y:S01]  /*0cd0*/  FMUL.FTZ R13, R88, UR29 ;  /* 0x0000001d580d7c20 */ /* 0x000fe20008410000 */
[----:B------:R-:W-:Y:S01]  /*0ce0*/  FMUL.FTZ R12, R14, R15 ;  /* 0x0000000f0e0c7220 */ /* 0x000fe20000410000 */
[----:B------:R-:W-:Y:S01]  /*0cf0*/  FADD.FTZ R49, R49, R15 ;  /* 0x0000000f31317221 */ /* 0x000fe20000010000 */
[-C--:B------:R-:W-:Y:S01]  /*0d00*/  FMUL.FTZ R14, R16, R89.reuse ;  /* 0x00000059100e7220 */ /* 0x080fe20000410000 */
[----:B------:R-:W-:Y:S01]  /*0d10*/  FADD.FTZ R50, R50, R89 ;  /* 0x0000005932327221 */ /* 0x000fe20000010000 */
[----:B------:R-:W-:Y:S01]  /*0d20*/  FFMA.FTZ R70, R13, R89, R70 ;  /* 0x000000590d467223 */ /* 0x000fe20000010046 */
[----:B------:R-:W-:Y:S01]  /*0d30*/  FADD.FTZ R89, RZ, R123 ;  /* 0x0000007bff597221 */ /* 0x000fe20000010000 */
[----:B------:R-:W-:Y:S01]  /*0d40*/  FFMA.FTZ R69, R124, R15, R69 ;  /* 0x0000000f7c457223 */ /* 0x000fe20000010045 */
[----:B0-----:R-:W-:Y:S01]  /*0d50*/  FFMA.FTZ R91, R125, R123, RZ ;  /* 0x0000007b7d5b7223 */ /* 0x001fe200000100ff */
[----:B------:R-:W-:-:S02]  /*0d60*/  HADD2.F32 R15, -RZ, R148.H1_H1 ;  /* 0x30000094ff0f7230 */ /* 0x000fc40000004100 */
[----:B------:R-:W-:Y:S01]  /*0d70*/  FMUL.FTZ R16, R92, UR29 ;  /* 0x0000001d5c107c20 */ /* 0x000fe20008410000 */
        /* <DEDUP_REMOVED lines=10> */
.L_x_7180:
[----:B----4-:R-:W-:Y:S05]  /*0e20*/  BSYNC.RECONVERGENT B1 ;  /* 0x0000000000017941 */ /* 0x010fea0003800200 */
.L_x_7179:
        /* <DEDUP_REMOVED lines=16> */
[----:B-1----:R-:W-:Y:S02]  /*0f30*/  HADD2.F32 R90, -RZ, R10.H1_H1 ;  /* 0x3000000aff5a7230 */ /* 0x002fe40000004100 */
[----:B0-----:R-:W-:Y:S01]  /*0f40*/  HADD2.F32 R19, -RZ, R8.H1_H1 ;  /* 0x30000008ff137230 */ /* 0x001fe20000004100 */
[----:B------:R-:W-:Y:S01]  /*0f50*/  IADD3 R128, PT, PT, R128, 0x80, RZ ;  /* 0x0000008080807810 */ /* 0x000fe20007ffe0ff */
[----:B------:R-:W-:Y:S02]  /*0f60*/  VIADD R127, R127, 0x80 ;  /* 0x000000807f7f7836 */ /* 0x000fe40000000000 */
[----:B------:R-:W-:Y:S02]  /*0f70*/  VIADD R129, R129, 0x80 ;  /* 0x0000008081817836 */ /* 0x000fe40000000000 */
[----:B---3--:R-:W-:Y:S01]  /*0f80*/  IMAD.MOV.U32 R17, RZ, RZ, R88 ;  /* 0x000000ffff117224 */ /* 0x008fe200078e0058 */
[----:B------:R-:W-:-:S02]  /*0f90*/  SHF.R.U64 R94, R88, 0x10, R89 ;  /* 0x00000010585e7819 */ /* 0x000fc40000001259 */
[----:B------:R-:W-:Y:S02]  /*0fa0*/  MOV R92, R89 ;  /* 0x00000059005c7202 */ /* 0x000fe40000000f00 */
[----:B------:R-:W-:Y:S01]  /*0fb0*/  SHF.R.U32.HI R93, RZ, 0x10, R89 ;  /* 0x00000010ff5d7819 */ /* 0x000fe20000011659 */
[----:B------:R-:W-:Y:S02]  /*0fc0*/  HADD2.F32 R88, -RZ, R7.H1_H1 ;  /* 0x30000007ff587230 */ /* 0x000fe40000004100 */
[C---:B----4-:R-:W-:Y:S01]  /*0fd0*/  FADD.FTZ R89, -R126.reuse, R21 ;  /* 0x000000157e597221 */ /* 0x050fe20000010100 */
[----:B------:R-:W-:Y:S02]  /*0fe0*/  HADD2.F32 R21, -RZ, R17.H0_H0 ;  /* 0x20000011ff157230 */ /* 0x000fe40000004100 */
[C---:B------:R-:W-:Y:S01]  /*0ff0*/  FADD.FTZ R20, -R126.reuse, R20 ;  /* 0x000000147e147221 */ /* 0x040fe20000010100 */
[----:B------:R-:W-:Y:S01]  /*1000*/  FADD.FTZ R95, -R126, R22 ;  /* 0x000000167e5f7221 */ /* 0x000fe20000010100 */
[----:B------:R-:W-:-:S02]  /*1010*/  HADD2.F32 R22, -RZ, R94.H0_H0 ;  /* 0x2000005eff167230 */ /* 0x000fc40000004100 */
[----:B------:R-:W-:Y:S01]  /*1020*/  FMUL.FTZ R18, R88, R21 ;  /* 0x0000001558127220 */ /* 0x000fe20000410000 */
[----:B------:R-:W-:Y:S01]  /*1030*/  FMUL.FTZ R17, R20, UR29 ;  /* 0x0000001d14117c20 */ /* 0x000fe20008410000 */
[----:B------:R-:W-:Y:S01]  /*1040*/  FADD.FTZ R96, -R126, R23 ;  /* 0x000000177e607221 */ /* 0x000fe20000010100 */
[----:B------:R-:W-:Y:S02]  /*1050*/  HADD2.F32 R23, -RZ, R9.H1_H1 ;  /* 0x30000009ff177230 */ /* 0x000fe40000004100 */
[----:B------:R-:W-:Y:S01]  /*1060*/  FMUL.FTZ R20, R89, UR29 ;  /* 0x0000001d59147c20 */ /* 0x000fe20008410000 */
[----:B------:R-:W-:Y:S02]  /*1070*/  HADD2.F32 R92, -RZ, R92.H0_H0 ;  /* 0x2000005cff5c7230 */ /* 0x000fe40000004100 */
[----:B------:R-:W-:Y:S01]  /*1080*/  FMUL.FTZ R19, R19, R22 ;  /* 0x0000001613137220 */ /* 0x000fe20000410000 */
[----:B------:R-:W-:Y:S01]  /*1090*/  FADD.FTZ R88, R137, R18 ;  /* 0x0000001289587221 */ /* 0x000fe20000010000 */
[----:B------:R-:W-:Y:S01]  /*10a0*/  FFMA.FTZ R89, R17, R18, R136 ;  /* 0x0000001211597223 */ /* 0x000fe20000010088 */
[----:B------:R-:W-:-:S02]  /*10b0*/  HADD2.F32 R93, -RZ, R93.H0_H0 ;  /* 0x2000005dff5d7230 */ /* 0x000fc40000004100 */
[----:B------:R-:W-:Y:S01]  /*10c0*/  FADD.FTZ R44, R44, R21 ;  /* 0x000000152c2c7221 */ /* 0x000fe20000010000 */
[----:B------:R-:W-:Y:S01]  /*10d0*/  FFMA.FTZ R64, R17, R21, R64 ;  /* 0x0000001511407223 */ /* 0x000fe20000010040 */
[----:B------:R-:W-:Y:S01]  /*10e0*/  FADD.FTZ R45, R45, R22 ;  /* 0x000000162d2d7221 */ /* 0x000fe20000010000 */
[----:B------:R-:W-:Y:S01]  /*10f0*/  FFMA.FTZ R65, R20, R22, R65 ;  /* 0x0000001614417223 */ /* 0x000fe20000010041 */
[----:B------:R-:W-:Y:S01]  /*1100*/  FADD.FTZ R91, R88, R19 ;  /* 0x00000013585b7221 */ /* 0x000fe20000010000 */
[----:B------:R-:W-:Y:S01]  /*1110*/  FMUL.FTZ R21, R95, UR29 ;  /* 0x0000001d5f157c20 */ /* 0x000fe20008410000 */
[----:B------:R-:W-:Y:S01]  /*1120*/  FMUL.FTZ R22, R23, R92 ;  /* 0x0000005c17167220 */ /* 0x000fe20000410000 */
[----:B------:R-:W-:Y:S01]  /*1130*/  FFMA.FTZ R88, R20, R19, R89 ;  /* 0x0000001314587223 */ /* 0x000fe20000010059 */
[-C--:B------:R-:W-:Y:S01]  /*1140*/  FMUL.FTZ R23, R90, R93.reuse ;  /* 0x0000005d5a177220 */ /* 0x080fe20000410000 */
        /* <DEDUP_REMOVED lines=9> */
.L_x_7182:
[----:B------:R-:W-:Y:S05]  /*11e0*/  BSYNC.RECONVERGENT B1 ;  /* 0x0000000000017941 */ /* 0x000fea0003800200 */
.L_x_7181:
        /* <DEDUP_REMOVED lines=16> */
[----:B------:R-:W-:Y:S02]  /*12f0*/  HADD2.F32 R102, -RZ, R141.H0_H0 ;  /* 0x2000008dff667230 */ /* 0x000fe40000004100 */
[--C-:B0-----:R-:W-:Y:S01]  /*1300*/  HADD2.F32 R99, -RZ, R140.reuse.H1_H1 ;  /* 0x3000008cff637230 */ /* 0x101fe20000004100 */
[----:B------:R-:W-:Y:S01]  /*1310*/  IADD3 R127, PT, PT, R127, 0x80, RZ ;  /* 0x000000807f7f7810 */ /* 0x000fe20007ffe0ff */
[----:B------:R-:W-:Y:S02]  /*1320*/  VIADD R129, R129, 0x80 ;  /* 0x0000008081817836 */ /* 0x000fe40000000000 */
[----:B------:R-:W-:Y:S02]  /*1330*/  VIADD R128, R128, 0x80 ;  /* 0x0000008080807836 */ /* 0x000fe40000000000 */
[----:B---3--:R-:W-:Y:S01]  /*1340*/  IMAD.MOV.U32 R97, RZ, RZ, R94 ;  /* 0x000000ffff617224 */ /* 0x008fe200078e005e */
[----:B------:R-:W-:Y:S01]  /*1350*/  SHF.R.U64 R100, R94, 0x10, R95 ;  /* 0x000000105e647819 */ /* 0x000fe2000000125f */
[----:B------:R-:W-:-:S02]  /*1360*/  HADD2.F32 R94, -RZ, R140.H0_H0 ;  /* 0x2000008cff5e7230 */ /* 0x000fc40000004100 */
[----:B------:R-:W-:Y:S02]  /*1370*/  IMAD.MOV.U32 R101, RZ, RZ, R95 ;  /* 0x000000ffff657224 */ /* 0x000fe400078e005f */
[C---:B----4-:R-:W-:Y:S01]  /*1380*/  FADD.FTZ R88, -R126.reuse, R88 ;  /* 0x000000587e587221 */ /* 0x050fe20000010100 */
[----:B------:R-:W-:Y:S01]  /*1390*/  FADD.FTZ R103, -R126, R89 ;  /* 0x000000597e677221 */ /* 0x000fe20000010100 */
        /* <DEDUP_REMOVED lines=8> */
[----:B------:R-:W-:-:S02]  /*1420*/  HADD2.F32 R89, -RZ, R101.H0_H0 ;  /* 0x20000065ff597230 */ /* 0x000fc40000004100 */
[----:B------:R-:W-:Y:S01]  /*1430*/  FMUL.FTZ R101, R90, UR29 ;  /* 0x0000001d5a657c20 */ /* 0x000fe20008410000 */
[----:B------:R-:W-:Y:S01]  /*1440*/  SHF.R.U32.HI R95, RZ, 0x10, R95 ;  /* 0x00000010ff5f7819 */ /* 0x000fe2000001165f */
        /* <DEDUP_REMOVED lines=21> */
.L_x_7184:
[----:B------:R-:W-:Y:S05]  /*15a0*/  BSYNC.RECONVERGENT B1 ;  /* 0x0000000000017941 */ /* 0x000fea0003800200 */
.L_x_7183:
        /* <DEDUP_REMOVED lines=20> */
[----:B------:R-:W-:Y:S01]  /*16f0*/  VIADD R128, R128, 0x80 ;  /* 0x0000008080807836 */ /* 0x000fe20000000000 */
[----:B---3--:R-:W-:Y:S02]  /*1700*/  MOV R105, R94 ;  /* 0x0000005e00697202 */ /* 0x008fe40000000f00 */
[----:B------:R-:W-:Y:S01]  /*1710*/  SHF.R.U64 R108, R94, 0x10, R95 ;  /* 0x000000105e6c7819 */ /* 0x000fe2000000125f */
[----:B------:R-:W-:-:S02]  /*1720*/  HADD2.F32 R94, -RZ, R142.H0_H0 ;  /* 0x2000008eff5e7230 */ /* 0x000fc40000004100 */
[C---:B----4-:R-:W-:Y:S01]  /*1730*/  FADD.FTZ R88, -R126.reuse, R88 ;  /* 0x000000587e587221 */ /* 0x050fe20000010100 */
[----:B------:R-:W-:Y:S01]  /*1740*/  FADD.FTZ R113, -R126, R89 ;  /* 0x000000597e717221 */ /* 0x000fe20000010100 */
[----:B------:R-:W-:Y:S02]  /*1750*/  HADD2.F32 R89, -RZ, R105.H0_H0 ;  /* 0x20000069ff597230 */ /* 0x000fe40000004100 */
[----:B------:R-:W-:Y:S02]  /*1760*/  IMAD.MOV.U32 R109, RZ, RZ, R95 ;  /* 0x000000ffff6d7224 */ /* 0x000fe400078e005f */
        /* <DEDUP_REMOVED lines=31> */
.L_x_7186:
[----:B------:R-:W-:Y:S05]  /*1960*/  BSYNC.RECONVERGENT B1 ;  /* 0x0000000000017941 */ /* 0x000fea0003800200 */
.L_x_7185:
        /* <DEDUP_REMOVED lines=13> */
[----:B------:R-:W-:Y:S02]  /*1a40*/  HADD2.F32 R121, -RZ, R147.H1_H1 ;  /* 0x30000093ff797230 */ /* 0x000fe40000004100 */
[----:B0-----:R-:W-:-:S05]  /*1a50*/  @P5 IMAD.WIDE.U32 R116, R128, 0x10, R116 ;  /* 0x0000001080745825 */ /* 0x001fca00078e0074 */
[----:B------:R0:W5:Y:S02]  /*1a60*/  @P5 LDG.E.128 R80, desc[UR10][R116.64] ;  /* 0x0000000a74505981 */ /* 0x000164000c1e1d00 */
[--C-:B0-----:R-:W-:Y:S01]  /*1a70*/  HADD2.F32 R117, -RZ, R146.reuse.H1_H1 ;  /* 0x30000092ff757230 */ /* 0x101fe20000004100 */
[----:B---3--:R-:W-:Y:S02]  /*1a80*/  MOV R115, R92 ;  /* 0x0000005c00737202 */ /* 0x008fe40000000f00 */
[----:B------:R-:W-:Y:S01]  /*1a90*/  SHF.R.U64 R120, R92, 0x10, R93 ;  /* 0x000000105c787819 */ /* 0x000fe2000000125d */
[----:B------:R-:W-:Y:S02]  /*1aa0*/  HADD2.F32 R92, -RZ, R146.H0_H0 ;  /* 0x20000092ff5c7230 */ /* 0x000fe40000004100 */
[C---:B----4-:R-:W-:Y:S01]  /*1ab0*/  FADD.FTZ R88, -R126.reuse, R88 ;  /* 0x000000587e587221 */ /* 0x050fe20000010100 */
[----:B------:R-:W-:Y:S01]  /*1ac0*/  FADD.FTZ R118, -R126, R89 ;  /* 0x000000597e767221 */ /* 0x000fe20000010100 */
[----:B------:R-:W-:-:S02]  /*1ad0*/  HADD2.F32 R89, -RZ, R115.H0_H0 ;  /* 0x20000073ff597230 */ /* 0x000fc40000004100 */
[----:B------:R-:W-:Y:S02]  /*1ae0*/  IMAD.MOV.U32 R119, RZ, RZ, R93 ;  /* 0x000000ffff777224 */ /* 0x000fe400078e005d */
[----:B------:R-:W-:Y:S01]  /*1af0*/  FMUL.FTZ R115, R88, UR29 ;  /* 0x0000001d58737c20 */ /* 0x000fe20008410000 */
[----:B------:R-:W-:Y:S02]  /*1b00*/  HADD2.F32 R88, -RZ, R120.H0_H0 ;  /* 0x20000078ff587230 */ /* 0x000fe40000004100 */
[----:B------:R-:W-:Y:S01]  /*1b10*/  FADD.FTZ R90, -R126, R90 ;  /* 0x0000005a7e5a7221 */ /* 0x000fe20000010100 */
[----:B------:R-:W-:Y:S01]  /*1b20*/  FMUL.FTZ R118, R118, UR29 ;  /* 0x0000001d76767c20 */ /* 0x000fe20008410000 */
[----:B------:R-:W-:Y:S01]  /*1b30*/  FMUL.FTZ R116, R92, R89 ;  /* 0x000000595c747220 */ /* 0x000fe20000410000 */
[----:B------:R-:W-:Y:S01]  /*1b40*/  FADD.FTZ R122, -R126, R91 ;  /* 0x0000005b7e7a7221 */ /* 0x000fe20000010100 */
[----:B------:R-:W-:Y:S01]  /*1b50*/  HADD2.F32 R120, -RZ, R147.H0_H0 ;  /* 0x20000093ff787230 */ /* 0x000fe20000004100 */
[----:B------:R-:W-:Y:S01]  /*1b60*/  SHF.R.U32.HI R93, RZ, 0x10, R93 ;  /* 0x00000010ff5d7819 */ /* 0x000fe2000001165d */
[----:B------:R-:W-:-:S02]  /*1b70*/  HADD2.F32 R91, -RZ, R119.H0_H0 ;  /* 0x20000077ff5b7230 */ /* 0x000fc40000004100 */
[-C--:B------:R-:W-:Y:S01]  /*1b80*/  FMUL.FTZ R117, R117, R88.reuse ;  /* 0x0000005875757220 */ /* 0x080fe20000410000 */
        /* <DEDUP_REMOVED lines=22> */
.L_x_7178:
        /* <DEDUP_REMOVED lines=44> */
.L_x_7188:
        /* <DEDUP_REMOVED lines=12> */
[----:B------:R-:W5:Y:S02]  /*2070*/  @P3 LDG.E.128 R28, desc[UR10][R138.64] ;  /* 0x0000000a8a1c3981 */ /* 0x000f64000c1e1d00 */
[----:B------:R-:W0:Y:S01]  /*2080*/  @P1 LDC.64 R128, c[0x0][0x438] ;  /* 0x00010e00ff801b82 */ /* 0x000e220000000a00 */
[----:B--2---:R-:W-:-:S04]  /*2090*/  @P3 IMAD.WIDE.U32 R136, R145, 0x4, R136 ;  /* 0x0000000491883825 */ /* 0x004fc800078e0088 */
[----:B------:R-:W-:Y:S01]  /*20a0*/  @P3 VIADD R145, R145, 0x80 ;  /* 0x0000008091913836 */ /* 0x000fe20000000000 */
[----:B------:R2:W5:Y:S02]  /*20b0*/  @P3 LDG.E R2, desc[UR10][R136.64] ;  /* 0x0000000a88023981 */ /* 0x000564000c1e1900 */
[----:B------:R-:W1:Y:S01]  /*20c0*/  @P1 LDC.64 R126, c[0x0][0x3b0] ;  /* 0x0000ec00ff7e1b82 */ /* 0x000e620000000a00 */
[C---:B---3--:R-:W-:Y:S01]  /*20d0*/  @P0 IMAD.WIDE.U32 R134, R143.reuse, 0x10, R134 ;  /* 0x000000108f860825 */ /* 0x048fe200078e0086 */
[----:B------:R-:W-:-:S04]  /*20e0*/  @P0 IADD3 R143, PT, PT, R143, 0x80, RZ ;  /* 0x000000808f8f0810 */ /* 0x000fc80007ffe0ff */
[----:B------:R3:W5:Y:S02]  /*20f0*/  @P0 LDG.E.128 R24, desc[UR10][R134.64] ;  /* 0x0000000a86180981 */ /* 0x000764000c1e1d00 */
[----:B------:R-:W2:Y:S01]  /*2100*/  @P2 LDC.64 R92, c[0x0][0x3b0] ;  /* 0x0000ec00ff5c2b82 */ /* 0x000ea20000000a00 */
[----:B----4-:R-:W-:-:S04]  /*2110*/  @P0 IMAD.WIDE.U32 R130, R145, 0x4, R130 ;  /* 0x0000000491820825 */ /* 0x010fc800078e0082 */
[----:B------:R-:W-:Y:S01]  /*2120*/  @P0 VIADD R145, R145, 0x80 ;  /* 0x0000008091910836 */ /* 0x000fe20000000000 */
[----:B------:R3:W5:Y:S02]  /*2130*/  @P0 LDG.E R3, desc[UR10][R130.64] ;  /* 0x0000000a82030981 */ /* 0x000764000c1e1900 */
[----:B------:R-:W4:Y:S01]  /*2140*/  @P2 LDC.64 R94, c[0x0][0x438] ;  /* 0x00010e00ff5e2b82 */ /* 0x000f220000000a00 */
[C---:B0-----:R-:W-:Y:S01]  /*2150*/  @P1 IMAD.WIDE.U32 R128, R143.reuse, 0x10, R128 ;  /* 0x000000108f801825 */ /* 0x041fe200078e0080 */
[----:B------:R-:W-:-:S04]  /*2160*/  @P1 IADD3 R143, PT, PT, R143, 0x80, RZ ;  /* 0x000000808f8f1810 */ /* 0x000fc80007ffe0ff */
[----:B------:R3:W5:Y:S02]  /*2170*/  @P1 LDG.E.128 R72, desc[UR10][R128.64] ;  /* 0x0000000a80481981 */ /* 0x000764000c1e1d00 */
[----:B------:R-:W0:Y:S01]  /*2180*/  @P5 LDC.64 R88, c[0x0][0x3b0] ;  /* 0x0000ec00ff585b82 */ /* 0x000e220000000a00 */
[----:B-1----:R-:W-:-:S04]  /*2190*/  @P1 IMAD.WIDE.U32 R126, R145, 0x4, R126 ;  /* 0x00000004917e1825 */ /* 0x002fc800078e007e */
[----:B------:R-:W-:Y:S01]  /*21a0*/  @P1 VIADD R145, R145, 0x80 ;  /* 0x0000008091911836 */ /* 0x000fe20000000000 */
[----:B------:R3:W5:Y:S02]  /*21b0*/  @P1 LDG.E R4, desc[UR10][R126.64] ;  /* 0x0000000a7e041981 */ /* 0x000764000c1e1900 */
[----:B------:R-:W1:Y:S01]  /*21c0*/  @P5 LDC.64 R90, c[0x0][0x438] ;  /* 0x00010e00ff5a5b82 */ /* 0x000e620000000a00 */
[C---:B--2---:R-:W-:Y:S01]  /*21d0*/  @P2 IMAD.WIDE.U32 R92, R145.reuse, 0x4, R92 ;  /* 0x00000004915c2825 */ /* 0x044fe200078e005c */
[----:B------:R-:W-:-:S04]  /*21e0*/  @P2 IADD3 R145, PT, PT, R145, 0x80, RZ ;  /* 0x0000008091912810 */ /* 0x000fc80007ffe0ff */
[----:B------:R3:W5:Y:S01]  /*21f0*/  @P2 LDG.E R5, desc[UR10][R92.64] ;  /* 0x0000000a5c052981 */ /* 0x000762000c1e1900 */
[----:B----4-:R-:W-:-:S04]  /*2200*/  @P2 IMAD.WIDE.U32 R94, R143, 0x10, R94 ;  /* 0x000000108f5e2825 */ /* 0x010fc800078e005e */
[----:B------:R-:W-:Y:S01]  /*2210*/  @P2 VIADD R143, R143, 0x80 ;  /* 0x000000808f8f2836 */ /* 0x000fe20000000000 */
[----:B------:R3:W5:Y:S01]  /*2220*/  @P2 LDG.E.128 R76, desc[UR10][R94.64] ;  /* 0x0000000a5e4c2981 */ /* 0x000762000c1e1d00 */
[----:B0-----:R-:W-:-:S05]  /*2230*/  @P5 IMAD.WIDE.U32 R88, R145, 0x4, R88 ;  /* 0x0000000491585825 */ /* 0x001fca00078e0058 */
[----:B------:R3:W5:Y:S01]  /*2240*/  @P5 LDG.E R6, desc[UR10][R88.64] ;  /* 0x0000000a58065981 */ /* 0x000762000c1e1900 */
[----:B-1----:R-:W-:-:S05]  /*2250*/  @P5 IMAD.WIDE.U32 R90, R143, 0x10, R90 ;  /* 0x000000108f5a5825 */ /* 0x002fca00078e005a */
[----:B------:R3:W5:Y:S01]  /*2260*/  @P5 LDG.E.128 R80, desc[UR10][R90.64] ;  /* 0x0000000a5a505981 */ /* 0x000762000c1e1d00 */
[----:B------:R-:W-:-:S07]  /*2270*/  CS2R R136, SRZ ;  /* 0x0000000000887805 */ /* 0x000fce000001ff00 */
.L_x_7187:
[----:B-1----:R-:W-:Y:S05]  /*2280*/  BSYNC.RECONVERGENT B0 ;  /* 0x0000000000007941 */ /* 0x002fea0003800200 */
.L_x_7177:
[----:B0--3--:R-:W0:Y:S01]  /*2290*/  SHFL.DOWN PT, R88, R137, 0x10, 0x1f ;  /* 0x0a001f0089587f89 */ /* 0x009e2200000e0000 */
        /* <DEDUP_REMOVED lines=31> */
.L_x_7190:
[----:B------:R-:W-:Y:S05]  /*2490*/  BSYNC.RECONVERGENT B0 ;  /* 0x0000000000007941 */ /* 0x000fea0003800200 */
.L_x_7189:
        /* <DEDUP_REMOVED lines=48> */
[----:B------:R-:W-:-:S04]  /*27a0*/  F2FP.F16.F32.PACK_AB R88, RZ, R88 ;  /* 0x00000058ff58723e */ /* 0x000fc800000000ff */
[----:B------:R-:W-:-:S07]  /*27b0*/  PRMT R7, R88, 0x7610, R7 ;  /* 0x0000761058077816 */ /* 0x000fce0000000007 */
.L_x_7195:
        /* <DEDUP_REMOVED lines=12> */
.L_x_7196:
        /* <DEDUP_REMOVED lines=12> */
.L_x_7197:
        /* <DEDUP_REMOVED lines=13> */
.L_x_7194:
[----:B------:R-:W0:Y:S01]  /*2a10*/  @P4 LDC.64 R86, c[0x0][0x408] ;  /* 0x00010200ff564b82 */ /* 0x000e220000000a00 */
[--C-:B------:R-:W-:Y:S01]  /*2a20*/  FFMA.FTZ R84, R125, UR6, R127.reuse ;  /* 0x000000067d547c23 */ /* 0x100fe2000801007f */
[----:B------:R-:W-:Y:S01]  /*2a30*/  ISETP.LT.AND P5, PT, RZ, UR30, PT ;  /* 0x0000001eff007c0c */ /* 0x000fe2000bfa1270 */
[--C-:B------:R-:W-:Y:S01]  /*2a40*/  FFMA.FTZ R85, R124, UR6, R127.reuse ;  /* 0x000000067c557c23 */ /* 0x100fe2000801007f */
[----:B-----5:R-:W-:Y:S01]  /*2a50*/  @P4 LOP3.LUT P6, RZ, R2, 0xff, RZ, 0xc0, !PT ;  /* 0x000000ff02ff4812 */ /* 0x020fe200078cc0ff */
[----:B------:R-:W-:Y:S01]  /*2a60*/  FADD.FTZ R84, R123, -R84 ;  /* 0x800000547b547221 */ /* 0x000fe20000010000 */
[----:B------:R-:W-:Y:S01]  /*2a70*/  FFMA.FTZ R91, R13, UR6, R127 ;  /* 0x000000060d5b7c23 */ /* 0x000fe2000801007f */
[----:B------:R-:W-:Y:S01]  /*2a80*/  FADD.FTZ R85, R12, -R85 ;  /* 0x800000550c557221 */ /* 0x000fe20000010000 */
[----:B------:R-:W1:Y:S01]  /*2a90*/  @P4 LDC.64 R88, c[0x0][0x408] ;  /* 0x00010200ff584b82 */ /* 0x000e620000000a00 */
[----:B------:R-:W-:Y:S01]  /*2aa0*/  FMUL.FTZ R84, R84, UR29 ;  /* 0x0000001d54547c20 */ /* 0x000fe20008410000 */
[----:B------:R-:W-:Y:S01]  /*2ab0*/  FADD.FTZ R91, R14, -R91 ;  /* 0x8000005b0e5b7221 */ /* 0x000fe20000010000 */
[----:B------:R-:W-:Y:S01]  /*2ac0*/  FMUL.FTZ R85, R85, UR29 ;  /* 0x0000001d55557c20 */ /* 0x000fe20008410000 */
[----:B------:R-:W-:-:S02]  /*2ad0*/  FFMA.FTZ R92, R16, UR6, R127 ;  /* 0x00000006105c7c23 */ /* 0x000fc4000801007f */
[----:B------:R-:W-:Y:S01]  /*2ae0*/  FSEL R84, R84, RZ, P5 ;  /* 0x000000ff54547208 */ /* 0x000fe20002800000 */
[----:B------:R-:W-:Y:S01]  /*2af0*/  FMUL.FTZ R91, R91, UR29 ;  /* 0x0000001d5b5b7c20 */ /* 0x000fe20008410000 */
[----:B------:R-:W-:Y:S01]  /*2b00*/  FSEL R85, R85, RZ, P5 ;  /* 0x000000ff55557208 */ /* 0x000fe20002800000 */
[----:B------:R-:W-:-:S04]  /*2b10*/  FADD.FTZ R92, R15, -R92 ;  /* 0x8000005c0f5c7221 */ /* 0x000fc80000010000 */
[----:B------:R-:W-:Y:S01]  /*2b20*/  FMUL.FTZ R92, R92, UR29 ;  /* 0x0000001d5c5c7c20 */ /* 0x000fe20008410000 */
        /* <DEDUP_REMOVED lines=9> */
[----:B------:R-:W-:Y:S02]  /*2bc0*/  @P4 FSEL R87, R86, RZ, P6 ;  /* 0x000000ff56574208 */ /* 0x000fe40003000000 */
[----:B------:R-:W-:Y:S02]  /*2bd0*/  FSEL R86, R91, RZ, P5 ;  /* 0x000000ff5b567208 */ /* 0x000fe40002800000 */
[----:B------:R-:W-:-:S03]  /*2be0*/  @P4 LOP3.LUT P6, RZ, R2, 0xff0000, RZ, 0xc0, !PT ;  /* 0x00ff000002ff4812 */ /* 0x000fc600078cc0ff */
[----:B-1----:R-:W-:-:S04]  /*2bf0*/  @P4 FMUL.FTZ R89, R86, R89 ;  /* 0x0000005956594220 */ /* 0x002fc80000410000 */
[----:B------:R-:W-:Y:S01]  /*2c00*/  @P4 FMUL.FTZ R88, R89, R88 ;  /* 0x0000005859584220 */ /* 0x000fe20000410000 */
[----:B------:R-:W-:Y:S02]  /*2c10*/  @P4 F2FP.F16.F32.PACK_AB R89, RZ, R87 ;  /* 0x00000057ff59423e */ /* 0x000fe400000000ff */
[----:B------:R-:W-:Y:S02]  /*2c20*/  FSEL R87, R92, RZ, P5 ;  /* 0x000000ff5c577208 */ /* 0x000fe40002800000 */
[----:B------:R-:W-:Y:S02]  /*2c30*/  @P4 FSEL R88, R88, RZ, P6 ;  /* 0x000000ff58584208 */ /* 0x000fe40003000000 */
[----:B------:R-:W-:Y:S02]  /*2c40*/  @P4 PRMT R8, R89, 0x7610, R8 ;  /* 0x0000761059084816 */ /* 0x000fe40000000008 */
        /* <DEDUP_REMOVED lines=10> */
.L_x_7193:
        /* <DEDUP_REMOVED lines=36> */
[----:B------:R-:W-:Y:S02]  /*2f30*/  @P4 F2FP.F16.F32.PACK_AB R88, RZ, R88 ;  /* 0x00000058ff58423e */ /* 0x000fe400000000ff */
[----:B------:R-:W-:Y:S02]  /*2f40*/  @P4 FSEL R90, R90, RZ, P5 ;  /* 0x000000ff5a5a4208 */ /* 0x000fe40002800000 */
[----:B------:R-:W-:Y:S02]  /*2f50*/  @P4 LOP3.LUT P5, RZ, R2, 0xff, RZ, 0xc0, !PT ;  /* 0x000000ff02ff4812 */ /* 0x000fe400078ac0ff */
[----:B------:R-:W-:-:S02]  /*2f60*/  @P4 F2FP.F16.F32.PACK_AB R90, RZ, R90 ;  /* 0x0000005aff5a423e */ /* 0x000fc400000000ff */
[----:B------:R-:W-:Y:S02]  /*2f70*/  @P4 FSEL R92, R92, RZ, P5 ;  /* 0x000000ff5c5c4208 */ /* 0x000fe40002800000 */
[----:B------:R-:W-:Y:S02]  /*2f80*/  @P4 PRMT R8, R88, 0x7610, R8 ;  /* 0x0000761058084816 */ /* 0x000fe40000000008 */
[----:B------:R-:W-:Y:S02]  /*2f90*/  @P4 F2FP.F16.F32.PACK_AB R92, RZ, R92 ;  /* 0x0000005cff5c423e */ /* 0x000fe400000000ff */
[----:B------:R-:W-:Y:S02]  /*2fa0*/  @P4 PRMT R9, R90, 0x7610, R9 ;  /* 0x000076105a094816 */ /* 0x000fe40000000009 */
        /* <DEDUP_REMOVED lines=13> */
[----:B------:R-:W-:-:S04]  /*3080*/  F2FP.F16.F32.PACK_AB R88, RZ, R88 ;  /* 0x00000058ff58723e */ /* 0x000fc800000000ff */
[----:B------:R-:W-:Y:S01]  /*3090*/  PRMT R10, R88, 0x7610, R10 ;  /* 0x00007610580a7816 */ /* 0x000fe2000000000a */
[----:B------:R-:W-:Y:S06]  /*30a0*/  BRA `(.L_x_7198) ;  /* 0x0000000000e47947 */ /* 0x000fec0003800000 */
.L_x_7199:
        /* <DEDUP_REMOVED lines=17> */
[----:B------:R-:W-:-:S04]  /*31c0*/  @P4 F2FP.F16.F32.PACK_AB R87, RZ, R87 ;  /* 0x00000057ff57423e */ /* 0x000fc800000000ff */
[----:B------:R-:W-:-:S05]  /*31d0*/  @P4 PRMT R8, R87, 0x7610, R8 ;  /* 0x0000761057084816 */ /* 0x000fca0000000008 */
[----:B------:R-:W-:Y:S01]  /*31e0*/  @P5 FFMA.FTZ R89, R13, UR6, R127 ;  /* 0x000000060d595c23 */ /* 0x000fe2000801007f */
[----:B------:R-:W-:-:S13]  /*31f0*/  PLOP3.LUT P5, PT, PT, PT, UP2, 0x80, 0x8 ;  /* 0x000000000008781c */ /* 0x000fda0003faf028 */
[----:B------:R-:W-:Y:S01]  /*3200*/  @P5 FADD.FTZ R89, R14, -R89 ;  /* 0x800000590e595221 */ /* 0x000fe20000010000 */
[----:B------:R-:W-:-:S13]  /*3210*/  PLOP3.LUT P5, PT, PT, PT, UP2, 0x80, 0x8 ;  /* 0x000000000008781c */ /* 0x000fda0003faf028 */
[----:B------:R-:W-:Y:S01]  /*3220*/  @P5 FFMA.FTZ R86, R89, UR29, R30 ;  /* 0x0000001d59565c23 */ /* 0x000fe2000801001e */
[----:B------:R-:W-:Y:S01]  /*3230*/  PLOP3.LUT P5, PT, PT, PT, UP2, 0x80, 0x8 ;  /* 0x000000000008781c */ /* 0x000fe20003faf028 */
[----:B------:R-:W0:-:S12]  /*3240*/  @P4 LDC.64 R88, c[0x0][0x408] ;  /* 0x00010200ff584b82 */ /* 0x000e180000000a00 */
[----:B------:R-:W-:Y:S01]  /*3250*/  @P5 FFMA.FTZ R84, R16, UR6, R127 ;  /* 0x0000000610545c23 */ /* 0x000fe2000801007f */
[----:B------:R-:W-:Y:S01]  /*3260*/  PLOP3.LUT P5, PT, PT, PT, UP2, 0x80, 0x8 ;  /* 0x000000000008781c */ /* 0x000fe20003faf028 */
[----:B0-----:R-:W-:-:S12]  /*3270*/  @P4 FMUL.FTZ R89, R86, R89 ;  /* 0x0000005956594220 */ /* 0x001fd80000410000 */
[----:B------:R-:W-:Y:S01]  /*3280*/  @P5 FADD.FTZ R84, R15, -R84 ;  /* 0x800000540f545221 */ /* 0x000fe20000010000 */
[----:B------:R-:W-:Y:S01]  /*3290*/  PLOP3.LUT P5, PT, PT, PT, UP2, 0x80, 0x8 ;  /* 0x000000000008781c */ /* 0x000fe20003faf028 */
[----:B------:R-:W-:-:S12]  /*32a0*/  @P4 FMUL.FTZ R88, R89, R88 ;  /* 0x0000005859584220 */ /* 0x000fd80000410000 */
[----:B------:R-:W-:Y:S01]  /*32b0*/  @P5 FFMA.FTZ R128, R84, UR29, R31 ;  /* 0x0000001d54805c23 */ /* 0x000fe2000801001f */
[----:B------:R-:W-:-:S03]  /*32c0*/  PLOP3.LUT P5, PT, PT, PT, UP2, 0x80, 0x8 ;  /* 0x000000000008781c */ /* 0x000fc60003faf028 */
[----:B-1----:R-:W-:Y:S01]  /*32d0*/  @P4 FMUL.FTZ R91, R128, R91 ;  /* 0x0000005b805b4220 */ /* 0x002fe20000410000 */
[----:B------:R-:W-:-:S03]  /*32e0*/  IMAD.MOV.U32 R87, RZ, RZ, R128 ;  /* 0x000000ffff577224 */ /* 0x000fc600078e0080 */
[----:B------:R-:W-:-:S06]  /*32f0*/  @P4 FMUL.FTZ R90, R91, R90 ;  /* 0x0000005a5b5a4220 */ /* 0x000fcc0000410000 */
[----:B------:R-:W-:Y:S01]  /*3300*/  @P5 FFMA.FTZ R84, R125, UR6, R127 ;  /* 0x000000067d545c23 */ /* 0x000fe2000801007f */
[----:B------:R-:W-:-:S13]  /*3310*/  PLOP3.LUT P5, PT, PT, PT, UP2, 0x80, 0x8 ;  /* 0x000000000008781c */ /* 0x000fda0003faf028 */
        /* <DEDUP_REMOVED lines=17> */
[----:B------:R-:W-:-:S07]  /*3430*/  @P4 PRMT R7, R92, 0x7610, R7 ;  /* 0x000076105c074816 */ /* 0x000fce0000000007 */
.L_x_7198:
        /* <DEDUP_REMOVED lines=14> */
.L_x_7200:
[----:B------:R-:W-:Y:S01]  /*3520*/  IADD3 R95, PT, PT, R95, 0x80, RZ ;  /* 0x000000805f5f7810 */ /* 0x000fe20007ffe0ff */
[----:B------:R-:W-:-:S07]  /*3530*/  VIADD R94, R94, 0x80 ;  /* 0x000000805e5e7836 */ /* 0x000fce0000000000 */
.L_x_7192:
[----:B------:R-:W-:Y:S05]  /*3540*/  BSYNC.RECONVERGENT B0 ;  /* 0x0000000000007941 */ /* 0x000fea0003800200 */
.L_x_7191:
        /* <DEDUP_REMOVED lines=51> */
[----:B------:R-:W-:Y:S01]  /*3880*/  @P4 FMUL.FTZ R88, R89, R88 ;  /* 0x0000005859584220 */ /* 0x000fe20000410000 */
[----:B------:R-:W-:-:S04]  /*3890*/  IMAD.MOV.U32 R89, RZ, RZ, R27 ;  /* 0x000000ffff597224 */ /* 0x000fc800078e001b */
[----:B------:R-:W-:Y:S02]  /*38a0*/  @P4 FSEL R88, R88, RZ, P6 ;  /* 0x000000ff58584208 */ /* 0x000fe40003000000 */
[----:B------:R-:W-:Y:S02]  /*38b0*/  PLOP3.LUT P6, PT, PT, PT, UP2, 0x80, 0x8 ;  /* 0x000000000008781c */ /* 0x000fe40003fcf028 */
[----:B------:R-:W-:-:S04]  /*38c0*/  @P4 F2FP.F16.F32.PACK_AB R88, RZ, R88 ;  /* 0x00000058ff58423e */ /* 0x000fc800000000ff */
        /* <DEDUP_REMOVED lines=11> */
.L_x_7204:
        /* <DEDUP_REMOVED lines=57> */
.L_x_7203:
        /* <DEDUP_REMOVED lines=27> */
[----:B------:R-:W-:Y:S01]  /*3ec0*/  @P4 FSEL R87, R86, RZ, P0 ;  /* 0x000000ff56574208 */ /* 0x000fe20000000000 */
[----:B------:R-:W-:Y:S01]  /*3ed0*/  FADD.FTZ R86, R22, -R91 ;  /* 0x8000005b16567221 */ /* 0x000fe20000010000 */
[----:B------:R-:W-:Y:S02]  /*3ee0*/  @P4 LOP3.LUT P0, RZ, R3, 0xff0000, RZ, 0xc0, !PT ;  /* 0x00ff000003ff4812 */ /* 0x000fe4000780c0ff */
[----:B------:R-:W-:Y:S01]  /*3ef0*/  @P4 F2FP.F16.F32.PACK_AB R87, RZ, R87 ;  /* 0x00000057ff57423e */ /* 0x000fe200000000ff */
        /* <DEDUP_REMOVED lines=8> */
[----:B------:R-:W-:-:S03]  /*3f80*/  @P4 F2FP.F16.F32.PACK_AB R88, RZ, R88 ;  /* 0x00000058ff58423e */ /* 0x000fc600000000ff */
        /* <DEDUP_REMOVED lines=13> */
.L_x_7206:
        /* <DEDUP_REMOVED lines=12> */
.L_x_7207:
        /* <DEDUP_REMOVED lines=12> */
.L_x_7208:
        /* <DEDUP_REMOVED lines=12> */
.L_x_7209:
        /* <DEDUP_REMOVED lines=11> */
[----:B------:R-:W-:-:S07]  /*4350*/  PRMT R10, R88, 0x7610, R10 ;  /* 0x00007610580a7816 */ /* 0x000fce000000000a */
.L_x_7205:
        /* <DEDUP_REMOVED lines=12> */
.L_x_7210:
[----:B------:R-:W-:Y:S01]  /*4420*/  IADD3 R95, PT, PT, R95, 0x80, RZ ;  /* 0x000000805f5f7810 */ /* 0x000fe20007ffe0ff */
[----:B------:R-:W-:-:S07]  /*4430*/  VIADD R94, R94, 0x80 ;  /* 0x000000805e5e7836 */ /* 0x000fce0000000000 */
.L_x_7202:
[----:B------:R-:W-:Y:S05]  /*4440*/  BSYNC.RECONVERGENT B0 ;  /* 0x0000000000007941 */ /* 0x000fea0003800200 */
.L_x_7201:
        /* <DEDUP_REMOVED lines=67> */
.L_x_7214:
        /* <DEDUP_REMOVED lines=57> */
.L_x_7213:
        /* <DEDUP_REMOVED lines=53> */
.L_x_7216:
        /* <DEDUP_REMOVED lines=12> */
.L_x_7217:
        /* <DEDUP_REMOVED lines=12> */
.L_x_7218:
        /* <DEDUP_REMOVED lines=12> */
.L_x_7219:
        /* <DEDUP_REMOVED lines=12> */
.L_x_7215:
        /* <DEDUP_REMOVED lines=12> */
.L_x_7220:
[----:B------:R-:W-:Y:S01]  /*5320*/  IADD3 R95, PT, PT, R95, 0x80, RZ ;  /* 0x000000805f5f7810 */ /* 0x000fe20007ffe0ff */
[----:B------:R-:W-:-:S07]  /*5330*/  VIADD R94, R94, 0x80 ;  /* 0x000000805e5e7836 */ /* 0x000fce0000000000 */
.L_x_7212:
[----:B------:R-:W-:Y:S05]  /*5340*/  BSYNC.RECONVERGENT B0 ;  /* 0x0000000000007941 */ /* 0x000fea0003800200 */
.L_x_7211:
        /* <DEDUP_REMOVED lines=67> */
.L_x_7224:
        /* <DEDUP_REMOVED lines=57> */
.L_x_7223:
        /* <DEDUP_REMOVED lines=53> */
.L_x_7226:
        /* <DEDUP_REMOVED lines=12> */
.L_x_7227:
        /* <DEDUP_REMOVED lines=12> */
.L_x_7228:
        /* <DEDUP_REMOVED lines=12> */
.L_x_7229:
        /* <DEDUP_REMOVED lines=12> */
.L_x_7225:
        /* <DEDUP_REMOVED lines=12> */
.L_x_7230:
[----:B------:R-:W-:Y:S01]  /*6220*/  IADD3 R95, PT, PT, R95, 0x80, RZ ;  /* 0x000000805f5f7810 */ /* 0x000fe20007ffe0ff */
[----:B------:R-:W-:-:S07]  /*6230*/  VIADD R94, R94, 0x80 ;  /* 0x000000805e5e7836 */ /* 0x000fce0000000000 */
.L_x_7222:
[----:B------:R-:W-:Y:S05]  /*6240*/  BSYNC.RECONVERGENT B0 ;  /* 0x0000000000007941 */ /* 0x000fea0003800200 */
.L_x_7221:
        /* <DEDUP_REMOVED lines=68> */
.L_x_7234:
        /* <DEDUP_REMOVED lines=57> */
.L_x_7233:
        /* <DEDUP_REMOVED lines=53> */
.L_x_7236:
        /* <DEDUP_REMOVED lines=11> */
[----:B------:R-:W-:Y:S01]  /*6e20*/  @P4 F2FP.F16.F32.PACK_AB R90, RZ, R88 ;  /* 0x00000058ff5a423e */ /* 0x000fe200000000ff */
        /* <DEDUP_REMOVED lines=10> */
[----:B------:R-:W-:-:S04]  /*6ed0*/  F2FP.F16.F32.PACK_AB R88, RZ, R88 ;  /* 0x00000058ff58723e */ /* 0x000fc800000000ff */
[----:B------:R-:W-:-:S07]  /*6ee0*/  PRMT R7, R88, 0x7610, R7 ;  /* 0x0000761058077816 */ /* 0x000fce0000000007 */
.L_x_7237:
        /* <DEDUP_REMOVED lines=12> */
.L_x_7238:
        /* <DEDUP_REMOVED lines=12> */
.L_x_7239:
[----:B------:R-:W-:-:S07]  /*7070*/  @P4 PRMT R10, R90, 0x7610, R10 ;  /* 0x000076105a0a4816 */ /* 0x000fce000000000a */
.L_x_7235:
        /* <DEDUP_REMOVED lines=12> */
.L_x_7232:
[----:B------:R-:W-:Y:S05]  /*7140*/  BSYNC.RECONVERGENT B0 ;  /* 0x0000000000007941 */ /* 0x000fea0003800200 */
.L_x_7231:
[----:B------:R-:W-:Y:S02]  /*7150*/  UIADD3 UR9, UPT, UPT, UR9, UR24, URZ ;  /* 0x0000001809097290 */ /* 0x000fe4000fffe0ff */
[----:B------:R-:W-:Y:S02]  /*7160*/  UPLOP3.LUT UP1, UPT, UPT, UPT, UP1, 0x40, 0x4 ;  /* 0x000000000004789c */ /* 0x000fe40003f2e810 */
[----:B------:R-:W-:-:S09]  /*7170*/  UISETP.GE.AND UP0, UPT, UR9, UR25, UPT ;  /* 0x000000190900728c */ /* 0x000fd2000bf06270 */
[----:B------:R-:W-:Y:S05]  /*7180*/  BRA.U !UP0, `(.L_x_7240) ;  /* 0xffffff9508747547 */ /* 0x000fea000b83ffff */
.L_x_7176:
        /* <DEDUP_REMOVED lines=41> */
.L_x_7241:
        /* <DEDUP_REMOVED lines=14> */
.L_x_10911:


//--------------------- .text._ZN10layer_norm22ln_bwd_finalize_kernelINS_22Kernel_traits_finalizeILj2560E6__halfS2_fS2_fjLb0ELj1024ELj4ENS_18Kernel_traits_baseILj2560ES2_S2_fS2_fjLj1024EEEEELb0ELb1EEEvNS_9BwdParamsE --------------------------
	.section	.text._ZN10layer_norm22ln_bwd_finalize_kernelINS_22Kernel_traits_finalizeILj2560E6__halfS2_fS2_fjLb0ELj1024ELj4ENS_18Kernel_traits_baseILj2560ES2_S2_fS2_fjLj1024EEEEELb0ELb1EEEvNS_9BwdParamsE,"ax",@progbits
	.align	128
        .global         _ZN10layer_norm22ln_bwd_finalize_kernelINS_22Kernel_traits_finalizeILj2560E6__halfS2_fS2_fjLb0ELj1024ELj4ENS_18Kernel_traits_baseILj2560ES2_S2_fS2_fjLj1024EEEEELb0ELb1EEEvNS_9BwdParamsE
        .type           _ZN10layer_norm22ln_bwd_finalize_kernelINS_22Kernel_traits_finalizeILj2560E6__halfS2_fS2_fjLb0ELj1024ELj4ENS_18Kernel_traits_baseILj2560ES2_S2_fS2_fjLj1024EEEEELb0ELb1EEEvNS_9BwdParamsE,@function
        .size           _ZN10layer_norm22ln_bwd_finalize_kernelINS_22Kernel_traits_finalizeILj2560E6__halfS2_fS2_fjLb0ELj1024ELj4ENS_18Kernel_traits_baseILj2560ES2_S2_fS2_fjLj1024EEEEELb0ELb1EEEvNS_9BwdParamsE,(.L_x_10912 - _ZN10layer_norm22ln_bwd_finalize_kernelINS_22Kernel_traits_finalizeILj2560E6__halfS2_fS2_fjLb0ELj1024ELj4ENS_18Kernel_traits_baseILj2560ES2_S2_fS2_fjLj1024EEEEELb0ELb1EEEvNS_9BwdParamsE)
        .other          _ZN10layer_norm22ln_bwd_finalize_kernelINS_22Kernel_traits_finalizeILj2560E6__halfS2_fS2_fjLb0ELj1024ELj4ENS_18Kernel_traits_baseILj2560ES2_S2_fS2_fjLj1024EEEEELb0ELb1EEEvNS_9BwdParamsE,@"STO_CUDA_ENTRY STV_DEFAULT"
_ZN10layer_norm22ln_bwd_finalize_kernelINS_22Kernel_traits_finalizeILj2560E6__halfS2_fS2_fjLb0ELj1024ELj4ENS_18Kernel_traits_baseILj2560ES2_S2_fS2_fjLj1024EEEEELb0ELb1EEEvNS_9BwdParamsE:
.text._ZN10layer_norm22ln_bwd_finalize_kernelINS_22Kernel_traits_finalizeILj2560E6__halfS2_fS2_fjLb0ELj1024ELj4ENS_18Kernel_traits_baseILj2560ES2_S2_fS2_fjLj1024EEEEELb0ELb1EEEvNS_9BwdParamsE:
        /* <DEDUP_REMOVED lines=77> */
.L_x_7246:
        /* <DEDUP_REMOVED lines=118> */
.L_x_7245:
[----:B------:R-:W-:Y:S05]  /*0c30*/  BSYNC.RECONVERGENT B1 ;  /* 0x0000000000017941 */ /* 0x000fea0003800200 */
.L_x_7244:
        /* <DEDUP_REMOVED lines=69> */
.L_x_7248:
[----:B------:R-:W-:Y:S05]  /*1090*/  BSYNC.RECONVERGENT B1 ;  /* 0x0000000000017941 */ /* 0x000fea0003800200 */
.L_x_7247:
        /* <DEDUP_REMOVED lines=38> */
.L_x_7250:
[----:B------:R-:W-:Y:S05]  /*1300*/  BSYNC.RECONVERGENT B1 ;  /* 0x0000000000017941 */ /* 0x000fea0003800200 */
.L_x_7249:
[----:B------:R-:W-:Y:S05]  /*1310*/  @!P1 BRA `(.L_x_7243) ;  /* 0x0000000000409947 */ /* 0x000fea0003800000 */
[----:B------:R-:W0:Y:S01]  /*1320*/  LDC R12, c[0x0][0x388] ;  /* 0x0000e200ff0c7b82 */ /* 0x000e220000000800 */
[----:B------:R-:W-:-:S07]  /*1330*/  IADD3 R0, PT, PT, -R0, RZ, RZ ;  /* 0x000000ff00007210 */ /* 0x000fce0007ffe1ff */
[----:B------:R-:W1:Y:S08]  /*1340*/  LDC.64 R8, c[0x0][0x440] ;  /* 0x00011000ff087b82 */ /* 0x000e700000000a00 */
[----:B------:R-:W2:Y:S01]  /*1350*/  LDC.64 R10, c[0x0][0x448] ;  /* 0x00011200ff0a7b82 */ /* 0x000ea20000000a00 */
[----:B0-----:R-:W-:-:S05]  /*1360*/  IMAD R2, R2, R12, R5 ;  /* 0x0000000c02027224 */ /* 0x001fca00078e0205 */
[----:B------:R-:W-:-:S07]  /*1370*/  IADD3 R13, PT, PT, R57, R2, RZ ;  /* 0x00000002390d7210 */ /* 0x000fce0007ffe0ff */
.L_x_7251:
        /* <DEDUP_REMOVED lines=10> */
.L_x_7243:
[----:B------:R-:W-:Y:S05]  /*1420*/  BSYNC.RECONVERGENT B0 ;  /* 0x0000000000007941 */ /* 0x000fea0003800200 */
.L_x_7242:
        /* <DEDUP_REMOVED lines=59> */
.L_x_7252:
        /* <DEDUP_REMOVED lines=10> */
.L_x_10912:


//--------------------- .text._ZN10layer_norm13ln_bwd_kernelINS_13Kernel_traitsI6__halfS2_fS2_fjLj2560ELj1ELj1ELj4ELj8ENS_18Kernel_traits_baseILj2560ES2_S2_fS2_fjLj128EEEEELb1ELb0ELb1ELb1EEEvNS_9BwdParamsE --------------------------
	.section	.text._ZN10layer_norm13ln_bwd_kernelINS_13Kernel_traitsI6__halfS2_fS2_fjLj2560ELj1ELj1ELj4ELj8ENS_18Kernel_traits_baseILj2560ES2_S2_fS2_fjLj128EEEEELb1ELb0ELb1ELb1EEEvNS_9BwdParamsE,"ax",@progbits
	.align	128
        .global         _ZN10layer_norm13ln_bwd_kernelINS_13Kernel_traitsI6__halfS2_fS2_fjLj2560ELj1ELj1ELj4ELj8ENS_18Kernel_traits_baseILj2560ES2_S2_fS2_fjLj128EEEEELb1ELb0ELb1ELb1EEEvNS_9BwdParamsE
        .type           _ZN10layer_norm13ln_bwd_kernelINS_13Kernel_traitsI6__halfS2_fS2_fjLj2560ELj1ELj1ELj4ELj8ENS_18Kernel_traits_baseILj2560ES2_S2_fS2_fjLj128EEEEELb1ELb0ELb1ELb1EEEvNS_9BwdParamsE,@function
        .size           _ZN10layer_norm13ln_bwd_kernelINS_13Kernel_traitsI6__halfS2_fS2_fjLj2560ELj1ELj1ELj4ELj8ENS_18Kernel_traits_baseILj2560ES2_S2_fS2_fjLj128EEEEELb1ELb0ELb1ELb1EEEvNS_9BwdParamsE,(.L_x_10913 - _ZN10layer_norm13ln_bwd_kernelINS_13Kernel_traitsI6__halfS2_fS2_fjLj2560ELj1ELj1ELj4ELj8ENS_18Kernel_traits_baseILj2560ES2_S2_fS2_fjLj128EEEEELb1ELb0ELb1ELb1EEEvNS_9BwdParamsE)
        .other          _ZN10layer_norm13ln_bwd_kernelINS_13Kernel_traitsI6__halfS2_fS2_fjLj2560ELj1ELj1ELj4ELj8ENS_18Kernel_traits_baseILj2560ES2_S2_fS2_fjLj128EEEEELb1ELb0ELb1ELb1EEEvNS_9BwdParamsE,@"STO_CUDA_ENTRY STV_DEFAULT"
_ZN10layer_norm13ln_bwd_kernelINS_13Kernel_traitsI6__halfS2_fS2_fjLj2560ELj1ELj1ELj4ELj8ENS_18Kernel_traits_baseILj2560ES2_S2_fS2_fjLj128EEEEELb1ELb0ELb1ELb1EEEvNS_9BwdParamsE:
.text._ZN10layer_norm13ln_bwd_kernelINS_13Kernel_traitsI6__halfS2_fS2_fjLj2560ELj1ELj1ELj4ELj8ENS_18Kernel_traits_baseILj2560ES2_S2_fS2_fjLj128EEEEELb1ELb0ELb1ELb1EEEvNS_9BwdParamsE:
        /* <DEDUP_REMOVED lines=41> */
[----:B------:R-:W-:Y:S01]  /*0290*/  MOV R128, UR11 ;  /* 0x0000000b00807c02 */ /* 0x000fe20008000f00 */
[----:B------:R-:W-:Y:S01]  /*02a0*/  UPLOP3.LUT UP1, UPT, UPT, UPT, UPT, 0x40, 0x4 ;  /* 0x000000000004789c */ /* 0x000fe20003f2e870 */
[----:B--2---:R-:W-:-:S02]  /*02b0*/  SHF.R.U64 R141, R118, 0x10, R119 ;  /* 0x00000010768d7819 */ /* 0x004fc40000001277 */
[----:B0-----:R-:W-:Y:S02]  /*02c0*/  SHF.R.U32.HI R2, RZ, 0x10, R119 ;  /* 0x00000010ff027819 */ /* 0x001fe40000011677 */
        /* <DEDUP_REMOVED lines=14> */
[----:B-1----:R-:W-:-:S07]  /*03b0*/  PRMT R143, R143, 0x5410, R2 ;  /* 0x000054108f8f7816 */ /* 0x002fce0000000002 */
.L_x_7299:
[----:B------:R-:W0:Y:S08]  /*03c0*/  LDC.64 R88, c[0x0][0x3f8] ;  /* 0x0000fe00ff587b82 */ /* 0x000e300000000a00 */
[----:B------:R-:W1:Y:S08]  /*03d0*/  LDC.64 R92, c[0x0][0x3c8] ;  /* 0x0000f200ff5c7b82 */ /* 0x000e700000000a00 */
[----:B------:R-:W2:Y:S01]  /*03e0*/  LDC.64 R90, c[0x0][0x3f0] ;  /* 0x0000fc00ff5a7b82 */ /* 0x000ea20000000a00 */
[----:B0-----:R-:W-:-:S07]  /*03f0*/  IMAD.WIDE R94, R128, 0x4, R88 ;  /* 0x00000004805e7825 */ /* 0x001fce00078e0258 */
[----:B------:R-:W0:Y:S01]  /*0400*/  LDC.64 R88, c[0x0][0x3c0] ;  /* 0x0000f000ff587b82 */ /* 0x000e220000000a00 */
[----:B------:R-:W3:Y:S01]  /*0410*/  LDG.E R135, desc[UR12][R94.64] ;  /* 0x0000000c5e877981 */ /* 0x000ee2000c1e1900 */
[----:B-1----:R-:W-:-:S05]  /*0420*/  IMAD.WIDE R92, R128, 0x4, R92 ;  /* 0x00000004805c7825 */ /* 0x002fca00078e025c */
        /* <DEDUP_REMOVED lines=8> */
[----:B------:R1:W2:Y:S01]  /*04b0*/  LDG.E R134, desc[UR12][R88.64] ;  /* 0x0000000c58867981 */ /* 0x0002a2000c1e1900 */
[----:B------:R-:W3:Y:S08]  /*04c0*/  LDC.64 R16, c[0x0][0x3a8] ;  /* 0x0000ea00ff107b82 */ /* 0x000ef00000000a00 */
[----:B------:R-:W4:Y:S01]  /*04d0*/  LDC.64 R18, c[0x0][0x428] ;  /* 0x00010a00ff127b82 */ /* 0x000f220000000a00 */
        /* <DEDUP_REMOVED lines=12> */
[----:B---3--:R-:W-:Y:S01]  /*05a0*/  IMAD.WIDE.U32 R4, R151, 0x10, R16 ;  /* 0x0000001097047825 */ /* 0x008fe200078e0010 */
[----:B------:R-:W-:Y:S02]  /*05b0*/  IADD3 R3, PT, PT, R95, 0x80, RZ ;  /* 0x000000805f037810 */ /* 0x000fe40007ffe0ff */
[----:B------:R-:W-:Y:S01]  /*05c0*/  IADD3 R149, PT, PT, R151, 0x100, RZ ;  /* 0x0000010097957810 */ /* 0x000fe20007ffe0ff */
[----:B----4-:R-:W-:Y:S02]  /*05d0*/  IMAD.WIDE.U32 R90, R95, 0x8, R18 ;  /* 0x000000085f5a7825 */ /* 0x010fe400078e0012 */
[----:B------:R-:W3:Y:S02]  /*05e0*/  LDG.E.128 R4, desc[UR12][R4.64] ;  /* 0x0000000c04047981 */ /* 0x000ee4000c1e1d00 */
[----:B------:R-:W-:Y:S02]  /*05f0*/  IMAD.WIDE.U32 R8, R153, 0x10, R16 ;  /* 0x0000001099087825 */ /* 0x000fe400078e0010 */
[----:B------:R-:W4:Y:S02]  /*0600*/  LDG.E.64 R90, desc[UR12][R90.64] ;  /* 0x0000000c5a5a7981 */ /* 0x000f24000c1e1b00 */
[----:B------:R-:W-:-:S02]  /*0610*/  IMAD.WIDE.U32 R2, R3, 0x8, R18 ;  /* 0x0000000803027825 */ /* 0x000fc400078e0012 */
[----:B------:R-:W4:Y:S02]  /*0620*/  LDG.E.128 R8, desc[UR12][R8.64] ;  /* 0x0000000c08087981 */ /* 0x000f24000c1e1d00 */
[----:B------:R-:W-:Y:S02]  /*0630*/  IMAD.WIDE.U32 R12, R149, 0x10, R16 ;  /* 0x00000010950c7825 */ /* 0x000fe400078e0010 */
[----:B------:R-:W4:Y:S04]  /*0640*/  LDG.E.64 R2, desc[UR12][R2.64] ;  /* 0x0000000c02027981 */ /* 0x000f28000c1e1b00 */
[----:B------:R-:W4:Y:S01]  /*0650*/  LDG.E.128 R12, desc[UR12][R12.64] ;  /* 0x0000000c0c0c7981 */ /* 0x000f22000c1e1d00 */
[C---:B-1----:R-:W-:Y:S02]  /*0660*/  IADD3 R89, PT, PT, R95.reuse, 0x100, RZ ;  /* 0x000001005f597810 */ /* 0x042fe40007ffe0ff */
[----:B------:R-:W-:-:S02]  /*0670*/  IADD3 R97, PT, PT, R95, 0x180, RZ ;  /* 0x000001805f617810 */ /* 0x000fc40007ffe0ff */
[----:B------:R-:W-:Y:S02]  /*0680*/  IADD3 R95, PT, PT, R95, 0x200, RZ ;  /* 0x000002005f5f7810 */ /* 0x000fe40007ffe0ff */
[----:B------:R-:W-:Y:S01]  /*0690*/  IADD3 R147, PT, PT, R151, 0x180, RZ ;  /* 0x0000018097937810 */ /* 0x000fe20007ffe0ff */
[----:B------:R-:W-:Y:S01]  /*06a0*/  IMAD.WIDE.U32 R88, R89, 0x8, R18 ;  /* 0x0000000859587825 */ /* 0x000fe200078e0012 */
[----:B------:R-:W-:-:S03]  /*06b0*/  IADD3 R145, PT, PT, R151, 0x200, RZ ;  /* 0x0000020097917810 */ /* 0x000fc60007ffe0ff */
[--C-:B------:R-:W-:Y:S02]  /*06c0*/  IMAD.WIDE.U32 R96, R97, 0x8, R18.reuse ;  /* 0x0000000861607825 */ /* 0x100fe400078e0012 */
[----:B------:R-:W4:Y:S02]  /*06d0*/  LDG.E.64 R88, desc[UR12][R88.64] ;  /* 0x0000000c58587981 */ /* 0x000f24000c1e1b00 */
[----:B------:R-:W-:Y:S02]  /*06e0*/  IMAD.WIDE.U32 R94, R95, 0x8, R18 ;  /* 0x000000085f5e7825 */ /* 0x000fe400078e0012 */
[----:B------:R-:W4:Y:S02]  /*06f0*/  LDG.E.64 R96, desc[UR12][R96.64] ;  /* 0x0000000c60607981 */ /* 0x000f24000c1e1b00 */
[--C-:B------:R-:W-:Y:S02]  /*0700*/  IMAD.WIDE.U32 R18, R147, 0x10, R16.reuse ;  /* 0x0000001093127825 */ /* 0x100fe400078e0010 */
[----:B------:R-:W4:Y:S02]  /*0710*/  LDG.E.64 R94, desc[UR12][R94.64] ;  /* 0x0000000c5e5e7981 */ /* 0x000f24000c1e1b00 */
[----:B------:R-:W-:-:S02]  /*0720*/  IMAD.WIDE.U32 R20, R145, 0x10, R16 ;  /* 0x0000001091147825 */ /* 0x000fc400078e0010 */
[----:B------:R-:W4:Y:S04]  /*0730*/  LDG.E.128 R16, desc[UR12][R18.64] ;  /* 0x0000000c12107981 */ /* 0x000f28000c1e1d00 */
[----:B------:R-:W4:Y:S01]  /*0740*/  LDG.E.128 R20, desc[UR12][R20.64] ;  /* 0x0000000c14147981 */ /* 0x000f22000c1e1d00 */
[----:B------:R-:W-:Y:S02]  /*0750*/  ISETP.NE.U32.AND P0, PT, RZ, UR6, PT ;  /* 0x00000006ff007c0c */ /* 0x000fe4000bf05070 */
        /* <DEDUP_REMOVED lines=10> */
[----:B------:R-:W-:-:S02]  /*0800*/  MOV R133, RZ ;  /* 0x000000ff00857202 */ /* 0x000fc40000000f00 */
[----:B------:R-:W-:Y:S01]  /*0810*/  @P3 LEA.HI.SX32 R133, R109, R0, 0x1e ;  /* 0x000000006d853211 */ /* 0x000fe200078ff2ff */
[----:B0-----:R-:W-:-:S03]  /*0820*/  @P0 IMAD.WIDE.U32 R92, R151, 0x10, R92 ;  /* 0x00000010975c0825 */ /* 0x001fc600078e005c */
[----:B------:R-:W-:Y:S01]  /*0830*/  IADD3 R113, PT, PT, R133, 0x80, RZ ;  /* 0x0000008085717810 */ /* 0x000fe20007ffe0ff */
[----:B-1----:R-:W-:Y:S01]  /*0840*/  @P0 IMAD.WIDE.U32 R98, R153, 0x10, R98 ;  /* 0x0000001099620825 */ /* 0x002fe200078e0062 */
[----:B------:R-:W5:Y:S03]  /*0850*/  @P0 LDG.E.128 R40, desc[UR12][R92.64] ;  /* 0x0000000c5c280981 */ /* 0x000f66000c1e1d00 */
[----:B------:R-:W-:Y:S01]  /*0860*/  @P0 IMAD.WIDE.U32 R104, R149, 0x10, R104 ;  /* 0x0000001095680825 */ /* 0x000fe200078e0068 */
[----:B------:R-:W5:Y:S03]  /*0870*/  @P0 LDG.E.128 R36, desc[UR12][R98.64] ;  /* 0x0000000c62240981 */ /* 0x000f66000c1e1d00 */
[----:B------:R-:W-:Y:S01]  /*0880*/  @P0 IMAD.WIDE.U32 R102, R147, 0x10, R102 ;  /* 0x0000001093660825 */ /* 0x000fe200078e0066 */
[----:B------:R-:W5:Y:S03]  /*0890*/  @P0 LDG.E.128 R32, desc[UR12][R104.64] ;  /* 0x0000000c68200981 */ /* 0x000f66000c1e1d00 */
[----:B------:R-:W-:Y:S01]  /*08a0*/  IMAD.WIDE.U32 R112, R113, 0x4, R106 ;  /* 0x0000000471707825 */ /* 0x000fe200078e006a */
[----:B------:R-:W5:Y:S03]  /*08b0*/  @P0 LDG.E.128 R28, desc[UR12][R102.64] ;  /* 0x0000000c661c0981 */ /* 0x000f66000c1e1d00 */
[----:B------:R-:W-:Y:S01]  /*08c0*/  @P0 IMAD.WIDE.U32 R100, R145, 0x10, R100 ;  /* 0x0000001091640825 */ /* 0x000fe200078e0064 */
[C---:B------:R-:W-:Y:S01]  /*08d0*/  IADD3 R111, PT, PT, R133.reuse, 0x100, RZ ;  /* 0x00000100856f7810 */ /* 0x040fe20007ffe0ff */
[----:B------:R2:W5:Y:S01]  /*08e0*/  LDG.E R138, desc[UR12][R112.64] ;  /* 0x0000000c708a7981 */ /* 0x000562000c1e1900 */
[----:B------:R-:W-:-:S03]  /*08f0*/  IADD3 R109, PT, PT, R133, 0x180, RZ ;  /* 0x00000180856d7810 */ /* 0x000fc60007ffe0ff */
[----:B------:R-:W5:Y:S01]  /*0900*/  @P0 LDG.E.128 R24, desc[UR12][R100.64] ;  /* 0x0000000c64180981 */ /* 0x000f62000c1e1d00 */
[----:B------:R-:W-:Y:S02]  /*0910*/  ISETP.NE.AND P0, PT, RZ, UR14, PT ;  /* 0x0000000eff007c0c */ /* 0x000fe4000bf05270 */
[C---:B------:R-:W-:Y:S01]  /*0920*/  IADD3 R129, PT, PT, R133.reuse, 0x200, RZ ;  /* 0x0000020085817810 */ /* 0x040fe20007ffe0ff */
[----:B------:R-:W-:-:S04]  /*0930*/  IMAD.WIDE.U32 R132, R133, 0x4, R106 ;  /* 0x0000000485847825 */ /* 0x000fc800078e006a */
[--C-:B------:R-:W-:Y:S01]  /*0940*/  IMAD.WIDE.U32 R110, R111, 0x4, R106.reuse ;  /* 0x000000046f6e7825 */ /* 0x100fe200078e006a */
[----:B------:R-:W5:Y:S03]  /*0950*/  LDG.E R140, desc[UR12][R132.64] ;  /* 0x0000000c848c7981 */ /* 0x000f66000c1e1900 */
[--C-:B------:R-:W-:Y:S01]  /*0960*/  IMAD.WIDE.U32 R108, R109, 0x4, R106.reuse ;  /* 0x000000046d6c7825 */ /* 0x100fe200078e006a */
[----:B------:R-:W5:Y:S03]  /*0970*/  LDG.E R137, desc[UR12][R110.64] ;  /* 0x0000000c6e897981 */ /* 0x000f66000c1e1900 */
[----:B------:R-:W-:Y:S01]  /*0980*/  IMAD.WIDE.U32 R106, R129, 0x4, R106 ;  /* 0x00000004816a7825 */ /* 0x000fe200078e006a */
[----:B------:R-:W5:Y:S04]  /*0990*/  LDG.E R136, desc[UR12][R108.64] ;  /* 0x0000000c6c887981 */ /* 0x000f68000c1e1900 */
[----:B------:R0:W5:Y:S01]  /*09a0*/  LDG.E R129, desc[UR12][R106.64] ;  /* 0x0000000c6a817981 */ /* 0x000162000c1e1900 */
[----:B--2---:R-:W-:-:S05]  /*09b0*/  FSEL R112, R134, RZ, !P0 ;  /* 0x000000ff86707208 */ /* 0x004fca0004000000 */
[C---:B---3--:R-:W-:Y:S01]  /*09c0*/  FADD.FTZ R159, -R112.reuse, R4 ;  /* 0x00000004709f7221 */ /* 0x048fe20000010100 */
[----:B------:R-:W-:Y:S01]  /*09d0*/  FADD.FTZ R5, -R112, R5 ;  /* 0x0000000570057221 */ /* 0x000fe20000010100 */
[----:B----4-:R-:W-:Y:S02]  /*09e0*/  MOV R93, R90 ;  /* 0x0000005a005d7202 */ /* 0x010fe40000000f00 */
[----:B------:R-:W-:Y:S01]  /*09f0*/  SHF.R.U64 R4, R90, 0x10, R91 ;  /* 0x000000105a047819 */ /* 0x000fe2000000125b */
[C---:B------:R-:W-:Y:S01]  /*0a00*/  FADD.FTZ R113, -R112.reuse, R10 ;  /* 0x0000000a70717221 */ /* 0x040fe20000010100 */
[C---:B------:R-:W-:Y:S01]  /*0a10*/  FADD.FTZ R103, -R112.reuse, R11 ;  /* 0x0000000b70677221 */ /* 0x040fe20000010100 */
[C---:B------:R-:W-:Y:S01]  /*0a20*/  FADD.FTZ R149, -R112.reuse, R9 ;  /* 0x0000000970957221 */ /* 0x040fe20000010100 */
[C---:B------:R-:W-:Y:S01]  /*0a30*/  FADD.FTZ R147, -R112.reuse, R7 ;  /* 0x0000000770937221 */ /* 0x040fe20000010100 */
[----:B------:R-:W-:Y:S01]  /*0a40*/  MOV R11, R2 ;  /* 0x00000002000b7202 */ /* 0x000fe20000000f00 */
[----:B------:R-:W-:Y:S01]  /*0a50*/  FADD.FTZ R155, -R112, R8 ;  /* 0x00000008709b7221 */ /* 0x000fe20000010100 */
[--C-:B------:R-:W-:Y:S01]  /*0a60*/  SHF.R.U64 R10, R2, 0x10, R3.reuse ;  /* 0x00000010020a7819 */ /* 0x100fe20000001203 */
[----:B------:R-:W-:Y:S01]  /*0a70*/  HADD2.F32 R2, -RZ, R122.H0_H0 ;  /* 0x2000007aff027230 */ /* 0x000fe20000004100 */
[----:B0-----:R-:W-:Y:S01]  /*0a80*/  MOV R106, R3 ;  /* 0x00000003006a7202 */ /* 0x001fe20000000f00 */
[----:B------:R-:W-:Y:S01]  /*0a90*/  FADD.FTZ R133, -R112, R12 ;  /* 0x0000000c70857221 */ /* 0x000fe20000010100 */
[----:B------:R-:W-:Y:S01]  /*0aa0*/  SHF.R.U32.HI R108, RZ, 0x10, R3 ;  /* 0x00000010ff6c7819 */ /* 0x000fe20000011603 */
[----:B------:R-:W-:-:S02]  /*0ab0*/  HADD2.F32 R9, -RZ, R93.H0_H0 ;  /* 0x2000005dff097230 */ /* 0x000fc40000004100 */
[----:B------:R-:W-:Y:S01]  /*0ac0*/  FADD.FTZ R153, -R112, R6 ;  /* 0x0000000670997221 */ /* 0x000fe20000010100 */
[----:B------:R-:W-:Y:S01]  /*0ad0*/  MOV R7, R91 ;  /* 0x0000005b00077202 */ /* 0x000fe20000000f00 */
[C---:B------:R-:W-:Y:S01]  /*0ae0*/  FMUL.FTZ R3, R130.reuse, R159 ;  /* 0x0000009f82037220 */ /* 0x040fe20000410000 */
[----:B------:R-:W-:Y:S01]  /*0af0*/  HADD2.F32 R8, -RZ, R143.H0_H0 ;  /* 0x2000008fff087230 */ /* 0x000fe20000004100 */
[----:B------:R-:W-:Y:S01]  /*0b00*/  SHF.R.U32.HI R6, RZ, 0x10, R91 ;  /* 0x00000010ff067819 */ /* 0x000fe2000001165b */
[----:B------:R-:W-:Y:S02]  /*0b10*/  HADD2.F32 R12, -RZ, R4.H0_H0 ;  /* 0x20000004ff0c7230 */ /* 0x000fe40000004100 */
[----:B------:R-:W-:Y:S01]  /*0b20*/  FMUL.FTZ R4, R130, R5 ;  /* 0x0000000582047220 */ /* 0x000fe20000410000 */
[----:B------:R-:W-:Y:S01]  /*0b30*/  FADD.FTZ R105, -R112, R13 ;  /* 0x0000000d70697221 */ /* 0x000fe20000010100 */
[-C--:B------:R-:W-:Y:S01]  /*0b40*/  FMUL.FTZ R2, R2, R9.reuse ;  /* 0x0000000902027220 */ /* 0x080fe20000410000 */
[----:B------:R-:W-:Y:S01]  /*0b50*/  FFMA.FTZ R44, R3, R9, R44 ;  /* 0x00000009032c7223 */ /* 0x000fe2000001002c */
[----:B------:R-:W-:Y:S01]  /*0b60*/  FADD.FTZ R64, R64, R9 ;  /* 0x0000000940407221 */ /* 0x000fe20000010000 */
[----:B------:R-:W-:Y:S01]  /*0b70*/  FADD.FTZ R101, -R112, R14 ;  /* 0x0000000e70657221 */ /* 0x000fe20000010100 */
[----:B------:R-:W-:-:S02]  /*0b80*/  HADD2.F32 R9, -RZ, R123.H0_H0 ;  /* 0x2000007bff097230 */ /* 0x000fc40000004100 */
[-C--:B------:R-:W-:Y:S01]  /*0b90*/  FMUL.FTZ R5, R8, R12.reuse ;  /* 0x0000000c08057220 */ /* 0x080fe20000410000 */
[----:B------:R-:W-:Y:S02]  /*0ba0*/  HADD2.F32 R13, -RZ, R7.H0_H0 ;  /* 0x20000007ff0d7230 */ /* 0x000fe40000004100 */
[----:B------:R-:W-:Y:S01]  /*0bb0*/  FFMA.FTZ R45, R4, R12, R45 ;  /* 0x0000000c042d7223 */ /* 0x000fe2000001002d */
[----:B------:R-:W-:Y:S01]  /*0bc0*/  FADD.FTZ R65, R65, R12 ;  /* 0x0000000c41417221 */ /* 0x000fe20000010000 */
[----:B------:R-:W-:Y:S02]  /*0bd0*/  HADD2.F32 R12, -RZ, R143.H1_H1 ;  /* 0x3000008fff0c7230 */ /* 0x000fe40000004100 */
[----:B------:R-:W-:Y:S01]  /*0be0*/  FMUL.FTZ R7, R130, R153 ;  /* 0x0000009982077220 */ /* 0x000fe20000410000 */
[----:B------:R-:W-:Y:S02]  /*0bf0*/  HADD2.F32 R14, -RZ, R6.H0_H0 ;  /* 0x20000006ff0e7230 */ /* 0x000fe40000004100 */
[-C--:B------:R-:W-:Y:S01]  /*0c00*/  FMUL.FTZ R6, R9, R13.reuse ;  /* 0x0000000d09067220 */ /* 0x080fe20000410000 */
[----:B------:R-:W-:Y:S01]  /*0c10*/  FADD.FTZ R66, R66, R13 ;  /* 0x0000000d42427221 */ /* 0x000fe20000010000 */
[----:B------:R-:W-:Y:S01]  /*0c20*/  FFMA.FTZ R46, R7, R13, R46 ;  /* 0x0000000d072e7223 */ /* 0x000fe2000001002e */
[----:B------:R-:W-:Y:S01]  /*0c30*/  FMUL.FTZ R8, R130, R147 ;  /* 0x0000009382087220 */ /* 0x000fe20000410000 */
[----:B------:R-:W-:Y:S01]  /*0c40*/  FMUL.FTZ R9, R12, R14 ;  /* 0x0000000e0c097220 */ /* 0x000fe20000410000 */
[----:B------:R-:W-:-:S02]  /*0c50*/  HADD2.F32 R13, -RZ, R120.H0_H0 ;  /* 0x20000078ff0d7230 */ /* 0x000fc40000004100 */
[----:B------:R-:W-:Y:S02]  /*0c60*/  HADD2.F32 R12, -RZ, R11.H0_H0 ;  /* 0x2000000bff0c7230 */ /* 0x000fe40000004100 */
[----:B------:R-:W-:Y:S01]  /*0c70*/  FMUL.FTZ R11, R130, R155 ;  /* 0x0000009b820b7220 */ /* 0x000fe20000410000 */
[----:B------:R-:W-:Y:S01]  /*0c80*/  FADD.FTZ R99, -R112, R15 ;  /* 0x0000000f70637221 */ /* 0x000fe20000010100 */
        /* <DEDUP_REMOVED lines=8> */
[----:B------:R-:W-:Y:S01]  /*0d10*/  MOV R132, R88 ;  /* 0x0000005800847202 */ /* 0x000fe20000000f00 */
[----:B------:R-:W-:Y:S01]  /*0d20*/  FADD.FTZ R157, -R112, R16 ;  /* 0x00000010709d7221 */ /* 0x000fe20000010100 */
[----:B------:R-:W-:Y:S01]  /*0d30*/  SHF.R.U64 R110, R88, 0x10, R89 ;  /* 0x00000010586e7819 */ /* 0x000fe20000001259 */
        /* <DEDUP_REMOVED lines=8> */
[-C--:B------:R-:W-:Y:S01]  /*0dc0*/  FMUL.FTZ R13, R14, R15.reuse ;  /* 0x0000000f0e0d7220 */ /* 0x080fe20000410000 */
[----:B------:R-:W-:Y:S01]  /*0dd0*/  FFMA.FTZ R81, R12, R15, R81 ;  /* 0x0000000f0c517223 */ /* 0x000fe20000010051 */
[----:B------:R-:W-:Y:S01]  /*0de0*/  FADD.FTZ R61, R61, R15 ;  /* 0x0000000f3d3d7221 */ /* 0x000fe20000010000 */
[C---:B------:R-:W-:Y:S01]  /*0df0*/  FADD.FTZ R107, -R112.reuse, R20 ;  /* 0x00000014706b7221 */ /* 0x040fe20000010100 */
[----:B------:R-:W-:Y:S01]  /*0e00*/  FADD.FTZ R95, -R112, R21 ;  /* 0x00000015705f7221 */ /* 0x000fe20000010100 */
[----:B------:R-:W-:Y:S01]  /*0e10*/  FMUL.FTZ R15, R130, R113 ;  /* 0x00000071820f7220 */ /* 0x000fe20000410000 */
[----:B------:R-:W-:Y:S01]  /*0e20*/  HADD2.F32 R18, -RZ, R142.H1_H1 ;  /* 0x3000008eff127230 */ /* 0x000fe20000004100 */
[----:B------:R-:W-:Y:S01]  /*0e30*/  SHF.R.U32.HI R104, RZ, 0x10, R89 ;  /* 0x00000010ff687819 */ /* 0x000fe20000011659 */
[----:B------:R-:W-:-:S02]  /*0e40*/  HADD2.F32 R108, -RZ, R108.H0_H0 ;  /* 0x2000006cff6c7230 */ /* 0x000fc40000004100 */
[C---:B------:R-:W-:Y:S01]  /*0e50*/  FADD.FTZ R109, -R112.reuse, R19 ;  /* 0x00000013706d7221 */ /* 0x040fe20000010100 */
[----:B------:R-:W-:Y:S01]  /*0e60*/  FADD.FTZ R111, -R112, R22 ;  /* 0x00000016706f7221 */ /* 0x000fe20000010100 */
[----:B------:R-:W-:Y:S01]  /*0e70*/  HADD2.F32 R20, -RZ, R118.H0_H0 ;  /* 0x20000076ff147230 */ /* 0x000fe20000004100 */
[--C-:B------:R-:W-:Y:S01]  /*0e80*/  SHF.R.U64 R98, R96, 0x10, R97.reuse ;  /* 0x0000001060627819 */ /* 0x100fe20000001261 */
[----:B------:R-:W-:Y:S01]  /*0e90*/  HADD2.F32 R21, -RZ, R132.H0_H0 ;  /* 0x20000084ff157230 */ /* 0x000fe20000004100 */
[----:B------:R-:W-:Y:S01]  /*0ea0*/  MOV R91, R97 ;  /* 0x00000061005b7202 */ /* 0x000fe20000000f00 */
[----:B------:R-:W-:Y:S01]  /*0eb0*/  FMUL.FTZ R19, R130, R133 ;  /* 0x0000008582137220 */ /* 0x000fe20000410000 */
[----:B------:R-:W-:Y:S01]  /*0ec0*/  SHF.R.U32.HI R92, RZ, 0x10, R97 ;  /* 0x00000010ff5c7819 */ /* 0x000fe20000011661 */
[----:B------:R-:W-:Y:S01]  /*0ed0*/  HADD2.F32 R22, -RZ, R141.H0_H0 ;  /* 0x2000008dff167230 */ /* 0x000fe20000004100 */
[----:B------:R-:W-:Y:S01]  /*0ee0*/  MOV R89, R94 ;  /* 0x0000005e00597202 */ /* 0x000fe20000000f00 */
[----:B------:R-:W-:Y:S01]  /*0ef0*/  HADD2.F32 R110, -RZ, R110.H0_H0 ;  /* 0x2000006eff6e7230 */ /* 0x000fe20000004100 */
[----:B------:R-:W-:Y:S01]  /*0f00*/  MOV R100, R96 ;  /* 0x0000006000647202 */ /* 0x000fe20000000f00 */
[----:B------:R-:W-:-:S02]  /*0f10*/  HADD2.F32 R94, -RZ, R119.H0_H0 ;  /* 0x20000077ff5e7230 */ /* 0x000fc40000004100 */
[-C--:B------:R-:W-:Y:S01]  /*0f20*/  FMUL.FTZ R14, R16, R17.reuse ;  /* 0x00000011100e7220 */ /* 0x080fe20000410000 */
[----:B------:R-:W-:Y:S02]  /*0f30*/  HADD2.F32 R97, -RZ, R102.H0_H0 ;  /* 0x20000066ff617230 */ /* 0x000fe40000004100 */
        /* <DEDUP_REMOVED lines=8> */
[----:B------:R-:W-:Y:S01]  /*0fc0*/  FMUL.FTZ R22, R94, R97 ;  /* 0x000000615e167220 */ /* 0x000fe20000410000 */
[----:B------:R-:W-:Y:S01]  /*0fd0*/  FADD.FTZ R93, -R112, R23 ;  /* 0x00000017705d7221 */ /* 0x000fe20000010100 */
[----:B------:R-:W-:-:S02]  /*0fe0*/  HADD2.F32 R94, -RZ, R116.H0_H0 ;  /* 0x20000074ff5e7230 */ /* 0x000fc40000004100 */
[C---:B------:R-:W-:Y:S01]  /*0ff0*/  FMUL.FTZ R23, R130.reuse, R101 ;  /* 0x0000006582177220 */ /* 0x040fe20000410000 */
[----:B------:R-:W-:Y:S02]  /*1000*/  HADD2.F32 R103, -RZ, R100.H0_H0 ;  /* 0x20000064ff677230 */ /* 0x000fe40000004100 */
[C---:B------:R-:W-:Y:S01]  /*1010*/  FMUL.FTZ R96, R130.reuse, R99 ;  /* 0x0000006382607220 */ /* 0x040fe20000410000 */
[----:B------:R-:W-:Y:S02]  /*1020*/  HADD2.F32 R101, -RZ, R141.H1_H1 ;  /* 0x3000008dff657230 */ /* 0x000fe40000004100 */
[----:B------:R-:W-:Y:S01]  /*1030*/  FMUL.FTZ R99, R130, R157 ;  /* 0x0000009d82637220 */ /* 0x000fe20000410000 */
[----:B------:R-:W-:Y:S02]  /*1040*/  HADD2.F32 R104, -RZ, R104.H0_H0 ;  /* 0x20000068ff687230 */ /* 0x000fe40000004100 */
[----:B------:R-:W-:Y:S02]  /*1050*/  HADD2.F32 R102, -RZ, R98.H0_H0 ;  /* 0x20000062ff667230 */ /* 0x000fe40000004100 */
[----:B------:R-:W-:Y:S01]  /*1060*/  FMUL.FTZ R98, R94, R103 ;  /* 0x000000675e627220 */ /* 0x000fe20000410000 */
[----:B------:R-:W-:Y:S01]  /*1070*/  FFMA.FTZ R78, R23, R97, R78 ;  /* 0x00000061174e7223 */ /* 0x000fe2000001004e */
[----:B------:R-:W-:Y:S01]  /*1080*/  FADD.FTZ R58, R58, R97 ;  /* 0x000000613a3a7221 */ /* 0x000fe20000010000 */
[----:B------:R-:W-:Y:S01]  /*1090*/  FADD.FTZ R52, R52, R103 ;  /* 0x0000006734347221 */ /* 0x000fe20000010000 */
[----:B------:R-:W-:Y:S01]  /*10a0*/  FFMA.FTZ R72, R99, R103, R72 ;  /* 0x0000006763487223 */ /* 0x000fe20000010048 */
[----:B------:R-:W-:Y:S01]  /*10b0*/  FADD.FTZ R94, RZ, R2 ;  /* 0x00000002ff5e7221 */ /* 0x000fe20000010000 */
[----:B------:R-:W-:Y:S01]  /*10c0*/  FMUL.FTZ R97, R101, R104 ;  /* 0x0000006865617220 */ /* 0x000fe20000410000 */
[----:B------:R-:W-:Y:S01]  /*10d0*/  FFMA.FTZ R103, R3, R2, RZ ;  /* 0x0000000203677223 */ /* 0x000fe200000100ff */
[----:B------:R-:W-:-:S02]  /*10e0*/  HADD2.F32 R101, -RZ, R126.H1_H1 ;  /* 0x3000007eff657230 */ /* 0x000fc40000004100 */
[C---:B------:R-:W-:Y:S01]  /*10f0*/  FMUL.FTZ R20, R130.reuse, R105 ;  /* 0x0000006982147220 */ /* 0x040fe20000410000 */
        /* <DEDUP_REMOVED lines=8> */
[----:B------:R-:W-:Y:S02]  /*1180*/  HADD2.F32 R105, -RZ, R91.H0_H0 ;  /* 0x2000005bff697230 */ /* 0x000fe40000004100 */
[----:B------:R-:W-:Y:S01]  /*1190*/  FADD.FTZ R91, R102, R9 ;  /* 0x00000009665b7221 */ /* 0x000fe20000010000 */
[----:B------:R-:W-:Y:S01]  /*11a0*/  FFMA.FTZ R94, R8, R9, R103 ;  /* 0x00000009085e7223 */ /* 0x000fe20000010067 */
[----:B------:R-:W-:Y:S01]  /*11b0*/  FFMA.FTZ R83, R16, R108, R83 ;  /* 0x0000006c10537223 */ /* 0x000fe20000010053 */
[----:B------:R-:W-:Y:S01]  /*11c0*/  FADD.FTZ R63, R63, R108 ;  /* 0x0000006c3f3f7221 */ /* 0x000fe20000010000 */
[----:B------:R-:W-:-:S02]  /*11d0*/  HADD2.F32 R108, -RZ, R92.H0_H0 ;  /* 0x2000005cff6c7230 */ /* 0x000fc40000004100 */
[----:B------:R-:W-:Y:S01]  /*11e0*/  FADD.FTZ R92, R91, R10 ;  /* 0x0000000a5b5c7221 */ /* 0x000fe20000010000 */
[----:B------:R-:W-:Y:S01]  /*11f0*/  FFMA.FTZ R79, R96, R104, R79 ;  /* 0x00000068604f7223 */ /* 0x000fe2000001004f */
[----:B------:R-:W-:Y:S01]  /*1200*/  FADD.FTZ R59, R59, R104 ;  /* 0x000000683b3b7221 */ /* 0x000fe20000010000 */
[----:B------:R-:W-:Y:S01]  /*1210*/  FFMA.FTZ R91, R11, R10, R94 ;  /* 0x0000000a0b5b7223 */ /* 0x000fe2000001005e */
[----:B------:R-:W-:Y:S02]  /*1220*/  HADD2.F32 R104, -RZ, R117.H0_H0 ;  /* 0x20000075ff687230 */ /* 0x000fe40000004100 */
[----:B------:R-:W-:Y:S01]  /*1230*/  FADD.FTZ R113, R92, R13 ;  /* 0x0000000d5c717221 */ /* 0x000fe20000010000 */
[----:B------:R-:W-:Y:S01]  /*1240*/  FFMA.FTZ R92, R12, R13, R91 ;  /* 0x0000000d0c5c7223 */ /* 0x000fe2000001005b */
[----:B------:R-:W-:Y:S02]  /*1250*/  HADD2.F32 R106, -RZ, R127.H1_H1 ;  /* 0x3000007fff6a7230 */ /* 0x000fe40000004100 */
[----:B------:R-:W-:Y:S01]  /*1260*/  FMUL.FTZ R103, R130, R145 ;  /* 0x0000009182677220 */ /* 0x000fe20000410000 */
[----:B------:R-:W-:Y:S01]  /*1270*/  FMUL.FTZ R102, R104, R105 ;  /* 0x0000006968667220 */ /* 0x000fe20000410000 */
        /* <DEDUP_REMOVED lines=12> */
[----:B------:R-:W-:Y:S01]  /*1340*/  FFMA.FTZ R77, R20, R110, R77 ;  /* 0x0000006e144d7223 */ /* 0x000fe2000001004d */
[----:B------:R-:W-:Y:S01]  /*1350*/  FADD.FTZ R57, R57, R110 ;  /* 0x0000006e39397221 */ /* 0x000fe20000010000 */
[----:B------:R-:W-:Y:S02]  /*1360*/  HADD2.F32 R109, -RZ, R89.H0_H0 ;  /* 0x20000059ff6d7230 */ /* 0x000fe40000004100 */
[----:B------:R-:W-:Y:S01]  /*1370*/  FADD.FTZ R89, R92, R21 ;  /* 0x000000155c597221 */ /* 0x000fe20000010000 */
[----:B------:R-:W-:Y:S02]  /*1380*/  HADD2.F32 R110, -RZ, R90.H0_H0 ;  /* 0x2000005aff6e7230 */ /* 0x000fe40000004100 */
[----:B------:R-:W-:Y:S01]  /*1390*/  FFMA.FTZ R90, R20, R21, R91 ;  /* 0x00000015145a7223 */ /* 0x000fe2000001005b */
[----:B------:R-:W-:-:S03]  /*13a0*/  FADD.FTZ R92, R89, R22 ;  /* 0x00000016595c7221 */ /* 0x000fc60000010000 */
[----:B------:R-:W-:Y:S01]  /*13b0*/  FFMA.FTZ R89, R23, R22, R90 ;  /* 0x0000001617597223 */ /* 0x000fe2000001005a */
[----:B------:R-:W-:-:S03]  /*13c0*/  FADD.FTZ R91, R92, R97 ;  /* 0x000000615c5b7221 */ /* 0x000fc60000010000 */
[----:B------:R-:W-:Y:S01]  /*13d0*/  FFMA.FTZ R92, R96, R97, R89 ;  /* 0x00000061605c7223 */ /* 0x000fe20000010059 */
[----:B------:R-:W-:-:S03]  /*13e0*/  FADD.FTZ R90, R91, R98 ;  /* 0x000000625b5a7221 */ /* 0x000fc60000010000 */
[----:B------:R-:W-:Y:S01]  /*13f0*/  FFMA.FTZ R89, R99, R98, R92 ;  /* 0x0000006263597223 */ /* 0x000fe2000001005c */
[----:B------:R-:W-:-:S03]  /*1400*/  FADD.FTZ R91, R90, R101 ;  /* 0x000000655a5b7221 */ /* 0x000fc60000010000 */
[----:B------:R-:W-:Y:S01]  /*1410*/  FFMA.FTZ R90, R100, R101, R89 ;  /* 0x00000065645a7223 */ /* 0x000fe20000010059 */
[----:B------:R-:W-:Y:S02]  /*1420*/  HADD2.F32 R106, -RZ, R114.H0_H0 ;  /* 0x20000072ff6a7230 */ /* 0x000fe40000004100 */
[C---:B------:R-:W-:Y:S01]  /*1430*/  FMUL.FTZ R107, R130.reuse, R107 ;  /* 0x0000006b826b7220 */ /* 0x040fe20000410000 */
[----:B------:R-:W-:Y:S02]  /*1440*/  HADD2.F32 R94, -RZ, R124.H1_H1 ;  /* 0x3000007cff5e7230 */ /* 0x000fe40000004100 */
[----:B------:R-:W-:Y:S01]  /*1450*/  FADD.FTZ R92, R91, R102 ;  /* 0x000000665b5c7221 */ /* 0x000fe20000010000 */
[----:B------:R-:W-:Y:S01]  /*1460*/  FMUL.FTZ R108, R130, R95 ;  /* 0x0000005f826c7220 */ /* 0x000fe20000410000 */
[----:B------:R-:W-:Y:S01]  /*1470*/  FFMA.FTZ R89, R103, R102, R90 ;  /* 0x0000006667597223 */ /* 0x000fe2000001005a */
[-C--:B------:R-:W-:Y:S01]  /*1480*/  FMUL.FTZ R106, R106, R109.reuse ;  /* 0x0000006d6a6a7220 */ /* 0x080fe20000410000 */
[----:B------:R-:W-:Y:S01]  /*1490*/  FADD.FTZ R48, R48, R109 ;  /* 0x0000006d30307221 */ /* 0x000fe20000010000 */
[----:B------:R-:W-:Y:S01]  /*14a0*/  FFMA.FTZ R68, R107, R109, R68 ;  /* 0x0000006d6b447223 */ /* 0x000fe20000010044 */
[----:B------:R-:W-:Y:S01]  /*14b0*/  FADD.FTZ R95, R92, R105 ;  /* 0x000000695c5f7221 */ /* 0x000fe20000010000 */
[-C--:B------:R-:W-:Y:S01]  /*14c0*/  FMUL.FTZ R109, R94, R110.reuse ;  /* 0x0000006e5e6d7220 */ /* 0x080fe20000410000 */
[----:B------:R-:W-:Y:S01]  /*14d0*/  FADD.FTZ R49, R49, R110 ;  /* 0x0000006e31317221 */ /* 0x000fe20000010000 */
[----:B------:R-:W-:Y:S01]  /*14e0*/  FFMA.FTZ R69, R108, R110, R69 ;  /* 0x0000006e6c457223 */ /* 0x000fe20000010045 */
[----:B------:R-:W-:Y:S01]  /*14f0*/  FFMA.FTZ R90, R104, R105, R89 ;  /* 0x00000069685a7223 */ /* 0x000fe20000010059 */
[----:B------:R-:W-:-:S02]  /*1500*/  HADD2.F32 R110, -RZ, R115.H0_H0 ;  /* 0x20000073ff6e7230 */ /* 0x000fc40000004100 */
[----:B------:R-:W-:Y:S01]  /*1510*/  FMUL.FTZ R111, R130, R111 ;  /* 0x0000006f826f7220 */ /* 0x000fe20000410000 */
[----:B------:R-:W-:Y:S02]  /*1520*/  HADD2.F32 R91, -RZ, R0.H0_H0 ;  /* 0x20000000ff5b7230 */ /* 0x000fe40000004100 */
[----:B------:R-:W-:Y:S01]  /*1530*/  FADD.FTZ R0, R95, R106 ;  /* 0x0000006a5f007221 */ /* 0x000fe20000010000 */
[----:B------:R-:W-:Y:S01]  /*1540*/  FFMA.FTZ R89, R107, R106, R90 ;  /* 0x0000006a6b597223 */ /* 0x000fe2000001005a */
[----:B------:R-:W-:Y:S02]  /*1550*/  HADD2.F32 R113, -RZ, R125.H1_H1 ;  /* 0x3000007dff717230 */ /* 0x000fe40000004100 */
[-C--:B------:R-:W-:Y:S01]  /*1560*/  FMUL.FTZ R110, R110, R91.reuse ;  /* 0x0000005b6e6e7220 */ /* 0x080fe20000410000 */
[----:B------:R-:W-:Y:S01]  /*1570*/  FADD.FTZ R50, R50, R91 ;  /* 0x0000005b32327221 */ /* 0x000fe20000010000 */
[----:B------:R-:W-:Y:S01]  /*1580*/  FFMA.FTZ R70, R111, R91, R70 ;  /* 0x0000005b6f467223 */ /* 0x000fe20000010046 */
        /* <DEDUP_REMOVED lines=12> */
.L_x_7254:
        /* <DEDUP_REMOVED lines=30> */
.L_x_7256:
        /* <DEDUP_REMOVED lines=12> */
[----:B0-----:R-:W-:Y:S01]  /*18f0*/  IMAD.WIDE.U32 R28, R31, 0x4, R26 ;  /* 0x000000041f1c7825 */ /* 0x001fe200078e001a */
[----:B------:R-:W-:-:S03]  /*1900*/  IADD3 R89, PT, PT, R41, 0x200, RZ ;  /* 0x0000020029597810 */ /* 0x000fc60007ffe0ff */
[--C-:B------:R-:W-:Y:S01]  /*1910*/  IMAD.WIDE.U32 R32, R33, 0x4, R26.reuse ;  /* 0x0000000421207825 */ /* 0x100fe200078e001a */
[----:B------:R-:W5:Y:S03]  /*1920*/  LDG.E R137, desc[UR12][R28.64] ;  /* 0x0000000c1c897981 */ /* 0x000f66000c1e1900 */
[--C-:B------:R-:W-:Y:S01]  /*1930*/  IMAD.WIDE.U32 R34, R35, 0x4, R26.reuse ;  /* 0x0000000423227825 */ /* 0x100fe200078e001a */
[----:B------:R0:W5:Y:S03]  /*1940*/  LDG.E R138, desc[UR12][R32.64] ;  /* 0x0000000c208a7981 */ /* 0x000166000c1e1900 */
[--C-:B------:R-:W-:Y:S01]  /*1950*/  IMAD.WIDE.U32 R30, R91, 0x4, R26.reuse ;  /* 0x000000045b1e7825 */ /* 0x100fe200078e001a */
[----:B------:R2:W5:Y:S03]  /*1960*/  LDG.E R136, desc[UR12][R34.64] ;  /* 0x0000000c22887981 */ /* 0x000566000c1e1900 */
[----:B------:R-:W-:Y:S01]  /*1970*/  IMAD.WIDE.U32 R26, R37, 0x4, R26 ;  /* 0x00000004251a7825 */ /* 0x000fe200078e001a */
[C---:B------:R-:W-:Y:S01]  /*1980*/  IADD3 R37, PT, PT, R41.reuse, 0x80, RZ ;  /* 0x0000008029257810 */ /* 0x040fe20007ffe0ff */
[----:B------:R2:W5:Y:S02]  /*1990*/  LDG.E R140, desc[UR12][R30.64] ;  /* 0x0000000c1e8c7981 */ /* 0x000564000c1e1900 */
[----:B-1----:R-:W-:-:S02]  /*19a0*/  IMAD.WIDE.U32 R40, R41, 0x10, R24 ;  /* 0x0000001029287825 */ /* 0x002fc400078e0018 */
[----:B------:R2:W5:Y:S02]  /*19b0*/  LDG.E R129, desc[UR12][R26.64] ;  /* 0x0000000c1a817981 */ /* 0x000564000c1e1900 */
[----:B------:R-:W-:-:S04]  /*19c0*/  IMAD.WIDE.U32 R36, R37, 0x10, R24 ;  /* 0x0000001025247825 */ /* 0x000fc800078e0018 */
[--C-:B0-----:R-:W-:Y:S02]  /*19d0*/  IMAD.WIDE.U32 R32, R39, 0x10, R24.reuse ;  /* 0x0000001027207825 */ /* 0x101fe400078e0018 */
[----:B------:R-:W5:Y:S02]  /*19e0*/  LDG.E.128 R36, desc[UR12][R36.64] ;  /* 0x0000000c24247981 */ /* 0x000f64000c1e1d00 */
[--C-:B------:R-:W-:Y:S02]  /*19f0*/  IMAD.WIDE.U32 R28, R43, 0x10, R24.reuse ;  /* 0x000000102b1c7825 */ /* 0x100fe400078e0018 */
[----:B------:R-:W5:Y:S02]  /*1a00*/  LDG.E.128 R40, desc[UR12][R40.64] ;  /* 0x0000000c28287981 */ /* 0x000f64000c1e1d00 */
[----:B------:R-:W-:Y:S02]  /*1a10*/  IMAD.WIDE.U32 R24, R89, 0x10, R24 ;  /* 0x0000001059187825 */ /* 0x000fe400078e0018 */
[----:B------:R-:W5:Y:S04]  /*1a20*/  LDG.E.128 R32, desc[UR12][R32.64] ;  /* 0x0000000c20207981 */ /* 0x000f68000c1e1d00 */
[----:B------:R-:W5:Y:S04]  /*1a30*/  LDG.E.128 R28, desc[UR12][R28.64] ;  /* 0x0000000c1c1c7981 */ /* 0x000f68000c1e1d00 */
[----:B--2---:R-:W5:Y:S02]  /*1a40*/  LDG.E.128 R24, desc[UR12][R24.64] ;  /* 0x0000000c18187981 */ /* 0x004f64000c1e1d00 */
.L_x_7255:
[----:B0-----:R-:W0:Y:S01]  /*1a50*/  SHFL.DOWN PT, R89, R144, 0x10, 0x1f ;  /* 0x0a001f0090597f89 */ /* 0x001e2200000e0000 */
[----:B------:R-:W-:Y:S03]  /*1a60*/  BSSY.RECONVERGENT B0, `(.L_x_7257) ;  /* 0x000001f000007945 */ /* 0x000fe60003800200 */
        /* <DEDUP_REMOVED lines=30> */
.L_x_7258:
[----:B------:R-:W-:Y:S05]  /*1c50*/  BSYNC.RECONVERGENT B0 ;  /* 0x0000000000007941 */ /* 0x000fea0003800200 */
.L_x_7257:
        /* <DEDUP_REMOVED lines=53> */
.L_x_7261:
        /* <DEDUP_REMOVED lines=12> */
.L_x_7262:
        /* <DEDUP_REMOVED lines=12> */
.L_x_7263:
        /* <DEDUP_REMOVED lines=13> */
.L_x_7260:
        /* <DEDUP_REMOVED lines=19> */
[----:B------:R-:W-:Y:S01]  /*2330*/  @P3 LOP3.LUT P4, RZ, R140, 0xff00, RZ, 0xc0, !PT ;  /* 0x0000ff008cff3812 */ /* 0x000fe2000788c0ff */
        /* <DEDUP_REMOVED lines=26> */
.L_x_7259:
[----:B------:R-:W-:Y:S01]  /*24e0*/  UMOV UR4, UR8 ;  /* 0x0000000800047c82 */ /* 0x000fe20008000000 */
[----:B------:R-:W-:Y:S01]  /*24f0*/  UMOV UR5, UR9 ;  /* 0x0000000900057c82 */ /* 0x000fe20008000000 */
[----:B------:R-:W-:-:S04]  /*2500*/  UISETP.NE.U32.AND UP0, UPT, UR4, URZ, UPT ;  /* 0x000000ff0400728c */ /* 0x000fc8000bf05070 */
[----:B------:R-:W-:-:S09]  /*2510*/  UISETP.NE.AND.EX UP0, UPT, UR5, URZ, UPT, UP0 ;  /* 0x000000ff0500728c */ /* 0x000fd2000bf05300 */
[----:B------:R-:W-:Y:S05]  /*2520*/  BRA.U UP0, `(.L_x_7265) ;  /* 0x0000000100b47547 */ /* 0x000fea000b800000 */
[----:B------:R-:W0:Y:S01]  /*2530*/  @P3 LDC.64 R88, c[0x0][0x408] ;  /* 0x00010200ff583b82 */ /* 0x000e220000000a00 */
        /* <DEDUP_REMOVED lines=41> */
[----:B------:R-:W-:-:S04]  /*27d0*/  F2FP.F16.F32.PACK_AB R88, RZ, R88 ;  /* 0x00000058ff58723e */ /* 0x000fc800000000ff */
[----:B------:R-:W-:Y:S01]  /*27e0*/  PRMT R124, R88, 0x7610, R124 ;  /* 0x00007610587c7816 */ /* 0x000fe2000000007c */
[----:B------:R-:W-:Y:S06]  /*27f0*/  BRA `(.L_x_7264) ;  /* 0x0000000000b07947 */ /* 0x000fec0003800000 */
.L_x_7265:
[----:B------:R-:W0:Y:S01]  /*2800*/  @P3 LDC.64 R88, c[0x0][0x408] ;  /* 0x00010200ff583b82 */ /* 0x000e220000000a00 */
[-CC-:B------:R-:W-:Y:S01]  /*2810*/  @P2 FFMA.FTZ R146, R8, R133.reuse, R132.reuse ;  /* 0x0000008508922223 */ /* 0x180fe20000010084 */
[-CC-:B------:R-:W-:Y:S01]  /*2820*/  @P2 FFMA.FTZ R145, R3, R133.reuse, R132.reuse ;  /* 0x0000008503912223 */ /* 0x180fe20000010084 */
[-CC-:B------:R-:W-:Y:S01]  /*2830*/  @P2 FFMA.FTZ R144, R4, R133.reuse, R132.reuse ;  /* 0x0000008504902223 */ /* 0x180fe20000010084 */
[----:B------:R-:W-:Y:S01]  /*2840*/  @P2 FFMA.FTZ R147, R7, R133, R132 ;  /* 0x0000008507932223 */ /* 0x000fe20000010084 */
[----:B------:R-:W-:Y:S01]  /*2850*/  @P2 FADD.FTZ R146, R9, -R146 ;  /* 0x8000009209922221 */ /* 0x000fe20000010000 */
[----:B------:R-:W-:Y:S01]  /*2860*/  @P2 FADD.FTZ R145, R2, -R145 ;  /* 0x8000009102912221 */ /* 0x000fe20000010000 */
[----:B------:R-:W-:Y:S01]  /*2870*/  @P2 FADD.FTZ R144, R5, -R144 ;  /* 0x8000009005902221 */ /* 0x000fe20000010000 */
[----:B------:R-:W1:Y:S01]  /*2880*/  @P3 LDC.64 R90, c[0x0][0x408] ;  /* 0x00010200ff5a3b82 */ /* 0x000e620000000a00 */
[----:B------:R-:W-:Y:S01]  /*2890*/  @P2 FADD.FTZ R147, R6, -R147 ;  /* 0x8000009306932221 */ /* 0x000fe20000010000 */
[----:B-----5:R-:W-:Y:S01]  /*28a0*/  MOV R87, R43 ;  /* 0x0000002b00577202 */ /* 0x020fe20000000f00 */
[C---:B------:R-:W-:Y:S01]  /*28b0*/  @P2 FFMA.FTZ R87, R130.reuse, R146, R43 ;  /* 0x0000009282572223 */ /* 0x040fe2000001002b */
[----:B------:R-:W-:Y:S01]  /*28c0*/  MOV R84, R40 ;  /* 0x0000002800547202 */ /* 0x000fe20000000f00 */
[C---:B------:R-:W-:Y:S01]  /*28d0*/  @P2 FFMA.FTZ R84, R130.reuse, R145, R40 ;  /* 0x0000009182542223 */ /* 0x040fe20000010028 */
[----:B------:R-:W-:Y:S01]  /*28e0*/  MOV R85, R41 ;  /* 0x0000002900557202 */ /* 0x000fe20000000f00 */
[C---:B------:R-:W-:Y:S01]  /*28f0*/  @P2 FFMA.FTZ R85, R130.reuse, R144, R41 ;  /* 0x0000009082552223 */ /* 0x040fe20000010029 */
[----:B------:R-:W2:Y:S01]  /*2900*/  @P3 LDC.64 R92, c[0x0][0x408] ;  /* 0x00010200ff5c3b82 */ /* 0x000ea20000000a00 */
[----:B------:R-:W-:Y:S01]  /*2910*/  MOV R86, R42 ;  /* 0x0000002a00567202 */ /* 0x000fe20000000f00 */
[----:B------:R-:W-:Y:S01]  /*2920*/  @P2 FFMA.FTZ R86, R130, R147, R42 ;  /* 0x0000009382562223 */ /* 0x000fe2000001002a */
[----:B------:R-:W-:-:S02]  /*2930*/  @P3 ISETP.GE.U32.AND P5, PT, R140, 0x1000000, PT ;  /* 0x010000008c00380c */ /* 0x000fc40003fa6070 */
[C---:B------:R-:W-:Y:S02]  /*2940*/  @P3 LOP3.LUT P0, RZ, R140.reuse, 0xff, RZ, 0xc0, !PT ;  /* 0x000000ff8cff3812 */ /* 0x040fe4000780c0ff */
[C---:B------:R-:W-:Y:S01]  /*2950*/  @P3 LOP3.LUT P1, RZ, R140.reuse, 0xff00, RZ, 0xc0, !PT ;  /* 0x0000ff008cff3812 */ /* 0x040fe2000782c0ff */
[----:B------:R-:W3:Y:S01]  /*2960*/  @P3 LDC.64 R94, c[0x0][0x408] ;  /* 0x00010200ff5e3b82 */ /* 0x000ee20000000a00 */
[----:B0-----:R-:W-:Y:S01]  /*2970*/  @P3 FMUL.FTZ R89, R87, R89 ;  /* 0x0000005957593220 */ /* 0x001fe20000410000 */
[----:B------:R-:W-:-:S03]  /*2980*/  @P3 LOP3.LUT P4, RZ, R140, 0xff0000, RZ, 0xc0, !PT ;  /* 0x00ff00008cff3812 */ /* 0x000fc6000788c0ff */
        /* <DEDUP_REMOVED lines=9> */
[----:B------:R-:W-:Y:S01]  /*2a20*/  @P3 F2FP.F16.F32.PACK_AB R90, RZ, R90 ;  /* 0x0000005aff5a323e */ /* 0x000fe200000000ff */
[----:B---3--:R-:W-:-:S03]  /*2a30*/  @P3 FMUL.FTZ R95, R86, R95 ;  /* 0x0000005f565f3220 */ /* 0x008fc60000410000 */
[----:B------:R-:W-:Y:S02]  /*2a40*/  @P3 FSEL R92, R92, RZ, P1 ;  /* 0x000000ff5c5c3208 */ /* 0x000fe40000800000 */
[----:B------:R-:W-:Y:S01]  /*2a50*/  @P3 PRMT R127, R90, 0x7610, R127 ;  /* 0x000076105a7f3816 */ /* 0x000fe2000000007f */
[----:B------:R-:W-:Y:S01]  /*2a60*/  @P3 FMUL.FTZ R94, R95, R94 ;  /* 0x0000005e5f5e3220 */ /* 0x000fe20000410000 */
[----:B------:R-:W-:-:S04]  /*2a70*/  @P3 F2FP.F16.F32.PACK_AB R92, RZ, R92 ;  /* 0x0000005cff5c323e */ /* 0x000fc800000000ff */
[----:B------:R-:W-:Y:S02]  /*2a80*/  @P3 FSEL R94, R94, RZ, P4 ;  /* 0x000000ff5e5e3208 */ /* 0x000fe40002000000 */
[----:B------:R-:W-:Y:S02]  /*2a90*/  @P3 PRMT R126, R92, 0x7610, R126 ;  /* 0x000076105c7e3816 */ /* 0x000fe4000000007e */
[----:B------:R-:W-:-:S04]  /*2aa0*/  @P3 F2FP.F16.F32.PACK_AB R94, RZ, R94 ;  /* 0x0000005eff5e323e */ /* 0x000fc800000000ff */
[----:B------:R-:W-:-:S07]  /*2ab0*/  @P3 PRMT R125, R94, 0x7610, R125 ;  /* 0x000076105e7d3816 */ /* 0x000fce000000007d */
.L_x_7264:
        /* <DEDUP_REMOVED lines=16> */
.L_x_7266:
        /* <DEDUP_REMOVED lines=47> */
.L_x_7268:
        /* <DEDUP_REMOVED lines=45> */
.L_x_7267:
        /* <DEDUP_REMOVED lines=29> */
[----:B------:R-:W-:Y:S01]  /*3350*/  @P3 F2FP.F16.F32.PACK_AB R88, RZ, R88 ;  /* 0x00000058ff58323e */ /* 0x000fe200000000ff */
[----:B--2---:R-:W-:-:S03]  /*3360*/  @P3 FMUL.FTZ R93, R86, R93 ;  /* 0x0000005d565d3220 */ /* 0x004fc60000410000 */
        /* <DEDUP_REMOVED lines=16> */
.L_x_7270:
        /* <DEDUP_REMOVED lines=12> */
.L_x_7271:
        /* <DEDUP_REMOVED lines=12> */
.L_x_7272:
        /* <DEDUP_REMOVED lines=12> */
.L_x_7273:
        /* <DEDUP_REMOVED lines=12> */
.L_x_7269:
        /* <DEDUP_REMOVED lines=14> */
.L_x_7274:
        /* <DEDUP_REMOVED lines=47> */
.L_x_7276:
        /* <DEDUP_REMOVED lines=45> */
.L_x_7275:
        /* <DEDUP_REMOVED lines=47> */
.L_x_7278:
        /* <DEDUP_REMOVED lines=12> */
.L_x_7279:
        /* <DEDUP_REMOVED lines=12> */
.L_x_7280:
        /* <DEDUP_REMOVED lines=12> */
.L_x_7281:
        /* <DEDUP_REMOVED lines=12> */
.L_x_7277:
        /* <DEDUP_REMOVED lines=14> */
.L_x_7282:
        /* <DEDUP_REMOVED lines=47> */
.L_x_7284:
        /* <DEDUP_REMOVED lines=45> */
.L_x_7283:
        /* <DEDUP_REMOVED lines=47> */
.L_x_7286:
        /* <DEDUP_REMOVED lines=12> */
.L_x_7287:
        /* <DEDUP_REMOVED lines=12> */
.L_x_7288:
        /* <DEDUP_REMOVED lines=12> */
.L_x_7289:
        /* <DEDUP_REMOVED lines=12> */
.L_x_7285:
        /* <DEDUP_REMOVED lines=14> */
.L_x_7290:
        /* <DEDUP_REMOVED lines=47> */
.L_x_7292:
        /* <DEDUP_REMOVED lines=45> */
.L_x_7291:
        /* <DEDUP_REMOVED lines=47> */
.L_x_7294:
        /* <DEDUP_REMOVED lines=23> */
.L_x_7295:
        /* <DEDUP_REMOVED lines=12> */
.L_x_7296:
        /* <DEDUP_REMOVED lines=12> */
.L_x_7297:
[----:B------:R-:W-:-:S07]  /*5d10*/  @P3 PRMT R124, R90, 0x7610, R124 ;  /* 0x000076105a7c3816 */ /* 0x000fce000000007c */
.L_x_7293:
        /* <DEDUP_REMOVED lines=14> */
.L_x_7298:
[----:B01----:R-:W0:Y:S01]  /*5e00*/  LDC.64 R88, c[0x0][0x380] ;  /* 0x0000e000ff587b82 */ /* 0x003e220000000a00 */
[----:B------:R-:W-:Y:S01]  /*5e10*/  UPLOP3.LUT UP1, UPT, UPT, UPT, UP1, 0x40, 0x4 ;  /* 0x000000000004789c */ /* 0x000fe20003f2e810 */
[----:B0-----:R-:W-:-:S04]  /*5e20*/  IADD3 R128, PT, PT, R128, R88, RZ ;  /* 0x0000005880807210 */ /* 0x001fc80007ffe0ff */
[----:B------:R-:W-:-:S13]  /*5e30*/  ISETP.GE.AND P0, PT, R128, R89, PT ;  /* 0x000000598000720c */ /* 0x000fda0003f06270 */
[----:B------:R-:W-:Y:S05]  /*5e40*/  @!P0 BRA `(.L_x_7299) ;  /* 0xffffffa4005c8947 */ /* 0x000fea000383ffff */
.L_x_7253:
        /* <DEDUP_REMOVED lines=18> */
.L_x_7300:
        /* <DEDUP_REMOVED lines=9> */
.L_x_10913:


//--------------------- .text._ZN10layer_norm13ln_bwd_kernelINS_13Kernel_traitsI6__halfS2_fS2_fjLj2560ELj1ELj1ELj4ELj8ENS_18Kernel_traits_baseILj2560ES2_S2_fS2_fjLj128EEEEELb1ELb1ELb0ELb0EEEvNS_9BwdParamsE --------------------------
	.section	.text._ZN10layer_norm13ln_bwd_kernelINS_13Kernel_traitsI6__halfS2_fS2_fjLj2560ELj1ELj1ELj4ELj8ENS_18Kernel_traits_baseILj2560ES2_S2_fS2_fjLj128EEEEELb1ELb1ELb0ELb0EEEvNS_9BwdParamsE,"ax",@progbits
	.align	128
        .global         _ZN10layer_norm13ln_bwd_kernelINS_13Kernel_traitsI6__halfS2_fS2_fjLj2560ELj1ELj1ELj4ELj8ENS_18Kernel_traits_baseILj2560ES2_S2_fS2_fjLj128EEEEELb1ELb1ELb0ELb0EEEvNS_9BwdParamsE
        .type           _ZN10layer_norm13ln_bwd_kernelINS_13Kernel_traitsI6__halfS2_fS2_fjLj2560ELj1ELj1ELj4ELj8ENS_18Kernel_traits_baseILj2560ES2_S2_fS2_fjLj128EEEEELb1ELb1ELb0ELb0EEEvNS_9BwdParamsE,@function
        .size           _ZN10layer_norm13ln_bwd_kernelINS_13Kernel_traitsI6__halfS2_fS2_fjLj2560ELj1ELj1ELj4ELj8ENS_18Kernel_traits_baseILj2560ES2_S2_fS2_fjLj128EEEEELb1ELb1ELb0ELb0EEEvNS_9BwdParamsE,(.L_x_10914 - _ZN10layer_norm13ln_bwd_kernelINS_13Kernel_traitsI6__halfS2_fS2_fjLj2560ELj1ELj1ELj4ELj8ENS_18Kernel_traits_baseILj2560ES2_S2_fS2_fjLj128EEEEELb1ELb1ELb0ELb0EEEvNS_9BwdParamsE)
        .other          _ZN10layer_norm13ln_bwd_kernelINS_13Kernel_traitsI6__halfS2_fS2_fjLj2560ELj1ELj1ELj4ELj8ENS_18Kernel_traits_baseILj2560ES2_S2_fS2_fjLj128EEEEELb1ELb1ELb0ELb0EEEvNS_9BwdParamsE,@"STO_CUDA_ENTRY STV_DEFAULT"
_ZN10layer_norm13ln_bwd_kernelINS_13Kernel_traitsI6__halfS2_fS2_fjLj2560ELj1ELj1ELj4ELj8ENS_18Kernel_traits_baseILj2560ES2_S2_fS2_fjLj128EEEEELb1ELb1ELb0ELb0EEEvNS_9BwdParamsE:
.text._ZN10layer_norm13ln_bwd_kernelINS_13Kernel_traitsI6__halfS2_fS2_fjLj2560ELj1ELj1ELj4ELj8ENS_18Kernel_traits_baseILj2560ES2_S2_fS2_fjLj128EEEEELb1ELb1ELb0ELb0EEEvNS_9BwdParamsE:
        /* <DEDUP_REMOVED lines=121> */
[----:B0-----:R-:W-:-:S02]  /*0790*/  ISETP.NE.U32.AND P0, PT, R2, RZ, PT ;  /* 0x000000ff0200720c */ /* 0x001fc40003f05070 */
[----:B------:R-:W-:Y:S02]  /*07a0*/  CS2R R24, SRZ ;  /* 0x0000000000187805 */ /* 0x000fe4000001ff00 */
[----:B------:R-:W-:Y:S02]  /*07b0*/  MOV R116, R81 ;  /* 0x0000005100747202 */ /* 0x000fe40000000f00 */
[----:B------:R-:W-:Y:S02]  /*07c0*/  CS2R R26, SRZ ;  /* 0x00000000001a7805 */ /* 0x000fe4000001ff00 */
[----:B------:R-:W-:Y:S02]  /*07d0*/  SHF.R.U32.HI R10, RZ, 0x10, R81 ;  /* 0x00000010ff0a7819 */ /* 0x000fe40000011651 */
[----:B------:R-:W-:Y:S02]  /*07e0*/  CS2R R22, SRZ ;  /* 0x0000000000167805 */ /* 0x000fe4000001ff00 */
[----:B------:R-:W-:Y:S01]  /*07f0*/  MOV R115, R66 ;  /* 0x0000004200737202 */ /* 0x000fe20000000f00 */
[----:B------:R-:W-:Y:S01]  /*0800*/  UPLOP3.LUT UP1, UPT, UPT, UPT, UPT, 0x40, 0x4 ;  /* 0x000000000004789c */ /* 0x000fe20003f2e870 */
[----:B------:R-:W-:Y:S01]  /*0810*/  SHF.R.U64 R11, R66, 0x10, R67 ;  /* 0x00000010420b7819 */ /* 0x000fe20000001243 */
[----:B------:R-:W0:Y:S01]  /*0820*/  LDCU UR13, c[0x0][0x408] ;  /* 0x00008100ff0d77ac */ /* 0x000e220008000800 */
[----:B------:R-:W-:-:S02]  /*0830*/  MOV R114, R67 ;  /* 0x0000004300727202 */ /* 0x000fc40000000f00 */
[----:B------:R-:W-:Y:S01]  /*0840*/  SHF.R.U32.HI R12, RZ, 0x10, R67 ;  /* 0x00000010ff0c7819 */ /* 0x000fe20000011643 */
[----:B------:R-:W1:Y:S01]  /*0850*/  LDCU.U8 UR7, c[0x0][0x410] ;  /* 0x00008200ff0777ac */ /* 0x000e620008000000 */
[----:B------:R-:W-:Y:S02]  /*0860*/  MOV R113, R70 ;  /* 0x0000004600717202 */ /* 0x000fe40000000f00 */
[--C-:B------:R-:W-:Y:S01]  /*0870*/  SHF.R.U64 R13, R70, 0x10, R71.reuse ;  /* 0x00000010460d7819 */ /* 0x100fe20000001247 */
[----:B------:R-:W2:Y:S01]  /*0880*/  LDCU UR12, c[0x0][0x400] ;  /* 0x00008000ff0c77ac */ /* 0x000ea20008000800 */
[----:B------:R-:W-:Y:S02]  /*0890*/  MOV R112, R71 ;  /* 0x0000004700707202 */ /* 0x000fe40000000f00 */
[----:B------:R-:W-:Y:S01]  /*08a0*/  SHF.R.U32.HI R14, RZ, 0x10, R71 ;  /* 0x00000010ff0e7819 */ /* 0x000fe20000011647 */
[----:B------:R-:W3:Y:S01]  /*08b0*/  LDCU.64 UR10, c[0x0][0x438] ;  /* 0x00008700ff0a77ac */ /* 0x000ee20008000a00 */
[----:B------:R-:W-:-:S02]  /*08c0*/  MOV R111, R74 ;  /* 0x0000004a006f7202 */ /* 0x000fc40000000f00 */
[--C-:B------:R-:W-:Y:S01]  /*08d0*/  SHF.R.U64 R15, R74, 0x10, R75.reuse ;  /* 0x000000104a0f7819 */ /* 0x100fe2000000124b */
[----:B------:R-:W4:Y:S01]  /*08e0*/  LDCU.64 UR14, c[0x0][0x478] ;  /* 0x00008f00ff0e77ac */ /* 0x000f220008000a00 */
[----:B------:R-:W-:Y:S02]  /*08f0*/  MOV R110, R75 ;  /* 0x0000004b006e7202 */ /* 0x000fe40000000f00 */
[----:B------:R-:W-:Y:S02]  /*0900*/  SHF.R.U32.HI R16, RZ, 0x10, R75 ;  /* 0x00000010ff107819 */ /* 0x000fe4000001164b */
[----:B------:R-:W-:Y:S02]  /*0910*/  MOV R109, R78 ;  /* 0x0000004e006d7202 */ /* 0x000fe40000000f00 */
[----:B------:R-:W-:Y:S02]  /*0920*/  SHF.R.U64 R17, R78, 0x10, R79 ;  /* 0x000000104e117819 */ /* 0x000fe4000000124f */
[----:B------:R-:W-:-:S02]  /*0930*/  MOV R108, R79 ;  /* 0x0000004f006c7202 */ /* 0x000fc40000000f00 */
[----:B------:R-:W-:Y:S02]  /*0940*/  SHF.R.U32.HI R18, RZ, 0x10, R79 ;  /* 0x00000010ff127819 */ /* 0x000fe4000001164f */
[----:B------:R-:W-:Y:S02]  /*0950*/  MOV R107, R82 ;  /* 0x00000052006b7202 */ /* 0x000fe40000000f00 */
[--C-:B------:R-:W-:Y:S02]  /*0960*/  SHF.R.U64 R19, R82, 0x10, R83.reuse ;  /* 0x0000001052137819 */ /* 0x100fe40000001253 */
[----:B------:R-:W-:Y:S02]  /*0970*/  MOV R106, R83 ;  /* 0x00000053006a7202 */ /* 0x000fe40000000f00 */
[----:B------:R-:W-:Y:S02]  /*0980*/  SHF.R.U32.HI R20, RZ, 0x10, R83 ;  /* 0x00000010ff147819 */ /* 0x000fe40000011653 */
[----:B------:R-:W-:-:S02]  /*0990*/  MOV R167, R64 ;  /* 0x0000004000a77202 */ /* 0x000fc40000000f00 */
[----:B------:R-:W-:Y:S02]  /*09a0*/  SHF.R.U64 R0, R64, 0x10, R65 ;  /* 0x0000001040007819 */ /* 0x000fe40000001241 */
[----:B------:R-:W-:Y:S02]  /*09b0*/  ISETP.NE.AND.EX P0, PT, R3, RZ, PT, P0 ;  /* 0x000000ff0300720c */ /* 0x000fe40003f05300 */
[----:B------:R-:W-:Y:S02]  /*09c0*/  PRMT R164, R4, 0x5410, R164 ;  /* 0x0000541004a47816 */ /* 0x000fe400000000a4 */
[----:B------:R-:W-:Y:S02]  /*09d0*/  PRMT R163, R5, 0x5410, R163 ;  /* 0x0000541005a37816 */ /* 0x000fe400000000a3 */
[----:B------:R-:W-:Y:S02]  /*09e0*/  CS2R R4, SRZ ;  /* 0x0000000000047805 */ /* 0x000fe4000001ff00 */
[----:B------:R-:W-:-:S02]  /*09f0*/  PRMT R161, R6, 0x5410, R161 ;  /* 0x0000541006a17816 */ /* 0x000fc400000000a1 */
[----:B------:R-:W-:Y:S02]  /*0a00*/  PRMT R159, R7, 0x5410, R159 ;  /* 0x00005410079f7816 */ /* 0x000fe4000000009f */
[----:B------:R-:W-:Y:S02]  /*0a10*/  CS2R R6, SRZ ;  /* 0x0000000000067805 */ /* 0x000fe4000001ff00 */
        /* <DEDUP_REMOVED lines=19> */
[----:B------:R-:W-:Y:S02]  /*0b50*/  CS2R R20, SRZ ;  /* 0x0000000000147805 */ /* 0x000fe4000001ff00 */
[----:B------:R-:W-:Y:S02]  /*0b60*/  PRMT R167, R0, 0x5410, R167 ;  /* 0x0000541000a77816 */ /* 0x000fe400000000a7 */
[----:B01234-:R-:W-:-:S07]  /*0b70*/  P2R R98, PR, RZ, 0x1 ;  /* 0x00000001ff627803 */ /* 0x01ffce0000000000 */
.L_x_7386:
[----:B------:R-:W-:Y:S01]  /*0b80*/  ISETP.NE.AND P0, PT, R98, RZ, PT ;  /* 0x000000ff6200720c */ /* 0x000fe20003f05270 */
[----:B-1----:R-:W0:Y:S08]  /*0b90*/  LDC.64 R90, c[0x0][0x3c0] ;  /* 0x0000f000ff5a7b82 */ /* 0x002e300000000a00 */
        /* <DEDUP_REMOVED lines=12> */
[C---:B------:R-:W-:Y:S02]  /*0c60*/  ISETP.GE.U32.AND P3, PT, R96.reuse, 0x180, PT ;  /* 0x000001806000780c */ /* 0x040fe40003f66070 */
        /* <DEDUP_REMOVED lines=24> */
[----:B------:R-:W-:Y:S02]  /*0df0*/  HADD2.F32 R158, -RZ, R167.H1_H1 ;  /* 0x300000a7ff9e7230 */ /* 0x000fe40000004100 */
[----:B--2---:R-:W-:-:S04]  /*0e00*/  IMAD.WIDE.U32 R152, R99, 0x4, R152 ;  /* 0x0000000463987825 */ /* 0x004fc800078e0098 */
[----:B------:R-:W-:Y:S01]  /*0e10*/  HADD2.F32 R154, -RZ, R167.H0_H0 ;  /* 0x200000a7ff9a7230 */ /* 0x000fe20000004100 */
[----:B------:R0:W5:Y:S02]  /*0e20*/  LDG.E R101, desc[UR8][R152.64] ;  /* 0x0000000898657981 */ /* 0x000164000c1e1900 */
[----:B0-----:R-:W-:Y:S01]  /*0e30*/  HADD2.F32 R153, -RZ, R166.H1_H1 ;  /* 0x300000a6ff997230 */ /* 0x001fe20000004100 */
[----:B---3--:R-:W-:Y:S02]  /*0e40*/  MOV R150, R92 ;  /* 0x0000005c00967202 */ /* 0x008fe40000000f00 */
[--C-:B------:R-:W-:Y:S02]  /*0e50*/  SHF.R.U64 R156, R92, 0x10, R93.reuse ;  /* 0x000000105c9c7819 */ /* 0x100fe4000000125d */
[----:B------:R-:W-:Y:S02]  /*0e60*/  MOV R162, R93 ;  /* 0x0000005d00a27202 */ /* 0x000fe40000000f00 */
[----:B------:R-:W-:Y:S01]  /*0e70*/  SHF.R.U32.HI R92, RZ, 0x10, R93 ;  /* 0x00000010ff5c7819 */ /* 0x000fe2000001165d */
[C---:B----4-:R-:W-:Y:S01]  /*0e80*/  FADD.FTZ R93, -R160.reuse, R89 ;  /* 0x00000059a05d7221 */ /* 0x050fe20000010100 */
[----:B------:R-:W-:Y:S01]  /*0e90*/  FADD.FTZ R3, -R160, R88 ;  /* 0x00000058a0037221 */ /* 0x000fe20000010100 */
[----:B------:R-:W-:-:S02]  /*0ea0*/  HADD2.F32 R89, -RZ, R150.H0_H0 ;  /* 0x20000096ff597230 */ /* 0x000fc40000004100 */
[----:B------:R-:W-:Y:S02]  /*0eb0*/  HADD2.F32 R88, -RZ, R156.H0_H0 ;  /* 0x2000009cff587230 */ /* 0x000fe40000004100 */
[----:B-----5:R-:W-:Y:S01]  /*0ec0*/  FMUL.FTZ R3, R100, R3 ;  /* 0x0000000364037220 */ /* 0x020fe20000410000 */
[-C--:B------:R-:W-:Y:S01]  /*0ed0*/  FMUL.FTZ R158, R158, R89.reuse ;  /* 0x000000599e9e7220 */ /* 0x080fe20000410000 */
[----:B------:R-:W-:Y:S01]  /*0ee0*/  FADD.FTZ R169, -R160, R91 ;  /* 0x0000005ba0a97221 */ /* 0x000fe20000010100 */
[----:B------:R-:W-:Y:S01]  /*0ef0*/  FADD.FTZ R40, R40, R89 ;  /* 0x0000005928287221 */ /* 0x000fe20000010000 */
[C---:B------:R-:W-:Y:S01]  /*0f00*/  FFMA.FTZ R60, R3.reuse, R89, R60 ;  /* 0x00000059033c7223 */ /* 0x040fe2000001003c */
[----:B------:R-:W-:Y:S01]  /*0f10*/  FMUL.FTZ R156, R100, R93 ;  /* 0x0000005d649c7220 */ /* 0x000fe20000410000 */
[----:B------:R-:W-:Y:S02]  /*0f20*/  HADD2.F32 R162, -RZ, R162.H0_H0 ;  /* 0x200000a2ffa27230 */ /* 0x000fe40000004100 */
[----:B------:R-:W-:Y:S01]  /*0f30*/  FADD.FTZ R155, -R160, R90 ;  /* 0x0000005aa09b7221 */ /* 0x000fe20000010100 */
[----:B------:R-:W-:Y:S01]  /*0f40*/  FMUL.FTZ R154, R154, R88 ;  /* 0x000000589a9a7220 */ /* 0x000fe20000410000 */
[----:B------:R-:W-:Y:S01]  /*0f50*/  FADD.FTZ R89, RZ, R158 ;  /* 0x0000009eff597221 */ /* 0x000fe20000010000 */
[----:B------:R-:W-:Y:S01]  /*0f60*/  FFMA.FTZ R91, R3, R158, RZ ;  /* 0x0000009e035b7223 */ /* 0x000fe200000100ff */
        /* <DEDUP_REMOVED lines=16> */
[----:B------:R-:W-:Y:S01]  /*1070*/  IADD3 R169, PT, PT, R99, 0x80, RZ ;  /* 0x0000008063a97810 */ /* 0x000fe20007ffe0ff */
[----:B------:R-:W-:Y:S01]  /*1080*/  FADD.FTZ R168, R89, R150 ;  /* 0x0000009659a87221 */ /* 0x000fe20000010000 */
[----:B------:R-:W-:-:S07]  /*1090*/  FFMA.FTZ R162, R152, R150, R91 ;  /* 0x0000009698a27223 */ /* 0x000fce000001005b */
.L_x_7303:
[----:B------:R-:W-:Y:S05]  /*10a0*/  BSYNC.RECONVERGENT B0 ;  /* 0x0000000000007941 */ /* 0x000fea0003800200 */
.L_x_7302:
        /* <DEDUP_REMOVED lines=19> */
[----:B------:R-:W-:Y:S02]  /*11e0*/  IADD3 R169, PT, PT, R169, 0x80, RZ ;  /* 0x00000080a9a97810 */ /* 0x000fe40007ffe0ff */
[----:B---3--:R-:W-:Y:S02]  /*11f0*/  MOV R142, R92 ;  /* 0x0000005c008e7202 */ /* 0x008fe40000000f00 */
[----:B------:R-:W-:-:S03]  /*1200*/  SHF.R.U64 R148, R92, 0x10, R93 ;  /* 0x000000105c947819 */ /* 0x000fc6000000125d */
[----:B------:R-:W-:Y:S01]  /*1210*/  HADD2.F32 R142, -RZ, R142.H0_H0 ;  /* 0x2000008eff8e7230 */ /* 0x000fe20000004100 */
[----:B------:R-:W-:Y:S01]  /*1220*/  MOV R170, R93 ;  /* 0x0000005d00aa7202 */ /* 0x000fe20000000f00 */
[C---:B----4-:R-:W-:Y:S01]  /*1230*/  FADD.FTZ R151, -R160.reuse, R88 ;  /* 0x00000058a0977221 */ /* 0x050fe20000010100 */
[----:B------:R-:W-:Y:S01]  /*1240*/  FADD.FTZ R89, -R160, R89 ;  /* 0x00000059a0597221 */ /* 0x000fe20000010100 */
[----:B------:R-:W-:Y:S02]  /*1250*/  HADD2.F32 R88, -RZ, R148.H0_H0 ;  /* 0x20000094ff587230 */ /* 0x000fe40000004100 */
[----:B------:R-:W-:Y:S01]  /*1260*/  FMUL.FTZ R149, R149, R142 ;  /* 0x0000008e95957220 */ /* 0x000fe20000410000 */
[----:B-----5:R-:W-:Y:S01]  /*1270*/  FMUL.FTZ R151, R100, R151 ;  /* 0x0000009764977220 */ /* 0x020fe20000410000 */
[----:B------:R-:W-:Y:S01]  /*1280*/  SHF.R.U32.HI R92, RZ, 0x10, R93 ;  /* 0x00000010ff5c7819 */ /* 0x000fe2000001165d */
[----:B------:R-:W-:Y:S01]  /*1290*/  FADD.FTZ R93, -R160, R91 ;  /* 0x0000005ba05d7221 */ /* 0x000fe20000010100 */
[----:B------:R-:W-:Y:S01]  /*12a0*/  FMUL.FTZ R148, R100, R89 ;  /* 0x0000005964947220 */ /* 0x000fe20000410000 */
[----:B------:R-:W-:-:S02]  /*12b0*/  HADD2.F32 R170, -RZ, R170.H0_H0 ;  /* 0x200000aaffaa7230 */ /* 0x000fc40000004100 */
        /* <DEDUP_REMOVED lines=8> */
[----:B------:R-:W-:Y:S02]  /*1340*/  HADD2.F32 R142, -RZ, R164.H0_H0 ;  /* 0x200000a4ff8e7230 */ /* 0x000fe40000004100 */
[----:B------:R-:W-:Y:S01]  /*1350*/  FMUL.FTZ R147, R100, R147 ;  /* 0x0000009364937220 */ /* 0x000fe20000410000 */
[----:B------:R-:W-:-:S02]  /*1360*/  HADD2.F32 R92, -RZ, R92.H0_H0 ;  /* 0x2000005cff5c7230 */ /* 0x000fc40000004100 */
        /* <DEDUP_REMOVED lines=13> */
.L_x_7305:
[----:B------:R-:W-:Y:S05]  /*1440*/  BSYNC.RECONVERGENT B0 ;  /* 0x0000000000007941 */ /* 0x000fea0003800200 */
.L_x_7304:
        /* <DEDUP_REMOVED lines=25> */
[----:B------:R-:W-:Y:S01]  /*15e0*/  SHF.R.U32.HI R92, RZ, 0x10, R93 ;  /* 0x00000010ff5c7819 */ /* 0x000fe2000001165d */
[C---:B------:R-:W-:Y:S01]  /*15f0*/  FADD.FTZ R89, -R160.reuse, R89 ;  /* 0x00000059a0597221 */ /* 0x040fe20000010100 */
[----:B------:R-:W-:Y:S01]  /*1600*/  FADD.FTZ R93, -R160, R90 ;  /* 0x0000005aa05d7221 */ /* 0x000fe20000010100 */
[----:B------:R-:W-:Y:S02]  /*1610*/  HADD2.F32 R88, -RZ, R140.H0_H0 ;  /* 0x2000008cff587230 */ /* 0x000fe40000004100 */
[----:B-----5:R-:W-:Y:S01]  /*1620*/  FMUL.FTZ R143, R100, R143 ;  /* 0x0000008f648f7220 */ /* 0x020fe20000410000 */
[----:B------:R-:W-:Y:S01]  /*1630*/  FMUL.FTZ R141, R141, R134 ;  /* 0x000000868d8d7220 */ /* 0x000fe20000410000 */
[----:B------:R-:W-:-:S02]  /*1640*/  HADD2.F32 R90, -RZ, R139.H0_H0 ;  /* 0x2000008bff5a7230 */ /* 0x000fc40000004100 */
[----:B------:R-:W-:Y:S01]  /*1650*/  FADD.FTZ R171, -R160, R91 ;  /* 0x0000005ba0ab7221 */ /* 0x000fe20000010100 */
[C---:B------:R-:W-:Y:S01]  /*1660*/  FMUL.FTZ R140, R100.reuse, R89 ;  /* 0x00000059648c7220 */ /* 0x040fe20000410000 */
        /* <DEDUP_REMOVED lines=8> */
[----:B------:R-:W-:-:S02]  /*16f0*/  HADD2.F32 R134, -RZ, R161.H0_H0 ;  /* 0x200000a1ff867230 */ /* 0x000fc40000004100 */
[-C--:B------:R-:W-:Y:S01]  /*1700*/  FMUL.FTZ R137, R137, R90.reuse ;  /* 0x0000005a89897220 */ /* 0x080fe20000410000 */
[----:B------:R-:W-:Y:S02]  /*1710*/  HADD2.F32 R92, -RZ, R92.H0_H0 ;  /* 0x2000005cff5c7230 */ /* 0x000fe40000004100 */
        /* <DEDUP_REMOVED lines=12> */
.L_x_7307:
[----:B------:R-:W-:Y:S05]  /*17e0*/  BSYNC.RECONVERGENT B0 ;  /* 0x0000000000007941 */ /* 0x000fea0003800200 */
.L_x_7306:
        /* <DEDUP_REMOVED lines=57> */
.L_x_7309:
[----:B------:R-:W-:Y:S05]  /*1b80*/  BSYNC.RECONVERGENT B0 ;  /* 0x0000000000007941 */ /* 0x000fea0003800200 */
.L_x_7308:
        /* <DEDUP_REMOVED lines=17> */
[--C-:B------:R-:W-:Y:S02]  /*1ca0*/  HADD2.F32 R125, -RZ, R117.reuse.H1_H1 ;  /* 0x30000075ff7d7230 */ /* 0x100fe40000004100 */
[----:B------:R-:W-:Y:S01]  /*1cb0*/  HADD2.F32 R122, -RZ, R117.H0_H0 ;  /* 0x20000075ff7a7230 */ /* 0x000fe20000004100 */
[----:B---3--:R-:W-:Y:S02]  /*1cc0*/  MOV R119, R92 ;  /* 0x0000005c00777202 */ /* 0x008fe40000000f00 */
[----:B0-----:R-:W-:-:S03]  /*1cd0*/  SHF.R.U64 R121, R92, 0x10, R93 ;  /* 0x000000105c797819 */ /* 0x001fc6000000125d */
[----:B------:R-:W-:Y:S01]  /*1ce0*/  HADD2.F32 R119, -RZ, R119.H0_H0 ;  /* 0x20000077ff777230 */ /* 0x000fe20000004100 */
[----:B------:R-:W-:Y:S02]  /*1cf0*/  MOV R120, R93 ;  /* 0x0000005d00787202 */ /* 0x000fe40000000f00 */
[----:B------:R-:W-:Y:S02]  /*1d00*/  SHF.R.U32.HI R170, RZ, 0x10, R93 ;  /* 0x00000010ffaa7819 */ /* 0x000fe4000001165d */
[----:B------:R-:W-:Y:S01]  /*1d10*/  FMUL.FTZ R125, R125, R119 ;  /* 0x000000777d7d7220 */ /* 0x000fe20000410000 */
[----:B------:R-:W-:Y:S02]  /*1d20*/  HADD2.F32 R120, -RZ, R120.H0_H0 ;  /* 0x20000078ff787230 */ /* 0x000fe40000004100 */
[----:B------:R-:W-:Y:S01]  /*1d30*/  FADD.FTZ R24, R24, R119 ;  /* 0x0000007718187221 */ /* 0x000fe20000010000 */
[C---:B--2---:R-:W-:Y:S01]  /*1d40*/  FADD.FTZ R127, -R160.reuse, R88 ;  /* 0x00000058a07f7221 */ /* 0x044fe20000010100 */
[----:B------:R-:W-:Y:S01]  /*1d50*/  FADD.FTZ R93, -R160, R89 ;  /* 0x00000059a05d7221 */ /* 0x000fe20000010100 */
[----:B------:R-:W-:-:S02]  /*1d60*/  HADD2.F32 R88, -RZ, R121.H0_H0 ;  /* 0x20000079ff587230 */ /* 0x000fc40000004100 */
[----:B-----5:R-:W-:Y:S01]  /*1d70*/  FMUL.FTZ R127, R100, R127 ;  /* 0x0000007f647f7220 */ /* 0x020fe20000410000 */
[C---:B------:R-:W-:Y:S01]  /*1d80*/  FADD.FTZ R123, -R160.reuse, R90 ;  /* 0x0000005aa07b7221 */ /* 0x040fe20000010100 */
[----:B------:R-:W-:Y:S01]  /*1d90*/  FADD.FTZ R169, -R160, R91 ;  /* 0x0000005ba0a97221 */ /* 0x000fe20000010100 */
[--C-:B------:R-:W-:Y:S02]  /*1da0*/  HADD2.F32 R121, -RZ, R116.reuse.H1_H1 ;  /* 0x30000074ff797230 */ /* 0x100fe40000004100 */
[----:B------:R-:W-:Y:S01]  /*1db0*/  FMUL.FTZ R124, R100, R93 ;  /* 0x0000005d647c7220 */ /* 0x000fe20000410000 */
[-C--:B------:R-:W-:Y:S01]  /*1dc0*/  FMUL.FTZ R122, R122, R88.reuse ;  /* 0x000000587a7a7220 */ /* 0x080fe20000410000 */
[----:B------:R-:W-:Y:S01]  /*1dd0*/  FADD.FTZ R89, R168, R125 ;  /* 0x0000007da8597221 */ /* 0x000fe20000010000 */
[C---:B------:R-:W-:Y:S01]  /*1de0*/  FFMA.FTZ R91, R127.reuse, R125, R162 ;  /* 0x0000007d7f5b7223 */ /* 0x040fe200000100a2 */
[----:B------:R-:W-:Y:S01]  /*1df0*/  FFMA.FTZ R44, R127, R119, R44 ;  /* 0x000000777f2c7223 */ /* 0x000fe2000001002c */
        /* <DEDUP_REMOVED lines=18> */
.L_x_7311:
[----:B------:R-:W-:Y:S05]  /*1f20*/  BSYNC.RECONVERGENT B0 ;  /* 0x0000000000007941 */ /* 0x000fea0003800200 */
.L_x_7310:
        /* <DEDUP_REMOVED lines=31> */
.L_x_7313:
[----:B------:R-:W-:Y:S05]  /*2120*/  BSYNC.RECONVERGENT B0 ;  /* 0x0000000000007941 */ /* 0x000fea0003800200 */
.L_x_7312:
        /* <DEDUP_REMOVED lines=36> */
[----:B------:R-:W-:-:S04]  /*2370*/  SHF.R.U32.HI R91, RZ, 0x10, R89 ;  /* 0x00000010ff5b7819 */ /* 0x000fc80000011659 */
[----:B------:R-:W-:-:S05]  /*2380*/  PRMT R90, R91, 0x5410, R90 ;  /* 0x000054105b5a7816 */ /* 0x000fca000000005a */
[----:B------:R-:W-:Y:S05]  /*2390*/  @P0 BRA `(.L_x_7318) ;  /* 0x00000004005c0947 */ /* 0x000fea0003800000 */
[----:B------:R-:W-:Y:S01]  /*23a0*/  LOP3.LUT P6, RZ, R101, 0xff, RZ, 0xc0, !PT ;  /* 0x000000ff65ff7812 */ /* 0x000fe200078cc0ff */
[----:B------:R-:W-:Y:S02]  /*23b0*/  HFMA2 R169, -RZ, RZ, 0, 0 ;  /* 0x00000000ffa97431 */ /* 0x000fe400000001ff */
[----:B------:R-:W-:-:S10]  /*23c0*/  HFMA2 R172, -RZ, RZ, 0, 0 ;  /* 0x00000000ffac7431 */ /* 0x000fd400000001ff */
[----:B------:R-:W0:Y:S01]  /*23d0*/  @P6 LDC R92, c[0x0][0x408] ;  /* 0x00010200ff5c6b82 */ /* 0x000e220000000800 */
[CCC-:B------:R-:W-:Y:S01]  /*23e0*/  @P6 FFMA.FTZ R91, R3.reuse, R162.reuse, R157.reuse ;  /* 0x000000a2035b6223 */ /* 0x1c0fe2000001009d */
[----:B------:R-:W-:Y:S01]  /*23f0*/  @P6 FFMA.FTZ R93, R3, R162, R157 ;  /* 0x000000a2035d6223 */ /* 0x000fe2000001009d */
[----:B------:R-:W-:Y:S02]  /*2400*/  @P6 HADD2.F32 R88, -RZ, R88.H0_H0 ;  /* 0x20000058ff586230 */ /* 0x000fe40000004100 */
[C---:B------:R-:W-:Y:S01]  /*2410*/  @P6 FADD.FTZ R91, R158.reuse, -R91 ;  /* 0x8000005b9e5b6221 */ /* 0x040fe20000010000 */
[----:B------:R-:W-:Y:S01]  /*2420*/  @P6 FADD.FTZ R93, R158, -R93 ;  /* 0x8000005d9e5d6221 */ /* 0x000fe20000010000 */
[----:B------:R-:W-:Y:S01]  /*2430*/  @P6 HADD2.F32 R94, -RZ, R115.H1_H1 ;  /* 0x30000073ff5e6230 */ /* 0x000fe20000004100 */
        /* <DEDUP_REMOVED lines=9> */
[----:B------:R-:W-:Y:S01]  /*24d0*/  MOV R88, RZ ;  /* 0x000000ff00587202 */ /* 0x000fe20000000f00 */
[----:B-1----:R-:W-:-:S04]  /*24e0*/  @P6 FMUL.FTZ R95, R95, R168 ;  /* 0x000000a85f5f6220 */ /* 0x002fc80000410000 */
[----:B------:R-:W-:Y:S01]  /*24f0*/  @P6 FMUL.FTZ R92, R95, R94 ;  /* 0x0000005e5f5c6220 */ /* 0x000fe20000410000 */
[----:B------:R-:W-:-:S04]  /*2500*/  LOP3.LUT P6, RZ, R101, 0xff00, RZ, 0xc0, !PT ;  /* 0x0000ff0065ff7812 */ /* 0x000fc800078cc0ff */
[----:B------:R-:W-:-:S09]  /*2510*/  F2FP.F16.F32.PACK_AB R92, RZ, R92 ;  /* 0x0000005cff5c723e */ /* 0x000fd200000000ff */
        /* <DEDUP_REMOVED lines=10> */
[----:B------:R-:W-:Y:S02]  /*25c0*/  @P6 HADD2.F32 R95, -RZ, R115.H0_H0 ;  /* 0x20000073ff5f6230 */ /* 0x000fe40000004100 */
[----:B0-----:R-:W-:Y:S01]  /*25d0*/  @P6 FMUL.FTZ R94, R93, R94 ;  /* 0x0000005e5d5e6220 */ /* 0x001fe20000410000 */
[----:B------:R-:W-:-:S05]  /*25e0*/  @P6 HADD2.F32 R93, -RZ, R90.H1_H1 ;  /* 0x3000005aff5d6230 */ /* 0x000fca0000004100 */
[----:B------:R-:W-:Y:S01]  /*25f0*/  @P6 FMUL.FTZ R88, R93, R94 ;  /* 0x0000005e5d586220 */ /* 0x000fe20000410000 */
[----:B-1----:R-:W-:Y:S01]  /*2600*/  @P6 FMUL.FTZ R168, R168, R171 ;  /* 0x000000aba8a86220 */ /* 0x002fe20000410000 */
[----:B------:R-:W-:-:S03]  /*2610*/  CS2R R170, SRZ ;  /* 0x0000000000aa7805 */ /* 0x000fc6000001ff00 */
[----:B------:R-:W-:Y:S01]  /*2620*/  @P6 FMUL.FTZ R169, R168, R95 ;  /* 0x0000005fa8a96220 */ /* 0x000fe20000410000 */
[----:B------:R-:W-:-:S04]  /*2630*/  LOP3.LUT P6, RZ, R101, 0xff0000, RZ, 0xc0, !PT ;  /* 0x00ff000065ff7812 */ /* 0x000fc800078cc0ff */
[----:B------:R-:W-:-:S09]  /*2640*/  F2FP.F16.F32.PACK_AB R169, RZ, R169 ;  /* 0x000000a9ffa9723e */ /* 0x000fd200000000ff */
[----:B------:R-:W0:Y:S01]  /*2650*/  @P6 LDC R168, c[0x0][0x408] ;  /* 0x00010200ffa86b82 */ /* 0x000e220000000800 */
[----:B------:R-:W-:-:S04]  /*2660*/  @P6 FFMA.FTZ R94, R155, R162, R157 ;  /* 0x000000a29b5e6223 */ /* 0x000fc8000001009d */
[C-C-:B------:R-:W-:Y:S01]  /*2670*/  @P6 FADD.FTZ R93, R153.reuse, -R94.reuse ;  /* 0x8000005e995d6221 */ /* 0x140fe20000010000 */
[----:B------:R-:W-:Y:S02]  /*2680*/  @P6 FADD.FTZ R95, R153, -R94 ;  /* 0x8000005e995f6221 */ /* 0x000fe40000010000 */
[----:B------:R-:W1:Y:S01]  /*2690*/  @P6 LDC R173, c[0x0][0x408] ;  /* 0x00010200ffad6b82 */ /* 0x000e620000000800 */
[C---:B------:R-:W-:Y:S01]  /*26a0*/  @P6 FMUL.FTZ R93, R100.reuse, R93 ;  /* 0x0000005d645d6220 */ /* 0x040fe20000410000 */
[----:B------:R-:W-:-:S03]  /*26b0*/  @P6 FMUL.FTZ R95, R100, R95 ;  /* 0x0000005f645f6220 */ /* 0x000fc60000410000 */
[----:B------:R-:W-:-:S04]  /*26c0*/  @P6 FMUL.FTZ R93, R93, R160 ;  /* 0x000000a05d5d6220 */ /* 0x000fc80000410000 */
[----:B0-----:R-:W-:Y:S01]  /*26d0*/  @P6 FMUL.FTZ R94, R93, R168 ;  /* 0x000000a85d5e6220 */ /* 0x001fe20000410000 */
[----:B------:R-:W-:Y:S01]  /*26e0*/  @P6 FMUL.FTZ R168, R95, R160 ;  /* 0x000000a05fa86220 */ /* 0x000fe20000410000 */
[----:B------:R-:W-:Y:S01]  /*26f0*/  @P6 HADD2.F32 R93, -RZ, R89.H0_H0 ;  /* 0x20000059ff5d6230 */ /* 0x000fe20000004100 */
[----:B------:R-:W-:Y:S01]  /*2700*/  MOV R89, RZ ;  /* 0x000000ff00597202 */ /* 0x000fe20000000f00 */
[----:B------:R-:W-:-:S03]  /*2710*/  @P6 HADD2.F32 R95, -RZ, R114.H1_H1 ;  /* 0x30000072ff5f6230 */ /* 0x000fc60000004100 */
[----:B------:R-:W-:Y:S01]  /*2720*/  @P6 FMUL.FTZ R89, R93, R94 ;  /* 0x0000005e5d596220 */ /* 0x000fe20000410000 */
[----:B-1----:R-:W-:-:S04]  /*2730*/  @P6 FMUL.FTZ R168, R168, R173 ;  /* 0x000000ada8a86220 */ /* 0x002fc80000410000 */
[----:B------:R-:W-:Y:S01]  /*2740*/  @P6 FMUL.FTZ R171, R168, R95 ;  /* 0x0000005fa8ab6220 */ /* 0x000fe20000410000 */
[----:B------:R-:W-:-:S04]  /*2750*/  ISETP.GE.U32.AND P6, PT, R101, 0x1000000, PT ;  /* 0x010000006500780c */ /* 0x000fc80003fc6070 */
[----:B------:R-:W-:-:S09]  /*2760*/  F2FP.F16.F32.PACK_AB R171, RZ, R171 ;  /* 0x000000abffab723e */ /* 0x000fd200000000ff */
[----:B------:R-:W0:Y:S01]  /*2770*/  @P6 LDC R94, c[0x0][0x408] ;  /* 0x00010200ff5e6b82 */ /* 0x000e220000000800 */
[CCC-:B------:R-:W-:Y:S01]  /*2780*/  @P6 FFMA.FTZ R93, R152.reuse, R162.reuse, R157.reuse ;  /* 0x000000a2985d6223 */ /* 0x1c0fe2000001009d */
[----:B------:R-:W-:Y:S01]  /*2790*/  @P6 FFMA.FTZ R95, R152, R162, R157 ;  /* 0x000000a2985f6223 */ /* 0x000fe2000001009d */
[----:B------:R-:W-:Y:S02]  /*27a0*/  @P6 HADD2.F32 R90, -RZ, R90.H0_H0 ;  /* 0x2000005aff5a6230 */ /* 0x000fe40000004100 */
        /* <DEDUP_REMOVED lines=8> */
[----:B------:R-:W-:-:S03]  /*2830*/  @P6 HADD2.F32 R94, -RZ, R114.H0_H0 ;  /* 0x20000072ff5e6230 */ /* 0x000fc60000004100 */
[----:B------:R-:W-:Y:S01]  /*2840*/  @P6 FMUL.FTZ R170, R90, R93 ;  /* 0x0000005d5aaa6220 */ /* 0x000fe20000410000 */
[----:B------:R-:W-:Y:S02]  /*2850*/  PRMT R93, R92, 0x7610, R93 ;  /* 0x000076105c5d7816 */ /* 0x000fe4000000005d */
[----:B------:R-:W-:Y:S01]  /*2860*/  PRMT R90, R171, 0x7610, R90 ;  /* 0x00007610ab5a7816 */ /* 0x000fe2000000005a */
[----:B-1----:R-:W-:Y:S01]  /*2870*/  @P6 FMUL.FTZ R95, R95, R168 ;  /* 0x000000a85f5f6220 */ /* 0x002fe20000410000 */
[----:B------:R-:W-:Y:S01]  /*2880*/  FADD.FTZ R168, R22, R89 ;  /* 0x0000005916a87221 */ /* 0x000fe20000010000 */
[----:B------:R-:W-:Y:S01]  /*2890*/  FADD.FTZ R170, R23, R170 ;  /* 0x000000aa17aa7221 */ /* 0x000fe20000010000 */
[----:B------:R-:W-:Y:S01]  /*28a0*/  PRMT R22, R169, 0x7610, R22 ;  /* 0x00007610a9167816 */ /* 0x000fe20000000016 */
[----:B------:R-:W-:Y:S01]  /*28b0*/  @P6 FMUL.FTZ R172, R95, R94 ;  /* 0x0000005e5fac6220 */ /* 0x000fe20000410000 */
[----:B------:R-:W-:Y:S01]  /*28c0*/  FADD.FTZ R94, R20, R91 ;  /* 0x0000005b145e7221 */ /* 0x000fe20000010000 */
[----:B------:R-:W-:-:S03]  /*28d0*/  FADD.FTZ R95, R21, R88 ;  /* 0x00000058155f7221 */ /* 0x000fc60000010000 */
[----:B------:R-:W-:-:S04]  /*28e0*/  F2FP.F16.F32.PACK_AB R172, RZ, R172 ;  /* 0x000000acffac723e */ /* 0x000fc800000000ff */
[----:B------:R-:W-:Y:S01]  /*28f0*/  PRMT R91, R172, 0x7610, R91 ;  /* 0x00007610ac5b7816 */ /* 0x000fe2000000005b */
[----:B------:R-:W-:Y:S06]  /*2900*/  BRA `(.L_x_7319) ;  /* 0x0000000400247947 */ /* 0x000fec0003800000 */
.L_x_7318:
        /* <DEDUP_REMOVED lines=10> */
[----:B------:R-:W-:-:S04]  /*29b0*/  @P6 HADD2.F32 R88, -RZ, R88.H0_H0 ;  /* 0x20000058ff586230 */ /* 0x000fc80000004100 */
[----:B------:R-:W1:Y:S01]  /*29c0*/  @P6 LDC R94, c[0x0][0x408] ;  /* 0x00010200ff5e6b82 */ /* 0x000e620000000800 */
[----:B0-----:R-:W-:Y:S01]  /*29d0*/  @P6 FMUL.FTZ R85, R85, R86 ;  /* 0x0000005655556220 */ /* 0x001fe20000410000 */
[----:B------:R-:W-:-:S03]  /*29e0*/  @P6 HADD2.F32 R86, -RZ, R115.H1_H1 ;  /* 0x30000073ff566230 */ /* 0x000fc60000004100 */
[----:B------:R-:W-:Y:S01]  /*29f0*/  @P6 FMUL.FTZ R91, R88, R85 ;  /* 0x00000055585b6220 */ /* 0x000fe20000410000 */
[----:B------:R-:W-:Y:S01]  /*2a00*/  FFMA.FTZ R85, R156, R162, R157 ;  /* 0x000000a29c557223 */ /* 0x000fe2000001009d */
[----:B------:R-:W-:Y:S02]  /*2a10*/  HFMA2 R88, -RZ, RZ, 0, 0 ;  /* 0x00000000ff587431 */ /* 0x000fe400000001ff */
[----:B-1----:R-:W-:Y:S01]  /*2a20*/  @P6 FMUL.FTZ R87, R87, R94 ;  /* 0x0000005e57576220 */ /* 0x002fe20000410000 */
[----:B------:R-:W-:-:S03]  /*2a30*/  FADD.FTZ R85, R154, -R85 ;  /* 0x800000559a557221 */ /* 0x000fc60000010000 */
[----:B------:R-:W-:Y:S01]  /*2a40*/  @P6 FMUL.FTZ R92, R87, R86 ;  /* 0x00000056575c6220 */ /* 0x000fe20000410000 */
[----:B------:R-:W-:Y:S01]  /*2a50*/  LOP3.LUT P6, RZ, R101, 0xff00, RZ, 0xc0, !PT ;  /* 0x0000ff0065ff7812 */ /* 0x000fe200078cc0ff */
[----:B------:R-:W-:-:S03]  /*2a60*/  FMUL.FTZ R85, R100, R85 ;  /* 0x0000005564557220 */ /* 0x000fc60000410000 */
[----:B------:R-:W-:-:S09]  /*2a70*/  F2FP.F16.F32.PACK_AB R92, RZ, R92 ;  /* 0x0000005cff5c723e */ /* 0x000fd200000000ff */
[----:B------:R-:W0:Y:S01]  /*2a80*/  @P6 LDC R87, c[0x0][0x408] ;  /* 0x00010200ff576b82 */ /* 0x000e220000000800 */
[CC--:B------:R-:W-:Y:S01]  /*2a90*/  @P6 FMUL.FTZ R86, R85.reuse, R160.reuse ;  /* 0x000000a055566220 */ /* 0x0c0fe20000410000 */
[----:B------:R-:W-:Y:S01]  /*2aa0*/  @P6 FMUL.FTZ R95, R85, R160 ;  /* 0x000000a0555f6220 */ /* 0x000fe20000410000 */
[----:B------:R-:W-:-:S05]  /*2ab0*/  @P6 HADD2.F32 R94, -RZ, R115.H0_H0 ;  /* 0x20000073ff5e6230 */ /* 0x000fca0000004100 */
[----:B------:R-:W1:Y:S01]  /*2ac0*/  @P6 LDC R168, c[0x0][0x408] ;  /* 0x00010200ffa86b82 */ /* 0x000e620000000800 */
[----:B0-----:R-:W-:Y:S01]  /*2ad0*/  @P6 FMUL.FTZ R87, R86, R87 ;  /* 0x0000005756576220 */ /* 0x001fe20000410000 */
[----:B------:R-:W-:-:S05]  /*2ae0*/  @P6 HADD2.F32 R86, -RZ, R90.H1_H1 ;  /* 0x3000005aff566230 */ /* 0x000fca0000004100 */
        /* <DEDUP_REMOVED lines=10> */
[----:B------:R-:W-:-:S05]  /*2b90*/  @P6 HADD2.F32 R95, -RZ, R114.H1_H1 ;  /* 0x30000072ff5f6230 */ /* 0x000fca0000004100 */
[----:B------:R-:W1:Y:S01]  /*2ba0*/  @P6 LDC R171, c[0x0][0x408] ;  /* 0x00010200ffab6b82 */ /* 0x000e620000000800 */
[----:B0-----:R-:W-:Y:S01]  /*2bb0*/  @P6 FMUL.FTZ R94, R87, R94 ;  /* 0x0000005e575e6220 */ /* 0x001fe20000410000 */
[----:B------:R-:W-:Y:S01]  /*2bc0*/  @P6 HADD2.F32 R87, -RZ, R89.H0_H0 ;  /* 0x20000059ff576230 */ /* 0x000fe20000004100 */
[----:B------:R-:W-:-:S04]  /*2bd0*/  MOV R89, RZ ;  /* 0x000000ff00597202 */ /* 0x000fc80000000f00 */
[----:B------:R-:W-:Y:S01]  /*2be0*/  @P6 FMUL.FTZ R89, R87, R94 ;  /* 0x0000005e57596220 */ /* 0x000fe20000410000 */
[----:B------:R-:W-:Y:S01]  /*2bf0*/  FFMA.FTZ R87, R152, R162, R157 ;  /* 0x000000a298577223 */ /* 0x000fe2000001009d */
[----:B-1----:R-:W-:Y:S01]  /*2c00*/  @P6 FMUL.FTZ R168, R168, R171 ;  /* 0x000000aba8a86220 */ /* 0x002fe20000410000 */
[----:B------:R-:W-:Y:S02]  /*2c10*/  CS2R R170, SRZ ;  /* 0x0000000000aa7805 */ /* 0x000fe4000001ff00 */
[----:B------:R-:W-:Y:S01]  /*2c20*/  FADD.FTZ R87, R150, -R87 ;  /* 0x8000005796577221 */ /* 0x000fe20000010000 */
[----:B------:R-:W-:Y:S01]  /*2c30*/  @P6 FMUL.FTZ R169, R168, R95 ;  /* 0x0000005fa8a96220 */ /* 0x000fe20000410000 */
[----:B------:R-:W-:Y:S02]  /*2c40*/  ISETP.GE.U32.AND P6, PT, R101, 0x1000000, PT ;  /* 0x010000006500780c */ /* 0x000fe40003fc6070 */
[----:B------:R-:W-:Y:S02]  /*2c50*/  FMUL.FTZ R87, R100, R87 ;  /* 0x0000005764577220 */ /* 0x000fe40000410000 */
[----:B------:R-:W-:-:S09]  /*2c60*/  F2FP.F16.F32.PACK_AB R169, RZ, R169 ;  /* 0x000000a9ffa9723e */ /* 0x000fd200000000ff */
[----:B------:R-:W0:Y:S01]  /*2c70*/  @P6 LDC R95, c[0x0][0x408] ;  /* 0x00010200ff5f6b82 */ /* 0x000e220000000800 */
[CC--:B------:R-:W-:Y:S01]  /*2c80*/  @P6 FMUL.FTZ R94, R87.reuse, R160.reuse ;  /* 0x000000a0575e6220 */ /* 0x0c0fe20000410000 */
[----:B------:R-:W-:Y:S01]  /*2c90*/  @P6 FMUL.FTZ R168, R87, R160 ;  /* 0x000000a057a86220 */ /* 0x000fe20000410000 */
[----:B------:R-:W-:-:S05]  /*2ca0*/  @P6 HADD2.F32 R90, -RZ, R90.H0_H0 ;  /* 0x2000005aff5a6230 */ /* 0x000fca0000004100 */
[----:B------:R-:W1:Y:S01]  /*2cb0*/  @P6 LDC R173, c[0x0][0x408] ;  /* 0x00010200ffad6b82 */ /* 0x000e620000000800 */
[----:B0-----:R-:W-:Y:S01]  /*2cc0*/  @P6 FMUL.FTZ R95, R94, R95 ;  /* 0x0000005f5e5f6220 */ /* 0x001fe20000410000 */
[----:B------:R-:W-:-:S03]  /*2cd0*/  @P6 HADD2.F32 R94, -RZ, R114.H0_H0 ;  /* 0x20000072ff5e6230 */ /* 0x000fc60000004100 */
[----:B------:R-:W-:Y:S01]  /*2ce0*/  @P6 FMUL.FTZ R170, R90, R95 ;  /* 0x0000005f5aaa6220 */ /* 0x000fe20000410000 */
[----:B------:R-:W-:Y:S01]  /*2cf0*/  FADD.FTZ R95, R21, R88 ;  /* 0x00000058155f7221 */ /* 0x000fe20000010000 */
[----:B------:R-:W-:Y:S01]  /*2d00*/  PRMT R90, R169, 0x7610, R90 ;  /* 0x00007610a95a7816 */ /* 0x000fe2000000005a */
[----:B-1----:R-:W-:Y:S01]  /*2d10*/  @P6 FMUL.FTZ R173, R168, R173 ;  /* 0x000000ada8ad6220 */ /* 0x002fe20000410000 */
[----:B------:R-:W-:Y:S01]  /*2d20*/  FADD.FTZ R168, R22, R89 ;  /* 0x0000005916a87221 */ /* 0x000fe20000010000 */
[----:B------:R-:W-:Y:S01]  /*2d30*/  F2FP.F16.F32.PACK_AB R22, RZ, R93 ;  /* 0x0000005dff16723e */ /* 0x000fe200000000ff */
[----:B------:R-:W-:Y:S01]  /*2d40*/  FADD.FTZ R170, R23, R170 ;  /* 0x000000aa17aa7221 */ /* 0x000fe20000010000 */
[----:B------:R-:W-:Y:S01]  /*2d50*/  @P6 FMUL.FTZ R171, R173, R94 ;  /* 0x0000005eadab6220 */ /* 0x000fe20000410000 */
[----:B------:R-:W-:Y:S01]  /*2d60*/  FADD.FTZ R94, R20, R91 ;  /* 0x0000005b145e7221 */ /* 0x000fe20000010000 */
[----:B------:R-:W-:-:S03]  /*2d70*/  PRMT R93, R92, 0x7610, R93 ;  /* 0x000076105c5d7816 */ /* 0x000fc6000000005d */
[----:B------:R-:W-:-:S04]  /*2d80*/  F2FP.F16.F32.PACK_AB R171, RZ, R171 ;  /* 0x000000abffab723e */ /* 0x000fc800000000ff */
[----:B------:R-:W-:-:S07]  /*2d90*/  PRMT R91, R171, 0x7610, R91 ;  /* 0x00007610ab5b7816 */ /* 0x000fce000000005b */
.L_x_7319:
        /* <DEDUP_REMOVED lines=11> */
[C---:B-1----:R-:W-:Y:S01]  /*2e50*/  IMAD.WIDE.U32 R92, R99.reuse, 0x8, R20 ;  /* 0x00000008635c7825 */ /* 0x042fe200078e0014 */
[----:B------:R-:W-:Y:S02]  /*2e60*/  MOV R20, R94 ;  /* 0x0000005e00147202 */ /* 0x000fe40000000f00 */
[----:B------:R-:W-:Y:S02]  /*2e70*/  MOV R21, R95 ;  /* 0x0000005f00157202 */ /* 0x000fe40000000f00 */
[----:B------:R0:W-:Y:S01]  /*2e80*/  STG.E.64 desc[UR8][R92.64], R90 ;  /* 0x0000005a5c007986 */ /* 0x0001e2000c101b08 */
[----:B------:R-:W-:-:S07]  /*2e90*/  IADD3 R99, PT, PT, R99, 0x80, RZ ;  /* 0x0000008063637810 */ /* 0x000fce0007ffe0ff */
.L_x_7317:
[----:B------:R-:W-:Y:S05]  /*2ea0*/  BSYNC.RECONVERGENT B1 ;  /* 0x0000000000017941 */ /* 0x000fea0003800200 */
.L_x_7316:
        /* <DEDUP_REMOVED lines=8> */
[----:B------:R-:W-:-:S04]  /*2f30*/  SHF.R.U32.HI R91, RZ, 0x10, R89 ;  /* 0x00000010ff5b7819 */ /* 0x000fc80000011659 */
[----:B------:R-:W-:-:S05]  /*2f40*/  PRMT R90, R91, 0x5410, R90 ;  /* 0x000054105b5a7816 */ /* 0x000fca000000005a */
        /* <DEDUP_REMOVED lines=73> */
[----:B------:R-:W-:Y:S01]  /*33e0*/  PRMT R91, R171, 0x7610, R91 ;  /* 0x00007610ab5b7816 */ /* 0x000fe2000000005b */
[----:B------:R-:W-:Y:S06]  /*33f0*/  BRA `(.L_x_7323) ;  /* 0x0000000400507947 */ /* 0x000fec0003800000 */
.L_x_7322:
[----:B------:R-:W-:-:S13]  /*3400*/  LOP3.LUT P6, RZ, R102, 0xff, RZ, 0xc0, !PT ;  /* 0x000000ff66ff7812 */ /* 0x000fda00078cc0ff */
[----:B------:R-:W0:Y:S01]  /*3410*/  @P6 LDC R94, c[0x0][0x408] ;  /* 0x00010200ff5e6b82 */ /* 0x000e220000000800 */
[----:B------:R-:W-:Y:S01]  /*3420*/  @P6 FFMA.FTZ R92, R151, R162, R157 ;  /* 0x000000a2975c6223 */ /* 0x000fe2000001009d */
[----:B------:R-:W-:-:S03]  /*3430*/  @P6 HADD2.F32 R88, -RZ, R88.H0_H0 ;  /* 0x20000058ff586230 */ /* 0x000fc60000004100 */
[C-C-:B------:R-:W-:Y:S01]  /*3440*/  @P6 FADD.FTZ R91, R149.reuse, -R92.reuse ;  /* 0x8000005c955b6221 */ /* 0x140fe20000010000 */
[----:B------:R-:W-:Y:S01]  /*3450*/  @P6 FADD.FTZ R93, R149, -R92 ;  /* 0x8000005c955d6221 */ /* 0x000fe20000010000 */
[----:B------:R-:W-:Y:S01]  /*3460*/  HFMA2 R92, -RZ, RZ, 0, 0 ;  /* 0x00000000ff5c7431 */ /* 0x000fe200000001ff */
[----:B------:R-:W1:Y:S01]  /*3470*/  @P6 LDC R168, c[0x0][0x408] ;  /* 0x00010200ffa86b82 */ /* 0x000e620000000800 */
[C---:B------:R-:W-:Y:S01]  /*3480*/  @P6 FMUL.FTZ R91, R100.reuse, R91 ;  /* 0x0000005b645b6220 */ /* 0x040fe20000410000 */
[----:B------:R-:W-:-:S03]  /*3490*/  @P6 FMUL.FTZ R95, R100, R93 ;  /* 0x0000005d645f6220 */ /* 0x000fc60000410000 */
[-C--:B------:R-:W-:Y:S01]  /*34a0*/  @P6 FMUL.FTZ R91, R91, R160.reuse ;  /* 0x000000a05b5b6220 */ /* 0x080fe20000410000 */
[----:B------:R-:W-:-:S03]  /*34b0*/  @P6 FMUL.FTZ R95, R95, R160 ;  /* 0x000000a05f5f6220 */ /* 0x000fc60000410000 */
[----:B0-----:R-:W-:Y:S01]  /*34c0*/  @P6 FMUL.FTZ R93, R91, R94 ;  /* 0x0000005e5b5d6220 */ /* 0x001fe20000410000 */
[----:B------:R-:W-:Y:S01]  /*34d0*/  @P6 HADD2.F32 R94, -RZ, R113.H1_H1 ;  /* 0x30000071ff5e6230 */ /* 0x000fe20000004100 */
[----:B------:R-:W-:Y:S02]  /*34e0*/  MOV R91, RZ ;  /* 0x000000ff005b7202 */ /* 0x000fe40000000f00 */
[----:B------:R-:W-:Y:S01]  /*34f0*/  @P6 FMUL.FTZ R91, R88, R93 ;  /* 0x0000005d585b6220 */ /* 0x000fe20000410000 */
[----:B-1----:R-:W-:-:S04]  /*3500*/  @P6 FMUL.FTZ R95, R95, R168 ;  /* 0x000000a85f5f6220 */ /* 0x002fc80000410000 */
[----:B------:R-:W-:Y:S01]  /*3510*/  @P6 FMUL.FTZ R92, R95, R94 ;  /* 0x0000005e5f5c6220 */ /* 0x000fe20000410000 */
[----:B------:R-:W-:-:S04]  /*3520*/  LOP3.LUT P6, RZ, R102, 0xff00, RZ, 0xc0, !PT ;  /* 0x0000ff0066ff7812 */ /* 0x000fc800078cc0ff */
[----:B------:R-:W-:-:S09]  /*3530*/  F2FP.F16.F32.PACK_AB R92, RZ, R92 ;  /* 0x0000005cff5c723e */ /* 0x000fd200000000ff */
[----:B------:R-:W0:Y:S01]  /*3540*/  @P6 LDC R88, c[0x0][0x408] ;  /* 0x00010200ff586b82 */ /* 0x000e220000000800 */
[CCC-:B------:R-:W-:Y:S01]  /*3550*/  @P6 FFMA.FTZ R93, R148.reuse, R162.reuse, R157.reuse ;  /* 0x000000a2945d6223 */ /* 0x1c0fe2000001009d */
[----:B------:R-:W-:Y:S01]  /*3560*/  @P6 FFMA.FTZ R95, R148, R162, R157 ;  /* 0x000000a2945f6223 */ /* 0x000fe2000001009d */
[----:B------:R-:W-:Y:S02]  /*3570*/  @P6 HADD2.F32 R94, -RZ, R90.H1_H1 ;  /* 0x3000005aff5e6230 */ /* 0x000fe40000004100 */
[C---:B------:R-:W-:Y:S01]  /*3580*/  @P6 FADD.FTZ R93, R146.reuse, -R93 ;  /* 0x8000005d925d6221 */ /* 0x040fe20000010000 */
[----:B------:R-:W-:Y:S01]  /*3590*/  @P6 FADD.FTZ R95, R146, -R95 ;  /* 0x8000005f925f6221 */ /* 0x000fe20000010000 */
[----:B------:R-:W-:Y:S01]  /*35a0*/  @P6 HADD2.F32 R168, -RZ, R113.H0_H0 ;  /* 0x20000071ffa86230 */ /* 0x000fe20000004100 */
        /* <DEDUP_REMOVED lines=11> */
[----:B------:R-:W-:-:S13]  /*3660*/  LOP3.LUT P6, RZ, R102, 0xff0000, RZ, 0xc0, !PT ;  /* 0x00ff000066ff7812 */ /* 0x000fda00078cc0ff */
[----:B------:R-:W0:Y:S01]  /*3670*/  @P6 LDC R168, c[0x0][0x408] ;  /* 0x00010200ffa86b82 */ /* 0x000e220000000800 */
[----:B------:R-:W-:-:S04]  /*3680*/  @P6 FFMA.FTZ R94, R147, R162, R157 ;  /* 0x000000a2935e6223 */ /* 0x000fc8000001009d */
[C-C-:B------:R-:W-:Y:S01]  /*3690*/  @P6 FADD.FTZ R95, R145.reuse, -R94.reuse ;  /* 0x8000005e915f6221 */ /* 0x140fe20000010000 */
[----:B------:R-:W-:Y:S01]  /*36a0*/  @P6 FADD.FTZ R169, R145, -R94 ;  /* 0x8000005e91a96221 */ /* 0x000fe20000010000 */
[----:B------:R-:W-:Y:S01]  /*36b0*/  @P6 HADD2.F32 R94, -RZ, R89.H0_H0 ;  /* 0x20000059ff5e6230 */ /* 0x000fe20000004100 */
[----:B------:R-:W1:Y:S01]  /*36c0*/  @P6 LDC R171, c[0x0][0x408] ;  /* 0x00010200ffab6b82 */ /* 0x000e620000000800 */
[C---:B------:R-:W-:Y:S01]  /*36d0*/  @P6 FMUL.FTZ R95, R100.reuse, R95 ;  /* 0x0000005f645f6220 */ /* 0x040fe20000410000 */
[----:B------:R-:W-:Y:S01]  /*36e0*/  @P6 FMUL.FTZ R169, R100, R169 ;  /* 0x000000a964a96220 */ /* 0x000fe20000410000 */
[----:B------:R-:W-:Y:S02]  /*36f0*/  MOV R89, RZ ;  /* 0x000000ff00597202 */ /* 0x000fe40000000f00 */
[-C--:B------:R-:W-:Y:S01]  /*3700*/  @P6 FMUL.FTZ R95, R95, R160.reuse ;  /* 0x000000a05f5f6220 */ /* 0x080fe20000410000 */
[----:B------:R-:W-:Y:S01]  /*3710*/  @P6 FMUL.FTZ R170, R169, R160 ;  /* 0x000000a0a9aa6220 */ /* 0x000fe20000410000 */
[----:B------:R-:W-:-:S02]  /*3720*/  HFMA2 R169, -RZ, RZ, 0, 0 ;  /* 0x00000000ffa97431 */ /* 0x000fc400000001ff */
[----:B0-----:R-:W-:Y:S01]  /*3730*/  @P6 FMUL.FTZ R95, R95, R168 ;  /* 0x000000a85f5f6220 */ /* 0x001fe20000410000 */
        /* <DEDUP_REMOVED lines=16> */
[----:B------:R-:W-:Y:S01]  /*3840*/  @P6 FMUL.FTZ R168, R171, R160 ;  /* 0x000000a0aba86220 */ /* 0x000fe20000410000 */
[----:B------:R-:W-:Y:S02]  /*3850*/  CS2R R170, SRZ ;  /* 0x0000000000aa7805 */ /* 0x000fe4000001ff00 */
        /* <DEDUP_REMOVED lines=14> */
.L_x_7323:
        /* <DEDUP_REMOVED lines=16> */
.L_x_7321:
[----:B------:R-:W-:Y:S05]  /*3a40*/  BSYNC.RECONVERGENT B1 ;  /* 0x0000000000017941 */ /* 0x000fea0003800200 */
.L_x_7320:
        /* <DEDUP_REMOVED lines=85> */
.L_x_7326:
        /* <DEDUP_REMOVED lines=84> */
.L_x_7327:
        /* <DEDUP_REMOVED lines=16> */
.L_x_7325:
[----:B------:R-:W-:Y:S05]  /*45e0*/  BSYNC.RECONVERGENT B1 ;  /* 0x0000000000017941 */ /* 0x000fea0003800200 */
.L_x_7324:
        /* <DEDUP_REMOVED lines=85> */
.L_x_7330:
        /* <DEDUP_REMOVED lines=84> */
.L_x_7331:
        /* <DEDUP_REMOVED lines=16> */
.L_x_7329:
[----:B------:R-:W-:Y:S05]  /*5180*/  BSYNC.RECONVERGENT B1 ;  /* 0x0000000000017941 */ /* 0x000fea0003800200 */
.L_x_7328:
        /* <DEDUP_REMOVED lines=10> */
[----:B------:R-:W-:Y:S02]  /*5230*/  ISETP.GE.U32.AND P6, PT, R105, 0x1000000, PT ;  /* 0x010000006900780c */ /* 0x000fe40003fc6070 */
[----:B------:R-:W-:Y:S02]  /*5240*/  CS2R R168, SRZ ;  /* 0x0000000000a87805 */ /* 0x000fe4000001ff00 */
[----:B------:R-:W-:Y:S01]  /*5250*/  CS2R R90, SRZ ;  /* 0x00000000005a7805 */ /* 0x000fe2000001ff00 */
[----:B------:R-:W-:-:S04]  /*5260*/  FADD.FTZ R87, R119, -R84 ;  /* 0x8000005477577221 */ /* 0x000fc80000010000 */
[----:B------:R-:W-:-:S04]  /*5270*/  FMUL.FTZ R87, R100, R87 ;  /* 0x0000005764577220 */ /* 0x000fc80000410000 */
[----:B------:R-:W-:Y:S01]  /*5280*/  FMUL.FTZ R84, R87, R160 ;  /* 0x000000a057547220 */ /* 0x000fe20000410000 */
[----:B------:R-:W-:Y:S02]  /*5290*/  @P6 HADD2.F32 R85, -RZ, R92.H0_H0 ;  /* 0x2000005cff556230 */ /* 0x000fe40000004100 */
[----:B------:R-:W-:Y:S02]  /*52a0*/  @P6 HADD2.F32 R86, -RZ, R106.H0_H0 ;  /* 0x2000006aff566230 */ /* 0x000fe40000004100 */
[----:B------:R-:W-:-:S04]  /*52b0*/  FMUL.FTZ R84, R84, UR13 ;  /* 0x0000000d54547c20 */ /* 0x000fc80008410000 */
[C---:B------:R-:W-:Y:S01]  /*52c0*/  @P6 FMUL.FTZ R168, R84.reuse, R85 ;  /* 0x0000005554a86220 */ /* 0x040fe20000410000 */
[----:B------:R-:W-:Y:S01]  /*52d0*/  @P6 FMUL.FTZ R169, R84, R86 ;  /* 0x0000005654a96220 */ /* 0x000fe20000410000 */
[----:B------:R-:W-:Y:S01]  /*52e0*/  LOP3.LUT P6, RZ, R105, 0xff, RZ, 0xc0, !PT ;  /* 0x000000ff69ff7812 */ /* 0x000fe200078cc0ff */
[----:B------:R-:W-:Y:S01]  /*52f0*/  FFMA.FTZ R84, R127, R162, R157 ;  /* 0x000000a27f547223 */ /* 0x000fe2000001009d */
[----:B------:R-:W-:Y:S02]  /*5300*/  FADD.FTZ R168, R7, R168 ;  /* 0x000000a807a87221 */ /* 0x000fe40000010000 */
[----:B------:R-:W-:Y:S01]  /*5310*/  F2FP.F16.F32.PACK_AB R169, RZ, R169 ;  /* 0x000000a9ffa9723e */ /* 0x000fe200000000ff */
[----:B------:R-:W-:-:S04]  /*5320*/  FADD.FTZ R85, R125, -R84 ;  /* 0x800000547d557221 */ /* 0x000fc80000010000 */
[----:B------:R-:W-:-:S04]  /*5330*/  FMUL.FTZ R84, R100, R85 ;  /* 0x0000005564547220 */ /* 0x000fc80000410000 */
[----:B------:R-:W0:Y:S01]  /*5340*/  @P6 LDC R93, c[0x0][0x408] ;  /* 0x00010200ff5d6b82 */ /* 0x000e220000000800 */
[CC--:B------:R-:W-:Y:S01]  /*5350*/  @P6 FMUL.FTZ R85, R84.reuse, R160.reuse ;  /* 0x000000a054556220 */ /* 0x0c0fe20000410000 */
[----:B------:R-:W-:Y:S01]  /*5360*/  @P6 FMUL.FTZ R92, R84, R160 ;  /* 0x000000a0545c6220 */ /* 0x000fe20000410000 */
[----:B------:R-:W-:Y:S02]  /*5370*/  @P6 HADD2.F32 R88, -RZ, R88.H0_H0 ;  /* 0x20000058ff586230 */ /* 0x000fe40000004100 */
[----:B------:R-:W-:Y:S02]  /*5380*/  @P6 HADD2.F32 R86, -RZ, R107.H1_H1 ;  /* 0x3000006bff566230 */ /* 0x000fe40000004100 */
[----:B------:R-:W-:-:S04]  /*5390*/  @P6 FMUL.FTZ R85, R85, UR13 ;  /* 0x0000000d55556c20 */ /* 0x000fc80008410000 */
[----:B------:R-:W-:Y:S01]  /*53a0*/  @P6 FMUL.FTZ R91, R88, R85 ;  /* 0x00000055585b6220 */ /* 0x000fe20000410000 */
[-CC-:B------:R-:W-:Y:S01]  /*53b0*/  FFMA.FTZ R85, R124, R162.reuse, R157.reuse ;  /* 0x000000a27c557223 */ /* 0x180fe2000001009d */
[----:B------:R-:W-:Y:S01]  /*53c0*/  MOV R88, RZ ;  /* 0x000000ff00587202 */ /* 0x000fe20000000f00 */
[----:B------:R-:W-:Y:S01]  /*53d0*/  FFMA.FTZ R162, R123, R162, R157 ;  /* 0x000000a27ba27223 */ /* 0x000fe2000001009d */
[----:B------:R-:W-:Y:S02]  /*53e0*/  HFMA2 R157, -RZ, RZ, 0, 0 ;  /* 0x00000000ff9d7431 */ /* 0x000fe400000001ff */
[----:B------:R-:W-:-:S04]  /*53f0*/  FADD.FTZ R85, R122, -R85 ;  /* 0x800000557a557221 */ /* 0x000fc80000010000 */
[----:B------:R-:W-:Y:S01]  /*5400*/  FMUL.FTZ R85, R100, R85 ;  /* 0x0000005564557220 */ /* 0x000fe20000410000 */
[----:B0-----:R-:W-:Y:S01]  /*5410*/  @P6 FMUL.FTZ R93, R92, R93 ;  /* 0x0000005d5c5d6220 */ /* 0x001fe20000410000 */
[----:B------:R-:W-:-:S03]  /*5420*/  HFMA2 R92, -RZ, RZ, 0, 0 ;  /* 0x00000000ff5c7431 */ /* 0x000fc600000001ff */
[----:B------:R-:W-:Y:S01]  /*5430*/  @P6 FMUL.FTZ R90, R93, R86 ;  /* 0x000000565d5a6220 */ /* 0x000fe20000410000 */
[----:B------:R-:W-:-:S04]  /*5440*/  LOP3.LUT P6, RZ, R105, 0xff00, RZ, 0xc0, !PT ;  /* 0x0000ff0069ff7812 */ /* 0x000fc800078cc0ff */
[----:B------:R-:W-:-:S09]  /*5450*/  F2FP.F16.F32.PACK_AB R90, RZ, R90 ;  /* 0x0000005aff5a723e */ /* 0x000fd200000000ff */
[----:B------:R-:W0:Y:S01]  /*5460*/  @P6 LDC R93, c[0x0][0x408] ;  /* 0x00010200ff5d6b82 */ /* 0x000e220000000800 */
[CC--:B------:R-:W-:Y:S01]  /*5470*/  @P6 FMUL.FTZ R86, R85.reuse, R160.reuse ;  /* 0x000000a055566220 */ /* 0x0c0fe20000410000 */
[----:B------:R-:W-:Y:S01]  /*5480*/  @P6 FMUL.FTZ R95, R85, R160 ;  /* 0x000000a0555f6220 */ /* 0x000fe20000410000 */
[----:B------:R-:W-:-:S05]  /*5490*/  @P6 HADD2.F32 R94, -RZ, R107.H0_H0 ;  /* 0x2000006bff5e6230 */ /* 0x000fca0000004100 */
[----:B------:R-:W1:Y:S01]  /*54a0*/  @P6 LDC R170, c[0x0][0x408] ;  /* 0x00010200ffaa6b82 */ /* 0x000e620000000800 */
[----:B0-----:R-:W-:Y:S01]  /*54b0*/  @P6 FMUL.FTZ R93, R86, R93 ;  /* 0x0000005d565d6220 */ /* 0x001fe20000410000 */
[----:B------:R-:W-:-:S05]  /*54c0*/  @P6 HADD2.F32 R86, -RZ, R172.H0_H0 ;  /* 0x200000acff566230 */ /* 0x000fca0000004100 */
[----:B------:R-:W-:Y:S01]  /*54d0*/  @P6 FMUL.FTZ R88, R86, R93 ;  /* 0x0000005d56586220 */ /* 0x000fe20000410000 */
[----:B------:R-:W-:Y:S01]  /*54e0*/  FADD.FTZ R93, R121, -R162 ;  /* 0x800000a2795d7221 */ /* 0x000fe20000010000 */
[----:B-1----:R-:W-:-:S03]  /*54f0*/  @P6 FMUL.FTZ R95, R95, R170 ;  /* 0x000000aa5f5f6220 */ /* 0x002fc60000410000 */
[----:B------:R-:W-:Y:S01]  /*5500*/  FMUL.FTZ R86, R100, R93 ;  /* 0x0000005d64567220 */ /* 0x000fe20000410000 */
[----:B------:R-:W-:Y:S01]  /*5510*/  @P6 FMUL.FTZ R92, R95, R94 ;  /* 0x0000005e5f5c6220 */ /* 0x000fe20000410000 */
[----:B------:R-:W-:-:S04]  /*5520*/  LOP3.LUT P6, RZ, R105, 0xff0000, RZ, 0xc0, !PT ;  /* 0x00ff000069ff7812 */ /* 0x000fc800078cc0ff */
[----:B------:R-:W-:-:S09]  /*5530*/  F2FP.F16.F32.PACK_AB R92, RZ, R92 ;  /* 0x0000005cff5c723e */ /* 0x000fd200000000ff */
[----:B------:R-:W0:Y:S01]  /*5540*/  @P6 LDC R171, c[0x0][0x408] ;  /* 0x00010200ffab6b82 */ /* 0x000e220000000800 */
[CC--:B------:R-:W-:Y:S01]  /*5550*/  @P6 FMUL.FTZ R93, R86.reuse, R160.reuse ;  /* 0x000000a0565d6220 */ /* 0x0c0fe20000410000 */
[----:B------:R-:W-:Y:S01]  /*5560*/  @P6 FMUL.FTZ R160, R86, R160 ;  /* 0x000000a056a06220 */ /* 0x000fe20000410000 */
[----:B------:R-:W-:-:S05]  /*5570*/  @P6 HADD2.F32 R95, -RZ, R106.H1_H1 ;  /* 0x3000006aff5f6230 */ /* 0x000fca0000004100 */
[----:B------:R-:W1:Y:S01]  /*5580*/  @P6 LDC R94, c[0x0][0x408] ;  /* 0x00010200ff5e6b82 */ /* 0x000e620000000800 */
[----:B0-----:R-:W-:-:S04]  /*5590*/  @P6 FMUL.FTZ R160, R160, R171 ;  /* 0x000000aba0a06220 */ /* 0x001fc80000410000 */
[----:B------:R-:W-:Y:S01]  /*55a0*/  @P6 FMUL.FTZ R157, R160, R95 ;  /* 0x0000005fa09d6220 */ /* 0x000fe20000410000 */
[----:B------:R-:W-:Y:S01]  /*55b0*/  FADD.FTZ R95, R5, R88 ;  /* 0x00000058055f7221 */ /* 0x000fe20000010000 */
[----:B-1----:R-:W-:Y:S01]  /*55c0*/  @P6 FMUL.FTZ R94, R93, R94 ;  /* 0x0000005e5d5e6220 */ /* 0x002fe20000410000 */
[----:B------:R-:W-:Y:S01]  /*55d0*/  @P6 HADD2.F32 R93, -RZ, R89.H0_H0 ;  /* 0x20000059ff5d6230 */ /* 0x000fe20000004100 */
[----:B------:R-:W-:Y:S02]  /*55e0*/  MOV R89, RZ ;  /* 0x000000ff00597202 */ /* 0x000fe40000000f00 */
[----:B------:R-:W-:Y:S02]  /*55f0*/  F2FP.F16.F32.PACK_AB R157, RZ, R157 ;  /* 0x0000009dff9d723e */ /* 0x000fe400000000ff */
[----:B------:R-:W-:Y:S01]  /*5600*/  @P6 FMUL.FTZ R89, R93, R94 ;  /* 0x0000005e5d596220 */ /* 0x000fe20000410000 */
[----:B------:R-:W-:Y:S01]  /*5610*/  FADD.FTZ R94, R4, R91 ;  /* 0x0000005b045e7221 */ /* 0x000fe20000010000 */
[----:B------:R-:W-:-:S02]  /*5620*/  PRMT R93, R90, 0x7610, R93 ;  /* 0x000076105a5d7816 */ /* 0x000fc4000000005d */
[----:B------:R-:W-:Y:S01]  /*5630*/  FADD.FTZ R100, R6, R89 ;  /* 0x0000005906647221 */ /* 0x000fe20000010000 */
[----:B------:R-:W-:Y:S02]  /*5640*/  PRMT R91, R169, 0x7610, R91 ;  /* 0x00007610a95b7816 */ /* 0x000fe4000000005b */
[----:B------:R-:W-:Y:S02]  /*5650*/  PRMT R6, R92, 0x7610, R6 ;  /* 0x000076105c067816 */ /* 0x000fe40000000006 */
[----:B------:R-:W-:Y:S01]  /*5660*/  PRMT R90, R157, 0x7610, R90 ;  /* 0x000076109d5a7816 */ /* 0x000fe2000000005a */
[----:B------:R-:W-:Y:S06]  /*5670*/  BRA `(.L_x_7334) ;  /* 0x0000000400387947 */ /* 0x000fec0003800000 */
.L_x_7333:
[----:B------:R-:W-:Y:S01]  /*5680*/  FFMA.FTZ R90, R120, R162, R157 ;  /* 0x000000a2785a7223 */ /* 0x000fe2000001009d */
[----:B------:R-:W-:Y:S02]  /*5690*/  ISETP.GE.U32.AND P6, PT, R105, 0x1000000, PT ;  /* 0x010000006900780c */ /* 0x000fe40003fc6070 */
[----:B------:R-:W-:Y:S01]  /*56a0*/  CS2R R168, SRZ ;  /* 0x0000000000a87805 */ /* 0x000fe2000001ff00 */
[----:B------:R-:W-:-:S04]  /*56b0*/  FADD.FTZ R91, R119, -R90 ;  /* 0x8000005a775b7221 */ /* 0x000fc80000010000 */
[----:B------:R-:W-:-:S04]  /*56c0*/  FMUL.FTZ R91, R100, R91 ;  /* 0x0000005b645b7220 */ /* 0x000fc80000410000 */
[----:B------:R-:W-:Y:S02]  /*56d0*/  FMUL.FTZ R90, R160, R91 ;  /* 0x0000005ba05a7220 */ /* 0x000fe40000410000 */
[----:B------:R-:W-:Y:S02]  /*56e0*/  @P6 HADD2.F32 R91, -RZ, R92.H0_H0 ;  /* 0x2000005cff5b6230 */ /* 0x000fe40000004100 */
[----:B------:R-:W-:Y:S02]  /*56f0*/  @P6 HADD2.F32 R93, -RZ, R106.H0_H0 ;  /* 0x2000006aff5d6230 */ /* 0x000fe40000004100 */
[----:B------:R-:W-:-:S04]  /*5700*/  FMUL.FTZ R90, R90, UR13 ;  /* 0x0000000d5a5a7c20 */ /* 0x000fc80008410000 */
[-C--:B------:R-:W-:Y:S01]  /*5710*/  @P6 FMUL.FTZ R168, R91, R90.reuse ;  /* 0x0000005a5ba86220 */ /* 0x080fe20000410000 */
[----:B------:R-:W-:Y:S01]  /*5720*/  @P6 FMUL.FTZ R169, R93, R90 ;  /* 0x0000005a5da96220 */ /* 0x000fe20000410000 */
[----:B------:R-:W-:Y:S02]  /*5730*/  LOP3.LUT P6, RZ, R105, 0xff, RZ, 0xc0, !PT ;  /* 0x000000ff69ff7812 */ /* 0x000fe400078cc0ff */
[----:B------:R-:W-:Y:S02]  /*5740*/  FADD.FTZ R168, R7, R168 ;  /* 0x000000a807a87221 */ /* 0x000fe40000010000 */
[----:B------:R-:W-:-:S09]  /*5750*/  F2FP.F16.F32.PACK_AB R169, RZ, R169 ;  /* 0x000000a9ffa9723e */ /* 0x000fd200000000ff */
[----:B------:R-:W0:Y:S01]  /*5760*/  @P6 LDC R94, c[0x0][0x408] ;  /* 0x00010200ff5e6b82 */ /* 0x000e220000000800 */
[CCC-:B------:R-:W-:Y:S01]  /*5770*/  @P6 FFMA.FTZ R90, R127.reuse, R162.reuse, R157.reuse ;  /* 0x000000a27f5a6223 */ /* 0x1c0fe2000001009d */
[----:B------:R-:W-:-:S03]  /*5780*/  @P6 FFMA.FTZ R92, R127, R162, R157 ;  /* 0x000000a27f5c6223 */ /* 0x000fc6000001009d */
[C---:B------:R-:W-:Y:S01]  /*5790*/  @P6 FADD.FTZ R91, R125.reuse, -R90 ;  /* 0x8000005a7d5b6221 */ /* 0x040fe20000010000 */
[----:B------:R-:W-:Y:S01]  /*57a0*/  @P6 FADD.FTZ R95, R125, -R92 ;  /* 0x8000005c7d5f6221 */ /* 0x000fe20000010000 */
[----:B------:R-:W-:Y:S02]  /*57b0*/  HFMA2 R92, -RZ, RZ, 0, 0 ;  /* 0x00000000ff5c7431 */ /* 0x000fe400000001ff */
[C---:B------:R-:W-:Y:S01]  /*57c0*/  @P6 FMUL.FTZ R93, R100.reuse, R91 ;  /* 0x0000005b645d6220 */ /* 0x040fe20000410000 */
[----:B------:R-:W-:Y:S01]  /*57d0*/  @P6 FMUL.FTZ R95, R100, R95 ;  /* 0x0000005f645f6220 */ /* 0x000fe20000410000 */
[----:B------:R-:W-:Y:S02]  /*57e0*/  MOV R91, RZ ;  /* 0x000000ff005b7202 */ /* 0x000fe40000000f00 */
[C---:B------:R-:W-:Y:S01]  /*57f0*/  @P6 FMUL.FTZ R90, R160.reuse, R93 ;  /* 0x0000005da05a6220 */ /* 0x040fe20000410000 */
[----:B------:R-:W-:Y:S01]  /*5800*/  @P6 FMUL.FTZ R95, R160, R95 ;  /* 0x0000005fa05f6220 */ /* 0x000fe20000410000 */
[----:B------:R-:W-:-:S02]  /*5810*/  @P6 HADD2.F32 R93, -RZ, R88.H0_H0 ;  /* 0x20000058ff5d6230 */ /* 0x000fc40000004100 */
[----:B------:R-:W-:Y:S02]  /*5820*/  @P6 HADD2.F32 R88, -RZ, R107.H1_H1 ;  /* 0x3000006bff586230 */ /* 0x000fe40000004100 */
[----:B------:R-:W-:-:S04]  /*5830*/  @P6 FMUL.FTZ R90, R90, UR13 ;  /* 0x0000000d5a5a6c20 */ /* 0x000fc80008410000 */
[----:B------:R-:W-:Y:S01]  /*5840*/  @P6 FMUL.FTZ R91, R93, R90 ;  /* 0x0000005a5d5b6220 */ /* 0x000fe20000410000 */
[----:B0-----:R-:W-:-:S04]  /*5850*/  @P6 FMUL.FTZ R95, R95, R94 ;  /* 0x0000005e5f5f6220 */ /* 0x001fc80000410000 */
[----:B------:R-:W-:Y:S01]  /*5860*/  @P6 FMUL.FTZ R92, R88, R95 ;  /* 0x0000005f585c6220 */ /* 0x000fe20000410000 */
[----:B------:R-:W-:-:S04]  /*5870*/  LOP3.LUT P6, RZ, R105, 0xff00, RZ, 0xc0, !PT ;  /* 0x0000ff0069ff7812 */ /* 0x000fc800078cc0ff */
        /* <DEDUP_REMOVED lines=14> */
[----:B------:R-:W-:Y:S01]  /*5960*/  @P6 HADD2.F32 R95, -RZ, R172.H0_H0 ;  /* 0x200000acff5f6230 */ /* 0x000fe20000004100 */
[----:B------:R-:W-:-:S04]  /*5970*/  MOV R88, RZ ;  /* 0x000000ff00587202 */ /* 0x000fc80000000f00 */
[----:B------:R-:W-:Y:S01]  /*5980*/  @P6 FMUL.FTZ R88, R95, R90 ;  /* 0x0000005a5f586220 */ /* 0x000fe20000410000 */
[----:B-1----:R-:W-:-:S04]  /*5990*/  @P6 FMUL.FTZ R171, R171, R170 ;  /* 0x000000aaabab6220 */ /* 0x002fc80000410000 */
[----:B------:R-:W-:Y:S01]  /*59a0*/  @P6 FMUL.FTZ R93, R94, R171 ;  /* 0x000000ab5e5d6220 */ /* 0x000fe20000410000 */
[----:B------:R-:W-:-:S13]  /*59b0*/  LOP3.LUT P6, RZ, R105, 0xff0000, RZ, 0xc0, !PT ;  /* 0x00ff000069ff7812 */ /* 0x000fda00078cc0ff */
[----:B------:R-:W0:Y:S01]  /*59c0*/  @P6 LDC R173, c[0x0][0x408] ;  /* 0x00010200ffad6b82 */ /* 0x000e220000000800 */
[CCC-:B------:R-:W-:Y:S01]  /*59d0*/  @P6 FFMA.FTZ R90, R123.reuse, R162.reuse, R157.reuse ;  /* 0x000000a27b5a6223 */ /* 0x1c0fe2000001009d */
[----:B------:R-:W-:Y:S01]  /*59e0*/  @P6 FFMA.FTZ R162, R123, R162, R157 ;  /* 0x000000a27ba26223 */ /* 0x000fe2000001009d */
[----:B------:R-:W-:Y:S02]  /*59f0*/  @P6 HADD2.F32 R94, -RZ, R106.H1_H1 ;  /* 0x3000006aff5e6230 */ /* 0x000fe40000004100 */
        /* <DEDUP_REMOVED lines=8> */
[----:B------:R-:W-:Y:S01]  /*5a80*/  @P6 HADD2.F32 R95, -RZ, R89.H0_H0 ;  /* 0x20000059ff5f6230 */ /* 0x000fe20000004100 */
[----:B------:R-:W-:Y:S01]  /*5a90*/  MOV R89, RZ ;  /* 0x000000ff00597202 */ /* 0x000fe20000000f00 */
[----:B0-----:R-:W-:-:S04]  /*5aa0*/  @P6 FMUL.FTZ R173, R160, R173 ;  /* 0x000000ada0ad6220 */ /* 0x001fc80000410000 */
[----:B------:R-:W-:Y:S01]  /*5ab0*/  @P6 FMUL.FTZ R157, R94, R173 ;  /* 0x000000ad5e9d6220 */ /* 0x000fe20000410000 */
[--C-:B------:R-:W-:Y:S01]  /*5ac0*/  FADD.FTZ R94, R4, R91.reuse ;  /* 0x0000005b045e7221 */ /* 0x100fe20000010000 */
[----:B------:R-:W-:Y:S01]  /*5ad0*/  PRMT R91, R169, 0x7610, R91 ;  /* 0x00007610a95b7816 */ /* 0x000fe2000000005b */
[----:B-1----:R-:W-:Y:S02]  /*5ae0*/  @P6 FMUL.FTZ R90, R90, R171 ;  /* 0x000000ab5a5a6220 */ /* 0x002fe40000410000 */
[----:B------:R-:W-:Y:S02]  /*5af0*/  F2FP.F16.F32.PACK_AB R157, RZ, R157 ;  /* 0x0000009dff9d723e */ /* 0x000fe400000000ff */
[----:B------:R-:W-:Y:S01]  /*5b00*/  @P6 FMUL.FTZ R89, R95, R90 ;  /* 0x0000005a5f596220 */ /* 0x000fe20000410000 */
[----:B------:R-:W-:Y:S01]  /*5b10*/  FADD.FTZ R95, R5, R88 ;  /* 0x00000058055f7221 */ /* 0x000fe20000010000 */
[----:B------:R-:W-:Y:S02]  /*5b20*/  PRMT R90, R157, 0x7610, R90 ;  /* 0x000076109d5a7816 */ /* 0x000fe4000000005a */
[----:B------:R-:W-:Y:S01]  /*5b30*/  FADD.FTZ R100, R6, R89 ;  /* 0x0000005906647221 */ /* 0x000fe20000010000 */
[----:B------:R-:W-:-:S02]  /*5b40*/  F2FP.F16.F32.PACK_AB R6, RZ, R93 ;  /* 0x0000005dff06723e */ /* 0x000fc400000000ff */
[----:B------:R-:W-:-:S07]  /*5b50*/  PRMT R93, R92, 0x7610, R93 ;  /* 0x000076105c5d7816 */ /* 0x000fce000000005d */
.L_x_7334:
        /* <DEDUP_REMOVED lines=16> */
.L_x_7315:
        /* <DEDUP_REMOVED lines=10> */
[----:B------:R-:W-:Y:S01]  /*5d00*/  LOP3.LUT P6, RZ, R101, 0xff00, RZ, 0xc0, !PT ;  /* 0x0000ff0065ff7812 */ /* 0x000fe200078cc0ff */
[----:B------:R-:W-:Y:S10]  /*5d10*/  BSSY.RECONVERGENT B2, `(.L_x_7338) ;  /* 0x000004d000027945 */ /* 0x000ff40003800200 */
        /* <DEDUP_REMOVED lines=10> */
[----:B------:R-:W-:Y:S01]  /*5dc0*/  @P0 HADD2.F32 R93, -RZ, R115.H1_H1 ;  /* 0x30000073ff5d0230 */ /* 0x000fe20000004100 */
[----:B------:R-:W3:Y:S01]  /*5dd0*/  @P6 LDC R170, c[0x0][0x408] ;  /* 0x00010200ffaa6b82 */ /* 0x000ee20000000800 */
[----:B0-----:R-:W-:Y:S01]  /*5de0*/  @P0 FMUL.FTZ R91, R91, R92 ;  /* 0x0000005c5b5b0220 */ /* 0x001fe20000410000 */
[----:B------:R-:W-:Y:S01]  /*5df0*/  MOV R92, RZ ;  /* 0x000000ff005c7202 */ /* 0x000fe20000000f00 */
[----:B-1----:R-:W-:Y:S01]  /*5e00*/  @P0 FMUL.FTZ R94, R94, R169 ;  /* 0x000000a95e5e0220 */ /* 0x002fe20000410000 */
[----:B------:R-:W-:-:S03]  /*5e10*/  CS2R R168, SRZ ;  /* 0x0000000000a87805 */ /* 0x000fc6000001ff00 */
[----:B------:R-:W-:-:S04]  /*5e20*/  @P0 FMUL.FTZ R92, R93, R94 ;  /* 0x0000005e5d5c0220 */ /* 0x000fc80000410000 */
[----:B------:R-:W-:Y:S01]  /*5e30*/  F2F.F16.F32 R173, R92 ;  /* 0x0000005c00ad7304 */ /* 0x000fe20000200800 */
[----:B--2---:R-:W-:-:S05]  /*5e40*/  @P0 MOV R90, R88 ;  /* 0x00000058005a0202 */ /* 0x004fca0000000f00 */
[----:B------:R-:W-:-:S05]  /*5e50*/  @P0 HADD2.F32 R90, -RZ, R90.H0_H0 ;  /* 0x2000005aff5a0230 */ /* 0x000fca0000004100 */
[----:B------:R-:W-:Y:S01]  /*5e60*/  @P0 FMUL.FTZ R95, R90, R91 ;  /* 0x0000005b5a5f0220 */ /* 0x000fe20000410000 */
[----:B------:R-:W-:-:S13]  /*5e70*/  LOP3.LUT P0, RZ, R101, 0xff0000, RZ, 0xc0, !PT ;  /* 0x00ff000065ff7812 */ /* 0x000fda000780c0ff */
[----:B------:R-:W0:Y:S01]  /*5e80*/  @P0 LDC R94, c[0x0][0x408] ;  /* 0x00010200ff5e0b82 */ /* 0x000e220000000800 */
[----:B------:R-:W-:-:S04]  /*5e90*/  @P0 FFMA.FTZ R90, R155, R162, R157 ;  /* 0x000000a29b5a0223 */ /* 0x000fc8000001009d */
[C-C-:B------:R-:W-:Y:S01]  /*5ea0*/  @P0 FADD.FTZ R91, R153.reuse, -R90.reuse ;  /* 0x8000005a995b0221 */ /* 0x140fe20000010000 */
[----:B------:R-:W-:Y:S01]  /*5eb0*/  @P0 FADD.FTZ R93, R153, -R90 ;  /* 0x8000005a995d0221 */ /* 0x000fe20000010000 */
[----:B------:R-:W-:Y:S01]  /*5ec0*/  @P0 MOV R90, R89 ;  /* 0x00000059005a0202 */ /* 0x000fe20000000f00 */
[----:B------:R-:W1:Y:S01]  /*5ed0*/  @P0 LDC R171, c[0x0][0x408] ;  /* 0x00010200ffab0b82 */ /* 0x000e620000000800 */
[C-C-:B------:R-:W-:Y:S01]  /*5ee0*/  @P0 FFMA.FTZ R91, R100.reuse, R91, R66.reuse ;  /* 0x0000005b645b0223 */ /* 0x140fe20000010042 */
[----:B------:R-:W-:Y:S02]  /*5ef0*/  @P0 FFMA.FTZ R93, R100, R93, R66 ;  /* 0x0000005d645d0223 */ /* 0x000fe40000010042 */
[----:B------:R-:W-:Y:S02]  /*5f00*/  @P0 HADD2.F32 R90, -RZ, R90.H0_H0 ;  /* 0x2000005aff5a0230 */ /* 0x000fe40000004100 */
[----:B------:R-:W-:-:S04]  /*5f10*/  @P0 FMUL.FTZ R91, R91, R160 ;  /* 0x000000a05b5b0220 */ /* 0x000fc80000410000 */
[----:B0-----:R-:W-:Y:S01]  /*5f20*/  @P0 FMUL.FTZ R91, R91, R94 ;  /* 0x0000005e5b5b0220 */ /* 0x001fe20000410000 */
[----:B------:R-:W-:Y:S01]  /*5f30*/  @P0 FMUL.FTZ R94, R93, R160 ;  /* 0x000000a05d5e0220 */ /* 0x000fe20000410000 */
[----:B------:R-:W-:Y:S02]  /*5f40*/  @P0 HADD2.F32 R93, -RZ, R114.H1_H1 ;  /* 0x30000072ff5d0230 */ /* 0x000fe40000004100 */
[----:B------:R-:W-:Y:S01]  /*5f50*/  @P0 FMUL.FTZ R169, R90, R91 ;  /* 0x0000005b5aa90220 */ /* 0x000fe20000410000 */
[----:B------:R-:W-:Y:S01]  /*5f60*/  @P6 FFMA.FTZ R91, R156, R162, R157 ;  /* 0x000000a29c5b6223 */ /* 0x000fe2000001009d */
[----:B------:R-:W-:Y:S02]  /*5f70*/  @P6 HADD2.F32 R90, -RZ, R115.H0_H0 ;  /* 0x20000073ff5a6230 */ /* 0x000fe40000004100 */
[----:B-1----:R-:W-:Y:S01]  /*5f80*/  @P0 FMUL.FTZ R94, R94, R171 ;  /* 0x000000ab5e5e0220 */ /* 0x002fe20000410000 */
[----:B------:R-:W-:-:S03]  /*5f90*/  @P6 FADD.FTZ R91, R154, -R91 ;  /* 0x8000005b9a5b6221 */ /* 0x000fc60000010000 */
[----:B------:R-:W-:Y:S01]  /*5fa0*/  @P0 FMUL.FTZ R168, R93, R94 ;  /* 0x0000005e5da80220 */ /* 0x000fe20000410000 */
[----:B------:R-:W-:Y:S01]  /*5fb0*/  ISETP.GE.U32.AND P0, PT, R101, 0x1000000, PT ;  /* 0x010000006500780c */ /* 0x000fe20003f06070 */
[----:B------:R-:W-:Y:S01]  /*5fc0*/  @P6 FFMA.FTZ R91, R100, R91, R65 ;  /* 0x0000005b645b6223 */ /* 0x000fe20000010041 */
[----:B------:R-:W-:-:S03]  /*5fd0*/  HFMA2 R94, -RZ, RZ, 0, 0 ;  /* 0x00000000ff5e7431 */ /* 0x000fc600000001ff */
[----:B------:R-:W-:Y:S01]  /*5fe0*/  @P6 FMUL.FTZ R91, R91, R160 ;  /* 0x000000a05b5b6220 */ /* 0x000fe20000410000 */
[----:B------:R-:W-:Y:S03]  /*5ff0*/  F2F.F16.F32 R168, R168 ;  /* 0x000000a800a87304 */ /* 0x000fe60000200800 */
[----:B---3--:R-:W-:Y:S01]  /*6000*/  @P6 FMUL.FTZ R91, R91, R170 ;  /* 0x000000aa5b5b6220 */ /* 0x008fe20000410000 */
[----:B------:R-:W-:-:S03]  /*6010*/  MOV R170, RZ ;  /* 0x000000ff00aa7202 */ /* 0x000fc60000000f00 */
[----:B------:R-:W0:Y:S01]  /*6020*/  @P0 LDC R172, c[0x0][0x408] ;  /* 0x00010200ffac0b82 */ /* 0x000e220000000800 */
[----:B------:R-:W-:Y:S01]  /*6030*/  @P0 FFMA.FTZ R93, R152, R162, R157 ;  /* 0x000000a2985d0223 */ /* 0x000fe2000001009d */
[----:B------:R-:W-:Y:S01]  /*6040*/  @P6 FMUL.FTZ R94, R90, R91 ;  /* 0x0000005b5a5e6220 */ /* 0x000fe20000410000 */
[----:B------:R-:W-:Y:S02]  /*6050*/  @P0 HADD2.F32 R90, -RZ, R114.H0_H0 ;  /* 0x20000072ff5a0230 */ /* 0x000fe40000004100 */
[----:B------:R-:W-:-:S04]  /*6060*/  @P0 FADD.FTZ R93, R150, -R93 ;  /* 0x8000005d965d0221 */ /* 0x000fc80000010000 */
[----:B------:R-:W-:-:S04]  /*6070*/  @P0 FFMA.FTZ R93, R100, R93, R67 ;  /* 0x0000005d645d0223 */ /* 0x000fc80000010043 */
[----:B------:R-:W-:-:S04]  /*6080*/  @P0 FMUL.FTZ R93, R93, R160 ;  /* 0x000000a05d5d0220 */ /* 0x000fc80000410000 */
[----:B0-----:R-:W-:Y:S02]  /*6090*/  @P0 FMUL.FTZ R91, R93, R172 ;  /* 0x000000ac5d5b0220 */ /* 0x001fe40000410000 */
[----:B------:R0:W1:Y:S02]  /*60a0*/  F2F.F16.F32 R93, R94 ;  /* 0x0000005e005d7304 */ /* 0x0000640000200800 */
[----:B------:R-:W-:Y:S02]  /*60b0*/  @P0 FMUL.FTZ R170, R90, R91 ;  /* 0x0000005b5aaa0220 */ /* 0x000fe40000410000 */
[----:B------:R-:W2:Y:S04]  /*60c0*/  LDC.64 R90, c[0x0][0x468] ;  /* 0x00011a00ff5a7b82 */ /* 0x000ea80000000a00 */
[----:B------:R-:W3:Y:S01]  /*60d0*/  F2F.F16.F32 R170, R170 ;  /* 0x000000aa00aa7304 */ /* 0x000ee20000200800 */
        /* <DEDUP_REMOVED lines=10> */
[----:B------:R-:W-:Y:S02]  /*6180*/  FADD.FTZ R91, R154, -R91 ;  /* 0x8000005b9a5b7221 */ /* 0x000fe40000010000 */
[----:B------:R-:W-:Y:S02]  /*6190*/  HADD2.F32 R94, -RZ, R94.H0_H0 ;  /* 0x2000005eff5e7230 */ /* 0x000fe40000004100 */
[----:B------:R-:W-:-:S04]  /*61a0*/  FFMA.FTZ R91, R100, R91, R65 ;  /* 0x0000005b645b7223 */ /* 0x000fc80000010041 */
[----:B------:R-:W-:-:S04]  /*61b0*/  FMUL.FTZ R91, R91, R160 ;  /* 0x000000a05b5b7220 */ /* 0x000fc80000410000 */
[----:B------:R-:W-:-:S04]  /*61c0*/  FMUL.FTZ R91, R91, UR13 ;  /* 0x0000000d5b5b7c20 */ /* 0x000fc80008410000 */
[----:B------:R-:W-:-:S07]  /*61d0*/  FMUL.FTZ R94, R94, R91 ;  /* 0x0000005b5e5e7220 */ /* 0x000fce0000410000 */
.L_x_7339:
[----:B------:R-:W-:Y:S05]  /*61e0*/  BSYNC.RECONVERGENT B2 ;  /* 0x0000000000027941 */ /* 0x000fea0003800200 */
.L_x_7338:
[----:B------:R-:W-:Y:S01]  /*61f0*/  BSSY.RECONVERGENT B2, `(.L_x_7340) ;  /* 0x000000c000027945 */ /* 0x000fe20003800200 */
[----:B------:R-:W-:Y:S01]  /*6200*/  FADD.FTZ R94, R21, R94 ;  /* 0x0000005e155e7221 */ /* 0x000fe20000010000 */
[----:B0-----:R-:W-:Y:S02]  /*6210*/  MOV R90, RZ ;  /* 0x000000ff005a7202 */ /* 0x001fe40000000f00 */
[----:B------:R-:W-:Y:S05]  /*6220*/  @!P0 BRA `(.L_x_7341) ;  /* 0x0000000000208947 */ /* 0x000fea0003800000 */
[----:B------:R-:W-:Y:S01]  /*6230*/  FFMA.FTZ R21, R152, R162, R157 ;  /* 0x000000a298157223 */ /* 0x000fe2000001009d */
[----:B------:R-:W-:-:S03]  /*6240*/  SHF.R.U32.HI R90, RZ, 0x10, R89 ;  /* 0x00000010ff5a7819 */ /* 0x000fc60000011659 */
[----:B------:R-:W-:Y:S02]  /*6250*/  FADD.FTZ R21, R150, -R21 ;  /* 0x8000001596157221 */ /* 0x000fe40000010000 */
[----:B------:R-:W-:Y:S02]  /*6260*/  HADD2.F32 R90, -RZ, R90.H0_H0 ;  /* 0x2000005aff5a7230 */ /* 0x000fe40000004100 */
[----:B------:R-:W-:-:S04]  /*6270*/  FFMA.FTZ R21, R100, R21, R67 ;  /* 0x0000001564157223 */ /* 0x000fc80000010043 */
[----:B------:R-:W-:-:S04]  /*6280*/  FMUL.FTZ R21, R21, R160 ;  /* 0x000000a015157220 */ /* 0x000fc80000410000 */
[----:B------:R-:W-:-:S04]  /*6290*/  FMUL.FTZ R21, R21, UR13 ;  /* 0x0000000d15157c20 */ /* 0x000fc80008410000 */
[----:B------:R-:W-:-:S07]  /*62a0*/  FMUL.FTZ R90, R90, R21 ;  /* 0x000000155a5a7220 */ /* 0x000fce0000410000 */
.L_x_7341:
[----:B------:R-:W-:Y:S05]  /*62b0*/  BSYNC.RECONVERGENT B2 ;  /* 0x0000000000027941 */ /* 0x000fea0003800200 */
.L_x_7340:
[----:B------:R-:W-:Y:S01]  /*62c0*/  FADD.FTZ R20, R20, R95 ;  /* 0x0000005f14147221 */ /* 0x000fe20000010000 */
[----:B------:R-:W-:Y:S01]  /*62d0*/  FADD.FTZ R22, R22, R169 ;  /* 0x000000a916167221 */ /* 0x000fe20000010000 */
[----:B------:R-:W-:Y:S01]  /*62e0*/  FADD.FTZ R23, R23, R90 ;  /* 0x0000005a17177221 */ /* 0x000fe20000010000 */
[----:B------:R-:W-:Y:S02]  /*62f0*/  IADD3 R99, PT, PT, R99, 0x80, RZ ;  /* 0x0000008063637810 */ /* 0x000fe40007ffe0ff */
[----:B------:R-:W-:-:S07]  /*6300*/  MOV R21, R94 ;  /* 0x0000005e00157202 */ /* 0x000fce0000000f00 */
.L_x_7337:
[----:B------:R-:W-:Y:S05]  /*6310*/  BSYNC.RECONVERGENT B1 ;  /* 0x0000000000017941 */ /* 0x000fea0003800200 */
.L_x_7336:
        /* <DEDUP_REMOVED lines=10> */
[----:B------:R-:W-:-:S04]  /*63c0*/  @P0 FFMA.FTZ R90, R151, R162, R157 ;  /* 0x000000a2975a0223 */ /* 0x000fc8000001009d */
[C-C-:B------:R-:W-:Y:S01]  /*63d0*/  @P0 FADD.FTZ R91, R149.reuse, -R90.reuse ;  /* 0x8000005a955b0221 */ /* 0x140fe20000010000 */
        /* <DEDUP_REMOVED lines=72> */
.L_x_7345:
[----:B------:R-:W-:Y:S05]  /*6860*/  BSYNC.RECONVERGENT B2 ;  /* 0x0000000000027941 */ /* 0x000fea0003800200 */
.L_x_7344:
        /* <DEDUP_REMOVED lines=12> */
.L_x_7347:
[----:B------:R-:W-:Y:S05]  /*6930*/  BSYNC.RECONVERGENT B2 ;  /* 0x0000000000027941 */ /* 0x000fea0003800200 */
.L_x_7346:
[----:B------:R-:W-:Y:S01]  /*6940*/  FADD.FTZ R16, R16, R95 ;  /* 0x0000005f10107221 */ /* 0x000fe20000010000 */
[----:B------:R-:W-:Y:S01]  /*6950*/  FADD.FTZ R18, R18, R169 ;  /* 0x000000a912127221 */ /* 0x000fe20000010000 */
[----:B------:R-:W-:Y:S01]  /*6960*/  FADD.FTZ R19, R19, R90 ;  /* 0x0000005a13137221 */ /* 0x000fe20000010000 */
[----:B------:R-:W-:Y:S02]  /*6970*/  IADD3 R99, PT, PT, R99, 0x80, RZ ;  /* 0x0000008063637810 */ /* 0x000fe40007ffe0ff */
[----:B------:R-:W-:-:S07]  /*6980*/  MOV R17, R94 ;  /* 0x0000005e00117202 */ /* 0x000fce0000000f00 */
.L_x_7343:
[----:B------:R-:W-:Y:S05]  /*6990*/  BSYNC.RECONVERGENT B1 ;  /* 0x0000000000017941 */ /* 0x000fea0003800200 */
.L_x_7342:
        /* <DEDUP_REMOVED lines=84> */
.L_x_7351:
[----:B------:R-:W-:Y:S05]  /*6ee0*/  BSYNC.RECONVERGENT B2 ;  /* 0x0000000000027941 */ /* 0x000fea0003800200 */
.L_x_7350:
        /* <DEDUP_REMOVED lines=12> */
.L_x_7353:
[----:B------:R-:W-:Y:S05]  /*6fb0*/  BSYNC.RECONVERGENT B2 ;  /* 0x0000000000027941 */ /* 0x000fea0003800200 */
.L_x_7352:
[----:B------:R-:W-:Y:S01]  /*6fc0*/  FADD.FTZ R12, R12, R95 ;  /* 0x0000005f0c0c7221 */ /* 0x000fe20000010000 */
[----:B------:R-:W-:Y:S01]  /*6fd0*/  FADD.FTZ R14, R14, R169 ;  /* 0x000000a90e0e7221 */ /* 0x000fe20000010000 */
[----:B------:R-:W-:Y:S01]  /*6fe0*/  FADD.FTZ R15, R15, R90 ;  /* 0x0000005a0f0f7221 */ /* 0x000fe20000010000 */
[----:B------:R-:W-:Y:S02]  /*6ff0*/  IADD3 R99, PT, PT, R99, 0x80, RZ ;  /* 0x0000008063637810 */ /* 0x000fe40007ffe0ff */
[----:B------:R-:W-:-:S07]  /*7000*/  MOV R13, R94 ;  /* 0x0000005e000d7202 */ /* 0x000fce0000000f00 */
.L_x_7349:
[----:B------:R-:W-:Y:S05]  /*7010*/  BSYNC.RECONVERGENT B1 ;  /* 0x0000000000017941 */ /* 0x000fea0003800200 */
.L_x_7348:
        /* <DEDUP_REMOVED lines=84> */
.L_x_7357:
[----:B------:R-:W-:Y:S05]  /*7560*/  BSYNC.RECONVERGENT B2 ;  /* 0x0000000000027941 */ /* 0x000fea0003800200 */
.L_x_7356:
        /* <DEDUP_REMOVED lines=12> */
.L_x_7359:
[----:B------:R-:W-:Y:S05]  /*7630*/  BSYNC.RECONVERGENT B2 ;  /* 0x0000000000027941 */ /* 0x000fea0003800200 */
.L_x_7358:
[----:B------:R-:W-:Y:S01]  /*7640*/  FADD.FTZ R8, R8, R95 ;  /* 0x0000005f08087221 */ /* 0x000fe20000010000 */
[----:B------:R-:W-:Y:S01]  /*7650*/  FADD.FTZ R10, R10, R169 ;  /* 0x000000a90a0a7221 */ /* 0x000fe20000010000 */
[----:B------:R-:W-:Y:S01]  /*7660*/  FADD.FTZ R11, R11, R90 ;  /* 0x0000005a0b0b7221 */ /* 0x000fe20000010000 */
[----:B------:R-:W-:Y:S02]  /*7670*/  IADD3 R99, PT, PT, R99, 0x80, RZ ;  /* 0x0000008063637810 */ /* 0x000fe40007ffe0ff */
[----:B------:R-:W-:-:S07]  /*7680*/  MOV R9, R94 ;  /* 0x0000005e00097202 */ /* 0x000fce0000000f00 */
.L_x_7355:
[----:B------:R-:W-:Y:S05]  /*7690*/  BSYNC.RECONVERGENT B1 ;  /* 0x0000000000017941 */ /* 0x000fea0003800200 */
.L_x_7354:
[----:B------:R-:W-:Y:S05]  /*76a0*/  @!P5 BRA `(.L_x_7332) ;  /* 0x0000002400e8d947 */ /* 0x000fea0003800000 */
[----:B------:R-:W0:Y:S02]  /*76b0*/  LDC.64 R88, c[0x0][0x390] ;  /* 0x0000e400ff587b82 */ /* 0x000e240000000a00 */
[----:B0-----:R-:W-:-:S06]  /*76c0*/  IMAD.WIDE.U32 R88, R99, 0x8, R88 ;  /* 0x0000000863587825 */ /* 0x001fcc00078e0058 */
[----:B------:R-:W2:Y:S01]  /*76d0*/  LDG.E.64 R88, desc[UR8][R88.64] ;  /* 0x0000000858587981 */ /* 0x000ea2000c1e1b00 */
[----:B------:R-:W-:Y:S02]  /*76e0*/  LOP3.LUT P0, RZ, R105, 0xff, RZ, 0xc0, !PT ;  /* 0x000000ff69ff7812 */ /* 0x000fe4000780c0ff */
[----:B------:R-:W-:Y:S01]  /*76f0*/  CS2R R94, SRZ ;  /* 0x00000000005e7805 */ /* 0x000fe2000001ff00 */
[----:B------:R-:W-:Y:S01]  /*7700*/  HFMA2 R169, -RZ, RZ, 0, 0 ;  /* 0x00000000ffa97431 */ /* 0x000fe200000001ff */
[----:B------:R-:W-:Y:S02]  /*7710*/  CS2R R170, SRZ ;  /* 0x0000000000aa7805 */ /* 0x000fe4000001ff00 */
[----:B------:R-:W-:Y:S01]  /*7720*/  MOV R172, RZ ;  /* 0x000000ff00ac7202 */ /* 0x000fe20000000f00 */
[----:B------:R-:W-:Y:S06]  /*7730*/  BSSY.RECONVERGENT B1, `(.L_x_7360) ;  /* 0x000004c000017945 */ /* 0x000fec0003800200 */
        /* <DEDUP_REMOVED lines=8> */
[----:B------:R-:W-:-:S03]  /*77c0*/  @P0 FMUL.FTZ R93, R93, R160 ;  /* 0x000000a05d5d0220 */ /* 0x000fc60000410000 */
[----:B0-----:R-:W-:Y:S01]  /*77d0*/  @P0 FMUL.FTZ R91, R91, R92 ;  /* 0x0000005c5b5b0220 */ /* 0x001fe20000410000 */
[----:B------:R-:W-:Y:S02]  /*77e0*/  @P0 HADD2.F32 R92, -RZ, R107.H1_H1 ;  /* 0x3000006bff5c0230 */ /* 0x000fe40000004100 */
[----:B-1----:R-:W-:-:S04]  /*77f0*/  @P0 FMUL.FTZ R93, R93, R168 ;  /* 0x000000a85d5d0220 */ /* 0x002fc80000410000 */
[----:B------:R-:W-:-:S04]  /*7800*/  @P0 FMUL.FTZ R94, R92, R93 ;  /* 0x0000005d5c5e0220 */ /* 0x000fc80000410000 */
[----:B------:R-:W-:Y:S01]  /*7810*/  F2F.F16.F32 R175, R94 ;  /* 0x0000005e00af7304 */ /* 0x000fe20000200800 */
[----:B--2---:R-:W-:-:S05]  /*7820*/  @P0 MOV R90, R88 ;  /* 0x00000058005a0202 */ /* 0x004fca0000000f00 */
[----:B------:R-:W-:-:S05]  /*7830*/  @P0 HADD2.F32 R90, -RZ, R90.H0_H0 ;  /* 0x2000005aff5a0230 */ /* 0x000fca0000004100 */
[----:B------:R-:W-:Y:S01]  /*7840*/  @P0 FMUL.FTZ R95, R90, R91 ;  /* 0x0000005b5a5f0220 */ /* 0x000fe20000410000 */
[----:B------:R-:W-:-:S03]  /*7850*/  LOP3.LUT P0, RZ, R105, 0xff0000, RZ, 0xc0, !PT ;  /* 0x00ff000069ff7812 */ /* 0x000fc6000780c0ff */
[----:B------:R-:W-:Y:S01]  /*7860*/  FADD.FTZ R95, R4, R95 ;  /* 0x0000005f045f7221 */ /* 0x000fe20000010000 */
[----:B------:R-:W-:-:S09]  /*7870*/  MOV R4, RZ ;  /* 0x000000ff00047202 */ /* 0x000fd20000000f00 */
        /* <DEDUP_REMOVED lines=9> */
[-C--:B------:R-:W-:Y:S01]  /*7910*/  @P0 FMUL.FTZ R91, R91, R160.reuse ;  /* 0x000000a05b5b0220 */ /* 0x080fe20000410000 */
[----:B------:R-:W-:-:S03]  /*7920*/  @P0 FMUL.FTZ R93, R93, R160 ;  /* 0x000000a05d5d0220 */ /* 0x000fc60000410000 */
[----:B0-----:R-:W-:Y:S01]  /*7930*/  @P0 FMUL.FTZ R91, R91, R92 ;  /* 0x0000005c5b5b0220 */ /* 0x001fe20000410000 */
[----:B------:R-:W-:-:S03]  /*7940*/  @P0 HADD2.F32 R92, -RZ, R106.H1_H1 ;  /* 0x3000006aff5c0230 */ /* 0x000fc60000004100 */
[----:B------:R-:W-:Y:S01]  /*7950*/  @P0 FMUL.FTZ R169, R90, R91 ;  /* 0x0000005b5aa90220 */ /* 0x000fe20000410000 */
[----:B------:R-:W-:Y:S01]  /*7960*/  FFMA.FTZ R90, R120, R162, R157 ;  /* 0x000000a2785a7223 */ /* 0x000fe2000001009d */
[----:B-1----:R-:W-:-:S03]  /*7970*/  @P0 FMUL.FTZ R93, R93, R168 ;  /* 0x000000a85d5d0220 */ /* 0x002fc60000410000 */
[----:B------:R-:W-:Y:S01]  /*7980*/  FADD.FTZ R90, R119, -R90 ;  /* 0x8000005a775a7221 */ /* 0x000fe20000010000 */
[----:B------:R-:W-:Y:S02]  /*7990*/  HFMA2 R168, -RZ, RZ, 0, 0 ;  /* 0x00000000ffa87431 */ /* 0x000fe400000001ff */
[----:B------:R-:W-:Y:S01]  /*79a0*/  @P0 FMUL.FTZ R170, R92, R93 ;  /* 0x0000005d5caa0220 */ /* 0x000fe20000410000 */
[----:B------:R-:W-:Y:S01]  /*79b0*/  ISETP.GE.U32.AND P0, PT, R105, 0x1000000, PT ;  /* 0x010000006900780c */ /* 0x000fe20003f06070 */
[----:B------:R-:W-:-:S04]  /*79c0*/  FFMA.FTZ R91, R100, R90, R83 ;  /* 0x0000005a645b7223 */ /* 0x000fc80000010053 */
[----:B------:R-:W-:Y:S01]  /*79d0*/  FMUL.FTZ R91, R91, R160 ;  /* 0x000000a05b5b7220 */ /* 0x000fe20000410000 */
[----:B------:R-:W-:Y:S03]  /*79e0*/  F2F.F16.F32 R170, R170 ;  /* 0x000000aa00aa7304 */ /* 0x000fe60000200800 */
[----:B------:R-:W-:-:S04]  /*79f0*/  FMUL.FTZ R91, R91, UR13 ;  /* 0x0000000d5b5b7c20 */ /* 0x000fc80008410000 */
[----:B------:R-:W-:Y:S01]  /*7a00*/  @P0 SHF.R.U32.HI R90, RZ, 0x10, R89 ;  /* 0x00000010ff5a0819 */ /* 0x000fe20000011659 */
[----:B------:R-:W-:-:S04]  /*7a10*/  @P0 HADD2.F32 R92, -RZ, R106.H0_H0 ;  /* 0x2000006aff5c0230 */ /* 0x000fc80000004100 */
[----:B------:R-:W-:Y:S02]  /*7a20*/  @P0 HADD2.F32 R90, -RZ, R90.H0_H0 ;  /* 0x2000005aff5a0230 */ /* 0x000fe40000004100 */
[----:B------:R-:W-:-:S03]  /*7a30*/  @P0 FMUL.FTZ R171, R92, R91 ;  /* 0x0000005b5cab0220 */ /* 0x000fc60000410000 */
[----:B------:R-:W-:Y:S01]  /*7a40*/  @P0 FMUL.FTZ R172, R91, R90 ;  /* 0x0000005a5bac0220 */ /* 0x000fe20000410000 */
[----:B------:R-:W-:Y:S02]  /*7a50*/  LOP3.LUT P0, RZ, R105, 0xff00, RZ, 0xc0, !PT ;  /* 0x0000ff0069ff7812 */ /* 0x000fe4000780c0ff */
[----:B------:R-:W0:Y:S11]  /*7a60*/  F2F.F16.F32 R171, R171 ;  /* 0x000000ab00ab7304 */ /* 0x000e360000200800 */
[----:B------:R-:W-:Y:S01]  /*7a70*/  @P0 FFMA.FTZ R91, R124, R162, R157 ;  /* 0x000000a27c5b0223 */ /* 0x000fe2000001009d */
[----:B------:R-:W-:Y:S01]  /*7a80*/  @P0 HADD2.F32 R90, -RZ, R107.H0_H0 ;  /* 0x2000006bff5a0230 */ /* 0x000fe20000004100 */
[----:B0-----:R-:W-:-:S02]  /*7a90*/  SHF.L.U32 R173, R171, 0x10, RZ ;  /* 0x00000010abad7819 */ /* 0x001fc400000006ff */
[----:B------:R-:W-:-:S04]  /*7aa0*/  @P0 FADD.FTZ R91, R122, -R91 ;  /* 0x8000005b7a5b0221 */ /* 0x000fc80000010000 */
[----:B------:R-:W-:-:S04]  /*7ab0*/  @P0 FFMA.FTZ R91, R100, R91, R81 ;  /* 0x0000005b645b0223 */ /* 0x000fc80000010051 */
[----:B------:R-:W-:-:S04]  /*7ac0*/  @P0 FMUL.FTZ R91, R91, R160 ;  /* 0x000000a05b5b0220 */ /* 0x000fc80000410000 */
[----:B------:R-:W-:-:S04]  /*7ad0*/  @P0 FMUL.FTZ R91, R91, UR13 ;  /* 0x0000000d5b5b0c20 */ /* 0x000fc80008410000 */
[----:B------:R-:W-:Y:S02]  /*7ae0*/  @P0 FMUL.FTZ R168, R90, R91 ;  /* 0x0000005b5aa80220 */ /* 0x000fe40000410000 */
[----:B------:R-:W0:Y:S02]  /*7af0*/  LDC.64 R90, c[0x0][0x468] ;  /* 0x00011a00ff5a7b82 */ /* 0x000e240000000a00 */
[----:B------:R-:W1:Y:S02]  /*7b00*/  F2F.F16.F32 R92, R168 ;  /* 0x000000a8005c7304 */ /* 0x000e640000200800 */
        /* <DEDUP_REMOVED lines=8> */
[----:B0-----:R-:W-:Y:S02]  /*7b90*/  FADD.FTZ R91, R122, -R157 ;  /* 0x8000009d7a5b7221 */ /* 0x001fe40000010000 */
[----:B------:R-:W-:Y:S02]  /*7ba0*/  HADD2.F32 R4, -RZ, R4.H0_H0 ;  /* 0x20000004ff047230 */ /* 0x000fe40000004100 */
[----:B------:R-:W-:-:S04]  /*7bb0*/  FFMA.FTZ R91, R100, R91, R81 ;  /* 0x0000005b645b7223 */ /* 0x000fc80000010051 */
[----:B------:R-:W-:-:S04]  /*7bc0*/  FMUL.FTZ R91, R91, R160 ;  /* 0x000000a05b5b7220 */ /* 0x000fc80000410000 */
[----:B------:R-:W-:-:S04]  /*7bd0*/  FMUL.FTZ R91, R91, UR13 ;  /* 0x0000000d5b5b7c20 */ /* 0x000fc80008410000 */
[----:B------:R-:W-:-:S07]  /*7be0*/  FMUL.FTZ R4, R4, R91 ;  /* 0x0000005b04047220 */ /* 0x000fce0000410000 */
.L_x_7361:
[----:B------:R-:W-:Y:S05]  /*7bf0*/  BSYNC.RECONVERGENT B1 ;  /* 0x0000000000017941 */ /* 0x000fea0003800200 */
.L_x_7360:
[----:B------:R-:W-:Y:S01]  /*7c00*/  FADD.FTZ R5, R5, R4 ;  /* 0x0000000405057221 */ /* 0x000fe20000010000 */
[----:B------:R-:W-:Y:S01]  /*7c10*/  FADD.FTZ R7, R7, R172 ;  /* 0x000000ac07077221 */ /* 0x000fe20000010000 */
[----:B------:R-:W-:Y:S01]  /*7c20*/  FADD.FTZ R6, R6, R169 ;  /* 0x000000a906067221 */ /* 0x000fe20000010000 */
[----:B------:R-:W-:Y:S01]  /*7c30*/  MOV R4, R95 ;  /* 0x0000005f00047202 */ /* 0x000fe20000000f00 */
[----:B------:R-:W-:Y:S06]  /*7c40*/  BRA `(.L_x_7332) ;  /* 0x0000002000807947 */ /* 0x000fec0003800000 */
.L_x_7335:
[----:B------:R-:W-:Y:S04]  /*7c50*/  BSSY.RECONVERGENT B1, `(.L_x_7362) ;  /* 0x0000073000017945 */ /* 0x000fe80003800200 */
[----:B------:R-:W-:Y:S05]  /*7c60*/  @!P1 BRA `(.L_x_7363) ;  /* 0x0000000400c49947 */ /* 0x000fea0003800000 */
[----:B------:R-:W0:Y:S02]  /*7c70*/  LDC.64 R84, c[0x0][0x390] ;  /* 0x0000e400ff547b82 */ /* 0x000e240000000a00 */
[----:B0-----:R-:W-:-:S05]  /*7c80*/  IMAD.WIDE.U32 R84, R99, 0x8, R84 ;  /* 0x0000000863547825 */ /* 0x001fca00078e0054 */
[----:B------:R0:W2:Y:S01]  /*7c90*/  LDG.E.64 R88, desc[UR8][R84.64] ;  /* 0x0000000854587981 */ /* 0x0000a2000c1e1b00 */
[C---:B------:R-:W-:Y:S02]  /*7ca0*/  LOP3.LUT P0, RZ, R101.reuse, 0xff, RZ, 0xc0, !PT ;  /* 0x000000ff65ff7812 */ /* 0x040fe4000780c0ff */
[----:B------:R-:W-:Y:S01]  /*7cb0*/  CS2R R168, SRZ ;  /* 0x0000000000a87805 */ /* 0x000fe2000001ff00 */
[----:B------:R-:W-:Y:S01]  /*7cc0*/  HFMA2 R171, -RZ, RZ, 0, 0 ;  /* 0x00000000ffab7431 */ /* 0x000fe200000001ff */
[----:B------:R-:W-:Y:S01]  /*7cd0*/  LOP3.LUT P6, RZ, R101, 0xff00, RZ, 0xc0, !PT ;  /* 0x0000ff0065ff7812 */ /* 0x000fe200078cc0ff */
[-CC-:B------:R-:W-:Y:S01]  /*7ce0*/  FFMA.FTZ R95, R3, R162.reuse, R157.reuse ;  /* 0x000000a2035f7223 */ /* 0x180fe2000001009d */
[----:B------:R-:W-:Y:S01]  /*7cf0*/  FFMA.FTZ R177, R156, R162, R157 ;  /* 0x000000a29cb17223 */ /* 0x000fe2000001009d */
[----:B------:R-:W-:Y:S02]  /*7d00*/  BSSY.RECONVERGENT B2, `(.L_x_7364) ;  /* 0x0000056000027945 */ /* 0x000fe40003800200 */
[----:B------:R-:W-:Y:S01]  /*7d10*/  FADD.FTZ R173, R158, -R95 ;  /* 0x8000005f9ead7221 */ /* 0x000fe20000010000 */
[----:B0-----:R-:W-:-:S02]  /*7d20*/  HFMA2 R85, -RZ, RZ, 0, 0 ;  /* 0x00000000ff557431 */ /* 0x001fc400000001ff */
[----:B------:R-:W-:Y:S01]  /*7d30*/  FADD.FTZ R172, R154, -R177 ;  /* 0x800000b19aac7221 */ /* 0x000fe20000010000 */
[----:B------:R-:W0:Y:S01]  /*7d40*/  @P0 LDC R86, c[0x0][0x408] ;  /* 0x00010200ff560b82 */ /* 0x000e220000000800 */
[CCC-:B------:R-:W-:Y:S01]  /*7d50*/  @P0 FFMA.FTZ R87, R3.reuse, R162.reuse, R157.reuse ;  /* 0x000000a203570223 */ /* 0x1c0fe2000001009d */
[----:B------:R-:W-:Y:S02]  /*7d60*/  @P0 FFMA.FTZ R91, R3, R162, R157 ;  /* 0x000000a2035b0223 */ /* 0x000fe4000001009d */
[----:B------:R-:W-:Y:S02]  /*7d70*/  @P6 HADD2.F32 R92, -RZ, R115.H0_H0 ;  /* 0x20000073ff5c6230 */ /* 0x000fe40000004100 */
[C---:B------:R-:W-:Y:S01]  /*7d80*/  @P0 FADD.FTZ R87, R158.reuse, -R87 ;  /* 0x800000579e570221 */ /* 0x040fe20000010000 */
[----:B------:R-:W-:Y:S01]  /*7d90*/  @P0 FADD.FTZ R91, R158, -R91 ;  /* 0x8000005b9e5b0221 */ /* 0x000fe20000010000 */
[----:B------:R-:W1:Y:S02]  /*7da0*/  @P0 LDC R90, c[0x0][0x408] ;  /* 0x00010200ff5a0b82 */ /* 0x000e640000000800 */
[C-C-:B------:R-:W-:Y:S01]  /*7db0*/  @P0 FFMA.FTZ R87, R100.reuse, R87, R64.reuse ;  /* 0x0000005764570223 */ /* 0x140fe20000010040 */
[----:B------:R-:W-:-:S03]  /*7dc0*/  @P0 FFMA.FTZ R91, R100, R91, R64 ;  /* 0x0000005b645b0223 */ /* 0x000fc60000010040 */
[-C--:B------:R-:W-:Y:S01]  /*7dd0*/  @P0 FMUL.FTZ R87, R87, R160.reuse ;  /* 0x000000a057570220 */ /* 0x080fe20000410000 */
[----:B------:R-:W-:Y:S01]  /*7de0*/  @P0 FMUL.FTZ R91, R91, R160 ;  /* 0x000000a05b5b0220 */ /* 0x000fe20000410000 */
[----:B------:R-:W3:Y:S02]  /*7df0*/  @P6 LDC R94, c[0x0][0x408] ;  /* 0x00010200ff5e6b82 */ /* 0x000ee40000000800 */
[----:B0-----:R-:W-:Y:S01]  /*7e00*/  @P0 FMUL.FTZ R87, R87, R86 ;  /* 0x0000005657570220 */ /* 0x001fe20000410000 */
[----:B------:R-:W-:Y:S02]  /*7e10*/  @P0 HADD2.F32 R86, -RZ, R115.H1_H1 ;  /* 0x30000073ff560230 */ /* 0x000fe40000004100 */
[----:B-1----:R-:W-:-:S04]  /*7e20*/  @P0 FMUL.FTZ R91, R91, R90 ;  /* 0x0000005a5b5b0220 */ /* 0x002fc80000410000 */
[----:B------:R-:W-:-:S04]  /*7e30*/  @P0 FMUL.FTZ R85, R86, R91 ;  /* 0x0000005b56550220 */ /* 0x000fc80000410000 */
[----:B------:R0:W-:Y:S02]  /*7e40*/  F2F.F16.F32 R175, R85 ;  /* 0x0000005500af7304 */ /* 0x0001e40000200800 */
[----:B0-----:R-:W-:Y:S01]  /*7e50*/  FFMA.FTZ R85, R100, R172, R65 ;  /* 0x000000ac64557223 */ /* 0x001fe20000010041 */
        /* <DEDUP_REMOVED lines=19> */
[----:B------:R-:W-:Y:S01]  /*7f90*/  MOV R84, RZ ;  /* 0x000000ff00547202 */ /* 0x000fe20000000f00 */
[----:B-1----:R-:W-:Y:S02]  /*7fa0*/  @P0 FMUL.FTZ R91, R91, R90 ;  /* 0x0000005a5b5b0220 */ /* 0x002fe40000410000 */
[----:B------:R-:W-:Y:S02]  /*7fb0*/  FADD.FTZ R87, R150, -R87 ;  /* 0x8000005796577221 */ /* 0x000fe40000010000 */
[----:B------:R-:W-:Y:S01]  /*7fc0*/  @P0 FMUL.FTZ R168, R86, R91 ;  /* 0x0000005b56a80220 */ /* 0x000fe20000410000 */
[----:B------:R-:W-:Y:S01]  /*7fd0*/  ISETP.GE.U32.AND P0, PT, R101, 0x1000000, PT ;  /* 0x010000006500780c */ /* 0x000fe20003f06070 */
[----:B------:R-:W-:Y:S01]  /*7fe0*/  FFMA.FTZ R87, R100, R87, R67 ;  /* 0x0000005764577223 */ /* 0x000fe20000010043 */
[----:B------:R-:W-:-:S03]  /*7ff0*/  @P6 FFMA.FTZ R91, R156, R162, R157 ;  /* 0x000000a29c5b6223 */ /* 0x000fc6000001009d */
[----:B------:R-:W-:Y:S01]  /*8000*/  F2F.F16.F32 R168, R168 ;  /* 0x000000a800a87304 */ /* 0x000fe20000200800 */
[----:B------:R-:W-:-:S04]  /*8010*/  @P6 FADD.FTZ R91, R154, -R91 ;  /* 0x8000005b9a5b6221 */ /* 0x000fc80000010000 */
[----:B------:R-:W-:-:S03]  /*8020*/  @P6 FFMA.FTZ R91, R100, R91, R65 ;  /* 0x0000005b645b6223 */ /* 0x000fc60000010041 */
[----:B------:R-:W0:Y:S01]  /*8030*/  @P0 LDC R93, c[0x0][0x408] ;  /* 0x00010200ff5d0b82 */ /* 0x000e220000000800 */
[----:B------:R-:W-:Y:S01]  /*8040*/  @P0 FMUL.FTZ R90, R87, R160 ;  /* 0x000000a0575a0220 */ /* 0x000fe20000410000 */
[----:B------:R-:W-:-:S03]  /*8050*/  @P0 HADD2.F32 R86, -RZ, R114.H0_H0 ;  /* 0x20000072ff560230 */ /* 0x000fc60000004100 */
[----:B0-----:R-:W-:-:S04]  /*8060*/  @P0 FMUL.FTZ R93, R90, R93 ;  /* 0x0000005d5a5d0220 */ /* 0x001fc80000410000 */
[----:B------:R-:W-:Y:S01]  /*8070*/  @P0 FMUL.FTZ R84, R86, R93 ;  /* 0x0000005d56540220 */ /* 0x000fe20000410000 */
[----:B------:R-:W-:Y:S01]  /*8080*/  @P6 FMUL.FTZ R93, R91, R160 ;  /* 0x000000a05b5d6220 */ /* 0x000fe20000410000 */
[----:B------:R-:W-:Y:S01]  /*8090*/  HFMA2 R86, -RZ, RZ, 0, 0 ;  /* 0x00000000ff567431 */ /* 0x000fe200000001ff */
[----:B------:R-:W0:Y:S01]  /*80a0*/  LDC.64 R90, c[0x0][0x478] ;  /* 0x00011e00ff5a7b82 */ /* 0x000e220000000a00 */
[----:B------:R1:W2:Y:S01]  /*80b0*/  F2F.F16.F32 R170, R84 ;  /* 0x0000005400aa7304 */ /* 0x0002a20000200800 */
[----:B---3--:R-:W-:-:S04]  /*80c0*/  @P6 FMUL.FTZ R93, R93, R94 ;  /* 0x0000005e5d5d6220 */ /* 0x008fc80000410000 */
[----:B------:R-:W-:Y:S02]  /*80d0*/  @P6 FMUL.FTZ R86, R92, R93 ;  /* 0x0000005d5c566220 */ /* 0x000fe40000410000 */
[----:B------:R-:W3:Y:S01]  /*80e0*/  LDC.64 R92, c[0x0][0x468] ;  /* 0x00011a00ff5c7b82 */ /* 0x000ee20000000a00 */
[----:B-1----:R-:W-:-:S03]  /*80f0*/  FFMA.FTZ R84, R155, R162, R157 ;  /* 0x000000a29b547223 */ /* 0x002fc6000001009d */
[----:B------:R-:W1:Y:S01]  /*8100*/  F2F.F16.F32 R86, R86 ;  /* 0x0000005600567304 */ /* 0x000e620000200800 */
[----:B------:R-:W-:Y:S01]  /*8110*/  FADD.FTZ R177, R153, -R84 ;  /* 0x8000005499b17221 */ /* 0x000fe20000010000 */
[----:B------:R-:W-:Y:S01]  /*8120*/  FFMA.FTZ R84, R100, R173, R64 ;  /* 0x000000ad64547223 */ /* 0x000fe20000010040 */
[----:B--2---:R-:W-:Y:S01]  /*8130*/  SHF.L.U32 R173, R170, 0x10, RZ ;  /* 0x00000010aaad7819 */ /* 0x004fe200000006ff */
[----:B0-----:R-:W-:-:S04]  /*8140*/  IMAD.WIDE.U32 R90, R99, 0x10, R90 ;  /* 0x00000010635a7825 */ /* 0x001fc800078e005a */
[----:B-1----:R-:W-:-:S04]  /*8150*/  IMAD.WIDE.U32 R94, R86, 0x10000, RZ ;  /* 0x00010000565e7825 */ /* 0x002fc800078e00ff */
[----:B------:R-:W-:Y:S01]  /*8160*/  FFMA.FTZ R86, R100, R177, R66 ;  /* 0x000000b164567223 */ /* 0x000fe20000010042 */
[----:B---3--:R-:W-:Y:S01]  /*8170*/  IMAD.WIDE.U32 R92, R99, 0x8, R92 ;  /* 0x00000008635c7825 */ /* 0x008fe200078e005c */
[----:B------:R-:W-:-:S03]  /*8180*/  LOP3.LUT R94, R94, R175, RZ, 0xfc, !PT ;  /* 0x000000af5e5e7212 */ /* 0x000fc600078efcff */
[----:B------:R0:W-:Y:S01]  /*8190*/  STG.E.128 desc[UR8][R90.64], R84 ;  /* 0x000000545a007986 */ /* 0x0001e2000c101d08 */
[----:B------:R-:W-:Y:S02]  /*81a0*/  LOP3.LUT R95, R95, R173, R168, 0xfe, !PT ;  /* 0x000000ad5f5f7212 */ /* 0x000fe400078efea8 */
[----:B------:R-:W-:-:S03]  /*81b0*/  MOV R168, RZ ;  /* 0x000000ff00a87202 */ /* 0x000fc60000000f00 */
        /* <DEDUP_REMOVED lines=10> */
.L_x_7365:
[----:B------:R-:W-:Y:S05]  /*8260*/  BSYNC.RECONVERGENT B2 ;  /* 0x0000000000027941 */ /* 0x000fea0003800200 */
.L_x_7364:
[----:B------:R-:W-:Y:S01]  /*8270*/  BSSY.RECONVERGENT B2, `(.L_x_7366) ;  /* 0x000000c000027945 */ /* 0x000fe20003800200 */
[----:B0-----:R-:W-:Y:S02]  /*8280*/  HFMA2 R90, -RZ, RZ, 0, 0 ;  /* 0x00000000ff5a7431 */ /* 0x001fe400000001ff */
[----:B------:R-:W-:Y:S01]  /*8290*/  FADD.FTZ R21, R21, R168 ;  /* 0x000000a815157221 */ /* 0x000fe20000010000 */
[----:B------:R-:W-:Y:S06]  /*82a0*/  @!P0 BRA `(.L_x_7367) ;  /* 0x0000000000208947 */ /* 0x000fec0003800000 */
        /* <DEDUP_REMOVED lines=8> */
.L_x_7367:
[----:B------:R-:W-:Y:S05]  /*8330*/  BSYNC.RECONVERGENT B2 ;  /* 0x0000000000027941 */ /* 0x000fea0003800200 */
.L_x_7366:
[----:B------:R-:W-:Y:S01]  /*8340*/  FADD.FTZ R20, R20, R169 ;  /* 0x000000a914147221 */ /* 0x000fe20000010000 */
[----:B------:R-:W-:Y:S01]  /*8350*/  FADD.FTZ R22, R22, R171 ;  /* 0x000000ab16167221 */ /* 0x000fe20000010000 */
[----:B------:R-:W-:Y:S01]  /*8360*/  FADD.FTZ R23, R23, R90 ;  /* 0x0000005a17177221 */ /* 0x000fe20000010000 */
[----:B------:R-:W-:-:S07]  /*8370*/  IADD3 R99, PT, PT, R99, 0x80, RZ ;  /* 0x0000008063637810 */ /* 0x000fce0007ffe0ff */
.L_x_7363:
[----:B------:R-:W-:Y:S05]  /*8380*/  BSYNC.RECONVERGENT B1 ;  /* 0x0000000000017941 */ /* 0x000fea0003800200 */
.L_x_7362:
        /* <DEDUP_REMOVED lines=9> */
[----:B------:R-:W-:Y:S01]  /*8420*/  FFMA.FTZ R95, R148, R162, R157 ;  /* 0x000000a2945f7223 */ /* 0x000fe2000001009d */
[----:B------:R-:W-:Y:S03]  /*8430*/  BSSY.RECONVERGENT B2, `(.L_x_7370) ;  /* 0x0000056000027945 */ /* 0x000fe60003800200 */
[----:B------:R-:W-:Y:S01]  /*8440*/  FADD.FTZ R172, R146, -R95 ;  /* 0x8000005f92ac7221 */ /* 0x000fe20000010000 */
[----:B0-----:R-:W-:-:S03]  /*8450*/  HFMA2 R85, -RZ, RZ, 0, 0 ;  /* 0x00000000ff557431 */ /* 0x001fc600000001ff */
[----:B------:R-:W0:Y:S01]  /*8460*/  @P0 LDC R90, c[0x0][0x408] ;  /* 0x00010200ff5a0b82 */ /* 0x000e220000000800 */
[----:B------:R-:W-:-:S04]  /*8470*/  @P0 FFMA.FTZ R86, R151, R162, R157 ;  /* 0x000000a297560223 */ /* 0x000fc8000001009d */
[C-C-:B------:R-:W-:Y:S01]  /*8480*/  @P0 FADD.FTZ R87, R149.reuse, -R86.reuse ;  /* 0x8000005695570221 */ /* 0x140fe20000010000 */
[----:B------:R-:W-:Y:S01]  /*8490*/  @P0 FADD.FTZ R91, R149, -R86 ;  /* 0x80000056955b0221 */ /* 0x000fe20000010000 */
[----:B------:R-:W-:Y:S01]  /*84a0*/  @P0 HADD2.F32 R86, -RZ, R113.H1_H1 ;  /* 0x30000071ff560230 */ /* 0x000fe20000004100 */
[----:B------:R-:W1:Y:S01]  /*84b0*/  @P0 LDC R92, c[0x0][0x408] ;  /* 0x00010200ff5c0b82 */ /* 0x000e620000000800 */
[C-C-:B------:R-:W-:Y:S01]  /*84c0*/  @P0 FFMA.FTZ R87, R100.reuse, R87, R68.reuse ;  /* 0x0000005764570223 */ /* 0x140fe20000010044 */
[----:B------:R-:W-:-:S03]  /*84d0*/  @P0 FFMA.FTZ R91, R100, R91, R68 ;  /* 0x0000005b645b0223 */ /* 0x000fc60000010044 */
[-C--:B------:R-:W-:Y:S01]  /*84e0*/  @P0 FMUL.FTZ R87, R87, R160.reuse ;  /* 0x000000a057570220 */ /* 0x080fe20000410000 */
[----:B------:R-:W-:Y:S02]  /*84f0*/  @P0 FMUL.FTZ R91, R91, R160 ;  /* 0x000000a05b5b0220 */ /* 0x000fe40000410000 */
[----:B------:R-:W3:Y:S01]  /*8500*/  @P6 LDC R94, c[0x0][0x408] ;  /* 0x00010200ff5e6b82 */ /* 0x000ee20000000800 */
[----:B0-----:R-:W-:Y:S01]  /*8510*/  @P0 FMUL.FTZ R87, R87, R90 ;  /* 0x0000005a57570220 */ /* 0x001fe20000410000 */
[----:B-1----:R-:W-:Y:S01]  /*8520*/  @P0 FMUL.FTZ R91, R91, R92 ;  /* 0x0000005c5b5b0220 */ /* 0x002fe20000410000 */
[----:B------:R-:W-:-:S03]  /*8530*/  @P6 HADD2.F32 R92, -RZ, R113.H0_H0 ;  /* 0x20000071ff5c6230 */ /* 0x000fc60000004100 */
        /* <DEDUP_REMOVED lines=41> */
[----:B---3--:R-:W-:Y:S01]  /*87d0*/  @P6 FMUL.FTZ R93, R93, R94 ;  /* 0x0000005e5d5d6220 */ /* 0x008fe20000410000 */
[----:B------:R-:W-:-:S03]  /*87e0*/  FFMA.FTZ R94, R147, R162, R157 ;  /* 0x000000a2935e7223 */ /* 0x000fc6000001009d */
[----:B------:R-:W-:Y:S01]  /*87f0*/  @P6 FMUL.FTZ R86, R92, R93 ;  /* 0x0000005d5c566220 */ /* 0x000fe20000410000 */
[----:B------:R-:W-:Y:S01]  /*8800*/  FADD.FTZ R177, R145, -R94 ;  /* 0x8000005e91b17221 */ /* 0x000fe20000010000 */
[----:B------:R-:W3:Y:S01]  /*8810*/  LDC.64 R92, c[0x0][0x468] ;  /* 0x00011a00ff5c7b82 */ /* 0x000ee20000000a00 */
[----:B-1----:R-:W-:-:S03]  /*8820*/  FFMA.FTZ R84, R151, R162, R157 ;  /* 0x000000a297547223 */ /* 0x002fc6000001009d */
[----:B------:R-:W1:Y:S01]  /*8830*/  F2F.F16.F32 R86, R86 ;  /* 0x0000005600567304 */ /* 0x000e620000200800 */
[----:B------:R-:W-:-:S04]  /*8840*/  FADD.FTZ R173, R149, -R84 ;  /* 0x8000005495ad7221 */ /* 0x000fc80000010000 */
        /* <DEDUP_REMOVED lines=20> */
.L_x_7371:
[----:B------:R-:W-:Y:S05]  /*8990*/  BSYNC.RECONVERGENT B2 ;  /* 0x0000000000027941 */ /* 0x000fea0003800200 */
.L_x_7370:
        /* <DEDUP_REMOVED lines=12> */
.L_x_7373:
[----:B------:R-:W-:Y:S05]  /*8a60*/  BSYNC.RECONVERGENT B2 ;  /* 0x0000000000027941 */ /* 0x000fea0003800200 */
.L_x_7372:
[----:B------:R-:W-:Y:S01]  /*8a70*/  FADD.FTZ R16, R16, R169 ;  /* 0x000000a910107221 */ /* 0x000fe20000010000 */
[----:B------:R-:W-:Y:S01]  /*8a80*/  FADD.FTZ R18, R18, R171 ;  /* 0x000000ab12127221 */ /* 0x000fe20000010000 */
[----:B------:R-:W-:Y:S01]  /*8a90*/  FADD.FTZ R19, R19, R90 ;  /* 0x0000005a13137221 */ /* 0x000fe20000010000 */
[----:B------:R-:W-:-:S07]  /*8aa0*/  IADD3 R99, PT, PT, R99, 0x80, RZ ;  /* 0x0000008063637810 */ /* 0x000fce0007ffe0ff */
.L_x_7369:
[----:B------:R-:W-:Y:S05]  /*8ab0*/  BSYNC.RECONVERGENT B1 ;  /* 0x0000000000017941 */ /* 0x000fea0003800200 */
.L_x_7368:
        /* <DEDUP_REMOVED lines=96> */
.L_x_7377:
[----:B------:R-:W-:Y:S05]  /*90c0*/  BSYNC.RECONVERGENT B2 ;  /* 0x0000000000027941 */ /* 0x000fea0003800200 */
.L_x_7376:
        /* <DEDUP_REMOVED lines=12> */
.L_x_7379:
[----:B------:R-:W-:Y:S05]  /*9190*/  BSYNC.RECONVERGENT B2 ;  /* 0x0000000000027941 */ /* 0x000fea0003800200 */
.L_x_7378:
[----:B------:R-:W-:Y:S01]  /*91a0*/  FADD.FTZ R12, R12, R169 ;  /* 0x000000a90c0c7221 */ /* 0x000fe20000010000 */
[----:B------:R-:W-:Y:S01]  /*91b0*/  FADD.FTZ R14, R14, R171 ;  /* 0x000000ab0e0e7221 */ /* 0x000fe20000010000 */
[----:B------:R-:W-:Y:S01]  /*91c0*/  FADD.FTZ R15, R15, R90 ;  /* 0x0000005a0f0f7221 */ /* 0x000fe20000010000 */
[----:B------:R-:W-:-:S07]  /*91d0*/  IADD3 R99, PT, PT, R99, 0x80, RZ ;  /* 0x0000008063637810 */ /* 0x000fce0007ffe0ff */
.L_x_7375:
[----:B------:R-:W-:Y:S05]  /*91e0*/  BSYNC.RECONVERGENT B1 ;  /* 0x0000000000017941 */ /* 0x000fea0003800200 */
.L_x_7374:
        /* <DEDUP_REMOVED lines=96> */
.L_x_7383:
[----:B------:R-:W-:Y:S05]  /*97f0*/  BSYNC.RECONVERGENT B2 ;  /* 0x0000000000027941 */ /* 0x000fea0003800200 */
.L_x_7382:
        /* <DEDUP_REMOVED lines=12> */
.L_x_7385:
[----:B------:R-:W-:Y:S05]  /*98c0*/  BSYNC.RECONVERGENT B2 ;  /* 0x0000000000027941 */ /* 0x000fea0003800200 */
.L_x_7384:
[----:B------:R-:W-:Y:S01]  /*98d0*/  FADD.FTZ R8, R8, R169 ;  /* 0x000000a908087221 */ /* 0x000fe20000010000 */
[----:B------:R-:W-:Y:S01]  /*98e0*/  FADD.FTZ R10, R10, R171 ;  /* 0x000000ab0a0a7221 */ /* 0x000fe20000010000 */
[----:B------:R-:W-:Y:S01]  /*98f0*/  FADD.FTZ R11, R11, R90 ;  /* 0x0000005a0b0b7221 */ /* 0x000fe20000010000 */
[----:B------:R-:W-:-:S07]  /*9900*/  IADD3 R99, PT, PT, R99, 0x80, RZ ;  /* 0x0000008063637810 */ /* 0x000fce0007ffe0ff */
.L_x_7381:
[----:B------:R-:W-:Y:S05]  /*9910*/  BSYNC.RECONVERGENT B1 ;  /* 0x0000000000017941 */ /* 0x000fea0003800200 */
.L_x_7380:
[----:B------:R-:W-:Y:S05]  /*9920*/  @!P5 BRA `(.L_x_7332) ;  /* 0x000000040048d947 */ /* 0x000fea0003800000 */
[----:B------:R-:W0:Y:S01]  /*9930*/  LDC.64 R84, c[0x0][0x390] ;  /* 0x0000e400ff547b82 */ /* 0x000e220000000a00 */
[----:B------:R-:W-:Y:S02]  /*9940*/  LOP3.LUT P0, RZ, R105, 0xff, RZ, 0xc0, !PT ;  /* 0x000000ff69ff7812 */ /* 0x000fe4000780c0ff */
[----:B------:R-:W-:Y:S02]  /*9950*/  CS2R R168, SRZ ;  /* 0x0000000000a87805 */ /* 0x000fe4000001ff00 */
[----:B------:R-:W-:Y:S01]  /*9960*/  CS2R R170, SRZ ;  /* 0x0000000000aa7805 */ /* 0x000fe2000001ff00 */
[----:B------:R-:W-:Y:S02]  /*9970*/  HFMA2 R172, -RZ, RZ, 0, 0 ;  /* 0x00000000ffac7431 */ /* 0x000fe400000001ff */
[----:B------:R-:W1:Y:S08]  /*9980*/  LDC.64 R94, c[0x0][0x478] ;  /* 0x00011e00ff5e7b82 */ /* 0x000e700000000a00 */
[----:B------:R-:W2:Y:S01]  /*9990*/  @P0 LDC R91, c[0x0][0x408] ;  /* 0x00010200ff5b0b82 */ /* 0x000ea20000000800 */
[----:B0-----:R-:W-:-:S06]  /*99a0*/  IMAD.WIDE.U32 R88, R99, 0x8, R84 ;  /* 0x0000000863587825 */ /* 0x001fcc00078e0054 */
[----:B------:R-:W3:Y:S01]  /*99b0*/  LDG.E.64 R88, desc[UR8][R88.64] ;  /* 0x0000000858587981 */ /* 0x000ee2000c1e1b00 */
[----:B------:R-:W-:Y:S01]  /*99c0*/  FFMA.FTZ R84, R127, R162, R157 ;  /* 0x000000a27f547223 */ /* 0x000fe2000001009d */
[----:B------:R-:W-:Y:S02]  /*99d0*/  @P0 HADD2.F32 R87, -RZ, R107.H1_H1 ;  /* 0x3000006bff570230 */ /* 0x000fe40000004100 */
[----:B-1----:R-:W-:-:S04]  /*99e0*/  IMAD.WIDE.U32 R94, R99, 0x10, R94 ;  /* 0x00000010635e7825 */ /* 0x002fc800078e005e */
[----:B------:R-:W-:-:S04]  /*99f0*/  FADD.FTZ R85, R125, -R84 ;  /* 0x800000547d557221 */ /* 0x000fc80000010000 */
[----:B------:R-:W-:-:S04]  /*9a00*/  FFMA.FTZ R84, R100, R85, R80 ;  /* 0x0000005564547223 */ /* 0x000fc80000010050 */
[CC--:B------:R-:W-:Y:S01]  /*9a10*/  @P0 FMUL.FTZ R86, R84.reuse, R160.reuse ;  /* 0x000000a054560220 */ /* 0x0c0fe20000410000 */
[----:B------:R-:W-:-:S03]  /*9a20*/  @P0 FMUL.FTZ R90, R84, R160 ;  /* 0x000000a0545a0220 */ /* 0x000fc60000410000 */
[----:B------:R-:W-:Y:S01]  /*9a30*/  @P0 FMUL.FTZ R86, R86, UR13 ;  /* 0x0000000d56560c20 */ /* 0x000fe20008410000 */
[----:B--2---:R-:W-:-:S04]  /*9a40*/  @P0 FMUL.FTZ R90, R90, R91 ;  /* 0x0000005b5a5a0220 */ /* 0x004fc80000410000 */
[----:B------:R-:W-:-:S04]  /*9a50*/  @P0 FMUL.FTZ R168, R87, R90 ;  /* 0x0000005a57a80220 */ /* 0x000fc80000410000 */
[----:B------:R-:W-:Y:S01]  /*9a60*/  F2F.F16.F32 R173, R168 ;  /* 0x000000a800ad7304 */ /* 0x000fe20000200800 */
[----:B---3--:R-:W-:-:S05]  /*9a70*/  @P0 MOV R85, R88 ;  /* 0x0000005800550202 */ /* 0x008fca0000000f00 */
[----:B------:R-:W-:-:S05]  /*9a80*/  @P0 HADD2.F32 R85, -RZ, R85.H0_H0 ;  /* 0x20000055ff550230 */ /* 0x000fca0000004100 */
        /* <DEDUP_REMOVED lines=8> */
[----:B------:R-:W-:Y:S01]  /*9b10*/  @P0 SHF.R.U64 R90, R88, 0x10, R89 ;  /* 0x00000010585a0819 */ /* 0x000fe20000001259 */
[----:B------:R-:W-:Y:S01]  /*9b20*/  @P0 FMUL.FTZ R91, R85, R160 ;  /* 0x000000a0555b0220 */ /* 0x000fe20000410000 */
[----:B------:R-:W-:-:S04]  /*9b30*/  HFMA2 R88, -RZ, RZ, 0, 0 ;  /* 0x00000000ff587431 */ /* 0x000fc800000001ff */
[----:B------:R-:W1:Y:S01]  /*9b40*/  @P0 LDC R92, c[0x0][0x408] ;  /* 0x00010200ff5c0b82 */ /* 0x000e620000000800 */
[----:B0-----:R-:W-:Y:S01]  /*9b50*/  @P0 FMUL.FTZ R87, R86, R87 ;  /* 0x0000005756570220 */ /* 0x001fe20000410000 */
[----:B------:R-:W-:Y:S02]  /*9b60*/  @P0 HADD2.F32 R86, -RZ, R90.H0_H0 ;  /* 0x2000005aff560230 */ /* 0x000fe40000004100 */
[----:B------:R-:W-:-:S03]  /*9b70*/  @P0 HADD2.F32 R90, -RZ, R107.H0_H0 ;  /* 0x2000006bff5a0230 */ /* 0x000fc60000004100 */
[----:B------:R-:W-:Y:S01]  /*9b80*/  @P0 FMUL.FTZ R88, R86, R87 ;  /* 0x0000005756580220 */ /* 0x000fe20000410000 */
[--C-:B------:R-:W-:Y:S01]  /*9b90*/  FFMA.FTZ R86, R123, R162, R157.reuse ;  /* 0x000000a27b567223 */ /* 0x100fe2000001009d */
[----:B-1----:R-:W-:Y:S01]  /*9ba0*/  @P0 FMUL.FTZ R91, R91, R92 ;  /* 0x0000005c5b5b0220 */ /* 0x002fe20000410000 */
[----:B------:R-:W-:Y:S01]  /*9bb0*/  FFMA.FTZ R162, R120, R162, R157 ;  /* 0x000000a278a27223 */ /* 0x000fe2000001009d */
[----:B------:R-:W-:Y:S01]  /*9bc0*/  FADD.FTZ R5, R5, R88 ;  /* 0x0000005805057221 */ /* 0x000fe20000010000 */
[----:B------:R-:W-:Y:S01]  /*9bd0*/  FADD.FTZ R87, R121, -R86 ;  /* 0x8000005679577221 */ /* 0x000fe20000010000 */
[----:B------:R-:W-:Y:S01]  /*9be0*/  @P0 FMUL.FTZ R170, R90, R91 ;  /* 0x0000005b5aaa0220 */ /* 0x000fe20000410000 */
[----:B------:R-:W-:Y:S01]  /*9bf0*/  LOP3.LUT P0, RZ, R105, 0xff0000, RZ, 0xc0, !PT ;  /* 0x00ff000069ff7812 */ /* 0x000fe2000780c0ff */
[----:B------:R-:W-:Y:S01]  /*9c00*/  FADD.FTZ R162, R119, -R162 ;  /* 0x800000a277a27221 */ /* 0x000fe20000010000 */
[----:B------:R-:W-:-:S11]  /*9c10*/  FFMA.FTZ R86, R100, R87, R82 ;  /* 0x0000005764567223 */ /* 0x000fd60000010052 */
[----:B------:R-:W0:Y:S01]  /*9c20*/  @P0 LDC R91, c[0x0][0x408] ;  /* 0x00010200ff5b0b82 */ /* 0x000e220000000800 */
[CC--:B------:R-:W-:Y:S01]  /*9c30*/  @P0 FMUL.FTZ R90, R86.reuse, R160.reuse ;  /* 0x000000a0565a0220 */ /* 0x0c0fe20000410000 */
[----:B------:R-:W-:Y:S01]  /*9c40*/  @P0 MOV R87, R89 ;  /* 0x0000005900570202 */ /* 0x000fe20000000f00 */
[----:B------:R-:W-:-:S04]  /*9c50*/  @P0 FMUL.FTZ R92, R86, R160 ;  /* 0x000000a0565c0220 */ /* 0x000fc80000410000 */
[----:B------:R-:W-:Y:S01]  /*9c60*/  @P0 HADD2.F32 R87, -RZ, R87.H0_H0 ;  /* 0x20000057ff570230 */ /* 0x000fe20000004100 */
[----:B------:R-:W1:Y:S01]  /*9c70*/  @P0 LDC R93, c[0x0][0x408] ;  /* 0x00010200ff5d0b82 */ /* 0x000e620000000800 */
[----:B0-----:R-:W-:Y:S01]  /*9c80*/  @P0 FMUL.FTZ R90, R90, R91 ;  /* 0x0000005b5a5a0220 */ /* 0x001fe20000410000 */
[----:B------:R-:W-:-:S03]  /*9c90*/  @P0 HADD2.F32 R91, -RZ, R106.H1_H1 ;  /* 0x3000006aff5b0230 */ /* 0x000fc60000004100 */
[----:B------:R-:W-:Y:S01]  /*9ca0*/  @P0 FMUL.FTZ R171, R87, R90 ;  /* 0x0000005a57ab0220 */ /* 0x000fe20000410000 */
[----:B------:R-:W-:Y:S01]  /*9cb0*/  FFMA.FTZ R87, R100, R162, R83 ;  /* 0x000000a264577223 */ /* 0x000fe20000010053 */
[----:B------:R-:W-:Y:S01]  /*9cc0*/  MOV R100, RZ ;  /* 0x000000ff00647202 */ /* 0x000fe20000000f00 */
[----:B-1----:R-:W-:Y:S02]  /*9cd0*/  @P0 FMUL.FTZ R92, R92, R93 ;  /* 0x0000005d5c5c0220 */ /* 0x002fe40000410000 */
[----:B------:R-:W-:Y:S01]  /*9ce0*/  FMUL.FTZ R160, R87, R160 ;  /* 0x000000a057a07220 */ /* 0x000fe20000410000 */
[----:B------:R1:W-:Y:S01]  /*9cf0*/  STG.E.128 desc[UR8][R94.64], R84 ;  /* 0x000000545e007986 */ /* 0x0003e2000c101d08 */
[----:B------:R-:W-:Y:S01]  /*9d00*/  FADD.FTZ R6, R6, R171 ;  /* 0x000000ab06067221 */ /* 0x000fe20000010000 */
[----:B------:R-:W-:Y:S01]  /*9d10*/  @P0 FMUL.FTZ R172, R91, R92 ;  /* 0x0000005c5bac0220 */ /* 0x000fe20000410000 */
[----:B------:R-:W-:Y:S01]  /*9d20*/  ISETP.GE.U32.AND P0, PT, R105, 0x1000000, PT ;  /* 0x010000006900780c */ /* 0x000fe20003f06070 */
[----:B------:R-:W-:Y:S01]  /*9d30*/  FMUL.FTZ R160, R160, UR13 ;  /* 0x0000000da0a07c20 */ /* 0x000fe20008410000 */
[----:B------:R-:W0:Y:S08]  /*9d40*/  F2F.F16.F32 R92, R170 ;  /* 0x000000aa005c7304 */ /* 0x000e300000200800 */
[----:B------:R-:W-:Y:S03]  /*9d50*/  F2F.F16.F32 R172, R172 ;  /* 0x000000ac00ac7304 */ /* 0x000fe60000200800 */
[----:B------:R-:W-:Y:S01]  /*9d60*/  @P0 HADD2.F32 R91, -RZ, R106.H0_H0 ;  /* 0x2000006aff5b0230 */ /* 0x000fe20000004100 */
[----:B------:R-:W-:Y:S01]  /*9d70*/  @P0 SHF.R.U32.HI R89, RZ, 0x10, R89 ;  /* 0x00000010ff590819 */ /* 0x000fe20000011659 */
[----:B0-----:R-:W-:-:S04]  /*9d80*/  IMAD.WIDE.U32 R92, R92, 0x10000, RZ ;  /* 0x000100005c5c7825 */ /* 0x001fc800078e00ff */
[----:B------:R-:W-:Y:S02]  /*9d90*/  @P0 FMUL.FTZ R100, R91, R160 ;  /* 0x000000a05b640220 */ /* 0x000fe40000410000 */
[----:B------:R-:W0:Y:S01]  /*9da0*/  LDC.64 R90, c[0x0][0x468] ;  /* 0x00011a00ff5a7b82 */ /* 0x000e220000000a00 */
[----:B------:R-:W-:Y:S01]  /*9db0*/  @P0 HADD2.F32 R89, -RZ, R89.H0_H0 ;  /* 0x20000059ff590230 */ /* 0x000fe20000004100 */
[----:B------:R-:W-:Y:S02]  /*9dc0*/  LOP3.LUT R92, R92, R173, RZ, 0xfc, !PT ;  /* 0x000000ad5c5c7212 */ /* 0x000fe400078efcff */
[----:B------:R-:W2:Y:S02]  /*9dd0*/  F2F.F16.F32 R100, R100 ;  /* 0x0000006400647304 */ /* 0x000ea40000200800 */
[----:B--2---:R-:W-:Y:S01]  /*9de0*/  SHF.L.U32 R157, R100, 0x10, RZ ;  /* 0x00000010649d7819 */ /* 0x004fe200000006ff */
[----:B------:R-:W-:-:S03]  /*9df0*/  HFMA2 R100, -RZ, RZ, 0, 0 ;  /* 0x00000000ff647431 */ /* 0x000fc600000001ff */
[----:B------:R-:W-:Y:S01]  /*9e00*/  LOP3.LUT R93, R93, R157, R172, 0xfe, !PT ;  /* 0x0000009d5d5d7212 */ /* 0x000fe200078efeac */
[----:B0-----:R-:W-:-:S04]  /*9e10*/  IMAD.WIDE.U32 R90, R99, 0x8, R90 ;  /* 0x00000008635a7825 */ /* 0x001fc800078e005a */
[----:B------:R-:W-:Y:S01]  /*9e20*/  @P0 FMUL.FTZ R100, R160, R89 ;  /* 0x00000059a0640220 */ /* 0x000fe20000410000 */
[----:B------:R1:W-:Y:S03]  /*9e30*/  STG.E.64 desc[UR8][R90.64], R92 ;  /* 0x0000005c5a007986 */ /* 0x0003e6000c101b08 */
[----:B------:R-:W-:-:S07]  /*9e40*/  FADD.FTZ R7, R7, R100 ;  /* 0x0000006407077221 */ /* 0x000fce0000010000 */
.L_x_7332:
[----:B------:R-:W-:Y:S05]  /*9e50*/  BSYNC.RECONVERGENT B0 ;  /* 0x0000000000007941 */ /* 0x000fea0003800200 */
.L_x_7314:
[----:B0-234-:R-:W0:Y:S01]  /*9e60*/  LDC.64 R88, c[0x0][0x380] ;  /* 0x0000e000ff587b82 */ /* 0x01de220000000a00 */
[----:B------:R-:W-:Y:S01]  /*9e70*/  UPLOP3.LUT UP1, UPT, UPT, UPT, UP1, 0x40, 0x4 ;  /* 0x000000000004789c */ /* 0x000fe20003f2e810 */
[----:B0-----:R-:W-:-:S04]  /*9e80*/  IADD3 R97, PT, PT, R97, R88, RZ ;  /* 0x0000005861617210 */ /* 0x001fc80007ffe0ff */
[----:B------:R-:W-:-:S13]  /*9e90*/  ISETP.GE.AND P0, PT, R97, R89, PT ;  /* 0x000000596100720c */ /* 0x000fda0003f06270 */
[----:B------:R-:W-:Y:S05]  /*9ea0*/  @!P0 BRA `(.L_x_7386) ;  /* 0xffffff6c00348947 */ /* 0x000fea000383ffff */
.L_x_7301:
[----:B------:R-:W0:Y:S01]  /*9eb0*/  S2UR UR4, SR_CTAID.X ;  /* 0x00000000000479c3 */ /* 0x000e220000002500 */
[----:B------:R-:W-:Y:S01]  /*9ec0*/  BSSY.RECONVERGENT B0, `(.L_x_7387) ;  /* 0x000000e000007945 */ /* 0x000fe20003800200 */
[----:B0-----:R-:W-:-:S05]  /*9ed0*/  IMAD R3, R2, UR4, RZ ;  /* 0x0000000402037c24 */ /* 0x001fca000f8e02ff */
[----:B-----5:R-:W-:Y:S01]  /*9ee0*/  LEA.HI R69, R3, R0, RZ, 0x1e ;  /* 0x0000000003457211 */ /* 0x020fe200078ff0ff */
[----:B------:R-:W-:Y:S06]  /*9ef0*/  @!P1 BRA `(.L_x_7388) ;  /* 0x0000000000289947 */ /* 0x000fec0003800000 */
[----:B------:R-:W0:Y:S08]  /*9f00*/  LDC.64 R2, c[0x0][0x440] ;  /* 0x00011000ff027b82 */ /* 0x000e300000000a00 */
[----:B------:R-:W2:Y:S08]  /*9f10*/  LDC.64 R64, c[0x0][0x448] ;  /* 0x00011200ff407b82 */ /* 0x000eb00000000a00 */
[----:B------:R-:W3:Y:S01]  /*9f20*/  LDC.64 R66, c[0x0][0x460] ;  /* 0x00011800ff427b82 */ /* 0x000ee20000000a00 */
[----:B0-----:R-:W-:-:S05]  /*9f30*/  IMAD.WIDE.U32 R2, R69, 0x10, R2 ;  /* 0x0000001045027825 */ /* 0x001fca00078e0002 */
[----:B------:R0:W-:Y:S01]  /*9f40*/  STG.E.128 desc[UR8][R2.64], R40 ;  /* 0x0000002802007986 */ /* 0x0001e2000c101d08 */
[----:B--2---:R-:W-:-:S05]  /*9f50*/  IMAD.WIDE.U32 R64, R69, 0x10, R64 ;  /* 0x0000001045407825 */ /* 0x004fca00078e0040 */
[----:B------:R0:W-:Y:S01]  /*9f60*/  STG.E.128 desc[UR8][R64.64], R60 ;  /* 0x0000003c40007986 */ /* 0x0001e2000c101d08 */
[C---:B---3--:R-:W-:Y:S01]  /*9f70*/  IMAD.WIDE.U32 R66, R69.reuse, 0x10, R66 ;  /* 0x0000001045427825 */ /* 0x048fe200078e0042 */
[----:B------:R-:W-:-:S04]  /*9f80*/  IADD3 R69, PT, PT, R69, 0x80, RZ ;  /* 0x0000008045457810 */ /* 0x000fc80007ffe0ff */
[----:B------:R0:W-:Y:S03]  /*9f90*/  STG.E.128 desc[UR8][R66.64], R20 ;  /* 0x0000001442007986 */ /* 0x0001e6000c101d08 */
.L_x_7388:
[----:B------:R-:W-:Y:S05]  /*9fa0*/  BSYNC.RECONVERGENT B0 ;  /* 0x0000000000007941 */ /* 0x000fea0003800200 */
.L_x_7387:
[----:B------:R-:W-:Y:S04]  /*9fb0*/  BSSY.RECONVERGENT B0, `(.L_x_7389) ;  /* 0x000000c000007945 */ /* 0x000fe80003800200 */
[----:B------:R-:W-:Y:S05]  /*9fc0*/  @!P2 BRA `(.L_x_7390) ;  /* 0x000000000028a947 */ /* 0x000fea0003800000 */
[----:B0-----:R-:W0:Y:S08]  /*9fd0*/  LDC.64 R2, c[0x0][0x440] ;  /* 0x00011000ff027b82 */ /* 0x001e300000000a00 */
        /* <DEDUP_REMOVED lines=9> */
.L_x_7390:
[----:B------:R-:W-:Y:S05]  /*a070*/  BSYNC.RECONVERGENT B0 ;  /* 0x0000000000007941 */ /* 0x000fea0003800200 */
.L_x_7389:
[----:B------:R-:W-:Y:S04]  /*a080*/  BSSY.RECONVERGENT B0, `(.L_x_7391) ;  /* 0x000000c000007945 */ /* 0x000fe80003800200 */
[----:B------:R-:W-:Y:S05]  /*a090*/  @!P3 BRA `(.L_x_7392) ;  /* 0x000000000028b947 */ /* 0x000fea0003800000 */
[----:B0---4-:R-:W0:Y:S08]  /*a0a0*/  LDC.64 R2, c[0x0][0x440] ;  /* 0x00011000ff027b82 */ /* 0x011e300000000a00 */
        /* <DEDUP_REMOVED lines=9> */
.L_x_7392:
[----:B------:R-:W-:Y:S05]  /*a140*/  BSYNC.RECONVERGENT B0 ;  /* 0x0000000000007941 */ /* 0x000fea0003800200 */
.L_x_7391:
        /* <DEDUP_REMOVED lines=12> */
.L_x_7394:
[----:B------:R-:W-:Y:S05]  /*a210*/  BSYNC.RECONVERGENT B0 ;  /* 0x0000000000007941 */ /* 0x000fea0003800200 */
.L_x_7393:
[----:B------:R-:W-:Y:S05]  /*a220*/  @!P5 EXIT ;  /* 0x000000000000d94d */ /* 0x000fea0003800000 */
[----:B0---4-:R-:W0:Y:S08]  /*a230*/  LDC.64 R2, c[0x0][0x440] ;  /* 0x00011000ff027b82 */ /* 0x011e300000000a00 */
[----:B------:R-:W2:Y:S08]  /*a240*/  LDC.64 R8, c[0x0][0x448] ;  /* 0x00011200ff087b82 */ /* 0x000eb00000000a00 */
[----:B------:R-:W3:Y:S01]  /*a250*/  LDC.64 R10, c[0x0][0x460] ;  /* 0x00011800ff0a7b82 */ /* 0x000ee20000000a00 */
[----:B0-----:R-:W-:-:S05]  /*a260*/  IMAD.WIDE.U32 R2, R69, 0x10, R2 ;  /* 0x0000001045027825 */ /* 0x001fca00078e0002 */
[----:B------:R-:W-:Y:S01]  /*a270*/  STG.E.128 desc[UR8][R2.64], R24 ;  /* 0x0000001802007986 */ /* 0x000fe2000c101d08 */
[----:B--2---:R-:W-:-:S05]  /*a280*/  IMAD.WIDE.U32 R8, R69, 0x10, R8 ;  /* 0x0000001045087825 */ /* 0x004fca00078e0008 */
[----:B------:R-:W-:Y:S01]  /*a290*/  STG.E.128 desc[UR8][R8.64], R44 ;  /* 0x0000002c08007986 */ /* 0x000fe2000c101d08 */
[----:B---3--:R-:W-:-:S05]  /*a2a0*/  IMAD.WIDE.U32 R10, R69, 0x10, R10 ;  /* 0x00000010450a7825 */ /* 0x008fca00078e000a */
[----:B------:R-:W-:Y:S01]  /*a2b0*/  STG.E.128 desc[UR8][R10.64], R4 ;  /* 0x000000040a007986 */ /* 0x000fe2000c101d08 */
[----:B------:R-:W-:Y:S05]  /*a2c0*/  EXIT ;  /* 0x000000000000794d */ /* 0x000fea0003800000 */
.L_x_7395:
        /* <DEDUP_REMOVED lines=11> */
.L_x_10914:


//--------------------- .text._ZN10layer_norm13ln_bwd_kernelINS_13Kernel_traitsI6__halfS2_fS2_fjLj2560ELj1ELj1ELj4ELj8ENS_18Kernel_traits_baseILj2560ES2_S2_fS2_fjLj128EEEEELb1ELb1ELb0ELb1EEEvNS_9BwdParamsE --------------------------
	.section	.text._ZN10layer_norm13ln_bwd_kernelINS_13Kernel_traitsI6__halfS2_fS2_fjLj2560ELj1ELj1ELj4ELj8ENS_18Kernel_traits_baseILj2560ES2_S2_fS2_fjLj128EEEEELb1ELb1ELb0ELb1EEEvNS_9BwdParamsE,"ax",@progbits
	.align	128
        .global         _ZN10layer_norm13ln_bwd_kernelINS_13Kernel_traitsI6__halfS2_fS2_fjLj2560ELj1ELj1ELj4ELj8ENS_18Kernel_traits_baseILj2560ES2_S2_fS2_fjLj128EEEEELb1ELb1ELb0ELb1EEEvNS_9BwdParamsE
        .type           _ZN10layer_norm13ln_bwd_kernelINS_13Kernel_traitsI6__halfS2_fS2_fjLj2560ELj1ELj1ELj4ELj8ENS_18Kernel_traits_baseILj2560ES2_S2_fS2_fjLj128EEEEELb1ELb1ELb0ELb1EEEvNS_9BwdParamsE,@function
        .size           _ZN10layer_norm13ln_bwd_kernelINS_13Kernel_traitsI6__halfS2_fS2_fjLj2560ELj1ELj1ELj4ELj8ENS_18Kernel_traits_baseILj2560ES2_S2_fS2_fjLj128EEEEELb1ELb1ELb0ELb1EEEvNS_9BwdParamsE,(.L_x_10915 - _ZN10layer_norm13ln_bwd_kernelINS_13Kernel_traitsI6__halfS2_fS2_fjLj2560ELj1ELj1ELj4ELj8ENS_18Kernel_traits_baseILj2560ES2_S2_fS2_fjLj128EEEEELb1ELb1ELb0ELb1EEEvNS_9BwdParamsE)
        .other          _ZN10layer_norm13ln_bwd_kernelINS_13Kernel_traitsI6__halfS2_fS2_fjLj2560ELj1ELj1ELj4ELj8ENS_18Kernel_traits_baseILj2560ES2_S2_fS2_fjLj128EEEEELb1ELb1ELb0ELb1EEEvNS_9BwdParamsE,@"STO_CUDA_ENTRY STV_DEFAULT"
_ZN10layer_norm13ln_bwd_kernelINS_13Kernel_traitsI6__halfS2_fS2_fjLj2560ELj1ELj1ELj4ELj8ENS_18Kernel_traits_baseILj2560ES2_S2_fS2_fjLj128EEEEELb1ELb1ELb0ELb1EEEvNS_9BwdParamsE:
.text._ZN10layer_norm13ln_bwd_kernelINS_13Kernel_traitsI6__halfS2_fS2_fjLj2560ELj1ELj1ELj4ELj8ENS_18Kernel_traits_baseILj2560ES2_S2_fS2_fjLj128EEEEELb1ELb1ELb0ELb1EEEvNS_9BwdParamsE:
        /* <DEDUP_REMOVED lines=65> */
[----:B------:R-:W-:Y:S02]  /*0410*/  CS2R R46, SRZ ;  /* 0x00000000002e7805 */ /* 0x000fe4000001ff00 */
[----:B------:R-:W-:-:S02]  /*0420*/  CS2R R48, SRZ ;  /* 0x0000000000307805 */ /* 0x000fc4000001ff00 */
[----:B------:R-:W-:Y:S01]  /*0430*/  CS2R R50, SRZ ;  /* 0x0000000000327805 */ /* 0x000fe2000001ff00 */
[----:B------:R0:W2:Y:S01]  /*0440*/  LDG.E.64 R120, desc[UR4][R4.64+0x400] ;  /* 0x0004000404787981 */ /* 0x0000a2000c1e1b00 */
[----:B------:R-:W-:Y:S02]  /*0450*/  CS2R R52, SRZ ;  /* 0x0000000000347805 */ /* 0x000fe4000001ff00 */
[----:B------:R-:W-:Y:S02]  /*0460*/  CS2R R54, SRZ ;  /* 0x0000000000367805 */ /* 0x000fe4000001ff00 */
[----:B------:R-:W-:Y:S01]  /*0470*/  CS2R R96, SRZ ;  /* 0x0000000000607805 */ /* 0x000fe2000001ff00 */
[----:B------:R-:W2:Y:S01]  /*0480*/  LDG.E.64 R112, desc[UR4][R2.64+0x1000] ;  /* 0x0010000402707981 */ /* 0x000ea2000c1e1b00 */
[----:B------:R-:W-:Y:S02]  /*0490*/  CS2R R98, SRZ ;  /* 0x0000000000627805 */ /* 0x000fe4000001ff00 */
        /* <DEDUP_REMOVED lines=8> */
[----:B------:R-:W1:Y:S02]  /*0520*/  LDCU UR14, c[0x0][0x408] ;  /* 0x00008100ff0e77ac */ /* 0x000e640008000800 */
[----:B------:R-:W2:Y:S01]  /*0530*/  LDG.E.64 R128, desc[UR4][R2.64+0x400] ;  /* 0x0004000402807981 */ /* 0x000ea2000c1e1b00 */
[----:B------:R-:W0:Y:S03]  /*0540*/  LDCU UR10, c[0x0][0x388] ;  /* 0x00007100ff0a77ac */ /* 0x000e260008000800 */
[----:B------:R1:W2:Y:S01]  /*0550*/  LDG.E.64 R130, desc[UR4][R2.64] ;  /* 0x0000000402827981 */ /* 0x0002a2000c1e1b00 */
[----:B---3--:R-:W-:Y:S01]  /*0560*/  ISETP.NE.U32.AND P1, PT, R6, RZ, PT ;  /* 0x000000ff0600720c */ /* 0x008fe20003f25070 */
[----:B------:R-:W3:Y:S03]  /*0570*/  LDCU.U8 UR7, c[0x0][0x410] ;  /* 0x00008200ff0777ac */ /* 0x000ee60008000000 */
[----:B------:R-:W-:Y:S01]  /*0580*/  ISETP.NE.AND.EX P1, PT, R7, RZ, PT, P1 ;  /* 0x000000ff0700720c */ /* 0x000fe20003f25310 */
[----:B------:R-:W0:Y:S01]  /*0590*/  LDCU UR11, c[0x0][0x400] ;  /* 0x00008000ff0b77ac */ /* 0x000e220008000800 */
[----:B------:R-:W0:Y:S01]  /*05a0*/  LDCU.64 UR12, c[0x0][0x478] ;  /* 0x00008f00ff0c77ac */ /* 0x000e220008000a00 */
[----:B------:R-:W0:Y:S01]  /*05b0*/  LDCU.64 UR8, c[0x0][0x438] ;  /* 0x00008700ff0877ac */ /* 0x000e220008000a00 */
[----:B----4-:R-:W-:-:S02]  /*05c0*/  SHF.R.U64 R179, R126, 0x10, R127 ;  /* 0x000000107eb37819 */ /* 0x010fc4000000127f */
[----:B------:R-:W-:Y:S02]  /*05d0*/  SHF.R.U32.HI R0, RZ, 0x10, R127 ;  /* 0x00000010ff007819 */ /* 0x000fe4000001167f */
[--C-:B-----5:R-:W-:Y:S02]  /*05e0*/  SHF.R.U64 R181, R122, 0x10, R123.reuse ;  /* 0x000000107ab57819 */ /* 0x120fe4000000127b */
[----:B------:R-:W-:Y:S02]  /*05f0*/  PRMT R179, R179, 0x5410, R0 ;  /* 0x00005410b3b37816 */ /* 0x000fe40000000000 */
[----:B------:R-:W-:Y:S02]  /*0600*/  SHF.R.U32.HI R0, RZ, 0x10, R123 ;  /* 0x00000010ff007819 */ /* 0x000fe4000001167b */
[----:B--2---:R-:W-:Y:S02]  /*0610*/  SHF.R.U64 R183, R118, 0x10, R119 ;  /* 0x0000001076b77819 */ /* 0x004fe40000001277 */
[----:B------:R-:W-:-:S02]  /*0620*/  PRMT R181, R181, 0x5410, R0 ;  /* 0x00005410b5b57816 */ /* 0x000fc40000000000 */
[----:B------:R-:W-:Y:S02]  /*0630*/  SHF.R.U32.HI R0, RZ, 0x10, R119 ;  /* 0x00000010ff007819 */ /* 0x000fe40000011677 */
[--C-:B------:R-:W-:Y:S02]  /*0640*/  SHF.R.U64 R180, R124, 0x10, R125.reuse ;  /* 0x000000107cb47819 */ /* 0x100fe4000000127d */
[----:B0-----:R-:W-:Y:S02]  /*0650*/  SHF.R.U32.HI R4, RZ, 0x10, R125 ;  /* 0x00000010ff047819 */ /* 0x001fe4000001167d */
[--C-:B------:R-:W-:Y:S02]  /*0660*/  SHF.R.U64 R182, R120, 0x10, R121.reuse ;  /* 0x0000001078b67819 */ /* 0x100fe40000001279 */
[----:B-1----:R-:W-:Y:S02]  /*0670*/  SHF.R.U32.HI R2, RZ, 0x10, R121 ;  /* 0x00000010ff027819 */ /* 0x002fe40000011679 */
        /* <DEDUP_REMOVED lines=32> */
[----:B---3--:R-:W-:-:S07]  /*0880*/  HADD2.F32 R131, -RZ, R131.H0_H0 ;  /* 0x20000083ff837230 */ /* 0x008fce0000004100 */
.L_x_7401:
[----:B------:R-:W0:Y:S01]  /*0890*/  LDC.64 R86, c[0x0][0x3c0] ;  /* 0x0000f000ff567b82 */ /* 0x000e220000000a00 */
[----:B------:R-:W-:-:S05]  /*08a0*/  IMAD R76, R11, UR10, RZ ;  /* 0x0000000a0b4c7c24 */ /* 0x000fca000f8e02ff */
[----:B------:R-:W-:Y:S02]  /*08b0*/  SHF.R.S32.HI R77, RZ, 0x1f, R76 ;  /* 0x0000001fff4d7819 */ /* 0x000fe4000001144c */
[----:B------:R-:W1:Y:S02]  /*08c0*/  LDC.64 R92, c[0x0][0x3a8] ;  /* 0x0000ea00ff5c7b82 */ /* 0x000e640000000a00 */
[----:B------:R-:W-:-:S04]  /*08d0*/  LEA.HI R77, R77, R76, RZ, 0x2 ;  /* 0x0000004c4d4d7211 */ /* 0x000fc800078f10ff */
[----:B------:R-:W-:Y:S02]  /*08e0*/  LEA.HI.SX32 R147, R77, R84, 0x1e ;  /* 0x000000544d937211 */ /* 0x000fe400078ff2ff */
[----:B------:R-:W2:Y:S01]  /*08f0*/  LDC.64 R94, c[0x0][0x428] ;  /* 0x00010a00ff5e7b82 */ /* 0x000ea20000000a00 */
[----:B0-----:R-:W-:-:S07]  /*0900*/  IMAD.WIDE R86, R11, 0x4, R86 ;  /* 0x000000040b567825 */ /* 0x001fce00078e0256 */
[----:B------:R-:W0:Y:S01]  /*0910*/  LDC.64 R148, c[0x0][0x3c8] ;  /* 0x0000f200ff947b82 */ /* 0x000e220000000a00 */
[----:B------:R-:W3:Y:S01]  /*0920*/  LDG.E R146, desc[UR4][R86.64] ;  /* 0x0000000456927981 */ /* 0x000ee2000c1e1900 */
[C---:B------:R-:W-:Y:S01]  /*0930*/  IADD3 R135, PT, PT, R147.reuse, 0x100, RZ ;  /* 0x0000010093877810 */ /* 0x040fe20007ffe0ff */
[C---:B-1----:R-:W-:Y:S01]  /*0940*/  IMAD.WIDE.U32 R76, R147.reuse, 0x10, R92 ;  /* 0x00000010934c7825 */ /* 0x042fe200078e005c */
[C---:B------:R-:W-:Y:S02]  /*0950*/  IADD3 R133, PT, PT, R147.reuse, 0x180, RZ ;  /* 0x0000018093857810 */ /* 0x040fe40007ffe0ff */
[----:B------:R-:W-:-:S03]  /*0960*/  IADD3 R153, PT, PT, R147, 0x80, RZ ;  /* 0x0000008093997810 */ /* 0x000fc60007ffe0ff */
[----:B------:R-:W4:Y:S01]  /*0970*/  LDG.E.128 R76, desc[UR4][R76.64] ;  /* 0x000000044c4c7981 */ /* 0x000f22000c1e1d00 */
[----:B------:R-:W-:-:S04]  /*0980*/  IMAD.WIDE.U32 R84, R135, 0x10, R92 ;  /* 0x0000001087547825 */ /* 0x000fc800078e005c */
[----:B------:R-:W-:Y:S02]  /*0990*/  IMAD.WIDE.U32 R88, R133, 0x10, R92 ;  /* 0x0000001085587825 */ /* 0x000fe400078e005c */
[----:B------:R-:W4:Y:S01]  /*09a0*/  LDG.E.128 R84, desc[UR4][R84.64] ;  /* 0x0000000454547981 */ /* 0x000f22000c1e1d00 */
[C---:B------:R-:W-:Y:S01]  /*09b0*/  IADD3 R132, PT, PT, R147.reuse, 0x200, RZ ;  /* 0x0000020093847810 */ /* 0x040fe20007ffe0ff */
[----:B--2---:R-:W-:Y:S02]  /*09c0*/  IMAD.WIDE.U32 R138, R147, 0x8, R94 ;  /* 0x00000008938a7825 */ /* 0x004fe400078e005e */
[----:B------:R-:W2:Y:S02]  /*09d0*/  LDG.E.128 R88, desc[UR4][R88.64] ;  /* 0x0000000458587981 */ /* 0x000ea4000c1e1d00 */
[----:B------:R-:W-:Y:S02]  /*09e0*/  IMAD.WIDE.U32 R80, R153, 0x10, R92 ;  /* 0x0000001099507825 */ /* 0x000fe400078e005c */
[----:B------:R-:W2:Y:S02]  /*09f0*/  LDG.E.64 R138, desc[UR4][R138.64] ;  /* 0x000000048a8a7981 */ /* 0x000ea4000c1e1b00 */
[----:B------:R-:W-:-:S02]  /*0a00*/  IMAD.WIDE.U32 R142, R133, 0x8, R94 ;  /* 0x00000008858e7825 */ /* 0x000fc400078e005e */
[----:B------:R-:W2:Y:S02]  /*0a10*/  LDG.E.128 R80, desc[UR4][R80.64] ;  /* 0x0000000450507981 */ /* 0x000ea4000c1e1d00 */
[----:B------:R-:W-:Y:S02]  /*0a20*/  IMAD.WIDE.U32 R136, R153, 0x8, R94 ;  /* 0x0000000899887825 */ /* 0x000fe400078e005e */
[----:B------:R-:W2:Y:S02]  /*0a30*/  LDG.E.64 R142, desc[UR4][R142.64] ;  /* 0x000000048e8e7981 */ /* 0x000ea4000c1e1b00 */
[----:B------:R-:W-:Y:S02]  /*0a40*/  IMAD.WIDE.U32 R92, R132, 0x10, R92 ;  /* 0x00000010845c7825 */ /* 0x000fe400078e005c */
[----:B------:R-:W2:Y:S02]  /*0a50*/  LDG.E.64 R136, desc[UR4][R136.64] ;  /* 0x0000000488887981 */ /* 0x000ea4000c1e1b00 */
[----:B0-----:R-:W-:-:S04]  /*0a60*/  IMAD.WIDE R148, R11, 0x4, R148 ;  /* 0x000000040b947825 */ /* 0x001fc800078e0294 */
[--C-:B------:R-:W-:Y:S01]  /*0a70*/  IMAD.WIDE.U32 R140, R135, 0x8, R94.reuse ;  /* 0x00000008878c7825 */ /* 0x100fe200078e005e */
[----:B------:R0:W2:Y:S03]  /*0a80*/  LDG.E R134, desc[UR4][R148.64] ;  /* 0x0000000494867981 */ /* 0x0000a6000c1e1900 */
[----:B------:R-:W-:Y:S02]  /*0a90*/  IMAD.WIDE.U32 R144, R132, 0x8, R94 ;  /* 0x0000000884907825 */ /* 0x000fe400078e005e */
[----:B------:R-:W0:Y:S04]  /*0aa0*/  LDG.E.128 R92, desc[UR4][R92.64] ;  /* 0x000000045c5c7981 */ /* 0x000e28000c1e1d00 */
[----:B------:R-:W2:Y:S04]  /*0ab0*/  LDG.E.64 R140, desc[UR4][R140.64] ;  /* 0x000000048c8c7981 */ /* 0x000ea8000c1e1b00 */
[----:B------:R-:W2:Y:S01]  /*0ac0*/  LDG.E.64 R144, desc[UR4][R144.64] ;  /* 0x0000000490907981 */ /* 0x000ea2000c1e1b00 */
[----:B------:R-:W-:-:S02]  /*0ad0*/  ISETP.NE.U32.AND P0, PT, RZ, UR8, PT ;  /* 0x00000008ff007c0c */ /* 0x000fc4000bf05070 */
[----:B------:R-:W-:Y:S02]  /*0ae0*/  ISETP.NE.AND P4, PT, RZ, UR7, PT ;  /* 0x00000007ff007c0c */ /* 0x000fe4000bf85270 */
[----:B------:R-:W-:Y:S01]  /*0af0*/  ISETP.NE.AND.EX P0, PT, RZ, UR9, PT, P0 ;  /* 0x00000009ff007c0c */ /* 0x000fe2000bf05300 */
[----:B------:R-:W1:Y:S01]  /*0b00*/  S2R R204, SR_CgaCtaId ;  /* 0x0000000000cc7919 */ /* 0x000e620000008800 */
[----:B---3--:R-:W-:-:S05]  /*0b10*/  FSEL R146, R146, RZ, !P4 ;  /* 0x000000ff92927208 */ /* 0x008fca0006000000 */
[C---:B----4-:R-:W-:Y:S01]  /*0b20*/  FADD.FTZ R171, -R146.reuse, R76 ;  /* 0x0000004c92ab7221 */ /* 0x050fe20000010100 */
[C---:B------:R-:W-:Y:S02]  /*0b30*/  FADD.FTZ R185, -R146.reuse, R77 ;  /* 0x0000004d92b97221 */ /* 0x040fe40000010100 */
[----:B------:R-:W3:Y:S01]  /*0b40*/  LDC.64 R76, c[0x0][0x3b0] ;  /* 0x0000ec00ff4c7b82 */ /* 0x000ee20000000a00 */
[C---:B------:R-:W-:Y:S01]  /*0b50*/  FADD.FTZ R189, -R146.reuse, R78 ;  /* 0x0000004e92bd7221 */ /* 0x040fe20000010100 */
[----:B------:R-:W-:-:S06]  /*0b60*/  FADD.FTZ R193, -R146, R79 ;  /* 0x0000004f92c17221 */ /* 0x000fcc0000010100 */
[----:B------:R-:W4:Y:S01]  /*0b70*/  @P0 LDC.64 R78, c[0x0][0x438] ;  /* 0x00010e00ff4e0b82 */ /* 0x000f220000000a00 */
[C---:B------:R-:W-:Y:S01]  /*0b80*/  FADD.FTZ R209, -R146.reuse, R86 ;  /* 0x0000005692d17221 */ /* 0x040fe20000010100 */
[C---:B------:R-:W-:Y:S01]  /*0b90*/  FADD.FTZ R211, -R146.reuse, R87 ;  /* 0x0000005792d37221 */ /* 0x040fe20000010100 */
[C---:B--2---:R-:W-:Y:S01]  /*0ba0*/  FADD.FTZ R177, -R146.reuse, R88 ;  /* 0x0000005892b17221 */ /* 0x044fe20000010100 */
[----:B------:R-:W-:-:S04]  /*0bb0*/  FADD.FTZ R173, -R146, R89 ;  /* 0x0000005992ad7221 */ /* 0x000fc80000010100 */
[----:B------:R-:W2:Y:S01]  /*0bc0*/  @P0 LDC.64 R86, c[0x0][0x438] ;  /* 0x00010e00ff560b82 */ /* 0x000ea20000000a00 */
[----:B------:R-:W-:-:S07]  /*0bd0*/  MOV R186, R138 ;  /* 0x0000008a00ba7202 */ /* 0x000fce0000000f00 */
[----:B------:R-:W1:Y:S01]  /*0be0*/  @P1 LDC.64 R88, c[0x0][0x3e0] ;  /* 0x0000f800ff581b82 */ /* 0x000e620000000a00 */
[----:B------:R-:W-:Y:S01]  /*0bf0*/  SHF.R.U64 R152, R138, 0x10, R139 ;  /* 0x000000108a987819 */ /* 0x000fe2000000128b */
[----:B------:R-:W-:Y:S01]  /*0c00*/  HADD2.F32 R186, -RZ, R186.H0_H0 ;  /* 0x200000baffba7230 */ /* 0x000fe20000004100 */
[----:B------:R-:W-:Y:S01]  /*0c10*/  SHF.R.U64 R165, R142, 0x10, R143 ;  /* 0x000000108ea57819 */ /* 0x000fe2000000128f */
[C---:B------:R-:W-:Y:S01]  /*0c20*/  FADD.FTZ R151, -R146.reuse, R90 ;  /* 0x0000005a92977221 */ /* 0x040fe20000010100 */
[----:B------:R-:W-:Y:S01]  /*0c30*/  MOV R162, R143 ;  /* 0x0000008f00a27202 */ /* 0x000fe20000000f00 */
[C---:B------:R-:W-:Y:S01]  /*0c40*/  FADD.FTZ R155, -R146.reuse, R91 ;  /* 0x0000005b929b7221 */ /* 0x040fe20000010100 */
[----:B------:R-:W-:Y:S01]  /*0c50*/  SHF.R.U32.HI R163, RZ, 0x10, R143 ;  /* 0x00000010ffa37819 */ /* 0x000fe2000001168f */
[C---:B------:R-:W-:Y:S01]  /*0c60*/  FADD.FTZ R195, -R146.reuse, R80 ;  /* 0x0000005092c37221 */ /* 0x040fe20000010100 */
[----:B------:R-:W-:Y:S01]  /*0c70*/  MOV R188, R139 ;  /* 0x0000008b00bc7202 */ /* 0x000fe20000000f00 */
[C---:B------:R-:W-:Y:S01]  /*0c80*/  FADD.FTZ R199, -R146.reuse, R81 ;  /* 0x0000005192c77221 */ /* 0x040fe20000010100 */
[----:B------:R-:W-:Y:S01]  /*0c90*/  SHF.R.U32.HI R191, RZ, 0x10, R139 ;  /* 0x00000010ffbf7819 */ /* 0x000fe2000001168b */
[C---:B0-----:R-:W-:Y:S01]  /*0ca0*/  FADD.FTZ R149, -R146.reuse, R94 ;  /* 0x0000005e92957221 */ /* 0x041fe20000010100 */
[----:B------:R-:W-:Y:S01]  /*0cb0*/  MOV R190, R136 ;  /* 0x0000008800be7202 */ /* 0x000fe20000000f00 */
[----:B------:R-:W-:Y:S01]  /*0cc0*/  FADD.FTZ R143, -R146, R95 ;  /* 0x0000005f928f7221 */ /* 0x000fe20000010100 */
[----:B------:R-:W-:Y:S01]  /*0cd0*/  SHF.R.U64 R158, R136, 0x10, R137 ;  /* 0x00000010889e7819 */ /* 0x000fe20000001289 */
[C---:B------:R-:W-:Y:S01]  /*0ce0*/  FADD.FTZ R201, -R146.reuse, R82 ;  /* 0x0000005292c97221 */ /* 0x040fe20000010100 */
[----:B------:R-:W-:Y:S01]  /*0cf0*/  MOV R192, R137 ;  /* 0x0000008900c07202 */ /* 0x000fe20000000f00 */
[C---:B------:R-:W-:Y:S01]  /*0d00*/  FADD.FTZ R203, -R146.reuse, R83 ;  /* 0x0000005392cb7221 */ /* 0x040fe20000010100 */
[----:B------:R-:W-:Y:S01]  /*0d10*/  SHF.R.U32.HI R154, RZ, 0x10, R137 ;  /* 0x00000010ff9a7819 */ /* 0x000fe20000011689 */
[C---:B------:R-:W-:Y:S01]  /*0d20*/  FADD.FTZ R205, -R146.reuse, R84 ;  /* 0x0000005492cd7221 */ /* 0x040fe20000010100 */
[----:B------:R-:W-:Y:S01]  /*0d30*/  FADD.FTZ R207, -R146, R85 ;  /* 0x0000005592cf7221 */ /* 0x000fe20000010100 */
[----:B---3--:R-:W-:-:S04]  /*0d40*/  IMAD.WIDE.U32 R138, R147, 0x4, R76 ;  /* 0x00000004938a7825 */ /* 0x008fc800078e004c */
[C---:B------:R-:W-:Y:S01]  /*0d50*/  FADD.FTZ R187, -R146.reuse, R92 ;  /* 0x0000005c92bb7221 */ /* 0x040fe20000010100 */
[----:B------:R-:W-:Y:S01]  /*0d60*/  FADD.FTZ R161, -R146, R93 ;  /* 0x0000005d92a17221 */ /* 0x000fe20000010100 */
[----:B------:R-:W-:Y:S01]  /*0d70*/  FMUL.FTZ R146, R134, R189 ;  /* 0x000000bd86927220 */ /* 0x000fe20000410000 */
[----:B------:R-:W-:-:S04]  /*0d80*/  IMAD.WIDE.U32 R136, R153, 0x4, R76 ;  /* 0x0000000499887825 */ /* 0x000fc800078e004c */
[----:B------:R-:W-:Y:S01]  /*0d90*/  FMUL.FTZ R174, R134, R185 ;  /* 0x000000b986ae7220 */ /* 0x000fe20000410000 */
[----:B------:R-:W-:Y:S01]  /*0da0*/  IMAD.WIDE.U32 R90, R133, 0x4, R76 ;  /* 0x00000004855a7825 */ /* 0x000fe200078e004c */
[----:B------:R-:W-:Y:S02]  /*0db0*/  MOV R194, R140 ;  /* 0x0000008c00c27202 */ /* 0x000fe40000000f00 */
[----:B------:R-:W-:Y:S01]  /*0dc0*/  SHF.R.U64 R150, R140, 0x10, R141 ;  /* 0x000000108c967819 */ /* 0x000fe2000000128d */
[----:B------:R-:W-:-:S04]  /*0dd0*/  IMAD.WIDE.U32 R94, R135, 0x4, R76 ;  /* 0x00000004875e7825 */ /* 0x000fc800078e004c */
[----:B------:R-:W-:Y:S01]  /*0de0*/  FMUL.FTZ R185, R9, R186 ;  /* 0x000000ba09b97220 */ /* 0x000fe20000410000 */
[----:B----4-:R-:W-:-:S04]  /*0df0*/  @P0 IMAD.WIDE.U32 R78, R147, 0x10, R78 ;  /* 0x00000010934e0825 */ /* 0x010fc800078e004e */
[----:B------:R-:W-:Y:S01]  /*0e00*/  FMUL.FTZ R140, R134, R171 ;  /* 0x000000ab868c7220 */ /* 0x000fe20000410000 */
[----:B------:R-:W-:Y:S02]  /*0e10*/  MOV R159, R144 ;  /* 0x00000090009f7202 */ /* 0x000fe40000000f00 */
[----:B------:R-:W-:Y:S01]  /*0e20*/  SHF.R.U64 R156, R144, 0x10, R145 ;  /* 0x00000010909c7819 */ /* 0x000fe20000001291 */
[C---:B------:R-:W-:Y:S01]  /*0e30*/  IMAD.WIDE.U32 R76, R132.reuse, 0x4, R76 ;  /* 0x00000004844c7825 */ /* 0x040fe200078e004c */
[----:B------:R-:W5:Y:S03]  /*0e40*/  @P0 LDG.E.128 R56, desc[UR4][R78.64] ;  /* 0x000000044e380981 */ /* 0x000f66000c1e1d00 */
[----:B--2---:R-:W-:Y:S01]  /*0e50*/  @P0 IMAD.WIDE.U32 R86, R132, 0x10, R86 ;  /* 0x0000001084560825 */ /* 0x004fe200078e0056 */
[----:B------:R0:W5:Y:S01]  /*0e60*/  LDG.E R93, desc[UR4][R76.64] ;  /* 0x000000044c5d7981 */ /* 0x000162000c1e1900 */
[----:B------:R-:W-:-:S02]  /*0e70*/  MOV R148, R145 ;  /* 0x0000009100947202 */ /* 0x000fc40000000f00 */
[----:B------:R-:W-:Y:S01]  /*0e80*/  SHF.R.U32.HI R160, RZ, 0x10, R145 ;  /* 0x00000010ffa07819 */ /* 0x000fe20000011691 */
[----:B------:R-:W-:Y:S01]  /*0e90*/  HADD2.F32 R189, -RZ, R152.H0_H0 ;  /* 0x20000098ffbd7230 */ /* 0x000fe20000004100 */
[----:B------:R2:W5:Y:S01]  /*0ea0*/  @P0 LDG.E.128 R72, desc[UR4][R86.64] ;  /* 0x0000000456480981 */ /* 0x000562000c1e1d00 */
[----:B------:R-:W-:Y:S02]  /*0eb0*/  HADD2.F32 R188, -RZ, R188.H0_H0 ;  /* 0x200000bcffbc7230 */ /* 0x000fe40000004100 */
[----:B------:R-:W-:Y:S01]  /*0ec0*/  FMUL.FTZ R184, R134, R193 ;  /* 0x000000c186b87220 */ /* 0x000fe20000410000 */
[----:B------:R-:W-:Y:S02]  /*0ed0*/  HADD2.F32 R191, -RZ, R191.H0_H0 ;  /* 0x200000bfffbf7230 */ /* 0x000fe40000004100 */
[----:B------:R-:W-:Y:S01]  /*0ee0*/  FMUL.FTZ R171, R130, R189 ;  /* 0x000000bd82ab7220 */ /* 0x000fe20000410000 */
[----:B0-----:R-:W-:Y:S01]  /*0ef0*/  FADD.FTZ R76, RZ, R185 ;  /* 0x000000b9ff4c7221 */ /* 0x001fe20000010000 */
[----:B------:R-:W-:Y:S01]  /*0f00*/  FFMA.FTZ R77, R140, R185, RZ ;  /* 0x000000b98c4d7223 */ /* 0x000fe200000100ff */
[----:B------:R-:W-:Y:S01]  /*0f10*/  FMUL.FTZ R144, R10, R188 ;  /* 0x000000bc0a907220 */ /* 0x000fe20000410000 */
[----:B------:R-:W-:-:S02]  /*0f20*/  HADD2.F32 R190, -RZ, R190.H0_H0 ;  /* 0x200000beffbe7230 */ /* 0x000fc40000004100 */
[----:B------:R-:W-:Y:S01]  /*0f30*/  FADD.FTZ R79, R171, R76 ;  /* 0x0000004cab4f7221 */ /* 0x000fe20000010000 */
[----:B------:R-:W-:Y:S01]  /*0f40*/  FFMA.FTZ R77, R174, R171, R77 ;  /* 0x000000abae4d7223 */ /* 0x000fe2000001004d */
[----:B-1----:R-:W-:-:S04]  /*0f50*/  @P1 IMAD.WIDE R88, R11, 0x2, R88 ;  /* 0x000000020b581825 */ /* 0x002fc800078e0258 */
[----:B------:R-:W-:Y:S01]  /*0f60*/  FMUL.FTZ R145, R131, R191 ;  /* 0x000000bf83917220 */ /* 0x000fe20000410000 */
[----:B------:R-:W-:Y:S01]  /*0f70*/  FADD.FTZ R76, R144, R79 ;  /* 0x0000004f904c7221 */ /* 0x000fe20000010000 */
[----:B------:R-:W-:Y:S01]  /*0f80*/  FFMA.FTZ R77, R146, R144, R77 ;  /* 0x00000090924d7223 */ /* 0x000fe2000001004d */
[----:B--2---:R-:W-:Y:S02]  /*0f90*/  HADD2.F32 R87, -RZ, R158.H0_H0 ;  /* 0x2000009eff577230 */ /* 0x004fe40000004100 */
[C---:B------:R-:W-:Y:S01]  /*0fa0*/  FMUL.FTZ R158, R134.reuse, R177 ;  /* 0x000000b1869e7220 */ /* 0x040fe20000410000 */
[----:B------:R-:W-:Y:S01]  /*0fb0*/  MOV R167, R142 ;  /* 0x0000008e00a77202 */ /* 0x000fe20000000f00 */
[----:B------:R-:W-:Y:S01]  /*0fc0*/  FMUL.FTZ R177, R7, R190 ;  /* 0x000000be07b17220 */ /* 0x000fe20000410000 */
[----:B------:R-:W-:Y:S01]  /*0fd0*/  FADD.FTZ R76, R145, R76 ;  /* 0x0000004c914c7221 */ /* 0x000fe20000010000 */
[----:B------:R-:W2:Y:S01]  /*0fe0*/  @P1 LDG.E.U16 R142, desc[UR4][R88.64] ;  /* 0x00000004588e1981 */ /* 0x000ea2000c1e1500 */
[----:B------:R-:W-:Y:S01]  /*0ff0*/  FMUL.FTZ R176, R134, R195 ;  /* 0x000000c386b07220 */ /* 0x000fe20000410000 */
[----:B------:R-:W-:Y:S01]  /*1000*/  FFMA.FTZ R77, R184, R145, R77 ;  /* 0x00000091b84d7223 */ /* 0x000fe2000001004d */
[----:B------:R-:W-:Y:S01]  /*1010*/  HADD2.F32 R192, -RZ, R192.H0_H0 ;  /* 0x200000c0ffc07230 */ /* 0x000fe20000004100 */
[----:B------:R0:W5:Y:S01]  /*1020*/  LDG.E R175, desc[UR4][R136.64] ;  /* 0x0000000488af7981 */ /* 0x000162000c1e1900 */
[----:B------:R-:W-:Y:S01]  /*1030*/  FADD.FTZ R76, R177, R76 ;  /* 0x0000004cb14c7221 */ /* 0x000fe20000010000 */
[----:B------:R-:W-:Y:S01]  /*1040*/  FMUL.FTZ R178, R134, R199 ;  /* 0x000000c786b27220 */ /* 0x000fe20000410000 */
[----:B------:R-:W-:Y:S01]  /*1050*/  FFMA.FTZ R77, R176, R177, R77 ;  /* 0x000000b1b04d7223 */ /* 0x000fe2000001004d */
[----:B------:R-:W-:-:S02]  /*1060*/  HADD2.F32 R193, -RZ, R154.H0_H0 ;  /* 0x2000009affc17230 */ /* 0x000fc40000004100 */
[C---:B------:R-:W-:Y:S01]  /*1070*/  FMUL.FTZ R172, R134.reuse, R203 ;  /* 0x000000cb86ac7220 */ /* 0x040fe20000410000 */
[----:B------:R-:W-:Y:S01]  /*1080*/  HADD2.F32 R195, -RZ, R150.H0_H0 ;  /* 0x20000096ffc37230 */ /* 0x000fe20000004100 */
[----:B------:R-:W-:Y:S01]  /*1090*/  MOV R196, R141 ;  /* 0x0000008d00c47202 */ /* 0x000fe20000000f00 */
[----:B------:R-:W-:Y:S02]  /*10a0*/  HADD2.F32 R194, -RZ, R194.H0_H0 ;  /* 0x200000c2ffc27230 */ /* 0x000fe40000004100 */
[C---:B------:R-:W-:Y:S01]  /*10b0*/  FMUL.FTZ R170, R134.reuse, R205 ;  /* 0x000000cd86aa7220 */ /* 0x040fe20000410000 */
[----:B0-----:R-:W-:Y:S01]  /*10c0*/  FMUL.FTZ R137, R134, R173 ;  /* 0x000000ad86897220 */ /* 0x001fe20000410000 */
[----:B------:R-:W-:Y:S01]  /*10d0*/  FMUL.FTZ R173, R128, R87 ;  /* 0x0000005780ad7220 */ /* 0x000fe20000410000 */
[----:B------:R-:W-:Y:S01]  /*10e0*/  FMUL.FTZ R150, R8, R192 ;  /* 0x000000c008967220 */ /* 0x000fe20000410000 */
[----:B------:R-:W-:Y:S01]  /*10f0*/  FMUL.FTZ R152, R134, R201 ;  /* 0x000000c986987220 */ /* 0x000fe20000410000 */
[----:B------:R-:W-:Y:S01]  /*1100*/  SHF.R.U32.HI R197, RZ, 0x10, R141 ;  /* 0x00000010ffc57819 */ /* 0x000fe2000001168d */
        /* <DEDUP_REMOVED lines=22> */
[----:B------:R-:W0:Y:S01]  /*1270*/  @P0 LDC.64 R84, c[0x0][0x438] ;  /* 0x00010e00ff540b82 */ /* 0x000e220000000a00 */
        /* <DEDUP_REMOVED lines=12> */
[----:B------:R-:W-:Y:S01]  /*1340*/  FFMA.FTZ R76, R158, R159, R77 ;  /* 0x0000009f9e4c7223 */ /* 0x000fe2000001004d */
[----:B------:R1:W5:Y:S01]  /*1350*/  LDG.E R169, desc[UR4][R94.64] ;  /* 0x000000045ea97981 */ /* 0x000362000c1e1900 */
[----:B------:R-:W-:Y:S01]  /*1360*/  FMUL.FTZ R155, R134, R155 ;  /* 0x0000009b869b7220 */ /* 0x000fe20000410000 */
[----:B------:R-:W-:Y:S01]  /*1370*/  FADD.FTZ R78, R156, R79 ;  /* 0x0000004f9c4e7221 */ /* 0x000fe20000010000 */
[----:B------:R-:W-:Y:S01]  /*1380*/  FFMA.FTZ R77, R137, R156, R76 ;  /* 0x0000009c894d7223 */ /* 0x000fe2000001004c */
[----:B------:R-:W-:Y:S01]  /*1390*/  FMUL.FTZ R136, R115, R201 ;  /* 0x000000c973887220 */ /* 0x000fe20000410000 */
[----:B------:R3:W5:Y:S01]  /*13a0*/  LDG.E R157, desc[UR4][R90.64] ;  /* 0x000000045a9d7981 */ /* 0x000762000c1e1900 */
[----:B------:R-:W-:Y:S01]  /*13b0*/  HADD2.F32 R148, -RZ, R148.H0_H0 ;  /* 0x20000094ff947230 */ /* 0x000fe20000004100 */
[----:B------:R-:W4:Y:S01]  /*13c0*/  @P0 LDC.64 R80, c[0x0][0x438] ;  /* 0x00010e00ff500b82 */ /* 0x000f220000000a00 */
[----:B------:R-:W-:-:S02]  /*13d0*/  HADD2.F32 R160, -RZ, R160.H0_H0 ;  /* 0x200000a0ffa07230 */ /* 0x000fc40000004100 */
[----:B------:R-:W-:Y:S01]  /*13e0*/  FMUL.FTZ R89, R134, R143 ;  /* 0x0000008f86597220 */ /* 0x000fe20000410000 */
[----:B-1----:R-:W-:Y:S01]  /*13f0*/  FMUL.FTZ R95, R4, R200 ;  /* 0x000000c8045f7220 */ /* 0x002fe20000410000 */
[----:B------:R-:W5:Y:S03]  /*1400*/  LDG.E R141, desc[UR4][R138.64] ;  /* 0x000000048a8d7981 */ /* 0x000f66000c1e1900 */
[----:B------:R-:W-:Y:S01]  /*1410*/  FADD.FTZ R79, R95, R78 ;  /* 0x0000004e5f4f7221 */ /* 0x000fe20000010000 */
[----:B------:R-:W-:Y:S01]  /*1420*/  FFMA.FTZ R76, R154, R95, R77 ;  /* 0x0000005f9a4c7223 */ /* 0x000fe2000001004d */
[----:B------:R-:W-:Y:S01]  /*1430*/  FMUL.FTZ R94, R134, R187 ;  /* 0x000000bb865e7220 */ /* 0x000fe20000410000 */
[----:B------:R-:W-:Y:S01]  /*1440*/  FMUL.FTZ R92, R0, R202 ;  /* 0x000000ca005c7220 */ /* 0x000fe20000410000 */
[----:B------:R-:W-:Y:S01]  /*1450*/  FADD.FTZ R79, R136, R79 ;  /* 0x0000004f884f7221 */ /* 0x000fe20000010000 */
[----:B------:R-:W-:Y:S01]  /*1460*/  FFMA.FTZ R77, R155, R136, R76 ;  /* 0x000000889b4d7223 */ /* 0x000fe2000001004c */
[----:B0-----:R-:W-:-:S04]  /*1470*/  @P0 IMAD.WIDE.U32 R84, R133, 0x10, R84 ;  /* 0x0000001085540825 */ /* 0x001fc800078e0054 */
[----:B---3--:R-:W-:Y:S01]  /*1480*/  FMUL.FTZ R91, R134, R161 ;  /* 0x000000a1865b7220 */ /* 0x008fe20000410000 */
        /* <DEDUP_REMOVED lines=8> */
[----:B------:R-:W1:Y:S01]  /*1510*/  @P0 LDC.64 R82, c[0x0][0x438] ;  /* 0x00010e00ff520b82 */ /* 0x000e620000000a00 */
[----:B0-----:R-:W-:-:S04]  /*1520*/  FMUL.FTZ R85, R2, R148 ;  /* 0x0000009402557220 */ /* 0x001fc80000410000 */
[----:B------:R-:W-:Y:S01]  /*1530*/  FADD.FTZ R79, R78, R85 ;  /* 0x000000554e4f7221 */ /* 0x000fe20000010000 */
[----:B------:R-:W-:-:S03]  /*1540*/  FFMA.FTZ R76, R90, R85, R77 ;  /* 0x000000555a4c7223 */ /* 0x000fc6000001004d */
[----:B------:R-:W-:Y:S01]  /*1550*/  FADD.FTZ R79, R79, R88 ;  /* 0x000000584f4f7221 */ /* 0x000fe20000010000 */
[----:B------:R-:W-:-:S04]  /*1560*/  FFMA.FTZ R76, R89, R88, R76 ;  /* 0x00000058594c7223 */ /* 0x000fc8000001004c */
[----:B------:R-:W0:Y:S04]  /*1570*/  SHFL.DOWN PT, R78, R79, 0x10, 0x1f ;  /* 0x0a001f004f4e7f89 */ /* 0x000e2800000e0000 */
[----:B------:R-:W3:Y:S01]  /*1580*/  SHFL.DOWN PT, R77, R76, 0x10, 0x1f ;  /* 0x0a001f004c4d7f89 */ /* 0x000ee200000e0000 */
[----:B----4-:R-:W-:-:S05]  /*1590*/  @P0 IMAD.WIDE.U32 R80, R153, 0x10, R80 ;  /* 0x0000001099500825 */ /* 0x010fca00078e0050 */
[----:B------:R4:W5:Y:S01]  /*15a0*/  @P0 LDG.E.128 R60, desc[UR4][R80.64] ;  /* 0x00000004503c0981 */ /* 0x000962000c1e1d00 */
[----:B0-----:R-:W-:Y:S01]  /*15b0*/  FADD.FTZ R78, R79, R78 ;  /* 0x0000004e4f4e7221 */ /* 0x001fe20000010000 */
[----:B---3--:R-:W-:-:S04]  /*15c0*/  FADD.FTZ R77, R76, R77 ;  /* 0x0000004d4c4d7221 */ /* 0x008fc80000010000 */
[----:B----4-:R-:W0:Y:S04]  /*15d0*/  SHFL.DOWN PT, R81, R78, 0x8, 0x1f ;  /* 0x09001f004e517f89 */ /* 0x010e2800000e0000 */
[----:B------:R-:W3:Y:S01]  /*15e0*/  SHFL.DOWN PT, R80, R77, 0x8, 0x1f ;  /* 0x09001f004d507f89 */ /* 0x000ee200000e0000 */
[----:B-1----:R-:W-:-:S05]  /*15f0*/  @P0 IMAD.WIDE.U32 R82, R135, 0x10, R82 ;  /* 0x0000001087520825 */ /* 0x002fca00078e0052 */
[----:B------:R1:W5:Y:S01]  /*1600*/  @P0 LDG.E.128 R64, desc[UR4][R82.64] ;  /* 0x0000000452400981 */ /* 0x000362000c1e1d00 */
[----:B0-----:R-:W-:Y:S01]  /*1610*/  FADD.FTZ R81, R78, R81 ;  /* 0x000000514e517221 */ /* 0x001fe20000010000 */
[----:B---3--:R-:W-:-:S04]  /*1620*/  FADD.FTZ R80, R77, R80 ;  /* 0x000000504d507221 */ /* 0x008fc80000010000 */
[----:B-1----:R-:W0:Y:S04]  /*1630*/  SHFL.DOWN PT, R82, R81, 0x4, 0x1f ;  /* 0x08801f0051527f89 */ /* 0x002e2800000e0000 */
[----:B------:R-:W1:Y:S01]  /*1640*/  SHFL.DOWN PT, R83, R80, 0x4, 0x1f ;  /* 0x08801f0050537f89 */ /* 0x000e6200000e0000 */
[----:B------:R-:W3:Y:S01]  /*1650*/  S2R R84, SR_TID.X ;  /* 0x0000000000547919 */ /* 0x000ee20000002100 */
[----:B0-----:R-:W-:Y:S01]  /*1660*/  FADD.FTZ R82, R81, R82 ;  /* 0x0000005251527221 */ /* 0x001fe20000010000 */
[----:B-1----:R-:W-:-:S04]  /*1670*/  FADD.FTZ R83, R80, R83 ;  /* 0x0000005350537221 */ /* 0x002fc80000010000 */
[----:B------:R-:W0:Y:S04]  /*1680*/  SHFL.DOWN PT, R79, R82, 0x2, 0x1f ;  /* 0x08401f00524f7f89 */ /* 0x000e2800000e0000 */
[----:B------:R-:W1:Y:S01]  /*1690*/  SHFL.DOWN PT, R76, R83, 0x2, 0x1f ;  /* 0x08401f00534c7f89 */ /* 0x000e6200000e0000 */
        /* <DEDUP_REMOVED lines=76> */
[----:B--2---:R-:W-:-:S02]  /*1b60*/  @P1 HADD2.F32 R87, -RZ, R142.H0_H0 ;  /* 0x2000008eff571230 */ /* 0x004fc40000004100 */
        /* <DEDUP_REMOVED lines=9> */
[C---:B-----5:R-:W-:Y:S01]  /*1c00*/  LOP3.LUT P5, RZ, R141.reuse, 0xff00, RZ, 0xc0, !PT ;  /* 0x0000ff008dff7812 */ /* 0x060fe200078ac0ff */
[-CC-:B------:R-:W-:Y:S01]  /*1c10*/  FFMA.FTZ R174, R174, R160.reuse, R161.reuse ;  /* 0x000000a0aeae7223 */ /* 0x180fe200000100a1 */
[C---:B------:R-:W-:Y:S01]  /*1c20*/  LOP3.LUT P6, RZ, R141.reuse, 0xff, RZ, 0xc0, !PT ;  /* 0x000000ff8dff7812 */ /* 0x040fe200078cc0ff */
[-CC-:B------:R-:W-:Y:S01]  /*1c30*/  FFMA.FTZ R140, R140, R160.reuse, R161.reuse ;  /* 0x000000a08c8c7223 */ /* 0x180fe200000100a1 */
[----:B------:R-:W-:Y:S01]  /*1c40*/  ISETP.GE.U32.AND P3, PT, R141, 0x1000000, PT ;  /* 0x010000008d00780c */ /* 0x000fe20003f66070 */
        /* <DEDUP_REMOVED lines=9> */
[CC--:B------:R-:W-:Y:S01]  /*1ce0*/  @P5 FMUL.FTZ R78, R77.reuse, R87.reuse ;  /* 0x000000574d4e5220 */ /* 0x0c0fe20000410000 */
        /* <DEDUP_REMOVED lines=11> */
[----:B------:R-:W-:-:S02]  /*1da0*/  @P5 HADD2.F32 R79, -RZ, R183.H0_H0 ;  /* 0x200000b7ff4f5230 */ /* 0x000fc40000004100 */
[----:B------:R-:W-:-:S03]  /*1db0*/  @P6 HADD2.F32 R78, -RZ, R118.H0_H0 ;  /* 0x20000076ff4e6230 */ /* 0x000fc60000004100 */
[----:B------:R-:W-:Y:S01]  /*1dc0*/  @P5 FMUL.FTZ R81, R138, R79 ;  /* 0x0000004f8a515220 */ /* 0x000fe20000410000 */
[----:B-1----:R-:W-:Y:S01]  /*1dd0*/  @P6 FMUL.FTZ R139, R82, R139 ;  /* 0x0000008b528b6220 */ /* 0x002fe20000410000 */
[C---:B------:R-:W-:Y:S01]  /*1de0*/  FMUL.FTZ R79, R134.reuse, R145 ;  /* 0x00000091864f7220 */ /* 0x040fe20000410000 */
[----:B------:R-:W-:Y:S01]  /*1df0*/  @P3 HADD2.F32 R82, -RZ, R183.H1_H1 ;  /* 0x300000b7ff523230 */ /* 0x000fe20000004100 */
[----:B------:R-:W0:Y:S01]  /*1e00*/  @P5 LDC R187, c[0x0][0x408] ;  /* 0x00010200ffbb5b82 */ /* 0x000e220000000800 */
[----:B------:R-:W-:Y:S01]  /*1e10*/  @P6 FMUL.FTZ R80, R139, R78 ;  /* 0x0000004e8b506220 */ /* 0x000fe20000410000 */
[----:B------:R-:W-:Y:S01]  /*1e20*/  FMUL.FTZ R78, R134, R83 ;  /* 0x00000053864e7220 */ /* 0x000fe20000410000 */
[-C--:B------:R-:W-:Y:S01]  /*1e30*/  @P3 FMUL.FTZ R139, R79, R87.reuse ;  /* 0x000000574f8b3220 */ /* 0x080fe20000410000 */
[----:B------:R1:W4:Y:S02]  /*1e40*/  F2F.F16.F32 R83, R81 ;  /* 0x0000005100537304 */ /* 0x0003240000200800 */
[----:B------:R-:W-:Y:S01]  /*1e50*/  @P0 FMUL.FTZ R138, R78, R87 ;  /* 0x000000574e8a0220 */ /* 0x000fe20000410000 */
[----:B---3--:R-:W-:Y:S01]  /*1e60*/  @P3 FMUL.FTZ R139, R139, R140 ;  /* 0x0000008c8b8b3220 */ /* 0x008fe20000410000 */
[----:B------:R-:W3:Y:S03]  /*1e70*/  @P0 LDC R189, c[0x0][0x408] ;  /* 0x00010200ffbd0b82 */ /* 0x000ee60000000800 */
[----:B------:R-:W-:Y:S01]  /*1e80*/  @P3 FMUL.FTZ R146, R139, R82 ;  /* 0x000000528b923220 */ /* 0x000fe20000410000 */
[----:B------:R4:W4:Y:S01]  /*1e90*/  F2F.F16.F32 R185, R80 ;  /* 0x0000005000b97304 */ /* 0x0009220000200800 */
[----:B-1----:R-:W-:-:S02]  /*1ea0*/  @P0 HADD2.F32 R81, -RZ, R119.H0_H0 ;  /* 0x20000077ff510230 */ /* 0x002fc40000004100 */
[----:B----4-:R-:W-:Y:S02]  /*1eb0*/  @P0 FMUL.FTZ R144, R138, R141 ;  /* 0x0000008d8a900220 */ /* 0x010fe40000410000 */
[----:B------:R-:W1:Y:S02]  /*1ec0*/  LDC.64 R138, c[0x0][0x478] ;  /* 0x00011e00ff8a7b82 */ /* 0x000e640000000a00 */
[----:B------:R-:W-:Y:S01]  /*1ed0*/  @P0 FMUL.FTZ R171, R144, R81 ;  /* 0x0000005190ab0220 */ /* 0x000fe20000410000 */
[----:B------:R-:W4:Y:S01]  /*1ee0*/  F2F.F16.F32 R146, R146 ;  /* 0x0000009200927304 */ /* 0x000f220000200800 */
[----:B------:R-:W-:-:S04]  /*1ef0*/  IMAD.WIDE.U32 R80, R83, 0x10000, RZ ;  /* 0x0001000053507825 */ /* 0x000fc800078e00ff */
[----:B------:R-:W0:Y:S01]  /*1f00*/  LDC.64 R140, c[0x0][0x468] ;  /* 0x00011a00ff8c7b82 */ /* 0x000e220000000a00 */
[----:B------:R-:W-:Y:S02]  /*1f10*/  LOP3.LUT R80, R80, R185, RZ, 0xfc, !PT ;  /* 0x000000b950507212 */ /* 0x000fe400078efcff */
[----:B------:R-:W1:Y:S01]  /*1f20*/  F2F.F16.F32 R171, R171 ;  /* 0x000000ab00ab7304 */ /* 0x000e620000200800 */
        /* <DEDUP_REMOVED lines=12> */
[----:B-1----:R-:W-:Y:S01]  /*1ff0*/  @P6 FMUL.FTZ R78, R76, R87 ;  /* 0x000000574c4e6220 */ /* 0x002fe20000410000 */
[----:B0-----:R-:W0:Y:S01]  /*2000*/  @P4 LDC R83, c[0x0][0x408] ;  /* 0x00010200ff534b82 */ /* 0x001e220000000800 */
        /* <DEDUP_REMOVED lines=9> */
[----:B--2---:R-:W-:Y:S02]  /*20a0*/  @P5 SHF.R.U64 R174, R148, 0x10, R149 ;  /* 0x0000001094ae5819 */ /* 0x004fe40000001295 */
[----:B------:R-:W-:-:S03]  /*20b0*/  @P0 MOV R77, R149 ;  /* 0x00000095004d0202 */ /* 0x000fc60000000f00 */
[----:B------:R-:W-:Y:S02]  /*20c0*/  @P5 HADD2.F32 R174, -RZ, R174.H0_H0 ;  /* 0x200000aeffae5230 */ /* 0x000fe40000004100 */
[----:B------:R-:W-:-:S03]  /*20d0*/  @P0 HADD2.F32 R77, -RZ, R77.H0_H0 ;  /* 0x2000004dff4d0230 */ /* 0x000fc60000004100 */
[----:B------:R-:W-:Y:S01]  /*20e0*/  @P5 FMUL.FTZ R171, R174, R185 ;  /* 0x000000b9aeab5220 */ /* 0x000fe20000410000 */
[----:B------:R-:W-:Y:S01]  /*20f0*/  HFMA2 R174, -RZ, RZ, 0, 0 ;  /* 0x00000000ffae7431 */ /* 0x000fe200000001ff */
[----:B------:R-:W-:Y:S01]  /*2100*/  LOP3.LUT P5, RZ, R175, 0xff00, RZ, 0xc0, !PT ;  /* 0x0000ff00afff7812 */ /* 0x000fe200078ac0ff */
[----:B------:R-:W-:Y:S01]  /*2110*/  @P0 FMUL.FTZ R174, R77, R184 ;  /* 0x000000b84dae0220 */ /* 0x000fe20000410000 */
[----:B------:R-:W-:Y:S01]  /*2120*/  @P6 MOV R77, R148 ;  /* 0x00000094004d6202 */ /* 0x000fe20000000f00 */
[----:B------:R-:W-:Y:S01]  /*2130*/  HFMA2 R148, -RZ, RZ, 0, 0 ;  /* 0x00000000ff947431 */ /* 0x000fe200000001ff */
[----:B------:R-:W-:-:S03]  /*2140*/  ISETP.GE.U32.AND P0, PT, R175, 0x1000000, PT ;  /* 0x01000000af00780c */ /* 0x000fc60003f06070 */
[----:B------:R-:W-:Y:S02]  /*2150*/  @P6 HADD2.F32 R76, -RZ, R77.H0_H0 ;  /* 0x2000004dff4c6230 */ /* 0x000fe40000004100 */
[----:B------:R-:W-:-:S04]  /*2160*/  @P6 FMUL.FTZ R77, R78, UR14 ;  /* 0x0000000e4e4d6c20 */ /* 0x000fc80008410000 */
[----:B------:R-:W1:Y:S01]  /*2170*/  @P5 LDC R185, c[0x0][0x408] ;  /* 0x00010200ffb95b82 */ /* 0x000e620000000800 */
[----:B------:R-:W-:Y:S01]  /*2180*/  @P6 FMUL.FTZ R148, R76, R77 ;  /* 0x0000004d4c946220 */ /* 0x000fe20000410000 */
[----:B------:R-:W-:-:S06]  /*2190*/  LOP3.LUT P6, RZ, R175, 0xff0000, RZ, 0xc0, !PT ;  /* 0x00ff0000afff7812 */ /* 0x000fcc00078cc0ff */
[----:B------:R-:W2:Y:S01]  /*21a0*/  @P0 LDC R177, c[0x0][0x408] ;  /* 0x00010200ffb10b82 */ /* 0x000ea20000000800 */
[----:B------:R-:W-:Y:S01]  /*21b0*/  @P4 FMUL.FTZ R76, R80, R87 ;  /* 0x00000057504c4220 */ /* 0x000fe20000410000 */
[----:B------:R-:W-:-:S03]  /*21c0*/  @P4 HADD2.F32 R77, -RZ, R120.H0_H0 ;  /* 0x20000078ff4d4230 */ /* 0x000fc60000004100 */
[----:B0-----:R-:W-:-:S03]  /*21d0*/  @P4 FMUL.FTZ R78, R76, R83 ;  /* 0x000000534c4e4220 */ /* 0x001fc60000410000 */
[----:B------:R-:W0:Y:S01]  /*21e0*/  @P5 LDC R176, c[0x0][0x408] ;  /* 0x00010200ffb05b82 */ /* 0x000e220000000800 */
[----:B------:R-:W-:-:S07]  /*21f0*/  FADD.FTZ R83, R151, -R172 ;  /* 0x800000ac97537221 */ /* 0x000fce0000010000 */
[----:B------:R-:W3:Y:S01]  /*2200*/  @P6 LDC R175, c[0x0][0x408] ;  /* 0x00010200ffaf6b82 */ /* 0x000ee20000000800 */
[----:B------:R-:W-:Y:S01]  /*2210*/  MOV R76, RZ ;  /* 0x000000ff004c7202 */ /* 0x000fe20000000f00 */
[----:B------:R-:W-:Y:S01]  /*2220*/  @P5 FMUL.FTZ R82, R81, R87 ;  /* 0x0000005751525220 */ /* 0x000fe20000410000 */
[----:B------:R-:W-:Y:S01]  /*2230*/  @P4 FMUL.FTZ R76, R78, R77 ;  /* 0x0000004d4e4c4220 */ /* 0x000fe20000410000 */
[----:B------:R-:W-:Y:S02]  /*2240*/  HFMA2 R77, -RZ, RZ, 0, 0 ;  /* 0x00000000ff4d7431 */ /* 0x000fe400000001ff */
[----:B------:R-:W-:Y:S01]  /*2250*/  FMUL.FTZ R83, R134, R83 ;  /* 0x0000005386537220 */ /* 0x000fe20000410000 */
[----:B------:R-:W-:Y:S02]  /*2260*/  @P5 HADD2.F32 R78, -RZ, R182.H0_H0 ;  /* 0x200000b6ff4e5230 */ /* 0x000fe40000004100 */
[----:B-1----:R-:W-:Y:S01]  /*2270*/  @P5 FMUL.FTZ R185, R82, R185 ;  /* 0x000000b952b95220 */ /* 0x002fe20000410000 */
[----:B------:R-:W-:Y:S01]  /*2280*/  @P0 FMUL.FTZ R144, R83, R87 ;  /* 0x0000005753900220 */ /* 0x000fe20000410000 */
[----:B------:R-:W-:-:S02]  /*2290*/  FMUL.FTZ R82, R134, R145 ;  /* 0x0000009186527220 */ /* 0x000fc40000410000 */
[----:B------:R-:W-:Y:S01]  /*22a0*/  @P5 FMUL.FTZ R77, R185, R78 ;  /* 0x0000004eb94d5220 */ /* 0x000fe20000410000 */
[----:B------:R-:W-:Y:S02]  /*22b0*/  @P0 HADD2.F32 R78, -RZ, R182.H1_H1 ;  /* 0x300000b6ff4e0230 */ /* 0x000fe40000004100 */
[----:B--2---:R-:W-:Y:S01]  /*22c0*/  @P0 FMUL.FTZ R177, R144, R177 ;  /* 0x000000b190b10220 */ /* 0x004fe20000410000 */
[----:B------:R-:W-:Y:S01]  /*22d0*/  MOV R172, RZ ;  /* 0x000000ff00ac7202 */ /* 0x000fe20000000f00 */
[----:B------:R-:W-:Y:S01]  /*22e0*/  @P6 FMUL.FTZ R144, R82, R87 ;  /* 0x0000005752906220 */ /* 0x000fe20000410000 */
[----:B------:R1:W-:Y:S01]  /*22f0*/  F2F.F16.F32 R173, R76 ;  /* 0x0000004c00ad7304 */ /* 0x0003e20000200800 */
[----:B------:R-:W-:Y:S01]  /*2300*/  @P0 FMUL.FTZ R172, R177, R78 ;  /* 0x0000004eb1ac0220 */ /* 0x000fe20000410000 */
[----:B------:R-:W-:Y:S02]  /*2310*/  HFMA2 R78, -RZ, RZ, 0, 0 ;  /* 0x00000000ff4e7431 */ /* 0x000fe400000001ff */
[----:B---3--:R-:W-:Y:S01]  /*2320*/  @P6 FMUL.FTZ R175, R144, R175 ;  /* 0x000000af90af6220 */ /* 0x008fe20000410000 */
[----:B-1----:R-:W-:-:S03]  /*2330*/  @P6 HADD2.F32 R76, -RZ, R121.H0_H0 ;  /* 0x20000079ff4c6230 */ /* 0x002fc60000004100 */
[----:B------:R-:W1:Y:S02]  /*2340*/  F2F.F16.F32 R77, R77 ;  /* 0x0000004d004d7304 */ /* 0x000e640000200800 */
[----:B------:R-:W-:Y:S02]  /*2350*/  @P6 FMUL.FTZ R78, R175, R76 ;  /* 0x0000004caf4e6220 */ /* 0x000fe40000410000 */
[----:B------:R-:W2:Y:S04]  /*2360*/  @P6 LDC R175, c[0x0][0x408] ;  /* 0x00010200ffaf6b82 */ /* 0x000ea80000000800 */
[----:B------:R-:W3:Y:S08]  /*2370*/  F2F.F16.F32 R172, R172 ;  /* 0x000000ac00ac7304 */ /* 0x000ef00000200800 */
[----:B------:R-:W0:Y:S01]  /*2380*/  F2F.F16.F32 R78, R78 ;  /* 0x0000004e004e7304 */ /* 0x000e220000200800 */
[----:B-1----:R-:W-:Y:S01]  /*2390*/  IMAD.WIDE.U32 R144, R77, 0x10000, RZ ;  /* 0x000100004d907825 */ /* 0x002fe200078e00ff */
[----:B---3--:R-:W-:-:S03]  /*23a0*/  SHF.L.U32 R151, R172, 0x10, RZ ;  /* 0x00000010ac977819 */ /* 0x008fc600000006ff */
[C---:B------:R-:W-:Y:S01]  /*23b0*/  IMAD.WIDE.U32 R76, R153.reuse, 0x10, R138 ;  /* 0x00000010994c7825 */ /* 0x040fe200078e008a */
[----:B------:R-:W-:Y:S01]  /*23c0*/  LOP3.LUT R150, R144, R173, RZ, 0xfc, !PT ;  /* 0x000000ad90967212 */ /* 0x000fe200078efcff */
[----:B------:R-:W1:Y:S02]  /*23d0*/  @P3 LDC R172, c[0x0][0x408] ;  /* 0x00010200ffac3b82 */ /* 0x000e640000000800 */
[----:B------:R-:W-:Y:S01]  /*23e0*/  IMAD.WIDE.U32 R152, R153, 0x8, R140 ;  /* 0x0000000899987825 */ /* 0x000fe200078e008c */
[----:B0-----:R-:W-:-:S03]  /*23f0*/  LOP3.LUT R151, R145, R151, R78, 0xfe, !PT ;  /* 0x0000009791977212 */ /* 0x001fc600078efe4e */
[----:B------:R-:W-:Y:S01]  /*2400*/  IMAD.WIDE.U32 R144, R135, 0x8, R142 ;  /* 0x0000000887907825 */ /* 0x000fe200078e008e */
[----:B------:R4:W-:Y:S01]  /*2410*/  STG.E.128 desc[UR4][R76.64], R80 ;  /* 0x000000504c007986 */ /* 0x0009e2000c101d04 */
[----:B------:R-:W0:Y:S03]  /*2420*/  @P4 LDC R173, c[0x0][0x408] ;  /* 0x00010200ffad4b82 */ /* 0x000e260000000800 */
[----:B------:R3:W-:Y:S04]  /*2430*/  STG.E.64 desc[UR4][R152.64], R150 ;  /* 0x0000009698007986 */ /* 0x0007e8000c101b04 */
[----:B------:R-:W2:Y:S01]  /*2440*/  LDG.E.64 R144, desc[UR4][R144.64] ;  /* 0x0000000490907981 */ /* 0x000ea2000c1e1b00 */
[----:B------:R-:W-:Y:S01]  /*2450*/  @P3 SHF.R.U32.HI R78, RZ, 0x10, R149 ;  /* 0x00000010ff4e3819 */ /* 0x000fe20000011695 */
[----:B------:R-:W-:-:S04]  /*2460*/  @P3 FMUL.FTZ R79, R79, R87 ;  /* 0x000000574f4f3220 */ /* 0x000fc80000410000 */
[----:B------:R-:W-:Y:S02]  /*2470*/  @P3 HADD2.F32 R78, -RZ, R78.H0_H0 ;  /* 0x2000004eff4e3230 */ /* 0x000fe40000004100 */
[----:B-1----:R-:W-:Y:S01]  /*2480*/  @P3 FMUL.FTZ R79, R79, R172 ;  /* 0x000000ac4f4f3220 */ /* 0x002fe20000410000 */
[----:B----4-:R-:W-:Y:S01]  /*2490*/  @P4 MOV R76, R146 ;  /* 0x00000092004c4202 */ /* 0x010fe20000000f00 */
[----:B------:R-:W-:Y:S01]  /*24a0*/  @P4 FMUL.FTZ R80, R80, R87 ;  /* 0x0000005750504220 */ /* 0x000fe20000410000 */
[----:B------:R-:W-:Y:S01]  /*24b0*/  MOV R149, RZ ;  /* 0x000000ff00957202 */ /* 0x000fe20000000f00 */
[----:B------:R-:W-:Y:S01]  /*24c0*/  @P3 FMUL.FTZ R149, R78, R79 ;  /* 0x0000004f4e953220 */ /* 0x000fe20000410000 */
[----:B------:R-:W-:Y:S01]  /*24d0*/  LOP3.LUT P3, RZ, R169, 0xff, RZ, 0xc0, !PT ;  /* 0x000000ffa9ff7812 */ /* 0x000fe2000786c0ff */
[----:B------:R-:W-:Y:S01]  /*24e0*/  @P4 HADD2.F32 R76, -RZ, R76.H0_H0 ;  /* 0x2000004cff4c4230 */ /* 0x000fe20000004100 */
[----:B------:R-:W-:Y:S01]  /*24f0*/  @P5 SHF.R.U64 R78, R146, 0x10, R147 ;  /* 0x00000010924e5819 */ /* 0x000fe20000001293 */
[----:B0-----:R-:W-:Y:S01]  /*2500*/  @P4 FMUL.FTZ R77, R80, R173 ;  /* 0x000000ad504d4220 */ /* 0x001fe20000410000 */
[----:B---3--:R-:W-:Y:S01]  /*2510*/  CS2R R152, SRZ ;  /* 0x0000000000987805 */ /* 0x008fe2000001ff00 */
[-C--:B------:R-:W-:Y:S01]  /*2520*/  @P5 FMUL.FTZ R81, R81, R87.reuse ;  /* 0x0000005751515220 */ /* 0x080fe20000410000 */
[----:B------:R-:W-:Y:S01]  /*2530*/  @P6 FMUL.FTZ R82, R82, R87 ;  /* 0x0000005752526220 */ /* 0x000fe20000410000 */
[----:B------:R-:W-:Y:S01]  /*2540*/  @P4 FMUL.FTZ R152, R76, R77 ;  /* 0x0000004d4c984220 */ /* 0x000fe20000410000 */
[----:B------:R-:W-:Y:S01]  /*2550*/  LOP3.LUT P4, RZ, R169, 0xff00, RZ, 0xc0, !PT ;  /* 0x0000ff00a9ff7812 */ /* 0x000fe2000788c0ff */
[----:B------:R-:W-:-:S02]  /*2560*/  @P5 HADD2.F32 R76, -RZ, R78.H0_H0 ;  /* 0x2000004eff4c5230 */ /* 0x000fc40000004100 */
[----:B------:R-:W-:Y:S01]  /*2570*/  @P5 FMUL.FTZ R81, R81, R176 ;  /* 0x000000b051515220 */ /* 0x000fe20000410000 */
[----:B------:R-:W-:Y:S01]  /*2580*/  @P6 MOV R77, R147 ;  /* 0x00000093004d6202 */ /* 0x000fe20000000f00 */
[----:B--2---:R-:W-:Y:S01]  /*2590*/  @P6 FMUL.FTZ R79, R82, R175 ;  /* 0x000000af524f6220 */ /* 0x004fe20000410000 */
[----:B------:R-:W-:Y:S02]  /*25a0*/  HFMA2 R172, -RZ, RZ, 0, 0 ;  /* 0x00000000ffac7431 */ /* 0x000fe400000001ff */
[----:B------:R-:W-:Y:S01]  /*25b0*/  @P5 FMUL.FTZ R153, R76, R81 ;  /* 0x000000514c995220 */ /* 0x000fe20000410000 */
[----:B------:R-:W0:Y:S01]  /*25c0*/  @P3 LDC R82, c[0x0][0x408] ;  /* 0x00010200ff523b82 */ /* 0x000e220000000800 */
[----:B------:R-:W-:Y:S01]  /*25d0*/  @P6 HADD2.F32 R76, -RZ, R77.H0_H0 ;  /* 0x2000004dff4c6230 */ /* 0x000fe20000004100 */
[----:B------:R-:W-:Y:S01]  /*25e0*/  ISETP.GE.U32.AND P5, PT, R169, 0x1000000, PT ;  /* 0x01000000a900780c */ /* 0x000fe20003fa6070 */
[----:B------:R-:W-:-:S03]  /*25f0*/  FFMA.FTZ R170, R170, R160, R161 ;  /* 0x000000a0aaaa7223 */ /* 0x000fc600000100a1 */
[----:B------:R-:W-:Y:S01]  /*2600*/  @P6 FMUL.FTZ R172, R76, R79 ;  /* 0x0000004f4cac6220 */ /* 0x000fe20000410000 */
[----:B------:R-:W-:Y:S01]  /*2610*/  LOP3.LUT P6, RZ, R169, 0xff0000, RZ, 0xc0, !PT ;  /* 0x00ff0000a9ff7812 */ /* 0x000fe200078cc0ff */
        /* <DEDUP_REMOVED lines=9> */
[----:B------:R-:W-:-:S03]  /*26b0*/  @P3 HADD2.F32 R78, -RZ, R122.H0_H0 ;  /* 0x2000007aff4e3230 */ /* 0x000fc60000004100 */
[----:B------:R-:W3:Y:S01]  /*26c0*/  @P6 LDC R169, c[0x0][0x408] ;  /* 0x00010200ffa96b82 */ /* 0x000ee20000000800 */
[----:B------:R-:W-:Y:S01]  /*26d0*/  FMUL.FTZ R77, R134, R77 ;  /* 0x0000004d864d7220 */ /* 0x000fe20000410000 */
[----:B0-----:R-:W-:Y:S01]  /*26e0*/  @P3 FMUL.FTZ R81, R81, R82 ;  /* 0x0000005251513220 */ /* 0x001fe20000410000 */
[----:B------:R-:W-:Y:S01]  /*26f0*/  FADD.FTZ R151, R162, -R79 ;  /* 0x8000004fa2977221 */ /* 0x000fe20000010000 */
[----:B------:R-:W-:Y:S01]  /*2700*/  MOV R80, RZ ;  /* 0x000000ff00507202 */ /* 0x000fe20000000f00 */
[----:B------:R-:W-:Y:S01]  /*2710*/  FADD.FTZ R79, R163, -R166 ;  /* 0x800000a6a34f7221 */ /* 0x000fe20000010000 */
[----:B------:R-:W-:Y:S01]  /*2720*/  @P4 FMUL.FTZ R82, R77, R87 ;  /* 0x000000574d524220 */ /* 0x000fe20000410000 */
[----:B------:R-:W-:Y:S01]  /*2730*/  @P3 FMUL.FTZ R80, R81, R78 ;  /* 0x0000004e51503220 */ /* 0x000fe20000410000 */
[----:B------:R-:W-:Y:S02]  /*2740*/  HFMA2 R81, -RZ, RZ, 0, 0 ;  /* 0x00000000ff517431 */ /* 0x000fe400000001ff */
[----:B------:R-:W-:-:S02]  /*2750*/  @P4 HADD2.F32 R78, -RZ, R181.H0_H0 ;  /* 0x200000b5ff4e4230 */ /* 0x000fc40000004100 */
[----:B-1----:R-:W-:Y:S01]  /*2760*/  @P4 FMUL.FTZ R173, R82, R173 ;  /* 0x000000ad52ad4220 */ /* 0x002fe20000410000 */
[C---:B------:R-:W-:Y:S01]  /*2770*/  FMUL.FTZ R79, R134.reuse, R79 ;  /* 0x0000004f864f7220 */ /* 0x040fe20000410000 */
[----:B------:R-:W0:Y:S02]  /*2780*/  @P0 LDC R146, c[0x0][0x408] ;  /* 0x00010200ff920b82 */ /* 0x000e240000000800 */
[----:B------:R-:W-:Y:S01]  /*2790*/  @P4 FMUL.FTZ R81, R173, R78 ;  /* 0x0000004ead514220 */ /* 0x000fe20000410000 */
[----:B------:R-:W-:Y:S01]  /*27a0*/  @P5 FMUL.FTZ R150, R79, R87 ;  /* 0x000000574f965220 */ /* 0x000fe20000410000 */
[----:B------:R-:W-:Y:S01]  /*27b0*/  FMUL.FTZ R78, R134, R151 ;  /* 0x00000097864e7220 */ /* 0x000fe20000410000 */
[----:B------:R-:W-:Y:S02]  /*27c0*/  @P5 HADD2.F32 R82, -RZ, R181.H1_H1 ;  /* 0x300000b5ff525230 */ /* 0x000fe40000004100 */
[----:B--2---:R-:W-:Y:S01]  /*27d0*/  @P5 FMUL.FTZ R175, R150, R175 ;  /* 0x000000af96af5220 */ /* 0x004fe20000410000 */
[----:B------:R-:W-:Y:S01]  /*27e0*/  @P6 FMUL.FTZ R150, R78, R87 ;  /* 0x000000574e966220 */ /* 0x000fe20000410000 */
[----:B------:R1:W-:Y:S01]  /*27f0*/  F2F.F16.F32 R165, R80 ;  /* 0x0000005000a57304 */ /* 0x0003e20000200800 */
[----:B------:R-:W-:Y:S01]  /*2800*/  MOV R164, RZ ;  /* 0x000000ff00a47202 */ /* 0x000fe20000000f00 */
[----:B------:R-:W-:Y:S01]  /*2810*/  @P5 FMUL.FTZ R164, R175, R82 ;  /* 0x00000052afa45220 */ /* 0x000fe20000410000 */
[----:B---3--:R-:W-:Y:S01]  /*2820*/  @P6 FMUL.FTZ R169, R150, R169 ;  /* 0x000000a996a96220 */ /* 0x008fe20000410000 */
[----:B------:R-:W2:Y:S01]  /*2830*/  @P3 LDC R167, c[0x0][0x408] ;  /* 0x00010200ffa73b82 */ /* 0x000ea20000000800 */
[----:B------:R-:W-:Y:S01]  /*2840*/  CS2R R162, SRZ ;  /* 0x0000000000a27805 */ /* 0x000fe2000001ff00 */
[----:B-1----:R-:W-:-:S02]  /*2850*/  @P6 HADD2.F32 R80, -RZ, R123.H0_H0 ;  /* 0x2000007bff506230 */ /* 0x002fc40000004100 */
[----:B------:R-:W1:Y:S01]  /*2860*/  F2F.F16.F32 R81, R81 ;  /* 0x0000005100517304 */ /* 0x000e620000200800 */
[----:B------:R-:W-:-:S03]  /*2870*/  @P0 FMUL.FTZ R83, R83, R87 ;  /* 0x0000005753530220 */ /* 0x000fc60000410000 */
[----:B------:R-:W3:Y:S01]  /*2880*/  @P4 LDC R166, c[0x0][0x408] ;  /* 0x00010200ffa64b82 */ /* 0x000ee20000000800 */
[----:B------:R-:W-:-:S03]  /*2890*/  @P6 FMUL.FTZ R162, R169, R80 ;  /* 0x00000050a9a26220 */ /* 0x000fc60000410000 */
[----:B------:R-:W4:Y:S01]  /*28a0*/  F2F.F16.F32 R164, R164 ;  /* 0x000000a400a47304 */ /* 0x000f220000200800 */
[----:B------:R-:W-:Y:S01]  /*28b0*/  @P0 SHF.R.U32.HI R82, RZ, 0x10, R147 ;  /* 0x00000010ff520819 */ /* 0x000fe20000011693 */
[----:B0-----:R-:W-:-:S06]  /*28c0*/  @P0 FMUL.FTZ R83, R83, R146 ;  /* 0x0000009253530220 */ /* 0x001fcc0000410000 */
[----:B------:R-:W0:Y:S01]  /*28d0*/  F2F.F16.F32 R162, R162 ;  /* 0x000000a200a27304 */ /* 0x000e220000200800 */
[----:B------:R-:W-:Y:S02]  /*28e0*/  @P0 HADD2.F32 R82, -RZ, R82.H0_H0 ;  /* 0x20000052ff520230 */ /* 0x000fe40000004100 */
[----:B------:R-:W-:Y:S01]  /*28f0*/  @P3 FMUL.FTZ R146, R76, R87 ;  /* 0x000000574c923220 */ /* 0x000fe20000410000 */
[----:B-1----:R-:W-:-:S04]  /*2900*/  IMAD.WIDE.U32 R80, R81, 0x10000, RZ ;  /* 0x0001000051507825 */ /* 0x002fc800078e00ff */
        /* <DEDUP_REMOVED lines=11> */
[----:B------:R-:W4:Y:S01]  /*29c0*/  LDG.E.64 R146, desc[UR4][R146.64] ;  /* 0x0000000492927981 */ /* 0x000f22000c1e1b00 */
[----:B------:R-:W-:Y:S01]  /*29d0*/  LOP3.LUT P0, RZ, R157, 0xff, RZ, 0xc0, !PT ;  /* 0x000000ff9dff7812 */ /* 0x000fe2000780c0ff */
[----:B------:R-:W-:-:S02]  /*29e0*/  HFMA2 R162, -RZ, RZ, 0, 0 ;  /* 0x00000000ffa27431 */ /* 0x000fc400000001ff */
[----:B0-----:R-:W-:-:S04]  /*29f0*/  @P4 FMUL.FTZ R77, R77, R87 ;  /* 0x000000574d4d4220 */ /* 0x001fc80000410000 */
[----:B---3--:R-:W-:Y:S01]  /*2a00*/  @P4 FMUL.FTZ R77, R77, R166 ;  /* 0x000000a64d4d4220 */ /* 0x008fe20000410000 */
[----:B------:R-:W-:-:S05]  /*2a10*/  @P6 FMUL.FTZ R78, R78, R87 ;  /* 0x000000574e4e6220 */ /* 0x000fca0000410000 */
[----:B--2---:R-:W0:Y:S01]  /*2a20*/  @P0 LDC R83, c[0x0][0x408] ;  /* 0x00010200ff530b82 */ /* 0x004e220000000800 */
[-CC-:B------:R-:W-:Y:S01]  /*2a30*/  FFMA.FTZ R158, R158, R160.reuse, R161.reuse ;  /* 0x000000a09e9e7223 */ /* 0x180fe200000100a1 */
[----:B------:R-:W-:-:S03]  /*2a40*/  FFMA.FTZ R137, R137, R160, R161 ;  /* 0x000000a089897223 */ /* 0x000fc600000100a1 */
[----:B------:R-:W-:Y:S01]  /*2a50*/  FADD.FTZ R159, R159, -R158 ;  /* 0x8000009e9f9f7221 */ /* 0x000fe20000010000 */
[----:B------:R-:W-:-:S03]  /*2a60*/  FADD.FTZ R81, R156, -R137 ;  /* 0x800000899c517221 */ /* 0x000fc60000010000 */
[C---:B------:R-:W-:Y:S01]  /*2a70*/  FMUL.FTZ R80, R134.reuse, R159 ;  /* 0x0000009f86507220 */ /* 0x040fe20000410000 */
[-CC-:B------:R-:W-:Y:S01]  /*2a80*/  FFMA.FTZ R155, R155, R160.reuse, R161.reuse ;  /* 0x000000a09b9b7223 */ /* 0x180fe200000100a1 */
[----:B------:R-:W-:Y:S01]  /*2a90*/  FMUL.FTZ R81, R134, R81 ;  /* 0x0000005186517220 */ /* 0x000fe20000410000 */
[----:B------:R-:W-:-:S04]  /*2aa0*/  FFMA.FTZ R154, R154, R160, R161 ;  /* 0x000000a09a9a7223 */ /* 0x000fc800000100a1 */
[----:B------:R-:W-:Y:S01]  /*2ab0*/  FADD.FTZ R95, R95, -R154 ;  /* 0x8000009a5f5f7221 */ /* 0x000fe20000010000 */
[----:B------:R-:W-:Y:S01]  /*2ac0*/  MOV R154, RZ ;  /* 0x000000ff009a7202 */ /* 0x000fe20000000f00 */
[----:B------:R-:W-:Y:S01]  /*2ad0*/  IMAD.WIDE.U32 R142, R132, 0x8, R142 ;  /* 0x00000008848e7825 */ /* 0x000fe200078e008e */
[----:B------:R-:W-:Y:S02]  /*2ae0*/  @P3 MOV R135, R144 ;  /* 0x0000009000873202 */ /* 0x000fe40000000f00 */
[----:B------:R-:W-:-:S03]  /*2af0*/  @P4 SHF.R.U64 R76, R144, 0x10, R145 ;  /* 0x00000010904c4819 */ /* 0x000fc60000001291 */
[----:B------:R-:W-:Y:S02]  /*2b00*/  @P3 HADD2.F32 R135, -RZ, R135.H0_H0 ;  /* 0x20000087ff873230 */ /* 0x000fe40000004100 */
[----:B------:R-:W-:-:S03]  /*2b10*/  @P4 HADD2.F32 R76, -RZ, R76.H0_H0 ;  /* 0x2000004cff4c4230 */ /* 0x000fc60000004100 */
[----:B------:R-:W-:Y:S01]  /*2b20*/  @P3 FMUL.FTZ R162, R135, R164 ;  /* 0x000000a487a23220 */ /* 0x000fe20000410000 */
[----:B------:R-:W-:Y:S01]  /*2b30*/  MOV R135, RZ ;  /* 0x000000ff00877202 */ /* 0x000fe20000000f00 */
[----:B------:R-:W-:Y:S01]  /*2b40*/  @P4 FMUL.FTZ R135, R76, R77 ;  /* 0x0000004d4c874220 */ /* 0x000fe20000410000 */
[C---:B------:R-:W-:Y:S02]  /*2b50*/  LOP3.LUT P3, RZ, R157.reuse, 0xff00, RZ, 0xc0, !PT ;  /* 0x0000ff009dff7812 */ /* 0x040fe4000786c0ff */
[----:B------:R-:W-:Y:S01]  /*2b60*/  @P6 MOV R76, R145 ;  /* 0x00000091004c6202 */ /* 0x000fe20000000f00 */
[----:B------:R-:W-:Y:S01]  /*2b70*/  HFMA2 R144, -RZ, RZ, 0, 0 ;  /* 0x00000000ff907431 */ /* 0x000fe200000001ff */
[----:B------:R-:W-:Y:S01]  /*2b80*/  ISETP.GE.U32.AND P4, PT, R157, 0x1000000, PT ;  /* 0x010000009d00780c */ /* 0x000fe20003f86070 */
[----:B-1----:R-:W-:Y:S02]  /*2b90*/  @P6 FMUL.FTZ R77, R78, R165 ;  /* 0x000000a54e4d6220 */ /* 0x002fe40000410000 */
[----:B------:R-:W-:-:S05]  /*2ba0*/  @P6 HADD2.F32 R76, -RZ, R76.H0_H0 ;  /* 0x2000004cff4c6230 */ /* 0x000fca0000004100 */
[----:B------:R-:W-:Y:S01]  /*2bb0*/  @P6 FMUL.FTZ R144, R76, R77 ;  /* 0x0000004d4c906220 */ /* 0x000fe20000410000 */
[----:B------:R-:W1:Y:S01]  /*2bc0*/  @P3 LDC R151, c[0x0][0x408] ;  /* 0x00010200ff973b82 */ /* 0x000e620000000800 */
[----:B------:R-:W-:Y:S01]  /*2bd0*/  LOP3.LUT P6, RZ, R157, 0xff0000, RZ, 0xc0, !PT ;  /* 0x00ff00009dff7812 */ /* 0x000fe200078cc0ff */
[----:B------:R-:W-:-:S06]  /*2be0*/  @P0 FMUL.FTZ R76, R80, R87 ;  /* 0x00000057504c0220 */ /* 0x000fcc0000410000 */
[----:B------:R-:W2:Y:S01]  /*2bf0*/  @P4 LDC R157, c[0x0][0x408] ;  /* 0x00010200ff9d4b82 */ /* 0x000ea20000000800 */
[----:B------:R-:W-:Y:S02]  /*2c00*/  @P0 HADD2.F32 R77, -RZ, R124.H0_H0 ;  /* 0x2000007cff4d0230 */ /* 0x000fe40000004100 */
[----:B0-----:R-:W-:-:S05]  /*2c10*/  @P0 FMUL.FTZ R78, R76, R83 ;  /* 0x000000534c4e0220 */ /* 0x001fca0000410000 */
[----:B------:R-:W0:Y:S01]  /*2c20*/  @P6 LDC R137, c[0x0][0x408] ;  /* 0x00010200ff896b82 */ /* 0x000e220000000800 */
[----:B------:R-:W-:Y:S01]  /*2c30*/  MOV R76, RZ ;  /* 0x000000ff004c7202 */ /* 0x000fe20000000f00 */
[----:B------:R-:W-:Y:S01]  /*2c40*/  FADD.FTZ R83, R136, -R155 ;  /* 0x8000009b88537221 */ /* 0x000fe20000010000 */
[----:B------:R-:W-:Y:S01]  /*2c50*/  @P3 FMUL.FTZ R82, R81, R87 ;  /* 0x0000005751523220 */ /* 0x000fe20000410000 */
[----:B------:R-:W-:Y:S01]  /*2c60*/  @P0 FMUL.FTZ R76, R78, R77 ;  /* 0x0000004d4e4c0220 */ /* 0x000fe20000410000 */
[----:B------:R-:W-:Y:S02]  /*2c70*/  HFMA2 R78, -RZ, RZ, 0, 0 ;  /* 0x00000000ff4e7431 */ /* 0x000fe400000001ff */
[--C-:B------:R-:W-:Y:S02]  /*2c80*/  @P3 HADD2.F32 R77, -RZ, R180.reuse.H0_H0 ;  /* 0x200000b4ff4d3230 */ /* 0x100fe40000004100 */
[----:B------:R-:W-:Y:S01]  /*2c90*/  FMUL.FTZ R83, R134, R83 ;  /* 0x0000005386537220 */ /* 0x000fe20000410000 */
[----:B-1----:R-:W-:Y:S01]  /*2ca0*/  @P3 FMUL.FTZ R82, R82, R151 ;  /* 0x0000009752523220 */ /* 0x002fe20000410000 */
[----:B------:R-:W1:Y:S02]  /*2cb0*/  @P3 LDC R156, c[0x0][0x408] ;  /* 0x00010200ff9c3b82 */ /* 0x000e640000000800 */
[----:B------:R-:W-:Y:S01]  /*2cc0*/  @P4 FMUL.FTZ R136, R83, R87 ;  /* 0x0000005753884220 */ /* 0x000fe20000410000 */
[----:B------:R-:W-:Y:S01]  /*2cd0*/  @P3 FMUL.FTZ R78, R82, R77 ;  /* 0x0000004d524e3220 */ /* 0x000fe20000410000 */
[----:B------:R-:W-:Y:S01]  /*2ce0*/  FMUL.FTZ R82, R134, R95 ;  /* 0x0000005f86527220 */ /* 0x000fe20000410000 */
[----:B------:R-:W-:-:S02]  /*2cf0*/  @P4 HADD2.F32 R77, -RZ, R180.H1_H1 ;  /* 0x300000b4ff4d4230 */ /* 0x000fc40000004100 */
[----:B--2---:R-:W-:Y:S01]  /*2d00*/  @P4 FMUL.FTZ R150, R136, R157 ;  /* 0x0000009d88964220 */ /* 0x004fe20000410000 */
[----:B------:R-:W-:Y:S01]  /*2d10*/  @P6 FMUL.FTZ R136, R82, R87 ;  /* 0x0000005752886220 */ /* 0x000fe20000410000 */
[----:B------:R2:W-:Y:S01]  /*2d20*/  F2F.F16.F32 R155, R76 ;  /* 0x0000004c009b7304 */ /* 0x0005e20000200800 */
[----:B------:R-:W-:Y:S02]  /*2d30*/  HFMA2 R95, -RZ, RZ, 0, 0 ;  /* 0x00000000ff5f7431 */ /* 0x000fe400000001ff */
[----:B------:R-:W-:Y:S01]  /*2d40*/  @P4 FMUL.FTZ R154, R150, R77 ;  /* 0x0000004d969a4220 */ /* 0x000fe20000410000 */
[----:B0-----:R-:W-:Y:S01]  /*2d50*/  @P6 FMUL.FTZ R137, R136, R137 ;  /* 0x0000008988896220 */ /* 0x001fe20000410000 */
[----:B--2---:R-:W-:-:S03]  /*2d60*/  @P6 HADD2.F32 R76, -RZ, R125.H0_H0 ;  /* 0x2000007dff4c6230 */ /* 0x004fc60000004100 */
[----:B------:R-:W0:Y:S02]  /*2d70*/  F2F.F16.F32 R78, R78 ;  /* 0x0000004e004e7304 */ /* 0x000e240000200800 */
[----:B------:R-:W-:-:S06]  /*2d80*/  @P6 FMUL.FTZ R95, R137, R76 ;  /* 0x0000004c895f6220 */ /* 0x000fcc0000410000 */
[----:B------:R-:W2:Y:S08]  /*2d90*/  F2F.F16.F32 R154, R154 ;  /* 0x0000009a009a7304 */ /* 0x000eb00000200800 */
[----:B------:R-:W3:Y:S01]  /*2da0*/  F2F.F16.F32 R95, R95 ;  /* 0x0000005f005f7304 */ /* 0x000ee20000200800 */
        /* <DEDUP_REMOVED lines=10> */
[----:B------:R-:W3:Y:S01]  /*2e50*/  LDG.E.64 R142, desc[UR4][R142.64] ;  /* 0x000000048e8e7981 */ /* 0x000ee2000c1e1b00 */
[----:B------:R-:W-:Y:S01]  /*2e60*/  @P5 SHF.R.U32.HI R78, RZ, 0x10, R145 ;  /* 0x00000010ff4e5819 */ /* 0x000fe20000011691 */
[----:B------:R-:W-:Y:S01]  /*2e70*/  @P5 FMUL.FTZ R79, R79, R87 ;  /* 0x000000574f4f5220 */ /* 0x000fe20000410000 */
[----:B------:R-:W1:Y:S03]  /*2e80*/  @P6 LDC R155, c[0x0][0x408] ;  /* 0x00010200ff9b6b82 */ /* 0x000e660000000800 */
[----:B------:R-:W-:-:S02]  /*2e90*/  @P5 HADD2.F32 R78, -RZ, R78.H0_H0 ;  /* 0x2000004eff4e5230 */ /* 0x000fc40000004100 */
[----:B--2---:R-:W-:Y:S01]  /*2ea0*/  @P0 FMUL.FTZ R80, R80, R87 ;  /* 0x0000005750500220 */ /* 0x004fe20000410000 */
[----:B----4-:R-:W-:Y:S01]  /*2eb0*/  @P0 MOV R76, R146 ;  /* 0x00000092004c0202 */ /* 0x010fe20000000f00 */
[----:B0-----:R-:W-:Y:S01]  /*2ec0*/  @P5 FMUL.FTZ R79, R79, R154 ;  /* 0x0000009a4f4f5220 */ /* 0x001fe20000410000 */
[----:B------:R-:W-:Y:S01]  /*2ed0*/  MOV R95, RZ ;  /* 0x000000ff005f7202 */ /* 0x000fe20000000f00 */
[----:B---3--:R-:W-:Y:S02]  /*2ee0*/  @P0 FMUL.FTZ R77, R80, R133 ;  /* 0x00000085504d0220 */ /* 0x008fe40000410000 */
[----:B------:R-:W-:Y:S02]  /*2ef0*/  @P0 HADD2.F32 R76, -RZ, R76.H0_H0 ;  /* 0x2000004cff4c0230 */ /* 0x000fe40000004100 */
[----:B------:R-:W-:Y:S01]  /*2f00*/  @P5 FMUL.FTZ R95, R78, R79 ;  /* 0x0000004f4e5f5220 */ /* 0x000fe20000410000 */
[----:B------:R-:W-:Y:S02]  /*2f10*/  CS2R R136, SRZ ;  /* 0x0000000000887805 */ /* 0x000fe4000001ff00 */
[----:B------:R-:W-:Y:S01]  /*2f20*/  LOP3.LUT P5, RZ, R93, 0xff, RZ, 0xc0, !PT ;  /* 0x000000ff5dff7812 */ /* 0x000fe200078ac0ff */
[----:B------:R-:W-:Y:S01]  /*2f30*/  @P0 FMUL.FTZ R136, R76, R77 ;  /* 0x0000004d4c880220 */ /* 0x000fe20000410000 */
[----:B------:R-:W-:Y:S01]  /*2f40*/  @P3 SHF.R.U64 R76, R146, 0x10, R147 ;  /* 0x00000010924c3819 */ /* 0x000fe20000001293 */
[----:B------:R-:W-:Y:S01]  /*2f50*/  @P3 FMUL.FTZ R81, R81, R87 ;  /* 0x0000005751513220 */ /* 0x000fe20000410000 */
[----:B------:R-:W-:-:S03]  /*2f60*/  LOP3.LUT P0, RZ, R93, 0xff00, RZ, 0xc0, !PT ;  /* 0x0000ff005dff7812 */ /* 0x000fc6000780c0ff */
[----:B------:R-:W-:Y:S02]  /*2f70*/  @P3 HADD2.F32 R76, -RZ, R76.H0_H0 ;  /* 0x2000004cff4c3230 */ /* 0x000fe40000004100 */
[----:B-1----:R-:W-:Y:S01]  /*2f80*/  @P3 FMUL.FTZ R81, R81, R156 ;  /* 0x0000009c51513220 */ /* 0x002fe20000410000 */
[----:B------:R-:W-:Y:S01]  /*2f90*/  @P6 MOV R77, R147 ;  /* 0x00000093004d6202 */ /* 0x000fe20000000f00 */
[----:B------:R-:W-:Y:S02]  /*2fa0*/  @P6 FMUL.FTZ R82, R82, R87 ;  /* 0x0000005752526220 */ /* 0x000fe40000410000 */
[----:B------:R-:W-:Y:S01]  /*2fb0*/  @P3 FMUL.FTZ R137, R76, R81 ;  /* 0x000000514c893220 */ /* 0x000fe20000410000 */
[----:B------:R-:W0:Y:S01]  /*2fc0*/  @P5 LDC R133, c[0x0][0x408] ;  /* 0x00010200ff855b82 */ /* 0x000e220000000800 */
[----:B------:R-:W-:Y:S01]  /*2fd0*/  LOP3.LUT P3, RZ, R93, 0xff0000, RZ, 0xc0, !PT ;  /* 0x00ff00005dff7812 */ /* 0x000fe2000786c0ff */
[----:B------:R-:W-:Y:S02]  /*2fe0*/  HFMA2 R146, -RZ, RZ, 0, 0 ;  /* 0x00000000ff927431 */ /* 0x000fe400000001ff */
[----:B------:R-:W-:Y:S01]  /*2ff0*/  FFMA.FTZ R89, R89, R160, R161 ;  /* 0x000000a059597223 */ /* 0x000fe200000100a1 */
[----:B------:R-:W-:-:S02]  /*3000*/  @P6 HADD2.F32 R77, -RZ, R77.H0_H0 ;  /* 0x2000004dff4d6230 */ /* 0x000fc40000004100 */
[----:B------:R-:W-:Y:S01]  /*3010*/  @P6 FMUL.FTZ R82, R82, R155 ;  /* 0x0000009b52526220 */ /* 0x000fe20000410000 */
[----:B------:R-:W-:-:S03]  /*3020*/  FADD.FTZ R79, R88, -R89 ;  /* 0x80000059584f7221 */ /* 0x000fc60000010000 */
[----:B------:R-:W-:Y:S01]  /*3030*/  @P6 FMUL.FTZ R146, R77, R82 ;  /* 0x000000524d926220 */ /* 0x000fe20000410000 */
[----:B------:R-:W1:Y:S01]  /*3040*/  @P0 LDC R89, c[0x0][0x408] ;  /* 0x00010200ff590b82 */ /* 0x000e620000000800 */
[----:B------:R-:W-:Y:S01]  /*3050*/  FFMA.FTZ R77, R94, R160, R161 ;  /* 0x000000a05e4d7223 */ /* 0x000fe200000100a1 */
[----:B------:R-:W-:-:S03]  /*3060*/  FMUL.FTZ R79, R134, R79 ;  /* 0x0000004f864f7220 */ /* 0x000fc60000410000 */
[----:B------:R-:W-:Y:S01]  /*3070*/  FADD.FTZ R77, R92, -R77 ;  /* 0x8000004d5c4d7221 */ /* 0x000fe20000010000 */
[----:B------:R-:W-:Y:S02]  /*3080*/  ISETP.GE.U32.AND P6, PT, R93, 0x1000000, PT ;  /* 0x010000005d00780c */ /* 0x000fe40003fc6070 */
[----:B------:R-:W2:Y:S01]  /*3090*/  @P3 LDC R92, c[0x0][0x408] ;  /* 0x00010200ff5c3b82 */ /* 0x000ea20000000800 */
[-C--:B------:R-:W-:Y:S01]  /*30a0*/  FFMA.FTZ R91, R91, R160.reuse, R161 ;  /* 0x000000a05b5b7223 */ /* 0x080fe200000100a1 */
[----:B------:R-:W-:Y:S01]  /*30b0*/  FMUL.FTZ R76, R134, R77 ;  /* 0x0000004d864c7220 */ /* 0x000fe20000410000 */
[-C--:B------:R-:W-:Y:S02]  /*30c0*/  FMUL.FTZ R77, R79, R87.reuse ;  /* 0x000000574f4d7220 */ /* 0x080fe40000410000 */
[----:B------:R-:W-:Y:S01]  /*30d0*/  FADD.FTZ R91, R86, -R91 ;  /* 0x8000005b565b7221 */ /* 0x000fe20000010000 */
[----:B------:R-:W-:Y:S01]  /*30e0*/  @P5 FMUL.FTZ R82, R76, R87 ;  /* 0x000000574c525220 */ /* 0x000fe20000410000 */
[----:B------:R-:W-:Y:S01]  /*30f0*/  FFMA.FTZ R90, R90, R160, R161 ;  /* 0x000000a05a5a7223 */ /* 0x000fe200000100a1 */
[----:B------:R-:W-:Y:S01]  /*3100*/  FMUL.FTZ R145, R77, UR14 ;  /* 0x0000000e4d917c20 */ /* 0x000fe20008410000 */
[----:B------:R-:W-:-:S02]  /*3110*/  HFMA2 R80, -RZ, RZ, 0, 0 ;  /* 0x00000000ff507431 */ /* 0x000fc400000001ff */
[----:B------:R-:W-:Y:S02]  /*3120*/  @P5 HADD2.F32 R78, -RZ, R126.H0_H0 ;  /* 0x2000007eff4e5230 */ /* 0x000fe40000004100 */
[----:B------:R-:W-:Y:S01]  /*3130*/  FMUL.FTZ R77, R134, R91 ;  /* 0x0000005b864d7220 */ /* 0x000fe20000410000 */
[----:B0-----:R-:W-:Y:S01]  /*3140*/  @P5 FMUL.FTZ R133, R82, R133 ;  /* 0x0000008552855220 */ /* 0x001fe20000410000 */
[----:B------:R-:W-:Y:S01]  /*3150*/  FADD.FTZ R85, R85, -R90 ;  /* 0x8000005a55557221 */ /* 0x000fe20000010000 */
[--C-:B------:R-:W-:Y:S02]  /*3160*/  @P6 HADD2.F32 R81, -RZ, R179.reuse.H1_H1 ;  /* 0x300000b3ff516230 */ /* 0x100fe40000004100 */
[----:B------:R-:W-:Y:S01]  /*3170*/  @P0 FMUL.FTZ R86, R77, R87 ;  /* 0x000000574d560220 */ /* 0x000fe20000410000 */
[----:B------:R-:W-:Y:S01]  /*3180*/  @P5 FMUL.FTZ R80, R133, R78 ;  /* 0x0000004e85505220 */ /* 0x000fe20000410000 */
[----:B------:R-:W-:Y:S01]  /*3190*/  FMUL.FTZ R78, R134, R85 ;  /* 0x00000055864e7220 */ /* 0x000fe20000410000 */
[----:B------:R-:W-:-:S02]  /*31a0*/  @P0 HADD2.F32 R82, -RZ, R179.H0_H0 ;  /* 0x200000b3ff520230 */ /* 0x000fc40000004100 */
[----:B-1----:R-:W-:Y:S01]  /*31b0*/  @P0 FMUL.FTZ R89, R86, R89 ;  /* 0x0000005956590220 */ /* 0x002fe20000410000 */
[----:B------:R-:W-:Y:S01]  /*31c0*/  MOV R88, RZ ;  /* 0x000000ff00587202 */ /* 0x000fe20000000f00 */
[----:B------:R-:W-:Y:S01]  /*31d0*/  @P6 FMUL.FTZ R88, R145, R81 ;  /* 0x0000005191586220 */ /* 0x000fe20000410000 */
[----:B------:R-:W-:Y:S01]  /*31e0*/  @P3 FMUL.FTZ R85, R78, R87 ;  /* 0x000000574e553220 */ /* 0x000fe20000410000 */
[----:B------:R-:W-:Y:S01]  /*31f0*/  MOV R81, RZ ;  /* 0x000000ff00517202 */ /* 0x000fe20000000f00 */
[----:B------:R-:W-:Y:S01]  /*3200*/  @P0 FMUL.FTZ R81, R89, R82 ;  /* 0x0000005259510220 */ /* 0x000fe20000410000 */
[----:B------:R-:W-:Y:S02]  /*3210*/  HFMA2 R86, -RZ, RZ, 0, 0 ;  /* 0x00000000ff567431 */ /* 0x000fe400000001ff */
[----:B------:R-:W-:Y:S02]  /*3220*/  @P3 HADD2.F32 R82, -RZ, R127.H0_H0 ;  /* 0x2000007fff523230 */ /* 0x000fe40000004100 */
[----:B--2---:R-:W-:Y:S01]  /*3230*/  @P3 FMUL.FTZ R85, R85, R92 ;  /* 0x0000005c55553220 */ /* 0x004fe20000410000 */
[----:B------:R-:W-:Y:S01]  /*3240*/  F2F.F16.F32 R88, R88 ;  /* 0x0000005800587304 */ /* 0x000fe20000200800 */
[----:B------:R-:W0:Y:S02]  /*3250*/  @P4 LDC R90, c[0x0][0x408] ;  /* 0x00010200ff5a4b82 */ /* 0x000e240000000800 */
[----:B------:R-:W-:-:S05]  /*3260*/  @P3 FMUL.FTZ R86, R85, R82 ;  /* 0x0000005255563220 */ /* 0x000fca0000410000 */
[----:B------:R-:W1:Y:S01]  /*3270*/  F2F.F16.F32 R81, R81 ;  /* 0x0000005100517304 */ /* 0x000e620000200800 */
[----:B------:R-:W-:Y:S01]  /*3280*/  IMAD.WIDE.U32 R138, R132, 0x10, R138 ;  /* 0x00000010848a7825 */ /* 0x000fe200078e008a */
[----:B------:R-:W2:Y:S06]  /*3290*/  @P0 LDC R134, c[0x0][0x408] ;  /* 0x00010200ff860b82 */ /* 0x000eac0000000800 */
[----:B------:R1:W3:Y:S08]  /*32a0*/  F2F.F16.F32 R91, R80 ;  /* 0x00000050005b7304 */ /* 0x0002f00000200800 */
[----:B------:R-:W4:Y:S01]  /*32b0*/  F2F.F16.F32 R86, R86 ;  /* 0x0000005600567304 */ /* 0x000f220000200800 */
[----:B------:R-:W-:Y:S01]  /*32c0*/  @P4 SHF.R.U32.HI R82, RZ, 0x10, R147 ;  /* 0x00000010ff524819 */ /* 0x000fe20000011693 */
[----:B-1----:R-:W-:Y:S01]  /*32d0*/  IMAD.WIDE.U32 R80, R81, 0x10000, RZ ;  /* 0x0001000051507825 */ /* 0x002fe200078e00ff */
[----:B------:R-:W1:Y:S01]  /*32e0*/  @P5 LDC R147, c[0x0][0x408] ;  /* 0x00010200ff935b82 */ /* 0x000e620000000800 */
[----:B------:R-:W-:-:S02]  /*32f0*/  SHF.L.U32 R89, R88, 0x10, RZ ;  /* 0x0000001058597819 */ /* 0x000fc400000006ff */
[----:B------:R-:W-:Y:S01]  /*3300*/  IMAD.WIDE.U32 R132, R132, 0x8, R140 ;  /* 0x0000000884847825 */ /* 0x000fe200078e008c */
[----:B---3--:R-:W-:-:S04]  /*3310*/  LOP3.LUT R80, R80, R91, RZ, 0xfc, !PT ;  /* 0x0000005b50507212 */ /* 0x008fc800078efcff */
[----:B------:R-:W3:Y:S01]  /*3320*/  @P3 LDC R141, c[0x0][0x408] ;  /* 0x00010200ff8d3b82 */ /* 0x000ee20000000800 */
[----:B----4-:R-:W-:Y:S01]  /*3330*/  LOP3.LUT R81, R81, R89, R86, 0xfe, !PT ;  /* 0x0000005951517212 */ /* 0x010fe200078efe56 */
[----:B------:R3:W-:Y:S01]  /*3340*/  STG.E.128 desc[UR4][R138.64], R76 ;  /* 0x0000004c8a007986 */ /* 0x0007e2000c101d04 */
[----:B------:R-:W-:-:S03]  /*3350*/  @P4 FMUL.FTZ R83, R83, R87 ;  /* 0x0000005753534220 */ /* 0x000fc60000410000 */
[----:B------:R4:W-:Y:S01]  /*3360*/  STG.E.64 desc[UR4][R132.64], R80 ;  /* 0x0000005084007986 */ /* 0x0009e2000c101b04 */
[----:B------:R-:W-:Y:S02]  /*3370*/  @P4 HADD2.F32 R82, -RZ, R82.H0_H0 ;  /* 0x20000052ff524230 */ /* 0x000fe40000004100 */
[----:B0-----:R-:W-:Y:S01]  /*3380*/  @P4 FMUL.FTZ R85, R83, R90 ;  /* 0x0000005a53554220 */ /* 0x001fe20000410000 */
[----:B------:R-:W-:Y:S01]  /*3390*/  MOV R83, RZ ;  /* 0x000000ff00537202 */ /* 0x000fe20000000f00 */
[----:B------:R-:W-:Y:S02]  /*33a0*/  @P3 FMUL.FTZ R92, R78, R87 ;  /* 0x000000574e5c3220 */ /* 0x000fe40000410000 */
[----:B------:R-:W-:Y:S01]  /*33b0*/  @P4 FMUL.FTZ R83, R82, R85 ;  /* 0x0000005552534220 */ /* 0x000fe20000410000 */
[-C--:B------:R-:W-:Y:S01]  /*33c0*/  @P5 FMUL.FTZ R82, R76, R87.reuse ;  /* 0x000000574c525220 */ /* 0x080fe20000410000 */
[----:B------:R-:W-:Y:S01]  /*33d0*/  @P0 FMUL.FTZ R85, R77, R87 ;  /* 0x000000574d550220 */ /* 0x000fe20000410000 */
[----:B------:R-:W-:-:S02]  /*33e0*/  HFMA2 R86, -RZ, RZ, 0, 0 ;  /* 0x00000000ff567431 */ /* 0x000fc400000001ff */
[----:B-1----:R-:W-:Y:S01]  /*33f0*/  @P5 FMUL.FTZ R88, R82, R147 ;  /* 0x0000009352585220 */ /* 0x002fe20000410000 */
[----:B------:R-:W-:Y:S02]  /*3400*/  HFMA2 R82, -RZ, RZ, 0, 0 ;  /* 0x00000000ff527431 */ /* 0x000fe400000001ff */
[----:B--2---:R-:W-:Y:S01]  /*3410*/  @P0 FMUL.FTZ R91, R85, R134 ;  /* 0x00000086555b0220 */ /* 0x004fe20000410000 */
[----:B---3--:R-:W-:Y:S01]  /*3420*/  @P3 FMUL.FTZ R77, R92, R141 ;  /* 0x0000008d5c4d3220 */ /* 0x008fe20000410000 */
[----:B------:R-:W-:Y:S02]  /*3430*/  MOV R85, RZ ;  /* 0x000000ff00557202 */ /* 0x000fe40000000f00 */
[----:B------:R-:W-:Y:S02]  /*3440*/  MOV R89, RZ ;  /* 0x000000ff00597202 */ /* 0x000fe40000000f00 */
[----:B------:R-:W-:Y:S02]  /*3450*/  @P5 MOV R87, R142 ;  /* 0x0000008e00575202 */ /* 0x000fe40000000f00 */
[----:B------:R-:W-:-:S02]  /*3460*/  @P0 SHF.R.U64 R94, R142, 0x10, R143 ;  /* 0x000000108e5e0819 */ /* 0x000fc4000000128f */
[----:B------:R-:W-:Y:S02]  /*3470*/  @P3 MOV R90, R143 ;  /* 0x0000008f005a3202 */ /* 0x000fe40000000f00 */
[----:B------:R-:W-:Y:S01]  /*3480*/  @P6 SHF.R.U32.HI R93, RZ, 0x10, R143 ;  /* 0x00000010ff5d6819 */ /* 0x000fe2000001168f */
[----:B------:R-:W-:Y:S02]  /*3490*/  @P5 HADD2.F32 R87, -RZ, R87.H0_H0 ;  /* 0x20000057ff575230 */ /* 0x000fe40000004100 */
[----:B------:R-:W-:Y:S02]  /*34a0*/  @P0 HADD2.F32 R76, -RZ, R94.H0_H0 ;  /* 0x2000005eff4c0230 */ /* 0x000fe40000004100 */
[----:B------:R-:W-:Y:S02]  /*34b0*/  @P6 HADD2.F32 R78, -RZ, R93.H0_H0 ;  /* 0x2000005dff4e6230 */ /* 0x000fe40000004100 */
[----:B------:R-:W-:Y:S02]  /*34c0*/  @P3 HADD2.F32 R90, -RZ, R90.H0_H0 ;  /* 0x2000005aff5a3230 */ /* 0x000fe40000004100 */
[----:B------:R-:W-:Y:S01]  /*34d0*/  @P5 FMUL.FTZ R82, R87, R88 ;  /* 0x0000005857525220 */ /* 0x000fe20000410000 */
[----:B------:R-:W-:Y:S01]  /*34e0*/  @P0 FMUL.FTZ R85, R76, R91 ;  /* 0x0000005b4c550220 */ /* 0x000fe20000410000 */
[----:B------:R-:W-:Y:S01]  /*34f0*/  @P6 FMUL.FTZ R89, R145, R78 ;  /* 0x0000004e91596220 */ /* 0x000fe20000410000 */
[----:B------:R-:W-:Y:S01]  /*3500*/  @P3 FMUL.FTZ R86, R90, R77 ;  /* 0x0000004d5a563220 */ /* 0x000fe20000410000 */
[----:B----4-:R-:W-:Y:S06]  /*3510*/  BRA `(.L_x_7399) ;  /* 0x0000004000507947 */ /* 0x010fec0003800000 */
.L_x_7398:
[----:B------:R-:W0:Y:S02]  /*3520*/  LDC.64 R82, c[0x0][0x390] ;  /* 0x0000e400ff527b82 */ /* 0x000e240000000a00 */
[----:B0-----:R-:W-:-:S06]  /*3530*/  IMAD.WIDE.U32 R138, R147, 0x8, R82 ;  /* 0x00000008938a7825 */ /* 0x001fcc00078e0052 */
[----:B------:R-:W2:Y:S01]  /*3540*/  LDG.E.64 R138, desc[UR4][R138.64] ;  /* 0x000000048a8a7981 */ /* 0x000ea2000c1e1b00 */
[-CC-:B------:R-:W-:Y:S01]  /*3550*/  FFMA.FTZ R174, R174, R160.reuse, R161.reuse ;  /* 0x000000a0aeae7223 */ /* 0x180fe200000100a1 */
[-CC-:B------:R-:W-:Y:S01]  /*3560*/  FFMA.FTZ R77, R146, R160.reuse, R161.reuse ;  /* 0x000000a0924d7223 */ /* 0x180fe200000100a1 */
[-C--:B------:R-:W-:Y:S01]  /*3570*/  FFMA.FTZ R184, R184, R160.reuse, R161 ;  /* 0x000000a0b8b87223 */ /* 0x080fe200000100a1 */
[----:B-----5:R-:W-:Y:S01]  /*3580*/  LOP3.LUT P5, RZ, R141, 0xff00, RZ, 0xc0, !PT ;  /* 0x0000ff008dff7812 */ /* 0x020fe200078ac0ff */
[----:B------:R-:W-:Y:S01]  /*3590*/  FADD.FTZ R171, R171, -R174 ;  /* 0x800000aeabab7221 */ /* 0x000fe20000010000 */
[----:B------:R-:W-:Y:S01]  /*35a0*/  FADD.FTZ R79, R144, -R77 ;  /* 0x8000004d904f7221 */ /* 0x000fe20000010000 */
[----:B------:R-:W-:Y:S01]  /*35b0*/  ISETP.GE.U32.AND P4, PT, R141, 0x1000000, PT ;  /* 0x010000008d00780c */ /* 0x000fe20003f86070 */
[----:B------:R-:W-:Y:S01]  /*35c0*/  FADD.FTZ R145, R145, -R184 ;  /* 0x800000b891917221 */ /* 0x000fe20000010000 */
[----:B------:R-:W-:Y:S01]  /*35d0*/  FMUL.FTZ R76, R134, R171 ;  /* 0x000000ab864c7220 */ /* 0x000fe20000410000 */
[C---:B------:R-:W-:Y:S01]  /*35e0*/  LOP3.LUT P6, RZ, R141.reuse, 0xff0000, RZ, 0xc0, !PT ;  /* 0x00ff00008dff7812 */ /* 0x040fe200078cc0ff */
        /* <DEDUP_REMOVED lines=8> */
[C---:B------:R-:W-:Y:S01]  /*3670*/  FMUL.FTZ R144, R87.reuse, R144 ;  /* 0x0000009057907220 */ /* 0x040fe20000410000 */
[--C-:B------:R-:W-:Y:S01]  /*3680*/  @P5 HADD2.F32 R78, -RZ, R183.reuse.H0_H0 ;  /* 0x200000b7ff4e5230 */ /* 0x100fe20000004100 */
[----:B------:R-:W-:Y:S01]  /*3690*/  CS2R R142, SRZ ;  /* 0x00000000008e7805 */ /* 0x000fe2000001ff00 */
[----:B------:R-:W-:Y:S01]  /*36a0*/  FMUL.FTZ R76, R87, R76 ;  /* 0x0000004c574c7220 */ /* 0x000fe20000410000 */
[----:B------:R-:W-:Y:S02]  /*36b0*/  @P4 HADD2.F32 R81, -RZ, R183.H1_H1 ;  /* 0x300000b7ff514230 */ /* 0x000fe40000004100 */
[----:B------:R-:W-:Y:S01]  /*36c0*/  FMUL.FTZ R144, R144, UR14 ;  /* 0x0000000e90907c20 */ /* 0x000fe20008410000 */
[----:B------:R-:W-:Y:S01]  /*36d0*/  @P5 FMUL.FTZ R77, R187, R78 ;  /* 0x0000004ebb4d5220 */ /* 0x000fe20000410000 */
[----:B------:R-:W-:Y:S01]  /*36e0*/  FMUL.FTZ R146, R76, UR14 ;  /* 0x0000000e4c927c20 */ /* 0x000fe20008410000 */
[----:B------:R-:W-:Y:S01]  /*36f0*/  FMUL.FTZ R76, R134, R185 ;  /* 0x000000b9864c7220 */ /* 0x000fe20000410000 */
[----:B------:R-:W-:-:S02]  /*3700*/  @P6 HADD2.F32 R79, -RZ, R119.H0_H0 ;  /* 0x20000077ff4f6230 */ /* 0x000fc40000004100 */
[----:B------:R-:W-:Y:S01]  /*3710*/  @P4 FMUL.FTZ R143, R144, R81 ;  /* 0x00000051908f4220 */ /* 0x000fe20000410000 */
[----:B------:R-:W-:Y:S02]  /*3720*/  @P3 HADD2.F32 R140, -RZ, R118.H0_H0 ;  /* 0x20000076ff8c3230 */ /* 0x000fe40000004100 */
[----:B------:R-:W-:Y:S01]  /*3730*/  FMUL.FTZ R76, R87, R76 ;  /* 0x0000004c574c7220 */ /* 0x000fe20000410000 */
[----:B------:R-:W0:Y:S01]  /*3740*/  LDC.64 R80, c[0x0][0x468] ;  /* 0x00011a00ff507b82 */ /* 0x000e220000000a00 */
[----:B------:R-:W-:Y:S01]  /*3750*/  MOV R78, RZ ;  /* 0x000000ff004e7202 */ /* 0x000fe20000000f00 */
[----:B------:R-:W-:Y:S01]  /*3760*/  @P6 FMUL.FTZ R78, R146, R79 ;  /* 0x0000004f924e6220 */ /* 0x000fe20000410000 */
[----:B------:R-:W-:Y:S01]  /*3770*/  FMUL.FTZ R149, R76, UR14 ;  /* 0x0000000e4c957c20 */ /* 0x000fe20008410000 */
[----:B------:R-:W1:Y:S01]  /*3780*/  F2F.F16.F32 R77, R77 ;  /* 0x0000004d004d7304 */ /* 0x000e620000200800 */
[----:B------:R-:W-:Y:S02]  /*3790*/  FFMA.FTZ R178, R178, R160, R161 ;  /* 0x000000a0b2b27223 */ /* 0x000fe400000100a1 */
        /* <DEDUP_REMOVED lines=12> */
[----:B------:R-:W-:Y:S02]  /*3860*/  HFMA2 R171, -RZ, RZ, 0, 0 ;  /* 0x00000000ffab7431 */ /* 0x000fe400000001ff */
[----:B------:R-:W-:Y:S01]  /*3870*/  FADD.FTZ R173, R173, -R178 ;  /* 0x800000b2adad7221 */ /* 0x000fe20000010000 */
[-CC-:B------:R-:W-:Y:S01]  /*3880*/  FFMA.FTZ R147, R152, R160.reuse, R161.reuse ;  /* 0x000000a098937223 */ /* 0x180fe200000100a1 */
[----:B------:R-:W-:Y:S01]  /*3890*/  LOP3.LUT P0, RZ, R175, 0xff00, RZ, 0xc0, !PT ;  /* 0x0000ff00afff7812 */ /* 0x000fe2000780c0ff */
[----:B------:R-:W-:Y:S01]  /*38a0*/  FFMA.FTZ R172, R172, R160, R161 ;  /* 0x000000a0acac7223 */ /* 0x000fe200000100a1 */
[----:B------:R-:W-:Y:S01]  /*38b0*/  MOV R174, RZ ;  /* 0x000000ff00ae7202 */ /* 0x000fe20000000f00 */
[----:B------:R-:W-:Y:S01]  /*38c0*/  FADD.FTZ R147, R150, -R147 ;  /* 0x8000009396937221 */ /* 0x000fe20000010000 */
[----:B------:R-:W-:-:S02]  /*38d0*/  HFMA2 R148, -RZ, RZ, 0, 0 ;  /* 0x00000000ff947431 */ /* 0x000fc400000001ff */
[----:B------:R-:W-:Y:S01]  /*38e0*/  FADD.FTZ R151, R151, -R172 ;  /* 0x800000ac97977221 */ /* 0x000fe20000010000 */
[----:B------:R-:W-:Y:S01]  /*38f0*/  FFMA.FTZ R176, R176, R160, R161 ;  /* 0x000000a0b0b07223 */ /* 0x000fe200000100a1 */
[----:B0-----:R-:W-:-:S03]  /*3900*/  MOV R140, RZ ;  /* 0x000000ff008c7202 */ /* 0x001fc60000000f00 */
[----:B------:R-:W-:Y:S01]  /*3910*/  FADD.FTZ R177, R177, -R176 ;  /* 0x800000b0b1b17221 */ /* 0x000fe20000010000 */
[----:B--2---:R-:W-:Y:S02]  /*3920*/  @P5 SHF.R.U64 R145, R138, 0x10, R139 ;  /* 0x000000108a915819 */ /* 0x004fe4000000128b */
[----:B------:R-:W-:Y:S02]  /*3930*/  @P6 MOV R143, R139 ;  /* 0x0000008b008f6202 */ /* 0x000fe40000000f00 */
[----:B------:R-:W-:Y:S01]  /*3940*/  @P3 MOV R142, R138 ;  /* 0x0000008a008e3202 */ /* 0x000fe20000000f00 */
[----:B------:R-:W-:Y:S02]  /*3950*/  @P5 HADD2.F32 R78, -RZ, R145.H0_H0 ;  /* 0x20000091ff4e5230 */ /* 0x000fe40000004100 */
[----:B------:R-:W-:Y:S02]  /*3960*/  HFMA2 R145, -RZ, RZ, 0, 0 ;  /* 0x00000000ff917431 */ /* 0x000fe400000001ff */
[----:B------:R-:W-:-:S02]  /*3970*/  @P6 HADD2.F32 R79, -RZ, R143.H0_H0 ;  /* 0x2000008fff4f6230 */ /* 0x000fc40000004100 */
[----:B------:R-:W-:Y:S02]  /*3980*/  @P3 HADD2.F32 R138, -RZ, R142.H0_H0 ;  /* 0x2000008eff8a3230 */ /* 0x000fe40000004100 */
[----:B------:R-:W-:Y:S01]  /*3990*/  @P5 FMUL.FTZ R171, R187, R78 ;  /* 0x0000004ebbab5220 */ /* 0x000fe20000410000 */
[----:B------:R-:W-:Y:S01]  /*39a0*/  FMUL.FTZ R78, R134, R173 ;  /* 0x000000ad864e7220 */ /* 0x000fe20000410000 */
[C---:B------:R-:W-:Y:S01]  /*39b0*/  LOP3.LUT P5, RZ, R175.reuse, 0xff0000, RZ, 0xc0, !PT ;  /* 0x00ff0000afff7812 */ /* 0x040fe200078ac0ff */
[----:B------:R-:W-:Y:S01]  /*39c0*/  @P6 FMUL.FTZ R174, R146, R79 ;  /* 0x0000004f92ae6220 */ /* 0x000fe20000410000 */
[----:B------:R-:W-:Y:S01]  /*39d0*/  ISETP.GE.U32.AND P6, PT, R175, 0x1000000, PT ;  /* 0x01000000af00780c */ /* 0x000fe20003fc6070 */
[----:B------:R-:W-:Y:S01]  /*39e0*/  FMUL.FTZ R78, R87, R78 ;  /* 0x0000004e574e7220 */ /* 0x000fe20000410000 */
[----:B------:R-:W-:Y:S01]  /*39f0*/  @P3 FMUL.FTZ R148, R149, R138 ;  /* 0x0000008a95943220 */ /* 0x000fe20000410000 */
[----:B------:R-:W-:Y:S01]  /*3a00*/  HFMA2 R79, -RZ, RZ, 0, 0 ;  /* 0x00000000ff4f7431 */ /* 0x000fe200000001ff */
[----:B------:R-:W-:Y:S01]  /*3a10*/  LOP3.LUT P3, RZ, R175, 0xff, RZ, 0xc0, !PT ;  /* 0x000000ffafff7812 */ /* 0x000fe2000786c0ff */
[----:B------:R-:W-:Y:S01]  /*3a20*/  FMUL.FTZ R173, R78, UR14 ;  /* 0x0000000e4ead7c20 */ /* 0x000fe20008410000 */
[----:B------:R-:W-:Y:S01]  /*3a30*/  FMUL.FTZ R78, R134, R147 ;  /* 0x00000093864e7220 */ /* 0x000fe20000410000 */
[----:B------:R-:W-:-:S03]  /*3a40*/  @P0 HADD2.F32 R138, -RZ, R182.H0_H0 ;  /* 0x200000b6ff8a0230 */ /* 0x000fc60000004100 */
[----:B------:R-:W-:Y:S01]  /*3a50*/  FMUL.FTZ R78, R87, R78 ;  /* 0x0000004e574e7220 */ /* 0x000fe20000410000 */
[----:B------:R-:W-:Y:S02]  /*3a60*/  @P5 HADD2.F32 R141, -RZ, R121.H0_H0 ;  /* 0x20000079ff8d5230 */ /* 0x000fe40000004100 */
[----:B------:R-:W-:Y:S01]  /*3a70*/  @P0 FMUL.FTZ R79, R173, R138 ;  /* 0x0000008aad4f0220 */ /* 0x000fe20000410000 */
[----:B------:R-:W-:Y:S01]  /*3a80*/  FMUL.FTZ R138, R134, R177 ;  /* 0x000000b1868a7220 */ /* 0x000fe20000410000 */
[----:B------:R-:W-:Y:S01]  /*3a90*/  FMUL.FTZ R146, R78, UR14 ;  /* 0x0000000e4e927c20 */ /* 0x000fe20008410000 */
[----:B------:R-:W-:Y:S01]  /*3aa0*/  FMUL.FTZ R78, R134, R151 ;  /* 0x00000097864e7220 */ /* 0x000fe20000410000 */
[----:B------:R-:W-:Y:S02]  /*3ab0*/  @P3 HADD2.F32 R142, -RZ, R120.H0_H0 ;  /* 0x20000078ff8e3230 */ /* 0x000fe40000004100 */
[----:B------:R-:W-:Y:S01]  /*3ac0*/  @P5 FMUL.FTZ R140, R146, R141 ;  /* 0x0000008d928c5220 */ /* 0x000fe20000410000 */
[C---:B------:R-:W-:Y:S01]  /*3ad0*/  FMUL.FTZ R78, R87.reuse, R78 ;  /* 0x0000004e574e7220 */ /* 0x040fe20000410000 */
[----:B------:R-:W-:Y:S01]  /*3ae0*/  @P6 HADD2.F32 R141, -RZ, R182.H1_H1 ;  /* 0x300000b6ff8d6230 */ /* 0x000fe20000004100 */
[----:B------:R-:W0:Y:S02]  /*3af0*/  F2F.F16.F32 R79, R79 ;  /* 0x0000004f004f7304 */ /* 0x000e240000200800 */
[----:B------:R-:W-:Y:S01]  /*3b00*/  FMUL.FTZ R150, R78, UR14 ;  /* 0x0000000e4e967c20 */ /* 0x000fe20008410000 */
[----:B------:R-:W-:Y:S01]  /*3b10*/  FMUL.FTZ R78, R87, R138 ;  /* 0x0000008a574e7220 */ /* 0x000fe20000410000 */
[----:B------:R-:W-:-:S02]  /*3b20*/  MOV R138, RZ ;  /* 0x000000ff008a7202 */ /* 0x000fc40000000f00 */
[----:B------:R-:W-:Y:S01]  /*3b30*/  @P6 FMUL.FTZ R145, R150, R141 ;  /* 0x0000008d96916220 */ /* 0x000fe20000410000 */
[----:B------:R-:W-:Y:S01]  /*3b40*/  FMUL.FTZ R147, R78, UR14 ;  /* 0x0000000e4e937c20 */ /* 0x000fe20008410000 */
[----:B------:R-:W-:Y:S03]  /*3b50*/  F2F.F16.F32 R140, R140 ;  /* 0x0000008c008c7304 */ /* 0x000fe60000200800 */
[----:B------:R-:W-:Y:S01]  /*3b60*/  @P3 FMUL.FTZ R138, R147, R142 ;  /* 0x0000008e938a3220 */ /* 0x000fe20000410000 */
[----:B0-----:R-:W-:-:S04]  /*3b70*/  IMAD.WIDE.U32 R78, R79, 0x10000, RZ ;  /* 0x000100004f4e7825 */ /* 0x001fc800078e00ff */
[----:B------:R-:W0:Y:S08]  /*3b80*/  F2F.F16.F32 R145, R145 ;  /* 0x0000009100917304 */ /* 0x000e300000200800 */
[----:B------:R-:W1:Y:S01]  /*3b90*/  F2F.F16.F32 R143, R138 ;  /* 0x0000008a008f7304 */ /* 0x000e620000200800 */
        /* <DEDUP_REMOVED lines=9> */
[----:B---3--:R-:W-:Y:S01]  /*3c30*/  @P3 MOV R138, R76 ;  /* 0x0000004c008a3202 */ /* 0x008fe20000000f00 */
[----:B------:R-:W-:Y:S01]  /*3c40*/  HFMA2 R149, -RZ, RZ, 0, 0 ;  /* 0x00000000ff957431 */ /* 0x000fe200000001ff */
[----:B------:R-:W-:Y:S01]  /*3c50*/  CS2R R152, SRZ ;  /* 0x0000000000987805 */ /* 0x000fe2000001ff00 */
[----:B------:R-:W-:-:S02]  /*3c60*/  @P4 HADD2.F32 R139, -RZ, R139.H0_H0 ;  /* 0x2000008bff8b4230 */ /* 0x000fc40000004100 */
[----:B------:R-:W-:Y:S01]  /*3c70*/  FADD.FTZ R165, R165, -R168 ;  /* 0x800000a8a5a57221 */ /* 0x000fe20000010000 */
[-C--:B------:R-:W-:Y:S01]  /*3c80*/  FFMA.FTZ R166, R166, R160.reuse, R161 ;  /* 0x000000a0a6a67223 */ /* 0x080fe200000100a1 */
[----:B------:R-:W-:Y:S01]  /*3c90*/  HFMA2 R172, -RZ, RZ, 0, 0 ;  /* 0x00000000ffac7431 */ /* 0x000fe200000001ff */
[----:B0-----:R-:W-:Y:S01]  /*3ca0*/  @P0 SHF.R.U64 R78, R76, 0x10, R77 ;  /* 0x000000104c4e0819 */ /* 0x001fe2000000124d */
[----:B------:R-:W-:Y:S02]  /*3cb0*/  @P3 HADD2.F32 R76, -RZ, R138.H0_H0 ;  /* 0x2000008aff4c3230 */ /* 0x000fe40000004100 */
[----:B------:R-:W-:Y:S01]  /*3cc0*/  @P4 FMUL.FTZ R149, R144, R139 ;  /* 0x0000008b90954220 */ /* 0x000fe20000410000 */
[----:B------:R-:W-:Y:S01]  /*3cd0*/  FFMA.FTZ R139, R164, R160, R161 ;  /* 0x000000a0a48b7223 */ /* 0x000fe200000100a1 */
[----:B------:R-:W-:Y:S01]  /*3ce0*/  @P5 MOV R79, R77 ;  /* 0x0000004d004f5202 */ /* 0x000fe20000000f00 */
[----:B------:R-:W-:Y:S02]  /*3cf0*/  @P0 HADD2.F32 R78, -RZ, R78.H0_H0 ;  /* 0x2000004eff4e0230 */ /* 0x000fe40000004100 */
[----:B------:R-:W-:Y:S01]  /*3d00*/  @P3 FMUL.FTZ R152, R147, R76 ;  /* 0x0000004c93983220 */ /* 0x000fe20000410000 */
[----:B------:R-:W-:Y:S01]  /*3d10*/  FMUL.FTZ R76, R134, R165 ;  /* 0x000000a5864c7220 */ /* 0x000fe20000410000 */
[----:B------:R-:W-:Y:S01]  /*3d20*/  FADD.FTZ R139, R162, -R139 ;  /* 0x8000008ba28b7221 */ /* 0x000fe20000010000 */
[----:B------:R-:W-:Y:S01]  /*3d30*/  LOP3.LUT P3, RZ, R169, 0xff0000, RZ, 0xc0, !PT ;  /* 0x00ff0000a9ff7812 */ /* 0x000fe2000786c0ff */
[----:B------:R-:W-:Y:S01]  /*3d40*/  @P0 FMUL.FTZ R153, R173, R78 ;  /* 0x0000004ead990220 */ /* 0x000fe20000410000 */
[----:B------:R-:W-:Y:S01]  /*3d50*/  FMUL.FTZ R76, R87, R76 ;  /* 0x0000004c574c7220 */ /* 0x000fe20000410000 */
[C---:B------:R-:W-:Y:S01]  /*3d60*/  LOP3.LUT P4, RZ, R169.reuse, 0xff00, RZ, 0xc0, !PT ;  /* 0x0000ff00a9ff7812 */ /* 0x040fe2000788c0ff */
[----:B------:R-:W-:Y:S01]  /*3d70*/  @P5 HADD2.F32 R79, -RZ, R79.H0_H0 ;  /* 0x2000004fff4f5230 */ /* 0x000fe20000004100 */
[----:B------:R-:W-:Y:S01]  /*3d80*/  ISETP.GE.U32.AND P0, PT, R169, 0x1000000, PT ;  /* 0x01000000a900780c */ /* 0x000fe20003f06070 */
[----:B------:R-:W-:Y:S01]  /*3d90*/  FMUL.FTZ R147, R76, UR14 ;  /* 0x0000000e4c937c20 */ /* 0x000fe20008410000 */
[----:B------:R-:W-:Y:S01]  /*3da0*/  FMUL.FTZ R76, R134, R139 ;  /* 0x0000008b864c7220 */ /* 0x000fe20000410000 */
[----:B------:R-:W-:Y:S01]  /*3db0*/  FADD.FTZ R163, R163, -R166 ;  /* 0x800000a6a3a37221 */ /* 0x000fe20000010000 */
[----:B------:R-:W-:Y:S01]  /*3dc0*/  @P5 FMUL.FTZ R172, R146, R79 ;  /* 0x0000004f92ac5220 */ /* 0x000fe20000410000 */
[----:B------:R-:W-:-:S02]  /*3dd0*/  HFMA2 R139, -RZ, RZ, 0, 0 ;  /* 0x00000000ff8b7431 */ /* 0x000fc400000001ff */
[----:B------:R-:W-:Y:S01]  /*3de0*/  FMUL.FTZ R76, R87, R76 ;  /* 0x0000004c574c7220 */ /* 0x000fe20000410000 */
[----:B------:R-:W-:Y:S01]  /*3df0*/  FFMA.FTZ R170, R170, R160, R161 ;  /* 0x000000a0aaaa7223 */ /* 0x000fe200000100a1 */
[----:B------:R-:W-:Y:S01]  /*3e00*/  @P3 HADD2.F32 R79, -RZ, R123.H0_H0 ;  /* 0x2000007bff4f3230 */ /* 0x000fe20000004100 */
[----:B------:R-:W-:Y:S01]  /*3e10*/  LOP3.LUT P5, RZ, R169, 0xff, RZ, 0xc0, !PT ;  /* 0x000000ffa9ff7812 */ /* 0x000fe200078ac0ff */
[----:B------:R-:W-:Y:S01]  /*3e20*/  FMUL.FTZ R164, R76, UR14 ;  /* 0x0000000e4ca47c20 */ /* 0x000fe20008410000 */
[----:B------:R-:W-:Y:S01]  /*3e30*/  FMUL.FTZ R76, R134, R163 ;  /* 0x000000a3864c7220 */ /* 0x000fe20000410000 */
[--C-:B------:R-:W-:Y:S02]  /*3e40*/  @P4 HADD2.F32 R138, -RZ, R181.reuse.H0_H0 ;  /* 0x200000b5ff8a4230 */ /* 0x100fe40000004100 */
[----:B------:R-:W-:Y:S01]  /*3e50*/  FADD.FTZ R167, R167, -R170 ;  /* 0x800000aaa7a77221 */ /* 0x000fe20000010000 */
[----:B------:R-:W-:Y:S01]  /*3e60*/  @P3 FMUL.FTZ R139, R164, R79 ;  /* 0x0000004fa48b3220 */ /* 0x000fe20000410000 */
[----:B------:R-:W-:Y:S01]  /*3e70*/  FMUL.FTZ R76, R87, R76 ;  /* 0x0000004c574c7220 */ /* 0x000fe20000410000 */
[----:B------:R-:W-:Y:S01]  /*3e80*/  @P0 HADD2.F32 R79, -RZ, R181.H1_H1 ;  /* 0x300000b5ff4f0230 */ /* 0x000fe20000004100 */
[----:B------:R-:W-:Y:S01]  /*3e90*/  MOV R78, RZ ;  /* 0x000000ff004e7202 */ /* 0x000fe20000000f00 */
[----:B------:R-:W-:Y:S01]  /*3ea0*/  @P4 FMUL.FTZ R78, R147, R138 ;  /* 0x0000008a934e4220 */ /* 0x000fe20000410000 */
[----:B------:R-:W-:Y:S01]  /*3eb0*/  FMUL.FTZ R166, R76, UR14 ;  /* 0x0000000e4ca67c20 */ /* 0x000fe20008410000 */
[----:B------:R-:W-:Y:S01]  /*3ec0*/  MOV R142, RZ ;  /* 0x000000ff008e7202 */ /* 0x000fe20000000f00 */
[----:B------:R-:W-:Y:S01]  /*3ed0*/  FMUL.FTZ R138, R134, R167 ;  /* 0x000000a7868a7220 */ /* 0x000fe20000410000 */
[----:B------:R-:W-:Y:S01]  /*3ee0*/  F2F.F16.F32 R139, R139 ;  /* 0x0000008b008b7304 */ /* 0x000fe20000200800 */
[----:B------:R-:W-:Y:S01]  /*3ef0*/  @P0 FMUL.FTZ R142, R166, R79 ;  /* 0x0000004fa68e0220 */ /* 0x000fe20000410000 */
[----:B------:R-:W-:-:S02]  /*3f00*/  @P5 HADD2.F32 R79, -RZ, R122.H0_H0 ;  /* 0x2000007aff4f5230 */ /* 0x000fc40000004100 */
[----:B------:R-:W-:Y:S01]  /*3f10*/  FMUL.FTZ R76, R87, R138 ;  /* 0x0000008a574c7220 */ /* 0x000fe20000410000 */
[----:B------:R-:W-:Y:S01]  /*3f20*/  HFMA2 R138, -RZ, RZ, 0, 0 ;  /* 0x00000000ff8a7431 */ /* 0x000fe200000001ff */
[----:B------:R-:W-:Y:S01]  /*3f30*/  CS2R R162, SRZ ;  /* 0x0000000000a27805 */ /* 0x000fe2000001ff00 */
[----:B------:R-:W-:Y:S01]  /*3f40*/  FFMA.FTZ R154, R154, R160, R161 ;  /* 0x000000a09a9a7223 */ /* 0x000fe200000100a1 */
[----:B------:R-:W-:Y:S01]  /*3f50*/  FMUL.FTZ R146, R76, UR14 ;  /* 0x0000000e4c927c20 */ /* 0x000fe20008410000 */
[----:B------:R-:W0:Y:S01]  /*3f60*/  F2F.F16.F32 R78, R78 ;  /* 0x0000004e004e7304 */ /* 0x000e220000200800 */
[----:B------:R-:W-:Y:S02]  /*3f70*/  @P6 SHF.R.U32.HI R76, RZ, 0x10, R77 ;  /* 0x00000010ff4c6819 */ /* 0x000fe4000001164d */
[----:B------:R-:W-:-:S05]  /*3f80*/  @P5 FMUL.FTZ R138, R146, R79 ;  /* 0x0000004f928a5220 */ /* 0x000fca0000410000 */
[----:B------:R-:W1:Y:S01]  /*3f90*/  F2F.F16.F32 R142, R142 ;  /* 0x0000008e008e7304 */ /* 0x000e620000200800 */
[----:B0-----:R-:W-:-:S07]  /*3fa0*/  IMAD.WIDE.U32 R78, R78, 0x10000, RZ ;  /* 0x000100004e4e7825 */ /* 0x001fce00078e00ff */
[----:B------:R-:W0:Y:S01]  /*3fb0*/  F2F.F16.F32 R145, R138 ;  /* 0x0000008a00917304 */ /* 0x000e220000200800 */
[----:B-1----:R-:W-:-:S04]  /*3fc0*/  SHF.L.U32 R143, R142, 0x10, RZ ;  /* 0x000000108e8f7819 */ /* 0x002fc800000006ff */
[----:B------:R-:W-:Y:S01]  /*3fd0*/  LOP3.LUT R77, R79, R143, R139, 0xfe, !PT ;  /* 0x0000008f4f4d7212 */ /* 0x000fe200078efe8b */
[----:B------:R-:W-:Y:S01]  /*3fe0*/  FFMA.FTZ R139, R137, R160, R161 ;  /* 0x000000a0898b7223 */ /* 0x000fe200000100a1 */
[----:B------:R-:W-:Y:S01]  /*3ff0*/  @P6 HADD2.F32 R137, -RZ, R76.H0_H0 ;  /* 0x2000004cff896230 */ /* 0x000fe20000004100 */
[----:B0-----:R-:W-:Y:S01]  /*4000*/  LOP3.LUT R76, R78, R145, RZ, 0xfc, !PT ;  /* 0x000000914e4c7212 */ /* 0x001fe200078efcff */
[----:B------:R-:W-:-:S04]  /*4010*/  IMAD.WIDE.U32 R78, R135, 0x8, R80 ;  /* 0x00000008874e7825 */ /* 0x000fc800078e0050 */
[----:B------:R-:W-:Y:S01]  /*4020*/  FADD.FTZ R143, R156, -R139 ;  /* 0x8000008b9c8f7221 */ /* 0x000fe20000010000 */
[----:B------:R-:W-:Y:S01]  /*4030*/  @P6 FMUL.FTZ R163, R150, R137 ;  /* 0x0000008996a36220 */ /* 0x000fe20000410000 */
[----:B------:R-:W-:Y:S02]  /*4040*/  HFMA2 R135, -RZ, RZ, 0, 0 ;  /* 0x00000000ff877431 */ /* 0x000fe400000001ff */
[----:B------:R-:W-:Y:S01]  /*4050*/  IMAD.WIDE.U32 R138, R133, 0x8, R82 ;  /* 0x00000008858a7825 */ /* 0x000fe200078e0052 */
[----:B------:R0:W-:Y:S03]  /*4060*/  STG.E.64 desc[UR4][R78.64], R76 ;  /* 0x0000004c4e007986 */ /* 0x0001e6000c101b04 */
[----:B------:R-:W-:Y:S01]  /*4070*/  FADD.FTZ R95, R95, -R154 ;  /* 0x8000009a5f5f7221 */ /* 0x000fe20000010000 */
[----:B------:R-:W-:Y:S01]  /*4080*/  MOV R144, RZ ;  /* 0x000000ff00907202 */ /* 0x000fe20000000f00 */
[-C--:B------:R-:W-:Y:S01]  /*4090*/  FFMA.FTZ R155, R155, R160.reuse, R161 ;  /* 0x000000a09b9b7223 */ /* 0x080fe200000100a1 */
[----:B------:R-:W-:Y:S01]  /*40a0*/  LOP3.LUT P6, RZ, R157, 0xff00, RZ, 0xc0, !PT ;  /* 0x0000ff009dff7812 */ /* 0x000fe200078cc0ff */
[----:B------:R-:W3:Y:S02]  /*40b0*/  LDG.E.64 R138, desc[UR4][R138.64] ;  /* 0x000000048a8a7981 */ /* 0x000ee4000c1e1b00 */
[----:B------:R-:W-:Y:S01]  /*40c0*/  FADD.FTZ R155, R136, -R155 ;  /* 0x8000009b889b7221 */ /* 0x000fe20000010000 */
[----:B------:R-:W-:-:S04]  /*40d0*/  FFMA.FTZ R158, R158, R160, R161 ;  /* 0x000000a09e9e7223 */ /* 0x000fc800000100a1 */
[----:B------:R-:W-:Y:S01]  /*40e0*/  FADD.FTZ R159, R159, -R158 ;  /* 0x8000009e9f9f7221 */ /* 0x000fe20000010000 */
[----:B0-----:R-:W-:-:S04]  /*40f0*/  MOV R78, RZ ;  /* 0x000000ff004e7202 */ /* 0x001fc80000000f00 */
[----:B------:R-:W-:Y:S02]  /*4100*/  @P6 HADD2.F32 R79, -RZ, R180.H0_H0 ;  /* 0x200000b4ff4f6230 */ /* 0x000fe40000004100 */
[----:B------:R-:W-:Y:S01]  /*4110*/  IMAD.WIDE.U32 R82, R132, 0x8, R82 ;  /* 0x0000000884527825 */ /* 0x000fe200078e0052 */
[----:B--2---:R-:W-:Y:S02]  /*4120*/  @P5 MOV R137, R140 ;  /* 0x0000008c00895202 */ /* 0x004fe40000000f00 */
[----:B------:R-:W-:-:S05]  /*4130*/  @P4 SHF.R.U64 R140, R140, 0x10, R141 ;  /* 0x000000108c8c4819 */ /* 0x000fca000000128d */
[----:B------:R-:W-:Y:S01]  /*4140*/  @P4 HADD2.F32 R76, -RZ, R140.H0_H0 ;  /* 0x2000008cff4c4230 */ /* 0x000fe20000004100 */
[----:B------:R-:W-:-:S04]  /*4150*/  @P3 MOV R142, R141 ;  /* 0x0000008d008e3202 */ /* 0x000fc80000000f00 */
[----:B------:R-:W-:Y:S01]  /*4160*/  @P4 FMUL.FTZ R135, R147, R76 ;  /* 0x0000004c93874220 */ /* 0x000fe20000410000 */
[----:B------:R-:W-:Y:S01]  /*4170*/  FMUL.FTZ R76, R134, R143 ;  /* 0x0000008f864c7220 */ /* 0x000fe20000410000 */
[----:B------:R-:W-:Y:S01]  /*4180*/  @P3 HADD2.F32 R77, -RZ, R142.H0_H0 ;  /* 0x2000008eff4d3230 */ /* 0x000fe20000004100 */
[----:B------:R-:W-:Y:S02]  /*4190*/  LOP3.LUT P4, RZ, R157, 0xff0000, RZ, 0xc0, !PT ;  /* 0x00ff00009dff7812 */ /* 0x000fe4000788c0ff */
[----:B------:R-:W-:-:S04]  /*41a0*/  FMUL.FTZ R76, R87, R76 ;  /* 0x0000004c574c7220 */ /* 0x000fc80000410000 */
[----:B------:R-:W-:Y:S01]  /*41b0*/  FMUL.FTZ R140, R76, UR14 ;  /* 0x0000000e4c8c7c20 */ /* 0x000fe20008410000 */
[----:B------:R-:W-:Y:S01]  /*41c0*/  FMUL.FTZ R76, R134, R95 ;  /* 0x0000005f864c7220 */ /* 0x000fe20000410000 */
[----:B------:R-:W-:Y:S01]  /*41d0*/  @P3 FMUL.FTZ R144, R164, R77 ;  /* 0x0000004da4903220 */ /* 0x000fe20000410000 */
[----:B------:R-:W-:Y:S01]  /*41e0*/  ISETP.GE.U32.AND P3, PT, R157, 0x1000000, PT ;  /* 0x010000009d00780c */ /* 0x000fe20003f66070 */
[----:B------:R-:W-:Y:S02]  /*41f0*/  @P5 HADD2.F32 R137, -RZ, R137.H0_H0 ;  /* 0x20000089ff895230 */ /* 0x000fe40000004100 */
[----:B------:R-:W-:Y:S01]  /*4200*/  FMUL.FTZ R76, R87, R76 ;  /* 0x0000004c574c7220 */ /* 0x000fe20000410000 */
[----:B------:R-:W-:-:S03]  /*4210*/  @P4 HADD2.F32 R136, -RZ, R125.H0_H0 ;  /* 0x2000007dff884230 */ /* 0x000fc60000004100 */
[----:B------:R-:W-:Y:S01]  /*4220*/  FMUL.FTZ R145, R76, UR14 ;  /* 0x0000000e4c917c20 */ /* 0x000fe20008410000 */
[----:B------:R-:W-:Y:S01]  /*4230*/  @P5 FMUL.FTZ R162, R146, R137 ;  /* 0x0000008992a25220 */ /* 0x000fe20000410000 */
[----:B------:R-:W-:Y:S01]  /*4240*/  FMUL.FTZ R76, R134, R155 ;  /* 0x0000009b864c7220 */ /* 0x000fe20000410000 */
[----:B------:R-:W-:Y:S01]  /*4250*/  LOP3.LUT P5, RZ, R157, 0xff, RZ, 0xc0, !PT ;  /* 0x000000ff9dff7812 */ /* 0x000fe200078ac0ff */
[----:B------:R-:W-:Y:S02]  /*4260*/  HFMA2 R77, -RZ, RZ, 0, 0 ;  /* 0x00000000ff4d7431 */ /* 0x000fe400000001ff */
[----:B------:R-:W-:Y:S01]  /*4270*/  FMUL.FTZ R76, R87, R76 ;  /* 0x0000004c574c7220 */ /* 0x000fe20000410000 */
[----:B------:R-:W-:Y:S01]  /*4280*/  @P4 FMUL.FTZ R78, R145, R136 ;  /* 0x00000088914e4220 */ /* 0x000fe20000410000 */
[----:B------:R-:W-:Y:S02]  /*4290*/  HFMA2 R95, -RZ, RZ, 0, 0 ;  /* 0x00000000ff5f7431 */ /* 0x000fe400000001ff */
[----:B------:R-:W-:-:S02]  /*42a0*/  @P3 HADD2.F32 R142, -RZ, R180.H1_H1 ;  /* 0x300000b4ff8e3230 */ /* 0x000fc40000004100 */
[----:B------:R-:W-:Y:S01]  /*42b0*/  FMUL.FTZ R136, R134, R159 ;  /* 0x0000009f86887220 */ /* 0x000fe20000410000 */
[----:B------:R-:W-:Y:S01]  /*42c0*/  FMUL.FTZ R147, R76, UR14 ;  /* 0x0000000e4c937c20 */ /* 0x000fe20008410000 */
[----:B------:R-:W-:Y:S02]  /*42d0*/  @P6 FMUL.FTZ R77, R140, R79 ;  /* 0x0000004f8c4d6220 */ /* 0x000fe40000410000 */
[----:B------:R-:W-:Y:S01]  /*42e0*/  FMUL.FTZ R76, R87, R136 ;  /* 0x00000088574c7220 */ /* 0x000fe20000410000 */
[----:B------:R-:W-:Y:S01]  /*42f0*/  @P3 FMUL.FTZ R95, R147, R142 ;  /* 0x0000008e935f3220 */ /* 0x000fe20000410000 */
[----:B------:R-:W-:Y:S02]  /*4300*/  @P5 HADD2.F32 R142, -RZ, R124.H0_H0 ;  /* 0x2000007cff8e5230 */ /* 0x000fe40000004100 */
[----:B------:R-:W-:Y:S01]  /*4310*/  FMUL.FTZ R143, R76, UR14 ;  /* 0x0000000e4c8f7c20 */ /* 0x000fe20008410000 */
[----:B------:R-:W0:Y:S01]  /*4320*/  F2F.F16.F32 R77, R77 ;  /* 0x0000004d004d7304 */ /* 0x000e220000200800 */
[----:B------:R-:W-:-:S02]  /*4330*/  MOV R136, RZ ;  /* 0x000000ff00887202 */ /* 0x000fc40000000f00 */
[----:B------:R-:W-:-:S05]  /*4340*/  @P5 FMUL.FTZ R136, R143, R142 ;  /* 0x0000008e8f885220 */ /* 0x000fca0000410000 */
        /* <DEDUP_REMOVED lines=11> */
[----:B------:R-:W-:Y:S01]  /*4400*/  FFMA.FTZ R91, R91, R160, R161 ;  /* 0x000000a05b5b7223 */ /* 0x000fe200000100a1 */
[----:B------:R-:W-:Y:S01]  /*4410*/  HFMA2 R95, -RZ, RZ, 0, 0 ;  /* 0x00000000ff5f7431 */ /* 0x000fe200000001ff */
[----:B---3--:R-:W-:Y:S02]  /*4420*/  @P5 MOV R76, R138 ;  /* 0x0000008a004c5202 */ /* 0x008fe40000000f00 */
[----:B------:R-:W-:-:S02]  /*4430*/  @P0 HADD2.F32 R133, -RZ, R133.H0_H0 ;  /* 0x20000085ff850230 */ /* 0x000fc40000004100 */
[----:B------:R-:W-:Y:S01]  /*4440*/  FADD.FTZ R91, R86, -R91 ;  /* 0x8000005b565b7221 */ /* 0x000fe20000010000 */
[----:B------:R-:W-:Y:S01]  /*4450*/  @P5 HADD2.F32 R76, -RZ, R76.H0_H0 ;  /* 0x2000004cff4c5230 */ /* 0x000fe20000004100 */
[----:B------:R-:W-:Y:S02]  /*4460*/  CS2R R136, SRZ ;  /* 0x0000000000887805 */ /* 0x000fe4000001ff00 */
[----:B------:R-:W-:Y:S01]  /*4470*/  @P6 SHF.R.U64 R77, R138, 0x10, R139 ;  /* 0x000000108a4d6819 */ /* 0x000fe2000000128b */
[----:B------:R-:W-:Y:S01]  /*4480*/  @P0 FMUL.FTZ R95, R166, R133 ;  /* 0x00000085a65f0220 */ /* 0x000fe20000410000 */
[----:B------:R-:W-:Y:S01]  /*4490*/  @P5 FMUL.FTZ R136, R143, R76 ;  /* 0x0000004c8f885220 */ /* 0x000fe20000410000 */
[----:B------:R-:W-:Y:S01]  /*44a0*/  FMUL.FTZ R76, R134, R91 ;  /* 0x0000005b864c7220 */ /* 0x000fe20000410000 */
[----:B------:R-:W-:Y:S01]  /*44b0*/  LOP3.LUT P0, RZ, R93, 0xff00, RZ, 0xc0, !PT ;  /* 0x0000ff005dff7812 */ /* 0x000fe2000780c0ff */
[--C-:B------:R-:W-:Y:S01]  /*44c0*/  FFMA.FTZ R90, R90, R160, R161.reuse ;  /* 0x000000a05a5a7223 */ /* 0x100fe200000100a1 */
[----:B------:R-:W-:Y:S01]  /*44d0*/  @P6 HADD2.F32 R77, -RZ, R77.H0_H0 ;  /* 0x2000004dff4d6230 */ /* 0x000fe20000004100 */
[----:B------:R-:W-:Y:S01]  /*44e0*/  @P4 MOV R78, R139 ;  /* 0x0000008b004e4202 */ /* 0x000fe20000000f00 */
[----:B------:R-:W-:Y:S01]  /*44f0*/  FMUL.FTZ R76, R87, R76 ;  /* 0x0000004c574c7220 */ /* 0x000fe20000410000 */
[----:B------:R-:W-:Y:S01]  /*4500*/  FADD.FTZ R85, R85, -R90 ;  /* 0x8000005a55557221 */ /* 0x000fe20000010000 */
[----:B------:R-:W-:Y:S01]  /*4510*/  FFMA.FTZ R89, R89, R160, R161 ;  /* 0x000000a059597223 */ /* 0x000fe200000100a1 */
[----:B------:R-:W-:Y:S01]  /*4520*/  LOP3.LUT P5, RZ, R93, 0xff0000, RZ, 0xc0, !PT ;  /* 0x00ff00005dff7812 */ /* 0x000fe200078ac0ff */
[----:B------:R-:W-:-:S02]  /*4530*/  HFMA2 R146, -RZ, RZ, 0, 0 ;  /* 0x00000000ff927431 */ /* 0x000fc400000001ff */
[----:B------:R-:W-:Y:S01]  /*4540*/  @P6 FMUL.FTZ R137, R140, R77 ;  /* 0x0000004d8c896220 */ /* 0x000fe20000410000 */
[----:B------:R-:W-:Y:S01]  /*4550*/  @P4 HADD2.F32 R78, -RZ, R78.H0_H0 ;  /* 0x2000004eff4e4230 */ /* 0x000fe20000004100 */
[----:B------:R-:W-:Y:S01]  /*4560*/  ISETP.GE.U32.AND P6, PT, R93, 0x1000000, PT ;  /* 0x010000005d00780c */ /* 0x000fe20003fc6070 */
[----:B------:R-:W-:Y:S01]  /*4570*/  FMUL.FTZ R91, R76, UR14 ;  /* 0x0000000e4c5b7c20 */ /* 0x000fe20008410000 */
[----:B------:R-:W-:Y:S01]  /*4580*/  FMUL.FTZ R76, R134, R85 ;  /* 0x00000055864c7220 */ /* 0x000fe20000410000 */
[----:B------:R-:W-:Y:S01]  /*4590*/  FADD.FTZ R89, R88, -R89 ;  /* 0x8000005958597221 */ /* 0x000fe20000010000 */
[----:B------:R-:W-:Y:S01]  /*45a0*/  FFMA.FTZ R133, R94, R160, R161 ;  /* 0x000000a05e857223 */ /* 0x000fe200000100a1 */
[----:B------:R-:W-:Y:S01]  /*45b0*/  @P4 FMUL.FTZ R146, R145, R78 ;  /* 0x0000004e91924220 */ /* 0x000fe20000410000 */
[----:B------:R-:W-:Y:S01]  /*45c0*/  FMUL.FTZ R76, R87, R76 ;  /* 0x0000004c574c7220 */ /* 0x000fe20000410000 */
[----:B------:R-:W-:Y:S01]  /*45d0*/  LOP3.LUT P4, RZ, R93, 0xff, RZ, 0xc0, !PT ;  /* 0x000000ff5dff7812 */ /* 0x000fe2000788c0ff */
[----:B------:R-:W-:-:S02]  /*45e0*/  @P0 HADD2.F32 R78, -RZ, R179.H0_H0 ;  /* 0x200000b3ff4e0230 */ /* 0x000fc40000004100 */
[----:B------:R-:W-:Y:S01]  /*45f0*/  FMUL.FTZ R86, R134, R89 ;  /* 0x0000005986567220 */ /* 0x000fe20000410000 */
[----:B------:R-:W-:Y:S01]  /*4600*/  FADD.FTZ R133, R92, -R133 ;  /* 0x800000855c857221 */ /* 0x000fe20000010000 */
[----:B------:R-:W-:Y:S01]  /*4610*/  FMUL.FTZ R94, R76, UR14 ;  /* 0x0000000e4c5e7c20 */ /* 0x000fe20008410000 */
[----:B------:R-:W-:Y:S01]  /*4620*/  MOV R77, RZ ;  /* 0x000000ff004d7202 */ /* 0x000fe20000000f00 */
[----:B------:R-:W-:Y:S02]  /*4630*/  HFMA2 R79, -RZ, RZ, 0, 0 ;  /* 0x00000000ff4f7431 */ /* 0x000fe400000001ff */
[----:B------:R-:W-:Y:S01]  /*4640*/  FMUL.FTZ R76, R87, R86 ;  /* 0x00000056574c7220 */ /* 0x000fe20000410000 */
[----:B------:R-:W-:Y:S01]  /*4650*/  @P0 FMUL.FTZ R77, R91, R78 ;  /* 0x0000004e5b4d0220 */ /* 0x000fe20000410000 */
[----:B------:R-:W-:Y:S02]  /*4660*/  @P5 HADD2.F32 R85, -RZ, R127.H0_H0 ;  /* 0x2000007fff555230 */ /* 0x000fe40000004100 */
[----:B------:R-:W-:Y:S01]  /*4670*/  FMUL.FTZ R78, R134, R133 ;  /* 0x00000085864e7220 */ /* 0x000fe20000410000 */
[----:B------:R-:W-:-:S02]  /*4680*/  @P6 HADD2.F32 R89, -RZ, R179.H1_H1 ;  /* 0x300000b3ff596230 */ /* 0x000fc40000004100 */
[----:B------:R-:W-:Y:S01]  /*4690*/  FMUL.FTZ R134, R76, UR14 ;  /* 0x0000000e4c867c20 */ /* 0x000fe20008410000 */
[----:B------:R-:W-:Y:S01]  /*46a0*/  @P5 FMUL.FTZ R79, R94, R85 ;  /* 0x000000555e4f5220 */ /* 0x000fe20000410000 */
[----:B------:R-:W-:Y:S01]  /*46b0*/  FMUL.FTZ R87, R87, R78 ;  /* 0x0000004e57577220 */ /* 0x000fe20000410000 */
[----:B------:R-:W-:Y:S01]  /*46c0*/  MOV R85, RZ ;  /* 0x000000ff00557202 */ /* 0x000fe20000000f00 */
[----:B------:R-:W-:Y:S01]  /*46d0*/  @P6 FMUL.FTZ R85, R134, R89 ;  /* 0x0000005986556220 */ /* 0x000fe20000410000 */
[----:B------:R-:W-:Y:S02]  /*46e0*/  HFMA2 R78, -RZ, RZ, 0, 0 ;  /* 0x00000000ff4e7431 */ /* 0x000fe400000001ff */
[----:B------:R-:W-:Y:S02]  /*46f0*/  @P4 HADD2.F32 R89, -RZ, R126.H0_H0 ;  /* 0x2000007eff594230 */ /* 0x000fe40000004100 */
[----:B------:R-:W-:Y:S01]  /*4700*/  FMUL.FTZ R92, R87, UR14 ;  /* 0x0000000e575c7c20 */ /* 0x000fe20008410000 */
[----:B------:R-:W0:Y:S03]  /*4710*/  F2F.F16.F32 R77, R77 ;  /* 0x0000004d004d7304 */ /* 0x000e260000200800 */
[----:B------:R-:W-:-:S05]  /*4720*/  @P4 FMUL.FTZ R78, R92, R89 ;  /* 0x000000595c4e4220 */ /* 0x000fca0000410000 */
[----:B------:R-:W1:Y:S08]  /*4730*/  F2F.F16.F32 R85, R85 ;  /* 0x0000005500557304 */ /* 0x000e700000200800 */
[----:B------:R-:W3:Y:S08]  /*4740*/  F2F.F16.F32 R79, R79 ;  /* 0x0000004f004f7304 */ /* 0x000ef00000200800 */
[----:B------:R4:W4:Y:S01]  /*4750*/  F2F.F16.F32 R89, R78 ;  /* 0x0000004e00597304 */ /* 0x0009220000200800 */
[----:B0-----:R-:W-:Y:S01]  /*4760*/  IMAD.WIDE.U32 R76, R77, 0x10000, RZ ;  /* 0x000100004d4c7825 */ /* 0x001fe200078e00ff */
[----:B-1----:R-:W-:-:S02]  /*4770*/  SHF.L.U32 R87, R85, 0x10, RZ ;  /* 0x0000001055577819 */ /* 0x002fc400000006ff */
[----:B------:R-:W-:Y:S01]  /*4780*/  @P3 SHF.R.U32.HI R138, RZ, 0x10, R139 ;  /* 0x00000010ff8a3819 */ /* 0x000fe2000001168b */
[----:B------:R-:W-:Y:S01]  /*4790*/  IMAD.WIDE.U32 R80, R132, 0x8, R80 ;  /* 0x0000000884507825 */ /* 0x000fe200078e0050 */
[----:B---3--:R-:W-:-:S03]  /*47a0*/  LOP3.LUT R77, R77, R87, R79, 0xfe, !PT ;  /* 0x000000574d4d7212 */ /* 0x008fc600078efe4f */
[----:B------:R-:W-:Y:S02]  /*47b0*/  HFMA2 R85, -RZ, RZ, 0, 0 ;  /* 0x00000000ff557431 */ /* 0x000fe400000001ff */
[----:B----4-:R-:W-:Y:S01]  /*47c0*/  @P3 HADD2.F32 R78, -RZ, R138.H0_H0 ;  /* 0x2000008aff4e3230 */ /* 0x010fe20000004100 */
[----:B------:R-:W-:Y:S01]  /*47d0*/  LOP3.LUT R76, R76, R89, RZ, 0xfc, !PT ;  /* 0x000000594c4c7212 */ /* 0x000fe200078efcff */
[----:B------:R-:W-:-:S04]  /*47e0*/  HFMA2 R89, -RZ, RZ, 0, 0 ;  /* 0x00000000ff597431 */ /* 0x000fc800000001ff */
[----:B------:R0:W-:Y:S01]  /*47f0*/  STG.E.64 desc[UR4][R80.64], R76 ;  /* 0x0000004c50007986 */ /* 0x0001e2000c101b04 */
[----:B------:R-:W-:Y:S02]  /*4800*/  MOV R86, RZ ;  /* 0x000000ff00567202 */ /* 0x000fe40000000f00 */
[----:B--2---:R-:W-:Y:S02]  /*4810*/  @P4 MOV R79, R82 ;  /* 0x00000052004f4202 */ /* 0x004fe40000000f00 */
[--C-:B------:R-:W-:Y:S02]  /*4820*/  @P0 SHF.R.U64 R90, R82, 0x10, R83.reuse ;  /* 0x00000010525a0819 */ /* 0x100fe40000001253 */
[----:B------:R-:W-:Y:S02]  /*4830*/  @P5 MOV R87, R83 ;  /* 0x0000005300575202 */ /* 0x000fe40000000f00 */
[----:B------:R-:W-:Y:S01]  /*4840*/  @P6 SHF.R.U32.HI R88, RZ, 0x10, R83 ;  /* 0x00000010ff586819 */ /* 0x000fe20000011653 */
[----:B------:R-:W-:-:S02]  /*4850*/  @P4 HADD2.F32 R79, -RZ, R79.H0_H0 ;  /* 0x2000004fff4f4230 */ /* 0x000fc40000004100 */
[----:B0-----:R-:W-:Y:S02]  /*4860*/  @P0 HADD2.F32 R76, -RZ, R90.H0_H0 ;  /* 0x2000005aff4c0230 */ /* 0x001fe40000004100 */
[----:B------:R-:W-:Y:S02]  /*4870*/  @P5 HADD2.F32 R87, -RZ, R87.H0_H0 ;  /* 0x20000057ff575230 */ /* 0x000fe40000004100 */
[----:B------:R-:W-:Y:S01]  /*4880*/  @P6 HADD2.F32 R77, -RZ, R88.H0_H0 ;  /* 0x20000058ff4d6230 */ /* 0x000fe20000004100 */
[----:B------:R-:W-:Y:S01]  /*4890*/  CS2R R82, SRZ ;  /* 0x0000000000527805 */ /* 0x000fe2000001ff00 */
[----:B------:R-:W-:Y:S01]  /*48a0*/  @P0 FMUL.FTZ R85, R91, R76 ;  /* 0x0000004c5b550220 */ /* 0x000fe20000410000 */
[----:B------:R-:W-:Y:S01]  /*48b0*/  @P3 FMUL.FTZ R83, R147, R78 ;  /* 0x0000004e93533220 */ /* 0x000fe20000410000 */
[----:B------:R-:W-:Y:S01]  /*48c0*/  @P4 FMUL.FTZ R82, R92, R79 ;  /* 0x0000004f5c524220 */ /* 0x000fe20000410000 */
[----:B------:R-:W-:Y:S01]  /*48d0*/  @P5 FMUL.FTZ R86, R94, R87 ;  /* 0x000000575e565220 */ /* 0x000fe20000410000 */
[----:B------:R-:W-:Y:S01]  /*48e0*/  @P6 FMUL.FTZ R89, R134, R77 ;  /* 0x0000004d86596220 */ /* 0x000fe20000410000 */
[----:B------:R-:W-:Y:S06]  /*48f0*/  BRA `(.L_x_7399) ;  /* 0x0000002c00587947 */ /* 0x000fec0003800000 */
.L_x_7397:
        /* <DEDUP_REMOVED lines=20> */
[----:B------:R-:W-:-:S02]  /*4a40*/  @P5 HADD2.F32 R82, -RZ, R183.H0_H0 ;  /* 0x200000b7ff525230 */ /* 0x000fc40000004100 */
[----:B------:R-:W-:Y:S01]  /*4a50*/  FADD.FTZ R185, R185, -R140 ;  /* 0x8000008cb9b97221 */ /* 0x000fe20000010000 */
[----:B------:R-:W-:Y:S01]  /*4a60*/  FMUL.FTZ R187, R80, UR14 ;  /* 0x0000000e50bb7c20 */ /* 0x000fe20008410000 */
[----:B------:R-:W-:Y:S01]  /*4a70*/  FFMA.FTZ R80, R134, R81, R58 ;  /* 0x0000005186507223 */ /* 0x000fe2000001003a */
[----:B------:R-:W-:Y:S02]  /*4a80*/  HFMA2 R138, -RZ, RZ, 0, 0 ;  /* 0x00000000ff8a7431 */ /* 0x000fe400000001ff */
[----:B------:R-:W-:Y:S02]  /*4a90*/  @P4 HADD2.F32 R139, -RZ, R183.H1_H1 ;  /* 0x300000b7ff8b4230 */ /* 0x000fe40000004100 */
[----:B------:R-:W-:Y:S01]  /*4aa0*/  @P5 FMUL.FTZ R83, R82, R187 ;  /* 0x000000bb52535220 */ /* 0x000fe20000410000 */
[----:B------:R-:W-:Y:S01]  /*4ab0*/  FFMA.FTZ R82, R134, R184, R59 ;  /* 0x000000b886527223 */ /* 0x000fe2000001003b */
[-C--:B------:R-:W-:Y:S01]  /*4ac0*/  FMUL.FTZ R80, R80, R87.reuse ;  /* 0x0000005750507220 */ /* 0x080fe20000410000 */
[----:B------:R-:W-:Y:S01]  /*4ad0*/  @P6 HADD2.F32 R81, -RZ, R119.H0_H0 ;  /* 0x20000077ff516230 */ /* 0x000fe20000004100 */
[----:B------:R-:W-:Y:S01]  /*4ae0*/  CS2R R142, SRZ ;  /* 0x00000000008e7805 */ /* 0x000fe2000001ff00 */
[----:B------:R-:W-:Y:S01]  /*4af0*/  FMUL.FTZ R82, R82, R87 ;  /* 0x0000005752527220 */ /* 0x000fe20000410000 */
[----:B------:R-:W-:Y:S01]  /*4b00*/  FMUL.FTZ R146, R80, UR14 ;  /* 0x0000000e50927c20 */ /* 0x000fe20008410000 */
[----:B------:R-:W-:Y:S01]  /*4b10*/  FFMA.FTZ R80, R134, R185, R56 ;  /* 0x000000b986507223 */ /* 0x000fe20000010038 */
[----:B------:R-:W-:-:S02]  /*4b20*/  @P3 HADD2.F32 R140, -RZ, R118.H0_H0 ;  /* 0x20000076ff8c3230 */ /* 0x000fc40000004100 */
[----:B------:R-:W-:Y:S01]  /*4b30*/  FMUL.FTZ R144, R82, UR14 ;  /* 0x0000000e52907c20 */ /* 0x000fe20008410000 */
[----:B------:R-:W-:Y:S01]  /*4b40*/  @P6 FMUL.FTZ R138, R81, R146 ;  /* 0x00000092518a6220 */ /* 0x000fe20000410000 */
[----:B------:R-:W-:Y:S01]  /*4b50*/  FMUL.FTZ R82, R80, R87 ;  /* 0x0000005750527220 */ /* 0x000fe20000410000 */
[----:B------:R-:W0:Y:S01]  /*4b60*/  F2F.F16.F32 R83, R83 ;  /* 0x0000005300537304 */ /* 0x000e220000200800 */
[----:B------:R-:W-:Y:S01]  /*4b70*/  @P4 FMUL.FTZ R143, R139, R144 ;  /* 0x000000908b8f4220 */ /* 0x000fe20000410000 */
[----:B------:R-:W1:Y:S01]  /*4b80*/  LDC.64 R80, c[0x0][0x468] ;  /* 0x00011a00ff507b82 */ /* 0x000e620000000a00 */
[----:B------:R-:W-:Y:S01]  /*4b90*/  FMUL.FTZ R149, R82, UR14 ;  /* 0x0000000e52957c20 */ /* 0x000fe20008410000 */
[----:B------:R-:W-:-:S03]  /*4ba0*/  FFMA.FTZ R178, R178, R160, R161 ;  /* 0x000000a0b2b27223 */ /* 0x000fc600000100a1 */
[----:B------:R-:W-:Y:S01]  /*4bb0*/  @P3 FMUL.FTZ R142, R140, R149 ;  /* 0x000000958c8e3220 */ /* 0x000fe20000410000 */
[----:B------:R-:W3:Y:S01]  /*4bc0*/  F2F.F16.F32 R143, R143 ;  /* 0x0000008f008f7304 */ /* 0x000ee20000200800 */
[----:B0-----:R-:W-:-:S07]  /*4bd0*/  IMAD.WIDE.U32 R82, R83, 0x10000, RZ ;  /* 0x0001000053527825 */ /* 0x001fce00078e00ff */
[----:B------:R-:W0:Y:S01]  /*4be0*/  F2F.F16.F32 R138, R138 ;  /* 0x0000008a008a7304 */ /* 0x000e220000200800 */
[----:B---3--:R-:W-:-:S07]  /*4bf0*/  SHF.L.U32 R139, R143, 0x10, RZ ;  /* 0x000000108f8b7819 */ /* 0x008fce00000006ff */
[----:B------:R-:W3:Y:S01]  /*4c00*/  F2F.F16.F32 R141, R142 ;  /* 0x0000008e008d7304 */ /* 0x000ee20000200800 */
[----:B------:R-:W-:Y:S01]  /*4c10*/  HFMA2 R148, -RZ, RZ, 0, 0 ;  /* 0x00000000ff947431 */ /* 0x000fe200000001ff */
[----:B0-----:R-:W-:Y:S01]  /*4c20*/  LOP3.LUT R83, R83, R139, R138, 0xfe, !PT ;  /* 0x0000008b53537212 */ /* 0x001fe200078efe8a */
[----:B-1----:R-:W-:Y:S01]  /*4c30*/  IMAD.WIDE.U32 R138, R147, 0x8, R80 ;  /* 0x00000008938a7825 */ /* 0x002fe200078e0050 */
[----:B---3--:R-:W-:-:S03]  /*4c40*/  LOP3.LUT R82, R82, R141, RZ, 0xfc, !PT ;  /* 0x0000008d52527212 */ /* 0x008fc600078efcff */
[----:B------:R-:W-:-:S04]  /*4c50*/  IMAD.WIDE.U32 R140, R153, 0x8, R76 ;  /* 0x00000008998c7825 */ /* 0x000fc800078e004c */
[----:B------:R-:W-:Y:S01]  /*4c60*/  FADD.FTZ R178, R173, -R178 ;  /* 0x800000b2adb27221 */ /* 0x000fe20000010000 */
[----:B------:R0:W-:Y:S04]  /*4c70*/  STG.E.64 desc[UR4][R138.64], R82 ;  /* 0x000000528a007986 */ /* 0x0001e8000c101b04 */
[----:B------:R-:W3:Y:S01]  /*4c80*/  LDG.E.64 R140, desc[UR4][R140.64] ;  /* 0x000000048c8c7981 */ /* 0x000ee2000c1e1b00 */
[-C--:B------:R-:W-:Y:S01]  /*4c90*/  FFMA.FTZ R147, R152, R160.reuse, R161 ;  /* 0x000000a098937223 */ /* 0x080fe200000100a1 */
[----:B------:R-:W-:Y:S01]  /*4ca0*/  LOP3.LUT P0, RZ, R175, 0xff00, RZ, 0xc0, !PT ;  /* 0x0000ff00afff7812 */ /* 0x000fe2000780c0ff */
[----:B------:R-:W-:Y:S01]  /*4cb0*/  HFMA2 R171, -RZ, RZ, 0, 0 ;  /* 0x00000000ffab7431 */ /* 0x000fe200000001ff */
[----:B------:R-:W-:Y:S01]  /*4cc0*/  MOV R174, RZ ;  /* 0x000000ff00ae7202 */ /* 0x000fe20000000f00 */
[----:B------:R-:W-:Y:S01]  /*4cd0*/  FADD.FTZ R147, R150, -R147 ;  /* 0x8000009396937221 */ /* 0x000fe20000010000 */
[-CC-:B------:R-:W-:Y:S01]  /*4ce0*/  FFMA.FTZ R172, R172, R160.reuse, R161.reuse ;  /* 0x000000a0acac7223 */ /* 0x180fe200000100a1 */
[----:B------:R-:W-:-:S03]  /*4cf0*/  FFMA.FTZ R176, R176, R160, R161 ;  /* 0x000000a0b0b07223 */ /* 0x000fc600000100a1 */
[----:B------:R-:W-:Y:S01]  /*4d00*/  FADD.FTZ R172, R151, -R172 ;  /* 0x800000ac97ac7221 */ /* 0x000fe20000010000 */
[----:B------:R-:W-:Y:S01]  /*4d10*/  FADD.FTZ R177, R177, -R176 ;  /* 0x800000b0b1b17221 */ /* 0x000fe20000010000 */
[----:B0-----:R-:W-:Y:S02]  /*4d20*/  MOV R138, RZ ;  /* 0x000000ff008a7202 */ /* 0x001fe40000000f00 */
[----:B--2---:R-:W-:Y:S02]  /*4d30*/  @P3 MOV R142, R78 ;  /* 0x0000004e008e3202 */ /* 0x004fe40000000f00 */
[----:B------:R-:W-:Y:S02]  /*4d40*/  @P5 SHF.R.U64 R145, R78, 0x10, R79 ;  /* 0x000000104e915819 */ /* 0x000fe4000000124f */
[----:B------:R-:W-:Y:S01]  /*4d50*/  @P6 MOV R143, R79 ;  /* 0x0000004f008f6202 */ /* 0x000fe20000000f00 */
[----:B------:R-:W-:Y:S02]  /*4d60*/  @P3 HADD2.F32 R78, -RZ, R142.H0_H0 ;  /* 0x2000008eff4e3230 */ /* 0x000fe40000004100 */
[----:B------:R-:W-:Y:S01]  /*4d70*/  @P5 HADD2.F32 R82, -RZ, R145.H0_H0 ;  /* 0x20000091ff525230 */ /* 0x000fe20000004100 */
[----:B------:R-:W-:Y:S01]  /*4d80*/  MOV R145, RZ ;  /* 0x000000ff00917202 */ /* 0x000fe20000000f00 */
[----:B------:R-:W-:-:S02]  /*4d90*/  @P6 HADD2.F32 R83, -RZ, R143.H0_H0 ;  /* 0x2000008fff536230 */ /* 0x000fc40000004100 */
[----:B------:R-:W-:Y:S01]  /*4da0*/  @P3 FMUL.FTZ R148, R149, R78 ;  /* 0x0000004e95943220 */ /* 0x000fe20000410000 */
[----:B------:R-:W-:Y:S01]  /*4db0*/  FFMA.FTZ R78, R134, R178, R61 ;  /* 0x000000b2864e7223 */ /* 0x000fe2000001003d */
[----:B------:R-:W-:Y:S01]  /*4dc0*/  @P5 FMUL.FTZ R171, R187, R82 ;  /* 0x00000052bbab5220 */ /* 0x000fe20000410000 */
[C---:B------:R-:W-:Y:S01]  /*4dd0*/  LOP3.LUT P5, RZ, R175.reuse, 0xff0000, RZ, 0xc0, !PT ;  /* 0x00ff0000afff7812 */ /* 0x040fe200078ac0ff */
[----:B------:R-:W-:Y:S01]  /*4de0*/  @P6 FMUL.FTZ R174, R146, R83 ;  /* 0x0000005392ae6220 */ /* 0x000fe20000410000 */
[----:B------:R-:W-:Y:S01]  /*4df0*/  FMUL.FTZ R78, R78, R87 ;  /* 0x000000574e4e7220 */ /* 0x000fe20000410000 */
[C---:B------:R-:W-:Y:S01]  /*4e00*/  ISETP.GE.U32.AND P6, PT, R175.reuse, 0x1000000, PT ;  /* 0x01000000af00780c */ /* 0x040fe20003fc6070 */
[----:B------:R-:W-:Y:S02]  /*4e10*/  HFMA2 R82, -RZ, RZ, 0, 0 ;  /* 0x00000000ff527431 */ /* 0x000fe400000001ff */
[----:B------:R-:W-:Y:S02]  /*4e20*/  @P0 HADD2.F32 R83, -RZ, R182.H0_H0 ;  /* 0x200000b6ff530230 */ /* 0x000fe40000004100 */
[----:B------:R-:W-:Y:S01]  /*4e30*/  FMUL.FTZ R150, R78, UR14 ;  /* 0x0000000e4e967c20 */ /* 0x000fe20008410000 */
[----:B------:R-:W-:Y:S01]  /*4e40*/  FFMA.FTZ R78, R134, R147, R62 ;  /* 0x00000093864e7223 */ /* 0x000fe2000001003e */
[----:B------:R-:W-:Y:S01]  /*4e50*/  LOP3.LUT P3, RZ, R175, 0xff, RZ, 0xc0, !PT ;  /* 0x000000ffafff7812 */ /* 0x000fe2000786c0ff */
[----:B------:R-:W-:-:S02]  /*4e60*/  HFMA2 R146, -RZ, RZ, 0, 0 ;  /* 0x00000000ff927431 */ /* 0x000fc400000001ff */
[----:B------:R-:W-:Y:S01]  /*4e70*/  @P0 FMUL.FTZ R82, R83, R150 ;  /* 0x0000009653520220 */ /* 0x000fe20000410000 */
[----:B------:R-:W-:Y:S01]  /*4e80*/  FMUL.FTZ R78, R78, R87 ;  /* 0x000000574e4e7220 */ /* 0x000fe20000410000 */
[----:B------:R-:W-:-:S03]  /*4e90*/  @P5 HADD2.F32 R142, -RZ, R121.H0_H0 ;  /* 0x20000079ff8e5230 */ /* 0x000fc60000004100 */
[----:B------:R-:W-:Y:S01]  /*4ea0*/  FMUL.FTZ R151, R78, UR14 ;  /* 0x0000000e4e977c20 */ /* 0x000fe20008410000 */
[----:B------:R-:W-:Y:S01]  /*4eb0*/  FFMA.FTZ R78, R134, R172, R63 ;  /* 0x000000ac864e7223 */ /* 0x000fe2000001003f */
[----:B------:R-:W-:Y:S01]  /*4ec0*/  @P6 HADD2.F32 R139, -RZ, R182.H1_H1 ;  /* 0x300000b6ff8b6230 */ /* 0x000fe20000004100 */
[----:B------:R-:W0:Y:S01]  /*4ed0*/  F2F.F16.F32 R82, R82 ;  /* 0x0000005200527304 */ /* 0x000e220000200800 */
[----:B------:R-:W-:Y:S01]  /*4ee0*/  @P5 FMUL.FTZ R138, R142, R151 ;  /* 0x000000978e8a5220 */ /* 0x000fe20000410000 */
[----:B------:R-:W-:Y:S01]  /*4ef0*/  FMUL.FTZ R83, R78, R87 ;  /* 0x000000574e537220 */ /* 0x000fe20000410000 */
[----:B------:R-:W-:Y:S01]  /*4f00*/  FFMA.FTZ R78, R134, R177, R60 ;  /* 0x000000b1864e7223 */ /* 0x000fe2000001003c */
[----:B------:R-:W-:Y:S02]  /*4f10*/  @P3 HADD2.F32 R142, -RZ, R120.H0_H0 ;  /* 0x20000078ff8e3230 */ /* 0x000fe40000004100 */
[----:B------:R-:W-:Y:S01]  /*4f20*/  FMUL.FTZ R176, R83, UR14 ;  /* 0x0000000e53b07c20 */ /* 0x000fe20008410000 */
[----:B------:R-:W-:Y:S01]  /*4f30*/  FMUL.FTZ R78, R78, R87 ;  /* 0x000000574e4e7220 */ /* 0x000fe20000410000 */
[----:B------:R-:W-:Y:S02]  /*4f40*/  F2F.F16.F32 R138, R138 ;  /* 0x0000008a008a7304 */ /* 0x000fe40000200800 */
[----:B------:R-:W-:Y:S01]  /*4f50*/  @P6 FMUL.FTZ R146, R139, R176 ;  /* 0x000000b08b926220 */ /* 0x000fe20000410000 */
[----:B------:R-:W-:-:S04]  /*4f60*/  FMUL.FTZ R147, R78, UR14 ;  /* 0x0000000e4e937c20 */ /* 0x000fc80008410000 */
[----:B------:R-:W-:Y:S01]  /*4f70*/  @P3 FMUL.FTZ R145, R142, R147 ;  /* 0x000000938e913220 */ /* 0x000fe20000410000 */
[----:B------:R-:W1:Y:S01]  /*4f80*/  F2F.F16.F32 R146, R146 ;  /* 0x0000009200927304 */ /* 0x000e620000200800 */
[----:B0-----:R-:W-:-:S04]  /*4f90*/  IMAD.WIDE.U32 R82, R82, 0x10000, RZ ;  /* 0x0001000052527825 */ /* 0x001fc800078e00ff */
[----:B------:R-:W-:-:S03]  /*4fa0*/  IMAD.WIDE.U32 R142, R153, 0x8, R80 ;  /* 0x00000008998e7825 */ /* 0x000fc600078e0050 */
[----:B------:R-:W0:Y:S01]  /*4fb0*/  F2F.F16.F32 R145, R145 ;  /* 0x0000009100917304 */ /* 0x000e220000200800 */
[----:B-1----:R-:W-:-:S04]  /*4fc0*/  SHF.L.U32 R139, R146, 0x10, RZ ;  /* 0x00000010928b7819 */ /* 0x002fc800000006ff */
[----:B------:R-:W-:Y:S01]  /*4fd0*/  LOP3.LUT R83, R83, R139, R138, 0xfe, !PT ;  /* 0x0000008b53537212 */ /* 0x000fe200078efe8a */
[----:B------:R-:W-:Y:S01]  /*4fe0*/  IMAD.WIDE.U32 R138, R135, 0x8, R76 ;  /* 0x00000008878a7825 */ /* 0x000fe200078e004c */
[----:B0-----:R-:W-:-:S05]  /*4ff0*/  LOP3.LUT R82, R82, R145, RZ, 0xfc, !PT ;  /* 0x0000009152527212 */ /* 0x001fca00078efcff */
[----:B------:R0:W-:Y:S04]  /*5000*/  STG.E.64 desc[UR4][R142.64], R82 ;  /* 0x000000528e007986 */ /* 0x0001e8000c101b04 */
[----:B------:R-:W2:Y:S01]  /*5010*/  LDG.E.64 R138, desc[UR4][R138.64] ;  /* 0x000000048a8a7981 */ /* 0x000ea2000c1e1b00 */
[----:B------:R-:W-:Y:S01]  /*5020*/  @P4 SHF.R.U32.HI R79, RZ, 0x10, R79 ;  /* 0x00000010ff4f4819 */ /* 0x000fe2000001164f */
[----:B------:R-:W-:Y:S01]  /*5030*/  HFMA2 R149, -RZ, RZ, 0, 0 ;  /* 0x00000000ff957431 */ /* 0x000fe200000001ff */
[----:B---3--:R-:W-:Y:S01]  /*5040*/  @P3 MOV R78, R140 ;  /* 0x0000008c004e3202 */ /* 0x008fe20000000f00 */
[----:B------:R-:W-:Y:S01]  /*5050*/  FFMA.FTZ R168, R168, R160, R161 ;  /* 0x000000a0a8a87223 */ /* 0x000fe200000100a1 */
[----:B------:R-:W-:Y:S01]  /*5060*/  CS2R R152, SRZ ;  /* 0x0000000000987805 */ /* 0x000fe2000001ff00 */
[----:B------:R-:W-:-:S02]  /*5070*/  @P4 HADD2.F32 R79, -RZ, R79.H0_H0 ;  /* 0x2000004fff4f4230 */ /* 0x000fc40000004100 */
[----:B------:R-:W-:Y:S01]  /*5080*/  FFMA.FTZ R145, R164, R160, R161 ;  /* 0x000000a0a4917223 */ /* 0x000fe200000100a1 */
[----:B------:R-:W-:Y:S02]  /*5090*/  @P3 HADD2.F32 R78, -RZ, R78.H0_H0 ;  /* 0x2000004eff4e3230 */ /* 0x000fe40000004100 */
[----:B------:R-:W-:Y:S01]  /*50a0*/  FADD.FTZ R168, R165, -R168 ;  /* 0x800000a8a5a87221 */ /* 0x000fe20000010000 */
[----:B0-----:R-:W-:Y:S01]  /*50b0*/  @P5 MOV R82, R141 ;  /* 0x0000008d00525202 */ /* 0x001fe20000000f00 */
[----:B------:R-:W-:Y:S01]  /*50c0*/  @P4 FMUL.FTZ R149, R144, R79 ;  /* 0x0000004f90954220 */ /* 0x000fe20000410000 */
[----:B------:R-:W-:Y:S01]  /*50d0*/  LOP3.LUT P4, RZ, R169, 0xff00, RZ, 0xc0, !PT ;  /* 0x0000ff00a9ff7812 */ /* 0x000fe2000788c0ff */
[----:B------:R-:W-:Y:S01]  /*50e0*/  @P3 FMUL.FTZ R152, R147, R78 ;  /* 0x0000004e93983220 */ /* 0x000fe20000410000 */
[----:B------:R-:W-:Y:S01]  /*50f0*/  FFMA.FTZ R78, R134, R168, R65 ;  /* 0x000000a8864e7223 */ /* 0x000fe20000010041 */
[----:B------:R-:W-:Y:S01]  /*5100*/  @P0 SHF.R.U64 R79, R140, 0x10, R141 ;  /* 0x000000108c4f0819 */ /* 0x000fe2000000128d */
[----:B------:R-:W-:-:S02]  /*5110*/  HFMA2 R172, -RZ, RZ, 0, 0 ;  /* 0x00000000ffac7431 */ /* 0x000fc400000001ff */
[----:B------:R-:W-:Y:S01]  /*5120*/  @P5 HADD2.F32 R82, -RZ, R82.H0_H0 ;  /* 0x20000052ff525230 */ /* 0x000fe20000004100 */
[----:B------:R-:W-:Y:S01]  /*5130*/  LOP3.LUT P3, RZ, R169, 0xff0000, RZ, 0xc0, !PT ;  /* 0x00ff0000a9ff7812 */ /* 0x000fe2000786c0ff */
[----:B------:R-:W-:Y:S01]  /*5140*/  FMUL.FTZ R78, R78, R87 ;  /* 0x000000574e4e7220 */ /* 0x000fe20000410000 */
[----:B------:R-:W-:Y:S01]  /*5150*/  FADD.FTZ R83, R162, -R145 ;  /* 0x80000091a2537221 */ /* 0x000fe20000010000 */
[----:B------:R-:W-:Y:S02]  /*5160*/  @P0 HADD2.F32 R79, -RZ, R79.H0_H0 ;  /* 0x2000004fff4f0230 */ /* 0x000fe40000004100 */
[----:B------:R-:W-:Y:S01]  /*5170*/  @P5 FMUL.FTZ R172, R151, R82 ;  /* 0x0000005297ac5220 */ /* 0x000fe20000410000 */
[----:B------:R-:W-:Y:S01]  /*5180*/  FMUL.FTZ R145, R78, UR14 ;  /* 0x0000000e4e917c20 */ /* 0x000fe20008410000 */
[----:B------:R-:W-:Y:S01]  /*5190*/  FFMA.FTZ R78, R134, R83, R66 ;  /* 0x00000053864e7223 */ /* 0x000fe20000010042 */
[----:B------:R-:W-:Y:S02]  /*51a0*/  @P4 HADD2.F32 R82, -RZ, R181.H0_H0 ;  /* 0x200000b5ff524230 */ /* 0x000fe40000004100 */
[----:B------:R-:W-:Y:S01]  /*51b0*/  FFMA.FTZ R166, R166, R160, R161 ;  /* 0x000000a0a6a67223 */ /* 0x000fe200000100a1 */
[----:B------:R-:W-:Y:S01]  /*51c0*/  @P0 FMUL.FTZ R153, R150, R79 ;  /* 0x0000004f96990220 */ /* 0x000fe20000410000 */
[----:B------:R-:W-:Y:S01]  /*51d0*/  ISETP.GE.U32.AND P0, PT, R169, 0x1000000, PT ;  /* 0x01000000a900780c */ /* 0x000fe20003f06070 */
[----:B------:R-:W-:Y:S01]  /*51e0*/  FMUL.FTZ R78, R78, R87 ;  /* 0x000000574e4e7220 */ /* 0x000fe20000410000 */
[----:B------:R-:W-:Y:S01]  /*51f0*/  MOV R79, RZ ;  /* 0x000000ff004f7202 */ /* 0x000fe20000000f00 */
[----:B------:R-:W-:Y:S01]  /*5200*/  FADD.FTZ R166, R163, -R166 ;  /* 0x800000a6a3a67221 */ /* 0x000fe20000010000 */
[----:B------:R-:W-:Y:S01]  /*5210*/  @P4 FMUL.FTZ R79, R82, R145 ;  /* 0x00000091524f4220 */ /* 0x000fe20000410000 */
[----:B------:R-:W-:-:S02]  /*5220*/  HFMA2 R82, -RZ, RZ, 0, 0 ;  /* 0x00000000ff527431 */ /* 0x000fc400000001ff */
[----:B------:R-:W-:Y:S02]  /*5230*/  @P3 HADD2.F32 R83, -RZ, R123.H0_H0 ;  /* 0x2000007bff533230 */ /* 0x000fe40000004100 */
[----:B------:R-:W-:Y:S01]  /*5240*/  FFMA.FTZ R170, R170, R160, R161 ;  /* 0x000000a0aaaa7223 */ /* 0x000fe200000100a1 */
[----:B------:R-:W-:Y:S01]  /*5250*/  FMUL.FTZ R150, R78, UR14 ;  /* 0x0000000e4e967c20 */ /* 0x000fe20008410000 */
[----:B------:R-:W-:Y:S01]  /*5260*/  FFMA.FTZ R78, R134, R166, R67 ;  /* 0x000000a6864e7223 */ /* 0x000fe20000010043 */
[----:B------:R-:W-:Y:S01]  /*5270*/  LOP3.LUT P5, RZ, R169, 0xff, RZ, 0xc0, !PT ;  /* 0x000000ffa9ff7812 */ /* 0x000fe200078ac0ff */
[----:B------:R-:W-:Y:S01]  /*5280*/  FADD.FTZ R167, R167, -R170 ;  /* 0x800000aaa7a77221 */ /* 0x000fe20000010000 */
[----:B------:R-:W-:Y:S01]  /*5290*/  @P3 FMUL.FTZ R82, R83, R150 ;  /* 0x0000009653523220 */ /* 0x000fe20000410000 */
[----:B------:R-:W-:Y:S01]  /*52a0*/  FMUL.FTZ R83, R78, R87 ;  /* 0x000000574e537220 */ /* 0x000fe20000410000 */
[----:B------:R-:W-:Y:S02]  /*52b0*/  @P0 HADD2.F32 R143, -RZ, R181.H1_H1 ;  /* 0x300000b5ff8f0230 */ /* 0x000fe40000004100 */
[----:B------:R-:W-:Y:S01]  /*52c0*/  FFMA.FTZ R78, R134, R167, R64 ;  /* 0x000000a7864e7223 */ /* 0x000fe20000010040 */
[----:B------:R-:W-:Y:S01]  /*52d0*/  MOV R142, RZ ;  /* 0x000000ff008e7202 */ /* 0x000fe20000000f00 */
[----:B------:R-:W-:Y:S01]  /*52e0*/  FMUL.FTZ R164, R83, UR14 ;  /* 0x0000000e53a47c20 */ /* 0x000fe20008410000 */
[----:B------:R-:W-:-:S02]  /*52f0*/  HFMA2 R140, -RZ, RZ, 0, 0 ;  /* 0x00000000ff8c7431 */ /* 0x000fc400000001ff */
[----:B------:R-:W-:Y:S01]  /*5300*/  FMUL.FTZ R78, R78, R87 ;  /* 0x000000574e4e7220 */ /* 0x000fe20000410000 */
[----:B------:R-:W0:Y:S01]  /*5310*/  F2F.F16.F32 R79, R79 ;  /* 0x0000004f004f7304 */ /* 0x000e220000200800 */
[----:B------:R-:W-:Y:S01]  /*5320*/  @P0 FMUL.FTZ R142, R143, R164 ;  /* 0x000000a48f8e0220 */ /* 0x000fe20000410000 */
[----:B------:R-:W-:Y:S01]  /*5330*/  @P6 SHF.R.U32.HI R141, RZ, 0x10, R141 ;  /* 0x00000010ff8d6819 */ /* 0x000fe2000001168d */
[----:B------:R-:W-:Y:S02]  /*5340*/  @P5 HADD2.F32 R83, -RZ, R122.H0_H0 ;  /* 0x2000007aff535230 */ /* 0x000fe40000004100 */
[----:B------:R-:W-:Y:S01]  /*5350*/  FMUL.FTZ R146, R78, UR14 ;  /* 0x0000000e4e927c20 */ /* 0x000fe20008410000 */
[----:B------:R-:W-:Y:S01]  /*5360*/  FFMA.FTZ R147, R137, R160, R161 ;  /* 0x000000a089937223 */ /* 0x000fe200000100a1 */
[----:B------:R-:W-:Y:S01]  /*5370*/  CS2R R162, SRZ ;  /* 0x0000000000a27805 */ /* 0x000fe2000001ff00 */
[----:B------:R-:W-:Y:S01]  /*5380*/  @P6 HADD2.F32 R137, -RZ, R141.H0_H0 ;  /* 0x2000008dff896230 */ /* 0x000fe20000004100 */
[----:B------:R-:W1:Y:S01]  /*5390*/  F2F.F16.F32 R142, R142 ;  /* 0x0000008e008e7304 */ /* 0x000e620000200800 */
[----:B------:R-:W-:Y:S01]  /*53a0*/  @P5 FMUL.FTZ R140, R83, R146 ;  /* 0x00000092538c5220 */ /* 0x000fe20000410000 */
[----:B------:R-:W-:Y:S01]  /*53b0*/  FADD.FTZ R147, R156, -R147 ;  /* 0x800000939c937221 */ /* 0x000fe20000010000 */
[----:B------:R-:W-:Y:S01]  /*53c0*/  FFMA.FTZ R154, R154, R160, R161 ;  /* 0x000000a09a9a7223 */ /* 0x000fe200000100a1 */
[----:B------:R-:W-:Y:S01]  /*53d0*/  @P6 FMUL.FTZ R163, R176, R137 ;  /* 0x00000089b0a36220 */ /* 0x000fe20000410000 */
[----:B------:R-:W-:Y:S01]  /*53e0*/  LOP3.LUT P6, RZ, R157, 0xff00, RZ, 0xc0, !PT ;  /* 0x0000ff009dff7812 */ /* 0x000fe200078cc0ff */
[----:B0-----:R-:W-:-:S02]  /*53f0*/  IMAD.WIDE.U32 R78, R79, 0x10000, RZ ;  /* 0x000100004f4e7825 */ /* 0x001fc400078e00ff */
[----:B------:R-:W0:Y:S01]  /*5400*/  F2F.F16.F32 R82, R82 ;  /* 0x0000005200527304 */ /* 0x000e220000200800 */
[----:B-1----:R-:W-:-:S07]  /*5410*/  SHF.L.U32 R83, R142, 0x10, RZ ;  /* 0x000000108e537819 */ /* 0x002fce00000006ff */
[----:B------:R1:W3:Y:S01]  /*5420*/  F2F.F16.F32 R143, R140 ;  /* 0x0000008c008f7304 */ /* 0x0002e20000200800 */
[----:B0-----:R-:W-:Y:S01]  /*5430*/  LOP3.LUT R79, R79, R83, R82, 0xfe, !PT ;  /* 0x000000534f4f7212 */ /* 0x001fe200078efe52 */
[----:B------:R-:W-:-:S04]  /*5440*/  IMAD.WIDE.U32 R82, R135, 0x8, R80 ;  /* 0x0000000887527825 */ /* 0x000fc800078e0050 */
[----:B------:R-:W-:Y:S02]  /*5450*/  HFMA2 R135, -RZ, RZ, 0, 0 ;  /* 0x00000000ff877431 */ /* 0x000fe400000001ff */
[----:B-1----:R-:W-:Y:S01]  /*5460*/  IMAD.WIDE.U32 R140, R133, 0x8, R76 ;  /* 0x00000008858c7825 */ /* 0x002fe200078e004c */
[----:B---3--:R-:W-:-:S05]  /*5470*/  LOP3.LUT R78, R78, R143, RZ, 0xfc, !PT ;  /* 0x0000008f4e4e7212 */ /* 0x008fca00078efcff */
[----:B------:R0:W-:Y:S01]  /*5480*/  STG.E.64 desc[UR4][R82.64], R78 ;  /* 0x0000004e52007986 */ /* 0x0001e2000c101b04 */
[----:B------:R-:W-:-:S03]  /*5490*/  FADD.FTZ R95, R95, -R154 ;  /* 0x8000009a5f5f7221 */ /* 0x000fc60000010000 */
[----:B------:R-:W3:Y:S01]  /*54a0*/  LDG.E.64 R140, desc[UR4][R140.64] ;  /* 0x000000048c8c7981 */ /* 0x000ee2000c1e1b00 */
[----:B------:R-:W-:Y:S01]  /*54b0*/  MOV R144, RZ ;  /* 0x000000ff00907202 */ /* 0x000fe20000000f00 */
[-CC-:B------:R-:W-:Y:S01]  /*54c0*/  FFMA.FTZ R155, R155, R160.reuse, R161.reuse ;  /* 0x000000a09b9b7223 */ /* 0x180fe200000100a1 */
[----:B------:R-:W-:-:S03]  /*54d0*/  FFMA.FTZ R158, R158, R160, R161 ;  /* 0x000000a09e9e7223 */ /* 0x000fc600000100a1 */
[----:B------:R-:W-:Y:S01]  /*54e0*/  FADD.FTZ R155, R136, -R155 ;  /* 0x8000009b889b7221 */ /* 0x000fe20000010000 */
[----:B0-----:R-:W-:Y:S02]  /*54f0*/  @P6 HADD2.F32 R83, -RZ, R180.H0_H0 ;  /* 0x200000b4ff536230 */ /* 0x001fe40000004100 */
[----:B------:R-:W-:Y:S01]  /*5500*/  FADD.FTZ R159, R159, -R158 ;  /* 0x8000009e9f9f7221 */ /* 0x000fe20000010000 */
[----:B------:R-:W-:Y:S01]  /*5510*/  MOV R82, RZ ;  /* 0x000000ff00527202 */ /* 0x000fe20000000f00 */
[----:B------:R-:W-:Y:S01]  /*5520*/  IMAD.WIDE.U32 R76, R132, 0x8, R76 ;  /* 0x00000008844c7825 */ /* 0x000fe200078e004c */
[----:B--2---:R-:W-:Y:S02]  /*5530*/  @P5 MOV R137, R138 ;  /* 0x0000008a00895202 */ /* 0x004fe40000000f00 */
[----:B------:R-:W-:-:S05]  /*5540*/  @P4 SHF.R.U64 R138, R138, 0x10, R139 ;  /* 0x000000108a8a4819 */ /* 0x000fca000000128b */
[----:B------:R-:W-:Y:S01]  /*5550*/  @P4 HADD2.F32 R78, -RZ, R138.H0_H0 ;  /* 0x2000008aff4e4230 */ /* 0x000fe20000004100 */
[----:B------:R-:W-:-:S04]  /*5560*/  @P3 MOV R142, R139 ;  /* 0x0000008b008e3202 */ /* 0x000fc80000000f00 */
[----:B------:R-:W-:Y:S01]  /*5570*/  @P4 FMUL.FTZ R135, R145, R78 ;  /* 0x0000004e91874220 */ /* 0x000fe20000410000 */
[----:B------:R-:W-:Y:S01]  /*5580*/  FFMA.FTZ R78, R134, R147, R69 ;  /* 0x00000093864e7223 */ /* 0x000fe20000010045 */
[----:B------:R-:W-:Y:S01]  /*5590*/  @P3 HADD2.F32 R79, -RZ, R142.H0_H0 ;  /* 0x2000008eff4f3230 */ /* 0x000fe20000004100 */
[----:B------:R-:W-:Y:S02]  /*55a0*/  LOP3.LUT P4, RZ, R157, 0xff0000, RZ, 0xc0, !PT ;  /* 0x00ff00009dff7812 */ /* 0x000fe4000788c0ff */
[----:B------:R-:W-:-:S04]  /*55b0*/  FMUL.FTZ R78, R78, R87 ;  /* 0x000000574e4e7220 */ /* 0x000fc80000410000 */
[----:B------:R-:W-:Y:S01]  /*55c0*/  FMUL.FTZ R138, R78, UR14 ;  /* 0x0000000e4e8a7c20 */ /* 0x000fe20008410000 */
[----:B------:R-:W-:Y:S01]  /*55d0*/  FFMA.FTZ R78, R134, R95, R70 ;  /* 0x0000005f864e7223 */ /* 0x000fe20000010046 */
[----:B------:R-:W-:Y:S01]  /*55e0*/  @P3 FMUL.FTZ R144, R150, R79 ;  /* 0x0000004f96903220 */ /* 0x000fe20000410000 */
[C---:B------:R-:W-:Y:S01]  /*55f0*/  ISETP.GE.U32.AND P3, PT, R157.reuse, 0x1000000, PT ;  /* 0x010000009d00780c */ /* 0x040fe20003f66070 */
[----:B------:R-:W-:Y:S02]  /*5600*/  @P5 HADD2.F32 R137, -RZ, R137.H0_H0 ;  /* 0x20000089ff895230 */ /* 0x000fe40000004100 */
[----:B------:R-:W-:Y:S01]  /*5610*/  FMUL.FTZ R78, R78, R87 ;  /* 0x000000574e4e7220 */ /* 0x000fe20000410000 */
[----:B------:R-:W-:Y:S02]  /*5620*/  HFMA2 R79, -RZ, RZ, 0, 0 ;  /* 0x00000000ff4f7431 */ /* 0x000fe400000001ff */
[----:B------:R-:W-:Y:S02]  /*5630*/  @P4 HADD2.F32 R136, -RZ, R125.H0_H0 ;  /* 0x2000007dff884230 */ /* 0x000fe40000004100 */
[----:B------:R-:W-:Y:S01]  /*5640*/  FMUL.FTZ R145, R78, UR14 ;  /* 0x0000000e4e917c20 */ /* 0x000fe20008410000 */
[----:B------:R-:W-:Y:S01]  /*5650*/  @P5 FMUL.FTZ R162, R146, R137 ;  /* 0x0000008992a25220 */ /* 0x000fe20000410000 */
[----:B------:R-:W-:Y:S01]  /*5660*/  FFMA.FTZ R78, R134, R155, R71 ;  /* 0x0000009b864e7223 */ /* 0x000fe20000010047 */
[----:B------:R-:W-:Y:S01]  /*5670*/  LOP3.LUT P5, RZ, R157, 0xff, RZ, 0xc0, !PT ;  /* 0x000000ff9dff7812 */ /* 0x000fe200078ac0ff */
[----:B------:R-:W-:-:S02]  /*5680*/  @P6 FMUL.FTZ R79, R83, R138 ;  /* 0x0000008a534f6220 */ /* 0x000fc40000410000 */
[----:B------:R-:W-:Y:S01]  /*5690*/  FMUL.FTZ R83, R78, R87 ;  /* 0x000000574e537220 */ /* 0x000fe20000410000 */
[----:B------:R-:W-:Y:S01]  /*56a0*/  @P4 FMUL.FTZ R82, R136, R145 ;  /* 0x0000009188524220 */ /* 0x000fe20000410000 */
[----:B------:R-:W-:Y:S02]  /*56b0*/  HFMA2 R95, -RZ, RZ, 0, 0 ;  /* 0x00000000ff5f7431 */ /* 0x000fe400000001ff */
[----:B------:R-:W-:Y:S02]  /*56c0*/  @P3 HADD2.F32 R136, -RZ, R180.H1_H1 ;  /* 0x300000b4ff883230 */ /* 0x000fe40000004100 */
[----:B------:R-:W-:Y:S01]  /*56d0*/  FFMA.FTZ R78, R134, R159, R68 ;  /* 0x0000009f864e7223 */ /* 0x000fe20000010044 */
[----:B------:R-:W-:-:S03]  /*56e0*/  FMUL.FTZ R147, R83, UR14 ;  /* 0x0000000e53937c20 */ /* 0x000fc60008410000 */
[----:B------:R-:W-:Y:S01]  /*56f0*/  FMUL.FTZ R78, R78, R87 ;  /* 0x000000574e4e7220 */ /* 0x000fe20000410000 */
[----:B------:R-:W-:Y:S01]  /*5700*/  @P3 FMUL.FTZ R95, R136, R147 ;  /* 0x00000093885f3220 */ /* 0x000fe20000410000 */
[----:B------:R-:W-:Y:S02]  /*5710*/  @P5 HADD2.F32 R142, -RZ, R124.H0_H0 ;  /* 0x2000007cff8e5230 */ /* 0x000fe40000004100 */
[----:B------:R-:W-:Y:S01]  /*5720*/  FMUL.FTZ R143, R78, UR14 ;  /* 0x0000000e4e8f7c20 */ /* 0x000fe20008410000 */
[----:B------:R-:W0:Y:S01]  /*5730*/  F2F.F16.F32 R79, R79 ;  /* 0x0000004f004f7304 */ /* 0x000e220000200800 */
[----:B------:R-:W-:Y:S02]  /*5740*/  MOV R136, RZ ;  /* 0x000000ff00887202 */ /* 0x000fe40000000f00 */
        /* <DEDUP_REMOVED lines=15> */
[----:B------:R-:W-:Y:S01]  /*5840*/  @P6 SHF.R.U64 R79, R140, 0x10, R141 ;  /* 0x000000108c4f6819 */ /* 0x000fe2000000128d */
[----:B------:R-:W-:-:S02]  /*5850*/  @P0 HADD2.F32 R133, -RZ, R133.H0_H0 ;  /* 0x20000085ff850230 */ /* 0x000fc40000004100 */
[----:B------:R-:W-:Y:S01]  /*5860*/  @P5 HADD2.F32 R78, -RZ, R78.H0_H0 ;  /* 0x2000004eff4e5230 */ /* 0x000fe20000004100 */
[----:B------:R-:W-:Y:S01]  /*5870*/  @P4 MOV R82, R141 ;  /* 0x0000008d00524202 */ /* 0x000fe20000000f00 */
[----:B------:R-:W-:Y:S01]  /*5880*/  FADD.FTZ R91, R86, -R91 ;  /* 0x8000005b565b7221 */ /* 0x000fe20000010000 */
[----:B------:R-:W-:Y:S01]  /*5890*/  CS2R R136, SRZ ;  /* 0x0000000000887805 */ /* 0x000fe2000001ff00 */
[----:B------:R-:W-:Y:S02]  /*58a0*/  @P6 HADD2.F32 R79, -RZ, R79.H0_H0 ;  /* 0x2000004fff4f6230 */ /* 0x000fe40000004100 */
[----:B------:R-:W-:Y:S01]  /*58b0*/  @P5 FMUL.FTZ R136, R143, R78 ;  /* 0x0000004e8f885220 */ /* 0x000fe20000410000 */
[----:B------:R-:W-:Y:S02]  /*58c0*/  HFMA2 R146, -RZ, RZ, 0, 0 ;  /* 0x00000000ff927431 */ /* 0x000fe400000001ff */
[----:B------:R-:W-:Y:S01]  /*58d0*/  FFMA.FTZ R78, R134, R91, R73 ;  /* 0x0000005b864e7223 */ /* 0x000fe20000010049 */
[----:B------:R-:W-:Y:S01]  /*58e0*/  @P0 FMUL.FTZ R95, R164, R133 ;  /* 0x00000085a45f0220 */ /* 0x000fe20000410000 */
[-CC-:B------:R-:W-:Y:S01]  /*58f0*/  FFMA.FTZ R90, R90, R160.reuse, R161.reuse ;  /* 0x000000a05a5a7223 */ /* 0x180fe200000100a1 */
[----:B------:R-:W-:Y:S01]  /*5900*/  @P4 HADD2.F32 R82, -RZ, R82.H0_H0 ;  /* 0x20000052ff524230 */ /* 0x000fe20000004100 */
[----:B------:R-:W-:Y:S01]  /*5910*/  LOP3.LUT P0, RZ, R93, 0xff00, RZ, 0xc0, !PT ;  /* 0x0000ff005dff7812 */ /* 0x000fe2000780c0ff */
[--C-:B------:R-:W-:Y:S01]  /*5920*/  FFMA.FTZ R89, R89, R160, R161.reuse ;  /* 0x000000a059597223 */ /* 0x100fe200000100a1 */
[----:B------:R-:W-:Y:S01]  /*5930*/  @P6 FMUL.FTZ R137, R138, R79 ;  /* 0x0000004f8a896220 */ /* 0x000fe20000410000 */
[----:B------:R-:W-:Y:S01]  /*5940*/  FMUL.FTZ R78, R78, R87 ;  /* 0x000000574e4e7220 */ /* 0x000fe20000410000 */
[----:B------:R-:W-:Y:S01]  /*5950*/  ISETP.GE.U32.AND P6, PT, R93, 0x1000000, PT ;  /* 0x010000005d00780c */ /* 0x000fe20003fc6070 */
[----:B------:R-:W-:Y:S01]  /*5960*/  FADD.FTZ R85, R85, -R90 ;  /* 0x8000005a55557221 */ /* 0x000fe20000010000 */
[----:B------:R-:W-:Y:S01]  /*5970*/  @P4 FMUL.FTZ R146, R145, R82 ;  /* 0x0000005291924220 */ /* 0x000fe20000410000 */
[----:B------:R-:W-:Y:S01]  /*5980*/  FFMA.FTZ R133, R94, R160, R161 ;  /* 0x000000a05e857223 */ /* 0x000fe200000100a1 */
[----:B------:R-:W-:Y:S01]  /*5990*/  FADD.FTZ R82, R88, -R89 ;  /* 0x8000005958527221 */ /* 0x000fe20000010000 */
[----:B------:R-:W-:Y:S01]  /*59a0*/  FMUL.FTZ R94, R78, UR14 ;  /* 0x0000000e4e5e7c20 */ /* 0x000fe20008410000 */
[C---:B------:R-:W-:Y:S01]  /*59b0*/  LOP3.LUT P5, RZ, R93.reuse, 0xff0000, RZ, 0xc0, !PT ;  /* 0x00ff00005dff7812 */ /* 0x040fe200078ac0ff */
[C---:B------:R-:W-:Y:S01]  /*59c0*/  FFMA.FTZ R78, R134.reuse, R85, R74 ;  /* 0x00000055864e7223 */ /* 0x040fe2000001004a */
[----:B------:R-:W-:Y:S01]  /*59d0*/  LOP3.LUT P4, RZ, R93, 0xff, RZ, 0xc0, !PT ;  /* 0x000000ff5dff7812 */ /* 0x000fe2000788c0ff */
[----:B------:R-:W-:Y:S01]  /*59e0*/  FFMA.FTZ R82, R134, R82, R75 ;  /* 0x0000005286527223 */ /* 0x000fe2000001004b */
[----:B------:R-:W-:Y:S01]  /*59f0*/  FADD.FTZ R133, R92, -R133 ;  /* 0x800000855c857221 */ /* 0x000fe20000010000 */
[----:B------:R-:W-:Y:S01]  /*5a00*/  FMUL.FTZ R78, R78, R87 ;  /* 0x000000574e4e7220 */ /* 0x000fe20000410000 */
[----:B------:R-:W-:-:S02]  /*5a10*/  @P0 HADD2.F32 R83, -RZ, R179.H0_H0 ;  /* 0x200000b3ff530230 */ /* 0x000fc40000004100 */
[----:B------:R-:W-:Y:S01]  /*5a20*/  FMUL.FTZ R82, R82, R87 ;  /* 0x0000005752527220 */ /* 0x000fe20000410000 */
[----:B------:R-:W-:Y:S01]  /*5a30*/  FFMA.FTZ R134, R134, R133, R72 ;  /* 0x0000008586867223 */ /* 0x000fe20000010048 */
[----:B------:R-:W-:Y:S01]  /*5a40*/  FMUL.FTZ R93, R78, UR14 ;  /* 0x0000000e4e5d7c20 */ /* 0x000fe20008410000 */
[----:B------:R-:W-:Y:S01]  /*5a50*/  @P6 HADD2.F32 R78, -RZ, R179.H1_H1 ;  /* 0x300000b3ff4e6230 */ /* 0x000fe20000004100 */
[----:B------:R-:W-:Y:S01]  /*5a60*/  MOV R79, RZ ;  /* 0x000000ff004f7202 */ /* 0x000fe20000000f00 */
[----:B------:R-:W-:Y:S01]  /*5a70*/  FMUL.FTZ R133, R82, UR14 ;  /* 0x0000000e52857c20 */ /* 0x000fe20008410000 */
[----:B------:R-:W-:Y:S01]  /*5a80*/  @P0 FMUL.FTZ R79, R83, R94 ;  /* 0x0000005e534f0220 */ /* 0x000fe20000410000 */
[----:B------:R-:W-:Y:S02]  /*5a90*/  HFMA2 R83, -RZ, RZ, 0, 0 ;  /* 0x00000000ff537431 */ /* 0x000fe400000001ff */
[----:B------:R-:W-:Y:S01]  /*5aa0*/  FMUL.FTZ R134, R134, R87 ;  /* 0x0000005786867220 */ /* 0x000fe20000410000 */
[----:B------:R-:W-:Y:S01]  /*5ab0*/  @P5 HADD2.F32 R86, -RZ, R127.H0_H0 ;  /* 0x2000007fff565230 */ /* 0x000fe20000004100 */
[----:B------:R-:W-:Y:S01]  /*5ac0*/  MOV R85, RZ ;  /* 0x000000ff00557202 */ /* 0x000fe20000000f00 */
[----:B------:R-:W-:Y:S01]  /*5ad0*/  @P6 FMUL.FTZ R85, R78, R133 ;  /* 0x000000854e556220 */ /* 0x000fe20000410000 */
[----:B------:R-:W-:-:S02]  /*5ae0*/  HFMA2 R82, -RZ, RZ, 0, 0 ;  /* 0x00000000ff527431 */ /* 0x000fc400000001ff */
[----:B------:R-:W-:Y:S02]  /*5af0*/  @P4 HADD2.F32 R87, -RZ, R126.H0_H0 ;  /* 0x2000007eff574230 */ /* 0x000fe40000004100 */
[----:B------:R-:W-:Y:S01]  /*5b00*/  FMUL.FTZ R134, R134, UR14 ;  /* 0x0000000e86867c20 */ /* 0x000fe20008410000 */
[----:B------:R-:W-:Y:S01]  /*5b10*/  @P5 FMUL.FTZ R83, R86, R93 ;  /* 0x0000005d56535220 */ /* 0x000fe20000410000 */
[----:B------:R-:W0:Y:S02]  /*5b20*/  F2F.F16.F32 R79, R79 ;  /* 0x0000004f004f7304 */ /* 0x000e240000200800 */
[----:B------:R-:W-:-:S06]  /*5b30*/  @P4 FMUL.FTZ R82, R87, R134 ;  /* 0x0000008657524220 */ /* 0x000fcc0000410000 */
[----:B------:R-:W1:Y:S08]  /*5b40*/  F2F.F16.F32 R85, R85 ;  /* 0x0000005500557304 */ /* 0x000e700000200800 */
[----:B------:R-:W3:Y:S08]  /*5b50*/  F2F.F16.F32 R83, R83 ;  /* 0x0000005300537304 */ /* 0x000ef00000200800 */
[----:B------:R-:W4:Y:S01]  /*5b60*/  F2F.F16.F32 R89, R82 ;  /* 0x0000005200597304 */ /* 0x000f220000200800 */
[----:B0-----:R-:W-:Y:S01]  /*5b70*/  IMAD.WIDE.U32 R78, R79, 0x10000, RZ ;  /* 0x000100004f4e7825 */ /* 0x001fe200078e00ff */
[----:B-1----:R-:W-:-:S02]  /*5b80*/  SHF.L.U32 R87, R85, 0x10, RZ ;  /* 0x0000001055577819 */ /* 0x002fc400000006ff */
[----:B------:R-:W-:Y:S01]  /*5b90*/  @P3 SHF.R.U32.HI R140, RZ, 0x10, R141 ;  /* 0x00000010ff8c3819 */ /* 0x000fe2000001168d */
[----:B------:R-:W-:Y:S01]  /*5ba0*/  IMAD.WIDE.U32 R80, R132, 0x8, R80 ;  /* 0x0000000884507825 */ /* 0x000fe200078e0050 */
[----:B---3--:R-:W-:-:S03]  /*5bb0*/  LOP3.LUT R79, R79, R87, R83, 0xfe, !PT ;  /* 0x000000574f4f7212 */ /* 0x008fc600078efe53 */
[----:B------:R-:W-:Y:S02]  /*5bc0*/  HFMA2 R83, -RZ, RZ, 0, 0 ;  /* 0x00000000ff537431 */ /* 0x000fe400000001ff */
[----:B------:R-:W-:Y:S01]  /*5bd0*/  HFMA2 R85, -RZ, RZ, 0, 0 ;  /* 0x00000000ff557431 */ /* 0x000fe200000001ff */
[----:B----4-:R-:W-:Y:S01]  /*5be0*/  LOP3.LUT R78, R78, R89, RZ, 0xfc, !PT ;  /* 0x000000594e4e7212 */ /* 0x010fe200078efcff */
[----:B------:R-:W-:-:S04]  /*5bf0*/  HFMA2 R89, -RZ, RZ, 0, 0 ;  /* 0x00000000ff597431 */ /* 0x000fc800000001ff */
[----:B------:R0:W-:Y:S01]  /*5c00*/  STG.E.64 desc[UR4][R80.64], R78 ;  /* 0x0000004e50007986 */ /* 0x0001e2000c101b04 */
[----:B------:R-:W-:Y:S02]  /*5c10*/  MOV R82, RZ ;  /* 0x000000ff00527202 */ /* 0x000fe40000000f00 */
[----:B------:R-:W-:Y:S02]  /*5c20*/  MOV R86, RZ ;  /* 0x000000ff00567202 */ /* 0x000fe40000000f00 */
[----:B--2---:R-:W-:Y:S02]  /*5c30*/  @P4 MOV R87, R76 ;  /* 0x0000004c00574202 */ /* 0x004fe40000000f00 */
[--C-:B------:R-:W-:Y:S02]  /*5c40*/  @P0 SHF.R.U64 R91, R76, 0x10, R77.reuse ;  /* 0x000000104c5b0819 */ /* 0x100fe4000000124d */
[----:B------:R-:W-:Y:S02]  /*5c50*/  @P5 MOV R88, R77 ;  /* 0x0000004d00585202 */ /* 0x000fe40000000f00 */
[----:B------:R-:W-:Y:S01]  /*5c60*/  @P6 SHF.R.U32.HI R90, RZ, 0x10, R77 ;  /* 0x00000010ff5a6819 */ /* 0x000fe2000001164d */
[----:B------:R-:W-:-:S02]  /*5c70*/  @P3 HADD2.F32 R76, -RZ, R140.H0_H0 ;  /* 0x2000008cff4c3230 */ /* 0x000fc40000004100 */
[----:B------:R-:W-:Y:S02]  /*5c80*/  @P4 HADD2.F32 R87, -RZ, R87.H0_H0 ;  /* 0x20000057ff574230 */ /* 0x000fe40000004100 */
[----:B------:R-:W-:Y:S02]  /*5c90*/  @P0 HADD2.F32 R77, -RZ, R91.H0_H0 ;  /* 0x2000005bff4d0230 */ /* 0x000fe40000004100 */
[----:B------:R-:W-:Y:S02]  /*5ca0*/  @P5 HADD2.F32 R88, -RZ, R88.H0_H0 ;  /* 0x20000058ff585230 */ /* 0x000fe40000004100 */
[----:B0-----:R-:W-:Y:S02]  /*5cb0*/  @P6 HADD2.F32 R78, -RZ, R90.H0_H0 ;  /* 0x2000005aff4e6230 */ /* 0x001fe40000004100 */
[----:B------:R-:W-:Y:S01]  /*5cc0*/  @P3 FMUL.FTZ R83, R147, R76 ;  /* 0x0000004c93533220 */ /* 0x000fe20000410000 */
[----:B------:R-:W-:Y:S01]  /*5cd0*/  @P4 FMUL.FTZ R82, R134, R87 ;  /* 0x0000005786524220 */ /* 0x000fe20000410000 */
[----:B------:R-:W-:Y:S01]  /*5ce0*/  @P0 FMUL.FTZ R85, R94, R77 ;  /* 0x0000004d5e550220 */ /* 0x000fe20000410000 */
[----:B------:R-:W-:Y:S01]  /*5cf0*/  @P5 FMUL.FTZ R86, R93, R88 ;  /* 0x000000585d565220 */ /* 0x000fe20000410000 */
[----:B------:R-:W-:Y:S01]  /*5d00*/  @P6 FMUL.FTZ R89, R133, R78 ;  /* 0x0000004e85596220 */ /* 0x000fe20000410000 */
[----:B------:R-:W-:Y:S06]  /*5d10*/  BRA `(.L_x_7399) ;  /* 0x0000001800507947 */ /* 0x000fec0003800000 */
.L_x_7400:
        /* <DEDUP_REMOVED lines=19> */
[----:B------:R-:W-:Y:S01]  /*5e50*/  CS2R R80, SRZ ;  /* 0x0000000000507805 */ /* 0x000fe2000001ff00 */
[----:B------:R-:W-:Y:S01]  /*5e60*/  @P5 HADD2.F32 R138, -RZ, R183.H0_H0 ;  /* 0x200000b7ff8a5230 */ /* 0x000fe20000004100 */
[----:B------:R-:W-:-:S02]  /*5e70*/  MOV R146, RZ ;  /* 0x000000ff00927202 */ /* 0x000fc40000000f00 */
[----:B------:R-:W-:Y:S01]  /*5e80*/  LOP3.LUT P4, RZ, R175, 0xff, RZ, 0xc0, !PT ;  /* 0x000000ffafff7812 */ /* 0x000fe2000788c0ff */
[----:B------:R-:W1:Y:S08]  /*5e90*/  @P6 LDC R82, c[0x0][0x408] ;  /* 0x00010200ff526b82 */ /* 0x000e700000000800 */
[----:B------:R-:W3:Y:S08]  /*5ea0*/  @P3 LDC R140, c[0x0][0x408] ;  /* 0x00010200ff8c3b82 */ /* 0x000ef00000000800 */
[----:B------:R-:W4:Y:S01]  /*5eb0*/  @P0 LDC R171, c[0x0][0x408] ;  /* 0x00010200ffab0b82 */ /* 0x000f220000000800 */
[----:B0-----:R-:W-:Y:S01]  /*5ec0*/  @P5 FMUL.FTZ R139, R78, R79 ;  /* 0x0000004f4e8b5220 */ /* 0x001fe20000410000 */
[----:B------:R-:W-:Y:S01]  /*5ed0*/  @P6 FMUL.FTZ R79, R76, R87 ;  /* 0x000000574c4f6220 */ /* 0x000fe20000410000 */
[----:B------:R-:W-:-:S02]  /*5ee0*/  @P6 HADD2.F32 R78, -RZ, R118.H0_H0 ;  /* 0x20000076ff4e6230 */ /* 0x000fc40000004100 */
[----:B------:R-:W-:Y:S01]  /*5ef0*/  @P5 FMUL.FTZ R81, R138, R139 ;  /* 0x0000008b8a515220 */ /* 0x000fe20000410000 */
[----:B------:R-:W-:Y:S02]  /*5f00*/  @P3 HADD2.F32 R138, -RZ, R183.H1_H1 ;  /* 0x300000b7ff8a3230 */ /* 0x000fe40000004100 */
[----:B-1----:R-:W-:Y:S01]  /*5f10*/  @P6 FMUL.FTZ R83, R79, R82 ;  /* 0x000000524f536220 */ /* 0x002fe20000410000 */
[----:B------:R-:W-:Y:S01]  /*5f20*/  FFMA.FTZ R79, R134, R184, R59 ;  /* 0x000000b8864f7223 */ /* 0x000fe2000001003b */
[----:B------:R-:W0:Y:S01]  /*5f30*/  @P5 LDC R187, c[0x0][0x408] ;  /* 0x00010200ffbb5b82 */ /* 0x000e220000000800 */
[----:B------:R-:W1:Y:S01]  /*5f40*/  F2F.F16.F32 R81, R81 ;  /* 0x0000005100517304 */ /* 0x000e620000200800 */
[----:B------:R-:W-:Y:S01]  /*5f50*/  @P6 FMUL.FTZ R80, R78, R83 ;  /* 0x000000534e506220 */ /* 0x000fe20000410000 */
[----:B------:R-:W-:Y:S01]  /*5f60*/  FFMA.FTZ R78, R134, R141, R58 ;  /* 0x0000008d864e7223 */ /* 0x000fe2000001003a */
[-C--:B------:R-:W-:Y:S01]  /*5f70*/  @P3 FMUL.FTZ R83, R79, R87.reuse ;  /* 0x000000574f533220 */ /* 0x080fe20000410000 */
[----:B------:R-:W-:-:S02]  /*5f80*/  @P5 FMUL.FTZ R184, R77, R87 ;  /* 0x000000574db85220 */ /* 0x000fc40000410000 */
[----:B------:R-:W-:Y:S01]  /*5f90*/  @P0 FMUL.FTZ R82, R78, R87 ;  /* 0x000000574e520220 */ /* 0x000fe20000410000 */
[----:B---3--:R-:W-:Y:S01]  /*5fa0*/  @P3 FMUL.FTZ R139, R83, R140 ;  /* 0x0000008c538b3220 */ /* 0x008fe20000410000 */
[----:B------:R1:W3:Y:S01]  /*5fb0*/  F2F.F16.F32 R185, R80 ;  /* 0x0000005000b97304 */ /* 0x0002e20000200800 */
[----:B------:R-:W0:Y:S02]  /*5fc0*/  LDC.64 R140, c[0x0][0x468] ;  /* 0x00011a00ff8c7b82 */ /* 0x000e240000000a00 */
[----:B------:R-:W-:Y:S01]  /*5fd0*/  @P3 FMUL.FTZ R146, R138, R139 ;  /* 0x0000008b8a923220 */ /* 0x000fe20000410000 */
[----:B----4-:R-:W-:Y:S01]  /*5fe0*/  @P0 FMUL.FTZ R83, R82, R171 ;  /* 0x000000ab52530220 */ /* 0x010fe20000410000 */
[----:B------:R-:W-:Y:S02]  /*5ff0*/  HFMA2 R171, -RZ, RZ, 0, 0 ;  /* 0x00000000ffab7431 */ /* 0x000fe400000001ff */
[----:B------:R-:W-:Y:S02]  /*6000*/  @P0 HADD2.F32 R82, -RZ, R119.H0_H0 ;  /* 0x20000077ff520230 */ /* 0x000fe40000004100 */
[----:B------:R-:W4:Y:S01]  /*6010*/  LDC.64 R138, c[0x0][0x478] ;  /* 0x00011e00ff8a7b82 */ /* 0x000f220000000a00 */
[----:B------:R-:W3:Y:S01]  /*6020*/  F2F.F16.F32 R146, R146 ;  /* 0x0000009200927304 */ /* 0x000ee20000200800 */
[----:B-1----:R-:W-:-:S04]  /*6030*/  IMAD.WIDE.U32 R80, R81, 0x10000, RZ ;  /* 0x0001000051507825 */ /* 0x002fc800078e00ff */
[----:B------:R-:W-:Y:S01]  /*6040*/  @P0 FMUL.FTZ R171, R82, R83 ;  /* 0x0000005352ab0220 */ /* 0x000fe20000410000 */
[----:B---3--:R-:W-:Y:S01]  /*6050*/  LOP3.LUT R80, R80, R185, RZ, 0xfc, !PT ;  /* 0x000000b950507212 */ /* 0x008fe200078efcff */
[----:B------:R-:W1:Y:S04]  /*6060*/  @P0 LDC R189, c[0x0][0x408] ;  /* 0x00010200ffbd0b82 */ /* 0x000e680000000800 */
[----:B------:R-:W3:Y:S01]  /*6070*/  F2F.F16.F32 R171, R171 ;  /* 0x000000ab00ab7304 */ /* 0x000ee20000200800 */
[----:B------:R-:W-:-:S04]  /*6080*/  SHF.L.U32 R83, R146, 0x10, RZ ;  /* 0x0000001092537819 */ /* 0x000fc800000006ff */
[----:B---3--:R-:W-:Y:S01]  /*6090*/  LOP3.LUT R81, R81, R83, R171, 0xfe, !PT ;  /* 0x0000005351517212 */ /* 0x008fe200078efeab */
[----:B----4-:R-:W-:-:S04]  /*60a0*/  IMAD.WIDE.U32 R144, R147, 0x10, R138 ;  /* 0x0000001093907825 */ /* 0x010fc800078e008a */
[----:B0-----:R-:W-:Y:S01]  /*60b0*/  IMAD.WIDE.U32 R82, R147, 0x8, R140 ;  /* 0x0000000893527825 */ /* 0x001fe200078e008c */
[----:B------:R-:W-:Y:S03]  /*60c0*/  STG.E.128 desc[UR4][R144.64], R76 ;  /* 0x0000004c90007986 */ /* 0x000fe6000c101d04 */
[----:B------:R-:W-:Y:S01]  /*60d0*/  IMAD.WIDE.U32 R146, R153, 0x8, R142 ;  /* 0x0000000899927825 */ /* 0x000fe200078e008e */
[----:B------:R0:W-:Y:S03]  /*60e0*/  STG.E.64 desc[UR4][R82.64], R80 ;  /* 0x0000005052007986 */ /* 0x0001e6000c101b04 */
[----:B------:R-:W-:Y:S02]  /*60f0*/  @P5 FMUL.FTZ R185, R184, R187 ;  /* 0x000000bbb8b95220 */ /* 0x000fe40000410000 */
[----:B------:R-:W3:Y:S01]  /*6100*/  LDG.E.64 R146, desc[UR4][R146.64] ;  /* 0x0000000492927981 */ /* 0x000ee2000c1e1b00 */
[----:B------:R-:W-:Y:S01]  /*6110*/  MOV R171, RZ ;  /* 0x000000ff00ab7202 */ /* 0x000fe20000000f00 */
[----:B------:R-:W-:-:S04]  /*6120*/  @P0 FMUL.FTZ R184, R78, R87 ;  /* 0x000000574eb80220 */ /* 0x000fc80000410000 */
[----:B-1----:R-:W-:Y:S01]  /*6130*/  @P0 FMUL.FTZ R184, R184, R189 ;  /* 0x000000bdb8b80220 */ /* 0x002fe20000410000 */
[----:B0-----:R-:W0:Y:S01]  /*6140*/  @P4 LDC R81, c[0x0][0x408] ;  /* 0x00010200ff514b82 */ /* 0x001e220000000800 */
[----:B------:R-:W-:Y:S01]  /*6150*/  @P6 FMUL.FTZ R78, R76, R87 ;  /* 0x000000574c4e6220 */ /* 0x000fe20000410000 */
[----:B------:R-:W-:-:S04]  /*6160*/  FFMA.FTZ R176, R176, R160, R161 ;  /* 0x000000a0b0b07223 */ /* 0x000fc800000100a1 */
        /* <DEDUP_REMOVED lines=23> */
[----:B------:R-:W-:Y:S01]  /*62e0*/  LOP3.LUT P6, RZ, R175, 0xff0000, RZ, 0xc0, !PT ;  /* 0x00ff0000afff7812 */ /* 0x000fe200078cc0ff */
[----:B------:R-:W-:-:S05]  /*62f0*/  @P4 FMUL.FTZ R76, R80, R87 ;  /* 0x00000057504c4220 */ /* 0x000fca0000410000 */
[----:B------:R-:W2:Y:S01]  /*6300*/  @P0 LDC R177, c[0x0][0x408] ;  /* 0x00010200ffb10b82 */ /* 0x000ea20000000800 */
[----:B0-----:R-:W-:Y:S01]  /*6310*/  @P4 FMUL.FTZ R78, R76, R81 ;  /* 0x000000514c4e4220 */ /* 0x001fe20000410000 */
[----:B------:R-:W-:Y:S01]  /*6320*/  FFMA.FTZ R81, R134, R178, R61 ;  /* 0x000000b286517223 */ /* 0x000fe2000001003d */
[----:B------:R-:W-:-:S05]  /*6330*/  @P4 HADD2.F32 R77, -RZ, R120.H0_H0 ;  /* 0x20000078ff4d4230 */ /* 0x000fca0000004100 */
[----:B------:R-:W0:Y:S01]  /*6340*/  @P5 LDC R176, c[0x0][0x408] ;  /* 0x00010200ffb05b82 */ /* 0x000e220000000800 */
[----:B------:R-:W-:-:S07]  /*6350*/  @P5 FMUL.FTZ R82, R81, R87 ;  /* 0x0000005751525220 */ /* 0x000fce0000410000 */
[----:B------:R-:W4:Y:S01]  /*6360*/  @P6 LDC R175, c[0x0][0x408] ;  /* 0x00010200ffaf6b82 */ /* 0x000f220000000800 */
[----:B------:R-:W-:Y:S01]  /*6370*/  MOV R76, RZ ;  /* 0x000000ff004c7202 */ /* 0x000fe20000000f00 */
[----:B------:R-:W-:Y:S01]  /*6380*/  @P4 FMUL.FTZ R76, R77, R78 ;  /* 0x0000004e4d4c4220 */ /* 0x000fe20000410000 */
[----:B-1----:R-:W-:Y:S01]  /*6390*/  @P5 FMUL.FTZ R145, R82, R83 ;  /* 0x0000005352915220 */ /* 0x002fe20000410000 */
[----:B------:R-:W-:Y:S02]  /*63a0*/  HFMA2 R77, -RZ, RZ, 0, 0 ;  /* 0x00000000ff4d7431 */ /* 0x000fe400000001ff */
[----:B------:R-:W-:Y:S01]  /*63b0*/  FFMA.FTZ R83, R134, R172, R63 ;  /* 0x000000ac86537223 */ /* 0x000fe2000001003f */
[----:B------:R-:W-:-:S03]  /*63c0*/  @P5 HADD2.F32 R78, -RZ, R182.H0_H0 ;  /* 0x200000b6ff4e5230 */ /* 0x000fc60000004100 */
[----:B------:R-:W-:Y:S01]  /*63d0*/  @P0 FMUL.FTZ R144, R83, R87 ;  /* 0x0000005753900220 */ /* 0x000fe20000410000 */
[----:B------:R-:W-:Y:S01]  /*63e0*/  FFMA.FTZ R82, R134, R151, R62 ;  /* 0x0000009786527223 */ /* 0x000fe2000001003e */
[----:B------:R-:W-:Y:S01]  /*63f0*/  @P5 FMUL.FTZ R77, R78, R145 ;  /* 0x000000914e4d5220 */ /* 0x000fe20000410000 */
[----:B------:R-:W-:Y:S02]  /*6400*/  @P0 HADD2.F32 R78, -RZ, R182.H1_H1 ;  /* 0x300000b6ff4e0230 */ /* 0x000fe40000004100 */
[----:B--2---:R-:W-:Y:S01]  /*6410*/  @P0 FMUL.FTZ R177, R144, R177 ;  /* 0x000000b190b10220 */ /* 0x004fe20000410000 */
[----:B------:R-:W-:Y:S01]  /*6420*/  MOV R172, RZ ;  /* 0x000000ff00ac7202 */ /* 0x000fe20000000f00 */
[----:B------:R-:W-:Y:S01]  /*6430*/  @P6 FMUL.FTZ R144, R82, R87 ;  /* 0x0000005752906220 */ /* 0x000fe20000410000 */
[----:B------:R1:W-:Y:S01]  /*6440*/  F2F.F16.F32 R173, R76 ;  /* 0x0000004c00ad7304 */ /* 0x0003e20000200800 */
[----:B------:R-:W-:Y:S01]  /*6450*/  @P0 FMUL.FTZ R172, R78, R177 ;  /* 0x000000b14eac0220 */ /* 0x000fe20000410000 */
[----:B------:R-:W-:-:S02]  /*6460*/  HFMA2 R78, -RZ, RZ, 0, 0 ;  /* 0x00000000ff4e7431 */ /* 0x000fc400000001ff */
[----:B----4-:R-:W-:Y:S01]  /*6470*/  @P6 FMUL.FTZ R175, R144, R175 ;  /* 0x000000af90af6220 */ /* 0x010fe20000410000 */
[----:B-1----:R-:W-:-:S03]  /*6480*/  @P6 HADD2.F32 R76, -RZ, R121.H0_H0 ;  /* 0x20000079ff4c6230 */ /* 0x002fc60000004100 */
[----:B------:R-:W1:Y:S02]  /*6490*/  F2F.F16.F32 R77, R77 ;  /* 0x0000004d004d7304 */ /* 0x000e640000200800 */
[----:B------:R-:W-:Y:S02]  /*64a0*/  @P6 FMUL.FTZ R78, R76, R175 ;  /* 0x000000af4c4e6220 */ /* 0x000fe40000410000 */
[----:B------:R-:W2:Y:S04]  /*64b0*/  @P6 LDC R175, c[0x0][0x408] ;  /* 0x00010200ffaf6b82 */ /* 0x000ea80000000800 */
[----:B------:R-:W4:Y:S08]  /*64c0*/  F2F.F16.F32 R172, R172 ;  /* 0x000000ac00ac7304 */ /* 0x000f300000200800 */
[----:B------:R-:W0:Y:S01]  /*64d0*/  F2F.F16.F32 R78, R78 ;  /* 0x0000004e004e7304 */ /* 0x000e220000200800 */
[----:B-1----:R-:W-:Y:S01]  /*64e0*/  IMAD.WIDE.U32 R144, R77, 0x10000, RZ ;  /* 0x000100004d907825 */ /* 0x002fe200078e00ff */
[----:B----4-:R-:W-:-:S03]  /*64f0*/  SHF.L.U32 R151, R172, 0x10, RZ ;  /* 0x00000010ac977819 */ /* 0x010fc600000006ff */
        /* <DEDUP_REMOVED lines=14> */
[----:B---3--:R-:W-:Y:S01]  /*65e0*/  @P4 MOV R76, R146 ;  /* 0x00000092004c4202 */ /* 0x008fe20000000f00 */
[----:B------:R-:W-:Y:S01]  /*65f0*/  @P4 FMUL.FTZ R80, R80, R87 ;  /* 0x0000005750504220 */ /* 0x000fe20000410000 */
[----:B------:R-:W-:Y:S01]  /*6600*/  MOV R149, RZ ;  /* 0x000000ff00957202 */ /* 0x000fe20000000f00 */
[----:B------:R-:W-:Y:S01]  /*6610*/  @P3 FMUL.FTZ R149, R78, R79 ;  /* 0x0000004f4e953220 */ /* 0x000fe20000410000 */
[----:B------:R-:W-:Y:S01]  /*6620*/  LOP3.LUT P3, RZ, R169, 0xff, RZ, 0xc0, !PT ;  /* 0x000000ffa9ff7812 */ /* 0x000fe2000786c0ff */
[----:B------:R-:W-:Y:S01]  /*6630*/  @P4 HADD2.F32 R76, -RZ, R76.H0_H0 ;  /* 0x2000004cff4c4230 */ /* 0x000fe20000004100 */
[----:B------:R-:W-:Y:S01]  /*6640*/  @P5 SHF.R.U64 R78, R146, 0x10, R147 ;  /* 0x00000010924e5819 */ /* 0x000fe20000001293 */
[----:B0-----:R-:W-:Y:S01]  /*6650*/  @P4 FMUL.FTZ R77, R80, R173 ;  /* 0x000000ad504d4220 */ /* 0x001fe20000410000 */
[----:B----4-:R-:W-:Y:S01]  /*6660*/  CS2R R152, SRZ ;  /* 0x0000000000987805 */ /* 0x010fe2000001ff00 */
        /* <DEDUP_REMOVED lines=23> */
[-CC-:B------:R-:W-:Y:S01]  /*67e0*/  FFMA.FTZ R166, R166, R160.reuse, R161.reuse ;  /* 0x000000a0a6a67223 */ /* 0x180fe200000100a1 */
[----:B------:R-:W-:Y:S01]  /*67f0*/  FFMA.FTZ R81, R164, R160, R161 ;  /* 0x000000a0a4517223 */ /* 0x000fe200000100a1 */
[----:B------:R-:W-:-:S03]  /*6800*/  FFMA.FTZ R77, R134, R77, R65 ;  /* 0x0000004d864d7223 */ /* 0x000fc60000010041 */
[----:B------:R-:W3:Y:S01]  /*6810*/  @P6 LDC R169, c[0x0][0x408] ;  /* 0x00010200ffa96b82 */ /* 0x000ee20000000800 */
[----:B------:R-:W-:Y:S02]  /*6820*/  @P3 HADD2.F32 R78, -RZ, R122.H0_H0 ;  /* 0x2000007aff4e3230 */ /* 0x000fe40000004100 */
[----:B0-----:R-:W-:Y:S01]  /*6830*/  @P3 FMUL.FTZ R79, R79, R82 ;  /* 0x000000524f4f3220 */ /* 0x001fe20000410000 */
[----:B------:R-:W-:Y:S01]  /*6840*/  FADD.FTZ R166, R163, -R166 ;  /* 0x800000a6a3a67221 */ /* 0x000fe20000010000 */
[----:B------:R-:W-:Y:S01]  /*6850*/  @P4 FMUL.FTZ R82, R77, R87 ;  /* 0x000000574d524220 */ /* 0x000fe20000410000 */
[----:B------:R-:W-:Y:S01]  /*6860*/  MOV R80, RZ ;  /* 0x000000ff00507202 */ /* 0x000fe20000000f00 */
[----:B------:R-:W-:Y:S01]  /*6870*/  FADD.FTZ R167, R162, -R81 ;  /* 0x80000051a2a77221 */ /* 0x000fe20000010000 */
[----:B------:R-:W-:Y:S01]  /*6880*/  @P3 FMUL.FTZ R80, R78, R79 ;  /* 0x0000004f4e503220 */ /* 0x000fe20000410000 */
[----:B------:R-:W-:Y:S02]  /*6890*/  HFMA2 R81, -RZ, RZ, 0, 0 ;  /* 0x00000000ff517431 */ /* 0x000fe400000001ff */
[----:B------:R-:W-:-:S02]  /*68a0*/  @P4 HADD2.F32 R78, -RZ, R181.H0_H0 ;  /* 0x200000b5ff4e4230 */ /* 0x000fc40000004100 */
[----:B-1----:R-:W-:Y:S01]  /*68b0*/  @P4 FMUL.FTZ R151, R82, R151 ;  /* 0x0000009752974220 */ /* 0x002fe20000410000 */
[----:B------:R-:W-:Y:S01]  /*68c0*/  FFMA.FTZ R79, R134, R166, R67 ;  /* 0x000000a6864f7223 */ /* 0x000fe20000010043 */
[----:B------:R-:W0:Y:S02]  /*68d0*/  @P0 LDC R146, c[0x0][0x408] ;  /* 0x00010200ff920b82 */ /* 0x000e240000000800 */
[----:B------:R-:W-:Y:S01]  /*68e0*/  @P4 FMUL.FTZ R81, R78, R151 ;  /* 0x000000974e514220 */ /* 0x000fe20000410000 */
[----:B------:R-:W-:Y:S01]  /*68f0*/  @P5 FMUL.FTZ R82, R79, R87 ;  /* 0x000000574f525220 */ /* 0x000fe20000410000 */
[----:B------:R-:W-:Y:S01]  /*6900*/  FFMA.FTZ R78, R134, R167, R66 ;  /* 0x000000a7864e7223 */ /* 0x000fe20000010042 */
        /* <DEDUP_REMOVED lines=36> */
[----:B---3--:R-:W-:-:S06]  /*6b50*/  @P4 FMUL.FTZ R77, R77, R166 ;  /* 0x000000a64d4d4220 */ /* 0x008fcc0000410000 */
[----:B--2---:R-:W0:Y:S01]  /*6b60*/  @P0 LDC R81, c[0x0][0x408] ;  /* 0x00010200ff510b82 */ /* 0x004e220000000800 */
[----:B------:R-:W-:Y:S01]  /*6b70*/  @P6 FMUL.FTZ R78, R78, R87 ;  /* 0x000000574e4e6220 */ /* 0x000fe20000410000 */
[----:B------:R-:W-:-:S04]  /*6b80*/  FFMA.FTZ R158, R158, R160, R161 ;  /* 0x000000a09e9e7223 */ /* 0x000fc800000100a1 */
[----:B------:R-:W-:Y:S01]  /*6b90*/  FADD.FTZ R159, R159, -R158 ;  /* 0x8000009e9f9f7221 */ /* 0x000fe20000010000 */
[----:B------:R-:W-:-:S03]  /*6ba0*/  FFMA.FTZ R137, R137, R160, R161 ;  /* 0x000000a089897223 */ /* 0x000fc600000100a1 */
[----:B------:R-:W-:Y:S01]  /*6bb0*/  FFMA.FTZ R80, R134, R159, R68 ;  /* 0x0000009f86507223 */ /* 0x000fe20000010044 */
[----:B------:R-:W-:Y:S01]  /*6bc0*/  FADD.FTZ R137, R156, -R137 ;  /* 0x800000899c897221 */ /* 0x000fe20000010000 */
[-CC-:B------:R-:W-:Y:S01]  /*6bd0*/  FFMA.FTZ R155, R155, R160.reuse, R161.reuse ;  /* 0x000000a09b9b7223 */ /* 0x180fe200000100a1 */
[----:B------:R-:W-:-:S03]  /*6be0*/  FFMA.FTZ R154, R154, R160, R161 ;  /* 0x000000a09a9a7223 */ /* 0x000fc600000100a1 */
[----:B------:R-:W-:Y:S01]  /*6bf0*/  FADD.FTZ R155, R136, -R155 ;  /* 0x8000009b889b7221 */ /* 0x000fe20000010000 */
[----:B------:R-:W-:Y:S01]  /*6c00*/  FADD.FTZ R151, R95, -R154 ;  /* 0x8000009a5f977221 */ /* 0x000fe20000010000 */
[----:B------:R-:W-:Y:S01]  /*6c10*/  MOV R95, RZ ;  /* 0x000000ff005f7202 */ /* 0x000fe20000000f00 */
[----:B------:R-:W-:Y:S01]  /*6c20*/  IMAD.WIDE.U32 R142, R132, 0x8, R142 ;  /* 0x00000008848e7825 */ /* 0x000fe200078e008e */
[----:B------:R-:W2:Y:S01]  /*6c30*/  @P5 LDC R154, c[0x0][0x408] ;  /* 0x00010200ff9a5b82 */ /* 0x000ea20000000800 */
[----:B------:R-:W-:Y:S02]  /*6c40*/  @P3 MOV R135, R144 ;  /* 0x0000009000873202 */ /* 0x000fe40000000f00 */
[----:B------:R-:W-:-:S03]  /*6c50*/  @P4 SHF.R.U64 R76, R144, 0x10, R145 ;  /* 0x00000010904c4819 */ /* 0x000fc60000001291 */
[----:B------:R-:W-:Y:S02]  /*6c60*/  @P3 HADD2.F32 R135, -RZ, R135.H0_H0 ;  /* 0x20000087ff873230 */ /* 0x000fe40000004100 */
[----:B------:R-:W-:-:S03]  /*6c70*/  @P4 HADD2.F32 R76, -RZ, R76.H0_H0 ;  /* 0x2000004cff4c4230 */ /* 0x000fc60000004100 */
[----:B------:R-:W-:Y:S01]  /*6c80*/  @P3 FMUL.FTZ R162, R135, R164 ;  /* 0x000000a487a23220 */ /* 0x000fe20000410000 */
[C---:B------:R-:W-:Y:S02]  /*6c90*/  LOP3.LUT P3, RZ, R157.reuse, 0xff00, RZ, 0xc0, !PT ;  /* 0x0000ff009dff7812 */ /* 0x040fe4000786c0ff */
[----:B------:R-:W-:Y:S01]  /*6ca0*/  MOV R135, RZ ;  /* 0x000000ff00877202 */ /* 0x000fe20000000f00 */
[----:B------:R-:W-:Y:S01]  /*6cb0*/  @P4 FMUL.FTZ R135, R76, R77 ;  /* 0x0000004d4c874220 */ /* 0x000fe20000410000 */
[----:B------:R-:W-:Y:S01]  /*6cc0*/  @P6 MOV R76, R145 ;  /* 0x00000091004c6202 */ /* 0x000fe20000000f00 */
[----:B------:R-:W-:Y:S01]  /*6cd0*/  HFMA2 R144, -RZ, RZ, 0, 0 ;  /* 0x00000000ff907431 */ /* 0x000fe200000001ff */
[----:B------:R-:W-:Y:S01]  /*6ce0*/  ISETP.GE.U32.AND P4, PT, R157, 0x1000000, PT ;  /* 0x010000009d00780c */ /* 0x000fe20003f86070 */
[----:B-1----:R-:W-:Y:S02]  /*6cf0*/  @P6 FMUL.FTZ R77, R78, R165 ;  /* 0x000000a54e4d6220 */ /* 0x002fe40000410000 */
[----:B------:R-:W-:-:S04]  /*6d00*/  @P6 HADD2.F32 R76, -RZ, R76.H0_H0 ;  /* 0x2000004cff4c6230 */ /* 0x000fc80000004100 */
[----:B------:R-:W1:Y:S01]  /*6d10*/  @P3 LDC R83, c[0x0][0x408] ;  /* 0x00010200ff533b82 */ /* 0x000e620000000800 */
[----:B------:R-:W-:Y:S01]  /*6d20*/  @P6 FMUL.FTZ R144, R76, R77 ;  /* 0x0000004d4c906220 */ /* 0x000fe20000410000 */
[----:B------:R-:W-:Y:S01]  /*6d30*/  LOP3.LUT P6, RZ, R157, 0xff0000, RZ, 0xc0, !PT ;  /* 0x00ff00009dff7812 */ /* 0x000fe200078cc0ff */
[----:B------:R-:W-:-:S05]  /*6d40*/  @P0 FMUL.FTZ R76, R80, R87 ;  /* 0x00000057504c0220 */ /* 0x000fca0000410000 */
[----:B------:R-:W3:Y:S01]  /*6d50*/  @P4 LDC R159, c[0x0][0x408] ;  /* 0x00010200ff9f4b82 */ /* 0x000ee20000000800 */
[----:B0-----:R-:W-:Y:S01]  /*6d60*/  @P0 FMUL.FTZ R78, R76, R81 ;  /* 0x000000514c4e0220 */ /* 0x001fe20000410000 */
[----:B------:R-:W-:Y:S01]  /*6d70*/  FFMA.FTZ R81, R134, R137, R69 ;  /* 0x0000008986517223 */ /* 0x000fe20000010045 */
[----:B------:R-:W-:-:S05]  /*6d80*/  @P0 HADD2.F32 R77, -RZ, R124.H0_H0 ;  /* 0x2000007cff4d0230 */ /* 0x000fca0000004100 */
[----:B------:R-:W0:Y:S01]  /*6d90*/  @P6 LDC R157, c[0x0][0x408] ;  /* 0x00010200ff9d6b82 */ /* 0x000e220000000800 */
[----:B------:R-:W-:Y:S01]  /*6da0*/  @P3 FMUL.FTZ R82, R81, R87 ;  /* 0x0000005751523220 */ /* 0x000fe20000410000 */
[----:B------:R-:W-:Y:S01]  /*6db0*/  MOV R76, RZ ;  /* 0x000000ff004c7202 */ /* 0x000fe20000000f00 */
[----:B------:R-:W-:Y:S01]  /*6dc0*/  @P0 FMUL.FTZ R76, R77, R78 ;  /* 0x0000004e4d4c0220 */ /* 0x000fe20000410000 */
[----:B------:R-:W-:Y:S02]  /*6dd0*/  HFMA2 R77, -RZ, RZ, 0, 0 ;  /* 0x00000000ff4d7431 */ /* 0x000fe400000001ff */
[--C-:B------:R-:W-:Y:S02]  /*6de0*/  @P3 HADD2.F32 R78, -RZ, R180.reuse.H0_H0 ;  /* 0x200000b4ff4e3230 */ /* 0x100fe40000004100 */
[----:B-1----:R-:W-:Y:S01]  /*6df0*/  @P3 FMUL.FTZ R137, R82, R83 ;  /* 0x0000005352893220 */ /* 0x002fe20000410000 */
[C---:B------:R-:W-:Y:S01]  /*6e00*/  FFMA.FTZ R83, R134.reuse, R155, R71 ;  /* 0x0000009b86537223 */ /* 0x040fe20000010047 */
[----:B------:R-:W-:Y:S01]  /*6e10*/  FFMA.FTZ R82, R134, R151, R70 ;  /* 0x0000009786527223 */ /* 0x000fe20000010046 */
[----:B------:R-:W1:Y:S02]  /*6e20*/  @P3 LDC R156, c[0x0][0x408] ;  /* 0x00010200ff9c3b82 */ /* 0x000e640000000800 */
[----:B------:R-:W-:Y:S01]  /*6e30*/  @P4 FMUL.FTZ R136, R83, R87 ;  /* 0x0000005753884220 */ /* 0x000fe20000410000 */
[----:B------:R-:W-:Y:S01]  /*6e40*/  @P3 FMUL.FTZ R77, R78, R137 ;  /* 0x000000894e4d3220 */ /* 0x000fe20000410000 */
[----:B------:R-:W-:-:S02]  /*6e50*/  @P4 HADD2.F32 R78, -RZ, R180.H1_H1 ;  /* 0x300000b4ff4e4230 */ /* 0x000fc40000004100 */
[----:B---3--:R-:W-:Y:S01]  /*6e60*/  @P4 FMUL.FTZ R159, R136, R159 ;  /* 0x0000009f889f4220 */ /* 0x008fe20000410000 */
[----:B------:R-:W-:Y:S01]  /*6e70*/  @P6 FMUL.FTZ R136, R82, R87 ;  /* 0x0000005752886220 */ /* 0x000fe20000410000 */
[----:B------:R3:W-:Y:S02]  /*6e80*/  F2F.F16.F32 R155, R76 ;  /* 0x0000004c009b7304 */ /* 0x0007e40000200800 */
[----:B------:R-:W-:Y:S01]  /*6e90*/  @P4 FMUL.FTZ R95, R78, R159 ;  /* 0x0000009f4e5f4220 */ /* 0x000fe20000410000 */
[----:B------:R-:W-:Y:S02]  /*6ea0*/  HFMA2 R78, -RZ, RZ, 0, 0 ;  /* 0x00000000ff4e7431 */ /* 0x000fe400000001ff */
[----:B0-----:R-:W-:Y:S01]  /*6eb0*/  @P6 FMUL.FTZ R157, R136, R157 ;  /* 0x0000009d889d6220 */ /* 0x001fe20000410000 */
[----:B---3--:R-:W-:Y:S02]  /*6ec0*/  @P6 HADD2.F32 R76, -RZ, R125.H0_H0 ;  /* 0x2000007dff4c6230 */ /* 0x008fe40000004100 */
[----:B------:R-:W0:Y:S03]  /*6ed0*/  F2F.F16.F32 R77, R77 ;  /* 0x0000004d004d7304 */ /* 0x000e260000200800 */
[----:B------:R-:W-:-:S05]  /*6ee0*/  @P6 FMUL.FTZ R78, R76, R157 ;  /* 0x0000009d4c4e6220 */ /* 0x000fca0000410000 */
[----:B------:R-:W3:Y:S08]  /*6ef0*/  F2F.F16.F32 R95, R95 ;  /* 0x0000005f005f7304 */ /* 0x000ef00000200800 */
[----:B------:R-:W2:Y:S01]  /*6f00*/  F2F.F16.F32 R78, R78 ;  /* 0x0000004e004e7304 */ /* 0x000ea20000200800 */
        /* <DEDUP_REMOVED lines=13> */
[----:B------:R-:W-:-:S04]  /*6fe0*/  @P5 FMUL.FTZ R79, R79, R154 ;  /* 0x0000009a4f4f5220 */ /* 0x000fc80000410000 */
[----:B------:R-:W-:Y:S02]  /*6ff0*/  @P5 HADD2.F32 R78, -RZ, R78.H0_H0 ;  /* 0x2000004eff4e5230 */ /* 0x000fe40000004100 */
[----:B--2---:R-:W-:Y:S01]  /*7000*/  @P0 FMUL.FTZ R80, R80, R87 ;  /* 0x0000005750500220 */ /* 0x004fe20000410000 */
[----:B----4-:R-:W-:Y:S02]  /*7010*/  @P0 MOV R76, R146 ;  /* 0x00000092004c0202 */ /* 0x010fe40000000f00 */
[----:B------:R-:W-:Y:S01]  /*7020*/  MOV R95, RZ ;  /* 0x000000ff005f7202 */ /* 0x000fe20000000f00 */
[----:B---3--:R-:W-:Y:S02]  /*7030*/  @P0 FMUL.FTZ R77, R80, R133 ;  /* 0x00000085504d0220 */ /* 0x008fe40000410000 */
[----:B------:R-:W-:Y:S02]  /*7040*/  @P0 HADD2.F32 R76, -RZ, R76.H0_H0 ;  /* 0x2000004cff4c0230 */ /* 0x000fe40000004100 */
[----:B------:R-:W-:Y:S01]  /*7050*/  @P5 FMUL.FTZ R95, R78, R79 ;  /* 0x0000004f4e5f5220 */ /* 0x000fe20000410000 */
[----:B-1----:R-:W-:-:S02]  /*7060*/  CS2R R136, SRZ ;  /* 0x0000000000887805 */ /* 0x002fc4000001ff00 */
[----:B------:R-:W-:Y:S01]  /*7070*/  LOP3.LUT P5, RZ, R93, 0xff, RZ, 0xc0, !PT ;  /* 0x000000ff5dff7812 */ /* 0x000fe200078ac0ff */
[----:B------:R-:W-:Y:S01]  /*7080*/  @P0 FMUL.FTZ R136, R76, R77 ;  /* 0x0000004d4c880220 */ /* 0x000fe20000410000 */
[----:B------:R-:W-:Y:S01]  /*7090*/  @P3 SHF.R.U64 R76, R146, 0x10, R147 ;  /* 0x00000010924c3819 */ /* 0x000fe20000001293 */
[----:B------:R-:W-:Y:S01]  /*70a0*/  @P3 FMUL.FTZ R81, R81, R87 ;  /* 0x0000005751513220 */ /* 0x000fe20000410000 */
[----:B------:R-:W-:-:S03]  /*70b0*/  LOP3.LUT P0, RZ, R93, 0xff00, RZ, 0xc0, !PT ;  /* 0x0000ff005dff7812 */ /* 0x000fc6000780c0ff */
[----:B------:R-:W-:Y:S02]  /*70c0*/  @P3 HADD2.F32 R76, -RZ, R76.H0_H0 ;  /* 0x2000004cff4c3230 */ /* 0x000fe40000004100 */
[----:B------:R-:W-:Y:S01]  /*70d0*/  @P3 FMUL.FTZ R81, R81, R156 ;  /* 0x0000009c51513220 */ /* 0x000fe20000410000 */
[----:B------:R-:W-:Y:S01]  /*70e0*/  @P6 MOV R77, R147 ;  /* 0x00000093004d6202 */ /* 0x000fe20000000f00 */
[----:B------:R-:W-:Y:S01]  /*70f0*/  @P6 FMUL.FTZ R82, R82, R87 ;  /* 0x0000005752526220 */ /* 0x000fe20000410000 */
[----:B------:R-:W-:Y:S01]  /*7100*/  HFMA2 R146, -RZ, RZ, 0, 0 ;  /* 0x00000000ff927431 */ /* 0x000fe200000001ff */
[----:B------:R-:W1:Y:S01]  /*7110*/  @P5 LDC R150, c[0x0][0x408] ;  /* 0x00010200ff965b82 */ /* 0x000e620000000800 */
[----:B------:R-:W-:Y:S01]  /*7120*/  @P3 FMUL.FTZ R137, R76, R81 ;  /* 0x000000514c893220 */ /* 0x000fe20000410000 */
[----:B------:R-:W-:Y:S01]  /*7130*/  FFMA.FTZ R89, R89, R160, R161 ;  /* 0x000000a059597223 */ /* 0x000fe200000100a1 */
[----:B------:R-:W-:Y:S01]  /*7140*/  LOP3.LUT P3, RZ, R93, 0xff0000, RZ, 0xc0, !PT ;  /* 0x00ff00005dff7812 */ /* 0x000fe2000786c0ff */
[----:B------:R-:W-:-:S02]  /*7150*/  @P6 HADD2.F32 R77, -RZ, R77.H0_H0 ;  /* 0x2000004dff4d6230 */ /* 0x000fc40000004100 */
[----:B0-----:R-:W-:Y:S01]  /*7160*/  @P6 FMUL.FTZ R82, R82, R155 ;  /* 0x0000009b52526220 */ /* 0x001fe20000410000 */
[----:B------:R-:W-:Y:S02]  /*7170*/  FADD.FTZ R79, R88, -R89 ;  /* 0x80000059584f7221 */ /* 0x000fe40000010000 */
[----:B------:R-:W0:Y:S01]  /*7180*/  @P0 LDC R89, c[0x0][0x408] ;  /* 0x00010200ff590b82 */ /* 0x000e220000000800 */
[----:B------:R-:W-:Y:S01]  /*7190*/  @P6 FMUL.FTZ R146, R77, R82 ;  /* 0x000000524d926220 */ /* 0x000fe20000410000 */
[----:B------:R-:W-:Y:S01]  /*71a0*/  ISETP.GE.U32.AND P6, PT, R93, 0x1000000, PT ;  /* 0x010000005d00780c */ /* 0x000fe20003fc6070 */
[----:B------:R-:W-:Y:S01]  /*71b0*/  FFMA.FTZ R77, R94, R160, R161 ;  /* 0x000000a05e4d7223 */ /* 0x000fe200000100a1 */
[----:B------:R-:W-:-:S03]  /*71c0*/  FFMA.FTZ R79, R134, R79, R75 ;  /* 0x0000004f864f7223 */ /* 0x000fc6000001004b */
[----:B------:R-:W-:Y:S01]  /*71d0*/  FADD.FTZ R77, R92, -R77 ;  /* 0x8000004d5c4d7221 */ /* 0x000fe20000010000 */
[-C--:B------:R-:W-:Y:S01]  /*71e0*/  FFMA.FTZ R91, R91, R160.reuse, R161 ;  /* 0x000000a05b5b7223 */ /* 0x080fe200000100a1 */
[----:B------:R-:W2:Y:S02]  /*71f0*/  @P3 LDC R92, c[0x0][0x408] ;  /* 0x00010200ff5c3b82 */ /* 0x000ea40000000800 */
[----:B------:R-:W-:Y:S01]  /*7200*/  FFMA.FTZ R76, R134, R77, R72 ;  /* 0x0000004d864c7223 */ /* 0x000fe20000010048 */
[-C--:B------:R-:W-:Y:S01]  /*7210*/  FMUL.FTZ R77, R79, R87.reuse ;  /* 0x000000574f4d7220 */ /* 0x080fe20000410000 */
[----:B------:R-:W-:Y:S01]  /*7220*/  FADD.FTZ R91, R86, -R91 ;  /* 0x8000005b565b7221 */ /* 0x000fe20000010000 */
[----:B------:R-:W-:Y:S01]  /*7230*/  FFMA.FTZ R90, R90, R160, R161 ;  /* 0x000000a05a5a7223 */ /* 0x000fe200000100a1 */
[----:B------:R-:W-:Y:S01]  /*7240*/  @P5 FMUL.FTZ R81, R76, R87 ;  /* 0x000000574c515220 */ /* 0x000fe20000410000 */
[----:B------:R-:W-:Y:S02]  /*7250*/  @P6 HADD2.F32 R86, -RZ, R179.H1_H1 ;  /* 0x300000b3ff566230 */ /* 0x000fe40000004100 */
[----:B------:R-:W-:Y:S01]  /*7260*/  FMUL.FTZ R145, R77, UR14 ;  /* 0x0000000e4d917c20 */ /* 0x000fe20008410000 */
[----:B------:R-:W-:-:S02]  /*7270*/  HFMA2 R80, -RZ, RZ, 0, 0 ;  /* 0x00000000ff507431 */ /* 0x000fc400000001ff */
[----:B------:R-:W-:Y:S02]  /*7280*/  @P5 HADD2.F32 R78, -RZ, R126.H0_H0 ;  /* 0x2000007eff4e5230 */ /* 0x000fe40000004100 */
[----:B------:R-:W-:Y:S01]  /*7290*/  FFMA.FTZ R77, R134, R91, R73 ;  /* 0x0000005b864d7223 */ /* 0x000fe20000010049 */
[----:B-1----:R-:W-:Y:S01]  /*72a0*/  @P5 FMUL.FTZ R81, R81, R150 ;  /* 0x0000009651515220 */ /* 0x002fe20000410000 */
[----:B------:R-:W-:Y:S01]  /*72b0*/  MOV R82, RZ ;  /* 0x000000ff00527202 */ /* 0x000fe20000000f00 */
[----:B------:R-:W-:Y:S01]  /*72c0*/  FADD.FTZ R85, R85, -R90 ;  /* 0x8000005a55557221 */ /* 0x000fe20000010000 */
[----:B------:R-:W-:Y:S01]  /*72d0*/  @P6 FMUL.FTZ R82, R86, R145 ;  /* 0x0000009156526220 */ /* 0x000fe20000410000 */
[----:B------:R-:W-:Y:S01]  /*72e0*/  @P0 FMUL.FTZ R86, R77, R87 ;  /* 0x000000574d560220 */ /* 0x000fe20000410000 */
[----:B------:R-:W-:Y:S01]  /*72f0*/  @P5 FMUL.FTZ R80, R78, R81 ;  /* 0x000000514e505220 */ /* 0x000fe20000410000 */
[----:B------:R-:W-:Y:S01]  /*7300*/  FFMA.FTZ R78, R134, R85, R74 ;  /* 0x00000055864e7223 */ /* 0x000fe2000001004a */
[----:B------:R-:W-:-:S02]  /*7310*/  @P0 HADD2.F32 R85, -RZ, R179.H0_H0 ;  /* 0x200000b3ff550230 */ /* 0x000fc40000004100 */
[----:B0-----:R-:W-:Y:S01]  /*7320*/  @P0 FMUL.FTZ R86, R86, R89 ;  /* 0x0000005956560220 */ /* 0x001fe20000410000 */
[----:B------:R-:W-:Y:S01]  /*7330*/  MOV R81, RZ ;  /* 0x000000ff00517202 */ /* 0x000fe20000000f00 */
[----:B------:R-:W-:Y:S01]  /*7340*/  @P3 FMUL.FTZ R89, R78, R87 ;  /* 0x000000574e593220 */ /* 0x000fe20000410000 */
[----:B------:R0:W-:Y:S01]  /*7350*/  F2F.F16.F32 R88, R82 ;  /* 0x0000005200587304 */ /* 0x0001e20000200800 */
[----:B------:R-:W-:Y:S01]  /*7360*/  @P0 FMUL.FTZ R81, R85, R86 ;  /* 0x0000005655510220 */ /* 0x000fe20000410000 */
[----:B------:R-:W-:Y:S02]  /*7370*/  HFMA2 R86, -RZ, RZ, 0, 0 ;  /* 0x00000000ff567431 */ /* 0x000fe400000001ff */
[----:B--2---:R-:W-:Y:S01]  /*7380*/  @P3 FMUL.FTZ R89, R89, R92 ;  /* 0x0000005c59593220 */ /* 0x004fe20000410000 */
[----:B------:R-:W1:Y:S01]  /*7390*/  @P4 LDC R90, c[0x0][0x408] ;  /* 0x00010200ff5a4b82 */ /* 0x000e620000000800 */
[----:B0-----:R-:W-:Y:S02]  /*73a0*/  @P3 HADD2.F32 R82, -RZ, R127.H0_H0 ;  /* 0x2000007fff523230 */ /* 0x001fe40000004100 */
[----:B------:R-:W0:Y:S01]  /*73b0*/  F2F.F16.F32 R81, R81 ;  /* 0x0000005100517304 */ /* 0x000e220000200800 */
[----:B------:R-:W-:-:S04]  /*73c0*/  IMAD.WIDE.U32 R138, R132, 0x10, R138 ;  /* 0x00000010848a7825 */ /* 0x000fc800078e008a */
[----:B------:R-:W2:Y:S01]  /*73d0*/  @P0 LDC R134, c[0x0][0x408] ;  /* 0x00010200ff860b82 */ /* 0x000ea20000000800 */
[----:B------:R-:W-:Y:S02]  /*73e0*/  @P3 FMUL.FTZ R86, R82, R89 ;  /* 0x0000005952563220 */ /* 0x000fe40000410000 */
[----:B------:R0:W3:Y:S08]  /*73f0*/  F2F.F16.F32 R91, R80 ;  /* 0x00000050005b7304 */ /* 0x0000f00000200800 */
[----:B------:R-:W4:Y:S01]  /*7400*/  F2F.F16.F32 R86, R86 ;  /* 0x0000005600567304 */ /* 0x000f220000200800 */
[----:B------:R-:W-:Y:S01]  /*7410*/  @P4 SHF.R.U32.HI R82, RZ, 0x10, R147 ;  /* 0x00000010ff524819 */ /* 0x000fe20000011693 */
[----:B0-----:R-:W-:Y:S01]  /*7420*/  IMAD.WIDE.U32 R80, R81, 0x10000, RZ ;  /* 0x0001000051507825 */ /* 0x001fe200078e00ff */
[----:B------:R-:W0:Y:S01]  /*7430*/  @P5 LDC R147, c[0x0][0x408] ;  /* 0x00010200ff935b82 */ /* 0x000e220000000800 */
        /* <DEDUP_REMOVED lines=9> */
[----:B-1----:R-:W-:Y:S01]  /*74d0*/  @P4 FMUL.FTZ R85, R83, R90 ;  /* 0x0000005a53554220 */ /* 0x002fe20000410000 */
[----:B------:R-:W-:Y:S01]  /*74e0*/  MOV R83, RZ ;  /* 0x000000ff00537202 */ /* 0x000fe20000000f00 */
[----:B------:R-:W-:Y:S02]  /*74f0*/  @P3 FMUL.FTZ R92, R78, R87 ;  /* 0x000000574e5c3220 */ /* 0x000fe40000410000 */
[----:B------:R-:W-:Y:S01]  /*7500*/  @P4 FMUL.FTZ R83, R82, R85 ;  /* 0x0000005552534220 */ /* 0x000fe20000410000 */
[-C--:B------:R-:W-:Y:S01]  /*7510*/  @P5 FMUL.FTZ R82, R76, R87.reuse ;  /* 0x000000574c525220 */ /* 0x080fe20000410000 */
[----:B------:R-:W-:Y:S01]  /*7520*/  @P0 FMUL.FTZ R85, R77, R87 ;  /* 0x000000574d550220 */ /* 0x000fe20000410000 */
[----:B------:R-:W-:-:S02]  /*7530*/  HFMA2 R86, -RZ, RZ, 0, 0 ;  /* 0x00000000ff567431 */ /* 0x000fc400000001ff */
[----:B0-----:R-:W-:Y:S01]  /*7540*/  @P5 FMUL.FTZ R88, R82, R147 ;  /* 0x0000009352585220 */ /* 0x001fe20000410000 */
        /* <DEDUP_REMOVED lines=16> */
[----:B----4-:R-:W-:-:S07]  /*7650*/  @P3 FMUL.FTZ R86, R90, R77 ;  /* 0x0000004d5a563220 */ /* 0x010fce0000410000 */
.L_x_7399:
        /* <DEDUP_REMOVED lines=85> */
.L_x_7396:
        /* <DEDUP_REMOVED lines=26> */
.L_x_7402:
        /* <DEDUP_REMOVED lines=11> */
.L_x_10915:


//--------------------- .text._ZN10layer_norm22ln_bwd_finalize_kernelINS_22Kernel_traits_finalizeILj2560E6__halfS2_fS2_fjLb1ELj1024ELj4ENS_18Kernel_traits_baseILj2560ES2_S2_fS2_fjLj1024EEEEELb1ELb0EEEvNS_9BwdParamsE --------------------------
	.section	.text._ZN10layer_norm22ln_bwd_finalize_kernelINS_22Kernel_traits_finalizeILj2560E6__halfS2_fS2_fjLb1ELj1024ELj4ENS_18Kernel_traits_baseILj2560ES2_S2_fS2_fjLj1024EEEEELb1ELb0EEEvNS_9BwdParamsE,"ax",@progbits
	.align	128
        .global         _ZN10layer_norm22ln_bwd_finalize_kernelINS_22Kernel_traits_finalizeILj2560E6__halfS2_fS2_fjLb1ELj1024ELj4ENS_18Kernel_traits_baseILj2560ES2_S2_fS2_fjLj1024EEEEELb1ELb0EEEvNS_9BwdParamsE
        .type           _ZN10layer_norm22ln_bwd_finalize_kernelINS_22Kernel_traits_finalizeILj2560E6__halfS2_fS2_fjLb1ELj1024ELj4ENS_18Kernel_traits_baseILj2560ES2_S2_fS2_fjLj1024EEEEELb1ELb0EEEvNS_9BwdParamsE,@function
        .size           _ZN10layer_norm22ln_bwd_finalize_kernelINS_22Kernel_traits_finalizeILj2560E6__halfS2_fS2_fjLb1ELj1024ELj4ENS_18Kernel_traits_baseILj2560ES2_S2_fS2_fjLj1024EEEEELb1ELb0EEEvNS_9BwdParamsE,(.L_x_10916 - _ZN10layer_norm22ln_bwd_finalize_kernelINS_22Kernel_traits_finalizeILj2560E6__halfS2_fS2_fjLb1ELj1024ELj4ENS_18Kernel_traits_baseILj2560ES2_S2_fS2_fjLj1024EEEEELb1ELb0EEEvNS_9BwdParamsE)
        .other          _ZN10layer_norm22ln_bwd_finalize_kernelINS_22Kernel_traits_finalizeILj2560E6__halfS2_fS2_fjLb1ELj1024ELj4ENS_18Kernel_traits_baseILj2560ES2_S2_fS2_fjLj1024EEEEELb1ELb0EEEvNS_9BwdParamsE,@"STO_CUDA_ENTRY STV_DEFAULT"
_ZN10layer_norm22ln_bwd_finalize_kernelINS_22Kernel_traits_finalizeILj2560E6__halfS2_fS2_fjLb1ELj1024ELj4ENS_18Kernel_traits_baseILj2560ES2_S2_fS2_fjLj1024EEEEELb1ELb0EEEvNS_9BwdParamsE:
.text._ZN10layer_norm22ln_bwd_finalize_kernelINS_22Kernel_traits_finalizeILj2560E6__halfS2_fS2_fjLb1ELj1024ELj4ENS_18Kernel_traits_baseILj2560ES2_S2_fS2_fjLj1024EEEEELb1ELb0EEEvNS_9BwdParamsE:
        /* <DEDUP_REMOVED lines=57> */
.L_x_7407:
        /* <DEDUP_REMOVED lines=87> */
.L_x_7406:
[----:B------:R-:W-:Y:S05]  /*0900*/  BSYNC.RECONVERGENT B1 ;  /* 0x0000000000017941 */ /* 0x000fea0003800200 */
.L_x_7405:
        /* <DEDUP_REMOVED lines=50> */
.L_x_7409:
[----:B------:R-:W-:Y:S05]  /*0c30*/  BSYNC.RECONVERGENT B1 ;  /* 0x0000000000017941 */ /* 0x000fea0003800200 */
.L_x_7408:
        /* <DEDUP_REMOVED lines=29> */
.L_x_7411:
[----:B------:R-:W-:Y:S05]  /*0e10*/  BSYNC.RECONVERGENT B1 ;  /* 0x0000000000017941 */ /* 0x000fea0003800200 */
.L_x_7410:
        /* <DEDUP_REMOVED lines=14> */
.L_x_7404:
[----:B------:R-:W-:Y:S05]  /*0f00*/  BSYNC.RECONVERGENT B0 ;  /* 0x0000000000007941 */ /* 0x000fea0003800200 */
.L_x_7403:
        /* <DEDUP_REMOVED lines=78> */
.L_x_7412:
        /* <DEDUP_REMOVED lines=9> */
.L_x_10916:


//--------------------- .text._ZN10layer_norm13ln_bwd_kernelINS_13Kernel_traitsI6__halfS2_fS2_fjLj2560ELj1ELj1ELj4ELj8ENS_18Kernel_traits_baseILj2560ES2_S2_fS2_fjLj128EEEEELb1ELb1ELb1ELb0EEEvNS_9BwdParamsE --------------------------
	.section	.text._ZN10layer_norm13ln_bwd_kernelINS_13Kernel_traitsI6__halfS2_fS2_fjLj2560ELj1ELj1ELj4ELj8ENS_18Kernel_traits_baseILj2560ES2_S2_fS2_fjLj128EEEEELb1ELb1ELb1ELb0EEEvNS_9BwdParamsE,"ax",@progbits
	.align	128
        .global         _ZN10layer_norm13ln_bwd_kernelINS_13Kernel_traitsI6__halfS2_fS2_fjLj2560ELj1ELj1ELj4ELj8ENS_18Kernel_traits_baseILj2560ES2_S2_fS2_fjLj128EEEEELb1ELb1ELb1ELb0EEEvNS_9BwdParamsE
        .type           _ZN10layer_norm13ln_bwd_kernelINS_13Kernel_traitsI6__halfS2_fS2_fjLj2560ELj1ELj1ELj4ELj8ENS_18Kernel_traits_baseILj2560ES2_S2_fS2_fjLj128EEEEELb1ELb1ELb1ELb0EEEvNS_9BwdParamsE,@function
        .size           _ZN10layer_norm13ln_bwd_kernelINS_13Kernel_traitsI6__halfS2_fS2_fjLj2560ELj1ELj1ELj4ELj8ENS_18Kernel_traits_baseILj2560ES2_S2_fS2_fjLj128EEEEELb1ELb1ELb1ELb0EEEvNS_9BwdParamsE,(.L_x_10917 - _ZN10layer_norm13ln_bwd_kernelINS_13Kernel_traitsI6__halfS2_fS2_fjLj2560ELj1ELj1ELj4ELj8ENS_18Kernel_traits_baseILj2560ES2_S2_fS2_fjLj128EEEEELb1ELb1ELb1ELb0EEEvNS_9BwdParamsE)
        .other          _ZN10layer_norm13ln_bwd_kernelINS_13Kernel_traitsI6__halfS2_fS2_fjLj2560ELj1ELj1ELj4ELj8ENS_18Kernel_traits_baseILj2560ES2_S2_fS2_fjLj128EEEEELb1ELb1ELb1ELb0EEEvNS_9BwdParamsE,@"STO_CUDA_ENTRY STV_DEFAULT"
_ZN10layer_norm13ln_bwd_kernelINS_13Kernel_traitsI6__halfS2_fS2_fjLj2560ELj1ELj1ELj4ELj8ENS_18Kernel_traits_baseILj2560ES2_S2_fS2_fjLj128EEEEELb1ELb1ELb1ELb0EEEvNS_9BwdParamsE:
.text._ZN10layer_norm13ln_bwd_kernelINS_13Kernel_traitsI6__halfS2_fS2_fjLj2560ELj1ELj1ELj4ELj8ENS_18Kernel_traits_baseILj2560ES2_S2_fS2_fjLj128EEEEELb1ELb1ELb1ELb0EEEvNS_9BwdParamsE:
        /* <DEDUP_REMOVED lines=18> */
[----:B------:R-:W-:Y:S02]  /*0120*/  P2R R171, PR, RZ, 0x1 ;  /* 0x00000001ffab7803 */ /* 0x000fe40000000000 */
[----:B------:R-:W-:Y:S02]  /*0130*/  CS2R R80, SRZ ;  /* 0x0000000000507805 */ /* 0x000fe4000001ff00 */
[----:B------:R-:W-:Y:S01]  /*0140*/  P2R R122, PR, RZ, 0x2 ;  /* 0x00000002ff7a7803 */ /* 0x000fe20000000000 */
        /* <DEDUP_REMOVED lines=58> */
[----:B-1----:R-:W-:Y:S02]  /*04f0*/  CS2R R38, SRZ ;  /* 0x0000000000267805 */ /* 0x002fe4000001ff00 */
[----:B------:R-:W-:-:S02]  /*0500*/  CS2R R32, SRZ ;  /* 0x0000000000207805 */ /* 0x000fc4000001ff00 */
        /* <DEDUP_REMOVED lines=66> */
[----:B------:R-:W-:Y:S01]  /*0930*/  MOV R178, R19 ;  /* 0x0000001300b27202 */ /* 0x000fe20000000f00 */
[----:B------:R-:W-:Y:S01]  /*0940*/  UPLOP3.LUT UP1, UPT, UPT, UPT, UPT, 0x40, 0x4 ;  /* 0x000000000004789c */ /* 0x000fe20003f2e870 */
[----:B------:R-:W-:Y:S01]  /*0950*/  SHF.R.U32.HI R14, RZ, 0x10, R19 ;  /* 0x00000010ff0e7819 */ /* 0x000fe20000011613 */
[----:B------:R-:W0:Y:S01]  /*0960*/  LDCU.U8 UR7, c[0x0][0x410] ;  /* 0x00008200ff0777ac */ /* 0x000e220008000000 */
[----:B------:R-:W-:Y:S02]  /*0970*/  MOV R179, R22 ;  /* 0x0000001600b37202 */ /* 0x000fe40000000f00 */
[--C-:B------:R-:W-:Y:S01]  /*0980*/  SHF.R.U64 R15, R22, 0x10, R23.reuse ;  /* 0x00000010160f7819 */ /* 0x100fe20000001217 */
[----:B------:R-:W1:Y:S01]  /*0990*/  LDCU UR12, c[0x0][0x400] ;  /* 0x00008000ff0c77ac */ /* 0x000e620008000800 */
[----:B------:R-:W-:Y:S02]  /*09a0*/  MOV R180, R23 ;  /* 0x0000001700b47202 */ /* 0x000fe40000000f00 */
[----:B------:R-:W-:Y:S01]  /*09b0*/  SHF.R.U32.HI R16, RZ, 0x10, R23 ;  /* 0x00000010ff107819 */ /* 0x000fe20000011617 */
[----:B------:R-:W2:Y:S01]  /*09c0*/  LDCU.64 UR14, c[0x0][0x408] ;  /* 0x00008100ff0e77ac */ /* 0x000ea20008000a00 */
[----:B------:R-:W-:-:S02]  /*09d0*/  MOV R183, R86 ;  /* 0x0000005600b77202 */ /* 0x000fc40000000f00 */
[--C-:B------:R-:W-:Y:S01]  /*09e0*/  SHF.R.U64 R17, R86, 0x10, R87.reuse ;  /* 0x0000001056117819 */ /* 0x100fe20000001257 */
[----:B------:R-:W3:Y:S01]  /*09f0*/  LDCU.64 UR10, c[0x0][0x438] ;  /* 0x00008700ff0a77ac */ /* 0x000ee20008000a00 */
[----:B------:R-:W-:Y:S02]  /*0a00*/  MOV R184, R87 ;  /* 0x0000005700b87202 */ /* 0x000fe40000000f00 */
        /* <DEDUP_REMOVED lines=23> */
[----:B01234-:R-:W-:-:S07]  /*0b80*/  PRMT R184, R184, 0x5410, R18 ;  /* 0x00005410b8b87816 */ /* 0x01ffce0000000012 */
.L_x_7663:
        /* <DEDUP_REMOVED lines=20> */
[C---:B------:R-:W-:Y:S01]  /*0cd0*/  ISETP.GE.U32.AND P5, PT, R108.reuse, 0x100, PT ;  /* 0x000001006c00780c */ /* 0x040fe20003fa6070 */
[----:B------:R-:W-:Y:S01]  /*0ce0*/  BSSY.RECONVERGENT B1, `(.L_x_7416) ;  /* 0x0000052000017945 */ /* 0x000fe20003800200 */
[----:B------:R-:W-:Y:S01]  /*0cf0*/  ISETP.NE.AND P0, PT, RZ, UR7, PT ;  /* 0x00000007ff007c0c */ /* 0x000fe2000bf05270 */
[----:B------:R-:W-:Y:S01]  /*0d00*/  HFMA2 R182, -RZ, RZ, 0, 0 ;  /* 0x00000000ffb67431 */ /* 0x000fe200000001ff */
[----:B------:R-:W-:-:S02]  /*0d10*/  ISETP.GE.U32.AND P4, PT, R108, 0x180, PT ;  /* 0x000001806c00780c */ /* 0x000fc40003f86070 */
[----:B------:R-:W-:Y:S02]  /*0d20*/  ISETP.GE.U32.AND P3, PT, R108, 0x200, PT ;  /* 0x000002006c00780c */ /* 0x000fe40003f66070 */
[----:B------:R-:W-:Y:S02]  /*0d30*/  P2R R117, PR, RZ, 0x40 ;  /* 0x00000040ff757803 */ /* 0x000fe40000000000 */
[----:B------:R-:W-:Y:S02]  /*0d40*/  @P1 IADD3 R91, PT, PT, R173, -0x1, RZ ;  /* 0xffffffffad5b1810 */ /* 0x000fe40007ffe0ff */
[----:B------:R-:W-:Y:S02]  /*0d50*/  P2R R122, PR, RZ, 0x20 ;  /* 0x00000020ff7a7803 */ /* 0x000fe40000000000 */
[----:B------:R-:W-:Y:S01]  /*0d60*/  MOV R181, RZ ;  /* 0x000000ff00b57202 */ /* 0x000fe20000000f00 */
        /* <DEDUP_REMOVED lines=26> */
[----:B--2---:R-:W-:-:S05]  /*0f10*/  IMAD.WIDE.U32 R96, R99, 0x4, R96 ;  /* 0x0000000463607825 */ /* 0x004fca00078e0060 */
[----:B------:R1:W5:Y:S01]  /*0f20*/  LDG.E R112, desc[UR8][R96.64] ;  /* 0x0000000860707981 */ /* 0x000362000c1e1900 */
[----:B0-----:R-:W-:-:S05]  /*0f30*/  @P0 IMAD.WIDE.U32 R94, R103, 0x10, R94 ;  /* 0x00000010675e0825 */ /* 0x001fca00078e005e */
[----:B------:R1:W5:Y:S01]  /*0f40*/  @P0 LDG.E.128 R20, desc[UR8][R94.64] ;  /* 0x000000085e140981 */ /* 0x000362000c1e1d00 */
[----:B------:R-:W-:Y:S02]  /*0f50*/  HADD2.F32 R132, -RZ, R118.H1_H1 ;  /* 0x30000076ff847230 */ /* 0x000fe40000004100 */
[----:B------:R-:W-:Y:S02]  /*0f60*/  HADD2.F32 R133, -RZ, R119.H1_H1 ;  /* 0x30000077ff857230 */ /* 0x000fe40000004100 */
[----:B------:R-:W-:Y:S02]  /*0f70*/  HADD2.F32 R136, -RZ, R120.H1_H1 ;  /* 0x30000078ff887230 */ /* 0x000fe40000004100 */
[----:B------:R-:W-:Y:S01]  /*0f80*/  HADD2.F32 R137, -RZ, R121.H1_H1 ;  /* 0x30000079ff897230 */ /* 0x000fe20000004100 */
[----:B------:R-:W-:Y:S02]  /*0f90*/  IADD3 R99, PT, PT, R99, 0x80, RZ ;  /* 0x0000008063637810 */ /* 0x000fe40007ffe0ff */
[----:B------:R-:W-:-:S02]  /*0fa0*/  IADD3 R101, PT, PT, R101, 0x80, RZ ;  /* 0x0000008065657810 */ /* 0x000fc40007ffe0ff */
[----:B------:R-:W-:Y:S02]  /*0fb0*/  IADD3 R103, PT, PT, R103, 0x80, RZ ;  /* 0x0000008067677810 */ /* 0x000fe40007ffe0ff */
[----:B---3--:R-:W-:Y:S02]  /*0fc0*/  MOV R3, R92 ;  /* 0x0000005c00037202 */ /* 0x008fe40000000f00 */
[----:B------:R-:W-:Y:S02]  /*0fd0*/  SHF.R.U64 R102, R92, 0x10, R93 ;  /* 0x000000105c667819 */ /* 0x000fe4000000125d */
[----:B------:R-:W-:Y:S01]  /*0fe0*/  MOV R100, R93 ;  /* 0x0000005d00647202 */ /* 0x000fe20000000f00 */
[C---:B----4-:R-:W-:Y:S01]  /*0ff0*/  FADD.FTZ R88, -R98.reuse, R88 ;  /* 0x0000005862587221 */ /* 0x050fe20000010100 */
[C---:B------:R-:W-:Y:S01]  /*1000*/  FADD.FTZ R134, -R98.reuse, R89 ;  /* 0x0000005962867221 */ /* 0x040fe20000010100 */
[----:B------:R-:W-:Y:S02]  /*1010*/  HADD2.F32 R89, -RZ, R3.H0_H0 ;  /* 0x20000003ff597230 */ /* 0x000fe40000004100 */
[----:B------:R-:W-:Y:S01]  /*1020*/  FMUL.FTZ R3, R111, R88 ;  /* 0x000000586f037220 */ /* 0x000fe20000410000 */
        /* <DEDUP_REMOVED lines=16> */
[----:B------:R-:W-:Y:S01]  /*1130*/  FADD.FTZ R88, RZ, R132 ;  /* 0x00000084ff587221 */ /* 0x000fe20000010000 */
[----:B------:R-:W-:Y:S01]  /*1140*/  FFMA.FTZ R89, R3, R132, RZ ;  /* 0x0000008403597223 */ /* 0x000fe200000100ff */
[----:B------:R-:W-:-:S02]  /*1150*/  HADD2.F32 R90, -RZ, R92.H0_H0 ;  /* 0x2000005cff5a7230 */ /* 0x000fc40000004100 */
        /* <DEDUP_REMOVED lines=9> */
[----:B-1----:R-:W-:-:S07]  /*11f0*/  FFMA.FTZ R182, R138, R137, R89 ;  /* 0x000000898ab67223 */ /* 0x002fce0000010059 */
.L_x_7417:
[----:B------:R-:W-:Y:S05]  /*1200*/  BSYNC.RECONVERGENT B1 ;  /* 0x0000000000017941 */ /* 0x000fea0003800200 */
.L_x_7416:
        /* <DEDUP_REMOVED lines=16> */
[--C-:B------:R-:W-:Y:S02]  /*1310*/  HADD2.F32 R140, -RZ, R123.reuse.H0_H0 ;  /* 0x2000007bff8c7230 */ /* 0x100fe40000004100 */
[----:B------:R-:W-:Y:S02]  /*1320*/  HADD2.F32 R141, -RZ, R123.H1_H1 ;  /* 0x3000007bff8d7230 */ /* 0x000fe40000004100 */
[--C-:B------:R-:W-:Y:S02]  /*1330*/  HADD2.F32 R144, -RZ, R124.reuse.H0_H0 ;  /* 0x2000007cff907230 */ /* 0x100fe40000004100 */
        /* <DEDUP_REMOVED lines=40> */
.L_x_7419:
[----:B------:R-:W-:Y:S05]  /*15c0*/  BSYNC.RECONVERGENT B1 ;  /* 0x0000000000017941 */ /* 0x000fea0003800200 */
.L_x_7418:
        /* <DEDUP_REMOVED lines=59> */
.L_x_7421:
[----:B------:R-:W-:Y:S05]  /*1980*/  BSYNC.RECONVERGENT B1 ;  /* 0x0000000000017941 */ /* 0x000fea0003800200 */
.L_x_7420:
        /* <DEDUP_REMOVED lines=59> */
.L_x_7423:
[----:B------:R-:W-:Y:S05]  /*1d40*/  BSYNC.RECONVERGENT B1 ;  /* 0x0000000000017941 */ /* 0x000fea0003800200 */
.L_x_7422:
        /* <DEDUP_REMOVED lines=11> */
[----:B------:R0:W5:Y:S03]  /*1e00*/  @P0 LDG.E.128 R4, desc[UR8][R96.64] ;  /* 0x0000000860040981 */ /* 0x000166000c1e1d00 */
[----:B--2---:R-:W-:Y:S02]  /*1e10*/  IMAD.WIDE.U32 R92, R101, 0x8, R88 ;  /* 0x00000008655c7825 */ /* 0x004fe400078e0058 */
[----:B------:R-:W2:Y:S04]  /*1e20*/  LDG.E.128 R88, desc[UR8][R90.64] ;  /* 0x000000085a587981 */ /* 0x000ea8000c1e1d00 */
[----:B------:R-:W3:Y:S01]  /*1e30*/  LDG.E.64 R92, desc[UR8][R92.64] ;  /* 0x000000085c5c7981 */ /* 0x000ee2000c1e1b00 */
[----:B-1----:R-:W-:-:S05]  /*1e40*/  IMAD.WIDE.U32 R94, R99, 0x4, R94 ;  /* 0x00000004635e7825 */ /* 0x002fca00078e005e */
[----:B------:R1:W5:Y:S01]  /*1e50*/  LDG.E R116, desc[UR8][R94.64] ;  /* 0x000000085e747981 */ /* 0x000362000c1e1900 */
[--C-:B------:R-:W-:Y:S02]  /*1e60*/  HADD2.F32 R164, -RZ, R129.reuse.H0_H0 ;  /* 0x20000081ffa47230 */ /* 0x100fe40000004100 */
[----:B------:R-:W-:Y:S02]  /*1e70*/  HADD2.F32 R165, -RZ, R129.H1_H1 ;  /* 0x30000081ffa57230 */ /* 0x000fe40000004100 */
[--C-:B------:R-:W-:Y:S02]  /*1e80*/  HADD2.F32 R168, -RZ, R130.reuse.H0_H0 ;  /* 0x20000082ffa87230 */ /* 0x100fe40000004100 */
[----:B------:R-:W-:Y:S02]  /*1e90*/  HADD2.F32 R169, -RZ, R130.H1_H1 ;  /* 0x30000082ffa97230 */ /* 0x000fe40000004100 */
[----:B--2---:R-:W-:Y:S01]  /*1ea0*/  FADD.FTZ R88, -R98, R88 ;  /* 0x0000005862587221 */ /* 0x004fe20000010100 */
[----:B---3--:R-:W-:-:S02]  /*1eb0*/  MOV R99, R92 ;  /* 0x0000005c00637202 */ /* 0x008fc40000000f00 */
[----:B------:R-:W-:Y:S01]  /*1ec0*/  SHF.R.U64 R100, R92, 0x10, R93 ;  /* 0x000000105c647819 */ /* 0x000fe2000000125d */
[C---:B------:R-:W-:Y:S02]  /*1ed0*/  FADD.FTZ R166, -R98.reuse, R89 ;  /* 0x0000005962a67221 */ /* 0x040fe40000010100 */
[----:B------:R-:W-:Y:S01]  /*1ee0*/  HADD2.F32 R99, -RZ, R99.H0_H0 ;  /* 0x20000063ff637230 */ /* 0x000fe20000004100 */
[----:B0-----:R-:W-:Y:S01]  /*1ef0*/  MOV R96, R93 ;  /* 0x0000005d00607202 */ /* 0x001fe20000000f00 */
[C---:B------:R-:W-:Y:S01]  /*1f00*/  FMUL.FTZ R163, R111.reuse, R88 ;  /* 0x000000586fa37220 */ /* 0x040fe20000410000 */
[----:B------:R-:W-:Y:S02]  /*1f10*/  HADD2.F32 R88, -RZ, R100.H0_H0 ;  /* 0x20000064ff587230 */ /* 0x000fe40000004100 */
[----:B------:R-:W-:Y:S01]  /*1f20*/  FADD.FTZ R90, -R98, R90 ;  /* 0x0000005a625a7221 */ /* 0x000fe20000010100 */
[----:B------:R-:W-:Y:S01]  /*1f30*/  FMUL.FTZ R166, R111, R166 ;  /* 0x000000a66fa67220 */ /* 0x000fe20000410000 */
[----:B------:R-:W-:Y:S01]  /*1f40*/  FMUL.FTZ R164, R164, R99 ;  /* 0x00000063a4a47220 */ /* 0x000fe20000410000 */
[----:B------:R-:W-:Y:S01]  /*1f50*/  FADD.FTZ R170, -R98, R91 ;  /* 0x0000005b62aa7221 */ /* 0x000fe20000010100 */
[----:B------:R-:W-:Y:S01]  /*1f60*/  HADD2.F32 R91, -RZ, R96.H0_H0 ;  /* 0x20000060ff5b7230 */ /* 0x000fe20000004100 */
[----:B------:R-:W-:Y:S01]  /*1f70*/  SHF.R.U32.HI R97, RZ, 0x10, R93 ;  /* 0x00000010ff617819 */ /* 0x000fe2000001165d */
[-C--:B------:R-:W-:Y:S01]  /*1f80*/  FMUL.FTZ R165, R165, R88.reuse ;  /* 0x00000058a5a57220 */ /* 0x080fe20000410000 */
        /* <DEDUP_REMOVED lines=22> */
.L_x_7415:
        /* <DEDUP_REMOVED lines=22> */
[----:B------:R-:W-:-:S03]  /*2250*/  P2R R117, PR, RZ, 0x20 ;  /* 0x00000020ff757803 */ /* 0x000fc60000000000 */
        /* <DEDUP_REMOVED lines=25> */
.L_x_7425:
        /* <DEDUP_REMOVED lines=14> */
[----:B------:R4:W5:Y:S02]  /*24d0*/  @P6 LDG.E.128 R20, desc[UR8][R88.64] ;  /* 0x0000000858146981 */ /* 0x000964000c1e1d00 */
[----:B------:R-:W0:Y:S01]  /*24e0*/  @P4 LDC.64 R106, c[0x0][0x438] ;  /* 0x00010e00ff6a4b82 */ /* 0x000e220000000a00 */
        /* <DEDUP_REMOVED lines=26> */
[----:B0-----:R-:W-:-:S05]  /*2690*/  @P0 IMAD.WIDE.U32 R100, R187, 0x4, R100 ;  /* 0x00000004bb640825 */ /* 0x001fca00078e0064 */
[----:B------:R4:W5:Y:S01]  /*26a0*/  @P0 LDG.E R116, desc[UR8][R100.64] ;  /* 0x0000000864740981 */ /* 0x000962000c1e1900 */
[----:B-1----:R-:W-:-:S05]  /*26b0*/  @P0 IMAD.WIDE.U32 R92, R181, 0x10, R92 ;  /* 0x00000010b55c0825 */ /* 0x002fca00078e005c */
[----:B------:R4:W5:Y:S01]  /*26c0*/  @P0 LDG.E.128 R4, desc[UR8][R92.64] ;  /* 0x000000085c040981 */ /* 0x000962000c1e1d00 */
[----:B------:R-:W-:Y:S02]  /*26d0*/  MOV R181, RZ ;  /* 0x000000ff00b57202 */ /* 0x000fe40000000f00 */
[----:B------:R-:W-:-:S07]  /*26e0*/  MOV R182, RZ ;  /* 0x000000ff00b67202 */ /* 0x000fce0000000f00 */
.L_x_7424:
[----:B------:R-:W-:Y:S05]  /*26f0*/  BSYNC.RECONVERGENT B0 ;  /* 0x0000000000007941 */ /* 0x000fea0003800200 */
.L_x_7414:
[----:B0---4-:R-:W0:Y:S01]  /*2700*/  SHFL.DOWN PT, R88, R181, 0x10, 0x1f ;  /* 0x0a001f00b5587f89 */ /* 0x011e2200000e0000 */
        /* <DEDUP_REMOVED lines=30> */
.L_x_7427:
[----:B------:R-:W-:Y:S05]  /*28f0*/  BSYNC.RECONVERGENT B0 ;  /* 0x0000000000007941 */ /* 0x000fea0003800200 */
.L_x_7426:
[----:B------:R-:W1:Y:S08]  /*2900*/  S2UR UR5, SR_CgaCtaId ;  /* 0x00000000000579c3 */ /* 0x000e700000008800 */
[----:B------:R-:W-:Y:S01]  /*2910*/  BAR.SYNC.DEFER_BLOCKING 0x0 ;  /* 0x0000000000007b1d */ /* 0x000fe20000010000 */
[----:B------:R-:W-:Y:S02]  /*2920*/  @P1 IADD3 R173, PT, PT, R173, -0x1, RZ ;  /* 0xffffffffadad1810 */ /* 0x000fe40007ffe0ff */
[----:B------:R-:W-:-:S02]  /*2930*/  ISETP.NE.AND P5, PT, R117, RZ, PT ;  /* 0x000000ff7500720c */ /* 0x000fc40003fa5270 */
[----:B------:R-:W-:Y:S01]  /*2940*/  ISETP.NE.AND P0, PT, RZ, UR7, PT ;  /* 0x00000007ff007c0c */ /* 0x000fe2000bf05270 */
        /* <DEDUP_REMOVED lines=37> */
.L_x_7430:
        /* <DEDUP_REMOVED lines=20> */
.L_x_7435:
[----:B------:R-:W-:Y:S05]  /*2ce0*/  BSYNC.RECONVERGENT B1 ;  /* 0x0000000000017941 */ /* 0x000fea0003800200 */
.L_x_7434:
        /* <DEDUP_REMOVED lines=13> */
.L_x_7437:
[----:B------:R-:W-:Y:S05]  /*2dc0*/  BSYNC.RECONVERGENT B1 ;  /* 0x0000000000017941 */ /* 0x000fea0003800200 */
.L_x_7436:
[----:B------:R-:W-:Y:S02]  /*2dd0*/  F2FP.F16.F32.PACK_AB R88, RZ, R40 ;  /* 0x00000028ff58723e */ /* 0x000fe400000000ff */
[----:B------:R-:W-:Y:S02]  /*2de0*/  MOV R40, R89 ;  /* 0x0000005900287202 */ /* 0x000fe40000000f00 */
[----:B------:R-:W-:-:S07]  /*2df0*/  PRMT R118, R88, 0x7610, R118 ;  /* 0x0000761058767816 */ /* 0x000fce0000000076 */
.L_x_7433:
        /* <DEDUP_REMOVED lines=14> */
.L_x_7440:
[----:B------:R-:W-:Y:S05]  /*2ee0*/  BSYNC.RECONVERGENT B1 ;  /* 0x0000000000017941 */ /* 0x000fea0003800200 */
.L_x_7439:
[----:B------:R-:W-:Y:S01]  /*2ef0*/  BSSY.RECONVERGENT B1, `(.L_x_7441) ;  /* 0x000000d000017945 */ /* 0x000fe20003800200 */
[----:B------:R-:W-:Y:S01]  /*2f00*/  FADD.FTZ R88, R41, R88 ;  /* 0x0000005829587221 */ /* 0x000fe20000010000 */
[----:B------:R-:W-:Y:S02]  /*2f10*/  MOV R41, RZ ;  /* 0x000000ff00297202 */ /* 0x000fe40000000f00 */
        /* <DEDUP_REMOVED lines=8> */
[----:B------:R-:W-:-:S04]  /*2fa0*/  FMUL.FTZ R94, R94, UR14 ;  /* 0x0000000e5e5e7c20 */ /* 0x000fc80008410000 */
[----:B------:R-:W-:-:S07]  /*2fb0*/  FMUL.FTZ R41, R94, R41 ;  /* 0x000000295e297220 */ /* 0x000fce0000410000 */
.L_x_7442:
[----:B------:R-:W-:Y:S05]  /*2fc0*/  BSYNC.RECONVERGENT B1 ;  /* 0x0000000000017941 */ /* 0x000fea0003800200 */
.L_x_7441:
[----:B------:R-:W-:Y:S02]  /*2fd0*/  F2FP.F16.F32.PACK_AB R89, RZ, R41 ;  /* 0x00000029ff59723e */ /* 0x000fe400000000ff */
[----:B------:R-:W-:Y:S02]  /*2fe0*/  MOV R41, R88 ;  /* 0x0000005800297202 */ /* 0x000fe40000000f00 */
[----:B------:R-:W-:-:S07]  /*2ff0*/  PRMT R119, R89, 0x7610, R119 ;  /* 0x0000761059777816 */ /* 0x000fce0000000077 */
.L_x_7438:
        /* <DEDUP_REMOVED lines=14> */
.L_x_7445:
[----:B------:R-:W-:Y:S05]  /*30e0*/  BSYNC.RECONVERGENT B1 ;  /* 0x0000000000017941 */ /* 0x000fea0003800200 */
.L_x_7444:
        /* <DEDUP_REMOVED lines=13> */
.L_x_7447:
[----:B------:R-:W-:Y:S05]  /*31c0*/  BSYNC.RECONVERGENT B1 ;  /* 0x0000000000017941 */ /* 0x000fea0003800200 */
.L_x_7446:
[----:B------:R-:W-:Y:S02]  /*31d0*/  F2FP.F16.F32.PACK_AB R88, RZ, R42 ;  /* 0x0000002aff58723e */ /* 0x000fe400000000ff */
[----:B------:R-:W-:Y:S02]  /*31e0*/  MOV R42, R89 ;  /* 0x00000059002a7202 */ /* 0x000fe40000000f00 */
[----:B------:R-:W-:-:S07]  /*31f0*/  PRMT R120, R88, 0x7610, R120 ;  /* 0x0000761058787816 */ /* 0x000fce0000000078 */
.L_x_7443:
        /* <DEDUP_REMOVED lines=14> */
.L_x_7450:
[----:B------:R-:W-:Y:S05]  /*32e0*/  BSYNC.RECONVERGENT B1 ;  /* 0x0000000000017941 */ /* 0x000fea0003800200 */
.L_x_7449:
        /* <DEDUP_REMOVED lines=13> */
.L_x_7452:
[----:B------:R-:W-:Y:S05]  /*33c0*/  BSYNC.RECONVERGENT B1 ;  /* 0x0000000000017941 */ /* 0x000fea0003800200 */
.L_x_7451:
[----:B------:R-:W-:Y:S02]  /*33d0*/  F2FP.F16.F32.PACK_AB R89, RZ, R43 ;  /* 0x0000002bff59723e */ /* 0x000fe400000000ff */
[----:B------:R-:W-:Y:S02]  /*33e0*/  MOV R43, R88 ;  /* 0x00000058002b7202 */ /* 0x000fe40000000f00 */
[----:B------:R-:W-:Y:S01]  /*33f0*/  PRMT R121, R89, 0x7610, R121 ;  /* 0x0000761059797816 */ /* 0x000fe20000000079 */
[----:B------:R-:W-:Y:S06]  /*3400*/  BRA `(.L_x_7448) ;  /* 0x00000010008c7947 */ /* 0x000fec0003800000 */
.L_x_7432:
        /* <DEDUP_REMOVED lines=14> */
.L_x_7455:
[----:B------:R-:W-:Y:S05]  /*34f0*/  BSYNC.RECONVERGENT B1 ;  /* 0x0000000000017941 */ /* 0x000fea0003800200 */
.L_x_7454:
        /* <DEDUP_REMOVED lines=13> */
.L_x_7457:
[----:B------:R-:W-:Y:S05]  /*35d0*/  BSYNC.RECONVERGENT B1 ;  /* 0x0000000000017941 */ /* 0x000fea0003800200 */
.L_x_7456:
[----:B------:R-:W-:Y:S02]  /*35e0*/  F2FP.F16.F32.PACK_AB R84, RZ, R40 ;  /* 0x00000028ff54723e */ /* 0x000fe400000000ff */
[----:B------:R-:W-:Y:S02]  /*35f0*/  MOV R40, R85 ;  /* 0x0000005500287202 */ /* 0x000fe40000000f00 */
[----:B------:R-:W-:-:S07]  /*3600*/  PRMT R118, R84, 0x7610, R118 ;  /* 0x0000761054767816 */ /* 0x000fce0000000076 */
.L_x_7453:
        /* <DEDUP_REMOVED lines=14> */
.L_x_7460:
[----:B------:R-:W-:Y:S05]  /*36f0*/  BSYNC.RECONVERGENT B1 ;  /* 0x0000000000017941 */ /* 0x000fea0003800200 */
.L_x_7459:
        /* <DEDUP_REMOVED lines=13> */
.L_x_7462:
[----:B------:R-:W-:Y:S05]  /*37d0*/  BSYNC.RECONVERGENT B1 ;  /* 0x0000000000017941 */ /* 0x000fea0003800200 */
.L_x_7461:
[----:B------:R-:W-:Y:S02]  /*37e0*/  F2FP.F16.F32.PACK_AB R85, RZ, R41 ;  /* 0x00000029ff55723e */ /* 0x000fe400000000ff */
[----:B------:R-:W-:Y:S02]  /*37f0*/  MOV R41, R84 ;  /* 0x0000005400297202 */ /* 0x000fe40000000f00 */
[----:B------:R-:W-:-:S07]  /*3800*/  PRMT R119, R85, 0x7610, R119 ;  /* 0x0000761055777816 */ /* 0x000fce0000000077 */
.L_x_7458:
        /* <DEDUP_REMOVED lines=14> */
.L_x_7465:
[----:B------:R-:W-:Y:S05]  /*38f0*/  BSYNC.RECONVERGENT B1 ;  /* 0x0000000000017941 */ /* 0x000fea0003800200 */
.L_x_7464:
        /* <DEDUP_REMOVED lines=13> */
.L_x_7467:
[----:B------:R-:W-:Y:S05]  /*39d0*/  BSYNC.RECONVERGENT B1 ;  /* 0x0000000000017941 */ /* 0x000fea0003800200 */
.L_x_7466:
[----:B------:R-:W-:Y:S02]  /*39e0*/  F2FP.F16.F32.PACK_AB R84, RZ, R42 ;  /* 0x0000002aff54723e */ /* 0x000fe400000000ff */
[----:B------:R-:W-:Y:S02]  /*39f0*/  MOV R42, R85 ;  /* 0x00000055002a7202 */ /* 0x000fe40000000f00 */
[----:B------:R-:W-:-:S07]  /*3a00*/  PRMT R120, R84, 0x7610, R120 ;  /* 0x0000761054787816 */ /* 0x000fce0000000078 */
.L_x_7463:
        /* <DEDUP_REMOVED lines=24> */
[----:B------:R-:W-:-:S07]  /*3b90*/  @P0 HADD2.F32 R98, -RZ, R174.H1_H1 ;  /* 0x300000aeff620230 */ /* 0x000fce0000004100 */
[----:B------:R-:W1:Y:S01]  /*3ba0*/  @P0 LDC.64 R86, c[0x0][0x408] ;  /* 0x00010200ff560b82 */ /* 0x000e620000000a00 */
[----:B0-----:R-:W-:-:S04]  /*3bb0*/  @P0 FMUL.FTZ R99, R96, R85 ;  /* 0x0000005560630220 */ /* 0x001fc80000410000 */
[----:B------:R-:W-:Y:S01]  /*3bc0*/  @P0 FMUL.FTZ R99, R99, R84 ;  /* 0x0000005463630220 */ /* 0x000fe20000410000 */
[----:B------:R-:W-:Y:S01]  /*3bd0*/  CS2R R84, SRZ ;  /* 0x0000000000547805 */ /* 0x000fe2000001ff00 */
[----:B-1----:R-:W-:Y:S02]  /*3be0*/  @P0 FMUL.FTZ R87, R96, R87 ;  /* 0x0000005760570220 */ /* 0x002fe40000410000 */
[----:B------:R-:W-:Y:S02]  /*3bf0*/  @P0 FMUL.FTZ R85, R98, R99 ;  /* 0x0000006362550220 */ /* 0x000fe40000410000 */
[----:B------:R-:W-:Y:S01]  /*3c00*/  @P0 FMUL.FTZ R86, R87, R86 ;  /* 0x0000005657560220 */ /* 0x000fe20000410000 */
[----:B------:R-:W-:Y:S02]  /*3c10*/  @P0 HADD2.F32 R87, -RZ, R186.H1_H1 ;  /* 0x300000baff570230 */ /* 0x000fe40000004100 */
[----:B------:R-:W-:-:S03]  /*3c20*/  F2FP.F16.F32.PACK_AB R85, RZ, R85 ;  /* 0x00000055ff55723e */ /* 0x000fc600000000ff */
        /* <DEDUP_REMOVED lines=8> */
.L_x_7431:
        /* <DEDUP_REMOVED lines=8> */
[----:B------:R-:W-:Y:S01]  /*3d30*/  HFMA2 R94, -RZ, RZ, 0, 0 ;  /* 0x00000000ff5e7431 */ /* 0x000fe200000001ff */
[----:B------:R-:W-:Y:S01]  /*3d40*/  MOV R88, R20 ;  /* 0x0000001400587202 */ /* 0x000fe20000000f00 */
[----:B------:R-:W-:-:S04]  /*3d50*/  @P2 FADD.FTZ R89, R132, -R89 ;  /* 0x8000005984592221 */ /* 0x000fc80000010000 */
[----:B------:R-:W-:Y:S01]  /*3d60*/  @P2 FFMA.FTZ R88, R111, R89, R20 ;  /* 0x000000596f582223 */ /* 0x000fe20000010014 */
[----:B------:R-:W-:-:S03]  /*3d70*/  MOV R89, RZ ;  /* 0x000000ff00597202 */ /* 0x000fc60000000f00 */
[----:B------:R-:W-:Y:S02]  /*3d80*/  FMUL.FTZ R88, R88, UR15 ;  /* 0x0000000f58587c20 */ /* 0x000fe40008410000 */
[----:B------:R-:W-:Y:S02]  /*3d90*/  @P0 HADD2.F32 R101, -RZ, R131.H0_H0 ;  /* 0x20000083ff650230 */ /* 0x000fe40000004100 */
[----:B------:R-:W-:Y:S01]  /*3da0*/  FMUL.FTZ R88, R88, UR14 ;  /* 0x0000000e58587c20 */ /* 0x000fe20008410000 */
[----:B------:R-:W-:-:S03]  /*3db0*/  @P0 HADD2.F32 R99, -RZ, R185.H0_H0 ;  /* 0x200000b9ff630230 */ /* 0x000fc60000004100 */
[-C--:B------:R-:W-:Y:S02]  /*3dc0*/  @P0 FMUL.FTZ R94, R101, R88.reuse ;  /* 0x00000058655e0220 */ /* 0x080fe40000410000 */
[----:B------:R-:W-:-:S03]  /*3dd0*/  @P0 FMUL.FTZ R89, R99, R88 ;  /* 0x0000005863590220 */ /* 0x000fc60000410000 */
[----:B------:R-:W-:Y:S01]  /*3de0*/  F2FP.F16.F32.PACK_AB R94, RZ, R94 ;  /* 0x0000005eff5e723e */ /* 0x000fe200000000ff */
[----:B------:R-:W-:-:S03]  /*3df0*/  FADD.FTZ R40, R40, R89 ;  /* 0x0000005928287221 */ /* 0x000fc60000010000 */
[----:B------:R-:W-:-:S07]  /*3e00*/  PRMT R118, R94, 0x7610, R118 ;  /* 0x000076105e767816 */ /* 0x000fce0000000076 */
.L_x_7469:
[----:B------:R-:W-:Y:S05]  /*3e10*/  @!P1 BRA `(.L_x_7470) ;  /* 0x00000000003c9947 */ /* 0x000fea0003800000 */
[----:B------:R-:W-:Y:S01]  /*3e20*/  @P2 FFMA.FTZ R94, R134, R97, R92 ;  /* 0x00000061865e2223 */ /* 0x000fe2000001005c */
[----:B-----5:R-:W-:Y:S02]  /*3e30*/  LOP3.LUT P0, RZ, R112, 0xff00, RZ, 0xc0, !PT ;  /* 0x0000ff0070ff7812 */ /* 0x020fe4000780c0ff */
[----:B------:R-:W-:Y:S01]  /*3e40*/  MOV R88, R21 ;  /* 0x0000001500587202 */ /* 0x000fe20000000f00 */
[----:B------:R-:W-:-:S04]  /*3e50*/  @P2 FADD.FTZ R94, R133, -R94 ;  /* 0x8000005e855e2221 */ /* 0x000fc80000010000 */
[----:B------:R-:W-:-:S04]  /*3e60*/  @P2 FFMA.FTZ R88, R111, R94, R21 ;  /* 0x0000005e6f582223 */ /* 0x000fc80000010015 */
[----:B------:R-:W-:Y:S02]  /*3e70*/  FMUL.FTZ R88, R88, UR15 ;  /* 0x0000000f58587c20 */ /* 0x000fe40008410000 */
[----:B------:R-:W-:Y:S02]  /*3e80*/  @P0 HADD2.F32 R101, -RZ, R131.H1_H1 ;  /* 0x30000083ff650230 */ /* 0x000fe40000004100 */
[----:B------:R-:W-:Y:S01]  /*3e90*/  FMUL.FTZ R94, R88, UR14 ;  /* 0x0000000e585e7c20 */ /* 0x000fe20008410000 */
[----:B------:R-:W-:Y:S01]  /*3ea0*/  CS2R R88, SRZ ;  /* 0x0000000000587805 */ /* 0x000fe2000001ff00 */
[----:B------:R-:W-:Y:S02]  /*3eb0*/  @P0 HADD2.F32 R99, -RZ, R186.H0_H0 ;  /* 0x200000baff630230 */ /* 0x000fe40000004100 */
[----:B------:R-:W-:-:S03]  /*3ec0*/  @P0 FMUL.FTZ R89, R101, R94 ;  /* 0x0000005e65590220 */ /* 0x000fc60000410000 */
[----:B------:R-:W-:Y:S02]  /*3ed0*/  @P0 FMUL.FTZ R88, R99, R94 ;  /* 0x0000005e63580220 */ /* 0x000fe40000410000 */
[----:B------:R-:W-:Y:S02]  /*3ee0*/  F2FP.F16.F32.PACK_AB R89, RZ, R89 ;  /* 0x00000059ff59723e */ /* 0x000fe400000000ff */
[----:B------:R-:W-:Y:S02]  /*3ef0*/  FADD.FTZ R41, R41, R88 ;  /* 0x0000005829297221 */ /* 0x000fe40000010000 */
[----:B------:R-:W-:-:S07]  /*3f00*/  PRMT R119, R89, 0x7610, R119 ;  /* 0x0000761059777816 */ /* 0x000fce0000000077 */
.L_x_7470:
        /* <DEDUP_REMOVED lines=11> */
[----:B------:R-:W-:-:S03]  /*3fc0*/  @P0 HADD2.F32 R99, -RZ, R185.H1_H1 ;  /* 0x300000b9ff630230 */ /* 0x000fc60000004100 */
[-C--:B------:R-:W-:Y:S02]  /*3fd0*/  @P0 FMUL.FTZ R94, R101, R88.reuse ;  /* 0x00000058655e0220 */ /* 0x080fe40000410000 */
[----:B------:R-:W-:-:S03]  /*3fe0*/  @P0 FMUL.FTZ R89, R99, R88 ;  /* 0x0000005863590220 */ /* 0x000fc60000410000 */
[----:B------:R-:W-:Y:S01]  /*3ff0*/  F2FP.F16.F32.PACK_AB R94, RZ, R94 ;  /* 0x0000005eff5e723e */ /* 0x000fe200000000ff */
[----:B------:R-:W-:-:S03]  /*4000*/  FADD.FTZ R42, R42, R89 ;  /* 0x000000592a2a7221 */ /* 0x000fc60000010000 */
[----:B------:R-:W-:-:S07]  /*4010*/  PRMT R120, R94, 0x7610, R120 ;  /* 0x000076105e787816 */ /* 0x000fce0000000078 */
.L_x_7471:
[----:B------:R-:W-:Y:S05]  /*4020*/  @!P1 BRA `(.L_x_7448) ;  /* 0x0000000400849947 */ /* 0x000fea0003800000 */
[----:B------:R-:W-:Y:S01]  /*4030*/  @P2 FFMA.FTZ R94, R138, R97, R92 ;  /* 0x000000618a5e2223 */ /* 0x000fe2000001005c */
[----:B-----5:R-:W-:Y:S02]  /*4040*/  ISETP.GE.U32.AND P0, PT, R112, 0x1000000, PT ;  /* 0x010000007000780c */ /* 0x020fe40003f06070 */
[----:B------:R-:W-:Y:S01]  /*4050*/  MOV R88, R23 ;  /* 0x0000001700587202 */ /* 0x000fe20000000f00 */
[----:B------:R-:W-:-:S04]  /*4060*/  @P2 FADD.FTZ R94, R137, -R94 ;  /* 0x8000005e895e2221 */ /* 0x000fc80000010000 */
[----:B------:R-:W-:-:S04]  /*4070*/  @P2 FFMA.FTZ R88, R111, R94, R23 ;  /* 0x0000005e6f582223 */ /* 0x000fc80000010017 */
[----:B------:R-:W-:Y:S02]  /*4080*/  FMUL.FTZ R88, R88, UR15 ;  /* 0x0000000f58587c20 */ /* 0x000fe40008410000 */
[----:B------:R-:W-:Y:S02]  /*4090*/  @P0 HADD2.F32 R101, -RZ, R174.H1_H1 ;  /* 0x300000aeff650230 */ /* 0x000fe40000004100 */
[----:B------:R-:W-:Y:S01]  /*40a0*/  FMUL.FTZ R94, R88, UR14 ;  /* 0x0000000e585e7c20 */ /* 0x000fe20008410000 */
[----:B------:R-:W-:Y:S01]  /*40b0*/  CS2R R88, SRZ ;  /* 0x0000000000587805 */ /* 0x000fe2000001ff00 */
[----:B------:R-:W-:Y:S02]  /*40c0*/  @P0 HADD2.F32 R99, -RZ, R186.H1_H1 ;  /* 0x300000baff630230 */ /* 0x000fe40000004100 */
[----:B------:R-:W-:-:S03]  /*40d0*/  @P0 FMUL.FTZ R89, R101, R94 ;  /* 0x0000005e65590220 */ /* 0x000fc60000410000 */
[----:B------:R-:W-:Y:S02]  /*40e0*/  @P0 FMUL.FTZ R88, R99, R94 ;  /* 0x0000005e63580220 */ /* 0x000fe40000410000 */
[----:B------:R-:W-:Y:S02]  /*40f0*/  F2FP.F16.F32.PACK_AB R89, RZ, R89 ;  /* 0x00000059ff59723e */ /* 0x000fe400000000ff */
[----:B------:R-:W-:Y:S02]  /*4100*/  FADD.FTZ R43, R43, R88 ;  /* 0x000000582b2b7221 */ /* 0x000fe40000010000 */
[----:B------:R-:W-:Y:S01]  /*4110*/  PRMT R121, R89, 0x7610, R121 ;  /* 0x0000761059797816 */ /* 0x000fe20000000079 */
[----:B------:R-:W-:Y:S06]  /*4120*/  BRA `(.L_x_7448) ;  /* 0x0000000400447947 */ /* 0x000fec0003800000 */
.L_x_7468:
[-CC-:B------:R-:W-:Y:S01]  /*4130*/  @P2 FFMA.FTZ R85, R135, R97.reuse, R92.reuse ;  /* 0x0000006187552223 */ /* 0x180fe2000001005c */
[-CC-:B------:R-:W-:Y:S01]  /*4140*/  @P2 FFMA.FTZ R84, R134, R97.reuse, R92.reuse ;  /* 0x0000006186542223 */ /* 0x180fe2000001005c */
[-CC-:B------:R-:W-:Y:S01]  /*4150*/  @P2 FFMA.FTZ R88, R138, R97.reuse, R92.reuse ;  /* 0x000000618a582223 */ /* 0x180fe2000001005c */
        /* <DEDUP_REMOVED lines=17> */
[----:B------:R-:W-:-:S07]  /*4270*/  @P0 HADD2.F32 R99, -RZ, R131.H0_H0 ;  /* 0x20000083ff630230 */ /* 0x000fce0000004100 */
[----:B------:R-:W1:Y:S01]  /*4280*/  @P0 LDC.64 R88, c[0x0][0x408] ;  /* 0x00010200ff580b82 */ /* 0x000e620000000a00 */
[----:B0-----:R-:W-:-:S04]  /*4290*/  @P0 FMUL.FTZ R85, R94, R85 ;  /* 0x000000555e550220 */ /* 0x001fc80000410000 */
[----:B------:R-:W-:Y:S01]  /*42a0*/  @P0 FMUL.FTZ R84, R85, R84 ;  /* 0x0000005455540220 */ /* 0x000fe20000410000 */
[----:B------:R-:W-:Y:S01]  /*42b0*/  MOV R85, RZ ;  /* 0x000000ff00557202 */ /* 0x000fe20000000f00 */
[----:B-1----:R-:W-:Y:S02]  /*42c0*/  @P0 FMUL.FTZ R89, R94, R89 ;  /* 0x000000595e590220 */ /* 0x002fe40000410000 */
[----:B------:R-:W-:Y:S02]  /*42d0*/  @P0 FMUL.FTZ R87, R99, R84 ;  /* 0x0000005463570220 */ /* 0x000fe40000410000 */
[----:B------:R-:W-:Y:S01]  /*42e0*/  @P0 FMUL.FTZ R88, R89, R88 ;  /* 0x0000005859580220 */ /* 0x000fe20000410000 */
[----:B------:R-:W-:Y:S02]  /*42f0*/  @P0 HADD2.F32 R89, -RZ, R185.H0_H0 ;  /* 0x200000b9ff590230 */ /* 0x000fe40000004100 */
[----:B------:R-:W-:-:S03]  /*4300*/  F2FP.F16.F32.PACK_AB R87, RZ, R87 ;  /* 0x00000057ff57723e */ /* 0x000fc600000000ff */
[----:B------:R-:W-:Y:S01]  /*4310*/  @P0 FMUL.FTZ R85, R89, R88 ;  /* 0x0000005859550220 */ /* 0x000fe20000410000 */
[----:B------:R-:W-:-:S03]  /*4320*/  PRMT R118, R87, 0x7610, R118 ;  /* 0x0000761057767816 */ /* 0x000fc60000000076 */
[----:B------:R-:W-:-:S07]  /*4330*/  FADD.FTZ R40, R40, R85 ;  /* 0x0000005528287221 */ /* 0x000fce0000010000 */
.L_x_7472:
[----:B------:R-:W-:Y:S05]  /*4340*/  @!P1 BRA `(.L_x_7473) ;  /* 0x00000000003c9947 */ /* 0x000fea0003800000 */
[----:B------:R-:W-:-:S13]  /*4350*/  LOP3.LUT P0, RZ, R112, 0xff00, RZ, 0xc0, !PT ;  /* 0x0000ff0070ff7812 */ /* 0x000fda000780c0ff */
[----:B------:R-:W0:Y:S01]  /*4360*/  @P0 LDC.64 R84, c[0x0][0x408] ;  /* 0x00010200ff540b82 */ /* 0x000e220000000a00 */
[----:B------:R-:W-:-:S07]  /*4370*/  @P0 HADD2.F32 R99, -RZ, R131.H1_H1 ;  /* 0x30000083ff630230 */ /* 0x000fce0000004100 */
[----:B------:R-:W1:Y:S01]  /*4380*/  @P0 LDC.64 R88, c[0x0][0x408] ;  /* 0x00010200ff580b82 */ /* 0x000e620000000a00 */
[----:B0-----:R-:W-:-:S04]  /*4390*/  @P0 FMUL.FTZ R87, R96, R85 ;  /* 0x0000005560570220 */ /* 0x001fc80000410000 */
[----:B------:R-:W-:Y:S01]  /*43a0*/  @P0 FMUL.FTZ R100, R87, R84 ;  /* 0x0000005457640220 */ /* 0x000fe20000410000 */
[----:B------:R-:W-:Y:S01]  /*43b0*/  CS2R R84, SRZ ;  /* 0x0000000000547805 */ /* 0x000fe2000001ff00 */
[----:B------:R-:W-:Y:S02]  /*43c0*/  @P0 HADD2.F32 R87, -RZ, R186.H0_H0 ;  /* 0x200000baff570230 */ /* 0x000fe40000004100 */
[----:B-1----:R-:W-:Y:S01]  /*43d0*/  @P0 FMUL.FTZ R89, R96, R89 ;  /* 0x0000005960590220 */ /* 0x002fe20000410000 */
[----:B------:R-:W-:-:S03]  /*43e0*/  @P0 FMUL.FTZ R85, R99, R100 ;  /* 0x0000006463550220 */ /* 0x000fc60000410000 */
[----:B------:R-:W-:Y:S02]  /*43f0*/  @P0 FMUL.FTZ R88, R89, R88 ;  /* 0x0000005859580220 */ /* 0x000fe40000410000 */
[----:B------:R-:W-:Y:S02]  /*4400*/  F2FP.F16.F32.PACK_AB R85, RZ, R85 ;  /* 0x00000055ff55723e */ /* 0x000fe400000000ff */
[----:B------:R-:W-:Y:S02]  /*4410*/  @P0 FMUL.FTZ R84, R87, R88 ;  /* 0x0000005857540220 */ /* 0x000fe40000410000 */
[----:B------:R-:W-:Y:S02]  /*4420*/  PRMT R119, R85, 0x7610, R119 ;  /* 0x0000761055777816 */ /* 0x000fe40000000077 */
[----:B------:R-:W-:-:S07]  /*4430*/  FADD.FTZ R41, R41, R84 ;  /* 0x0000005429297221 */ /* 0x000fce0000010000 */
.L_x_7473:
[----:B------:R-:W-:Y:S05]  /*4440*/  @!P1 BRA `(.L_x_7474) ;  /* 0x0000000000409947 */ /* 0x000fea0003800000 */
        /* <DEDUP_REMOVED lines=11> */
[----:B------:R-:W-:Y:S02]  /*4500*/  @P0 HADD2.F32 R89, -RZ, R185.H1_H1 ;  /* 0x300000b9ff590230 */ /* 0x000fe40000004100 */
[----:B------:R-:W-:-:S03]  /*4510*/  F2FP.F16.F32.PACK_AB R87, RZ, R87 ;  /* 0x00000057ff57723e */ /* 0x000fc600000000ff */
[----:B------:R-:W-:Y:S01]  /*4520*/  @P0 FMUL.FTZ R85, R89, R88 ;  /* 0x0000005859550220 */ /* 0x000fe20000410000 */
[----:B------:R-:W-:-:S03]  /*4530*/  PRMT R120, R87, 0x7610, R120 ;  /* 0x0000761057787816 */ /* 0x000fc60000000078 */
[----:B------:R-:W-:-:S07]  /*4540*/  FADD.FTZ R42, R42, R85 ;  /* 0x000000552a2a7221 */ /* 0x000fce0000010000 */
.L_x_7474:
        /* <DEDUP_REMOVED lines=8> */
[----:B------:R-:W-:Y:S02]  /*45d0*/  @P0 HADD2.F32 R101, -RZ, R174.H1_H1 ;  /* 0x300000aeff650230 */ /* 0x000fe40000004100 */
[----:B------:R-:W-:-:S03]  /*45e0*/  @P0 HADD2.F32 R99, -RZ, R186.H1_H1 ;  /* 0x300000baff630230 */ /* 0x000fc60000004100 */
[-C--:B------:R-:W-:Y:S02]  /*45f0*/  @P0 FMUL.FTZ R89, R101, R94.reuse ;  /* 0x0000005e65590220 */ /* 0x080fe40000410000 */
[----:B------:R-:W-:-:S03]  /*4600*/  @P0 FMUL.FTZ R88, R99, R94 ;  /* 0x0000005e63580220 */ /* 0x000fc60000410000 */
[----:B------:R-:W-:Y:S01]  /*4610*/  F2FP.F16.F32.PACK_AB R89, RZ, R89 ;  /* 0x00000059ff59723e */ /* 0x000fe200000000ff */
[----:B------:R-:W-:-:S03]  /*4620*/  FADD.FTZ R43, R43, R88 ;  /* 0x000000582b2b7221 */ /* 0x000fc60000010000 */
[----:B------:R-:W-:-:S07]  /*4630*/  PRMT R121, R89, 0x7610, R121 ;  /* 0x0000761059797816 */ /* 0x000fce0000000079 */
.L_x_7448:
        /* <DEDUP_REMOVED lines=14> */
.L_x_7475:
[----:B------:R-:W-:Y:S02]  /*4720*/  IADD3 R95, PT, PT, R95, 0x80, RZ ;  /* 0x000000805f5f7810 */ /* 0x000fe40007ffe0ff */
[----:B------:R-:W-:-:S07]  /*4730*/  IADD3 R93, PT, PT, R93, 0x80, RZ ;  /* 0x000000805d5d7810 */ /* 0x000fce0007ffe0ff */
.L_x_7429:
[----:B------:R-:W-:Y:S05]  /*4740*/  BSYNC.RECONVERGENT B0 ;  /* 0x0000000000007941 */ /* 0x000fea0003800200 */
.L_x_7428:
        /* <DEDUP_REMOVED lines=13> */
.L_x_7478:
        /* <DEDUP_REMOVED lines=38> */
.L_x_7481:
        /* <DEDUP_REMOVED lines=16> */
.L_x_7482:
        /* <DEDUP_REMOVED lines=17> */
.L_x_7483:
        /* <DEDUP_REMOVED lines=10> */
[----:B------:R-:W-:Y:S02]  /*4d30*/  @P5 FMUL.FTZ R89, R91, R90 ;  /* 0x0000005a5b595220 */ /* 0x000fe40000410000 */
[----:B------:R-:W-:-:S03]  /*4d40*/  @P5 FMUL.FTZ R88, R94, R91 ;  /* 0x0000005b5e585220 */ /* 0x000fc60000410000 */
[----:B------:R-:W-:Y:S01]  /*4d50*/  F2FP.F16.F32.PACK_AB R89, RZ, R89 ;  /* 0x00000059ff59723e */ /* 0x000fe200000000ff */
[----:B------:R-:W-:-:S03]  /*4d60*/  FADD.FTZ R39, R39, R88 ;  /* 0x0000005827277221 */ /* 0x000fc60000010000 */
[----:B------:R-:W-:Y:S01]  /*4d70*/  PRMT R121, R89, 0x7610, R121 ;  /* 0x0000761059797816 */ /* 0x000fe20000000079 */
[----:B------:R-:W-:Y:S06]  /*4d80*/  BRA `(.L_x_7484) ;  /* 0x0000001400487947 */ /* 0x000fec0003800000 */
.L_x_7480:
        /* <DEDUP_REMOVED lines=17> */
.L_x_7485:
[----:B------:R-:W-:Y:S05]  /*4ea0*/  @!P1 BRA `(.L_x_7486) ;  /* 0x00000000003c9947 */ /* 0x000fea0003800000 */
[----:B-1----:R-:W-:Y:S01]  /*4eb0*/  @P2 FFMA.FTZ R90, R142, R97, R92 ;  /* 0x000000618e5a2223 */ /* 0x002fe2000001005c */
[----:B-----5:R-:W-:Y:S02]  /*4ec0*/  LOP3.LUT P5, RZ, R113, 0xff00, RZ, 0xc0, !PT ;  /* 0x0000ff0071ff7812 */ /* 0x020fe400078ac0ff */
[----:B0-----:R-:W-:Y:S01]  /*4ed0*/  MOV R88, R17 ;  /* 0x0000001100587202 */ /* 0x001fe20000000f00 */
        /* <DEDUP_REMOVED lines=12> */
.L_x_7486:
        /* <DEDUP_REMOVED lines=17> */
.L_x_7487:
[----:B------:R-:W-:Y:S05]  /*50b0*/  @!P1 BRA `(.L_x_7484) ;  /* 0x00000010007c9947 */ /* 0x000fea0003800000 */
[----:B-1----:R-:W-:Y:S01]  /*50c0*/  @P2 FFMA.FTZ R90, R146, R97, R92 ;  /* 0x00000061925a2223 */ /* 0x002fe2000001005c */
[----:B-----5:R-:W-:Y:S02]  /*50d0*/  ISETP.GE.U32.AND P5, PT, R113, 0x1000000, PT ;  /* 0x010000007100780c */ /* 0x020fe40003fa6070 */
[----:B0-----:R-:W-:Y:S01]  /*50e0*/  MOV R88, R19 ;  /* 0x0000001300587202 */ /* 0x001fe20000000f00 */
        /* <DEDUP_REMOVED lines=13> */
.L_x_7479:
        /* <DEDUP_REMOVED lines=18> */
.L_x_7491:
[----:B------:R-:W-:Y:S05]  /*52e0*/  BSYNC.RECONVERGENT B1 ;  /* 0x0000000000017941 */ /* 0x000fea0003800200 */
.L_x_7490:
        /* <DEDUP_REMOVED lines=13> */
.L_x_7493:
[----:B------:R-:W-:Y:S05]  /*53c0*/  BSYNC.RECONVERGENT B1 ;  /* 0x0000000000017941 */ /* 0x000fea0003800200 */
.L_x_7492:
[----:B------:R-:W-:Y:S02]  /*53d0*/  F2FP.F16.F32.PACK_AB R84, RZ, R36 ;  /* 0x00000024ff54723e */ /* 0x000fe400000000ff */
[----:B------:R-:W-:Y:S02]  /*53e0*/  MOV R36, R85 ;  /* 0x0000005500247202 */ /* 0x000fe40000000f00 */
[----:B------:R-:W-:-:S07]  /*53f0*/  PRMT R118, R84, 0x7610, R118 ;  /* 0x0000761054767816 */ /* 0x000fce0000000076 */
.L_x_7489:
[----:B------:R-:W-:Y:S05]  /*5400*/  @!P1 BRA `(.L_x_7494) ;  /* 0x00000000007c9947 */ /* 0x000fea0003800000 */
[----:B-----5:R-:W-:Y:S01]  /*5410*/  LOP3.LUT P5, RZ, R113, 0xff00, RZ, 0xc0, !PT ;  /* 0x0000ff0071ff7812 */ /* 0x020fe200078ac0ff */
[----:B------:R-:W-:Y:S01]  /*5420*/  BSSY.RECONVERGENT B1, `(.L_x_7495) ;  /* 0x000000c000017945 */ /* 0x000fe20003800200 */
[----:B0-----:R-:W-:-:S11]  /*5430*/  HFMA2 R84, -RZ, RZ, 0, 0 ;  /* 0x00000000ff547431 */ /* 0x001fd600000001ff */
        /* <DEDUP_REMOVED lines=8> */
[----:B------:R-:W-:-:S04]  /*54c0*/  FMUL.FTZ R84, R84, UR14 ;  /* 0x0000000e54547c20 */ /* 0x000fc80008410000 */
[----:B------:R-:W-:-:S07]  /*54d0*/  FMUL.FTZ R84, R85, R84 ;  /* 0x0000005455547220 */ /* 0x000fce0000410000 */
.L_x_7496:
[----:B------:R-:W-:Y:S05]  /*54e0*/  BSYNC.RECONVERGENT B1 ;  /* 0x0000000000017941 */ /* 0x000fea0003800200 */
.L_x_7495:
        /* <DEDUP_REMOVED lines=13> */
.L_x_7498:
[----:B------:R-:W-:Y:S05]  /*55c0*/  BSYNC.RECONVERGENT B1 ;  /* 0x0000000000017941 */ /* 0x000fea0003800200 */
.L_x_7497:
[----:B------:R-:W-:Y:S02]  /*55d0*/  F2FP.F16.F32.PACK_AB R85, RZ, R37 ;  /* 0x00000025ff55723e */ /* 0x000fe400000000ff */
[----:B------:R-:W-:Y:S02]  /*55e0*/  MOV R37, R84 ;  /* 0x0000005400257202 */ /* 0x000fe40000000f00 */
[----:B------:R-:W-:-:S07]  /*55f0*/  PRMT R119, R85, 0x7610, R119 ;  /* 0x0000761055777816 */ /* 0x000fce0000000077 */
.L_x_7494:
        /* <DEDUP_REMOVED lines=14> */
.L_x_7501:
[----:B------:R-:W-:Y:S05]  /*56e0*/  BSYNC.RECONVERGENT B1 ;  /* 0x0000000000017941 */ /* 0x000fea0003800200 */
.L_x_7500:
        /* <DEDUP_REMOVED lines=13> */
.L_x_7503:
[----:B------:R-:W-:Y:S05]  /*57c0*/  BSYNC.RECONVERGENT B1 ;  /* 0x0000000000017941 */ /* 0x000fea0003800200 */
.L_x_7502:
[----:B------:R-:W-:Y:S02]  /*57d0*/  F2FP.F16.F32.PACK_AB R84, RZ, R38 ;  /* 0x00000026ff54723e */ /* 0x000fe400000000ff */
[----:B------:R-:W-:Y:S02]  /*57e0*/  MOV R38, R85 ;  /* 0x0000005500267202 */ /* 0x000fe40000000f00 */
[----:B------:R-:W-:-:S07]  /*57f0*/  PRMT R120, R84, 0x7610, R120 ;  /* 0x0000761054787816 */ /* 0x000fce0000000078 */
.L_x_7499:
        /* <DEDUP_REMOVED lines=26> */
[----:B0-----:R-:W-:Y:S01]  /*59a0*/  @P5 FMUL.FTZ R99, R94, R85 ;  /* 0x000000555e635220 */ /* 0x001fe20000410000 */
[----:B------:R-:W-:-:S03]  /*59b0*/  HFMA2 R85, -RZ, RZ, 0, 0 ;  /* 0x00000000ff557431 */ /* 0x000fc600000001ff */
[----:B------:R-:W-:Y:S01]  /*59c0*/  @P5 FMUL.FTZ R96, R99, R84 ;  /* 0x0000005463605220 */ /* 0x000fe20000410000 */
[----:B------:R-:W-:Y:S02]  /*59d0*/  @P5 HADD2.F32 R84, -RZ, R186.H1_H1 ;  /* 0x300000baff545230 */ /* 0x000fe40000004100 */
[----:B-1----:R-:W-:Y:S01]  /*59e0*/  @P5 FMUL.FTZ R87, R94, R87 ;  /* 0x000000575e575220 */ /* 0x002fe20000410000 */
[----:B------:R-:W-:-:S03]  /*59f0*/  @P5 FMUL.FTZ R85, R91, R96 ;  /* 0x000000605b555220 */ /* 0x000fc60000410000 */
[----:B------:R-:W-:Y:S01]  /*5a00*/  @P5 FMUL.FTZ R87, R87, R86 ;  /* 0x0000005657575220 */ /* 0x000fe20000410000 */
[----:B------:R-:W-:Y:S02]  /*5a10*/  MOV R86, RZ ;  /* 0x000000ff00567202 */ /* 0x000fe40000000f00 */
[----:B------:R-:W-:Y:S01]  /*5a20*/  F2FP.F16.F32.PACK_AB R85, RZ, R85 ;  /* 0x00000055ff55723e */ /* 0x000fe200000000ff */
[----:B------:R-:W-:Y:S01]  /*5a30*/  @P5 FMUL.FTZ R86, R84, R87 ;  /* 0x0000005754565220 */ /* 0x000fe20000410000 */
[----:B------:R-:W-:Y:S02]  /*5a40*/  MOV R84, R90 ;  /* 0x0000005a00547202 */ /* 0x000fe40000000f00 */
[----:B------:R-:W-:Y:S01]  /*5a50*/  PRMT R121, R85, 0x7610, R121 ;  /* 0x0000761055797816 */ /* 0x000fe20000000079 */
[----:B------:R-:W-:Y:S01]  /*5a60*/  FADD.FTZ R39, R39, R86 ;  /* 0x0000005627277221 */ /* 0x000fe20000010000 */
[----:B------:R-:W-:Y:S02]  /*5a70*/  MOV R87, R94 ;  /* 0x0000005e00577202 */ /* 0x000fe40000000f00 */
[----:B------:R-:W-:-:S02]  /*5a80*/  MOV R85, R89 ;  /* 0x0000005900557202 */ /* 0x000fc40000000f00 */
[----:B------:R-:W-:Y:S01]  /*5a90*/  MOV R86, R88 ;  /* 0x0000005800567202 */ /* 0x000fe20000000f00 */
[----:B------:R-:W-:Y:S06]  /*5aa0*/  BRA `(.L_x_7484) ;  /* 0x0000000800007947 */ /* 0x000fec0003800000 */
.L_x_7488:
        /* <DEDUP_REMOVED lines=14> */
.L_x_7506:
[----:B------:R-:W-:Y:S05]  /*5b90*/  BSYNC.RECONVERGENT B1 ;  /* 0x0000000000017941 */ /* 0x000fea0003800200 */
.L_x_7505:
        /* <DEDUP_REMOVED lines=13> */
.L_x_7508:
[----:B------:R-:W-:Y:S05]  /*5c70*/  BSYNC.RECONVERGENT B1 ;  /* 0x0000000000017941 */ /* 0x000fea0003800200 */
.L_x_7507:
[----:B------:R-:W-:Y:S02]  /*5c80*/  F2FP.F16.F32.PACK_AB R88, RZ, R36 ;  /* 0x00000024ff58723e */ /* 0x000fe400000000ff */
[----:B------:R-:W-:Y:S02]  /*5c90*/  MOV R36, R89 ;  /* 0x0000005900247202 */ /* 0x000fe40000000f00 */
[----:B------:R-:W-:-:S07]  /*5ca0*/  PRMT R118, R88, 0x7610, R118 ;  /* 0x0000761058767816 */ /* 0x000fce0000000076 */
.L_x_7504:
        /* <DEDUP_REMOVED lines=14> */
.L_x_7511:
[----:B------:R-:W-:Y:S05]  /*5d90*/  BSYNC.RECONVERGENT B1 ;  /* 0x0000000000017941 */ /* 0x000fea0003800200 */
.L_x_7510:
        /* <DEDUP_REMOVED lines=13> */
.L_x_7513:
[----:B------:R-:W-:Y:S05]  /*5e70*/  BSYNC.RECONVERGENT B1 ;  /* 0x0000000000017941 */ /* 0x000fea0003800200 */
.L_x_7512:
[----:B------:R-:W-:Y:S02]  /*5e80*/  F2FP.F16.F32.PACK_AB R89, RZ, R37 ;  /* 0x00000025ff59723e */ /* 0x000fe400000000ff */
[----:B------:R-:W-:Y:S02]  /*5e90*/  MOV R37, R88 ;  /* 0x0000005800257202 */ /* 0x000fe40000000f00 */
[----:B------:R-:W-:-:S07]  /*5ea0*/  PRMT R119, R89, 0x7610, R119 ;  /* 0x0000761059777816 */ /* 0x000fce0000000077 */
.L_x_7509:
        /* <DEDUP_REMOVED lines=14> */
.L_x_7516:
[----:B------:R-:W-:Y:S05]  /*5f90*/  BSYNC.RECONVERGENT B1 ;  /* 0x0000000000017941 */ /* 0x000fea0003800200 */
.L_x_7515:
        /* <DEDUP_REMOVED lines=13> */
.L_x_7518:
[----:B------:R-:W-:Y:S05]  /*6070*/  BSYNC.RECONVERGENT B1 ;  /* 0x0000000000017941 */ /* 0x000fea0003800200 */
.L_x_7517:
[----:B------:R-:W-:Y:S02]  /*6080*/  F2FP.F16.F32.PACK_AB R88, RZ, R38 ;  /* 0x00000026ff58723e */ /* 0x000fe400000000ff */
[----:B------:R-:W-:Y:S02]  /*6090*/  MOV R38, R89 ;  /* 0x0000005900267202 */ /* 0x000fe40000000f00 */
[----:B------:R-:W-:-:S07]  /*60a0*/  PRMT R120, R88, 0x7610, R120 ;  /* 0x0000761058787816 */ /* 0x000fce0000000078 */
.L_x_7514:
[----:B------:R-:W-:Y:S05]  /*60b0*/  @!P1 BRA `(.L_x_7484) ;  /* 0x00000000007c9947 */ /* 0x000fea0003800000 */
[----:B-----5:R-:W-:Y:S01]  /*60c0*/  ISETP.GE.U32.AND P5, PT, R113, 0x1000000, PT ;  /* 0x010000007100780c */ /* 0x020fe20003fa6070 */
[----:B------:R-:W-:Y:S01]  /*60d0*/  BSSY.RECONVERGENT B1, `(.L_x_7519) ;  /* 0x000000c000017945 */ /* 0x000fe20003800200 */
[----:B01----:R-:W-:-:S11]  /*60e0*/  HFMA2 R88, -RZ, RZ, 0, 0 ;  /* 0x00000000ff587431 */ /* 0x003fd600000001ff */
        /* <DEDUP_REMOVED lines=10> */
.L_x_7520:
[----:B------:R-:W-:Y:S05]  /*6190*/  BSYNC.RECONVERGENT B1 ;  /* 0x0000000000017941 */ /* 0x000fea0003800200 */
.L_x_7519:
        /* <DEDUP_REMOVED lines=13> */
.L_x_7522:
[----:B------:R-:W-:Y:S05]  /*6270*/  BSYNC.RECONVERGENT B1 ;  /* 0x0000000000017941 */ /* 0x000fea0003800200 */
.L_x_7521:
[----:B------:R-:W-:Y:S02]  /*6280*/  F2FP.F16.F32.PACK_AB R89, RZ, R39 ;  /* 0x00000027ff59723e */ /* 0x000fe400000000ff */
[----:B------:R-:W-:Y:S02]  /*6290*/  MOV R39, R88 ;  /* 0x0000005800277202 */ /* 0x000fe40000000f00 */
[----:B------:R-:W-:-:S07]  /*62a0*/  PRMT R121, R89, 0x7610, R121 ;  /* 0x0000761059797816 */ /* 0x000fce0000000079 */
.L_x_7484:
        /* <DEDUP_REMOVED lines=12> */
.L_x_7523:
[----:B------:R-:W-:Y:S02]  /*6370*/  IADD3 R95, PT, PT, R95, 0x80, RZ ;  /* 0x000000805f5f7810 */ /* 0x000fe40007ffe0ff */
[----:B------:R-:W-:-:S07]  /*6380*/  IADD3 R93, PT, PT, R93, 0x80, RZ ;  /* 0x000000805d5d7810 */ /* 0x000fce0007ffe0ff */
.L_x_7477:
[----:B------:R-:W-:Y:S05]  /*6390*/  BSYNC.RECONVERGENT B0 ;  /* 0x0000000000007941 */ /* 0x000fea0003800200 */
.L_x_7476:
        /* <DEDUP_REMOVED lines=12> */
.L_x_7526:
        /* <DEDUP_REMOVED lines=38> */
.L_x_7529:
        /* <DEDUP_REMOVED lines=16> */
.L_x_7530:
        /* <DEDUP_REMOVED lines=17> */
.L_x_7531:
        /* <DEDUP_REMOVED lines=16> */
.L_x_7528:
        /* <DEDUP_REMOVED lines=17> */
.L_x_7533:
        /* <DEDUP_REMOVED lines=16> */
.L_x_7534:
        /* <DEDUP_REMOVED lines=17> */
.L_x_7535:
        /* <DEDUP_REMOVED lines=17> */
.L_x_7527:
        /* <DEDUP_REMOVED lines=18> */
.L_x_7539:
[----:B------:R-:W-:Y:S05]  /*6f20*/  BSYNC.RECONVERGENT B1 ;  /* 0x0000000000017941 */ /* 0x000fea0003800200 */
.L_x_7538:
        /* <DEDUP_REMOVED lines=13> */
.L_x_7541:
[----:B------:R-:W-:Y:S05]  /*7000*/  BSYNC.RECONVERGENT B1 ;  /* 0x0000000000017941 */ /* 0x000fea0003800200 */
.L_x_7540:
[----:B------:R-:W-:Y:S02]  /*7010*/  F2FP.F16.F32.PACK_AB R84, RZ, R32 ;  /* 0x00000020ff54723e */ /* 0x000fe400000000ff */
[----:B------:R-:W-:Y:S02]  /*7020*/  MOV R32, R85 ;  /* 0x0000005500207202 */ /* 0x000fe40000000f00 */
[----:B------:R-:W-:-:S07]  /*7030*/  PRMT R118, R84, 0x7610, R118 ;  /* 0x0000761054767816 */ /* 0x000fce0000000076 */
.L_x_7537:
        /* <DEDUP_REMOVED lines=14> */
.L_x_7544:
[----:B------:R-:W-:Y:S05]  /*7120*/  BSYNC.RECONVERGENT B1 ;  /* 0x0000000000017941 */ /* 0x000fea0003800200 */
.L_x_7543:
        /* <DEDUP_REMOVED lines=13> */
.L_x_7546:
[----:B------:R-:W-:Y:S05]  /*7200*/  BSYNC.RECONVERGENT B1 ;  /* 0x0000000000017941 */ /* 0x000fea0003800200 */
.L_x_7545:
[----:B------:R-:W-:Y:S02]  /*7210*/  F2FP.F16.F32.PACK_AB R85, RZ, R33 ;  /* 0x00000021ff55723e */ /* 0x000fe400000000ff */
[----:B------:R-:W-:Y:S02]  /*7220*/  MOV R33, R84 ;  /* 0x0000005400217202 */ /* 0x000fe40000000f00 */
[----:B------:R-:W-:-:S07]  /*7230*/  PRMT R119, R85, 0x7610, R119 ;  /* 0x0000761055777816 */ /* 0x000fce0000000077 */
.L_x_7542:
        /* <DEDUP_REMOVED lines=14> */
.L_x_7549:
[----:B------:R-:W-:Y:S05]  /*7320*/  BSYNC.RECONVERGENT B1 ;  /* 0x0000000000017941 */ /* 0x000fea0003800200 */
.L_x_7548:
        /* <DEDUP_REMOVED lines=13> */
.L_x_7551:
[----:B------:R-:W-:Y:S05]  /*7400*/  BSYNC.RECONVERGENT B1 ;  /* 0x0000000000017941 */ /* 0x000fea0003800200 */
.L_x_7550:
[----:B------:R-:W-:Y:S02]  /*7410*/  F2FP.F16.F32.PACK_AB R84, RZ, R34 ;  /* 0x00000022ff54723e */ /* 0x000fe400000000ff */
[----:B------:R-:W-:Y:S02]  /*7420*/  MOV R34, R85 ;  /* 0x0000005500227202 */ /* 0x000fe40000000f00 */
[----:B------:R-:W-:-:S07]  /*7430*/  PRMT R120, R84, 0x7610, R120 ;  /* 0x0000761054787816 */ /* 0x000fce0000000078 */
.L_x_7547:
        /* <DEDUP_REMOVED lines=42> */
.L_x_7536:
        /* <DEDUP_REMOVED lines=14> */
.L_x_7554:
[----:B------:R-:W-:Y:S05]  /*77c0*/  BSYNC.RECONVERGENT B1 ;  /* 0x0000000000017941 */ /* 0x000fea0003800200 */
.L_x_7553:
        /* <DEDUP_REMOVED lines=13> */
.L_x_7556:
[----:B------:R-:W-:Y:S05]  /*78a0*/  BSYNC.RECONVERGENT B1 ;  /* 0x0000000000017941 */ /* 0x000fea0003800200 */
.L_x_7555:
[----:B------:R-:W-:Y:S02]  /*78b0*/  F2FP.F16.F32.PACK_AB R88, RZ, R32 ;  /* 0x00000020ff58723e */ /* 0x000fe400000000ff */
[----:B------:R-:W-:Y:S02]  /*78c0*/  MOV R32, R89 ;  /* 0x0000005900207202 */ /* 0x000fe40000000f00 */
[----:B------:R-:W-:-:S07]  /*78d0*/  PRMT R118, R88, 0x7610, R118 ;  /* 0x0000761058767816 */ /* 0x000fce0000000076 */
.L_x_7552:
        /* <DEDUP_REMOVED lines=14> */
.L_x_7559:
[----:B------:R-:W-:Y:S05]  /*79c0*/  BSYNC.RECONVERGENT B1 ;  /* 0x0000000000017941 */ /* 0x000fea0003800200 */
.L_x_7558:
        /* <DEDUP_REMOVED lines=13> */
.L_x_7561:
[----:B------:R-:W-:Y:S05]  /*7aa0*/  BSYNC.RECONVERGENT B1 ;  /* 0x0000000000017941 */ /* 0x000fea0003800200 */
.L_x_7560:
[----:B------:R-:W-:Y:S02]  /*7ab0*/  F2FP.F16.F32.PACK_AB R89, RZ, R33 ;  /* 0x00000021ff59723e */ /* 0x000fe400000000ff */
[----:B------:R-:W-:Y:S02]  /*7ac0*/  MOV R33, R88 ;  /* 0x0000005800217202 */ /* 0x000fe40000000f00 */
[----:B------:R-:W-:-:S07]  /*7ad0*/  PRMT R119, R89, 0x7610, R119 ;  /* 0x0000761059777816 */ /* 0x000fce0000000077 */
.L_x_7557:
        /* <DEDUP_REMOVED lines=14> */
.L_x_7564:
[----:B------:R-:W-:Y:S05]  /*7bc0*/  BSYNC.RECONVERGENT B1 ;  /* 0x0000000000017941 */ /* 0x000fea0003800200 */
.L_x_7563:
        /* <DEDUP_REMOVED lines=13> */
.L_x_7566:
[----:B------:R-:W-:Y:S05]  /*7ca0*/  BSYNC.RECONVERGENT B1 ;  /* 0x0000000000017941 */ /* 0x000fea0003800200 */
.L_x_7565:
[----:B------:R-:W-:Y:S02]  /*7cb0*/  F2FP.F16.F32.PACK_AB R88, RZ, R34 ;  /* 0x00000022ff58723e */ /* 0x000fe400000000ff */
[----:B------:R-:W-:Y:S02]  /*7cc0*/  MOV R34, R89 ;  /* 0x0000005900227202 */ /* 0x000fe40000000f00 */
[----:B------:R-:W-:-:S07]  /*7cd0*/  PRMT R120, R88, 0x7610, R120 ;  /* 0x0000761058787816 */ /* 0x000fce0000000078 */
.L_x_7562:
        /* <DEDUP_REMOVED lines=14> */
.L_x_7568:
[----:B------:R-:W-:Y:S05]  /*7dc0*/  BSYNC.RECONVERGENT B1 ;  /* 0x0000000000017941 */ /* 0x000fea0003800200 */
.L_x_7567:
        /* <DEDUP_REMOVED lines=13> */
.L_x_7570:
[----:B------:R-:W-:Y:S05]  /*7ea0*/  BSYNC.RECONVERGENT B1 ;  /* 0x0000000000017941 */ /* 0x000fea0003800200 */
.L_x_7569:
[----:B------:R-:W-:Y:S02]  /*7eb0*/  F2FP.F16.F32.PACK_AB R89, RZ, R35 ;  /* 0x00000023ff59723e */ /* 0x000fe400000000ff */
[----:B------:R-:W-:Y:S02]  /*7ec0*/  MOV R35, R88 ;  /* 0x0000005800237202 */ /* 0x000fe40000000f00 */
[----:B------:R-:W-:-:S07]  /*7ed0*/  PRMT R121, R89, 0x7610, R121 ;  /* 0x0000761059797816 */ /* 0x000fce0000000079 */
.L_x_7532:
        /* <DEDUP_REMOVED lines=12> */
.L_x_7571:
[----:B------:R-:W-:Y:S02]  /*7fa0*/  IADD3 R95, PT, PT, R95, 0x80, RZ ;  /* 0x000000805f5f7810 */ /* 0x000fe40007ffe0ff */
[----:B------:R-:W-:-:S07]  /*7fb0*/  IADD3 R93, PT, PT, R93, 0x80, RZ ;  /* 0x000000805d5d7810 */ /* 0x000fce0007ffe0ff */
.L_x_7525:
[----:B------:R-:W-:Y:S05]  /*7fc0*/  BSYNC.RECONVERGENT B0 ;  /* 0x0000000000007941 */ /* 0x000fea0003800200 */
.L_x_7524:
        /* <DEDUP_REMOVED lines=12> */
.L_x_7574:
        /* <DEDUP_REMOVED lines=38> */
.L_x_7577:
        /* <DEDUP_REMOVED lines=16> */
.L_x_7578:
        /* <DEDUP_REMOVED lines=17> */
.L_x_7579:
        /* <DEDUP_REMOVED lines=16> */
.L_x_7576:
        /* <DEDUP_REMOVED lines=17> */
.L_x_7581:
        /* <DEDUP_REMOVED lines=16> */
.L_x_7582:
        /* <DEDUP_REMOVED lines=17> */
.L_x_7583:
        /* <DEDUP_REMOVED lines=17> */
.L_x_7575:
        /* <DEDUP_REMOVED lines=18> */
.L_x_7587:
[----:B------:R-:W-:Y:S05]  /*8b50*/  BSYNC.RECONVERGENT B1 ;  /* 0x0000000000017941 */ /* 0x000fea0003800200 */
.L_x_7586:
        /* <DEDUP_REMOVED lines=13> */
.L_x_7589:
[----:B------:R-:W-:Y:S05]  /*8c30*/  BSYNC.RECONVERGENT B1 ;  /* 0x0000000000017941 */ /* 0x000fea0003800200 */
.L_x_7588:
[----:B------:R-:W-:Y:S02]  /*8c40*/  F2FP.F16.F32.PACK_AB R84, RZ, R28 ;  /* 0x0000001cff54723e */ /* 0x000fe400000000ff */
[----:B------:R-:W-:Y:S02]  /*8c50*/  MOV R28, R85 ;  /* 0x00000055001c7202 */ /* 0x000fe40000000f00 */
[----:B------:R-:W-:-:S07]  /*8c60*/  PRMT R118, R84, 0x7610, R118 ;  /* 0x0000761054767816 */ /* 0x000fce0000000076 */
.L_x_7585:
        /* <DEDUP_REMOVED lines=14> */
.L_x_7592:
[----:B------:R-:W-:Y:S05]  /*8d50*/  BSYNC.RECONVERGENT B1 ;  /* 0x0000000000017941 */ /* 0x000fea0003800200 */
.L_x_7591:
        /* <DEDUP_REMOVED lines=13> */
.L_x_7594:
[----:B------:R-:W-:Y:S05]  /*8e30*/  BSYNC.RECONVERGENT B1 ;  /* 0x0000000000017941 */ /* 0x000fea0003800200 */
.L_x_7593:
[----:B------:R-:W-:Y:S02]  /*8e40*/  F2FP.F16.F32.PACK_AB R85, RZ, R29 ;  /* 0x0000001dff55723e */ /* 0x000fe400000000ff */
[----:B------:R-:W-:Y:S02]  /*8e50*/  MOV R29, R84 ;  /* 0x00000054001d7202 */ /* 0x000fe40000000f00 */
[----:B------:R-:W-:-:S07]  /*8e60*/  PRMT R119, R85, 0x7610, R119 ;  /* 0x0000761055777816 */ /* 0x000fce0000000077 */
.L_x_7590:
        /* <DEDUP_REMOVED lines=14> */
.L_x_7597:
[----:B------:R-:W-:Y:S05]  /*8f50*/  BSYNC.RECONVERGENT B1 ;  /* 0x0000000000017941 */ /* 0x000fea0003800200 */
.L_x_7596:
        /* <DEDUP_REMOVED lines=13> */
.L_x_7599:
[----:B------:R-:W-:Y:S05]  /*9030*/  BSYNC.RECONVERGENT B1 ;  /* 0x0000000000017941 */ /* 0x000fea0003800200 */
.L_x_7598:
[----:B------:R-:W-:Y:S02]  /*9040*/  F2FP.F16.F32.PACK_AB R84, RZ, R30 ;  /* 0x0000001eff54723e */ /* 0x000fe400000000ff */
[----:B------:R-:W-:Y:S02]  /*9050*/  MOV R30, R85 ;  /* 0x00000055001e7202 */ /* 0x000fe40000000f00 */
[----:B------:R-:W-:-:S07]  /*9060*/  PRMT R120, R84, 0x7610, R120 ;  /* 0x0000761054787816 */ /* 0x000fce0000000078 */
.L_x_7595:
        /* <DEDUP_REMOVED lines=32> */
[----:B------:R-:W-:-:S05]  /*9270*/  @P5 HADD2.F32 R87, -RZ, R186.H1_H1 ;  /* 0x300000baff575230 */ /* 0x000fca0000004100 */
[----:B------:R-:W-:Y:S01]  /*9280*/  @P5 FMUL.FTZ R84, R87, R86 ;  /* 0x0000005657545220 */ /* 0x000fe20000410000 */
[----:B------:R-:W-:Y:S02]  /*9290*/  F2FP.F16.F32.PACK_AB R86, RZ, R85 ;  /* 0x00000055ff56723e */ /* 0x000fe400000000ff */
[----:B------:R-:W-:Y:S01]  /*92a0*/  MOV R85, R89 ;  /* 0x0000005900557202 */ /* 0x000fe20000000f00 */
[----:B------:R-:W-:Y:S01]  /*92b0*/  FADD.FTZ R31, R31, R84 ;  /* 0x000000541f1f7221 */ /* 0x000fe20000010000 */
[----:B------:R-:W-:Y:S02]  /*92c0*/  PRMT R121, R86, 0x7610, R121 ;  /* 0x0000761056797816 */ /* 0x000fe40000000079 */
[----:B------:R-:W-:Y:S02]  /*92d0*/  MOV R86, R88 ;  /* 0x0000005800567202 */ /* 0x000fe40000000f00 */
[----:B------:R-:W-:Y:S02]  /*92e0*/  MOV R84, R90 ;  /* 0x0000005a00547202 */ /* 0x000fe40000000f00 */
[----:B------:R-:W-:Y:S01]  /*92f0*/  MOV R87, R94 ;  /* 0x0000005e00577202 */ /* 0x000fe20000000f00 */
[----:B------:R-:W-:Y:S06]  /*9300*/  BRA `(.L_x_7580) ;  /* 0x0000000800007947 */ /* 0x000fec0003800000 */
.L_x_7584:
        /* <DEDUP_REMOVED lines=14> */
.L_x_7602:
[----:B------:R-:W-:Y:S05]  /*93f0*/  BSYNC.RECONVERGENT B1 ;  /* 0x0000000000017941 */ /* 0x000fea0003800200 */
.L_x_7601:
        /* <DEDUP_REMOVED lines=13> */
.L_x_7604:
[----:B------:R-:W-:Y:S05]  /*94d0*/  BSYNC.RECONVERGENT B1 ;  /* 0x0000000000017941 */ /* 0x000fea0003800200 */
.L_x_7603:
[----:B------:R-:W-:Y:S02]  /*94e0*/  F2FP.F16.F32.PACK_AB R88, RZ, R28 ;  /* 0x0000001cff58723e */ /* 0x000fe400000000ff */
[----:B------:R-:W-:Y:S02]  /*94f0*/  MOV R28, R89 ;  /* 0x00000059001c7202 */ /* 0x000fe40000000f00 */
[----:B------:R-:W-:-:S07]  /*9500*/  PRMT R118, R88, 0x7610, R118 ;  /* 0x0000761058767816 */ /* 0x000fce0000000076 */
.L_x_7600:
        /* <DEDUP_REMOVED lines=14> */
.L_x_7607:
[----:B------:R-:W-:Y:S05]  /*95f0*/  BSYNC.RECONVERGENT B1 ;  /* 0x0000000000017941 */ /* 0x000fea0003800200 */
.L_x_7606:
        /* <DEDUP_REMOVED lines=13> */
.L_x_7609:
[----:B------:R-:W-:Y:S05]  /*96d0*/  BSYNC.RECONVERGENT B1 ;  /* 0x0000000000017941 */ /* 0x000fea0003800200 */
.L_x_7608:
[----:B------:R-:W-:Y:S02]  /*96e0*/  F2FP.F16.F32.PACK_AB R89, RZ, R29 ;  /* 0x0000001dff59723e */ /* 0x000fe400000000ff */
[----:B------:R-:W-:Y:S02]  /*96f0*/  MOV R29, R88 ;  /* 0x00000058001d7202 */ /* 0x000fe40000000f00 */
[----:B------:R-:W-:-:S07]  /*9700*/  PRMT R119, R89, 0x7610, R119 ;  /* 0x0000761059777816 */ /* 0x000fce0000000077 */
.L_x_7605:
        /* <DEDUP_REMOVED lines=14> */
.L_x_7612:
[----:B------:R-:W-:Y:S05]  /*97f0*/  BSYNC.RECONVERGENT B1 ;  /* 0x0000000000017941 */ /* 0x000fea0003800200 */
.L_x_7611:
        /* <DEDUP_REMOVED lines=13> */
.L_x_7614:
[----:B------:R-:W-:Y:S05]  /*98d0*/  BSYNC.RECONVERGENT B1 ;  /* 0x0000000000017941 */ /* 0x000fea0003800200 */
.L_x_7613:
[----:B------:R-:W-:Y:S02]  /*98e0*/  F2FP.F16.F32.PACK_AB R88, RZ, R30 ;  /* 0x0000001eff58723e */ /* 0x000fe400000000ff */
[----:B------:R-:W-:Y:S02]  /*98f0*/  MOV R30, R89 ;  /* 0x00000059001e7202 */ /* 0x000fe40000000f00 */
[----:B------:R-:W-:-:S07]  /*9900*/  PRMT R120, R88, 0x7610, R120 ;  /* 0x0000761058787816 */ /* 0x000fce0000000078 */
.L_x_7610:
        /* <DEDUP_REMOVED lines=14> */
.L_x_7616:
[----:B------:R-:W-:Y:S05]  /*99f0*/  BSYNC.RECONVERGENT B1 ;  /* 0x0000000000017941 */ /* 0x000fea0003800200 */
.L_x_7615:
        /* <DEDUP_REMOVED lines=13> */
.L_x_7618:
[----:B------:R-:W-:Y:S05]  /*9ad0*/  BSYNC.RECONVERGENT B1 ;  /* 0x0000000000017941 */ /* 0x000fea0003800200 */
.L_x_7617:
[----:B------:R-:W-:Y:S02]  /*9ae0*/  F2FP.F16.F32.PACK_AB R89, RZ, R31 ;  /* 0x0000001fff59723e */ /* 0x000fe400000000ff */
[----:B------:R-:W-:Y:S02]  /*9af0*/  MOV R31, R88 ;  /* 0x00000058001f7202 */ /* 0x000fe40000000f00 */
[----:B------:R-:W-:-:S07]  /*9b00*/  PRMT R121, R89, 0x7610, R121 ;  /* 0x0000761059797816 */ /* 0x000fce0000000079 */
.L_x_7580:
        /* <DEDUP_REMOVED lines=12> */
.L_x_7619:
[----:B------:R-:W-:Y:S02]  /*9bd0*/  IADD3 R95, PT, PT, R95, 0x80, RZ ;  /* 0x000000805f5f7810 */ /* 0x000fe40007ffe0ff */
[----:B------:R-:W-:-:S07]  /*9be0*/  IADD3 R93, PT, PT, R93, 0x80, RZ ;  /* 0x000000805d5d7810 */ /* 0x000fce0007ffe0ff */
.L_x_7573:
[----:B------:R-:W-:Y:S05]  /*9bf0*/  BSYNC.RECONVERGENT B0 ;  /* 0x0000000000007941 */ /* 0x000fea0003800200 */
.L_x_7572:
        /* <DEDUP_REMOVED lines=13> */
.L_x_7622:
        /* <DEDUP_REMOVED lines=38> */
.L_x_7625:
        /* <DEDUP_REMOVED lines=16> */
.L_x_7626:
        /* <DEDUP_REMOVED lines=17> */
.L_x_7627:
        /* <DEDUP_REMOVED lines=16> */
.L_x_7624:
        /* <DEDUP_REMOVED lines=17> */
.L_x_7629:
        /* <DEDUP_REMOVED lines=16> */
.L_x_7630:
        /* <DEDUP_REMOVED lines=17> */
.L_x_7631:
        /* <DEDUP_REMOVED lines=9> */
[----:B------:R-:W-:Y:S02]  /*a5f0*/  @P2 HADD2.F32 R97, -RZ, R184.H1_H1 ;  /* 0x300000b8ff612230 */ /* 0x000fe40000004100 */
[----:B------:R-:W-:-:S03]  /*a600*/  @P2 HADD2.F32 R91, -RZ, R186.H1_H1 ;  /* 0x300000baff5b2230 */ /* 0x000fc60000004100 */
[-C--:B------:R-:W-:Y:S02]  /*a610*/  @P2 FMUL.FTZ R89, R97, R90.reuse ;  /* 0x0000005a61592220 */ /* 0x080fe40000410000 */
[----:B------:R-:W-:-:S03]  /*a620*/  @P2 FMUL.FTZ R88, R91, R90 ;  /* 0x0000005a5b582220 */ /* 0x000fc60000410000 */
[----:B------:R-:W-:Y:S01]  /*a630*/  F2FP.F16.F32.PACK_AB R89, RZ, R89 ;  /* 0x00000059ff59723e */ /* 0x000fe200000000ff */
[----:B------:R-:W-:-:S03]  /*a640*/  FADD.FTZ R27, R27, R88 ;  /* 0x000000581b1b7221 */ /* 0x000fc60000010000 */
[----:B------:R-:W-:Y:S01]  /*a650*/  PRMT R121, R89, 0x7610, R121 ;  /* 0x0000761059797816 */ /* 0x000fe20000000079 */
[----:B------:R-:W-:Y:S06]  /*a660*/  BRA `(.L_x_7628) ;  /* 0x0000000c00cc7947 */ /* 0x000fec0003800000 */
.L_x_7623:
        /* <DEDUP_REMOVED lines=18> */
.L_x_7635:
[----:B------:R-:W-:Y:S05]  /*a790*/  BSYNC.RECONVERGENT B1 ;  /* 0x0000000000017941 */ /* 0x000fea0003800200 */
.L_x_7634:
        /* <DEDUP_REMOVED lines=13> */
.L_x_7637:
[----:B------:R-:W-:Y:S05]  /*a870*/  BSYNC.RECONVERGENT B1 ;  /* 0x0000000000017941 */ /* 0x000fea0003800200 */
.L_x_7636:
[----:B------:R-:W-:Y:S02]  /*a880*/  F2FP.F16.F32.PACK_AB R84, RZ, R24 ;  /* 0x00000018ff54723e */ /* 0x000fe400000000ff */
[----:B------:R-:W-:Y:S02]  /*a890*/  MOV R24, R85 ;  /* 0x0000005500187202 */ /* 0x000fe40000000f00 */
[----:B------:R-:W-:-:S07]  /*a8a0*/  PRMT R118, R84, 0x7610, R118 ;  /* 0x0000761054767816 */ /* 0x000fce0000000076 */
.L_x_7633:
        /* <DEDUP_REMOVED lines=14> */
.L_x_7640:
[----:B------:R-:W-:Y:S05]  /*a990*/  BSYNC.RECONVERGENT B1 ;  /* 0x0000000000017941 */ /* 0x000fea0003800200 */
.L_x_7639:
        /* <DEDUP_REMOVED lines=13> */
.L_x_7642:
[----:B------:R-:W-:Y:S05]  /*aa70*/  BSYNC.RECONVERGENT B1 ;  /* 0x0000000000017941 */ /* 0x000fea0003800200 */
.L_x_7641:
[----:B------:R-:W-:Y:S02]  /*aa80*/  F2FP.F16.F32.PACK_AB R85, RZ, R25 ;  /* 0x00000019ff55723e */ /* 0x000fe400000000ff */
[----:B------:R-:W-:Y:S02]  /*aa90*/  MOV R25, R84 ;  /* 0x0000005400197202 */ /* 0x000fe40000000f00 */
[----:B------:R-:W-:-:S07]  /*aaa0*/  PRMT R119, R85, 0x7610, R119 ;  /* 0x0000761055777816 */ /* 0x000fce0000000077 */
.L_x_7638:
        /* <DEDUP_REMOVED lines=14> */
.L_x_7645:
[----:B------:R-:W-:Y:S05]  /*ab90*/  BSYNC.RECONVERGENT B1 ;  /* 0x0000000000017941 */ /* 0x000fea0003800200 */
.L_x_7644:
        /* <DEDUP_REMOVED lines=13> */
.L_x_7647:
[----:B------:R-:W-:Y:S05]  /*ac70*/  BSYNC.RECONVERGENT B1 ;  /* 0x0000000000017941 */ /* 0x000fea0003800200 */
.L_x_7646:
[----:B------:R-:W-:Y:S02]  /*ac80*/  F2FP.F16.F32.PACK_AB R84, RZ, R26 ;  /* 0x0000001aff54723e */ /* 0x000fe400000000ff */
[----:B------:R-:W-:Y:S02]  /*ac90*/  MOV R26, R85 ;  /* 0x00000055001a7202 */ /* 0x000fe40000000f00 */
[----:B------:R-:W-:-:S07]  /*aca0*/  PRMT R120, R84, 0x7610, R120 ;  /* 0x0000761054787816 */ /* 0x000fce0000000078 */
.L_x_7643:
        /* <DEDUP_REMOVED lines=30> */
.L_x_7632:
        /* <DEDUP_REMOVED lines=14> */
.L_x_7650:
[----:B------:R-:W-:Y:S05]  /*af70*/  BSYNC.RECONVERGENT B1 ;  /* 0x0000000000017941 */ /* 0x000fea0003800200 */
.L_x_7649:
        /* <DEDUP_REMOVED lines=13> */
.L_x_7652:
[----:B------:R-:W-:Y:S05]  /*b050*/  BSYNC.RECONVERGENT B1 ;  /* 0x0000000000017941 */ /* 0x000fea0003800200 */
.L_x_7651:
[----:B------:R-:W-:Y:S02]  /*b060*/  F2FP.F16.F32.PACK_AB R88, RZ, R24 ;  /* 0x00000018ff58723e */ /* 0x000fe400000000ff */
[----:B------:R-:W-:Y:S02]  /*b070*/  MOV R24, R89 ;  /* 0x0000005900187202 */ /* 0x000fe40000000f00 */
[----:B------:R-:W-:-:S07]  /*b080*/  PRMT R118, R88, 0x7610, R118 ;  /* 0x0000761058767816 */ /* 0x000fce0000000076 */
.L_x_7648:
        /* <DEDUP_REMOVED lines=14> */
.L_x_7655:
[----:B------:R-:W-:Y:S05]  /*b170*/  BSYNC.RECONVERGENT B1 ;  /* 0x0000000000017941 */ /* 0x000fea0003800200 */
.L_x_7654:
        /* <DEDUP_REMOVED lines=13> */
.L_x_7657:
[----:B------:R-:W-:Y:S05]  /*b250*/  BSYNC.RECONVERGENT B1 ;  /* 0x0000000000017941 */ /* 0x000fea0003800200 */
.L_x_7656:
[----:B------:R-:W-:Y:S02]  /*b260*/  F2FP.F16.F32.PACK_AB R89, RZ, R25 ;  /* 0x00000019ff59723e */ /* 0x000fe400000000ff */
[----:B------:R-:W-:Y:S02]  /*b270*/  MOV R25, R88 ;  /* 0x0000005800197202 */ /* 0x000fe40000000f00 */
[----:B------:R-:W-:-:S07]  /*b280*/  PRMT R119, R89, 0x7610, R119 ;  /* 0x0000761059777816 */ /* 0x000fce0000000077 */
.L_x_7653:
        /* <DEDUP_REMOVED lines=14> */
.L_x_7660:
[----:B------:R-:W-:Y:S05]  /*b370*/  BSYNC.RECONVERGENT B1 ;  /* 0x0000000000017941 */ /* 0x000fea0003800200 */
.L_x_7659:
        /* <DEDUP_REMOVED lines=13> */
.L_x_7662:
[----:B------:R-:W-:Y:S05]  /*b450*/  BSYNC.RECONVERGENT B1 ;  /* 0x0000000000017941 */ /* 0x000fea0003800200 */
.L_x_7661:
[----:B------:R-:W-:Y:S02]  /*b460*/  F2FP.F16.F32.PACK_AB R88, RZ, R26 ;  /* 0x0000001aff58723e */ /* 0x000fe400000000ff */
[----:B------:R-:W-:Y:S02]  /*b470*/  MOV R26, R89 ;  /* 0x00000059001a7202 */ /* 0x000fe40000000f00 */
[----:B------:R-:W-:-:S07]  /*b480*/  PRMT R120, R88, 0x7610, R120 ;  /* 0x0000761058787816 */ /* 0x000fce0000000078 */
.L_x_7658:
        /* <DEDUP_REMOVED lines=16> */
[----:B------:R-:W-:-:S07]  /*b590*/  PRMT R121, R89, 0x7610, R121 ;  /* 0x0000761059797816 */ /* 0x000fce0000000079 */
.L_x_7628:
[----:B01----:R-:W0:Y:S02]  /*b5a0*/  @P0 LDC.64 R88, c[0x0][0x478] ;  /* 0x00011e00ff580b82 */ /* 0x003e240000000a00 */
[----:B0-----:R-:W-:-:S05]  /*b5b0*/  @P0 IMAD.WIDE.U32 R88, R95, 0x10, R88 ;  /* 0x000000105f580825 */ /* 0x001fca00078e0058 */
[----:B------:R2:W-:Y:S01]  /*b5c0*/  @P0 STG.E.128 desc[UR8][R88.64], R84 ;  /* 0x0000005458000986 */ /* 0x0005e2000c101d08 */
[----:B------:R-:W-:Y:S05]  /*b5d0*/  @!P1 BRA `(.L_x_7621) ;  /* 0x0000000000209947 */ /* 0x000fea0003800000 */
[----:B--2---:R-:W0:Y:S01]  /*b5e0*/  LDC.64 R88, c[0x0][0x468] ;  /* 0x00011a00ff587b82 */ /* 0x004e220000000a00 */
[----:B------:R-:W-:Y:S02]  /*b5f0*/  LOP3.LUT R90, R119, 0xffff, RZ, 0xc0, !PT ;  /* 0x0000ffff775a7812 */ /* 0x000fe400078ec0ff */
[----:B------:R-:W-:-:S03]  /*b600*/  PRMT R95, R120, 0x5410, R121 ;  /* 0x00005410785f7816 */ /* 0x000fc60000000079 */
[----:B------:R-:W-:-:S05]  /*b610*/  IMAD.WIDE.U32 R90, R90, 0x10000, RZ ;  /* 0x000100005a5a7825 */ /* 0x000fca00078e00ff */
[----:B------:R-:W-:Y:S02]  /*b620*/  LOP3.LUT R91, R95, R91, RZ, 0xfc, !PT ;  /* 0x0000005b5f5b7212 */ /* 0x000fe400078efcff */
[----:B------:R-:W-:Y:S01]  /*b630*/  LOP3.LUT R90, R90, 0xffff, R118, 0xf8, !PT ;  /* 0x0000ffff5a5a7812 */ /* 0x000fe200078ef876 */
[----:B0-----:R-:W-:-:S05]  /*b640*/  IMAD.WIDE.U32 R88, R93, 0x8, R88 ;  /* 0x000000085d587825 */ /* 0x001fca00078e0058 */
[----:B------:R3:W-:Y:S02]  /*b650*/  STG.E.64 desc[UR8][R88.64], R90 ;  /* 0x0000005a58007986 */ /* 0x0007e4000c101b08 */
.L_x_7621:
[----:B------:R-:W-:Y:S05]  /*b660*/  BSYNC.RECONVERGENT B0 ;  /* 0x0000000000007941 */ /* 0x000fea0003800200 */
.L_x_7620:
[----:B0123--:R-:W0:Y:S01]  /*b670*/  LDC.64 R88, c[0x0][0x380] ;  /* 0x0000e000ff587b82 */ /* 0x00fe220000000a00 */
[----:B------:R-:W-:Y:S01]  /*b680*/  UPLOP3.LUT UP1, UPT, UPT, UPT, UP1, 0x40, 0x4 ;  /* 0x000000000004789c */ /* 0x000fe20003f2e810 */
[----:B0-----:R-:W-:-:S04]  /*b690*/  IADD3 R109, PT, PT, R109, R88, RZ ;  /* 0x000000586d6d7210 */ /* 0x001fc80007ffe0ff */
[----:B------:R-:W-:-:S13]  /*b6a0*/  ISETP.GE.AND P0, PT, R109, R89, PT ;  /* 0x000000596d00720c */ /* 0x000fda0003f06270 */
[----:B------:R-:W-:Y:S05]  /*b6b0*/  @!P0 BRA `(.L_x_7663) ;  /* 0xffffff5400348947 */ /* 0x000fea000383ffff */
.L_x_7413:
        /* <DEDUP_REMOVED lines=16> */
.L_x_7665:
[----:B------:R-:W-:Y:S05]  /*b7c0*/  BSYNC.RECONVERGENT B0 ;  /* 0x0000000000007941 */ /* 0x000fea0003800200 */
.L_x_7664:
[----:B------:R-:W-:Y:S01]  /*b7d0*/  ISETP.NE.AND P0, PT, R122, RZ, PT ;  /* 0x000000ff7a00720c */ /* 0x000fe20003f05270 */
[----:B------:R-:W-:-:S12]  /*b7e0*/  BSSY.RECONVERGENT B0, `(.L_x_7666) ;  /* 0x000000c000007945 */ /* 0x000fd80003800200 */
        /* <DEDUP_REMOVED lines=11> */
.L_x_7667:
[----:B------:R-:W-:Y:S05]  /*b8a0*/  BSYNC.RECONVERGENT B0 ;  /* 0x0000000000007941 */ /* 0x000fea0003800200 */
.L_x_7666:
        /* <DEDUP_REMOVED lines=12> */
.L_x_7669:
[----:B------:R-:W-:Y:S05]  /*b970*/  BSYNC.RECONVERGENT B0 ;  /* 0x0000000000007941 */ /* 0x000fea0003800200 */
.L_x_7668:
        /* <DEDUP_REMOVED lines=12> */
.L_x_7671:
[----:B------:R-:W-:Y:S05]  /*ba40*/  BSYNC.RECONVERGENT B0 ;  /* 0x0000000000007941 */ /* 0x000fea0003800200 */
.L_x_7670:
        /* <DEDUP_REMOVED lines=12> */
.L_x_7672:
        /* <DEDUP_REMOVED lines=15> */
.L_x_10917:


//--------------------- .text._ZN10layer_norm22ln_bwd_finalize_kernelINS_22Kernel_traits_finalizeILj2560E6__halfS2_fS2_fjLb1ELj1024ELj4ENS_18Kernel_traits_baseILj2560ES2_S2_fS2_fjLj1024EEEEELb1ELb1EEEvNS_9BwdParamsE --------------------------
	.section	.text._ZN10layer_norm22ln_bwd_finalize_kernelINS_22Kernel_traits_finalizeILj2560E6__halfS2_fS2_fjLb1ELj1024ELj4ENS_18Kernel_traits_baseILj2560ES2_S2_fS2_fjLj1024EEEEELb1ELb1EEEvNS_9BwdParamsE,"ax",@progbits
	.align	128
        .global         _ZN10layer_norm22ln_bwd_finalize_kernelINS_22Kernel_traits_finalizeILj2560E6__halfS2_fS2_fjLb1ELj1024ELj4ENS_18Kernel_traits_baseILj2560ES2_S2_fS2_fjLj1024EEEEELb1ELb1EEEvNS_9BwdParamsE
        .type           _ZN10layer_norm22ln_bwd_finalize_kernelINS_22Kernel_traits_finalizeILj2560E6__halfS2_fS2_fjLb1ELj1024ELj4ENS_18Kernel_traits_baseILj2560ES2_S2_fS2_fjLj1024EEEEELb1ELb1EEEvNS_9BwdParamsE,@function
        .size           _ZN10layer_norm22ln_bwd_finalize_kernelINS_22Kernel_traits_finalizeILj2560E6__halfS2_fS2_fjLb1ELj1024ELj4ENS_18Kernel_traits_baseILj2560ES2_S2_fS2_fjLj1024EEEEELb1ELb1EEEvNS_9BwdParamsE,(.L_x_10918 - _ZN10layer_norm22ln_bwd_finalize_kernelINS_22Kernel_traits_finalizeILj2560E6__halfS2_fS2_fjLb1ELj1024ELj4ENS_18Kernel_traits_baseILj2560ES2_S2_fS2_fjLj1024EEEEELb1ELb1EEEvNS_9BwdParamsE)
        .other          _ZN10layer_norm22ln_bwd_finalize_kernelINS_22Kernel_traits_finalizeILj2560E6__halfS2_fS2_fjLb1ELj1024ELj4ENS_18Kernel_traits_baseILj2560ES2_S2_fS2_fjLj1024EEEEELb1ELb1EEEvNS_9BwdParamsE,@"STO_CUDA_ENTRY STV_DEFAULT"
_ZN10layer_norm22ln_bwd_finalize_kernelINS_22Kernel_traits_finalizeILj2560E6__halfS2_fS2_fjLb1ELj1024ELj4ENS_18Kernel_traits_baseILj2560ES2_S2_fS2_fjLj1024EEEEELb1ELb1EEEvNS_9BwdParamsE:
.text._ZN10layer_norm22ln_bwd_finalize_kernelINS_22Kernel_traits_finalizeILj2560E6__halfS2_fS2_fjLb1ELj1024ELj4ENS_18Kernel_traits_baseILj2560ES2_S2_fS2_fjLj1024EEEEELb1ELb1EEEvNS_9BwdParamsE:
        /* <DEDUP_REMOVED lines=56> */
.L_x_7677:
        /* <DEDUP_REMOVED lines=87> */
.L_x_7676:
[----:B------:R-:W-:Y:S05]  /*08f0*/  BSYNC.RECONVERGENT B1 ;  /* 0x0000000000017941 */ /* 0x000fea0003800200 */
.L_x_7675:
        /* <DEDUP_REMOVED lines=51> */
.L_x_7679:
[----:B------:R-:W-:Y:S05]  /*0c30*/  BSYNC.RECONVERGENT B1 ;  /* 0x0000000000017941 */ /* 0x000fea0003800200 */
.L_x_7678:
        /* <DEDUP_REMOVED lines=30> */
.L_x_7681:
[----:B------:R-:W-:Y:S05]  /*0e20*/  BSYNC.RECONVERGENT B1 ;  /* 0x0000000000017941 */ /* 0x000fea0003800200 */
.L_x_7680:
        /* <DEDUP_REMOVED lines=15> */
.L_x_7674:
[----:B------:R-:W-:Y:S05]  /*0f20*/  BSYNC.RECONVERGENT B0 ;  /* 0x0000000000007941 */ /* 0x000fea0003800200 */
.L_x_7673:
        /* <DEDUP_REMOVED lines=75> */
.L_x_7682:
        /* <DEDUP_REMOVED lines=10> */
.L_x_10918:


//--------------------- .text._ZN10layer_norm13ln_bwd_kernelINS_13Kernel_traitsI6__halfS2_fS2_fjLj2560ELj1ELj1ELj4ELj8ENS_18Kernel_traits_baseILj2560ES2_S2_fS2_fjLj128EEEEELb1ELb1ELb1ELb1EEEvNS_9BwdParamsE --------------------------
	.section	.text._ZN10layer_norm13ln_bwd_kernelINS_13Kernel_traitsI6__halfS2_fS2_fjLj2560ELj1ELj1ELj4ELj8ENS_18Kernel_traits_baseILj2560ES2_S2_fS2_fjLj128EEEEELb1ELb1ELb1ELb1EEEvNS_9BwdParamsE,"ax",@progbits
	.align	128
        .global         _ZN10layer_norm13ln_bwd_kernelINS_13Kernel_traitsI6__halfS2_fS2_fjLj2560ELj1ELj1ELj4ELj8ENS_18Kernel_traits_baseILj2560ES2_S2_fS2_fjLj128EEEEELb1ELb1ELb1ELb1EEEvNS_9BwdParamsE
        .type           _ZN10layer_norm13ln_bwd_kernelINS_13Kernel_traitsI6__halfS2_fS2_fjLj2560ELj1ELj1ELj4ELj8ENS_18Kernel_traits_baseILj2560ES2_S2_fS2_fjLj128EEEEELb1ELb1ELb1ELb1EEEvNS_9BwdParamsE,@function
        .size           _ZN10layer_norm13ln_bwd_kernelINS_13Kernel_traitsI6__halfS2_fS2_fjLj2560ELj1ELj1ELj4ELj8ENS_18Kernel_traits_baseILj2560ES2_S2_fS2_fjLj128EEEEELb1ELb1ELb1ELb1EEEvNS_9BwdParamsE,(.L_x_10919 - _ZN10layer_norm13ln_bwd_kernelINS_13Kernel_traitsI6__halfS2_fS2_fjLj2560ELj1ELj1ELj4ELj8ENS_18Kernel_traits_baseILj2560ES2_S2_fS2_fjLj128EEEEELb1ELb1ELb1ELb1EEEvNS_9BwdParamsE)
        .other          _ZN10layer_norm13ln_bwd_kernelINS_13Kernel_traitsI6__halfS2_fS2_fjLj2560ELj1ELj1ELj4ELj8ENS_18Kernel_traits_baseILj2560ES2_S2_fS2_fjLj128EEEEELb1ELb1ELb1ELb1EEEvNS_9BwdParamsE,@"STO_CUDA_ENTRY STV_DEFAULT"
_ZN10layer_norm13ln_bwd_kernelINS_13Kernel_traitsI6__halfS2_fS2_fjLj2560ELj1ELj1ELj4ELj8ENS_18Kernel_traits_baseILj2560ES2_S2_fS2_fjLj128EEEEELb1ELb1ELb1ELb1EEEvNS_9BwdParamsE:
.text._ZN10layer_norm13ln_bwd_kernelINS_13Kernel_traitsI6__halfS2_fS2_fjLj2560ELj1ELj1ELj4ELj8ENS_18Kernel_traits_baseILj2560ES2_S2_fS2_fjLj128EEEEELb1ELb1ELb1ELb1EEEvNS_9BwdParamsE:
        /* <DEDUP_REMOVED lines=64> */
[----:B------:R-:W-:Y:S02]  /*0400*/  PRMT R153, R153, 0x5410, R153 ;  /* 0x0000541099997816 */ /* 0x000fe40000000099 */
[----:B01-34-:R-:W-:-:S07]  /*0410*/  PRMT R151, R151, 0x5410, R151 ;  /* 0x0000541097977816 */ /* 0x01bfce0000000097 */
.L_x_7915:
[----:B------:R-:W-:Y:S02]  /*0420*/  UIMAD.WIDE UR30, UR8, 0x4, UR18 ;  /* 0x00000004081e78a5 */ /* 0x000fe4000f8e0212 */
[----:B------:R-:W-:-:S04]  /*0430*/  UIMAD.WIDE UR10, UR8, 0x4, UR14 ;  /* 0x00000004080a78a5 */ /* 0x000fc8000f8e020e */
[----:B------:R-:W-:Y:S02]  /*0440*/  MOV R106, UR30 ;  /* 0x0000001e006a7c02 */ /* 0x000fe40008000f00 */
[----:B------:R-:W-:Y:S01]  /*0450*/  MOV R107, UR31 ;  /* 0x0000001f006b7c02 */ /* 0x000fe20008000f00 */
[----:B------:R-:W-:-:S04]  /*0460*/  UIMAD.WIDE UR30, UR8, 0x4, UR16 ;  /* 0x00000004081e78a5 */ /* 0x000fc8000f8e0210 */
[----:B------:R-:W2:Y:S01]  /*0470*/  LDG.E R106, desc[UR20][R106.64] ;  /* 0x000000146a6a7981 */ /* 0x000ea2000c1e1900 */
[----:B-1----:R-:W-:Y:S02]  /*0480*/  MOV R156, UR10 ;  /* 0x0000000a009c7c02 */ /* 0x002fe40008000f00 */
[----:B0-----:R-:W-:Y:S02]  /*0490*/  MOV R104, UR30 ;  /* 0x0000001e00687c02 */ /* 0x001fe40008000f00 */
        /* <DEDUP_REMOVED lines=29> */
[----:B------:R-:W-:Y:S01]  /*0670*/  IADD3 R139, PT, PT, R5, 0x180, RZ ;  /* 0x00000180058b7810 */ /* 0x000fe20007ffe0ff */
[--C-:B------:R-:W-:Y:S01]  /*0680*/  IMAD.WIDE.U32 R110, R111, 0x8, R144.reuse ;  /* 0x000000086f6e7825 */ /* 0x100fe200078e0090 */
[----:B------:R-:W-:Y:S01]  /*0690*/  IADD3 R5, PT, PT, R5, 0x200, RZ ;  /* 0x0000020005057810 */ /* 0x000fe20007ffe0ff */
[----:B------:R-:W4:Y:S01]  /*06a0*/  LDG.E.64 R2, desc[UR20][R2.64] ;  /* 0x0000001402027981 */ /* 0x000f22000c1e1b00 */
[----:B------:R-:W-:Y:S01]  /*06b0*/  MOV R142, UR30 ;  /* 0x0000001e008e7c02 */ /* 0x000fe20008000f00 */
[--C-:B------:R-:W-:Y:S01]  /*06c0*/  IMAD.WIDE.U32 R114, R115, 0x8, R144.reuse ;  /* 0x0000000873727825 */ /* 0x100fe200078e0090 */
[----:B------:R-:W-:Y:S01]  /*06d0*/  LEA.HI.SX32 R137, R137, R0, 0x1e ;  /* 0x0000000089897211 */ /* 0x000fe200078ff2ff */
[----:B------:R-:W4:Y:S01]  /*06e0*/  LDG.E.64 R110, desc[UR20][R110.64] ;  /* 0x000000146e6e7981 */ /* 0x000f22000c1e1b00 */
[----:B------:R-:W-:Y:S01]  /*06f0*/  MOV R143, UR31 ;  /* 0x0000001f008f7c02 */ /* 0x000fe20008000f00 */
[----:B------:R-:W-:-:S02]  /*0700*/  IMAD.WIDE.U32 R138, R139, 0x8, R144 ;  /* 0x000000088b8a7825 */ /* 0x000fc400078e0090 */
[----:B------:R-:W4:Y:S02]  /*0710*/  LDG.E.64 R114, desc[UR20][R114.64] ;  /* 0x0000001472727981 */ /* 0x000f24000c1e1b00 */
[----:B------:R-:W-:Y:S02]  /*0720*/  IMAD.WIDE.U32 R144, R5, 0x8, R144 ;  /* 0x0000000805907825 */ /* 0x000fe400078e0090 */
[----:B------:R0:W4:Y:S02]  /*0730*/  LDG.E R142, desc[UR20][R142.64] ;  /* 0x000000148e8e7981 */ /* 0x000124000c1e1900 */
[C---:B--2---:R-:W-:Y:S02]  /*0740*/  IMAD.WIDE.U32 R4, R137.reuse, 0x10, R104 ;  /* 0x0000001089047825 */ /* 0x044fe400078e0068 */
[----:B------:R-:W2:Y:S01]  /*0750*/  LDG.E.64 R144, desc[UR20][R144.64] ;  /* 0x0000001490907981 */ /* 0x000ea2000c1e1b00 */
[----:B------:R-:W-:-:S03]  /*0760*/  IADD3 R113, PT, PT, R137, 0x80, RZ ;  /* 0x0000008089717810 */ /* 0x000fc60007ffe0ff */
[----:B------:R-:W2:Y:S01]  /*0770*/  LDG.E.128 R4, desc[UR20][R4.64] ;  /* 0x0000001404047981 */ /* 0x000ea2000c1e1d00 */
[C---:B------:R-:W-:Y:S02]  /*0780*/  IADD3 R159, PT, PT, R137.reuse, 0x100, RZ ;  /* 0x00000100899f7810 */ /* 0x040fe40007ffe0ff */
[C---:B------:R-:W-:Y:S02]  /*0790*/  IADD3 R147, PT, PT, R137.reuse, 0x180, RZ ;  /* 0x0000018089937810 */ /* 0x040fe40007ffe0ff */
[----:B------:R-:W-:Y:S01]  /*07a0*/  IADD3 R141, PT, PT, R137, 0x200, RZ ;  /* 0x00000200898d7810 */ /* 0x000fe20007ffe0ff */
[--C-:B------:R-:W-:Y:S01]  /*07b0*/  IMAD.WIDE.U32 R8, R113, 0x10, R104.reuse ;  /* 0x0000001071087825 */ /* 0x100fe200078e0068 */
[----:B------:R-:W2:Y:S03]  /*07c0*/  LDG.E.64 R138, desc[UR20][R138.64] ;  /* 0x000000148a8a7981 */ /* 0x000ea6000c1e1b00 */
[----:B------:R-:W-:-:S02]  /*07d0*/  IMAD.WIDE.U32 R12, R159, 0x10, R104 ;  /* 0x000000109f0c7825 */ /* 0x000fc400078e0068 */
[----:B------:R-:W2:Y:S02]  /*07e0*/  LDG.E.128 R8, desc[UR20][R8.64] ;  /* 0x0000001408087981 */ /* 0x000ea4000c1e1d00 */
[--C-:B------:R-:W-:Y:S02]  /*07f0*/  IMAD.WIDE.U32 R16, R147, 0x10, R104.reuse ;  /* 0x0000001093107825 */ /* 0x100fe400078e0068 */
[----:B------:R-:W2:Y:S02]  /*0800*/  LDG.E.128 R12, desc[UR20][R12.64] ;  /* 0x000000140c0c7981 */ /* 0x000ea4000c1e1d00 */
[----:B------:R-:W-:Y:S02]  /*0810*/  IMAD.WIDE.U32 R104, R141, 0x10, R104 ;  /* 0x000000108d687825 */ /* 0x000fe400078e0068 */
[----:B------:R-:W2:Y:S04]  /*0820*/  LDG.E.128 R16, desc[UR20][R16.64] ;  /* 0x0000001410107981 */ /* 0x000ea8000c1e1d00 */
[----:B------:R-:W2:Y:S01]  /*0830*/  LDG.E.128 R104, desc[UR20][R104.64] ;  /* 0x0000001468687981 */ /* 0x000ea2000c1e1d00 */
[----:B------:R-:W-:-:S13]  /*0840*/  ISETP.NE.AND.EX P0, PT, RZ, UR5, PT, P0 ;  /* 0x00000005ff007c0c */ /* 0x000fda000bf05300 */
[----:B------:R-:W1:Y:S08]  /*0850*/  @P0 LDC.64 R156, c[0x0][0x438] ;  /* 0x00010e00ff9c0b82 */ /* 0x000e700000000a00 */
[----:B------:R-:W3:Y:S01]  /*0860*/  @P0 LDC.64 R108, c[0x0][0x438] ;  /* 0x00010e00ff6c0b82 */ /* 0x000ee20000000a00 */
[----:B-1----:R-:W-:-:S07]  /*0870*/  @P0 IMAD.WIDE.U32 R156, R137, 0x10, R156 ;  /* 0x00000010899c0825 */ /* 0x002fce00078e009c */
[----:B------:R-:W1:Y:S01]  /*0880*/  @P0 LDC.64 R136, c[0x0][0x438] ;  /* 0x00010e00ff880b82 */ /* 0x000e620000000a00 */
[----:B------:R-:W-:Y:S01]  /*0890*/  @UP3 UIADD3 UR9, UPT, UPT, UR11, -0x1, URZ ;  /* 0xffffffff0b093890 */ /* 0x000fe2000fffe0ff */
[----:B------:R-:W-:Y:S01]  /*08a0*/  PLOP3.LUT P1, PT, PT, PT, UP3, 0x80, 0x8 ;  /* 0x000000000008781c */ /* 0x000fe20003f2f038 */
[----:B------:R-:W5:Y:S01]  /*08b0*/  @P0 LDG.E.128 R80, desc[UR20][R156.64] ;  /* 0x000000149c500981 */ /* 0x000f62000c1e1d00 */
[----:B---3--:R-:W-:-:S04]  /*08c0*/  @P0 IMAD.WIDE.U32 R108, R113, 0x10, R108 ;  /* 0x00000010716c0825 */ /* 0x008fc800078e006c */
[----:B------:R-:W3:Y:S01]  /*08d0*/  @P0 LDC.64 R112, c[0x0][0x438] ;  /* 0x00010e00ff700b82 */ /* 0x000ee20000000a00 */
[----:B------:R-:W-:Y:S01]  /*08e0*/  @UP3 UIMAD UR9, UR9, UR28, URZ ;  /* 0x0000001c090932a4 */ /* 0x000fe2000f8e02ff */
[----:B0-----:R-:W-:Y:S01]  /*08f0*/  MOV R143, RZ ;  /* 0x000000ff008f7202 */ /* 0x001fe20000000f00 */
[----:B------:R0:W5:Y:S02]  /*0900*/  @P0 LDG.E.128 R84, desc[UR20][R108.64] ;  /* 0x000000146c540981 */ /* 0x000164000c1e1d00 */
[----:B------:R-:W-:Y:S01]  /*0910*/  @UP3 USHF.R.S32.HI UR10, URZ, 0x1f, UR9 ;  /* 0x0000001fff0a3899 */ /* 0x000fe20008011409 */
[----:B-1----:R-:W-:Y:S02]  /*0920*/  @P0 IMAD.WIDE.U32 R136, R147, 0x10, R136 ;  /* 0x0000001093880825 */ /* 0x002fe400078e0088 */
[----:B------:R-:W1:Y:S01]  /*0930*/  @P0 LDC.64 R146, c[0x0][0x438] ;  /* 0x00010e00ff920b82 */ /* 0x000e620000000a00 */
[----:B------:R-:W-:Y:S02]  /*0940*/  @UP3 ULEA.HI UR10, UR10, UR9, URZ, 0x2 ;  /* 0x000000090a0a3291 */ /* 0x000fe4000f8f10ff */
[----:B------:R-:W5:Y:S04]  /*0950*/  @P0 LDG.E.128 R92, desc[UR20][R136.64] ;  /* 0x00000014885c0981 */ /* 0x000f68000c1e1d00 */
[----:B------:R-:W-:-:S04]  /*0960*/  MOV R161, UR10 ;  /* 0x0000000a00a17c02 */ /* 0x000fc80008000f00 */
[----:B------:R-:W-:Y:S01]  /*0970*/  @P1 LEA.HI.SX32 R143, R161, R0, 0x1e ;  /* 0x00000000a18f1211 */ /* 0x000fe200078ff2ff */
[----:B---3--:R-:W-:-:S03]  /*0980*/  @P0 IMAD.WIDE.U32 R112, R159, 0x10, R112 ;  /* 0x000000109f700825 */ /* 0x008fc600078e0070 */
[C---:B------:R-:W-:Y:S01]  /*0990*/  IADD3 R161, PT, PT, R143.reuse, 0x80, RZ ;  /* 0x000000808fa17810 */ /* 0x040fe20007ffe0ff */
[C---:B------:R-:W-:Y:S01]  /*09a0*/  IMAD.WIDE.U32 R162, R143.reuse, 0x4, R148 ;  /* 0x000000048fa27825 */ /* 0x040fe200078e0094 */
[----:B------:R-:W5:Y:S01]  /*09b0*/  @P0 LDG.E.128 R88, desc[UR20][R112.64] ;  /* 0x0000001470580981 */ /* 0x000f62000c1e1d00 */
[----:B------:R-:W-:Y:S02]  /*09c0*/  IADD3 R167, PT, PT, R143, 0x100, RZ ;  /* 0x000001008fa77810 */ /* 0x000fe40007ffe0ff */
[----:B-1----:R-:W-:Y:S01]  /*09d0*/  @P0 IMAD.WIDE.U32 R146, R141, 0x10, R146 ;  /* 0x000000108d920825 */ /* 0x002fe200078e0092 */
[C---:B------:R-:W-:Y:S01]  /*09e0*/  IADD3 R169, PT, PT, R143.reuse, 0x180, RZ ;  /* 0x000001808fa97810 */ /* 0x040fe20007ffe0ff */
[----:B------:R-:W5:Y:S01]  /*09f0*/  LDG.E R159, desc[UR20][R162.64] ;  /* 0x00000014a29f7981 */ /* 0x000f62000c1e1900 */
[----:B------:R-:W-:Y:S01]  /*0a00*/  IADD3 R143, PT, PT, R143, 0x200, RZ ;  /* 0x000002008f8f7810 */ /* 0x000fe20007ffe0ff */
[--C-:B0-----:R-:W-:Y:S02]  /*0a10*/  IMAD.WIDE.U32 R108, R161, 0x4, R148.reuse ;  /* 0x00000004a16c7825 */ /* 0x101fe400078e0094 */
[----:B------:R-:W5:Y:S01]  /*0a20*/  @P0 LDG.E.128 R96, desc[UR20][R146.64] ;  /* 0x0000001492600981 */ /* 0x000f62000c1e1d00 */
[----:B------:R-:W-:Y:S01]  /*0a30*/  ISETP.NE.AND P0, PT, RZ, UR27, PT ;  /* 0x0000001bff007c0c */ /* 0x000fe2000bf05270 */
[----:B------:R-:W-:-:S02]  /*0a40*/  IMAD.WIDE.U32 R156, R167, 0x4, R148 ;  /* 0x00000004a79c7825 */ /* 0x000fc400078e0094 */
[----:B------:R0:W5:Y:S02]  /*0a50*/  LDG.E R158, desc[UR20][R108.64] ;  /* 0x000000146c9e7981 */ /* 0x000164000c1e1900 */
[--C-:B------:R-:W-:Y:S02]  /*0a60*/  IMAD.WIDE.U32 R160, R169, 0x4, R148.reuse ;  /* 0x00000004a9a07825 */ /* 0x100fe400078e0094 */
[----:B------:R-:W5:Y:S02]  /*0a70*/  LDG.E R157, desc[UR20][R156.64] ;  /* 0x000000149c9d7981 */ /* 0x000f64000c1e1900 */
[----:B------:R-:W-:Y:S02]  /*0a80*/  IMAD.WIDE.U32 R148, R143, 0x4, R148 ;  /* 0x000000048f947825 */ /* 0x000fe400078e0094 */
[----:B------:R-:W5:Y:S04]  /*0a90*/  LDG.E R152, desc[UR20][R160.64] ;  /* 0x00000014a0987981 */ /* 0x000f68000c1e1900 */
[----:B------:R1:W5:Y:S01]  /*0aa0*/  LDG.E R150, desc[UR20][R148.64] ;  /* 0x0000001494967981 */ /* 0x000362000c1e1900 */
[----:B----4-:R-:W-:-:S02]  /*0ab0*/  SHF.R.U64 R140, R2, 0x10, R3 ;  /* 0x00000010028c7819 */ /* 0x010fc40000001203 */
[----:B0-----:R-:W-:Y:S02]  /*0ac0*/  MOV R108, R114 ;  /* 0x00000072006c7202 */ /* 0x001fe40000000f00 */
[----:B------:R-:W-:Y:S02]  /*0ad0*/  SHF.R.U64 R164, R114, 0x10, R115 ;  /* 0x0000001072a47819 */ /* 0x000fe40000001273 */
[----:B------:R-:W-:Y:S02]  /*0ae0*/  FSEL R142, R142, RZ, !P0 ;  /* 0x000000ff8e8e7208 */ /* 0x000fe40004000000 */
[----:B--2---:R-:W-:Y:S02]  /*0af0*/  MOV R114, R144 ;  /* 0x0000009000727202 */ /* 0x004fe40000000f00 */
[----:B------:R-:W-:Y:S02]  /*0b00*/  SHF.R.U64 R143, R144, 0x10, R145 ;  /* 0x00000010908f7819 */ /* 0x000fe40000001291 */
[----:B-----5:R-:W-:Y:S01]  /*0b10*/  SHF.R.U64 R144, R124, 0x10, R125 ;  /* 0x000000107c907819 */ /* 0x020fe2000000127d */
[----:B------:R-:W-:Y:S01]  /*0b20*/  FADD.FTZ R5, -R142, R5 ;  /* 0x000000058e057221 */ /* 0x000fe20000010100 */
[----:B------:R-:W-:-:S03]  /*0b30*/  HADD2.F32 R140, -RZ, R140.H0_H0 ;  /* 0x2000008cff8c7230 */ /* 0x000fc60000004100 */
[----:B------:R-:W-:Y:S02]  /*0b40*/  HADD2.F32 R144, -RZ, R144.H0_H0 ;  /* 0x20000090ff907230 */ /* 0x000fe40000004100 */
[----:B------:R-:W-:Y:S01]  /*0b50*/  FMUL.FTZ R146, R5, UR29 ;  /* 0x0000001d05927c20 */ /* 0x000fe20008410000 */
[----:B------:R-:W-:Y:S01]  /*0b60*/  MOV R136, R2 ;  /* 0x0000000200887202 */ /* 0x000fe20000000f00 */
[----:B------:R-:W-:Y:S01]  /*0b70*/  FADD.FTZ R29, R29, R140 ;  /* 0x0000008c1d1d7221 */ /* 0x000fe20000010000 */
[----:B------:R-:W-:Y:S01]  /*0b80*/  MOV R113, R3 ;  /* 0x0000000300717202 */ /* 0x000fe20000000f00 */
[-C--:B------:R-:W-:Y:S01]  /*0b90*/  FMUL.FTZ R144, R144, R140.reuse ;  /* 0x0000008c90907220 */ /* 0x080fe20000410000 */
[----:B------:R-:W-:Y:S01]  /*0ba0*/  FFMA.FTZ R77, R146, R140, R77 ;  /* 0x0000008c924d7223 */ /* 0x000fe2000001004d */
[----:B------:R-:W-:Y:S02]  /*0bb0*/  SHF.R.U32.HI R3, RZ, 0x10, R3 ;  /* 0x00000010ff037819 */ /* 0x000fe40000011603 */
[----:B------:R-:W-:-:S02]  /*0bc0*/  SHF.R.U64 R0, R110, 0x10, R111 ;  /* 0x000000106e007819 */ /* 0x000fc4000000126f */
[----:B------:R-:W-:Y:S02]  /*0bd0*/  MOV R109, R111 ;  /* 0x0000006f006d7202 */ /* 0x000fe40000000f00 */
[----:B------:R-:W-:Y:S02]  /*0be0*/  SHF.R.U32.HI R2, RZ, 0x10, R111 ;  /* 0x00000010ff027819 */ /* 0x000fe4000001166f */
[----:B------:R-:W-:Y:S01]  /*0bf0*/  SHF.R.U32.HI R140, RZ, 0x10, R125 ;  /* 0x00000010ff8c7819 */ /* 0x000fe2000001167d */
[----:B------:R-:W-:Y:S01]  /*0c00*/  FADD.FTZ R7, -R142, R7 ;  /* 0x000000078e077221 */ /* 0x000fe20000010100 */
[----:B------:R-:W-:Y:S02]  /*0c10*/  MOV R112, R110 ;  /* 0x0000006e00707202 */ /* 0x000fe40000000f00 */
[----:B------:R-:W-:Y:S02]  /*0c20*/  MOV R111, R115 ;  /* 0x00000073006f7202 */ /* 0x000fe40000000f00 */
[----:B------:R-:W-:-:S02]  /*0c30*/  SHF.R.U32.HI R163, RZ, 0x10, R115 ;  /* 0x00000010ffa37819 */ /* 0x000fc40000011673 */
[----:B------:R-:W-:Y:S02]  /*0c40*/  MOV R110, R138 ;  /* 0x0000008a006e7202 */ /* 0x000fe40000000f00 */
[--C-:B------:R-:W-:Y:S02]  /*0c50*/  SHF.R.U64 R162, R138, 0x10, R139.reuse ;  /* 0x000000108aa27819 */ /* 0x100fe4000000128b */
[----:B------:R-:W-:Y:S02]  /*0c60*/  MOV R115, R139 ;  /* 0x0000008b00737202 */ /* 0x000fe40000000f00 */
[----:B------:R-:W-:Y:S01]  /*0c70*/  SHF.R.U32.HI R147, RZ, 0x10, R139 ;  /* 0x00000010ff937819 */ /* 0x000fe2000001168b */
[C---:B-1----:R-:W-:Y:S01]  /*0c80*/  FADD.FTZ R149, -R142.reuse, R4 ;  /* 0x000000048e957221 */ /* 0x042fe20000010100 */
        /* <DEDUP_REMOVED lines=21> */
[----:B------:R-:W-:-:S05]  /*0de0*/  HADD2.F32 R3, -RZ, R3.H0_H0 ;  /* 0x20000003ff037230 */ /* 0x000fca0000004100 */
[-C--:B------:R-:W-:Y:S01]  /*0df0*/  FMUL.FTZ R140, R140, R3.reuse ;  /* 0x000000038c8c7220 */ /* 0x080fe20000410000 */
[----:B------:R-:W-:Y:S01]  /*0e00*/  FFMA.FTZ R79, R142, R3, R79 ;  /* 0x000000038e4f7223 */ /* 0x000fe2000001004f */
[----:B------:R-:W-:Y:S01]  /*0e10*/  FADD.FTZ R31, R31, R3 ;  /* 0x000000031f1f7221 */ /* 0x000fe20000010000 */
[--C-:B------:R-:W-:Y:S01]  /*0e20*/  SHF.R.U64 R3, R126, 0x10, R127.reuse ;  /* 0x000000107e037819 */ /* 0x100fe2000000127f */
[----:B------:R-:W-:Y:S02]  /*0e30*/  HADD2.F32 R16, -RZ, R0.H0_H0 ;  /* 0x20000000ff107230 */ /* 0x000fe40000004100 */
[----:B------:R-:W-:Y:S01]  /*0e40*/  FMUL.FTZ R0, R9, UR29 ;  /* 0x0000001d09007c20 */ /* 0x000fe20008410000 */
[----:B------:R-:W-:Y:S01]  /*0e50*/  SHF.R.U32.HI R5, RZ, 0x10, R127 ;  /* 0x00000010ff057819 */ /* 0x000fe2000001167f */
[----:B------:R-:W-:Y:S02]  /*0e60*/  HADD2.F32 R3, -RZ, R3.H0_H0 ;  /* 0x20000003ff037230 */ /* 0x000fe40000004100 */
[----:B------:R-:W-:Y:S01]  /*0e70*/  FFMA.FTZ R73, R0, R16, R73 ;  /* 0x0000001000497223 */ /* 0x000fe20000010049 */
[----:B------:R-:W-:Y:S01]  /*0e80*/  FADD.FTZ R33, R33, R16 ;  /* 0x0000001021217221 */ /* 0x000fe20000010000 */
[----:B------:R-:W-:-:S02]  /*0e90*/  HADD2.F32 R5, -RZ, R5.H0_H0 ;  /* 0x20000005ff057230 */ /* 0x000fc40000004100 */
[----:B------:R-:W-:Y:S01]  /*0ea0*/  FMUL.FTZ R3, R3, R16 ;  /* 0x0000001003037220 */ /* 0x000fe20000410000 */
[----:B------:R-:W-:Y:S02]  /*0eb0*/  HADD2.F32 R16, -RZ, R2.H0_H0 ;  /* 0x20000002ff107230 */ /* 0x000fe40000004100 */
[----:B------:R-:W-:Y:S01]  /*0ec0*/  FMUL.FTZ R2, R11, UR29 ;  /* 0x0000001d0b027c20 */ /* 0x000fe20008410000 */
[----:B------:R-:W-:Y:S01]  /*0ed0*/  SHF.R.U32.HI R9, RZ, 0x10, R129 ;  /* 0x00000010ff097819 */ /* 0x000fe20000011681 */
[----:B------:R-:W-:Y:S01]  /*0ee0*/  FMUL.FTZ R6, R6, UR29 ;  /* 0x0000001d06067c20 */ /* 0x000fe20008410000 */
[-C--:B------:R-:W-:Y:S01]  /*0ef0*/  FMUL.FTZ R5, R5, R16.reuse ;  /* 0x0000001005057220 */ /* 0x080fe20000410000 */
[----:B------:R-:W-:Y:S01]  /*0f00*/  FFMA.FTZ R75, R2, R16, R75 ;  /* 0x00000010024b7223 */ /* 0x000fe2000001004b */
[----:B------:R-:W-:Y:S01]  /*0f10*/  FADD.FTZ R35, R35, R16 ;  /* 0x0000001023237221 */ /* 0x000fe20000010000 */
[----:B------:R-:W-:Y:S01]  /*0f20*/  HADD2.F32 R9, -RZ, R9.H0_H0 ;  /* 0x20000009ff097230 */ /* 0x000fe20000004100 */
[----:B------:R-:W-:Y:S01]  /*0f30*/  SHF.R.U32.HI R13, RZ, 0x10, R131 ;  /* 0x00000010ff0d7819 */ /* 0x000fe20000011683 */
[----:B------:R-:W-:Y:S01]  /*0f40*/  HADD2.F32 R16, -RZ, R163.H0_H0 ;  /* 0x200000a3ff107230 */ /* 0x000fe20000004100 */
[--C-:B------:R-:W-:Y:S01]  /*0f50*/  SHF.R.U32.HI R17, RZ, 0x10, R133.reuse ;  /* 0x00000010ff117819 */ /* 0x100fe20000011685 */
[----:B------:R-:W-:Y:S01]  /*0f60*/  FMUL.FTZ R10, R10, UR29 ;  /* 0x0000001d0a0a7c20 */ /* 0x000fe20008410000 */
[----:B------:R-:W-:Y:S01]  /*0f70*/  SHF.R.U64 R15, R132, 0x10, R133 ;  /* 0x00000010840f7819 */ /* 0x000fe20000001285 */
[----:B------:R-:W-:-:S02]  /*0f80*/  HADD2.F32 R13, -RZ, R13.H0_H0 ;  /* 0x2000000dff0d7230 */ /* 0x000fc40000004100 */
[-C--:B------:R-:W-:Y:S01]  /*0f90*/  FMUL.FTZ R9, R9, R16.reuse ;  /* 0x0000001009097220 */ /* 0x080fe20000410000 */
[----:B------:R-:W-:Y:S01]  /*0fa0*/  FFMA.FTZ R71, R6, R16, R71 ;  /* 0x0000001006477223 */ /* 0x000fe20000010047 */
[----:B------:R-:W-:Y:S01]  /*0fb0*/  FADD.FTZ R39, R39, R16 ;  /* 0x0000001027277221 */ /* 0x000fe20000010000 */
[----:B------:R-:W-:Y:S02]  /*0fc0*/  HADD2.F32 R16, -RZ, R147.H0_H0 ;  /* 0x20000093ff107230 */ /* 0x000fe40000004100 */
[----:B------:R-:W-:Y:S01]  /*0fd0*/  FMUL.FTZ R14, R14, UR29 ;  /* 0x0000001d0e0e7c20 */ /* 0x000fe20008410000 */
[----:B------:R-:W-:Y:S02]  /*0fe0*/  HADD2.F32 R17, -RZ, R17.H0_H0 ;  /* 0x20000011ff117230 */ /* 0x000fe40000004100 */
[----:B------:R-:W-:Y:S02]  /*0ff0*/  HADD2.F32 R138, -RZ, R138.H0_H0 ;  /* 0x2000008aff8a7230 */ /* 0x000fe40000004100 */
[-C--:B------:R-:W-:Y:S01]  /*1000*/  FMUL.FTZ R13, R13, R16.reuse ;  /* 0x000000100d0d7220 */ /* 0x080fe20000410000 */
[----:B------:R-:W-:Y:S01]  /*1010*/  FADD.FTZ R43, R43, R16 ;  /* 0x000000102b2b7221 */ /* 0x000fe20000010000 */
[----:B------:R-:W-:Y:S01]  /*1020*/  FFMA.FTZ R23, R10, R16, R23 ;  /* 0x000000100a177223 */ /* 0x000fe20000010017 */
[----:B------:R-:W-:-:S02]  /*1030*/  HADD2.F32 R15, -RZ, R15.H0_H0 ;  /* 0x2000000fff0f7230 */ /* 0x000fc40000004100 */
[-C--:B------:R-:W-:Y:S01]  /*1040*/  FMUL.FTZ R17, R17, R138.reuse ;  /* 0x0000008a11117220 */ /* 0x080fe20000410000 */
[----:B------:R-:W-:Y:S02]  /*1050*/  HADD2.F32 R16, -RZ, R143.H0_H0 ;  /* 0x2000008fff107230 */ /* 0x000fe40000004100 */
[----:B------:R-:W-:Y:S01]  /*1060*/  FADD.FTZ R47, R47, R138 ;  /* 0x0000008a2f2f7221 */ /* 0x000fe20000010000 */
[----:B------:R-:W-:Y:S01]  /*1070*/  FFMA.FTZ R27, R14, R138, R27 ;  /* 0x0000008a0e1b7223 */ /* 0x000fe2000001001b */
[----:B------:R-:W-:Y:S01]  /*1080*/  FMUL.FTZ R12, R12, UR29 ;  /* 0x0000001d0c0c7c20 */ /* 0x000fe20008410000 */
[----:B------:R-:W-:Y:S02]  /*1090*/  HADD2.F32 R19, -RZ, R112.H0_H0 ;  /* 0x20000070ff137230 */ /* 0x000fe40000004100 */
[----:B------:R-:W-:Y:S01]  /*10a0*/  FMUL.FTZ R141, R141, UR29 ;  /* 0x0000001d8d8d7c20 */ /* 0x000fe20008410000 */
[----:B------:R-:W-:Y:S02]  /*10b0*/  HADD2.F32 R138, -RZ, R126.H0_H0 ;  /* 0x2000007eff8a7230 */ /* 0x000fe40000004100 */
        /* <DEDUP_REMOVED lines=9> */
[----:B------:R-:W-:Y:S02]  /*1150*/  HADD2.F32 R105, -RZ, R108.H0_H0 ;  /* 0x2000006cff697230 */ /* 0x000fe40000004100 */
[-C--:B------:R-:W-:Y:S01]  /*1160*/  FFMA.FTZ R74, R19, R109.reuse, R74 ;  /* 0x0000006d134a7223 */ /* 0x080fe2000001004a */
[----:B------:R-:W-:Y:S01]  /*1170*/  FADD.FTZ R34, R34, R109 ;  /* 0x0000006d22227221 */ /* 0x000fe20000010000 */
[----:B------:R-:W-:Y:S01]  /*1180*/  FMUL.FTZ R16, R16, R109 ;  /* 0x0000006d10107220 */ /* 0x000fe20000410000 */
[----:B------:R-:W-:Y:S02]  /*1190*/  HADD2.F32 R18, -RZ, R128.H0_H0 ;  /* 0x20000080ff127230 */ /* 0x000fe40000004100 */
[----:B------:R-:W-:Y:S01]  /*11a0*/  FMUL.FTZ R109, R160, UR29 ;  /* 0x0000001da06d7c20 */ /* 0x000fe20008410000 */
[----:B------:R-:W-:-:S02]  /*11b0*/  HADD2.F32 R136, -RZ, R136.H0_H0 ;  /* 0x20000088ff887230 */ /* 0x000fc40000004100 */
[----:B------:R-:W-:Y:S02]  /*11c0*/  HADD2.F32 R147, -RZ, R124.H0_H0 ;  /* 0x2000007cff937230 */ /* 0x000fe40000004100 */
[-C--:B------:R-:W-:Y:S01]  /*11d0*/  FFMA.FTZ R68, R109, R105.reuse, R68 ;  /* 0x000000696d447223 */ /* 0x080fe20000010044 */
[----:B------:R-:W-:Y:S01]  /*11e0*/  FADD.FTZ R36, R36, R105 ;  /* 0x0000006924247221 */ /* 0x000fe20000010000 */
[----:B------:R-:W-:Y:S01]  /*11f0*/  FMUL.FTZ R18, R18, R105 ;  /* 0x0000006912127220 */ /* 0x000fe20000410000 */
[----:B------:R-:W-:Y:S02]  /*1200*/  HADD2.F32 R105, -RZ, R111.H0_H0 ;  /* 0x2000006fff697230 */ /* 0x000fe40000004100 */
[----:B------:R-:W-:Y:S01]  /*1210*/  FMUL.FTZ R147, R147, R136 ;  /* 0x0000008893937220 */ /* 0x000fe20000410000 */
[----:B------:R-:W-:Y:S02]  /*1220*/  HADD2.F32 R108, -RZ, R129.H0_H0 ;  /* 0x20000081ff6c7230 */ /* 0x000fe40000004100 */
[----:B------:R-:W-:Y:S01]  /*1230*/  FMUL.FTZ R111, R156, UR29 ;  /* 0x0000001d9c6f7c20 */ /* 0x000fe20008410000 */
[----:B------:R-:W-:Y:S01]  /*1240*/  FMUL.FTZ R149, R149, UR29 ;  /* 0x0000001d95957c20 */ /* 0x000fe20008410000 */
[----:B------:R-:W-:-:S02]  /*1250*/  HADD2.F32 R113, -RZ, R113.H0_H0 ;  /* 0x20000071ff717230 */ /* 0x000fc40000004100 */
[----:B------:R-:W-:Y:S01]  /*1260*/  FADD.FTZ R38, R38, R105 ;  /* 0x0000006926267221 */ /* 0x000fe20000010000 */
[----:B------:R-:W-:Y:S02]  /*1270*/  HADD2.F32 R143, -RZ, R125.H0_H0 ;  /* 0x2000007dff8f7230 */ /* 0x000fe40000004100 */
[-C--:B------:R-:W-:Y:S01]  /*1280*/  FFMA.FTZ R70, R111, R105.reuse, R70 ;  /* 0x000000696f467223 */ /* 0x080fe20000010046 */
[----:B------:R-:W-:Y:S01]  /*1290*/  FMUL.FTZ R108, R108, R105 ;  /* 0x000000696c6c7220 */ /* 0x000fe20000410000 */
[----:B------:R-:W-:Y:S01]  /*12a0*/  FADD.FTZ R107, RZ, R147 ;  /* 0x00000093ff6b7221 */ /* 0x000fe20000010000 */
[C---:B------:R-:W-:Y:S01]  /*12b0*/  FFMA.FTZ R105, R149.reuse, R147, RZ ;  /* 0x0000009395697223 */ /* 0x040fe200000100ff */
[----:B------:R-:W-:Y:S01]  /*12c0*/  FFMA.FTZ R76, R149, R136, R76 ;  /* 0x00000088954c7223 */ /* 0x000fe2000001004c */
[----:B------:R-:W-:Y:S01]  /*12d0*/  FADD.FTZ R28, R28, R136 ;  /* 0x000000881c1c7221 */ /* 0x000fe20000010000 */
[----:B------:R-:W-:Y:S01]  /*12e0*/  FMUL.FTZ R143, R143, R113 ;  /* 0x000000718f8f7220 */ /* 0x000fe20000410000 */
[----:B------:R-:W-:Y:S01]  /*12f0*/  FADD.FTZ R136, R144, R107 ;  /* 0x0000006b90887221 */ /* 0x000fe20000010000 */
[----:B------:R-:W-:Y:S01]  /*1300*/  FMUL.FTZ R145, R145, UR29 ;  /* 0x0000001d91917c20 */ /* 0x000fe20008410000 */
[----:B------:R-:W-:-:S02]  /*1310*/  FFMA.FTZ R112, R146, R144, R105 ;  /* 0x0000009092707223 */ /* 0x000fc40000010069 */
[----:B------:R-:W-:Y:S02]  /*1320*/  FADD.FTZ R161, R143, R136 ;  /* 0x000000888fa17221 */ /* 0x000fe40000010000 */
[----:B------:R-:W-:Y:S02]  /*1330*/  FFMA.FTZ R107, R145, R143, R112 ;  /* 0x0000008f916b7223 */ /* 0x000fe40000010070 */
[----:B------:R-:W-:Y:S02]  /*1340*/  FADD.FTZ R161, R140, R161 ;  /* 0x000000a18ca17221 */ /* 0x000fe40000010000 */
[----:B------:R-:W-:Y:S02]  /*1350*/  FFMA.FTZ R112, R142, R140, R107 ;  /* 0x0000008c8e707223 */ /* 0x000fe4000001006b */
[----:B------:R-:W-:Y:S02]  /*1360*/  FADD.FTZ R136, R138, R161 ;  /* 0x000000a18a887221 */ /* 0x000fe40000010000 */
[----:B------:R-:W-:Y:S01]  /*1370*/  FFMA.FTZ R107, R141, R138, R112 ;  /* 0x0000008a8d6b7223 */ /* 0x000fe20000010070 */
[----:B------:R-:W-:-:S02]  /*1380*/  HADD2.F32 R105, -RZ, R110.H0_H0 ;  /* 0x2000006eff697230 */ /* 0x000fc40000004100 */
[----:B------:R-:W-:Y:S01]  /*1390*/  FFMA.FTZ R78, R145, R113, R78 ;  /* 0x00000071914e7223 */ /* 0x000fe2000001004e */
[----:B------:R-:W-:Y:S01]  /*13a0*/  FADD.FTZ R30, R30, R113 ;  /* 0x000000711e1e7221 */ /* 0x000fe20000010000 */
[----:B------:R-:W-:Y:S02]  /*13b0*/  HADD2.F32 R110, -RZ, R130.H0_H0 ;  /* 0x20000082ff6e7230 */ /* 0x000fe40000004100 */
[----:B------:R-:W-:Y:S01]  /*13c0*/  FADD.FTZ R161, R3, R136 ;  /* 0x0000008803a17221 */ /* 0x000fe20000010000 */
[----:B------:R-:W-:Y:S01]  /*13d0*/  FMUL.FTZ R113, R148, UR29 ;  /* 0x0000001d94717c20 */ /* 0x000fe20008410000 */
[----:B------:R-:W-:Y:S01]  /*13e0*/  FFMA.FTZ R112, R0, R3, R107 ;  /* 0x0000000300707223 */ /* 0x000fe2000001006b */
[----:B------:R-:W-:Y:S01]  /*13f0*/  SHF.R.U64 R7, R128, 0x10, R129 ;  /* 0x0000001080077819 */ /* 0x000fe20000001281 */
[----:B------:R-:W-:Y:S01]  /*1400*/  FADD.FTZ R136, R16, R161 ;  /* 0x000000a110887221 */ /* 0x000fe20000010000 */
[----:B------:R-:W-:Y:S01]  /*1410*/  FADD.FTZ R40, R40, R105 ;  /* 0x0000006928287221 */ /* 0x000fe20000010000 */
[-C--:B------:R-:W-:Y:S01]  /*1420*/  FFMA.FTZ R20, R113, R105.reuse, R20 ;  /* 0x0000006971147223 */ /* 0x080fe20000010014 */
[----:B------:R-:W-:Y:S01]  /*1430*/  FMUL.FTZ R110, R110, R105 ;  /* 0x000000696e6e7220 */ /* 0x000fe20000410000 */
[----:B------:R-:W-:Y:S01]  /*1440*/  FFMA.FTZ R107, R19, R16, R112 ;  /* 0x00000010136b7223 */ /* 0x000fe20000010070 */
[----:B------:R-:W-:-:S02]  /*1450*/  HADD2.F32 R105, -RZ, R115.H0_H0 ;  /* 0x20000073ff697230 */ /* 0x000fc40000004100 */
[----:B------:R-:W-:Y:S01]  /*1460*/  FMUL.FTZ R115, R137, UR29 ;  /* 0x0000001d89737c20 */ /* 0x000fe20008410000 */
[----:B------:R-:W-:Y:S02]  /*1470*/  HADD2.F32 R7, -RZ, R7.H0_H0 ;  /* 0x20000007ff077230 */ /* 0x000fe40000004100 */
[----:B------:R-:W-:Y:S01]  /*1480*/  FADD.FTZ R137, R5, R136 ;  /* 0x0000008805897221 */ /* 0x000fe20000010000 */
[----:B------:R-:W-:Y:S02]  /*1490*/  HADD2.F32 R164, -RZ, R164.H0_H0 ;  /* 0x200000a4ffa47230 */ /* 0x000fe40000004100 */
[----:B------:R-:W-:Y:S01]  /*14a0*/  FFMA.FTZ R112, R2, R5, R107 ;  /* 0x0000000502707223 */ /* 0x000fe2000001006b */
[----:B------:R-:W-:Y:S02]  /*14b0*/  HADD2.F32 R136, -RZ, R131.H0_H0 ;  /* 0x20000083ff887230 */ /* 0x000fe40000004100 */
[----:B------:R-:W-:Y:S01]  /*14c0*/  FADD.FTZ R148, R18, R137 ;  /* 0x0000008912947221 */ /* 0x000fe20000010000 */
[----:B------:R-:W-:Y:S01]  /*14d0*/  FMUL.FTZ R4, R4, UR29 ;  /* 0x0000001d04047c20 */ /* 0x000fe20008410000 */
[----:B------:R-:W-:Y:S01]  /*14e0*/  FMUL.FTZ R7, R7, R164 ;  /* 0x000000a407077220 */ /* 0x000fe20000410000 */
[----:B------:R-:W-:Y:S01]  /*14f0*/  FFMA.FTZ R107, R109, R18, R112 ;  /* 0x000000126d6b7223 */ /* 0x000fe20000010070 */
[----:B------:R-:W-:-:S02]  /*1500*/  FMUL.FTZ R112, R136, R105 ;  /* 0x0000006988707220 */ /* 0x000fc40000410000 */
[----:B------:R-:W-:Y:S01]  /*1510*/  FADD.FTZ R137, R7, R148 ;  /* 0x0000009407897221 */ /* 0x000fe20000010000 */
[----:B------:R-:W-:Y:S01]  /*1520*/  FFMA.FTZ R136, R4, R7, R107 ;  /* 0x0000000704887223 */ /* 0x000fe2000001006b */
[----:B------:R-:W-:Y:S01]  /*1530*/  SHF.R.U64 R11, R130, 0x10, R131 ;  /* 0x00000010820b7819 */ /* 0x000fe20000001283 */
[----:B------:R-:W-:Y:S01]  /*1540*/  FADD.FTZ R42, R42, R105 ;  /* 0x000000692a2a7221 */ /* 0x000fe20000010000 */
[----:B------:R-:W-:Y:S01]  /*1550*/  FFMA.FTZ R22, R115, R105, R22 ;  /* 0x0000006973167223 */ /* 0x000fe20000010016 */
[----:B------:R-:W-:Y:S02]  /*1560*/  HADD2.F32 R105, -RZ, R114.H0_H0 ;  /* 0x20000072ff697230 */ /* 0x000fe40000004100 */
[----:B------:R-:W-:Y:S01]  /*1570*/  FADD.FTZ R114, R108, R137 ;  /* 0x000000896c727221 */ /* 0x000fe20000010000 */
[----:B------:R-:W-:Y:S01]  /*1580*/  FFMA.FTZ R107, R111, R108, R136 ;  /* 0x0000006c6f6b7223 */ /* 0x000fe20000010088 */
[----:B------:R-:W-:Y:S02]  /*1590*/  HADD2.F32 R11, -RZ, R11.H0_H0 ;  /* 0x2000000bff0b7230 */ /* 0x000fe40000004100 */
[----:B------:R-:W-:Y:S01]  /*15a0*/  FMUL.FTZ R137, R104, UR29 ;  /* 0x0000001d68897c20 */ /* 0x000fe20008410000 */
[----:B------:R-:W-:-:S02]  /*15b0*/  HADD2.F32 R162, -RZ, R162.H0_H0 ;  /* 0x200000a2ffa27230 */ /* 0x000fc40000004100 */
[----:B------:R-:W-:Y:S01]  /*15c0*/  FADD.FTZ R161, R9, R114 ;  /* 0x0000007209a17221 */ /* 0x000fe20000010000 */
[----:B------:R-:W-:Y:S01]  /*15d0*/  FFMA.FTZ R104, R6, R9, R107 ;  /* 0x0000000906687223 */ /* 0x000fe2000001006b */
[----:B------:R-:W-:Y:S01]  /*15e0*/  FMUL.FTZ R8, R8, UR29 ;  /* 0x0000001d08087c20 */ /* 0x000fe20008410000 */
[----:B------:R-:W-:Y:S01]  /*15f0*/  FMUL.FTZ R11, R11, R162 ;  /* 0x000000a20b0b7220 */ /* 0x000fe20000410000 */
[----:B------:R-:W-:Y:S01]  /*1600*/  FADD.FTZ R136, R110, R161 ;  /* 0x000000a16e887221 */ /* 0x000fe20000010000 */
[----:B------:R-:W-:Y:S01]  /*1610*/  FFMA.FTZ R107, R113, R110, R104 ;  /* 0x0000006e716b7223 */ /* 0x000fe20000010068 */
[----:B------:R-:W-:Y:S02]  /*1620*/  HADD2.F32 R114, -RZ, R132.H0_H0 ;  /* 0x20000084ff727230 */ /* 0x000fe40000004100 */
[----:B------:R-:W-:Y:S01]  /*1630*/  FADD.FTZ R161, R11, R136 ;  /* 0x000000880ba17221 */ /* 0x000fe20000010000 */
[----:B------:R-:W-:Y:S01]  /*1640*/  FFMA.FTZ R104, R8, R11, R107 ;  /* 0x0000000b08687223 */ /* 0x000fe2000001006b */
[----:B------:R-:W-:-:S02]  /*1650*/  FADD.FTZ R44, R44, R105 ;  /* 0x000000692c2c7221 */ /* 0x000fc40000010000 */
[----:B------:R-:W-:Y:S01]  /*1660*/  FADD.FTZ R136, R112, R161 ;  /* 0x000000a170887221 */ /* 0x000fe20000010000 */
[----:B------:R-:W-:Y:S01]  /*1670*/  FFMA.FTZ R107, R115, R112, R104 ;  /* 0x00000070736b7223 */ /* 0x000fe20000010068 */
[-C--:B------:R-:W-:Y:S01]  /*1680*/  FFMA.FTZ R24, R137, R105.reuse, R24 ;  /* 0x0000006989187223 */ /* 0x080fe20000010018 */
[----:B------:R-:W-:Y:S01]  /*1690*/  FMUL.FTZ R114, R114, R105 ;  /* 0x0000006972727220 */ /* 0x000fe20000410000 */
[----:B------:R-:W-:Y:S02]  /*16a0*/  HADD2.F32 R105, -RZ, R139.H0_H0 ;  /* 0x2000008bff697230 */ /* 0x000fe40000004100 */
[----:B------:R-:W-:Y:S01]  /*16b0*/  FMUL.FTZ R139, R106, UR29 ;  /* 0x0000001d6a8b7c20 */ /* 0x000fe20008410000 */
[----:B------:R-:W-:Y:S01]  /*16c0*/  FADD.FTZ R161, R13, R136 ;  /* 0x000000880da17221 */ /* 0x000fe20000010000 */
[----:B------:R-:W-:Y:S01]  /*16d0*/  FFMA.FTZ R106, R10, R13, R107 ;  /* 0x0000000d0a6a7223 */ /* 0x000fe2000001006b */
        /* <DEDUP_REMOVED lines=17> */
.L_x_7684:
        /* <DEDUP_REMOVED lines=12> */
.L_x_7686:
[----:B------:R-:W-:Y:S01]  /*18b0*/  CS2R R106, SRZ ;  /* 0x00000000006a7805 */ /* 0x000fe2000001ff00 */
[----:B------:R-:W-:Y:S06]  /*18c0*/  BRA.U UP0, `(.L_x_7687) ;  /* 0x0000000100407547 */ /* 0x000fec000b800000 */
[----:B------:R-:W0:Y:S01]  /*18d0*/  LDC.64 R104, c[0x0][0x3b0] ;  /* 0x0000ec00ff687b82 */ /* 0x000e220000000a00 */
[C---:B------:R-:W-:Y:S02]  /*18e0*/  IADD3 R171, PT, PT, R163.reuse, 0x80, RZ ;  /* 0x00000080a3ab7810 */ /* 0x040fe40007ffe0ff */
[C---:B------:R-:W-:Y:S02]  /*18f0*/  IADD3 R157, PT, PT, R163.reuse, 0x100, RZ ;  /* 0x00000100a39d7810 */ /* 0x040fe40007ffe0ff */
[C---:B------:R-:W-:Y:S01]  /*1900*/  IADD3 R169, PT, PT, R163.reuse, 0x180, RZ ;  /* 0x00000180a3a97810 */ /* 0x040fe20007ffe0ff */
[C---:B0-----:R-:W-:Y:S01]  /*1910*/  IMAD.WIDE.U32 R160, R163.reuse, 0x4, R104 ;  /* 0x00000004a3a07825 */ /* 0x041fe200078e0068 */
[----:B------:R-:W-:-:S03]  /*1920*/  IADD3 R163, PT, PT, R163, 0x200, RZ ;  /* 0x00000200a3a37810 */ /* 0x000fc60007ffe0ff */
[--C-:B------:R-:W-:Y:S01]  /*1930*/  IMAD.WIDE.U32 R170, R171, 0x4, R104.reuse ;  /* 0x00000004abaa7825 */ /* 0x100fe200078e0068 */
[----:B------:R0:W5:Y:S03]  /*1940*/  LDG.E R159, desc[UR20][R160.64] ;  /* 0x00000014a09f7981 */ /* 0x000166000c1e1900 */
[--C-:B------:R-:W-:Y:S01]  /*1950*/  IMAD.WIDE.U32 R156, R157, 0x4, R104.reuse ;  /* 0x000000049d9c7825 */ /* 0x100fe200078e0068 */
[----:B------:R0:W5:Y:S03]  /*1960*/  LDG.E R158, desc[UR20][R170.64] ;  /* 0x00000014aa9e7981 */ /* 0x000166000c1e1900 */
[--C-:B------:R-:W-:Y:S02]  /*1970*/  IMAD.WIDE.U32 R168, R169, 0x4, R104.reuse ;  /* 0x00000004a9a87825 */ /* 0x100fe400078e0068 */
[----:B------:R0:W5:Y:S02]  /*1980*/  LDG.E R157, desc[UR20][R156.64] ;  /* 0x000000149c9d7981 */ /* 0x000164000c1e1900 */
[----:B------:R-:W-:-:S02]  /*1990*/  IMAD.WIDE.U32 R104, R163, 0x4, R104 ;  /* 0x00000004a3687825 */ /* 0x000fc400078e0068 */
[----:B------:R0:W5:Y:S04]  /*19a0*/  LDG.E R152, desc[UR20][R168.64] ;  /* 0x00000014a8987981 */ /* 0x000168000c1e1900 */
[----:B------:R0:W5:Y:S01]  /*19b0*/  LDG.E R150, desc[UR20][R104.64] ;  /* 0x0000001468967981 */ /* 0x000162000c1e1900 */
[----:B------:R-:W-:Y:S05]  /*19c0*/  BRA `(.L_x_7685) ;  /* 0x0000000000907947 */ /* 0x000fea0003800000 */
.L_x_7687:
        /* <DEDUP_REMOVED lines=28> */
[----:B------:R-:W5:Y:S02]  /*1b90*/  LDG.E.128 R80, desc[UR20][R80.64] ;  /* 0x0000001450507981 */ /* 0x000f64000c1e1d00 */
[----:B-1----:R-:W-:-:S04]  /*1ba0*/  IMAD.WIDE.U32 R88, R95, 0x10, R96 ;  /* 0x000000105f587825 */ /* 0x002fc800078e0060 */
[--C-:B0-----:R-:W-:Y:S01]  /*1bb0*/  IMAD.WIDE.U32 R92, R99, 0x10, R96.reuse ;  /* 0x00000010635c7825 */ /* 0x101fe200078e0060 */
[----:B------:R-:W5:Y:S03]  /*1bc0*/  LDG.E.128 R84, desc[UR20][R84.64] ;  /* 0x0000001454547981 */ /* 0x000f66000c1e1d00 */
[----:B------:R-:W-:Y:S01]  /*1bd0*/  IMAD.WIDE.U32 R96, R105, 0x10, R96 ;  /* 0x0000001069607825 */ /* 0x000fe200078e0060 */
[----:B------:R-:W5:Y:S04]  /*1be0*/  LDG.E.128 R88, desc[UR20][R88.64] ;  /* 0x0000001458587981 */ /* 0x000f68000c1e1d00 */
[----:B------:R-:W5:Y:S04]  /*1bf0*/  LDG.E.128 R92, desc[UR20][R92.64] ;  /* 0x000000145c5c7981 */ /* 0x000f68000c1e1d00 */
[----:B---3--:R-:W5:Y:S02]  /*1c00*/  LDG.E.128 R96, desc[UR20][R96.64] ;  /* 0x0000001460607981 */ /* 0x008f64000c1e1d00 */
.L_x_7685:
        /* <DEDUP_REMOVED lines=32> */
.L_x_7689:
[----:B------:R-:W-:Y:S05]  /*1e10*/  BSYNC.RECONVERGENT B0 ;  /* 0x0000000000007941 */ /* 0x000fea0003800200 */
.L_x_7688:
        /* <DEDUP_REMOVED lines=25> */
[----:B------:R-:W-:Y:S01]  /*1fb0*/  UISETP.NE.U32.AND UP0, UPT, UR4, URZ, UPT ;  /* 0x000000ff0400728c */ /* 0x000fe2000bf05070 */
[----:B------:R-:W-:-:S02]  /*1fc0*/  FADD.FTZ R106, R106, R161 ;  /* 0x000000a16a6a7221 */ /* 0x000fc40000010000 */
[----:B------:R-:W-:-:S05]  /*1fd0*/  FMUL.FTZ R107, R107, UR26 ;  /* 0x0000001a6b6b7c20 */ /* 0x000fca0008410000 */
[----:B------:R-:W-:Y:S02]  /*1fe0*/  R2UR UR11, R107 ;  /* 0x000000006b0b72ca */ /* 0x000fe400000e0000 */
[----:B------:R-:W-:Y:S02]  /*1ff0*/  MOV R107, RZ ;  /* 0x000000ff006b7202 */ /* 0x000fe40000000f00 */
[----:B------:R-:W-:-:S05]  /*2000*/  @P0 LEA.HI.SX32 R107, R105, R148, 0x1e ;  /* 0x00000094696b0211 */ /* 0x000fca00078ff2ff */
[----:B--2---:R-:W-:-:S06]  /*2010*/  @P0 IMAD.WIDE.U32 R104, R107, R104, UR30 ;  /* 0x0000001e6b680e25 */ /* 0x004fcc000f8e0068 */
[----:B------:R-:W2:Y:S01]  /*2020*/  @P0 LDG.E.64 R104, desc[UR20][R104.64] ;  /* 0x0000001468680981 */ /* 0x000ea2000c1e1b00 */
[----:B------:R-:W-:Y:S02]  /*2030*/  UIMAD UR9, UR8, UR28, URZ ;  /* 0x0000001c080972a4 */ /* 0x000fe4000f8e02ff */
[----:B------:R-:W-:Y:S02]  /*2040*/  UISETP.NE.AND.EX UP0, UPT, UR5, URZ, UPT, UP0 ;  /* 0x000000ff0500728c */ /* 0x000fe4000bf05300 */
[----:B------:R-:W-:-:S04]  /*2050*/  USHF.R.S32.HI UR10, URZ, 0x1f, UR9 ;  /* 0x0000001fff0a7899 */ /* 0x000fc80008011409 */
[----:B------:R-:W-:Y:S01]  /*2060*/  ULEA.HI UR10, UR10, UR9, URZ, 0x2 ;  /* 0x000000090a0a7291 */ /* 0x000fe2000f8f10ff */
[C---:B--2---:R-:W-:Y:S02]  /*2070*/  @P0 SHF.R.U64 R156, R104.reuse, 0x10, R105 ;  /* 0x00000010689c0819 */ /* 0x044fe40000001269 */
[----:B------:R-:W-:Y:S02]  /*2080*/  @P0 PRMT R165, R104, 0x7610, R165 ;  /* 0x0000761068a50816 */ /* 0x000fe400000000a5 */
[----:B------:R-:W-:Y:S02]  /*2090*/  @P0 PRMT R166, R156, 0x7610, R166 ;  /* 0x000076109ca60816 */ /* 0x000fe400000000a6 */
[--C-:B------:R-:W-:Y:S02]  /*20a0*/  @P0 SHF.R.U32.HI R156, RZ, 0x10, R105.reuse ;  /* 0x00000010ff9c0819 */ /* 0x100fe40000011669 */
[----:B------:R-:W-:Y:S02]  /*20b0*/  @P0 PRMT R165, R165, 0x5410, R105 ;  /* 0x00005410a5a50816 */ /* 0x000fe40000000069 */
[----:B------:R-:W-:Y:S01]  /*20c0*/  @P0 PRMT R166, R166, 0x5410, R156 ;  /* 0x00005410a6a60816 */ /* 0x000fe2000000009c */
[----:B------:R-:W-:Y:S01]  /*20d0*/  FMUL.FTZ R156, R106, UR26 ;  /* 0x0000001a6a9c7c20 */ /* 0x000fe20008410000 */
        /* <DEDUP_REMOVED lines=22> */
.L_x_7694:
[----:B------:R-:W-:Y:S05]  /*2240*/  BSYNC.RECONVERGENT B0 ;  /* 0x0000000000007941 */ /* 0x000fea0003800200 */
.L_x_7693:
        /* <DEDUP_REMOVED lines=13> */
.L_x_7696:
[----:B------:R-:W-:Y:S05]  /*2320*/  BSYNC.RECONVERGENT B0 ;  /* 0x0000000000007941 */ /* 0x000fea0003800200 */
.L_x_7695:
[----:B------:R-:W-:-:S04]  /*2330*/  F2FP.F16.F32.PACK_AB R104, RZ, R104 ;  /* 0x00000068ff68723e */ /* 0x000fc800000000ff */
[----:B------:R-:W-:-:S07]  /*2340*/  PRMT R155, R104, 0x7610, R155 ;  /* 0x00007610689b7816 */ /* 0x000fce000000009b */
.L_x_7692:
        /* <DEDUP_REMOVED lines=14> */
.L_x_7699:
[----:B------:R-:W-:Y:S05]  /*2430*/  BSYNC.RECONVERGENT B0 ;  /* 0x0000000000007941 */ /* 0x000fea0003800200 */
.L_x_7698:
        /* <DEDUP_REMOVED lines=13> */
.L_x_7701:
[----:B------:R-:W-:Y:S05]  /*2510*/  BSYNC.RECONVERGENT B0 ;  /* 0x0000000000007941 */ /* 0x000fea0003800200 */
.L_x_7700:
[----:B------:R-:W-:-:S04]  /*2520*/  F2FP.F16.F32.PACK_AB R104, RZ, R104 ;  /* 0x00000068ff68723e */ /* 0x000fc800000000ff */
[----:B------:R-:W-:-:S07]  /*2530*/  PRMT R153, R104, 0x7610, R153 ;  /* 0x0000761068997816 */ /* 0x000fce0000000099 */
.L_x_7697:
[----:B------:R-:W-:Y:S05]  /*2540*/  BRA.U !UP3, `(.L_x_7702) ;  /* 0x000000010b787547 */ /* 0x000fea000b800000 */
[----:B-----5:R-:W-:Y:S01]  /*2550*/  LOP3.LUT P0, RZ, R159, 0xff0000, RZ, 0xc0, !PT ;  /* 0x00ff00009fff7812 */ /* 0x020fe2000780c0ff */
[----:B------:R-:W-:Y:S01]  /*2560*/  BSSY.RECONVERGENT B0, `(.L_x_7703) ;  /* 0x000000c000007945 */ /* 0x000fe20003800200 */
[----:B------:R-:W-:-:S11]  /*2570*/  MOV R105, RZ ;  /* 0x000000ff00697202 */ /* 0x000fd60000000f00 */
        /* <DEDUP_REMOVED lines=10> */
.L_x_7704:
[----:B------:R-:W-:Y:S05]  /*2620*/  BSYNC.RECONVERGENT B0 ;  /* 0x0000000000007941 */ /* 0x000fea0003800200 */
.L_x_7703:
        /* <DEDUP_REMOVED lines=13> */
.L_x_7706:
[----:B------:R-:W-:Y:S05]  /*2700*/  BSYNC.RECONVERGENT B0 ;  /* 0x0000000000007941 */ /* 0x000fea0003800200 */
.L_x_7705:
[----:B------:R-:W-:-:S04]  /*2710*/  F2FP.F16.F32.PACK_AB R104, RZ, R104 ;  /* 0x00000068ff68723e */ /* 0x000fc800000000ff */
[----:B------:R-:W-:-:S07]  /*2720*/  PRMT R154, R104, 0x7610, R154 ;  /* 0x00007610689a7816 */ /* 0x000fce000000009a */
.L_x_7702:
[----:B------:R-:W-:Y:S05]  /*2730*/  BRA.U !UP3, `(.L_x_7707) ;  /* 0x000000150b087547 */ /* 0x000fea000b800000 */
[----:B-----5:R-:W-:Y:S01]  /*2740*/  ISETP.GE.U32.AND P0, PT, R159, 0x1000000, PT ;  /* 0x010000009f00780c */ /* 0x020fe20003f06070 */
        /* <DEDUP_REMOVED lines=12> */
.L_x_7709:
[----:B------:R-:W-:Y:S05]  /*2810*/  BSYNC.RECONVERGENT B0 ;  /* 0x0000000000007941 */ /* 0x000fea0003800200 */
.L_x_7708:
        /* <DEDUP_REMOVED lines=13> */
.L_x_7711:
[----:B------:R-:W-:Y:S05]  /*28f0*/  BSYNC.RECONVERGENT B0 ;  /* 0x0000000000007941 */ /* 0x000fea0003800200 */
.L_x_7710:
[----:B------:R-:W-:-:S04]  /*2900*/  F2FP.F16.F32.PACK_AB R104, RZ, R104 ;  /* 0x00000068ff68723e */ /* 0x000fc800000000ff */
[----:B------:R-:W-:Y:S01]  /*2910*/  PRMT R151, R104, 0x7610, R151 ;  /* 0x0000761068977816 */ /* 0x000fe20000000097 */
[----:B------:R-:W-:Y:S06]  /*2920*/  BRA `(.L_x_7707) ;  /* 0x00000010008c7947 */ /* 0x000fec0003800000 */
.L_x_7691:
        /* <DEDUP_REMOVED lines=14> */
.L_x_7714:
[----:B------:R-:W-:Y:S05]  /*2a10*/  BSYNC.RECONVERGENT B0 ;  /* 0x0000000000007941 */ /* 0x000fea0003800200 */
.L_x_7713:
        /* <DEDUP_REMOVED lines=13> */
.L_x_7716:
[----:B------:R-:W-:Y:S05]  /*2af0*/  BSYNC.RECONVERGENT B0 ;  /* 0x0000000000007941 */ /* 0x000fea0003800200 */
.L_x_7715:
[----:B------:R-:W-:-:S04]  /*2b00*/  F2FP.F16.F32.PACK_AB R100, RZ, R100 ;  /* 0x00000064ff64723e */ /* 0x000fc800000000ff */
[----:B------:R-:W-:-:S07]  /*2b10*/  PRMT R155, R100, 0x7610, R155 ;  /* 0x00007610649b7816 */ /* 0x000fce000000009b */
.L_x_7712:
        /* <DEDUP_REMOVED lines=14> */
.L_x_7719:
[----:B------:R-:W-:Y:S05]  /*2c00*/  BSYNC.RECONVERGENT B0 ;  /* 0x0000000000007941 */ /* 0x000fea0003800200 */
.L_x_7718:
        /* <DEDUP_REMOVED lines=13> */
.L_x_7721:
[----:B------:R-:W-:Y:S05]  /*2ce0*/  BSYNC.RECONVERGENT B0 ;  /* 0x0000000000007941 */ /* 0x000fea0003800200 */
.L_x_7720:
[----:B------:R-:W-:-:S04]  /*2cf0*/  F2FP.F16.F32.PACK_AB R100, RZ, R100 ;  /* 0x00000064ff64723e */ /* 0x000fc800000000ff */
[----:B------:R-:W-:-:S07]  /*2d00*/  PRMT R153, R100, 0x7610, R153 ;  /* 0x0000761064997816 */ /* 0x000fce0000000099 */
.L_x_7717:
        /* <DEDUP_REMOVED lines=14> */
.L_x_7724:
[----:B------:R-:W-:Y:S05]  /*2df0*/  BSYNC.RECONVERGENT B0 ;  /* 0x0000000000007941 */ /* 0x000fea0003800200 */
.L_x_7723:
        /* <DEDUP_REMOVED lines=13> */
.L_x_7726:
[----:B------:R-:W-:Y:S05]  /*2ed0*/  BSYNC.RECONVERGENT B0 ;  /* 0x0000000000007941 */ /* 0x000fea0003800200 */
.L_x_7725:
[----:B------:R-:W-:-:S04]  /*2ee0*/  F2FP.F16.F32.PACK_AB R100, RZ, R100 ;  /* 0x00000064ff64723e */ /* 0x000fc800000000ff */
[----:B------:R-:W-:-:S07]  /*2ef0*/  PRMT R154, R100, 0x7610, R154 ;  /* 0x00007610649a7816 */ /* 0x000fce000000009a */
.L_x_7722:
        /* <DEDUP_REMOVED lines=16> */
[----:B------:R-:W-:Y:S02]  /*3000*/  FSEL R103, R103, RZ, P0 ;  /* 0x000000ff67677208 */ /* 0x000fe40000000000 */
[----:B------:R-:W-:Y:S02]  /*3010*/  MOV R101, R104 ;  /* 0x0000006800657202 */ /* 0x000fe40000000f00 */
[----:B------:R-:W-:Y:S01]  /*3020*/  MOV R100, R105 ;  /* 0x0000006900647202 */ /* 0x000fe20000000f00 */
[----:B------:R-:W-:Y:S06]  /*3030*/  BRA.U !UP3, `(.L_x_7707) ;  /* 0x000000090bc87547 */ /* 0x000fec000b800000 */
[----:B-----5:R-:W-:-:S13]  /*3040*/  ISETP.GE.U32.AND P0, PT, R159, 0x1000000, PT ;  /* 0x010000009f00780c */ /* 0x020fda0003f06070 */
[----:B------:R-:W0:Y:S01]  /*3050*/  @P0 LDC.64 R100, c[0x0][0x408] ;  /* 0x00010200ff640b82 */ /* 0x000e220000000a00 */
[----:B------:R-:W-:Y:S02]  /*3060*/  @P0 HADD2.F32 R160, -RZ, R166.H1_H1 ;  /* 0x300000a6ffa00230 */ /* 0x000fe40000004100 */
[----:B0-----:R-:W-:-:S04]  /*3070*/  @P0 FMUL.FTZ R101, R103, R101 ;  /* 0x0000006567650220 */ /* 0x001fc80000410000 */
[----:B------:R-:W-:Y:S01]  /*3080*/  @P0 FMUL.FTZ R101, R101, R100 ;  /* 0x0000006465650220 */ /* 0x000fe20000410000 */
[----:B------:R-:W-:-:S03]  /*3090*/  HFMA2 R100, -RZ, RZ, 0, 0 ;  /* 0x00000000ff647431 */ /* 0x000fc600000001ff */
[----:B------:R-:W-:-:S04]  /*30a0*/  @P0 FMUL.FTZ R100, R160, R101 ;  /* 0x00000065a0640220 */ /* 0x000fc80000410000 */
[----:B------:R-:W-:Y:S02]  /*30b0*/  FADD.FTZ R51, R51, R100 ;  /* 0x0000006433337221 */ /* 0x000fe40000010000 */
[----:B------:R-:W0:Y:S02]  /*30c0*/  @P0 LDC.64 R100, c[0x0][0x408] ;  /* 0x00010200ff640b82 */ /* 0x000e240000000a00 */
[----:B0-----:R-:W-:-:S04]  /*30d0*/  @P0 FMUL.FTZ R101, R103, R101 ;  /* 0x0000006567650220 */ /* 0x001fc80000410000 */
[----:B------:R-:W-:Y:S01]  /*30e0*/  @P0 FMUL.FTZ R160, R101, R100 ;  /* 0x0000006465a00220 */ /* 0x000fe20000410000 */
[----:B------:R-:W-:Y:S01]  /*30f0*/  @P0 HADD2.F32 R101, -RZ, R151.H1_H1 ;  /* 0x30000097ff650230 */ /* 0x000fe20000004100 */
[----:B------:R-:W-:-:S04]  /*3100*/  MOV R100, RZ ;  /* 0x000000ff00647202 */ /* 0x000fc80000000f00 */
[----:B------:R-:W-:Y:S01]  /*3110*/  @P0 FMUL.FTZ R100, R101, R160 ;  /* 0x000000a065640220 */ /* 0x000fe20000410000 */
[----:B------:R-:W-:-:S04]  /*3120*/  MOV R101, R104 ;  /* 0x0000006800657202 */ /* 0x000fc80000000f00 */
[----:B------:R-:W-:-:S04]  /*3130*/  F2FP.F16.F32.PACK_AB R100, RZ, R100 ;  /* 0x00000064ff64723e */ /* 0x000fc800000000ff */
[----:B------:R-:W-:Y:S02]  /*3140*/  PRMT R151, R100, 0x7610, R151 ;  /* 0x0000761064977816 */ /* 0x000fe40000000097 */
[----:B------:R-:W-:Y:S01]  /*3150*/  MOV R100, R105 ;  /* 0x0000006900647202 */ /* 0x000fe20000000f00 */
[----:B------:R-:W-:Y:S06]  /*3160*/  BRA `(.L_x_7707) ;  /* 0x00000008007c7947 */ /* 0x000fec0003800000 */
.L_x_7690:
[----:B------:R-:W-:-:S04]  /*3170*/  UISETP.NE.U32.AND UP0, UPT, UR6, URZ, UPT ;  /* 0x000000ff0600728c */ /* 0x000fc8000bf05070 */
[----:B------:R-:W-:-:S09]  /*3180*/  UISETP.NE.AND.EX UP0, UPT, UR7, URZ, UPT, UP0 ;  /* 0x000000ff0700728c */ /* 0x000fd2000bf05300 */
[----:B------:R-:W-:Y:S05]  /*3190*/  BRA.U UP0, `(.L_x_7727) ;  /* 0x0000000500247547 */ /* 0x000fea000b800000 */
[----:B------:R-:W-:Y:S05]  /*31a0*/  BRA.U !UP3, `(.L_x_7728) ;  /* 0x000000010b447547 */ /* 0x000fea000b800000 */
[----:B------:R-:W-:Y:S02]  /*31b0*/  PLOP3.LUT P1, PT, PT, PT, UP2, 0x80, 0x8 ;  /* 0x000000000008781c */ /* 0x000fe40003f2f028 */
[----:B-----5:R-:W-:-:S11]  /*31c0*/  LOP3.LUT P0, RZ, R159, 0xff, RZ, 0xc0, !PT ;  /* 0x000000ff9fff7812 */ /* 0x020fd6000780c0ff */
[----:B------:R-:W-:Y:S02]  /*31d0*/  @P1 FFMA.FTZ R104, R149, UR11, R156 ;  /* 0x0000000b95681c23 */ /* 0x000fe4000801009c */
[----:B------:R-:W-:Y:S02]  /*31e0*/  @P0 HADD2.F32 R155, -RZ, R165.H0_H0 ;  /* 0x200000a5ff9b0230 */ /* 0x000fe40000004100 */
[----:B------:R-:W-:Y:S01]  /*31f0*/  @P1 FADD.FTZ R105, R147, -R104 ;  /* 0x8000006893691221 */ /* 0x000fe20000010000 */
[----:B------:R-:W-:-:S03]  /*3200*/  MOV R104, R80 ;  /* 0x0000005000687202 */ /* 0x000fc60000000f00 */
[----:B------:R-:W-:Y:S01]  /*3210*/  @P1 FFMA.FTZ R104, R105, UR29, R80 ;  /* 0x0000001d69681c23 */ /* 0x000fe20008010050 */
[----:B------:R-:W-:-:S03]  /*3220*/  HFMA2 R105, -RZ, RZ, 0, 0 ;  /* 0x00000000ff697431 */ /* 0x000fc600000001ff */
[----:B------:R-:W-:-:S04]  /*3230*/  FMUL.FTZ R104, R104, UR23 ;  /* 0x0000001768687c20 */ /* 0x000fc80008410000 */
[----:B------:R-:W-:-:S04]  /*3240*/  FMUL.FTZ R104, R104, UR22 ;  /* 0x0000001668687c20 */ /* 0x000fc80008410000 */
[----:B------:R-:W-:Y:S01]  /*3250*/  @P0 FMUL.FTZ R105, R155, R104 ;  /* 0x000000689b690220 */ /* 0x000fe20000410000 */
[----:B------:R-:W-:-:S03]  /*3260*/  @P0 HADD2.F32 R155, -RZ, R134.H0_H0 ;  /* 0x20000086ff9b0230 */ /* 0x000fc60000004100 */
[----:B------:R-:W-:Y:S01]  /*3270*/  FADD.FTZ R48, R48, R105 ;  /* 0x0000006930307221 */ /* 0x000fe20000010000 */
[----:B------:R-:W-:Y:S01]  /*3280*/  MOV R105, RZ ;  /* 0x000000ff00697202 */ /* 0x000fe20000000f00 */
[----:B------:R-:W-:-:S05]  /*3290*/  @P0 FMUL.FTZ R105, R155, R104 ;  /* 0x000000689b690220 */ /* 0x000fca0000410000 */
[----:B------:R-:W-:-:S04]  /*32a0*/  F2FP.F16.F32.PACK_AB R105, RZ, R105 ;  /* 0x00000069ff69723e */ /* 0x000fc800000000ff */
[----:B------:R-:W-:-:S07]  /*32b0*/  PRMT R155, R105, 0x7610, R155 ;  /* 0x00007610699b7816 */ /* 0x000fce000000009b */
.L_x_7728:
[----:B------:R-:W-:Y:S05]  /*32c0*/  BRA.U !UP3, `(.L_x_7729) ;  /* 0x000000010b447547 */ /* 0x000fea000b800000 */
[----:B------:R-:W-:Y:S02]  /*32d0*/  PLOP3.LUT P1, PT, PT, PT, UP2, 0x80, 0x8 ;  /* 0x000000000008781c */ /* 0x000fe40003f2f028 */
[----:B-----5:R-:W-:Y:S02]  /*32e0*/  LOP3.LUT P0, RZ, R159, 0xff00, RZ, 0xc0, !PT ;  /* 0x0000ff009fff7812 */ /* 0x020fe4000780c0ff */
[----:B------:R-:W-:-:S09]  /*32f0*/  MOV R104, R81 ;  /* 0x0000005100687202 */ /* 0x000fd20000000f00 */
[----:B------:R-:W-:Y:S02]  /*3300*/  @P1 FFMA.FTZ R105, R146, UR11, R156 ;  /* 0x0000000b92691c23 */ /* 0x000fe4000801009c */
[----:B------:R-:W-:Y:S02]  /*3310*/  @P0 HADD2.F32 R161, -RZ, R153.H1_H1 ;  /* 0x30000099ffa10230 */ /* 0x000fe40000004100 */
[----:B------:R-:W-:Y:S01]  /*3320*/  @P1 FADD.FTZ R160, R144, -R105 ;  /* 0x8000006990a01221 */ /* 0x000fe20000010000 */
[----:B------:R-:W-:-:S03]  /*3330*/  @P0 HADD2.F32 R105, -RZ, R166.H0_H0 ;  /* 0x200000a6ff690230 */ /* 0x000fc60000004100 */
[----:B------:R-:W-:Y:S01]  /*3340*/  @P1 FFMA.FTZ R104, R160, UR29, R81 ;  /* 0x0000001da0681c23 */ /* 0x000fe20008010051 */
[----:B------:R-:W-:-:S03]  /*3350*/  HFMA2 R160, -RZ, RZ, 0, 0 ;  /* 0x00000000ffa07431 */ /* 0x000fc600000001ff */
[----:B------:R-:W-:-:S04]  /*3360*/  FMUL.FTZ R104, R104, UR23 ;  /* 0x0000001768687c20 */ /* 0x000fc80008410000 */
[----:B------:R-:W-:-:S04]  /*3370*/  FMUL.FTZ R104, R104, UR22 ;  /* 0x0000001668687c20 */ /* 0x000fc80008410000 */
[-C--:B------:R-:W-:Y:S01]  /*3380*/  @P0 FMUL.FTZ R160, R105, R104.reuse ;  /* 0x0000006869a00220 */ /* 0x080fe20000410000 */
[----:B------:R-:W-:Y:S01]  /*3390*/  MOV R105, RZ ;  /* 0x000000ff00697202 */ /* 0x000fe20000000f00 */
[----:B------:R-:W-:Y:S02]  /*33a0*/  @P0 FMUL.FTZ R105, R161, R104 ;  /* 0x00000068a1690220 */ /* 0x000fe40000410000 */
[----:B------:R-:W-:-:S03]  /*33b0*/  FADD.FTZ R49, R49, R160 ;  /* 0x000000a031317221 */ /* 0x000fc60000010000 */
[----:B------:R-:W-:-:S04]  /*33c0*/  F2FP.F16.F32.PACK_AB R105, RZ, R105 ;  /* 0x00000069ff69723e */ /* 0x000fc800000000ff */
[----:B------:R-:W-:-:S07]  /*33d0*/  PRMT R153, R105, 0x7610, R153 ;  /* 0x0000761069997816 */ /* 0x000fce0000000099 */
.L_x_7729:
[----:B------:R-:W-:Y:S05]  /*33e0*/  BRA.U !UP3, `(.L_x_7730) ;  /* 0x000000010b447547 */ /* 0x000fea000b800000 */
[----:B------:R-:W-:Y:S02]  /*33f0*/  PLOP3.LUT P1, PT, PT, PT, UP2, 0x80, 0x8 ;  /* 0x000000000008781c */ /* 0x000fe40003f2f028 */
[----:B-----5:R-:W-:-:S11]  /*3400*/  LOP3.LUT P0, RZ, R159, 0xff0000, RZ, 0xc0, !PT ;  /* 0x00ff00009fff7812 */ /* 0x020fd6000780c0ff */
[----:B------:R-:W-:Y:S02]  /*3410*/  @P1 FFMA.FTZ R104, R145, UR11, R156 ;  /* 0x0000000b91681c23 */ /* 0x000fe4000801009c */
[----:B------:R-:W-:Y:S02]  /*3420*/  @P0 HADD2.F32 R161, -RZ, R165.H1_H1 ;  /* 0x300000a5ffa10230 */ /* 0x000fe40000004100 */
        /* <DEDUP_REMOVED lines=13> */
.L_x_7730:
[----:B------:R-:W-:Y:S05]  /*3500*/  BRA.U !UP3, `(.L_x_7707) ;  /* 0x000000050b947547 */ /* 0x000fea000b800000 */
[----:B------:R-:W-:Y:S02]  /*3510*/  PLOP3.LUT P1, PT, PT, PT, UP2, 0x80, 0x8 ;  /* 0x000000000008781c */ /* 0x000fe40003f2f028 */
[----:B-----5:R-:W-:Y:S02]  /*3520*/  ISETP.GE.U32.AND P0, PT, R159, 0x1000000, PT ;  /* 0x010000009f00780c */ /* 0x020fe40003f06070 */
[----:B------:R-:W-:-:S09]  /*3530*/  MOV R104, R83 ;  /* 0x0000005300687202 */ /* 0x000fd20000000f00 */
[----:B------:R-:W-:Y:S02]  /*3540*/  @P1 FFMA.FTZ R105, R142, UR11, R156 ;  /* 0x0000000b8e691c23 */ /* 0x000fe4000801009c */
[----:B------:R-:W-:Y:S02]  /*3550*/  @P0 HADD2.F32 R159, -RZ, R151.H1_H1 ;  /* 0x30000097ff9f0230 */ /* 0x000fe40000004100 */
[----:B------:R-:W-:Y:S01]  /*3560*/  @P1 FADD.FTZ R160, R140, -R105 ;  /* 0x800000698ca01221 */ /* 0x000fe20000010000 */
[----:B------:R-:W-:-:S03]  /*3570*/  @P0 HADD2.F32 R105, -RZ, R166.H1_H1 ;  /* 0x300000a6ff690230 */ /* 0x000fc60000004100 */
        /* <DEDUP_REMOVED lines=9> */
[----:B------:R-:W-:Y:S01]  /*3610*/  PRMT R151, R105, 0x7610, R151 ;  /* 0x0000761069977816 */ /* 0x000fe20000000097 */
[----:B------:R-:W-:Y:S06]  /*3620*/  BRA `(.L_x_7707) ;  /* 0x00000004004c7947 */ /* 0x000fec0003800000 */
.L_x_7727:
[----:B------:R-:W-:Y:S02]  /*3630*/  PLOP3.LUT P0, PT, PT, PT, UP2, 0x80, 0x8 ;  /* 0x000000000008781c */ /* 0x000fe40003f0f028 */
[----:B-----5:R-:W-:-:S11]  /*3640*/  MOV R104, R80 ;  /* 0x0000005000687202 */ /* 0x020fd60000000f00 */
[----:B------:R-:W-:-:S04]  /*3650*/  @P0 FFMA.FTZ R100, R149, UR11, R156 ;  /* 0x0000000b95640c23 */ /* 0x000fc8000801009c */
[----:B------:R-:W-:-:S04]  /*3660*/  @P0 FADD.FTZ R101, R147, -R100 ;  /* 0x8000006493650221 */ /* 0x000fc80000010000 */
[----:B------:R-:W-:Y:S01]  /*3670*/  @P0 FFMA.FTZ R104, R101, UR29, R80 ;  /* 0x0000001d65680c23 */ /* 0x000fe20008010050 */
[----:B------:R-:W-:Y:S06]  /*3680*/  BRA.U !UP3, `(.L_x_7731) ;  /* 0x000000010b407547 */ /* 0x000fec000b800000 */
[----:B------:R-:W-:Y:S01]  /*3690*/  LOP3.LUT P1, RZ, R159, 0xff, RZ, 0xc0, !PT ;  /* 0x000000ff9fff7812 */ /* 0x000fe2000782c0ff */
[----:B------:R-:W-:-:S12]  /*36a0*/  HFMA2 R103, -RZ, RZ, 0, 0 ;  /* 0x00000000ff677431 */ /* 0x000fd800000001ff */
[----:B------:R-:W0:Y:S02]  /*36b0*/  @P1 LDC.64 R100, c[0x0][0x408] ;  /* 0x00010200ff641b82 */ /* 0x000e240000000a00 */
[----:B0-----:R-:W-:-:S04]  /*36c0*/  @P1 FMUL.FTZ R101, R104, R101 ;  /* 0x0000006568651220 */ /* 0x001fc80000410000 */
[----:B------:R-:W-:Y:S01]  /*36d0*/  @P1 FMUL.FTZ R100, R101, R100 ;  /* 0x0000006465641220 */ /* 0x000fe20000410000 */
[----:B------:R-:W-:-:S05]  /*36e0*/  @P1 HADD2.F32 R101, -RZ, R165.H0_H0 ;  /* 0x200000a5ff651230 */ /* 0x000fca0000004100 */
[----:B------:R-:W-:Y:S02]  /*36f0*/  @P1 FMUL.FTZ R103, R101, R100 ;  /* 0x0000006465671220 */ /* 0x000fe40000410000 */
[----:B------:R-:W0:Y:S02]  /*3700*/  @P1 LDC.64 R100, c[0x0][0x408] ;  /* 0x00010200ff641b82 */ /* 0x000e240000000a00 */
[----:B------:R-:W-:Y:S01]  /*3710*/  FADD.FTZ R48, R48, R103 ;  /* 0x0000006730307221 */ /* 0x000fe20000010000 */
[----:B0-----:R-:W-:-:S04]  /*3720*/  @P1 FMUL.FTZ R101, R104, R101 ;  /* 0x0000006568651220 */ /* 0x001fc80000410000 */
[----:B------:R-:W-:Y:S01]  /*3730*/  @P1 FMUL.FTZ R102, R101, R100 ;  /* 0x0000006465661220 */ /* 0x000fe20000410000 */
[----:B------:R-:W-:Y:S01]  /*3740*/  @P1 HADD2.F32 R101, -RZ, R134.H0_H0 ;  /* 0x20000086ff651230 */ /* 0x000fe20000004100 */
[----:B------:R-:W-:-:S04]  /*3750*/  MOV R100, RZ ;  /* 0x000000ff00647202 */ /* 0x000fc80000000f00 */
[----:B------:R-:W-:-:S05]  /*3760*/  @P1 FMUL.FTZ R100, R101, R102 ;  /* 0x0000006665641220 */ /* 0x000fca0000410000 */
[----:B------:R-:W-:-:S04]  /*3770*/  F2FP.F16.F32.PACK_AB R100, RZ, R100 ;  /* 0x00000064ff64723e */ /* 0x000fc800000000ff */
[----:B------:R-:W-:-:S07]  /*3780*/  PRMT R155, R100, 0x7610, R155 ;  /* 0x00007610649b7816 */ /* 0x000fce000000009b */
.L_x_7731:
[----:B------:R-:W-:Y:S01]  /*3790*/  @P0 FFMA.FTZ R101, R146, UR11, R156 ;  /* 0x0000000b92650c23 */ /* 0x000fe2000801009c */
[----:B------:R-:W-:-:S03]  /*37a0*/  MOV R160, R81 ;  /* 0x0000005100a07202 */ /* 0x000fc60000000f00 */
        /* <DEDUP_REMOVED lines=14> */
[----:B------:R-:W-:Y:S01]  /*3890*/  @P1 HADD2.F32 R101, -RZ, R153.H1_H1 ;  /* 0x30000099ff651230 */ /* 0x000fe20000004100 */
[----:B------:R-:W-:-:S04]  /*38a0*/  MOV R100, RZ ;  /* 0x000000ff00647202 */ /* 0x000fc80000000f00 */
[----:B------:R-:W-:-:S05]  /*38b0*/  @P1 FMUL.FTZ R100, R101, R162 ;  /* 0x000000a265641220 */ /* 0x000fca0000410000 */
[----:B------:R-:W-:-:S04]  /*38c0*/  F2FP.F16.F32.PACK_AB R100, RZ, R100 ;  /* 0x00000064ff64723e */ /* 0x000fc800000000ff */
[----:B------:R-:W-:-:S07]  /*38d0*/  PRMT R153, R100, 0x7610, R153 ;  /* 0x0000761064997816 */ /* 0x000fce0000000099 */
.L_x_7732:
[----:B------:R-:W-:Y:S01]  /*38e0*/  @P0 FFMA.FTZ R100, R145, UR11, R156 ;  /* 0x0000000b91640c23 */ /* 0x000fe2000801009c */
[----:B------:R-:W-:-:S03]  /*38f0*/  MOV R102, R82 ;  /* 0x0000005200667202 */ /* 0x000fc60000000f00 */
[----:B------:R-:W-:-:S04]  /*3900*/  @P0 FADD.FTZ R101, R143, -R100 ;  /* 0x800000648f650221 */ /* 0x000fc80000010000 */
[----:B------:R-:W-:Y:S01]  /*3910*/  @P0 FFMA.FTZ R102, R101, UR29, R82 ;  /* 0x0000001d65660c23 */ /* 0x000fe20008010052 */
[----:B------:R-:W-:Y:S06]  /*3920*/  BRA.U !UP3, `(.L_x_7733) ;  /* 0x000000010b407547 */ /* 0x000fec000b800000 */
[----:B------:R-:W-:-:S13]  /*3930*/  LOP3.LUT P1, RZ, R159, 0xff0000, RZ, 0xc0, !PT ;  /* 0x00ff00009fff7812 */ /* 0x000fda000782c0ff */
        /* <DEDUP_REMOVED lines=10> */
[----:B------:R-:W-:Y:S01]  /*39e0*/  @P1 HADD2.F32 R101, -RZ, R135.H0_H0 ;  /* 0x20000087ff651230 */ /* 0x000fe20000004100 */
[----:B------:R-:W-:-:S04]  /*39f0*/  MOV R100, RZ ;  /* 0x000000ff00647202 */ /* 0x000fc80000000f00 */
[----:B------:R-:W-:-:S05]  /*3a00*/  @P1 FMUL.FTZ R100, R101, R154 ;  /* 0x0000009a65641220 */ /* 0x000fca0000410000 */
[----:B------:R-:W-:-:S04]  /*3a10*/  F2FP.F16.F32.PACK_AB R100, RZ, R100 ;  /* 0x00000064ff64723e */ /* 0x000fc800000000ff */
[----:B------:R-:W-:-:S07]  /*3a20*/  PRMT R154, R100, 0x7610, R154 ;  /* 0x00007610649a7816 */ /* 0x000fce000000009a */
.L_x_7733:
[----:B------:R-:W-:Y:S01]  /*3a30*/  @P0 FFMA.FTZ R101, R142, UR11, R156 ;  /* 0x0000000b8e650c23 */ /* 0x000fe2000801009c */
[----:B------:R-:W-:-:S03]  /*3a40*/  MOV R103, R83 ;  /* 0x0000005300677202 */ /* 0x000fc60000000f00 */
[----:B------:R-:W-:Y:S01]  /*3a50*/  @P0 FADD.FTZ R100, R140, -R101 ;  /* 0x800000658c640221 */ /* 0x000fe20000010000 */
[----:B------:R-:W-:-:S03]  /*3a60*/  MOV R101, R160 ;  /* 0x000000a000657202 */ /* 0x000fc60000000f00 */
[----:B------:R-:W-:Y:S01]  /*3a70*/  @P0 FFMA.FTZ R103, R100, UR29, R83 ;  /* 0x0000001d64670c23 */ /* 0x000fe20008010053 */
[----:B------:R-:W-:Y:S01]  /*3a80*/  MOV R100, R104 ;  /* 0x0000006800647202 */ /* 0x000fe20000000f00 */
        /* <DEDUP_REMOVED lines=9> */
[----:B------:R-:W-:Y:S02]  /*3b20*/  @P0 FMUL.FTZ R105, R159, R104 ;  /* 0x000000689f690220 */ /* 0x000fe40000410000 */
[----:B------:R-:W-:-:S03]  /*3b30*/  FADD.FTZ R51, R51, R160 ;  /* 0x000000a033337221 */ /* 0x000fc60000010000 */
[----:B------:R-:W-:-:S04]  /*3b40*/  F2FP.F16.F32.PACK_AB R105, RZ, R105 ;  /* 0x00000069ff69723e */ /* 0x000fc800000000ff */
[----:B------:R-:W-:-:S07]  /*3b50*/  PRMT R151, R105, 0x7610, R151 ;  /* 0x0000761069977816 */ /* 0x000fce0000000097 */
.L_x_7707:
        /* <DEDUP_REMOVED lines=16> */
.L_x_7734:
[----:B------:R-:W-:Y:S05]  /*3c60*/  BRA.U !UP3, `(.L_x_7735) ;  /* 0x000000010b207547 */ /* 0x000fea000b800000 */
[----:B01----:R-:W0:Y:S01]  /*3c70*/  LDC.64 R104, c[0x0][0x390] ;  /* 0x0000e400ff687b82 */ /* 0x003e220000000a00 */
[----:B-----5:R-:W-:-:S05]  /*3c80*/  IADD3 R159, PT, PT, R107, 0x80, RZ ;  /* 0x000000806b9f7810 */ /* 0x020fca0007ffe0ff */
[----:B0-----:R-:W-:-:S06]  /*3c90*/  IMAD.WIDE.U32 R104, R159, 0x8, R104 ;  /* 0x000000089f687825 */ /* 0x001fcc00078e0068 */
[----:B------:R-:W2:Y:S02]  /*3ca0*/  LDG.E.64 R104, desc[UR20][R104.64] ;  /* 0x0000001468687981 */ /* 0x000ea4000c1e1b00 */
[C-C-:B--2---:R-:W-:Y:S02]  /*3cb0*/  SHF.R.U64 R166, R104.reuse, 0x10, R105.reuse ;  /* 0x0000001068a67819 */ /* 0x144fe40000001269 */
[--C-:B------:R-:W-:Y:S02]  /*3cc0*/  SHF.R.U32.HI R159, RZ, 0x10, R105.reuse ;  /* 0x00000010ff9f7819 */ /* 0x100fe40000011669 */
[----:B------:R-:W-:Y:S02]  /*3cd0*/  PRMT R165, R104, 0x5410, R105 ;  /* 0x0000541068a57816 */ /* 0x000fe40000000069 */
[----:B------:R-:W-:-:S07]  /*3ce0*/  PRMT R166, R166, 0x5410, R159 ;  /* 0x00005410a6a67816 */ /* 0x000fce000000009f */
.L_x_7735:
[----:B------:R-:W-:Y:S05]  /*3cf0*/  BRA.U !UP0, `(.L_x_7736) ;  /* 0x00000009087c7547 */ /* 0x000fea000b800000 */
[--C-:B01---5:R-:W-:Y:S02]  /*3d00*/  SHF.R.U64 R105, R116, 0x10, R117.reuse ;  /* 0x0000001074697819 */ /* 0x123fe40000001275 */
[----:B------:R-:W-:-:S04]  /*3d10*/  SHF.R.U32.HI R104, RZ, 0x10, R117 ;  /* 0x00000010ff687819 */ /* 0x000fc80000011675 */
[----:B------:R-:W-:Y:S01]  /*3d20*/  PRMT R105, R105, 0x5410, R104 ;  /* 0x0000541069697816 */ /* 0x000fe20000000068 */
[----:B------:R-:W-:Y:S06]  /*3d30*/  @!P0 BRA `(.L_x_7737) ;  /* 0x0000000400508947 */ /* 0x000fec0003800000 */
[----:B------:R-:W-:Y:S02]  /*3d40*/  PLOP3.LUT P1, PT, PT, PT, UP2, 0x80, 0x8 ;  /* 0x000000000008781c */ /* 0x000fe40003f2f028 */
[----:B------:R-:W-:-:S11]  /*3d50*/  MOV R104, R84 ;  /* 0x0000005400687202 */ /* 0x000fd60000000f00 */
        /* <DEDUP_REMOVED lines=20> */
.L_x_7738:
        /* <DEDUP_REMOVED lines=21> */
.L_x_7739:
        /* <DEDUP_REMOVED lines=21> */
.L_x_7740:
[----:B------:R-:W-:Y:S01]  /*4140*/  @P1 FFMA.FTZ R100, R2, UR11, R156 ;  /* 0x0000000b02641c23 */ /* 0x000fe2000801009c */
[----:B------:R-:W-:Y:S02]  /*4150*/  MOV R103, R87 ;  /* 0x0000005700677202 */ /* 0x000fe40000000f00 */
[----:B------:R-:W-:Y:S01]  /*4160*/  MOV R101, R160 ;  /* 0x000000a000657202 */ /* 0x000fe20000000f00 */
[----:B------:R-:W-:-:S04]  /*4170*/  @P1 FADD.FTZ R100, R5, -R100 ;  /* 0x8000006405641221 */ /* 0x000fc80000010000 */
[----:B------:R-:W-:Y:S01]  /*4180*/  @P1 FFMA.FTZ R103, R100, UR29, R87 ;  /* 0x0000001d64671c23 */ /* 0x000fe20008010057 */
[----:B------:R-:W-:Y:S01]  /*4190*/  MOV R100, R104 ;  /* 0x0000006800647202 */ /* 0x000fe20000000f00 */
[----:B------:R-:W-:Y:S06]  /*41a0*/  BRA.U !UP3, `(.L_x_7741) ;  /* 0x000000150b5c7547 */ /* 0x000fec000b800000 */
[----:B------:R-:W-:Y:S01]  /*41b0*/  ISETP.GE.U32.AND P1, PT, R158, 0x1000000, PT ;  /* 0x010000009e00780c */ /* 0x000fe20003f26070 */
[----:B------:R-:W-:Y:S01]  /*41c0*/  FMUL.FTZ R104, R103, UR23 ;  /* 0x0000001767687c20 */ /* 0x000fe20008410000 */
[----:B------:R-:W-:-:S03]  /*41d0*/  HFMA2 R158, -RZ, RZ, 0, 0 ;  /* 0x00000000ff9e7431 */ /* 0x000fc600000001ff */
[----:B------:R-:W-:-:S08]  /*41e0*/  FMUL.FTZ R104, R104, UR22 ;  /* 0x0000001668687c20 */ /* 0x000fd00008410000 */
[----:B------:R-:W-:-:S05]  /*41f0*/  @P1 HADD2.F32 R159, -RZ, R166.H1_H1 ;  /* 0x300000a6ff9f1230 */ /* 0x000fca0000004100 */
[----:B------:R-:W-:Y:S01]  /*4200*/  @P1 FMUL.FTZ R158, R159, R104 ;  /* 0x000000689f9e1220 */ /* 0x000fe20000410000 */
[----:B------:R-:W-:Y:S01]  /*4210*/  @P1 HADD2.F32 R159, -RZ, R105.H1_H1 ;  /* 0x30000069ff9f1230 */ /* 0x000fe20000004100 */
[----:B------:R-:W-:Y:S02]  /*4220*/  MOV R105, RZ ;  /* 0x000000ff00697202 */ /* 0x000fe40000000f00 */
[----:B------:R-:W-:Y:S02]  /*4230*/  FADD.FTZ R55, R55, R158 ;  /* 0x0000009e37377221 */ /* 0x000fe40000010000 */
[----:B------:R-:W-:-:S05]  /*4240*/  @P1 FMUL.FTZ R105, R104, R159 ;  /* 0x0000009f68691220 */ /* 0x000fca0000410000 */
[----:B------:R-:W-:-:S04]  /*4250*/  F2FP.F16.F32.PACK_AB R105, RZ, R105 ;  /* 0x00000069ff69723e */ /* 0x000fc800000000ff */
[----:B------:R-:W-:Y:S01]  /*4260*/  PRMT R151, R105, 0x7610, R151 ;  /* 0x0000761069977816 */ /* 0x000fe20000000097 */
[----:B------:R-:W-:Y:S06]  /*4270*/  BRA `(.L_x_7741) ;  /* 0x0000001400287947 */ /* 0x000fec0003800000 */
.L_x_7737:
[----:B------:R-:W-:Y:S05]  /*4280*/  BRA.U !UP3, `(.L_x_7742) ;  /* 0x000000010b407547 */ /* 0x000fea000b800000 */
[----:B------:R-:W-:Y:S02]  /*4290*/  PLOP3.LUT P2, PT, PT, PT, UP2, 0x80, 0x8 ;  /* 0x000000000008781c */ /* 0x000fe40003f4f028 */
[----:B------:R-:W-:Y:S02]  /*42a0*/  LOP3.LUT P1, RZ, R158, 0xff, RZ, 0xc0, !PT ;  /* 0x000000ff9eff7812 */ /* 0x000fe4000782c0ff */
[----:B------:R-:W-:-:S09]  /*42b0*/  MOV R104, R84 ;  /* 0x0000005400687202 */ /* 0x000fd20000000f00 */
[----:B------:R-:W-:Y:S02]  /*42c0*/  @P2 FFMA.FTZ R155, R141, UR11, R156 ;  /* 0x0000000b8d9b2c23 */ /* 0x000fe4000801009c */
[----:B------:R-:W-:Y:S02]  /*42d0*/  @P1 HADD2.F32 R159, -RZ, R165.H0_H0 ;  /* 0x200000a5ff9f1230 */ /* 0x000fe40000004100 */
[----:B------:R-:W-:-:S04]  /*42e0*/  @P2 FADD.FTZ R155, R138, -R155 ;  /* 0x8000009b8a9b2221 */ /* 0x000fc80000010000 */
        /* <DEDUP_REMOVED lines=9> */
[----:B------:R-:W-:-:S07]  /*4380*/  F2FP.F16.F32.PACK_AB R155, RZ, R155 ;  /* 0x0000009bff9b723e */ /* 0x000fce00000000ff */
.L_x_7742:
[----:B------:R-:W-:Y:S05]  /*4390*/  BRA.U !UP3, `(.L_x_7743) ;  /* 0x000000010b447547 */ /* 0x000fea000b800000 */
[----:B------:R-:W-:Y:S02]  /*43a0*/  PLOP3.LUT P2, PT, PT, PT, UP2, 0x80, 0x8 ;  /* 0x000000000008781c */ /* 0x000fe40003f4f028 */
[----:B------:R-:W-:-:S11]  /*43b0*/  LOP3.LUT P1, RZ, R158, 0xff00, RZ, 0xc0, !PT ;  /* 0x0000ff009eff7812 */ /* 0x000fd6000782c0ff */
[----:B------:R-:W-:Y:S02]  /*43c0*/  @P2 FFMA.FTZ R104, R0, UR11, R156 ;  /* 0x0000000b00682c23 */ /* 0x000fe4000801009c */
[----:B------:R-:W-:Y:S02]  /*43d0*/  @P1 HADD2.F32 R159, -RZ, R166.H0_H0 ;  /* 0x200000a6ff9f1230 */ /* 0x000fe40000004100 */
[----:B------:R-:W-:Y:S01]  /*43e0*/  @P2 FADD.FTZ R160, R3, -R104 ;  /* 0x8000006803a02221 */ /* 0x000fe20000010000 */
[----:B------:R-:W-:Y:S01]  /*43f0*/  MOV R104, R85 ;  /* 0x0000005500687202 */ /* 0x000fe20000000f00 */
[----:B------:R-:W-:Y:S02]  /*4400*/  @P1 HADD2.F32 R161, -RZ, R105.H0_H0 ;  /* 0x20000069ffa11230 */ /* 0x000fe40000004100 */
        /* <DEDUP_REMOVED lines=10> */
.L_x_7743:
[----:B------:R-:W-:Y:S05]  /*44b0*/  BRA.U !UP3, `(.L_x_7744) ;  /* 0x000000010b407547 */ /* 0x000fea000b800000 */
[----:B------:R-:W-:Y:S02]  /*44c0*/  PLOP3.LUT P2, PT, PT, PT, UP2, 0x80, 0x8 ;  /* 0x000000000008781c */ /* 0x000fe40003f4f028 */
[----:B------:R-:W-:Y:S02]  /*44d0*/  LOP3.LUT P1, RZ, R158, 0xff0000, RZ, 0xc0, !PT ;  /* 0x00ff00009eff7812 */ /* 0x000fe4000782c0ff */
[----:B------:R-:W-:Y:S02]  /*44e0*/  MOV R104, R86 ;  /* 0x0000005600687202 */ /* 0x000fe40000000f00 */
[----:B------:R-:W-:-:S07]  /*44f0*/  MOV R154, RZ ;  /* 0x000000ff009a7202 */ /* 0x000fce0000000f00 */
[----:B------:R-:W-:Y:S02]  /*4500*/  @P2 FFMA.FTZ R159, R19, UR11, R156 ;  /* 0x0000000b139f2c23 */ /* 0x000fe4000801009c */
[----:B------:R-:W-:Y:S02]  /*4510*/  @P1 HADD2.F32 R161, -RZ, R165.H1_H1 ;  /* 0x300000a5ffa11230 */ /* 0x000fe40000004100 */
[----:B------:R-:W-:-:S04]  /*4520*/  @P2 FADD.FTZ R159, R16, -R159 ;  /* 0x8000009f109f2221 */ /* 0x000fc80000010000 */
[----:B------:R-:W-:Y:S01]  /*4530*/  @P2 FFMA.FTZ R104, R159, UR29, R86 ;  /* 0x0000001d9f682c23 */ /* 0x000fe20008010056 */
[----:B------:R-:W-:-:S03]  /*4540*/  HFMA2 R159, -RZ, RZ, 0, 0 ;  /* 0x00000000ff9f7431 */ /* 0x000fc600000001ff */
[----:B------:R-:W-:-:S04]  /*4550*/  FMUL.FTZ R104, R104, UR23 ;  /* 0x0000001768687c20 */ /* 0x000fc80008410000 */
[----:B------:R-:W-:-:S04]  /*4560*/  FMUL.FTZ R104, R104, UR22 ;  /* 0x0000001668687c20 */ /* 0x000fc80008410000 */
[----:B------:R-:W-:-:S04]  /*4570*/  @P1 FMUL.FTZ R159, R161, R104 ;  /* 0x00000068a19f1220 */ /* 0x000fc80000410000 */
[----:B------:R-:W-:Y:S01]  /*4580*/  FADD.FTZ R54, R54, R159 ;  /* 0x0000009f36367221 */ /* 0x000fe20000010000 */
[----:B------:R-:W-:-:S05]  /*4590*/  @P1 HADD2.F32 R159, -RZ, R117.H0_H0 ;  /* 0x20000075ff9f1230 */ /* 0x000fca0000004100 */
[----:B------:R-:W-:-:S05]  /*45a0*/  @P1 FMUL.FTZ R154, R159, R104 ;  /* 0x000000689f9a1220 */ /* 0x000fca0000410000 */
[----:B------:R-:W-:-:S07]  /*45b0*/  F2FP.F16.F32.PACK_AB R154, RZ, R154 ;  /* 0x0000009aff9a723e */ /* 0x000fce00000000ff */
.L_x_7744:
[----:B------:R-:W-:Y:S05]  /*45c0*/  BRA.U !UP3, `(.L_x_7741) ;  /* 0x000000110b547547 */ /* 0x000fea000b800000 */
[----:B------:R-:W-:Y:S02]  /*45d0*/  PLOP3.LUT P2, PT, PT, PT, UP2, 0x80, 0x8 ;  /* 0x000000000008781c */ /* 0x000fe40003f4f028 */
[----:B------:R-:W-:-:S11]  /*45e0*/  ISETP.GE.U32.AND P1, PT, R158, 0x1000000, PT ;  /* 0x010000009e00780c */ /* 0x000fd60003f26070 */
        /* <DEDUP_REMOVED lines=8> */
[-C--:B------:R-:W-:Y:S01]  /*4670*/  @P1 FMUL.FTZ R158, R159, R104.reuse ;  /* 0x000000689f9e1220 */ /* 0x080fe20000410000 */
[----:B------:R-:W-:Y:S01]  /*4680*/  @P1 HADD2.F32 R159, -RZ, R105.H1_H1 ;  /* 0x30000069ff9f1230 */ /* 0x000fe20000004100 */
[----:B------:R-:W-:Y:S02]  /*4690*/  MOV R105, RZ ;  /* 0x000000ff00697202 */ /* 0x000fe40000000f00 */
[----:B------:R-:W-:Y:S02]  /*46a0*/  FADD.FTZ R55, R55, R158 ;  /* 0x0000009e37377221 */ /* 0x000fe40000010000 */
[----:B------:R-:W-:-:S05]  /*46b0*/  @P1 FMUL.FTZ R105, R159, R104 ;  /* 0x000000689f691220 */ /* 0x000fca0000410000 */
[----:B------:R-:W-:-:S04]  /*46c0*/  F2FP.F16.F32.PACK_AB R105, RZ, R105 ;  /* 0x00000069ff69723e */ /* 0x000fc800000000ff */
[----:B------:R-:W-:Y:S01]  /*46d0*/  PRMT R151, R105, 0x7610, R151 ;  /* 0x0000761069977816 */ /* 0x000fe20000000097 */
[----:B------:R-:W-:Y:S06]  /*46e0*/  BRA `(.L_x_7741) ;  /* 0x00000010000c7947 */ /* 0x000fec0003800000 */
.L_x_7736:
[--C-:B01---5:R-:W-:Y:S02]  /*46f0*/  SHF.R.U64 R104, R116, 0x10, R117.reuse ;  /* 0x0000001074687819 */ /* 0x123fe40000001275 */
[----:B------:R-:W-:Y:S01]  /*4700*/  SHF.R.U32.HI R159, RZ, 0x10, R117 ;  /* 0x00000010ff9f7819 */ /* 0x000fe20000011675 */
[----:B------:R-:W-:Y:S06]  /*4710*/  @!P0 BRA `(.L_x_7745) ;  /* 0x0000000800108947 */ /* 0x000fec0003800000 */
[----:B------:R-:W-:Y:S05]  /*4720*/  BRA.U !UP3, `(.L_x_7746) ;  /* 0x000000010b787547 */ /* 0x000fea000b800000 */
[----:B------:R-:W-:Y:S01]  /*4730*/  LOP3.LUT P1, RZ, R158, 0xff, RZ, 0xc0, !PT ;  /* 0x000000ff9eff7812 */ /* 0x000fe2000782c0ff */
[----:B------:R-:W-:Y:S01]  /*4740*/  BSSY.RECONVERGENT B0, `(.L_x_7747) ;  /* 0x000000c000007945 */ /* 0x000fe20003800200 */
[----:B------:R-:W-:-:S11]  /*4750*/  HFMA2 R101, -RZ, RZ, 0, 0 ;  /* 0x00000000ff657431 */ /* 0x000fd600000001ff */
[----:B------:R-:W-:Y:S05]  /*4760*/  @!P1 BRA `(.L_x_7748) ;  /* 0x0000000000249947 */ /* 0x000fea0003800000 */
[----:B------:R-:W-:Y:S01]  /*4770*/  FFMA.FTZ R101, R141, UR11, R156 ;  /* 0x0000000b8d657c23 */ /* 0x000fe2000801009c */
[----:B------:R-:W-:-:S03]  /*4780*/  ISETP.LT.AND P2, PT, RZ, UR32, PT ;  /* 0x00000020ff007c0c */ /* 0x000fc6000bf41270 */
[----:B------:R-:W-:Y:S01]  /*4790*/  FADD.FTZ R100, R138, -R101 ;  /* 0x800000658a647221 */ /* 0x000fe20000010000 */
[----:B------:R-:W-:-:S03]  /*47a0*/  HADD2.F32 R101, -RZ, R165.H0_H0 ;  /* 0x200000a5ff657230 */ /* 0x000fc60000004100 */
[----:B------:R-:W-:-:S05]  /*47b0*/  FMUL.FTZ R100, R100, UR29 ;  /* 0x0000001d64647c20 */ /* 0x000fca0008410000 */
[----:B------:R-:W-:-:S05]  /*47c0*/  FSEL R100, R100, RZ, P2 ;  /* 0x000000ff64647208 */ /* 0x000fca0001000000 */
[----:B------:R-:W-:-:S04]  /*47d0*/  FMUL.FTZ R100, R100, UR23 ;  /* 0x0000001764647c20 */ /* 0x000fc80008410000 */
[----:B------:R-:W-:-:S04]  /*47e0*/  FMUL.FTZ R100, R100, UR22 ;  /* 0x0000001664647c20 */ /* 0x000fc80008410000 */
[----:B------:R-:W-:-:S07]  /*47f0*/  FMUL.FTZ R101, R101, R100 ;  /* 0x0000006465657220 */ /* 0x000fce0000410000 */
.L_x_7748:
[----:B------:R-:W-:Y:S05]  /*4800*/  BSYNC.RECONVERGENT B0 ;  /* 0x0000000000007941 */ /* 0x000fea0003800200 */
.L_x_7747:
        /* <DEDUP_REMOVED lines=13> */
.L_x_7750:
[----:B------:R-:W-:Y:S05]  /*48e0*/  BSYNC.RECONVERGENT B0 ;  /* 0x0000000000007941 */ /* 0x000fea0003800200 */
.L_x_7749:
[----:B------:R-:W-:-:S04]  /*48f0*/  F2FP.F16.F32.PACK_AB R100, RZ, R100 ;  /* 0x00000064ff64723e */ /* 0x000fc800000000ff */
[----:B------:R-:W-:-:S07]  /*4900*/  PRMT R155, R100, 0x7610, R155 ;  /* 0x00007610649b7816 */ /* 0x000fce000000009b */
.L_x_7746:
        /* <DEDUP_REMOVED lines=14> */
.L_x_7753:
[----:B------:R-:W-:Y:S05]  /*49f0*/  BSYNC.RECONVERGENT B0 ;  /* 0x0000000000007941 */ /* 0x000fea0003800200 */
.L_x_7752:
        /* <DEDUP_REMOVED lines=13> */
.L_x_7755:
[----:B------:R-:W-:Y:S05]  /*4ad0*/  BSYNC.RECONVERGENT B0 ;  /* 0x0000000000007941 */ /* 0x000fea0003800200 */
.L_x_7754:
[----:B------:R-:W-:-:S04]  /*4ae0*/  F2FP.F16.F32.PACK_AB R100, RZ, R100 ;  /* 0x00000064ff64723e */ /* 0x000fc800000000ff */
[----:B------:R-:W-:-:S07]  /*4af0*/  PRMT R153, R100, 0x7610, R153 ;  /* 0x0000761064997816 */ /* 0x000fce0000000099 */
.L_x_7751:
        /* <DEDUP_REMOVED lines=8> */
[----:B------:R-:W-:-:S03]  /*4b80*/  HADD2.F32 R101, -RZ, R165.H1_H1 ;  /* 0x300000a5ff657230 */ /* 0x000fc60000004100 */
[----:B------:R-:W-:-:S05]  /*4b90*/  FMUL.FTZ R100, R100, UR29 ;  /* 0x0000001d64647c20 */ /* 0x000fca0008410000 */
[----:B------:R-:W-:-:S05]  /*4ba0*/  FSEL R100, R100, RZ, P2 ;  /* 0x000000ff64647208 */ /* 0x000fca0001000000 */
[----:B------:R-:W-:-:S04]  /*4bb0*/  FMUL.FTZ R100, R100, UR23 ;  /* 0x0000001764647c20 */ /* 0x000fc80008410000 */
[----:B------:R-:W-:-:S04]  /*4bc0*/  FMUL.FTZ R100, R100, UR22 ;  /* 0x0000001664647c20 */ /* 0x000fc80008410000 */
[----:B------:R-:W-:-:S07]  /*4bd0*/  FMUL.FTZ R101, R101, R100 ;  /* 0x0000006465657220 */ /* 0x000fce0000410000 */
.L_x_7758:
[----:B------:R-:W-:Y:S05]  /*4be0*/  BSYNC.RECONVERGENT B0 ;  /* 0x0000000000007941 */ /* 0x000fea0003800200 */
.L_x_7757:
        /* <DEDUP_REMOVED lines=13> */
.L_x_7760:
[----:B------:R-:W-:Y:S05]  /*4cc0*/  BSYNC.RECONVERGENT B0 ;  /* 0x0000000000007941 */ /* 0x000fea0003800200 */
.L_x_7759:
[----:B------:R-:W-:-:S04]  /*4cd0*/  F2FP.F16.F32.PACK_AB R100, RZ, R100 ;  /* 0x00000064ff64723e */ /* 0x000fc800000000ff */
[----:B------:R-:W-:-:S07]  /*4ce0*/  PRMT R154, R100, 0x7610, R154 ;  /* 0x00007610649a7816 */ /* 0x000fce000000009a */
.L_x_7756:
        /* <DEDUP_REMOVED lines=20> */
[----:B------:R-:W-:-:S13]  /*4e30*/  ISETP.GE.U32.AND P1, PT, R158, 0x1000000, PT ;  /* 0x010000009e00780c */ /* 0x000fda0003f26070 */
[----:B------:R-:W0:Y:S01]  /*4e40*/  @P1 LDC.64 R100, c[0x0][0x408] ;  /* 0x00010200ff641b82 */ /* 0x000e220000000a00 */
[----:B------:R-:W-:Y:S02]  /*4e50*/  @P1 HADD2.F32 R158, -RZ, R166.H1_H1 ;  /* 0x300000a6ff9e1230 */ /* 0x000fe40000004100 */
[----:B------:R-:W-:Y:S02]  /*4e60*/  @P1 HADD2.F32 R159, -RZ, R159.H0_H0 ;  /* 0x2000009fff9f1230 */ /* 0x000fe40000004100 */
        /* <DEDUP_REMOVED lines=8> */
[----:B------:R-:W-:Y:S02]  /*4ef0*/  MOV R100, RZ ;  /* 0x000000ff00647202 */ /* 0x000fe40000000f00 */
[----:B------:R-:W-:Y:S01]  /*4f00*/  MOV R101, R104 ;  /* 0x0000006800657202 */ /* 0x000fe20000000f00 */
[----:B------:R-:W-:-:S05]  /*4f10*/  @P1 FMUL.FTZ R100, R159, R158 ;  /* 0x0000009e9f641220 */ /* 0x000fca0000410000 */
[----:B------:R-:W-:-:S04]  /*4f20*/  F2FP.F16.F32.PACK_AB R100, RZ, R100 ;  /* 0x00000064ff64723e */ /* 0x000fc800000000ff */
[----:B------:R-:W-:Y:S02]  /*4f30*/  PRMT R151, R100, 0x7610, R151 ;  /* 0x0000761064977816 */ /* 0x000fe40000000097 */
[----:B------:R-:W-:Y:S01]  /*4f40*/  MOV R100, R105 ;  /* 0x0000006900647202 */ /* 0x000fe20000000f00 */
[----:B------:R-:W-:Y:S06]  /*4f50*/  BRA `(.L_x_7741) ;  /* 0x0000000400f07947 */ /* 0x000fec0003800000 */
.L_x_7745:
        /* <DEDUP_REMOVED lines=14> */
.L_x_7763:
[----:B------:R-:W-:Y:S05]  /*5040*/  BSYNC.RECONVERGENT B0 ;  /* 0x0000000000007941 */ /* 0x000fea0003800200 */
.L_x_7762:
        /* <DEDUP_REMOVED lines=13> */
.L_x_7765:
[----:B------:R-:W-:Y:S05]  /*5120*/  BSYNC.RECONVERGENT B0 ;  /* 0x0000000000007941 */ /* 0x000fea0003800200 */
.L_x_7764:
[----:B------:R-:W-:-:S04]  /*5130*/  F2FP.F16.F32.PACK_AB R105, RZ, R105 ;  /* 0x00000069ff69723e */ /* 0x000fc800000000ff */
[----:B------:R-:W-:-:S07]  /*5140*/  PRMT R155, R105, 0x7610, R155 ;  /* 0x00007610699b7816 */ /* 0x000fce000000009b */
.L_x_7761:
        /* <DEDUP_REMOVED lines=14> */
.L_x_7768:
[----:B------:R-:W-:Y:S05]  /*5230*/  BSYNC.RECONVERGENT B0 ;  /* 0x0000000000007941 */ /* 0x000fea0003800200 */
.L_x_7767:
        /* <DEDUP_REMOVED lines=13> */
.L_x_7770:
[----:B------:R-:W-:Y:S05]  /*5310*/  BSYNC.RECONVERGENT B0 ;  /* 0x0000000000007941 */ /* 0x000fea0003800200 */
.L_x_7769:
[----:B------:R-:W-:-:S04]  /*5320*/  F2FP.F16.F32.PACK_AB R105, RZ, R105 ;  /* 0x00000069ff69723e */ /* 0x000fc800000000ff */
[----:B------:R-:W-:-:S07]  /*5330*/  PRMT R153, R105, 0x7610, R153 ;  /* 0x0000761069997816 */ /* 0x000fce0000000099 */
.L_x_7766:
        /* <DEDUP_REMOVED lines=14> */
.L_x_7773:
[----:B------:R-:W-:Y:S05]  /*5420*/  BSYNC.RECONVERGENT B0 ;  /* 0x0000000000007941 */ /* 0x000fea0003800200 */
.L_x_7772:
        /* <DEDUP_REMOVED lines=13> */
.L_x_7775:
[----:B------:R-:W-:Y:S05]  /*5500*/  BSYNC.RECONVERGENT B0 ;  /* 0x0000000000007941 */ /* 0x000fea0003800200 */
.L_x_7774:
[----:B------:R-:W-:-:S04]  /*5510*/  F2FP.F16.F32.PACK_AB R104, RZ, R104 ;  /* 0x00000068ff68723e */ /* 0x000fc800000000ff */
[----:B------:R-:W-:-:S07]  /*5520*/  PRMT R154, R104, 0x7610, R154 ;  /* 0x00007610689a7816 */ /* 0x000fce000000009a */
.L_x_7771:
        /* <DEDUP_REMOVED lines=14> */
.L_x_7777:
[----:B------:R-:W-:Y:S05]  /*5610*/  BSYNC.RECONVERGENT B0 ;  /* 0x0000000000007941 */ /* 0x000fea0003800200 */
.L_x_7776:
        /* <DEDUP_REMOVED lines=10> */
[----:B------:R-:W-:-:S03]  /*56c0*/  HADD2.F32 R104, -RZ, R159.H0_H0 ;  /* 0x2000009fff687230 */ /* 0x000fc60000004100 */
[----:B------:R-:W-:-:S04]  /*56d0*/  FMUL.FTZ R105, R105, UR22 ;  /* 0x0000001669697c20 */ /* 0x000fc80008410000 */
[----:B------:R-:W-:-:S07]  /*56e0*/  FMUL.FTZ R104, R104, R105 ;  /* 0x0000006968687220 */ /* 0x000fce0000410000 */
.L_x_7779:
[----:B------:R-:W-:Y:S05]  /*56f0*/  BSYNC.RECONVERGENT B0 ;  /* 0x0000000000007941 */ /* 0x000fea0003800200 */
.L_x_7778:
[----:B------:R-:W-:-:S04]  /*5700*/  F2FP.F16.F32.PACK_AB R104, RZ, R104 ;  /* 0x00000068ff68723e */ /* 0x000fc800000000ff */
[----:B------:R-:W-:-:S07]  /*5710*/  PRMT R151, R104, 0x7610, R151 ;  /* 0x0000761068977816 */ /* 0x000fce0000000097 */
.L_x_7741:
[----:B------:R-:W0:Y:S01]  /*5720*/  @P0 LDC.64 R104, c[0x0][0x478] ;  /* 0x00011e00ff680b82 */ /* 0x000e220000000a00 */
[----:B------:R-:W-:-:S05]  /*5730*/  @P0 IADD3 R159, PT, PT, R106, 0x80, RZ ;  /* 0x000000806a9f0810 */ /* 0x000fca0007ffe0ff */
        /* <DEDUP_REMOVED lines=12> */
.L_x_7780:
[----:B------:R-:W-:Y:S05]  /*5800*/  BRA.U !UP3, `(.L_x_7781) ;  /* 0x000000010b207547 */ /* 0x000fea000b800000 */
        /* <DEDUP_REMOVED lines=8> */
.L_x_7781:
[--C-:B-1----:R-:W-:Y:S02]  /*5890*/  SHF.R.U32.HI R159, RZ, 0x10, R119.reuse ;  /* 0x00000010ff9f7819 */ /* 0x102fe40000011677 */
[----:B0-----:R-:W-:Y:S01]  /*58a0*/  SHF.R.U64 R105, R118, 0x10, R119 ;  /* 0x0000001076697819 */ /* 0x001fe20000001277 */
[----:B------:R-:W-:Y:S06]  /*58b0*/  BRA.U !UP0, `(.L_x_7782) ;  /* 0x0000000908707547 */ /* 0x000fec000b800000 */
[----:B------:R-:W-:Y:S05]  /*58c0*/  @!P0 BRA `(.L_x_7783) ;  /* 0x0000000400508947 */ /* 0x000fea0003800000 */
[----:B------:R-:W-:Y:S02]  /*58d0*/  PLOP3.LUT P1, PT, PT, PT, UP2, 0x80, 0x8 ;  /* 0x000000000008781c */ /* 0x000fe40003f2f028 */
[----:B------:R-:W-:-:S11]  /*58e0*/  MOV R104, R88 ;  /* 0x0000005800687202 */ /* 0x000fd60000000f00 */
[----:B------:R-:W-:-:S04]  /*58f0*/  @P1 FFMA.FTZ R101, R109, UR11, R156 ;  /* 0x0000000b6d651c23 */ /* 0x000fc8000801009c */
[----:B------:R-:W-:-:S04]  /*5900*/  @P1 FADD.FTZ R101, R18, -R101 ;  /* 0x8000006512651221 */ /* 0x000fc80000010000 */
[----:B------:R-:W-:Y:S01]  /*5910*/  @P1 FFMA.FTZ R104, R101, UR29, R88 ;  /* 0x0000001d65681c23 */ /* 0x000fe20008010058 */
        /* <DEDUP_REMOVED lines=12> */
[----:B------:R-:W-:Y:S01]  /*59e0*/  MOV R100, RZ ;  /* 0x000000ff00647202 */ /* 0x000fe20000000f00 */
[----:B------:R-:W-:-:S03]  /*59f0*/  FADD.FTZ R56, R56, R101 ;  /* 0x0000006538387221 */ /* 0x000fc60000010000 */
[----:B------:R-:W-:-:S05]  /*5a00*/  @P2 FMUL.FTZ R100, R103, R102 ;  /* 0x0000006667642220 */ /* 0x000fca0000410000 */
[----:B------:R-:W-:-:S04]  /*5a10*/  F2FP.F16.F32.PACK_AB R100, RZ, R100 ;  /* 0x00000064ff64723e */ /* 0x000fc800000000ff */
[----:B------:R-:W-:-:S07]  /*5a20*/  PRMT R155, R100, 0x7610, R155 ;  /* 0x00007610649b7816 */ /* 0x000fce000000009b */
.L_x_7784:
[----:B------:R-:W-:Y:S01]  /*5a30*/  @P1 FFMA.FTZ R100, R4, UR11, R156 ;  /* 0x0000000b04641c23 */ /* 0x000fe2000801009c */
[----:B------:R-:W-:-:S03]  /*5a40*/  MOV R158, R89 ;  /* 0x00000059009e7202 */ /* 0x000fc60000000f00 */
[----:B------:R-:W-:-:S04]  /*5a50*/  @P1 FADD.FTZ R100, R7, -R100 ;  /* 0x8000006407641221 */ /* 0x000fc80000010000 */
[----:B------:R-:W-:Y:S01]  /*5a60*/  @P1 FFMA.FTZ R158, R100, UR29, R89 ;  /* 0x0000001d649e1c23 */ /* 0x000fe20008010059 */
[----:B------:R-:W-:Y:S06]  /*5a70*/  BRA.U !UP3, `(.L_x_7785) ;  /* 0x000000010b407547 */ /* 0x000fec000b800000 */
[----:B------:R-:W-:Y:S01]  /*5a80*/  LOP3.LUT P2, RZ, R157, 0xff00, RZ, 0xc0, !PT ;  /* 0x0000ff009dff7812 */ /* 0x000fe2000784c0ff */
[----:B------:R-:W-:-:S12]  /*5a90*/  HFMA2 R102, -RZ, RZ, 0, 0 ;  /* 0x00000000ff667431 */ /* 0x000fd800000001ff */
[----:B------:R-:W0:Y:S01]  /*5aa0*/  @P2 LDC.64 R100, c[0x0][0x408] ;  /* 0x00010200ff642b82 */ /* 0x000e220000000a00 */
[----:B------:R-:W-:Y:S02]  /*5ab0*/  @P2 HADD2.F32 R105, -RZ, R105.H0_H0 ;  /* 0x20000069ff692230 */ /* 0x000fe40000004100 */
        /* <DEDUP_REMOVED lines=8> */
[----:B------:R-:W-:-:S03]  /*5b40*/  MOV R100, RZ ;  /* 0x000000ff00647202 */ /* 0x000fc60000000f00 */
[----:B------:R-:W-:-:S05]  /*5b50*/  @P2 FMUL.FTZ R100, R160, R105 ;  /* 0x00000069a0642220 */ /* 0x000fca0000410000 */
[----:B------:R-:W-:-:S04]  /*5b60*/  F2FP.F16.F32.PACK_AB R100, RZ, R100 ;  /* 0x00000064ff64723e */ /* 0x000fc800000000ff */
[----:B------:R-:W-:-:S07]  /*5b70*/  PRMT R153, R100, 0x7610, R153 ;  /* 0x0000761064997816 */ /* 0x000fce0000000099 */
.L_x_7785:
        /* <DEDUP_REMOVED lines=10> */
[----:B------:R-:W-:-:S05]  /*5c20*/  @P2 HADD2.F32 R101, -RZ, R165.H1_H1 ;  /* 0x300000a5ff652230 */ /* 0x000fca0000004100 */
        /* <DEDUP_REMOVED lines=10> */
.L_x_7786:
        /* <DEDUP_REMOVED lines=8> */
[----:B------:R-:W-:-:S04]  /*5d50*/  FMUL.FTZ R104, R103, UR23 ;  /* 0x0000001767687c20 */ /* 0x000fc80008410000 */
[----:B------:R-:W-:Y:S01]  /*5d60*/  FMUL.FTZ R158, R104, UR22 ;  /* 0x00000016689e7c20 */ /* 0x000fe20008410000 */
[----:B------:R-:W-:-:S07]  /*5d70*/  HFMA2 R104, -RZ, RZ, 0, 0 ;  /* 0x00000000ff687431 */ /* 0x000fce00000001ff */
[----:B------:R-:W-:Y:S02]  /*5d80*/  @P1 HADD2.F32 R105, -RZ, R166.H1_H1 ;  /* 0x300000a6ff691230 */ /* 0x000fe40000004100 */
[----:B------:R-:W-:-:S03]  /*5d90*/  @P1 HADD2.F32 R159, -RZ, R159.H0_H0 ;  /* 0x2000009fff9f1230 */ /* 0x000fc60000004100 */
[----:B------:R-:W-:Y:S01]  /*5da0*/  @P1 FMUL.FTZ R104, R105, R158 ;  /* 0x0000009e69681220 */ /* 0x000fe20000410000 */
[----:B------:R-:W-:Y:S01]  /*5db0*/  MOV R105, RZ ;  /* 0x000000ff00697202 */ /* 0x000fe20000000f00 */
[----:B------:R-:W-:Y:S02]  /*5dc0*/  @P1 FMUL.FTZ R105, R158, R159 ;  /* 0x0000009f9e691220 */ /* 0x000fe40000410000 */
[----:B------:R-:W-:-:S03]  /*5dd0*/  FADD.FTZ R59, R59, R104 ;  /* 0x000000683b3b7221 */ /* 0x000fc60000010000 */
[----:B------:R-:W-:-:S04]  /*5de0*/  F2FP.F16.F32.PACK_AB R105, RZ, R105 ;  /* 0x00000069ff69723e */ /* 0x000fc800000000ff */
[----:B------:R-:W-:Y:S01]  /*5df0*/  PRMT R151, R105, 0x7610, R151 ;  /* 0x0000761069977816 */ /* 0x000fe20000000097 */
[----:B------:R-:W-:Y:S06]  /*5e00*/  BRA `(.L_x_7787) ;  /* 0x0000001400207947 */ /* 0x000fec0003800000 */
.L_x_7783:
        /* <DEDUP_REMOVED lines=17> */
.L_x_7788:
        /* <DEDUP_REMOVED lines=12> */
[----:B------:R-:W-:-:S04]  /*5fe0*/  @P1 FMUL.FTZ R158, R161, R104 ;  /* 0x00000068a19e1220 */ /* 0x000fc80000410000 */
[----:B------:R-:W-:Y:S01]  /*5ff0*/  FADD.FTZ R57, R57, R158 ;  /* 0x0000009e39397221 */ /* 0x000fe20000010000 */
[----:B------:R-:W-:Y:S01]  /*6000*/  MOV R158, RZ ;  /* 0x000000ff009e7202 */ /* 0x000fe20000000f00 */
[----:B------:R-:W-:-:S05]  /*6010*/  @P1 FMUL.FTZ R158, R105, R104 ;  /* 0x00000068699e1220 */ /* 0x000fca0000410000 */
[----:B------:R-:W-:-:S04]  /*6020*/  F2FP.F16.F32.PACK_AB R158, RZ, R158 ;  /* 0x0000009eff9e723e */ /* 0x000fc800000000ff */
[----:B------:R-:W-:-:S07]  /*6030*/  PRMT R153, R158, 0x7610, R153 ;  /* 0x000076109e997816 */ /* 0x000fce0000000099 */
.L_x_7789:
[----:B------:R-:W-:Y:S05]  /*6040*/  BRA.U !UP3, `(.L_x_7790) ;  /* 0x000000010b447547 */ /* 0x000fea000b800000 */
[----:B------:R-:W-:Y:S02]  /*6050*/  PLOP3.LUT P2, PT, PT, PT, UP2, 0x80, 0x8 ;  /* 0x000000000008781c */ /* 0x000fe40003f4f028 */
[----:B------:R-:W-:Y:S02]  /*6060*/  LOP3.LUT P1, RZ, R157, 0xff0000, RZ, 0xc0, !PT ;  /* 0x00ff00009dff7812 */ /* 0x000fe4000782c0ff */
[----:B------:R-:W-:-:S09]  /*6070*/  MOV R104, R90 ;  /* 0x0000005a00687202 */ /* 0x000fd20000000f00 */
[----:B------:R-:W-:Y:S02]  /*6080*/  @P2 FFMA.FTZ R105, R111, UR11, R156 ;  /* 0x0000000b6f692c23 */ /* 0x000fe4000801009c */
[----:B------:R-:W-:Y:S02]  /*6090*/  @P1 HADD2.F32 R161, -RZ, R165.H1_H1 ;  /* 0x300000a5ffa11230 */ /* 0x000fe40000004100 */
        /* <DEDUP_REMOVED lines=12> */
.L_x_7790:
[----:B------:R-:W-:Y:S05]  /*6160*/  BRA.U !UP3, `(.L_x_7787) ;  /* 0x000000110b487547 */ /* 0x000fea000b800000 */
[----:B------:R-:W-:Y:S02]  /*6170*/  PLOP3.LUT P2, PT, PT, PT, UP2, 0x80, 0x8 ;  /* 0x000000000008781c */ /* 0x000fe40003f4f028 */
[----:B------:R-:W-:-:S11]  /*6180*/  ISETP.GE.U32.AND P1, PT, R157, 0x1000000, PT ;  /* 0x010000009d00780c */ /* 0x000fd60003f26070 */
[----:B------:R-:W-:-:S04]  /*6190*/  @P2 FFMA.FTZ R104, R6, UR11, R156 ;  /* 0x0000000b06682c23 */ /* 0x000fc8000801009c */
[----:B------:R-:W-:Y:S01]  /*61a0*/  @P2 FADD.FTZ R158, R9, -R104 ;  /* 0x80000068099e2221 */ /* 0x000fe20000010000 */
[----:B------:R-:W-:-:S03]  /*61b0*/  MOV R104, R91 ;  /* 0x0000005b00687202 */ /* 0x000fc60000000f00 */
[----:B------:R-:W-:Y:S01]  /*61c0*/  @P2 FFMA.FTZ R104, R158, UR29, R91 ;  /* 0x0000001d9e682c23 */ /* 0x000fe2000801005b */
[----:B------:R-:W-:-:S03]  /*61d0*/  @P1 HADD2.F32 R158, -RZ, R166.H1_H1 ;  /* 0x300000a6ff9e1230 */ /* 0x000fc60000004100 */
[----:B------:R-:W-:-:S04]  /*61e0*/  FMUL.FTZ R104, R104, UR23 ;  /* 0x0000001768687c20 */ /* 0x000fc80008410000 */
[----:B------:R-:W-:Y:S01]  /*61f0*/  FMUL.FTZ R157, R104, UR22 ;  /* 0x00000016689d7c20 */ /* 0x000fe20008410000 */
[----:B------:R-:W-:-:S03]  /*6200*/  CS2R R104, SRZ ;  /* 0x0000000000687805 */ /* 0x000fc6000001ff00 */
[----:B------:R-:W-:Y:S01]  /*6210*/  @P1 FMUL.FTZ R104, R158, R157 ;  /* 0x0000009d9e681220 */ /* 0x000fe20000410000 */
[----:B------:R-:W-:-:S03]  /*6220*/  @P1 HADD2.F32 R158, -RZ, R159.H0_H0 ;  /* 0x2000009fff9e1230 */ /* 0x000fc60000004100 */
[----:B------:R-:W-:Y:S02]  /*6230*/  FADD.FTZ R59, R59, R104 ;  /* 0x000000683b3b7221 */ /* 0x000fe40000010000 */
[----:B------:R-:W-:-:S05]  /*6240*/  @P1 FMUL.FTZ R105, R158, R157 ;  /* 0x0000009d9e691220 */ /* 0x000fca0000410000 */
[----:B------:R-:W-:-:S04]  /*6250*/  F2FP.F16.F32.PACK_AB R105, RZ, R105 ;  /* 0x00000069ff69723e */ /* 0x000fc800000000ff */
[----:B------:R-:W-:Y:S01]  /*6260*/  PRMT R151, R105, 0x7610, R151 ;  /* 0x0000761069977816 */ /* 0x000fe20000000097 */
[----:B------:R-:W-:Y:S06]  /*6270*/  BRA `(.L_x_7787) ;  /* 0x0000001000047947 */ /* 0x000fec0003800000 */
.L_x_7782:
[----:B------:R-:W-:Y:S05]  /*6280*/  @!P0 BRA `(.L_x_7791) ;  /* 0x0000000800108947 */ /* 0x000fea0003800000 */
        /* <DEDUP_REMOVED lines=14> */
.L_x_7794:
[----:B------:R-:W-:Y:S05]  /*6370*/  BSYNC.RECONVERGENT B0 ;  /* 0x0000000000007941 */ /* 0x000fea0003800200 */
.L_x_7793:
        /* <DEDUP_REMOVED lines=13> */
.L_x_7796:
[----:B------:R-:W-:Y:S05]  /*6450*/  BSYNC.RECONVERGENT B0 ;  /* 0x0000000000007941 */ /* 0x000fea0003800200 */
.L_x_7795:
[----:B------:R-:W-:-:S04]  /*6460*/  F2FP.F16.F32.PACK_AB R100, RZ, R100 ;  /* 0x00000064ff64723e */ /* 0x000fc800000000ff */
[----:B------:R-:W-:-:S07]  /*6470*/  PRMT R155, R100, 0x7610, R155 ;  /* 0x00007610649b7816 */ /* 0x000fce000000009b */
.L_x_7792:
        /* <DEDUP_REMOVED lines=14> */
.L_x_7799:
[----:B------:R-:W-:Y:S05]  /*6560*/  BSYNC.RECONVERGENT B0 ;  /* 0x0000000000007941 */ /* 0x000fea0003800200 */
.L_x_7798:
        /* <DEDUP_REMOVED lines=13> */
.L_x_7801:
[----:B------:R-:W-:Y:S05]  /*6640*/  BSYNC.RECONVERGENT B0 ;  /* 0x0000000000007941 */ /* 0x000fea0003800200 */
.L_x_7800:
[----:B------:R-:W-:-:S04]  /*6650*/  F2FP.F16.F32.PACK_AB R100, RZ, R100 ;  /* 0x00000064ff64723e */ /* 0x000fc800000000ff */
[----:B------:R-:W-:-:S07]  /*6660*/  PRMT R153, R100, 0x7610, R153 ;  /* 0x0000761064997816 */ /* 0x000fce0000000099 */
.L_x_7797:
        /* <DEDUP_REMOVED lines=14> */
.L_x_7804:
[----:B------:R-:W-:Y:S05]  /*6750*/  BSYNC.RECONVERGENT B0 ;  /* 0x0000000000007941 */ /* 0x000fea0003800200 */
.L_x_7803:
        /* <DEDUP_REMOVED lines=13> */
.L_x_7806:
[----:B------:R-:W-:Y:S05]  /*6830*/  BSYNC.RECONVERGENT B0 ;  /* 0x0000000000007941 */ /* 0x000fea0003800200 */
.L_x_7805:
[----:B------:R-:W-:-:S04]  /*6840*/  F2FP.F16.F32.PACK_AB R100, RZ, R100 ;  /* 0x00000064ff64723e */ /* 0x000fc800000000ff */
[----:B------:R-:W-:-:S07]  /*6850*/  PRMT R154, R100, 0x7610, R154 ;  /* 0x00007610649a7816 */ /* 0x000fce000000009a */
.L_x_7802:
        /* <DEDUP_REMOVED lines=20> */
[----:B------:R-:W-:Y:S01]  /*69a0*/  ISETP.GE.U32.AND P1, PT, R157, 0x1000000, PT ;  /* 0x010000009d00780c */ /* 0x000fe20003f26070 */
[----:B------:R-:W-:-:S12]  /*69b0*/  HFMA2 R158, -RZ, RZ, 0, 0 ;  /* 0x00000000ff9e7431 */ /* 0x000fd800000001ff */
[----:B------:R-:W0:Y:S01]  /*69c0*/  @P1 LDC.64 R100, c[0x0][0x408] ;  /* 0x00010200ff641b82 */ /* 0x000e220000000a00 */
[----:B------:R-:W-:Y:S02]  /*69d0*/  @P1 HADD2.F32 R159, -RZ, R159.H0_H0 ;  /* 0x2000009fff9f1230 */ /* 0x000fe40000004100 */
        /* <DEDUP_REMOVED lines=15> */
.L_x_7791:
        /* <DEDUP_REMOVED lines=14> */
.L_x_7809:
[----:B------:R-:W-:Y:S05]  /*6bb0*/  BSYNC.RECONVERGENT B0 ;  /* 0x0000000000007941 */ /* 0x000fea0003800200 */
.L_x_7808:
        /* <DEDUP_REMOVED lines=13> */
.L_x_7811:
[----:B------:R-:W-:Y:S05]  /*6c90*/  BSYNC.RECONVERGENT B0 ;  /* 0x0000000000007941 */ /* 0x000fea0003800200 */
.L_x_7810:
[----:B------:R-:W-:-:S04]  /*6ca0*/  F2FP.F16.F32.PACK_AB R104, RZ, R104 ;  /* 0x00000068ff68723e */ /* 0x000fc800000000ff */
[----:B------:R-:W-:-:S07]  /*6cb0*/  PRMT R155, R104, 0x7610, R155 ;  /* 0x00007610689b7816 */ /* 0x000fce000000009b */
.L_x_7807:
        /* <DEDUP_REMOVED lines=14> */
.L_x_7814:
[----:B------:R-:W-:Y:S05]  /*6da0*/  BSYNC.RECONVERGENT B0 ;  /* 0x0000000000007941 */ /* 0x000fea0003800200 */
.L_x_7813:
        /* <DEDUP_REMOVED lines=13> */
.L_x_7816:
[----:B------:R-:W-:Y:S05]  /*6e80*/  BSYNC.RECONVERGENT B0 ;  /* 0x0000000000007941 */ /* 0x000fea0003800200 */
.L_x_7815:
[----:B------:R-:W-:-:S04]  /*6e90*/  F2FP.F16.F32.PACK_AB R104, RZ, R104 ;  /* 0x00000068ff68723e */ /* 0x000fc800000000ff */
[----:B------:R-:W-:-:S07]  /*6ea0*/  PRMT R153, R104, 0x7610, R153 ;  /* 0x0000761068997816 */ /* 0x000fce0000000099 */
.L_x_7812:
        /* <DEDUP_REMOVED lines=14> */
.L_x_7819:
[----:B------:R-:W-:Y:S05]  /*6f90*/  BSYNC.RECONVERGENT B0 ;  /* 0x0000000000007941 */ /* 0x000fea0003800200 */
.L_x_7818:
        /* <DEDUP_REMOVED lines=13> */
.L_x_7821:
[----:B------:R-:W-:Y:S05]  /*7070*/  BSYNC.RECONVERGENT B0 ;  /* 0x0000000000007941 */ /* 0x000fea0003800200 */
.L_x_7820:
[----:B------:R-:W-:-:S04]  /*7080*/  F2FP.F16.F32.PACK_AB R104, RZ, R104 ;  /* 0x00000068ff68723e */ /* 0x000fc800000000ff */
[----:B------:R-:W-:-:S07]  /*7090*/  PRMT R154, R104, 0x7610, R154 ;  /* 0x00007610689a7816 */ /* 0x000fce000000009a */
.L_x_7817:
        /* <DEDUP_REMOVED lines=14> */
.L_x_7823:
[----:B------:R-:W-:Y:S05]  /*7180*/  BSYNC.RECONVERGENT B0 ;  /* 0x0000000000007941 */ /* 0x000fea0003800200 */
.L_x_7822:
        /* <DEDUP_REMOVED lines=13> */
.L_x_7825:
[----:B------:R-:W-:Y:S05]  /*7260*/  BSYNC.RECONVERGENT B0 ;  /* 0x0000000000007941 */ /* 0x000fea0003800200 */
.L_x_7824:
[----:B------:R-:W-:-:S04]  /*7270*/  F2FP.F16.F32.PACK_AB R104, RZ, R104 ;  /* 0x00000068ff68723e */ /* 0x000fc800000000ff */
[----:B------:R-:W-:-:S07]  /*7280*/  PRMT R151, R104, 0x7610, R151 ;  /* 0x0000761068977816 */ /* 0x000fce0000000097 */
.L_x_7787:
[----:B------:R-:W0:Y:S01]  /*7290*/  @P0 LDC.64 R104, c[0x0][0x478] ;  /* 0x00011e00ff680b82 */ /* 0x000e220000000a00 */
[----:B------:R-:W-:-:S05]  /*72a0*/  @P0 IADD3 R157, PT, PT, R106, 0x100, RZ ;  /* 0x000001006a9d0810 */ /* 0x000fca0007ffe0ff */
        /* <DEDUP_REMOVED lines=8> */
[----:B------:R-:W-:Y:S02]  /*7330*/  IADD3 R157, PT, PT, R107, 0x100, RZ ;  /* 0x000001006b9d7810 */ /* 0x000fe40007ffe0ff */
[----:B------:R-:W-:-:S03]  /*7340*/  LOP3.LUT R104, R104, 0xffff, R155, 0xf8, !PT ;  /* 0x0000ffff68687812 */ /* 0x000fc600078ef89b */
[----:B-1----:R-:W-:-:S05]  /*7350*/  IMAD.WIDE.U32 R158, R157, 0x8, R158 ;  /* 0x000000089d9e7825 */ /* 0x002fca00078e009e */
[----:B------:R1:W-:Y:S02]  /*7360*/  STG.E.64 desc[UR20][R158.64], R104 ;  /* 0x000000689e007986 */ /* 0x0003e4000c101b14 */
.L_x_7826:
        /* <DEDUP_REMOVED lines=9> */
.L_x_7827:
[--C-:B01----:R-:W-:Y:S02]  /*7400*/  SHF.R.U64 R105, R120, 0x10, R121.reuse ;  /* 0x0000001078697819 */ /* 0x103fe40000001279 */
[----:B------:R-:W-:Y:S01]  /*7410*/  SHF.R.U32.HI R157, RZ, 0x10, R121 ;  /* 0x00000010ff9d7819 */ /* 0x000fe20000011679 */
        /* <DEDUP_REMOVED lines=24> */
.L_x_7830:
[----:B------:R-:W-:Y:S01]  /*75a0*/  @P1 FFMA.FTZ R100, R8, UR11, R156 ;  /* 0x0000000b08641c23 */ /* 0x000fe2000801009c */
[----:B------:R-:W-:-:S03]  /*75b0*/  MOV R158, R93 ;  /* 0x0000005d009e7202 */ /* 0x000fc60000000f00 */
[----:B------:R-:W-:-:S04]  /*75c0*/  @P1 FADD.FTZ R100, R11, -R100 ;  /* 0x800000640b641221 */ /* 0x000fc80000010000 */
[----:B------:R-:W-:Y:S01]  /*75d0*/  @P1 FFMA.FTZ R158, R100, UR29, R93 ;  /* 0x0000001d649e1c23 */ /* 0x000fe2000801005d */
[----:B------:R-:W-:Y:S06]  /*75e0*/  BRA.U !UP3, `(.L_x_7831) ;  /* 0x000000010b407547 */ /* 0x000fec000b800000 */
[----:B------:R-:W-:-:S13]  /*75f0*/  LOP3.LUT P2, RZ, R152, 0xff00, RZ, 0xc0, !PT ;  /* 0x0000ff0098ff7812 */ /* 0x000fda000784c0ff */
[----:B------:R-:W0:Y:S01]  /*7600*/  @P2 LDC.64 R100, c[0x0][0x408] ;  /* 0x00010200ff642b82 */ /* 0x000e220000000a00 */
[----:B------:R-:W-:Y:S02]  /*7610*/  @P2 HADD2.F32 R160, -RZ, R166.H0_H0 ;  /* 0x200000a6ffa02230 */ /* 0x000fe40000004100 */
[----:B------:R-:W-:-:S05]  /*7620*/  @P2 HADD2.F32 R105, -RZ, R105.H0_H0 ;  /* 0x20000069ff692230 */ /* 0x000fca0000004100 */
[----:B------:R-:W1:Y:S01]  /*7630*/  @P2 LDC.64 R102, c[0x0][0x408] ;  /* 0x00010200ff662b82 */ /* 0x000e620000000a00 */
[----:B0-----:R-:W-:-:S04]  /*7640*/  @P2 FMUL.FTZ R101, R158, R101 ;  /* 0x000000659e652220 */ /* 0x001fc80000410000 */
[----:B------:R-:W-:Y:S01]  /*7650*/  @P2 FMUL.FTZ R101, R101, R100 ;  /* 0x0000006465652220 */ /* 0x000fe20000410000 */
[----:B------:R-:W-:Y:S02]  /*7660*/  HFMA2 R100, -RZ, RZ, 0, 0 ;  /* 0x00000000ff647431 */ /* 0x000fe400000001ff */
[----:B-1----:R-:W-:Y:S01]  /*7670*/  @P2 FMUL.FTZ R103, R158, R103 ;  /* 0x000000679e672220 */ /* 0x002fe20000410000 */
[----:B------:R-:W-:-:S03]  /*7680*/  @P2 FMUL.FTZ R100, R160, R101 ;  /* 0x00000065a0642220 */ /* 0x000fc60000410000 */
[----:B------:R-:W-:Y:S01]  /*7690*/  @P2 FMUL.FTZ R102, R103, R102 ;  /* 0x0000006667662220 */ /* 0x000fe20000410000 */
[----:B------:R-:W-:Y:S01]  /*76a0*/  MOV R101, RZ ;  /* 0x000000ff00657202 */ /* 0x000fe20000000f00 */
[----:B------:R-:W-:Y:S02]  /*76b0*/  FADD.FTZ R61, R61, R100 ;  /* 0x000000643d3d7221 */ /* 0x000fe40000010000 */
[----:B------:R-:W-:-:S05]  /*76c0*/  @P2 FMUL.FTZ R101, R102, R105 ;  /* 0x0000006966652220 */ /* 0x000fca0000410000 */
[----:B------:R-:W-:-:S04]  /*76d0*/  F2FP.F16.F32.PACK_AB R101, RZ, R101 ;  /* 0x00000065ff65723e */ /* 0x000fc800000000ff */
[----:B------:R-:W-:-:S07]  /*76e0*/  PRMT R153, R101, 0x7610, R153 ;  /* 0x0000761065997816 */ /* 0x000fce0000000099 */
.L_x_7831:
        /* <DEDUP_REMOVED lines=21> */
.L_x_7832:
        /* <DEDUP_REMOVED lines=10> */
[----:B------:R-:W-:-:S07]  /*78e0*/  CS2R R104, SRZ ;  /* 0x0000000000687805 */ /* 0x000fce000001ff00 */
[----:B------:R-:W-:-:S05]  /*78f0*/  @P1 HADD2.F32 R157, -RZ, R157.H0_H0 ;  /* 0x2000009dff9d1230 */ /* 0x000fca0000004100 */
[----:B------:R-:W-:Y:S01]  /*7900*/  @P1 FMUL.FTZ R105, R152, R157 ;  /* 0x0000009d98691220 */ /* 0x000fe20000410000 */
[----:B------:R-:W-:-:S04]  /*7910*/  @P1 HADD2.F32 R157, -RZ, R166.H1_H1 ;  /* 0x300000a6ff9d1230 */ /* 0x000fc80000004100 */
[----:B------:R-:W-:Y:S01]  /*7920*/  F2FP.F16.F32.PACK_AB R105, RZ, R105 ;  /* 0x00000069ff69723e */ /* 0x000fe200000000ff */
[----:B------:R-:W-:-:S03]  /*7930*/  @P1 FMUL.FTZ R104, R157, R152 ;  /* 0x000000989d681220 */ /* 0x000fc60000410000 */
[----:B------:R-:W-:Y:S01]  /*7940*/  PRMT R151, R105, 0x7610, R151 ;  /* 0x0000761069977816 */ /* 0x000fe20000000097 */
[----:B------:R-:W-:Y:S01]  /*7950*/  FADD.FTZ R63, R63, R104 ;  /* 0x000000683f3f7221 */ /* 0x000fe20000010000 */
[----:B------:R-:W-:Y:S06]  /*7960*/  BRA `(.L_x_7833) ;  /* 0x00000014001c7947 */ /* 0x000fec0003800000 */
.L_x_7829:
        /* <DEDUP_REMOVED lines=17> */
.L_x_7834:
        /* <DEDUP_REMOVED lines=18> */
.L_x_7835:
[----:B------:R-:W-:Y:S05]  /*7ba0*/  BRA.U !UP3, `(.L_x_7836) ;  /* 0x000000010b407547 */ /* 0x000fea000b800000 */
[----:B------:R-:W-:Y:S02]  /*7bb0*/  PLOP3.LUT P2, PT, PT, PT, UP2, 0x80, 0x8 ;  /* 0x000000000008781c */ /* 0x000fe40003f4f028 */
[----:B------:R-:W-:Y:S02]  /*7bc0*/  LOP3.LUT P1, RZ, R152, 0xff0000, RZ, 0xc0, !PT ;  /* 0x00ff000098ff7812 */ /* 0x000fe4000782c0ff */
[----:B------:R-:W-:-:S09]  /*7bd0*/  MOV R104, R94 ;  /* 0x0000005e00687202 */ /* 0x000fd20000000f00 */
[----:B------:R-:W-:Y:S02]  /*7be0*/  @P2 FFMA.FTZ R105, R115, UR11, R156 ;  /* 0x0000000b73692c23 */ /* 0x000fe4000801009c */
[----:B------:R-:W-:Y:S02]  /*7bf0*/  @P1 HADD2.F32 R159, -RZ, R165.H1_H1 ;  /* 0x300000a5ff9f1230 */ /* 0x000fe40000004100 */
[----:B------:R-:W-:-:S04]  /*7c00*/  @P2 FADD.FTZ R105, R112, -R105 ;  /* 0x8000006970692221 */ /* 0x000fc80000010000 */
[----:B------:R-:W-:-:S04]  /*7c10*/  @P2 FFMA.FTZ R104, R105, UR29, R94 ;  /* 0x0000001d69682c23 */ /* 0x000fc8000801005e */
[----:B------:R-:W-:-:S04]  /*7c20*/  FMUL.FTZ R104, R104, UR23 ;  /* 0x0000001768687c20 */ /* 0x000fc80008410000 */
[----:B------:R-:W-:Y:S01]  /*7c30*/  FMUL.FTZ R154, R104, UR22 ;  /* 0x00000016689a7c20 */ /* 0x000fe20008410000 */
[----:B------:R-:W-:-:S03]  /*7c40*/  CS2R R104, SRZ ;  /* 0x0000000000687805 */ /* 0x000fc6000001ff00 */
[----:B------:R-:W-:-:S04]  /*7c50*/  @P1 FMUL.FTZ R105, R159, R154 ;  /* 0x0000009a9f691220 */ /* 0x000fc80000410000 */
[----:B------:R-:W-:Y:S01]  /*7c60*/  FADD.FTZ R62, R62, R105 ;  /* 0x000000693e3e7221 */ /* 0x000fe20000010000 */
[----:B------:R-:W-:-:S05]  /*7c70*/  @P1 HADD2.F32 R105, -RZ, R121.H0_H0 ;  /* 0x20000079ff691230 */ /* 0x000fca0000004100 */
[----:B------:R-:W-:-:S05]  /*7c80*/  @P1 FMUL.FTZ R104, R105, R154 ;  /* 0x0000009a69681220 */ /* 0x000fca0000410000 */
[----:B------:R-:W-:-:S04]  /*7c90*/  F2FP.F16.F32.PACK_AB R104, RZ, R104 ;  /* 0x00000068ff68723e */ /* 0x000fc800000000ff */
[----:B------:R-:W-:-:S07]  /*7ca0*/  PRMT R154, R104, 0x7610, R154 ;  /* 0x00007610689a7816 */ /* 0x000fce000000009a */
.L_x_7836:
[----:B------:R-:W-:Y:S05]  /*7cb0*/  BRA.U !UP3, `(.L_x_7833) ;  /* 0x000000110b487547 */ /* 0x000fea000b800000 */
[----:B------:R-:W-:Y:S02]  /*7cc0*/  PLOP3.LUT P2, PT, PT, PT, UP2, 0x80, 0x8 ;  /* 0x000000000008781c */ /* 0x000fe40003f4f028 */
[----:B------:R-:W-:-:S11]  /*7cd0*/  ISETP.GE.U32.AND P1, PT, R152, 0x1000000, PT ;  /* 0x010000009800780c */ /* 0x000fd60003f26070 */
[----:B------:R-:W-:Y:S02]  /*7ce0*/  @P2 FFMA.FTZ R104, R10, UR11, R156 ;  /* 0x0000000b0a682c23 */ /* 0x000fe4000801009c */
[----:B------:R-:W-:Y:S02]  /*7cf0*/  @P1 HADD2.F32 R157, -RZ, R157.H0_H0 ;  /* 0x2000009dff9d1230 */ /* 0x000fe40000004100 */
[----:B------:R-:W-:Y:S01]  /*7d00*/  @P2 FADD.FTZ R152, R13, -R104 ;  /* 0x800000680d982221 */ /* 0x000fe20000010000 */
[----:B------:R-:W-:-:S03]  /*7d10*/  MOV R104, R95 ;  /* 0x0000005f00687202 */ /* 0x000fc60000000f00 */
[----:B------:R-:W-:-:S04]  /*7d20*/  @P2 FFMA.FTZ R104, R152, UR29, R95 ;  /* 0x0000001d98682c23 */ /* 0x000fc8000801005f */
[----:B------:R-:W-:-:S04]  /*7d30*/  FMUL.FTZ R104, R104, UR23 ;  /* 0x0000001768687c20 */ /* 0x000fc80008410000 */
        /* <DEDUP_REMOVED lines=9> */
.L_x_7828:
        /* <DEDUP_REMOVED lines=15> */
.L_x_7840:
[----:B------:R-:W-:Y:S05]  /*7ec0*/  BSYNC.RECONVERGENT B0 ;  /* 0x0000000000007941 */ /* 0x000fea0003800200 */
.L_x_7839:
        /* <DEDUP_REMOVED lines=13> */
.L_x_7842:
[----:B------:R-:W-:Y:S05]  /*7fa0*/  BSYNC.RECONVERGENT B0 ;  /* 0x0000000000007941 */ /* 0x000fea0003800200 */
.L_x_7841:
[----:B------:R-:W-:-:S04]  /*7fb0*/  F2FP.F16.F32.PACK_AB R100, RZ, R100 ;  /* 0x00000064ff64723e */ /* 0x000fc800000000ff */
[----:B------:R-:W-:-:S07]  /*7fc0*/  PRMT R155, R100, 0x7610, R155 ;  /* 0x00007610649b7816 */ /* 0x000fce000000009b */
.L_x_7838:
        /* <DEDUP_REMOVED lines=14> */
.L_x_7845:
[----:B------:R-:W-:Y:S05]  /*80b0*/  BSYNC.RECONVERGENT B0 ;  /* 0x0000000000007941 */ /* 0x000fea0003800200 */
.L_x_7844:
        /* <DEDUP_REMOVED lines=13> */
.L_x_7847:
[----:B------:R-:W-:Y:S05]  /*8190*/  BSYNC.RECONVERGENT B0 ;  /* 0x0000000000007941 */ /* 0x000fea0003800200 */
.L_x_7846:
[----:B------:R-:W-:-:S04]  /*81a0*/  F2FP.F16.F32.PACK_AB R100, RZ, R100 ;  /* 0x00000064ff64723e */ /* 0x000fc800000000ff */
[----:B------:R-:W-:-:S07]  /*81b0*/  PRMT R153, R100, 0x7610, R153 ;  /* 0x0000761064997816 */ /* 0x000fce0000000099 */
.L_x_7843:
        /* <DEDUP_REMOVED lines=14> */
.L_x_7850:
[----:B------:R-:W-:Y:S05]  /*82a0*/  BSYNC.RECONVERGENT B0 ;  /* 0x0000000000007941 */ /* 0x000fea0003800200 */
.L_x_7849:
        /* <DEDUP_REMOVED lines=13> */
.L_x_7852:
[----:B------:R-:W-:Y:S05]  /*8380*/  BSYNC.RECONVERGENT B0 ;  /* 0x0000000000007941 */ /* 0x000fea0003800200 */
.L_x_7851:
[----:B------:R-:W-:Y:S02]  /*8390*/  F2FP.F16.F32.PACK_AB R154, RZ, R62 ;  /* 0x0000003eff9a723e */ /* 0x000fe400000000ff */
[----:B------:R-:W-:-:S07]  /*83a0*/  MOV R62, R101 ;  /* 0x00000065003e7202 */ /* 0x000fce0000000f00 */
.L_x_7848:
        /* <DEDUP_REMOVED lines=39> */
.L_x_7837:
        /* <DEDUP_REMOVED lines=14> */
.L_x_7855:
[----:B------:R-:W-:Y:S05]  /*8700*/  BSYNC.RECONVERGENT B0 ;  /* 0x0000000000007941 */ /* 0x000fea0003800200 */
.L_x_7854:
        /* <DEDUP_REMOVED lines=13> */
.L_x_7857:
[----:B------:R-:W-:Y:S05]  /*87e0*/  BSYNC.RECONVERGENT B0 ;  /* 0x0000000000007941 */ /* 0x000fea0003800200 */
.L_x_7856:
[----:B------:R-:W-:-:S04]  /*87f0*/  F2FP.F16.F32.PACK_AB R104, RZ, R104 ;  /* 0x00000068ff68723e */ /* 0x000fc800000000ff */
[----:B------:R-:W-:-:S07]  /*8800*/  PRMT R155, R104, 0x7610, R155 ;  /* 0x00007610689b7816 */ /* 0x000fce000000009b */
.L_x_7853:
        /* <DEDUP_REMOVED lines=14> */
.L_x_7860:
[----:B------:R-:W-:Y:S05]  /*88f0*/  BSYNC.RECONVERGENT B0 ;  /* 0x0000000000007941 */ /* 0x000fea0003800200 */
.L_x_7859:
        /* <DEDUP_REMOVED lines=13> */
.L_x_7862:
[----:B------:R-:W-:Y:S05]  /*89d0*/  BSYNC.RECONVERGENT B0 ;  /* 0x0000000000007941 */ /* 0x000fea0003800200 */
.L_x_7861:
[----:B------:R-:W-:-:S04]  /*89e0*/  F2FP.F16.F32.PACK_AB R104, RZ, R104 ;  /* 0x00000068ff68723e */ /* 0x000fc800000000ff */
[----:B------:R-:W-:-:S07]  /*89f0*/  PRMT R153, R104, 0x7610, R153 ;  /* 0x0000761068997816 */ /* 0x000fce0000000099 */
.L_x_7858:
        /* <DEDUP_REMOVED lines=14> */
.L_x_7865:
[----:B------:R-:W-:Y:S05]  /*8ae0*/  BSYNC.RECONVERGENT B0 ;  /* 0x0000000000007941 */ /* 0x000fea0003800200 */
.L_x_7864:
        /* <DEDUP_REMOVED lines=13> */
.L_x_7867:
[----:B------:R-:W-:Y:S05]  /*8bc0*/  BSYNC.RECONVERGENT B0 ;  /* 0x0000000000007941 */ /* 0x000fea0003800200 */
.L_x_7866:
[----:B------:R-:W-:-:S04]  /*8bd0*/  F2FP.F16.F32.PACK_AB R104, RZ, R104 ;  /* 0x00000068ff68723e */ /* 0x000fc800000000ff */
[----:B------:R-:W-:-:S07]  /*8be0*/  PRMT R154, R104, 0x7610, R154 ;  /* 0x00007610689a7816 */ /* 0x000fce000000009a */
.L_x_7863:
        /* <DEDUP_REMOVED lines=14> */
.L_x_7869:
[----:B------:R-:W-:Y:S05]  /*8cd0*/  BSYNC.RECONVERGENT B0 ;  /* 0x0000000000007941 */ /* 0x000fea0003800200 */
.L_x_7868:
        /* <DEDUP_REMOVED lines=13> */
.L_x_7871:
[----:B------:R-:W-:Y:S05]  /*8db0*/  BSYNC.RECONVERGENT B0 ;  /* 0x0000000000007941 */ /* 0x000fea0003800200 */
.L_x_7870:
[----:B------:R-:W-:-:S04]  /*8dc0*/  F2FP.F16.F32.PACK_AB R104, RZ, R104 ;  /* 0x00000068ff68723e */ /* 0x000fc800000000ff */
[----:B------:R-:W-:-:S07]  /*8dd0*/  PRMT R151, R104, 0x7610, R151 ;  /* 0x0000761068977816 */ /* 0x000fce0000000097 */
.L_x_7833:
        /* <DEDUP_REMOVED lines=14> */
.L_x_7872:
[----:B------:R-:W-:Y:S01]  /*8ec0*/  IADD3 R107, PT, PT, R107, 0x200, RZ ;  /* 0x000002006b6b7810 */ /* 0x000fe20007ffe0ff */
[----:B------:R-:W-:Y:S06]  /*8ed0*/  BRA.U !UP3, `(.L_x_7873) ;  /* 0x000000010b1c7547 */ /* 0x000fec000b800000 */
[----:B01----:R-:W0:Y:S02]  /*8ee0*/  LDC.64 R104, c[0x0][0x390] ;  /* 0x0000e400ff687b82 */ /* 0x003e240000000a00 */
[----:B0-----:R-:W-:-:S06]  /*8ef0*/  IMAD.WIDE.U32 R104, R107, 0x8, R104 ;  /* 0x000000086b687825 */ /* 0x001fcc00078e0068 */
[----:B------:R-:W2:Y:S02]  /*8f00*/  LDG.E.64 R104, desc[UR20][R104.64] ;  /* 0x0000001468687981 */ /* 0x000ea4000c1e1b00 */
[C-C-:B--2---:R-:W-:Y:S02]  /*8f10*/  SHF.R.U64 R166, R104.reuse, 0x10, R105.reuse ;  /* 0x0000001068a67819 */ /* 0x144fe40000001269 */
[--C-:B------:R-:W-:Y:S02]  /*8f20*/  SHF.R.U32.HI R152, RZ, 0x10, R105.reuse ;  /* 0x00000010ff987819 */ /* 0x100fe40000011669 */
[----:B------:R-:W-:Y:S02]  /*8f30*/  PRMT R165, R104, 0x5410, R105 ;  /* 0x0000541068a57816 */ /* 0x000fe40000000069 */
[----:B------:R-:W-:-:S07]  /*8f40*/  PRMT R166, R166, 0x5410, R152 ;  /* 0x00005410a6a67816 */ /* 0x000fce0000000098 */
.L_x_7873:
[--C-:B------:R-:W-:Y:S02]  /*8f50*/  SHF.R.U32.HI R157, RZ, 0x10, R123.reuse ;  /* 0x00000010ff9d7819 */ /* 0x100fe4000001167b */
[----:B01----:R-:W-:Y:S01]  /*8f60*/  SHF.R.U64 R105, R122, 0x10, R123 ;  /* 0x000000107a697819 */ /* 0x003fe2000000127b */
        /* <DEDUP_REMOVED lines=24> */
.L_x_7876:
[----:B------:R-:W-:Y:S01]  /*90f0*/  @P1 FFMA.FTZ R100, R12, UR11, R156 ;  /* 0x0000000b0c641c23 */ /* 0x000fe2000801009c */
[----:B------:R-:W-:-:S03]  /*9100*/  MOV R152, R97 ;  /* 0x0000006100987202 */ /* 0x000fc60000000f00 */
        /* <DEDUP_REMOVED lines=19> */
.L_x_7877:
[--C-:B------:R-:W-:Y:S01]  /*9240*/  @P1 FFMA.FTZ R100, R14, UR11, R156.reuse ;  /* 0x0000000b0e641c23 */ /* 0x100fe2000801009c */
[----:B------:R-:W-:Y:S01]  /*9250*/  @P1 FFMA.FTZ R101, R139, UR11, R156 ;  /* 0x0000000b8b651c23 */ /* 0x000fe2000801009c */
[----:B------:R-:W-:Y:S02]  /*9260*/  MOV R105, R99 ;  /* 0x0000006300697202 */ /* 0x000fe40000000f00 */
[----:B------:R-:W-:Y:S01]  /*9270*/  @P1 FADD.FTZ R100, R17, -R100 ;  /* 0x8000006411641221 */ /* 0x000fe20000010000 */
[----:B------:R-:W-:Y:S01]  /*9280*/  @P1 FADD.FTZ R101, R136, -R101 ;  /* 0x8000006588651221 */ /* 0x000fe20000010000 */
[----:B------:R-:W-:Y:S02]  /*9290*/  MOV R156, R98 ;  /* 0x00000062009c7202 */ /* 0x000fe40000000f00 */
[----:B------:R-:W-:Y:S01]  /*92a0*/  @P1 FFMA.FTZ R105, R100, UR29, R99 ;  /* 0x0000001d64691c23 */ /* 0x000fe20008010063 */
[----:B------:R-:W-:Y:S01]  /*92b0*/  @P1 FFMA.FTZ R156, R101, UR29, R98 ;  /* 0x0000001d659c1c23 */ /* 0x000fe20008010062 */
[----:B------:R-:W-:Y:S06]  /*92c0*/  BRA.U !UP3, `(.L_x_7878) ;  /* 0x000000010b407547 */ /* 0x000fec000b800000 */
[----:B------:R-:W-:-:S13]  /*92d0*/  LOP3.LUT P1, RZ, R150, 0xff0000, RZ, 0xc0, !PT ;  /* 0x00ff000096ff7812 */ /* 0x000fda000782c0ff */
[----:B------:R-:W0:Y:S01]  /*92e0*/  @P1 LDC.64 R100, c[0x0][0x408] ;  /* 0x00010200ff641b82 */ /* 0x000e220000000a00 */
[----:B------:R-:W-:-:S07]  /*92f0*/  @P1 HADD2.F32 R159, -RZ, R165.H1_H1 ;  /* 0x300000a5ff9f1230 */ /* 0x000fce0000004100 */
        /* <DEDUP_REMOVED lines=13> */
.L_x_7878:
[----:B------:R-:W-:Y:S02]  /*93d0*/  MOV R102, R156 ;  /* 0x0000009c00667202 */ /* 0x000fe40000000f00 */
[----:B------:R-:W-:Y:S02]  /*93e0*/  MOV R101, R152 ;  /* 0x0000009800657202 */ /* 0x000fe40000000f00 */
[----:B------:R-:W-:Y:S02]  /*93f0*/  MOV R100, R104 ;  /* 0x0000006800647202 */ /* 0x000fe40000000f00 */
        /* <DEDUP_REMOVED lines=14> */
.L_x_7875:
        /* <DEDUP_REMOVED lines=10> */
[----:B------:R-:W-:Y:S01]  /*9580*/  FMUL.FTZ R152, R104, UR22 ;  /* 0x0000001668987c20 */ /* 0x000fe20008410000 */
[----:B------:R-:W-:-:S03]  /*9590*/  MOV R104, RZ ;  /* 0x000000ff00687202 */ /* 0x000fc60000000f00 */
[----:B------:R-:W-:Y:S01]  /*95a0*/  @P1 FMUL.FTZ R155, R159, R152 ;  /* 0x000000989f9b1220 */ /* 0x000fe20000410000 */
[----:B------:R-:W-:-:S03]  /*95b0*/  @P1 HADD2.F32 R159, -RZ, R122.H0_H0 ;  /* 0x2000007aff9f1230 */ /* 0x000fc60000004100 */
[----:B------:R-:W-:Y:S02]  /*95c0*/  FADD.FTZ R64, R64, R155 ;  /* 0x0000009b40407221 */ /* 0x000fe40000010000 */
[----:B------:R-:W-:-:S05]  /*95d0*/  @P1 FMUL.FTZ R104, R159, R152 ;  /* 0x000000989f681220 */ /* 0x000fca0000410000 */
[----:B------:R-:W-:-:S04]  /*95e0*/  F2FP.F16.F32.PACK_AB R104, RZ, R104 ;  /* 0x00000068ff68723e */ /* 0x000fc800000000ff */
[----:B------:R-:W-:-:S07]  /*95f0*/  PRMT R155, R104, 0x7610, R155 ;  /* 0x00007610689b7816 */ /* 0x000fce000000009b */
.L_x_7880:
        /* <DEDUP_REMOVED lines=9> */
[----:B------:R-:W-:-:S03]  /*9690*/  MOV R152, RZ ;  /* 0x000000ff00987202 */ /* 0x000fc60000000f00 */
[----:B------:R-:W-:-:S04]  /*96a0*/  FMUL.FTZ R104, R104, UR23 ;  /* 0x0000001768687c20 */ /* 0x000fc80008410000 */
[----:B------:R-:W-:Y:S01]  /*96b0*/  FMUL.FTZ R158, R104, UR22 ;  /* 0x00000016689e7c20 */ /* 0x000fe20008410000 */
[----:B------:R-:W-:-:S03]  /*96c0*/  HFMA2 R104, -RZ, RZ, 0, 0 ;  /* 0x00000000ff687431 */ /* 0x000fc600000001ff */
[-C--:B------:R-:W-:Y:S01]  /*96d0*/  @P1 FMUL.FTZ R152, R105, R158.reuse ;  /* 0x0000009e69981220 */ /* 0x080fe20000410000 */
[----:B------:R-:W-:-:S04]  /*96e0*/  @P1 FMUL.FTZ R104, R159, R158 ;  /* 0x0000009e9f681220 */ /* 0x000fc80000410000 */
[----:B------:R-:W-:Y:S01]  /*96f0*/  F2FP.F16.F32.PACK_AB R152, RZ, R152 ;  /* 0x00000098ff98723e */ /* 0x000fe200000000ff */
[----:B------:R-:W-:-:S03]  /*9700*/  FADD.FTZ R65, R65, R104 ;  /* 0x0000006841417221 */ /* 0x000fc60000010000 */
[----:B------:R-:W-:-:S07]  /*9710*/  PRMT R153, R152, 0x7610, R153 ;  /* 0x0000761098997816 */ /* 0x000fce0000000099 */
.L_x_7881:
        /* <DEDUP_REMOVED lines=16> */
[----:B------:R-:W-:-:S07]  /*9820*/  PRMT R154, R104, 0x7610, R154 ;  /* 0x00007610689a7816 */ /* 0x000fce000000009a */
.L_x_7882:
[----:B------:R-:W-:Y:S05]  /*9830*/  BRA.U !UP3, `(.L_x_7879) ;  /* 0x0000000d0bf07547 */ /* 0x000fea000b800000 */
[----:B------:R-:W-:Y:S02]  /*9840*/  PLOP3.LUT P2, PT, PT, PT, UP2, 0x80, 0x8 ;  /* 0x000000000008781c */ /* 0x000fe40003f4f028 */
[----:B------:R-:W-:Y:S02]  /*9850*/  ISETP.GE.U32.AND P1, PT, R150, 0x1000000, PT ;  /* 0x010000009600780c */ /* 0x000fe40003f26070 */
[----:B------:R-:W-:-:S09]  /*9860*/  MOV R104, R99 ;  /* 0x0000006300687202 */ /* 0x000fd20000000f00 */
[----:B------:R-:W-:Y:S02]  /*9870*/  @P2 FFMA.FTZ R156, R14, UR11, R156 ;  /* 0x0000000b0e9c2c23 */ /* 0x000fe4000801009c */
[----:B------:R-:W-:Y:S02]  /*9880*/  @P1 HADD2.F32 R157, -RZ, R157.H0_H0 ;  /* 0x2000009dff9d1230 */ /* 0x000fe40000004100 */
[----:B------:R-:W-:-:S04]  /*9890*/  @P2 FADD.FTZ R156, R17, -R156 ;  /* 0x8000009c119c2221 */ /* 0x000fc80000010000 */
        /* <DEDUP_REMOVED lines=11> */
.L_x_7874:
        /* <DEDUP_REMOVED lines=15> */
.L_x_7886:
[----:B------:R-:W-:Y:S05]  /*9a40*/  BSYNC.RECONVERGENT B0 ;  /* 0x0000000000007941 */ /* 0x000fea0003800200 */
.L_x_7885:
        /* <DEDUP_REMOVED lines=13> */
.L_x_7888:
[----:B------:R-:W-:Y:S05]  /*9b20*/  BSYNC.RECONVERGENT B0 ;  /* 0x0000000000007941 */ /* 0x000fea0003800200 */
.L_x_7887:
[----:B------:R-:W-:Y:S02]  /*9b30*/  F2FP.F16.F32.PACK_AB R155, RZ, R64 ;  /* 0x00000040ff9b723e */ /* 0x000fe400000000ff */
[----:B------:R-:W-:-:S07]  /*9b40*/  MOV R64, R101 ;  /* 0x0000006500407202 */ /* 0x000fce0000000f00 */
.L_x_7884:
        /* <DEDUP_REMOVED lines=14> */
.L_x_7891:
[----:B------:R-:W-:Y:S05]  /*9c30*/  BSYNC.RECONVERGENT B0 ;  /* 0x0000000000007941 */ /* 0x000fea0003800200 */
.L_x_7890:
        /* <DEDUP_REMOVED lines=13> */
.L_x_7893:
[----:B------:R-:W-:Y:S05]  /*9d10*/  BSYNC.RECONVERGENT B0 ;  /* 0x0000000000007941 */ /* 0x000fea0003800200 */
.L_x_7892:
[----:B------:R-:W-:Y:S02]  /*9d20*/  F2FP.F16.F32.PACK_AB R101, RZ, R65 ;  /* 0x00000041ff65723e */ /* 0x000fe400000000ff */
[----:B------:R-:W-:Y:S02]  /*9d30*/  MOV R65, R100 ;  /* 0x0000006400417202 */ /* 0x000fe40000000f00 */
[----:B------:R-:W-:-:S07]  /*9d40*/  PRMT R153, R101, 0x7610, R153 ;  /* 0x0000761065997816 */ /* 0x000fce0000000099 */
.L_x_7889:
        /* <DEDUP_REMOVED lines=14> */
.L_x_7896:
[----:B------:R-:W-:Y:S05]  /*9e30*/  BSYNC.RECONVERGENT B0 ;  /* 0x0000000000007941 */ /* 0x000fea0003800200 */
.L_x_7895:
        /* <DEDUP_REMOVED lines=13> */
.L_x_7898:
[----:B------:R-:W-:Y:S05]  /*9f10*/  BSYNC.RECONVERGENT B0 ;  /* 0x0000000000007941 */ /* 0x000fea0003800200 */
.L_x_7897:
[----:B------:R-:W-:Y:S02]  /*9f20*/  F2FP.F16.F32.PACK_AB R154, RZ, R66 ;  /* 0x00000042ff9a723e */ /* 0x000fe400000000ff */
[----:B------:R-:W-:-:S07]  /*9f30*/  MOV R66, R101 ;  /* 0x0000006500427202 */ /* 0x000fce0000000f00 */
.L_x_7894:
        /* <DEDUP_REMOVED lines=30> */
.L_x_7883:
        /* <DEDUP_REMOVED lines=14> */
.L_x_7901:
[----:B------:R-:W-:Y:S05]  /*a200*/  BSYNC.RECONVERGENT B0 ;  /* 0x0000000000007941 */ /* 0x000fea0003800200 */
.L_x_7900:
        /* <DEDUP_REMOVED lines=13> */
.L_x_7903:
[----:B------:R-:W-:Y:S05]  /*a2e0*/  BSYNC.RECONVERGENT B0 ;  /* 0x0000000000007941 */ /* 0x000fea0003800200 */
.L_x_7902:
[----:B------:R-:W-:-:S04]  /*a2f0*/  F2FP.F16.F32.PACK_AB R104, RZ, R104 ;  /* 0x00000068ff68723e */ /* 0x000fc800000000ff */
[----:B------:R-:W-:-:S07]  /*a300*/  PRMT R155, R104, 0x7610, R155 ;  /* 0x00007610689b7816 */ /* 0x000fce000000009b */
.L_x_7899:
        /* <DEDUP_REMOVED lines=14> */
.L_x_7906:
[----:B------:R-:W-:Y:S05]  /*a3f0*/  BSYNC.RECONVERGENT B0 ;  /* 0x0000000000007941 */ /* 0x000fea0003800200 */
.L_x_7905:
        /* <DEDUP_REMOVED lines=13> */
.L_x_7908:
[----:B------:R-:W-:Y:S05]  /*a4d0*/  BSYNC.RECONVERGENT B0 ;  /* 0x0000000000007941 */ /* 0x000fea0003800200 */
.L_x_7907:
[----:B------:R-:W-:-:S04]  /*a4e0*/  F2FP.F16.F32.PACK_AB R104, RZ, R104 ;  /* 0x00000068ff68723e */ /* 0x000fc800000000ff */
[----:B------:R-:W-:-:S07]  /*a4f0*/  PRMT R153, R104, 0x7610, R153 ;  /* 0x0000761068997816 */ /* 0x000fce0000000099 */
.L_x_7904:
        /* <DEDUP_REMOVED lines=14> */
.L_x_7911:
[----:B------:R-:W-:Y:S05]  /*a5e0*/  BSYNC.RECONVERGENT B0 ;  /* 0x0000000000007941 */ /* 0x000fea0003800200 */
.L_x_7910:
        /* <DEDUP_REMOVED lines=13> */
.L_x_7913:
[----:B------:R-:W-:Y:S05]  /*a6c0*/  BSYNC.RECONVERGENT B0 ;  /* 0x0000000000007941 */ /* 0x000fea0003800200 */
.L_x_7912:
[----:B------:R-:W-:-:S04]  /*a6d0*/  F2FP.F16.F32.PACK_AB R104, RZ, R104 ;  /* 0x00000068ff68723e */ /* 0x000fc800000000ff */
[----:B------:R-:W-:-:S07]  /*a6e0*/  PRMT R154, R104, 0x7610, R154 ;  /* 0x00007610689a7816 */ /* 0x000fce000000009a */
.L_x_7909:
[----:B------:R-:W-:Y:S05]  /*a6f0*/  BRA.U !UP3, `(.L_x_7879) ;  /* 0x000000010b407547 */ /* 0x000fea000b800000 */
[----:B------:R-:W-:Y:S01]  /*a700*/  FFMA.FTZ R156, R14, UR11, R156 ;  /* 0x0000000b0e9c7c23 */ /* 0x000fe2000801009c */
[----:B------:R-:W-:Y:S02]  /*a710*/  ISETP.GE.U32.AND P2, PT, R150, 0x1000000, PT ;  /* 0x010000009600780c */ /* 0x000fe40003f46070 */
[----:B------:R-:W-:Y:S01]  /*a720*/  ISETP.LT.AND P1, PT, RZ, UR32, PT ;  /* 0x00000020ff007c0c */ /* 0x000fe2000bf21270 */
[----:B------:R-:W-:-:S04]  /*a730*/  FADD.FTZ R156, R17, -R156 ;  /* 0x8000009c119c7221 */ /* 0x000fc80000010000 */
[----:B------:R-:W-:-:S05]  /*a740*/  FMUL.FTZ R156, R156, UR29 ;  /* 0x0000001d9c9c7c20 */ /* 0x000fca0008410000 */
[----:B------:R-:W-:Y:S01]  /*a750*/  FSEL R104, R156, RZ, P1 ;  /* 0x000000ff9c687208 */ /* 0x000fe20000800000 */
[----:B------:R-:W-:-:S04]  /*a760*/  @P2 HADD2.F32 R157, -RZ, R157.H0_H0 ;  /* 0x2000009dff9d2230 */ /* 0x000fc80000004100 */
        /* <DEDUP_REMOVED lines=8> */
[----:B------:R-:W-:-:S07]  /*a7f0*/  FADD.FTZ R67, R67, R104 ;  /* 0x0000006843437221 */ /* 0x000fce0000010000 */
.L_x_7879:
        /* <DEDUP_REMOVED lines=13> */
.L_x_7914:
[----:B------:R-:W-:Y:S02]  /*a8d0*/  UIADD3 UR8, UPT, UPT, UR8, UR24, URZ ;  /* 0x0000001808087290 */ /* 0x000fe4000fffe0ff */
[----:B------:R-:W-:Y:S02]  /*a8e0*/  UPLOP3.LUT UP1, UPT, UPT, UPT, UP1, 0x40, 0x4 ;  /* 0x000000000004789c */ /* 0x000fe40003f2e810 */
[----:B------:R-:W-:-:S09]  /*a8f0*/  UISETP.GE.AND UP0, UPT, UR8, UR25, UPT ;  /* 0x000000190800728c */ /* 0x000fd2000bf06270 */
[----:B------:R-:W-:Y:S05]  /*a900*/  BRA.U !UP0, `(.L_x_7915) ;  /* 0xffffff5908c47547 */ /* 0x000fea000b83ffff */
.L_x_7683:
[----:B------:R-:W2:Y:S08]  /*a910*/  S2UR UR9, SR_CTAID.X ;  /* 0x00000000000979c3 */ /* 0x000eb00000002500 */
[----:B------:R-:W2:Y:S08]  /*a920*/  LDC R9, c[0x0][0x388] ;  /* 0x0000e200ff097b82 */ /* 0x000eb00000000800 */
[----:B------:R-:W3:Y:S08]  /*a930*/  LDC.64 R2, c[0x0][0x440] ;  /* 0x00011000ff027b82 */ /* 0x000ef00000000a00 */
[----:B------:R-:W4:Y:S08]  /*a940*/  LDC.64 R4, c[0x0][0x448] ;  /* 0x00011200ff047b82 */ /* 0x000f300000000a00 */
[----:B------:R-:W5:Y:S01]  /*a950*/  LDC.64 R6, c[0x0][0x460] ;  /* 0x00011800ff067b82 */ /* 0x000f620000000a00 */
[----:B--2---:R-:W-:-:S05]  /*a960*/  IMAD R9, R9, UR9, RZ ;  /* 0x0000000909097c24 */ /* 0x004fca000f8e02ff */
[----:B------:R-:W-:-:S05]  /*a970*/  LEA.HI R9, R9, R148, RZ, 0x1e ;  /* 0x0000009409097211 */ /* 0x000fca00078ff0ff */
        /* <DEDUP_REMOVED lines=19> */
.L_x_7916:
        /* <DEDUP_REMOVED lines=13> */
.L_x_10919:


//--------------------- .text._ZN10layer_norm13ln_bwd_kernelINS_13Kernel_traitsIf6__halffS2_fjLj2560ELj1ELj1ELj4ELj8ENS_18Kernel_traits_baseILj2560EfS2_fS2_fjLj128EEEEELb0ELb0ELb0ELb0EEEvNS_9BwdParamsE --------------------------
	.section	.text._ZN10layer_norm13ln_bwd_kernelINS_13Kernel_traitsIf6__halffS2_fjLj2560ELj1ELj1ELj4ELj8ENS_18Kernel_traits_baseILj2560EfS2_fS2_fjLj128EEEEELb0ELb0ELb0ELb0EEEvNS_9BwdParamsE,"ax",@progbits
	.align	128
        .global         _ZN10layer_norm13ln_bwd_kernelINS_13Kernel_traitsIf6__halffS2_fjLj2560ELj1ELj1ELj4ELj8ENS_18Kernel_traits_baseILj2560EfS2_fS2_fjLj128EEEEELb0ELb0ELb0ELb0EEEvNS_9BwdParamsE
        .type           _ZN10layer_norm13ln_bwd_kernelINS_13Kernel_traitsIf6__halffS2_fjLj2560ELj1ELj1ELj4ELj8ENS_18Kernel_traits_baseILj2560EfS2_fS2_fjLj128EEEEELb0ELb0ELb0ELb0EEEvNS_9BwdParamsE,@function
        .size           _ZN10layer_norm13ln_bwd_kernelINS_13Kernel_traitsIf6__halffS2_fjLj2560ELj1ELj1ELj4ELj8ENS_18Kernel_traits_baseILj2560EfS2_fS2_fjLj128EEEEELb0ELb0ELb0ELb0EEEvNS_9BwdParamsE,(.L_x_10920 - _ZN10layer_norm13ln_bwd_kernelINS_13Kernel_traitsIf6__halffS2_fjLj2560ELj1ELj1ELj4ELj8ENS_18Kernel_traits_baseILj2560EfS2_fS2_fjLj128EEEEELb0ELb0ELb0ELb0EEEvNS_9BwdParamsE)
        .other          _ZN10layer_norm13ln_bwd_kernelINS_13Kernel_traitsIf6__halffS2_fjLj2560ELj1ELj1ELj4ELj8ENS_18Kernel_traits_baseILj2560EfS2_fS2_fjLj128EEEEELb0ELb0ELb0ELb0EEEvNS_9BwdParamsE,@"STO_CUDA_ENTRY STV_DEFAULT"
_ZN10layer_norm13ln_bwd_kernelINS_13Kernel_traitsIf6__halffS2_fjLj2560ELj1ELj1ELj4ELj8ENS_18Kernel_traits_baseILj2560EfS2_fS2_fjLj128EEEEELb0ELb0ELb0ELb0EEEvNS_9BwdParamsE:
.text._ZN10layer_norm13ln_bwd_kernelINS_13Kernel_traitsIf6__halffS2_fjLj2560ELj1ELj1ELj4ELj8ENS_18Kernel_traits_baseILj2560EfS2_fS2_fjLj128EEEEELb0ELb0ELb0ELb0EEEvNS_9BwdParamsE:
        /* <DEDUP_REMOVED lines=89> */
.L_x_7965:
        /* <DEDUP_REMOVED lines=39> */
[----:B------:R-:W-:Y:S02]  /*0800*/  HADD2.F32 R135, -RZ, R128.H0_H0 ;  /* 0x20000080ff877230 */ /* 0x000fe40000004100 */
[C---:B--2---:R-:W-:Y:S01]  /*0810*/  FADD.FTZ R137, -R132.reuse, R100 ;  /* 0x0000006484897221 */ /* 0x044fe20000010100 */
[----:B------:R-:W-:Y:S01]  /*0820*/  SHF.R.U32.HI R130, RZ, 0x10, R105 ;  /* 0x00000010ff827819 */ /* 0x000fe20000011669 */
[----:B------:R-:W-:-:S02]  /*0830*/  FADD.FTZ R105, -R132, R101 ;  /* 0x0000006584697221 */ /* 0x000fc40000010100 */
[----:B-----5:R-:W-:Y:S01]  /*0840*/  FMUL.FTZ R137, R138, R137 ;  /* 0x000000898a897220 */ /* 0x020fe20000410000 */
[----:B------:R-:W-:Y:S02]  /*0850*/  HADD2.F32 R134, -RZ, R134.H0_H0 ;  /* 0x20000086ff867230 */ /* 0x000fe40000004100 */
[C---:B------:R-:W-:Y:S01]  /*0860*/  FADD.FTZ R131, -R132.reuse, R102 ;  /* 0x0000006684837221 */ /* 0x040fe20000010100 */
[----:B------:R-:W-:Y:S01]  /*0870*/  FADD.FTZ R103, -R132, R103 ;  /* 0x0000006784677221 */ /* 0x000fe20000010100 */
[----:B------:R-:W-:Y:S01]  /*0880*/  FMUL.FTZ R136, R138, R105 ;  /* 0x000000698a887220 */ /* 0x000fe20000410000 */
[----:B------:R-:W-:Y:S01]  /*0890*/  FADD.FTZ R56, R56, R135 ;  /* 0x0000008738387221 */ /* 0x000fe20000010000 */
[-C--:B------:R-:W-:Y:S01]  /*08a0*/  FFMA.FTZ R76, R137, R135.reuse, R76 ;  /* 0x00000087894c7223 */ /* 0x080fe2000001004c */
[----:B------:R-:W-:Y:S01]  /*08b0*/  FMUL.FTZ R135, R80, R135 ;  /* 0x0000008750877220 */ /* 0x000fe20000410000 */
[----:B------:R-:W-:Y:S02]  /*08c0*/  HADD2.F32 R129, -RZ, R129.H0_H0 ;  /* 0x20000081ff817230 */ /* 0x000fe40000004100 */
[----:B------:R-:W-:Y:S01]  /*08d0*/  FMUL.FTZ R131, R138, R131 ;  /* 0x000000838a837220 */ /* 0x000fe20000410000 */
[----:B------:R-:W-:-:S02]  /*08e0*/  HADD2.F32 R104, -RZ, R130.H0_H0 ;  /* 0x20000082ff687230 */ /* 0x000fc40000004100 */
        /* <DEDUP_REMOVED lines=18> */
.L_x_7919:
[----:B0--3--:R-:W-:Y:S05]  /*0a10*/  BSYNC.RECONVERGENT B0 ;  /* 0x0000000000007941 */ /* 0x009fea0003800200 */
.L_x_7918:
        /* <DEDUP_REMOVED lines=23> */
[----:B------:R-:W-:Y:S01]  /*0b90*/  FADD.FTZ R123, -R132, R102 ;  /* 0x00000066847b7221 */ /* 0x000fe20000010100 */
[----:B------:R-:W-:Y:S01]  /*0ba0*/  FMUL.FTZ R126, R138, R107 ;  /* 0x0000006b8a7e7220 */ /* 0x000fe20000410000 */
[----:B------:R-:W-:Y:S01]  /*0bb0*/  FADD.FTZ R52, R52, R125 ;  /* 0x0000007d34347221 */ /* 0x000fe20000010000 */
[-C--:B------:R-:W-:Y:S01]  /*0bc0*/  FFMA.FTZ R72, R127, R125.reuse, R72 ;  /* 0x0000007d7f487223 */ /* 0x080fe20000010048 */
[----:B------:R-:W-:Y:S01]  /*0bd0*/  FMUL.FTZ R125, R96, R125 ;  /* 0x0000007d607d7220 */ /* 0x000fe20000410000 */
[----:B------:R-:W-:Y:S02]  /*0be0*/  HADD2.F32 R121, -RZ, R121.H0_H0 ;  /* 0x20000079ff797230 */ /* 0x000fe40000004100 */
[----:B------:R-:W-:Y:S01]  /*0bf0*/  FMUL.FTZ R123, R138, R123 ;  /* 0x0000007b8a7b7220 */ /* 0x000fe20000410000 */
[----:B------:R-:W-:Y:S01]  /*0c00*/  FADD.FTZ R53, R53, R124 ;  /* 0x0000007c35357221 */ /* 0x000fe20000010000 */
[-C--:B------:R-:W-:Y:S01]  /*0c10*/  FFMA.FTZ R73, R126, R124.reuse, R73 ;  /* 0x0000007c7e497223 */ /* 0x080fe20000010049 */
[----:B------:R-:W-:Y:S01]  /*0c20*/  FMUL.FTZ R124, R97, R124 ;  /* 0x0000007c617c7220 */ /* 0x000fe20000410000 */
[----:B------:R-:W-:Y:S01]  /*0c30*/  FADD.FTZ R139, R139, R125 ;  /* 0x0000007d8b8b7221 */ /* 0x000fe20000010000 */
[----:B------:R-:W-:Y:S01]  /*0c40*/  FFMA.FTZ R101, R127, R125, R140 ;  /* 0x0000007d7f657223 */ /* 0x000fe2000001008c */
[----:B0-----:R-:W-:-:S02]  /*0c50*/  HADD2.F32 R104, -RZ, R122.H0_H0 ;  /* 0x2000007aff687230 */ /* 0x001fc40000004100 */
        /* <DEDUP_REMOVED lines=14> */
.L_x_7921:
[----:B------:R-:W-:Y:S05]  /*0d40*/  BSYNC.RECONVERGENT B0 ;  /* 0x0000000000007941 */ /* 0x000fea0003800200 */
.L_x_7920:
        /* <DEDUP_REMOVED lines=21> */
[C---:B------:R-:W-:Y:S01]  /*0ea0*/  FADD.FTZ R119, -R132.reuse, R102 ;  /* 0x0000006684777221 */ /* 0x040fe20000010100 */
[----:B------:R-:W-:Y:S01]  /*0eb0*/  FADD.FTZ R143, -R132, R103 ;  /* 0x00000067848f7221 */ /* 0x000fe20000010100 */
[----:B------:R-:W-:Y:S02]  /*0ec0*/  HADD2.F32 R100, -RZ, R115.H0_H0 ;  /* 0x20000073ff647230 */ /* 0x000fe40000004100 */
[C---:B-----5:R-:W-:Y:S01]  /*0ed0*/  FMUL.FTZ R112, R138.reuse, R107 ;  /* 0x0000006b8a707220 */ /* 0x060fe20000410000 */
[----:B------:R-:W-:Y:S02]  /*0ee0*/  HADD2.F32 R103, -RZ, R113.H0_H0 ;  /* 0x20000071ff677230 */ /* 0x000fe40000004100 */
        /* <DEDUP_REMOVED lines=13> */
[----:B0-----:R-:W-:-:S02]  /*0fc0*/  HADD2.F32 R104, -RZ, R114.H0_H0 ;  /* 0x20000072ff687230 */ /* 0x001fc40000004100 */
        /* <DEDUP_REMOVED lines=10> */
.L_x_7923:
[----:B------:R-:W-:Y:S05]  /*1070*/  BSYNC.RECONVERGENT B0 ;  /* 0x0000000000007941 */ /* 0x000fea0003800200 */
.L_x_7922:
        /* <DEDUP_REMOVED lines=19> */
[----:B0-----:R-:W-:Y:S01]  /*11b0*/  FADD.FTZ R101, -R132, R8 ;  /* 0x0000000884657221 */ /* 0x001fe20000010100 */
[----:B------:R-:W-:Y:S01]  /*11c0*/  HADD2.F32 R11, -RZ, R7.H0_H0 ;  /* 0x20000007ff0b7230 */ /* 0x000fe20000004100 */
[----:B------:R-:W-:Y:S01]  /*11d0*/  MOV R103, R13 ;  /* 0x0000000d00677202 */ /* 0x000fe20000000f00 */
[----:B------:R-:W-:-:S02]  /*11e0*/  HADD2.F32 R14, -RZ, R14.H0_H0 ;  /* 0x2000000eff0e7230 */ /* 0x000fc40000004100 */
[----:B-----5:R-:W-:Y:S01]  /*11f0*/  FMUL.FTZ R7, R138, R101 ;  /* 0x000000658a077220 */ /* 0x020fe20000410000 */
[----:B------:R-:W-:Y:S01]  /*1200*/  FADD.FTZ R105, -R132, R9 ;  /* 0x0000000984697221 */ /* 0x000fe20000010100 */
[-C--:B------:R-:W-:Y:S01]  /*1210*/  FMUL.FTZ R12, R88, R11.reuse ;  /* 0x0000000b580c7220 */ /* 0x080fe20000410000 */
[----:B------:R-:W-:Y:S01]  /*1220*/  SHF.R.U32.HI R106, RZ, 0x10, R13 ;  /* 0x00000010ff6a7819 */ /* 0x000fe2000001160d */
[----:B------:R-:W-:Y:S01]  /*1230*/  FADD.FTZ R44, R44, R11 ;  /* 0x0000000b2c2c7221 */ /* 0x000fe20000010000 */
[----:B------:R-:W-:Y:S01]  /*1240*/  FFMA.FTZ R64, R7, R11, R64 ;  /* 0x0000000b07407223 */ /* 0x000fe20000010040 */
        /* <DEDUP_REMOVED lines=23> */
.L_x_7925:
[----:B------:R-:W-:Y:S05]  /*13c0*/  BSYNC.RECONVERGENT B0 ;  /* 0x0000000000007941 */ /* 0x000fea0003800200 */
.L_x_7924:
        /* <DEDUP_REMOVED lines=15> */
[----:B------:R-:W-:-:S03]  /*14c0*/  SHF.R.U64 R109, R100, 0x10, R101 ;  /* 0x00000010646d7819 */ /* 0x000fc60000001265 */
[----:B------:R-:W-:Y:S01]  /*14d0*/  HADD2.F32 R103, -RZ, R103.H0_H0 ;  /* 0x20000067ff677230 */ /* 0x000fe20000004100 */
[----:B------:R-:W-:Y:S01]  /*14e0*/  MOV R106, R101 ;  /* 0x00000065006a7202 */ /* 0x000fe20000000f00 */
[----:B------:R-:W-:Y:S01]  /*14f0*/  HADD2.F32 R100, -RZ, R109.H0_H0 ;  /* 0x2000006dff647230 */ /* 0x000fe20000004100 */
[----:B------:R-:W-:-:S03]  /*1500*/  SHF.R.U32.HI R108, RZ, 0x10, R101 ;  /* 0x00000010ff6c7819 */ /* 0x000fc60000011665 */
[----:B------:R-:W-:Y:S02]  /*1510*/  HADD2.F32 R109, -RZ, R106.H0_H0 ;  /* 0x2000006aff6d7230 */ /* 0x000fe40000004100 */
[----:B------:R-:W-:Y:S01]  /*1520*/  FADD.FTZ R41, R41, R100 ;  /* 0x0000006429297221 */ /* 0x000fe20000010000 */
        /* <DEDUP_REMOVED lines=13> */
[----:B------:R-:W-:-:S02]  /*1600*/  HADD2.F32 R106, -RZ, R108.H0_H0 ;  /* 0x2000006cff6a7230 */ /* 0x000fc40000004100 */
        /* <DEDUP_REMOVED lines=14> */
.L_x_7927:
[----:B------:R-:W-:Y:S05]  /*16f0*/  BSYNC.RECONVERGENT B0 ;  /* 0x0000000000007941 */ /* 0x000fea0003800200 */
.L_x_7926:
        /* <DEDUP_REMOVED lines=56> */
[----:B------:R-:W-:Y:S01]  /*1a80*/  FSEL R106, R106, RZ, !P0 ;  /* 0x000000ff6a6a7208 */ /* 0x000fe20004000000 */
[----:B--2---:R-:W-:Y:S01]  /*1a90*/  @P5 HADD2.F32 R104, -RZ, R140.H0_H0 ;  /* 0x2000008cff685230 */ /* 0x004fe20000004100 */
        /* <DEDUP_REMOVED lines=35> */
.L_x_7932:
[----:B------:R-:W-:Y:S05]  /*1cd0*/  BSYNC.RECONVERGENT B1 ;  /* 0x0000000000017941 */ /* 0x000fea0003800200 */
.L_x_7931:
        /* <DEDUP_REMOVED lines=30> */
.L_x_7934:
[----:B------:R-:W-:Y:S05]  /*1ec0*/  BSYNC.RECONVERGENT B1 ;  /* 0x0000000000017941 */ /* 0x000fea0003800200 */
.L_x_7933:
        /* <DEDUP_REMOVED lines=8> */
[----:B------:R-:W-:Y:S01]  /*1f50*/  FMUL.FTZ R133, R101, R104 ;  /* 0x0000006865857220 */ /* 0x000fe20000410000 */
[----:B------:R-:W-:Y:S01]  /*1f60*/  FMUL.FTZ R101, R138, R103 ;  /* 0x000000678a657220 */ /* 0x000fe20000410000 */
[----:B------:R-:W-:-:S03]  /*1f70*/  FADD.FTZ R103, R119, -R100 ;  /* 0x8000006477677221 */ /* 0x000fc60000010000 */
[-C--:B------:R-:W-:Y:S01]  /*1f80*/  FMUL.FTZ R139, R101, R104.reuse ;  /* 0x00000068658b7220 */ /* 0x080fe20000410000 */
[----:B------:R-:W-:Y:S01]  /*1f90*/  FFMA.FTZ R101, R113, R105, R106 ;  /* 0x0000006971657223 */ /* 0x000fe2000001006a */
[----:B------:R-:W-:Y:S01]  /*1fa0*/  FMUL.FTZ R107, R138, R103 ;  /* 0x000000678a6b7220 */ /* 0x000fe20000410000 */
[----:B------:R-:W-:Y:S02]  /*1fb0*/  F2F.F16.F32 R133, R133 ;  /* 0x0000008500857304 */ /* 0x000fe40000200800 */
[----:B------:R-:W-:Y:S01]  /*1fc0*/  FADD.FTZ R103, R118, -R101 ;  /* 0x8000006576677221 */ /* 0x000fe20000010000 */
[-C--:B------:R-:W-:Y:S01]  /*1fd0*/  FMUL.FTZ R132, R107, R104.reuse ;  /* 0x000000686b847220 */ /* 0x080fe20000410000 */
[----:B------:R-:W0:Y:S02]  /*1fe0*/  LDC.64 R100, c[0x0][0x468] ;  /* 0x00011a00ff647b82 */ /* 0x000e240000000a00 */
[----:B------:R-:W-:Y:S02]  /*1ff0*/  FMUL.FTZ R103, R138, R103 ;  /* 0x000000678a677220 */ /* 0x000fe40000410000 */
[----:B------:R-:W1:Y:S02]  /*2000*/  F2F.F16.F32 R102, R132 ;  /* 0x0000008400667304 */ /* 0x000e640000200800 */
[----:B------:R-:W-:-:S06]  /*2010*/  FMUL.FTZ R107, R103, R104 ;  /* 0x00000068676b7220 */ /* 0x000fcc0000410000 */
        /* <DEDUP_REMOVED lines=9> */
.L_x_7936:
[----:B------:R-:W-:Y:S05]  /*20b0*/  BSYNC.RECONVERGENT B1 ;  /* 0x0000000000017941 */ /* 0x000fea0003800200 */
.L_x_7935:
        /* <DEDUP_REMOVED lines=30> */
.L_x_7938:
[----:B------:R-:W-:Y:S05]  /*22a0*/  BSYNC.RECONVERGENT B1 ;  /* 0x0000000000017941 */ /* 0x000fea0003800200 */
.L_x_7937:
        /* <DEDUP_REMOVED lines=29> */
.L_x_7930:
        /* <DEDUP_REMOVED lines=34> */
.L_x_7941:
[----:B------:R-:W-:Y:S05]  /*26a0*/  BSYNC.RECONVERGENT B1 ;  /* 0x0000000000017941 */ /* 0x000fea0003800200 */
.L_x_7940:
[----:B------:R-:W-:Y:S04]  /*26b0*/  BSSY.RECONVERGENT B1, `(.L_x_7942) ;  /* 0x0000021000017945 */ /* 0x000fe80003800200 */
[----:B------:R-:W-:Y:S05]  /*26c0*/  @!P1 BRA `(.L_x_7943) ;  /* 0x00000000007c9947 */ /* 0x000fea0003800000 */
[-CC-:B0-----:R-:W-:Y:S01]  /*26d0*/  FFMA.FTZ R100, R123, R105.reuse, R106.reuse ;  /* 0x000000697b647223 */ /* 0x181fe2000001006a */
        /* <DEDUP_REMOVED lines=21> */
[----:B------:R-:W0:Y:S01]  /*2830*/  F2F.F16.F32 R144, R144 ;  /* 0x0000009000907304 */ /* 0x000e220000200800 */
[C---:B-1----:R-:W-:Y:S01]  /*2840*/  IMAD.WIDE.U32 R140, R0.reuse, 0x8, R140 ;  /* 0x00000008008c7825 */ /* 0x042fe200078e008c */
[----:B------:R-:W-:-:S06]  /*2850*/  IADD3 R0, PT, PT, R0, 0x80, RZ ;  /* 0x0000008000007810 */ /* 0x000fcc0007ffe0ff */
[----:B------:R-:W1:Y:S01]  /*2860*/  F2F.F16.F32 R107, R107 ;  /* 0x0000006b006b7304 */ /* 0x000e620000200800 */
[----:B--2---:R-:W-:Y:S01]  /*2870*/  IMAD.WIDE.U32 R132, R132, 0x10000, RZ ;  /* 0x0001000084847825 */ /* 0x004fe200078e00ff */
[----:B0-----:R-:W-:-:S04]  /*2880*/  PRMT R145, R139, 0x5410, R144 ;  /* 0x000054108b917816 */ /* 0x001fc80000000090 */
[----:B------:R-:W-:Y:S02]  /*2890*/  LOP3.LUT R133, R145, R133, RZ, 0xfc, !PT ;  /* 0x0000008591857212 */ /* 0x000fe400078efcff */
[----:B-1----:R-:W-:-:S05]  /*28a0*/  LOP3.LUT R132, R132, R107, RZ, 0xfc, !PT ;  /* 0x0000006b84847212 */ /* 0x002fca00078efcff */
[----:B------:R3:W-:Y:S02]  /*28b0*/  STG.E.64 desc[UR4][R140.64], R132 ;  /* 0x000000848c007986 */ /* 0x0007e4000c101b04 */
.L_x_7943:
[----:B------:R-:W-:Y:S05]  /*28c0*/  BSYNC.RECONVERGENT B1 ;  /* 0x0000000000017941 */ /* 0x000fea0003800200 */
.L_x_7942:
        /* <DEDUP_REMOVED lines=33> */
.L_x_7945:
[----:B------:R-:W-:Y:S05]  /*2ae0*/  BSYNC.RECONVERGENT B1 ;  /* 0x0000000000017941 */ /* 0x000fea0003800200 */
.L_x_7944:
        /* <DEDUP_REMOVED lines=33> */
.L_x_7947:
[----:B------:R-:W-:Y:S05]  /*2d00*/  BSYNC.RECONVERGENT B1 ;  /* 0x0000000000017941 */ /* 0x000fea0003800200 */
.L_x_7946:
[----:B------:R-:W-:Y:S05]  /*2d10*/  @!P4 BRA `(.L_x_7939) ;  /* 0x000000140090c947 */ /* 0x000fea0003800000 */
[-CC-:B0--34-:R-:W-:Y:S01]  /*2d20*/  FFMA.FTZ R100, R16, R105.reuse, R106.reuse ;  /* 0x0000006910647223 */ /* 0x199fe2000001006a */
[-C--:B------:R-:W-:Y:S01]  /*2d30*/  FFMA.FTZ R107, R17, R105.reuse, R106 ;  /* 0x00000069116b7223 */ /* 0x080fe2000001006a */
[----:B------:R-:W0:Y:S02]  /*2d40*/  LDC.64 R132, c[0x0][0x468] ;  /* 0x00011a00ff847b82 */ /* 0x000e240000000a00 */
[----:B------:R-:W-:Y:S01]  /*2d50*/  FADD.FTZ R101, R19, -R100 ;  /* 0x8000006413657221 */ /* 0x000fe20000010000 */
[-CC-:B------:R-:W-:Y:S01]  /*2d60*/  FFMA.FTZ R100, R110, R105.reuse, R106.reuse ;  /* 0x000000696e647223 */ /* 0x180fe2000001006a */
[----:B------:R-:W-:Y:S01]  /*2d70*/  FADD.FTZ R107, R108, -R107 ;  /* 0x8000006b6c6b7221 */ /* 0x000fe20000010000 */
[----:B------:R-:W-:Y:S01]  /*2d80*/  FFMA.FTZ R105, R15, R105, R106 ;  /* 0x000000690f697223 */ /* 0x000fe2000001006a */
[C---:B-----5:R-:W-:Y:S01]  /*2d90*/  FMUL.FTZ R101, R138.reuse, R101 ;  /* 0x000000658a657220 */ /* 0x060fe20000410000 */
[----:B------:R-:W-:Y:S01]  /*2da0*/  FADD.FTZ R103, R109, -R100 ;  /* 0x800000646d677221 */ /* 0x000fe20000010000 */
[----:B------:R-:W-:Y:S01]  /*2db0*/  FMUL.FTZ R102, R138, R107 ;  /* 0x0000006b8a667220 */ /* 0x000fe20000410000 */
[----:B------:R-:W-:Y:S01]  /*2dc0*/  FADD.FTZ R105, R18, -R105 ;  /* 0x8000006912697221 */ /* 0x000fe20000010000 */
[----:B------:R-:W1:Y:S01]  /*2dd0*/  LDC.64 R106, c[0x0][0x478] ;  /* 0x00011e00ff6a7b82 */ /* 0x000e620000000a00 */
[----:B------:R-:W-:Y:S01]  /*2de0*/  FMUL.FTZ R103, R138, R103 ;  /* 0x000000678a677220 */ /* 0x000fe20000410000 */
[-C--:B------:R-:W-:Y:S01]  /*2df0*/  FMUL.FTZ R141, R102, R104.reuse ;  /* 0x00000068668d7220 */ /* 0x080fe20000410000 */
[-C--:B------:R-:W-:Y:S01]  /*2e00*/  FMUL.FTZ R139, R101, R104.reuse ;  /* 0x00000068658b7220 */ /* 0x080fe20000410000 */
[----:B------:R-:W-:Y:S01]  /*2e10*/  FMUL.FTZ R100, R138, R105 ;  /* 0x000000698a647220 */ /* 0x000fe20000410000 */
[----:B------:R-:W-:-:S02]  /*2e20*/  FMUL.FTZ R142, R103, R104 ;  /* 0x00000068678e7220 */ /* 0x000fc40000410000 */
[----:B------:R-:W2:Y:S01]  /*2e30*/  F2F.F16.F32 R140, R139 ;  /* 0x0000008b008c7304 */ /* 0x000ea20000200800 */
[----:B------:R-:W-:Y:S01]  /*2e40*/  FMUL.FTZ R138, R100, R104 ;  /* 0x00000068648a7220 */ /* 0x000fe20000410000 */
[----:B0-----:R-:W-:-:S06]  /*2e50*/  IMAD.WIDE.U32 R132, R0, 0x8, R132 ;  /* 0x0000000800847825 */ /* 0x001fcc00078e0084 */
[----:B------:R-:W-:Y:S01]  /*2e60*/  F2F.F16.F32 R142, R142 ;  /* 0x0000008e008e7304 */ /* 0x000fe20000200800 */
[----:B--2---:R-:W-:-:S07]  /*2e70*/  IMAD.WIDE.U32 R104, R140, 0x10000, RZ ;  /* 0x000100008c687825 */ /* 0x004fce00078e00ff */
        /* <DEDUP_REMOVED lines=9> */
.L_x_7929:
        /* <DEDUP_REMOVED lines=34> */
.L_x_7950:
[----:B------:R-:W-:Y:S05]  /*3130*/  BSYNC.RECONVERGENT B1 ;  /* 0x0000000000017941 */ /* 0x000fea0003800200 */
.L_x_7949:
[----:B------:R-:W-:Y:S04]  /*3140*/  BSSY.RECONVERGENT B1, `(.L_x_7951) ;  /* 0x000001e000017945 */ /* 0x000fe80003800200 */
[----:B------:R-:W-:Y:S05]  /*3150*/  @!P1 BRA `(.L_x_7952) ;  /* 0x0000000000709947 */ /* 0x000fea0003800000 */
[-CC-:B0-----:R-:W-:Y:S01]  /*3160*/  FFMA.FTZ R100, R123, R105.reuse, R106.reuse ;  /* 0x000000697b647223 */ /* 0x181fe2000001006a */
        /* <DEDUP_REMOVED lines=27> */
.L_x_7952:
[----:B------:R-:W-:Y:S05]  /*3320*/  BSYNC.RECONVERGENT B1 ;  /* 0x0000000000017941 */ /* 0x000fea0003800200 */
.L_x_7951:
        /* <DEDUP_REMOVED lines=19> */
[----:B0-----:R-:W-:Y:S01]  /*3460*/  FMUL.FTZ R107, R103, R104 ;  /* 0x00000068676b7220 */ /* 0x001fe20000410000 */
[----:B------:R-:W0:Y:S08]  /*3470*/  F2F.F16.F32 R102, R132 ;  /* 0x0000008400667304 */ /* 0x000e300000200800 */
[----:B------:R-:W2:Y:S01]  /*3480*/  F2F.F16.F32 R140, R139 ;  /* 0x0000008b008c7304 */ /* 0x000ea20000200800 */
[----:B0-----:R-:W-:-:S07]  /*3490*/  IMAD.WIDE.U32 R102, R102, 0x10000, RZ ;  /* 0x0001000066667825 */ /* 0x001fce00078e00ff */
[----:B------:R-:W0:Y:S01]  /*34a0*/  F2F.F16.F32 R107, R107 ;  /* 0x0000006b006b7304 */ /* 0x000e220000200800 */
[C---:B-1----:R-:W-:Y:S01]  /*34b0*/  IMAD.WIDE.U32 R100, R0.reuse, 0x8, R100 ;  /* 0x0000000800647825 */ /* 0x042fe200078e0064 */
[----:B--2---:R-:W-:Y:S02]  /*34c0*/  PRMT R133, R133, 0x5410, R140 ;  /* 0x0000541085857816 */ /* 0x004fe4000000008c */
[----:B------:R-:W-:Y:S02]  /*34d0*/  IADD3 R0, PT, PT, R0, 0x80, RZ ;  /* 0x0000008000007810 */ /* 0x000fe40007ffe0ff */
[----:B------:R-:W-:Y:S02]  /*34e0*/  LOP3.LUT R103, R133, R103, RZ, 0xfc, !PT ;  /* 0x0000006785677212 */ /* 0x000fe400078efcff */
[----:B0-----:R-:W-:-:S05]  /*34f0*/  LOP3.LUT R102, R102, R107, RZ, 0xfc, !PT ;  /* 0x0000006b66667212 */ /* 0x001fca00078efcff */
[----:B------:R2:W-:Y:S02]  /*3500*/  STG.E.64 desc[UR4][R100.64], R102 ;  /* 0x0000006664007986 */ /* 0x0005e4000c101b04 */
.L_x_7954:
[----:B------:R-:W-:Y:S05]  /*3510*/  BSYNC.RECONVERGENT B1 ;  /* 0x0000000000017941 */ /* 0x000fea0003800200 */
.L_x_7953:
        /* <DEDUP_REMOVED lines=30> */
.L_x_7956:
[----:B------:R-:W-:Y:S05]  /*3700*/  BSYNC.RECONVERGENT B1 ;  /* 0x0000000000017941 */ /* 0x000fea0003800200 */
.L_x_7955:
        /* <DEDUP_REMOVED lines=11> */
[----:B------:R-:W-:Y:S02]  /*37c0*/  FADD.FTZ R103, R18, -R105 ;  /* 0x8000006912677221 */ /* 0x000fe40000010000 */
[----:B------:R-:W-:Y:S01]  /*37d0*/  FMUL.FTZ R107, R101, R104 ;  /* 0x00000068656b7220 */ /* 0x000fe20000410000 */
[C---:B------:R-:W-:Y:S01]  /*37e0*/  FFMA.FTZ R101, R138.reuse, R100, R21 ;  /* 0x000000648a657223 */ /* 0x040fe20000010015 */
[----:B------:R-:W-:Y:S01]  /*37f0*/  FFMA.FTZ R103, R138, R103, R20 ;  /* 0x000000678a677223 */ /* 0x000fe20000010014 */
[----:B------:R-:W-:Y:S02]  /*3800*/  F2F.F16.F32 R132, R132 ;  /* 0x0000008400847304 */ /* 0x000fe40000200800 */
[-C--:B------:R-:W-:Y:S01]  /*3810*/  FMUL.FTZ R106, R101, R104.reuse ;  /* 0x00000068656a7220 */ /* 0x080fe20000410000 */
[----:B------:R-:W-:Y:S01]  /*3820*/  FMUL.FTZ R104, R103, R104 ;  /* 0x0000006867687220 */ /* 0x000fe20000410000 */
        /* <DEDUP_REMOVED lines=11> */
.L_x_7948:
        /* <DEDUP_REMOVED lines=34> */
.L_x_7958:
[----:B------:R-:W-:Y:S05]  /*3b00*/  BSYNC.RECONVERGENT B1 ;  /* 0x0000000000017941 */ /* 0x000fea0003800200 */
.L_x_7957:
        /* <DEDUP_REMOVED lines=33> */
.L_x_7960:
[----:B------:R-:W-:Y:S05]  /*3d20*/  BSYNC.RECONVERGENT B1 ;  /* 0x0000000000017941 */ /* 0x000fea0003800200 */
.L_x_7959:
        /* <DEDUP_REMOVED lines=33> */
.L_x_7962:
[----:B------:R-:W-:Y:S05]  /*3f40*/  BSYNC.RECONVERGENT B1 ;  /* 0x0000000000017941 */ /* 0x000fea0003800200 */
.L_x_7961:
        /* <DEDUP_REMOVED lines=33> */
.L_x_7964:
[----:B------:R-:W-:Y:S05]  /*4160*/  BSYNC.RECONVERGENT B1 ;  /* 0x0000000000017941 */ /* 0x000fea0003800200 */
.L_x_7963:
        /* <DEDUP_REMOVED lines=11> */
[----:B------:R-:W-:Y:S01]  /*4220*/  FFMA.FTZ R101, R138, R100, R21 ;  /* 0x000000648a657223 */ /* 0x000fe20000010015 */
[----:B------:R-:W0:Y:S01]  /*4230*/  LDC.64 R106, c[0x0][0x478] ;  /* 0x00011e00ff6a7b82 */ /* 0x000e220000000a00 */
[-C--:B------:R-:W-:Y:S01]  /*4240*/  FMUL.FTZ R142, R103, R104.reuse ;  /* 0x00000068678e7220 */ /* 0x080fe20000410000 */
[-C--:B------:R-:W-:Y:S01]  /*4250*/  FMUL.FTZ R141, R102, R104.reuse ;  /* 0x00000068668d7220 */ /* 0x080fe20000410000 */
[----:B------:R-:W-:Y:S01]  /*4260*/  FMUL.FTZ R139, R101, R104 ;  /* 0x00000068658b7220 */ /* 0x000fe20000410000 */
[----:B------:R-:W-:-:S03]  /*4270*/  FFMA.FTZ R100, R138, R105, R20 ;  /* 0x000000698a647223 */ /* 0x000fc60000010014 */
[----:B------:R-:W1:Y:S01]  /*4280*/  F2F.F16.F32 R140, R139 ;  /* 0x0000008b008c7304 */ /* 0x000e620000200800 */
[----:B------:R-:W2:Y:S01]  /*4290*/  LDC.64 R132, c[0x0][0x468] ;  /* 0x00011a00ff847b82 */ /* 0x000ea20000000a00 */
[----:B------:R-:W-:-:S06]  /*42a0*/  FMUL.FTZ R138, R100, R104 ;  /* 0x00000068648a7220 */ /* 0x000fcc0000410000 */
[----:B------:R-:W-:Y:S01]  /*42b0*/  F2F.F16.F32 R142, R142 ;  /* 0x0000008e008e7304 */ /* 0x000fe20000200800 */
[----:B-1----:R-:W-:-:S07]  /*42c0*/  IMAD.WIDE.U32 R104, R140, 0x10000, RZ ;  /* 0x000100008c687825 */ /* 0x002fce00078e00ff */
[----:B------:R-:W1:Y:S01]  /*42d0*/  F2F.F16.F32 R141, R141 ;  /* 0x0000008d008d7304 */ /* 0x000e620000200800 */
[----:B0-----:R-:W-:-:S07]  /*42e0*/  IMAD.WIDE.U32 R106, R0, 0x10, R106 ;  /* 0x00000010006a7825 */ /* 0x001fce00078e006a */
[----:B------:R-:W0:Y:S01]  /*42f0*/  F2F.F16.F32 R139, R138 ;  /* 0x0000008a008b7304 */ /* 0x000e220000200800 */
[----:B--2---:R-:W-:Y:S01]  /*4300*/  IMAD.WIDE.U32 R132, R0, 0x8, R132 ;  /* 0x0000000800847825 */ /* 0x004fe200078e0084 */
[----:B------:R2:W-:Y:S01]  /*4310*/  STG.E.128 desc[UR4][R106.64], R100 ;  /* 0x000000646a007986 */ /* 0x0005e2000c101d04 */
[----:B-1----:R-:W-:-:S04]  /*4320*/  PRMT R143, R141, 0x5410, R142 ;  /* 0x000054108d8f7816 */ /* 0x002fc8000000008e */
[----:B------:R-:W-:Y:S02]  /*4330*/  LOP3.LUT R105, R143, R105, RZ, 0xfc, !PT ;  /* 0x000000698f697212 */ /* 0x000fe400078efcff */
[----:B0-----:R-:W-:-:S05]  /*4340*/  LOP3.LUT R104, R104, R139, RZ, 0xfc, !PT ;  /* 0x0000008b68687212 */ /* 0x001fca00078efcff */
[----:B------:R2:W-:Y:S02]  /*4350*/  STG.E.64 desc[UR4][R132.64], R104 ;  /* 0x0000006884007986 */ /* 0x0005e4000c101b04 */
.L_x_7939:
[----:B------:R-:W-:Y:S05]  /*4360*/  BSYNC.RECONVERGENT B0 ;  /* 0x0000000000007941 */ /* 0x000fea0003800200 */
.L_x_7928:
[----:B01234-:R-:W0:Y:S01]  /*4370*/  LDC.64 R100, c[0x0][0x380] ;  /* 0x0000e000ff647b82 */ /* 0x01fe220000000a00 */
[----:B------:R-:W-:Y:S02]  /*4380*/  PLOP3.LUT P6, PT, P6, PT, PT, 0x8, 0x80 ;  /* 0x000000000080781c */ /* 0x000fe400037ce170 */
[----:B0-----:R-:W-:-:S04]  /*4390*/  IADD3 R2, PT, PT, R2, R100, RZ ;  /* 0x0000006402027210 */ /* 0x001fc80007ffe0ff */
[----:B------:R-:W-:-:S13]  /*43a0*/  ISETP.GE.AND P0, PT, R2, R101, PT ;  /* 0x000000650200720c */ /* 0x000fda0003f06270 */
[----:B------:R-:W-:Y:S05]  /*43b0*/  @!P0 BRA `(.L_x_7965) ;  /* 0xffffffc000748947 */ /* 0x000fea000383ffff */
.L_x_7917:
        /* <DEDUP_REMOVED lines=39> */
.L_x_7966:
        /* <DEDUP_REMOVED lines=13> */
.L_x_10920:


//--------------------- .text._ZN10layer_norm13ln_bwd_kernelINS_13Kernel_traitsIf6__halffS2_fjLj2560ELj1ELj1ELj4ELj8ENS_18Kernel_traits_baseILj2560EfS2_fS2_fjLj128EEEEELb0ELb0ELb0ELb1EEEvNS_9BwdParamsE --------------------------
	.section	.text._ZN10layer_norm13ln_bwd_kernelINS_13Kernel_traitsIf6__halffS2_fjLj2560ELj1ELj1ELj4ELj8ENS_18Kernel_traits_baseILj2560EfS2_fS2_fjLj128EEEEELb0ELb0ELb0ELb1EEEvNS_9BwdParamsE,"ax",@progbits
	.align	128
        .global         _ZN10layer_norm13ln_bwd_kernelINS_13Kernel_traitsIf6__halffS2_fjLj2560ELj1ELj1ELj4ELj8ENS_18Kernel_traits_baseILj2560EfS2_fS2_fjLj128EEEEELb0ELb0ELb0ELb1EEEvNS_9BwdParamsE
        .type           _ZN10layer_norm13ln_bwd_kernelINS_13Kernel_traitsIf6__halffS2_fjLj2560ELj1ELj1ELj4ELj8ENS_18Kernel_traits_baseILj2560EfS2_fS2_fjLj128EEEEELb0ELb0ELb0ELb1EEEvNS_9BwdParamsE,@function
        .size           _ZN10layer_norm13ln_bwd_kernelINS_13Kernel_traitsIf6__halffS2_fjLj2560ELj1ELj1ELj4ELj8ENS_18Kernel_traits_baseILj2560EfS2_fS2_fjLj128EEEEELb0ELb0ELb0ELb1EEEvNS_9BwdParamsE,(.L_x_10921 - _ZN10layer_norm13ln_bwd_kernelINS_13Kernel_traitsIf6__halffS2_fjLj2560ELj1ELj1ELj4ELj8ENS_18Kernel_traits_baseILj2560EfS2_fS2_fjLj128EEEEELb0ELb0ELb0ELb1EEEvNS_9BwdParamsE)
        .other          _ZN10layer_norm13ln_bwd_kernelINS_13Kernel_traitsIf6__halffS2_fjLj2560ELj1ELj1ELj4ELj8ENS_18Kernel_traits_baseILj2560EfS2_fS2_fjLj128EEEEELb0ELb0ELb0ELb1EEEvNS_9BwdParamsE,@"STO_CUDA_ENTRY STV_DEFAULT"
_ZN10layer_norm13ln_bwd_kernelINS_13Kernel_traitsIf6__halffS2_fjLj2560ELj1ELj1ELj4ELj8ENS_18Kernel_traits_baseILj2560EfS2_fS2_fjLj128EEEEELb0ELb0ELb0ELb1EEEvNS_9BwdParamsE:
.text._ZN10layer_norm13ln_bwd_kernelINS_13Kernel_traitsIf6__halffS2_fjLj2560ELj1ELj1ELj4ELj8ENS_18Kernel_traits_baseILj2560EfS2_fS2_fjLj128EEEEELb0ELb0ELb0ELb1EEEvNS_9BwdParamsE:
        /* <DEDUP_REMOVED lines=66> */
.L_x_7972:
        /* <DEDUP_REMOVED lines=56> */
[----:B------:R-:W-:Y:S01]  /*07a0*/  SHF.R.U64 R126, R118, 0x10, R119 ;  /* 0x00000010767e7819 */ /* 0x000fe20000001277 */
[----:B0-----:R-:W-:Y:S01]  /*07b0*/  @P0 IMAD.WIDE.U32 R84, R106, 0x10, R70 ;  /* 0x000000106a540825 */ /* 0x001fe200078e0046 */
[----:B------:R-:W-:-:S03]  /*07c0*/  MOV R145, R119 ;  /* 0x0000007700917202 */ /* 0x000fc60000000f00 */
[----:B------:R-:W-:Y:S01]  /*07d0*/  FADD.FTZ R123, -R0, R80 ;  /* 0x00000050007b7221 */ /* 0x000fe20000010100 */
[----:B------:R-:W-:Y:S01]  /*07e0*/  MOV R124, R120 ;  /* 0x00000078007c7202 */ /* 0x000fe20000000f00 */
[----:B------:R-:W-:Y:S01]  /*07f0*/  HADD2.F32 R70, -RZ, R128.H0_H0 ;  /* 0x20000080ff467230 */ /* 0x000fe20000004100 */
[----:B------:R-:W-:Y:S01]  /*0800*/  SHF.R.U64 R122, R120, 0x10, R121 ;  /* 0x00000010787a7819 */ /* 0x000fe20000001279 */
[----:B------:R-:W-:Y:S01]  /*0810*/  FADD.FTZ R161, -R0, R83 ;  /* 0x0000005300a17221 */ /* 0x000fe20000010100 */
[--C-:B------:R-:W-:Y:S02]  /*0820*/  SHF.R.U64 R136, R116, 0x10, R117.reuse ;  /* 0x0000001074887819 */ /* 0x100fe40000001275 */
[----:B------:R-:W-:Y:S02]  /*0830*/  MOV R153, R117 ;  /* 0x0000007500997202 */ /* 0x000fe40000000f00 */
[----:B------:R-:W-:Y:S01]  /*0840*/  SHF.R.U32.HI R138, RZ, 0x10, R117 ;  /* 0x00000010ff8a7819 */ /* 0x000fe20000011675 */
[----:B--2---:R-:W-:Y:S01]  /*0850*/  @P0 IMAD.WIDE.U32 R162, R102, 0x10, R74 ;  /* 0x0000001066a20825 */ /* 0x004fe200078e004a */
[----:B------:R-:W-:-:S02]  /*0860*/  MOV R120, R116 ;  /* 0x0000007400787202 */ /* 0x000fc40000000f00 */
        /* <DEDUP_REMOVED lines=10> */
[----:B------:R-:W-:Y:S01]  /*0910*/  FADD.FTZ R121, -R0, R81 ;  /* 0x0000005100797221 */ /* 0x000fe20000010100 */
[----:B------:R-:W-:Y:S01]  /*0920*/  MOV R116, R114 ;  /* 0x0000007200747202 */ /* 0x000fe20000000f00 */
[----:B------:R-:W-:Y:S01]  /*0930*/  HADD2.F32 R74, -RZ, R126.H0_H0 ;  /* 0x2000007eff4a7230 */ /* 0x000fe20000004100 */
[--C-:B------:R-:W-:Y:S01]  /*0940*/  SHF.R.U64 R113, R114, 0x10, R115.reuse ;  /* 0x0000001072717819 */ /* 0x100fe20000001273 */
[----:B------:R-:W-:Y:S01]  /*0950*/  HADD2.F32 R71, -RZ, R145.H0_H0 ;  /* 0x20000091ff477230 */ /* 0x000fe20000004100 */
[----:B------:R-:W-:Y:S01]  /*0960*/  SHF.R.U32.HI R112, RZ, 0x10, R115 ;  /* 0x00000010ff707819 */ /* 0x000fe20000011673 */
[----:B---3--:R-:W-:-:S04]  /*0970*/  @P1 IMAD.WIDE R114, R107, 0x2, R68 ;  /* 0x000000026b721825 */ /* 0x008fc800078e0244 */
[C---:B------:R-:W-:Y:S01]  /*0980*/  FADD.FTZ R125, -R0.reuse, R79 ;  /* 0x0000004f007d7221 */ /* 0x040fe20000010100 */
[C---:B------:R-:W-:Y:S01]  /*0990*/  FADD.FTZ R81, -R0.reuse, R82 ;  /* 0x0000005200517221 */ /* 0x040fe20000010100 */
[C---:B------:R-:W-:Y:S01]  /*09a0*/  FADD.FTZ R155, -R0.reuse, R86 ;  /* 0x00000056009b7221 */ /* 0x040fe20000010100 */
[----:B------:R-:W-:Y:S01]  /*09b0*/  FADD.FTZ R69, -R0, R87 ;  /* 0x0000005700457221 */ /* 0x000fe20000010100 */
[----:B-----5:R-:W-:Y:S01]  /*09c0*/  FMUL.FTZ R145, R28, R70 ;  /* 0x000000461c917220 */ /* 0x020fe20000410000 */
[----:B------:R-:W-:Y:S01]  /*09d0*/  FMUL.FTZ R0, R110, R143 ;  /* 0x0000008f6e007220 */ /* 0x000fe20000410000 */
[----:B------:R-:W-:Y:S01]  /*09e0*/  SHF.R.U32.HI R119, RZ, 0x10, R119 ;  /* 0x00000010ff777819 */ /* 0x000fe20000011677 */
[----:B------:R-:W0:Y:S01]  /*09f0*/  @P0 LDC.64 R76, c[0x0][0x438] ;  /* 0x00010e00ff4c0b82 */ /* 0x000e220000000a00 */
[----:B----4-:R-:W-:-:S04]  /*0a00*/  @P0 IMAD.WIDE.U32 R86, R105, 0x10, R72 ;  /* 0x0000001069560825 */ /* 0x010fc800078e0048 */
[----:B------:R-:W-:Y:S01]  /*0a10*/  FMUL.FTZ R132, R29, R74 ;  /* 0x0000004a1d847220 */ /* 0x000fe20000410000 */
[----:B------:R-:W-:Y:S01]  /*0a20*/  FADD.FTZ R73, RZ, R145 ;  /* 0x00000091ff497221 */ /* 0x000fe20000010000 */
[----:B------:R-:W-:Y:S01]  /*0a30*/  FMUL.FTZ R147, R110, R147 ;  /* 0x000000936e937220 */ /* 0x000fe20000410000 */
[----:B------:R-:W-:Y:S01]  /*0a40*/  FFMA.FTZ R68, R0, R145, RZ ;  /* 0x0000009100447223 */ /* 0x000fe200000100ff */
[----:B------:R-:W-:Y:S02]  /*0a50*/  HADD2.F32 R72, -RZ, R119.H0_H0 ;  /* 0x20000077ff487230 */ /* 0x000fe40000004100 */
[----:B------:R-:W-:Y:S01]  /*0a60*/  FMUL.FTZ R130, R30, R71 ;  /* 0x000000471e827220 */ /* 0x000fe20000410000 */
[----:B------:R-:W-:Y:S01]  /*0a70*/  FADD.FTZ R73, R73, R132 ;  /* 0x0000008449497221 */ /* 0x000fe20000010000 */
[----:B------:R-:W-:Y:S01]  /*0a80*/  FMUL.FTZ R143, R110, R151 ;  /* 0x000000976e8f7220 */ /* 0x000fe20000410000 */
[----:B------:R-:W-:Y:S01]  /*0a90*/  FFMA.FTZ R68, R147, R132, R68 ;  /* 0x0000008493447223 */ /* 0x000fe20000010044 */
[----:B------:R-:W1:Y:S01]  /*0aa0*/  @P0 LDC.64 R78, c[0x0][0x438] ;  /* 0x00010e00ff4e0b82 */ /* 0x000e620000000a00 */
[----:B------:R-:W-:-:S02]  /*0ab0*/  HADD2.F32 R119, -RZ, R124.H0_H0 ;  /* 0x2000007cff777230 */ /* 0x000fc40000004100 */
        /* <DEDUP_REMOVED lines=9> */
[----:B------:R-:W-:Y:S02]  /*0b50*/  HADD2.F32 R149, -RZ, R149.H0_H0 ;  /* 0x20000095ff957230 */ /* 0x000fe40000004100 */
[----:B------:R-:W-:Y:S01]  /*0b60*/  FMUL.FTZ R137, R110, R137 ;  /* 0x000000896e897220 */ /* 0x000fe20000410000 */
[----:B------:R-:W-:-:S02]  /*0b70*/  HADD2.F32 R134, -RZ, R134.H0_H0 ;  /* 0x20000086ff867230 */ /* 0x000fc40000004100 */
[----:B------:R-:W-:Y:S01]  /*0b80*/  FMUL.FTZ R135, R110, R135 ;  /* 0x000000876e877220 */ /* 0x000fe20000410000 */
[----:B0-----:R-:W-:-:S04]  /*0b90*/  @P0 IMAD.WIDE.U32 R76, R103, 0x10, R76 ;  /* 0x00000010674c0825 */ /* 0x001fc800078e004c */
[----:B------:R-:W-:Y:S01]  /*0ba0*/  FMUL.FTZ R133, R110, R133 ;  /* 0x000000856e857220 */ /* 0x000fe20000410000 */
[----:B------:R-:W5:Y:S01]  /*0bb0*/  @P0 LDG.E.128 R48, desc[UR4][R84.64] ;  /* 0x0000000454300981 */ /* 0x000f62000c1e1d00 */
[----:B--2---:R-:W-:Y:S02]  /*0bc0*/  HADD2.F32 R114, -RZ, R122.H0_H0 ;  /* 0x2000007aff727230 */ /* 0x004fe40000004100 */
[----:B------:R-:W-:Y:S01]  /*0bd0*/  FADD.FTZ R73, R73, R126 ;  /* 0x0000007e49497221 */ /* 0x000fe20000010000 */
[----:B------:R-:W-:Y:S01]  /*0be0*/  FFMA.FTZ R68, R139, R126, R68 ;  /* 0x0000007e8b447223 */ /* 0x000fe20000010044 */
[----:B------:R-:W-:Y:S01]  /*0bf0*/  HADD2.F32 R151, -RZ, R120.H0_H0 ;  /* 0x20000078ff977230 */ /* 0x000fe20000004100 */
[----:B------:R0:W5:Y:S01]  /*0c00*/  @P0 LDG.E.128 R60, desc[UR4][R76.64] ;  /* 0x000000044c3c0981 */ /* 0x000162000c1e1d00 */
[----:B------:R-:W-:Y:S01]  /*0c10*/  FMUL.FTZ R124, R33, R114 ;  /* 0x00000072217c7220 */ /* 0x000fe20000410000 */
[----:B------:R-:W-:Y:S01]  /*0c20*/  FMUL.FTZ R122, R34, R149 ;  /* 0x00000095227a7220 */ /* 0x000fe20000410000 */
[----:B------:R-:W-:-:S02]  /*0c30*/  HADD2.F32 R136, -RZ, R136.H0_H0 ;  /* 0x20000088ff887230 */ /* 0x000fc40000004100 */
[----:B------:R-:W-:Y:S01]  /*0c40*/  FMUL.FTZ R131, R110, R131 ;  /* 0x000000836e837220 */ /* 0x000fe20000410000 */
[----:B------:R-:W-:Y:S01]  /*0c50*/  FADD.FTZ R73, R73, R124 ;  /* 0x0000007c49497221 */ /* 0x000fe20000010000 */
[----:B------:R-:W-:Y:S01]  /*0c60*/  FFMA.FTZ R68, R137, R124, R68 ;  /* 0x0000007c89447223 */ /* 0x000fe20000010044 */
[----:B------:R-:W-:Y:S01]  /*0c70*/  FMUL.FTZ R120, R35, R134 ;  /* 0x0000008623787220 */ /* 0x000fe20000410000 */
[----:B------:R-:W-:Y:S02]  /*0c80*/  HADD2.F32 R153, -RZ, R153.H0_H0 ;  /* 0x20000099ff997230 */ /* 0x000fe40000004100 */
[----:B------:R-:W-:Y:S01]  /*0c90*/  FADD.FTZ R73, R73, R122 ;  /* 0x0000007a49497221 */ /* 0x000fe20000010000 */
[----:B------:R-:W-:Y:S01]  /*0ca0*/  FFMA.FTZ R68, R135, R122, R68 ;  /* 0x0000007a87447223 */ /* 0x000fe20000010044 */
[----:B0-----:R-:W-:Y:S01]  /*0cb0*/  FMUL.FTZ R76, R36, R151 ;  /* 0x00000097244c7220 */ /* 0x001fe20000410000 */
[----:B------:R-:W-:Y:S01]  /*0cc0*/  FMUL.FTZ R129, R110, R129 ;  /* 0x000000816e817220 */ /* 0x000fe20000410000 */
[----:B------:R-:W-:Y:S01]  /*0cd0*/  FADD.FTZ R73, R73, R120 ;  /* 0x0000007849497221 */ /* 0x000fe20000010000 */
[----:B------:R-:W-:Y:S01]  /*0ce0*/  FFMA.FTZ R84, R133, R120, R68 ;  /* 0x0000007885547223 */ /* 0x000fe20000010044 */
[----:B-1----:R-:W-:-:S04]  /*0cf0*/  @P0 IMAD.WIDE.U32 R78, R104, 0x10, R78 ;  /* 0x00000010684e0825 */ /* 0x002fc800078e004e */
[----:B------:R-:W-:Y:S01]  /*0d00*/  FMUL.FTZ R77, R37, R136 ;  /* 0x00000088254d7220 */ /* 0x000fe20000410000 */
[----:B------:R-:W-:Y:S01]  /*0d10*/  FADD.FTZ R68, R73, R76 ;  /* 0x0000004c49447221 */ /* 0x000fe20000010000 */
[----:B------:R-:W-:Y:S01]  /*0d20*/  FFMA.FTZ R84, R131, R76, R84 ;  /* 0x0000004c83547223 */ /* 0x000fe20000010054 */
[----:B------:R-:W-:Y:S01]  /*0d30*/  HADD2.F32 R138, -RZ, R138.H0_H0 ;  /* 0x2000008aff8a7230 */ /* 0x000fe20000004100 */
[----:B------:R0:W5:Y:S01]  /*0d40*/  @P0 LDG.E.128 R56, desc[UR4][R78.64] ;  /* 0x000000044e380981 */ /* 0x000162000c1e1d00 */
[----:B------:R-:W-:Y:S01]  /*0d50*/  FADD.FTZ R73, R68, R77 ;  /* 0x0000004d44497221 */ /* 0x000fe20000010000 */
[C---:B------:R-:W-:Y:S01]  /*0d60*/  FMUL.FTZ R127, R110.reuse, R127 ;  /* 0x0000007f6e7f7220 */ /* 0x040fe20000410000 */
[----:B------:R-:W-:Y:S01]  /*0d70*/  FFMA.FTZ R84, R129, R77, R84 ;  /* 0x0000004d81547223 */ /* 0x000fe20000010054 */
[C---:B------:R-:W-:Y:S01]  /*0d80*/  FMUL.FTZ R82, R110.reuse, R161 ;  /* 0x000000a16e527220 */ /* 0x040fe20000410000 */
[----:B------:R-:W-:Y:S02]  /*0d90*/  HADD2.F32 R161, -RZ, R117.H0_H0 ;  /* 0x20000075ffa17230 */ /* 0x000fe40000004100 */
[----:B------:R-:W-:Y:S01]  /*0da0*/  FMUL.FTZ R125, R110, R125 ;  /* 0x0000007d6e7d7220 */ /* 0x000fe20000410000 */
[----:B------:R-:W-:-:S02]  /*0db0*/  HADD2.F32 R142, -RZ, R80.H0_H0 ;  /* 0x20000050ff8e7230 */ /* 0x000fc40000004100 */
[----:B------:R-:W-:Y:S01]  /*0dc0*/  FMUL.FTZ R123, R110, R123 ;  /* 0x0000007b6e7b7220 */ /* 0x000fe20000410000 */
[----:B------:R1:W5:Y:S01]  /*0dd0*/  @P0 LDG.E.128 R64, desc[UR4][R162.64] ;  /* 0x00000004a2400981 */ /* 0x000362000c1e1d00 */
[----:B0-----:R-:W-:Y:S01]  /*0de0*/  FMUL.FTZ R78, R38, R153 ;  /* 0x00000099264e7220 */ /* 0x001fe20000410000 */
[----:B------:R-:W-:Y:S01]  /*0df0*/  FMUL.FTZ R79, R39, R138 ;  /* 0x0000008a274f7220 */ /* 0x000fe20000410000 */
[----:B------:R-:W-:Y:S01]  /*0e00*/  FMUL.FTZ R121, R110, R121 ;  /* 0x000000796e797220 */ /* 0x000fe20000410000 */
[----:B------:R-:W-:Y:S02]  /*0e10*/  HADD2.F32 R140, -RZ, R140.H0_H0 ;  /* 0x2000008cff8c7230 */ /* 0x000fe40000004100 */
[----:B------:R-:W-:Y:S01]  /*0e20*/  FADD.FTZ R68, R73, R78 ;  /* 0x0000004e49447221 */ /* 0x000fe20000010000 */
[----:B------:R-:W-:Y:S01]  /*0e30*/  FFMA.FTZ R84, R127, R78, R84 ;  /* 0x0000004e7f547223 */ /* 0x000fe20000010054 */
[----:B------:R-:W-:Y:S01]  /*0e40*/  FMUL.FTZ R80, R40, R161 ;  /* 0x000000a128507220 */ /* 0x000fe20000410000 */
[----:B------:R0:W5:Y:S01]  /*0e50*/  @P0 LDG.E.128 R52, desc[UR4][R86.64] ;  /* 0x0000000456340981 */ /* 0x000162000c1e1d00 */
[----:B------:R-:W-:Y:S01]  /*0e60*/  FADD.FTZ R73, R68, R79 ;  /* 0x0000004f44497221 */ /* 0x000fe20000010000 */
[----:B------:R-:W-:Y:S01]  /*0e70*/  FFMA.FTZ R84, R125, R79, R84 ;  /* 0x0000004f7d547223 */ /* 0x000fe20000010054 */
[----:B-1----:R-:W-:-:S02]  /*0e80*/  HADD2.F32 R163, -RZ, R83.H0_H0 ;  /* 0x20000053ffa37230 */ /* 0x002fc40000004100 */
[----:B------:R-:W-:Y:S01]  /*0e90*/  FMUL.FTZ R117, R41, R142 ;  /* 0x0000008e29757220 */ /* 0x000fe20000410000 */
[----:B------:R-:W-:Y:S01]  /*0ea0*/  FADD.FTZ R68, R73, R80 ;  /* 0x0000005049447221 */ /* 0x000fe20000010000 */
[----:B------:R-:W-:Y:S01]  /*0eb0*/  FFMA.FTZ R84, R123, R80, R84 ;  /* 0x000000507b547223 */ /* 0x000fe20000010054 */
[----:B------:R-:W-:Y:S01]  /*0ec0*/  FMUL.FTZ R81, R110, R81 ;  /* 0x000000516e517220 */ /* 0x000fe20000410000 */
[----:B------:R-:W-:Y:S01]  /*0ed0*/  FMUL.FTZ R115, R42, R163 ;  /* 0x000000a32a737220 */ /* 0x000fe20000410000 */
[----:B------:R-:W-:Y:S01]  /*0ee0*/  FADD.FTZ R68, R68, R117 ;  /* 0x0000007544447221 */ /* 0x000fe20000010000 */
[----:B0-----:R-:W-:Y:S01]  /*0ef0*/  FFMA.FTZ R86, R121, R117, R84 ;  /* 0x0000007579567223 */ /* 0x001fe20000010054 */
[----:B------:R-:W-:Y:S02]  /*0f00*/  HADD2.F32 R165, -RZ, R116.H0_H0 ;  /* 0x20000074ffa57230 */ /* 0x000fe40000004100 */
        /* <DEDUP_REMOVED lines=90> */
[----:B---3--:R-:W-:Y:S02]  /*14b0*/  @P1 HADD2.F32 R114, -RZ, R118.H0_H0 ;  /* 0x20000076ff721230 */ /* 0x008fe40000004100 */
        /* <DEDUP_REMOVED lines=80> */
[----:B------:R-:W-:Y:S01]  /*19c0*/  F2F.F16.F32 R71, R71 ;  /* 0x0000004700477304 */ /* 0x000fe20000200800 */
[-C--:B------:R-:W-:Y:S01]  /*19d0*/  FMUL.FTZ R127, R127, R114.reuse ;  /* 0x000000727f7f7220 */ /* 0x080fe20000410000 */
[----:B------:R-:W-:Y:S01]  /*19e0*/  FMUL.FTZ R117, R110, R117 ;  /* 0x000000756e757220 */ /* 0x000fe20000410000 */
[----:B------:R-:W-:Y:S01]  /*19f0*/  FADD.FTZ R83, R83, -R68 ;  /* 0x8000004453537221 */ /* 0x000fe20000010000 */
[----:B------:R-:W-:Y:S01]  /*1a00*/  FADD.FTZ R87, R112, -R87 ;  /* 0x8000005770577221 */ /* 0x000fe20000010000 */
[----:B------:R-:W-:Y:S01]  /*1a10*/  FADD.FTZ R113, R113, -R116 ;  /* 0x8000007471717221 */ /* 0x000fe20000010000 */
[C---:B------:R-:W-:Y:S01]  /*1a20*/  FMUL.FTZ R111, R110.reuse, R111 ;  /* 0x0000006f6e6f7220 */ /* 0x040fe20000410000 */
[----:B------:R-:W-:Y:S01]  /*1a30*/  FMUL.FTZ R139, R110, R139 ;  /* 0x0000008b6e8b7220 */ /* 0x000fe20000410000 */
[----:B------:R-:W0:Y:S01]  /*1a40*/  F2F.F16.F32 R74, R74 ;  /* 0x0000004a004a7304 */ /* 0x000e220000200800 */
[-C--:B------:R-:W-:Y:S01]  /*1a50*/  FMUL.FTZ R77, R77, R114.reuse ;  /* 0x000000724d4d7220 */ /* 0x080fe20000410000 */
[----:B------:R-:W-:Y:S01]  /*1a60*/  FADD.FTZ R85, R84, -R85 ;  /* 0x8000005554557221 */ /* 0x000fe20000010000 */
[C---:B------:R-:W-:Y:S01]  /*1a70*/  FMUL.FTZ R131, R110.reuse, R131 ;  /* 0x000000836e837220 */ /* 0x040fe20000410000 */
[-C--:B------:R-:W-:Y:S01]  /*1a80*/  FMUL.FTZ R79, R79, R114.reuse ;  /* 0x000000724f4f7220 */ /* 0x080fe20000410000 */
[C---:B------:R-:W-:Y:S01]  /*1a90*/  FMUL.FTZ R115, R110.reuse, R115 ;  /* 0x000000736e737220 */ /* 0x040fe20000410000 */
[C---:B------:R-:W-:Y:S01]  /*1aa0*/  FMUL.FTZ R123, R110.reuse, R123 ;  /* 0x0000007b6e7b7220 */ /* 0x040fe20000410000 */
[C---:B------:R-:W-:Y:S01]  /*1ab0*/  FMUL.FTZ R145, R110.reuse, R145 ;  /* 0x000000916e917220 */ /* 0x040fe20000410000 */
[----:B------:R-:W1:Y:S01]  /*1ac0*/  F2F.F16.F32 R70, R70 ;  /* 0x0000004600467304 */ /* 0x000e620000200800 */
[-C--:B------:R-:W-:Y:S01]  /*1ad0*/  FMUL.FTZ R117, R117, R114.reuse ;  /* 0x0000007275757220 */ /* 0x080fe20000410000 */
[C---:B------:R-:W-:Y:S01]  /*1ae0*/  FMUL.FTZ R83, R110.reuse, R83 ;  /* 0x000000536e537220 */ /* 0x040fe20000410000 */
[C---:B------:R-:W-:Y:S01]  /*1af0*/  FMUL.FTZ R87, R110.reuse, R87 ;  /* 0x000000576e577220 */ /* 0x040fe20000410000 */
[C---:B------:R-:W-:Y:S01]  /*1b00*/  FMUL.FTZ R113, R110.reuse, R113 ;  /* 0x000000716e717220 */ /* 0x040fe20000410000 */
[-C--:B------:R-:W-:Y:S01]  /*1b10*/  FMUL.FTZ R111, R111, R114.reuse ;  /* 0x000000726f6f7220 */ /* 0x080fe20000410000 */
[-C--:B------:R-:W-:Y:S01]  /*1b20*/  FMUL.FTZ R72, R139, R114.reuse ;  /* 0x000000728b487220 */ /* 0x080fe20000410000 */
[----:B------:R-:W-:Y:S01]  /*1b30*/  FMUL.FTZ R85, R110, R85 ;  /* 0x000000556e557220 */ /* 0x000fe20000410000 */
[----:B------:R-:W-:Y:S01]  /*1b40*/  F2F.F16.F32 R75, R75 ;  /* 0x0000004b004b7304 */ /* 0x000fe20000200800 */
[----:B------:R-:W2:Y:S01]  /*1b50*/  LDC.64 R68, c[0x0][0x468] ;  /* 0x00011a00ff447b82 */ /* 0x000ea20000000a00 */
[-C--:B------:R-:W-:Y:S01]  /*1b60*/  FMUL.FTZ R76, R131, R114.reuse ;  /* 0x00000072834c7220 */ /* 0x080fe20000410000 */
[-C--:B------:R-:W-:Y:S01]  /*1b70*/  FMUL.FTZ R115, R115, R114.reuse ;  /* 0x0000007273737220 */ /* 0x080fe20000410000 */
[-C--:B------:R-:W-:Y:S01]  /*1b80*/  FMUL.FTZ R78, R123, R114.reuse ;  /* 0x000000727b4e7220 */ /* 0x080fe20000410000 */
[-C--:B------:R-:W-:Y:S01]  /*1b90*/  FMUL.FTZ R0, R145, R114.reuse ;  /* 0x0000007291007220 */ /* 0x080fe20000410000 */
[-C--:B------:R-:W-:Y:S01]  /*1ba0*/  FMUL.FTZ R83, R83, R114.reuse ;  /* 0x0000007253537220 */ /* 0x080fe20000410000 */
[-C--:B------:R-:W-:Y:S01]  /*1bb0*/  FMUL.FTZ R87, R87, R114.reuse ;  /* 0x0000007257577220 */ /* 0x080fe20000410000 */
[----:B------:R-:W3:Y:S01]  /*1bc0*/  F2F.F16.F32 R120, R120 ;  /* 0x0000007800787304 */ /* 0x000ee20000200800 */
[-C--:B------:R-:W-:Y:S01]  /*1bd0*/  FMUL.FTZ R113, R113, R114.reuse ;  /* 0x0000007271717220 */ /* 0x080fe20000410000 */
[----:B------:R-:W-:Y:S01]  /*1be0*/  FMUL.FTZ R114, R85, R114 ;  /* 0x0000007255727220 */ /* 0x000fe20000410000 */
[----:B0-----:R-:W-:Y:S01]  /*1bf0*/  PRMT R81, R71, 0x5410, R74 ;  /* 0x0000541047517816 */ /* 0x001fe2000000004a */
[----:B-1----:R-:W-:-:S04]  /*1c00*/  IMAD.WIDE.U32 R70, R70, 0x10000, RZ ;  /* 0x0001000046467825 */ /* 0x002fc800078e00ff */
[----:B------:R-:W0:Y:S01]  /*1c10*/  F2F.F16.F32 R73, R73 ;  /* 0x0000004900497304 */ /* 0x000e220000200800 */
[----:B------:R-:W-:Y:S02]  /*1c20*/  LOP3.LUT R71, R81, R71, RZ, 0xfc, !PT ;  /* 0x0000004751477212 */ /* 0x000fe400078efcff */
[----:B---3--:R-:W-:-:S05]  /*1c30*/  PRMT R85, R75, 0x5410, R120 ;  /* 0x000054104b557816 */ /* 0x008fca0000000078 */
[----:B------:R-:W-:Y:S01]  /*1c40*/  F2F.F16.F32 R127, R127 ;  /* 0x0000007f007f7304 */ /* 0x000fe20000200800 */
[----:B0-----:R-:W-:-:S07]  /*1c50*/  IMAD.WIDE.U32 R74, R73, 0x10000, RZ ;  /* 0x00010000494a7825 */ /* 0x001fce00078e00ff */
[----:B------:R-:W0:Y:S01]  /*1c60*/  F2F.F16.F32 R80, R79 ;  /* 0x0000004f00507304 */ /* 0x000e220000200800 */
[----:B------:R-:W-:-:S07]  /*1c70*/  LOP3.LUT R73, R85, R75, RZ, 0xfc, !PT ;  /* 0x0000004b55497212 */ /* 0x000fce00078efcff */
[----:B------:R-:W1:Y:S01]  /*1c80*/  F2F.F16.F32 R77, R77 ;  /* 0x0000004d004d7304 */ /* 0x000e620000200800 */
[----:B0-----:R-:W-:-:S07]  /*1c90*/  PRMT R127, R127, 0x5410, R80 ;  /* 0x000054107f7f7816 */ /* 0x001fce0000000050 */
[----:B------:R-:W-:Y:S01]  /*1ca0*/  F2F.F16.F32 R82, R117 ;  /* 0x0000007500527304 */ /* 0x000fe20000200800 */
[----:B-1----:R-:W-:-:S07]  /*1cb0*/  IMAD.WIDE.U32 R80, R77, 0x10000, RZ ;  /* 0x000100004d507825 */ /* 0x002fce00078e00ff */
[----:B------:R-:W0:Y:S01]  /*1cc0*/  F2F.F16.F32 R84, R111 ;  /* 0x0000006f00547304 */ /* 0x000e220000200800 */
[----:B------:R-:W-:-:S07]  /*1cd0*/  LOP3.LUT R75, R127, R81, RZ, 0xfc, !PT ;  /* 0x000000517f4b7212 */ /* 0x000fce00078efcff */
[----:B------:R-:W1:Y:S01]  /*1ce0*/  F2F.F16.F32 R72, R72 ;  /* 0x0000004800487304 */ /* 0x000e620000200800 */
[----:B0-----:R-:W-:-:S07]  /*1cf0*/  IMAD.WIDE.U32 R84, R84, 0x10000, RZ ;  /* 0x0001000054547825 */ /* 0x001fce00078e00ff */
[----:B------:R-:W0:Y:S01]  /*1d00*/  F2F.F16.F32 R76, R76 ;  /* 0x0000004c004c7304 */ /* 0x000e220000200800 */
[----:B-1----:R-:W-:-:S07]  /*1d10*/  LOP3.LUT R72, R74, R72, RZ, 0xfc, !PT ;  /* 0x000000484a487212 */ /* 0x002fce00078efcff */
[----:B------:R-:W-:Y:S01]  /*1d20*/  F2F.F16.F32 R115, R115 ;  /* 0x0000007300737304 */ /* 0x000fe20000200800 */
[----:B0-----:R-:W-:-:S07]  /*1d30*/  LOP3.LUT R74, R80, R76, RZ, 0xfc, !PT ;  /* 0x0000004c504a7212 */ /* 0x001fce00078efcff */
[----:B------:R0:W1:Y:S01]  /*1d40*/  F2F.F16.F32 R112, R83 ;  /* 0x0000005300707304 */ /* 0x0000620000200800 */
[----:B--2---:R-:W-:-:S04]  /*1d50*/  IMAD.WIDE.U32 R80, R105, 0x8, R68 ;  /* 0x0000000869507825 */ /* 0x004fc800078e0044 */
[----:B------:R-:W-:-:S03]  /*1d60*/  IMAD.WIDE.U32 R104, R104, 0x8, R68 ;  /* 0x0000000868687825 */ /* 0x000fc600078e0044 */
[----:B------:R-:W2:Y:S01]  /*1d70*/  F2F.F16.F32 R78, R78 ;  /* 0x0000004e004e7304 */ /* 0x000ea20000200800 */
[----:B0-----:R-:W-:Y:S01]  /*1d80*/  IMAD.WIDE.U32 R82, R82, 0x10000, RZ ;  /* 0x0001000052527825 */ /* 0x001fe200078e00ff */
[----:B-1----:R-:W-:-:S06]  /*1d90*/  PRMT R115, R115, 0x5410, R112 ;  /* 0x0000541073737816 */ /* 0x002fcc0000000070 */
[----:B------:R-:W0:Y:S01]  /*1da0*/  F2F.F16.F32 R79, R114 ;  /* 0x00000072004f7304 */ /* 0x000e220000200800 */
[----:B------:R-:W-:Y:S02]  /*1db0*/  LOP3.LUT R77, R115, R83, RZ, 0xfc, !PT ;  /* 0x00000053734d7212 */ /* 0x000fe400078efcff */
[----:B--2---:R-:W-:-:S05]  /*1dc0*/  LOP3.LUT R76, R82, R78, RZ, 0xfc, !PT ;  /* 0x0000004e524c7212 */ /* 0x004fca00078efcff */
[----:B------:R-:W1:Y:S01]  /*1dd0*/  F2F.F16.F32 R0, R0 ;  /* 0x0000000000007304 */ /* 0x000e620000200800 */
[----:B------:R-:W-:Y:S01]  /*1de0*/  IMAD.WIDE.U32 R82, R103, 0x8, R68 ;  /* 0x0000000867527825 */ /* 0x000fe200078e0044 */
[----:B0-----:R-:W-:-:S06]  /*1df0*/  LOP3.LUT R84, R84, R79, RZ, 0xfc, !PT ;  /* 0x0000004f54547212 */ /* 0x001fcc00078efcff */
[----:B------:R-:W-:Y:S01]  /*1e00*/  F2F.F16.F32 R87, R87 ;  /* 0x0000005700577304 */ /* 0x000fe20000200800 */
[----:B------:R-:W-:-:S04]  /*1e10*/  IMAD.WIDE.U32 R78, R106, 0x8, R68 ;  /* 0x000000086a4e7825 */ /* 0x000fc800078e0044 */
[----:B------:R-:W-:Y:S01]  /*1e20*/  IMAD.WIDE.U32 R68, R102, 0x8, R68 ;  /* 0x0000000866447825 */ /* 0x000fe200078e0044 */
[----:B-1----:R-:W-:Y:S02]  /*1e30*/  LOP3.LUT R70, R70, R0, RZ, 0xfc, !PT ;  /* 0x0000000046467212 */ /* 0x002fe400078efcff */
[----:B------:R-:W0:Y:S03]  /*1e40*/  F2F.F16.F32 R86, R113 ;  /* 0x0000007100567304 */ /* 0x000e260000200800 */
        /* <DEDUP_REMOVED lines=8> */
.L_x_7969:
        /* <DEDUP_REMOVED lines=16> */
[----:B------:R0:W-:Y:S01]  /*1fd0*/  F2F.F16.F32 R143, R72 ;  /* 0x00000048008f7304 */ /* 0x0001e20000200800 */
[-CC-:B------:R-:W-:Y:S01]  /*1fe0*/  FFMA.FTZ R147, R147, R119.reuse, R118.reuse ;  /* 0x0000007793937223 */ /* 0x180fe20000010076 */
[-C--:B------:R-:W-:Y:S01]  /*1ff0*/  FMUL.FTZ R75, R71, R114.reuse ;  /* 0x00000072474b7220 */ /* 0x080fe20000410000 */
[-CC-:B------:R-:W-:Y:S01]  /*2000*/  FFMA.FTZ R73, R137, R119.reuse, R118.reuse ;  /* 0x0000007789497223 */ /* 0x180fe20000010076 */
[-CC-:B------:R-:W-:Y:S01]  /*2010*/  FFMA.FTZ R131, R127, R119.reuse, R118.reuse ;  /* 0x000000777f837223 */ /* 0x180fe20000010076 */
[----:B------:R-:W-:Y:S01]  /*2020*/  FADD.FTZ R69, R132, -R147 ;  /* 0x8000009384457221 */ /* 0x000fe20000010000 */
[-CC-:B------:R-:W-:Y:S01]  /*2030*/  FFMA.FTZ R132, R125, R119.reuse, R118.reuse ;  /* 0x000000777d847223 */ /* 0x180fe20000010076 */
[--C-:B------:R-:W-:Y:S01]  /*2040*/  FFMA.FTZ R123, R123, R119, R118.reuse ;  /* 0x000000777b7b7223 */ /* 0x100fe20000010076 */
[----:B------:R1:W-:Y:S01]  /*2050*/  F2F.F16.F32 R137, R75 ;  /* 0x0000004b00897304 */ /* 0x0003e20000200800 */
        /* <DEDUP_REMOVED lines=8> */
[----:B------:R0:W-:Y:S01]  /*20e0*/  F2F.F16.F32 R135, R126 ;  /* 0x0000007e00877304 */ /* 0x0001e20000200800 */
        /* <DEDUP_REMOVED lines=14> */
[----:B------:R0:W-:Y:S01]  /*21d0*/  F2F.F16.F32 R129, R122 ;  /* 0x0000007a00817304 */ /* 0x0001e20000200800 */
[-C--:B------:R-:W-:Y:S01]  /*21e0*/  FMUL.FTZ R128, R70, R114.reuse ;  /* 0x0000007246807220 */ /* 0x080fe20000410000 */
[-C--:B------:R-:W-:Y:S01]  /*21f0*/  FMUL.FTZ R124, R73, R114.reuse ;  /* 0x00000072497c7220 */ /* 0x080fe20000410000 */
[----:B------:R-:W-:Y:S01]  /*2200*/  FADD.FTZ R133, R113, -R116 ;  /* 0x8000007471857221 */ /* 0x000fe20000010000 */
[----:B------:R-:W-:Y:S01]  /*2210*/  FMUL.FTZ R120, R74, R114 ;  /* 0x000000724a787220 */ /* 0x000fe20000410000 */
[C---:B------:R-:W-:Y:S01]  /*2220*/  FMUL.FTZ R77, R110.reuse, R77 ;  /* 0x0000004d6e4d7220 */ /* 0x040fe20000410000 */
[----:B------:R-:W-:-:S02]  /*2230*/  FMUL.FTZ R80, R110, R131 ;  /* 0x000000836e507220 */ /* 0x000fc40000410000 */
[----:B------:R1:W-:Y:S01]  /*2240*/  F2F.F16.F32 R127, R126 ;  /* 0x0000007e007f7304 */ /* 0x0003e20000200800 */
[-C--:B0-----:R-:W-:Y:S01]  /*2250*/  FMUL.FTZ R122, R78, R114.reuse ;  /* 0x000000724e7a7220 */ /* 0x081fe20000410000 */
[-C--:B------:R-:W-:Y:S01]  /*2260*/  FMUL.FTZ R130, R77, R114.reuse ;  /* 0x000000724d827220 */ /* 0x080fe20000410000 */
[----:B------:R-:W-:-:S05]  /*2270*/  FMUL.FTZ R131, R80, R114 ;  /* 0x0000007250837220 */ /* 0x000fca0000410000 */
[----:B------:R-:W-:Y:S01]  /*2280*/  F2F.F16.F32 R122, R122 ;  /* 0x0000007a007a7304 */ /* 0x000fe20000200800 */
[----:B-1----:R-:W-:-:S04]  /*2290*/  FFMA.FTZ R126, R121, R119, R118 ;  /* 0x00000077797e7223 */ /* 0x002fc80000010076 */
[----:B------:R-:W-:Y:S01]  /*22a0*/  FADD.FTZ R117, R117, -R126 ;  /* 0x8000007e75757221 */ /* 0x000fe20000010000 */
[----:B------:R-:W-:Y:S02]  /*22b0*/  FFMA.FTZ R126, R81, R119, R118 ;  /* 0x00000077517e7223 */ /* 0x000fe40000010076 */
[----:B------:R0:W1:Y:S01]  /*22c0*/  F2F.F16.F32 R121, R123 ;  /* 0x0000007b00797304 */ /* 0x0000620000200800 */
[----:B------:R-:W-:Y:S01]  /*22d0*/  FMUL.FTZ R81, R110, R117 ;  /* 0x000000756e517220 */ /* 0x000fe20000410000 */
[----:B------:R-:W-:Y:S01]  /*22e0*/  FADD.FTZ R115, R115, -R126 ;  /* 0x8000007e73737221 */ /* 0x000fe20000010000 */
[----:B------:R-:W-:Y:S02]  /*22f0*/  FFMA.FTZ R126, R82, R119, R118 ;  /* 0x00000077527e7223 */ /* 0x000fe40000010076 */
[-C--:B------:R-:W-:Y:S01]  /*2300*/  FMUL.FTZ R117, R81, R114.reuse ;  /* 0x0000007251757220 */ /* 0x080fe20000410000 */
[----:B------:R-:W-:Y:S01]  /*2310*/  FMUL.FTZ R82, R110, R115 ;  /* 0x000000736e527220 */ /* 0x000fe20000410000 */
[----:B------:R-:W-:Y:S01]  /*2320*/  FADD.FTZ R83, R83, -R126 ;  /* 0x8000007e53537221 */ /* 0x000fe20000010000 */
[----:B------:R-:W2:Y:S01]  /*2330*/  F2F.F16.F32 R0, R0 ;  /* 0x0000000000007304 */ /* 0x000ea20000200800 */
[--C-:B0-----:R-:W-:Y:S01]  /*2340*/  FFMA.FTZ R123, R87, R119, R118.reuse ;  /* 0x00000077577b7223 */ /* 0x101fe20000010076 */
[-C--:B------:R-:W-:Y:S01]  /*2350*/  FMUL.FTZ R115, R82, R114.reuse ;  /* 0x0000007252737220 */ /* 0x080fe20000410000 */
[C---:B------:R-:W-:Y:S01]  /*2360*/  FMUL.FTZ R83, R110.reuse, R83 ;  /* 0x000000536e537220 */ /* 0x040fe20000410000 */
[----:B------:R-:W-:Y:S01]  /*2370*/  FMUL.FTZ R87, R110, R133 ;  /* 0x000000856e577220 */ /* 0x000fe20000410000 */
[----:B------:R-:W-:Y:S01]  /*2380*/  FADD.FTZ R123, R112, -R123 ;  /* 0x8000007b707b7221 */ /* 0x000fe20000010000 */
[----:B------:R-:W-:Y:S01]  /*2390*/  FFMA.FTZ R112, R86, R119, R118 ;  /* 0x0000007756707223 */ /* 0x000fe20000010076 */
[-C--:B------:R-:W-:Y:S01]  /*23a0*/  FMUL.FTZ R113, R83, R114.reuse ;  /* 0x0000007253717220 */ /* 0x080fe20000410000 */
[----:B------:R-:W-:Y:S01]  /*23b0*/  F2F.F16.F32 R115, R115 ;  /* 0x0000007300737304 */ /* 0x000fe20000200800 */
[----:B------:R-:W-:Y:S01]  /*23c0*/  FMUL.FTZ R86, R110, R123 ;  /* 0x0000007b6e567220 */ /* 0x000fe20000410000 */
[----:B------:R-:W-:Y:S01]  /*23d0*/  FADD.FTZ R111, R111, -R112 ;  /* 0x800000706f6f7221 */ /* 0x000fe20000010000 */
[----:B-1----:R-:W-:Y:S01]  /*23e0*/  PRMT R133, R122, 0x5410, R121 ;  /* 0x000054107a857816 */ /* 0x002fe20000000079 */
[----:B------:R-:W-:Y:S01]  /*23f0*/  FFMA.FTZ R119, R85, R119, R118 ;  /* 0x0000007755777223 */ /* 0x000fe20000010076 */
[----:B------:R-:W0:Y:S01]  /*2400*/  LDC.64 R122, c[0x0][0x468] ;  /* 0x00011a00ff7a7b82 */ /* 0x000e220000000a00 */
[----:B------:R-:W-:Y:S01]  /*2410*/  FMUL.FTZ R85, R110, R111 ;  /* 0x0000006f6e557220 */ /* 0x000fe20000410000 */
[-C--:B------:R-:W-:Y:S01]  /*2420*/  FMUL.FTZ R132, R86, R114.reuse ;  /* 0x0000007256847220 */ /* 0x080fe20000410000 */
[----:B------:R1:W3:Y:S01]  /*2430*/  F2F.F16.F32 R116, R113 ;  /* 0x0000007100747304 */ /* 0x0002e20000200800 */
[-C--:B------:R-:W-:Y:S01]  /*2440*/  FMUL.FTZ R126, R87, R114.reuse ;  /* 0x00000072577e7220 */ /* 0x080fe20000410000 */
[----:B------:R-:W-:Y:S01]  /*2450*/  FADD.FTZ R119, R84, -R119 ;  /* 0x8000007754777221 */ /* 0x000fe20000010000 */
[----:B------:R-:W-:-:S03]  /*2460*/  FMUL.FTZ R118, R85, R114 ;  /* 0x0000007255767220 */ /* 0x000fc60000410000 */
[----:B------:R-:W-:Y:S01]  /*2470*/  FMUL.FTZ R84, R110, R119 ;  /* 0x000000776e547220 */ /* 0x000fe20000410000 */
[----:B--2---:R-:W-:Y:S01]  /*2480*/  IMAD.WIDE.U32 R110, R0, 0x10000, RZ ;  /* 0x00010000006e7825 */ /* 0x004fe200078e00ff */
[----:B------:R-:W2:Y:S01]  /*2490*/  F2F.F16.F32 R128, R128 ;  /* 0x0000008000807304 */ /* 0x000ea20000200800 */
[----:B-1----:R-:W1:Y:S01]  /*24a0*/  LDC.64 R112, c[0x0][0x478] ;  /* 0x00011e00ff707b82 */ /* 0x002e620000000a00 */
[----:B---3--:R-:W-:-:S06]  /*24b0*/  PRMT R139, R115, 0x5410, R116 ;  /* 0x00005410738b7816 */ /* 0x008fcc0000000074 */
[----:B------:R-:W-:Y:S01]  /*24c0*/  F2F.F16.F32 R124, R124 ;  /* 0x0000007c007c7304 */ /* 0x000fe20000200800 */
[----:B--2---:R-:W-:-:S07]  /*24d0*/  PRMT R137, R128, 0x5410, R137 ;  /* 0x0000541080897816 */ /* 0x004fce0000000089 */
[----:B------:R-:W2:Y:S01]  /*24e0*/  F2F.F16.F32 R120, R120 ;  /* 0x0000007800787304 */ /* 0x000ea20000200800 */
[----:B------:R-:W-:Y:S01]  /*24f0*/  LOP3.LUT R121, R137, R111, RZ, 0xfc, !PT ;  /* 0x0000006f89797212 */ /* 0x000fe200078efcff */
[----:B0-----:R-:W-:-:S06]  /*2500*/  IMAD.WIDE.U32 R136, R103, 0x8, R122 ;  /* 0x0000000867887825 */ /* 0x001fcc00078e007a */
[----:B------:R-:W0:Y:S01]  /*2510*/  F2F.F16.F32 R125, R130 ;  /* 0x00000082007d7304 */ /* 0x000e220000200800 */
[----:B--2---:R-:W-:-:S07]  /*2520*/  PRMT R129, R120, 0x5410, R129 ;  /* 0x0000541078817816 */ /* 0x004fce0000000081 */
[----:B------:R-:W-:Y:S01]  /*2530*/  F2F.F16.F32 R117, R117 ;  /* 0x0000007500757304 */ /* 0x000fe20000200800 */
[----:B------:R-:W-:Y:S01]  /*2540*/  LOP3.LUT R120, R110, R143, RZ, 0xfc, !PT ;  /* 0x0000008f6e787212 */ /* 0x000fe200078efcff */
[----:B0-----:R-:W-:-:S06]  /*2550*/  IMAD.WIDE.U32 R110, R125, 0x10000, RZ ;  /* 0x000100007d6e7825 */ /* 0x001fcc00078e00ff */
[----:B------:R0:W-:Y:S01]  /*2560*/  F2F.F16.F32 R145, R126 ;  /* 0x0000007e00917304 */ /* 0x0001e20000200800 */
[----:B------:R-:W-:Y:S02]  /*2570*/  LOP3.LUT R111, R133, R111, RZ, 0xfc, !PT ;  /* 0x0000006f856f7212 */ /* 0x000fe400078efcff */
[----:B------:R-:W-:-:S05]  /*2580*/  LOP3.LUT R110, R110, R127, RZ, 0xfc, !PT ;  /* 0x0000007f6e6e7212 */ /* 0x000fca00078efcff */
[----:B------:R-:W2:Y:S01]  /*2590*/  F2F.F16.F32 R132, R132 ;  /* 0x0000008400847304 */ /* 0x000ea20000200800 */
[----:B0-----:R-:W-:Y:S01]  /*25a0*/  FMUL.FTZ R126, R84, R114 ;  /* 0x00000072547e7220 */ /* 0x001fe20000410000 */
[----:B------:R-:W-:-:S04]  /*25b0*/  IMAD.WIDE.U32 R114, R124, 0x10000, RZ ;  /* 0x000100007c727825 */ /* 0x000fc800078e00ff */
[--C-:B-1----:R-:W-:Y:S01]  /*25c0*/  IMAD.WIDE.U32 R124, R106, 0x10, R112.reuse ;  /* 0x000000106a7c7825 */ /* 0x102fe200078e0070 */
[----:B------:R-:W-:Y:S01]  /*25d0*/  LOP3.LUT R119, R129, R115, RZ, 0xfc, !PT ;  /* 0x0000007381777212 */ /* 0x000fe200078efcff */
[----:B------:R-:W0:Y:S02]  /*25e0*/  F2F.F16.F32 R131, R131 ;  /* 0x0000008300837304 */ /* 0x000e240000200800 */
[----:B------:R-:W-:Y:S01]  /*25f0*/  IMAD.WIDE.U32 R128, R104, 0x10, R112 ;  /* 0x0000001068807825 */ /* 0x000fe200078e0070 */
[----:B------:R3:W-:Y:S01]  /*2600*/  STG.E.128 desc[UR4][R124.64], R68 ;  /* 0x000000447c007986 */ /* 0x0007e2000c101d04 */
[----:B--2---:R-:W-:-:S04]  /*2610*/  PRMT R145, R132, 0x5410, R145 ;  /* 0x0000541084917816 */ /* 0x004fc80000000091 */
[----:B------:R1:W2:Y:S01]  /*2620*/  F2F.F16.F32 R130, R118 ;  /* 0x0000007600827304 */ /* 0x0002a20000200800 */
[----:B------:R-:W-:-:S05]  /*2630*/  IMAD.WIDE.U32 R132, R106, 0x8, R122 ;  /* 0x000000086a847825 */ /* 0x000fca00078e007a */
[----:B------:R3:W-:Y:S02]  /*2640*/  STG.E.64 desc[UR4][R132.64], R120 ;  /* 0x0000007884007986 */ /* 0x0007e4000c101b04 */
[----:B------:R-:W4:Y:S01]  /*2650*/  F2F.F16.F32 R141, R126 ;  /* 0x0000007e008d7304 */ /* 0x000f220000200800 */
        /* <DEDUP_REMOVED lines=22> */
.L_x_7968:
        /* <DEDUP_REMOVED lines=24> */
[----:B------:R0:W-:Y:S01]  /*2940*/  F2F.F16.F32 R70, R69 ;  /* 0x0000004500467304 */ /* 0x0001e20000200800 */
        /* <DEDUP_REMOVED lines=20> */
[----:B------:R0:W-:Y:S01]  /*2a90*/  F2F.F16.F32 R73, R69 ;  /* 0x0000004500497304 */ /* 0x0001e20000200800 */
        /* <DEDUP_REMOVED lines=11> */
[----:B------:R-:W-:Y:S01]  /*2b50*/  F2F.F16.F32 R71, R71 ;  /* 0x0000004700477304 */ /* 0x000fe20000200800 */
[-C--:B------:R-:W-:Y:S01]  /*2b60*/  FMUL.FTZ R69, R69, R114.reuse ;  /* 0x0000007245457220 */ /* 0x080fe20000410000 */
[----:B------:R-:W-:Y:S01]  /*2b70*/  FADD.FTZ R79, R79, -R68 ;  /* 0x800000444f4f7221 */ /* 0x000fe20000010000 */
[----:B------:R-:W-:Y:S01]  /*2b80*/  FFMA.FTZ R68, R121, R119, R118 ;  /* 0x0000007779447223 */ /* 0x000fe20000010076 */
[-C--:B------:R-:W-:Y:S01]  /*2b90*/  FMUL.FTZ R77, R77, R114.reuse ;  /* 0x000000724d4d7220 */ /* 0x080fe20000410000 */
[C---:B------:R-:W-:Y:S01]  /*2ba0*/  FFMA.FTZ R129, R110.reuse, R135, R56 ;  /* 0x000000876e817223 */ /* 0x040fe20000010038 */
[C---:B------:R-:W-:Y:S01]  /*2bb0*/  FFMA.FTZ R79, R110.reuse, R79, R59 ;  /* 0x0000004f6e4f7223 */ /* 0x040fe2000001003b */
[----:B------:R-:W-:Y:S01]  /*2bc0*/  FADD.FTZ R68, R117, -R68 ;  /* 0x8000004475447221 */ /* 0x000fe20000010000 */
[----:B------:R0:W-:Y:S01]  /*2bd0*/  F2F.F16.F32 R78, R69 ;  /* 0x00000045004e7304 */ /* 0x0001e20000200800 */
[-C--:B------:R-:W-:Y:S01]  /*2be0*/  FMUL.FTZ R115, R115, R114.reuse ;  /* 0x0000007273737220 */ /* 0x080fe20000410000 */
[-C--:B------:R-:W-:Y:S01]  /*2bf0*/  FMUL.FTZ R79, R79, R114.reuse ;  /* 0x000000724f4f7220 */ /* 0x080fe20000410000 */
[----:B------:R-:W-:Y:S01]  /*2c00*/  FFMA.FTZ R121, R110, R123, R60 ;  /* 0x0000007b6e797223 */ /* 0x000fe2000001003c */
[----:B------:R-:W-:-:S03]  /*2c10*/  FMUL.FTZ R76, R129, R114 ;  /* 0x00000072814c7220 */ /* 0x000fc60000410000 */
[----:B------:R-:W-:Y:S01]  /*2c20*/  FMUL.FTZ R117, R121, R114 ;  /* 0x0000007279757220 */ /* 0x000fe20000410000 */
[----:B------:R1:W-:Y:S01]  /*2c30*/  F2F.F16.F32 R80, R79 ;  /* 0x0000004f00507304 */ /* 0x0003e20000200800 */
[----:B0-----:R-:W-:-:S04]  /*2c40*/  FFMA.FTZ R69, R110, R68, R61 ;  /* 0x000000446e457223 */ /* 0x001fc8000001003d */
[----:B------:R-:W-:-:S03]  /*2c50*/  FMUL.FTZ R69, R69, R114 ;  /* 0x0000007245457220 */ /* 0x000fc60000410000 */
[----:B------:R-:W0:Y:S01]  /*2c60*/  F2F.F16.F32 R74, R74 ;  /* 0x0000004a004a7304 */ /* 0x000e220000200800 */
[----:B-1----:R-:W-:Y:S01]  /*2c70*/  FADD.FTZ R79, R83, -R82 ;  /* 0x80000052534f7221 */ /* 0x002fe20000010000 */
[----:B------:R-:W-:-:S03]  /*2c80*/  FADD.FTZ R83, R112, -R87 ;  /* 0x8000005770537221 */ /* 0x000fc60000010000 */
[C---:B------:R-:W-:Y:S01]  /*2c90*/  FFMA.FTZ R79, R110.reuse, R79, R63 ;  /* 0x0000004f6e4f7223 */ /* 0x040fe2000001003f */
[----:B------:R-:W-:Y:S02]  /*2ca0*/  FFMA.FTZ R83, R110, R83, R66 ;  /* 0x000000536e537223 */ /* 0x000fe40000010042 */
[----:B------:R1:W-:Y:S01]  /*2cb0*/  F2F.F16.F32 R81, R69 ;  /* 0x0000004500517304 */ /* 0x0003e20000200800 */
[-C--:B------:R-:W-:Y:S01]  /*2cc0*/  FMUL.FTZ R79, R79, R114.reuse ;  /* 0x000000724f4f7220 */ /* 0x080fe20000410000 */
[----:B------:R-:W-:-:S06]  /*2cd0*/  FMUL.FTZ R87, R83, R114 ;  /* 0x0000007253577220 */ /* 0x000fcc0000410000 */
[----:B------:R2:W-:Y:S01]  /*2ce0*/  F2F.F16.F32 R82, R79 ;  /* 0x0000004f00527304 */ /* 0x0005e20000200800 */
[----:B-1----:R-:W-:-:S04]  /*2cf0*/  FADD.FTZ R69, R113, -R116 ;  /* 0x8000007471457221 */ /* 0x002fc80000010000 */
[----:B------:R-:W-:-:S03]  /*2d00*/  FFMA.FTZ R69, R110, R69, R67 ;  /* 0x000000456e457223 */ /* 0x000fc60000010043 */
[----:B------:R-:W-:Y:S01]  /*2d10*/  F2F.F16.F32 R75, R75 ;  /* 0x0000004b004b7304 */ /* 0x000fe20000200800 */
[----:B------:R-:W-:Y:S01]  /*2d20*/  FMUL.FTZ R86, R69, R114 ;  /* 0x0000007245567220 */ /* 0x000fe20000410000 */
[----:B------:R-:W-:Y:S01]  /*2d30*/  FFMA.FTZ R69, R110, R111, R65 ;  /* 0x0000006f6e457223 */ /* 0x000fe20000010041 */
[----:B--2---:R-:W-:-:S03]  /*2d40*/  FADD.FTZ R79, R84, -R85 ;  /* 0x80000055544f7221 */ /* 0x004fc60000010000 */
[-C--:B------:R-:W-:Y:S01]  /*2d50*/  FMUL.FTZ R83, R69, R114.reuse ;  /* 0x0000007245537220 */ /* 0x080fe20000410000 */
[----:B------:R-:W-:Y:S01]  /*2d60*/  FFMA.FTZ R79, R110, R79, R64 ;  /* 0x0000004f6e4f7223 */ /* 0x000fe20000010040 */
[----:B------:R-:W1:Y:S01]  /*2d70*/  F2F.F16.F32 R120, R120 ;  /* 0x0000007800787304 */ /* 0x000e620000200800 */
[----:B------:R-:W2:Y:S02]  /*2d80*/  LDC.64 R68, c[0x0][0x468] ;  /* 0x00011a00ff447b82 */ /* 0x000ea40000000a00 */
[----:B------:R-:W-:Y:S01]  /*2d90*/  FMUL.FTZ R114, R79, R114 ;  /* 0x000000724f727220 */ /* 0x000fe20000410000 */
[----:B0-----:R-:W-:Y:S01]  /*2da0*/  PRMT R79, R71, 0x5410, R74 ;  /* 0x00005410474f7816 */ /* 0x001fe2000000004a */
[----:B------:R-:W-:-:S03]  /*2db0*/  IMAD.WIDE.U32 R70, R70, 0x10000, RZ ;  /* 0x0001000046467825 */ /* 0x000fc600078e00ff */
[----:B------:R-:W0:Y:S02]  /*2dc0*/  F2F.F16.F32 R77, R77 ;  /* 0x0000004d004d7304 */ /* 0x000e240000200800 */
[----:B------:R-:W-:Y:S01]  /*2dd0*/  LOP3.LUT R71, R79, R71, RZ, 0xfc, !PT ;  /* 0x000000474f477212 */ /* 0x000fe200078efcff */
[----:B------:R-:W-:Y:S01]  /*2de0*/  IMAD.WIDE.U32 R78, R78, 0x10000, RZ ;  /* 0x000100004e4e7825 */ /* 0x000fe200078e00ff */
[----:B-1----:R-:W-:-:S04]  /*2df0*/  PRMT R111, R75, 0x5410, R120 ;  /* 0x000054104b6f7816 */ /* 0x002fc80000000078 */
[----:B------:R-:W1:Y:S01]  /*2e00*/  F2F.F16.F32 R115, R115 ;  /* 0x0000007300737304 */ /* 0x000e620000200800 */
[----:B------:R-:W-:-:S05]  /*2e10*/  IMAD.WIDE.U32 R74, R73, 0x10000, RZ ;  /* 0x00010000494a7825 */ /* 0x000fca00078e00ff */
[----:B------:R-:W-:Y:S02]  /*2e20*/  LOP3.LUT R73, R111, R75, RZ, 0xfc, !PT ;  /* 0x0000004b6f497212 */ /* 0x000fe400078efcff */
[----:B------:R-:W3:Y:S01]  /*2e30*/  F2F.F16.F32 R83, R83 ;  /* 0x0000005300537304 */ /* 0x000ee20000200800 */
[----:B0-----:R-:W-:Y:S01]  /*2e40*/  PRMT R77, R77, 0x5410, R80 ;  /* 0x000054104d4d7816 */ /* 0x001fe20000000050 */
[----:B------:R-:W-:-:S03]  /*2e50*/  IMAD.WIDE.U32 R80, R81, 0x10000, RZ ;  /* 0x0001000051507825 */ /* 0x000fc600078e00ff */
[----:B------:R-:W-:Y:S02]  /*2e60*/  LOP3.LUT R75, R77, R79, RZ, 0xfc, !PT ;  /* 0x0000004f4d4b7212 */ /* 0x000fe400078efcff */
[----:B-1----:R-:W-:Y:S01]  /*2e70*/  PRMT R115, R115, 0x5410, R82 ;  /* 0x0000541073737816 */ /* 0x002fe20000000052 */
[----:B------:R-:W-:Y:S03]  /*2e80*/  F2F.F16.F32 R87, R87 ;  /* 0x0000005700577304 */ /* 0x000fe60000200800 */
[----:B------:R-:W-:Y:S01]  /*2e90*/  LOP3.LUT R77, R115, R81, RZ, 0xfc, !PT ;  /* 0x00000051734d7212 */ /* 0x000fe200078efcff */
[----:B---3--:R-:W-:-:S04]  /*2ea0*/  IMAD.WIDE.U32 R82, R83, 0x10000, RZ ;  /* 0x0001000053527825 */ /* 0x008fc800078e00ff */
[----:B------:R-:W0:Y:S08]  /*2eb0*/  F2F.F16.F32 R86, R86 ;  /* 0x0000005600567304 */ /* 0x000e300000200800 */
[----:B------:R-:W1:Y:S01]  /*2ec0*/  F2F.F16.F32 R72, R72 ;  /* 0x0000004800487304 */ /* 0x000e620000200800 */
[----:B0-----:R-:W-:-:S07]  /*2ed0*/  PRMT R87, R87, 0x5410, R86 ;  /* 0x0000541057577816 */ /* 0x001fce0000000056 */
[----:B------:R-:W0:Y:S01]  /*2ee0*/  F2F.F16.F32 R76, R76 ;  /* 0x0000004c004c7304 */ /* 0x000e220000200800 */
[----:B------:R-:W-:Y:S02]  /*2ef0*/  LOP3.LUT R79, R87, R83, RZ, 0xfc, !PT ;  /* 0x00000053574f7212 */ /* 0x000fe400078efcff */
[----:B-1----:R-:W-:-:S05]  /*2f00*/  LOP3.LUT R72, R74, R72, RZ, 0xfc, !PT ;  /* 0x000000484a487212 */ /* 0x002fca00078efcff */
[----:B------:R-:W1:Y:S01]  /*2f10*/  F2F.F16.F32 R117, R117 ;  /* 0x0000007500757304 */ /* 0x000e620000200800 */
[----:B0-----:R-:W-:-:S07]  /*2f20*/  LOP3.LUT R74, R78, R76, RZ, 0xfc, !PT ;  /* 0x0000004c4e4a7212 */ /* 0x001fce00078efcff */
[----:B------:R-:W0:Y:S01]  /*2f30*/  F2F.F16.F32 R0, R0 ;  /* 0x0000000000007304 */ /* 0x000e220000200800 */
[----:B-1----:R-:W-:-:S07]  /*2f40*/  LOP3.LUT R76, R80, R117, RZ, 0xfc, !PT ;  /* 0x00000075504c7212 */ /* 0x002fce00078efcff */
[----:B------:R-:W1:Y:S01]  /*2f50*/  F2F.F16.F32 R85, R114 ;  /* 0x0000007200557304 */ /* 0x000e620000200800 */
        /* <DEDUP_REMOVED lines=13> */
.L_x_7971:
        /* <DEDUP_REMOVED lines=16> */
[----:B------:R0:W-:Y:S01]  /*3130*/  F2F.F16.F32 R143, R72 ;  /* 0x00000048008f7304 */ /* 0x0001e20000200800 */
[----:B------:R-:W-:Y:S01]  /*3140*/  FFMA.FTZ R73, R137, R119, R118 ;  /* 0x0000007789497223 */ /* 0x000fe20000010076 */
[-C--:B------:R-:W-:Y:S01]  /*3150*/  FMUL.FTZ R75, R71, R114.reuse ;  /* 0x00000072474b7220 */ /* 0x080fe20000410000 */
[----:B------:R-:W-:Y:S01]  /*3160*/  FFMA.FTZ R76, R110, R131, R56 ;  /* 0x000000836e4c7223 */ /* 0x000fe20000010038 */
[----:B------:R-:W-:Y:S01]  /*3170*/  FADD.FTZ R69, R132, -R147 ;  /* 0x8000009384457221 */ /* 0x000fe20000010000 */
[-CC-:B------:R-:W-:Y:S01]  /*3180*/  FFMA.FTZ R131, R127, R119.reuse, R118.reuse ;  /* 0x000000777f837223 */ /* 0x180fe20000010076 */
[-CC-:B------:R-:W-:Y:S01]  /*3190*/  FFMA.FTZ R132, R125, R119.reuse, R118.reuse ;  /* 0x000000777d847223 */ /* 0x180fe20000010076 */
[----:B------:R-:W-:Y:S01]  /*31a0*/  FFMA.FTZ R123, R123, R119, R118 ;  /* 0x000000777b7b7223 */ /* 0x000fe20000010076 */
[----:B------:R1:W-:Y:S01]  /*31b0*/  F2F.F16.F32 R137, R75 ;  /* 0x0000004b00897304 */ /* 0x0003e20000200800 */
        /* <DEDUP_REMOVED lines=8> */
[----:B------:R0:W-:Y:S01]  /*3240*/  F2F.F16.F32 R135, R126 ;  /* 0x0000007e00877304 */ /* 0x0001e20000200800 */
        /* <DEDUP_REMOVED lines=14> */
[----:B------:R0:W-:Y:S01]  /*3330*/  F2F.F16.F32 R129, R122 ;  /* 0x0000007a00817304 */ /* 0x0001e20000200800 */
[----:B------:R-:W-:Y:S01]  /*3340*/  FADD.FTZ R116, R113, -R116 ;  /* 0x8000007471747221 */ /* 0x000fe20000010000 */
[----:B------:R-:W-:Y:S01]  /*3350*/  FFMA.FTZ R77, R110, R77, R57 ;  /* 0x0000004d6e4d7223 */ /* 0x000fe20000010039 */
[-C--:B------:R-:W-:Y:S01]  /*3360*/  FMUL.FTZ R128, R70, R114.reuse ;  /* 0x0000007246807220 */ /* 0x080fe20000410000 */
[-C--:B------:R-:W-:Y:S01]  /*3370*/  FMUL.FTZ R124, R73, R114.reuse ;  /* 0x00000072497c7220 */ /* 0x080fe20000410000 */
[-C--:B------:R-:W-:Y:S01]  /*3380*/  FMUL.FTZ R120, R74, R114.reuse ;  /* 0x000000724a787220 */ /* 0x080fe20000410000 */
[-C--:B------:R-:W-:Y:S01]  /*3390*/  FMUL.FTZ R130, R77, R114.reuse ;  /* 0x000000724d827220 */ /* 0x080fe20000410000 */
[----:B------:R-:W-:Y:S01]  /*33a0*/  FFMA.FTZ R80, R110, R131, R60 ;  /* 0x000000836e507223 */ /* 0x000fe2000001003c */
[----:B------:R1:W-:Y:S01]  /*33b0*/  F2F.F16.F32 R127, R126 ;  /* 0x0000007e007f7304 */ /* 0x0003e20000200800 */
[----:B0-----:R-:W-:-:S02]  /*33c0*/  FMUL.FTZ R122, R78, R114 ;  /* 0x000000724e7a7220 */ /* 0x001fc40000410000 */
[----:B------:R-:W-:-:S05]  /*33d0*/  FMUL.FTZ R131, R80, R114 ;  /* 0x0000007250837220 */ /* 0x000fca0000410000 */
[----:B------:R0:W-:Y:S01]  /*33e0*/  F2F.F16.F32 R125, R130 ;  /* 0x00000082007d7304 */ /* 0x0001e20000200800 */
[----:B-1----:R-:W-:-:S04]  /*33f0*/  FFMA.FTZ R126, R121, R119, R118 ;  /* 0x00000077797e7223 */ /* 0x002fc80000010076 */
[----:B------:R-:W-:-:S03]  /*3400*/  FADD.FTZ R126, R117, -R126 ;  /* 0x8000007e757e7221 */ /* 0x000fc60000010000 */
[----:B------:R1:W-:Y:S01]  /*3410*/  F2F.F16.F32 R121, R123 ;  /* 0x0000007b00797304 */ /* 0x0003e20000200800 */
[-CC-:B0-----:R-:W-:Y:S01]  /*3420*/  FFMA.FTZ R130, R81, R119.reuse, R118.reuse ;  /* 0x0000007751827223 */ /* 0x181fe20000010076 */
[----:B------:R-:W-:Y:S01]  /*3430*/  FFMA.FTZ R81, R110, R126, R61 ;  /* 0x0000007e6e517223 */ /* 0x000fe2000001003d */
[-C--:B------:R-:W-:Y:S02]  /*3440*/  FFMA.FTZ R126, R82, R119.reuse, R118 ;  /* 0x00000077527e7223 */ /* 0x080fe40000010076 */
[----:B------:R-:W-:Y:S01]  /*3450*/  FADD.FTZ R115, R115, -R130 ;  /* 0x8000008273737221 */ /* 0x000fe20000010000 */
[----:B------:R-:W-:Y:S01]  /*3460*/  FMUL.FTZ R117, R81, R114 ;  /* 0x0000007251757220 */ /* 0x000fe20000410000 */
[----:B------:R-:W-:Y:S01]  /*3470*/  FADD.FTZ R83, R83, -R126 ;  /* 0x8000007e53537221 */ /* 0x000fe20000010000 */
[----:B------:R-:W0:Y:S01]  /*3480*/  F2F.F16.F32 R122, R122 ;  /* 0x0000007a007a7304 */ /* 0x000e220000200800 */
        /* <DEDUP_REMOVED lines=8> */
[----:B------:R-:W-:Y:S01]  /*3510*/  F2F.F16.F32 R0, R0 ;  /* 0x0000000000007304 */ /* 0x000fe20000200800 */
[----:B------:R-:W-:Y:S01]  /*3520*/  FADD.FTZ R112, R111, -R112 ;  /* 0x800000706f707221 */ /* 0x000fe20000010000 */
[----:B------:R-:W-:Y:S01]  /*3530*/  FFMA.FTZ R119, R85, R119, R118 ;  /* 0x0000007755777223 */ /* 0x000fe20000010076 */
[C---:B------:R-:W-:Y:S01]  /*3540*/  FFMA.FTZ R86, R110.reuse, R123, R66 ;  /* 0x0000007b6e567223 */ /* 0x040fe20000010042 */
[----:B------:R-:W-:Y:S01]  /*3550*/  FMUL.FTZ R126, R87, R114 ;  /* 0x00000072577e7220 */ /* 0x000fe20000410000 */
[----:B------:R-:W-:Y:S01]  /*3560*/  FFMA.FTZ R85, R110, R112, R65 ;  /* 0x000000706e557223 */ /* 0x000fe20000010041 */
[----:B0-----:R-:W-:Y:S01]  /*3570*/  PRMT R133, R122, 0x5410, R121 ;  /* 0x000054107a857816 */ /* 0x001fe20000000079 */
[-C--:B------:R-:W-:Y:S01]  /*3580*/  FMUL.FTZ R111, R86, R114.reuse ;  /* 0x00000072566f7220 */ /* 0x080fe20000410000 */
[----:B------:R-:W-:Y:S01]  /*3590*/  F2F.F16.F32 R115, R115 ;  /* 0x0000007300737304 */ /* 0x000fe20000200800 */
[----:B------:R-:W0:Y:S01]  /*35a0*/  LDC.64 R122, c[0x0][0x468] ;  /* 0x00011a00ff7a7b82 */ /* 0x000e220000000a00 */
[----:B------:R-:W-:Y:S01]  /*35b0*/  FADD.FTZ R119, R84, -R119 ;  /* 0x8000007754777221 */ /* 0x000fe20000010000 */
[----:B------:R-:W-:-:S03]  /*35c0*/  FMUL.FTZ R118, R85, R114 ;  /* 0x0000007255767220 */ /* 0x000fc60000410000 */
[----:B------:R-:W-:Y:S02]  /*35d0*/  FFMA.FTZ R84, R110, R119, R64 ;  /* 0x000000776e547223 */ /* 0x000fe40000010040 */
[----:B------:R1:W2:Y:S08]  /*35e0*/  F2F.F16.F32 R116, R113 ;  /* 0x0000007100747304 */ /* 0x0002b00000200800 */
[----:B------:R-:W3:Y:S01]  /*35f0*/  F2F.F16.F32 R128, R128 ;  /* 0x0000008000807304 */ /* 0x000ee20000200800 */
[----:B-1----:R-:W1:Y:S01]  /*3600*/  LDC.64 R112, c[0x0][0x478] ;  /* 0x00011e00ff707b82 */ /* 0x002e620000000a00 */
[----:B--2---:R-:W-:-:S06]  /*3610*/  PRMT R139, R115, 0x5410, R116 ;  /* 0x00005410738b7816 */ /* 0x004fcc0000000074 */
[----:B------:R-:W-:Y:S01]  /*3620*/  F2F.F16.F32 R124, R124 ;  /* 0x0000007c007c7304 */ /* 0x000fe20000200800 */
[----:B---3--:R-:W-:-:S07]  /*3630*/  PRMT R137, R128, 0x5410, R137 ;  /* 0x0000541080897816 */ /* 0x008fce0000000089 */
[----:B------:R-:W2:Y:S08]  /*3640*/  F2F.F16.F32 R120, R120 ;  /* 0x0000007800787304 */ /* 0x000eb00000200800 */
[----:B------:R-:W-:Y:S01]  /*3650*/  F2F.F16.F32 R117, R117 ;  /* 0x0000007500757304 */ /* 0x000fe20000200800 */
[----:B--2---:R-:W-:-:S07]  /*3660*/  PRMT R129, R120, 0x5410, R129 ;  /* 0x0000541078817816 */ /* 0x004fce0000000081 */
[----:B------:R2:W-:Y:S08]  /*3670*/  F2F.F16.F32 R145, R126 ;  /* 0x0000007e00917304 */ /* 0x0005f00000200800 */
[----:B------:R3:W4:Y:S01]  /*3680*/  F2F.F16.F32 R132, R111 ;  /* 0x0000006f00847304 */ /* 0x0007220000200800 */
[----:B--2---:R-:W-:Y:S01]  /*3690*/  FMUL.FTZ R126, R84, R114 ;  /* 0x00000072547e7220 */ /* 0x004fe20000410000 */
[----:B------:R-:W-:-:S05]  /*36a0*/  IMAD.WIDE.U32 R114, R124, 0x10000, RZ ;  /* 0x000100007c727825 */ /* 0x000fca00078e00ff */
[----:B------:R-:W-:Y:S01]  /*36b0*/  LOP3.LUT R119, R129, R115, RZ, 0xfc, !PT ;  /* 0x0000007381777212 */ /* 0x000fe200078efcff */
[----:B------:R-:W2:Y:S01]  /*36c0*/  F2F.F16.F32 R131, R131 ;  /* 0x0000008300837304 */ /* 0x000ea20000200800 */
[----:B---3--:R-:W-:-:S04]  /*36d0*/  IMAD.WIDE.U32 R110, R0, 0x10000, RZ ;  /* 0x00010000006e7825 */ /* 0x008fc800078e00ff */
[----:B-1----:R-:W-:Y:S01]  /*36e0*/  IMAD.WIDE.U32 R128, R104, 0x10, R112 ;  /* 0x0000001068807825 */ /* 0x002fe200078e0070 */
[----:B------:R-:W-:Y:S02]  /*36f0*/  LOP3.LUT R121, R137, R111, RZ, 0xfc, !PT ;  /* 0x0000006f89797212 */ /* 0x000fe400078efcff */
[----:B------:R1:W3:Y:S01]  /*3700*/  F2F.F16.F32 R130, R118 ;  /* 0x0000007600827304 */ /* 0x0002e20000200800 */
[----:B------:R-:W-:Y:S01]  /*3710*/  LOP3.LUT R120, R110, R143, RZ, 0xfc, !PT ;  /* 0x0000008f6e787212 */ /* 0x000fe200078efcff */
[----:B------:R-:W-:Y:S01]  /*3720*/  IMAD.WIDE.U32 R110, R125, 0x10000, RZ ;  /* 0x000100007d6e7825 */ /* 0x000fe200078e00ff */
[----:B----4-:R-:W-:-:S03]  /*3730*/  PRMT R145, R132, 0x5410, R145 ;  /* 0x0000541084917816 */ /* 0x010fc60000000091 */
[----:B------:R-:W-:Y:S01]  /*3740*/  IMAD.WIDE.U32 R124, R106, 0x10, R112 ;  /* 0x000000106a7c7825 */ /* 0x000fe200078e0070 */
[----:B------:R-:W-:Y:S01]  /*3750*/  LOP3.LUT R111, R133, R111, RZ, 0xfc, !PT ;  /* 0x0000006f856f7212 */ /* 0x000fe200078efcff */
[----:B------:R-:W4:Y:S01]  /*3760*/  F2F.F16.F32 R141, R126 ;  /* 0x0000007e008d7304 */ /* 0x000f220000200800 */
        /* <DEDUP_REMOVED lines=26> */
.L_x_7970:
        /* <DEDUP_REMOVED lines=45> */
.L_x_7967:
        /* <DEDUP_REMOVED lines=18> */
.L_x_7973:
        /* <DEDUP_REMOVED lines=16> */
.L_x_10921:


//--------------------- .text._ZN10layer_norm13ln_bwd_kernelINS_13Kernel_traitsIf6__halffS2_fjLj2560ELj1ELj1ELj4ELj8ENS_18Kernel_traits_baseILj2560EfS2_fS2_fjLj128EEEEELb0ELb0ELb1ELb0EEEvNS_9BwdParamsE --------------------------
	.section	.text._ZN10layer_norm13ln_bwd_kernelINS_13Kernel_traitsIf6__halffS2_fjLj2560ELj1ELj1ELj4ELj8ENS_18Kernel_traits_baseILj2560EfS2_fS2_fjLj128EEEEELb0ELb0ELb1ELb0EEEvNS_9BwdParamsE,"ax",@progbits
	.align	128
        .global         _ZN10layer_norm13ln_bwd_kernelINS_13Kernel_traitsIf6__halffS2_fjLj2560ELj1ELj1ELj4ELj8ENS_18Kernel_traits_baseILj2560EfS2_fS2_fjLj128EEEEELb0ELb0ELb1ELb0EEEvNS_9BwdParamsE
        .type           _ZN10layer_norm13ln_bwd_kernelINS_13Kernel_traitsIf6__halffS2_fjLj2560ELj1ELj1ELj4ELj8ENS_18Kernel_traits_baseILj2560EfS2_fS2_fjLj128EEEEELb0ELb0ELb1ELb0EEEvNS_9BwdParamsE,@function
        .size           _ZN10layer_norm13ln_bwd_kernelINS_13Kernel_traitsIf6__halffS2_fjLj2560ELj1ELj1ELj4ELj8ENS_18Kernel_traits_baseILj2560EfS2_fS2_fjLj128EEEEELb0ELb0ELb1ELb0EEEvNS_9BwdParamsE,(.L_x_10922 - _ZN10layer_norm13ln_bwd_kernelINS_13Kernel_traitsIf6__halffS2_fjLj2560ELj1ELj1ELj4ELj8ENS_18Kernel_traits_baseILj2560EfS2_fS2_fjLj128EEEEELb0ELb0ELb1ELb0EEEvNS_9BwdParamsE)
        .other          _ZN10layer_norm13ln_bwd_kernelINS_13Kernel_traitsIf6__halffS2_fjLj2560ELj1ELj1ELj4ELj8ENS_18Kernel_traits_baseILj2560EfS2_fS2_fjLj128EEEEELb0ELb0ELb1ELb0EEEvNS_9BwdParamsE,@"STO_CUDA_ENTRY STV_DEFAULT"
_ZN10layer_norm13ln_bwd_kernelINS_13Kernel_traitsIf6__halffS2_fjLj2560ELj1ELj1ELj4ELj8ENS_18Kernel_traits_baseILj2560EfS2_fS2_fjLj128EEEEELb0ELb0ELb1ELb0EEEvNS_9BwdParamsE:
.text._ZN10layer_norm13ln_bwd_kernelINS_13Kernel_traitsIf6__halffS2_fjLj2560ELj1ELj1ELj4ELj8ENS_18Kernel_traits_baseILj2560EfS2_fS2_fjLj128EEEEELb0ELb0ELb1ELb0EEEvNS_9BwdParamsE:
        /* <DEDUP_REMOVED lines=87> */
.L_x_8037:
        /* <DEDUP_REMOVED lines=56> */
[----:B------:R-:W-:Y:S01]  /*08f0*/  SHF.R.U32.HI R140, RZ, 0x10, R109 ;  /* 0x00000010ff8c7819 */ /* 0x000fe2000001166d */
[----:B------:R-:W-:-:S02]  /*0900*/  HADD2.F32 R141, -RZ, R10.H0_H0 ;  /* 0x2000000aff8d7230 */ /* 0x000fc40000004100 */
[C---:B----4-:R-:W-:Y:S01]  /*0910*/  FADD.FTZ R143, -R147.reuse, R104 ;  /* 0x00000068938f7221 */ /* 0x050fe20000010100 */
[----:B------:R-:W-:Y:S01]  /*0920*/  MOV R136, R109 ;  /* 0x0000006d00887202 */ /* 0x000fe20000000f00 */
[C---:B------:R-:W-:Y:S02]  /*0930*/  FADD.FTZ R109, -R147.reuse, R105 ;  /* 0x00000069936d7221 */ /* 0x040fe40000010100 */
[C---:B-----5:R-:W-:Y:S01]  /*0940*/  FMUL.FTZ R143, R8.reuse, R143 ;  /* 0x0000008f088f7220 */ /* 0x060fe20000410000 */
[----:B------:R-:W-:Y:S02]  /*0950*/  HADD2.F32 R138, -RZ, R138.H0_H0 ;  /* 0x2000008aff8a7230 */ /* 0x000fe40000004100 */
[C---:B------:R-:W-:Y:S01]  /*0960*/  FADD.FTZ R139, -R147.reuse, R106 ;  /* 0x0000006a938b7221 */ /* 0x040fe20000010100 */
[----:B------:R-:W-:Y:S02]  /*0970*/  HADD2.F32 R10, -RZ, R140.H0_H0 ;  /* 0x2000008cff0a7230 */ /* 0x000fe40000004100 */
[----:B------:R-:W-:Y:S01]  /*0980*/  FADD.FTZ R107, -R147, R107 ;  /* 0x0000006b936b7221 */ /* 0x000fe20000010100 */
[----:B------:R-:W-:Y:S01]  /*0990*/  FMUL.FTZ R140, R8, R109 ;  /* 0x0000006d088c7220 */ /* 0x000fe20000410000 */
[----:B------:R-:W-:Y:S01]  /*09a0*/  FADD.FTZ R44, R44, R141 ;  /* 0x0000008d2c2c7221 */ /* 0x000fe20000010000 */
[-C--:B------:R-:W-:Y:S01]  /*09b0*/  FFMA.FTZ R64, R143, R141.reuse, R64 ;  /* 0x0000008d8f407223 */ /* 0x080fe20000010040 */
[----:B------:R-:W-:Y:S01]  /*09c0*/  FMUL.FTZ R141, R68, R141 ;  /* 0x0000008d448d7220 */ /* 0x000fe20000410000 */
[----:B------:R-:W-:-:S02]  /*09d0*/  HADD2.F32 R137, -RZ, R136.H0_H0 ;  /* 0x20000088ff897230 */ /* 0x000fc40000004100 */
        /* <DEDUP_REMOVED lines=19> */
.L_x_7978:
[----:B----4-:R-:W-:Y:S05]  /*0b10*/  BSYNC.RECONVERGENT B1 ;  /* 0x0000000000017941 */ /* 0x010fea0003800200 */
.L_x_7977:
        /* <DEDUP_REMOVED lines=21> */
[C---:B------:R-:W-:Y:S01]  /*0c70*/  FADD.FTZ R111, -R147.reuse, R13 ;  /* 0x0000000d936f7221 */ /* 0x040fe20000010100 */
[C---:B------:R-:W-:Y:S01]  /*0c80*/  FADD.FTZ R151, -R147.reuse, R14 ;  /* 0x0000000e93977221 */ /* 0x040fe20000010100 */
[----:B------:R-:W-:Y:S02]  /*0c90*/  HADD2.F32 R18, -RZ, R107.H0_H0 ;  /* 0x2000006bff127230 */ /* 0x000fe40000004100 */
[----:B-----5:R-:W-:Y:S01]  /*0ca0*/  FMUL.FTZ R13, R8, R109 ;  /* 0x0000006d080d7220 */ /* 0x020fe20000410000 */
[----:B0-----:R-:W-:Y:S01]  /*0cb0*/  FMUL.FTZ R16, R84, R19 ;  /* 0x0000001354107220 */ /* 0x001fe20000410000 */
[----:B------:R-:W-:Y:S01]  /*0cc0*/  FADD.FTZ R153, -R147, R15 ;  /* 0x0000000f93997221 */ /* 0x000fe20000010100 */
[----:B------:R-:W-:Y:S02]  /*0cd0*/  HADD2.F32 R105, -RZ, R105.H0_H0 ;  /* 0x20000069ff697230 */ /* 0x000fe40000004100 */
[C---:B------:R-:W-:Y:S01]  /*0ce0*/  FMUL.FTZ R12, R8.reuse, R111 ;  /* 0x0000006f080c7220 */ /* 0x040fe20000410000 */
[----:B------:R-:W-:Y:S01]  /*0cf0*/  FMUL.FTZ R15, R8, R151 ;  /* 0x00000097080f7220 */ /* 0x000fe20000410000 */
[----:B------:R-:W-:Y:S01]  /*0d00*/  FADD.FTZ R40, R40, R19 ;  /* 0x0000001328287221 */ /* 0x000fe20000010000 */
[----:B------:R-:W-:Y:S01]  /*0d10*/  FFMA.FTZ R60, R13, R19, R60 ;  /* 0x000000130d3c7223 */ /* 0x000fe2000001003c */
        /* <DEDUP_REMOVED lines=19> */
.L_x_7980:
[----:B------:R-:W-:Y:S05]  /*0e50*/  BSYNC.RECONVERGENT B1 ;  /* 0x0000000000017941 */ /* 0x000fea0003800200 */
.L_x_7979:
        /* <DEDUP_REMOVED lines=19> */
[----:B----4-:R-:W-:Y:S01]  /*0f90*/  FADD.FTZ R111, -R147, R105 ;  /* 0x00000069936f7221 */ /* 0x010fe20000010100 */
[----:B------:R-:W-:-:S02]  /*0fa0*/  HADD2.F32 R105, -RZ, R112.H0_H0 ;  /* 0x20000070ff697230 */ /* 0x000fc40000004100 */
[C---:B------:R-:W-:Y:S01]  /*0fb0*/  FADD.FTZ R117, -R147.reuse, R104 ;  /* 0x0000006893757221 */ /* 0x040fe20000010100 */
[C---:B------:R-:W-:Y:S01]  /*0fc0*/  FADD.FTZ R151, -R147.reuse, R107 ;  /* 0x0000006b93977221 */ /* 0x040fe20000010100 */
[----:B------:R-:W-:Y:S02]  /*0fd0*/  HADD2.F32 R104, -RZ, R115.H0_H0 ;  /* 0x20000073ff687230 */ /* 0x000fe40000004100 */
[----:B------:R-:W-:Y:S01]  /*0fe0*/  FADD.FTZ R119, -R147, R106 ;  /* 0x0000006a93777221 */ /* 0x000fe20000010100 */
[----:B------:R-:W-:Y:S02]  /*0ff0*/  HADD2.F32 R107, -RZ, R113.H0_H0 ;  /* 0x20000071ff6b7230 */ /* 0x000fe40000004100 */
        /* <DEDUP_REMOVED lines=11> */
[----:B------:R-:W-:-:S02]  /*10b0*/  HADD2.F32 R106, -RZ, R114.H0_H0 ;  /* 0x20000072ff6a7230 */ /* 0x000fc40000004100 */
        /* <DEDUP_REMOVED lines=13> */
.L_x_7982:
[----:B------:R-:W-:Y:S05]  /*1190*/  BSYNC.RECONVERGENT B1 ;  /* 0x0000000000017941 */ /* 0x000fea0003800200 */
.L_x_7981:
        /* <DEDUP_REMOVED lines=51> */
.L_x_7984:
[----:B------:R-:W-:Y:S05]  /*14d0*/  BSYNC.RECONVERGENT B1 ;  /* 0x0000000000017941 */ /* 0x000fea0003800200 */
.L_x_7983:
        /* <DEDUP_REMOVED lines=17> */
[----:B------:R-:W-:Y:S02]  /*15f0*/  HADD2.F32 R105, -RZ, R128.H0_H0 ;  /* 0x20000080ff697230 */ /* 0x000fe40000004100 */
[C---:B------:R-:W-:Y:S01]  /*1600*/  FADD.FTZ R129, -R147.reuse, R104 ;  /* 0x0000006893817221 */ /* 0x040fe20000010100 */
[C---:B------:R-:W-:Y:S01]  /*1610*/  FADD.FTZ R111, -R147.reuse, R106 ;  /* 0x0000006a936f7221 */ /* 0x040fe20000010100 */
[----:B------:R-:W-:Y:S01]  /*1620*/  FADD.FTZ R147, -R147, R107 ;  /* 0x0000006b93937221 */ /* 0x000fe20000010100 */
[----:B------:R-:W-:-:S02]  /*1630*/  HADD2.F32 R104, -RZ, R133.H0_H0 ;  /* 0x20000085ff687230 */ /* 0x000fc40000004100 */
        /* <DEDUP_REMOVED lines=12> */
[----:B0-----:R-:W-:-:S02]  /*1700*/  HADD2.F32 R108, -RZ, R132.H0_H0 ;  /* 0x20000084ff6c7230 */ /* 0x001fc40000004100 */
        /* <DEDUP_REMOVED lines=14> */
.L_x_7976:
        /* <DEDUP_REMOVED lines=33> */
.L_x_7985:
[----:B----4-:R-:W-:Y:S05]  /*1a00*/  BSYNC.RECONVERGENT B0 ;  /* 0x0000000000007941 */ /* 0x010fea0003800200 */
.L_x_7975:
        /* <DEDUP_REMOVED lines=32> */
.L_x_7987:
[----:B------:R-:W-:Y:S05]  /*1c10*/  BSYNC.RECONVERGENT B0 ;  /* 0x0000000000007941 */ /* 0x000fea0003800200 */
.L_x_7986:
        /* <DEDUP_REMOVED lines=50> */
.L_x_7992:
[----:B------:R-:W-:Y:S05]  /*1f40*/  @!P4 BRA `(.L_x_7993) ;  /* 0x00000000001cc947 */ /* 0x000fea0003800000 */
[----:B------:R-:W-:Y:S01]  /*1f50*/  FFMA.FTZ R5, R140, R110, R111 ;  /* 0x0000006e8c057223 */ /* 0x000fe2000001006f */
[----:B------:R-:W-:-:S03]  /*1f60*/  ISETP.GT.AND P0, PT, R9, RZ, PT ;  /* 0x000000ff0900720c */ /* 0x000fc60003f04270 */
[----:B------:R-:W-:-:S04]  /*1f70*/  FADD.FTZ R5, R138, -R5 ;  /* 0x800000058a057221 */ /* 0x000fc80000010000 */
[----:B------:R-:W-:-:S05]  /*1f80*/  FMUL.FTZ R5, R8, R5 ;  /* 0x0000000508057220 */ /* 0x000fca0000410000 */
[----:B------:R-:W-:-:S05]  /*1f90*/  FSEL R5, R5, RZ, P0 ;  /* 0x000000ff05057208 */ /* 0x000fca0000000000 */
[----:B------:R-:W-:-:S05]  /*1fa0*/  FMUL.FTZ R5, R5, UR16 ;  /* 0x0000001005057c20 */ /* 0x000fca0008410000 */
[----:B------:R-:W-:-:S07]  /*1fb0*/  F2FP.F16.F32.PACK_AB R5, RZ, R5 ;  /* 0x00000005ff05723e */ /* 0x000fce00000000ff */
.L_x_7993:
        /* <DEDUP_REMOVED lines=9> */
.L_x_7994:
[----:B------:R-:W-:Y:S05]  /*2050*/  @!P4 BRA `(.L_x_7995) ;  /* 0x0000000400bcc947 */ /* 0x000fea0003800000 */
[----:B------:R-:W-:Y:S01]  /*2060*/  FFMA.FTZ R7, R136, R110, R111 ;  /* 0x0000006e88077223 */ /* 0x000fe2000001006f */
[----:B------:R-:W-:-:S03]  /*2070*/  ISETP.GT.AND P0, PT, R9, RZ, PT ;  /* 0x000000ff0900720c */ /* 0x000fc60003f04270 */
[----:B------:R-:W-:-:S04]  /*2080*/  FADD.FTZ R7, R10, -R7 ;  /* 0x800000070a077221 */ /* 0x000fc80000010000 */
[----:B------:R-:W-:-:S05]  /*2090*/  FMUL.FTZ R7, R8, R7 ;  /* 0x0000000708077220 */ /* 0x000fca0000410000 */
[----:B------:R-:W-:-:S05]  /*20a0*/  FSEL R7, R7, RZ, P0 ;  /* 0x000000ff07077208 */ /* 0x000fca0000000000 */
[----:B------:R-:W-:-:S05]  /*20b0*/  FMUL.FTZ R7, R7, UR16 ;  /* 0x0000001007077c20 */ /* 0x000fca0008410000 */
[----:B------:R-:W-:Y:S01]  /*20c0*/  F2FP.F16.F32.PACK_AB R7, RZ, R7 ;  /* 0x00000007ff07723e */ /* 0x000fe200000000ff */
[----:B------:R-:W-:Y:S06]  /*20d0*/  BRA `(.L_x_7995) ;  /* 0x00000004009c7947 */ /* 0x000fec0003800000 */
.L_x_7991:
        /* <DEDUP_REMOVED lines=31> */
[----:B------:R-:W-:Y:S01]  /*22d0*/  F2FP.F16.F32.PACK_AB R7, RZ, R7 ;  /* 0x00000007ff07723e */ /* 0x000fe200000000ff */
[----:B------:R-:W-:Y:S06]  /*22e0*/  BRA `(.L_x_7995) ;  /* 0x0000000400187947 */ /* 0x000fec0003800000 */
.L_x_7990:
        /* <DEDUP_REMOVED lines=35> */
[----:B------:R-:W-:Y:S01]  /*2520*/  F2FP.F16.F32.PACK_AB R7, RZ, R7 ;  /* 0x00000007ff07723e */ /* 0x000fe200000000ff */
[----:B------:R-:W-:Y:S06]  /*2530*/  BRA `(.L_x_7995) ;  /* 0x0000000000847947 */ /* 0x000fec0003800000 */
.L_x_7996:
        /* <DEDUP_REMOVED lines=33> */
.L_x_7995:
        /* <DEDUP_REMOVED lines=14> */
.L_x_7997:
[----:B------:R-:W-:Y:S02]  /*2830*/  IADD3 R144, PT, PT, R144, 0x80, RZ ;  /* 0x0000008090907810 */ /* 0x000fe40007ffe0ff */
[----:B------:R-:W-:-:S07]  /*2840*/  IADD3 R109, PT, PT, R109, 0x80, RZ ;  /* 0x000000806d6d7810 */ /* 0x000fce0007ffe0ff */
.L_x_7989:
[----:B------:R-:W-:Y:S05]  /*2850*/  BSYNC.RECONVERGENT B0 ;  /* 0x0000000000007941 */ /* 0x000fea0003800200 */
.L_x_7988:
        /* <DEDUP_REMOVED lines=43> */
.L_x_8001:
        /* <DEDUP_REMOVED lines=32> */
.L_x_8000:
        /* <DEDUP_REMOVED lines=37> */
.L_x_8003:
        /* <DEDUP_REMOVED lines=9> */
.L_x_8004:
        /* <DEDUP_REMOVED lines=8> */
.L_x_8005:
        /* <DEDUP_REMOVED lines=9> */
.L_x_8006:
        /* <DEDUP_REMOVED lines=8> */
.L_x_8002:
        /* <DEDUP_REMOVED lines=12> */
.L_x_8007:
[----:B------:R-:W-:Y:S02]  /*3240*/  IADD3 R144, PT, PT, R144, 0x80, RZ ;  /* 0x0000008090907810 */ /* 0x000fe40007ffe0ff */
[----:B------:R-:W-:-:S07]  /*3250*/  IADD3 R109, PT, PT, R109, 0x80, RZ ;  /* 0x000000806d6d7810 */ /* 0x000fce0007ffe0ff */
.L_x_7999:
[----:B------:R-:W-:Y:S05]  /*3260*/  BSYNC.RECONVERGENT B0 ;  /* 0x0000000000007941 */ /* 0x000fea0003800200 */
.L_x_7998:
        /* <DEDUP_REMOVED lines=43> */
.L_x_8011:
        /* <DEDUP_REMOVED lines=32> */
.L_x_8010:
        /* <DEDUP_REMOVED lines=37> */
.L_x_8013:
        /* <DEDUP_REMOVED lines=9> */
.L_x_8014:
        /* <DEDUP_REMOVED lines=8> */
.L_x_8015:
        /* <DEDUP_REMOVED lines=9> */
.L_x_8016:
        /* <DEDUP_REMOVED lines=8> */
.L_x_8012:
        /* <DEDUP_REMOVED lines=12> */
.L_x_8017:
[----:B------:R-:W-:Y:S02]  /*3c50*/  IADD3 R144, PT, PT, R144, 0x80, RZ ;  /* 0x0000008090907810 */ /* 0x000fe40007ffe0ff */
[----:B------:R-:W-:-:S07]  /*3c60*/  IADD3 R109, PT, PT, R109, 0x80, RZ ;  /* 0x000000806d6d7810 */ /* 0x000fce0007ffe0ff */
.L_x_8009:
[----:B------:R-:W-:Y:S05]  /*3c70*/  BSYNC.RECONVERGENT B0 ;  /* 0x0000000000007941 */ /* 0x000fea0003800200 */
.L_x_8008:
        /* <DEDUP_REMOVED lines=43> */
.L_x_8021:
        /* <DEDUP_REMOVED lines=32> */
.L_x_8020:
        /* <DEDUP_REMOVED lines=36> */
[----:B------:R-:W-:Y:S01]  /*4370*/  F2FP.F16.F32.PACK_AB R7, RZ, R7 ;  /* 0x00000007ff07723e */ /* 0x000fe200000000ff */
[----:B------:R-:W-:Y:S06]  /*4380*/  BRA `(.L_x_8022) ;  /* 0x0000000000887947 */ /* 0x000fec0003800000 */
.L_x_8023:
        /* <DEDUP_REMOVED lines=9> */
.L_x_8024:
        /* <DEDUP_REMOVED lines=8> */
.L_x_8025:
        /* <DEDUP_REMOVED lines=9> */
.L_x_8026:
        /* <DEDUP_REMOVED lines=8> */
.L_x_8022:
        /* <DEDUP_REMOVED lines=12> */
.L_x_8027:
[----:B------:R-:W-:Y:S02]  /*4670*/  IADD3 R144, PT, PT, R144, 0x80, RZ ;  /* 0x0000008090907810 */ /* 0x000fe40007ffe0ff */
[----:B------:R-:W-:-:S07]  /*4680*/  IADD3 R109, PT, PT, R109, 0x80, RZ ;  /* 0x000000806d6d7810 */ /* 0x000fce0007ffe0ff */
.L_x_8019:
[----:B------:R-:W-:Y:S05]  /*4690*/  BSYNC.RECONVERGENT B0 ;  /* 0x0000000000007941 */ /* 0x000fea0003800200 */
.L_x_8018:
        /* <DEDUP_REMOVED lines=44> */
.L_x_8031:
        /* <DEDUP_REMOVED lines=16> */
[----:B------:R-:W-:Y:S01]  /*4a60*/  @P4 F2FP.F16.F32.PACK_AB R9, RZ, R9 ;  /* 0x00000009ff09423e */ /* 0x000fe200000000ff */
[----:B--2---:R-:W-:-:S03]  /*4a70*/  @P4 FMUL.FTZ R104, R104, R145 ;  /* 0x0000009168684220 */ /* 0x004fc60000410000 */
        /* <DEDUP_REMOVED lines=14> */
.L_x_8030:
        /* <DEDUP_REMOVED lines=38> */
.L_x_8033:
        /* <DEDUP_REMOVED lines=17> */
.L_x_8034:
        /* <DEDUP_REMOVED lines=8> */
.L_x_8035:
        /* <DEDUP_REMOVED lines=9> */
.L_x_8036:
[----:B------:R-:W-:-:S07]  /*4fe0*/  @P4 PRMT R7, R107, 0x7610, R7 ;  /* 0x000076106b074816 */ /* 0x000fce0000000007 */
.L_x_8032:
        /* <DEDUP_REMOVED lines=12> */
.L_x_8029:
[----:B------:R-:W-:Y:S05]  /*50b0*/  BSYNC.RECONVERGENT B0 ;  /* 0x0000000000007941 */ /* 0x000fea0003800200 */
.L_x_8028:
[----:B-12---:R-:W1:Y:S01]  /*50c0*/  LDC.64 R8, c[0x0][0x380] ;  /* 0x0000e000ff087b82 */ /* 0x006e620000000a00 */
[----:B------:R-:W-:Y:S01]  /*50d0*/  UPLOP3.LUT UP1, UPT, UPT, UPT, UP1, 0x40, 0x4 ;  /* 0x000000000004789c */ /* 0x000fe20003f2e810 */
[----:B-1----:R-:W-:-:S04]  /*50e0*/  IADD3 R0, PT, PT, R0, R8, RZ ;  /* 0x0000000800007210 */ /* 0x002fc80007ffe0ff */
[----:B------:R-:W-:-:S13]  /*50f0*/  ISETP.GE.AND P3, PT, R0, R9, PT ;  /* 0x000000090000720c */ /* 0x000fda0003f66270 */
[----:B------:R-:W-:Y:S05]  /*5100*/  @!P3 BRA `(.L_x_8037) ;  /* 0xffffffb40018b947 */ /* 0x000fea000383ffff */
.L_x_7974:
        /* <DEDUP_REMOVED lines=40> */
.L_x_8038:
        /* <DEDUP_REMOVED lines=15> */
.L_x_10922:


//--------------------- .text._ZN10layer_norm13ln_bwd_kernelINS_13Kernel_traitsIf6__halffS2_fjLj2560ELj1ELj1ELj4ELj8ENS_18Kernel_traits_baseILj2560EfS2_fS2_fjLj128EEEEELb0ELb0ELb1ELb1EEEvNS_9BwdParamsE --------------------------
	.section	.text._ZN10layer_norm13ln_bwd_kernelINS_13Kernel_traitsIf6__halffS2_fjLj2560ELj1ELj1ELj4ELj8ENS_18Kernel_traits_baseILj2560EfS2_fS2_fjLj128EEEEELb0ELb0ELb1ELb1EEEvNS_9BwdParamsE,"ax",@progbits
	.align	128
        .global         _ZN10layer_norm13ln_bwd_kernelINS_13Kernel_traitsIf6__halffS2_fjLj2560ELj1ELj1ELj4ELj8ENS_18Kernel_traits_baseILj2560EfS2_fS2_fjLj128EEEEELb0ELb0ELb1ELb1EEEvNS_9BwdParamsE
        .type           _ZN10layer_norm13ln_bwd_kernelINS_13Kernel_traitsIf6__halffS2_fjLj2560ELj1ELj1ELj4ELj8ENS_18Kernel_traits_baseILj2560EfS2_fS2_fjLj128EEEEELb0ELb0ELb1ELb1EEEvNS_9BwdParamsE,@function
        .size           _ZN10layer_norm13ln_bwd_kernelINS_13Kernel_traitsIf6__halffS2_fjLj2560ELj1ELj1ELj4ELj8ENS_18Kernel_traits_baseILj2560EfS2_fS2_fjLj128EEEEELb0ELb0ELb1ELb1EEEvNS_9BwdParamsE,(.L_x_10923 - _ZN10layer_norm13ln_bwd_kernelINS_13Kernel_traitsIf6__halffS2_fjLj2560ELj1ELj1ELj4ELj8ENS_18Kernel_traits_baseILj2560EfS2_fS2_fjLj128EEEEELb0ELb0ELb1ELb1EEEvNS_9BwdParamsE)
        .other          _ZN10layer_norm13ln_bwd_kernelINS_13Kernel_traitsIf6__halffS2_fjLj2560ELj1ELj1ELj4ELj8ENS_18Kernel_traits_baseILj2560EfS2_fS2_fjLj128EEEEELb0ELb0ELb1ELb1EEEvNS_9BwdParamsE,@"STO_CUDA_ENTRY STV_DEFAULT"
_ZN10layer_norm13ln_bwd_kernelINS_13Kernel_traitsIf6__halffS2_fjLj2560ELj1ELj1ELj4ELj8ENS_18Kernel_traits_baseILj2560EfS2_fS2_fjLj128EEEEELb0ELb0ELb1ELb1EEEvNS_9BwdParamsE:
.text._ZN10layer_norm13ln_bwd_kernelINS_13Kernel_traitsIf6__halffS2_fjLj2560ELj1ELj1ELj4ELj8ENS_18Kernel_traits_baseILj2560EfS2_fS2_fjLj128EEEEELb0ELb0ELb1ELb1EEEvNS_9BwdParamsE:
        /* <DEDUP_REMOVED lines=43> */
.L_x_8084:
        /* <DEDUP_REMOVED lines=25> */
[----:B------:R-:W-:Y:S02]  /*0440*/  IADD3 R143, PT, PT, R119, 0x200, RZ ;  /* 0x00000200778f7810 */ /* 0x000fe40007ffe0ff */
[C---:B-1----:R-:W-:Y:S02]  /*0450*/  LEA R10, P0, R0.reuse, R10, 0x2 ;  /* 0x0000000a000a7211 */ /* 0x042fe400078010ff */
[C---:B------:R-:W-:Y:S02]  /*0460*/  IADD3 R115, PT, PT, R109.reuse, 0x80, RZ ;  /* 0x000000806d737810 */ /* 0x040fe40007ffe0ff */
[----:B------:R-:W-:Y:S02]  /*0470*/  LEA.HI.X R11, R0, R11, R7, 0x2, P0 ;  /* 0x0000000b000b7211 */ /* 0x000fe400000f1407 */
[C---:B------:R-:W-:Y:S01]  /*0480*/  IADD3 R113, PT, PT, R109.reuse, 0x100, RZ ;  /* 0x000001006d717810 */ /* 0x040fe20007ffe0ff */
[C---:B0-----:R-:W-:Y:S01]  /*0490*/  IMAD.WIDE.U32 R116, R109.reuse, 0x8, R18 ;  /* 0x000000086d747825 */ /* 0x041fe200078e0012 */
[----:B------:R-:W-:Y:S01]  /*04a0*/  IADD3 R111, PT, PT, R109, 0x180, RZ ;  /* 0x000001806d6f7810 */ /* 0x000fe20007ffe0ff */
[----:B------:R-:W3:Y:S01]  /*04b0*/  LDG.E R3, desc[UR12][R10.64] ;  /* 0x0000000c0a037981 */ /* 0x000ee2000c1e1900 */
[----:B------:R-:W-:-:S02]  /*04c0*/  IADD3 R121, PT, PT, R119, 0x80, RZ ;  /* 0x0000008077797810 */ /* 0x000fc40007ffe0ff */
[----:B------:R-:W-:Y:S01]  /*04d0*/  IADD3 R109, PT, PT, R109, 0x200, RZ ;  /* 0x000002006d6d7810 */ /* 0x000fe20007ffe0ff */
[----:B------:R-:W4:Y:S01]  /*04e0*/  LDG.E.64 R116, desc[UR12][R116.64] ;  /* 0x0000000c74747981 */ /* 0x000f22000c1e1b00 */
[----:B------:R-:W-:Y:S01]  /*04f0*/  IADD3 R123, PT, PT, R119, 0x100, RZ ;  /* 0x00000100777b7810 */ /* 0x000fe20007ffe0ff */
[----:B--2---:R-:W-:-:S04]  /*0500*/  IMAD.WIDE.U32 R104, R143, 0x10, R16 ;  /* 0x000000108f687825 */ /* 0x004fc800078e0010 */
[----:B------:R-:W-:Y:S02]  /*0510*/  IMAD.WIDE.U32 R4, R119, 0x10, R16 ;  /* 0x0000001077047825 */ /* 0x000fe400078e0010 */
[----:B------:R-:W2:Y:S02]  /*0520*/  LDG.E.128 R104, desc[UR12][R104.64] ;  /* 0x0000000c68687981 */ /* 0x000ea4000c1e1d00 */
[----:B------:R-:W-:Y:S02]  /*0530*/  IMAD.WIDE.U32 R110, R111, 0x8, R18 ;  /* 0x000000086f6e7825 */ /* 0x000fe400078e0012 */
        /* <DEDUP_REMOVED lines=9> */
[----:B------:R-:W-:-:S02]  /*05d0*/  IMAD.WIDE.U32 R112, R113, 0x8, R18 ;  /* 0x0000000871707825 */ /* 0x000fc400078e0012 */
[----:B------:R-:W2:Y:S04]  /*05e0*/  LDG.E.128 R12, desc[UR12][R12.64] ;  /* 0x0000000c0c0c7981 */ /* 0x000ea8000c1e1d00 */
        /* <DEDUP_REMOVED lines=15> */
[----:B------:R-:W5:Y:S03]  /*06e0*/  @P0 LDG.E.128 R36, desc[UR12][R118.64] ;  /* 0x0000000c76240981 */ /* 0x000f66000c1e1d00 */
[----:B------:R-:W-:Y:S01]  /*06f0*/  @P0 IMAD.WIDE.U32 R120, R121, 0x10, R126 ;  /* 0x0000001079780825 */ /* 0x000fe200078e007e */
[----:B------:R0:W5:Y:S04]  /*0700*/  @P0 LDG.E.128 R24, desc[UR12][R124.64] ;  /* 0x0000000c7c180981 */ /* 0x000168000c1e1d00 */
[----:B------:R-:W5:Y:S01]  /*0710*/  @P0 LDG.E.128 R32, desc[UR12][R120.64] ;  /* 0x0000000c78200981 */ /* 0x000f62000c1e1d00 */
[----:B------:R-:W-:-:S05]  /*0720*/  @P0 IMAD.WIDE.U32 R126, R143, 0x10, R132 ;  /* 0x000000108f7e0825 */ /* 0x000fca00078e0084 */
[----:B------:R1:W5:Y:S01]  /*0730*/  @P0 LDG.E.128 R20, desc[UR12][R126.64] ;  /* 0x0000000c7e140981 */ /* 0x000362000c1e1d00 */
[----:B------:R-:W-:-:S05]  /*0740*/  @P0 IMAD.WIDE.U32 R122, R123, 0x10, R128 ;  /* 0x000000107b7a0825 */ /* 0x000fca00078e0080 */
[----:B------:R1:W5:Y:S01]  /*0750*/  @P0 LDG.E.128 R28, desc[UR12][R122.64] ;  /* 0x0000000c7a1c0981 */ /* 0x000362000c1e1d00 */
[----:B---3--:R-:W-:Y:S02]  /*0760*/  FSEL R134, R3, RZ, !P1 ;  /* 0x000000ff03867208 */ /* 0x008fe40004800000 */
[----:B----4-:R-:W-:Y:S02]  /*0770*/  MOV R130, R116 ;  /* 0x0000007400827202 */ /* 0x010fe40000000f00 */
[----:B------:R-:W-:Y:S01]  /*0780*/  SHF.R.U64 R132, R116, 0x10, R117 ;  /* 0x0000001074847819 */ /* 0x000fe20000001275 */
[C---:B--2---:R-:W-:Y:S02]  /*0790*/  FADD.FTZ R151, -R134.reuse, R105 ;  /* 0x0000006986977221 */ /* 0x044fe40000010100 */
[----:B------:R-:W-:Y:S02]  /*07a0*/  HADD2.F32 R105, -RZ, R130.H0_H0 ;  /* 0x20000082ff697230 */ /* 0x000fe40000004100 */
[C---:B------:R-:W-:Y:S01]  /*07b0*/  FADD.FTZ R149, -R134.reuse, R104 ;  /* 0x0000006886957221 */ /* 0x040fe20000010100 */
[C---:B------:R-:W-:Y:S01]  /*07c0*/  FADD.FTZ R5, -R134.reuse, R5 ;  /* 0x0000000586057221 */ /* 0x040fe20000010100 */
[C---:B------:R-:W-:Y:S01]  /*07d0*/  FADD.FTZ R3, -R134.reuse, R4 ;  /* 0x0000000486037221 */ /* 0x040fe20000010100 */
[----:B------:R-:W-:Y:S01]  /*07e0*/  FADD.FTZ R133, -R134, R7 ;  /* 0x0000000786857221 */ /* 0x000fe20000010100 */
[----:B------:R-:W-:-:S02]  /*07f0*/  SHF.R.U64 R128, R110, 0x10, R111 ;  /* 0x000000106e807819 */ /* 0x000fc4000000126f */
[----:B0-----:R-:W-:Y:S02]  /*0800*/  MOV R125, R111 ;  /* 0x0000006f007d7202 */ /* 0x001fe40000000f00 */
[----:B------:R-:W-:Y:S01]  /*0810*/  SHF.R.U32.HI R129, RZ, 0x10, R111 ;  /* 0x00000010ff817819 */ /* 0x000fe2000001166f */
[----:B------:R-:W-:Y:S01]  /*0820*/  FADD.FTZ R11, -R134, R11 ;  /* 0x0000000b860b7221 */ /* 0x000fe20000010100 */
[----:B-1----:R-:W-:Y:S01]  /*0830*/  MOV R127, R110 ;  /* 0x0000006e007f7202 */ /* 0x002fe20000000f00 */
[----:B------:R-:W-:Y:S01]  /*0840*/  HADD2.F32 R104, -RZ, R132.H0_H0 ;  /* 0x20000084ff687230 */ /* 0x000fe20000004100 */
[--C-:B------:R-:W-:Y:S02]  /*0850*/  SHF.R.U64 R118, R114, 0x10, R115.reuse ;  /* 0x0000001072767819 */ /* 0x100fe40000001273 */
[----:B------:R-:W-:Y:S02]  /*0860*/  MOV R119, R115 ;  /* 0x0000007300777202 */ /* 0x000fe40000000f00 */
[----:B------:R-:W-:-:S02]  /*0870*/  SHF.R.U32.HI R121, RZ, 0x10, R115 ;  /* 0x00000010ff797819 */ /* 0x000fc40000011673 */
[----:B------:R-:W-:Y:S01]  /*0880*/  MOV R111, R108 ;  /* 0x0000006c006f7202 */ /* 0x000fe20000000f00 */
[----:B-----5:R-:W-:Y:S01]  /*0890*/  FMUL.FTZ R4, R140, R5 ;  /* 0x000000058c047220 */ /* 0x020fe20000410000 */
[----:B------:R-:W-:Y:S01]  /*08a0*/  MOV R7, R117 ;  /* 0x0000007500077202 */ /* 0x000fe20000000f00 */
[----:B------:R-:W-:Y:S01]  /*08b0*/  FADD.FTZ R115, -R134, R12 ;  /* 0x0000000c86737221 */ /* 0x000fe20000010100 */
[--C-:B------:R-:W-:Y:S02]  /*08c0*/  SHF.R.U64 R108, R108, 0x10, R109.reuse ;  /* 0x000000106c6c7819 */ /* 0x100fe4000000126d */
[----:B------:R-:W-:Y:S01]  /*08d0*/  MOV R110, R109 ;  /* 0x0000006d006e7202 */ /* 0x000fe20000000f00 */
[----:B------:R-:W-:Y:S01]  /*08e0*/  FADD.FTZ R143, -R134, R10 ;  /* 0x0000000a868f7221 */ /* 0x000fe20000010100 */
[----:B------:R-:W-:Y:S01]  /*08f0*/  MOV R120, R114 ;  /* 0x0000007200787202 */ /* 0x000fe20000000f00 */
[----:B------:R-:W-:Y:S01]  /*0900*/  FMUL.FTZ R114, R56, R105 ;  /* 0x0000006938727220 */ /* 0x000fe20000410000 */
[----:B------:R-:W-:Y:S01]  /*0910*/  SHF.R.U32.HI R109, RZ, 0x10, R109 ;  /* 0x00000010ff6d7819 */ /* 0x000fe2000001166d */
[----:B------:R-:W-:Y:S01]  /*0920*/  FADD.FTZ R131, -R134, R6 ;  /* 0x0000000686837221 */ /* 0x000fe20000010100 */
[C---:B------:R-:W-:Y:S01]  /*0930*/  FMUL.FTZ R3, R140.reuse, R3 ;  /* 0x000000038c037220 */ /* 0x040fe20000410000 */
[C---:B------:R-:W-:Y:S01]  /*0940*/  FMUL.FTZ R10, R140.reuse, R11 ;  /* 0x0000000b8c0a7220 */ /* 0x040fe20000410000 */
[----:B------:R-:W-:Y:S01]  /*0950*/  SHF.R.U32.HI R116, RZ, 0x10, R117 ;  /* 0x00000010ff747819 */ /* 0x000fe20000011675 */
[----:B------:R-:W-:Y:S01]  /*0960*/  FMUL.FTZ R6, R140, R133 ;  /* 0x000000858c067220 */ /* 0x000fe20000410000 */
[----:B------:R-:W-:Y:S01]  /*0970*/  SHF.R.U64 R123, R112, 0x10, R113 ;  /* 0x00000010707b7819 */ /* 0x000fe20000001271 */
[----:B------:R-:W-:Y:S01]  /*0980*/  FMUL.FTZ R11, R140, R115 ;  /* 0x000000738c0b7220 */ /* 0x000fe20000410000 */
[----:B------:R-:W-:-:S02]  /*0990*/  HADD2.F32 R117, -RZ, R7.H0_H0 ;  /* 0x20000007ff757230 */ /* 0x000fc40000004100 */
[-C--:B------:R-:W-:Y:S01]  /*09a0*/  FFMA.FTZ R61, R4, R104.reuse, R61 ;  /* 0x00000068043d7223 */ /* 0x080fe2000001003d */
[----:B------:R-:W-:Y:S01]  /*09b0*/  FADD.FTZ R97, R97, R104 ;  /* 0x0000006861617221 */ /* 0x000fe20000010000 */
[----:B------:R-:W-:Y:S01]  /*09c0*/  FMUL.FTZ R115, R57, R104 ;  /* 0x0000006839737220 */ /* 0x000fe20000410000 */
[----:B------:R-:W-:Y:S02]  /*09d0*/  HADD2.F32 R133, -RZ, R110.H0_H0 ;  /* 0x2000006eff857230 */ /* 0x000fe40000004100 */
[----:B------:R-:W-:Y:S01]  /*09e0*/  FADD.FTZ R110, RZ, R114 ;  /* 0x00000072ff6e7221 */ /* 0x000fe20000010000 */
[----:B------:R-:W-:Y:S02]  /*09f0*/  HADD2.F32 R104, -RZ, R109.H0_H0 ;  /* 0x2000006dff687230 */ /* 0x000fe40000004100 */
[C---:B------:R-:W-:Y:S01]  /*0a00*/  FADD.FTZ R13, -R134.reuse, R13 ;  /* 0x0000000d860d7221 */ /* 0x040fe20000010100 */
[----:B------:R-:W-:Y:S01]  /*0a10*/  FFMA.FTZ R109, R3, R114, RZ ;  /* 0x00000072036d7223 */ /* 0x000fe200000100ff */
[C---:B------:R-:W-:Y:S01]  /*0a20*/  FADD.FTZ R145, -R134.reuse, R14 ;  /* 0x0000000e86917221 */ /* 0x040fe20000010100 */
[----:B------:R-:W-:Y:S01]  /*0a30*/  MOV R124, R113 ;  /* 0x00000071007c7202 */ /* 0x000fe20000000f00 */
[----:B------:R-:W-:Y:S01]  /*0a40*/  FADD.FTZ R153, -R134, R106 ;  /* 0x0000006a86997221 */ /* 0x000fe20000010100 */
[----:B------:R-:W-:Y:S01]  /*0a50*/  FMUL.FTZ R5, R140, R131 ;  /* 0x000000838c057220 */ /* 0x000fe20000410000 */
[----:B------:R-:W-:-:S02]  /*0a60*/  HADD2.F32 R106, -RZ, R116.H0_H0 ;  /* 0x20000074ff6a7230 */ /* 0x000fc40000004100 */
[----:B------:R-:W-:Y:S01]  /*0a70*/  FMUL.FTZ R116, R58, R117 ;  /* 0x000000753a747220 */ /* 0x000fe20000410000 */
[----:B------:R-:W-:Y:S02]  /*0a80*/  HADD2.F32 R132, -RZ, R123.H0_H0 ;  /* 0x2000007bff847230 */ /* 0x000fe40000004100 */
[----:B------:R-:W-:Y:S01]  /*0a90*/  FADD.FTZ R123, R110, R115 ;  /* 0x000000736e7b7221 */ /* 0x000fe20000010000 */
[----:B------:R-:W-:Y:S01]  /*0aa0*/  FMUL.FTZ R12, R140, R13 ;  /* 0x0000000d8c0c7220 */ /* 0x000fe20000410000 */
[----:B------:R-:W-:Y:S01]  /*0ab0*/  FFMA.FTZ R110, R4, R115, R109 ;  /* 0x00000073046e7223 */ /* 0x000fe2000001006d */
[----:B------:R-:W-:Y:S01]  /*0ac0*/  FMUL.FTZ R13, R140, R145 ;  /* 0x000000918c0d7220 */ /* 0x000fe20000410000 */
[----:B------:R-:W-:Y:S01]  /*0ad0*/  FFMA.FTZ R62, R5, R117, R62 ;  /* 0x00000075053e7223 */ /* 0x000fe2000001003e */
[----:B------:R-:W-:Y:S01]  /*0ae0*/  FADD.FTZ R98, R98, R117 ;  /* 0x0000007562627221 */ /* 0x000fe20000010000 */
[----:B------:R-:W-:Y:S02]  /*0af0*/  HADD2.F32 R131, -RZ, R120.H0_H0 ;  /* 0x20000078ff837230 */ /* 0x000fe40000004100 */
[----:B------:R-:W-:Y:S01]  /*0b00*/  FMUL.FTZ R117, R59, R106 ;  /* 0x0000006a3b757220 */ /* 0x000fe20000410000 */
[----:B------:R-:W-:-:S02]  /*0b10*/  HADD2.F32 R145, -RZ, R124.H0_H0 ;  /* 0x2000007cff917230 */ /* 0x000fc40000004100 */
[----:B------:R-:W-:Y:S01]  /*0b20*/  FADD.FTZ R124, R123, R116 ;  /* 0x000000747b7c7221 */ /* 0x000fe20000010000 */
[----:B------:R-:W-:Y:S01]  /*0b30*/  FADD.FTZ R141, -R134, R8 ;  /* 0x00000008868d7221 */ /* 0x000fe20000010100 */
[----:B------:R-:W-:Y:S01]  /*0b40*/  FFMA.FTZ R109, R5, R116, R110 ;  /* 0x00000074056d7223 */ /* 0x000fe2000001006e */
[----:B------:R-:W-:Y:S01]  /*0b50*/  FFMA.FTZ R60, R3, R105, R60 ;  /* 0x00000069033c7223 */ /* 0x000fe2000001003c */
[----:B------:R-:W-:Y:S01]  /*0b60*/  FADD.FTZ R96, R96, R105 ;  /* 0x0000006960607221 */ /* 0x000fe20000010000 */
[----:B------:R-:W-:Y:S01]  /*0b70*/  FADD.FTZ R9, -R134, R9 ;  /* 0x0000000986097221 */ /* 0x000fe20000010100 */
[----:B------:R-:W-:Y:S02]  /*0b80*/  HADD2.F32 R120, -RZ, R118.H0_H0 ;  /* 0x20000076ff787230 */ /* 0x000fe40000004100 */
[----:B------:R-:W-:Y:S01]  /*0b90*/  FMUL.FTZ R118, R52, R131 ;  /* 0x0000008334767220 */ /* 0x000fe20000410000 */
[----:B------:R-:W-:Y:S02]  /*0ba0*/  HADD2.F32 R105, -RZ, R125.H0_H0 ;  /* 0x2000007dff697230 */ /* 0x000fe40000004100 */
[----:B------:R-:W-:Y:S01]  /*0bb0*/  FADD.FTZ R125, R124, R117 ;  /* 0x000000757c7d7221 */ /* 0x000fe20000010000 */
[----:B------:R-:W-:Y:S01]  /*0bc0*/  FMUL.FTZ R7, R140, R141 ;  /* 0x0000008d8c077220 */ /* 0x000fe20000410000 */
[----:B------:R-:W-:Y:S01]  /*0bd0*/  FFMA.FTZ R124, R6, R117, R109 ;  /* 0x00000075067c7223 */ /* 0x000fe2000001006d */
[----:B------:R-:W-:Y:S01]  /*0be0*/  FMUL.FTZ R8, R140, R9 ;  /* 0x000000098c087220 */ /* 0x000fe20000410000 */
[----:B------:R-:W-:-:S02]  /*0bf0*/  HADD2.F32 R141, -RZ, R119.H0_H0 ;  /* 0x20000077ff8d7230 */ /* 0x000fc40000004100 */
[----:B------:R-:W-:Y:S01]  /*0c00*/  FMUL.FTZ R119, R53, R120 ;  /* 0x0000007835777220 */ /* 0x000fe20000410000 */
[----:B------:R-:W-:Y:S01]  /*0c10*/  FADD.FTZ R110, R125, R118 ;  /* 0x000000767d6e7221 */ /* 0x000fe20000010000 */
[----:B------:R-:W-:Y:S01]  /*0c20*/  FFMA.FTZ R109, R7, R118, R124 ;  /* 0x00000076076d7223 */ /* 0x000fe2000001007c */
[----:B------:R-:W-:Y:S01]  /*0c30*/  MOV R122, R112 ;  /* 0x00000070007a7202 */ /* 0x000fe20000000f00 */
[----:B------:R-:W-:Y:S01]  /*0c40*/  HADD2.F32 R130, -RZ, R121.H0_H0 ;  /* 0x20000079ff827230 */ /* 0x000fe20000004100 */
[----:B------:R-:W-:Y:S01]  /*0c50*/  SHF.R.U32.HI R126, RZ, 0x10, R113 ;  /* 0x00000010ff7e7819 */ /* 0x000fe20000011671 */
[----:B------:R-:W-:Y:S01]  /*0c60*/  FFMA.FTZ R65, R8, R120, R65 ;  /* 0x0000007808417223 */ /* 0x000fe20000010041 */
[----:B------:R-:W-:Y:S01]  /*0c70*/  FADD.FTZ R93, R93, R120 ;  /* 0x000000785d5d7221 */ /* 0x000fe20000010000 */
        /* <DEDUP_REMOVED lines=12> */
[----:B------:R-:W-:Y:S02]  /*0d40*/  HADD2.F32 R134, -RZ, R126.H0_H0 ;  /* 0x2000007eff867230 */ /* 0x000fe40000004100 */
[----:B------:R-:W-:Y:S01]  /*0d50*/  FADD.FTZ R126, R125, R120 ;  /* 0x000000787d7e7221 */ /* 0x000fe20000010000 */
[----:B------:R-:W-:Y:S01]  /*0d60*/  FFMA.FTZ R109, R9, R120, R110 ;  /* 0x00000078096d7223 */ /* 0x000fe2000001006e */
[----:B------:R-:W-:Y:S01]  /*0d70*/  FFMA.FTZ R63, R6, R106, R63 ;  /* 0x0000006a063f7223 */ /* 0x000fe2000001003f */
[----:B------:R-:W-:Y:S01]  /*0d80*/  FADD.FTZ R99, R99, R106 ;  /* 0x0000006a63637221 */ /* 0x000fe20000010000 */
[----:B------:R-:W-:Y:S02]  /*0d90*/  HADD2.F32 R106, -RZ, R129.H0_H0 ;  /* 0x20000081ff6a7230 */ /* 0x000fe40000004100 */
        /* <DEDUP_REMOVED lines=9> */
[----:B------:R-:W-:Y:S02]  /*0e30*/  HADD2.F32 R127, -RZ, R127.H0_H0 ;  /* 0x2000007fff7f7230 */ /* 0x000fe40000004100 */
[----:B------:R-:W-:Y:S01]  /*0e40*/  FMUL.FTZ R124, R50, R145 ;  /* 0x00000091327c7220 */ /* 0x000fe20000410000 */
[----:B------:R-:W-:Y:S01]  /*0e50*/  FADD.FTZ R129, R110, R123 ;  /* 0x0000007b6e817221 */ /* 0x000fe20000010000 */
[----:B------:R-:W-:Y:S01]  /*0e60*/  FMUL.FTZ R15, R140, R113 ;  /* 0x000000718c0f7220 */ /* 0x000fe20000410000 */
[----:B------:R-:W-:Y:S02]  /*0e70*/  HADD2.F32 R128, -RZ, R128.H0_H0 ;  /* 0x20000080ff807230 */ /* 0x000fe40000004100 */
        /* <DEDUP_REMOVED lines=25> */
[----:B------:R-:W-:Y:S02]  /*1010*/  HADD2.F32 R111, -RZ, R111.H0_H0 ;  /* 0x2000006fff6f7230 */ /* 0x000fe40000004100 */
[----:B------:R-:W-:Y:S01]  /*1020*/  FADD.FTZ R110, R109, R128 ;  /* 0x000000806d6e7221 */ /* 0x000fe20000010000 */
[----:B------:R-:W-:Y:S01]  /*1030*/  FFMA.FTZ R105, R17, R128, R106 ;  /* 0x0000008011697223 */ /* 0x000fe2000001006a */
[----:B------:R-:W-:-:S02]  /*1040*/  HADD2.F32 R108, -RZ, R108.H0_H0 ;  /* 0x2000006cff6c7230 */ /* 0x000fc40000004100 */
        /* <DEDUP_REMOVED lines=39> */
.L_x_8040:
        /* <DEDUP_REMOVED lines=22> */
.L_x_8041:
        /* <DEDUP_REMOVED lines=32> */
.L_x_8043:
[----:B------:R-:W-:Y:S05]  /*1620*/  BSYNC.RECONVERGENT B0 ;  /* 0x0000000000007941 */ /* 0x000fea0003800200 */
.L_x_8042:
        /* <DEDUP_REMOVED lines=51> */
.L_x_8046:
        /* <DEDUP_REMOVED lines=9> */
.L_x_8047:
        /* <DEDUP_REMOVED lines=9> */
.L_x_8048:
        /* <DEDUP_REMOVED lines=10> */
.L_x_8045:
        /* <DEDUP_REMOVED lines=20> */
[----:B------:R-:W-:Y:S02]  /*1c60*/  @P3 F2FP.F16.F32.PACK_AB R106, RZ, R103 ;  /* 0x00000067ff6a323e */ /* 0x000fe400000000ff */
[----:B------:R-:W-:Y:S01]  /*1c70*/  FSEL R103, R107, RZ, P1 ;  /* 0x000000ff6b677208 */ /* 0x000fe20000800000 */
[----:B--2---:R-:W-:Y:S01]  /*1c80*/  @P3 FMUL.FTZ R104, R101, R104 ;  /* 0x0000006865683220 */ /* 0x004fe20000410000 */
[----:B------:R-:W-:-:S04]  /*1c90*/  @P3 PRMT R135, R106, 0x7610, R135 ;  /* 0x000076106a873816 */ /* 0x000fc80000000087 */
[----:B------:R-:W-:Y:S01]  /*1ca0*/  @P3 F2FP.F16.F32.PACK_AB R104, RZ, R104 ;  /* 0x00000068ff68323e */ /* 0x000fe200000000ff */
[----:B---3--:R-:W-:-:S03]  /*1cb0*/  @P3 FMUL.FTZ R105, R102, R143 ;  /* 0x0000008f66693220 */ /* 0x008fc60000410000 */
        /* <DEDUP_REMOVED lines=8> */
.L_x_8044:
        /* <DEDUP_REMOVED lines=21> */
[----:B------:R-:W-:Y:S01]  /*1e90*/  @P3 F2FP.F16.F32.PACK_AB R104, RZ, R104 ;  /* 0x00000068ff68323e */ /* 0x000fe200000000ff */
[----:B--2---:R-:W-:-:S03]  /*1ea0*/  @P3 FMUL.FTZ R105, R105, R144 ;  /* 0x0000009069693220 */ /* 0x004fc60000410000 */
[----:B------:R-:W-:Y:S02]  /*1eb0*/  @P3 PRMT R135, R104, 0x7610, R135 ;  /* 0x0000761068873816 */ /* 0x000fe40000000087 */
[----:B------:R-:W-:Y:S01]  /*1ec0*/  @P3 F2FP.F16.F32.PACK_AB R105, RZ, R105 ;  /* 0x00000069ff69323e */ /* 0x000fe200000000ff */
[----:B---3--:R-:W-:-:S03]  /*1ed0*/  @P3 FMUL.FTZ R106, R106, R145 ;  /* 0x000000916a6a3220 */ /* 0x008fc60000410000 */
        /* <DEDUP_REMOVED lines=12> */
.L_x_8050:
        /* <DEDUP_REMOVED lines=21> */
[----:B------:R-:W-:Y:S01]  /*20f0*/  @P3 F2FP.F16.F32.PACK_AB R103, RZ, R103 ;  /* 0x00000067ff67323e */ /* 0x000fe200000000ff */
[----:B--2---:R-:W-:-:S03]  /*2100*/  @P3 FMUL.FTZ R107, R106, R143 ;  /* 0x0000008f6a6b3220 */ /* 0x004fc60000410000 */
[----:B------:R-:W-:Y:S02]  /*2110*/  @P3 PRMT R135, R103, 0x7610, R135 ;  /* 0x0000761067873816 */ /* 0x000fe40000000087 */
[----:B------:R-:W-:Y:S02]  /*2120*/  MOV R103, R106 ;  /* 0x0000006a00677202 */ /* 0x000fe40000000f00 */
[----:B------:R-:W-:Y:S01]  /*2130*/  @P3 F2FP.F16.F32.PACK_AB R107, RZ, R107 ;  /* 0x0000006bff6b323e */ /* 0x000fe200000000ff */
[----:B---3--:R-:W-:-:S03]  /*2140*/  @P3 FMUL.FTZ R104, R101, R142 ;  /* 0x0000008e65683220 */ /* 0x008fc60000410000 */
[----:B------:R-:W-:Y:S02]  /*2150*/  @P3 PRMT R138, R107, 0x7610, R138 ;  /* 0x000076106b8a3816 */ /* 0x000fe4000000008a */
[----:B------:R-:W-:Y:S01]  /*2160*/  @P3 F2FP.F16.F32.PACK_AB R104, RZ, R104 ;  /* 0x00000068ff68323e */ /* 0x000fe200000000ff */
[----:B----4-:R-:W-:-:S03]  /*2170*/  @P3 FMUL.FTZ R105, R102, R141 ;  /* 0x0000008d66693220 */ /* 0x010fc60000410000 */
[----:B------:R-:W-:Y:S02]  /*2180*/  @P3 PRMT R136, R104, 0x7610, R136 ;  /* 0x0000761068883816 */ /* 0x000fe40000000088 */
[----:B------:R-:W-:-:S04]  /*2190*/  @P3 F2FP.F16.F32.PACK_AB R105, RZ, R105 ;  /* 0x00000069ff69323e */ /* 0x000fc800000000ff */
[----:B------:R-:W-:-:S07]  /*21a0*/  @P3 PRMT R137, R105, 0x7610, R137 ;  /* 0x0000761069893816 */ /* 0x000fce0000000089 */
.L_x_8049:
        /* <DEDUP_REMOVED lines=14> */
.L_x_8051:
        /* <DEDUP_REMOVED lines=22> */
[----:B------:R-:W-:Y:S01]  /*23f0*/  @P3 F2FP.F16.F32.PACK_AB R103, RZ, R103 ;  /* 0x00000067ff67323e */ /* 0x000fe200000000ff */
[----:B-1----:R-:W-:-:S03]  /*2400*/  @P3 FMUL.FTZ R104, R101, R144 ;  /* 0x0000009065683220 */ /* 0x002fc60000410000 */
[----:B------:R-:W-:Y:S02]  /*2410*/  @P3 PRMT R135, R103, 0x7610, R135 ;  /* 0x0000761067873816 */ /* 0x000fe40000000087 */
[----:B------:R-:W-:Y:S02]  /*2420*/  MOV R103, R106 ;  /* 0x0000006a00677202 */ /* 0x000fe40000000f00 */
        /* <DEDUP_REMOVED lines=10> */
.L_x_8053:
        /* <DEDUP_REMOVED lines=33> */
.L_x_8052:
        /* <DEDUP_REMOVED lines=35> */
.L_x_8055:
[----:B------:R-:W-:Y:S05]  /*2910*/  @!P3 BRA `(.L_x_8056) ;  /* 0x000000000020b947 */ /* 0x000fea0003800000 */
[----:B-12---:R-:W-:Y:S01]  /*2920*/  FFMA.FTZ R105, R7, R110, R111 ;  /* 0x0000006e07697223 */ /* 0x006fe2000001006f */
[----:B------:R-:W-:-:S03]  /*2930*/  ISETP.GT.AND P4, PT, R139, RZ, PT ;  /* 0x000000ff8b00720c */ /* 0x000fc60003f84270 */
[----:B------:R-:W-:-:S04]  /*2940*/  FADD.FTZ R105, R118, -R105 ;  /* 0x8000006976697221 */ /* 0x000fc80000010000 */
[----:B------:R-:W-:-:S05]  /*2950*/  FMUL.FTZ R105, R140, R105 ;  /* 0x000000698c697220 */ /* 0x000fca0000410000 */
[----:B------:R-:W-:-:S05]  /*2960*/  FSEL R105, R105, RZ, P4 ;  /* 0x000000ff69697208 */ /* 0x000fca0002000000 */
[----:B------:R-:W-:-:S05]  /*2970*/  FMUL.FTZ R105, R105, UR17 ;  /* 0x0000001169697c20 */ /* 0x000fca0008410000 */
[----:B------:R-:W-:-:S04]  /*2980*/  F2FP.F16.F32.PACK_AB R105, RZ, R105 ;  /* 0x00000069ff69723e */ /* 0x000fc800000000ff */
[----:B------:R-:W-:-:S07]  /*2990*/  PRMT R135, R105, 0x7610, R135 ;  /* 0x0000761069877816 */ /* 0x000fce0000000087 */
.L_x_8056:
        /* <DEDUP_REMOVED lines=9> */
.L_x_8057:
        /* <DEDUP_REMOVED lines=9> */
.L_x_8058:
        /* <DEDUP_REMOVED lines=9> */
.L_x_8054:
        /* <DEDUP_REMOVED lines=14> */
.L_x_8059:
        /* <DEDUP_REMOVED lines=36> */
.L_x_8061:
        /* <DEDUP_REMOVED lines=33> */
.L_x_8060:
        /* <DEDUP_REMOVED lines=35> */
.L_x_8063:
        /* <DEDUP_REMOVED lines=9> */
.L_x_8064:
        /* <DEDUP_REMOVED lines=9> */
.L_x_8065:
        /* <DEDUP_REMOVED lines=9> */
.L_x_8066:
        /* <DEDUP_REMOVED lines=9> */
.L_x_8062:
        /* <DEDUP_REMOVED lines=14> */
.L_x_8067:
        /* <DEDUP_REMOVED lines=36> */
.L_x_8069:
        /* <DEDUP_REMOVED lines=33> */
.L_x_8068:
        /* <DEDUP_REMOVED lines=35> */
.L_x_8071:
        /* <DEDUP_REMOVED lines=9> */
.L_x_8072:
        /* <DEDUP_REMOVED lines=9> */
.L_x_8073:
        /* <DEDUP_REMOVED lines=9> */
.L_x_8074:
        /* <DEDUP_REMOVED lines=9> */
.L_x_8070:
        /* <DEDUP_REMOVED lines=14> */
.L_x_8075:
        /* <DEDUP_REMOVED lines=36> */
.L_x_8077:
        /* <DEDUP_REMOVED lines=33> */
.L_x_8076:
        /* <DEDUP_REMOVED lines=35> */
.L_x_8079:
[----:B--2---:R-:W2:Y:S01]  /*45f0*/  @P3 LDC R107, c[0x0][0x40c] ;  /* 0x00010300ff6b3b82 */ /* 0x004ea20000000800 */
[----:B-1----:R-:W-:Y:S01]  /*4600*/  FFMA.FTZ R104, R134, R110, R111 ;  /* 0x0000006e86687223 */ /* 0x002fe2000001006f */
[----:B------:R-:W-:-:S03]  /*4610*/  ISETP.GT.AND P0, PT, R139, RZ, PT ;  /* 0x000000ff8b00720c */ /* 0x000fc60003f04270 */
[----:B------:R-:W-:-:S04]  /*4620*/  FADD.FTZ R105, R133, -R104 ;  /* 0x8000006885697221 */ /* 0x000fc80000010000 */
[----:B------:R-:W-:-:S05]  /*4630*/  FMUL.FTZ R104, R140, R105 ;  /* 0x000000698c687220 */ /* 0x000fca0000410000 */
[----:B------:R-:W-:-:S05]  /*4640*/  FSEL R104, R104, RZ, P0 ;  /* 0x000000ff68687208 */ /* 0x000fca0000000000 */
[----:B--2---:R-:W-:-:S05]  /*4650*/  @P3 FMUL.FTZ R104, R104, R107 ;  /* 0x0000006b68683220 */ /* 0x004fca0000410000 */
        /* <DEDUP_REMOVED lines=10> */
.L_x_8080:
        /* <DEDUP_REMOVED lines=9> */
.L_x_8081:
        /* <DEDUP_REMOVED lines=9> */
.L_x_8082:
[----:B------:R-:W-:-:S07]  /*4820*/  @P3 PRMT R138, R106, 0x7610, R138 ;  /* 0x000076106a8a3816 */ /* 0x000fce000000008a */
.L_x_8078:
        /* <DEDUP_REMOVED lines=14> */
.L_x_8083:
[----:B-12---:R-:W1:Y:S01]  /*4910*/  LDC.64 R104, c[0x0][0x380] ;  /* 0x0000e000ff687b82 */ /* 0x006e620000000a00 */
[----:B------:R-:W-:Y:S01]  /*4920*/  UPLOP3.LUT UP1, UPT, UPT, UPT, UP1, 0x40, 0x4 ;  /* 0x000000000004789c */ /* 0x000fe20003f2e810 */
[----:B-1----:R-:W-:-:S04]  /*4930*/  IADD3 R0, PT, PT, R0, R104, RZ ;  /* 0x0000006800007210 */ /* 0x002fc80007ffe0ff */
[----:B------:R-:W-:-:S13]  /*4940*/  ISETP.GE.AND P0, PT, R0, R105, PT ;  /* 0x000000690000720c */ /* 0x000fda0003f06270 */
[----:B------:R-:W-:Y:S05]  /*4950*/  @!P0 BRA `(.L_x_8084) ;  /* 0xffffffb800548947 */ /* 0x000fea000383ffff */
.L_x_8039:
        /* <DEDUP_REMOVED lines=18> */
.L_x_8085:
        /* <DEDUP_REMOVED lines=16> */
.L_x_10923:


//--------------------- .text._ZN10layer_norm13ln_bwd_kernelINS_13Kernel_traitsIf6__halffS2_fjLj2560ELj1ELj1ELj4ELj8ENS_18Kernel_traits_baseILj2560EfS2_fS2_fjLj128EEEEELb0ELb1ELb0ELb0EEEvNS_9BwdParamsE --------------------------
	.section	.text._ZN10layer_norm13ln_bwd_kernelINS_13Kernel_traitsIf6__halffS2_fjLj2560ELj1ELj1ELj4ELj8ENS_18Kernel_traits_baseILj2560EfS2_fS2_fjLj128EEEEELb0ELb1ELb0ELb0EEEvNS_9BwdParamsE,"ax",@progbits
	.align	128
        .global         _ZN10layer_norm13ln_bwd_kernelINS_13Kernel_traitsIf6__halffS2_fjLj2560ELj1ELj1ELj4ELj8ENS_18Kernel_traits_baseILj2560EfS2_fS2_fjLj128EEEEELb0ELb1ELb0ELb0EEEvNS_9BwdParamsE
        .type           _ZN10layer_norm13ln_bwd_kernelINS_13Kernel_traitsIf6__halffS2_fjLj2560ELj1ELj1ELj4ELj8ENS_18Kernel_traits_baseILj2560EfS2_fS2_fjLj128EEEEELb0ELb1ELb0ELb0EEEvNS_9BwdParamsE,@function
        .size           _ZN10layer_norm13ln_bwd_kernelINS_13Kernel_traitsIf6__halffS2_fjLj2560ELj1ELj1ELj4ELj8ENS_18Kernel_traits_baseILj2560EfS2_fS2_fjLj128EEEEELb0ELb1ELb0ELb0EEEvNS_9BwdParamsE,(.L_x_10924 - _ZN10layer_norm13ln_bwd_kernelINS_13Kernel_traitsIf6__halffS2_fjLj2560ELj1ELj1ELj4ELj8ENS_18Kernel_traits_baseILj2560EfS2_fS2_fjLj128EEEEELb0ELb1ELb0ELb0EEEvNS_9BwdParamsE)
        .other          _ZN10layer_norm13ln_bwd_kernelINS_13Kernel_traitsIf6__halffS2_fjLj2560ELj1ELj1ELj4ELj8ENS_18Kernel_traits_baseILj2560EfS2_fS2_fjLj128EEEEELb0ELb1ELb0ELb0EEEvNS_9BwdParamsE,@"STO_CUDA_ENTRY STV_DEFAULT"
_ZN10layer_norm13ln_bwd_kernelINS_13Kernel_traitsIf6__halffS2_fjLj2560ELj1ELj1ELj4ELj8ENS_18Kernel_traits_baseILj2560EfS2_fS2_fjLj128EEEEELb0ELb1ELb0ELb0EEEvNS_9BwdParamsE:
.text._ZN10layer_norm13ln_bwd_kernelINS_13Kernel_traitsIf6__halffS2_fjLj2560ELj1ELj1ELj4ELj8ENS_18Kernel_traits_baseILj2560EfS2_fS2_fjLj128EEEEELb0ELb1ELb0ELb0EEEvNS_9BwdParamsE:
        /* <DEDUP_REMOVED lines=122> */
.L_x_8137:
        /* <DEDUP_REMOVED lines=43> */
[----:B------:R-:W-:Y:S02]  /*0a50*/  HADD2.F32 R129, -RZ, R3.H0_H0 ;  /* 0x20000003ff817230 */ /* 0x000fe40000004100 */
[C---:B-----5:R-:W-:Y:S01]  /*0a60*/  FMUL.FTZ R3, R139.reuse, R142 ;  /* 0x0000008e8b037220 */ /* 0x060fe20000410000 */
[----:B------:R-:W-:Y:S01]  /*0a70*/  HADD2.F32 R128, -RZ, R143.H0_H0 ;  /* 0x2000008fff807230 */ /* 0x000fe20000004100 */
[----:B------:R-:W-:Y:S01]  /*0a80*/  MOV R133, R135 ;  /* 0x0000008700857202 */ /* 0x000fe20000000f00 */
[C---:B0-----:R-:W-:Y:S01]  /*0a90*/  FMUL.FTZ R140, R139.reuse, R134 ;  /* 0x000000868b8c7220 */ /* 0x041fe20000410000 */
[----:B------:R-:W-:Y:S01]  /*0aa0*/  FMUL.FTZ R142, R139, R144 ;  /* 0x000000908b8e7220 */ /* 0x000fe20000410000 */
[----:B------:R-:W-:Y:S01]  /*0ab0*/  FMUL.FTZ R144, R112, R129 ;  /* 0x0000008170907220 */ /* 0x000fe20000410000 */
[----:B------:R-:W-:Y:S01]  /*0ac0*/  SHF.R.U32.HI R180, RZ, 0x10, R135 ;  /* 0x00000010ffb47819 */ /* 0x000fe20000011687 */
[----:B------:R-:W-:Y:S01]  /*0ad0*/  FADD.FTZ R53, R53, R128 ;  /* 0x0000008035357221 */ /* 0x000fe20000010000 */
[-C--:B------:R-:W-:Y:S01]  /*0ae0*/  FFMA.FTZ R73, R140, R128.reuse, R73 ;  /* 0x000000808c497223 */ /* 0x080fe20000010049 */
[----:B------:R-:W-:Y:S01]  /*0af0*/  FMUL.FTZ R143, R113, R128 ;  /* 0x00000080718f7220 */ /* 0x000fe20000410000 */
[----:B------:R-:W-:-:S02]  /*0b00*/  HADD2.F32 R133, -RZ, R133.H0_H0 ;  /* 0x20000085ff857230 */ /* 0x000fc40000004100 */
[----:B------:R-:W-:Y:S01]  /*0b10*/  FADD.FTZ R52, R52, R129 ;  /* 0x0000008134347221 */ /* 0x000fe20000010000 */
[C---:B------:R-:W-:Y:S01]  /*0b20*/  FFMA.FTZ R72, R3.reuse, R129, R72 ;  /* 0x0000008103487223 */ /* 0x040fe20000010048 */
[----:B------:R-:W-:Y:S01]  /*0b30*/  FADD.FTZ R128, RZ, R144 ;  /* 0x00000090ff807221 */ /* 0x000fe20000010000 */
[----:B------:R-:W-:Y:S01]  /*0b40*/  FADD.FTZ R130, -R132, R130 ;  /* 0x0000008284827221 */ /* 0x000fe20000010100 */
[----:B------:R-:W-:Y:S01]  /*0b50*/  FFMA.FTZ R129, R3, R144, RZ ;  /* 0x0000009003817223 */ /* 0x000fe200000100ff */
[----:B------:R-:W-:Y:S02]  /*0b60*/  HADD2.F32 R180, -RZ, R180.H0_H0 ;  /* 0x200000b4ffb47230 */ /* 0x000fe40000004100 */
        /* <DEDUP_REMOVED lines=14> */
.L_x_8088:
[----:B---3--:R-:W-:Y:S05]  /*0c50*/  BSYNC.RECONVERGENT B0 ;  /* 0x0000000000007941 */ /* 0x008fea0003800200 */
.L_x_8087:
        /* <DEDUP_REMOVED lines=18> */
[----:B------:R-:W-:Y:S01]  /*0d80*/  HADD2.F32 R129, -RZ, R147.H0_H0 ;  /* 0x20000093ff817230 */ /* 0x000fe20000004100 */
[----:B------:R-:W-:Y:S01]  /*0d90*/  MOV R153, R149 ;  /* 0x0000009500997202 */ /* 0x000fe20000000f00 */
[----:B------:R-:W-:-:S02]  /*0da0*/  HADD2.F32 R128, -RZ, R181.H0_H0 ;  /* 0x200000b5ff807230 */ /* 0x000fc40000004100 */
[C---:B-----5:R-:W-:Y:S01]  /*0db0*/  FMUL.FTZ R147, R139.reuse, R152 ;  /* 0x000000988b937220 */ /* 0x060fe20000410000 */
[----:B------:R-:W-:Y:S01]  /*0dc0*/  FMUL.FTZ R148, R139, R148 ;  /* 0x000000948b947220 */ /* 0x000fe20000410000 */
[-C--:B------:R-:W-:Y:S01]  /*0dd0*/  FMUL.FTZ R152, R104, R129.reuse ;  /* 0x0000008168987220 */ /* 0x080fe20000410000 */
[----:B------:R-:W-:Y:S01]  /*0de0*/  SHF.R.U32.HI R180, RZ, 0x10, R149 ;  /* 0x00000010ffb47819 */ /* 0x000fe20000011695 */
[----:B------:R-:W-:Y:S01]  /*0df0*/  FADD.FTZ R49, R49, R128 ;  /* 0x0000008031317221 */ /* 0x000fe20000010000 */
[-C--:B------:R-:W-:Y:S01]  /*0e00*/  FFMA.FTZ R69, R148, R128.reuse, R69 ;  /* 0x0000008094457223 */ /* 0x080fe20000010045 */
[----:B0-----:R-:W-:Y:S01]  /*0e10*/  FMUL.FTZ R151, R105, R128 ;  /* 0x0000008069977220 */ /* 0x001fe20000410000 */
[C---:B------:R-:W-:Y:S01]  /*0e20*/  FADD.FTZ R130, -R132.reuse, R130 ;  /* 0x0000008284827221 */ /* 0x040fe20000010100 */
[----:B------:R-:W-:Y:S01]  /*0e30*/  FADD.FTZ R154, -R132, R131 ;  /* 0x00000083849a7221 */ /* 0x000fe20000010100 */
[----:B------:R-:W-:Y:S02]  /*0e40*/  HADD2.F32 R153, -RZ, R153.H0_H0 ;  /* 0x20000099ff997230 */ /* 0x000fe40000004100 */
[----:B------:R-:W-:Y:S01]  /*0e50*/  FADD.FTZ R48, R48, R129 ;  /* 0x0000008130307221 */ /* 0x000fe20000010000 */
[----:B------:R-:W-:Y:S01]  /*0e60*/  FFMA.FTZ R68, R147, R129, R68 ;  /* 0x0000008193447223 */ /* 0x000fe20000010044 */
[----:B------:R-:W-:Y:S01]  /*0e70*/  FADD.FTZ R128, R133, R152 ;  /* 0x0000009885807221 */ /* 0x000fe20000010000 */
[----:B------:R-:W-:Y:S01]  /*0e80*/  FFMA.FTZ R129, R147, R152, R134 ;  /* 0x0000009893817223 */ /* 0x000fe20000010086 */
[----:B------:R-:W-:-:S02]  /*0e90*/  HADD2.F32 R180, -RZ, R180.H0_H0 ;  /* 0x200000b4ffb47230 */ /* 0x000fc40000004100 */
        /* <DEDUP_REMOVED lines=14> */
.L_x_8090:
[----:B------:R-:W-:Y:S05]  /*0f80*/  BSYNC.RECONVERGENT B0 ;  /* 0x0000000000007941 */ /* 0x000fea0003800200 */
.L_x_8089:
        /* <DEDUP_REMOVED lines=18> */
[----:B------:R-:W-:Y:S02]  /*10b0*/  HADD2.F32 R129, -RZ, R155.H0_H0 ;  /* 0x2000009bff817230 */ /* 0x000fe40000004100 */
[C---:B------:R-:W-:Y:S01]  /*10c0*/  FADD.FTZ R162, -R132.reuse, R128 ;  /* 0x0000008084a27221 */ /* 0x040fe20000010100 */
[C---:B------:R-:W-:Y:S01]  /*10d0*/  FADD.FTZ R182, -R132.reuse, R130 ;  /* 0x0000008284b67221 */ /* 0x040fe20000010100 */
[----:B------:R-:W-:Y:S01]  /*10e0*/  FADD.FTZ R130, -R132, R131 ;  /* 0x0000008384827221 */ /* 0x000fe20000010100 */
[----:B------:R-:W-:-:S02]  /*10f0*/  HADD2.F32 R128, -RZ, R161.H0_H0 ;  /* 0x200000a1ff807230 */ /* 0x000fc40000004100 */
[C---:B-----5:R-:W-:Y:S01]  /*1100*/  FMUL.FTZ R156, R139.reuse, R156 ;  /* 0x0000009c8b9c7220 */ /* 0x060fe20000410000 */
[----:B------:R-:W-:Y:S02]  /*1110*/  HADD2.F32 R131, -RZ, R160.H0_H0 ;  /* 0x200000a0ff837230 */ /* 0x000fe40000004100 */
        /* <DEDUP_REMOVED lines=25> */
.L_x_8092:
[----:B------:R-:W-:Y:S05]  /*12b0*/  BSYNC.RECONVERGENT B0 ;  /* 0x0000000000007941 */ /* 0x000fea0003800200 */
.L_x_8091:
        /* <DEDUP_REMOVED lines=50> */
.L_x_8094:
[----:B------:R-:W-:Y:S05]  /*15e0*/  BSYNC.RECONVERGENT B0 ;  /* 0x0000000000007941 */ /* 0x000fea0003800200 */
.L_x_8093:
        /* <DEDUP_REMOVED lines=16> */
[----:B------:R-:W-:Y:S01]  /*16f0*/  SHF.R.U64 R177, R172, 0x10, R173 ;  /* 0x00000010acb17819 */ /* 0x000fe200000012ad */
[----:B------:R-:W-:Y:S02]  /*1700*/  HADD2.F32 R135, -RZ, R135.H0_H0 ;  /* 0x20000087ff877230 */ /* 0x000fe40000004100 */
[C---:B----4-:R-:W-:Y:S01]  /*1710*/  FADD.FTZ R174, -R132.reuse, R128 ;  /* 0x0000008084ae7221 */ /* 0x050fe20000010100 */
[C---:B------:R-:W-:Y:S01]  /*1720*/  FADD.FTZ R176, -R132.reuse, R129 ;  /* 0x0000008184b07221 */ /* 0x040fe20000010100 */
[C---:B------:R-:W-:Y:S01]  /*1730*/  FADD.FTZ R178, -R132.reuse, R130 ;  /* 0x0000008284b27221 */ /* 0x040fe20000010100 */
[----:B------:R-:W-:Y:S01]  /*1740*/  FADD.FTZ R132, -R132, R131 ;  /* 0x0000008384847221 */ /* 0x000fe20000010100 */
[----:B------:R-:W-:-:S02]  /*1750*/  HADD2.F32 R131, -RZ, R171.H0_H0 ;  /* 0x200000abff837230 */ /* 0x000fc40000004100 */
[C---:B-----5:R-:W-:Y:S01]  /*1760*/  FMUL.FTZ R171, R139.reuse, R174 ;  /* 0x000000ae8bab7220 */ /* 0x060fe20000410000 */
[----:B------:R-:W-:Y:S02]  /*1770*/  HADD2.F32 R130, -RZ, R177.H0_H0 ;  /* 0x200000b1ff827230 */ /* 0x000fe40000004100 */
        /* <DEDUP_REMOVED lines=10> */
[----:B------:R-:W-:-:S02]  /*1820*/  HADD2.F32 R180, -RZ, R180.H0_H0 ;  /* 0x200000b4ffb47230 */ /* 0x000fc40000004100 */
        /* <DEDUP_REMOVED lines=14> */
.L_x_8096:
[----:B------:R-:W-:Y:S05]  /*1910*/  BSYNC.RECONVERGENT B0 ;  /* 0x0000000000007941 */ /* 0x000fea0003800200 */
.L_x_8095:
        /* <DEDUP_REMOVED lines=31> */
.L_x_8098:
[----:B------:R-:W-:Y:S05]  /*1b10*/  BSYNC.RECONVERGENT B0 ;  /* 0x0000000000007941 */ /* 0x000fea0003800200 */
.L_x_8097:
        /* <DEDUP_REMOVED lines=39> */
[----:B------:R-:W-:Y:S02]  /*1d90*/  HADD2.F32 R132, -RZ, R132.H0_H0 ;  /* 0x20000084ff847230 */ /* 0x000fe40000004100 */
[-CC-:B------:R-:W-:Y:S01]  /*1da0*/  FFMA.FTZ R179, R141, R129.reuse, R130.reuse ;  /* 0x000000818db37223 */ /* 0x180fe20000010082 */
[----:B------:R-:W-:Y:S01]  /*1db0*/  FFMA.FTZ R180, R142, R129, R130 ;  /* 0x000000818eb47223 */ /* 0x000fe20000010082 */
[----:B------:R-:W-:-:S04]  /*1dc0*/  FADD.FTZ R134, R144, -R131 ;  /* 0x8000008390867221 */ /* 0x000fc80000010000 */
[----:B------:R-:W-:Y:S01]  /*1dd0*/  FMUL.FTZ R131, R139, R134 ;  /* 0x000000868b837220 */ /* 0x000fe20000410000 */
[----:B------:R-:W-:-:S03]  /*1de0*/  FFMA.FTZ R134, R140, R129, R130 ;  /* 0x000000818c867223 */ /* 0x000fc60000010082 */
[----:B------:R-:W-:Y:S01]  /*1df0*/  FMUL.FTZ R135, R131, R128 ;  /* 0x0000008083877220 */ /* 0x000fe20000410000 */
[----:B------:R-:W-:-:S03]  /*1e00*/  FADD.FTZ R134, R143, -R134 ;  /* 0x800000868f867221 */ /* 0x000fc60000010000 */
[----:B------:R-:W-:Y:S01]  /*1e10*/  FFMA.FTZ R131, R135, R132, R32 ;  /* 0x0000008487837223 */ /* 0x000fe20000010020 */
[----:B------:R-:W-:Y:S01]  /*1e20*/  FADD.FTZ R32, R146, -R179 ;  /* 0x800000b392207221 */ /* 0x000fe20000010000 */
[----:B------:R-:W-:Y:S01]  /*1e30*/  FADD.FTZ R132, R145, -R180 ;  /* 0x800000b491847221 */ /* 0x000fe20000010000 */
[----:B------:R-:W-:Y:S02]  /*1e40*/  HADD2.F32 R180, -RZ, R133.H0_H0 ;  /* 0x20000085ffb47230 */ /* 0x000fe40000004100 */
[C---:B------:R-:W-:Y:S01]  /*1e50*/  FMUL.FTZ R133, R139.reuse, R134 ;  /* 0x000000868b857220 */ /* 0x040fe20000410000 */
[C---:B------:R-:W-:Y:S01]  /*1e60*/  FMUL.FTZ R181, R139.reuse, R32 ;  /* 0x000000208bb57220 */ /* 0x040fe20000410000 */
[----:B------:R-:W-:Y:S01]  /*1e70*/  FMUL.FTZ R183, R139, R132 ;  /* 0x000000848bb77220 */ /* 0x000fe20000410000 */
[----:B------:R-:W-:Y:S02]  /*1e80*/  HADD2.F32 R179, -RZ, R182.H0_H0 ;  /* 0x200000b6ffb37230 */ /* 0x000fe40000004100 */
[-C--:B------:R-:W-:Y:S01]  /*1e90*/  FMUL.FTZ R32, R133, R128.reuse ;  /* 0x0000008085207220 */ /* 0x080fe20000410000 */
[-C--:B------:R-:W-:Y:S01]  /*1ea0*/  FMUL.FTZ R181, R181, R128.reuse ;  /* 0x00000080b5b57220 */ /* 0x080fe20000410000 */
[----:B------:R-:W-:Y:S01]  /*1eb0*/  FMUL.FTZ R182, R183, R128 ;  /* 0x00000080b7b67220 */ /* 0x000fe20000410000 */
[----:B------:R-:W-:Y:S01]  /*1ec0*/  FMUL.FTZ R135, R108, R135 ;  /* 0x000000876c877220 */ /* 0x000fe20000410000 */
[----:B------:R-:W-:Y:S01]  /*1ed0*/  FMUL.FTZ R132, R109, R32 ;  /* 0x000000206d847220 */ /* 0x000fe20000410000 */
[----:B------:R-:W-:Y:S01]  /*1ee0*/  FMUL.FTZ R133, R110, R181 ;  /* 0x000000b56e857220 */ /* 0x000fe20000410000 */
[----:B------:R-:W-:Y:S01]  /*1ef0*/  FMUL.FTZ R184, R111, R182 ;  /* 0x000000b66fb87220 */ /* 0x000fe20000410000 */
[----:B------:R-:W-:-:S02]  /*1f00*/  HADD2.F32 R134, -RZ, R185.H0_H0 ;  /* 0x200000b9ff867230 */ /* 0x000fc40000004100 */
[----:B------:R-:W-:Y:S01]  /*1f10*/  FFMA.FTZ R179, R32, R179, R33 ;  /* 0x000000b320b37223 */ /* 0x000fe20000010021 */
[----:B------:R-:W-:Y:S01]  /*1f20*/  F2FP.F16.F32.PACK_AB R132, R132, R135 ;  /* 0x000000878484723e */ /* 0x000fe200000000ff */
[----:B------:R-:W-:Y:S01]  /*1f30*/  FFMA.FTZ R34, R181, R180, R34 ;  /* 0x000000b4b5227223 */ /* 0x000fe20000010022 */
[----:B------:R-:W-:Y:S01]  /*1f40*/  F2FP.F16.F32.PACK_AB R133, R184, R133 ;  /* 0x00000085b885723e */ /* 0x000fe200000000ff */
[--C-:B------:R-:W-:Y:S01]  /*1f50*/  FFMA.FTZ R182, R182, R134, R35.reuse ;  /* 0x00000086b6b67223 */ /* 0x100fe20000010023 */
[C---:B------:R-:W-:Y:S02]  /*1f60*/  PRMT R32, R132.reuse, 0x7632, R32 ;  /* 0x0000763284207816 */ /* 0x040fe40000000020 */
[----:B------:R-:W-:Y:S02]  /*1f70*/  PRMT R35, R132, 0x7610, R35 ;  /* 0x0000761084237816 */ /* 0x000fe40000000023 */
[C---:B------:R-:W-:Y:S02]  /*1f80*/  PRMT R181, R133.reuse, 0x7632, R181 ;  /* 0x0000763285b57816 */ /* 0x040fe400000000b5 */
[----:B------:R-:W-:Y:S01]  /*1f90*/  PRMT R180, R133, 0x7610, R180 ;  /* 0x0000761085b47816 */ /* 0x000fe200000000b4 */
[----:B------:R-:W-:Y:S06]  /*1fa0*/  BRA `(.L_x_8104) ;  /* 0x0000000000847947 */ /* 0x000fec0003800000 */
.L_x_8103:
[-CC-:B------:R-:W-:Y:S01]  /*1fb0*/  FFMA.FTZ R125, R3, R129.reuse, R130.reuse ;  /* 0x00000081037d7223 */ /* 0x180fe20000010082 */
[----:B------:R-:W-:Y:S02]  /*1fc0*/  HADD2.F32 R131, -RZ, R132.H0_H0 ;  /* 0x20000084ff837230 */ /* 0x000fe40000004100 */
[-CC-:B------:R-:W-:Y:S01]  /*1fd0*/  FFMA.FTZ R126, R140, R129.reuse, R130.reuse ;  /* 0x000000818c7e7223 */ /* 0x180fe20000010082 */
[-CC-:B------:R-:W-:Y:S01]  /*1fe0*/  FFMA.FTZ R132, R142, R129.reuse, R130.reuse ;  /* 0x000000818e847223 */ /* 0x180fe20000010082 */
[----:B------:R-:W-:Y:S01]  /*1ff0*/  FADD.FTZ R124, R144, -R125 ;  /* 0x8000007d907c7221 */ /* 0x000fe20000010000 */
[----:B------:R-:W-:Y:S01]  /*2000*/  FFMA.FTZ R125, R141, R129, R130 ;  /* 0x000000818d7d7223 */ /* 0x000fe20000010082 */
[----:B------:R-:W-:Y:S01]  /*2010*/  FADD.FTZ R126, R143, -R126 ;  /* 0x8000007e8f7e7221 */ /* 0x000fe20000010000 */
[----:B------:R-:W-:Y:S01]  /*2020*/  FADD.FTZ R132, R145, -R132 ;  /* 0x8000008491847221 */ /* 0x000fe20000010000 */
[----:B------:R-:W-:Y:S01]  /*2030*/  FMUL.FTZ R124, R139, R124 ;  /* 0x0000007c8b7c7220 */ /* 0x000fe20000410000 */
[----:B------:R-:W-:-:S02]  /*2040*/  HADD2.F32 R134, -RZ, R133.H0_H0 ;  /* 0x20000085ff867230 */ /* 0x000fc40000004100 */
[----:B------:R-:W-:Y:S01]  /*2050*/  FMUL.FTZ R127, R139, R132 ;  /* 0x000000848b7f7220 */ /* 0x000fe20000410000 */
[-C--:B------:R-:W-:Y:S01]  /*2060*/  FMUL.FTZ R135, R124, R128.reuse ;  /* 0x000000807c877220 */ /* 0x080fe20000410000 */
[----:B------:R-:W-:Y:S02]  /*2070*/  HADD2.F32 R179, -RZ, R182.H0_H0 ;  /* 0x200000b6ffb37230 */ /* 0x000fe40000004100 */
[----:B------:R-:W-:Y:S01]  /*2080*/  FMUL.FTZ R182, R127, R128 ;  /* 0x000000807fb67220 */ /* 0x000fe20000410000 */
[----:B------:R-:W-:Y:S01]  /*2090*/  FFMA.FTZ R131, R135, R131, R32 ;  /* 0x0000008387837223 */ /* 0x000fe20000010020 */
[----:B------:R-:W-:Y:S01]  /*20a0*/  FADD.FTZ R32, R146, -R125 ;  /* 0x8000007d92207221 */ /* 0x000fe20000010000 */
[----:B------:R-:W-:Y:S01]  /*20b0*/  FMUL.FTZ R125, R139, R126 ;  /* 0x0000007e8b7d7220 */ /* 0x000fe20000410000 */
[----:B------:R-:W-:Y:S01]  /*20c0*/  FMUL.FTZ R135, R108, R135 ;  /* 0x000000876c877220 */ /* 0x000fe20000410000 */
[----:B------:R-:W-:Y:S01]  /*20d0*/  FMUL.FTZ R183, R111, R182 ;  /* 0x000000b66fb77220 */ /* 0x000fe20000410000 */
[----:B------:R-:W-:Y:S01]  /*20e0*/  FMUL.FTZ R126, R139, R32 ;  /* 0x000000208b7e7220 */ /* 0x000fe20000410000 */
[----:B------:R-:W-:Y:S01]  /*20f0*/  FMUL.FTZ R32, R125, R128 ;  /* 0x000000807d207220 */ /* 0x000fe20000410000 */
[----:B------:R-:W-:-:S02]  /*2100*/  HADD2.F32 R181, -RZ, R185.H0_H0 ;  /* 0x200000b9ffb57230 */ /* 0x000fc40000004100 */
[----:B------:R-:W-:Y:S01]  /*2110*/  FMUL.FTZ R133, R126, R128 ;  /* 0x000000807e857220 */ /* 0x000fe20000410000 */
[----:B------:R-:W-:Y:S01]  /*2120*/  FMUL.FTZ R132, R109, R32 ;  /* 0x000000206d847220 */ /* 0x000fe20000410000 */
[----:B------:R-:W-:Y:S01]  /*2130*/  FFMA.FTZ R179, R32, R179, R33 ;  /* 0x000000b320b37223 */ /* 0x000fe20000010021 */
[----:B------:R-:W-:Y:S01]  /*2140*/  FFMA.FTZ R182, R182, R181, R35 ;  /* 0x000000b5b6b67223 */ /* 0x000fe20000010023 */
[----:B------:R-:W-:Y:S01]  /*2150*/  FMUL.FTZ R180, R110, R133 ;  /* 0x000000856eb47220 */ /* 0x000fe20000410000 */
[----:B------:R-:W-:Y:S01]  /*2160*/  FFMA.FTZ R34, R133, R134, R34 ;  /* 0x0000008685227223 */ /* 0x000fe20000010022 */
[----:B------:R-:W-:-:S03]  /*2170*/  F2FP.F16.F32.PACK_AB R132, R132, R135 ;  /* 0x000000878484723e */ /* 0x000fc600000000ff */
[----:B------:R-:W-:Y:S02]  /*2180*/  F2FP.F16.F32.PACK_AB R180, R183, R180 ;  /* 0x000000b4b7b4723e */ /* 0x000fe400000000ff */
[C---:B------:R-:W-:Y:S02]  /*2190*/  PRMT R32, R132.reuse, 0x7632, R32 ;  /* 0x0000763284207816 */ /* 0x040fe40000000020 */
[----:B------:R-:W-:Y:S02]  /*21a0*/  PRMT R35, R132, 0x7610, R35 ;  /* 0x0000761084237816 */ /* 0x000fe40000000023 */
[----:B------:R-:W-:-:S07]  /*21b0*/  PRMT R181, R180, 0x7632, R181 ;  /* 0x00007632b4b57816 */ /* 0x000fce00000000b5 */
.L_x_8104:
        /* <DEDUP_REMOVED lines=15> */
.L_x_8102:
[----:B------:R-:W-:Y:S05]  /*22b0*/  BSYNC.RECONVERGENT B1 ;  /* 0x0000000000017941 */ /* 0x000fea0003800200 */
.L_x_8101:
        /* <DEDUP_REMOVED lines=22> */
[----:B------:R-:W-:-:S03]  /*2420*/  FMUL.FTZ R131, R124, R128 ;  /* 0x000000807c837220 */ /* 0x000fc60000410000 */
        /* <DEDUP_REMOVED lines=8> */
[--C-:B------:R-:W-:Y:S02]  /*24b0*/  HADD2.F32 R132, -RZ, R181.reuse.H0_H0 ;  /* 0x200000b5ff847230 */ /* 0x100fe40000004100 */
[----:B------:R-:W-:Y:S01]  /*24c0*/  FMUL.FTZ R133, R126, R128 ;  /* 0x000000807e857220 */ /* 0x000fe20000410000 */
[----:B------:R-:W-:Y:S01]  /*24d0*/  FMUL.FTZ R134, R101, R28 ;  /* 0x0000001c65867220 */ /* 0x000fe20000410000 */
[----:B------:R-:W-:-:S02]  /*24e0*/  HADD2.F32 R181, -RZ, R181.H1_H1 ;  /* 0x300000b5ffb57230 */ /* 0x000fc40000004100 */
[----:B------:R-:W-:Y:S01]  /*24f0*/  FFMA.FTZ R184, R28, R132, R29 ;  /* 0x000000841cb87223 */ /* 0x000fe2000001001d */
[----:B------:R-:W-:Y:S01]  /*2500*/  FMUL.FTZ R179, R102, R133 ;  /* 0x0000008566b37220 */ /* 0x000fe20000410000 */
[----:B------:R-:W-:Y:S01]  /*2510*/  FFMA.FTZ R185, R133, R135, R30 ;  /* 0x0000008785b97223 */ /* 0x000fe2000001001e */
[----:B------:R-:W-:-:S03]  /*2520*/  F2FP.F16.F32.PACK_AB R131, R134, R131 ;  /* 0x000000838683723e */ /* 0x000fc600000000ff */
[----:B------:R-:W-:Y:S01]  /*2530*/  F2FP.F16.F32.PACK_AB R182, R182, R179 ;  /* 0x000000b3b6b6723e */ /* 0x000fe200000000ff */
[----:B------:R-:W-:Y:S01]  /*2540*/  FFMA.FTZ R179, R180, R181, R31 ;  /* 0x000000b5b4b37223 */ /* 0x000fe2000001001f */
[----:B------:R-:W-:Y:S02]  /*2550*/  PRMT R28, R131, 0x7632, R28 ;  /* 0x00007632831c7816 */ /* 0x000fe4000000001c */
[C---:B------:R-:W-:Y:S02]  /*2560*/  PRMT R133, R182.reuse, 0x7632, R133 ;  /* 0x00007632b6857816 */ /* 0x040fe40000000085 */
[----:B------:R-:W-:Y:S01]  /*2570*/  PRMT R132, R182, 0x7610, R132 ;  /* 0x00007610b6847816 */ /* 0x000fe20000000084 */
[----:B------:R-:W-:Y:S06]  /*2580*/  BRA `(.L_x_8108) ;  /* 0x0000000000847947 */ /* 0x000fec0003800000 */
.L_x_8107:
[-CC-:B------:R-:W-:Y:S01]  /*2590*/  FFMA.FTZ R131, R147, R129.reuse, R130.reuse ;  /* 0x0000008193837223 */ /* 0x180fe20000010082 */
[----:B------:R-:W-:Y:S02]  /*25a0*/  HADD2.F32 R132, -RZ, R132.H0_H0 ;  /* 0x20000084ff847230 */ /* 0x000fe40000004100 */
[-CC-:B------:R-:W-:Y:S01]  /*25b0*/  FFMA.FTZ R135, R149, R129.reuse, R130.reuse ;  /* 0x0000008195877223 */ /* 0x180fe20000010082 */
[-C--:B------:R-:W-:Y:S01]  /*25c0*/  FFMA.FTZ R180, R150, R129.reuse, R130 ;  /* 0x0000008196b47223 */ /* 0x080fe20000010082 */
[----:B------:R-:W-:Y:S01]  /*25d0*/  FADD.FTZ R134, R152, -R131 ;  /* 0x8000008398867221 */ /* 0x000fe20000010000 */
[----:B------:R-:W-:Y:S02]  /*25e0*/  HADD2.F32 R185, -RZ, R133.H0_H0 ;  /* 0x20000085ffb97230 */ /* 0x000fe40000004100 */
[----:B------:R-:W-:Y:S01]  /*25f0*/  FADD.FTZ R180, R153, -R180 ;  /* 0x800000b499b47221 */ /* 0x000fe20000010000 */
[----:B------:R-:W-:Y:S01]  /*2600*/  FMUL.FTZ R131, R139, R134 ;  /* 0x000000868b837220 */ /* 0x000fe20000410000 */
[----:B------:R-:W-:-:S02]  /*2610*/  FFMA.FTZ R134, R148, R129, R130 ;  /* 0x0000008194867223 */ /* 0x000fc40000010082 */
[----:B------:R-:W-:Y:S01]  /*2620*/  FMUL.FTZ R179, R139, R180 ;  /* 0x000000b48bb37220 */ /* 0x000fe20000410000 */
[----:B------:R-:W-:Y:S01]  /*2630*/  FMUL.FTZ R131, R131, R128 ;  /* 0x0000008083837220 */ /* 0x000fe20000410000 */
[----:B------:R-:W-:-:S03]  /*2640*/  FADD.FTZ R134, R151, -R134 ;  /* 0x8000008697867221 */ /* 0x000fc60000010000 */
[----:B------:R-:W-:Y:S01]  /*2650*/  FFMA.FTZ R183, R131, R132, R28 ;  /* 0x0000008483b77223 */ /* 0x000fe2000001001c */
[----:B------:R-:W-:Y:S01]  /*2660*/  FADD.FTZ R28, R154, -R135 ;  /* 0x800000879a1c7221 */ /* 0x000fe20000010000 */
[----:B------:R-:W-:Y:S01]  /*2670*/  FMUL.FTZ R133, R139, R134 ;  /* 0x000000868b857220 */ /* 0x000fe20000410000 */
[----:B------:R-:W-:Y:S01]  /*2680*/  FMUL.FTZ R134, R179, R128 ;  /* 0x00000080b3867220 */ /* 0x000fe20000410000 */
[----:B------:R-:W-:Y:S01]  /*2690*/  FMUL.FTZ R131, R100, R131 ;  /* 0x0000008364837220 */ /* 0x000fe20000410000 */
[----:B------:R-:W-:Y:S01]  /*26a0*/  FMUL.FTZ R135, R139, R28 ;  /* 0x0000001c8b877220 */ /* 0x000fe20000410000 */
[----:B------:R-:W-:Y:S01]  /*26b0*/  FMUL.FTZ R184, R133, R128 ;  /* 0x0000008085b87220 */ /* 0x000fe20000410000 */
[----:B------:R-:W-:Y:S01]  /*26c0*/  FMUL.FTZ R180, R103, R134 ;  /* 0x0000008667b47220 */ /* 0x000fe20000410000 */
[--C-:B------:R-:W-:Y:S02]  /*26d0*/  HADD2.F32 R28, -RZ, R181.reuse.H0_H0 ;  /* 0x200000b5ff1c7230 */ /* 0x100fe40000004100 */
[----:B------:R-:W-:Y:S01]  /*26e0*/  FMUL.FTZ R135, R135, R128 ;  /* 0x0000008087877220 */ /* 0x000fe20000410000 */
[----:B------:R-:W-:Y:S01]  /*26f0*/  FMUL.FTZ R132, R101, R184 ;  /* 0x000000b865847220 */ /* 0x000fe20000410000 */
[----:B------:R-:W-:-:S02]  /*2700*/  HADD2.F32 R179, -RZ, R181.H1_H1 ;  /* 0x300000b5ffb37230 */ /* 0x000fc40000004100 */
[----:B------:R-:W-:Y:S01]  /*2710*/  FMUL.FTZ R133, R102, R135 ;  /* 0x0000008766857220 */ /* 0x000fe20000410000 */
[----:B------:R-:W-:Y:S01]  /*2720*/  FFMA.FTZ R184, R184, R28, R29 ;  /* 0x0000001cb8b87223 */ /* 0x000fe2000001001d */
[----:B------:R-:W-:Y:S01]  /*2730*/  F2FP.F16.F32.PACK_AB R131, R132, R131 ;  /* 0x000000838483723e */ /* 0x000fe200000000ff */
[----:B------:R-:W-:Y:S01]  /*2740*/  FFMA.FTZ R185, R135, R185, R30 ;  /* 0x000000b987b97223 */ /* 0x000fe2000001001e */
[----:B------:R-:W-:Y:S01]  /*2750*/  FFMA.FTZ R179, R134, R179, R31 ;  /* 0x000000b386b37223 */ /* 0x000fe2000001001f */
[----:B------:R-:W-:Y:S02]  /*2760*/  F2FP.F16.F32.PACK_AB R180, R180, R133 ;  /* 0x00000085b4b4723e */ /* 0x000fe400000000ff */
[----:B------:R-:W-:Y:S02]  /*2770*/  PRMT R28, R131, 0x7632, R28 ;  /* 0x00007632831c7816 */ /* 0x000fe4000000001c */
[C---:B------:R-:W-:Y:S02]  /*2780*/  PRMT R133, R180.reuse, 0x7632, R133 ;  /* 0x00007632b4857816 */ /* 0x040fe40000000085 */
[----:B------:R-:W-:-:S07]  /*2790*/  PRMT R132, R180, 0x7610, R132 ;  /* 0x00007610b4847816 */ /* 0x000fce0000000084 */
.L_x_8108:
        /* <DEDUP_REMOVED lines=16> */
.L_x_8106:
[----:B------:R-:W-:Y:S05]  /*28a0*/  BSYNC.RECONVERGENT B1 ;  /* 0x0000000000017941 */ /* 0x000fea0003800200 */
.L_x_8105:
        /* <DEDUP_REMOVED lines=45> */
.L_x_8111:
        /* <DEDUP_REMOVED lines=33> */
.L_x_8112:
        /* <DEDUP_REMOVED lines=16> */
.L_x_8110:
[----:B------:R-:W-:Y:S05]  /*2e90*/  BSYNC.RECONVERGENT B1 ;  /* 0x0000000000017941 */ /* 0x000fea0003800200 */
.L_x_8109:
        /* <DEDUP_REMOVED lines=45> */
.L_x_8115:
        /* <DEDUP_REMOVED lines=33> */
.L_x_8116:
        /* <DEDUP_REMOVED lines=16> */
.L_x_8114:
[----:B------:R-:W-:Y:S05]  /*3480*/  BSYNC.RECONVERGENT B1 ;  /* 0x0000000000017941 */ /* 0x000fea0003800200 */
.L_x_8113:
        /* <DEDUP_REMOVED lines=20> */
[----:B------:R-:W-:Y:S01]  /*35d0*/  FMUL.FTZ R126, R139, R130 ;  /* 0x000000828b7e7220 */ /* 0x000fe20000410000 */
[----:B------:R-:W-:Y:S01]  /*35e0*/  FMUL.FTZ R134, R127, R128 ;  /* 0x000000807f867220 */ /* 0x000fe20000410000 */
[----:B------:R-:W-:Y:S01]  /*35f0*/  FMUL.FTZ R124, R139, R124 ;  /* 0x0000007c8b7c7220 */ /* 0x000fe20000410000 */
[-C--:B------:R-:W-:Y:S01]  /*3600*/  FMUL.FTZ R130, R125, R128.reuse ;  /* 0x000000807d827220 */ /* 0x080fe20000410000 */
[-C--:B------:R-:W-:Y:S01]  /*3610*/  FMUL.FTZ R135, R126, R128.reuse ;  /* 0x000000807e877220 */ /* 0x080fe20000410000 */
[----:B------:R-:W-:Y:S01]  /*3620*/  FFMA.FTZ R180, R134, R131, R19 ;  /* 0x0000008386b47223 */ /* 0x000fe20000010013 */
[----:B------:R-:W-:Y:S01]  /*3630*/  FMUL.FTZ R19, R124, R128 ;  /* 0x000000807c137220 */ /* 0x000fe20000410000 */
[----:B------:R-:W-:Y:S01]  /*3640*/  FMUL.FTZ R139, R79, R134 ;  /* 0x000000864f8b7220 */ /* 0x000fe20000410000 */
[----:B------:R-:W-:Y:S01]  /*3650*/  FMUL.FTZ R131, R77, R130 ;  /* 0x000000824d837220 */ /* 0x000fe20000410000 */
[----:B------:R-:W-:Y:S01]  /*3660*/  FMUL.FTZ R134, R78, R135 ;  /* 0x000000874e867220 */ /* 0x000fe20000410000 */
[----:B------:R-:W-:Y:S01]  /*3670*/  FMUL.FTZ R128, R76, R19 ;  /* 0x000000134c807220 */ /* 0x000fe20000410000 */
[----:B------:R-:W-:-:S02]  /*3680*/  HADD2.F32 R132, -RZ, R132.H0_H0 ;  /* 0x20000084ff847230 */ /* 0x000fc40000004100 */
[----:B------:R-:W-:Y:S01]  /*3690*/  HADD2.F32 R129, -RZ, R179.H0_H0 ;  /* 0x200000b3ff817230 */ /* 0x000fe20000004100 */
[----:B------:R-:W-:Y:S01]  /*36a0*/  F2FP.F16.F32.PACK_AB R134, R139, R134 ;  /* 0x000000868b86723e */ /* 0x000fe200000000ff */
[----:B------:R-:W-:Y:S01]  /*36b0*/  HADD2.F32 R133, -RZ, R133.H0_H0 ;  /* 0x20000085ff857230 */ /* 0x000fe20000004100 */
[----:B------:R-:W-:Y:S01]  /*36c0*/  F2FP.F16.F32.PACK_AB R128, R131, R128 ;  /* 0x000000808380723e */ /* 0x000fe200000000ff */
[----:B------:R-:W-:Y:S01]  /*36d0*/  FFMA.FTZ R132, R19, R132, R16 ;  /* 0x0000008413847223 */ /* 0x000fe20000010010 */
[----:B------:R-:W-:Y:S01]  /*36e0*/  FFMA.FTZ R179, R130, R129, R17 ;  /* 0x0000008182b37223 */ /* 0x000fe20000010011 */
[----:B------:R-:W-:Y:S01]  /*36f0*/  PRMT R131, R134, 0x7632, R131 ;  /* 0x0000763286837816 */ /* 0x000fe20000000083 */
[----:B------:R-:W-:Y:S01]  /*3700*/  FFMA.FTZ R135, R135, R133, R18 ;  /* 0x0000008587877223 */ /* 0x000fe20000010012 */
[C---:B------:R-:W-:Y:S02]  /*3710*/  PRMT R16, R128.reuse, 0x7632, R16 ;  /* 0x0000763280107816 */ /* 0x040fe40000000010 */
[----:B------:R-:W-:-:S02]  /*3720*/  PRMT R133, R128, 0x7610, R133 ;  /* 0x0000761080857816 */ /* 0x000fc40000000085 */
[----:B------:R-:W-:Y:S01]  /*3730*/  PRMT R130, R134, 0x7610, R130 ;  /* 0x0000761086827816 */ /* 0x000fe20000000082 */
[----:B------:R-:W-:Y:S06]  /*3740*/  BRA `(.L_x_8119) ;  /* 0x0000000000887947 */ /* 0x000fec0003800000 */
.L_x_8118:
        /* <DEDUP_REMOVED lines=12> */
[----:B------:R-:W-:-:S02]  /*3810*/  HADD2.F32 R132, -RZ, R132.H0_H0 ;  /* 0x20000084ff847230 */ /* 0x000fc40000004100 */
        /* <DEDUP_REMOVED lines=9> */
[----:B------:R-:W-:Y:S02]  /*38b0*/  HADD2.F32 R179, -RZ, R179.H0_H0 ;  /* 0x200000b3ffb37230 */ /* 0x000fe40000004100 */
        /* <DEDUP_REMOVED lines=8> */
[----:B------:R-:W-:-:S02]  /*3940*/  PRMT R133, R129, 0x7610, R133 ;  /* 0x0000761081857816 */ /* 0x000fc40000000085 */
[C---:B------:R-:W-:Y:S02]  /*3950*/  PRMT R131, R128.reuse, 0x7632, R131 ;  /* 0x0000763280837816 */ /* 0x040fe40000000083 */
[----:B------:R-:W-:-:S07]  /*3960*/  PRMT R130, R128, 0x7610, R130 ;  /* 0x0000761080827816 */ /* 0x000fce0000000082 */
.L_x_8119:
        /* <DEDUP_REMOVED lines=16> */
.L_x_8100:
        /* <DEDUP_REMOVED lines=10> */
[-C--:B------:R-:W-:Y:S02]  /*3b10*/  FFMA.FTZ R135, R3, R129.reuse, R130 ;  /* 0x0000008103877223 */ /* 0x080fe40000010082 */
[----:B------:R-:W-:Y:S01]  /*3b20*/  FADD.FTZ R131, R146, -R131 ;  /* 0x8000008392837221 */ /* 0x000fe20000010000 */
[----:B------:R-:W-:Y:S01]  /*3b30*/  FADD.FTZ R180, R145, -R134 ;  /* 0x8000008691b47221 */ /* 0x000fe20000010000 */
[----:B------:R-:W-:Y:S01]  /*3b40*/  FFMA.FTZ R134, R140, R129, R130 ;  /* 0x000000818c867223 */ /* 0x000fe20000010082 */
[----:B------:R-:W-:Y:S01]  /*3b50*/  FADD.FTZ R135, R144, -R135 ;  /* 0x8000008790877221 */ /* 0x000fe20000010000 */
[----:B------:R-:W-:Y:S02]  /*3b60*/  FFMA.FTZ R131, R139, R131, R14 ;  /* 0x000000838b837223 */ /* 0x000fe4000001000e */
[----:B------:R-:W-:-:S02]  /*3b70*/  FADD.FTZ R134, R143, -R134 ;  /* 0x800000868f867221 */ /* 0x000fc40000010000 */
[----:B------:R-:W-:Y:S01]  /*3b80*/  FMUL.FTZ R185, R131, R128 ;  /* 0x0000008083b97220 */ /* 0x000fe20000410000 */
[----:B------:R-:W-:-:S03]  /*3b90*/  FFMA.FTZ R131, R139, R180, R15 ;  /* 0x000000b48b837223 */ /* 0x000fc6000001000f */
[----:B------:R-:W-:Y:S01]  /*3ba0*/  FMUL.FTZ R179, R110, R185 ;  /* 0x000000b96eb37220 */ /* 0x000fe20000410000 */
[----:B------:R-:W-:Y:S01]  /*3bb0*/  FMUL.FTZ R186, R131, R128 ;  /* 0x0000008083ba7220 */ /* 0x000fe20000410000 */
[----:B------:R-:W-:Y:S02]  /*3bc0*/  FFMA.FTZ R131, R139, R134, R13 ;  /* 0x000000868b837223 */ /* 0x000fe4000001000d */
[----:B------:R0:W-:Y:S01]  /*3bd0*/  F2F.F16.F32 R184, R179 ;  /* 0x000000b300b87304 */ /* 0x0001e20000200800 */
[----:B------:R-:W-:Y:S01]  /*3be0*/  FMUL.FTZ R187, R111, R186 ;  /* 0x000000ba6fbb7220 */ /* 0x000fe20000410000 */
[----:B------:R-:W-:Y:S01]  /*3bf0*/  FMUL.FTZ R182, R131, R128 ;  /* 0x0000008083b67220 */ /* 0x000fe20000410000 */
[----:B------:R-:W-:Y:S02]  /*3c00*/  FFMA.FTZ R131, R139, R135, R12 ;  /* 0x000000878b837223 */ /* 0x000fe4000001000c */
[----:B------:R-:W1:Y:S01]  /*3c10*/  LDC.64 R134, c[0x0][0x468] ;  /* 0x00011a00ff867b82 */ /* 0x000e620000000a00 */
[----:B------:R-:W-:Y:S01]  /*3c20*/  FMUL.FTZ R183, R109, R182 ;  /* 0x000000b66db77220 */ /* 0x000fe20000410000 */
[----:B------:R-:W-:Y:S01]  /*3c30*/  FMUL.FTZ R131, R131, R128 ;  /* 0x0000008083837220 */ /* 0x000fe20000410000 */
[----:B------:R-:W3:Y:S03]  /*3c40*/  F2F.F16.F32 R187, R187 ;  /* 0x000000bb00bb7304 */ /* 0x000ee60000200800 */
[----:B0-----:R-:W-:-:S05]  /*3c50*/  FMUL.FTZ R179, R108, R131 ;  /* 0x000000836cb37220 */ /* 0x001fca0000410000 */
[----:B------:R-:W0:Y:S01]  /*3c60*/  F2F.F16.F32 R180, R183 ;  /* 0x000000b700b47304 */ /* 0x000e220000200800 */
[----:B---3--:R-:W-:-:S07]  /*3c70*/  PRMT R189, R184, 0x5410, R187 ;  /* 0x00005410b8bd7816 */ /* 0x008fce00000000bb */
[----:B------:R-:W3:Y:S01]  /*3c80*/  F2F.F16.F32 R179, R179 ;  /* 0x000000b300b37304 */ /* 0x000ee20000200800 */
[C---:B-1----:R-:W-:Y:S01]  /*3c90*/  IMAD.WIDE.U32 R134, R138.reuse, 0x8, R134 ;  /* 0x000000088a867825 */ /* 0x042fe200078e0086 */
[----:B------:R-:W-:-:S03]  /*3ca0*/  IADD3 R138, PT, PT, R138, 0x80, RZ ;  /* 0x000000808a8a7810 */ /* 0x000fc60007ffe0ff */
[----:B0-----:R-:W-:-:S05]  /*3cb0*/  IMAD.WIDE.U32 R180, R180, 0x10000, RZ ;  /* 0x00010000b4b47825 */ /* 0x001fca00078e00ff */
[----:B------:R-:W-:Y:S02]  /*3cc0*/  LOP3.LUT R181, R189, R181, RZ, 0xfc, !PT ;  /* 0x000000b5bdb57212 */ /* 0x000fe400078efcff */
[----:B---3--:R-:W-:-:S05]  /*3cd0*/  LOP3.LUT R180, R180, R179, RZ, 0xfc, !PT ;  /* 0x000000b3b4b47212 */ /* 0x008fca00078efcff */
        /* <DEDUP_REMOVED lines=11> */
.L_x_8122:
[----:B------:R-:W-:Y:S05]  /*3d90*/  BSYNC.RECONVERGENT B1 ;  /* 0x0000000000017941 */ /* 0x000fea0003800200 */
.L_x_8121:
        /* <DEDUP_REMOVED lines=47> */
.L_x_8124:
[----:B------:R-:W-:Y:S05]  /*4090*/  BSYNC.RECONVERGENT B1 ;  /* 0x0000000000017941 */ /* 0x000fea0003800200 */
.L_x_8123:
        /* <DEDUP_REMOVED lines=47> */
.L_x_8126:
[----:B------:R-:W-:Y:S05]  /*4390*/  BSYNC.RECONVERGENT B1 ;  /* 0x0000000000017941 */ /* 0x000fea0003800200 */
.L_x_8125:
        /* <DEDUP_REMOVED lines=47> */
.L_x_8128:
[----:B------:R-:W-:Y:S05]  /*4690*/  BSYNC.RECONVERGENT B1 ;  /* 0x0000000000017941 */ /* 0x000fea0003800200 */
.L_x_8127:
[----:B------:R-:W-:Y:S05]  /*46a0*/  @!P5 BRA `(.L_x_8117) ;  /* 0x0000001000a4d947 */ /* 0x000fea0003800000 */
[----:B------:R-:W0:Y:S02]  /*46b0*/  LDC.64 R132, c[0x0][0x390] ;  /* 0x0000e400ff847b82 */ /* 0x000e240000000a00 */
[----:B0-----:R-:W-:-:S06]  /*46c0*/  IMAD.WIDE.U32 R132, R138, 0x8, R132 ;  /* 0x000000088a847825 */ /* 0x001fcc00078e0084 */
[----:B------:R-:W2:Y:S01]  /*46d0*/  LDG.E.64 R132, desc[UR8][R132.64] ;  /* 0x0000000884847981 */ /* 0x000ea2000c1e1b00 */
[-CC-:B------:R-:W-:Y:S01]  /*46e0*/  FFMA.FTZ R131, R173, R129.reuse, R130.reuse ;  /* 0x00000081ad837223 */ /* 0x180fe20000010082 */
[-CC-:B------:R-:W-:Y:S01]  /*46f0*/  FFMA.FTZ R134, R178, R129.reuse, R130.reuse ;  /* 0x00000081b2867223 */ /* 0x180fe20000010082 */
[----:B------:R-:W-:Y:S02]  /*4700*/  FFMA.FTZ R180, R172, R129, R130 ;  /* 0x00000081acb47223 */ /* 0x000fe40000010082 */
[----:B------:R-:W-:Y:S01]  /*4710*/  FADD.FTZ R131, R176, -R131 ;  /* 0x80000083b0837221 */ /* 0x000fe20000010000 */
[----:B------:R-:W-:Y:S01]  /*4720*/  FADD.FTZ R134, R177, -R134 ;  /* 0x80000086b1867221 */ /* 0x000fe20000010000 */
[----:B------:R-:W-:Y:S02]  /*4730*/  FADD.FTZ R180, R175, -R180 ;  /* 0x800000b4afb47221 */ /* 0x000fe40000010000 */
[----:B------:R-:W-:-:S04]  /*4740*/  FFMA.FTZ R131, R139, R131, R122 ;  /* 0x000000838b837223 */ /* 0x000fc8000001007a */
[----:B------:R-:W-:Y:S01]  /*4750*/  FMUL.FTZ R181, R131, R128 ;  /* 0x0000008083b57220 */ /* 0x000fe20000410000 */
[----:B------:R-:W-:-:S03]  /*4760*/  FFMA.FTZ R131, R139, R134, R123 ;  /* 0x000000868b837223 */ /* 0x000fc6000001007b */
[----:B------:R-:W-:Y:S01]  /*4770*/  FMUL.FTZ R134, R78, R181 ;  /* 0x000000b54e867220 */ /* 0x000fe20000410000 */
[----:B------:R-:W-:Y:S01]  /*4780*/  FMUL.FTZ R184, R131, R128 ;  /* 0x0000008083b87220 */ /* 0x000fe20000410000 */
[----:B------:R-:W-:Y:S01]  /*4790*/  FFMA.FTZ R131, R171, R129, R130 ;  /* 0x00000081ab837223 */ /* 0x000fe20000010082 */
[----:B------:R-:W-:Y:S01]  /*47a0*/  FFMA.FTZ R129, R139, R180, R121 ;  /* 0x000000b48b817223 */ /* 0x000fe20000010079 */
[----:B------:R0:W-:Y:S01]  /*47b0*/  F2F.F16.F32 R182, R134 ;  /* 0x0000008600b67304 */ /* 0x0001e20000200800 */
[----:B------:R-:W-:Y:S01]  /*47c0*/  FMUL.FTZ R183, R79, R184 ;  /* 0x000000b84fb77220 */ /* 0x000fe20000410000 */
[----:B------:R-:W-:Y:S01]  /*47d0*/  FADD.FTZ R131, R174, -R131 ;  /* 0x80000083ae837221 */ /* 0x000fe20000010000 */
[----:B------:R-:W-:-:S03]  /*47e0*/  FMUL.FTZ R180, R129, R128 ;  /* 0x0000008081b47220 */ /* 0x000fc60000410000 */
[----:B------:R-:W-:Y:S01]  /*47f0*/  FFMA.FTZ R139, R139, R131, R120 ;  /* 0x000000838b8b7223 */ /* 0x000fe20000010078 */
[----:B------:R-:W-:Y:S01]  /*4800*/  FMUL.FTZ R179, R77, R180 ;  /* 0x000000b44db37220 */ /* 0x000fe20000410000 */
[----:B------:R-:W1:Y:S01]  /*4810*/  LDC.64 R130, c[0x0][0x468] ;  /* 0x00011a00ff827b82 */ /* 0x000e620000000a00 */
[----:B------:R-:W3:Y:S01]  /*4820*/  F2F.F16.F32 R183, R183 ;  /* 0x000000b700b77304 */ /* 0x000ee20000200800 */
[----:B------:R-:W-:-:S04]  /*4830*/  FMUL.FTZ R135, R139, R128 ;  /* 0x000000808b877220 */ /* 0x000fc80000410000 */
[----:B0-----:R-:W-:-:S03]  /*4840*/  FMUL.FTZ R134, R76, R135 ;  /* 0x000000874c867220 */ /* 0x001fc60000410000 */
[----:B------:R-:W0:Y:S01]  /*4850*/  F2F.F16.F32 R128, R179 ;  /* 0x000000b300807304 */ /* 0x000e220000200800 */
[----:B---3--:R-:W-:-:S07]  /*4860*/  PRMT R185, R182, 0x5410, R183 ;  /* 0x00005410b6b97816 */ /* 0x008fce00000000b7 */
[----:B------:R-:W3:Y:S01]  /*4870*/  F2F.F16.F32 R139, R134 ;  /* 0x00000086008b7304 */ /* 0x000ee20000200800 */
[----:B0-----:R-:W-:-:S05]  /*4880*/  IMAD.WIDE.U32 R128, R128, 0x10000, RZ ;  /* 0x0001000080807825 */ /* 0x001fca00078e00ff */
[----:B------:R-:W-:Y:S02]  /*4890*/  LOP3.LUT R129, R185, R129, RZ, 0xfc, !PT ;  /* 0x00000081b9817212 */ /* 0x000fe400078efcff */
[----:B---3--:R-:W-:Y:S01]  /*48a0*/  LOP3.LUT R128, R128, R139, RZ, 0xfc, !PT ;  /* 0x0000008b80807212 */ /* 0x008fe200078efcff */
[----:B-1----:R-:W-:-:S05]  /*48b0*/  IMAD.WIDE.U32 R138, R138, 0x8, R130 ;  /* 0x000000088a8a7825 */ /* 0x002fca00078e0082 */
[----:B------:R0:W-:Y:S01]  /*48c0*/  STG.E.64 desc[UR8][R138.64], R128 ;  /* 0x000000808a007986 */ /* 0x0001e2000c101b08 */
[--C-:B--2---:R-:W-:Y:S02]  /*48d0*/  SHF.R.U32.HI R131, RZ, 0x10, R133.reuse ;  /* 0x00000010ff837819 */ /* 0x104fe40000011685 */
[----:B------:R-:W-:Y:S01]  /*48e0*/  SHF.R.U64 R130, R132, 0x10, R133 ;  /* 0x0000001084827819 */ /* 0x000fe20000001285 */
[----:B------:R-:W-:Y:S02]  /*48f0*/  HADD2.F32 R133, -RZ, R133.H0_H0 ;  /* 0x20000085ff857230 */ /* 0x000fe40000004100 */
[----:B------:R-:W-:Y:S02]  /*4900*/  HADD2.F32 R132, -RZ, R132.H0_H0 ;  /* 0x20000084ff847230 */ /* 0x000fe40000004100 */
[----:B------:R-:W-:Y:S02]  /*4910*/  HADD2.F32 R131, -RZ, R131.H0_H0 ;  /* 0x20000083ff837230 */ /* 0x000fe40000004100 */
[----:B------:R-:W-:Y:S01]  /*4920*/  FFMA.FTZ R18, R181, R133, R18 ;  /* 0x00000085b5127223 */ /* 0x000fe20000010012 */
[----:B------:R-:W-:-:S02]  /*4930*/  HADD2.F32 R130, -RZ, R130.H0_H0 ;  /* 0x20000082ff827230 */ /* 0x000fc40000004100 */
[----:B------:R-:W-:Y:S01]  /*4940*/  FFMA.FTZ R16, R135, R132, R16 ;  /* 0x0000008487107223 */ /* 0x000fe20000010010 */
[----:B------:R-:W-:Y:S02]  /*4950*/  FFMA.FTZ R19, R184, R131, R19 ;  /* 0x00000083b8137223 */ /* 0x000fe40000010013 */
[----:B------:R-:W-:Y:S01]  /*4960*/  FFMA.FTZ R17, R180, R130, R17 ;  /* 0x00000082b4117223 */ /* 0x000fe20000010011 */
[----:B0-----:R-:W-:Y:S06]  /*4970*/  BRA `(.L_x_8117) ;  /* 0x0000000c00f07947 */ /* 0x001fec0003800000 */
.L_x_8120:
[----:B------:R-:W-:Y:S04]  /*4980*/  BSSY.RECONVERGENT B1, `(.L_x_8129) ;  /* 0x0000032000017945 */ /* 0x000fe80003800200 */
[----:B------:R-:W-:Y:S05]  /*4990*/  @!P1 BRA `(.L_x_8130) ;  /* 0x0000000000c09947 */ /* 0x000fea0003800000 */
[----:B------:R-:W0:Y:S02]  /*49a0*/  LDC.64 R124, c[0x0][0x390] ;  /* 0x0000e400ff7c7b82 */ /* 0x000e240000000a00 */
[----:B0-----:R-:W-:-:S05]  /*49b0*/  IMAD.WIDE.U32 R124, R138, 0x8, R124 ;  /* 0x000000088a7c7825 */ /* 0x001fca00078e007c */
[----:B------:R0:W2:Y:S01]  /*49c0*/  LDG.E.64 R132, desc[UR8][R124.64] ;  /* 0x000000087c847981 */ /* 0x0000a2000c1e1b00 */
[-CC-:B------:R-:W-:Y:S01]  /*49d0*/  FFMA.FTZ R134, R142, R129.reuse, R130.reuse ;  /* 0x000000818e867223 */ /* 0x180fe20000010082 */
[-CC-:B------:R-:W-:Y:S01]  /*49e0*/  FFMA.FTZ R127, R141, R129.reuse, R130.reuse ;  /* 0x000000818d7f7223 */ /* 0x180fe20000010082 */
[-C--:B------:R-:W-:Y:S02]  /*49f0*/  FFMA.FTZ R131, R3, R129.reuse, R130 ;  /* 0x0000008103837223 */ /* 0x080fe40000010082 */
[----:B------:R-:W-:Y:S01]  /*4a00*/  FADD.FTZ R180, R145, -R134 ;  /* 0x8000008691b47221 */ /* 0x000fe20000010000 */
[----:B------:R-:W-:Y:S01]  /*4a10*/  FFMA.FTZ R134, R140, R129, R130 ;  /* 0x000000818c867223 */ /* 0x000fe20000010082 */
[----:B------:R-:W-:Y:S01]  /*4a20*/  FADD.FTZ R127, R146, -R127 ;  /* 0x8000007f927f7221 */ /* 0x000fe20000010000 */
[----:B------:R-:W-:Y:S02]  /*4a30*/  FADD.FTZ R131, R144, -R131 ;  /* 0x8000008390837221 */ /* 0x000fe40000010000 */
[----:B------:R-:W-:Y:S01]  /*4a40*/  FADD.FTZ R134, R143, -R134 ;  /* 0x800000868f867221 */ /* 0x000fe20000010000 */
[C---:B------:R-:W-:Y:S01]  /*4a50*/  FFMA.FTZ R126, R139.reuse, R127, R14 ;  /* 0x0000007f8b7e7223 */ /* 0x040fe2000001000e */
[C---:B------:R-:W-:Y:S01]  /*4a60*/  FFMA.FTZ R127, R139.reuse, R180, R15 ;  /* 0x000000b48b7f7223 */ /* 0x040fe2000001000f */
[C---:B0-----:R-:W-:Y:S01]  /*4a70*/  FFMA.FTZ R124, R139.reuse, R131, R12 ;  /* 0x000000838b7c7223 */ /* 0x041fe2000001000c */
[----:B------:R-:W-:Y:S01]  /*4a80*/  FFMA.FTZ R125, R139, R134, R13 ;  /* 0x000000868b7d7223 */ /* 0x000fe2000001000d */
[-C--:B------:R-:W-:Y:S01]  /*4a90*/  FMUL.FTZ R187, R126, R128.reuse ;  /* 0x000000807ebb7220 */ /* 0x080fe20000410000 */
[-C--:B------:R-:W-:Y:S01]  /*4aa0*/  FMUL.FTZ R188, R127, R128.reuse ;  /* 0x000000807fbc7220 */ /* 0x080fe20000410000 */
[----:B------:R-:W0:Y:S01]  /*4ab0*/  LDC.64 R180, c[0x0][0x478] ;  /* 0x00011e00ffb47b82 */ /* 0x000e220000000a00 */
[-C--:B------:R-:W-:Y:S01]  /*4ac0*/  FMUL.FTZ R186, R125, R128.reuse ;  /* 0x000000807dba7220 */ /* 0x080fe20000410000 */
[----:B------:R-:W-:Y:S01]  /*4ad0*/  FMUL.FTZ R185, R124, R128 ;  /* 0x000000807cb97220 */ /* 0x000fe20000410000 */
[----:B------:R-:W-:Y:S01]  /*4ae0*/  FMUL.FTZ R189, R111, R188 ;  /* 0x000000bc6fbd7220 */ /* 0x000fe20000410000 */
[----:B------:R-:W-:Y:S01]  /*4af0*/  FMUL.FTZ R182, R110, R187 ;  /* 0x000000bb6eb67220 */ /* 0x000fe20000410000 */
[----:B------:R-:W-:Y:S01]  /*4b00*/  FMUL.FTZ R179, R109, R186 ;  /* 0x000000ba6db37220 */ /* 0x000fe20000410000 */
[----:B------:R-:W-:-:S02]  /*4b10*/  FMUL.FTZ R131, R108, R185 ;  /* 0x000000b96c837220 */ /* 0x000fc40000410000 */
[----:B------:R-:W1:Y:S01]  /*4b20*/  LDC.64 R134, c[0x0][0x468] ;  /* 0x00011a00ff867b82 */ /* 0x000e620000000a00 */
[----:B------:R-:W-:Y:S08]  /*4b30*/  F2F.F16.F32 R184, R182 ;  /* 0x000000b600b87304 */ /* 0x000ff00000200800 */
[----:B------:R-:W3:Y:S01]  /*4b40*/  F2F.F16.F32 R179, R179 ;  /* 0x000000b300b37304 */ /* 0x000ee20000200800 */
[----:B0-----:R-:W-:-:S07]  /*4b50*/  IMAD.WIDE.U32 R180, R138, 0x10, R180 ;  /* 0x000000108ab47825 */ /* 0x001fce00078e00b4 */
[----:B------:R-:W0:Y:S01]  /*4b60*/  F2F.F16.F32 R189, R189 ;  /* 0x000000bd00bd7304 */ /* 0x000e220000200800 */
[----:B------:R4:W-:Y:S01]  /*4b70*/  STG.E.128 desc[UR8][R180.64], R124 ;  /* 0x0000007cb4007986 */ /* 0x0009e2000c101d08 */
[----:B---3--:R-:W-:-:S06]  /*4b80*/  IMAD.WIDE.U32 R182, R179, 0x10000, RZ ;  /* 0x00010000b3b67825 */ /* 0x008fcc00078e00ff */
[----:B------:R-:W3:Y:S01]  /*4b90*/  F2F.F16.F32 R131, R131 ;  /* 0x0000008300837304 */ /* 0x000ee20000200800 */
[C---:B-1----:R-:W-:Y:S01]  /*4ba0*/  IMAD.WIDE.U32 R134, R138.reuse, 0x8, R134 ;  /* 0x000000088a867825 */ /* 0x042fe200078e0086 */
[----:B------:R-:W-:Y:S02]  /*4bb0*/  IADD3 R138, PT, PT, R138, 0x80, RZ ;  /* 0x000000808a8a7810 */ /* 0x000fe40007ffe0ff */
[----:B0-----:R-:W-:-:S04]  /*4bc0*/  PRMT R191, R184, 0x5410, R189 ;  /* 0x00005410b8bf7816 */ /* 0x001fc800000000bd */
        /* <DEDUP_REMOVED lines=12> */
[----:B----4-:R-:W-:-:S07]  /*4c90*/  FFMA.FTZ R33, R186, R132, R33 ;  /* 0x00000084ba217223 */ /* 0x010fce0000010021 */
.L_x_8130:
[----:B------:R-:W-:Y:S05]  /*4ca0*/  BSYNC.RECONVERGENT B1 ;  /* 0x0000000000017941 */ /* 0x000fea0003800200 */
.L_x_8129:
        /* <DEDUP_REMOVED lines=50> */
.L_x_8132:
[----:B------:R-:W-:Y:S05]  /*4fd0*/  BSYNC.RECONVERGENT B1 ;  /* 0x0000000000017941 */ /* 0x000fea0003800200 */
.L_x_8131:
        /* <DEDUP_REMOVED lines=50> */
.L_x_8134:
[----:B------:R-:W-:Y:S05]  /*5300*/  BSYNC.RECONVERGENT B1 ;  /* 0x0000000000017941 */ /* 0x000fea0003800200 */
.L_x_8133:
        /* <DEDUP_REMOVED lines=50> */
.L_x_8136:
[----:B------:R-:W-:Y:S05]  /*5630*/  BSYNC.RECONVERGENT B1 ;  /* 0x0000000000017941 */ /* 0x000fea0003800200 */
.L_x_8135:
        /* <DEDUP_REMOVED lines=20> */
[----:B------:R-:W0:Y:S01]  /*5780*/  LDC.64 R130, c[0x0][0x478] ;  /* 0x00011e00ff827b82 */ /* 0x000e220000000a00 */
[----:B------:R-:W-:Y:S01]  /*5790*/  FMUL.FTZ R186, R78, R185 ;  /* 0x000000b94eba7220 */ /* 0x000fe20000410000 */
[-C--:B------:R-:W-:Y:S01]  /*57a0*/  FMUL.FTZ R184, R125, R128.reuse ;  /* 0x000000807db87220 */ /* 0x080fe20000410000 */
[----:B------:R-:W-:Y:S01]  /*57b0*/  FMUL.FTZ R183, R124, R128 ;  /* 0x000000807cb77220 */ /* 0x000fe20000410000 */
[----:B------:R-:W-:Y:S02]  /*57c0*/  F2F.F16.F32 R187, R134 ;  /* 0x0000008600bb7304 */ /* 0x000fe40000200800 */
[----:B------:R-:W-:Y:S01]  /*57d0*/  FMUL.FTZ R179, R77, R184 ;  /* 0x000000b84db37220 */ /* 0x000fe20000410000 */
[----:B------:R-:W-:-:S05]  /*57e0*/  FMUL.FTZ R182, R76, R183 ;  /* 0x000000b74cb67220 */ /* 0x000fca0000410000 */
[----:B------:R-:W3:Y:S08]  /*57f0*/  F2F.F16.F32 R134, R179 ;  /* 0x000000b300867304 */ /* 0x000ef00000200800 */
[----:B------:R-:W4:Y:S01]  /*5800*/  F2F.F16.F32 R186, R186 ;  /* 0x000000ba00ba7304 */ /* 0x000f220000200800 */
[----:B0-----:R-:W-:-:S07]  /*5810*/  IMAD.WIDE.U32 R128, R138, 0x10, R130 ;  /* 0x000000108a807825 */ /* 0x001fce00078e0082 */
[----:B------:R-:W0:Y:S01]  /*5820*/  F2F.F16.F32 R139, R182 ;  /* 0x000000b6008b7304 */ /* 0x000e220000200800 */
[----:B---3--:R-:W-:Y:S01]  /*5830*/  IMAD.WIDE.U32 R134, R134, 0x10000, RZ ;  /* 0x0001000086867825 */ /* 0x008fe200078e00ff */
[----:B------:R3:W-:Y:S01]  /*5840*/  STG.E.128 desc[UR8][R128.64], R124 ;  /* 0x0000007c80007986 */ /* 0x0007e2000c101d08 */
[----:B----4-:R-:W-:-:S04]  /*5850*/  PRMT R187, R186, 0x5410, R187 ;  /* 0x00005410babb7816 */ /* 0x010fc800000000bb */
[----:B------:R-:W-:Y:S02]  /*5860*/  LOP3.LUT R131, R187, R135, RZ, 0xfc, !PT ;  /* 0x00000087bb837212 */ /* 0x000fe400078efcff */
[----:B0-----:R-:W-:Y:S01]  /*5870*/  LOP3.LUT R130, R134, R139, RZ, 0xfc, !PT ;  /* 0x0000008b86827212 */ /* 0x001fe200078efcff */
[----:B-1----:R-:W-:-:S05]  /*5880*/  IMAD.WIDE.U32 R138, R138, 0x8, R180 ;  /* 0x000000088a8a7825 */ /* 0x002fca00078e00b4 */
        /* <DEDUP_REMOVED lines=10> */
[----:B---3--:R-:W-:-:S07]  /*5930*/  FFMA.FTZ R17, R184, R132, R17 ;  /* 0x00000084b8117223 */ /* 0x008fce0000010011 */
.L_x_8117:
[----:B------:R-:W-:Y:S05]  /*5940*/  BSYNC.RECONVERGENT B0 ;  /* 0x0000000000007941 */ /* 0x000fea0003800200 */
.L_x_8099:
[----:B0-----:R-:W0:Y:S01]  /*5950*/  LDC.64 R128, c[0x0][0x380] ;  /* 0x0000e000ff807b82 */ /* 0x001e220000000a00 */
[----:B------:R-:W-:Y:S01]  /*5960*/  UPLOP3.LUT UP1, UPT, UPT, UPT, UP1, 0x40, 0x4 ;  /* 0x000000000004789c */ /* 0x000fe20003f2e810 */
[----:B0-----:R-:W-:-:S04]  /*5970*/  IADD3 R137, PT, PT, R137, R128, RZ ;  /* 0x0000008089897210 */ /* 0x001fc80007ffe0ff */
[----:B------:R-:W-:-:S13]  /*5980*/  ISETP.GE.AND P0, PT, R137, R129, PT ;  /* 0x000000818900720c */ /* 0x000fda0003f06270 */
[----:B------:R-:W-:Y:S05]  /*5990*/  @!P0 BRA `(.L_x_8137) ;  /* 0xffffffac00808947 */ /* 0x000fea000383ffff */
.L_x_8086:
        /* <DEDUP_REMOVED lines=15> */
.L_x_8139:
[----:B------:R-:W-:Y:S05]  /*5a90*/  BSYNC.RECONVERGENT B0 ;  /* 0x0000000000007941 */ /* 0x000fea0003800200 */
.L_x_8138:
        /* <DEDUP_REMOVED lines=12> */
.L_x_8141:
[----:B------:R-:W-:Y:S05]  /*5b60*/  BSYNC.RECONVERGENT B0 ;  /* 0x0000000000007941 */ /* 0x000fea0003800200 */
.L_x_8140:
        /* <DEDUP_REMOVED lines=12> */
.L_x_8143:
[----:B------:R-:W-:Y:S05]  /*5c30*/  BSYNC.RECONVERGENT B0 ;  /* 0x0000000000007941 */ /* 0x000fea0003800200 */
.L_x_8142:
        /* <DEDUP_REMOVED lines=12> */
.L_x_8145:
[----:B------:R-:W-:Y:S05]  /*5d00*/  BSYNC.RECONVERGENT B0 ;  /* 0x0000000000007941 */ /* 0x000fea0003800200 */
.L_x_8144:
        /* <DEDUP_REMOVED lines=11> */
.L_x_8146:
        /* <DEDUP_REMOVED lines=12> */
.L_x_10924:


//--------------------- .text._ZN10layer_norm13ln_bwd_kernelINS_13Kernel_traitsIf6__halffS2_fjLj2560ELj1ELj1ELj4ELj8ENS_18Kernel_traits_baseILj2560EfS2_fS2_fjLj128EEEEELb0ELb1ELb0ELb1EEEvNS_9BwdParamsE --------------------------
	.section	.text._ZN10layer_norm13ln_bwd_kernelINS_13Kernel_traitsIf6__halffS2_fjLj2560ELj1ELj1ELj4ELj8ENS_18Kernel_traits_baseILj2560EfS2_fS2_fjLj128EEEEELb0ELb1ELb0ELb1EEEvNS_9BwdParamsE,"ax",@progbits
	.align	128
        .global         _ZN10layer_norm13ln_bwd_kernelINS_13Kernel_traitsIf6__halffS2_fjLj2560ELj1ELj1ELj4ELj8ENS_18Kernel_traits_baseILj2560EfS2_fS2_fjLj128EEEEELb0ELb1ELb0ELb1EEEvNS_9BwdParamsE
        .type           _ZN10layer_norm13ln_bwd_kernelINS_13Kernel_traitsIf6__halffS2_fjLj2560ELj1ELj1ELj4ELj8ENS_18Kernel_traits_baseILj2560EfS2_fS2_fjLj128EEEEELb0ELb1ELb0ELb1EEEvNS_9BwdParamsE,@function
        .size           _ZN10layer_norm13ln_bwd_kernelINS_13Kernel_traitsIf6__halffS2_fjLj2560ELj1ELj1ELj4ELj8ENS_18Kernel_traits_baseILj2560EfS2_fS2_fjLj128EEEEELb0ELb1ELb0ELb1EEEvNS_9BwdParamsE,(.L_x_10925 - _ZN10layer_norm13ln_bwd_kernelINS_13Kernel_traitsIf6__halffS2_fjLj2560ELj1ELj1ELj4ELj8ENS_18Kernel_traits_baseILj2560EfS2_fS2_fjLj128EEEEELb0ELb1ELb0ELb1EEEvNS_9BwdParamsE)
        .other          _ZN10layer_norm13ln_bwd_kernelINS_13Kernel_traitsIf6__halffS2_fjLj2560ELj1ELj1ELj4ELj8ENS_18Kernel_traits_baseILj2560EfS2_fS2_fjLj128EEEEELb0ELb1ELb0ELb1EEEvNS_9BwdParamsE,@"STO_CUDA_ENTRY STV_DEFAULT"
_ZN10layer_norm13ln_bwd_kernelINS_13Kernel_traitsIf6__halffS2_fjLj2560ELj1ELj1ELj4ELj8ENS_18Kernel_traits_baseILj2560EfS2_fS2_fjLj128EEEEELb0ELb1ELb0ELb1EEEvNS_9BwdParamsE:
.text._ZN10layer_norm13ln_bwd_kernelINS_13Kernel_traitsIf6__halffS2_fjLj2560ELj1ELj1ELj4ELj8ENS_18Kernel_traits_baseILj2560EfS2_fS2_fjLj128EEEEELb0ELb1ELb0ELb1EEEvNS_9BwdParamsE:
        /* <DEDUP_REMOVED lines=92> */
.L_x_8154:
        /* <DEDUP_REMOVED lines=8> */
[C---:B-1----:R-:W-:Y:S01]  /*0640*/  IMAD.WIDE.U32 R2, R159.reuse, 0x8, R160 ;  /* 0x000000089f027825 */ /* 0x042fe200078e00a0 */
[----:B------:R-:W-:-:S02]  /*0650*/  IADD3 R169, PT, PT, R159, 0x80, RZ ;  /* 0x000000809fa97810 */ /* 0x000fc40007ffe0ff */
[C---:B------:R-:W-:Y:S02]  /*0660*/  IADD3 R157, PT, PT, R159.reuse, 0x100, RZ ;  /* 0x000001009f9d7810 */ /* 0x040fe40007ffe0ff */
[C---:B------:R-:W-:Y:S01]  /*0670*/  IADD3 R155, PT, PT, R159.reuse, 0x180, RZ ;  /* 0x000001809f9b7810 */ /* 0x040fe20007ffe0ff */
[----:B------:R-:W3:Y:S01]  /*0680*/  LDG.E.64 R2, desc[UR8][R2.64] ;  /* 0x0000000802027981 */ /* 0x000ee2000c1e1b00 */
[----:B0-----:R-:W-:Y:S01]  /*0690*/  IMAD.WIDE R72, R90, 0x4, R72 ;  /* 0x000000045a487825 */ /* 0x001fe200078e0248 */
[C---:B------:R-:W-:Y:S01]  /*06a0*/  IADD3 R153, PT, PT, R159.reuse, 0x200, RZ ;  /* 0x000002009f997810 */ /* 0x040fe20007ffe0ff */
[----:B------:R-:W0:Y:S03]  /*06b0*/  @P0 LDC.64 R164, c[0x0][0x3e0] ;  /* 0x0000f800ffa40b82 */ /* 0x000e260000000a00 */
[----:B------:R1:W3:Y:S01]  /*06c0*/  LDG.E R0, desc[UR8][R72.64] ;  /* 0x0000000848007981 */ /* 0x0002e2000c1e1900 */
[----:B--2---:R-:W-:-:S04]  /*06d0*/  IMAD.WIDE.U32 R64, R159, 0x10, R76 ;  /* 0x000000109f407825 */ /* 0x004fc800078e004c */
[--C-:B------:R-:W-:Y:S02]  /*06e0*/  IMAD.WIDE.U32 R84, R169, 0x8, R160.reuse ;  /* 0x00000008a9547825 */ /* 0x100fe400078e00a0 */
[----:B------:R-:W2:Y:S02]  /*06f0*/  LDG.E.128 R64, desc[UR8][R64.64] ;  /* 0x0000000840407981 */ /* 0x000ea4000c1e1d00 */
        /* <DEDUP_REMOVED lines=25> */
[----:B------:R-:W-:-:S04]  /*0890*/  ISETP.NE.AND P2, PT, RZ, UR7, PT ;  /* 0x00000007ff007c0c */ /* 0x000fc8000bf45270 */
[----:B-----5:R3:W5:Y:S01]  /*08a0*/  @P1 LDG.E.128 R44, desc[UR8][R166.64] ;  /* 0x00000008a62c1981 */ /* 0x020762000c1e1d00 */
[----:B-1----:R-:W-:-:S04]  /*08b0*/  @P1 IMAD.WIDE.U32 R162, R169, 0x10, R170 ;  /* 0x00000010a9a21825 */ /* 0x002fc800078e00aa */
[----:B------:R-:W-:Y:S01]  /*08c0*/  @P1 IMAD.WIDE.U32 R170, R157, 0x10, R172 ;  /* 0x000000109daa1825 */ /* 0x000fe200078e00ac */
[----:B------:R0:W5:Y:S03]  /*08d0*/  @P1 LDG.E.128 R48, desc[UR8][R162.64] ;  /* 0x00000008a2301981 */ /* 0x000166000c1e1d00 */
[----:B------:R-:W-:Y:S01]  /*08e0*/  @P0 IMAD.WIDE R164, R90, 0x2, R164 ;  /* 0x000000025aa40825 */ /* 0x000fe200078e02a4 */
[----:B------:R1:W5:Y:S03]  /*08f0*/  @P1 LDG.E.128 R52, desc[UR8][R170.64] ;  /* 0x00000008aa341981 */ /* 0x000366000c1e1d00 */
[----:B------:R-:W-:Y:S01]  /*0900*/  @P1 IMAD.WIDE.U32 R172, R155, 0x10, R174 ;  /* 0x000000109bac1825 */ /* 0x000fe200078e00ae */
[----:B------:R-:W5:Y:S03]  /*0910*/  @P0 LDG.E.U16 R158, desc[UR8][R164.64] ;  /* 0x00000008a49e0981 */ /* 0x000f66000c1e1500 */
[----:B------:R-:W-:Y:S01]  /*0920*/  @P1 IMAD.WIDE.U32 R174, R153, 0x10, R176 ;  /* 0x0000001099ae1825 */ /* 0x000fe200078e00b0 */
[----:B------:R-:W5:Y:S04]  /*0930*/  @P1 LDG.E.128 R56, desc[UR8][R172.64] ;  /* 0x00000008ac381981 */ /* 0x000f68000c1e1d00 */
[----:B------:R1:W5:Y:S01]  /*0940*/  @P1 LDG.E.128 R60, desc[UR8][R174.64] ;  /* 0x00000008ae3c1981 */ /* 0x000362000c1e1d00 */
[----:B---3--:R-:W-:-:S02]  /*0950*/  MOV R167, R2 ;  /* 0x0000000200a77202 */ /* 0x008fc40000000f00 */
[--C-:B------:R-:W-:Y:S02]  /*0960*/  SHF.R.U64 R168, R2, 0x10, R3.reuse ;  /* 0x0000001002a87819 */ /* 0x100fe40000001203 */
[----:B------:R-:W-:Y:S01]  /*0970*/  FSEL R0, R0, RZ, !P2 ;  /* 0x000000ff00007208 */ /* 0x000fe20005000000 */
[----:B------:R-:W-:Y:S01]  /*0980*/  HADD2.F32 R167, -RZ, R167.H0_H0 ;  /* 0x200000a7ffa77230 */ /* 0x000fe20000004100 */
[----:B------:R-:W-:Y:S01]  /*0990*/  SHF.R.U32.HI R186, RZ, 0x10, R3 ;  /* 0x00000010ffba7819 */ /* 0x000fe20000011603 */
[----:B------:R-:W-:Y:S02]  /*09a0*/  HADD2.F32 R168, -RZ, R168.H0_H0 ;  /* 0x200000a8ffa87230 */ /* 0x000fe40000004100 */
[C---:B--2---:R-:W-:Y:S01]  /*09b0*/  FADD.FTZ R179, -R0.reuse, R65 ;  /* 0x0000004100b37221 */ /* 0x044fe20000010100 */
[C---:B------:R-:W-:Y:S01]  /*09c0*/  FADD.FTZ R177, -R0.reuse, R64 ;  /* 0x0000004000b17221 */ /* 0x040fe20000010100 */
[C---:B------:R-:W-:Y:S01]  /*09d0*/  FADD.FTZ R181, -R0.reuse, R66 ;  /* 0x0000004200b57221 */ /* 0x040fe20000010100 */
[----:B------:R-:W-:Y:S01]  /*09e0*/  MOV R64, R3 ;  /* 0x0000000300407202 */ /* 0x000fe20000000f00 */
[----:B------:R-:W-:Y:S01]  /*09f0*/  FADD.FTZ R67, -R0, R67 ;  /* 0x0000004300437221 */ /* 0x000fe20000010100 */
[----:B------:R-:W-:-:S02]  /*0a00*/  SHF.R.U64 R188, R84, 0x10, R85 ;  /* 0x0000001054bc7819 */ /* 0x000fc40000001255 */
[----:B------:R-:W-:Y:S02]  /*0a10*/  MOV R185, R85 ;  /* 0x0000005500b97202 */ /* 0x000fe40000000f00 */
[----:B------:R-:W-:Y:S02]  /*0a20*/  SHF.R.U32.HI R190, RZ, 0x10, R85 ;  /* 0x00000010ffbe7819 */ /* 0x000fe40000011655 */
[--C-:B------:R-:W-:Y:S02]  /*0a30*/  SHF.R.U64 R200, R160, 0x10, R161.reuse ;  /* 0x00000010a0c87819 */ /* 0x100fe400000012a1 */
[----:B------:R-:W-:Y:S02]  /*0a40*/  MOV R197, R161 ;  /* 0x000000a100c57202 */ /* 0x000fe40000000f00 */
[----:B------:R-:W-:Y:S01]  /*0a50*/  SHF.R.U32.HI R202, RZ, 0x10, R161 ;  /* 0x00000010ffca7819 */ /* 0x000fe200000116a1 */
[C---:B0-----:R-:W-:Y:S01]  /*0a60*/  FADD.FTZ R163, -R0.reuse, R68 ;  /* 0x0000004400a37221 */ /* 0x041fe20000010100 */
[C---:B------:R-:W-:Y:S01]  /*0a70*/  FADD.FTZ R69, -R0.reuse, R69 ;  /* 0x0000004500457221 */ /* 0x040fe20000010100 */
[C---:B-1----:R-:W-:Y:S01]  /*0a80*/  FADD.FTZ R171, -R0.reuse, R70 ;  /* 0x0000004600ab7221 */ /* 0x042fe20000010100 */
        /* <DEDUP_REMOVED lines=10> */
[C---:B------:R-:W-:Y:S01]  /*0b30*/  FADD.FTZ R65, -R0.reuse, R81 ;  /* 0x0000005100417221 */ /* 0x040fe20000010100 */
[----:B------:R-:W-:Y:S01]  /*0b40*/  FADD.FTZ R165, -R0, R82 ;  /* 0x0000005200a57221 */ /* 0x000fe20000010100 */
[----:B------:R-:W-:Y:S01]  /*0b50*/  FMUL.FTZ R184, R150, R179 ;  /* 0x000000b396b87220 */ /* 0x000fe20000410000 */
[----:B------:R-:W-:Y:S01]  /*0b60*/  FADD.FTZ R3, -R0, R83 ;  /* 0x0000005300037221 */ /* 0x000fe20000010100 */
[----:B------:R-:W-:Y:S01]  /*0b70*/  FMUL.FTZ R179, R40, R167 ;  /* 0x000000a728b37220 */ /* 0x000fe20000410000 */
[C---:B------:R-:W-:Y:S01]  /*0b80*/  FMUL.FTZ R0, R150.reuse, R177 ;  /* 0x000000b196007220 */ /* 0x040fe20000410000 */
[----:B------:R-:W-:Y:S01]  /*0b90*/  FMUL.FTZ R182, R150, R181 ;  /* 0x000000b596b67220 */ /* 0x000fe20000410000 */
[----:B------:R-:W-:-:S02]  /*0ba0*/  HADD2.F32 R181, -RZ, R64.H0_H0 ;  /* 0x20000040ffb57230 */ /* 0x000fc40000004100 */
[----:B------:R-:W-:Y:S01]  /*0bb0*/  FMUL.FTZ R180, R150, R67 ;  /* 0x0000004396b47220 */ /* 0x000fe20000410000 */
[----:B------:R-:W-:Y:S01]  /*0bc0*/  FMUL.FTZ R177, R41, R168 ;  /* 0x000000a829b17220 */ /* 0x000fe20000410000 */
[----:B------:R-:W-:Y:S01]  /*0bd0*/  FADD.FTZ R2, RZ, R179 ;  /* 0x000000b3ff027221 */ /* 0x000fe20000010000 */
[----:B------:R-:W-:Y:S01]  /*0be0*/  FFMA.FTZ R67, R0, R179, RZ ;  /* 0x000000b300437223 */ /* 0x000fe200000100ff */
[----:B------:R-:W-:Y:S01]  /*0bf0*/  MOV R183, R84 ;  /* 0x0000005400b77202 */ /* 0x000fe20000000f00 */
[----:B------:R-:W-:Y:S02]  /*0c00*/  HADD2.F32 R186, -RZ, R186.H0_H0 ;  /* 0x200000baffba7230 */ /* 0x000fe40000004100 */
[----:B------:R-:W-:Y:S01]  /*0c10*/  FMUL.FTZ R173, R42, R181 ;  /* 0x000000b52aad7220 */ /* 0x000fe20000410000 */
[----:B------:R-:W-:Y:S01]  /*0c20*/  FADD.FTZ R2, R177, R2 ;  /* 0x00000002b1027221 */ /* 0x000fe20000010000 */
[----:B------:R-:W-:Y:S01]  /*0c30*/  FFMA.FTZ R67, R184, R177, R67 ;  /* 0x000000b1b8437223 */ /* 0x000fe20000010043 */
[--C-:B------:R-:W-:Y:S01]  /*0c40*/  SHF.R.U64 R196, R88, 0x10, R89.reuse ;  /* 0x0000001058c47819 */ /* 0x100fe20000001259 */
[----:B------:R-:W-:Y:S01]  /*0c50*/  HADD2.F32 R183, -RZ, R183.H0_H0 ;  /* 0x200000b7ffb77230 */ /* 0x000fe20000004100 */
[----:B------:R-:W-:Y:S01]  /*0c60*/  MOV R193, R89 ;  /* 0x0000005900c17202 */ /* 0x000fe20000000f00 */
[----:B------:R-:W-:Y:S01]  /*0c70*/  FADD.FTZ R2, R173, R2 ;  /* 0x00000002ad027221 */ /* 0x000fe20000010000 */
[----:B------:R-:W-:Y:S01]  /*0c80*/  SHF.R.U32.HI R198, RZ, 0x10, R89 ;  /* 0x00000010ffc67819 */ /* 0x000fe20000011659 */
[----:B------:R-:W-:Y:S01]  /*0c90*/  FMUL.FTZ R89, R43, R186 ;  /* 0x000000ba2b597220 */ /* 0x000fe20000410000 */
[----:B------:R-:W-:Y:S01]  /*0ca0*/  FFMA.FTZ R67, R182, R173, R67 ;  /* 0x000000adb6437223 */ /* 0x000fe20000010043 */
[----:B------:R-:W-:Y:S01]  /*0cb0*/  MOV R187, R86 ;  /* 0x0000005600bb7202 */ /* 0x000fe20000000f00 */
[----:B------:R-:W-:Y:S01]  /*0cc0*/  HADD2.F32 R188, -RZ, R188.H0_H0 ;  /* 0x200000bcffbc7230 */ /* 0x000fe20000004100 */
[----:B------:R-:W-:Y:S01]  /*0cd0*/  SHF.R.U64 R192, R86, 0x10, R87 ;  /* 0x0000001056c07819 */ /* 0x000fe20000001257 */
[----:B------:R-:W-:Y:S01]  /*0ce0*/  FMUL.FTZ R86, R150, R175 ;  /* 0x000000af96567220 */ /* 0x000fe20000410000 */
[----:B------:R-:W-:Y:S01]  /*0cf0*/  FMUL.FTZ R175, R36, R183 ;  /* 0x000000b724af7220 */ /* 0x000fe20000410000 */
[----:B------:R-:W-:Y:S01]  /*0d00*/  FADD.FTZ R2, R89, R2 ;  /* 0x0000000259027221 */ /* 0x000fe20000010000 */
[----:B------:R-:W-:Y:S01]  /*0d10*/  FMUL.FTZ R178, R150, R163 ;  /* 0x000000a396b27220 */ /* 0x000fe20000410000 */
[----:B------:R-:W-:Y:S01]  /*0d20*/  FFMA.FTZ R67, R180, R89, R67 ;  /* 0x00000059b4437223 */ /* 0x000fe20000010043 */
[----:B------:R-:W-:Y:S01]  /*0d30*/  FMUL.FTZ R174, R150, R171 ;  /* 0x000000ab96ae7220 */ /* 0x000fe20000410000 */
[----:B------:R-:W-:-:S02]  /*0d40*/  HADD2.F32 R185, -RZ, R185.H0_H0 ;  /* 0x200000b9ffb97230 */ /* 0x000fc40000004100 */
[----:B------:R-:W-:Y:S01]  /*0d50*/  FMUL.FTZ R171, R37, R188 ;  /* 0x000000bc25ab7220 */ /* 0x000fe20000410000 */
[----:B------:R-:W-:Y:S01]  /*0d60*/  FADD.FTZ R2, R175, R2 ;  /* 0x00000002af027221 */ /* 0x000fe20000010000 */
[----:B------:R-:W-:Y:S01]  /*0d70*/  FMUL.FTZ R176, R150, R69 ;  /* 0x0000004596b07220 */ /* 0x000fe20000410000 */
[----:B------:R-:W-:Y:S01]  /*0d80*/  FFMA.FTZ R67, R178, R175, R67 ;  /* 0x000000afb2437223 */ /* 0x000fe20000010043 */
[----:B------:R-:W-:Y:S01]  /*0d90*/  MOV R189, R87 ;  /* 0x0000005700bd7202 */ /* 0x000fe20000000f00 */
[----:B------:R-:W-:Y:S01]  /*0da0*/  HADD2.F32 R190, -RZ, R190.H0_H0 ;  /* 0x200000beffbe7230 */ /* 0x000fe20000004100 */
[----:B------:R-:W-:Y:S01]  /*0db0*/  SHF.R.U32.HI R194, RZ, 0x10, R87 ;  /* 0x00000010ffc27819 */ /* 0x000fe20000011657 */
[----:B------:R-:W-:Y:S01]  /*0dc0*/  FMUL.FTZ R87, R38, R185 ;  /* 0x000000b926577220 */ /* 0x000fe20000410000 */
[----:B------:R-:W-:Y:S01]  /*0dd0*/  FADD.FTZ R2, R171, R2 ;  /* 0x00000002ab027221 */ /* 0x000fe20000010000 */
[----:B------:R-:W-:Y:S01]  /*0de0*/  FFMA.FTZ R67, R176, R171, R67 ;  /* 0x000000abb0437223 */ /* 0x000fe20000010043 */
[----:B------:R-:W-:Y:S01]  /*0df0*/  FMUL.FTZ R170, R150, R85 ;  /* 0x0000005596aa7220 */ /* 0x000fe20000410000 */
        /* <DEDUP_REMOVED lines=9> */
[----:B------:R-:W-:Y:S01]  /*0e90*/  HADD2.F32 R189, -RZ, R189.H0_H0 ;  /* 0x200000bdffbd7230 */ /* 0x000fe20000004100 */
[----:B------:R-:W-:Y:S01]  /*0ea0*/  MOV R191, R88 ;  /* 0x0000005800bf7202 */ /* 0x000fe20000000f00 */
        /* <DEDUP_REMOVED lines=23> */
[----:B------:R-:W-:Y:S01]  /*1020*/  MOV R195, R160 ;  /* 0x000000a000c37202 */ /* 0x000fe20000000f00 */
        /* <DEDUP_REMOVED lines=63> */
.L_x_8149:
[----:B------:R-:W-:Y:S05]  /*1420*/  BSYNC.RECONVERGENT B0 ;  /* 0x0000000000007941 */ /* 0x000fea0003800200 */
.L_x_8148:
        /* <DEDUP_REMOVED lines=77> */
[----:B------:R-:W-:Y:S01]  /*1900*/  FMUL.FTZ R173, R150, R173 ;  /* 0x000000ad96ad7220 */ /* 0x000fe20000410000 */
[-CC-:B------:R-:W-:Y:S01]  /*1910*/  FFMA.FTZ R0, R0, R168.reuse, R167.reuse ;  /* 0x000000a800007223 */ /* 0x180fe200000100a7 */
[----:B------:R-:W-:Y:S01]  /*1920*/  FADD.FTZ R171, R171, -R176 ;  /* 0x800000b0abab7221 */ /* 0x000fe20000010000 */
[--C-:B------:R-:W-:Y:S01]  /*1930*/  FFMA.FTZ R174, R174, R168, R167.reuse ;  /* 0x000000a8aeae7223 */ /* 0x100fe200000100a7 */
[C---:B------:R-:W-:Y:S01]  /*1940*/  FMUL.FTZ R3, R150.reuse, R177 ;  /* 0x000000b196037220 */ /* 0x040fe20000410000 */
[----:B------:R-:W-:Y:S01]  /*1950*/  FMUL.FTZ R89, R150, R89 ;  /* 0x0000005996597220 */ /* 0x000fe20000410000 */
[----:B------:R-:W-:Y:S01]  /*1960*/  FADD.FTZ R175, R175, -R178 ;  /* 0x800000b2afaf7221 */ /* 0x000fe20000010000 */
[----:B------:R-:W-:Y:S01]  /*1970*/  FMUL.FTZ R185, R173, R154 ;  /* 0x0000009aadb97220 */ /* 0x000fe20000410000 */
[--C-:B------:R-:W-:Y:S01]  /*1980*/  FFMA.FTZ R172, R172, R168, R167.reuse ;  /* 0x000000a8acac7223 */ /* 0x100fe200000100a7 */
[----:B------:R-:W-:Y:S01]  /*1990*/  FADD.FTZ R179, R179, -R0 ;  /* 0x80000000b3b37221 */ /* 0x000fe20000010000 */
[----:B------:R-:W-:Y:S01]  /*19a0*/  FMUL.FTZ R171, R150, R171 ;  /* 0x000000ab96ab7220 */ /* 0x000fe20000410000 */
[----:B------:R-:W-:Y:S01]  /*19b0*/  FADD.FTZ R87, R87, -R174 ;  /* 0x800000ae57577221 */ /* 0x000fe20000010000 */
[-C--:B------:R-:W-:Y:S01]  /*19c0*/  FMUL.FTZ R0, R3, R154.reuse ;  /* 0x0000009a03007220 */ /* 0x080fe20000410000 */
[----:B------:R-:W-:Y:S01]  /*19d0*/  FMUL.FTZ R180, R89, R154 ;  /* 0x0000009a59b47220 */ /* 0x000fe20000410000 */
[--C-:B------:R-:W-:Y:S01]  /*19e0*/  FFMA.FTZ R170, R170, R168, R167.reuse ;  /* 0x000000a8aaaa7223 */ /* 0x100fe200000100a7 */
[----:B------:R-:W-:Y:S01]  /*19f0*/  FMUL.FTZ R89, R150, R175 ;  /* 0x000000af96597220 */ /* 0x000fe20000410000 */
[----:B------:R-:W-:Y:S01]  /*1a00*/  FMUL.FTZ R3, R6, R185 ;  /* 0x000000b906037220 */ /* 0x000fe20000410000 */
[----:B------:R-:W-:Y:S01]  /*1a10*/  FADD.FTZ R85, R85, -R172 ;  /* 0x800000ac55557221 */ /* 0x000fe20000010000 */
[----:B------:R-:W-:Y:S01]  /*1a20*/  FMUL.FTZ R158, R171, R154 ;  /* 0x0000009aab9e7220 */ /* 0x000fe20000410000 */
[C---:B------:R-:W-:Y:S01]  /*1a30*/  FMUL.FTZ R87, R150.reuse, R87 ;  /* 0x0000005796577220 */ /* 0x040fe20000410000 */
[----:B------:R-:W-:Y:S01]  /*1a40*/  FMUL.FTZ R2, R5, R0 ;  /* 0x0000000005027220 */ /* 0x000fe20000410000 */
[----:B------:R-:W-:Y:S01]  /*1a50*/  FADD.FTZ R83, R83, -R170 ;  /* 0x800000aa53537221 */ /* 0x000fe20000010000 */
[----:B------:R-:W-:Y:S01]  /*1a60*/  FMUL.FTZ R89, R89, R154 ;  /* 0x0000009a59597220 */ /* 0x000fe20000410000 */
[----:B------:R0:W-:Y:S01]  /*1a70*/  F2F.F16.F32 R66, R3 ;  /* 0x0000000300427304 */ /* 0x0001e20000200800 */
[----:B------:R-:W-:Y:S01]  /*1a80*/  FMUL.FTZ R64, R7, R180 ;  /* 0x000000b407407220 */ /* 0x000fe20000410000 */
[C---:B------:R-:W-:Y:S01]  /*1a90*/  FMUL.FTZ R85, R150.reuse, R85 ;  /* 0x0000005596557220 */ /* 0x040fe20000410000 */
[C---:B------:R-:W-:Y:S01]  /*1aa0*/  FMUL.FTZ R179, R150.reuse, R179 ;  /* 0x000000b396b37220 */ /* 0x040fe20000410000 */
[-C--:B------:R-:W-:Y:S01]  /*1ab0*/  FMUL.FTZ R87, R87, R154.reuse ;  /* 0x0000009a57577220 */ /* 0x080fe20000410000 */
[----:B------:R-:W-:Y:S01]  /*1ac0*/  FMUL.FTZ R83, R150, R83 ;  /* 0x0000005396537220 */ /* 0x000fe20000410000 */
[-C--:B------:R-:W-:Y:S01]  /*1ad0*/  FMUL.FTZ R170, R85, R154.reuse ;  /* 0x0000009a55aa7220 */ /* 0x080fe20000410000 */
[----:B------:R-:W-:Y:S01]  /*1ae0*/  FMUL.FTZ R183, R179, R154 ;  /* 0x0000009ab3b77220 */ /* 0x000fe20000410000 */
[----:B------:R1:W-:Y:S01]  /*1af0*/  F2F.F16.F32 R68, R2 ;  /* 0x0000000200447304 */ /* 0x0003e20000200800 */
[----:B0-----:R-:W-:Y:S01]  /*1b00*/  FMUL.FTZ R3, R9, R158 ;  /* 0x0000009e09037220 */ /* 0x001fe20000410000 */
[----:B------:R-:W-:Y:S01]  /*1b10*/  FMUL.FTZ R171, R83, R154 ;  /* 0x0000009a53ab7220 */ /* 0x000fe20000410000 */
[-CC-:B------:R-:W-:Y:S01]  /*1b20*/  FFMA.FTZ R82, R82, R168.reuse, R167.reuse ;  /* 0x000000a852527223 */ /* 0x180fe200000100a7 */
[-CC-:B------:R-:W-:Y:S01]  /*1b30*/  FFMA.FTZ R80, R80, R168.reuse, R167.reuse ;  /* 0x000000a850507223 */ /* 0x180fe200000100a7 */
[-CC-:B------:R-:W-:Y:S01]  /*1b40*/  FFMA.FTZ R88, R88, R168.reuse, R167.reuse ;  /* 0x000000a858587223 */ /* 0x180fe200000100a7 */
[-CC-:B------:R-:W-:Y:S01]  /*1b50*/  FFMA.FTZ R86, R86, R168.reuse, R167.reuse ;  /* 0x000000a856567223 */ /* 0x180fe200000100a7 */
[----:B------:R-:W-:Y:S01]  /*1b60*/  FADD.FTZ R85, R77, -R82 ;  /* 0x800000524d557221 */ /* 0x000fe20000010000 */
[----:B------:R0:W-:Y:S01]  /*1b70*/  F2F.F16.F32 R67, R64 ;  /* 0x0000004000437304 */ /* 0x0001e20000200800 */
[----:B-1----:R-:W-:Y:S01]  /*1b80*/  FMUL.FTZ R2, R8, R89 ;  /* 0x0000005908027220 */ /* 0x002fe20000410000 */
[----:B------:R-:W-:Y:S01]  /*1b90*/  FADD.FTZ R77, R73, -R80 ;  /* 0x80000050494d7221 */ /* 0x000fe20000010000 */
[----:B------:R-:W-:Y:S01]  /*1ba0*/  FADD.FTZ R81, R81, -R88 ;  /* 0x8000005851517221 */ /* 0x000fe20000010000 */
[----:B------:R-:W-:Y:S01]  /*1bb0*/  FADD.FTZ R79, R79, -R86 ;  /* 0x800000564f4f7221 */ /* 0x000fe20000010000 */
[----:B------:R-:W-:Y:S01]  /*1bc0*/  FMUL.FTZ R177, R4, R183 ;  /* 0x000000b704b17220 */ /* 0x000fe20000410000 */
[--C-:B------:R-:W-:Y:S01]  /*1bd0*/  FFMA.FTZ R74, R74, R168, R167.reuse ;  /* 0x000000a84a4a7223 */ /* 0x100fe200000100a7 */
[----:B------:R-:W-:Y:S01]  /*1be0*/  FMUL.FTZ R81, R150, R81 ;  /* 0x0000005196517220 */ /* 0x000fe20000410000 */
[----:B------:R1:W-:Y:S01]  /*1bf0*/  F2F.F16.F32 R70, R3 ;  /* 0x0000000300467304 */ /* 0x0003e20000200800 */
[----:B0-----:R-:W-:Y:S01]  /*1c00*/  FMUL.FTZ R64, R10, R87 ;  /* 0x000000570a407220 */ /* 0x001fe20000410000 */
[----:B------:R-:W-:Y:S01]  /*1c10*/  FMUL.FTZ R79, R150, R79 ;  /* 0x0000004f964f7220 */ /* 0x000fe20000410000 */
[----:B------:R-:W-:Y:S01]  /*1c20*/  FMUL.FTZ R86, R81, R154 ;  /* 0x0000009a51567220 */ /* 0x000fe20000410000 */
[--C-:B------:R-:W-:Y:S01]  /*1c30*/  FFMA.FTZ R81, R78, R168, R167.reuse ;  /* 0x000000a84e517223 */ /* 0x100fe200000100a7 */
[----:B------:R-:W-:Y:S01]  /*1c40*/  FADD.FTZ R181, R75, -R74 ;  /* 0x8000004a4bb57221 */ /* 0x000fe20000010000 */
[----:B------:R-:W-:Y:S01]  /*1c50*/  FMUL.FTZ R173, R79, R154 ;  /* 0x0000009a4fad7220 */ /* 0x000fe20000410000 */
[----:B------:R-:W-:Y:S01]  /*1c60*/  FMUL.FTZ R71, R13, R86 ;  /* 0x000000560d477220 */ /* 0x000fe20000410000 */
[----:B------:R0:W-:Y:S01]  /*1c70*/  F2F.F16.F32 R179, R2 ;  /* 0x0000000200b37304 */ /* 0x0001e20000200800 */
[----:B-1----:R-:W-:Y:S01]  /*1c80*/  FFMA.FTZ R3, R84, R168, R167 ;  /* 0x000000a854037223 */ /* 0x002fe200000100a7 */
[----:B------:R-:W-:Y:S01]  /*1c90*/  FADD.FTZ R79, R76, -R81 ;  /* 0x800000514c4f7221 */ /* 0x000fe20000010000 */
[----:B------:R-:W-:-:S02]  /*1ca0*/  FMUL.FTZ R77, R150, R77 ;  /* 0x0000004d964d7220 */ /* 0x000fc40000410000 */
[----:B------:R-:W-:Y:S01]  /*1cb0*/  FADD.FTZ R65, R72, -R3 ;  /* 0x8000000348417221 */ /* 0x000fe20000010000 */
[----:B------:R-:W-:Y:S02]  /*1cc0*/  FMUL.FTZ R72, R14, R173 ;  /* 0x000000ad0e487220 */ /* 0x000fe40000410000 */
[----:B------:R1:W-:Y:S01]  /*1cd0*/  F2F.F16.F32 R69, R64 ;  /* 0x0000004000457304 */ /* 0x0003e20000200800 */
[----:B0-----:R-:W-:Y:S01]  /*1ce0*/  FMUL.FTZ R2, R11, R170 ;  /* 0x000000aa0b027220 */ /* 0x001fe20000410000 */
[----:B------:R-:W-:-:S06]  /*1cf0*/  FMUL.FTZ R73, R150, R65 ;  /* 0x0000004196497220 */ /* 0x000fcc0000410000 */
[----:B------:R-:W-:Y:S01]  /*1d00*/  F2F.F16.F32 R177, R177 ;  /* 0x000000b100b17304 */ /* 0x000fe20000200800 */
[----:B-1----:R-:W-:Y:S01]  /*1d10*/  FMUL.FTZ R64, R12, R171 ;  /* 0x000000ab0c407220 */ /* 0x002fe20000410000 */
[----:B------:R-:W-:Y:S01]  /*1d20*/  FMUL.FTZ R88, R73, R154 ;  /* 0x0000009a49587220 */ /* 0x000fe20000410000 */
[C---:B------:R-:W-:Y:S01]  /*1d30*/  FMUL.FTZ R181, R150.reuse, R181 ;  /* 0x000000b596b57220 */ /* 0x040fe20000410000 */
[C---:B------:R-:W-:Y:S02]  /*1d40*/  FMUL.FTZ R79, R150.reuse, R79 ;  /* 0x0000004f964f7220 */ /* 0x040fe40000410000 */
[----:B------:R-:W-:Y:S02]  /*1d50*/  FMUL.FTZ R76, R15, R88 ;  /* 0x000000580f4c7220 */ /* 0x000fe40000410000 */
[----:B------:R0:W1:Y:S08]  /*1d60*/  F2F.F16.F32 R172, R2 ;  /* 0x0000000200ac7304 */ /* 0x0000700000200800 */
[----:B------:R2:W-:Y:S01]  /*1d70*/  F2F.F16.F32 R83, R64 ;  /* 0x0000004000537304 */ /* 0x0005e20000200800 */
[----:B0-----:R-:W0:Y:S01]  /*1d80*/  LDC.64 R2, c[0x0][0x390] ;  /* 0x0000e400ff027b82 */ /* 0x001e220000000a00 */
[-C--:B------:R-:W-:Y:S01]  /*1d90*/  FMUL.FTZ R174, R181, R154.reuse ;  /* 0x0000009ab5ae7220 */ /* 0x080fe20000410000 */
[----:B------:R-:W-:Y:S01]  /*1da0*/  FMUL.FTZ R85, R150, R85 ;  /* 0x0000005596557220 */ /* 0x000fe20000410000 */
[----:B------:R-:W-:Y:S01]  /*1db0*/  FMUL.FTZ R175, R79, R154 ;  /* 0x0000009a4faf7220 */ /* 0x000fe20000410000 */
[----:B-1----:R-:W-:-:S03]  /*1dc0*/  PRMT R73, R69, 0x5410, R172 ;  /* 0x0000541045497816 */ /* 0x002fc600000000ac */
[----:B------:R-:W-:Y:S01]  /*1dd0*/  F2F.F16.F32 R80, R72 ;  /* 0x0000004800507304 */ /* 0x000fe20000200800 */
[----:B--2---:R-:W1:Y:S01]  /*1de0*/  LDC.64 R64, c[0x0][0x468] ;  /* 0x00011a00ff407b82 */ /* 0x004e620000000a00 */
[----:B------:R-:W-:Y:S01]  /*1df0*/  FMUL.FTZ R172, R77, R154 ;  /* 0x0000009a4dac7220 */ /* 0x000fe20000410000 */
[----:B------:R-:W-:-:S05]  /*1e00*/  IMAD.WIDE.U32 R68, R68, 0x10000, RZ ;  /* 0x0001000044447825 */ /* 0x000fca00078e00ff */
[----:B------:R-:W2:Y:S01]  /*1e10*/  F2F.F16.F32 R81, R76 ;  /* 0x0000004c00517304 */ /* 0x000ea20000200800 */
[----:B------:R-:W-:Y:S01]  /*1e20*/  FMUL.FTZ R78, R17, R172 ;  /* 0x000000ac114e7220 */ /* 0x000fe20000410000 */
[----:B------:R-:W-:-:S06]  /*1e30*/  FMUL.FTZ R178, R19, R174 ;  /* 0x000000ae13b27220 */ /* 0x000fcc0000410000 */
[----:B------:R3:W4:Y:S01]  /*1e40*/  F2F.F16.F32 R82, R71 ;  /* 0x0000004700527304 */ /* 0x0007220000200800 */
[----:B0-----:R-:W-:-:S04]  /*1e50*/  IMAD.WIDE.U32 R74, R159, 0x8, R2 ;  /* 0x000000089f4a7825 */ /* 0x001fc800078e0002 */
[----:B------:R-:W-:-:S03]  /*1e60*/  FMUL.FTZ R84, R18, R175 ;  /* 0x000000af12547220 */ /* 0x000fc60000410000 */
[----:B------:R0:W-:Y:S01]  /*1e70*/  F2F.F16.F32 R176, R78 ;  /* 0x0000004e00b07304 */ /* 0x0001e20000200800 */
[----:B---3--:R-:W-:Y:S01]  /*1e80*/  PRMT R71, R66, 0x5410, R67 ;  /* 0x0000541042477816 */ /* 0x008fe20000000043 */
[----:B------:R-:W-:Y:S01]  /*1e90*/  IMAD.WIDE.U32 R66, R70, 0x10000, RZ ;  /* 0x0001000046427825 */ /* 0x000fe200078e00ff */
[----:B------:R-:W-:Y:S02]  /*1ea0*/  LOP3.LUT R70, R68, R177, RZ, 0xfc, !PT ;  /* 0x000000b144467212 */ /* 0x000fe400078efcff */
[----:B------:R-:W-:Y:S01]  /*1eb0*/  LOP3.LUT R71, R71, R69, RZ, 0xfc, !PT ;  /* 0x0000004547477212 */ /* 0x000fe200078efcff */
[----:B-1----:R-:W-:-:S04]  /*1ec0*/  IMAD.WIDE.U32 R76, R159, 0x8, R64 ;  /* 0x000000089f4c7825 */ /* 0x002fc800078e0040 */
[----:B------:R-:W-:Y:S01]  /*1ed0*/  FMUL.FTZ R159, R85, R154 ;  /* 0x0000009a559f7220 */ /* 0x000fe20000410000 */
[----:B------:R-:W-:Y:S02]  /*1ee0*/  LOP3.LUT R73, R73, R67, RZ, 0xfc, !PT ;  /* 0x0000004349497212 */ /* 0x000fe400078efcff */
[----:B------:R-:W-:Y:S01]  /*1ef0*/  LOP3.LUT R72, R66, R179, RZ, 0xfc, !PT ;  /* 0x000000b342487212 */ /* 0x000fe200078efcff */
[C---:B------:R-:W-:Y:S01]  /*1f00*/  IMAD.WIDE.U32 R68, R169.reuse, 0x8, R2 ;  /* 0x00000008a9447825 */ /* 0x040fe200078e0002 */
[----:B------:R4:W3:Y:S01]  /*1f10*/  LDG.E.64 R66, desc[UR8][R74.64] ;  /* 0x000000084a427981 */ /* 0x0008e2000c1e1b00 */
[----:B------:R-:W-:Y:S02]  /*1f20*/  F2F.F16.F32 R177, R84 ;  /* 0x0000005400b17304 */ /* 0x000fe40000200800 */
[----:B0-----:R-:W-:-:S04]  /*1f30*/  IMAD.WIDE.U32 R78, R169, 0x8, R64 ;  /* 0x00000008a94e7825 */ /* 0x001fc800078e0040 */
[----:B------:R-:W-:Y:S01]  /*1f40*/  FMUL.FTZ R169, R16, R159 ;  /* 0x0000009f10a97220 */ /* 0x000fe20000410000 */
[----:B------:R0:W-:Y:S01]  /*1f50*/  STG.E.64 desc[UR8][R76.64], R70 ;  /* 0x000000464c007986 */ /* 0x0001e2000c101b08 */
[----:B--2---:R-:W-:Y:S01]  /*1f60*/  PRMT R85, R80, 0x5410, R81 ;  /* 0x0000541050557816 */ /* 0x004fe20000000051 */
[C---:B------:R-:W-:Y:S01]  /*1f70*/  IMAD.WIDE.U32 R80, R157.reuse, 0x8, R2 ;  /* 0x000000089d507825 */ /* 0x040fe200078e0002 */
[----:B------:R-:W1:Y:S01]  /*1f80*/  F2F.F16.F32 R178, R178 ;  /* 0x000000b200b27304 */ /* 0x000e620000200800 */
[----:B------:R-:W2:Y:S02]  /*1f90*/  LDG.E.64 R68, desc[UR8][R68.64] ;  /* 0x0000000844447981 */ /* 0x000ea4000c1e1b00 */
[----:B----4-:R-:W-:Y:S02]  /*1fa0*/  IMAD.WIDE.U32 R74, R82, 0x10000, RZ ;  /* 0x00010000524a7825 */ /* 0x010fe400078e00ff */
[----:B------:R4:W-:Y:S03]  /*1fb0*/  STG.E.64 desc[UR8][R78.64], R72 ;  /* 0x000000484e007986 */ /* 0x0009e6000c101b08 */
[----:B------:R-:W5:Y:S01]  /*1fc0*/  F2F.F16.F32 R169, R169 ;  /* 0x000000a900a97304 */ /* 0x000f620000200800 */
[----:B0-----:R-:W2:Y:S01]  /*1fd0*/  LDG.E.64 R70, desc[UR8][R80.64] ;  /* 0x0000000850467981 */ /* 0x001ea2000c1e1b00 */
[----:B------:R-:W-:Y:S01]  /*1fe0*/  LOP3.LUT R74, R74, R83, RZ, 0xfc, !PT ;  /* 0x000000534a4a7212 */ /* 0x000fe200078efcff */
[----:B------:R-:W-:Y:S01]  /*1ff0*/  IMAD.WIDE.U32 R82, R157, 0x8, R64 ;  /* 0x000000089d527825 */ /* 0x000fe200078e0040 */
[----:B------:R-:W-:-:S02]  /*2000*/  LOP3.LUT R75, R85, R75, RZ, 0xfc, !PT ;  /* 0x0000004b554b7212 */ /* 0x000fc400078efcff */
[----:B-1----:R-:W-:Y:S01]  /*2010*/  PRMT R177, R177, 0x5410, R178 ;  /* 0x00005410b1b17816 */ /* 0x002fe200000000b2 */
[C---:B------:R-:W-:Y:S02]  /*2020*/  IMAD.WIDE.U32 R84, R155.reuse, 0x8, R2 ;  /* 0x000000089b547825 */ /* 0x040fe400078e0002 */
[----:B------:R0:W-:Y:S02]  /*2030*/  STG.E.64 desc[UR8][R82.64], R74 ;  /* 0x0000004a52007986 */ /* 0x0001e4000c101b08 */
[----:B------:R-:W-:Y:S02]  /*2040*/  IMAD.WIDE.U32 R76, R176, 0x10000, RZ ;  /* 0x00010000b04c7825 */ /* 0x000fe400078e00ff */
[----:B----4-:R1:W4:Y:S02]  /*2050*/  LDG.E.64 R72, desc[UR8][R84.64] ;  /* 0x0000000854487981 */ /* 0x010324000c1e1b00 */
[----:B------:R-:W-:Y:S01]  /*2060*/  IMAD.WIDE.U32 R78, R155, 0x8, R64 ;  /* 0x000000089b4e7825 */ /* 0x000fe200078e0040 */
[----:B------:R-:W-:-:S02]  /*2070*/  LOP3.LUT R77, R177, R77, RZ, 0xfc, !PT ;  /* 0x0000004db14d7212 */ /* 0x000fc400078efcff */
[----:B-----5:R-:W-:Y:S01]  /*2080*/  LOP3.LUT R76, R76, R169, RZ, 0xfc, !PT ;  /* 0x000000a94c4c7212 */ /* 0x020fe200078efcff */
[----:B------:R-:W-:-:S04]  /*2090*/  IMAD.WIDE.U32 R2, R153, 0x8, R2 ;  /* 0x0000000899027825 */ /* 0x000fc800078e0002 */
[----:B------:R5:W-:Y:S04]  /*20a0*/  STG.E.64 desc[UR8][R78.64], R76 ;  /* 0x0000004c4e007986 */ /* 0x000be8000c101b08 */
[----:B------:R-:W4:Y:S01]  /*20b0*/  LDG.E.64 R2, desc[UR8][R2.64] ;  /* 0x0000000802027981 */ /* 0x000f22000c1e1b00 */
[-CC-:B------:R-:W-:Y:S01]  /*20c0*/  FFMA.FTZ R166, R166, R168.reuse, R167.reuse ;  /* 0x000000a8a6a67223 */ /* 0x180fe200000100a7 */
[-CC-:B------:R-:W-:Y:S01]  /*20d0*/  FFMA.FTZ R165, R165, R168.reuse, R167.reuse ;  /* 0x000000a8a5a57223 */ /* 0x180fe200000100a7 */
[-CC-:B0-----:R-:W-:Y:S01]  /*20e0*/  FFMA.FTZ R75, R162, R168.reuse, R167.reuse ;  /* 0x000000a8a24b7223 */ /* 0x181fe200000100a7 */
        /* <DEDUP_REMOVED lines=9> */
[-C--:B-1----:R-:W-:Y:S01]  /*2180*/  FMUL.FTZ R84, R163, R154.reuse ;  /* 0x0000009aa3547220 */ /* 0x082fe20000410000 */
[-C--:B------:R-:W-:Y:S01]  /*2190*/  FMUL.FTZ R165, R165, R154.reuse ;  /* 0x0000009aa5a57220 */ /* 0x080fe20000410000 */
[-C--:B------:R-:W-:Y:S01]  /*21a0*/  FMUL.FTZ R82, R75, R154.reuse ;  /* 0x0000009a4b527220 */ /* 0x080fe20000410000 */
[----:B------:R-:W-:Y:S01]  /*21b0*/  FMUL.FTZ R161, R161, R154 ;  /* 0x0000009aa1a17220 */ /* 0x000fe20000410000 */
[----:B-----5:R-:W-:Y:S01]  /*21c0*/  FMUL.FTZ R77, R23, R84 ;  /* 0x00000054174d7220 */ /* 0x020fe20000410000 */
[----:B------:R-:W-:Y:S01]  /*21d0*/  FMUL.FTZ R80, R22, R165 ;  /* 0x000000a516507220 */ /* 0x000fe20000410000 */
[----:B------:R-:W-:Y:S01]  /*21e0*/  FMUL.FTZ R83, R21, R82 ;  /* 0x0000005215537220 */ /* 0x000fe20000410000 */
[----:B------:R-:W-:-:S02]  /*21f0*/  IMAD.WIDE.U32 R64, R153, 0x8, R64 ;  /* 0x0000000899407825 */ /* 0x000fc400078e0040 */
[----:B------:R0:W-:Y:S08]  /*2200*/  F2F.F16.F32 R76, R80 ;  /* 0x00000050004c7304 */ /* 0x0001f00000200800 */
[----:B------:R-:W1:Y:S01]  /*2210*/  F2F.F16.F32 R77, R77 ;  /* 0x0000004d004d7304 */ /* 0x000e620000200800 */
[----:B0-----:R-:W-:-:S07]  /*2220*/  FMUL.FTZ R80, R20, R161 ;  /* 0x000000a114507220 */ /* 0x001fce0000410000 */
[----:B------:R-:W0:Y:S01]  /*2230*/  F2F.F16.F32 R74, R83 ;  /* 0x00000053004a7304 */ /* 0x000e220000200800 */
[----:B-1----:R-:W-:-:S07]  /*2240*/  PRMT R85, R76, 0x5410, R77 ;  /* 0x000054104c557816 */ /* 0x002fce000000004d */
[----:B------:R-:W1:Y:S01]  /*2250*/  F2F.F16.F32 R81, R80 ;  /* 0x0000005000517304 */ /* 0x000e620000200800 */
[----:B0-----:R-:W-:-:S04]  /*2260*/  IMAD.WIDE.U32 R74, R74, 0x10000, RZ ;  /* 0x000100004a4a7825 */ /* 0x001fc800078e00ff */
[----:B---3--:R-:W-:Y:S01]  /*2270*/  HADD2.F32 R76, -RZ, R66.H0_H0 ;  /* 0x20000042ff4c7230 */ /* 0x008fe20000004100 */
[--C-:B------:R-:W-:Y:S01]  /*2280*/  SHF.R.U64 R150, R66, 0x10, R67.reuse ;  /* 0x0000001042967819 */ /* 0x100fe20000001243 */
[----:B------:R-:W-:Y:S01]  /*2290*/  HADD2.F32 R78, -RZ, R67.H0_H0 ;  /* 0x20000043ff4e7230 */ /* 0x000fe20000004100 */
[----:B-1----:R-:W-:Y:S02]  /*22a0*/  LOP3.LUT R66, R74, R81, RZ, 0xfc, !PT ;  /* 0x000000514a427212 */ /* 0x002fe400078efcff */
[----:B------:R-:W-:Y:S01]  /*22b0*/  FMUL.FTZ R183, R183, R76 ;  /* 0x0000004cb7b77220 */ /* 0x000fe20000410000 */
[----:B------:R-:W-:Y:S01]  /*22c0*/  SHF.R.U32.HI R79, RZ, 0x10, R67 ;  /* 0x00000010ff4f7819 */ /* 0x000fe20000011643 */
[----:B------:R-:W-:Y:S01]  /*22d0*/  HADD2.F32 R77, -RZ, R150.H0_H0 ;  /* 0x20000096ff4d7230 */ /* 0x000fe20000004100 */
[----:B------:R-:W-:Y:S01]  /*22e0*/  LOP3.LUT R67, R85, R75, RZ, 0xfc, !PT ;  /* 0x0000004b55437212 */ /* 0x000fe200078efcff */
[----:B------:R-:W-:Y:S01]  /*22f0*/  FMUL.FTZ R185, R185, R78 ;  /* 0x0000004eb9b97220 */ /* 0x000fe20000410000 */
[----:B--2---:R-:W-:Y:S01]  /*2300*/  HADD2.F32 R74, -RZ, R68.H0_H0 ;  /* 0x20000044ff4a7230 */ /* 0x004fe20000004100 */
[--C-:B------:R-:W-:Y:S01]  /*2310*/  SHF.R.U64 R76, R68, 0x10, R69.reuse ;  /* 0x00000010444c7819 */ /* 0x100fe20000001245 */
[----:B------:R-:W-:Y:S01]  /*2320*/  HADD2.F32 R68, -RZ, R69.H0_H0 ;  /* 0x20000045ff447230 */ /* 0x000fe20000004100 */
[----:B------:R-:W-:Y:S01]  /*2330*/  SHF.R.U32.HI R75, RZ, 0x10, R69 ;  /* 0x00000010ff4b7819 */ /* 0x000fe20000011645 */
[----:B------:R0:W-:Y:S01]  /*2340*/  STG.E.64 desc[UR8][R64.64], R66 ;  /* 0x0000004240007986 */ /* 0x0001e2000c101b08 */
[----:B------:R-:W-:Y:S01]  /*2350*/  FMUL.FTZ R181, R89, R74 ;  /* 0x0000004a59b57220 */ /* 0x000fe20000410000 */
[----:B------:R-:W-:-:S02]  /*2360*/  HADD2.F32 R69, -RZ, R76.H0_H0 ;  /* 0x2000004cff457230 */ /* 0x000fc40000004100 */
[----:B------:R-:W-:Y:S01]  /*2370*/  FMUL.FTZ R187, R87, R68 ;  /* 0x0000004457bb7220 */ /* 0x000fe20000410000 */
[----:B------:R-:W-:Y:S01]  /*2380*/  HADD2.F32 R79, -RZ, R79.H0_H0 ;  /* 0x2000004fff4f7230 */ /* 0x000fe20000004100 */
[--C-:B------:R-:W-:Y:S01]  /*2390*/  SHF.R.U64 R74, R70, 0x10, R71.reuse ;  /* 0x00000010464a7819 */ /* 0x100fe20000001247 */
[----:B------:R-:W-:Y:S02]  /*23a0*/  HADD2.F32 R70, -RZ, R70.H0_H0 ;  /* 0x20000046ff467230 */ /* 0x000fe40000004100 */
[----:B------:R-:W-:Y:S01]  /*23b0*/  FMUL.FTZ R182, R158, R69 ;  /* 0x000000459eb67220 */ /* 0x000fe20000410000 */
[----:B------:R-:W-:Y:S02]  /*23c0*/  HADD2.F32 R68, -RZ, R71.H0_H0 ;  /* 0x20000047ff447230 */ /* 0x000fe40000004100 */
[----:B------:R-:W-:Y:S01]  /*23d0*/  FMUL.FTZ R0, R0, R77 ;  /* 0x0000004d00007220 */ /* 0x000fe20000410000 */
[----:B------:R-:W-:Y:S02]  /*23e0*/  HADD2.F32 R69, -RZ, R74.H0_H0 ;  /* 0x2000004aff457230 */ /* 0x000fe40000004100 */
[----:B------:R-:W-:Y:S01]  /*23f0*/  FMUL.FTZ R189, R171, R70 ;  /* 0x00000046abbd7220 */ /* 0x000fe20000410000 */
[----:B------:R-:W-:Y:S01]  /*2400*/  SHF.R.U32.HI R70, RZ, 0x10, R71 ;  /* 0x00000010ff467819 */ /* 0x000fe20000011647 */
[----:B------:R-:W-:Y:S01]  /*2410*/  FMUL.FTZ R193, R173, R68 ;  /* 0x00000044adc17220 */ /* 0x000fe20000410000 */
[----:B------:R-:W-:-:S02]  /*2420*/  HADD2.F32 R75, -RZ, R75.H0_H0 ;  /* 0x2000004bff4b7230 */ /* 0x000fc40000004100 */
[----:B------:R-:W-:Y:S01]  /*2430*/  FMUL.FTZ R86, R86, R69 ;  /* 0x0000004556567220 */ /* 0x000fe20000410000 */
[----:B------:R-:W-:Y:S01]  /*2440*/  FMUL.FTZ R180, R180, R79 ;  /* 0x0000004fb4b47220 */ /* 0x000fe20000410000 */
[----:B------:R-:W-:Y:S01]  /*2450*/  HADD2.F32 R69, -RZ, R70.H0_H0 ;  /* 0x20000046ff457230 */ /* 0x000fe20000004100 */
[--C-:B----4-:R-:W-:Y:S01]  /*2460*/  SHF.R.U64 R71, R72, 0x10, R73.reuse ;  /* 0x0000001048477819 */ /* 0x110fe20000001249 */
        /* <DEDUP_REMOVED lines=8> */
[----:B------:R-:W-:Y:S02]  /*24f0*/  HADD2.F32 R69, -RZ, R69.H0_H0 ;  /* 0x20000045ff457230 */ /* 0x000fe40000004100 */
[----:B------:R-:W-:Y:S01]  /*2500*/  FMUL.FTZ R192, R172, R71 ;  /* 0x00000047acc07220 */ /* 0x000fe20000410000 */
[--C-:B------:R-:W-:Y:S01]  /*2510*/  SHF.R.U64 R70, R2, 0x10, R3.reuse ;  /* 0x0000001002467819 */ /* 0x100fe20000001203 */
[----:B0-----:R-:W-:Y:S01]  /*2520*/  HADD2.F32 R64, -RZ, R3.H0_H0 ;  /* 0x20000003ff407230 */ /* 0x001fe20000004100 */
[----:B------:R-:W-:Y:S01]  /*2530*/  SHF.R.U32.HI R68, RZ, 0x10, R3 ;  /* 0x00000010ff447819 */ /* 0x000fe20000011603 */
[----:B------:R-:W-:Y:S02]  /*2540*/  HADD2.F32 R2, -RZ, R2.H0_H0 ;  /* 0x20000002ff027230 */ /* 0x000fe40000004100 */
[----:B------:R-:W-:Y:S01]  /*2550*/  FMUL.FTZ R190, R174, R69 ;  /* 0x00000045aebe7220 */ /* 0x000fe20000410000 */
[----:B------:R-:W-:-:S02]  /*2560*/  HADD2.F32 R3, -RZ, R70.H0_H0 ;  /* 0x20000046ff037230 */ /* 0x000fc40000004100 */
[----:B------:R-:W-:Y:S01]  /*2570*/  FMUL.FTZ R165, R165, R64 ;  /* 0x00000040a5a57220 */ /* 0x000fe20000410000 */
[----:B------:R-:W-:Y:S02]  /*2580*/  HADD2.F32 R65, -RZ, R68.H0_H0 ;  /* 0x20000044ff417230 */ /* 0x000fe40000004100 */
[----:B------:R-:W-:Y:S01]  /*2590*/  FMUL.FTZ R161, R161, R2 ;  /* 0x00000002a1a17220 */ /* 0x000fe20000410000 */
[----:B------:R-:W-:Y:S02]  /*25a0*/  FMUL.FTZ R82, R82, R3 ;  /* 0x0000000352527220 */ /* 0x000fe40000410000 */
[----:B------:R-:W-:Y:S01]  /*25b0*/  FMUL.FTZ R84, R84, R65 ;  /* 0x0000004154547220 */ /* 0x000fe20000410000 */
[----:B------:R-:W-:Y:S06]  /*25c0*/  BRA `(.L_x_8152) ;  /* 0x00000028005c7947 */ /* 0x000fec0003800000 */
.L_x_8151:
        /* <DEDUP_REMOVED lines=23> */
[----:B------:R0:W-:Y:S01]  /*2740*/  F2F.F16.F32 R89, R71 ;  /* 0x0000004700597304 */ /* 0x0001e20000200800 */
[----:B------:R-:W-:Y:S01]  /*2750*/  FADD.FTZ R65, R177, -R184 ;  /* 0x800000b8b1417221 */ /* 0x000fe20000010000 */
[----:B------:R-:W-:Y:S01]  /*2760*/  FMUL.FTZ R69, R150, R69 ;  /* 0x0000004596457220 */ /* 0x000fe20000410000 */
[----:B------:R-:W-:Y:S01]  /*2770*/  FADD.FTZ R177, R81, -R88 ;  /* 0x8000005851b17221 */ /* 0x000fe20000010000 */
[-CC-:B------:R-:W-:Y:S01]  /*2780*/  FFMA.FTZ R88, R86, R168.reuse, R167.reuse ;  /* 0x000000a856587223 */ /* 0x180fe200000100a7 */
[--C-:B------:R-:W-:Y:S01]  /*2790*/  FFMA.FTZ R178, R178, R168, R167.reuse ;  /* 0x000000a8b2b27223 */ /* 0x100fe200000100a7 */
[----:B------:R-:W-:Y:S01]  /*27a0*/  FMUL.FTZ R182, R69, R154 ;  /* 0x0000009a45b67220 */ /* 0x000fe20000410000 */
[-CC-:B------:R-:W-:Y:S01]  /*27b0*/  FFMA.FTZ R170, R170, R168.reuse, R167.reuse ;  /* 0x000000a8aaaa7223 */ /* 0x180fe200000100a7 */
[----:B------:R-:W-:Y:S01]  /*27c0*/  F2F.F16.F32 R173, R2 ;  /* 0x0000000200ad7304 */ /* 0x000fe20000200800 */
[C---:B0-----:R-:W-:Y:S01]  /*27d0*/  FMUL.FTZ R71, R150.reuse, R171 ;  /* 0x000000ab96477220 */ /* 0x041fe20000410000 */
[----:B------:R-:W-:Y:S01]  /*27e0*/  FADD.FTZ R171, R79, -R88 ;  /* 0x800000584fab7221 */ /* 0x000fe20000010000 */
[----:B------:R-:W-:Y:S01]  /*27f0*/  FMUL.FTZ R65, R150, R65 ;  /* 0x0000004196417220 */ /* 0x000fe20000410000 */
[----:B------:R-:W-:Y:S01]  /*2800*/  FFMA.FTZ R179, R84, R168, R167 ;  /* 0x000000a854b37223 */ /* 0x000fe200000100a7 */
[----:B------:R-:W-:Y:S01]  /*2810*/  FMUL.FTZ R184, R71, R154 ;  /* 0x0000009a47b87220 */ /* 0x000fe20000410000 */
[----:B------:R-:W-:Y:S01]  /*2820*/  FADD.FTZ R175, R175, -R178 ;  /* 0x800000b2afaf7221 */ /* 0x000fe20000010000 */
[----:B------:R-:W-:Y:S01]  /*2830*/  FMUL.FTZ R85, R9, R182 ;  /* 0x000000b609557220 */ /* 0x000fe20000410000 */
[----:B------:R0:W1:Y:S01]  /*2840*/  F2F.F16.F32 R2, R70 ;  /* 0x0000004600027304 */ /* 0x0000620000200800 */
        /* <DEDUP_REMOVED lines=9> */
[----:B------:R-:W-:Y:S01]  /*28e0*/  F2F.F16.F32 R79, R79 ;  /* 0x0000004f004f7304 */ /* 0x000fe20000200800 */
[--C-:B------:R-:W-:Y:S01]  /*28f0*/  FFMA.FTZ R83, R78, R168, R167.reuse ;  /* 0x000000a84e537223 */ /* 0x100fe200000100a7 */
[----:B------:R-:W-:Y:S01]  /*2900*/  FMUL.FTZ R3, R5, R0 ;  /* 0x0000000005037220 */ /* 0x000fe20000410000 */
[-C--:B------:R-:W-:Y:S01]  /*2910*/  FMUL.FTZ R187, R70, R154.reuse ;  /* 0x0000009a46bb7220 */ /* 0x080fe20000410000 */
[----:B------:R-:W-:Y:S01]  /*2920*/  FMUL.FTZ R181, R68, R154 ;  /* 0x0000009a44b57220 */ /* 0x000fe20000410000 */
[----:B------:R-:W-:Y:S01]  /*2930*/  FFMA.FTZ R78, R74, R168, R167 ;  /* 0x000000a84a4e7223 */ /* 0x000fe200000100a7 */
[----:B------:R-:W-:Y:S01]  /*2940*/  FMUL.FTZ R74, R150, R171 ;  /* 0x000000ab964a7220 */ /* 0x000fe20000410000 */
[----:B------:R-:W-:Y:S01]  /*2950*/  FMUL.FTZ R81, R10, R187 ;  /* 0x000000bb0a517220 */ /* 0x000fe20000410000 */
[----:B------:R0:W-:Y:S01]  /*2960*/  F2F.F16.F32 R87, R85 ;  /* 0x0000005500577304 */ /* 0x0001e20000200800 */
[-C--:B------:R-:W-:Y:S01]  /*2970*/  FMUL.FTZ R189, R72, R154.reuse ;  /* 0x0000009a48bd7220 */ /* 0x080fe20000410000 */
[----:B------:R-:W-:Y:S01]  /*2980*/  FADD.FTZ R199, R77, -R82 ;  /* 0x800000524dc77221 */ /* 0x000fe20000010000 */
[----:B------:R-:W-:Y:S01]  /*2990*/  FADD.FTZ R201, R73, -R80 ;  /* 0x8000005049c97221 */ /* 0x000fe20000010000 */
[----:B------:R-:W-:Y:S01]  /*29a0*/  FADD.FTZ R171, R76, -R83 ;  /* 0x800000534cab7221 */ /* 0x000fe20000010000 */
[----:B------:R-:W-:Y:S01]  /*29b0*/  FMUL.FTZ R158, R8, R181 ;  /* 0x000000b5089e7220 */ /* 0x000fe20000410000 */
[----:B------:R-:W2:Y:S01]  /*29c0*/  LDC.64 R82, c[0x0][0x468] ;  /* 0x00011a00ff527b82 */ /* 0x000ea20000000a00 */
[----:B------:R-:W-:Y:S01]  /*29d0*/  FMUL.FTZ R77, R12, R189 ;  /* 0x000000bd0c4d7220 */ /* 0x000fe20000410000 */
[----:B------:R3:W4:Y:S01]  /*29e0*/  F2F.F16.F32 R86, R81 ;  /* 0x0000005100567304 */ /* 0x0007220000200800 */
[C---:B------:R-:W-:Y:S01]  /*29f0*/  FMUL.FTZ R73, R150.reuse, R177 ;  /* 0x000000b196497220 */ /* 0x040fe20000410000 */
[----:B------:R-:W-:Y:S01]  /*2a00*/  FADD.FTZ R203, R75, -R78 ;  /* 0x8000004e4bcb7221 */ /* 0x000fe20000010000 */
[----:B------:R-:W-:Y:S01]  /*2a10*/  FMUL.FTZ R78, R150, R171 ;  /* 0x000000ab964e7220 */ /* 0x000fe20000410000 */
[-C--:B------:R-:W-:Y:S01]  /*2a20*/  FMUL.FTZ R193, R74, R154.reuse ;  /* 0x0000009a4ac17220 */ /* 0x080fe20000410000 */
[-C--:B------:R-:W-:Y:S01]  /*2a30*/  FMUL.FTZ R186, R73, R154.reuse ;  /* 0x0000009a49ba7220 */ /* 0x080fe20000410000 */
[----:B0-----:R-:W0:Y:S01]  /*2a40*/  LDC.64 R84, c[0x0][0x390] ;  /* 0x0000e400ff547b82 */ /* 0x001e220000000a00 */
[----:B------:R-:W-:Y:S01]  /*2a50*/  FMUL.FTZ R75, R150, R179 ;  /* 0x000000b3964b7220 */ /* 0x000fe20000410000 */
[----:B------:R-:W5:Y:S01]  /*2a60*/  F2F.F16.F32 R3, R3 ;  /* 0x0000000300037304 */ /* 0x000f620000200800 */
[-C--:B------:R-:W-:Y:S01]  /*2a70*/  FMUL.FTZ R191, R78, R154.reuse ;  /* 0x0000009a4ebf7220 */ /* 0x080fe20000410000 */
[----:B-1----:R-:W-:Y:S01]  /*2a80*/  PRMT R89, R2, 0x5410, R89 ;  /* 0x0000541002597816 */ /* 0x002fe20000000059 */
[----:B------:R-:W-:Y:S01]  /*2a90*/  FMUL.FTZ R172, R14, R193 ;  /* 0x000000c10eac7220 */ /* 0x000fe20000410000 */
[----:B------:R-:W-:Y:S01]  /*2aa0*/  FMUL.FTZ R188, R75, R154 ;  /* 0x0000009a4bbc7220 */ /* 0x000fe20000410000 */
[----:B------:R-:W-:Y:S01]  /*2ab0*/  FMUL.FTZ R178, R18, R191 ;  /* 0x000000bf12b27220 */ /* 0x000fe20000410000 */
[----:B---3--:R-:W1:Y:S01]  /*2ac0*/  LDC.64 R80, c[0x0][0x478] ;  /* 0x00011e00ff507b82 */ /* 0x008e620000000a00 */
[----:B----4-:R-:W-:Y:S01]  /*2ad0*/  PRMT R177, R86, 0x5410, R79 ;  /* 0x0000541056b17816 */ /* 0x010fe2000000004f */
[----:B------:R3:W4:Y:S01]  /*2ae0*/  F2F.F16.F32 R175, R158 ;  /* 0x0000009e00af7304 */ /* 0x0007220000200800 */
[----:B------:R-:W-:Y:S01]  /*2af0*/  FMUL.FTZ R79, R150, R203 ;  /* 0x000000cb964f7220 */ /* 0x000fe20000410000 */
[----:B-----5:R-:W-:-:S06]  /*2b00*/  IMAD.WIDE.U32 R2, R3, 0x10000, RZ ;  /* 0x0001000003027825 */ /* 0x020fcc00078e00ff */
[----:B------:R5:W-:Y:S01]  /*2b10*/  F2F.F16.F32 R195, R77 ;  /* 0x0000004d00c37304 */ /* 0x000be20000200800 */
[----:B---3--:R-:W-:Y:S01]  /*2b20*/  FMUL.FTZ R158, R13, R186 ;  /* 0x000000ba0d9e7220 */ /* 0x008fe20000410000 */
[----:B------:R-:W-:Y:S01]  /*2b30*/  FMUL.FTZ R190, R79, R154 ;  /* 0x0000009a4fbe7220 */ /* 0x000fe20000410000 */
[----:B------:R-:W-:Y:S02]  /*2b40*/  LOP3.LUT R89, R89, R3, RZ, 0xfc, !PT ;  /* 0x0000000359597212 */ /* 0x000fe400078efcff */
[----:B------:R-:W-:Y:S01]  /*2b50*/  LOP3.LUT R88, R2, R173, RZ, 0xfc, !PT ;  /* 0x000000ad02587212 */ /* 0x000fe200078efcff */
[----:B0-----:R-:W-:Y:S02]  /*2b60*/  IMAD.WIDE.U32 R2, R159, 0x8, R84 ;  /* 0x000000089f027825 */ /* 0x001fe400078e0054 */
[----:B------:R0:W3:Y:S02]  /*2b70*/  F2F.F16.F32 R194, R158 ;  /* 0x0000009e00c27304 */ /* 0x0000e40000200800 */
[----:B-----5:R-:W-:-:S04]  /*2b80*/  IMAD.WIDE.U32 R76, R87, 0x10000, RZ ;  /* 0x00010000574c7825 */ /* 0x020fc800078e00ff */
[----:B------:R-:W-:Y:S01]  /*2b90*/  FMUL.FTZ R198, R19, R190 ;  /* 0x000000be13c67220 */ /* 0x000fe20000410000 */
[----:B------:R-:W5:Y:S01]  /*2ba0*/  LDG.E.64 R2, desc[UR8][R2.64] ;  /* 0x0000000802027981 */ /* 0x000f62000c1e1b00 */
[----:B-1----:R-:W-:Y:S01]  /*2bb0*/  IMAD.WIDE.U32 R170, R159, 0x10, R80 ;  /* 0x000000109faa7825 */ /* 0x002fe200078e0050 */
[----:B------:R-:W-:-:S03]  /*2bc0*/  LOP3.LUT R87, R177, R77, RZ, 0xfc, !PT ;  /* 0x0000004db1577212 */ /* 0x000fc600078efcff */
[----:B------:R-:W-:Y:S01]  /*2bd0*/  FMUL.FTZ R77, R150, R201 ;  /* 0x000000c9964d7220 */ /* 0x000fe20000410000 */
[----:B----4-:R-:W-:Y:S01]  /*2be0*/  LOP3.LUT R86, R76, R175, RZ, 0xfc, !PT ;  /* 0x000000af4c567212 */ /* 0x010fe200078efcff */
[----:B------:R1:W-:Y:S01]  /*2bf0*/  F2F.F16.F32 R196, R172 ;  /* 0x000000ac00c47304 */ /* 0x0003e20000200800 */
[----:B0-----:R-:W-:Y:S01]  /*2c00*/  FMUL.FTZ R158, R15, R188 ;  /* 0x000000bc0f9e7220 */ /* 0x001fe20000410000 */
[----:B------:R-:W-:Y:S01]  /*2c10*/  FMUL.FTZ R192, R77, R154 ;  /* 0x0000009a4dc07220 */ /* 0x000fe20000410000 */
[----:B------:R-:W-:Y:S01]  /*2c20*/  FMUL.FTZ R76, R150, R199 ;  /* 0x000000c7964c7220 */ /* 0x000fe20000410000 */
[----:B------:R-:W-:-:S04]  /*2c30*/  IMAD.WIDE.U32 R174, R169, 0x10, R80 ;  /* 0x00000010a9ae7825 */ /* 0x000fc800078e0050 */
[----:B------:R-:W-:Y:S01]  /*2c40*/  FMUL.FTZ R199, R17, R192 ;  /* 0x000000c011c77220 */ /* 0x000fe20000410000 */
[----:B------:R0:W-:Y:S01]  /*2c50*/  F2F.F16.F32 R200, R178 ;  /* 0x000000b200c87304 */ /* 0x0001e20000200800 */
[----:B-1----:R-:W-:-:S04]  /*2c60*/  IMAD.WIDE.U32 R172, R169, 0x8, R84 ;  /* 0x00000008a9ac7825 */ /* 0x002fc800078e0054 */
[----:B--2---:R-:W-:-:S03]  /*2c70*/  IMAD.WIDE.U32 R176, R159, 0x8, R82 ;  /* 0x000000089fb07825 */ /* 0x004fc600078e0052 */
[----:B------:R1:W2:Y:S01]  /*2c80*/  F2F.F16.F32 R197, R158 ;  /* 0x0000009e00c57304 */ /* 0x0002a20000200800 */
[----:B0-----:R-:W-:-:S04]  /*2c90*/  IMAD.WIDE.U32 R178, R169, 0x8, R82 ;  /* 0x00000008a9b27825 */ /* 0x001fc800078e0052 */
[----:B------:R-:W-:Y:S01]  /*2ca0*/  FMUL.FTZ R169, R76, R154 ;  /* 0x0000009a4ca97220 */ /* 0x000fe20000410000 */
[----:B------:R3:W-:Y:S02]  /*2cb0*/  STG.E.128 desc[UR8][R170.64], R64 ;  /* 0x00000040aa007986 */ /* 0x0007e4000c101d08 */
[----:B------:R0:W4:Y:S02]  /*2cc0*/  F2F.F16.F32 R201, R198 ;  /* 0x000000c600c97304 */ /* 0x0001240000200800 */
[----:B------:R4:W-:Y:S04]  /*2cd0*/  STG.E.64 desc[UR8][R176.64], R88 ;  /* 0x00000058b0007986 */ /* 0x0009e8000c101b08 */
[----:B-1----:R1:W5:Y:S02]  /*2ce0*/  LDG.E.64 R158, desc[UR8][R172.64] ;  /* 0x00000008ac9e7981 */ /* 0x002364000c1e1b00 */
[----:B------:R-:W4:Y:S01]  /*2cf0*/  F2F.F16.F32 R199, R199 ;  /* 0x000000c700c77304 */ /* 0x000f220000200800 */
[----:B0-----:R-:W-:-:S07]  /*2d00*/  FMUL.FTZ R198, R16, R169 ;  /* 0x000000a910c67220 */ /* 0x001fce0000410000 */
[----:B-1----:R-:W0:Y:S01]  /*2d10*/  F2F.F16.F32 R173, R198 ;  /* 0x000000c600ad7304 */ /* 0x002e220000200800 */
        /* <DEDUP_REMOVED lines=43> */
[----:B------:R-:W-:Y:S01]  /*2fd0*/  F2F.F16.F32 R71, R71 ;  /* 0x0000004700477304 */ /* 0x000fe20000200800 */
[----:B------:R-:W-:-:S07]  /*2fe0*/  FMUL.FTZ R78, R20, R161 ;  /* 0x000000a1144e7220 */ /* 0x000fce0000410000 */
[----:B------:R-:W0:Y:S08]  /*2ff0*/  F2F.F16.F32 R74, R74 ;  /* 0x0000004a004a7304 */ /* 0x000e300000200800 */
[----:B------:R-:W1:Y:S08]  /*3000*/  F2F.F16.F32 R70, R84 ;  /* 0x0000005400467304 */ /* 0x000e700000200800 */
[----:B------:R-:W4:Y:S01]  /*3010*/  F2F.F16.F32 R79, R78 ;  /* 0x0000004e004f7304 */ /* 0x000f220000200800 */
[----:B0-----:R-:W-:Y:S01]  /*3020*/  PRMT R155, R71, 0x5410, R74 ;  /* 0x00005410479b7816 */ /* 0x001fe2000000004a */
[----:B-1----:R-:W-:-:S04]  /*3030*/  IMAD.WIDE.U32 R70, R70, 0x10000, RZ ;  /* 0x0001000046467825 */ /* 0x002fc800078e00ff */
[----:B------:R-:W-:-:S04]  /*3040*/  IMAD.WIDE.U32 R80, R153, 0x10, R80 ;  /* 0x0000001099507825 */ /* 0x000fc800078e0050 */
[----:B------:R-:W-:Y:S01]  /*3050*/  IMAD.WIDE.U32 R82, R153, 0x8, R82 ;  /* 0x0000000899527825 */ /* 0x000fe200078e0052 */
[----:B------:R0:W-:Y:S01]  /*3060*/  STG.E.128 desc[UR8][R80.64], R64 ;  /* 0x0000004050007986 */ /* 0x0001e2000c101d08 */
[----:B-----5:R-:W-:Y:S02]  /*3070*/  SHF.R.U64 R75, R2, 0x10, R3 ;  /* 0x00000010024b7819 */ /* 0x020fe40000001203 */
[----:B------:R-:W-:-:S03]  /*3080*/  HADD2.F32 R74, -RZ, R2.H0_H0 ;  /* 0x20000002ff4a7230 */ /* 0x000fc60000004100 */
[----:B------:R-:W-:Y:S01]  /*3090*/  HADD2.F32 R75, -RZ, R75.H0_H0 ;  /* 0x2000004bff4b7230 */ /* 0x000fe20000004100 */
[----:B------:R-:W-:Y:S01]  /*30a0*/  SHF.R.U32.HI R77, RZ, 0x10, R3 ;  /* 0x00000010ff4d7819 */ /* 0x000fe20000011603 */
[----:B------:R-:W-:Y:S01]  /*30b0*/  HADD2.F32 R76, -RZ, R3.H0_H0 ;  /* 0x20000003ff4c7230 */ /* 0x000fe20000004100 */
[----:B----4-:R-:W-:Y:S01]  /*30c0*/  LOP3.LUT R2, R70, R79, RZ, 0xfc, !PT ;  /* 0x0000004f46027212 */ /* 0x010fe200078efcff */
[----:B------:R-:W-:Y:S01]  /*30d0*/  FMUL.FTZ R183, R183, R74 ;  /* 0x0000004ab7b77220 */ /* 0x000fe20000410000 */
[----:B------:R-:W-:Y:S01]  /*30e0*/  LOP3.LUT R3, R155, R71, RZ, 0xfc, !PT ;  /* 0x000000479b037212 */ /* 0x000fe200078efcff */
[----:B------:R-:W-:Y:S01]  /*30f0*/  FMUL.FTZ R0, R0, R75 ;  /* 0x0000004b00007220 */ /* 0x000fe20000410000 */
[----:B------:R-:W-:-:S03]  /*3100*/  HADD2.F32 R77, -RZ, R77.H0_H0 ;  /* 0x2000004dff4d7230 */ /* 0x000fc60000004100 */
[----:B------:R1:W-:Y:S01]  /*3110*/  STG.E.64 desc[UR8][R82.64], R2 ;  /* 0x0000000252007986 */ /* 0x0003e2000c101b08 */
[----:B------:R-:W-:Y:S01]  /*3120*/  HADD2.F32 R70, -RZ, R158.H0_H0 ;  /* 0x2000009eff467230 */ /* 0x000fe20000004100 */
        /* <DEDUP_REMOVED lines=9> */
[----:B---3--:R-:W-:Y:S01]  /*31c0*/  HADD2.F32 R70, -RZ, R89.H0_H0 ;  /* 0x20000059ff467230 */ /* 0x008fe20000004100 */
[--C-:B------:R-:W-:Y:S02]  /*31d0*/  SHF.R.U64 R74, R88, 0x10, R89.reuse ;  /* 0x00000010584a7819 */ /* 0x100fe40000001259 */
[----:B------:R-:W-:Y:S02]  /*31e0*/  SHF.R.U32.HI R89, RZ, 0x10, R89 ;  /* 0x00000010ff597819 */ /* 0x000fe40000011659 */
[----:B------:R-:W-:Y:S01]  /*31f0*/  FMUL.FTZ R193, R193, R70 ;  /* 0x00000046c1c17220 */ /* 0x000fe20000410000 */
[----:B------:R-:W-:Y:S02]  /*3200*/  HADD2.F32 R71, -RZ, R74.H0_H0 ;  /* 0x2000004aff477230 */ /* 0x000fe40000004100 */
[----:B------:R-:W-:-:S03]  /*3210*/  HADD2.F32 R88, -RZ, R88.H0_H0 ;  /* 0x20000058ff587230 */ /* 0x000fc60000004100 */
[----:B------:R-:W-:Y:S01]  /*3220*/  FMUL.FTZ R86, R186, R71 ;  /* 0x00000047ba567220 */ /* 0x000fe20000410000 */
[----:B------:R-:W-:Y:S02]  /*3230*/  HADD2.F32 R71, -RZ, R89.H0_H0 ;  /* 0x20000059ff477230 */ /* 0x000fe40000004100 */
[----:B------:R-:W-:Y:S01]  /*3240*/  FMUL.FTZ R189, R189, R88 ;  /* 0x00000058bdbd7220 */ /* 0x000fe20000410000 */
[----:B------:R-:W-:Y:S01]  /*3250*/  FMUL.FTZ R185, R185, R76 ;  /* 0x0000004cb9b97220 */ /* 0x000fe20000410000 */
[--C-:B--2---:R-:W-:Y:S01]  /*3260*/  SHF.R.U64 R75, R68, 0x10, R69.reuse ;  /* 0x00000010444b7819 */ /* 0x104fe20000001245 */
[----:B------:R-:W-:Y:S01]  /*3270*/  HADD2.F32 R70, -RZ, R69.H0_H0 ;  /* 0x20000045ff467230 */ /* 0x000fe20000004100 */
[----:B------:R-:W-:Y:S01]  /*3280*/  SHF.R.U32.HI R69, RZ, 0x10, R69 ;  /* 0x00000010ff457819 */ /* 0x000fe20000011645 */
[----:B------:R-:W-:Y:S02]  /*3290*/  HADD2.F32 R68, -RZ, R68.H0_H0 ;  /* 0x20000044ff447230 */ /* 0x000fe40000004100 */
[----:B------:R-:W-:-:S02]  /*32a0*/  HADD2.F32 R75, -RZ, R75.H0_H0 ;  /* 0x2000004bff4b7230 */ /* 0x000fc40000004100 */
[----:B0-----:R-:W-:Y:S01]  /*32b0*/  HADD2.F32 R65, -RZ, R69.H0_H0 ;  /* 0x20000045ff417230 */ /* 0x001fe20000004100 */
[--C-:B------:R-:W-:Y:S02]  /*32c0*/  SHF.R.U64 R64, R72, 0x10, R73.reuse ;  /* 0x0000001048407819 */ /* 0x100fe40000001249 */
[----:B------:R-:W-:Y:S01]  /*32d0*/  SHF.R.U32.HI R84, RZ, 0x10, R73 ;  /* 0x00000010ff547819 */ /* 0x000fe20000011649 */
[----:B------:R-:W-:Y:S02]  /*32e0*/  HADD2.F32 R72, -RZ, R72.H0_H0 ;  /* 0x20000048ff487230 */ /* 0x000fe40000004100 */
[----:B------:R-:W-:Y:S02]  /*32f0*/  HADD2.F32 R73, -RZ, R73.H0_H0 ;  /* 0x20000049ff497230 */ /* 0x000fe40000004100 */
[----:B-1----:R-:W-:Y:S02]  /*3300*/  HADD2.F32 R82, -RZ, R64.H0_H0 ;  /* 0x20000040ff527230 */ /* 0x002fe40000004100 */
[----:B------:R-:W-:-:S02]  /*3310*/  HADD2.F32 R84, -RZ, R84.H0_H0 ;  /* 0x20000054ff547230 */ /* 0x000fc40000004100 */
        /* <DEDUP_REMOVED lines=11> */
.L_x_8150:
        /* <DEDUP_REMOVED lines=12> */
[----:B------:R-:W-:Y:S01]  /*3490*/  FADD.FTZ R185, R173, -R182 ;  /* 0x800000b6adb97221 */ /* 0x000fe20000010000 */
[-CC-:B------:R-:W-:Y:S01]  /*34a0*/  FFMA.FTZ R172, R172, R168.reuse, R167.reuse ;  /* 0x000000a8acac7223 */ /* 0x180fe200000100a7 */
[----:B------:R-:W-:Y:S01]  /*34b0*/  FFMA.FTZ R178, R178, R168, R167 ;  /* 0x000000a8b2b27223 */ /* 0x000fe200000100a7 */
[----:B------:R-:W-:Y:S01]  /*34c0*/  FMUL.FTZ R180, R65, R154 ;  /* 0x0000009a41b47220 */ /* 0x000fe20000410000 */
[----:B------:R-:W-:Y:S01]  /*34d0*/  FADD.FTZ R65, R171, -R176 ;  /* 0x800000b0ab417221 */ /* 0x000fe20000010000 */
[C---:B------:R-:W-:Y:S01]  /*34e0*/  FFMA.FTZ R183, R150.reuse, R183, R44 ;  /* 0x000000b796b77223 */ /* 0x040fe2000001002c */
[C---:B------:R-:W-:Y:S01]  /*34f0*/  FFMA.FTZ R3, R150.reuse, R3, R45 ;  /* 0x0000000396037223 */ /* 0x040fe2000001002d */
[C---:B------:R-:W-:Y:S01]  /*3500*/  FFMA.FTZ R185, R150.reuse, R185, R46 ;  /* 0x000000b996b97223 */ /* 0x040fe2000001002e */
[----:B------:R-:W-:Y:S01]  /*3510*/  FFMA.FTZ R65, R150, R65, R49 ;  /* 0x0000004196417223 */ /* 0x000fe20000010031 */
[----:B------:R-:W-:Y:S01]  /*3520*/  FADD.FTZ R181, R175, -R178 ;  /* 0x800000b2afb57221 */ /* 0x000fe20000010000 */
[-CC-:B------:R-:W-:Y:S01]  /*3530*/  FFMA.FTZ R174, R174, R168.reuse, R167.reuse ;  /* 0x000000a8aeae7223 */ /* 0x180fe200000100a7 */
[----:B------:R-:W-:Y:S01]  /*3540*/  FFMA.FTZ R170, R170, R168, R167 ;  /* 0x000000a8aaaa7223 */ /* 0x000fe200000100a7 */
[-C--:B------:R-:W-:Y:S01]  /*3550*/  FMUL.FTZ R182, R65, R154.reuse ;  /* 0x0000009a41b67220 */ /* 0x080fe20000410000 */
[----:B------:R-:W-:Y:S01]  /*3560*/  FADD.FTZ R65, R85, -R172 ;  /* 0x800000ac55417221 */ /* 0x000fe20000010000 */
[-C--:B------:R-:W-:Y:S01]  /*3570*/  FMUL.FTZ R183, R183, R154.reuse ;  /* 0x0000009ab7b77220 */ /* 0x080fe20000410000 */
[-C--:B------:R-:W-:Y:S01]  /*3580*/  FMUL.FTZ R0, R3, R154.reuse ;  /* 0x0000009a03007220 */ /* 0x080fe20000410000 */
[----:B------:R-:W-:Y:S01]  /*3590*/  FMUL.FTZ R185, R185, R154 ;  /* 0x0000009ab9b97220 */ /* 0x000fe20000410000 */
[C---:B------:R-:W-:Y:S01]  /*35a0*/  FFMA.FTZ R65, R150.reuse, R65, R51 ;  /* 0x0000004196417223 */ /* 0x040fe20000010033 */
[----:B------:R-:W-:Y:S01]  /*35b0*/  FFMA.FTZ R181, R150, R181, R48 ;  /* 0x000000b596b57223 */ /* 0x000fe20000010030 */
[----:B------:R-:W-:Y:S01]  /*35c0*/  FADD.FTZ R187, R87, -R174 ;  /* 0x800000ae57bb7221 */ /* 0x000fe20000010000 */
[--C-:B------:R-:W-:Y:S01]  /*35d0*/  FFMA.FTZ R88, R88, R168, R167.reuse ;  /* 0x000000a858587223 */ /* 0x100fe200000100a7 */
[----:B------:R-:W-:Y:S01]  /*35e0*/  FADD.FTZ R87, R83, -R170 ;  /* 0x800000aa53577221 */ /* 0x000fe20000010000 */
[----:B------:R-:W-:Y:S01]  /*35f0*/  FMUL.FTZ R2, R4, R183 ;  /* 0x000000b704027220 */ /* 0x000fe20000410000 */
[----:B------:R-:W-:Y:S01]  /*3600*/  FMUL.FTZ R3, R5, R0 ;  /* 0x0000000005037220 */ /* 0x000fe20000410000 */
[----:B------:R-:W-:Y:S01]  /*3610*/  FMUL.FTZ R64, R6, R185 ;  /* 0x000000b906407220 */ /* 0x000fe20000410000 */
[-C--:B------:R-:W-:Y:S01]  /*3620*/  FMUL.FTZ R158, R65, R154.reuse ;  /* 0x0000009a419e7220 */ /* 0x080fe20000410000 */
[----:B------:R-:W-:Y:S01]  /*3630*/  FMUL.FTZ R181, R181, R154 ;  /* 0x0000009ab5b57220 */ /* 0x000fe20000410000 */
[----:B------:R-:W-:Y:S01]  /*3640*/  FADD.FTZ R65, R81, -R88 ;  /* 0x8000005851417221 */ /* 0x000fe20000010000 */
[C---:B------:R-:W-:Y:S01]  /*3650*/  FFMA.FTZ R187, R150.reuse, R187, R50 ;  /* 0x000000bb96bb7223 */ /* 0x040fe20000010032 */
[----:B------:R-:W-:Y:S01]  /*3660*/  FFMA.FTZ R87, R150, R87, R52 ;  /* 0x0000005796577223 */ /* 0x000fe20000010034 */
[----:B------:R0:W-:Y:S01]  /*3670*/  F2F.F16.F32 R173, R2 ;  /* 0x0000000200ad7304 */ /* 0x0001e20000200800 */
[----:B------:R-:W-:Y:S01]  /*3680*/  FFMA.FTZ R86, R86, R168, R167 ;  /* 0x000000a856567223 */ /* 0x000fe200000100a7 */
[----:B------:R-:W-:Y:S01]  /*3690*/  FFMA.FTZ R65, R150, R65, R53 ;  /* 0x0000004196417223 */ /* 0x000fe20000010035 */
[-C--:B------:R-:W-:Y:S01]  /*36a0*/  FMUL.FTZ R187, R187, R154.reuse ;  /* 0x0000009abbbb7220 */ /* 0x080fe20000410000 */
[-C--:B------:R-:W-:Y:S01]  /*36b0*/  FMUL.FTZ R87, R87, R154.reuse ;  /* 0x0000009a57577220 */ /* 0x080fe20000410000 */
[----:B------:R-:W-:Y:S01]  /*36c0*/  FADD.FTZ R89, R79, -R86 ;  /* 0x800000564f597221 */ /* 0x000fe20000010000 */
[----:B------:R-:W-:Y:S01]  /*36d0*/  FMUL.FTZ R86, R65, R154 ;  /* 0x0000009a41567220 */ /* 0x000fe20000410000 */
[--C-:B------:R-:W-:Y:S01]  /*36e0*/  FFMA.FTZ R65, R78, R168, R167.reuse ;  /* 0x000000a84e417223 */ /* 0x100fe200000100a7 */
[----:B------:R1:W-:Y:S01]  /*36f0*/  F2F.F16.F32 R68, R3 ;  /* 0x0000000300447304 */ /* 0x0003e20000200800 */
[----:B0-----:R-:W-:Y:S01]  /*3700*/  FMUL.FTZ R2, R7, R180 ;  /* 0x000000b407027220 */ /* 0x001fe20000410000 */
[-C--:B------:R-:W-:Y:S01]  /*3710*/  FFMA.FTZ R71, R84, R168.reuse, R167 ;  /* 0x000000a854477223 */ /* 0x080fe200000100a7 */
[----:B------:R-:W-:Y:S01]  /*3720*/  FADD.FTZ R171, R76, -R65 ;  /* 0x800000414cab7221 */ /* 0x000fe20000010000 */
[-CC-:B------:R-:W-:Y:S01]  /*3730*/  FFMA.FTZ R82, R82, R168.reuse, R167.reuse ;  /* 0x000000a852527223 */ /* 0x180fe200000100a7 */
[----:B------:R-:W-:Y:S01]  /*3740*/  FFMA.FTZ R80, R80, R168, R167 ;  /* 0x000000a850507223 */ /* 0x000fe200000100a7 */
[----:B------:R-:W-:Y:S01]  /*3750*/  FADD.FTZ R72, R72, -R71 ;  /* 0x8000004748487221 */ /* 0x000fe20000010000 */
[----:B------:R-:W-:Y:S01]  /*3760*/  FFMA.FTZ R89, R150, R89, R54 ;  /* 0x0000005996597223 */ /* 0x000fe20000010036 */
[----:B------:R0:W-:Y:S01]  /*3770*/  F2F.F16.F32 R66, R64 ;  /* 0x0000004000427304 */ /* 0x0001e20000200800 */
[----:B-1----:R-:W-:Y:S01]  /*3780*/  FMUL.FTZ R3, R8, R181 ;  /* 0x000000b508037220 */ /* 0x002fe20000410000 */
[----:B------:R-:W-:Y:S01]  /*3790*/  FADD.FTZ R85, R77, -R82 ;  /* 0x800000524d557221 */ /* 0x000fe20000010000 */
[----:B------:R-:W-:Y:S01]  /*37a0*/  FADD.FTZ R77, R73, -R80 ;  /* 0x80000050494d7221 */ /* 0x000fe20000010000 */
[----:B------:R-:W-:Y:S01]  /*37b0*/  FFMA.FTZ R73, R150, R72, R55 ;  /* 0x0000004896497223 */ /* 0x000fe20000010037 */
[----:B------:R-:W-:Y:S01]  /*37c0*/  FMUL.FTZ R71, R13, R86 ;  /* 0x000000560d477220 */ /* 0x000fe20000410000 */
[----:B------:R-:W-:Y:S01]  /*37d0*/  FMUL.FTZ R89, R89, R154 ;  /* 0x0000009a59597220 */ /* 0x000fe20000410000 */
[----:B------:R-:W-:Y:S01]  /*37e0*/  FFMA.FTZ R74, R74, R168, R167 ;  /* 0x000000a84a4a7223 */ /* 0x000fe200000100a7 */
[----:B------:R1:W2:Y:S01]  /*37f0*/  F2F.F16.F32 R67, R2 ;  /* 0x0000000200437304 */ /* 0x0002a20000200800 */
[----:B0-----:R-:W-:Y:S01]  /*3800*/  FMUL.FTZ R64, R9, R182 ;  /* 0x000000b609407220 */ /* 0x001fe20000410000 */
[----:B------:R-:W-:Y:S01]  /*3810*/  FMUL.FTZ R88, R73, R154 ;  /* 0x0000009a49587220 */ /* 0x000fe20000410000 */
[----:B------:R-:W-:Y:S01]  /*3820*/  FMUL.FTZ R72, R14, R89 ;  /* 0x000000590e487220 */ /* 0x000fe20000410000 */
[C---:B------:R-:W-:Y:S01]  /*3830*/  FFMA.FTZ R73, R150.reuse, R77, R57 ;  /* 0x0000004d96497223 */ /* 0x040fe20000010039 */
[----:B------:R-:W-:Y:S01]  /*3840*/  FADD.FTZ R79, R75, -R74 ;  /* 0x8000004a4b4f7221 */ /* 0x000fe20000010000 */
[----:B------:R-:W-:Y:S01]  /*3850*/  FMUL.FTZ R76, R15, R88 ;  /* 0x000000580f4c7220 */ /* 0x000fe20000410000 */
[----:B------:R-:W-:Y:S01]  /*3860*/  FFMA.FTZ R171, R150, R171, R58 ;  /* 0x000000ab96ab7223 */ /* 0x000fe2000001003a */
[----:B------:R0:W-:Y:S01]  /*3870*/  F2F.F16.F32 R175, R3 ;  /* 0x0000000300af7304 */ /* 0x0001e20000200800 */
[----:B-1----:R-:W-:-:S07]  /*3880*/  FMUL.FTZ R2, R10, R187 ;  /* 0x000000bb0a027220 */ /* 0x002fce0000410000 */
[----:B------:R1:W3:Y:S01]  /*3890*/  F2F.F16.F32 R70, R64 ;  /* 0x0000004000467304 */ /* 0x0002e20000200800 */
[----:B0-----:R-:W-:-:S07]  /*38a0*/  FMUL.FTZ R3, R11, R158 ;  /* 0x0000009e0b037220 */ /* 0x001fce0000410000 */
[----:B------:R2:W-:Y:S01]  /*38b0*/  F2F.F16.F32 R82, R71 ;  /* 0x0000004700527304 */ /* 0x0005e20000200800 */
[----:B-1----:R-:W-:Y:S01]  /*38c0*/  FMUL.FTZ R64, R12, R87 ;  /* 0x000000570c407220 */ /* 0x002fe20000410000 */
[----:B------:R-:W-:Y:S01]  /*38d0*/  FFMA.FTZ R79, R150, R79, R59 ;  /* 0x0000004f964f7223 */ /* 0x000fe2000001003b */
[----:B------:R-:W-:-:S05]  /*38e0*/  FMUL.FTZ R171, R171, R154 ;  /* 0x0000009aabab7220 */ /* 0x000fca0000410000 */
[----:B------:R-:W-:Y:S01]  /*38f0*/  F2F.F16.F32 R69, R2 ;  /* 0x0000000200457304 */ /* 0x000fe20000200800 */
[----:B--2---:R-:W-:Y:S01]  /*3900*/  PRMT R71, R66, 0x5410, R67 ;  /* 0x0000541042477816 */ /* 0x004fe20000000043 */
[----:B---3--:R-:W-:-:S06]  /*3910*/  IMAD.WIDE.U32 R66, R70, 0x10000, RZ ;  /* 0x0001000046427825 */ /* 0x008fcc00078e00ff */
[----:B------:R0:W1:Y:S08]  /*3920*/  F2F.F16.F32 R170, R3 ;  /* 0x0000000300aa7304 */ /* 0x0000700000200800 */
[----:B------:R2:W-:Y:S01]  /*3930*/  F2F.F16.F32 R83, R64 ;  /* 0x0000004000537304 */ /* 0x0005e20000200800 */
[----:B0-----:R-:W0:Y:S01]  /*3940*/  LDC.64 R2, c[0x0][0x390] ;  /* 0x0000e400ff027b82 */ /* 0x001e220000000a00 */
[----:B-1----:R-:W-:-:S06]  /*3950*/  PRMT R77, R69, 0x5410, R170 ;  /* 0x00005410454d7816 */ /* 0x002fcc00000000aa */
[----:B------:R1:W-:Y:S01]  /*3960*/  F2F.F16.F32 R80, R72 ;  /* 0x0000004800507304 */ /* 0x0003e20000200800 */
[----:B--2---:R-:W2:Y:S01]  /*3970*/  LDC.64 R64, c[0x0][0x468] ;  /* 0x00011a00ff407b82 */ /* 0x004ea20000000a00 */
[----:B------:R-:W-:Y:S01]  /*3980*/  FMUL.FTZ R170, R73, R154 ;  /* 0x0000009a49aa7220 */ /* 0x000fe20000410000 */
[----:B------:R-:W-:Y:S01]  /*3990*/  LOP3.LUT R73, R77, R67, RZ, 0xfc, !PT ;  /* 0x000000434d497212 */ /* 0x000fe200078efcff */
[----:B------:R-:W-:-:S04]  /*39a0*/  IMAD.WIDE.U32 R68, R68, 0x10000, RZ ;  /* 0x0001000044447825 */ /* 0x000fc800078e00ff */
[----:B------:R2:W3:Y:S01]  /*39b0*/  F2F.F16.F32 R81, R76 ;  /* 0x0000004c00517304 */ /* 0x0004e20000200800 */
[----:B------:R-:W-:Y:S01]  /*39c0*/  FMUL.FTZ R78, R17, R170 ;  /* 0x000000aa114e7220 */ /* 0x000fe20000410000 */
[----:B------:R-:W-:Y:S01]  /*39d0*/  FMUL.FTZ R172, R79, R154 ;  /* 0x0000009a4fac7220 */ /* 0x000fe20000410000 */
[----:B------:R-:W-:Y:S02]  /*39e0*/  LOP3.LUT R71, R71, R69, RZ, 0xfc, !PT ;  /* 0x0000004547477212 */ /* 0x000fe400078efcff */
[----:B------:R-:W-:Y:S01]  /*39f0*/  LOP3.LUT R70, R68, R173, RZ, 0xfc, !PT ;  /* 0x000000ad44467212 */ /* 0x000fe200078efcff */
[----:B------:R-:W-:Y:S01]  /*3a00*/  FMUL.FTZ R84, R18, R171 ;  /* 0x000000ab12547220 */ /* 0x000fe20000410000 */
[----:B-1----:R-:W-:Y:S01]  /*3a10*/  LOP3.LUT R72, R66, R175, RZ, 0xfc, !PT ;  /* 0x000000af42487212 */ /* 0x002fe200078efcff */
[----:B------:R1:W-:Y:S01]  /*3a20*/  F2F.F16.F32 R173, R78 ;  /* 0x0000004e00ad7304 */ /* 0x0003e20000200800 */
[----:B0-----:R-:W-:-:S04]  /*3a30*/  IMAD.WIDE.U32 R74, R159, 0x8, R2 ;  /* 0x000000089f4a7825 */ /* 0x001fc800078e0002 */
[----:B--2---:R-:W-:-:S04]  /*3a40*/  IMAD.WIDE.U32 R76, R159, 0x8, R64 ;  /* 0x000000089f4c7825 */ /* 0x004fc800078e0040 */
[----:B------:R-:W-:Y:S01]  /*3a50*/  FFMA.FTZ R159, R150, R85, R56 ;  /* 0x00000055969f7223 */ /* 0x000fe20000010038 */
[----:B------:R0:W2:Y:S01]  /*3a60*/  LDG.E.64 R66, desc[UR8][R74.64] ;  /* 0x000000084a427981 */ /* 0x0000a2000c1e1b00 */
[----:B------:R-:W-:Y:S01]  /*3a70*/  FMUL.FTZ R85, R19, R172 ;  /* 0x000000ac13557220 */ /* 0x000fe20000410000 */
[----:B------:R-:W-:-:S04]  /*3a80*/  IMAD.WIDE.U32 R68, R169, 0x8, R2 ;  /* 0x00000008a9447825 */ /* 0x000fc800078e0002 */
[----:B------:R-:W-:Y:S01]  /*3a90*/  FMUL.FTZ R159, R159, R154 ;  /* 0x0000009a9f9f7220 */ /* 0x000fe20000410000 */
[----:B------:R-:W-:Y:S01]  /*3aa0*/  F2F.F16.F32 R174, R84 ;  /* 0x0000005400ae7304 */ /* 0x000fe20000200800 */
[----:B------:R4:W-:Y:S01]  /*3ab0*/  STG.E.64 desc[UR8][R76.64], R70 ;  /* 0x000000464c007986 */ /* 0x0009e2000c101b08 */
[----:B-1----:R-:W-:-:S04]  /*3ac0*/  IMAD.WIDE.U32 R78, R169, 0x8, R64 ;  /* 0x00000008a94e7825 */ /* 0x002fc800078e0040 */
[----:B------:R-:W-:Y:S01]  /*3ad0*/  FMUL.FTZ R169, R16, R159 ;  /* 0x0000009f10a97220 */ /* 0x000fe20000410000 */
[----:B---3--:R-:W-:Y:S01]  /*3ae0*/  PRMT R177, R80, 0x5410, R81 ;  /* 0x0000541050b17816 */ /* 0x008fe20000000051 */
[----:B------:R-:W3:Y:S01]  /*3af0*/  LDG.E.64 R68, desc[UR8][R68.64] ;  /* 0x0000000844447981 */ /* 0x000ee2000c1e1b00 */
[----:B------:R-:W-:Y:S01]  /*3b00*/  IMAD.WIDE.U32 R80, R157, 0x8, R2 ;  /* 0x000000089d507825 */ /* 0x000fe200078e0002 */
[----:B------:R1:W5:Y:S02]  /*3b10*/  F2F.F16.F32 R175, R85 ;  /* 0x0000005500af7304 */ /* 0x0003640000200800 */
[----:B------:R5:W-:Y:S01]  /*3b20*/  STG.E.64 desc[UR8][R78.64], R72 ;  /* 0x000000484e007986 */ /* 0x000be2000c101b08 */
[----:B0-----:R-:W-:-:S03]  /*3b30*/  IMAD.WIDE.U32 R74, R82, 0x10000, RZ ;  /* 0x00010000524a7825 */ /* 0x001fc600078e00ff */
[----:B----4-:R0:W4:Y:S02]  /*3b40*/  LDG.E.64 R70, desc[UR8][R80.64] ;  /* 0x0000000850467981 */ /* 0x010124000c1e1b00 */
[----:B------:R-:W0:Y:S01]  /*3b50*/  F2F.F16.F32 R169, R169 ;  /* 0x000000a900a97304 */ /* 0x000e220000200800 */
[----:B------:R-:W-:Y:S01]  /*3b60*/  LOP3.LUT R74, R74, R83, RZ, 0xfc, !PT ;  /* 0x000000534a4a7212 */ /* 0x000fe200078efcff */
[----:B------:R-:W-:Y:S01]  /*3b70*/  IMAD.WIDE.U32 R82, R157, 0x8, R64 ;  /* 0x000000089d527825 */ /* 0x000fe200078e0040 */
[----:B------:R-:W-:-:S03]  /*3b80*/  LOP3.LUT R75, R177, R75, RZ, 0xfc, !PT ;  /* 0x0000004bb14b7212 */ /* 0x000fc600078efcff */
[----:B-1----:R-:W-:Y:S01]  /*3b90*/  IMAD.WIDE.U32 R84, R155, 0x8, R2 ;  /* 0x000000089b547825 */ /* 0x002fe200078e0002 */
[----:B-----5:R-:W-:Y:S01]  /*3ba0*/  PRMT R175, R174, 0x5410, R175 ;  /* 0x00005410aeaf7816 */ /* 0x020fe200000000af */
[----:B------:R1:W-:Y:S02]  /*3bb0*/  STG.E.64 desc[UR8][R82.64], R74 ;  /* 0x0000004a52007986 */ /* 0x0003e4000c101b08 */
[----:B------:R-:W-:Y:S02]  /*3bc0*/  IMAD.WIDE.U32 R76, R173, 0x10000, RZ ;  /* 0x00010000ad4c7825 */ /* 0x000fe400078e00ff */
[----:B------:R5:W4:Y:S02]  /*3bd0*/  LDG.E.64 R72, desc[UR8][R84.64] ;  /* 0x0000000854487981 */ /* 0x000b24000c1e1b00 */
[----:B------:R-:W-:Y:S01]  /*3be0*/  IMAD.WIDE.U32 R78, R155, 0x8, R64 ;  /* 0x000000089b4e7825 */ /* 0x000fe200078e0040 */
[----:B------:R-:W-:Y:S02]  /*3bf0*/  LOP3.LUT R77, R175, R77, RZ, 0xfc, !PT ;  /* 0x0000004daf4d7212 */ /* 0x000fe400078efcff */
[----:B0-----:R-:W-:Y:S01]  /*3c00*/  LOP3.LUT R76, R76, R169, RZ, 0xfc, !PT ;  /* 0x000000a94c4c7212 */ /* 0x001fe200078efcff */
[----:B------:R-:W-:-:S04]  /*3c10*/  IMAD.WIDE.U32 R2, R153, 0x8, R2 ;  /* 0x0000000899027825 */ /* 0x000fc800078e0002 */
[----:B------:R0:W-:Y:S04]  /*3c20*/  STG.E.64 desc[UR8][R78.64], R76 ;  /* 0x0000004c4e007986 */ /* 0x0001e8000c101b08 */
[----:B------:R-:W4:Y:S01]  /*3c30*/  LDG.E.64 R2, desc[UR8][R2.64] ;  /* 0x0000000802027981 */ /* 0x000f22000c1e1b00 */
        /* <DEDUP_REMOVED lines=8> */
[----:B-1----:R-:W-:Y:S01]  /*3cc0*/  FFMA.FTZ R75, R150, R165, R62 ;  /* 0x000000a5964b7223 */ /* 0x002fe2000001003e */
[----:B------:R-:W-:-:S04]  /*3cd0*/  IMAD.WIDE.U32 R64, R153, 0x8, R64 ;  /* 0x0000000899407825 */ /* 0x000fc800078e0040 */
[----:B------:R-:W-:Y:S01]  /*3ce0*/  FMUL.FTZ R165, R75, R154 ;  /* 0x0000009a4ba57220 */ /* 0x000fe20000410000 */
[----:B------:R-:W-:-:S03]  /*3cf0*/  FFMA.FTZ R75, R150, R166, R63 ;  /* 0x000000a6964b7223 */ /* 0x000fc6000001003f */
[----:B------:R-:W-:Y:S01]  /*3d00*/  FMUL.FTZ R80, R22, R165 ;  /* 0x000000a516507220 */ /* 0x000fe20000410000 */
[----:B-----5:R-:W-:Y:S01]  /*3d10*/  FMUL.FTZ R84, R75, R154 ;  /* 0x0000009a4b547220 */ /* 0x020fe20000410000 */
[C---:B------:R-:W-:Y:S02]  /*3d20*/  FFMA.FTZ R75, R150.reuse, R81, R61 ;  /* 0x00000051964b7223 */ /* 0x040fe4000001003d */
[----:B0-----:R0:W-:Y:S01]  /*3d30*/  F2F.F16.F32 R76, R80 ;  /* 0x00000050004c7304 */ /* 0x0011e20000200800 */
[----:B------:R-:W-:Y:S01]  /*3d40*/  FMUL.FTZ R77, R23, R84 ;  /* 0x00000054174d7220 */ /* 0x000fe20000410000 */
[----:B------:R-:W-:Y:S01]  /*3d50*/  FMUL.FTZ R82, R75, R154 ;  /* 0x0000009a4b527220 */ /* 0x000fe20000410000 */
[----:B------:R-:W-:-:S03]  /*3d60*/  FFMA.FTZ R75, R150, R161, R60 ;  /* 0x000000a1964b7223 */ /* 0x000fc6000001003c */
[----:B------:R-:W-:Y:S01]  /*3d70*/  FMUL.FTZ R83, R21, R82 ;  /* 0x0000005215537220 */ /* 0x000fe20000410000 */
[----:B------:R-:W-:Y:S01]  /*3d80*/  FMUL.FTZ R161, R75, R154 ;  /* 0x0000009a4ba17220 */ /* 0x000fe20000410000 */
[----:B------:R-:W1:Y:S03]  /*3d90*/  F2F.F16.F32 R77, R77 ;  /* 0x0000004d004d7304 */ /* 0x000e660000200800 */
[----:B0-----:R-:W-:-:S05]  /*3da0*/  FMUL.FTZ R80, R20, R161 ;  /* 0x000000a114507220 */ /* 0x001fca0000410000 */
[----:B------:R-:W0:Y:S01]  /*3db0*/  F2F.F16.F32 R74, R83 ;  /* 0x00000053004a7304 */ /* 0x000e220000200800 */
[----:B-1----:R-:W-:-:S07]  /*3dc0*/  PRMT R85, R76, 0x5410, R77 ;  /* 0x000054104c557816 */ /* 0x002fce000000004d */
[----:B------:R-:W1:Y:S01]  /*3dd0*/  F2F.F16.F32 R81, R80 ;  /* 0x0000005000517304 */ /* 0x000e620000200800 */
[----:B0-----:R-:W-:-:S04]  /*3de0*/  IMAD.WIDE.U32 R74, R74, 0x10000, RZ ;  /* 0x000100004a4a7825 */ /* 0x001fc800078e00ff */
[----:B--2---:R-:W-:Y:S01]  /*3df0*/  HADD2.F32 R76, -RZ, R66.H0_H0 ;  /* 0x20000042ff4c7230 */ /* 0x004fe20000004100 */
[--C-:B------:R-:W-:Y:S01]  /*3e00*/  SHF.R.U64 R150, R66, 0x10, R67.reuse ;  /* 0x0000001042967819 */ /* 0x100fe20000001243 */
[----:B------:R-:W-:Y:S01]  /*3e10*/  HADD2.F32 R78, -RZ, R67.H0_H0 ;  /* 0x20000043ff4e7230 */ /* 0x000fe20000004100 */
[----:B-1----:R-:W-:Y:S02]  /*3e20*/  LOP3.LUT R66, R74, R81, RZ, 0xfc, !PT ;  /* 0x000000514a427212 */ /* 0x002fe400078efcff */
[----:B------:R-:W-:Y:S01]  /*3e30*/  FMUL.FTZ R183, R183, R76 ;  /* 0x0000004cb7b77220 */ /* 0x000fe20000410000 */
[----:B------:R-:W-:Y:S01]  /*3e40*/  SHF.R.U32.HI R79, RZ, 0x10, R67 ;  /* 0x00000010ff4f7819 */ /* 0x000fe20000011643 */
[----:B------:R-:W-:Y:S01]  /*3e50*/  HADD2.F32 R77, -RZ, R150.H0_H0 ;  /* 0x20000096ff4d7230 */ /* 0x000fe20000004100 */
[----:B------:R-:W-:Y:S01]  /*3e60*/  LOP3.LUT R67, R85, R75, RZ, 0xfc, !PT ;  /* 0x0000004b55437212 */ /* 0x000fe200078efcff */
[----:B---3--:R-:W-:Y:S01]  /*3e70*/  HADD2.F32 R74, -RZ, R68.H0_H0 ;  /* 0x20000044ff4a7230 */ /* 0x008fe20000004100 */
[--C-:B------:R-:W-:Y:S01]  /*3e80*/  SHF.R.U64 R76, R68, 0x10, R69.reuse ;  /* 0x00000010444c7819 */ /* 0x100fe20000001245 */
[----:B------:R-:W-:Y:S01]  /*3e90*/  HADD2.F32 R68, -RZ, R69.H0_H0 ;  /* 0x20000045ff447230 */ /* 0x000fe20000004100 */
[----:B------:R-:W-:Y:S01]  /*3ea0*/  SHF.R.U32.HI R75, RZ, 0x10, R69 ;  /* 0x00000010ff4b7819 */ /* 0x000fe20000011645 */
[----:B------:R0:W-:Y:S01]  /*3eb0*/  STG.E.64 desc[UR8][R64.64], R66 ;  /* 0x0000004240007986 */ /* 0x0001e2000c101b08 */
[----:B------:R-:W-:Y:S01]  /*3ec0*/  FMUL.FTZ R181, R181, R74 ;  /* 0x0000004ab5b57220 */ /* 0x000fe20000410000 */
[----:B------:R-:W-:-:S02]  /*3ed0*/  HADD2.F32 R69, -RZ, R76.H0_H0 ;  /* 0x2000004cff457230 */ /* 0x000fc40000004100 */
[----:B------:R-:W-:Y:S01]  /*3ee0*/  FMUL.FTZ R187, R187, R68 ;  /* 0x00000044bbbb7220 */ /* 0x000fe20000410000 */
[----:B------:R-:W-:Y:S02]  /*3ef0*/  HADD2.F32 R79, -RZ, R79.H0_H0 ;  /* 0x2000004fff4f7230 */ /* 0x000fe40000004100 */
[----:B------:R-:W-:Y:S01]  /*3f00*/  FMUL.FTZ R185, R185, R78 ;  /* 0x0000004eb9b97220 */ /* 0x000fe20000410000 */
[----:B----4-:R-:W-:Y:S01]  /*3f10*/  SHF.R.U64 R74, R70, 0x10, R71 ;  /* 0x00000010464a7819 */ /* 0x010fe20000001247 */
[----:B------:R-:W-:Y:S02]  /*3f20*/  HADD2.F32 R70, -RZ, R70.H0_H0 ;  /* 0x20000046ff467230 */ /* 0x000fe40000004100 */
[----:B------:R-:W-:Y:S01]  /*3f30*/  FMUL.FTZ R182, R182, R69 ;  /* 0x00000045b6b67220 */ /* 0x000fe20000410000 */
[----:B------:R-:W-:Y:S02]  /*3f40*/  HADD2.F32 R68, -RZ, R71.H0_H0 ;  /* 0x20000047ff447230 */ /* 0x000fe40000004100 */
[----:B------:R-:W-:Y:S01]  /*3f50*/  FMUL.FTZ R0, R0, R77 ;  /* 0x0000004d00007220 */ /* 0x000fe20000410000 */
[----:B------:R-:W-:-:S02]  /*3f60*/  HADD2.F32 R69, -RZ, R74.H0_H0 ;  /* 0x2000004aff457230 */ /* 0x000fc40000004100 */
[----:B------:R-:W-:Y:S01]  /*3f70*/  FMUL.FTZ R189, R87, R70 ;  /* 0x0000004657bd7220 */ /* 0x000fe20000410000 */
[----:B------:R-:W-:Y:S01]  /*3f80*/  SHF.R.U32.HI R70, RZ, 0x10, R71 ;  /* 0x00000010ff467819 */ /* 0x000fe20000011647 */
[----:B------:R-:W-:Y:S01]  /*3f90*/  FMUL.FTZ R193, R89, R68 ;  /* 0x0000004459c17220 */ /* 0x000fe20000410000 */
[----:B------:R-:W-:Y:S02]  /*3fa0*/  HADD2.F32 R75, -RZ, R75.H0_H0 ;  /* 0x2000004bff4b7230 */ /* 0x000fe40000004100 */
[----:B------:R-:W-:Y:S01]  /*3fb0*/  FMUL.FTZ R86, R86, R69 ;  /* 0x0000004556567220 */ /* 0x000fe20000410000 */
[----:B------:R-:W-:Y:S01]  /*3fc0*/  FMUL.FTZ R180, R180, R79 ;  /* 0x0000004fb4b47220 */ /* 0x000fe20000410000 */
[----:B------:R-:W-:Y:S01]  /*3fd0*/  HADD2.F32 R69, -RZ, R70.H0_H0 ;  /* 0x20000046ff457230 */ /* 0x000fe20000004100 */
[----:B------:R-:W-:Y:S01]  /*3fe0*/  SHF.R.U64 R71, R72, 0x10, R73 ;  /* 0x0000001048477819 */ /* 0x000fe20000001249 */
        /* <DEDUP_REMOVED lines=8> */
[----:B------:R-:W-:Y:S02]  /*4070*/  HADD2.F32 R69, -RZ, R69.H0_H0 ;  /* 0x20000045ff457230 */ /* 0x000fe40000004100 */
[----:B------:R-:W-:Y:S01]  /*4080*/  FMUL.FTZ R192, R170, R71 ;  /* 0x00000047aac07220 */ /* 0x000fe20000410000 */
[--C-:B------:R-:W-:Y:S01]  /*4090*/  SHF.R.U64 R70, R2, 0x10, R3.reuse ;  /* 0x0000001002467819 */ /* 0x100fe20000001203 */
[----:B0-----:R-:W-:Y:S01]  /*40a0*/  HADD2.F32 R64, -RZ, R3.H0_H0 ;  /* 0x20000003ff407230 */ /* 0x001fe20000004100 */
        /* <DEDUP_REMOVED lines=9> */
[----:B------:R-:W-:Y:S06]  /*4140*/  BRA `(.L_x_8152) ;  /* 0x0000000c007c7947 */ /* 0x000fec0003800000 */
.L_x_8153:
        /* <DEDUP_REMOVED lines=27> */
[----:B------:R0:W-:Y:S01]  /*4300*/  F2F.F16.F32 R89, R71 ;  /* 0x0000004700597304 */ /* 0x0001e20000200800 */
[----:B------:R-:W-:Y:S01]  /*4310*/  FFMA.FTZ R69, R150, R69, R49 ;  /* 0x0000004596457223 */ /* 0x000fe20000010031 */
[-CC-:B------:R-:W-:Y:S01]  /*4320*/  FFMA.FTZ R170, R170, R168.reuse, R167.reuse ;  /* 0x000000a8aaaa7223 */ /* 0x180fe200000100a7 */
[----:B------:R-:W-:Y:S01]  /*4330*/  FADD.FTZ R65, R177, -R184 ;  /* 0x800000b8b1417221 */ /* 0x000fe20000010000 */
[--C-:B------:R-:W-:Y:S01]  /*4340*/  FFMA.FTZ R88, R88, R168, R167.reuse ;  /* 0x000000a858587223 */ /* 0x100fe200000100a7 */
[----:B------:R-:W-:Y:S01]  /*4350*/  FMUL.FTZ R182, R69, R154 ;  /* 0x0000009a45b67220 */ /* 0x000fe20000410000 */
[----:B------:R-:W-:Y:S01]  /*4360*/  FFMA.FTZ R177, R84, R168, R167 ;  /* 0x000000a854b17223 */ /* 0x000fe200000100a7 */
[C---:B------:R-:W-:Y:S01]  /*4370*/  FFMA.FTZ R65, R150.reuse, R65, R45 ;  /* 0x0000004196417223 */ /* 0x040fe2000001002d */
[----:B------:R-:W-:Y:S01]  /*4380*/  F2F.F16.F32 R173, R2 ;  /* 0x0000000200ad7304 */ /* 0x000fe20000200800 */
[----:B0-----:R-:W-:Y:S01]  /*4390*/  FFMA.FTZ R71, R150, R172, R51 ;  /* 0x000000ac96477223 */ /* 0x001fe20000010033 */
[----:B------:R-:W-:Y:S01]  /*43a0*/  FMUL.FTZ R85, R9, R182 ;  /* 0x000000b609557220 */ /* 0x000fe20000410000 */
[----:B------:R-:W-:Y:S01]  /*43b0*/  FADD.FTZ R83, R83, -R170 ;  /* 0x800000aa53537221 */ /* 0x000fe20000010000 */
[----:B------:R-:W-:Y:S01]  /*43c0*/  FADD.FTZ R88, R81, -R88 ;  /* 0x8000005851587221 */ /* 0x000fe20000010000 */
[-C--:B------:R-:W-:Y:S01]  /*43d0*/  FMUL.FTZ R184, R71, R154.reuse ;  /* 0x0000009a47b87220 */ /* 0x080fe20000410000 */
[----:B------:R-:W-:Y:S01]  /*43e0*/  FMUL.FTZ R0, R65, R154 ;  /* 0x0000009a41007220 */ /* 0x000fe20000410000 */
[----:B------:R-:W-:Y:S01]  /*43f0*/  FADD.FTZ R177, R72, -R177 ;  /* 0x800000b148b17221 */ /* 0x000fe20000010000 */
[----:B------:R0:W1:Y:S01]  /*4400*/  F2F.F16.F32 R2, R70 ;  /* 0x0000004600027304 */ /* 0x0000620000200800 */
[----:B------:R-:W-:Y:S01]  /*4410*/  FFMA.FTZ R72, R150, R83, R52 ;  /* 0x0000005396487223 */ /* 0x000fe20000010034 */
[-CC-:B------:R-:W-:Y:S01]  /*4420*/  FFMA.FTZ R82, R82, R168.reuse, R167.reuse ;  /* 0x000000a852527223 */ /* 0x180fe200000100a7 */
[-CC-:B------:R-:W-:Y:S01]  /*4430*/  FFMA.FTZ R80, R80, R168.reuse, R167.reuse ;  /* 0x000000a850507223 */ /* 0x180fe200000100a7 */
[--C-:B------:R-:W-:Y:S01]  /*4440*/  FFMA.FTZ R83, R78, R168, R167.reuse ;  /* 0x000000a84e537223 */ /* 0x100fe200000100a7 */
[----:B------:R-:W-:Y:S01]  /*4450*/  FMUL.FTZ R3, R5, R0 ;  /* 0x0000000005037220 */ /* 0x000fe20000410000 */
[----:B------:R-:W-:Y:S01]  /*4460*/  FFMA.FTZ R78, R74, R168, R167 ;  /* 0x000000a84a4e7223 */ /* 0x000fe200000100a7 */
[-C--:B------:R-:W-:Y:S01]  /*4470*/  FMUL.FTZ R189, R72, R154.reuse ;  /* 0x0000009a48bd7220 */ /* 0x080fe20000410000 */
[----:B------:R2:W-:Y:S01]  /*4480*/  F2F.F16.F32 R175, R158 ;  /* 0x0000009e00af7304 */ /* 0x0005e20000200800 */
[----:B0-----:R-:W-:Y:S01]  /*4490*/  FFMA.FTZ R70, R150, R87, R50 ;  /* 0x0000005796467223 */ /* 0x001fe20000010032 */
[----:B------:R-:W-:Y:S01]  /*44a0*/  FADD.FTZ R179, R77, -R82 ;  /* 0x800000524db37221 */ /* 0x000fe20000010000 */
[----:B------:R-:W-:Y:S01]  /*44b0*/  FADD.FTZ R174, R73, -R80 ;  /* 0x8000005049ae7221 */ /* 0x000fe20000010000 */
[----:B------:R-:W-:Y:S01]  /*44c0*/  FMUL.FTZ R77, R12, R189 ;  /* 0x000000bd0c4d7220 */ /* 0x000fe20000410000 */
[----:B------:R-:W-:Y:S01]  /*44d0*/  FMUL.FTZ R187, R70, R154 ;  /* 0x0000009a46bb7220 */ /* 0x000fe20000410000 */
[----:B------:R-:W-:Y:S01]  /*44e0*/  FADD.FTZ R176, R75, -R78 ;  /* 0x8000004e4bb07221 */ /* 0x000fe20000010000 */
[----:B------:R-:W-:Y:S01]  /*44f0*/  FFMA.FTZ R75, R150, R177, R55 ;  /* 0x000000b1964b7223 */ /* 0x000fe20000010037 */
[----:B------:R0:W-:Y:S01]  /*4500*/  F2F.F16.F32 R87, R85 ;  /* 0x0000005500577304 */ /* 0x0001e20000200800 */
[----:B--2---:R-:W-:Y:S01]  /*4510*/  FFMA.FTZ R158, R86, R168, R167 ;  /* 0x000000a8569e7223 */ /* 0x004fe200000100a7 */
[----:B------:R-:W-:Y:S01]  /*4520*/  FMUL.FTZ R81, R10, R187 ;  /* 0x000000bb0a517220 */ /* 0x000fe20000410000 */
[----:B------:R-:W-:Y:S01]  /*4530*/  FFMA.FTZ R73, R150, R88, R53 ;  /* 0x0000005896497223 */ /* 0x000fe20000010035 */
[----:B-1----:R-:W-:Y:S01]  /*4540*/  PRMT R89, R2, 0x5410, R89 ;  /* 0x0000541002597816 */ /* 0x002fe20000000059 */
[----:B------:R-:W-:Y:S01]  /*4550*/  FADD.FTZ R171, R79, -R158 ;  /* 0x8000009e4fab7221 */ /* 0x000fe20000010000 */
[----:B------:R-:W-:Y:S01]  /*4560*/  FMUL.FTZ R79, R11, R184 ;  /* 0x000000b80b4f7220 */ /* 0x000fe20000410000 */
[----:B------:R-:W-:Y:S01]  /*4570*/  FMUL.FTZ R186, R73, R154 ;  /* 0x0000009a49ba7220 */ /* 0x000fe20000410000 */
[----:B------:R1:W-:Y:S01]  /*4580*/  F2F.F16.F32 R86, R81 ;  /* 0x0000005100567304 */ /* 0x0003e20000200800 */
[----:B------:R-:W-:Y:S01]  /*4590*/  FFMA.FTZ R74, R150, R171, R54 ;  /* 0x000000ab964a7223 */ /* 0x000fe20000010036 */
[----:B0-----:R-:W0:Y:S01]  /*45a0*/  LDC.64 R84, c[0x0][0x390] ;  /* 0x0000e400ff547b82 */ /* 0x001e220000000a00 */
[----:B------:R-:W-:Y:S01]  /*45b0*/  FADD.FTZ R171, R76, -R83 ;  /* 0x800000534cab7221 */ /* 0x000fe20000010000 */
[----:B------:R-:W-:Y:S01]  /*45c0*/  FMUL.FTZ R158, R13, R186 ;  /* 0x000000ba0d9e7220 */ /* 0x000fe20000410000 */
[-C--:B------:R-:W-:Y:S01]  /*45d0*/  FMUL.FTZ R193, R74, R154.reuse ;  /* 0x0000009a4ac17220 */ /* 0x080fe20000410000 */
[-C--:B------:R-:W-:Y:S01]  /*45e0*/  FMUL.FTZ R188, R75, R154.reuse ;  /* 0x0000009a4bbc7220 */ /* 0x080fe20000410000 */
[----:B------:R-:W-:Y:S01]  /*45f0*/  FFMA.FTZ R78, R150, R171, R58 ;  /* 0x000000ab964e7223 */ /* 0x000fe2000001003a */
[----:B------:R-:W2:Y:S01]  /*4600*/  F2F.F16.F32 R79, R79 ;  /* 0x0000004f004f7304 */ /* 0x000ea20000200800 */
[----:B------:R-:W-:Y:S01]  /*4610*/  FMUL.FTZ R172, R14, R193 ;  /* 0x000000c10eac7220 */ /* 0x000fe20000410000 */
[----:B-1----:R-:W1:Y:S01]  /*4620*/  LDC.64 R80, c[0x0][0x478] ;  /* 0x00011e00ff507b82 */ /* 0x002e620000000a00 */
[----:B------:R-:W-:-:S04]  /*4630*/  FMUL.FTZ R191, R78, R154 ;  /* 0x0000009a4ebf7220 */ /* 0x000fc80000410000 */
[----:B------:R-:W-:Y:S01]  /*4640*/  FMUL.FTZ R178, R18, R191 ;  /* 0x000000bf12b27220 */ /* 0x000fe20000410000 */
[----:B------:R-:W3:Y:S02]  /*4650*/  F2F.F16.F32 R3, R3 ;  /* 0x0000000300037304 */ /* 0x000ee40000200800 */
[----:B------:R-:W4:Y:S01]  /*4660*/  LDC.64 R82, c[0x0][0x468] ;  /* 0x00011a00ff527b82 */ /* 0x000f220000000a00 */
[----:B--2---:R-:W-:-:S05]  /*4670*/  PRMT R177, R86, 0x5410, R79 ;  /* 0x0000541056b17816 */ /* 0x004fca000000004f */
[----:B------:R2:W-:Y:S01]  /*4680*/  F2F.F16.F32 R195, R77 ;  /* 0x0000004d00c37304 */ /* 0x0005e20000200800 */
[----:B------:R-:W-:Y:S01]  /*4690*/  FFMA.FTZ R79, R150, R176, R59 ;  /* 0x000000b0964f7223 */ /* 0x000fe2000001003b */
[----:B---3--:R-:W-:-:S06]  /*46a0*/  IMAD.WIDE.U32 R2, R3, 0x10000, RZ ;  /* 0x0001000003027825 */ /* 0x008fcc00078e00ff */
[----:B------:R3:W-:Y:S01]  /*46b0*/  F2F.F16.F32 R194, R158 ;  /* 0x0000009e00c27304 */ /* 0x0007e20000200800 */
[----:B--2---:R-:W-:-:S04]  /*46c0*/  IMAD.WIDE.U32 R76, R87, 0x10000, RZ ;  /* 0x00010000574c7825 */ /* 0x004fc800078e00ff */
[----:B------:R-:W-:Y:S01]  /*46d0*/  FMUL.FTZ R190, R79, R154 ;  /* 0x0000009a4fbe7220 */ /* 0x000fe20000410000 */
[----:B------:R-:W-:Y:S02]  /*46e0*/  LOP3.LUT R89, R89, R3, RZ, 0xfc, !PT ;  /* 0x0000000359597212 */ /* 0x000fe400078efcff */
[----:B------:R-:W-:Y:S01]  /*46f0*/  LOP3.LUT R88, R2, R173, RZ, 0xfc, !PT ;  /* 0x000000ad02587212 */ /* 0x000fe200078efcff */
[----:B------:R2:W-:Y:S01]  /*4700*/  F2F.F16.F32 R196, R172 ;  /* 0x000000ac00c47304 */ /* 0x0005e20000200800 */
[----:B------:R-:W-:Y:S01]  /*4710*/  LOP3.LUT R87, R177, R77, RZ, 0xfc, !PT ;  /* 0x0000004db1577212 */ /* 0x000fe200078efcff */
[----:B------:R-:W-:Y:S01]  /*4720*/  FFMA.FTZ R77, R150, R174, R57 ;  /* 0x000000ae964d7223 */ /* 0x000fe20000010039 */
[----:B------:R-:W-:Y:S01]  /*4730*/  LOP3.LUT R86, R76, R175, RZ, 0xfc, !PT ;  /* 0x000000af4c567212 */ /* 0x000fe200078efcff */
[----:B---3--:R-:W-:Y:S01]  /*4740*/  FMUL.FTZ R158, R15, R188 ;  /* 0x000000bc0f9e7220 */ /* 0x008fe20000410000 */
[----:B0-----:R-:W-:-:S04]  /*4750*/  IMAD.WIDE.U32 R2, R159, 0x8, R84 ;  /* 0x000000089f027825 */ /* 0x001fc800078e0054 */
[----:B------:R-:W-:Y:S01]  /*4760*/  FMUL.FTZ R192, R77, R154 ;  /* 0x0000009a4dc07220 */ /* 0x000fe20000410000 */
[----:B------:R-:W-:Y:S01]  /*4770*/  FFMA.FTZ R76, R150, R179, R56 ;  /* 0x000000b3964c7223 */ /* 0x000fe20000010038 */
[----:B------:R4:W-:Y:S01]  /*4780*/  F2F.F16.F32 R200, R178 ;  /* 0x000000b200c87304 */ /* 0x0009e20000200800 */
[----:B-1----:R-:W-:-:S04]  /*4790*/  IMAD.WIDE.U32 R170, R159, 0x10, R80 ;  /* 0x000000109faa7825 */ /* 0x002fc800078e0050 */
[----:B------:R-:W-:Y:S01]  /*47a0*/  FMUL.FTZ R199, R17, R192 ;  /* 0x000000c011c77220 */ /* 0x000fe20000410000 */
[----:B------:R-:W-:Y:S01]  /*47b0*/  FMUL.FTZ R198, R19, R190 ;  /* 0x000000be13c67220 */ /* 0x000fe20000410000 */
[----:B------:R-:W3:Y:S01]  /*47c0*/  LDG.E.64 R2, desc[UR8][R2.64] ;  /* 0x0000000802027981 */ /* 0x000ee2000c1e1b00 */
[C---:B--2---:R-:W-:Y:S01]  /*47d0*/  IMAD.WIDE.U32 R172, R169.reuse, 0x8, R84 ;  /* 0x00000008a9ac7825 */ /* 0x044fe200078e0054 */
[----:B------:R-:W0:Y:S03]  /*47e0*/  F2F.F16.F32 R197, R158 ;  /* 0x0000009e00c57304 */ /* 0x000e260000200800 */
[----:B------:R-:W-:-:S04]  /*47f0*/  IMAD.WIDE.U32 R174, R169, 0x10, R80 ;  /* 0x00000010a9ae7825 */ /* 0x000fc800078e0050 */
[----:B----4-:R-:W-:-:S04]  /*4800*/  IMAD.WIDE.U32 R178, R169, 0x8, R82 ;  /* 0x00000008a9b27825 */ /* 0x010fc800078e0052 */
[----:B------:R-:W-:Y:S01]  /*4810*/  FMUL.FTZ R169, R76, R154 ;  /* 0x0000009a4ca97220 */ /* 0x000fe20000410000 */
[----:B------:R-:W-:Y:S01]  /*4820*/  IMAD.WIDE.U32 R176, R159, 0x8, R82 ;  /* 0x000000089fb07825 */ /* 0x000fe200078e0052 */
[----:B------:R1:W2:Y:S01]  /*4830*/  F2F.F16.F32 R201, R198 ;  /* 0x000000c600c97304 */ /* 0x0002a20000200800 */
[----:B------:R4:W-:Y:S04]  /*4840*/  STG.E.128 desc[UR8][R170.64], R64 ;  /* 0x00000040aa007986 */ /* 0x0009e8000c101d08 */
[----:B------:R5:W-:Y:S03]  /*4850*/  STG.E.64 desc[UR8][R176.64], R88 ;  /* 0x00000058b0007986 */ /* 0x000be6000c101b08 */
[----:B------:R-:W5:Y:S01]  /*4860*/  F2F.F16.F32 R199, R199 ;  /* 0x000000c700c77304 */ /* 0x000f620000200800 */
[----:B-1----:R-:W-:Y:S01]  /*4870*/  FMUL.FTZ R198, R16, R169 ;  /* 0x000000a910c67220 */ /* 0x002fe20000410000 */
[----:B------:R1:W3:Y:S01]  /*4880*/  LDG.E.64 R158, desc[UR8][R172.64] ;  /* 0x00000008ac9e7981 */ /* 0x0002e2000c1e1b00 */
[----:B0-----:R-:W-:-:S05]  /*4890*/  PRMT R197, R196, 0x5410, R197 ;  /* 0x00005410c4c57816 */ /* 0x001fca00000000c5 */
[----:B-1----:R-:W0:Y:S01]  /*48a0*/  F2F.F16.F32 R173, R198 ;  /* 0x000000c600ad7304 */ /* 0x002e220000200800 */
        /* <DEDUP_REMOVED lines=46> */
[----:B------:R-:W5:Y:S01]  /*4b90*/  F2F.F16.F32 R79, R78 ;  /* 0x0000004e004f7304 */ /* 0x000f620000200800 */
[----:B0-----:R-:W-:Y:S01]  /*4ba0*/  PRMT R155, R71, 0x5410, R74 ;  /* 0x00005410479b7816 */ /* 0x001fe2000000004a */
[----:B-1----:R-:W-:-:S04]  /*4bb0*/  IMAD.WIDE.U32 R70, R70, 0x10000, RZ ;  /* 0x0001000046467825 */ /* 0x002fc800078e00ff */
[----:B------:R-:W-:-:S04]  /*4bc0*/  IMAD.WIDE.U32 R80, R153, 0x10, R80 ;  /* 0x0000001099507825 */ /* 0x000fc800078e0050 */
[----:B------:R-:W-:Y:S01]  /*4bd0*/  IMAD.WIDE.U32 R82, R153, 0x8, R82 ;  /* 0x0000000899527825 */ /* 0x000fe200078e0052 */
[----:B------:R0:W-:Y:S01]  /*4be0*/  STG.E.128 desc[UR8][R80.64], R64 ;  /* 0x0000004050007986 */ /* 0x0001e2000c101d08 */
[----:B---3--:R-:W-:Y:S02]  /*4bf0*/  SHF.R.U64 R75, R2, 0x10, R3 ;  /* 0x00000010024b7819 */ /* 0x008fe40000001203 */
[----:B------:R-:W-:-:S03]  /*4c00*/  HADD2.F32 R74, -RZ, R2.H0_H0 ;  /* 0x20000002ff4a7230 */ /* 0x000fc60000004100 */
[----:B------:R-:W-:Y:S01]  /*4c10*/  HADD2.F32 R75, -RZ, R75.H0_H0 ;  /* 0x2000004bff4b7230 */ /* 0x000fe20000004100 */
[----:B------:R-:W-:Y:S01]  /*4c20*/  SHF.R.U32.HI R77, RZ, 0x10, R3 ;  /* 0x00000010ff4d7819 */ /* 0x000fe20000011603 */
[----:B------:R-:W-:Y:S01]  /*4c30*/  HADD2.F32 R76, -RZ, R3.H0_H0 ;  /* 0x20000003ff4c7230 */ /* 0x000fe20000004100 */
[----:B-----5:R-:W-:Y:S01]  /*4c40*/  LOP3.LUT R2, R70, R79, RZ, 0xfc, !PT ;  /* 0x0000004f46027212 */ /* 0x020fe200078efcff */
[----:B------:R-:W-:Y:S01]  /*4c50*/  FMUL.FTZ R183, R183, R74 ;  /* 0x0000004ab7b77220 */ /* 0x000fe20000410000 */
[----:B------:R-:W-:Y:S01]  /*4c60*/  LOP3.LUT R3, R155, R71, RZ, 0xfc, !PT ;  /* 0x000000479b037212 */ /* 0x000fe200078efcff */
[----:B------:R-:W-:Y:S01]  /*4c70*/  FMUL.FTZ R0, R0, R75 ;  /* 0x0000004b00007220 */ /* 0x000fe20000410000 */
[----:B------:R-:W-:Y:S01]  /*4c80*/  HADD2.F32 R70, -RZ, R158.H0_H0 ;  /* 0x2000009eff467230 */ /* 0x000fe20000004100 */
[--C-:B------:R-:W-:Y:S01]  /*4c90*/  SHF.R.U64 R71, R158, 0x10, R159.reuse ;  /* 0x000000109e477819 */ /* 0x100fe2000000129f */
[----:B------:R-:W-:Y:S01]  /*4ca0*/  HADD2.F32 R74, -RZ, R159.H0_H0 ;  /* 0x2000009fff4a7230 */ /* 0x000fe20000004100 */
[----:B------:R-:W-:-:S02]  /*4cb0*/  SHF.R.U32.HI R75, RZ, 0x10, R159 ;  /* 0x00000010ff4b7819 */ /* 0x000fc4000001169f */
[----:B------:R-:W-:Y:S01]  /*4cc0*/  FMUL.FTZ R181, R181, R70 ;  /* 0x00000046b5b57220 */ /* 0x000fe20000410000 */
[----:B------:R-:W-:Y:S02]  /*4cd0*/  HADD2.F32 R71, -RZ, R71.H0_H0 ;  /* 0x20000047ff477230 */ /* 0x000fe40000004100 */
[----:B------:R-:W-:Y:S01]  /*4ce0*/  FMUL.FTZ R187, R187, R74 ;  /* 0x0000004abbbb7220 */ /* 0x000fe20000410000 */
[----:B------:R-:W-:Y:S02]  /*4cf0*/  HADD2.F32 R75, -RZ, R75.H0_H0 ;  /* 0x2000004bff4b7230 */ /* 0x000fe40000004100 */
[----:B------:R-:W-:-:S03]  /*4d00*/  FMUL.FTZ R182, R182, R71 ;  /* 0x00000047b6b67220 */ /* 0x000fc60000410000 */
[----:B------:R-:W-:Y:S01]  /*4d10*/  FMUL.FTZ R184, R184, R75 ;  /* 0x0000004bb8b87220 */ /* 0x000fe20000410000 */
[----:B----4-:R-:W-:Y:S01]  /*4d20*/  HADD2.F32 R70, -RZ, R89.H0_H0 ;  /* 0x20000059ff467230 */ /* 0x010fe20000004100 */
[--C-:B------:R-:W-:Y:S02]  /*4d30*/  SHF.R.U64 R74, R88, 0x10, R89.reuse ;  /* 0x00000010584a7819 */ /* 0x100fe40000001259 */
[----:B------:R-:W-:Y:S02]  /*4d40*/  SHF.R.U32.HI R89, RZ, 0x10, R89 ;  /* 0x00000010ff597819 */ /* 0x000fe40000011659 */
[----:B------:R-:W-:Y:S01]  /*4d50*/  FMUL.FTZ R193, R193, R70 ;  /* 0x00000046c1c17220 */ /* 0x000fe20000410000 */
[----:B------:R-:W-:Y:S01]  /*4d60*/  HADD2.F32 R71, -RZ, R74.H0_H0 ;  /* 0x2000004aff477230 */ /* 0x000fe20000004100 */
[----:B------:R1:W-:Y:S01]  /*4d70*/  STG.E.64 desc[UR8][R82.64], R2 ;  /* 0x0000000252007986 */ /* 0x0003e2000c101b08 */
[----:B------:R-:W-:Y:S02]  /*4d80*/  HADD2.F32 R88, -RZ, R88.H0_H0 ;  /* 0x20000058ff587230 */ /* 0x000fe40000004100 */
[----:B------:R-:W-:-:S02]  /*4d90*/  HADD2.F32 R77, -RZ, R77.H0_H0 ;  /* 0x2000004dff4d7230 */ /* 0x000fc40000004100 */
        /* <DEDUP_REMOVED lines=26> */
.L_x_8152:
        /* <DEDUP_REMOVED lines=78> */
.L_x_8147:
        /* <DEDUP_REMOVED lines=26> */
.L_x_8155:
        /* <DEDUP_REMOVED lines=12> */
.L_x_10925:


//--------------------- .text._ZN10layer_norm13ln_bwd_kernelINS_13Kernel_traitsIf6__halffS2_fjLj2560ELj1ELj1ELj4ELj8ENS_18Kernel_traits_baseILj2560EfS2_fS2_fjLj128EEEEELb0ELb1ELb1ELb0EEEvNS_9BwdParamsE --------------------------
	.section	.text._ZN10layer_norm13ln_bwd_kernelINS_13Kernel_traitsIf6__halffS2_fjLj2560ELj1ELj1ELj4ELj8ENS_18Kernel_traits_baseILj2560EfS2_fS2_fjLj128EEEEELb0ELb1ELb1ELb0EEEvNS_9BwdParamsE,"ax",@progbits
	.align	128
        .global         _ZN10layer_norm13ln_bwd_kernelINS_13Kernel_traitsIf6__halffS2_fjLj2560ELj1ELj1ELj4ELj8ENS_18Kernel_traits_baseILj2560EfS2_fS2_fjLj128EEEEELb0ELb1ELb1ELb0EEEvNS_9BwdParamsE
        .type           _ZN10layer_norm13ln_bwd_kernelINS_13Kernel_traitsIf6__halffS2_fjLj2560ELj1ELj1ELj4ELj8ENS_18Kernel_traits_baseILj2560EfS2_fS2_fjLj128EEEEELb0ELb1ELb1ELb0EEEvNS_9BwdParamsE,@function
        .size           _ZN10layer_norm13ln_bwd_kernelINS_13Kernel_traitsIf6__halffS2_fjLj2560ELj1ELj1ELj4ELj8ENS_18Kernel_traits_baseILj2560EfS2_fS2_fjLj128EEEEELb0ELb1ELb1ELb0EEEvNS_9BwdParamsE,(.L_x_10926 - _ZN10layer_norm13ln_bwd_kernelINS_13Kernel_traitsIf6__halffS2_fjLj2560ELj1ELj1ELj4ELj8ENS_18Kernel_traits_baseILj2560EfS2_fS2_fjLj128EEEEELb0ELb1ELb1ELb0EEEvNS_9BwdParamsE)
        .other          _ZN10layer_norm13ln_bwd_kernelINS_13Kernel_traitsIf6__halffS2_fjLj2560ELj1ELj1ELj4ELj8ENS_18Kernel_traits_baseILj2560EfS2_fS2_fjLj128EEEEELb0ELb1ELb1ELb0EEEvNS_9BwdParamsE,@"STO_CUDA_ENTRY STV_DEFAULT"
_ZN10layer_norm13ln_bwd_kernelINS_13Kernel_traitsIf6__halffS2_fjLj2560ELj1ELj1ELj4ELj8ENS_18Kernel_traits_baseILj2560EfS2_fS2_fjLj128EEEEELb0ELb1ELb1ELb0EEEvNS_9BwdParamsE:
.text._ZN10layer_norm13ln_bwd_kernelINS_13Kernel_traitsIf6__halffS2_fjLj2560ELj1ELj1ELj4ELj8ENS_18Kernel_traits_baseILj2560EfS2_fS2_fjLj128EEEEELb0ELb1ELb1ELb0EEEvNS_9BwdParamsE:
        /* <DEDUP_REMOVED lines=122> */
.L_x_8239:
        /* <DEDUP_REMOVED lines=55> */
[----:B------:R-:W-:Y:S01]  /*0b10*/  MOV R181, R137 ;  /* 0x0000008900b57202 */ /* 0x000fe20000000f00 */
[----:B------:R-:W-:Y:S01]  /*0b20*/  HADD2.F32 R135, -RZ, R135.H0_H0 ;  /* 0x20000087ff877230 */ /* 0x000fe20000004100 */
[----:B------:R-:W-:Y:S01]  /*0b30*/  SHF.R.U32.HI R184, RZ, 0x10, R137 ;  /* 0x00000010ffb87819 */ /* 0x000fe20000011689 */
[C---:B---3--:R-:W-:Y:S01]  /*0b40*/  FADD.FTZ R137, -R132.reuse, R129 ;  /* 0x0000008184897221 */ /* 0x048fe20000010100 */
[----:B------:R-:W-:Y:S01]  /*0b50*/  FADD.FTZ R3, -R132, R128 ;  /* 0x0000008084037221 */ /* 0x000fe20000010100 */
[----:B------:R-:W-:-:S02]  /*0b60*/  HADD2.F32 R128, -RZ, R186.H0_H0 ;  /* 0x200000baff807230 */ /* 0x000fc40000004100 */
[----:B------:R-:W-:Y:S01]  /*0b70*/  FADD.FTZ R179, -R132, R130 ;  /* 0x0000008284b37221 */ /* 0x000fe20000010100 */
[----:B0----5:R-:W-:Y:S01]  /*0b80*/  FMUL.FTZ R182, R148, R137 ;  /* 0x0000008994b67220 */ /* 0x021fe20000410000 */
[----:B------:R-:W-:Y:S01]  /*0b90*/  FADD.FTZ R129, -R132, R131 ;  /* 0x0000008384817221 */ /* 0x000fe20000010100 */
[----:B------:R-:W-:Y:S01]  /*0ba0*/  FMUL.FTZ R186, R108, R135 ;  /* 0x000000876cba7220 */ /* 0x000fe20000410000 */
[C---:B------:R-:W-:Y:S01]  /*0bb0*/  FMUL.FTZ R3, R148.reuse, R3 ;  /* 0x0000000394037220 */ /* 0x040fe20000410000 */
[----:B------:R-:W-:Y:S02]  /*0bc0*/  HADD2.F32 R131, -RZ, R181.H0_H0 ;  /* 0x200000b5ff837230 */ /* 0x000fe40000004100 */
[----:B------:R-:W-:Y:S01]  /*0bd0*/  FMUL.FTZ R179, R148, R179 ;  /* 0x000000b394b37220 */ /* 0x000fe20000410000 */
[----:B------:R-:W-:Y:S02]  /*0be0*/  HADD2.F32 R130, -RZ, R184.H0_H0 ;  /* 0x200000b8ff827230 */ /* 0x000fe40000004100 */
        /* <DEDUP_REMOVED lines=20> */
.L_x_8160:
[----:B----4-:R-:W-:Y:S05]  /*0d30*/  BSYNC.RECONVERGENT B1 ;  /* 0x0000000000017941 */ /* 0x010fea0003800200 */
.L_x_8159:
        /* <DEDUP_REMOVED lines=23> */
[C---:B------:R-:W-:Y:S01]  /*0eb0*/  FADD.FTZ R137, -R132.reuse, R130 ;  /* 0x0000008284897221 */ /* 0x040fe20000010100 */
[----:B------:R-:W-:Y:S01]  /*0ec0*/  FADD.FTZ R191, -R132, R131 ;  /* 0x0000008384bf7221 */ /* 0x000fe20000010100 */
[----:B0----5:R-:W-:Y:S01]  /*0ed0*/  FMUL.FTZ R150, R148, R129 ;  /* 0x0000008194967220 */ /* 0x021fe20000410000 */
[----:B------:R-:W-:Y:S02]  /*0ee0*/  HADD2.F32 R131, -RZ, R147.H0_H0 ;  /* 0x20000093ff837230 */ /* 0x000fe40000004100 */
[----:B------:R-:W-:Y:S01]  /*0ef0*/  FMUL.FTZ R154, R100, R135 ;  /* 0x00000087649a7220 */ /* 0x000fe20000410000 */
[C---:B------:R-:W-:Y:S01]  /*0f00*/  FMUL.FTZ R147, R148.reuse, R153 ;  /* 0x0000009994937220 */ /* 0x040fe20000410000 */
[----:B------:R-:W-:Y:S02]  /*0f10*/  HADD2.F32 R130, -RZ, R149.H0_H0 ;  /* 0x20000095ff827230 */ /* 0x000fe40000004100 */
        /* <DEDUP_REMOVED lines=21> */
.L_x_8162:
[----:B------:R-:W-:Y:S05]  /*1070*/  BSYNC.RECONVERGENT B1 ;  /* 0x0000000000017941 */ /* 0x000fea0003800200 */
.L_x_8161:
        /* <DEDUP_REMOVED lines=51> */
.L_x_8164:
[----:B------:R-:W-:Y:S05]  /*13b0*/  BSYNC.RECONVERGENT B1 ;  /* 0x0000000000017941 */ /* 0x000fea0003800200 */
.L_x_8163:
        /* <DEDUP_REMOVED lines=51> */
.L_x_8166:
[----:B------:R-:W-:Y:S05]  /*16f0*/  BSYNC.RECONVERGENT B1 ;  /* 0x0000000000017941 */ /* 0x000fea0003800200 */
.L_x_8165:
        /* <DEDUP_REMOVED lines=14> */
[----:B------:R-:W-:Y:S01]  /*17e0*/  MOV R174, R135 ;  /* 0x0000008700ae7202 */ /* 0x000fe20000000f00 */
[----:B------:R-:W-:Y:S01]  /*17f0*/  HADD2.F32 R133, -RZ, R133.H0_H0 ;  /* 0x20000085ff857230 */ /* 0x000fe20000004100 */
[----:B------:R-:W-:Y:S01]  /*1800*/  SHF.R.U32.HI R175, RZ, 0x10, R135 ;  /* 0x00000010ffaf7819 */ /* 0x000fe20000011687 */
[C---:B----4-:R-:W-:Y:S01]  /*1810*/  FADD.FTZ R173, -R132.reuse, R129 ;  /* 0x0000008184ad7221 */ /* 0x050fe20000010100 */
[C---:B------:R-:W-:Y:S01]  /*1820*/  FADD.FTZ R171, -R132.reuse, R128 ;  /* 0x0000008084ab7221 */ /* 0x040fe20000010100 */
[----:B------:R-:W-:Y:S01]  /*1830*/  FADD.FTZ R177, -R132, R131 ;  /* 0x0000008384b17221 */ /* 0x000fe20000010100 */
[----:B------:R-:W-:-:S02]  /*1840*/  HADD2.F32 R128, -RZ, R176.H0_H0 ;  /* 0x200000b0ff807230 */ /* 0x000fc40000004100 */
[----:B------:R-:W-:Y:S01]  /*1850*/  FADD.FTZ R135, -R132, R130 ;  /* 0x0000008284877221 */ /* 0x000fe20000010100 */
[----:B------:R-:W-:Y:S02]  /*1860*/  HADD2.F32 R131, -RZ, R174.H0_H0 ;  /* 0x200000aeff837230 */ /* 0x000fe40000004100 */
[----:B-----5:R-:W-:Y:S01]  /*1870*/  FMUL.FTZ R174, R148, R173 ;  /* 0x000000ad94ae7220 */ /* 0x020fe20000410000 */
        /* <DEDUP_REMOVED lines=25> */
.L_x_8158:
        /* <DEDUP_REMOVED lines=34> */
.L_x_8167:
[----:B----4-:R-:W-:Y:S05]  /*1c30*/  BSYNC.RECONVERGENT B0 ;  /* 0x0000000000007941 */ /* 0x010fea0003800200 */
.L_x_8157:
        /* <DEDUP_REMOVED lines=31> */
.L_x_8169:
[----:B------:R-:W-:Y:S05]  /*1e30*/  BSYNC.RECONVERGENT B0 ;  /* 0x0000000000007941 */ /* 0x000fea0003800200 */
.L_x_8168:
        /* <DEDUP_REMOVED lines=43> */
.L_x_8172:
        /* <DEDUP_REMOVED lines=18> */
.L_x_8175:
        /* <DEDUP_REMOVED lines=12> */
.L_x_8176:
        /* <DEDUP_REMOVED lines=12> */
.L_x_8177:
        /* <DEDUP_REMOVED lines=13> */
.L_x_8174:
        /* <DEDUP_REMOVED lines=29> */
.L_x_8179:
        /* <DEDUP_REMOVED lines=12> */
.L_x_8180:
        /* <DEDUP_REMOVED lines=12> */
.L_x_8181:
[----:B------:R-:W-:Y:S05]  /*27b0*/  @!P4 BRA `(.L_x_8178) ;  /* 0x000000040098c947 */ /* 0x000fea0003800000 */
[----:B------:R-:W-:Y:S01]  /*27c0*/  FMUL.FTZ R132, R127, UR15 ;  /* 0x0000000f7f847c20 */ /* 0x000fe20008410000 */
[----:B------:R-:W-:-:S03]  /*27d0*/  HADD2.F32 R134, -RZ, R146.H1_H1 ;  /* 0x30000092ff867230 */ /* 0x000fc60000004100 */
[-C--:B------:R-:W-:Y:S02]  /*27e0*/  FMUL.FTZ R131, R107, R132.reuse ;  /* 0x000000846b837220 */ /* 0x080fe40000410000 */
[----:B------:R-:W-:-:S03]  /*27f0*/  FFMA.FTZ R31, R134, R132, R31 ;  /* 0x00000084861f7223 */ /* 0x000fc6000001001f */
[----:B------:R-:W-:-:S04]  /*2800*/  F2FP.F16.F32.PACK_AB R131, RZ, R131 ;  /* 0x00000083ff83723e */ /* 0x000fc800000000ff */
[----:B------:R-:W-:Y:S01]  /*2810*/  PRMT R142, R131, 0x7610, R142 ;  /* 0x00007610838e7816 */ /* 0x000fe2000000008e */
[----:B------:R-:W-:Y:S06]  /*2820*/  BRA `(.L_x_8178) ;  /* 0x00000004007c7947 */ /* 0x000fec0003800000 */
.L_x_8173:
        /* <DEDUP_REMOVED lines=23> */
[----:B------:R-:W-:Y:S01]  /*29a0*/  @P4 F2FP.F16.F32.PACK_AB R132, RZ, R132 ;  /* 0x00000084ff84423e */ /* 0x000fe200000000ff */
[----:B--2---:R-:W-:Y:S01]  /*29b0*/  @P4 FMUL.FTZ R135, R133, R192 ;  /* 0x000000c085874220 */ /* 0x004fe20000410000 */
[-C--:B------:R-:W-:Y:S02]  /*29c0*/  @P4 FMUL.FTZ R133, R105, R134.reuse ;  /* 0x0000008669854220 */ /* 0x080fe40000410000 */
[----:B------:R-:W-:Y:S01]  /*29d0*/  @P4 PRMT R140, R132, 0x7610, R140 ;  /* 0x00007610848c4816 */ /* 0x000fe2000000008c */
[----:B------:R-:W-:Y:S02]  /*29e0*/  @P4 HADD2.F32 R132, -RZ, R146.H0_H0 ;  /* 0x20000092ff844230 */ /* 0x000fe40000004100 */
[----:B------:R-:W-:Y:S01]  /*29f0*/  @P4 FMUL.FTZ R137, R106, R135 ;  /* 0x000000876a894220 */ /* 0x000fe20000410000 */
[----:B------:R-:W-:Y:S01]  /*2a00*/  @P4 F2FP.F16.F32.PACK_AB R185, RZ, R133 ;  /* 0x00000085ffb9423e */ /* 0x000fe200000000ff */
[--C-:B------:R-:W-:Y:S02]  /*2a10*/  @P4 HADD2.F32 R133, -RZ, R145.reuse.H0_H0 ;  /* 0x20000091ff854230 */ /* 0x100fe40000004100 */
[----:B------:R-:W-:Y:S01]  /*2a20*/  @P4 FFMA.FTZ R29, R132, R134, R29 ;  /* 0x00000086841d4223 */ /* 0x000fe2000001001d */
[----:B------:R-:W-:Y:S01]  /*2a30*/  @P4 F2FP.F16.F32.PACK_AB R189, RZ, R137 ;  /* 0x00000089ffbd423e */ /* 0x000fe200000000ff */
[----:B------:R-:W-:Y:S01]  /*2a40*/  @P4 HADD2.F32 R137, -RZ, R145.H1_H1 ;  /* 0x30000091ff894230 */ /* 0x000fe20000004100 */
[----:B------:R-:W-:Y:S01]  /*2a50*/  @P4 PRMT R139, R185, 0x7610, R139 ;  /* 0x00007610b98b4816 */ /* 0x000fe2000000008b */
[----:B------:R-:W-:Y:S01]  /*2a60*/  @P4 FFMA.FTZ R28, R133, R131, R28 ;  /* 0x00000083851c4223 */ /* 0x000fe2000001001c */
[----:B------:R-:W-:-:S02]  /*2a70*/  @P4 PRMT R143, R189, 0x7610, R143 ;  /* 0x00007610bd8f4816 */ /* 0x000fc4000000008f */
[----:B------:R-:W-:Y:S01]  /*2a80*/  @P4 FFMA.FTZ R30, R137, R135, R30 ;  /* 0x00000087891e4223 */ /* 0x000fe2000001001e */
[----:B------:R-:W-:Y:S06]  /*2a90*/  @!P4 BRA `(.L_x_8178) ;  /* 0x0000000000e0c947 */ /* 0x000fec0003800000 */
[----:B------:R-:W-:Y:S01]  /*2aa0*/  @P3 FFMA.FTZ R132, R184, R130, R129 ;  /* 0x00000082b8843223 */ /* 0x000fe20000010081 */
[----:B------:R-:W-:Y:S01]  /*2ab0*/  MOV R131, R11 ;  /* 0x0000000b00837202 */ /* 0x000fe20000000f00 */
[----:B------:R-:W-:Y:S02]  /*2ac0*/  HADD2.F32 R134, -RZ, R146.H1_H1 ;  /* 0x30000092ff867230 */ /* 0x000fe40000004100 */
        /* <DEDUP_REMOVED lines=8> */
.L_x_8182:
        /* <DEDUP_REMOVED lines=19> */
[----:B------:R-:W-:-:S02]  /*2c80*/  @P4 HADD2.F32 R194, -RZ, R146.H1_H1 ;  /* 0x30000092ffc24230 */ /* 0x000fc40000004100 */
[----:B------:R-:W-:-:S03]  /*2c90*/  @P4 HADD2.F32 R192, -RZ, R146.H0_H0 ;  /* 0x20000092ffc04230 */ /* 0x000fc60000004100 */
[----:B------:R-:W3:Y:S01]  /*2ca0*/  @P4 LDC R135, c[0x0][0x40c] ;  /* 0x00010300ff874b82 */ /* 0x000ee20000000800 */
[----:B0-----:R-:W-:-:S04]  /*2cb0*/  @P4 FMUL.FTZ R190, R134, R137 ;  /* 0x0000008986be4220 */ /* 0x001fc80000410000 */
[-C--:B------:R-:W-:Y:S01]  /*2cc0*/  @P4 FMUL.FTZ R137, R107, R190.reuse ;  /* 0x000000be6b894220 */ /* 0x080fe20000410000 */
[----:B------:R-:W-:Y:S01]  /*2cd0*/  @P4 FFMA.FTZ R31, R194, R190, R31 ;  /* 0x000000bec21f4223 */ /* 0x000fe2000001001f */
[----:B-1----:R-:W-:-:S03]  /*2ce0*/  @P4 FMUL.FTZ R127, R124, R131 ;  /* 0x000000837c7f4220 */ /* 0x002fc60000410000 */
[----:B------:R-:W-:Y:S01]  /*2cf0*/  @P4 F2FP.F16.F32.PACK_AB R185, RZ, R137 ;  /* 0x00000089ffb9423e */ /* 0x000fe200000000ff */
[----:B------:R-:W-:-:S03]  /*2d00*/  @P4 FMUL.FTZ R131, R104, R127 ;  /* 0x0000007f68834220 */ /* 0x000fc60000410000 */
[----:B------:R-:W-:Y:S01]  /*2d10*/  @P4 PRMT R142, R185, 0x7610, R142 ;  /* 0x00007610b98e4816 */ /* 0x000fe2000000008e */
[----:B--2---:R-:W-:Y:S01]  /*2d20*/  @P4 FMUL.FTZ R132, R125, R132 ;  /* 0x000000847d844220 */ /* 0x004fe20000410000 */
[----:B------:R-:W-:-:S03]  /*2d30*/  @P4 F2FP.F16.F32.PACK_AB R137, RZ, R131 ;  /* 0x00000083ff89423e */ /* 0x000fc600000000ff */
[-C--:B------:R-:W-:Y:S01]  /*2d40*/  @P4 FMUL.FTZ R133, R105, R132.reuse ;  /* 0x0000008469854220 */ /* 0x080fe20000410000 */
[----:B------:R-:W-:Y:S01]  /*2d50*/  @P4 PRMT R140, R137, 0x7610, R140 ;  /* 0x00007610898c4816 */ /* 0x000fe2000000008c */
[----:B------:R-:W-:Y:S01]  /*2d60*/  @P4 FFMA.FTZ R29, R192, R132, R29 ;  /* 0x00000084c01d4223 */ /* 0x000fe2000001001d */
[----:B---3--:R-:W-:Y:S02]  /*2d70*/  @P4 FMUL.FTZ R135, R126, R135 ;  /* 0x000000877e874220 */ /* 0x008fe40000410000 */
[----:B------:R-:W-:Y:S02]  /*2d80*/  @P4 F2FP.F16.F32.PACK_AB R133, RZ, R133 ;  /* 0x00000085ff85423e */ /* 0x000fe400000000ff */
[----:B------:R-:W-:Y:S02]  /*2d90*/  @P4 FMUL.FTZ R131, R106, R135 ;  /* 0x000000876a834220 */ /* 0x000fe40000410000 */
[----:B------:R-:W-:Y:S01]  /*2da0*/  @P4 PRMT R139, R133, 0x7610, R139 ;  /* 0x00007610858b4816 */ /* 0x000fe2000000008b */
[----:B------:R-:W-:-:S02]  /*2db0*/  @P4 HADD2.F32 R133, -RZ, R145.H1_H1 ;  /* 0x30000091ff854230 */ /* 0x000fc40000004100 */
[----:B------:R-:W-:Y:S01]  /*2dc0*/  @P4 F2FP.F16.F32.PACK_AB R137, RZ, R131 ;  /* 0x00000083ff89423e */ /* 0x000fe200000000ff */
[----:B------:R-:W-:Y:S02]  /*2dd0*/  @P4 HADD2.F32 R131, -RZ, R145.H0_H0 ;  /* 0x20000091ff834230 */ /* 0x000fe40000004100 */
[----:B------:R-:W-:Y:S01]  /*2de0*/  @P4 FFMA.FTZ R30, R133, R135, R30 ;  /* 0x00000087851e4223 */ /* 0x000fe2000001001e */
[----:B------:R-:W-:Y:S02]  /*2df0*/  @P4 PRMT R143, R137, 0x7610, R143 ;  /* 0x00007610898f4816 */ /* 0x000fe4000000008f */
[----:B------:R-:W-:Y:S01]  /*2e00*/  @P4 FFMA.FTZ R28, R131, R127, R28 ;  /* 0x0000007f831c4223 */ /* 0x000fe2000001001c */
[----:B------:R-:W-:-:S07]  /*2e10*/  MOV R127, R134 ;  /* 0x00000086007f7202 */ /* 0x000fce0000000f00 */
.L_x_8178:
        /* <DEDUP_REMOVED lines=14> */
.L_x_8183:
[----:B------:R-:W-:Y:S02]  /*2f00*/  IADD3 R187, PT, PT, R187, 0x80, RZ ;  /* 0x00000080bbbb7810 */ /* 0x000fe40007ffe0ff */
[----:B------:R-:W-:-:S07]  /*2f10*/  IADD3 R128, PT, PT, R128, 0x80, RZ ;  /* 0x0000008080807810 */ /* 0x000fce0007ffe0ff */
.L_x_8171:
[----:B------:R-:W-:Y:S05]  /*2f20*/  BSYNC.RECONVERGENT B0 ;  /* 0x0000000000007941 */ /* 0x000fea0003800200 */
.L_x_8170:
        /* <DEDUP_REMOVED lines=13> */
.L_x_8186:
        /* <DEDUP_REMOVED lines=25> */
[----:B------:R-:W-:Y:S01]  /*3190*/  @P4 F2FP.F16.F32.PACK_AB R185, RZ, R131 ;  /* 0x00000083ffb9423e */ /* 0x000fe200000000ff */
[----:B------:R-:W-:-:S03]  /*31a0*/  @P4 FMUL.FTZ R131, R97, R132 ;  /* 0x0000008461834220 */ /* 0x000fc60000410000 */
[----:B------:R-:W-:Y:S01]  /*31b0*/  @P4 PRMT R140, R185, 0x7610, R140 ;  /* 0x00007610b98c4816 */ /* 0x000fe2000000008c */
[----:B--2---:R-:W-:Y:S01]  /*31c0*/  @P4 FMUL.FTZ R133, R126, R135 ;  /* 0x000000877e854220 */ /* 0x004fe20000410000 */
[----:B------:R-:W-:Y:S01]  /*31d0*/  MOV R135, R7 ;  /* 0x0000000700877202 */ /* 0x000fe20000000f00 */
[----:B------:R-:W-:Y:S01]  /*31e0*/  @P3 FFMA.FTZ R135, R148, R137, R7 ;  /* 0x0000008994873223 */ /* 0x000fe20000010007 */
[----:B------:R-:W-:Y:S01]  /*31f0*/  @P4 F2FP.F16.F32.PACK_AB R185, RZ, R131 ;  /* 0x00000083ffb9423e */ /* 0x000fe200000000ff */
[----:B------:R-:W-:Y:S01]  /*3200*/  @P4 FMUL.FTZ R134, R98, R133 ;  /* 0x0000008562864220 */ /* 0x000fe20000410000 */
[--C-:B------:R-:W-:Y:S02]  /*3210*/  @P4 HADD2.F32 R131, -RZ, R145.reuse.H0_H0 ;  /* 0x20000091ff834230 */ /* 0x100fe40000004100 */
[----:B------:R-:W-:Y:S01]  /*3220*/  @P4 HADD2.F32 R137, -RZ, R145.H1_H1 ;  /* 0x30000091ff894230 */ /* 0x000fe20000004100 */
[----:B------:R-:W-:Y:S02]  /*3230*/  @P4 PRMT R139, R185, 0x7610, R139 ;  /* 0x00007610b98b4816 */ /* 0x000fe4000000008b */
[----:B------:R-:W-:Y:S01]  /*3240*/  @P4 F2FP.F16.F32.PACK_AB R189, RZ, R134 ;  /* 0x00000086ffbd423e */ /* 0x000fe200000000ff */
[----:B------:R-:W-:-:S02]  /*3250*/  @P4 HADD2.F32 R134, -RZ, R146.H0_H0 ;  /* 0x20000092ff864230 */ /* 0x000fc40000004100 */
[----:B------:R-:W-:Y:S01]  /*3260*/  @P4 FFMA.FTZ R24, R131, R127, R24 ;  /* 0x0000007f83184223 */ /* 0x000fe20000010018 */
[----:B------:R-:W-:Y:S01]  /*3270*/  @P4 FFMA.FTZ R26, R137, R133, R26 ;  /* 0x00000085891a4223 */ /* 0x000fe2000001001a */
[----:B------:R-:W-:Y:S01]  /*3280*/  @P4 PRMT R143, R189, 0x7610, R143 ;  /* 0x00007610bd8f4816 */ /* 0x000fe2000000008f */
[----:B------:R-:W-:Y:S01]  /*3290*/  @P4 FFMA.FTZ R25, R134, R132, R25 ;  /* 0x0000008486194223 */ /* 0x000fe20000010019 */
[----:B------:R-:W-:Y:S01]  /*32a0*/  MOV R127, R135 ;  /* 0x00000087007f7202 */ /* 0x000fe20000000f00 */
        /* <DEDUP_REMOVED lines=8> */
.L_x_8188:
        /* <DEDUP_REMOVED lines=45> */
.L_x_8187:
        /* <DEDUP_REMOVED lines=33> */
.L_x_8191:
        /* <DEDUP_REMOVED lines=12> */
.L_x_8192:
        /* <DEDUP_REMOVED lines=12> */
.L_x_8193:
[----:B------:R-:W-:Y:S02]  /*3990*/  MOV R124, R131 ;  /* 0x00000083007c7202 */ /* 0x000fe40000000f00 */
[----:B------:R-:W-:Y:S01]  /*39a0*/  MOV R127, R132 ;  /* 0x00000084007f7202 */ /* 0x000fe20000000f00 */
[----:B------:R-:W-:Y:S06]  /*39b0*/  @!P4 BRA `(.L_x_8189) ;  /* 0x0000000000e4c947 */ /* 0x000fec0003800000 */
        /* <DEDUP_REMOVED lines=9> */
.L_x_8190:
        /* <DEDUP_REMOVED lines=12> */
.L_x_8194:
        /* <DEDUP_REMOVED lines=12> */
.L_x_8195:
        /* <DEDUP_REMOVED lines=12> */
.L_x_8196:
        /* <DEDUP_REMOVED lines=12> */
.L_x_8189:
        /* <DEDUP_REMOVED lines=12> */
.L_x_8197:
[----:B------:R-:W-:Y:S02]  /*3e10*/  IADD3 R187, PT, PT, R187, 0x80, RZ ;  /* 0x00000080bbbb7810 */ /* 0x000fe40007ffe0ff */
[----:B------:R-:W-:-:S07]  /*3e20*/  IADD3 R128, PT, PT, R128, 0x80, RZ ;  /* 0x0000008080807810 */ /* 0x000fce0007ffe0ff */
.L_x_8185:
[----:B------:R-:W-:Y:S05]  /*3e30*/  BSYNC.RECONVERGENT B0 ;  /* 0x0000000000007941 */ /* 0x000fea0003800200 */
.L_x_8184:
        /* <DEDUP_REMOVED lines=13> */
.L_x_8200:
        /* <DEDUP_REMOVED lines=51> */
.L_x_8202:
        /* <DEDUP_REMOVED lines=45> */
.L_x_8201:
        /* <DEDUP_REMOVED lines=33> */
.L_x_8205:
        /* <DEDUP_REMOVED lines=12> */
.L_x_8206:
        /* <DEDUP_REMOVED lines=12> */
.L_x_8207:
        /* <DEDUP_REMOVED lines=12> */
.L_x_8204:
        /* <DEDUP_REMOVED lines=12> */
.L_x_8208:
        /* <DEDUP_REMOVED lines=12> */
.L_x_8209:
        /* <DEDUP_REMOVED lines=12> */
.L_x_8210:
        /* <DEDUP_REMOVED lines=12> */
.L_x_8203:
        /* <DEDUP_REMOVED lines=12> */
.L_x_8211:
[----:B------:R-:W-:Y:S02]  /*4d20*/  IADD3 R187, PT, PT, R187, 0x80, RZ ;  /* 0x00000080bbbb7810 */ /* 0x000fe40007ffe0ff */
[----:B------:R-:W-:-:S07]  /*4d30*/  IADD3 R128, PT, PT, R128, 0x80, RZ ;  /* 0x0000008080807810 */ /* 0x000fce0007ffe0ff */
.L_x_8199:
[----:B------:R-:W-:Y:S05]  /*4d40*/  BSYNC.RECONVERGENT B0 ;  /* 0x0000000000007941 */ /* 0x000fea0003800200 */
.L_x_8198:
        /* <DEDUP_REMOVED lines=13> */
.L_x_8214:
        /* <DEDUP_REMOVED lines=51> */
.L_x_8216:
        /* <DEDUP_REMOVED lines=45> */
.L_x_8215:
        /* <DEDUP_REMOVED lines=33> */
.L_x_8219:
        /* <DEDUP_REMOVED lines=12> */
.L_x_8220:
        /* <DEDUP_REMOVED lines=12> */
.L_x_8221:
        /* <DEDUP_REMOVED lines=12> */
.L_x_8218:
        /* <DEDUP_REMOVED lines=12> */
.L_x_8222:
        /* <DEDUP_REMOVED lines=12> */
.L_x_8223:
        /* <DEDUP_REMOVED lines=12> */
.L_x_8224:
        /* <DEDUP_REMOVED lines=12> */
.L_x_8217:
        /* <DEDUP_REMOVED lines=12> */
.L_x_8225:
[----:B------:R-:W-:Y:S02]  /*5c30*/  IADD3 R187, PT, PT, R187, 0x80, RZ ;  /* 0x00000080bbbb7810 */ /* 0x000fe40007ffe0ff */
[----:B------:R-:W-:-:S07]  /*5c40*/  IADD3 R128, PT, PT, R128, 0x80, RZ ;  /* 0x0000008080807810 */ /* 0x000fce0007ffe0ff */
.L_x_8213:
[----:B------:R-:W-:Y:S05]  /*5c50*/  BSYNC.RECONVERGENT B0 ;  /* 0x0000000000007941 */ /* 0x000fea0003800200 */
.L_x_8212:
        /* <DEDUP_REMOVED lines=11> */
[--C-:B------:R-:W-:Y:S02]  /*5d10*/  SHF.R.U32.HI R131, RZ, 0x10, R133.reuse ;  /* 0x00000010ff837819 */ /* 0x100fe40000011685 */
[----:B------:R-:W-:Y:S02]  /*5d20*/  PRMT R145, R132, 0x5410, R133 ;  /* 0x0000541084917816 */ /* 0x000fe40000000085 */
[----:B------:R-:W-:-:S07]  /*5d30*/  PRMT R146, R146, 0x5410, R131 ;  /* 0x0000541092927816 */ /* 0x000fce0000000083 */
.L_x_8228:
        /* <DEDUP_REMOVED lines=27> */
[----:B------:R-:W-:Y:S01]  /*5ef0*/  @P4 F2FP.F16.F32.PACK_AB R144, RZ, R132 ;  /* 0x00000084ff90423e */ /* 0x000fe200000000ff */
[----:B------:R-:W-:Y:S02]  /*5f00*/  @P4 HADD2.F32 R132, -RZ, R146.H0_H0 ;  /* 0x20000092ff844230 */ /* 0x000fe40000004100 */
[----:B------:R-:W-:Y:S01]  /*5f10*/  @P4 FMUL.FTZ R129, R72, R127 ;  /* 0x0000007f48814220 */ /* 0x000fe20000410000 */
[----:B------:R-:W-:Y:S01]  /*5f20*/  @P4 PRMT R143, R144, 0x7610, R143 ;  /* 0x00007610908f4816 */ /* 0x000fe2000000008f */
[----:B--2---:R-:W-:-:S03]  /*5f30*/  @P4 FMUL.FTZ R130, R125, R130 ;  /* 0x000000827d824220 */ /* 0x004fc60000410000 */
[----:B------:R-:W-:Y:S01]  /*5f40*/  @P4 F2FP.F16.F32.PACK_AB R135, RZ, R129 ;  /* 0x00000081ff87423e */ /* 0x000fe200000000ff */
[----:B------:R-:W-:-:S03]  /*5f50*/  @P4 FMUL.FTZ R129, R73, R130 ;  /* 0x0000008249814220 */ /* 0x000fc60000410000 */
[----:B------:R-:W-:Y:S01]  /*5f60*/  @P4 PRMT R140, R135, 0x7610, R140 ;  /* 0x00007610878c4816 */ /* 0x000fe2000000008c */
[--C-:B------:R-:W-:Y:S02]  /*5f70*/  @P4 HADD2.F32 R135, -RZ, R145.reuse.H1_H1 ;  /* 0x30000091ff874230 */ /* 0x100fe40000004100 */
[----:B------:R-:W-:Y:S01]  /*5f80*/  @P4 FFMA.FTZ R13, R132, R130, R13 ;  /* 0x00000082840d4223 */ /* 0x000fe2000001000d */
[----:B------:R-:W-:Y:S01]  /*5f90*/  @P4 F2FP.F16.F32.PACK_AB R137, RZ, R129 ;  /* 0x00000081ff89423e */ /* 0x000fe200000000ff */
[----:B------:R-:W-:Y:S02]  /*5fa0*/  @P4 HADD2.F32 R129, -RZ, R145.H0_H0 ;  /* 0x20000091ff814230 */ /* 0x000fe40000004100 */
[----:B------:R-:W-:Y:S01]  /*5fb0*/  @P4 FFMA.FTZ R14, R135, R131, R14 ;  /* 0x00000083870e4223 */ /* 0x000fe2000001000e */
[----:B------:R-:W-:Y:S02]  /*5fc0*/  @P4 PRMT R139, R137, 0x7610, R139 ;  /* 0x00007610898b4816 */ /* 0x000fe4000000008b */
        /* <DEDUP_REMOVED lines=10> */
.L_x_8230:
        /* <DEDUP_REMOVED lines=45> */
.L_x_8229:
        /* <DEDUP_REMOVED lines=33> */
.L_x_8233:
        /* <DEDUP_REMOVED lines=12> */
.L_x_8234:
        /* <DEDUP_REMOVED lines=12> */
.L_x_8235:
        /* <DEDUP_REMOVED lines=9> */
.L_x_8232:
[----:B------:R-:W-:Y:S01]  /*6760*/  FFMA.FTZ R132, R180, R130, R129 ;  /* 0x00000082b4847223 */ /* 0x000fe20000010081 */
[----:B------:R-:W-:Y:S01]  /*6770*/  ISETP.GT.AND P3, PT, R144, RZ, PT ;  /* 0x000000ff9000720c */ /* 0x000fe20003f64270 */
[----:B------:R-:W-:Y:S02]  /*6780*/  @P4 HADD2.F32 R194, -RZ, R146.H1_H1 ;  /* 0x30000092ffc24230 */ /* 0x000fe40000004100 */
[----:B------:R-:W-:Y:S02]  /*6790*/  FADD.FTZ R131, R177, -R132 ;  /* 0x80000084b1837221 */ /* 0x000fe40000010000 */
[----:B------:R-:W0:Y:S02]  /*67a0*/  @P4 LDC R132, c[0x0][0x40c] ;  /* 0x00010300ff844b82 */ /* 0x000e240000000800 */
        /* <DEDUP_REMOVED lines=17> */
.L_x_8236:
        /* <DEDUP_REMOVED lines=12> */
.L_x_8237:
        /* <DEDUP_REMOVED lines=12> */
.L_x_8238:
[----:B------:R-:W-:Y:S01]  /*6a40*/  @P4 FFMA.FTZ R15, R194, R132, R15 ;  /* 0x00000084c20f4223 */ /* 0x000fe2000001000f */
[----:B------:R-:W-:-:S07]  /*6a50*/  @P4 PRMT R142, R137, 0x7610, R142 ;  /* 0x00007610898e4816 */ /* 0x000fce000000008e */
.L_x_8231:
        /* <DEDUP_REMOVED lines=12> */
.L_x_8227:
[----:B------:R-:W-:Y:S05]  /*6b20*/  BSYNC.RECONVERGENT B0 ;  /* 0x0000000000007941 */ /* 0x000fea0003800200 */
.L_x_8226:
[----:B--2---:R-:W2:Y:S01]  /*6b30*/  LDC.64 R128, c[0x0][0x380] ;  /* 0x0000e000ff807b82 */ /* 0x004ea20000000a00 */
[----:B------:R-:W-:Y:S01]  /*6b40*/  UPLOP3.LUT UP1, UPT, UPT, UPT, UP1, 0x40, 0x4 ;  /* 0x000000000004789c */ /* 0x000fe20003f2e810 */
[----:B--2---:R-:W-:-:S04]  /*6b50*/  IADD3 R141, PT, PT, R141, R128, RZ ;  /* 0x000000808d8d7210 */ /* 0x004fc80007ffe0ff */
[----:B------:R-:W-:-:S13]  /*6b60*/  ISETP.GE.AND P3, PT, R141, R129, PT ;  /* 0x000000818d00720c */ /* 0x000fda0003f66270 */
[----:B------:R-:W-:Y:S05]  /*6b70*/  @!P3 BRA `(.L_x_8239) ;  /* 0xffffff9c0008b947 */ /* 0x000fea000383ffff */
.L_x_8156:
        /* <DEDUP_REMOVED lines=16> */
.L_x_8241:
[----:B------:R-:W-:Y:S05]  /*6c80*/  BSYNC.RECONVERGENT B0 ;  /* 0x0000000000007941 */ /* 0x000fea0003800200 */
.L_x_8240:
        /* <DEDUP_REMOVED lines=12> */
.L_x_8243:
[----:B------:R-:W-:Y:S05]  /*6d50*/  BSYNC.RECONVERGENT B0 ;  /* 0x0000000000007941 */ /* 0x000fea0003800200 */
.L_x_8242:
        /* <DEDUP_REMOVED lines=12> */
.L_x_8245:
[----:B------:R-:W-:Y:S05]  /*6e20*/  BSYNC.RECONVERGENT B0 ;  /* 0x0000000000007941 */ /* 0x000fea0003800200 */
.L_x_8244:
        /* <DEDUP_REMOVED lines=12> */
.L_x_8247:
[----:B------:R-:W-:Y:S05]  /*6ef0*/  BSYNC.RECONVERGENT B0 ;  /* 0x0000000000007941 */ /* 0x000fea0003800200 */
.L_x_8246:
        /* <DEDUP_REMOVED lines=12> */
.L_x_8248:
        /* <DEDUP_REMOVED lines=12> */
.L_x_10926:


//--------------------- .text._ZN10layer_norm13ln_bwd_kernelINS_13Kernel_traitsIf6__halffS2_fjLj2560ELj1ELj1ELj4ELj8ENS_18Kernel_traits_baseILj2560EfS2_fS2_fjLj128EEEEELb0ELb1ELb1ELb1EEEvNS_9BwdParamsE --------------------------
	.section	.text._ZN10layer_norm13ln_bwd_kernelINS_13Kernel_traitsIf6__halffS2_fjLj2560ELj1ELj1ELj4ELj8ENS_18Kernel_traits_baseILj2560EfS2_fS2_fjLj128EEEEELb0ELb1ELb1ELb1EEEvNS_9BwdParamsE,"ax",@progbits
	.align	128
        .global         _ZN10layer_norm13ln_bwd_kernelINS_13Kernel_traitsIf6__halffS2_fjLj2560ELj1ELj1ELj4ELj8ENS_18Kernel_traits_baseILj2560EfS2_fS2_fjLj128EEEEELb0ELb1ELb1ELb1EEEvNS_9BwdParamsE
        .type           _ZN10layer_norm13ln_bwd_kernelINS_13Kernel_traitsIf6__halffS2_fjLj2560ELj1ELj1ELj4ELj8ENS_18Kernel_traits_baseILj2560EfS2_fS2_fjLj128EEEEELb0ELb1ELb1ELb1EEEvNS_9BwdParamsE,@function
        .size           _ZN10layer_norm13ln_bwd_kernelINS_13Kernel_traitsIf6__halffS2_fjLj2560ELj1ELj1ELj4ELj8ENS_18Kernel_traits_baseILj2560EfS2_fS2_fjLj128EEEEELb0ELb1ELb1ELb1EEEvNS_9BwdParamsE,(.L_x_10927 - _ZN10layer_norm13ln_bwd_kernelINS_13Kernel_traitsIf6__halffS2_fjLj2560ELj1ELj1ELj4ELj8ENS_18Kernel_traits_baseILj2560EfS2_fS2_fjLj128EEEEELb0ELb1ELb1ELb1EEEvNS_9BwdParamsE)
        .other          _ZN10layer_norm13ln_bwd_kernelINS_13Kernel_traitsIf6__halffS2_fjLj2560ELj1ELj1ELj4ELj8ENS_18Kernel_traits_baseILj2560EfS2_fS2_fjLj128EEEEELb0ELb1ELb1ELb1EEEvNS_9BwdParamsE,@"STO_CUDA_ENTRY STV_DEFAULT"
_ZN10layer_norm13ln_bwd_kernelINS_13Kernel_traitsIf6__halffS2_fjLj2560ELj1ELj1ELj4ELj8ENS_18Kernel_traits_baseILj2560EfS2_fS2_fjLj128EEEEELb0ELb1ELb1ELb1EEEvNS_9BwdParamsE:
.text._ZN10layer_norm13ln_bwd_kernelINS_13Kernel_traitsIf6__halffS2_fjLj2560ELj1ELj1ELj4ELj8ENS_18Kernel_traits_baseILj2560EfS2_fS2_fjLj128EEEEELb0ELb1ELb1ELb1EEEvNS_9BwdParamsE:
        /* <DEDUP_REMOVED lines=60> */
.L_x_8313:
        /* <DEDUP_REMOVED lines=31> */
[C---:B------:R-:W-:Y:S02]  /*05b0*/  IADD3 R159, PT, PT, R149.reuse, 0x80, RZ ;  /* 0x00000080959f7810 */ /* 0x040fe40007ffe0ff */
[C---:B------:R-:W-:Y:S01]  /*05c0*/  IADD3 R157, PT, PT, R149.reuse, 0x100, RZ ;  /* 0x00000100959d7810 */ /* 0x040fe20007ffe0ff */
[C---:B---3--:R-:W-:Y:S01]  /*05d0*/  IMAD.WIDE.U32 R164, R149.reuse, 0x8, R162 ;  /* 0x0000000895a47825 */ /* 0x048fe200078e00a2 */
[----:B------:R-:W-:Y:S01]  /*05e0*/  IADD3 R161, PT, PT, R149, 0x180, RZ ;  /* 0x0000018095a17810 */ /* 0x000fe20007ffe0ff */
[----:B------:R-:W3:Y:S01]  /*05f0*/  LDG.E.128 R128, desc[UR12][R128.64] ;  /* 0x0000000c80807981 */ /* 0x000ee2000c1e1d00 */
[----:B------:R-:W-:-:S02]  /*0600*/  IADD3 R177, PT, PT, R183, 0x80, RZ ;  /* 0x00000080b7b17810 */ /* 0x000fc40007ffe0ff */
[----:B------:R-:W-:Y:S02]  /*0610*/  IADD3 R149, PT, PT, R149, 0x200, RZ ;  /* 0x0000020095957810 */ /* 0x000fe40007ffe0ff */
[----:B------:R-:W-:Y:S01]  /*0620*/  IADD3 R181, PT, PT, R183, 0x180, RZ ;  /* 0x00000180b7b57810 */ /* 0x000fe20007ffe0ff */
[----:B-1----:R-:W-:Y:S01]  /*0630*/  IMAD.WIDE.U32 R144, R179, 0x10, R152 ;  /* 0x00000010b3907825 */ /* 0x002fe200078e0098 */
[----:B------:R-:W-:Y:S01]  /*0640*/  IADD3 R185, PT, PT, R183, 0x200, RZ ;  /* 0x00000200b7b97810 */ /* 0x000fe20007ffe0ff */
[----:B------:R-:W4:Y:S02]  /*0650*/  LDG.E.64 R164, desc[UR12][R164.64] ;  /* 0x0000000ca4a47981 */ /* 0x000f24000c1e1b00 */
[--C-:B------:R-:W-:Y:S02]  /*0660*/  IMAD.WIDE.U32 R158, R159, 0x8, R162.reuse ;  /* 0x000000089f9e7825 */ /* 0x100fe400078e00a2 */
[----:B------:R-:W4:Y:S02]  /*0670*/  LDG.E.128 R144, desc[UR12][R144.64] ;  /* 0x0000000c90907981 */ /* 0x000f24000c1e1d00 */
[----:B------:R-:W-:-:S02]  /*0680*/  IMAD.WIDE.U32 R156, R157, 0x8, R162 ;  /* 0x000000089d9c7825 */ /* 0x000fc400078e00a2 */
[----:B------:R-:W4:Y:S02]  /*0690*/  LDG.E.64 R158, desc[UR12][R158.64] ;  /* 0x0000000c9e9e7981 */ /* 0x000f24000c1e1b00 */
[----:B------:R-:W-:Y:S02]  /*06a0*/  IMAD.WIDE.U32 R160, R161, 0x8, R162 ;  /* 0x00000008a1a07825 */ /* 0x000fe400078e00a2 */
[----:B------:R-:W4:Y:S02]  /*06b0*/  LDG.E.64 R156, desc[UR12][R156.64] ;  /* 0x0000000c9c9c7981 */ /* 0x000f24000c1e1b00 */
[----:B------:R-:W-:Y:S02]  /*06c0*/  IMAD.WIDE.U32 R132, R177, 0x10, R152 ;  /* 0x00000010b1847825 */ /* 0x000fe400078e0098 */
[----:B------:R-:W4:Y:S02]  /*06d0*/  LDG.E.64 R160, desc[UR12][R160.64] ;  /* 0x0000000ca0a07981 */ /* 0x000f24000c1e1b00 */
[----:B------:R-:W-:-:S02]  /*06e0*/  IMAD.WIDE.U32 R162, R149, 0x8, R162 ;  /* 0x0000000895a27825 */ /* 0x000fc400078e00a2 */
[----:B------:R-:W4:Y:S02]  /*06f0*/  LDG.E.128 R132, desc[UR12][R132.64] ;  /* 0x0000000c84847981 */ /* 0x000f24000c1e1d00 */
        /* <DEDUP_REMOVED lines=18> */
[----:B------:R1:W5:Y:S04]  /*0820*/  @P0 LDG.E.128 R16, desc[UR12][R168.64] ;  /* 0x0000000ca8100981 */ /* 0x000368000c1e1d00 */
[----:B------:R1:W5:Y:S01]  /*0830*/  @P0 LDG.E.128 R20, desc[UR12][R166.64] ;  /* 0x0000000ca6140981 */ /* 0x000362000c1e1d00 */
[----:B------:R-:W-:-:S05]  /*0840*/  @P0 IMAD.WIDE.U32 R170, R179, 0x10, R170 ;  /* 0x00000010b3aa0825 */ /* 0x000fca00078e00aa */
[----:B------:R-:W5:Y:S01]  /*0850*/  @P0 LDG.E.128 R12, desc[UR12][R170.64] ;  /* 0x0000000caa0c0981 */ /* 0x000f62000c1e1d00 */
[----:B------:R-:W-:-:S05]  /*0860*/  @P0 IMAD.WIDE.U32 R174, R185, 0x10, R174 ;  /* 0x00000010b9ae0825 */ /* 0x000fca00078e00ae */
[----:B------:R1:W5:Y:S01]  /*0870*/  @P0 LDG.E.128 R4, desc[UR12][R174.64] ;  /* 0x0000000cae040981 */ /* 0x000362000c1e1d00 */
[----:B--2---:R-:W-:-:S05]  /*0880*/  FSEL R192, R3, RZ, !P1 ;  /* 0x000000ff03c07208 */ /* 0x004fca0004800000 */
[C---:B---3--:R-:W-:Y:S01]  /*0890*/  FADD.FTZ R3, -R192.reuse, R128 ;  /* 0x00000080c0037221 */ /* 0x048fe20000010100 */
[C---:B------:R-:W-:Y:S01]  /*08a0*/  FADD.FTZ R131, -R192.reuse, R131 ;  /* 0x00000083c0837221 */ /* 0x040fe20000010100 */
[C---:B------:R-:W-:Y:S01]  /*08b0*/  FADD.FTZ R179, -R192.reuse, R130 ;  /* 0x00000082c0b37221 */ /* 0x040fe20000010100 */
[----:B------:R-:W-:Y:S01]  /*08c0*/  FADD.FTZ R177, -R192, R129 ;  /* 0x00000081c0b17221 */ /* 0x000fe20000010100 */
[----:B----4-:R-:W-:Y:S02]  /*08d0*/  MOV R128, R164 ;  /* 0x000000a400807202 */ /* 0x010fe40000000f00 */
[--C-:B------:R-:W-:Y:S01]  /*08e0*/  SHF.R.U64 R191, R164, 0x10, R165.reuse ;  /* 0x00000010a4bf7819 */ /* 0x100fe200000012a5 */
[----:B0-----:R-:W-:Y:S01]  /*08f0*/  FADD.FTZ R173, -R192, R146 ;  /* 0x00000092c0ad7221 */ /* 0x001fe20000010100 */
[----:B------:R-:W-:Y:S01]  /*0900*/  MOV R130, R165 ;  /* 0x000000a500827202 */ /* 0x000fe20000000f00 */
[----:B-----5:R-:W-:Y:S01]  /*0910*/  FMUL.FTZ R146, R142, R131 ;  /* 0x000000838e927220 */ /* 0x020fe20000410000 */
[----:B------:R-:W-:Y:S01]  /*0920*/  SHF.R.U32.HI R164, RZ, 0x10, R165 ;  /* 0x00000010ffa47819 */ /* 0x000fe200000116a5 */
[----:B------:R-:W-:Y:S01]  /*0930*/  HADD2.F32 R131, -RZ, R128.H0_H0 ;  /* 0x20000080ff837230 */ /* 0x000fe20000004100 */
[--C-:B------:R-:W-:Y:S01]  /*0940*/  SHF.R.U64 R190, R158, 0x10, R159.reuse ;  /* 0x000000109ebe7819 */ /* 0x100fe2000000129f */
[----:B------:R-:W-:Y:S01]  /*0950*/  FMUL.FTZ R3, R142, R3 ;  /* 0x000000038e037220 */ /* 0x000fe20000410000 */
[----:B------:R-:W-:-:S02]  /*0960*/  SHF.R.U32.HI R189, RZ, 0x10, R159 ;  /* 0x00000010ffbd7819 */ /* 0x000fc4000001169f */
[--C-:B------:R-:W-:Y:S02]  /*0970*/  SHF.R.U64 R188, R156, 0x10, R157.reuse ;  /* 0x000000109cbc7819 */ /* 0x100fe4000000129d */
[----:B-1----:R-:W-:Y:S02]  /*0980*/  MOV R168, R157 ;  /* 0x0000009d00a87202 */ /* 0x002fe40000000f00 */
[----:B------:R-:W-:Y:S01]  /*0990*/  SHF.R.U32.HI R186, RZ, 0x10, R157 ;  /* 0x00000010ffba7819 */ /* 0x000fe2000001169d */
[----:B------:R-:W-:Y:S02]  /*09a0*/  HADD2.F32 R128, -RZ, R191.H0_H0 ;  /* 0x200000bfff807230 */ /* 0x000fe40000004100 */
[C---:B------:R-:W-:Y:S01]  /*09b0*/  FADD.FTZ R169, -R192.reuse, R134 ;  /* 0x00000086c0a97221 */ /* 0x040fe20000010100 */
[C---:B------:R-:W-:Y:S01]  /*09c0*/  FADD.FTZ R165, -R192.reuse, R132 ;  /* 0x00000084c0a57221 */ /* 0x040fe20000010100 */
[----:B------:R-:W-:Y:S01]  /*09d0*/  MOV R134, R159 ;  /* 0x0000009f00867202 */ /* 0x000fe20000000f00 */
[----:B------:R-:W-:Y:S01]  /*09e0*/  FADD.FTZ R159, -R192, R144 ;  /* 0x00000090c09f7221 */ /* 0x000fe20000010100 */
[----:B------:R-:W-:-:S02]  /*09f0*/  SHF.R.U64 R180, R162, 0x10, R163 ;  /* 0x00000010a2b47819 */ /* 0x000fc400000012a3 */
[----:B------:R-:W-:Y:S02]  /*0a00*/  MOV R182, R163 ;  /* 0x000000a300b67202 */ /* 0x000fe40000000f00 */
[----:B------:R-:W-:Y:S01]  /*0a10*/  SHF.R.U32.HI R184, RZ, 0x10, R163 ;  /* 0x00000010ffb87819 */ /* 0x000fe200000116a3 */
[C---:B------:R-:W-:Y:S01]  /*0a20*/  FADD.FTZ R157, -R192.reuse, R148 ;  /* 0x00000094c09d7221 */ /* 0x040fe20000010100 */
[----:B------:R-:W-:Y:S01]  /*0a30*/  MOV R132, R158 ;  /* 0x0000009e00847202 */ /* 0x000fe20000000f00 */
[C---:B------:R-:W-:Y:S01]  /*0a40*/  FADD.FTZ R163, -R192.reuse, R150 ;  /* 0x00000096c0a37221 */ /* 0x040fe20000010100 */
[C---:B------:R-:W-:Y:S01]  /*0a50*/  FADD.FTZ R167, -R192.reuse, R133 ;  /* 0x00000085c0a77221 */ /* 0x040fe20000010100 */
[----:B------:R-:W-:Y:S01]  /*0a60*/  FADD.FTZ R175, -R192, R147 ;  /* 0x00000093c0af7221 */ /* 0x000fe20000010100 */
[----:B------:R-:W-:Y:S01]  /*0a70*/  MOV R170, R160 ;  /* 0x000000a000aa7202 */ /* 0x000fe20000000f00 */
[----:B------:R-:W-:Y:S01]  /*0a80*/  FMUL.FTZ R144, R142, R177 ;  /* 0x000000b18e907220 */ /* 0x000fe20000410000 */
[----:B------:R-:W-:Y:S01]  /*0a90*/  MOV R174, R162 ;  /* 0x000000a200ae7202 */ /* 0x000fe20000000f00 */
[----:B------:R-:W-:Y:S01]  /*0aa0*/  FADD.FTZ R129, -R192, R155 ;  /* 0x0000009bc0817221 */ /* 0x000fe20000010100 */
[----:B------:R-:W-:-:S02]  /*0ab0*/  HADD2.F32 R133, -RZ, R130.H0_H0 ;  /* 0x20000082ff857230 */ /* 0x000fc40000004100 */
[----:B------:R-:W-:Y:S01]  /*0ac0*/  FADD.FTZ R171, -R192, R145 ;  /* 0x00000091c0ab7221 */ /* 0x000fe20000010100 */
[----:B------:R-:W-:Y:S02]  /*0ad0*/  HADD2.F32 R130, -RZ, R164.H0_H0 ;  /* 0x200000a4ff827230 */ /* 0x000fe40000004100 */
[----:B------:R-:W-:Y:S01]  /*0ae0*/  FMUL.FTZ R155, R142, R157 ;  /* 0x0000009d8e9b7220 */ /* 0x000fe20000410000 */
[----:B------:R-:W-:Y:S01]  /*0af0*/  FMUL.FTZ R162, R60, R131 ;  /* 0x000000833ca27220 */ /* 0x000fe20000410000 */
[C---:B------:R-:W-:Y:S01]  /*0b00*/  FADD.FTZ R135, -R192.reuse, R135 ;  /* 0x00000087c0877221 */ /* 0x040fe20000010100 */
[----:B------:R-:W-:Y:S01]  /*0b10*/  MOV R166, R156 ;  /* 0x0000009c00a67202 */ /* 0x000fe20000000f00 */
        /* <DEDUP_REMOVED lines=8> */
[----:B------:R-:W-:-:S02]  /*0ba0*/  HADD2.F32 R131, -RZ, R132.H0_H0 ;  /* 0x20000084ff837230 */ /* 0x000fc40000004100 */
[----:B------:R-:W-:Y:S01]  /*0bb0*/  FADD.FTZ R183, -R192, R152 ;  /* 0x00000098c0b77221 */ /* 0x000fe20000010100 */
[C---:B------:R-:W-:Y:S01]  /*0bc0*/  FMUL.FTZ R147, R142.reuse, R165 ;  /* 0x000000a58e937220 */ /* 0x040fe20000410000 */
[----:B------:R-:W-:Y:S02]  /*0bd0*/  HADD2.F32 R128, -RZ, R190.H0_H0 ;  /* 0x200000beff807230 */ /* 0x000fe40000004100 */
[C---:B------:R-:W-:Y:S01]  /*0be0*/  FMUL.FTZ R148, R142.reuse, R167 ;  /* 0x000000a78e947220 */ /* 0x040fe20000410000 */
[----:B------:R-:W-:Y:S02]  /*0bf0*/  HADD2.F32 R175, -RZ, R170.H0_H0 ;  /* 0x200000aaffaf7230 */ /* 0x000fe40000004100 */
[C---:B------:R-:W-:Y:S01]  /*0c00*/  FMUL.FTZ R152, R142.reuse, R171 ;  /* 0x000000ab8e987220 */ /* 0x040fe20000410000 */
[----:B------:R-:W-:Y:S01]  /*0c10*/  FADD.FTZ R170, RZ, R162 ;  /* 0x000000a2ffaa7221 */ /* 0x000fe20000010000 */
[C---:B------:R-:W-:Y:S01]  /*0c20*/  FMUL.FTZ R145, R142.reuse, R179 ;  /* 0x000000b38e917220 */ /* 0x040fe20000410000 */
[----:B------:R-:W-:Y:S01]  /*0c30*/  FMUL.FTZ R150, R142, R135 ;  /* 0x000000878e967220 */ /* 0x000fe20000410000 */
[-C--:B------:R-:W-:Y:S01]  /*0c40*/  FFMA.FTZ R67, R146, R130.reuse, R67 ;  /* 0x0000008292437223 */ /* 0x080fe20000010043 */
[----:B------:R-:W-:Y:S01]  /*0c50*/  FADD.FTZ R87, R87, R130 ;  /* 0x0000008257577221 */ /* 0x000fe20000010000 */
[----:B------:R-:W-:Y:S01]  /*0c60*/  FMUL.FTZ R165, R63, R130 ;  /* 0x000000823fa57220 */ /* 0x000fe20000410000 */
[----:B------:R-:W-:Y:S01]  /*0c70*/  FFMA.FTZ R171, R3, R162, RZ ;  /* 0x000000a203ab7223 */ /* 0x000fe200000100ff */
[----:B------:R-:W-:-:S02]  /*0c80*/  HADD2.F32 R130, -RZ, R189.H0_H0 ;  /* 0x200000bdff827230 */ /* 0x000fc40000004100 */
[-C--:B------:R-:W-:Y:S01]  /*0c90*/  FFMA.FTZ R68, R147, R131.reuse, R68 ;  /* 0x0000008393447223 */ /* 0x080fe20000010044 */
[----:B------:R-:W-:Y:S02]  /*0ca0*/  HADD2.F32 R135, -RZ, R166.H0_H0 ;  /* 0x200000a6ff877230 */ /* 0x000fe40000004100 */
[----:B------:R-:W-:Y:S01]  /*0cb0*/  FADD.FTZ R88, R88, R131 ;  /* 0x0000008358587221 */ /* 0x000fe20000010000 */
[----:B------:R-:W-:Y:S01]  /*0cc0*/  FMUL.FTZ R166, R56, R131 ;  /* 0x0000008338a67220 */ /* 0x000fe20000410000 */
[----:B------:R-:W-:Y:S01]  /*0cd0*/  SHF.R.U64 R176, R160, 0x10, R161 ;  /* 0x00000010a0b07819 */ /* 0x000fe200000012a1 */
[----:B------:R-:W-:Y:S01]  /*0ce0*/  FMUL.FTZ R164, R62, R133 ;  /* 0x000000853ea47220 */ /* 0x000fe20000410000 */
[----:B------:R-:W-:Y:S01]  /*0cf0*/  MOV R172, R161 ;  /* 0x000000a100ac7202 */ /* 0x000fe20000000f00 */
[-C--:B------:R-:W-:Y:S01]  /*0d00*/  FFMA.FTZ R69, R148, R128.reuse, R69 ;  /* 0x0000008094457223 */ /* 0x080fe20000010045 */
[----:B------:R-:W-:Y:S01]  /*0d10*/  SHF.R.U32.HI R178, RZ, 0x10, R161 ;  /* 0x00000010ffb27819 */ /* 0x000fe200000116a1 */
[----:B------:R-:W-:Y:S01]  /*0d20*/  FADD.FTZ R89, R89, R128 ;  /* 0x0000008059597221 */ /* 0x000fe20000010000 */
[----:B------:R-:W-:Y:S01]  /*0d30*/  FMUL.FTZ R167, R57, R128 ;  /* 0x0000008039a77220 */ /* 0x000fe20000410000 */
[----:B------:R-:W-:Y:S01]  /*0d40*/  FADD.FTZ R131, R163, R170 ;  /* 0x000000aaa3837221 */ /* 0x000fe20000010000 */
[----:B------:R-:W-:Y:S01]  /*0d50*/  FADD.FTZ R161, -R192, R149 ;  /* 0x00000095c0a17221 */ /* 0x000fe20000010100 */
[----:B------:R-:W-:Y:S01]  /*0d60*/  FFMA.FTZ R66, R145, R133, R66 ;  /* 0x0000008591427223 */ /* 0x000fe20000010042 */
[----:B------:R-:W-:Y:S01]  /*0d70*/  FADD.FTZ R86, R86, R133 ;  /* 0x0000008556567221 */ /* 0x000fe20000010000 */
[----:B------:R-:W-:Y:S01]  /*0d80*/  FFMA.FTZ R128, R144, R163, R171 ;  /* 0x000000a390807223 */ /* 0x000fe200000100ab */
[----:B------:R-:W-:Y:S01]  /*0d90*/  FMUL.FTZ R149, R142, R169 ;  /* 0x000000a98e957220 */ /* 0x000fe20000410000 */
[----:B------:R-:W-:-:S02]  /*0da0*/  HADD2.F32 R133, -RZ, R134.H0_H0 ;  /* 0x20000086ff857230 */ /* 0x000fc40000004100 */
[-C--:B------:R-:W-:Y:S01]  /*0db0*/  FFMA.FTZ R71, R150, R130.reuse, R71 ;  /* 0x0000008296477223 */ /* 0x080fe20000010047 */
[----:B------:R-:W-:Y:S01]  /*0dc0*/  FADD.FTZ R91, R91, R130 ;  /* 0x000000825b5b7221 */ /* 0x000fe20000010000 */
[----:B------:R-:W-:Y:S01]  /*0dd0*/  FMUL.FTZ R169, R59, R130 ;  /* 0x000000823ba97220 */ /* 0x000fe20000410000 */
[----:B------:R-:W-:Y:S01]  /*0de0*/  FADD.FTZ R185, -R192, R153 ;  /* 0x00000099c0b97221 */ /* 0x000fe20000010100 */
[----:B------:R-:W-:Y:S01]  /*0df0*/  FADD.FTZ R130, R164, R131 ;  /* 0x00000083a4827221 */ /* 0x000fe20000010000 */
[----:B------:R-:W-:Y:S01]  /*0e00*/  FMUL.FTZ R153, R142, R173 ;  /* 0x000000ad8e997220 */ /* 0x000fe20000410000 */
[----:B------:R-:W-:Y:S01]  /*0e10*/  FFMA.FTZ R131, R145, R164, R128 ;  /* 0x000000a491837223 */ /* 0x000fe20000010080 */
[----:B------:R-:W-:Y:S02]  /*0e20*/  HADD2.F32 R173, -RZ, R168.H0_H0 ;  /* 0x200000a8ffad7230 */ /* 0x000fe40000004100 */
        /* <DEDUP_REMOVED lines=11> */
[----:B------:R-:W-:Y:S02]  /*0ee0*/  HADD2.F32 R132, -RZ, R188.H0_H0 ;  /* 0x200000bcff847230 */ /* 0x000fe40000004100 */
[----:B------:R-:W-:Y:S01]  /*0ef0*/  FADD.FTZ R181, -R192, R151 ;  /* 0x00000097c0b57221 */ /* 0x000fe20000010100 */
[----:B------:R-:W-:Y:S01]  /*0f00*/  FMUL.FTZ R170, R52, R135 ;  /* 0x0000008734aa7220 */ /* 0x000fe20000410000 */
[----:B------:R-:W-:Y:S01]  /*0f10*/  FADD.FTZ R133, R169, R130 ;  /* 0x00000082a9857221 */ /* 0x000fe20000010000 */
[----:B------:R-:W-:Y:S01]  /*0f20*/  FMUL.FTZ R151, R142, R159 ;  /* 0x0000009f8e977220 */ /* 0x000fe20000410000 */
[----:B------:R-:W-:Y:S01]  /*0f30*/  FFMA.FTZ R128, R150, R169, R131 ;  /* 0x000000a996807223 */ /* 0x000fe20000010083 */
[----:B------:R-:W-:Y:S01]  /*0f40*/  FMUL.FTZ R171, R53, R132 ;  /* 0x0000008435ab7220 */ /* 0x000fe20000410000 */
[----:B------:R-:W-:-:S02]  /*0f50*/  FADD.FTZ R130, R170, R133 ;  /* 0x00000085aa827221 */ /* 0x000fc40000010000 */
[----:B------:R-:W-:Y:S01]  /*0f60*/  FFMA.FTZ R131, R151, R170, R128 ;  /* 0x000000aa97837223 */ /* 0x000fe20000010080 */
[----:B------:R-:W-:Y:S02]  /*0f70*/  HADD2.F32 R134, -RZ, R186.H0_H0 ;  /* 0x200000baff867230 */ /* 0x000fe40000004100 */
[----:B------:R-:W-:Y:S01]  /*0f80*/  FADD.FTZ R133, R171, R130 ;  /* 0x00000082ab857221 */ /* 0x000fe20000010000 */
[----:B------:R-:W-:Y:S02]  /*0f90*/  HADD2.F32 R177, -RZ, R172.H0_H0 ;  /* 0x200000acffb17230 */ /* 0x000fe40000004100 */
[----:B------:R-:W-:Y:S01]  /*0fa0*/  FMUL.FTZ R172, R54, R173 ;  /* 0x000000ad36ac7220 */ /* 0x000fe20000410000 */
[----:B------:R-:W-:Y:S01]  /*0fb0*/  FFMA.FTZ R128, R152, R171, R131 ;  /* 0x000000ab98807223 */ /* 0x000fe20000010083 */
[----:B------:R-:W-:Y:S01]  /*0fc0*/  FFMA.FTZ R74, R153, R173, R74 ;  /* 0x000000ad994a7223 */ /* 0x000fe2000001004a */
[----:B------:R-:W-:Y:S01]  /*0fd0*/  FADD.FTZ R94, R94, R173 ;  /* 0x000000ad5e5e7221 */ /* 0x000fe20000010000 */
[----:B------:R-:W-:Y:S01]  /*0fe0*/  FMUL.FTZ R173, R55, R134 ;  /* 0x0000008637ad7220 */ /* 0x000fe20000410000 */
[----:B------:R-:W-:Y:S01]  /*0ff0*/  FADD.FTZ R130, R172, R133 ;  /* 0x00000085ac827221 */ /* 0x000fe20000010000 */
[----:B------:R-:W-:Y:S01]  /*1000*/  FFMA.FTZ R131, R153, R172, R128 ;  /* 0x000000ac99837223 */ /* 0x000fe20000010080 */
[----:B------:R-:W-:-:S02]  /*1010*/  HADD2.F32 R176, -RZ, R176.H0_H0 ;  /* 0x200000b0ffb07230 */ /* 0x000fc40000004100 */
[----:B------:R-:W-:Y:S02]  /*1020*/  HADD2.F32 R179, -RZ, R174.H0_H0 ;  /* 0x200000aeffb37230 */ /* 0x000fe40000004100 */
        /* <DEDUP_REMOVED lines=22> */
[----:B------:R-:W-:-:S02]  /*1190*/  HADD2.F32 R180, -RZ, R180.H0_H0 ;  /* 0x200000b4ffb47230 */ /* 0x000fc40000004100 */
        /* <DEDUP_REMOVED lines=8> */
[----:B------:R-:W-:Y:S02]  /*1220*/  HADD2.F32 R181, -RZ, R182.H0_H0 ;  /* 0x200000b6ffb57230 */ /* 0x000fe40000004100 */
[----:B------:R-:W-:Y:S01]  /*1230*/  FMUL.FTZ R179, R45, R180 ;  /* 0x000000b42db37220 */ /* 0x000fe20000410000 */
[----:B------:R-:W-:Y:S01]  /*1240*/  FADD.FTZ R128, R178, R133 ;  /* 0x00000085b2807221 */ /* 0x000fe20000010000 */
[----:B------:R-:W-:Y:S01]  /*1250*/  FFMA.FTZ R131, R159, R178, R130 ;  /* 0x000000b29f837223 */ /* 0x000fe20000010082 */
[----:B------:R-:W-:Y:S01]  /*1260*/  FMUL.FTZ R161, R142, R187 ;  /* 0x000000bb8ea17220 */ /* 0x000fe20000410000 */
[----:B------:R-:W-:-:S02]  /*1270*/  HADD2.F32 R184, -RZ, R184.H0_H0 ;  /* 0x200000b8ffb87230 */ /* 0x000fc40000004100 */
        /* <DEDUP_REMOVED lines=22> */
.L_x_8250:
        /* <DEDUP_REMOVED lines=23> */
.L_x_8251:
        /* <DEDUP_REMOVED lines=42> */
.L_x_8253:
[----:B------:R-:W-:Y:S05]  /*17f0*/  BSYNC.RECONVERGENT B0 ;  /* 0x0000000000007941 */ /* 0x000fea0003800200 */
.L_x_8252:
        /* <DEDUP_REMOVED lines=30> */
[--C-:B------:R-:W-:Y:S02]  /*19e0*/  @P3 PRMT R139, R139, 0x5410, R185.reuse ;  /* 0x000054108b8b3816 */ /* 0x100fe400000000b9 */
        /* <DEDUP_REMOVED lines=22> */
.L_x_8256:
        /* <DEDUP_REMOVED lines=12> */
.L_x_8257:
        /* <DEDUP_REMOVED lines=12> */
.L_x_8258:
[----:B------:R-:W-:Y:S05]  /*1cd0*/  @!P3 BRA `(.L_x_8259) ;  /* 0x0000000800a0b947 */ /* 0x000fea0003800000 */
[----:B0-----:R-:W-:Y:S01]  /*1ce0*/  FFMA.FTZ R2, R146, R130, R129 ;  /* 0x0000008292027223 */ /* 0x001fe20000010081 */
        /* <DEDUP_REMOVED lines=9> */
[----:B------:R-:W-:Y:S01]  /*1d80*/  PRMT R2, R132, 0x7610, R2 ;  /* 0x0000761084027816 */ /* 0x000fe20000000002 */
[----:B------:R-:W-:Y:S06]  /*1d90*/  BRA `(.L_x_8259) ;  /* 0x0000000800707947 */ /* 0x000fec0003800000 */
.L_x_8255:
        /* <DEDUP_REMOVED lines=29> */
.L_x_8260:
        /* <DEDUP_REMOVED lines=12> */
.L_x_8261:
        /* <DEDUP_REMOVED lines=12> */
.L_x_8262:
[----:B------:R-:W-:Y:S05]  /*20f0*/  @!P3 BRA `(.L_x_8259) ;  /* 0x000000040098b947 */ /* 0x000fea0003800000 */
[----:B0-----:R-:W-:Y:S01]  /*2100*/  FMUL.FTZ R2, R127, UR16 ;  /* 0x000000107f027c20 */ /* 0x001fe20008410000 */
[----:B------:R-:W-:-:S03]  /*2110*/  HADD2.F32 R132, -RZ, R139.H0_H0 ;  /* 0x2000008bff847230 */ /* 0x000fc60000004100 */
[-C--:B------:R-:W-:Y:S02]  /*2120*/  FMUL.FTZ R131, R27, R2.reuse ;  /* 0x000000021b837220 */ /* 0x080fe40000410000 */
[----:B------:R-:W-:-:S03]  /*2130*/  FFMA.FTZ R123, R132, R2, R123 ;  /* 0x00000002847b7223 */ /* 0x000fc6000001007b */
[----:B------:R-:W-:-:S04]  /*2140*/  F2FP.F16.F32.PACK_AB R131, RZ, R131 ;  /* 0x00000083ff83723e */ /* 0x000fc800000000ff */
[----:B------:R-:W-:Y:S01]  /*2150*/  PRMT R2, R131, 0x7610, R2 ;  /* 0x0000761083027816 */ /* 0x000fe20000000002 */
[----:B------:R-:W-:Y:S06]  /*2160*/  BRA `(.L_x_8259) ;  /* 0x00000004007c7947 */ /* 0x000fec0003800000 */
.L_x_8254:
        /* <DEDUP_REMOVED lines=12> */
[----:B------:R-:W-:Y:S01]  /*2230*/  MOV R132, R21 ;  /* 0x0000001500847202 */ /* 0x000fe20000000f00 */
[----:B------:R-:W2:Y:S01]  /*2240*/  @P3 LDC R185, c[0x0][0x40c] ;  /* 0x00010300ffb93b82 */ /* 0x000ea20000000800 */
[----:B------:R-:W-:Y:S01]  /*2250*/  @P2 FFMA.FTZ R131, R142, R135, R20 ;  /* 0x000000878e832223 */ /* 0x000fe20000010014 */
[----:B------:R-:W-:Y:S01]  /*2260*/  @P2 FADD.FTZ R187, R164, -R187 ;  /* 0x800000bba4bb2221 */ /* 0x000fe20000010000 */
[----:B------:R-:W-:Y:S01]  /*2270*/  @P2 FFMA.FTZ R132, R142, R184, R21 ;  /* 0x000000b88e842223 */ /* 0x000fe20000010015 */
[----:B------:R-:W-:-:S02]  /*2280*/  MOV R133, R22 ;  /* 0x0000001600857202 */ /* 0x000fc40000000f00 */
[----:B------:R-:W-:Y:S02]  /*2290*/  @P2 FFMA.FTZ R133, R142, R187, R22 ;  /* 0x000000bb8e852223 */ /* 0x000fe40000010016 */
[----:B------:R-:W3:Y:S01]  /*22a0*/  @P3 LDC R186, c[0x0][0x40c] ;  /* 0x00010300ffba3b82 */ /* 0x000ee20000000800 */
[----:B-1----:R-:W-:Y:S01]  /*22b0*/  @P3 FMUL.FTZ R131, R131, R134 ;  /* 0x0000008683833220 */ /* 0x002fe20000410000 */
[----:B--2---:R-:W-:-:S03]  /*22c0*/  @P3 FMUL.FTZ R134, R132, R185 ;  /* 0x000000b984863220 */ /* 0x004fc60000410000 */
[----:B------:R-:W-:Y:S01]  /*22d0*/  @P3 FMUL.FTZ R132, R24, R131 ;  /* 0x0000008318843220 */ /* 0x000fe20000410000 */
[----:B------:R-:W-:-:S04]  /*22e0*/  @P3 HADD2.F32 R185, -RZ, R139.H1_H1 ;  /* 0x3000008bffb93230 */ /* 0x000fc80000004100 */
[----:B------:R-:W-:Y:S01]  /*22f0*/  @P3 F2FP.F16.F32.PACK_AB R132, RZ, R132 ;  /* 0x00000084ff84323e */ /* 0x000fe200000000ff */
[----:B---3--:R-:W-:Y:S01]  /*2300*/  @P3 FMUL.FTZ R135, R133, R186 ;  /* 0x000000ba85873220 */ /* 0x008fe20000410000 */
[----:B------:R-:W-:Y:S02]  /*2310*/  @P3 FMUL.FTZ R133, R25, R134 ;  /* 0x0000008619853220 */ /* 0x000fe40000410000 */
[----:B------:R-:W-:Y:S01]  /*2320*/  @P3 PRMT R0, R132, 0x7610, R0 ;  /* 0x0000761084003816 */ /* 0x000fe20000000000 */
[--C-:B------:R-:W-:Y:S02]  /*2330*/  @P3 HADD2.F32 R132, -RZ, R140.reuse.H1_H1 ;  /* 0x3000008cff843230 */ /* 0x100fe40000004100 */
[-C--:B------:R-:W-:Y:S01]  /*2340*/  @P3 FMUL.FTZ R184, R26, R135.reuse ;  /* 0x000000871ab83220 */ /* 0x080fe20000410000 */
[----:B------:R-:W-:Y:S01]  /*2350*/  @P3 FFMA.FTZ R122, R185, R135, R122 ;  /* 0x00000087b97a3223 */ /* 0x000fe2000001007a */
[----:B------:R-:W-:Y:S01]  /*2360*/  @P3 F2FP.F16.F32.PACK_AB R186, RZ, R133 ;  /* 0x00000085ffba323e */ /* 0x000fe200000000ff */
[----:B------:R-:W-:-:S02]  /*2370*/  @P3 HADD2.F32 R133, -RZ, R140.H0_H0 ;  /* 0x2000008cff853230 */ /* 0x000fc40000004100 */
[----:B------:R-:W-:Y:S01]  /*2380*/  @P3 FFMA.FTZ R121, R132, R134, R121 ;  /* 0x0000008684793223 */ /* 0x000fe20000010079 */
[----:B------:R-:W-:Y:S02]  /*2390*/  @P3 F2FP.F16.F32.PACK_AB R184, RZ, R184 ;  /* 0x000000b8ffb8323e */ /* 0x000fe400000000ff */
[----:B------:R-:W-:Y:S01]  /*23a0*/  @P3 PRMT R138, R186, 0x7610, R138 ;  /* 0x00007610ba8a3816 */ /* 0x000fe2000000008a */
[----:B------:R-:W-:Y:S01]  /*23b0*/  @P3 FFMA.FTZ R120, R133, R131, R120 ;  /* 0x0000008385783223 */ /* 0x000fe20000010078 */
[----:B------:R-:W-:Y:S01]  /*23c0*/  @P3 PRMT R137, R184, 0x7610, R137 ;  /* 0x00007610b8893816 */ /* 0x000fe20000000089 */
[----:B------:R-:W-:Y:S06]  /*23d0*/  @!P3 BRA `(.L_x_8259) ;  /* 0x0000000000e0b947 */ /* 0x000fec0003800000 */
[----:B------:R-:W-:Y:S01]  /*23e0*/  @P2 FFMA.FTZ R132, R146, R130, R129 ;  /* 0x0000008292842223 */ /* 0x000fe20000010081 */
[----:B0-----:R-:W-:-:S03]  /*23f0*/  MOV R2, R23 ;  /* 0x0000001700027202 */ /* 0x001fc60000000f00 */
[----:B------:R-:W-:-:S04]  /*2400*/  @P2 FADD.FTZ R132, R165, -R132 ;  /* 0x80000084a5842221 */ /* 0x000fc80000010000 */
        /* <DEDUP_REMOVED lines=8> */
.L_x_8263:
[----:B------:R-:W1:Y:S01]  /*2490*/  @P3 LDC R185, c[0x0][0x40c] ;  /* 0x00010300ffb93b82 */ /* 0x000e620000000800 */
[-CC-:B------:R-:W-:Y:S01]  /*24a0*/  @P2 FFMA.FTZ R184, R146, R130.reuse, R129.reuse ;  /* 0x0000008292b82223 */ /* 0x180fe20000010081 */
[-CC-:B------:R-:W-:Y:S01]  /*24b0*/  @P2 FFMA.FTZ R127, R3, R130.reuse, R129.reuse ;  /* 0x00000082037f2223 */ /* 0x180fe20000010081 */
[-C--:B------:R-:W-:Y:S01]  /*24c0*/  @P2 FFMA.FTZ R126, R144, R130.reuse, R129 ;  /* 0x00000082907e2223 */ /* 0x080fe20000010081 */
[----:B------:R-:W-:Y:S01]  /*24d0*/  MOV R134, R23 ;  /* 0x0000001700867202 */ /* 0x000fe20000000f00 */
[----:B------:R-:W-:Y:S01]  /*24e0*/  @P2 FADD.FTZ R184, R165, -R184 ;  /* 0x800000b8a5b82221 */ /* 0x000fe20000010000 */
[----:B------:R-:W-:Y:S01]  /*24f0*/  @P2 FADD.FTZ R127, R162, -R127 ;  /* 0x8000007fa27f2221 */ /* 0x000fe20000010000 */
[----:B------:R-:W-:Y:S01]  /*2500*/  @P2 FFMA.FTZ R133, R145, R130, R129 ;  /* 0x0000008291852223 */ /* 0x000fe20000010081 */
[----:B------:R-:W2:Y:S01]  /*2510*/  @P3 LDC R131, c[0x0][0x40c] ;  /* 0x00010300ff833b82 */ /* 0x000ea20000000800 */
[----:B------:R-:W-:Y:S01]  /*2520*/  MOV R124, R20 ;  /* 0x00000014007c7202 */ /* 0x000fe20000000f00 */
[----:B------:R-:W-:Y:S01]  /*2530*/  @P2 FADD.FTZ R126, R163, -R126 ;  /* 0x8000007ea37e2221 */ /* 0x000fe20000010000 */
[C---:B------:R-:W-:Y:S01]  /*2540*/  @P2 FFMA.FTZ R134, R142.reuse, R184, R23 ;  /* 0x000000b88e862223 */ /* 0x040fe20000010017 */
[----:B------:R-:W-:Y:S01]  /*2550*/  @P2 FFMA.FTZ R124, R142, R127, R20 ;  /* 0x0000007f8e7c2223 */ /* 0x000fe20000010014 */
[----:B------:R-:W-:Y:S01]  /*2560*/  MOV R125, R21 ;  /* 0x00000015007d7202 */ /* 0x000fe20000000f00 */
[----:B------:R-:W-:Y:S01]  /*2570*/  @P2 FADD.FTZ R133, R164, -R133 ;  /* 0x80000085a4852221 */ /* 0x000fe20000010000 */
[C---:B------:R-:W-:Y:S01]  /*2580*/  @P2 FFMA.FTZ R125, R142.reuse, R126, R21 ;  /* 0x0000007e8e7d2223 */ /* 0x040fe20000010015 */
[----:B------:R-:W3:Y:S01]  /*2590*/  @P3 LDC R132, c[0x0][0x40c] ;  /* 0x00010300ff843b82 */ /* 0x000ee20000000800 */
[----:B------:R-:W-:Y:S01]  /*25a0*/  MOV R126, R22 ;  /* 0x00000016007e7202 */ /* 0x000fe20000000f00 */
[----:B------:R-:W-:Y:S01]  /*25b0*/  @P2 FFMA.FTZ R126, R142, R133, R22 ;  /* 0x000000858e7e2223 */ /* 0x000fe20000010016 */
[----:B------:R-:W-:-:S05]  /*25c0*/  @P3 HADD2.F32 R188, -RZ, R139.H0_H0 ;  /* 0x2000008bffbc3230 */ /* 0x000fca0000004100 */
[----:B------:R-:W4:Y:S01]  /*25d0*/  @P3 LDC R135, c[0x0][0x40c] ;  /* 0x00010300ff873b82 */ /* 0x000f220000000800 */
[----:B-1----:R-:W-:-:S04]  /*25e0*/  @P3 FMUL.FTZ R184, R134, R185 ;  /* 0x000000b986b83220 */ /* 0x002fc80000410000 */
[-C--:B------:R-:W-:Y:S01]  /*25f0*/  @P3 FMUL.FTZ R185, R27, R184.reuse ;  /* 0x000000b81bb93220 */ /* 0x080fe20000410000 */
[----:B------:R-:W-:Y:S01]  /*2600*/  @P3 FFMA.FTZ R123, R188, R184, R123 ;  /* 0x000000b8bc7b3223 */ /* 0x000fe2000001007b */
[----:B--2---:R-:W-:-:S03]  /*2610*/  @P3 FMUL.FTZ R127, R124, R131 ;  /* 0x000000837c7f3220 */ /* 0x004fc60000410000 */
[----:B------:R-:W-:Y:S01]  /*2620*/  @P3 F2FP.F16.F32.PACK_AB R186, RZ, R185 ;  /* 0x000000b9ffba323e */ /* 0x000fe200000000ff */
[----:B------:R-:W-:-:S03]  /*2630*/  @P3 FMUL.FTZ R131, R24, R127 ;  /* 0x0000007f18833220 */ /* 0x000fc60000410000 */
[----:B0-----:R-:W-:Y:S01]  /*2640*/  @P3 PRMT R2, R186, 0x7610, R2 ;  /* 0x00007610ba023816 */ /* 0x001fe20000000002 */
[----:B------:R-:W-:Y:S02]  /*2650*/  @P3 HADD2.F32 R186, -RZ, R140.H1_H1 ;  /* 0x3000008cffba3230 */ /* 0x000fe40000004100 */
[----:B---3--:R-:W-:Y:S01]  /*2660*/  @P3 FMUL.FTZ R132, R125, R132 ;  /* 0x000000847d843220 */ /* 0x008fe20000410000 */
[----:B------:R-:W-:-:S03]  /*2670*/  @P3 F2FP.F16.F32.PACK_AB R185, RZ, R131 ;  /* 0x00000083ffb9323e */ /* 0x000fc600000000ff */
[-C--:B------:R-:W-:Y:S01]  /*2680*/  @P3 FMUL.FTZ R133, R25, R132.reuse ;  /* 0x0000008419853220 */ /* 0x080fe20000410000 */
[----:B------:R-:W-:Y:S01]  /*2690*/  @P3 PRMT R0, R185, 0x7610, R0 ;  /* 0x00007610b9003816 */ /* 0x000fe20000000000 */
[----:B------:R-:W-:Y:S01]  /*26a0*/  @P3 FFMA.FTZ R121, R186, R132, R121 ;  /* 0x00000084ba793223 */ /* 0x000fe20000010079 */
[----:B----4-:R-:W-:Y:S02]  /*26b0*/  @P3 FMUL.FTZ R135, R126, R135 ;  /* 0x000000877e873220 */ /* 0x010fe40000410000 */
        /* <DEDUP_REMOVED lines=10> */
.L_x_8259:
[----:B------:R-:W-:-:S04]  /*2760*/  ISETP.NE.U32.AND P1, PT, RZ, UR4, PT ;  /* 0x00000004ff007c0c */ /* 0x000fc8000bf25070 */
[----:B------:R-:W-:-:S13]  /*2770*/  ISETP.NE.AND.EX P1, PT, RZ, UR5, PT, P1 ;  /* 0x00000005ff007c0c */ /* 0x000fda000bf25310 */
[----:B------:R-:W1:Y:S02]  /*2780*/  @P1 LDC.64 R132, c[0x0][0x478] ;  /* 0x00011e00ff841b82 */ /* 0x000e640000000a00 */
[----:B-1----:R-:W-:-:S05]  /*2790*/  @P1 IMAD.WIDE.U32 R132, R128, 0x10, R132 ;  /* 0x0000001080841825 */ /* 0x002fca00078e0084 */
[----:B------:R1:W-:Y:S01]  /*27a0*/  @P1 STG.E.128 desc[UR12][R132.64], R124 ;  /* 0x0000007c84001986 */ /* 0x0003e2000c101d0c */
[----:B------:R-:W-:Y:S05]  /*27b0*/  @!P3 BRA `(.L_x_8264) ;  /* 0x000000000020b947 */ /* 0x000fea0003800000 */
[----:B------:R-:W2:Y:S01]  /*27c0*/  LDC.64 R184, c[0x0][0x468] ;  /* 0x00011a00ffb87b82 */ /* 0x000ea20000000a00 */
[----:B-1----:R-:W-:Y:S02]  /*27d0*/  LOP3.LUT R132, R138, 0xffff, RZ, 0xc0, !PT ;  /* 0x0000ffff8a847812 */ /* 0x002fe400078ec0ff */
[----:B------:R-:W-:-:S03]  /*27e0*/  PRMT R135, R137, 0x5410, R2 ;  /* 0x0000541089877816 */ /* 0x000fc60000000002 */
[----:B------:R-:W-:-:S05]  /*27f0*/  IMAD.WIDE.U32 R132, R132, 0x10000, RZ ;  /* 0x0001000084847825 */ /* 0x000fca00078e00ff */
[----:B------:R-:W-:Y:S02]  /*2800*/  LOP3.LUT R135, R135, R133, RZ, 0xfc, !PT ;  /* 0x0000008587877212 */ /* 0x000fe400078efcff */
[----:B------:R-:W-:Y:S01]  /*2810*/  LOP3.LUT R134, R132, 0xffff, R0, 0xf8, !PT ;  /* 0x0000ffff84867812 */ /* 0x000fe200078ef800 */
[----:B--2---:R-:W-:-:S05]  /*2820*/  IMAD.WIDE.U32 R132, R143, 0x8, R184 ;  /* 0x000000088f847825 */ /* 0x004fca00078e00b8 */
[----:B------:R2:W-:Y:S02]  /*2830*/  STG.E.64 desc[UR12][R132.64], R134 ;  /* 0x0000008684007986 */ /* 0x0005e4000c101b0c */
.L_x_8264:
[----:B------:R-:W-:Y:S05]  /*2840*/  @!P3 BRA `(.L_x_8265) ;  /* 0x000000000020b947 */ /* 0x000fea0003800000 */
[----:B-12---:R-:W1:Y:S01]  /*2850*/  LDC.64 R132, c[0x0][0x390] ;  /* 0x0000e400ff847b82 */ /* 0x006e620000000a00 */
[----:B------:R-:W-:-:S05]  /*2860*/  IADD3 R131, PT, PT, R143, 0x80, RZ ;  /* 0x000000808f837810 */ /* 0x000fca0007ffe0ff */
[----:B-1----:R-:W-:-:S06]  /*2870*/  IMAD.WIDE.U32 R132, R131, 0x8, R132 ;  /* 0x0000000883847825 */ /* 0x002fcc00078e0084 */
[----:B------:R-:W2:Y:S02]  /*2880*/  LDG.E.64 R132, desc[UR12][R132.64] ;  /* 0x0000000c84847981 */ /* 0x000ea4000c1e1b00 */
[C-C-:B--2---:R-:W-:Y:S02]  /*2890*/  SHF.R.U64 R131, R132.reuse, 0x10, R133.reuse ;  /* 0x0000001084837819 */ /* 0x144fe40000001285 */
[----:B------:R-:W-:Y:S02]  /*28a0*/  SHF.R.U32.HI R139, RZ, 0x10, R133 ;  /* 0x00000010ff8b7819 */ /* 0x000fe40000011685 */
[----:B------:R-:W-:Y:S02]  /*28b0*/  PRMT R140, R132, 0x5410, R131 ;  /* 0x00005410848c7816 */ /* 0x000fe40000000083 */
[----:B------:R-:W-:-:S07]  /*28c0*/  PRMT R139, R139, 0x5410, R133 ;  /* 0x000054108b8b7816 */ /* 0x000fce0000000085 */
.L_x_8265:
[----:B------:R-:W-:Y:S05]  /*28d0*/  @!P0 BRA `(.L_x_8266) ;  /* 0x0000000400708947 */ /* 0x000fea0003800000 */
[----:B------:R-:W-:Y:S05]  /*28e0*/  @!P1 BRA `(.L_x_8267) ;  /* 0x0000000000b89947 */ /* 0x000fea0003800000 */
[----:B-1----:R-:W1:Y:S01]  /*28f0*/  @P3 LDC R127, c[0x0][0x40c] ;  /* 0x00010300ff7f3b82 */ /* 0x002e620000000800 */
[-CC-:B------:R-:W-:Y:S01]  /*2900*/  @P2 FFMA.FTZ R125, R147, R130.reuse, R129.reuse ;  /* 0x00000082937d2223 */ /* 0x180fe20000010081 */
[--C-:B--2---:R-:W-:Y:S01]  /*2910*/  @P2 FFMA.FTZ R132, R148, R130, R129.reuse ;  /* 0x0000008294842223 */ /* 0x104fe20000010081 */
[----:B------:R-:W-:Y:S01]  /*2920*/  MOV R124, R16 ;  /* 0x00000010007c7202 */ /* 0x000fe20000000f00 */
[----:B------:R-:W-:Y:S01]  /*2930*/  @P2 FFMA.FTZ R131, R149, R130, R129 ;  /* 0x0000008295832223 */ /* 0x000fe20000010081 */
[----:B------:R-:W-:Y:S01]  /*2940*/  @P2 FADD.FTZ R125, R166, -R125 ;  /* 0x8000007da67d2221 */ /* 0x000fe20000010000 */
[----:B------:R-:W-:Y:S01]  /*2950*/  @P2 FADD.FTZ R132, R167, -R132 ;  /* 0x80000084a7842221 */ /* 0x000fe20000010000 */
[----:B------:R-:W-:Y:S01]  /*2960*/  MOV R126, R18 ;  /* 0x00000012007e7202 */ /* 0x000fe20000000f00 */
[----:B------:R-:W2:Y:S01]  /*2970*/  @P3 LDC R184, c[0x0][0x40c] ;  /* 0x00010300ffb83b82 */ /* 0x000ea20000000800 */
[----:B------:R-:W-:Y:S01]  /*2980*/  @P2 FFMA.FTZ R124, R142, R125, R16 ;  /* 0x0000007d8e7c2223 */ /* 0x000fe20000010010 */
[----:B------:R-:W-:Y:S01]  /*2990*/  @P2 FADD.FTZ R133, R168, -R131 ;  /* 0x80000083a8852221 */ /* 0x000fe20000010000 */
[----:B------:R-:W-:Y:S01]  /*29a0*/  MOV R125, R17 ;  /* 0x00000011007d7202 */ /* 0x000fe20000000f00 */
[----:B------:R-:W-:Y:S01]  /*29b0*/  @P2 FFMA.FTZ R125, R142, R132, R17 ;  /* 0x000000848e7d2223 */ /* 0x000fe20000010011 */
[----:B------:R-:W-:Y:S01]  /*29c0*/  @P2 FFMA.FTZ R134, R150, R130, R129 ;  /* 0x0000008296862223 */ /* 0x000fe20000010081 */
[----:B------:R-:W-:-:S02]  /*29d0*/  @P2 FFMA.FTZ R126, R142, R133, R18 ;  /* 0x000000858e7e2223 */ /* 0x000fc40000010012 */
[----:B------:R-:W3:Y:S01]  /*29e0*/  @P3 LDC R135, c[0x0][0x40c] ;  /* 0x00010300ff873b82 */ /* 0x000ee20000000800 */
[----:B-1----:R-:W-:-:S04]  /*29f0*/  @P3 FMUL.FTZ R127, R124, R127 ;  /* 0x0000007f7c7f3220 */ /* 0x002fc80000410000 */
[----:B------:R-:W-:Y:S01]  /*2a00*/  @P3 FMUL.FTZ R131, R28, R127 ;  /* 0x0000007f1c833220 */ /* 0x000fe20000410000 */
[----:B--2---:R-:W-:-:S04]  /*2a10*/  @P3 FMUL.FTZ R132, R125, R184 ;  /* 0x000000b87d843220 */ /* 0x004fc80000410000 */
[----:B------:R-:W-:Y:S01]  /*2a20*/  @P3 F2FP.F16.F32.PACK_AB R185, RZ, R131 ;  /* 0x00000083ffb9323e */ /* 0x000fe200000000ff */
[----:B------:R-:W-:Y:S01]  /*2a30*/  @P2 FADD.FTZ R184, R169, -R134 ;  /* 0x80000086a9b82221 */ /* 0x000fe20000010000 */
[----:B------:R-:W-:Y:S02]  /*2a40*/  @P3 FMUL.FTZ R131, R29, R132 ;  /* 0x000000841d833220 */ /* 0x000fe40000410000 */
[----:B------:R-:W-:Y:S01]  /*2a50*/  @P3 PRMT R0, R185, 0x7610, R0 ;  /* 0x00007610b9003816 */ /* 0x000fe20000000000 */
[----:B------:R-:W-:Y:S02]  /*2a60*/  @P3 HADD2.F32 R185, -RZ, R139.H1_H1 ;  /* 0x3000008bffb93230 */ /* 0x000fe40000004100 */
[----:B---3--:R-:W-:Y:S01]  /*2a70*/  @P3 FMUL.FTZ R133, R126, R135 ;  /* 0x000000877e853220 */ /* 0x008fe20000410000 */
[----:B------:R-:W-:Y:S01]  /*2a80*/  MOV R135, R19 ;  /* 0x0000001300877202 */ /* 0x000fe20000000f00 */
[----:B------:R-:W-:Y:S01]  /*2a90*/  @P2 FFMA.FTZ R135, R142, R184, R19 ;  /* 0x000000b88e872223 */ /* 0x000fe20000010013 */
[----:B------:R-:W-:Y:S01]  /*2aa0*/  @P3 F2FP.F16.F32.PACK_AB R184, RZ, R131 ;  /* 0x00000083ffb8323e */ /* 0x000fe200000000ff */
[----:B------:R-:W-:Y:S01]  /*2ab0*/  @P3 FMUL.FTZ R134, R30, R133 ;  /* 0x000000851e863220 */ /* 0x000fe20000410000 */
[----:B------:R-:W-:-:S02]  /*2ac0*/  @P3 HADD2.F32 R131, -RZ, R140.H0_H0 ;  /* 0x2000008cff833230 */ /* 0x000fc40000004100 */
[----:B------:R-:W-:Y:S01]  /*2ad0*/  @P3 FFMA.FTZ R118, R185, R133, R118 ;  /* 0x00000085b9763223 */ /* 0x000fe20000010076 */
[----:B------:R-:W-:Y:S02]  /*2ae0*/  @P3 PRMT R138, R184, 0x7610, R138 ;  /* 0x00007610b88a3816 */ /* 0x000fe4000000008a */
[----:B------:R-:W-:Y:S01]  /*2af0*/  @P3 F2FP.F16.F32.PACK_AB R186, RZ, R134 ;  /* 0x00000086ffba323e */ /* 0x000fe200000000ff */
[----:B------:R-:W-:Y:S02]  /*2b00*/  @P3 HADD2.F32 R134, -RZ, R140.H1_H1 ;  /* 0x3000008cff863230 */ /* 0x000fe40000004100 */
[----:B------:R-:W-:Y:S01]  /*2b10*/  @P3 FFMA.FTZ R116, R131, R127, R116 ;  /* 0x0000007f83743223 */ /* 0x000fe20000010074 */
[----:B------:R-:W-:Y:S02]  /*2b20*/  MOV R127, R135 ;  /* 0x00000087007f7202 */ /* 0x000fe40000000f00 */
[----:B------:R-:W-:Y:S01]  /*2b30*/  @P3 PRMT R137, R186, 0x7610, R137 ;  /* 0x00007610ba893816 */ /* 0x000fe20000000089 */
[----:B------:R-:W-:Y:S01]  /*2b40*/  @P3 FFMA.FTZ R117, R134, R132, R117 ;  /* 0x0000008486753223 */ /* 0x000fe20000010075 */
[----:B------:R-:W-:Y:S06]  /*2b50*/  @!P3 BRA `(.L_x_8268) ;  /* 0x000000080090b947 */ /* 0x000fec0003800000 */
[----:B0-----:R-:W-:Y:S01]  /*2b60*/  FMUL.FTZ R2, R135, UR16 ;  /* 0x0000001087027c20 */ /* 0x001fe20008410000 */
[----:B------:R-:W-:-:S03]  /*2b70*/  HADD2.F32 R132, -RZ, R139.H0_H0 ;  /* 0x2000008bff847230 */ /* 0x000fc60000004100 */
[-C--:B------:R-:W-:Y:S02]  /*2b80*/  FMUL.FTZ R131, R31, R2.reuse ;  /* 0x000000021f837220 */ /* 0x080fe40000410000 */
[----:B------:R-:W-:-:S03]  /*2b90*/  FFMA.FTZ R119, R132, R2, R119 ;  /* 0x0000000284777223 */ /* 0x000fc60000010077 */
[----:B------:R-:W-:-:S04]  /*2ba0*/  F2FP.F16.F32.PACK_AB R131, RZ, R131 ;  /* 0x00000083ff83723e */ /* 0x000fc800000000ff */
[----:B------:R-:W-:Y:S01]  /*2bb0*/  PRMT R2, R131, 0x7610, R2 ;  /* 0x0000761083027816 */ /* 0x000fe20000000002 */
[----:B------:R-:W-:Y:S06]  /*2bc0*/  BRA `(.L_x_8268) ;  /* 0x0000000800747947 */ /* 0x000fec0003800000 */
.L_x_8267:
[----:B--2---:R-:W2:Y:S01]  /*2bd0*/  @P3 LDC R134, c[0x0][0x40c] ;  /* 0x00010300ff863b82 */ /* 0x004ea20000000800 */
[-CC-:B-1----:R-:W-:Y:S01]  /*2be0*/  @P2 FFMA.FTZ R133, R147, R130.reuse, R129.reuse ;  /* 0x0000008293852223 */ /* 0x182fe20000010081 */
        /* <DEDUP_REMOVED lines=12> */
[----:B------:R-:W3:Y:S01]  /*2cb0*/  @P3 LDC R186, c[0x0][0x40c] ;  /* 0x00010300ffba3b82 */ /* 0x000ee20000000800 */
[----:B--2---:R-:W-:Y:S01]  /*2cc0*/  @P3 FMUL.FTZ R131, R131, R134 ;  /* 0x0000008683833220 */ /* 0x004fe20000410000 */
[----:B-1----:R-:W-:-:S03]  /*2cd0*/  @P3 FMUL.FTZ R134, R132, R185 ;  /* 0x000000b984863220 */ /* 0x002fc60000410000 */
        /* <DEDUP_REMOVED lines=28> */
.L_x_8266:
[----:B------:R-:W-:Y:S05]  /*2ea0*/  @!P1 BRA `(.L_x_8269) ;  /* 0x0000000400009947 */ /* 0x000fea0003800000 */
[-CC-:B-1----:R-:W-:Y:S01]  /*2eb0*/  FFMA.FTZ R125, R149, R130.reuse, R129.reuse ;  /* 0x00000082957d7223 */ /* 0x182fe20000010081 */
[-CC-:B------:R-:W-:Y:S01]  /*2ec0*/  FFMA.FTZ R124, R148, R130.reuse, R129.reuse ;  /* 0x00000082947c7223 */ /* 0x180fe20000010081 */
[-CC-:B------:R-:W-:Y:S01]  /*2ed0*/  FFMA.FTZ R131, R147, R130.reuse, R129.reuse ;  /* 0x0000008293837223 */ /* 0x180fe20000010081 */
[----:B------:R-:W-:Y:S01]  /*2ee0*/  FFMA.FTZ R126, R150, R130, R129 ;  /* 0x00000082967e7223 */ /* 0x000fe20000010081 */
[----:B------:R-:W-:Y:S01]  /*2ef0*/  FADD.FTZ R125, R168, -R125 ;  /* 0x8000007da87d7221 */ /* 0x000fe20000010000 */
[----:B------:R-:W-:Y:S01]  /*2f00*/  FADD.FTZ R127, R167, -R124 ;  /* 0x8000007ca77f7221 */ /* 0x000fe20000010000 */
[----:B------:R-:W-:Y:S01]  /*2f10*/  FADD.FTZ R131, R166, -R131 ;  /* 0x80000083a6837221 */ /* 0x000fe20000010000 */
[----:B--2---:R-:W-:Y:S01]  /*2f20*/  FADD.FTZ R133, R169, -R126 ;  /* 0x8000007ea9857221 */ /* 0x004fe20000010000 */
        /* <DEDUP_REMOVED lines=20> */
.L_x_8270:
        /* <DEDUP_REMOVED lines=12> */
.L_x_8271:
        /* <DEDUP_REMOVED lines=12> */
.L_x_8272:
[----:B------:R-:W-:Y:S02]  /*31f0*/  MOV R124, R131 ;  /* 0x00000083007c7202 */ /* 0x000fe40000000f00 */
[----:B------:R-:W-:Y:S01]  /*3200*/  MOV R127, R132 ;  /* 0x00000084007f7202 */ /* 0x000fe20000000f00 */
[----:B------:R-:W-:Y:S06]  /*3210*/  @!P3 BRA `(.L_x_8268) ;  /* 0x0000000000e0b947 */ /* 0x000fec0003800000 */
[----:B0-----:R-:W-:Y:S01]  /*3220*/  FMUL.FTZ R2, R132, UR16 ;  /* 0x0000001084027c20 */ /* 0x001fe20008410000 */
[----:B------:R-:W-:Y:S01]  /*3230*/  HADD2.F32 R134, -RZ, R139.H0_H0 ;  /* 0x2000008bff867230 */ /* 0x000fe20000004100 */
[----:B------:R-:W-:Y:S02]  /*3240*/  MOV R127, R132 ;  /* 0x00000084007f7202 */ /* 0x000fe40000000f00 */
[-C--:B------:R-:W-:Y:S02]  /*3250*/  FMUL.FTZ R124, R31, R2.reuse ;  /* 0x000000021f7c7220 */ /* 0x080fe40000410000 */
[----:B------:R-:W-:-:S03]  /*3260*/  FFMA.FTZ R119, R134, R2, R119 ;  /* 0x0000000286777223 */ /* 0x000fc60000010077 */
[----:B------:R-:W-:-:S04]  /*3270*/  F2FP.F16.F32.PACK_AB R124, RZ, R124 ;  /* 0x0000007cff7c723e */ /* 0x000fc800000000ff */
[----:B------:R-:W-:Y:S02]  /*3280*/  PRMT R2, R124, 0x7610, R2 ;  /* 0x000076107c027816 */ /* 0x000fe40000000002 */
[----:B------:R-:W-:Y:S01]  /*3290*/  MOV R124, R131 ;  /* 0x00000083007c7202 */ /* 0x000fe20000000f00 */
[----:B------:R-:W-:Y:S06]  /*32a0*/  BRA `(.L_x_8268) ;  /* 0x0000000000bc7947 */ /* 0x000fec0003800000 */
.L_x_8269:
[----:B------:R-:W-:Y:S05]  /*32b0*/  @!P3 BRA `(.L_x_8273) ;  /* 0x000000000028b947 */ /* 0x000fea0003800000 */
[----:B------:R-:W-:Y:S01]  /*32c0*/  FFMA.FTZ R131, R147, R130, R129 ;  /* 0x0000008293837223 */ /* 0x000fe20000010081 */
[----:B------:R-:W-:Y:S01]  /*32d0*/  ISETP.GT.AND P4, PT, R141, RZ, PT ;  /* 0x000000ff8d00720c */ /* 0x000fe20003f84270 */
[----:B-12---:R-:W-:Y:S02]  /*32e0*/  HADD2.F32 R133, -RZ, R140.H0_H0 ;  /* 0x2000008cff857230 */ /* 0x006fe40000004100 */
[----:B------:R-:W-:-:S04]  /*32f0*/  FADD.FTZ R131, R166, -R131 ;  /* 0x80000083a6837221 */ /* 0x000fc80000010000 */
[----:B------:R-:W-:-:S05]  /*3300*/  FMUL.FTZ R131, R142, R131 ;  /* 0x000000838e837220 */ /* 0x000fca0000410000 */
[----:B------:R-:W-:-:S05]  /*3310*/  FSEL R131, R131, RZ, P4 ;  /* 0x000000ff83837208 */ /* 0x000fca0002000000 */
[----:B------:R-:W-:-:S04]  /*3320*/  FMUL.FTZ R131, R131, UR16 ;  /* 0x0000001083837c20 */ /* 0x000fc80008410000 */
[-C--:B------:R-:W-:Y:S01]  /*3330*/  FMUL.FTZ R0, R28, R131.reuse ;  /* 0x000000831c007220 */ /* 0x080fe20000410000 */
[----:B------:R-:W-:-:S04]  /*3340*/  FFMA.FTZ R116, R133, R131, R116 ;  /* 0x0000008385747223 */ /* 0x000fc80000010074 */
[----:B------:R-:W-:-:S07]  /*3350*/  F2FP.F16.F32.PACK_AB R0, RZ, R0 ;  /* 0x00000000ff00723e */ /* 0x000fce00000000ff */
.L_x_8273:
[----:B------:R-:W-:Y:S05]  /*3360*/  @!P3 BRA `(.L_x_8274) ;  /* 0x00000000002cb947 */ /* 0x000fea0003800000 */
[----:B-12---:R-:W-:Y:S01]  /*3370*/  FFMA.FTZ R132, R148, R130, R129 ;  /* 0x0000008294847223 */ /* 0x006fe20000010081 */
        /* <DEDUP_REMOVED lines=10> */
.L_x_8274:
[----:B------:R-:W-:Y:S05]  /*3420*/  @!P3 BRA `(.L_x_8275) ;  /* 0x00000000002cb947 */ /* 0x000fea0003800000 */
[----:B------:R-:W-:Y:S01]  /*3430*/  FFMA.FTZ R131, R149, R130, R129 ;  /* 0x0000008295837223 */ /* 0x000fe20000010081 */
[----:B------:R-:W-:Y:S01]  /*3440*/  ISETP.GT.AND P4, PT, R141, RZ, PT ;  /* 0x000000ff8d00720c */ /* 0x000fe20003f84270 */
[----:B-12---:R-:W-:Y:S02]  /*3450*/  HADD2.F32 R133, -RZ, R139.H1_H1 ;  /* 0x3000008bff857230 */ /* 0x006fe40000004100 */
        /* <DEDUP_REMOVED lines=8> */
.L_x_8275:
[----:B------:R-:W-:Y:S05]  /*34e0*/  @!P3 BRA `(.L_x_8268) ;  /* 0x00000000002cb947 */ /* 0x000fea0003800000 */
[----:B0-----:R-:W-:Y:S01]  /*34f0*/  FFMA.FTZ R2, R150, R130, R129 ;  /* 0x0000008296027223 */ /* 0x001fe20000010081 */
        /* <DEDUP_REMOVED lines=10> */
.L_x_8268:
[----:B-12---:R-:W1:Y:S01]  /*35a0*/  @P1 LDC.64 R132, c[0x0][0x478] ;  /* 0x00011e00ff841b82 */ /* 0x006e620000000a00 */
[----:B------:R-:W-:-:S05]  /*35b0*/  @P1 IADD3 R131, PT, PT, R128, 0x80, RZ ;  /* 0x0000008080831810 */ /* 0x000fca0007ffe0ff */
[----:B-1----:R-:W-:-:S05]  /*35c0*/  @P1 IMAD.WIDE.U32 R132, R131, 0x10, R132 ;  /* 0x0000001083841825 */ /* 0x002fca00078e0084 */
[----:B------:R1:W-:Y:S01]  /*35d0*/  @P1 STG.E.128 desc[UR12][R132.64], R124 ;  /* 0x0000007c84001986 */ /* 0x0003e2000c101d0c */
[----:B------:R-:W-:Y:S05]  /*35e0*/  @!P3 BRA `(.L_x_8276) ;  /* 0x000000000024b947 */ /* 0x000fea0003800000 */
[----:B------:R-:W2:Y:S01]  /*35f0*/  LDC.64 R134, c[0x0][0x468] ;  /* 0x00011a00ff867b82 */ /* 0x000ea20000000a00 */
[----:B-1----:R-:W-:Y:S02]  /*3600*/  LOP3.LUT R132, R138, 0xffff, RZ, 0xc0, !PT ;  /* 0x0000ffff8a847812 */ /* 0x002fe400078ec0ff */
[----:B------:R-:W-:Y:S02]  /*3610*/  PRMT R185, R137, 0x5410, R2 ;  /* 0x0000541089b97816 */ /* 0x000fe40000000002 */
[----:B------:R-:W-:Y:S01]  /*3620*/  IADD3 R131, PT, PT, R143, 0x80, RZ ;  /* 0x000000808f837810 */ /* 0x000fe20007ffe0ff */
[----:B------:R-:W-:-:S05]  /*3630*/  IMAD.WIDE.U32 R132, R132, 0x10000, RZ ;  /* 0x0001000084847825 */ /* 0x000fca00078e00ff */
[----:B------:R-:W-:Y:S02]  /*3640*/  LOP3.LUT R185, R185, R133, RZ, 0xfc, !PT ;  /* 0x00000085b9b97212 */ /* 0x000fe400078efcff */
[----:B------:R-:W-:Y:S01]  /*3650*/  LOP3.LUT R184, R132, 0xffff, R0, 0xf8, !PT ;  /* 0x0000ffff84b87812 */ /* 0x000fe200078ef800 */
[----:B--2---:R-:W-:-:S05]  /*3660*/  IMAD.WIDE.U32 R132, R131, 0x8, R134 ;  /* 0x0000000883847825 */ /* 0x004fca00078e0086 */
[----:B------:R2:W-:Y:S02]  /*3670*/  STG.E.64 desc[UR12][R132.64], R184 ;  /* 0x000000b884007986 */ /* 0x0005e4000c101b0c */
.L_x_8276:
        /* <DEDUP_REMOVED lines=9> */
.L_x_8277:
        /* <DEDUP_REMOVED lines=48> */
.L_x_8279:
[----:B------:R-:W3:Y:S01]  /*3a10*/  @P3 LDC R134, c[0x0][0x40c] ;  /* 0x00010300ff863b82 */ /* 0x000ee20000000800 */
[-CC-:B-12---:R-:W-:Y:S01]  /*3a20*/  @P2 FFMA.FTZ R133, R151, R130.reuse, R129.reuse ;  /* 0x0000008297852223 */ /* 0x186fe20000010081 */
        /* <DEDUP_REMOVED lines=13> */
[----:B---3--:R-:W-:Y:S01]  /*3b00*/  @P3 FMUL.FTZ R131, R131, R134 ;  /* 0x0000008683833220 */ /* 0x008fe20000410000 */
[----:B-1----:R-:W-:-:S03]  /*3b10*/  @P3 FMUL.FTZ R134, R132, R185 ;  /* 0x000000b984863220 */ /* 0x002fc60000410000 */
[----:B------:R-:W-:Y:S01]  /*3b20*/  @P3 FMUL.FTZ R132, R32, R131 ;  /* 0x0000008320843220 */ /* 0x000fe20000410000 */
[----:B------:R-:W-:-:S04]  /*3b30*/  @P3 HADD2.F32 R185, -RZ, R139.H1_H1 ;  /* 0x3000008bffb93230 */ /* 0x000fc80000004100 */
[----:B------:R-:W-:Y:S01]  /*3b40*/  @P3 F2FP.F16.F32.PACK_AB R132, RZ, R132 ;  /* 0x00000084ff84323e */ /* 0x000fe200000000ff */
[----:B--2---:R-:W-:Y:S01]  /*3b50*/  @P3 FMUL.FTZ R135, R133, R186 ;  /* 0x000000ba85873220 */ /* 0x004fe20000410000 */
        /* <DEDUP_REMOVED lines=24> */
.L_x_8278:
        /* <DEDUP_REMOVED lines=29> */
.L_x_8282:
        /* <DEDUP_REMOVED lines=12> */
.L_x_8283:
        /* <DEDUP_REMOVED lines=12> */
.L_x_8284:
[----:B------:R-:W-:Y:S02]  /*4030*/  MOV R124, R131 ;  /* 0x00000083007c7202 */ /* 0x000fe40000000f00 */
[----:B------:R-:W-:Y:S01]  /*4040*/  MOV R127, R132 ;  /* 0x00000084007f7202 */ /* 0x000fe20000000f00 */
[----:B------:R-:W-:Y:S06]  /*4050*/  @!P3 BRA `(.L_x_8280) ;  /* 0x0000000000e0b947 */ /* 0x000fec0003800000 */
[----:B0-----:R-:W-:Y:S01]  /*4060*/  FMUL.FTZ R2, R132, UR16 ;  /* 0x0000001084027c20 */ /* 0x001fe20008410000 */
[----:B------:R-:W-:-:S03]  /*4070*/  HADD2.F32 R134, -RZ, R139.H0_H0 ;  /* 0x2000008bff867230 */ /* 0x000fc60000004100 */
[-C--:B------:R-:W-:Y:S02]  /*4080*/  FMUL.FTZ R124, R35, R2.reuse ;  /* 0x00000002237c7220 */ /* 0x080fe40000410000 */
[----:B------:R-:W-:-:S03]  /*4090*/  FFMA.FTZ R115, R134, R2, R115 ;  /* 0x0000000286737223 */ /* 0x000fc60000010073 */
[----:B------:R-:W-:Y:S02]  /*40a0*/  F2FP.F16.F32.PACK_AB R127, RZ, R124 ;  /* 0x0000007cff7f723e */ /* 0x000fe400000000ff */
[----:B------:R-:W-:Y:S02]  /*40b0*/  MOV R124, R131 ;  /* 0x00000083007c7202 */ /* 0x000fe40000000f00 */
[----:B------:R-:W-:Y:S02]  /*40c0*/  PRMT R2, R127, 0x7610, R2 ;  /* 0x000076107f027816 */ /* 0x000fe40000000002 */
[----:B------:R-:W-:Y:S01]  /*40d0*/  MOV R127, R132 ;  /* 0x00000084007f7202 */ /* 0x000fe20000000f00 */
[----:B------:R-:W-:Y:S06]  /*40e0*/  BRA `(.L_x_8280) ;  /* 0x0000000000bc7947 */ /* 0x000fec0003800000 */
.L_x_8281:
        /* <DEDUP_REMOVED lines=11> */
.L_x_8285:
        /* <DEDUP_REMOVED lines=12> */
.L_x_8286:
        /* <DEDUP_REMOVED lines=12> */
.L_x_8287:
        /* <DEDUP_REMOVED lines=12> */
.L_x_8280:
        /* <DEDUP_REMOVED lines=14> */
.L_x_8288:
        /* <DEDUP_REMOVED lines=9> */
.L_x_8289:
        /* <DEDUP_REMOVED lines=48> */
.L_x_8291:
        /* <DEDUP_REMOVED lines=45> */
.L_x_8290:
        /* <DEDUP_REMOVED lines=29> */
.L_x_8294:
        /* <DEDUP_REMOVED lines=12> */
.L_x_8295:
        /* <DEDUP_REMOVED lines=12> */
.L_x_8296:
        /* <DEDUP_REMOVED lines=12> */
.L_x_8293:
        /* <DEDUP_REMOVED lines=11> */
.L_x_8297:
        /* <DEDUP_REMOVED lines=12> */
.L_x_8298:
        /* <DEDUP_REMOVED lines=12> */
.L_x_8299:
        /* <DEDUP_REMOVED lines=12> */
.L_x_8292:
[----:B-12---:R-:W1:Y:S01]  /*5220*/  @P1 LDC.64 R132, c[0x0][0x478] ;  /* 0x00011e00ff841b82 */ /* 0x006e620000000a00 */
[----:B------:R-:W-:-:S05]  /*5230*/  @P1 IADD3 R131, PT, PT, R128, 0x180, RZ ;  /* 0x0000018080831810 */ /* 0x000fca0007ffe0ff */
[----:B-1----:R-:W-:Y:S01]  /*5240*/  @P1 IMAD.WIDE.U32 R132, R131, 0x10, R132 ;  /* 0x0000001083841825 */ /* 0x002fe200078e0084 */
[----:B------:R-:W-:-:S04]  /*5250*/  IADD3 R131, PT, PT, R143, 0x200, RZ ;  /* 0x000002008f837810 */ /* 0x000fc80007ffe0ff */
        /* <DEDUP_REMOVED lines=11> */
.L_x_8300:
[----:B------:R-:W-:Y:S05]  /*5310*/  @!P3 BRA `(.L_x_8301) ;  /* 0x00000000001cb947 */ /* 0x000fea0003800000 */
[----:B-12---:R-:W1:Y:S02]  /*5320*/  LDC.64 R132, c[0x0][0x390] ;  /* 0x0000e400ff847b82 */ /* 0x006e640000000a00 */
[----:B-1----:R-:W-:-:S06]  /*5330*/  IMAD.WIDE.U32 R132, R131, 0x8, R132 ;  /* 0x0000000883847825 */ /* 0x002fcc00078e0084 */
[----:B------:R-:W2:Y:S02]  /*5340*/  LDG.E.64 R132, desc[UR12][R132.64] ;  /* 0x0000000c84847981 */ /* 0x000ea4000c1e1b00 */
[C-C-:B--2---:R-:W-:Y:S02]  /*5350*/  SHF.R.U64 R134, R132.reuse, 0x10, R133.reuse ;  /* 0x0000001084867819 */ /* 0x144fe40000001285 */
[--C-:B------:R-:W-:Y:S02]  /*5360*/  SHF.R.U32.HI R139, RZ, 0x10, R133.reuse ;  /* 0x00000010ff8b7819 */ /* 0x100fe40000011685 */
[----:B------:R-:W-:Y:S02]  /*5370*/  PRMT R140, R132, 0x5410, R134 ;  /* 0x00005410848c7816 */ /* 0x000fe40000000086 */
[----:B------:R-:W-:-:S07]  /*5380*/  PRMT R139, R139, 0x5410, R133 ;  /* 0x000054108b8b7816 */ /* 0x000fce0000000085 */
.L_x_8301:
[----:B------:R-:W-:Y:S05]  /*5390*/  @!P0 BRA `(.L_x_8302) ;  /* 0x0000000400708947 */ /* 0x000fea0003800000 */
[----:B------:R-:W-:Y:S05]  /*53a0*/  @!P1 BRA `(.L_x_8303) ;  /* 0x0000000000b89947 */ /* 0x000fea0003800000 */
[----:B-1----:R-:W1:Y:S01]  /*53b0*/  @P3 LDC R127, c[0x0][0x40c] ;  /* 0x00010300ff7f3b82 */ /* 0x002e620000000800 */
[-CC-:B------:R-:W-:Y:S01]  /*53c0*/  @P2 FFMA.FTZ R125, R159, R130.reuse, R129.reuse ;  /* 0x000000829f7d2223 */ /* 0x180fe20000010081 */
[-CC-:B--2---:R-:W-:Y:S01]  /*53d0*/  @P2 FFMA.FTZ R132, R160, R130.reuse, R129.reuse ;  /* 0x00000082a0842223 */ /* 0x184fe20000010081 */
[----:B------:R-:W-:Y:S01]  /*53e0*/  @P2 FFMA.FTZ R135, R161, R130, R129 ;  /* 0x00000082a1872223 */ /* 0x000fe20000010081 */
[----:B------:R-:W-:Y:S01]  /*53f0*/  MOV R124, R4 ;  /* 0x00000004007c7202 */ /* 0x000fe20000000f00 */
[----:B------:R-:W-:Y:S01]  /*5400*/  @P2 FADD.FTZ R125, R178, -R125 ;  /* 0x8000007db27d2221 */ /* 0x000fe20000010000 */
[----:B------:R-:W-:Y:S01]  /*5410*/  @P2 FADD.FTZ R133, R179, -R132 ;  /* 0x80000084b3852221 */ /* 0x000fe20000010000 */
[----:B------:R-:W-:Y:S01]  /*5420*/  @P2 FADD.FTZ R135, R180, -R135 ;  /* 0x80000087b4872221 */ /* 0x000fe20000010000 */
[----:B------:R-:W2:Y:S01]  /*5430*/  @P3 LDC R134, c[0x0][0x40c] ;  /* 0x00010300ff863b82 */ /* 0x000ea20000000800 */
[C---:B------:R-:W-:Y:S01]  /*5440*/  @P2 FFMA.FTZ R124, R142.reuse, R125, R4 ;  /* 0x0000007d8e7c2223 */ /* 0x040fe20000010004 */
[----:B------:R-:W-:Y:S01]  /*5450*/  MOV R125, R5 ;  /* 0x00000005007d7202 */ /* 0x000fe20000000f00 */
[C---:B------:R-:W-:Y:S01]  /*5460*/  @P2 FFMA.FTZ R125, R142.reuse, R133, R5 ;  /* 0x000000858e7d2223 */ /* 0x040fe20000010005 */
[----:B------:R-:W-:Y:S01]  /*5470*/  MOV R126, R6 ;  /* 0x00000006007e7202 */ /* 0x000fe20000000f00 */
[----:B------:R-:W-:Y:S01]  /*5480*/  @P2 FFMA.FTZ R126, R142, R135, R6 ;  /* 0x000000878e7e2223 */ /* 0x000fe20000010006 */
[----:B------:R-:W-:-:S02]  /*5490*/  @P2 FFMA.FTZ R184, R182, R130, R129 ;  /* 0x00000082b6b82223 */ /* 0x000fc40000010081 */
[----:B------:R-:W3:Y:S02]  /*54a0*/  @P3 LDC R141, c[0x0][0x40c] ;  /* 0x00010300ff8d3b82 */ /* 0x000ee40000000800 */
[----:B------:R-:W-:Y:S01]  /*54b0*/  @P2 FADD.FTZ R184, R181, -R184 ;  /* 0x800000b8b5b82221 */ /* 0x000fe20000010000 */
[----:B-1----:R-:W-:-:S04]  /*54c0*/  @P3 FMUL.FTZ R127, R124, R127 ;  /* 0x0000007f7c7f3220 */ /* 0x002fc80000410000 */
[----:B------:R-:W-:Y:S01]  /*54d0*/  @P3 FMUL.FTZ R132, R40, R127 ;  /* 0x0000007f28843220 */ /* 0x000fe20000410000 */
[----:B--2---:R-:W-:-:S04]  /*54e0*/  @P3 FMUL.FTZ R130, R125, R134 ;  /* 0x000000867d823220 */ /* 0x004fc80000410000 */
[----:B------:R-:W-:Y:S02]  /*54f0*/  @P3 F2FP.F16.F32.PACK_AB R135, RZ, R132 ;  /* 0x00000084ff87323e */ /* 0x000fe400000000ff */
[----:B------:R-:W-:Y:S01]  /*5500*/  MOV R134, R7 ;  /* 0x0000000700867202 */ /* 0x000fe20000000f00 */
[----:B------:R-:W-:Y:S01]  /*5510*/  @P3 FMUL.FTZ R129, R41, R130 ;  /* 0x0000008229813220 */ /* 0x000fe20000410000 */
[----:B------:R-:W-:Y:S01]  /*5520*/  @P2 FFMA.FTZ R134, R142, R184, R7 ;  /* 0x000000b88e862223 */ /* 0x000fe20000010007 */
[----:B------:R-:W-:Y:S01]  /*5530*/  @P3 PRMT R0, R135, 0x7610, R0 ;  /* 0x0000761087003816 */ /* 0x000fe20000000000 */
[----:B------:R-:W-:Y:S02]  /*5540*/  @P3 HADD2.F32 R135, -RZ, R139.H1_H1 ;  /* 0x3000008bff873230 */ /* 0x000fe40000004100 */
[----:B---3--:R-:W-:Y:S01]  /*5550*/  @P3 FMUL.FTZ R133, R126, R141 ;  /* 0x0000008d7e853220 */ /* 0x008fe20000410000 */
[----:B------:R-:W-:Y:S01]  /*5560*/  @P3 F2FP.F16.F32.PACK_AB R141, RZ, R129 ;  /* 0x00000081ff8d323e */ /* 0x000fe200000000ff */
[----:B------:R-:W-:-:S02]  /*5570*/  @P3 HADD2.F32 R129, -RZ, R140.H0_H0 ;  /* 0x2000008cff813230 */ /* 0x000fc40000004100 */
[-C--:B------:R-:W-:Y:S01]  /*5580*/  @P3 FMUL.FTZ R132, R42, R133.reuse ;  /* 0x000000852a843220 */ /* 0x080fe20000410000 */
[----:B------:R-:W-:Y:S01]  /*5590*/  @P3 PRMT R138, R141, 0x7610, R138 ;  /* 0x000076108d8a3816 */ /* 0x000fe2000000008a */
[----:B------:R-:W-:Y:S01]  /*55a0*/  @P3 FFMA.FTZ R106, R135, R133, R106 ;  /* 0x00000085876a3223 */ /* 0x000fe2000001006a */
[----:B------:R-:W-:Y:S01]  /*55b0*/  @P3 FFMA.FTZ R104, R129, R127, R104 ;  /* 0x0000007f81683223 */ /* 0x000fe20000010068 */
[----:B------:R-:W-:Y:S02]  /*55c0*/  MOV R127, R134 ;  /* 0x00000086007f7202 */ /* 0x000fe40000000f00 */
[----:B------:R-:W-:Y:S01]  /*55d0*/  @P3 F2FP.F16.F32.PACK_AB R142, RZ, R132 ;  /* 0x00000084ff8e323e */ /* 0x000fe200000000ff */
[----:B------:R-:W-:-:S03]  /*55e0*/  @P3 HADD2.F32 R132, -RZ, R140.H1_H1 ;  /* 0x3000008cff843230 */ /* 0x000fc60000004100 */
[----:B------:R-:W-:Y:S02]  /*55f0*/  @P3 PRMT R137, R142, 0x7610, R137 ;  /* 0x000076108e893816 */ /* 0x000fe40000000089 */
        /* <DEDUP_REMOVED lines=9> */
.L_x_8303:
[----:B------:R-:W3:Y:S01]  /*5690*/  @P3 LDC R141, c[0x0][0x40c] ;  /* 0x00010300ff8d3b82 */ /* 0x000ee20000000800 */
[-CC-:B-12---:R-:W-:Y:S01]  /*56a0*/  @P2 FFMA.FTZ R133, R159, R130.reuse, R129.reuse ;  /* 0x000000829f852223 */ /* 0x186fe20000010081 */
        /* <DEDUP_REMOVED lines=13> */
[----:B---3--:R-:W-:-:S04]  /*5780*/  @P3 FMUL.FTZ R133, R132, R141 ;  /* 0x0000008d84853220 */ /* 0x008fc80000410000 */
[----:B------:R-:W-:Y:S01]  /*5790*/  @P3 FMUL.FTZ R132, R40, R133 ;  /* 0x0000008528843220 */ /* 0x000fe20000410000 */
[----:B-1----:R-:W-:-:S04]  /*57a0*/  @P3 FMUL.FTZ R134, R134, R143 ;  /* 0x0000008f86863220 */ /* 0x002fc80000410000 */
[----:B------:R-:W-:-:S04]  /*57b0*/  @P3 F2FP.F16.F32.PACK_AB R132, RZ, R132 ;  /* 0x00000084ff84323e */ /* 0x000fc800000000ff */
[----:B------:R-:W-:Y:S01]  /*57c0*/  @P3 PRMT R0, R132, 0x7610, R0 ;  /* 0x0000761084003816 */ /* 0x000fe20000000000 */
[--C-:B------:R-:W-:Y:S02]  /*57d0*/  @P3 HADD2.F32 R132, -RZ, R140.reuse.H1_H1 ;  /* 0x3000008cff843230 */ /* 0x100fe40000004100 */
[----:B--2---:R-:W-:Y:S01]  /*57e0*/  @P3 FMUL.FTZ R141, R135, R186 ;  /* 0x000000ba878d3220 */ /* 0x004fe20000410000 */
[-C--:B------:R-:W-:Y:S02]  /*57f0*/  @P3 FMUL.FTZ R135, R41, R134.reuse ;  /* 0x0000008629873220 */ /* 0x080fe40000410000 */
[----:B------:R-:W-:Y:S01]  /*5800*/  @P3 FFMA.FTZ R105, R132, R134, R105 ;  /* 0x0000008684693223 */ /* 0x000fe20000010069 */
[----:B------:R-:W-:Y:S02]  /*5810*/  @P3 FMUL.FTZ R143, R42, R141 ;  /* 0x0000008d2a8f3220 */ /* 0x000fe40000410000 */
[----:B------:R-:W-:Y:S01]  /*5820*/  @P3 F2FP.F16.F32.PACK_AB R184, RZ, R135 ;  /* 0x00000087ffb8323e */ /* 0x000fe200000000ff */
[----:B------:R-:W-:-:S02]  /*5830*/  @P3 HADD2.F32 R135, -RZ, R140.H0_H0 ;  /* 0x2000008cff873230 */ /* 0x000fc40000004100 */
[----:B------:R-:W-:Y:S01]  /*5840*/  @P3 F2FP.F16.F32.PACK_AB R185, RZ, R143 ;  /* 0x0000008fffb9323e */ /* 0x000fe200000000ff */
[----:B------:R-:W-:Y:S01]  /*5850*/  @P3 HADD2.F32 R143, -RZ, R139.H1_H1 ;  /* 0x3000008bff8f3230 */ /* 0x000fe20000004100 */
[----:B------:R-:W-:Y:S01]  /*5860*/  @P3 PRMT R138, R184, 0x7610, R138 ;  /* 0x00007610b88a3816 */ /* 0x000fe2000000008a */
[----:B------:R-:W-:Y:S01]  /*5870*/  @P3 FFMA.FTZ R104, R135, R133, R104 ;  /* 0x0000008587683223 */ /* 0x000fe20000010068 */
[----:B------:R-:W-:Y:S02]  /*5880*/  @P3 PRMT R137, R185, 0x7610, R137 ;  /* 0x00007610b9893816 */ /* 0x000fe40000000089 */
[----:B------:R-:W-:Y:S01]  /*5890*/  @P3 FFMA.FTZ R106, R143, R141, R106 ;  /* 0x0000008d8f6a3223 */ /* 0x000fe2000001006a */
        /* <DEDUP_REMOVED lines=12> */
.L_x_8302:
[----:B------:R-:W-:Y:S05]  /*5960*/  @!P1 BRA `(.L_x_8305) ;  /* 0x0000000000f09947 */ /* 0x000fea0003800000 */
[-CC-:B-1----:R-:W-:Y:S01]  /*5970*/  FFMA.FTZ R126, R182, R130.reuse, R129.reuse ;  /* 0x00000082b67e7223 */ /* 0x182fe20000010081 */
[-CC-:B------:R-:W-:Y:S01]  /*5980*/  FFMA.FTZ R125, R161, R130.reuse, R129.reuse ;  /* 0x00000082a17d7223 */ /* 0x180fe20000010081 */
[-CC-:B------:R-:W-:Y:S01]  /*5990*/  FFMA.FTZ R124, R160, R130.reuse, R129.reuse ;  /* 0x00000082a07c7223 */ /* 0x180fe20000010081 */
[----:B--2---:R-:W-:Y:S01]  /*59a0*/  FFMA.FTZ R133, R159, R130, R129 ;  /* 0x000000829f857223 */ /* 0x004fe20000010081 */
        /* <DEDUP_REMOVED lines=20> */
.L_x_8306:
        /* <DEDUP_REMOVED lines=12> */
.L_x_8307:
        /* <DEDUP_REMOVED lines=12> */
.L_x_8308:
[----:B------:R-:W-:Y:S02]  /*5c70*/  FSEL R127, R126, RZ, P0 ;  /* 0x000000ff7e7f7208 */ /* 0x000fe40000000000 */
[----:B------:R-:W-:Y:S02]  /*5c80*/  FSEL R126, R133, RZ, P0 ;  /* 0x000000ff857e7208 */ /* 0x000fe40000000000 */
[----:B------:R-:W-:Y:S02]  /*5c90*/  FSEL R125, R134, RZ, P0 ;  /* 0x000000ff867d7208 */ /* 0x000fe40000000000 */
[----:B------:R-:W-:Y:S01]  /*5ca0*/  FSEL R124, R135, RZ, P0 ;  /* 0x000000ff877c7208 */ /* 0x000fe20000000000 */
        /* <DEDUP_REMOVED lines=8> */
.L_x_8305:
[----:B------:R-:W3:Y:S01]  /*5d30*/  @P3 LDC R135, c[0x0][0x40c] ;  /* 0x00010300ff873b82 */ /* 0x000ee20000000800 */
[----:B-12---:R-:W-:Y:S01]  /*5d40*/  FFMA.FTZ R132, R182, R130, R129 ;  /* 0x00000082b6847223 */ /* 0x006fe20000010081 */
[----:B------:R-:W-:Y:S01]  /*5d50*/  ISETP.GT.AND P0, PT, R141, RZ, PT ;  /* 0x000000ff8d00720c */ /* 0x000fe20003f04270 */
[----:B------:R-:W-:Y:S02]  /*5d60*/  @P3 HADD2.F32 R184, -RZ, R139.H0_H0 ;  /* 0x2000008bffb83230 */ /* 0x000fe40000004100 */
[----:B------:R-:W-:-:S04]  /*5d70*/  FADD.FTZ R133, R181, -R132 ;  /* 0x80000084b5857221 */ /* 0x000fc80000010000 */
[----:B------:R-:W-:-:S05]  /*5d80*/  FMUL.FTZ R133, R142, R133 ;  /* 0x000000858e857220 */ /* 0x000fca0000410000 */
[----:B------:R-:W-:-:S05]  /*5d90*/  FSEL R132, R133, RZ, P0 ;  /* 0x000000ff85847208 */ /* 0x000fca0000000000 */
[----:B---3--:R-:W-:-:S04]  /*5da0*/  @P3 FMUL.FTZ R132, R132, R135 ;  /* 0x0000008784843220 */ /* 0x008fc80000410000 */
        /* <DEDUP_REMOVED lines=13> */
.L_x_8309:
        /* <DEDUP_REMOVED lines=12> */
.L_x_8310:
        /* <DEDUP_REMOVED lines=12> */
.L_x_8311:
[----:B------:R-:W-:Y:S01]  /*6000*/  @P3 FFMA.FTZ R107, R184, R132, R107 ;  /* 0x00000084b86b3223 */ /* 0x000fe2000001006b */
[----:B0-----:R-:W-:-:S07]  /*6010*/  @P3 PRMT R2, R143, 0x7610, R2 ;  /* 0x000076108f023816 */ /* 0x001fce0000000002 */
.L_x_8304:
[----:B------:R-:W1:Y:S01]  /*6020*/  @P1 LDC.64 R132, c[0x0][0x478] ;  /* 0x00011e00ff841b82 */ /* 0x000e620000000a00 */
[----:B------:R-:W-:-:S05]  /*6030*/  @P1 IADD3 R129, PT, PT, R128, 0x200, RZ ;  /* 0x0000020080811810 */ /* 0x000fca0007ffe0ff */
        /* <DEDUP_REMOVED lines=11> */
.L_x_8312:
[----:B-12---:R-:W1:Y:S01]  /*60f0*/  LDC.64 R128, c[0x0][0x380] ;  /* 0x0000e000ff807b82 */ /* 0x006e620000000a00 */
[----:B------:R-:W-:Y:S01]  /*6100*/  UPLOP3.LUT UP1, UPT, UPT, UPT, UP1, 0x40, 0x4 ;  /* 0x000000000004789c */ /* 0x000fe20003f2e810 */
[----:B-1----:R-:W-:-:S04]  /*6110*/  IADD3 R136, PT, PT, R136, R128, RZ ;  /* 0x0000008088887210 */ /* 0x002fc80007ffe0ff */
[----:B------:R-:W-:-:S13]  /*6120*/  ISETP.GE.AND P0, PT, R136, R129, PT ;  /* 0x000000818800720c */ /* 0x000fda0003f06270 */
[----:B------:R-:W-:Y:S05]  /*6130*/  @!P0 BRA `(.L_x_8313) ;  /* 0xffffffa000a08947 */ /* 0x000fea000383ffff */
.L_x_8249:
[----:B------:R-:W1:Y:S08]  /*6140*/  S2UR UR4, SR_CTAID.X ;  /* 0x00000000000479c3 */ /* 0x000e700000002500 */
[----:B------:R-:W1:Y:S08]  /*6150*/  LDC R0, c[0x0][0x388] ;  /* 0x0000e200ff007b82 */ /* 0x000e700000000800 */
[----:B0-----:R-:W0:Y:S08]  /*6160*/  LDC.64 R2, c[0x0][0x440] ;  /* 0x00011000ff027b82 */ /* 0x001e300000000a00 */
[----:B------:R-:W2:Y:S08]  /*6170*/  LDC.64 R4, c[0x0][0x448] ;  /* 0x00011200ff047b82 */ /* 0x000eb00000000a00 */
[----:B------:R-:W3:Y:S01]  /*6180*/  LDC.64 R6, c[0x0][0x460] ;  /* 0x00011800ff067b82 */ /* 0x000ee20000000a00 */
[----:B-1----:R-:W-:-:S05]  /*6190*/  IMAD R0, R0, UR4, RZ ;  /* 0x0000000400007c24 */ /* 0x002fca000f8e02ff */
[----:B------:R-:W-:-:S05]  /*61a0*/  LEA.HI R183, R0, R183, RZ, 0x1e ;  /* 0x000000b700b77211 */ /* 0x000fca00078ff0ff */
[----:B0-----:R-:W-:-:S04]  /*61b0*/  IMAD.WIDE.U32 R2, R183, 0x10, R2 ;  /* 0x00000010b7027825 */ /* 0x001fc800078e0002 */
[C---:B--2---:R-:W-:Y:S01]  /*61c0*/  IMAD.WIDE.U32 R4, R183.reuse, 0x10, R4 ;  /* 0x00000010b7047825 */ /* 0x044fe200078e0004 */
[----:B------:R-:W-:Y:S04]  /*61d0*/  STG.E.128 desc[UR12][R2.64], R84 ;  /* 0x0000005402007986 */ /* 0x000fe8000c101d0c */
        /* <DEDUP_REMOVED lines=16> */
.L_x_8314:
        /* <DEDUP_REMOVED lines=10> */
.L_x_10927:


//--------------------- .text._ZN10layer_norm13ln_bwd_kernelINS_13Kernel_traitsIf6__halffS2_fjLj2560ELj1ELj1ELj4ELj8ENS_18Kernel_traits_baseILj2560EfS2_fS2_fjLj128EEEEELb1ELb0ELb0ELb0EEEvNS_9BwdParamsE --------------------------
	.section	.text._ZN10layer_norm13ln_bwd_kernelINS_13Kernel_traitsIf6__halffS2_fjLj2560ELj1ELj1ELj4ELj8ENS_18Kernel_traits_baseILj2560EfS2_fS2_fjLj128EEEEELb1ELb0ELb0ELb0EEEvNS_9BwdParamsE,"ax",@progbits
	.align	128
        .global         _ZN10layer_norm13ln_bwd_kernelINS_13Kernel_traitsIf6__halffS2_fjLj2560ELj1ELj1ELj4ELj8ENS_18Kernel_traits_baseILj2560EfS2_fS2_fjLj128EEEEELb1ELb0ELb0ELb0EEEvNS_9BwdParamsE
        .type           _ZN10layer_norm13ln_bwd_kernelINS_13Kernel_traitsIf6__halffS2_fjLj2560ELj1ELj1ELj4ELj8ENS_18Kernel_traits_baseILj2560EfS2_fS2_fjLj128EEEEELb1ELb0ELb0ELb0EEEvNS_9BwdParamsE,@function
        .size           _ZN10layer_norm13ln_bwd_kernelINS_13Kernel_traitsIf6__halffS2_fjLj2560ELj1ELj1ELj4ELj8ENS_18Kernel_traits_baseILj2560EfS2_fS2_fjLj128EEEEELb1ELb0ELb0ELb0EEEvNS_9BwdParamsE,(.L_x_10928 - _ZN10layer_norm13ln_bwd_kernelINS_13Kernel_traitsIf6__halffS2_fjLj2560ELj1ELj1ELj4ELj8ENS_18Kernel_traits_baseILj2560EfS2_fS2_fjLj128EEEEELb1ELb0ELb0ELb0EEEvNS_9BwdParamsE)
        .other          _ZN10layer_norm13ln_bwd_kernelINS_13Kernel_traitsIf6__halffS2_fjLj2560ELj1ELj1ELj4ELj8ENS_18Kernel_traits_baseILj2560EfS2_fS2_fjLj128EEEEELb1ELb0ELb0ELb0EEEvNS_9BwdParamsE,@"STO_CUDA_ENTRY STV_DEFAULT"
_ZN10layer_norm13ln_bwd_kernelINS_13Kernel_traitsIf6__halffS2_fjLj2560ELj1ELj1ELj4ELj8ENS_18Kernel_traits_baseILj2560EfS2_fS2_fjLj128EEEEELb1ELb0ELb0ELb0EEEvNS_9BwdParamsE:
.text._ZN10layer_norm13ln_bwd_kernelINS_13Kernel_traitsIf6__halffS2_fjLj2560ELj1ELj1ELj4ELj8ENS_18Kernel_traits_baseILj2560EfS2_fS2_fjLj128EEEEELb1ELb0ELb0ELb0EEEvNS_9BwdParamsE:
        /* <DEDUP_REMOVED lines=88> */
.L_x_8365:
        /* <DEDUP_REMOVED lines=44> */
[----:B------:R-:W-:Y:S02]  /*0840*/  HADD2.F32 R137, -RZ, R130.H0_H0 ;  /* 0x20000082ff897230 */ /* 0x000fe40000004100 */
[C---:B----4-:R-:W-:Y:S01]  /*0850*/  FADD.FTZ R139, -R141.reuse, R100 ;  /* 0x000000648d8b7221 */ /* 0x050fe20000010100 */
[----:B------:R-:W-:-:S03]  /*0860*/  FADD.FTZ R101, -R141, R101 ;  /* 0x000000658d657221 */ /* 0x000fc60000010100 */
[C---:B-----5:R-:W-:Y:S01]  /*0870*/  FMUL.FTZ R139, R138.reuse, R139 ;  /* 0x0000008b8a8b7220 */ /* 0x060fe20000410000 */
[----:B------:R-:W-:Y:S02]  /*0880*/  HADD2.F32 R134, -RZ, R134.H0_H0 ;  /* 0x20000086ff867230 */ /* 0x000fe40000004100 */
[C---:B------:R-:W-:Y:S01]  /*0890*/  FADD.FTZ R135, -R141.reuse, R102 ;  /* 0x000000668d877221 */ /* 0x040fe20000010100 */
[----:B0-----:R-:W-:Y:S02]  /*08a0*/  HADD2.F32 R133, -RZ, R136.H0_H0 ;  /* 0x20000088ff857230 */ /* 0x001fe40000004100 */
        /* <DEDUP_REMOVED lines=19> */
[-C--:B------:R-:W-:Y:S02]  /*09e0*/  FMUL.FTZ R130, R75, R104.reuse ;  /* 0x000000684b827220 */ /* 0x080fe40000410000 */
[----:B------:R-:W-:Y:S01]  /*09f0*/  FADD.FTZ R145, R100, R133 ;  /* 0x0000008564917221 */ /* 0x000fe20000010000 */
[----:B------:R-:W-:Y:S01]  /*0a00*/  FFMA.FTZ R101, R135, R133, R102 ;  /* 0x0000008587657223 */ /* 0x000fe20000010066 */
[----:B------:R-:W-:Y:S01]  /*0a10*/  FADD.FTZ R51, R51, R104 ;  /* 0x0000006833337221 */ /* 0x000fe20000010000 */
[C---:B------:R-:W-:Y:S01]  /*0a20*/  FFMA.FTZ R71, R132.reuse, R104, R71 ;  /* 0x0000006884477223 */ /* 0x040fe20000010047 */
[----:B------:R-:W-:Y:S01]  /*0a30*/  FADD.FTZ R145, R145, R130 ;  /* 0x0000008291917221 */ /* 0x000fe20000010000 */
[----:B------:R-:W-:-:S07]  /*0a40*/  FFMA.FTZ R142, R132, R130, R101 ;  /* 0x00000082848e7223 */ /* 0x000fce0000010065 */
.L_x_8317:
[----:B----4-:R-:W-:Y:S05]  /*0a50*/  BSYNC.RECONVERGENT B0 ;  /* 0x0000000000007941 */ /* 0x010fea0003800200 */
.L_x_8316:
        /* <DEDUP_REMOVED lines=22> */
[----:B------:R-:W-:Y:S01]  /*0bc0*/  FADD.FTZ R131, -R141, R100 ;  /* 0x000000648d837221 */ /* 0x000fe20000010100 */
[----:B------:R-:W-:-:S02]  /*0bd0*/  HADD2.F32 R126, -RZ, R126.H0_H0 ;  /* 0x2000007eff7e7230 */ /* 0x000fc40000004100 */
[----:B------:R-:W-:Y:S01]  /*0be0*/  FADD.FTZ R127, -R141, R102 ;  /* 0x000000668d7f7221 */ /* 0x000fe20000010100 */
[----:B0-----:R-:W-:Y:S02]  /*0bf0*/  HADD2.F32 R125, -RZ, R128.H0_H0 ;  /* 0x20000080ff7d7230 */ /* 0x001fe40000004100 */
        /* <DEDUP_REMOVED lines=27> */
.L_x_8319:
[----:B------:R-:W-:Y:S05]  /*0db0*/  BSYNC.RECONVERGENT B0 ;  /* 0x0000000000007941 */ /* 0x000fea0003800200 */
.L_x_8318:
        /* <DEDUP_REMOVED lines=53> */
.L_x_8321:
[----:B------:R-:W-:Y:S05]  /*1110*/  BSYNC.RECONVERGENT B0 ;  /* 0x0000000000007941 */ /* 0x000fea0003800200 */
.L_x_8320:
        /* <DEDUP_REMOVED lines=24> */
[----:B------:R-:W-:Y:S02]  /*12a0*/  HADD2.F32 R100, -RZ, R112.H0_H0 ;  /* 0x20000070ff647230 */ /* 0x000fe40000004100 */
[C---:B------:R-:W-:Y:S01]  /*12b0*/  FADD.FTZ R147, -R141.reuse, R102 ;  /* 0x000000668d937221 */ /* 0x040fe20000010100 */
[C---:B-----5:R-:W-:Y:S01]  /*12c0*/  FMUL.FTZ R112, R138.reuse, R117 ;  /* 0x000000758a707220 */ /* 0x060fe20000410000 */
[----:B------:R-:W-:Y:S01]  /*12d0*/  FMUL.FTZ R109, R138, R107 ;  /* 0x0000006b8a6d7220 */ /* 0x000fe20000410000 */
[----:B------:R-:W-:Y:S01]  /*12e0*/  FMUL.FTZ R118, R80, R101 ;  /* 0x0000006550767220 */ /* 0x000fe20000410000 */
[----:B------:R-:W-:Y:S01]  /*12f0*/  FADD.FTZ R149, -R141, R103 ;  /* 0x000000678d957221 */ /* 0x000fe20000010100 */
        /* <DEDUP_REMOVED lines=23> */
.L_x_8323:
[----:B------:R-:W-:Y:S05]  /*1470*/  BSYNC.RECONVERGENT B0 ;  /* 0x0000000000007941 */ /* 0x000fea0003800200 */
.L_x_8322:
        /* <DEDUP_REMOVED lines=19> */
[----:B------:R-:W-:Y:S02]  /*15b0*/  FADD.FTZ R105, -R141, R102 ;  /* 0x000000668d697221 */ /* 0x000fe40000010100 */
[----:B-1---5:R-:W-:Y:S01]  /*15c0*/  FMUL.FTZ R15, R138, R11 ;  /* 0x0000000b8a0f7220 */ /* 0x022fe20000410000 */
[----:B--2---:R-:W-:Y:S02]  /*15d0*/  MOV R12, R6 ;  /* 0x00000006000c7202 */ /* 0x004fe40000000f00 */
[----:B------:R-:W-:Y:S02]  /*15e0*/  SHF.R.U64 R18, R6, 0x10, R7 ;  /* 0x0000001006127819 */ /* 0x000fe40000001207 */
[----:B------:R-:W-:-:S02]  /*15f0*/  MOV R16, R7 ;  /* 0x0000000700107202 */ /* 0x000fc40000000f00 */
[----:B------:R-:W-:Y:S01]  /*1600*/  SHF.R.U32.HI R104, RZ, 0x10, R7 ;  /* 0x00000010ff687819 */ /* 0x000fe20000011607 */
[----:B------:R-:W-:Y:S02]  /*1610*/  HADD2.F32 R7, -RZ, R12.H0_H0 ;  /* 0x2000000cff077230 */ /* 0x000fe40000004100 */
[----:B------:R-:W-:Y:S02]  /*1620*/  HADD2.F32 R6, -RZ, R18.H0_H0 ;  /* 0x20000012ff067230 */ /* 0x000fe40000004100 */
[----:B------:R-:W-:Y:S02]  /*1630*/  HADD2.F32 R101, -RZ, R16.H0_H0 ;  /* 0x20000010ff657230 */ /* 0x000fe40000004100 */
        /* <DEDUP_REMOVED lines=13> */
[----:B------:R-:W-:Y:S01]  /*1710*/  FMUL.FTZ R12, R78, R101 ;  /* 0x000000654e0c7220 */ /* 0x000fe20000410000 */
[----:B------:R-:W-:Y:S01]  /*1720*/  FADD.FTZ R103, -R141, R103 ;  /* 0x000000678d677221 */ /* 0x000fe20000010100 */
        /* <DEDUP_REMOVED lines=10> */
.L_x_8325:
[----:B------:R-:W-:Y:S05]  /*17d0*/  BSYNC.RECONVERGENT B0 ;  /* 0x0000000000007941 */ /* 0x000fea0003800200 */
.L_x_8324:
        /* <DEDUP_REMOVED lines=32> */
.L_x_8327:
[----:B------:R-:W-:Y:S05]  /*19e0*/  BSYNC.RECONVERGENT B0 ;  /* 0x0000000000007941 */ /* 0x000fea0003800200 */
.L_x_8326:
        /* <DEDUP_REMOVED lines=51> */
[----:B------:R0:W-:Y:S01]  /*1d20*/  F2F.F16.F32 R141, R102 ;  /* 0x00000066008d7304 */ /* 0x0001e20000200800 */
[----:B------:R-:W-:Y:S01]  /*1d30*/  FADD.FTZ R101, R137, -R100 ;  /* 0x8000006489657221 */ /* 0x000fe20000010000 */
[----:B------:R-:W-:Y:S01]  /*1d40*/  FMUL.FTZ R103, R103, R104 ;  /* 0x0000006867677220 */ /* 0x000fe20000410000 */
[----:B------:R-:W-:Y:S02]  /*1d50*/  FSEL R142, R107, RZ, P0 ;  /* 0x000000ff6b8e7208 */ /* 0x000fe40000000000 */
[----:B------:R-:W-:Y:S01]  /*1d60*/  FMUL.FTZ R101, R138, R101 ;  /* 0x000000658a657220 */ /* 0x000fe20000410000 */
[----:B------:R-:W-:Y:S01]  /*1d70*/  FMUL.FTZ R103, R103, UR16 ;  /* 0x0000001067677c20 */ /* 0x000fe20008410000 */
[----:B------:R-:W-:-:S02]  /*1d80*/  LOP3.LUT P0, RZ, R9, 0xff00, RZ, 0xc0, !PT ;  /* 0x0000ff0009ff7812 */ /* 0x000fc4000780c0ff */
[----:B------:R-:W-:Y:S01]  /*1d90*/  FMUL.FTZ R101, R101, R104 ;  /* 0x0000006865657220 */ /* 0x000fe20000410000 */
[----:B------:R-:W1:Y:S01]  /*1da0*/  F2F.F16.F32 R142, R142 ;  /* 0x0000008e008e7304 */ /* 0x000e620000200800 */
[----:B------:R-:W-:Y:S02]  /*1db0*/  FSEL R140, R103, RZ, P0 ;  /* 0x000000ff678c7208 */ /* 0x000fe40000000000 */
[----:B0-----:R-:W-:Y:S01]  /*1dc0*/  FMUL.FTZ R102, R101, UR16 ;  /* 0x0000001065667c20 */ /* 0x001fe20008410000 */
[----:B------:R-:W-:Y:S01]  /*1dd0*/  LOP3.LUT P0, RZ, R9, 0xff, RZ, 0xc0, !PT ;  /* 0x000000ff09ff7812 */ /* 0x000fe2000780c0ff */
        /* <DEDUP_REMOVED lines=11> */
.L_x_8332:
[----:B------:R-:W-:Y:S05]  /*1e90*/  BSYNC.RECONVERGENT B1 ;  /* 0x0000000000017941 */ /* 0x000fea0003800200 */
.L_x_8331:
        /* <DEDUP_REMOVED lines=21> */
[----:B------:R0:W-:Y:S01]  /*1ff0*/  F2F.F16.F32 R141, R102 ;  /* 0x00000066008d7304 */ /* 0x0001e20000200800 */
[----:B------:R-:W-:Y:S01]  /*2000*/  FSEL R142, R107, RZ, P0 ;  /* 0x000000ff6b8e7208 */ /* 0x000fe20000000000 */
[----:B------:R-:W-:Y:S01]  /*2010*/  FMUL.FTZ R101, R138, R101 ;  /* 0x000000658a657220 */ /* 0x000fe20000410000 */
[----:B------:R-:W-:Y:S01]  /*2020*/  FMUL.FTZ R103, R103, UR16 ;  /* 0x0000001067677c20 */ /* 0x000fe20008410000 */
[----:B------:R-:W-:-:S02]  /*2030*/  LOP3.LUT P0, RZ, R10, 0xff00, RZ, 0xc0, !PT ;  /* 0x0000ff000aff7812 */ /* 0x000fc4000780c0ff */
[----:B------:R-:W-:Y:S02]  /*2040*/  FMUL.FTZ R101, R101, R104 ;  /* 0x0000006865657220 */ /* 0x000fe40000410000 */
[----:B------:R-:W-:Y:S01]  /*2050*/  FSEL R140, R103, RZ, P0 ;  /* 0x000000ff678c7208 */ /* 0x000fe20000000000 */
[----:B------:R-:W1:Y:S01]  /*2060*/  F2F.F16.F32 R142, R142 ;  /* 0x0000008e008e7304 */ /* 0x000e620000200800 */
[----:B0-----:R-:W-:Y:S01]  /*2070*/  FMUL.FTZ R102, R101, UR16 ;  /* 0x0000001065667c20 */ /* 0x001fe20008410000 */
[----:B------:R-:W-:Y:S01]  /*2080*/  LOP3.LUT P0, RZ, R10, 0xff, RZ, 0xc0, !PT ;  /* 0x000000ff0aff7812 */ /* 0x000fe2000780c0ff */
[----:B------:R-:W0:Y:S03]  /*2090*/  LDC.64 R100, c[0x0][0x468] ;  /* 0x00011a00ff647b82 */ /* 0x000e260000000a00 */
[----:B------:R-:W-:Y:S02]  /*20a0*/  FSEL R107, R102, RZ, P0 ;  /* 0x000000ff666b7208 */ /* 0x000fe40000000000 */
[----:B------:R-:W2:Y:S01]  /*20b0*/  F2F.F16.F32 R103, R140 ;  /* 0x0000008c00677304 */ /* 0x000ea20000200800 */
[----:B-1----:R-:W-:-:S07]  /*20c0*/  PRMT R141, R141, 0x5410, R142 ;  /* 0x000054108d8d7816 */ /* 0x002fce000000008e */
[----:B------:R-:W1:Y:S01]  /*20d0*/  F2F.F16.F32 R107, R107 ;  /* 0x0000006b006b7304 */ /* 0x000e620000200800 */
[----:B--2---:R-:W-:-:S04]  /*20e0*/  IMAD.WIDE.U32 R102, R103, 0x10000, RZ ;  /* 0x0001000067667825 */ /* 0x004fc800078e00ff */
[----:B0-----:R-:W-:Y:S01]  /*20f0*/  IMAD.WIDE.U32 R100, R5, 0x8, R100 ;  /* 0x0000000805647825 */ /* 0x001fe200078e0064 */
[----:B------:R-:W-:Y:S02]  /*2100*/  LOP3.LUT R103, R141, R103, RZ, 0xfc, !PT ;  /* 0x000000678d677212 */ /* 0x000fe400078efcff */
[----:B------:R-:W-:Y:S02]  /*2110*/  IADD3 R5, PT, PT, R5, 0x80, RZ ;  /* 0x0000008005057810 */ /* 0x000fe40007ffe0ff */
[----:B-1----:R-:W-:-:S05]  /*2120*/  LOP3.LUT R102, R102, R107, RZ, 0xfc, !PT ;  /* 0x0000006b66667212 */ /* 0x002fca00078efcff */
[----:B------:R1:W-:Y:S02]  /*2130*/  STG.E.64 desc[UR8][R100.64], R102 ;  /* 0x0000006664007986 */ /* 0x0003e4000c101b08 */
.L_x_8334:
[----:B------:R-:W-:Y:S05]  /*2140*/  BSYNC.RECONVERGENT B1 ;  /* 0x0000000000017941 */ /* 0x000fea0003800200 */
.L_x_8333:
        /* <DEDUP_REMOVED lines=21> */
[----:B------:R0:W-:Y:S01]  /*22a0*/  F2F.F16.F32 R141, R100 ;  /* 0x00000064008d7304 */ /* 0x0001e20000200800 */
[----:B------:R-:W-:Y:S01]  /*22b0*/  FADD.FTZ R101, R122, -R101 ;  /* 0x800000657a657221 */ /* 0x000fe20000010000 */
[----:B------:R-:W-:Y:S02]  /*22c0*/  FSEL R142, R107, RZ, P0 ;  /* 0x000000ff6b8e7208 */ /* 0x000fe40000000000 */
[----:B------:R-:W-:Y:S01]  /*22d0*/  LOP3.LUT P0, RZ, R0, 0xff00, RZ, 0xc0, !PT ;  /* 0x0000ff0000ff7812 */ /* 0x000fe2000780c0ff */
[----:B------:R-:W-:-:S03]  /*22e0*/  FMUL.FTZ R101, R138, R101 ;  /* 0x000000658a657220 */ /* 0x000fc60000410000 */
[----:B------:R-:W-:Y:S01]  /*22f0*/  FSEL R140, R103, RZ, P0 ;  /* 0x000000ff678c7208 */ /* 0x000fe20000000000 */
[----:B------:R-:W-:Y:S01]  /*2300*/  FMUL.FTZ R101, R101, R104 ;  /* 0x0000006865657220 */ /* 0x000fe20000410000 */
[----:B------:R-:W-:Y:S01]  /*2310*/  LOP3.LUT P0, RZ, R0, 0xff, RZ, 0xc0, !PT ;  /* 0x000000ff00ff7812 */ /* 0x000fe2000780c0ff */
[----:B------:R-:W1:Y:S02]  /*2320*/  F2F.F16.F32 R142, R142 ;  /* 0x0000008e008e7304 */ /* 0x000e640000200800 */
[----:B------:R-:W-:Y:S02]  /*2330*/  FMUL.FTZ R102, R101, UR16 ;  /* 0x0000001065667c20 */ /* 0x000fe40008410000 */
[----:B0-----:R-:W0:Y:S03]  /*2340*/  LDC.64 R100, c[0x0][0x468] ;  /* 0x00011a00ff647b82 */ /* 0x001e260000000a00 */
        /* <DEDUP_REMOVED lines=10> */
.L_x_8336:
[----:B------:R-:W-:Y:S05]  /*23f0*/  BSYNC.RECONVERGENT B1 ;  /* 0x0000000000017941 */ /* 0x000fea0003800200 */
.L_x_8335:
        /* <DEDUP_REMOVED lines=42> */
.L_x_8338:
[----:B------:R-:W-:Y:S05]  /*26a0*/  BSYNC.RECONVERGENT B1 ;  /* 0x0000000000017941 */ /* 0x000fea0003800200 */
.L_x_8337:
        /* <DEDUP_REMOVED lines=23> */
[----:B------:R-:W-:Y:S01]  /*2820*/  F2F.F16.F32 R107, R102 ;  /* 0x00000066006b7304 */ /* 0x000fe20000200800 */
[----:B------:R-:W-:Y:S01]  /*2830*/  FSEL R106, R103, RZ, P0 ;  /* 0x000000ff676a7208 */ /* 0x000fe20000000000 */
[----:B------:R-:W-:Y:S01]  /*2840*/  FMUL.FTZ R101, R101, UR16 ;  /* 0x0000001065657c20 */ /* 0x000fe20008410000 */
[----:B------:R-:W-:-:S04]  /*2850*/  LOP3.LUT P0, RZ, R14, 0xff00, RZ, 0xc0, !PT ;  /* 0x0000ff000eff7812 */ /* 0x000fc8000780c0ff */
        /* <DEDUP_REMOVED lines=14> */
.L_x_8330:
        /* <DEDUP_REMOVED lines=34> */
[----:B------:R-:W-:Y:S01]  /*2b60*/  F2F.F16.F32 R146, R146 ;  /* 0x0000009200927304 */ /* 0x000fe20000200800 */
[----:B------:R2:W-:Y:S01]  /*2b70*/  STG.E.128 desc[UR8][R144.64], R100 ;  /* 0x0000006490007986 */ /* 0x0005e2000c101d08 */
[----:B------:R-:W-:Y:S01]  /*2b80*/  FSEL R107, R107, RZ, P0 ;  /* 0x000000ff6b6b7208 */ /* 0x000fe20000000000 */
[----:B-1----:R-:W-:-:S05]  /*2b90*/  IMAD.WIDE.U32 R140, R140, 0x10000, RZ ;  /* 0x000100008c8c7825 */ /* 0x002fca00078e00ff */
[----:B------:R-:W1:Y:S08]  /*2ba0*/  F2F.F16.F32 R147, R147 ;  /* 0x0000009300937304 */ /* 0x000e700000200800 */
[----:B------:R-:W3:Y:S01]  /*2bb0*/  F2F.F16.F32 R107, R107 ;  /* 0x0000006b006b7304 */ /* 0x000ee20000200800 */
[----:B-1----:R-:W-:Y:S01]  /*2bc0*/  PRMT R149, R146, 0x5410, R147 ;  /* 0x0000541092957816 */ /* 0x002fe20000000093 */
[C---:B0-----:R-:W-:Y:S01]  /*2bd0*/  IMAD.WIDE.U32 R142, R5.reuse, 0x8, R142 ;  /* 0x00000008058e7825 */ /* 0x041fe200078e008e */
[----:B------:R-:W-:-:S02]  /*2be0*/  IADD3 R5, PT, PT, R5, 0x80, RZ ;  /* 0x0000008005057810 */ /* 0x000fc40007ffe0ff */
[----:B------:R-:W-:Y:S02]  /*2bf0*/  LOP3.LUT R141, R149, R141, RZ, 0xfc, !PT ;  /* 0x0000008d958d7212 */ /* 0x000fe400078efcff */
[----:B---3--:R-:W-:-:S05]  /*2c00*/  LOP3.LUT R140, R140, R107, RZ, 0xfc, !PT ;  /* 0x0000006b8c8c7212 */ /* 0x008fca00078efcff */
[----:B------:R2:W-:Y:S02]  /*2c10*/  STG.E.64 desc[UR8][R142.64], R140 ;  /* 0x0000008c8e007986 */ /* 0x0005e4000c101b08 */
.L_x_8341:
[----:B------:R-:W-:Y:S05]  /*2c20*/  BSYNC.RECONVERGENT B1 ;  /* 0x0000000000017941 */ /* 0x000fea0003800200 */
.L_x_8340:
        /* <DEDUP_REMOVED lines=38> */
[----:B------:R-:W2:Y:S01]  /*2e90*/  F2F.F16.F32 R107, R107 ;  /* 0x0000006b006b7304 */ /* 0x000ea20000200800 */
[----:B-1----:R-:W-:Y:S01]  /*2ea0*/  PRMT R149, R146, 0x5410, R147 ;  /* 0x0000541092957816 */ /* 0x002fe20000000093 */
[C---:B0-----:R-:W-:Y:S01]  /*2eb0*/  IMAD.WIDE.U32 R142, R5.reuse, 0x8, R142 ;  /* 0x00000008058e7825 */ /* 0x041fe200078e008e */
[----:B------:R-:W-:-:S02]  /*2ec0*/  IADD3 R5, PT, PT, R5, 0x80, RZ ;  /* 0x0000008005057810 */ /* 0x000fc40007ffe0ff */
[----:B------:R-:W-:Y:S02]  /*2ed0*/  LOP3.LUT R141, R149, R141, RZ, 0xfc, !PT ;  /* 0x0000008d958d7212 */ /* 0x000fe400078efcff */
[----:B--2---:R-:W-:-:S05]  /*2ee0*/  LOP3.LUT R140, R140, R107, RZ, 0xfc, !PT ;  /* 0x0000006b8c8c7212 */ /* 0x004fca00078efcff */
[----:B------:R3:W-:Y:S02]  /*2ef0*/  STG.E.64 desc[UR8][R142.64], R140 ;  /* 0x0000008c8e007986 */ /* 0x0007e4000c101b08 */
.L_x_8343:
[----:B------:R-:W-:Y:S05]  /*2f00*/  BSYNC.RECONVERGENT B1 ;  /* 0x0000000000017941 */ /* 0x000fea0003800200 */
.L_x_8342:
        /* <DEDUP_REMOVED lines=26> */
[----:B------:R-:W1:Y:S01]  /*30b0*/  F2F.F16.F32 R140, R140 ;  /* 0x0000008c008c7304 */ /* 0x000e620000200800 */
[----:B------:R-:W-:Y:S01]  /*30c0*/  ISETP.GE.U32.AND P0, PT, R0, 0x1000000, PT ;  /* 0x010000000000780c */ /* 0x000fe20003f06070 */
[----:B------:R-:W-:-:S03]  /*30d0*/  FMUL.FTZ R107, R107, UR16 ;  /* 0x000000106b6b7c20 */ /* 0x000fc60008410000 */
[----:B------:R-:W-:Y:S02]  /*30e0*/  FSEL R147, R142, RZ, P0 ;  /* 0x000000ff8e937208 */ /* 0x000fe40000000000 */
[----:B------:R-:W-:Y:S01]  /*30f0*/  LOP3.LUT P0, RZ, R0, 0xff, RZ, 0xc0, !PT ;  /* 0x000000ff00ff7812 */ /* 0x000fe2000780c0ff */
[----:B------:R-:W2:Y:S01]  /*3100*/  LDC.64 R142, c[0x0][0x468] ;  /* 0x00011a00ff8e7b82 */ /* 0x000ea20000000a00 */
[----:B------:R-:W-:Y:S01]  /*3110*/  F2F.F16.F32 R146, R146 ;  /* 0x0000009200927304 */ /* 0x000fe20000200800 */
[----:B0-----:R-:W-:Y:S01]  /*3120*/  IMAD.WIDE.U32 R144, R5, 0x10, R144 ;  /* 0x0000001005907825 */ /* 0x001fe200078e0090 */
[----:B------:R-:W-:-:S03]  /*3130*/  FSEL R107, R107, RZ, P0 ;  /* 0x000000ff6b6b7208 */ /* 0x000fc60000000000 */
[----:B-1----:R-:W-:Y:S01]  /*3140*/  IMAD.WIDE.U32 R140, R140, 0x10000, RZ ;  /* 0x000100008c8c7825 */ /* 0x002fe200078e00ff */
[----:B------:R0:W-:Y:S02]  /*3150*/  STG.E.128 desc[UR8][R144.64], R100 ;  /* 0x0000006490007986 */ /* 0x0001e4000c101d08 */
[----:B------:R-:W1:Y:S08]  /*3160*/  F2F.F16.F32 R147, R147 ;  /* 0x0000009300937304 */ /* 0x000e700000200800 */
[----:B------:R-:W3:Y:S01]  /*3170*/  F2F.F16.F32 R107, R107 ;  /* 0x0000006b006b7304 */ /* 0x000ee20000200800 */
[----:B-1----:R-:W-:Y:S01]  /*3180*/  PRMT R149, R146, 0x5410, R147 ;  /* 0x0000541092957816 */ /* 0x002fe20000000093 */
[C---:B--2---:R-:W-:Y:S01]  /*3190*/  IMAD.WIDE.U32 R142, R5.reuse, 0x8, R142 ;  /* 0x00000008058e7825 */ /* 0x044fe200078e008e */
[----:B------:R-:W-:-:S02]  /*31a0*/  IADD3 R5, PT, PT, R5, 0x80, RZ ;  /* 0x0000008005057810 */ /* 0x000fc40007ffe0ff */
[----:B------:R-:W-:Y:S02]  /*31b0*/  LOP3.LUT R141, R149, R141, RZ, 0xfc, !PT ;  /* 0x0000008d958d7212 */ /* 0x000fe400078efcff */
[----:B---3--:R-:W-:-:S05]  /*31c0*/  LOP3.LUT R140, R140, R107, RZ, 0xfc, !PT ;  /* 0x0000006b8c8c7212 */ /* 0x008fca00078efcff */
[----:B------:R0:W-:Y:S02]  /*31d0*/  STG.E.64 desc[UR8][R142.64], R140 ;  /* 0x0000008c8e007986 */ /* 0x0001e4000c101b08 */
.L_x_8345:
[----:B------:R-:W-:Y:S05]  /*31e0*/  BSYNC.RECONVERGENT B1 ;  /* 0x0000000000017941 */ /* 0x000fea0003800200 */
.L_x_8344:
        /* <DEDUP_REMOVED lines=37> */
[----:B------:R-:W0:Y:S08]  /*3440*/  F2F.F16.F32 R147, R147 ;  /* 0x0000009300937304 */ /* 0x000e300000200800 */
[----:B------:R-:W3:Y:S01]  /*3450*/  F2F.F16.F32 R107, R107 ;  /* 0x0000006b006b7304 */ /* 0x000ee20000200800 */
[----:B0-----:R-:W-:Y:S01]  /*3460*/  PRMT R149, R146, 0x5410, R147 ;  /* 0x0000541092957816 */ /* 0x001fe20000000093 */
[C---:B--2---:R-:W-:Y:S01]  /*3470*/  IMAD.WIDE.U32 R142, R5.reuse, 0x8, R142 ;  /* 0x00000008058e7825 */ /* 0x044fe200078e008e */
[----:B------:R-:W-:-:S02]  /*3480*/  IADD3 R5, PT, PT, R5, 0x80, RZ ;  /* 0x0000008005057810 */ /* 0x000fc40007ffe0ff */
[----:B------:R-:W-:Y:S02]  /*3490*/  LOP3.LUT R141, R149, R141, RZ, 0xfc, !PT ;  /* 0x0000008d958d7212 */ /* 0x000fe400078efcff */
[----:B---3--:R-:W-:-:S05]  /*34a0*/  LOP3.LUT R140, R140, R107, RZ, 0xfc, !PT ;  /* 0x0000006b8c8c7212 */ /* 0x008fca00078efcff */
[----:B------:R1:W-:Y:S02]  /*34b0*/  STG.E.64 desc[UR8][R142.64], R140 ;  /* 0x0000008c8e007986 */ /* 0x0003e4000c101b08 */
.L_x_8347:
[----:B------:R-:W-:Y:S05]  /*34c0*/  BSYNC.RECONVERGENT B1 ;  /* 0x0000000000017941 */ /* 0x000fea0003800200 */
.L_x_8346:
        /* <DEDUP_REMOVED lines=22> */
[----:B------:R-:W-:Y:S01]  /*3630*/  F2F.F16.F32 R145, R143 ;  /* 0x0000008f00917304 */ /* 0x000fe20000200800 */
[----:B------:R-:W-:Y:S01]  /*3640*/  FSEL R142, R106, RZ, P0 ;  /* 0x000000ff6a8e7208 */ /* 0x000fe20000000000 */
[----:B------:R-:W-:Y:S01]  /*3650*/  FMUL.FTZ R104, R100, R104 ;  /* 0x0000006864687220 */ /* 0x000fe20000410000 */
[----:B------:R-:W-:Y:S01]  /*3660*/  FMUL.FTZ R107, R107, UR16 ;  /* 0x000000106b6b7c20 */ /* 0x000fe20008410000 */
[----:B------:R-:W-:Y:S01]  /*3670*/  LOP3.LUT P0, RZ, R14, 0xff0000, RZ, 0xc0, !PT ;  /* 0x00ff00000eff7812 */ /* 0x000fe2000780c0ff */
[----:B0-----:R-:W-:-:S04]  /*3680*/  IMAD.WIDE.U32 R140, R5, 0x10, R140 ;  /* 0x00000010058c7825 */ /* 0x001fc800078e008c */
[----:B------:R-:W-:Y:S01]  /*3690*/  FMUL.FTZ R104, R104, UR16 ;  /* 0x0000001068687c20 */ /* 0x000fe20008410000 */
[----:B------:R-:W-:Y:S01]  /*36a0*/  FSEL R144, R107, RZ, P0 ;  /* 0x000000ff6b907208 */ /* 0x000fe20000000000 */
[----:B------:R-:W0:Y:S01]  /*36b0*/  F2F.F16.F32 R105, R142 ;  /* 0x0000008e00697304 */ /* 0x000e220000200800 */
[----:B------:R-:W1:Y:S01]  /*36c0*/  LDC.64 R106, c[0x0][0x468] ;  /* 0x00011a00ff6a7b82 */ /* 0x000e620000000a00 */
[----:B------:R-:W-:Y:S01]  /*36d0*/  LOP3.LUT P0, RZ, R14, 0xff, RZ, 0xc0, !PT ;  /* 0x000000ff0eff7812 */ /* 0x000fe2000780c0ff */
[----:B------:R2:W-:Y:S03]  /*36e0*/  STG.E.128 desc[UR8][R140.64], R100 ;  /* 0x000000648c007986 */ /* 0x0005e6000c101d08 */
[----:B------:R-:W-:Y:S02]  /*36f0*/  FSEL R138, R104, RZ, P0 ;  /* 0x000000ff688a7208 */ /* 0x000fe40000000000 */
[----:B------:R-:W3:Y:S01]  /*3700*/  F2F.F16.F32 R144, R144 ;  /* 0x0000009000907304 */ /* 0x000ee20000200800 */
[----:B0-----:R-:W-:-:S07]  /*3710*/  IMAD.WIDE.U32 R104, R105, 0x10000, RZ ;  /* 0x0001000069687825 */ /* 0x001fce00078e00ff */
[----:B------:R-:W0:Y:S01]  /*3720*/  F2F.F16.F32 R143, R138 ;  /* 0x0000008a008f7304 */ /* 0x000e220000200800 */
[----:B---3--:R-:W-:Y:S01]  /*3730*/  PRMT R145, R144, 0x5410, R145 ;  /* 0x0000541090917816 */ /* 0x008fe20000000091 */
[----:B-1----:R-:W-:-:S03]  /*3740*/  IMAD.WIDE.U32 R106, R5, 0x8, R106 ;  /* 0x00000008056a7825 */ /* 0x002fc600078e006a */
[----:B------:R-:W-:Y:S02]  /*3750*/  LOP3.LUT R105, R145, R105, RZ, 0xfc, !PT ;  /* 0x0000006991697212 */ /* 0x000fe400078efcff */
[----:B0-----:R-:W-:-:S05]  /*3760*/  LOP3.LUT R104, R104, R143, RZ, 0xfc, !PT ;  /* 0x0000008f68687212 */ /* 0x001fca00078efcff */
[----:B------:R2:W-:Y:S01]  /*3770*/  STG.E.64 desc[UR8][R106.64], R104 ;  /* 0x000000686a007986 */ /* 0x0005e2000c101b08 */
[----:B------:R-:W-:Y:S05]  /*3780*/  BRA `(.L_x_8339) ;  /* 0x0000001800f07947 */ /* 0x000fea0003800000 */
.L_x_8329:
        /* <DEDUP_REMOVED lines=24> */
[----:B------:R0:W-:Y:S01]  /*3910*/  F2F.F16.F32 R141, R102 ;  /* 0x00000066008d7304 */ /* 0x0001e20000200800 */
[-C--:B------:R-:W-:Y:S01]  /*3920*/  FMUL.FTZ R100, R101, R104.reuse ;  /* 0x0000006865647220 */ /* 0x080fe20000410000 */
[----:B------:R-:W-:Y:S01]  /*3930*/  FFMA.FTZ R101, R138, R107, R28 ;  /* 0x0000006b8a657223 */ /* 0x000fe2000001001c */
[----:B------:R-:W-:Y:S02]  /*3940*/  FSEL R142, R103, RZ, P0 ;  /* 0x000000ff678e7208 */ /* 0x000fe40000000000 */
[----:B------:R-:W-:Y:S01]  /*3950*/  FMUL.FTZ R100, R100, UR16 ;  /* 0x0000001064647c20 */ /* 0x000fe20008410000 */
[----:B------:R-:W-:Y:S01]  /*3960*/  LOP3.LUT P0, RZ, R9, 0xff00, RZ, 0xc0, !PT ;  /* 0x0000ff0009ff7812 */ /* 0x000fe2000780c0ff */
[----:B------:R-:W-:-:S02]  /*3970*/  FMUL.FTZ R101, R101, R104 ;  /* 0x0000006865657220 */ /* 0x000fc40000410000 */
[----:B------:R-:W1:Y:S01]  /*3980*/  F2F.F16.F32 R142, R142 ;  /* 0x0000008e008e7304 */ /* 0x000e620000200800 */
[----:B------:R-:W-:Y:S01]  /*3990*/  FSEL R140, R100, RZ, P0 ;  /* 0x000000ff648c7208 */ /* 0x000fe20000000000 */
        /* <DEDUP_REMOVED lines=13> */
.L_x_8350:
[----:B------:R-:W-:Y:S05]  /*3a70*/  BSYNC.RECONVERGENT B1 ;  /* 0x0000000000017941 */ /* 0x000fea0003800200 */
.L_x_8349:
        /* <DEDUP_REMOVED lines=22> */
[----:B------:R0:W-:Y:S01]  /*3be0*/  F2F.F16.F32 R141, R102 ;  /* 0x00000066008d7304 */ /* 0x0001e20000200800 */
[----:B------:R-:W-:Y:S01]  /*3bf0*/  FSEL R142, R103, RZ, P0 ;  /* 0x000000ff678e7208 */ /* 0x000fe20000000000 */
[----:B------:R-:W-:Y:S01]  /*3c00*/  FMUL.FTZ R100, R100, UR16 ;  /* 0x0000001064647c20 */ /* 0x000fe20008410000 */
[----:B------:R-:W-:Y:S01]  /*3c10*/  LOP3.LUT P0, RZ, R10, 0xff00, RZ, 0xc0, !PT ;  /* 0x0000ff000aff7812 */ /* 0x000fe2000780c0ff */
[----:B------:R-:W-:-:S03]  /*3c20*/  FMUL.FTZ R101, R101, R104 ;  /* 0x0000006865657220 */ /* 0x000fc60000410000 */
        /* <DEDUP_REMOVED lines=15> */
.L_x_8352:
[----:B------:R-:W-:Y:S05]  /*3d20*/  BSYNC.RECONVERGENT B1 ;  /* 0x0000000000017941 */ /* 0x000fea0003800200 */
.L_x_8351:
        /* <DEDUP_REMOVED lines=42> */
.L_x_8354:
[----:B------:R-:W-:Y:S05]  /*3fd0*/  BSYNC.RECONVERGENT B1 ;  /* 0x0000000000017941 */ /* 0x000fea0003800200 */
.L_x_8353:
        /* <DEDUP_REMOVED lines=42> */
.L_x_8356:
[----:B------:R-:W-:Y:S05]  /*4280*/  BSYNC.RECONVERGENT B1 ;  /* 0x0000000000017941 */ /* 0x000fea0003800200 */
.L_x_8355:
        /* <DEDUP_REMOVED lines=29> */
[----:B------:R-:W1:Y:S01]  /*4460*/  LDC.64 R100, c[0x0][0x468] ;  /* 0x00011a00ff647b82 */ /* 0x000e620000000a00 */
[----:B------:R-:W-:-:S04]  /*4470*/  LOP3.LUT P0, RZ, R14, 0xff, RZ, 0xc0, !PT ;  /* 0x000000ff0eff7812 */ /* 0x000fc8000780c0ff */
[----:B------:R-:W-:Y:S02]  /*4480*/  FSEL R104, R102, RZ, P0 ;  /* 0x000000ff66687208 */ /* 0x000fe40000000000 */
        /* <DEDUP_REMOVED lines=9> */
.L_x_8348:
        /* <DEDUP_REMOVED lines=45> */
.L_x_8358:
[----:B------:R-:W-:Y:S05]  /*47f0*/  BSYNC.RECONVERGENT B1 ;  /* 0x0000000000017941 */ /* 0x000fea0003800200 */
.L_x_8357:
        /* <DEDUP_REMOVED lines=45> */
.L_x_8360:
[----:B------:R-:W-:Y:S05]  /*4ad0*/  BSYNC.RECONVERGENT B1 ;  /* 0x0000000000017941 */ /* 0x000fea0003800200 */
.L_x_8359:
        /* <DEDUP_REMOVED lines=45> */
.L_x_8362:
[----:B------:R-:W-:Y:S05]  /*4db0*/  BSYNC.RECONVERGENT B1 ;  /* 0x0000000000017941 */ /* 0x000fea0003800200 */
.L_x_8361:
        /* <DEDUP_REMOVED lines=45> */
.L_x_8364:
[----:B------:R-:W-:Y:S05]  /*5090*/  BSYNC.RECONVERGENT B1 ;  /* 0x0000000000017941 */ /* 0x000fea0003800200 */
.L_x_8363:
        /* <DEDUP_REMOVED lines=42> */
[----:B------:R2:W-:Y:S02]  /*5340*/  STG.E.64 desc[UR8][R106.64], R104 ;  /* 0x000000686a007986 */ /* 0x0005e4000c101b08 */
.L_x_8339:
[----:B------:R-:W-:Y:S05]  /*5350*/  BSYNC.RECONVERGENT B0 ;  /* 0x0000000000007941 */ /* 0x000fea0003800200 */
.L_x_8328:
[----:B01234-:R-:W0:Y:S01]  /*5360*/  LDC.64 R100, c[0x0][0x380] ;  /* 0x0000e000ff647b82 */ /* 0x01fe220000000a00 */
[----:B------:R-:W-:Y:S01]  /*5370*/  UPLOP3.LUT UP1, UPT, UPT, UPT, UP1, 0x40, 0x4 ;  /* 0x000000000004789c */ /* 0x000fe20003f2e810 */
[----:B0-----:R-:W-:-:S04]  /*5380*/  IADD3 R8, PT, PT, R8, R100, RZ ;  /* 0x0000006408087210 */ /* 0x001fc80007ffe0ff */
[----:B------:R-:W-:-:S13]  /*5390*/  ISETP.GE.AND P0, PT, R8, R101, PT ;  /* 0x000000650800720c */ /* 0x000fda0003f06270 */
[----:B------:R-:W-:Y:S05]  /*53a0*/  @!P0 BRA `(.L_x_8365) ;  /* 0xffffffb000748947 */ /* 0x000fea000383ffff */
.L_x_8315:
        /* <DEDUP_REMOVED lines=38> */
.L_x_8366:
        /* <DEDUP_REMOVED lines=15> */
.L_x_10928:


//--------------------- .text._ZN10layer_norm13ln_bwd_kernelINS_13Kernel_traitsIf6__halffS2_fjLj2560ELj1ELj1ELj4ELj8ENS_18Kernel_traits_baseILj2560EfS2_fS2_fjLj128EEEEELb1ELb0ELb0ELb1EEEvNS_9BwdParamsE --------------------------
	.section	.text._ZN10layer_norm13ln_bwd_kernelINS_13Kernel_traitsIf6__halffS2_fjLj2560ELj1ELj1ELj4ELj8ENS_18Kernel_traits_baseILj2560EfS2_fS2_fjLj128EEEEELb1ELb0ELb0ELb1EEEvNS_9BwdParamsE,"ax",@progbits
	.align	128
        .global         _ZN10layer_norm13ln_bwd_kernelINS_13Kernel_traitsIf6__halffS2_fjLj2560ELj1ELj1ELj4ELj8ENS_18Kernel_traits_baseILj2560EfS2_fS2_fjLj128EEEEELb1ELb0ELb0ELb1EEEvNS_9BwdParamsE
        .type           _ZN10layer_norm13ln_bwd_kernelINS_13Kernel_traitsIf6__halffS2_fjLj2560ELj1ELj1ELj4ELj8ENS_18Kernel_traits_baseILj2560EfS2_fS2_fjLj128EEEEELb1ELb0ELb0ELb1EEEvNS_9BwdParamsE,@function
        .size           _ZN10layer_norm13ln_bwd_kernelINS_13Kernel_traitsIf6__halffS2_fjLj2560ELj1ELj1ELj4ELj8ENS_18Kernel_traits_baseILj2560EfS2_fS2_fjLj128EEEEELb1ELb0ELb0ELb1EEEvNS_9BwdParamsE,(.L_x_10929 - _ZN10layer_norm13ln_bwd_kernelINS_13Kernel_traitsIf6__halffS2_fjLj2560ELj1ELj1ELj4ELj8ENS_18Kernel_traits_baseILj2560EfS2_fS2_fjLj128EEEEELb1ELb0ELb0ELb1EEEvNS_9BwdParamsE)
        .other          _ZN10layer_norm13ln_bwd_kernelINS_13Kernel_traitsIf6__halffS2_fjLj2560ELj1ELj1ELj4ELj8ENS_18Kernel_traits_baseILj2560EfS2_fS2_fjLj128EEEEELb1ELb0ELb0ELb1EEEvNS_9BwdParamsE,@"STO_CUDA_ENTRY STV_DEFAULT"
_ZN10layer_norm13ln_bwd_kernelINS_13Kernel_traitsIf6__halffS2_fjLj2560ELj1ELj1ELj4ELj8ENS_18Kernel_traits_baseILj2560EfS2_fS2_fjLj128EEEEELb1ELb0ELb0ELb1EEEvNS_9BwdParamsE:
.text._ZN10layer_norm13ln_bwd_kernelINS_13Kernel_traitsIf6__halffS2_fjLj2560ELj1ELj1ELj4ELj8ENS_18Kernel_traits_baseILj2560EfS2_fS2_fjLj128EEEEELb1ELb0ELb0ELb1EEEvNS_9BwdParamsE:
        /* <DEDUP_REMOVED lines=66> */
.L_x_8372:
        /* <DEDUP_REMOVED lines=45> */
[----:B------:R-:W-:-:S03]  /*06f0*/  SHF.R.U64 R162, R118, 0x10, R119 ;  /* 0x0000001076a27819 */ /* 0x000fc60000001277 */
[----:B------:R-:W-:Y:S01]  /*0700*/  HADD2.F32 R163, -RZ, R163.H0_H0 ;  /* 0x200000a3ffa37230 */ /* 0x000fe20000004100 */
[----:B--2---:R-:W-:Y:S01]  /*0710*/  FSEL R0, R0, RZ, !P4 ;  /* 0x000000ff00007208 */ /* 0x004fe20006000000 */
[----:B------:R-:W-:Y:S01]  /*0720*/  HADD2.F32 R162, -RZ, R162.H0_H0 ;  /* 0x200000a2ffa27230 */ /* 0x000fe20000004100 */
[----:B------:R-:W-:Y:S02]  /*0730*/  MOV R160, R119 ;  /* 0x0000007700a07202 */ /* 0x000fe40000000f00 */
[----:B------:R-:W-:Y:S01]  /*0740*/  SHF.R.U32.HI R158, RZ, 0x10, R119 ;  /* 0x00000010ff9e7819 */ /* 0x000fe20000011677 */
[----:B-----5:R-:W-:Y:S01]  /*0750*/  FMUL.FTZ R147, R28, R163 ;  /* 0x000000a31c937220 */ /* 0x020fe20000410000 */
[----:B----4-:R-:W-:Y:S01]  /*0760*/  SHF.R.U64 R142, R110, 0x10, R111 ;  /* 0x000000106e8e7819 */ /* 0x010fe2000000126f */
[C---:B------:R-:W-:Y:S01]  /*0770*/  FADD.FTZ R123, -R0.reuse, R68 ;  /* 0x00000044007b7221 */ /* 0x040fe20000010100 */
[C---:B------:R-:W-:Y:S01]  /*0780*/  FADD.FTZ R145, -R0.reuse, R69 ;  /* 0x0000004500917221 */ /* 0x040fe20000010100 */
[C---:B------:R-:W-:Y:S01]  /*0790*/  FADD.FTZ R141, -R0.reuse, R71 ;  /* 0x00000047008d7221 */ /* 0x040fe20000010100 */
[----:B------:R-:W-:Y:S01]  /*07a0*/  MOV R68, R110 ;  /* 0x0000006e00447202 */ /* 0x000fe20000000f00 */
        /* <DEDUP_REMOVED lines=20> */
[----:B------:R-:W-:-:S02]  /*08f0*/  HADD2.F32 R160, -RZ, R160.H0_H0 ;  /* 0x200000a0ffa07230 */ /* 0x000fc40000004100 */
[----:B------:R-:W-:Y:S01]  /*0900*/  FMUL.FTZ R140, R29, R162 ;  /* 0x000000a21d8c7220 */ /* 0x000fe20000410000 */
[----:B------:R-:W-:Y:S01]  /*0910*/  FADD.FTZ R85, RZ, R147 ;  /* 0x00000093ff557221 */ /* 0x000fe20000010000 */
[----:B------:R-:W-:Y:S02]  /*0920*/  HADD2.F32 R123, -RZ, R68.H0_H0 ;  /* 0x20000044ff7b7230 */ /* 0x000fe40000004100 */
[----:B------:R-:W-:Y:S01]  /*0930*/  FMUL.FTZ R145, R108, R145 ;  /* 0x000000916c917220 */ /* 0x000fe20000410000 */
[----:B------:R-:W-:Y:S02]  /*0940*/  HADD2.F32 R158, -RZ, R158.H0_H0 ;  /* 0x2000009eff9e7230 */ /* 0x000fe40000004100 */
        /* <DEDUP_REMOVED lines=12> */
[C---:B------:R-:W-:Y:S01]  /*0a10*/  FMUL.FTZ R139, R108.reuse, R139 ;  /* 0x0000008b6c8b7220 */ /* 0x040fe20000410000 */
[----:B------:R-:W-:Y:S02]  /*0a20*/  HADD2.F32 R149, -RZ, R149.H0_H0 ;  /* 0x20000095ff957230 */ /* 0x000fe40000004100 */
[----:B------:R-:W-:Y:S01]  /*0a30*/  FFMA.FTZ R68, R141, R137, R68 ;  /* 0x000000898d447223 */ /* 0x000fe20000010044 */
[----:B------:R-:W-:Y:S01]  /*0a40*/  FMUL.FTZ R132, R33, R142 ;  /* 0x0000008e21847220 */ /* 0x000fe20000410000 */
[----:B------:R-:W-:Y:S01]  /*0a50*/  FADD.FTZ R85, R85, R136 ;  /* 0x0000008855557221 */ /* 0x000fe20000010000 */
[----:B------:R-:W-:Y:S01]  /*0a60*/  MOV R153, R112 ;  /* 0x0000007000997202 */ /* 0x000fe20000000f00 */
[----:B------:R-:W-:Y:S01]  /*0a70*/  FMUL.FTZ R135, R108, R135 ;  /* 0x000000876c877220 */ /* 0x000fe20000410000 */
[----:B------:R-:W-:-:S02]  /*0a80*/  HADD2.F32 R120, -RZ, R120.H0_H0 ;  /* 0x20000078ff787230 */ /* 0x000fc40000004100 */
[----:B------:R-:W-:Y:S01]  /*0a90*/  FFMA.FTZ R68, R139, R136, R68 ;  /* 0x000000888b447223 */ /* 0x000fe20000010044 */
[----:B------:R-:W-:Y:S01]  /*0aa0*/  FMUL.FTZ R130, R34, R149 ;  /* 0x0000009522827220 */ /* 0x000fe20000410000 */
[----:B------:R-:W-:Y:S01]  /*0ab0*/  FADD.FTZ R85, R85, R132 ;  /* 0x0000008455557221 */ /* 0x000fe20000010000 */
[----:B------:R-:W-:Y:S01]  /*0ac0*/  SHF.R.U64 R146, R112, 0x10, R113 ;  /* 0x0000001070927819 */ /* 0x000fe20000001271 */
        /* <DEDUP_REMOVED lines=11> */
[----:B------:R-:W-:Y:S01]  /*0b80*/  SHF.R.U32.HI R152, RZ, 0x10, R113 ;  /* 0x00000010ff987819 */ /* 0x000fe20000011671 */
        /* <DEDUP_REMOVED lines=8> */
[----:B------:R-:W-:Y:S01]  /*0c10*/  FMUL.FTZ R118, R108, R75 ;  /* 0x0000004b6c767220 */ /* 0x000fe20000410000 */
        /* <DEDUP_REMOVED lines=10> */
[C---:B------:R-:W-:Y:S01]  /*0cc0*/  FMUL.FTZ R78, R108.reuse, R119 ;  /* 0x000000776c4e7220 */ /* 0x040fe20000410000 */
[----:B------:R-:W-:Y:S01]  /*0cd0*/  FMUL.FTZ R82, R108, R83 ;  /* 0x000000536c527220 */ /* 0x000fe20000410000 */
[----:B------:R-:W-:-:S02]  /*0ce0*/  HADD2.F32 R150, -RZ, R150.H0_H0 ;  /* 0x20000096ff967230 */ /* 0x000fc40000004100 */
[----:B------:R-:W-:Y:S01]  /*0cf0*/  FFMA.FTZ R75, R77, R122, R70 ;  /* 0x0000007a4d4b7223 */ /* 0x000fe20000010046 */
[----:B------:R-:W-:Y:S01]  /*0d00*/  FMUL.FTZ R80, R40, R159 ;  /* 0x0000009f28507220 */ /* 0x000fe20000410000 */
[----:B------:R-:W-:Y:S01]  /*0d10*/  FADD.FTZ R83, R68, R121 ;  /* 0x0000007944537221 */ /* 0x000fe20000010000 */
[----:B------:R-:W-:Y:S01]  /*0d20*/  SHF.R.U32.HI R148, RZ, 0x10, R115 ;  /* 0x00000010ff947819 */ /* 0x000fe20000011673 */
[----:B------:R-:W-:Y:S01]  /*0d30*/  FMUL.FTZ R79, R108, R79 ;  /* 0x0000004f6c4f7220 */ /* 0x000fe20000410000 */
[----:B------:R-:W-:Y:S01]  /*0d40*/  SHF.R.U64 R144, R116, 0x10, R117 ;  /* 0x0000001074907819 */ /* 0x000fe20000001275 */
[----:B------:R-:W-:Y:S01]  /*0d50*/  HADD2.F32 R157, -RZ, R157.H0_H0 ;  /* 0x2000009dff9d7230 */ /* 0x000fe20000004100 */
[----:B------:R-:W-:Y:S01]  /*0d60*/  MOV R151, R117 ;  /* 0x0000007500977202 */ /* 0x000fe20000000f00 */
[----:B------:R-:W-:Y:S01]  /*0d70*/  FFMA.FTZ R70, R78, R121, R75 ;  /* 0x000000794e467223 */ /* 0x000fe2000001004b */
[----:B------:R-:W-:Y:S01]  /*0d80*/  SHF.R.U32.HI R124, RZ, 0x10, R117 ;  /* 0x00000010ff7c7819 */ /* 0x000fe20000011675 */
[----:B------:R-:W-:Y:S01]  /*0d90*/  FMUL.FTZ R117, R41, R150 ;  /* 0x0000009629757220 */ /* 0x000fe20000410000 */
[----:B------:R-:W-:Y:S01]  /*0da0*/  FADD.FTZ R68, R83, R80 ;  /* 0x0000005053447221 */ /* 0x000fe20000010000 */
[----:B------:R-:W-:Y:S01]  /*0db0*/  MOV R155, R116 ;  /* 0x00000074009b7202 */ /* 0x000fe20000000f00 */
        /* <DEDUP_REMOVED lines=9> */
[----:B------:R-:W-:Y:S02]  /*0e50*/  HADD2.F32 R144, -RZ, R144.H0_H0 ;  /* 0x20000090ff907230 */ /* 0x000fe40000004100 */
[----:B------:R-:W-:Y:S01]  /*0e60*/  FFMA.FTZ R75, R81, R115, R70 ;  /* 0x00000073514b7223 */ /* 0x000fe20000010046 */
[----:B------:R-:W-:Y:S01]  /*0e70*/  FMUL.FTZ R84, R44, R155 ;  /* 0x0000009b2c547220 */ /* 0x000fe20000410000 */
[----:B------:R-:W-:Y:S01]  /*0e80*/  FADD.FTZ R87, R68, R83 ;  /* 0x0000005344577221 */ /* 0x000fe20000010000 */
[----:B------:R-:W-:-:S02]  /*0e90*/  HADD2.F32 R151, -RZ, R151.H0_H0 ;  /* 0x20000097ff977230 */ /* 0x000fc40000004100 */
[----:B------:R-:W-:Y:S01]  /*0ea0*/  FMUL.FTZ R111, R108, R111 ;  /* 0x0000006f6c6f7220 */ /* 0x000fe20000410000 */
        /* <DEDUP_REMOVED lines=269> */
[----:B------:R-:W-:Y:S01]  /*1f80*/  F2F.F16.F32 R70, R70 ;  /* 0x0000004600467304 */ /* 0x000fe20000200800 */
[----:B------:R-:W-:Y:S01]  /*1f90*/  FMUL.FTZ R115, R115, UR14 ;  /* 0x0000000e73737c20 */ /* 0x000fe20008410000 */
[----:B------:R-:W-:Y:S01]  /*1fa0*/  FSEL R113, R113, RZ, P0 ;  /* 0x000000ff71717208 */ /* 0x000fe20000000000 */
[----:B------:R-:W-:Y:S01]  /*1fb0*/  FMUL.FTZ R85, R85, UR14 ;  /* 0x0000000e55557c20 */ /* 0x000fe20008410000 */
[----:B------:R-:W-:Y:S01]  /*1fc0*/  LOP3.LUT P2, RZ, R114, 0xff0000, RZ, 0xc0, !PT ;  /* 0x00ff000072ff7812 */ /* 0x000fe2000784c0ff */
[----:B------:R-:W-:Y:S01]  /*1fd0*/  FMUL.FTZ R111, R111, R120 ;  /* 0x000000786f6f7220 */ /* 0x000fe20000410000 */
[----:B------:R-:W-:-:S02]  /*1fe0*/  LOP3.LUT P0, RZ, R110, 0xff00, RZ, 0xc0, !PT ;  /* 0x0000ff006eff7812 */ /* 0x000fc4000780c0ff */
[----:B------:R-:W-:Y:S01]  /*1ff0*/  F2F.F16.F32 R71, R71 ;  /* 0x0000004700477304 */ /* 0x000fe20000200800 */
[----:B------:R-:W-:Y:S01]  /*2000*/  FSEL R115, R115, RZ, P2 ;  /* 0x000000ff73737208 */ /* 0x000fe20001000000 */
[----:B------:R-:W-:Y:S01]  /*2010*/  FMUL.FTZ R111, R111, UR14 ;  /* 0x0000000e6f6f7c20 */ /* 0x000fe20008410000 */
[----:B------:R-:W-:Y:S02]  /*2020*/  FSEL R85, R85, RZ, P0 ;  /* 0x000000ff55557208 */ /* 0x000fe40000000000 */
[----:B------:R-:W-:-:S03]  /*2030*/  LOP3.LUT P0, RZ, R110, 0xff, RZ, 0xc0, !PT ;  /* 0x000000ff6eff7812 */ /* 0x000fc6000780c0ff */
[----:B------:R-:W-:Y:S01]  /*2040*/  F2F.F16.F32 R0, R145 ;  /* 0x0000009100007304 */ /* 0x000fe20000200800 */
[----:B------:R-:W-:-:S07]  /*2050*/  FSEL R111, R111, RZ, P0 ;  /* 0x000000ff6f6f7208 */ /* 0x000fce0000000000 */
[----:B------:R0:W-:Y:S08]  /*2060*/  F2F.F16.F32 R80, R69 ;  /* 0x0000004500507304 */ /* 0x0001f00000200800 */
[----:B------:R-:W-:Y:S01]  /*2070*/  F2F.F16.F32 R76, R76 ;  /* 0x0000004c004c7304 */ /* 0x000fe20000200800 */
[----:B0-----:R-:W0:Y:S07]  /*2080*/  LDC.64 R68, c[0x0][0x468] ;  /* 0x00011a00ff447b82 */ /* 0x001e2e0000000a00 */
[----:B------:R-:W1:Y:S08]  /*2090*/  F2F.F16.F32 R77, R77 ;  /* 0x0000004d004d7304 */ /* 0x000e700000200800 */
[----:B------:R-:W2:Y:S01]  /*20a0*/  F2F.F16.F32 R73, R73 ;  /* 0x0000004900497304 */ /* 0x000ea20000200800 */
[----:B-1----:R-:W-:-:S07]  /*20b0*/  PRMT R119, R76, 0x5410, R77 ;  /* 0x000054104c777816 */ /* 0x002fce000000004d */
[----:B------:R-:W1:Y:S01]  /*20c0*/  F2F.F16.F32 R81, R81 ;  /* 0x0000005100517304 */ /* 0x000e620000200800 */
[----:B--2---:R-:W-:-:S07]  /*20d0*/  IMAD.WIDE.U32 R76, R73, 0x10000, RZ ;  /* 0x00010000494c7825 */ /* 0x004fce00078e00ff */
[----:B------:R-:W2:Y:S01]  /*20e0*/  F2F.F16.F32 R78, R78 ;  /* 0x0000004e004e7304 */ /* 0x000ea20000200800 */
[----:B------:R-:W-:-:S07]  /*20f0*/  LOP3.LUT R73, R119, R77, RZ, 0xfc, !PT ;  /* 0x0000004d77497212 */ /* 0x000fce00078efcff */
[----:B------:R1:W-:Y:S08]  /*2100*/  F2F.F16.F32 R82, R117 ;  /* 0x0000007500527304 */ /* 0x0003f00000200800 */
[----:B------:R-:W-:Y:S01]  /*2110*/  F2F.F16.F32 R72, R72 ;  /* 0x0000004800487304 */ /* 0x000fe20000200800 */
[----:B-1----:R-:W-:Y:S01]  /*2120*/  PRMT R117, R80, 0x5410, R81 ;  /* 0x0000541050757816 */ /* 0x002fe20000000051 */
[----:B--2---:R-:W-:-:S05]  /*2130*/  IMAD.WIDE.U32 R80, R78, 0x10000, RZ ;  /* 0x000100004e507825 */ /* 0x004fca00078e00ff */
[----:B------:R-:W-:Y:S01]  /*2140*/  LOP3.LUT R77, R117, R81, RZ, 0xfc, !PT ;  /* 0x00000051754d7212 */ /* 0x000fe200078efcff */
[----:B------:R-:W-:Y:S08]  /*2150*/  F2F.F16.F32 R74, R74 ;  /* 0x0000004a004a7304 */ /* 0x000ff00000200800 */
[----:B------:R-:W-:Y:S08]  /*2160*/  F2F.F16.F32 R87, R87 ;  /* 0x0000005700577304 */ /* 0x000ff00000200800 */
[----:B------:R-:W1:Y:S08]  /*2170*/  F2F.F16.F32 R84, R113 ;  /* 0x0000007100547304 */ /* 0x000e700000200800 */
[----:B------:R-:W-:Y:S01]  /*2180*/  F2F.F16.F32 R75, R75 ;  /* 0x0000004b004b7304 */ /* 0x000fe20000200800 */
[----:B-1----:R-:W-:-:S07]  /*2190*/  PRMT R87, R87, 0x5410, R84 ;  /* 0x0000541057577816 */ /* 0x002fce0000000054 */
[----:B------:R-:W-:Y:S08]  /*21a0*/  F2F.F16.F32 R115, R115 ;  /* 0x0000007300737304 */ /* 0x000ff00000200800 */
[----:B------:R1:W2:Y:S08]  /*21b0*/  F2F.F16.F32 R86, R83 ;  /* 0x0000005300567304 */ /* 0x0002b00000200800 */
[----:B------:R-:W3:Y:S01]  /*21c0*/  F2F.F16.F32 R85, R85 ;  /* 0x0000005500557304 */ /* 0x000ee20000200800 */
[----:B-1----:R-:W-:Y:S01]  /*21d0*/  PRMT R83, R70, 0x5410, R71 ;  /* 0x0000541046537816 */ /* 0x002fe20000000047 */
[----:B------:R-:W-:-:S05]  /*21e0*/  IMAD.WIDE.U32 R70, R0, 0x10000, RZ ;  /* 0x0001000000467825 */ /* 0x000fca00078e00ff */
[----:B------:R-:W-:Y:S01]  /*21f0*/  LOP3.LUT R71, R83, R71, RZ, 0xfc, !PT ;  /* 0x0000004753477212 */ /* 0x000fe200078efcff */
[----:B------:R-:W1:Y:S01]  /*2200*/  F2F.F16.F32 R79, R79 ;  /* 0x0000004f004f7304 */ /* 0x000e620000200800 */
[----:B------:R-:W-:Y:S01]  /*2210*/  IMAD.WIDE.U32 R82, R82, 0x10000, RZ ;  /* 0x0001000052527825 */ /* 0x000fe200078e00ff */
[----:B------:R-:W-:Y:S02]  /*2220*/  LOP3.LUT R70, R70, R72, RZ, 0xfc, !PT ;  /* 0x0000004846467212 */ /* 0x000fe400078efcff */
[----:B------:R-:W-:Y:S02]  /*2230*/  LOP3.LUT R72, R76, R74, RZ, 0xfc, !PT ;  /* 0x0000004a4c487212 */ /* 0x000fe400078efcff */
[----:B--2---:R-:W-:Y:S01]  /*2240*/  PRMT R115, R115, 0x5410, R86 ;  /* 0x0000541073737816 */ /* 0x004fe20000000056 */
[----:B---3--:R-:W-:Y:S01]  /*2250*/  IMAD.WIDE.U32 R84, R85, 0x10000, RZ ;  /* 0x0001000055547825 */ /* 0x008fe200078e00ff */
[----:B------:R-:W2:Y:S01]  /*2260*/  F2F.F16.F32 R111, R111 ;  /* 0x0000006f006f7304 */ /* 0x000ea20000200800 */
        /* <DEDUP_REMOVED lines=16> */
.L_x_8369:
        /* <DEDUP_REMOVED lines=39> */
[----:B------:R-:W-:Y:S02]  /*25e0*/  F2F.F16.F32 R0, R0 ;  /* 0x0000000000007304 */ /* 0x000fe40000200800 */
        /* <DEDUP_REMOVED lines=13> */
[----:B------:R-:W-:Y:S01]  /*26c0*/  F2F.F16.F32 R134, R134 ;  /* 0x0000008600867304 */ /* 0x000fe20000200800 */
        /* <DEDUP_REMOVED lines=38> */
[----:B------:R0:W-:Y:S01]  /*2930*/  F2F.F16.F32 R129, R122 ;  /* 0x0000007a00817304 */ /* 0x0001e20000200800 */
        /* <DEDUP_REMOVED lines=14> */
[----:B------:R0:W-:Y:S01]  /*2a20*/  F2F.F16.F32 R118, R121 ;  /* 0x0000007900767304 */ /* 0x0001e20000200800 */
        /* <DEDUP_REMOVED lines=11> */
[----:B------:R0:W-:Y:S01]  /*2ae0*/  F2F.F16.F32 R116, R115 ;  /* 0x0000007300747304 */ /* 0x0001e20000200800 */
        /* <DEDUP_REMOVED lines=16> */
[----:B------:R-:W0:Y:S01]  /*2bf0*/  F2F.F16.F32 R133, R133 ;  /* 0x0000008500857304 */ /* 0x000e220000200800 */
[----:B------:R-:W-:Y:S01]  /*2c00*/  FMUL.FTZ R108, R112, UR14 ;  /* 0x0000000e706c7c20 */ /* 0x000fe20008410000 */
[----:B------:R-:W-:Y:S01]  /*2c10*/  FSEL R114, R114, RZ, P0 ;  /* 0x000000ff72727208 */ /* 0x000fe20000000000 */
[----:B------:R-:W-:Y:S01]  /*2c20*/  FMUL.FTZ R120, R84, R120 ;  /* 0x0000007854787220 */ /* 0x000fe20000410000 */
[----:B------:R-:W-:-:S02]  /*2c30*/  LOP3.LUT P0, RZ, R110, 0xff00, RZ, 0xc0, !PT ;  /* 0x0000ff006eff7812 */ /* 0x000fc4000780c0ff */
[----:B------:R-:W-:Y:S01]  /*2c40*/  FSEL R119, R119, RZ, P2 ;  /* 0x000000ff77777208 */ /* 0x000fe20001000000 */
[----:B------:R-:W-:Y:S01]  /*2c50*/  FMUL.FTZ R120, R120, UR14 ;  /* 0x0000000e78787c20 */ /* 0x000fe20008410000 */
[----:B------:R1:W-:Y:S01]  /*2c60*/  F2F.F16.F32 R130, R113 ;  /* 0x0000007100827304 */ /* 0x0003e20000200800 */
[----:B------:R-:W-:Y:S02]  /*2c70*/  FSEL R121, R108, RZ, P0 ;  /* 0x000000ff6c797208 */ /* 0x000fe40000000000 */
[----:B------:R-:W-:Y:S02]  /*2c80*/  LOP3.LUT P0, RZ, R110, 0xff, RZ, 0xc0, !PT ;  /* 0x000000ff6eff7812 */ /* 0x000fe4000780c0ff */
[----:B0-----:R-:W-:-:S03]  /*2c90*/  PRMT R133, R134, 0x5410, R133 ;  /* 0x0000541086857816 */ /* 0x001fc60000000085 */
[----:B------:R0:W-:Y:S01]  /*2ca0*/  F2F.F16.F32 R135, R122 ;  /* 0x0000007a00877304 */ /* 0x0001e20000200800 */
[----:B-1----:R-:W1:Y:S01]  /*2cb0*/  LDC.64 R112, c[0x0][0x478] ;  /* 0x00011e00ff707b82 */ /* 0x002e620000000a00 */
[----:B------:R-:W-:-:S06]  /*2cc0*/  FSEL R108, R120, RZ, P0 ;  /* 0x000000ff786c7208 */ /* 0x000fcc0000000000 */
[----:B------:R-:W-:Y:S01]  /*2cd0*/  F2F.F16.F32 R141, R141 ;  /* 0x0000008d008d7304 */ /* 0x000fe20000200800 */
[----:B0-----:R-:W0:Y:S07]  /*2ce0*/  LDC.64 R122, c[0x0][0x468] ;  /* 0x00011a00ff7a7b82 */ /* 0x001e2e0000000a00 */
[----:B------:R-:W2:Y:S08]  /*2cf0*/  F2F.F16.F32 R128, R128 ;  /* 0x0000008000807304 */ /* 0x000eb00000200800 */
[----:B------:R-:W3:Y:S01]  /*2d00*/  F2F.F16.F32 R117, R117 ;  /* 0x0000007500757304 */ /* 0x000ee20000200800 */
[----:B--2---:R-:W-:-:S07]  /*2d10*/  IMAD.WIDE.U32 R110, R128, 0x10000, RZ ;  /* 0x00010000806e7825 */ /* 0x004fce00078e00ff */
[----:B------:R-:W2:Y:S01]  /*2d20*/  F2F.F16.F32 R119, R119 ;  /* 0x0000007700777304 */ /* 0x000ea20000200800 */
[----:B---3--:R-:W-:-:S07]  /*2d30*/  PRMT R137, R118, 0x5410, R117 ;  /* 0x0000541076897816 */ /* 0x008fce0000000075 */
[----:B------:R-:W-:Y:S01]  /*2d40*/  F2F.F16.F32 R126, R126 ;  /* 0x0000007e007e7304 */ /* 0x000fe20000200800 */
[----:B------:R-:W-:-:S03]  /*2d50*/  IMAD.WIDE.U32 R116, R116, 0x10000, RZ ;  /* 0x0001000074747825 */ /* 0x000fc600078e00ff */
[----:B------:R-:W-:Y:S01]  /*2d60*/  LOP3.LUT R116, R116, R135, RZ, 0xfc, !PT ;  /* 0x0000008774747212 */ /* 0x000fe200078efcff */
[----:B0-----:R-:W-:-:S03]  /*2d70*/  IMAD.WIDE.U32 R134, R105, 0x8, R122 ;  /* 0x0000000869867825 */ /* 0x001fc600078e007a */
[----:B------:R-:W0:Y:S01]  /*2d80*/  F2F.F16.F32 R127, R127 ;  /* 0x0000007f007f7304 */ /* 0x000e220000200800 */
[----:B--2---:R-:W-:-:S04]  /*2d90*/  PRMT R139, R119, 0x5410, R130 ;  /* 0x00005410778b7816 */ /* 0x004fc80000000082 */
[----:B------:R-:W-:-:S03]  /*2da0*/  LOP3.LUT R117, R139, R117, RZ, 0xfc, !PT ;  /* 0x000000758b757212 */ /* 0x000fc600078efcff */
[----:B------:R-:W-:Y:S01]  /*2db0*/  F2F.F16.F32 R125, R125 ;  /* 0x0000007d007d7304 */ /* 0x000fe20000200800 */
[----:B0-----:R-:W-:-:S07]  /*2dc0*/  PRMT R127, R126, 0x5410, R127 ;  /* 0x000054107e7f7816 */ /* 0x001fce000000007f */
[----:B------:R-:W0:Y:S01]  /*2dd0*/  F2F.F16.F32 R124, R121 ;  /* 0x00000079007c7304 */ /* 0x000e220000200800 */
[----:B------:R-:W-:Y:S01]  /*2de0*/  LOP3.LUT R111, R127, R111, RZ, 0xfc, !PT ;  /* 0x0000006f7f6f7212 */ /* 0x000fe200078efcff */
[----:B-1----:R-:W-:-:S06]  /*2df0*/  IMAD.WIDE.U32 R126, R103, 0x10, R112 ;  /* 0x00000010677e7825 */ /* 0x002fcc00078e0070 */
[----:B------:R-:W-:Y:S01]  /*2e00*/  F2F.F16.F32 R145, R115 ;  /* 0x0000007300917304 */ /* 0x000fe20000200800 */
[----:B0-----:R-:W-:-:S07]  /*2e10*/  IMAD.WIDE.U32 R118, R124, 0x10000, RZ ;  /* 0x000100007c767825 */ /* 0x001fce00078e00ff */
[----:B------:R0:W1:Y:S08]  /*2e20*/  F2F.F16.F32 R132, R114 ;  /* 0x0000007200847304 */ /* 0x0000700000200800 */
[----:B------:R-:W2:Y:S01]  /*2e30*/  F2F.F16.F32 R131, R131 ;  /* 0x0000008300837304 */ /* 0x000ea20000200800 */
[----:B0-----:R-:W-:-:S05]  /*2e40*/  IMAD.WIDE.U32 R114, R0, 0x10000, RZ ;  /* 0x0001000000727825 */ /* 0x001fca00078e00ff */
[----:B------:R-:W-:Y:S02]  /*2e50*/  LOP3.LUT R121, R133, R115, RZ, 0xfc, !PT ;  /* 0x0000007385797212 */ /* 0x000fe400078efcff */
[----:B------:R-:W-:Y:S01]  /*2e60*/  LOP3.LUT R120, R114, R141, RZ, 0xfc, !PT ;  /* 0x0000008d72787212 */ /* 0x000fe200078efcff */
[----:B------:R-:W0:Y:S01]  /*2e70*/  F2F.F16.F32 R143, R108 ;  /* 0x0000006c008f7304 */ /* 0x000e220000200800 */
        /* <DEDUP_REMOVED lines=26> */
.L_x_8368:
        /* <DEDUP_REMOVED lines=28> */
[----:B------:R0:W-:Y:S01]  /*31e0*/  F2F.F16.F32 R0, R68 ;  /* 0x0000004400007304 */ /* 0x0001e20000200800 */
        /* <DEDUP_REMOVED lines=19> */
[----:B------:R0:W-:Y:S01]  /*3320*/  F2F.F16.F32 R73, R69 ;  /* 0x0000004500497304 */ /* 0x0001e20000200800 */
[----:B------:R-:W-:Y:S01]  /*3330*/  FSEL R71, R72, RZ, P4 ;  /* 0x000000ff48477208 */ /* 0x000fe20002000000 */
[----:B------:R-:W-:Y:S01]  /*3340*/  FADD.FTZ R79, R80, -R79 ;  /* 0x8000004f504f7221 */ /* 0x000fe20000010000 */
[----:B------:R-:W-:Y:S01]  /*3350*/  FSEL R68, R68, RZ, P0 ;  /* 0x000000ff44447208 */ /* 0x000fe20000000000 */
[----:B------:R-:W-:Y:S01]  /*3360*/  FFMA.FTZ R118, R118, R123, R124 ;  /* 0x0000007b76767223 */ /* 0x000fe2000001007c */
[----:B------:R-:W-:Y:S01]  /*3370*/  LOP3.LUT P0, RZ, R126, 0xff00, RZ, 0xc0, !PT ;  /* 0x0000ff007eff7812 */ /* 0x000fe2000780c0ff */
[----:B------:R-:W-:Y:S01]  /*3380*/  FFMA.FTZ R79, R108, R79, R56 ;  /* 0x0000004f6c4f7223 */ /* 0x000fe20000010038 */
        /* <DEDUP_REMOVED lines=20> */
[----:B------:R0:W-:Y:S01]  /*34d0*/  F2F.F16.F32 R77, R69 ;  /* 0x00000045004d7304 */ /* 0x0001e20000200800 */
        /* <DEDUP_REMOVED lines=25> */
[----:B------:R0:W-:Y:S01]  /*3670*/  F2F.F16.F32 R81, R69 ;  /* 0x0000004500517304 */ /* 0x0001e20000200800 */
        /* <DEDUP_REMOVED lines=29> */
[----:B------:R0:W-:Y:S01]  /*3850*/  F2F.F16.F32 R86, R69 ;  /* 0x0000004500567304 */ /* 0x0001e20000200800 */
        /* <DEDUP_REMOVED lines=10> */
[----:B------:R0:W-:Y:S01]  /*3900*/  F2F.F16.F32 R85, R68 ;  /* 0x0000004400557304 */ /* 0x0001e20000200800 */
[----:B------:R-:W-:Y:S01]  /*3910*/  FMUL.FTZ R69, R69, R120 ;  /* 0x0000007845457220 */ /* 0x000fe20000410000 */
[----:B------:R-:W-:Y:S02]  /*3920*/  LOP3.LUT P2, RZ, R114, 0xff0000, RZ, 0xc0, !PT ;  /* 0x00ff000072ff7812 */ /* 0x000fe4000784c0ff */
[----:B------:R-:W-:Y:S01]  /*3930*/  FSEL R84, R83, RZ, P0 ;  /* 0x000000ff53547208 */ /* 0x000fe20000000000 */
[----:B------:R-:W-:Y:S01]  /*3940*/  FMUL.FTZ R83, R69, UR14 ;  /* 0x0000000e45537c20 */ /* 0x000fe20008410000 */
[----:B------:R-:W-:-:S02]  /*3950*/  FSEL R115, R115, RZ, P2 ;  /* 0x000000ff73737208 */ /* 0x000fc40001000000 */
[----:B------:R-:W-:Y:S01]  /*3960*/  F2F.F16.F32 R70, R70 ;  /* 0x0000004600467304 */ /* 0x000fe20000200800 */
[----:B0-----:R-:W0:Y:S01]  /*3970*/  LDC.64 R68, c[0x0][0x468] ;  /* 0x00011a00ff447b82 */ /* 0x001e220000000a00 */
[----:B------:R-:W-:-:S04]  /*3980*/  LOP3.LUT P0, RZ, R110, 0xff, RZ, 0xc0, !PT ;  /* 0x000000ff6eff7812 */ /* 0x000fc8000780c0ff */
[----:B------:R-:W-:Y:S02]  /*3990*/  FSEL R87, R83, RZ, P0 ;  /* 0x000000ff53577208 */ /* 0x000fe40000000000 */
[----:B------:R-:W1:Y:S08]  /*39a0*/  F2F.F16.F32 R71, R71 ;  /* 0x0000004700477304 */ /* 0x000e700000200800 */
[----:B------:R-:W-:Y:S01]  /*39b0*/  F2F.F16.F32 R76, R76 ;  /* 0x0000004c004c7304 */ /* 0x000fe20000200800 */
[----:B-1----:R-:W-:-:S07]  /*39c0*/  PRMT R119, R70, 0x5410, R71 ;  /* 0x0000541046777816 */ /* 0x002fce0000000047 */
[----:B------:R-:W-:Y:S01]  /*39d0*/  F2F.F16.F32 R74, R74 ;  /* 0x0000004a004a7304 */ /* 0x000fe20000200800 */
[----:B------:R-:W-:-:S03]  /*39e0*/  IMAD.WIDE.U32 R70, R0, 0x10000, RZ ;  /* 0x0001000000467825 */ /* 0x000fc600078e00ff */
[----:B------:R-:W-:-:S04]  /*39f0*/  LOP3.LUT R70, R70, R73, RZ, 0xfc, !PT ;  /* 0x0000004946467212 */ /* 0x000fc800078efcff */
[----:B------:R-:W1:Y:S01]  /*3a00*/  F2F.F16.F32 R80, R80 ;  /* 0x0000005000507304 */ /* 0x000e620000200800 */
[----:B------:R-:W-:-:S07]  /*3a10*/  LOP3.LUT R71, R119, R71, RZ, 0xfc, !PT ;  /* 0x0000004777477212 */ /* 0x000fce00078efcff */
[----:B------:R-:W2:Y:S01]  /*3a20*/  F2F.F16.F32 R78, R78 ;  /* 0x0000004e004e7304 */ /* 0x000ea20000200800 */
[----:B-1----:R-:W-:-:S07]  /*3a30*/  PRMT R113, R80, 0x5410, R81 ;  /* 0x0000541050717816 */ /* 0x002fce0000000051 */
[----:B------:R1:W3:Y:S01]  /*3a40*/  F2F.F16.F32 R82, R117 ;  /* 0x0000007500527304 */ /* 0x0002e20000200800 */
[----:B--2---:R-:W-:-:S07]  /*3a50*/  IMAD.WIDE.U32 R80, R78, 0x10000, RZ ;  /* 0x000100004e507825 */ /* 0x004fce00078e00ff */
[----:B------:R-:W2:Y:S01]  /*3a60*/  F2F.F16.F32 R115, R115 ;  /* 0x0000007300737304 */ /* 0x000ea20000200800 */
[----:B-1----:R-:W-:Y:S01]  /*3a70*/  PRMT R117, R76, 0x5410, R77 ;  /* 0x000054104c757816 */ /* 0x002fe2000000004d */
[----:B------:R-:W-:-:S04]  /*3a80*/  IMAD.WIDE.U32 R76, R74, 0x10000, RZ ;  /* 0x000100004a4c7825 */ /* 0x000fc800078e00ff */
[----:B---3--:R-:W-:Y:S02]  /*3a90*/  IMAD.WIDE.U32 R82, R82, 0x10000, RZ ;  /* 0x0001000052527825 */ /* 0x008fe400078e00ff */
[----:B------:R-:W1:Y:S01]  /*3aa0*/  F2F.F16.F32 R108, R111 ;  /* 0x0000006f006c7304 */ /* 0x000e620000200800 */
[----:B------:R-:W-:Y:S02]  /*3ab0*/  LOP3.LUT R73, R117, R77, RZ, 0xfc, !PT ;  /* 0x0000004d75497212 */ /* 0x000fe400078efcff */
[----:B------:R-:W-:Y:S02]  /*3ac0*/  LOP3.LUT R72, R76, R72, RZ, 0xfc, !PT ;  /* 0x000000484c487212 */ /* 0x000fe400078efcff */
[----:B------:R-:W-:Y:S02]  /*3ad0*/  LOP3.LUT R77, R113, R81, RZ, 0xfc, !PT ;  /* 0x00000051714d7212 */ /* 0x000fe400078efcff */
[----:B--2---:R-:W-:Y:S01]  /*3ae0*/  PRMT R115, R115, 0x5410, R86 ;  /* 0x0000541073737816 */ /* 0x004fe20000000056 */
[----:B------:R-:W2:Y:S01]  /*3af0*/  F2F.F16.F32 R84, R84 ;  /* 0x0000005400547304 */ /* 0x000ea20000200800 */
[----:B-1----:R-:W-:-:S07]  /*3b00*/  PRMT R111, R85, 0x5410, R108 ;  /* 0x00005410556f7816 */ /* 0x002fce000000006c */
[----:B------:R-:W1:Y:S01]  /*3b10*/  F2F.F16.F32 R75, R75 ;  /* 0x0000004b004b7304 */ /* 0x000e620000200800 */
[----:B--2---:R-:W-:-:S07]  /*3b20*/  IMAD.WIDE.U32 R84, R84, 0x10000, RZ ;  /* 0x0001000054547825 */ /* 0x004fce00078e00ff */
[----:B------:R-:W2:Y:S01]  /*3b30*/  F2F.F16.F32 R79, R79 ;  /* 0x0000004f004f7304 */ /* 0x000ea20000200800 */
[----:B-1----:R-:W-:-:S07]  /*3b40*/  LOP3.LUT R76, R80, R75, RZ, 0xfc, !PT ;  /* 0x0000004b504c7212 */ /* 0x002fce00078efcff */
[----:B------:R-:W1:Y:S01]  /*3b50*/  F2F.F16.F32 R87, R87 ;  /* 0x0000005700577304 */ /* 0x000e620000200800 */
        /* <DEDUP_REMOVED lines=15> */
.L_x_8371:
        /* <DEDUP_REMOVED lines=40> */
[----:B------:R-:W-:Y:S01]  /*3ed0*/  F2F.F16.F32 R0, R0 ;  /* 0x0000000000007304 */ /* 0x000fe20000200800 */
        /* <DEDUP_REMOVED lines=13> */
[----:B------:R-:W-:Y:S01]  /*3fb0*/  F2F.F16.F32 R134, R134 ;  /* 0x0000008600867304 */ /* 0x000fe20000200800 */
        /* <DEDUP_REMOVED lines=11> */
[----:B------:R-:W0:Y:S01]  /*4070*/  F2F.F16.F32 R133, R133 ;  /* 0x0000008500857304 */ /* 0x000e220000200800 */
        /* <DEDUP_REMOVED lines=41> */
[----:B------:R1:W-:Y:S01]  /*4310*/  F2F.F16.F32 R118, R121 ;  /* 0x0000007900767304 */ /* 0x0003e20000200800 */
        /* <DEDUP_REMOVED lines=23> */
[----:B------:R1:W-:Y:S01]  /*4490*/  F2F.F16.F32 R116, R115 ;  /* 0x0000007300747304 */ /* 0x0003e20000200800 */
[----:B------:R-:W-:-:S02]  /*44a0*/  FSEL R119, R119, RZ, P2 ;  /* 0x000000ff77777208 */ /* 0x000fc40001000000 */
[----:B0-----:R-:W-:-:S05]  /*44b0*/  PRMT R133, R134, 0x5410, R133 ;  /* 0x0000541086857816 */ /* 0x001fca0000000085 */
[----:B------:R0:W-:Y:S01]  /*44c0*/  F2F.F16.F32 R130, R113 ;  /* 0x0000007100827304 */ /* 0x0001e20000200800 */
[----:B-1----:R-:W-:Y:S01]  /*44d0*/  FSEL R115, R114, RZ, P0 ;  /* 0x000000ff72737208 */ /* 0x002fe20000000000 */
        /* <DEDUP_REMOVED lines=8> */
[----:B0-----:R-:W0:Y:S01]  /*4560*/  LDC.64 R112, c[0x0][0x478] ;  /* 0x00011e00ff707b82 */ /* 0x001e220000000a00 */
[----:B------:R-:W-:-:S02]  /*4570*/  FMUL.FTZ R120, R120, UR14 ;  /* 0x0000000e78787c20 */ /* 0x000fc40008410000 */
[----:B------:R-:W-:Y:S02]  /*4580*/  FSEL R121, R108, RZ, P0 ;  /* 0x000000ff6c797208 */ /* 0x000fe40000000000 */
[----:B------:R-:W-:Y:S01]  /*4590*/  LOP3.LUT P0, RZ, R110, 0xff, RZ, 0xc0, !PT ;  /* 0x000000ff6eff7812 */ /* 0x000fe2000780c0ff */
[----:B------:R-:W-:Y:S02]  /*45a0*/  F2F.F16.F32 R141, R141 ;  /* 0x0000008d008d7304 */ /* 0x000fe40000200800 */
[----:B-1----:R-:W1:Y:S01]  /*45b0*/  LDC.64 R122, c[0x0][0x468] ;  /* 0x00011a00ff7a7b82 */ /* 0x002e620000000a00 */
[----:B------:R-:W-:-:S05]  /*45c0*/  FSEL R108, R120, RZ, P0 ;  /* 0x000000ff786c7208 */ /* 0x000fca0000000000 */
        /* <DEDUP_REMOVED lines=8> */
[----:B-1----:R-:W-:-:S03]  /*4650*/  IMAD.WIDE.U32 R134, R105, 0x8, R122 ;  /* 0x0000000869867825 */ /* 0x002fc600078e007a */
[----:B------:R-:W1:Y:S01]  /*4660*/  F2F.F16.F32 R127, R127 ;  /* 0x0000007f007f7304 */ /* 0x000e620000200800 */
[----:B--2---:R-:W-:-:S04]  /*4670*/  PRMT R139, R119, 0x5410, R130 ;  /* 0x00005410778b7816 */ /* 0x004fc80000000082 */
[----:B------:R-:W-:-:S03]  /*4680*/  LOP3.LUT R117, R139, R117, RZ, 0xfc, !PT ;  /* 0x000000758b757212 */ /* 0x000fc600078efcff */
[----:B------:R-:W-:Y:S01]  /*4690*/  F2F.F16.F32 R125, R125 ;  /* 0x0000007d007d7304 */ /* 0x000fe20000200800 */
[----:B-1----:R-:W-:-:S07]  /*46a0*/  PRMT R127, R126, 0x5410, R127 ;  /* 0x000054107e7f7816 */ /* 0x002fce000000007f */
[----:B------:R-:W1:Y:S01]  /*46b0*/  F2F.F16.F32 R124, R121 ;  /* 0x00000079007c7304 */ /* 0x000e620000200800 */
[----:B------:R-:W-:Y:S01]  /*46c0*/  LOP3.LUT R111, R127, R111, RZ, 0xfc, !PT ;  /* 0x0000006f7f6f7212 */ /* 0x000fe200078efcff */
[----:B0-----:R-:W-:-:S06]  /*46d0*/  IMAD.WIDE.U32 R126, R103, 0x10, R112 ;  /* 0x00000010677e7825 */ /* 0x001fcc00078e0070 */
[----:B------:R-:W-:Y:S01]  /*46e0*/  F2F.F16.F32 R145, R115 ;  /* 0x0000007300917304 */ /* 0x000fe20000200800 */
[----:B-1----:R-:W-:-:S07]  /*46f0*/  IMAD.WIDE.U32 R118, R124, 0x10000, RZ ;  /* 0x000100007c767825 */ /* 0x002fce00078e00ff */
        /* <DEDUP_REMOVED lines=31> */
.L_x_8370:
        /* <DEDUP_REMOVED lines=45> */
.L_x_8367:
        /* <DEDUP_REMOVED lines=18> */
.L_x_8373:
        /* <DEDUP_REMOVED lines=10> */
.L_x_10929:


//--------------------- .text._ZN10layer_norm22ln_bwd_finalize_kernelINS_22Kernel_traits_finalizeILj2560Ef6__halffS2_fjLb0ELj1024ELj4ENS_18Kernel_traits_baseILj2560EfS2_fS2_fjLj1024EEEEELb0ELb0EEEvNS_9BwdParamsE --------------------------
	.section	.text._ZN10layer_norm22ln_bwd_finalize_kernelINS_22Kernel_traits_finalizeILj2560Ef6__halffS2_fjLb0ELj1024ELj4ENS_18Kernel_traits_baseILj2560EfS2_fS2_fjLj1024EEEEELb0ELb0EEEvNS_9BwdParamsE,"ax",@progbits
	.align	128
        .global         _ZN10layer_norm22ln_bwd_finalize_kernelINS_22Kernel_traits_finalizeILj2560Ef6__halffS2_fjLb0ELj1024ELj4ENS_18Kernel_traits_baseILj2560EfS2_fS2_fjLj1024EEEEELb0ELb0EEEvNS_9BwdParamsE
        .type           _ZN10layer_norm22ln_bwd_finalize_kernelINS_22Kernel_traits_finalizeILj2560Ef6__halffS2_fjLb0ELj1024ELj4ENS_18Kernel_traits_baseILj2560EfS2_fS2_fjLj1024EEEEELb0ELb0EEEvNS_9BwdParamsE,@function
        .size           _ZN10layer_norm22ln_bwd_finalize_kernelINS_22Kernel_traits_finalizeILj2560Ef6__halffS2_fjLb0ELj1024ELj4ENS_18Kernel_traits_baseILj2560EfS2_fS2_fjLj1024EEEEELb0ELb0EEEvNS_9BwdParamsE,(.L_x_10930 - _ZN10layer_norm22ln_bwd_finalize_kernelINS_22Kernel_traits_finalizeILj2560Ef6__halffS2_fjLb0ELj1024ELj4ENS_18Kernel_traits_baseILj2560EfS2_fS2_fjLj1024EEEEELb0ELb0EEEvNS_9BwdParamsE)
        .other          _ZN10layer_norm22ln_bwd_finalize_kernelINS_22Kernel_traits_finalizeILj2560Ef6__halffS2_fjLb0ELj1024ELj4ENS_18Kernel_traits_baseILj2560EfS2_fS2_fjLj1024EEEEELb0ELb0EEEvNS_9BwdParamsE,@"STO_CUDA_ENTRY STV_DEFAULT"
_ZN10layer_norm22ln_bwd_finalize_kernelINS_22Kernel_traits_finalizeILj2560Ef6__halffS2_fjLb0ELj1024ELj4ENS_18Kernel_traits_baseILj2560EfS2_fS2_fjLj1024EEEEELb0ELb0EEEvNS_9BwdParamsE:
.text._ZN10layer_norm22ln_bwd_finalize_kernelINS_22Kernel_traits_finalizeILj2560Ef6__halffS2_fjLb0ELj1024ELj4ENS_18Kernel_traits_baseILj2560EfS2_fS2_fjLj1024EEEEELb0ELb0EEEvNS_9BwdParamsE:
        /* <DEDUP_REMOVED lines=78> */
.L_x_8378:
        /* <DEDUP_REMOVED lines=118> */
.L_x_8377:
[----:B------:R-:W-:Y:S05]  /*0c40*/  BSYNC.RECONVERGENT B1 ;  /* 0x0000000000017941 */ /* 0x000fea0003800200 */
.L_x_8376:
        /* <DEDUP_REMOVED lines=68> */
.L_x_8380:
[----:B------:R-:W-:Y:S05]  /*1090*/  BSYNC.RECONVERGENT B1 ;  /* 0x0000000000017941 */ /* 0x000fea0003800200 */
.L_x_8379:
        /* <DEDUP_REMOVED lines=37> */
.L_x_8382:
[----:B------:R-:W-:Y:S05]  /*12f0*/  BSYNC.RECONVERGENT B1 ;  /* 0x0000000000017941 */ /* 0x000fea0003800200 */
.L_x_8381:
[----:B------:R-:W-:Y:S05]  /*1300*/  @!P1 BRA `(.L_x_8375) ;  /* 0x00000000003c9947 */ /* 0x000fea0003800000 */
[----:B------:R-:W0:Y:S01]  /*1310*/  LDC.64 R8, c[0x0][0x440] ;  /* 0x00011000ff087b82 */ /* 0x000e220000000a00 */
[----:B------:R-:W-:Y:S01]  /*1320*/  IMAD R0, R3, R54, R0 ;  /* 0x0000003603007224 */ /* 0x000fe200078e0200 */
[----:B------:R-:W-:-:S04]  /*1330*/  IADD3 R12, PT, PT, -R55, RZ, RZ ;  /* 0x000000ff370c7210 */ /* 0x000fc80007ffe1ff */
[----:B------:R-:W-:Y:S02]  /*1340*/  IADD3 R3, PT, PT, R57, R0, RZ ;  /* 0x0000000039037210 */ /* 0x000fe40007ffe0ff */
[----:B------:R-:W1:Y:S05]  /*1350*/  LDC.64 R10, c[0x0][0x448] ;  /* 0x00011200ff0a7b82 */ /* 0x000e6a0000000a00 */
.L_x_8383:
        /* <DEDUP_REMOVED lines=10> */
.L_x_8375:
[----:B------:R-:W-:Y:S05]  /*1400*/  BSYNC.RECONVERGENT B0 ;  /* 0x0000000000007941 */ /* 0x000fea0003800200 */
.L_x_8374:
        /* <DEDUP_REMOVED lines=60> */
.L_x_8384:
        /* <DEDUP_REMOVED lines=11> */
.L_x_10930:


//--------------------- .text._ZN10layer_norm13ln_bwd_kernelINS_13Kernel_traitsIf6__halffS2_fjLj2560ELj1ELj1ELj4ELj8ENS_18Kernel_traits_baseILj2560EfS2_fS2_fjLj128EEEEELb1ELb0ELb1ELb0EEEvNS_9BwdParamsE --------------------------
	.section	.text._ZN10layer_norm13ln_bwd_kernelINS_13Kernel_traitsIf6__halffS2_fjLj2560ELj1ELj1ELj4ELj8ENS_18Kernel_traits_baseILj2560EfS2_fS2_fjLj128EEEEELb1ELb0ELb1ELb0EEEvNS_9BwdParamsE,"ax",@progbits
	.align	128
        .global         _ZN10layer_norm13ln_bwd_kernelINS_13Kernel_traitsIf6__halffS2_fjLj2560ELj1ELj1ELj4ELj8ENS_18Kernel_traits_baseILj2560EfS2_fS2_fjLj128EEEEELb1ELb0ELb1ELb0EEEvNS_9BwdParamsE
        .type           _ZN10layer_norm13ln_bwd_kernelINS_13Kernel_traitsIf6__halffS2_fjLj2560ELj1ELj1ELj4ELj8ENS_18Kernel_traits_baseILj2560EfS2_fS2_fjLj128EEEEELb1ELb0ELb1ELb0EEEvNS_9BwdParamsE,@function
        .size           _ZN10layer_norm13ln_bwd_kernelINS_13Kernel_traitsIf6__halffS2_fjLj2560ELj1ELj1ELj4ELj8ENS_18Kernel_traits_baseILj2560EfS2_fS2_fjLj128EEEEELb1ELb0ELb1ELb0EEEvNS_9BwdParamsE,(.L_x_10931 - _ZN10layer_norm13ln_bwd_kernelINS_13Kernel_traitsIf6__halffS2_fjLj2560ELj1ELj1ELj4ELj8ENS_18Kernel_traits_baseILj2560EfS2_fS2_fjLj128EEEEELb1ELb0ELb1ELb0EEEvNS_9BwdParamsE)
        .other          _ZN10layer_norm13ln_bwd_kernelINS_13Kernel_traitsIf6__halffS2_fjLj2560ELj1ELj1ELj4ELj8ENS_18Kernel_traits_baseILj2560EfS2_fS2_fjLj128EEEEELb1ELb0ELb1ELb0EEEvNS_9BwdParamsE,@"STO_CUDA_ENTRY STV_DEFAULT"
_ZN10layer_norm13ln_bwd_kernelINS_13Kernel_traitsIf6__halffS2_fjLj2560ELj1ELj1ELj4ELj8ENS_18Kernel_traits_baseILj2560EfS2_fS2_fjLj128EEEEELb1ELb0ELb1ELb0EEEvNS_9BwdParamsE:
.text._ZN10layer_norm13ln_bwd_kernelINS_13Kernel_traitsIf6__halffS2_fjLj2560ELj1ELj1ELj4ELj8ENS_18Kernel_traits_baseILj2560EfS2_fS2_fjLj128EEEEELb1ELb0ELb1ELb0EEEvNS_9BwdParamsE:
        /* <DEDUP_REMOVED lines=8> */
[----:B------:R-:W-:Y:S01]  /*0080*/  IMAD.MOV.U32 R17, RZ, RZ, R144 ;  /* 0x000000ffff117224 */ /* 0x000fe200078e0090 */
[----:B------:R-:W0:Y:S01]  /*0090*/  S2UR UR9, SR_CTAID.X ;  /* 0x00000000000979c3 */ /* 0x000e220000002500 */
        /* <DEDUP_REMOVED lines=79> */
.L_x_8449:
[----:B0-----:R-:W-:-:S06]  /*0590*/  UIMAD.WIDE UR6, UR9, 0x4, UR18 ;  /* 0x00000004090678a5 */ /* 0x001fcc000f8e0212 */
[----:B-123--:R-:W-:Y:S01]  /*05a0*/  IMAD.U32 R104, RZ, RZ, UR6 ;  /* 0x00000006ff687e24 */ /* 0x00efe2000f8e00ff */
[----:B------:R-:W-:Y:S01]  /*05b0*/  MOV R105, UR7 ;  /* 0x0000000700697c02 */ /* 0x000fe20008000f00 */
[----:B------:R-:W-:-:S04]  /*05c0*/  UIMAD.WIDE UR6, UR9, 0x4, UR14 ;  /* 0x00000004090678a5 */ /* 0x000fc8000f8e020e */
[----:B------:R-:W2:Y:S02]  /*05d0*/  LDG.E R104, desc[UR10][R104.64] ;  /* 0x0000000a68687981 */ /* 0x000ea4000c1e1900 */
[----:B------:R-:W-:Y:S01]  /*05e0*/  IMAD.U32 R106, RZ, RZ, UR6 ;  /* 0x00000006ff6a7e24 */ /* 0x000fe2000f8e00ff */
[----:B------:R-:W-:Y:S01]  /*05f0*/  MOV R107, UR7 ;  /* 0x00000007006b7c02 */ /* 0x000fe20008000f00 */
[----:B------:R-:W-:-:S04]  /*0600*/  UIMAD.WIDE UR6, UR9, 0x4, UR16 ;  /* 0x00000004090678a5 */ /* 0x000fc8000f8e0210 */
[----:B------:R-:W3:Y:S02]  /*0610*/  LDG.E R106, desc[UR10][R106.64] ;  /* 0x0000000a6a6a7981 */ /* 0x000ee4000c1e1900 */
[----:B------:R-:W-:Y:S01]  /*0620*/  IMAD.U32 R146, RZ, RZ, UR6 ;  /* 0x00000006ff927e24 */ /* 0x000fe2000f8e00ff */
[----:B------:R-:W-:-:S05]  /*0630*/  MOV R147, UR7 ;  /* 0x0000000700937c02 */ /* 0x000fca0008000f00 */
        /* <DEDUP_REMOVED lines=58> */
[----:B------:R-:W-:-:S03]  /*09e0*/  SHF.R.U64 R140, R108, 0x10, R109 ;  /* 0x000000106c8c7819 */ /* 0x000fc6000000126d */
[----:B------:R-:W-:Y:S02]  /*09f0*/  HADD2.F32 R141, -RZ, R138.H0_H0 ;  /* 0x2000008aff8d7230 */ /* 0x000fe40000004100 */
[C---:B----4-:R-:W-:Y:S01]  /*0a00*/  FADD.FTZ R104, -R144.reuse, R104 ;  /* 0x0000006890687221 */ /* 0x050fe20000010100 */
[----:B------:R-:W-:Y:S01]  /*0a10*/  FADD.FTZ R105, -R144, R105 ;  /* 0x0000006990697221 */ /* 0x000fe20000010100 */
[----:B------:R-:W-:Y:S02]  /*0a20*/  IMAD.MOV.U32 R139, RZ, RZ, R109 ;  /* 0x000000ffff8b7224 */ /* 0x000fe400078e006d */
[----:B------:R-:W-:Y:S01]  /*0a30*/  FMUL.FTZ R143, R104, UR29 ;  /* 0x0000001d688f7c20 */ /* 0x000fe20008410000 */
[----:B------:R-:W-:Y:S02]  /*0a40*/  HADD2.F32 R140, -RZ, R140.H0_H0 ;  /* 0x2000008cff8c7230 */ /* 0x000fe40000004100 */
[C---:B------:R-:W-:Y:S01]  /*0a50*/  FADD.FTZ R106, -R144.reuse, R106 ;  /* 0x0000006a906a7221 */ /* 0x040fe20000010100 */
[----:B------:R-:W-:Y:S01]  /*0a60*/  FADD.FTZ R107, -R144, R107 ;  /* 0x0000006b906b7221 */ /* 0x000fe20000010100 */
[----:B------:R-:W-:Y:S01]  /*0a70*/  FMUL.FTZ R142, R105, UR29 ;  /* 0x0000001d698e7c20 */ /* 0x000fe20008410000 */
[----:B------:R-:W-:Y:S01]  /*0a80*/  FADD.FTZ R48, R48, R141 ;  /* 0x0000008d30307221 */ /* 0x000fe20000010000 */
[-C--:B------:R-:W-:Y:S01]  /*0a90*/  FFMA.FTZ R68, R143, R141.reuse, R68 ;  /* 0x0000008d8f447223 */ /* 0x080fe20000010044 */
[----:B------:R-:W-:Y:S01]  /*0aa0*/  FMUL.FTZ R141, R72, R141 ;  /* 0x0000008d488d7220 */ /* 0x000fe20000410000 */
[----:B------:R-:W-:Y:S01]  /*0ab0*/  SHF.R.U32.HI R108, RZ, 0x10, R109 ;  /* 0x00000010ff6c7819 */ /* 0x000fe2000001166d */
[----:B0-----:R-:W-:-:S02]  /*0ac0*/  HADD2.F32 R137, -RZ, R139.H0_H0 ;  /* 0x2000008bff897230 */ /* 0x001fc40000004100 */
[----:B------:R-:W-:Y:S01]  /*0ad0*/  FMUL.FTZ R139, R106, UR29 ;  /* 0x0000001d6a8b7c20 */ /* 0x000fe20008410000 */
[----:B------:R-:W-:Y:S01]  /*0ae0*/  FMUL.FTZ R138, R107, UR29 ;  /* 0x0000001d6b8a7c20 */ /* 0x000fe20008410000 */
[----:B------:R-:W-:Y:S01]  /*0af0*/  FADD.FTZ R49, R49, R140 ;  /* 0x0000008c31317221 */ /* 0x000fe20000010000 */
[-C--:B------:R-:W-:Y:S01]  /*0b00*/  FFMA.FTZ R69, R142, R140.reuse, R69 ;  /* 0x0000008c8e457223 */ /* 0x080fe20000010045 */
[----:B------:R-:W-:Y:S01]  /*0b10*/  FMUL.FTZ R140, R73, R140 ;  /* 0x0000008c498c7220 */ /* 0x000fe20000410000 */
[----:B------:R-:W-:Y:S01]  /*0b20*/  FADD.FTZ R105, RZ, R141 ;  /* 0x0000008dff697221 */ /* 0x000fe20000010000 */
[----:B------:R-:W-:Y:S01]  /*0b30*/  FFMA.FTZ R107, R143, R141, RZ ;  /* 0x0000008d8f6b7223 */ /* 0x000fe200000100ff */
[----:B------:R-:W-:Y:S02]  /*0b40*/  HADD2.F32 R136, -RZ, R108.H0_H0 ;  /* 0x2000006cff887230 */ /* 0x000fe40000004100 */
        /* <DEDUP_REMOVED lines=12> */
.L_x_8389:
[----:B----4-:R-:W-:Y:S05]  /*0c10*/  BSYNC.RECONVERGENT B1 ;  /* 0x0000000000017941 */ /* 0x010fea0003800200 */
.L_x_8388:
        /* <DEDUP_REMOVED lines=25> */
[----:B------:R-:W-:-:S02]  /*0db0*/  HADD2.F32 R105, -RZ, R114.H0_H0 ;  /* 0x20000072ff697230 */ /* 0x000fc40000004100 */
[C---:B------:R-:W-:Y:S01]  /*0dc0*/  FADD.FTZ R111, -R144.reuse, R104 ;  /* 0x00000068906f7221 */ /* 0x040fe20000010100 */
[----:B------:R-:W-:Y:S01]  /*0dd0*/  FADD.FTZ R135, -R144, R107 ;  /* 0x0000006b90877221 */ /* 0x000fe20000010100 */
[----:B------:R-:W-:Y:S02]  /*0de0*/  HADD2.F32 R104, -RZ, R132.H0_H0 ;  /* 0x20000084ff687230 */ /* 0x000fe40000004100 */
[----:B0-----:R-:W-:Y:S01]  /*0df0*/  FMUL.FTZ R112, R133, UR29 ;  /* 0x0000001d85707c20 */ /* 0x001fe20008410000 */
[----:B------:R-:W-:Y:S02]  /*0e00*/  HADD2.F32 R107, -RZ, R115.H0_H0 ;  /* 0x20000073ff6b7230 */ /* 0x000fe40000004100 */
        /* <DEDUP_REMOVED lines=24> */
.L_x_8391:
[----:B------:R-:W-:Y:S05]  /*0f90*/  BSYNC.RECONVERGENT B1 ;  /* 0x0000000000017941 */ /* 0x000fea0003800200 */
.L_x_8390:
        /* <DEDUP_REMOVED lines=23> */
[----:B------:R-:W-:-:S02]  /*1110*/  HADD2.F32 R19, -RZ, R106.H0_H0 ;  /* 0x2000006aff137230 */ /* 0x000fc40000004100 */
[C---:B----4-:R-:W-:Y:S01]  /*1120*/  FADD.FTZ R12, -R144.reuse, R12 ;  /* 0x0000000c900c7221 */ /* 0x050fe20000010100 */
[----:B------:R-:W-:Y:S01]  /*1130*/  FADD.FTZ R110, -R144, R13 ;  /* 0x0000000d906e7221 */ /* 0x000fe20000010100 */
[----:B------:R-:W-:Y:S02]  /*1140*/  HADD2.F32 R18, -RZ, R109.H0_H0 ;  /* 0x2000006dff127230 */ /* 0x000fe40000004100 */
[-C--:B0-----:R-:W-:Y:S01]  /*1150*/  FMUL.FTZ R16, R84, R19.reuse ;  /* 0x0000001354107220 */ /* 0x081fe20000410000 */
[----:B------:R-:W-:Y:S01]  /*1160*/  FMUL.FTZ R13, R12, UR29 ;  /* 0x0000001d0c0d7c20 */ /* 0x000fe20008410000 */
[C---:B------:R-:W-:Y:S01]  /*1170*/  FADD.FTZ R14, -R144.reuse, R14 ;  /* 0x0000000e900e7221 */ /* 0x040fe20000010100 */
[----:B------:R-:W-:Y:S01]  /*1180*/  FADD.FTZ R111, -R144, R15 ;  /* 0x0000000f906f7221 */ /* 0x000fe20000010100 */
[----:B------:R-:W-:Y:S02]  /*1190*/  HADD2.F32 R107, -RZ, R107.H0_H0 ;  /* 0x2000006bff6b7230 */ /* 0x000fe40000004100 */
[----:B------:R-:W-:Y:S01]  /*11a0*/  FMUL.FTZ R12, R110, UR29 ;  /* 0x0000001d6e0c7c20 */ /* 0x000fe20008410000 */
[----:B------:R-:W-:Y:S01]  /*11b0*/  FADD.FTZ R40, R40, R19 ;  /* 0x0000001328287221 */ /* 0x000fe20000010000 */
[----:B------:R-:W-:Y:S01]  /*11c0*/  FFMA.FTZ R60, R13, R19, R60 ;  /* 0x000000130d3c7223 */ /* 0x000fe2000001003c */
[----:B------:R-:W-:Y:S01]  /*11d0*/  FMUL.FTZ R17, R85, R18 ;  /* 0x0000001255117220 */ /* 0x000fe20000410000 */
[----:B------:R-:W-:Y:S01]  /*11e0*/  FADD.FTZ R104, R155, R16 ;  /* 0x000000109b687221 */ /* 0x000fe20000010000 */
[----:B------:R-:W-:Y:S01]  /*11f0*/  FFMA.FTZ R19, R13, R16, R154 ;  /* 0x000000100d137223 */ /* 0x000fe2000001009a */
[----:B------:R-:W-:-:S02]  /*1200*/  HADD2.F32 R106, -RZ, R108.H0_H0 ;  /* 0x2000006cff6a7230 */ /* 0x000fc40000004100 */
        /* <DEDUP_REMOVED lines=16> */
.L_x_8393:
[----:B------:R-:W-:Y:S05]  /*1310*/  BSYNC.RECONVERGENT B1 ;  /* 0x0000000000017941 */ /* 0x000fea0003800200 */
.L_x_8392:
        /* <DEDUP_REMOVED lines=24> */
[----:B------:R-:W-:-:S02]  /*14a0*/  HADD2.F32 R105, -RZ, R118.H0_H0 ;  /* 0x20000076ff697230 */ /* 0x000fc40000004100 */
[C---:B------:R-:W-:Y:S01]  /*14b0*/  FADD.FTZ R111, -R144.reuse, R104 ;  /* 0x00000068906f7221 */ /* 0x040fe20000010100 */
[----:B------:R-:W-:Y:S02]  /*14c0*/  HADD2.F32 R104, -RZ, R120.H0_H0 ;  /* 0x20000078ff687230 */ /* 0x000fe40000004100 */
[----:B------:R-:W-:Y:S01]  /*14d0*/  FADD.FTZ R122, -R144, R106 ;  /* 0x0000006a907a7221 */ /* 0x000fe20000010100 */
[----:B0-----:R-:W-:Y:S01]  /*14e0*/  FMUL.FTZ R116, R121, UR29 ;  /* 0x0000001d79747c20 */ /* 0x001fe20008410000 */
[----:B------:R-:W-:Y:S01]  /*14f0*/  FMUL.FTZ R117, R111, UR29 ;  /* 0x0000001d6f757c20 */ /* 0x000fe20008410000 */
[-C--:B------:R-:W-:Y:S01]  /*1500*/  FMUL.FTZ R120, R80, R105.reuse ;  /* 0x0000006950787220 */ /* 0x080fe20000410000 */
[----:B------:R-:W-:Y:S01]  /*1510*/  FADD.FTZ R123, -R144, R107 ;  /* 0x0000006b907b7221 */ /* 0x000fe20000010100 */
[----:B------:R-:W-:Y:S02]  /*1520*/  HADD2.F32 R107, -RZ, R119.H0_H0 ;  /* 0x20000077ff6b7230 */ /* 0x000fe40000004100 */
        /* <DEDUP_REMOVED lines=22> */
.L_x_8395:
[----:B------:R-:W-:Y:S05]  /*1690*/  BSYNC.RECONVERGENT B1 ;  /* 0x0000000000017941 */ /* 0x000fea0003800200 */
.L_x_8394:
        /* <DEDUP_REMOVED lines=18> */
[C---:B----4-:R-:W-:Y:S01]  /*17c0*/  FADD.FTZ R108, -R144.reuse, R105 ;  /* 0x00000069906c7221 */ /* 0x050fe20000010100 */
[----:B------:R-:W-:Y:S02]  /*17d0*/  HADD2.F32 R105, -RZ, R126.H0_H0 ;  /* 0x2000007eff697230 */ /* 0x000fe40000004100 */
[C---:B------:R-:W-:Y:S01]  /*17e0*/  FADD.FTZ R104, -R144.reuse, R104 ;  /* 0x0000006890687221 */ /* 0x040fe20000010100 */
[----:B------:R-:W-:Y:S01]  /*17f0*/  FADD.FTZ R127, -R144, R106 ;  /* 0x0000006a907f7221 */ /* 0x000fe20000010100 */
[----:B------:R-:W-:-:S02]  /*1800*/  HADD2.F32 R106, -RZ, R129.H0_H0 ;  /* 0x20000081ff6a7230 */ /* 0x000fc40000004100 */
[----:B------:R-:W-:Y:S01]  /*1810*/  FADD.FTZ R130, -R144, R107 ;  /* 0x0000006b90827221 */ /* 0x000fe20000010100 */
[----:B0-----:R-:W-:Y:S01]  /*1820*/  FMUL.FTZ R125, R104, UR29 ;  /* 0x0000001d687d7c20 */ /* 0x001fe20008410000 */
[-C--:B------:R-:W-:Y:S01]  /*1830*/  FMUL.FTZ R126, R76, R105.reuse ;  /* 0x000000694c7e7220 */ /* 0x080fe20000410000 */
[----:B------:R-:W-:Y:S01]  /*1840*/  HADD2.F32 R107, -RZ, R128.H0_H0 ;  /* 0x20000080ff6b7230 */ /* 0x000fe20000004100 */
[----:B------:R-:W-:Y:S01]  /*1850*/  SHF.R.U32.HI R109, RZ, 0x10, R109 ;  /* 0x00000010ff6d7819 */ /* 0x000fe2000001166d */
[----:B------:R-:W-:Y:S01]  /*1860*/  FMUL.FTZ R127, R127, UR29 ;  /* 0x0000001d7f7f7c20 */ /* 0x000fe20008410000 */
        /* <DEDUP_REMOVED lines=23> */
.L_x_8387:
        /* <DEDUP_REMOVED lines=44> */
.L_x_8397:
        /* <DEDUP_REMOVED lines=45> */
.L_x_8396:
[----:B-1----:R-:W-:Y:S05]  /*1f70*/  BSYNC.RECONVERGENT B0 ;  /* 0x0000000000007941 */ /* 0x002fea0003800200 */
.L_x_8386:
        /* <DEDUP_REMOVED lines=32> */
.L_x_8399:
[----:B------:R-:W-:Y:S05]  /*2180*/  BSYNC.RECONVERGENT B0 ;  /* 0x0000000000007941 */ /* 0x000fea0003800200 */
.L_x_8398:
        /* <DEDUP_REMOVED lines=50> */
.L_x_8404:
        /* <DEDUP_REMOVED lines=12> */
.L_x_8405:
        /* <DEDUP_REMOVED lines=12> */
.L_x_8406:
        /* <DEDUP_REMOVED lines=13> */
.L_x_8403:
        /* <DEDUP_REMOVED lines=22> */
[----:B------:R-:W-:Y:S01]  /*2860*/  FFMA.FTZ R102, R139, UR6, R145 ;  /* 0x000000068b667c23 */ /* 0x000fe20008010091 */
[----:B------:R-:W-:Y:S02]  /*2870*/  @P4 LOP3.LUT P6, RZ, R2, 0xff0000, RZ, 0xc0, !PT ;  /* 0x00ff000002ff4812 */ /* 0x000fe400078cc0ff */
[----:B------:R-:W-:Y:S01]  /*2880*/  @P4 F2FP.F16.F32.PACK_AB R107, RZ, R103 ;  /* 0x00000067ff6b423e */ /* 0x000fe200000000ff */
        /* <DEDUP_REMOVED lines=10> */
[----:B------:R-:W-:-:S04]  /*2930*/  @P4 F2FP.F16.F32.PACK_AB R104, RZ, R104 ;  /* 0x00000068ff68423e */ /* 0x000fc800000000ff */
[----:B------:R-:W-:Y:S02]  /*2940*/  FSEL R103, R105, RZ, P5 ;  /* 0x000000ff69677208 */ /* 0x000fe40002800000 */
[----:B------:R-:W-:Y:S01]  /*2950*/  @P4 PRMT R9, R104, 0x7610, R9 ;  /* 0x0000761068094816 */ /* 0x000fe20000000009 */
[----:B------:R-:W-:Y:S06]  /*2960*/  @!P4 BRA `(.L_x_8407) ;  /* 0x0000000400e8c947 */ /* 0x000fec0003800000 */
[----:B------:R-:W-:Y:S01]  /*2970*/  FMUL.FTZ R10, R103, UR21 ;  /* 0x00000015670a7c20 */ /* 0x000fe20008410000 */
[----:B------:R-:W-:-:S03]  /*2980*/  ISETP.GE.U32.AND P5, PT, R2, 0x1000000, PT ;  /* 0x010000000200780c */ /* 0x000fc60003fa6070 */
[----:B------:R-:W-:-:S05]  /*2990*/  FMUL.FTZ R10, R10, UR20 ;  /* 0x000000140a0a7c20 */ /* 0x000fca0008410000 */
[----:B------:R-:W-:-:S04]  /*29a0*/  FSEL R10, R10, RZ, P5 ;  /* 0x000000ff0a0a7208 */ /* 0x000fc80002800000 */
[----:B------:R-:W-:Y:S01]  /*29b0*/  F2FP.F16.F32.PACK_AB R10, RZ, R10 ;  /* 0x0000000aff0a723e */ /* 0x000fe200000000ff */
[----:B------:R-:W-:Y:S06]  /*29c0*/  BRA `(.L_x_8407) ;  /* 0x0000000400d07947 */ /* 0x000fec0003800000 */
.L_x_8402:
        /* <DEDUP_REMOVED lines=57> */
[----:B------:R-:W-:Y:S01]  /*2d60*/  F2FP.F16.F32.PACK_AB R10, RZ, R10 ;  /* 0x0000000aff0a723e */ /* 0x000fe200000000ff */
[----:B------:R-:W-:Y:S06]  /*2d70*/  BRA `(.L_x_8407) ;  /* 0x0000000000e47947 */ /* 0x000fec0003800000 */
.L_x_8408:
        /* <DEDUP_REMOVED lines=57> */
.L_x_8407:
        /* <DEDUP_REMOVED lines=14> */
.L_x_8409:
[----:B------:R-:W-:Y:S01]  /*31f0*/  IADD3 R111, PT, PT, R111, 0x80, RZ ;  /* 0x000000806f6f7810 */ /* 0x000fe20007ffe0ff */
[----:B------:R-:W-:-:S07]  /*3200*/  VIADD R110, R110, 0x80 ;  /* 0x000000806e6e7836 */ /* 0x000fce0000000000 */
.L_x_8401:
[----:B------:R-:W-:Y:S05]  /*3210*/  BSYNC.RECONVERGENT B0 ;  /* 0x0000000000007941 */ /* 0x000fea0003800200 */
.L_x_8400:
        /* <DEDUP_REMOVED lines=64> */
[----:B------:R-:W-:Y:S01]  /*3620*/  F2FP.F16.F32.PACK_AB R10, RZ, R10 ;  /* 0x0000000aff0a723e */ /* 0x000fe200000000ff */
[----:B------:R-:W-:Y:S06]  /*3630*/  BRA `(.L_x_8414) ;  /* 0x0000000800607947 */ /* 0x000fec0003800000 */
.L_x_8413:
        /* <DEDUP_REMOVED lines=54> */
[----:B------:R-:W-:Y:S01]  /*39a0*/  F2FP.F16.F32.PACK_AB R10, RZ, R10 ;  /* 0x0000000aff0a723e */ /* 0x000fe200000000ff */
[----:B------:R-:W-:Y:S06]  /*39b0*/  BRA `(.L_x_8414) ;  /* 0x0000000400807947 */ /* 0x000fec0003800000 */
.L_x_8412:
        /* <DEDUP_REMOVED lines=50> */
[----:B------:R-:W-:Y:S01]  /*3ce0*/  F2FP.F16.F32.PACK_AB R10, RZ, R10 ;  /* 0x0000000aff0a723e */ /* 0x000fe200000000ff */
[----:B------:R-:W-:Y:S06]  /*3cf0*/  BRA `(.L_x_8414) ;  /* 0x0000000000b07947 */ /* 0x000fec0003800000 */
.L_x_8415:
        /* <DEDUP_REMOVED lines=10> */
[----:B------:R-:W-:-:S07]  /*3da0*/  F2FP.F16.F32.PACK_AB R7, RZ, R7 ;  /* 0x00000007ff07723e */ /* 0x000fce00000000ff */
.L_x_8416:
        /* <DEDUP_REMOVED lines=11> */
.L_x_8417:
        /* <DEDUP_REMOVED lines=11> */
.L_x_8418:
        /* <DEDUP_REMOVED lines=10> */
[----:B------:R-:W-:-:S07]  /*3fb0*/  F2FP.F16.F32.PACK_AB R10, RZ, R10 ;  /* 0x0000000aff0a723e */ /* 0x000fce00000000ff */
.L_x_8414:
        /* <DEDUP_REMOVED lines=12> */
.L_x_8419:
[----:B------:R-:W-:Y:S01]  /*4080*/  IADD3 R111, PT, PT, R111, 0x80, RZ ;  /* 0x000000806f6f7810 */ /* 0x000fe20007ffe0ff */
[----:B------:R-:W-:-:S07]  /*4090*/  VIADD R110, R110, 0x80 ;  /* 0x000000806e6e7836 */ /* 0x000fce0000000000 */
.L_x_8411:
[----:B------:R-:W-:Y:S05]  /*40a0*/  BSYNC.RECONVERGENT B0 ;  /* 0x0000000000007941 */ /* 0x000fea0003800200 */
.L_x_8410:
        /* <DEDUP_REMOVED lines=66> */
.L_x_8423:
[----:B------:R-:W-:Y:S01]  /*44d0*/  PLOP3.LUT P6, PT, PT, PT, UP2, 0x80, 0x8 ;  /* 0x000000000008781c */ /* 0x000fe20003fcf028 */
[----:B-----5:R-:W-:Y:S01]  /*44e0*/  IMAD.MOV.U32 R146, RZ, RZ, R22 ;  /* 0x000000ffff927224 */ /* 0x020fe200078e0016 */
[----:B------:R-:W-:Y:S02]  /*44f0*/  MOV R108, R21 ;  /* 0x00000015006c7202 */ /* 0x000fe40000000f00 */
[----:B-1----:R-:W-:-:S09]  /*4500*/  MOV R106, R20 ;  /* 0x00000014006a7202 */ /* 0x002fd20000000f00 */
        /* <DEDUP_REMOVED lines=52> */
.L_x_8422:
        /* <DEDUP_REMOVED lines=52> */
.L_x_8425:
        /* <DEDUP_REMOVED lines=11> */
.L_x_8426:
        /* <DEDUP_REMOVED lines=11> */
.L_x_8427:
        /* <DEDUP_REMOVED lines=11> */
.L_x_8428:
        /* <DEDUP_REMOVED lines=11> */
.L_x_8424:
        /* <DEDUP_REMOVED lines=12> */
.L_x_8429:
[----:B------:R-:W-:Y:S02]  /*4f10*/  IADD3 R111, PT, PT, R111, 0x80, RZ ;  /* 0x000000806f6f7810 */ /* 0x000fe40007ffe0ff */
[----:B------:R-:W-:-:S07]  /*4f20*/  IADD3 R110, PT, PT, R110, 0x80, RZ ;  /* 0x000000806e6e7810 */ /* 0x000fce0007ffe0ff */
.L_x_8421:
[----:B------:R-:W-:Y:S05]  /*4f30*/  BSYNC.RECONVERGENT B0 ;  /* 0x0000000000007941 */ /* 0x000fea0003800200 */
.L_x_8420:
        /* <DEDUP_REMOVED lines=66> */
.L_x_8433:
        /* <DEDUP_REMOVED lines=56> */
.L_x_8432:
        /* <DEDUP_REMOVED lines=52> */
.L_x_8435:
        /* <DEDUP_REMOVED lines=11> */
.L_x_8436:
        /* <DEDUP_REMOVED lines=11> */
.L_x_8437:
        /* <DEDUP_REMOVED lines=11> */
.L_x_8438:
        /* <DEDUP_REMOVED lines=11> */
.L_x_8434:
        /* <DEDUP_REMOVED lines=12> */
.L_x_8439:
[----:B------:R-:W-:Y:S02]  /*5da0*/  IADD3 R111, PT, PT, R111, 0x80, RZ ;  /* 0x000000806f6f7810 */ /* 0x000fe40007ffe0ff */
[----:B------:R-:W-:-:S07]  /*5db0*/  IADD3 R110, PT, PT, R110, 0x80, RZ ;  /* 0x000000806e6e7810 */ /* 0x000fce0007ffe0ff */
.L_x_8431:
[----:B------:R-:W-:Y:S05]  /*5dc0*/  BSYNC.RECONVERGENT B0 ;  /* 0x0000000000007941 */ /* 0x000fea0003800200 */
.L_x_8430:
        /* <DEDUP_REMOVED lines=67> */
.L_x_8443:
        /* <DEDUP_REMOVED lines=56> */
.L_x_8442:
        /* <DEDUP_REMOVED lines=52> */
.L_x_8445:
        /* <DEDUP_REMOVED lines=22> */
[----:B------:R-:W-:-:S07]  /*6a20*/  F2FP.F16.F32.PACK_AB R7, RZ, R7 ;  /* 0x00000007ff07723e */ /* 0x000fce00000000ff */
.L_x_8446:
        /* <DEDUP_REMOVED lines=11> */
.L_x_8447:
        /* <DEDUP_REMOVED lines=11> */
.L_x_8448:
[----:B------:R-:W-:-:S07]  /*6b90*/  @P4 PRMT R10, R104, 0x7610, R10 ;  /* 0x00007610680a4816 */ /* 0x000fce000000000a */
.L_x_8444:
        /* <DEDUP_REMOVED lines=12> */
.L_x_8441:
[----:B------:R-:W-:Y:S05]  /*6c60*/  BSYNC.RECONVERGENT B0 ;  /* 0x0000000000007941 */ /* 0x000fea0003800200 */
.L_x_8440:
[----:B------:R-:W-:Y:S02]  /*6c70*/  UIADD3 UR9, UPT, UPT, UR9, UR24, URZ ;  /* 0x0000001809097290 */ /* 0x000fe4000fffe0ff */
[----:B------:R-:W-:Y:S02]  /*6c80*/  UPLOP3.LUT UP1, UPT, UPT, UPT, UP1, 0x40, 0x4 ;  /* 0x000000000004789c */ /* 0x000fe40003f2e810 */
[----:B------:R-:W-:-:S09]  /*6c90*/  UISETP.GE.AND UP0, UPT, UR9, UR25, UPT ;  /* 0x000000190900728c */ /* 0x000fd2000bf06270 */
[----:B------:R-:W-:Y:S05]  /*6ca0*/  BRA.U !UP0, `(.L_x_8449) ;  /* 0xffffff9908387547 */ /* 0x000fea000b83ffff */
.L_x_8385:
        /* <DEDUP_REMOVED lines=12> */
[----:B------:R-:W-:Y:S01]  /*6d70*/  @P3 IADD3 R19, PT, PT, R19, 0x80, RZ ;  /* 0x0000008013133810 */ /* 0x000fe20007ffe0ff */
[----:B------:R0:W-:Y:S01]  /*6d80*/  @P3 STG.E.128 desc[UR10][R2.64], R48 ;  /* 0x0000003002003986 */ /* 0x0001e2000c101d0a */
[----:B------:R-:W1:Y:S03]  /*6d90*/  LDC.64 R12, c[0x0][0x448] ;  /* 0x00011200ff0c7b82 */ /* 0x000e660000000a00 */
[C---:B--2---:R-:W-:Y:S01]  /*6da0*/  @P0 IMAD.WIDE.U32 R6, R19.reuse, 0x10, R6 ;  /* 0x0000001013060825 */ /* 0x044fe200078e0006 */
[----:B------:R0:W-:Y:S04]  /*6db0*/  @P3 STG.E.128 desc[UR10][R4.64], R68 ;  /* 0x0000004404003986 */ /* 0x0001e8000c101d0a */
[----:B------:R-:W2:Y:S01]  /*6dc0*/  LDC.64 R14, c[0x0][0x440] ;  /* 0x00011000ff0e7b82 */ /* 0x000ea20000000a00 */
[C---:B----4-:R-:W-:Y:S01]  /*6dd0*/  @P0 IMAD.WIDE.U32 R8, R19.reuse, 0x10, R8 ;  /* 0x0000001013080825 */ /* 0x050fe200078e0008 */
[----:B------:R0:W-:Y:S03]  /*6de0*/  @P0 STG.E.128 desc[UR10][R6.64], R44 ;  /* 0x0000002c06000986 */ /* 0x0001e6000c101d0a */
[----:B------:R-:W-:Y:S01]  /*6df0*/  @P0 VIADD R19, R19, 0x80 ;  /* 0x0000008013130836 */ /* 0x000fe20000000000 */
[----:B------:R0:W-:Y:S02]  /*6e00*/  @P0 STG.E.128 desc[UR10][R8.64], R64 ;  /* 0x0000004008000986 */ /* 0x0001e4000c101d0a */
[----:B------:R-:W4:Y:S01]  /*6e10*/  LDC.64 R16, c[0x0][0x448] ;  /* 0x00011200ff107b82 */ /* 0x000f220000000a00 */
[----:B---3--:R-:W-:-:S05]  /*6e20*/  @P1 IMAD.WIDE.U32 R10, R19, 0x10, R10 ;  /* 0x00000010130a1825 */ /* 0x008fca00078e000a */
[----:B------:R0:W-:Y:S01]  /*6e30*/  @P1 STG.E.128 desc[UR10][R10.64], R40 ;  /* 0x000000280a001986 */ /* 0x0001e2000c101d0a */
[C---:B-1----:R-:W-:Y:S01]  /*6e40*/  @P1 IMAD.WIDE.U32 R12, R19.reuse, 0x10, R12 ;  /* 0x00000010130c1825 */ /* 0x042fe200078e000c */
[----:B------:R-:W-:-:S04]  /*6e50*/  @P1 IADD3 R19, PT, PT, R19, 0x80, RZ ;  /* 0x0000008013131810 */ /* 0x000fc80007ffe0ff */
[----:B------:R0:W-:Y:S01]  /*6e60*/  @P1 STG.E.128 desc[UR10][R12.64], R60 ;  /* 0x0000003c0c001986 */ /* 0x0001e2000c101d0a */
        /* <DEDUP_REMOVED lines=13> */
.L_x_8450:
        /* <DEDUP_REMOVED lines=12> */
.L_x_10931:


//--------------------- .text._ZN10layer_norm22ln_bwd_finalize_kernelINS_22Kernel_traits_finalizeILj2560Ef6__halffS2_fjLb0ELj1024ELj4ENS_18Kernel_traits_baseILj2560EfS2_fS2_fjLj1024EEEEELb0ELb1EEEvNS_9BwdParamsE --------------------------
	.section	.text._ZN10layer_norm22ln_bwd_finalize_kernelINS_22Kernel_traits_finalizeILj2560Ef6__halffS2_fjLb0ELj1024ELj4ENS_18Kernel_traits_baseILj2560EfS2_fS2_fjLj1024EEEEELb0ELb1EEEvNS_9BwdParamsE,"ax",@progbits
	.align	128
        .global         _ZN10layer_norm22ln_bwd_finalize_kernelINS_22Kernel_traits_finalizeILj2560Ef6__halffS2_fjLb0ELj1024ELj4ENS_18Kernel_traits_baseILj2560EfS2_fS2_fjLj1024EEEEELb0ELb1EEEvNS_9BwdParamsE
        .type           _ZN10layer_norm22ln_bwd_finalize_kernelINS_22Kernel_traits_finalizeILj2560Ef6__halffS2_fjLb0ELj1024ELj4ENS_18Kernel_traits_baseILj2560EfS2_fS2_fjLj1024EEEEELb0ELb1EEEvNS_9BwdParamsE,@function
        .size           _ZN10layer_norm22ln_bwd_finalize_kernelINS_22Kernel_traits_finalizeILj2560Ef6__halffS2_fjLb0ELj1024ELj4ENS_18Kernel_traits_baseILj2560EfS2_fS2_fjLj1024EEEEELb0ELb1EEEvNS_9BwdParamsE,(.L_x_10932 - _ZN10layer_norm22ln_bwd_finalize_kernelINS_22Kernel_traits_finalizeILj2560Ef6__halffS2_fjLb0ELj1024ELj4ENS_18Kernel_traits_baseILj2560EfS2_fS2_fjLj1024EEEEELb0ELb1EEEvNS_9BwdParamsE)
        .other          _ZN10layer_norm22ln_bwd_finalize_kernelINS_22Kernel_traits_finalizeILj2560Ef6__halffS2_fjLb0ELj1024ELj4ENS_18Kernel_traits_baseILj2560EfS2_fS2_fjLj1024EEEEELb0ELb1EEEvNS_9BwdParamsE,@"STO_CUDA_ENTRY STV_DEFAULT"
_ZN10layer_norm22ln_bwd_finalize_kernelINS_22Kernel_traits_finalizeILj2560Ef6__halffS2_fjLb0ELj1024ELj4ENS_18Kernel_traits_baseILj2560EfS2_fS2_fjLj1024EEEEELb0ELb1EEEvNS_9BwdParamsE:
.text._ZN10layer_norm22ln_bwd_finalize_kernelINS_22Kernel_traits_finalizeILj2560Ef6__halffS2_fjLb0ELj1024ELj4ENS_18Kernel_traits_baseILj2560EfS2_fS2_fjLj1024EEEEELb0ELb1EEEvNS_9BwdParamsE:
        /* <DEDUP_REMOVED lines=77> */
.L_x_8455:
        /* <DEDUP_REMOVED lines=118> */
.L_x_8454:
[----:B------:R-:W-:Y:S05]  /*0c30*/  BSYNC.RECONVERGENT B1 ;  /* 0x0000000000017941 */ /* 0x000fea0003800200 */
.L_x_8453:
        /* <DEDUP_REMOVED lines=69> */
.L_x_8457:
[----:B------:R-:W-:Y:S05]  /*1090*/  BSYNC.RECONVERGENT B1 ;  /* 0x0000000000017941 */ /* 0x000fea0003800200 */
.L_x_8456:
        /* <DEDUP_REMOVED lines=38> */
.L_x_8459:
[----:B------:R-:W-:Y:S05]  /*1300*/  BSYNC.RECONVERGENT B1 ;  /* 0x0000000000017941 */ /* 0x000fea0003800200 */
.L_x_8458:
[----:B------:R-:W-:Y:S05]  /*1310*/  @!P1 BRA `(.L_x_8452) ;  /* 0x0000000000409947 */ /* 0x000fea0003800000 */
[----:B------:R-:W0:Y:S01]  /*1320*/  LDC R14, c[0x0][0x388] ;  /* 0x0000e200ff0e7b82 */ /* 0x000e220000000800 */
[----:B------:R-:W-:-:S07]  /*1330*/  IADD3 R12, PT, PT, -R54, RZ, RZ ;  /* 0x000000ff360c7210 */ /* 0x000fce0007ffe1ff */
[----:B------:R-:W1:Y:S08]  /*1340*/  LDC.64 R8, c[0x0][0x440] ;  /* 0x00011000ff087b82 */ /* 0x000e700000000a00 */
[----:B------:R-:W2:Y:S01]  /*1350*/  LDC.64 R10, c[0x0][0x448] ;  /* 0x00011200ff0a7b82 */ /* 0x000ea20000000a00 */
[----:B0-----:R-:W-:-:S05]  /*1360*/  IMAD R0, R3, R14, R0 ;  /* 0x0000000e03007224 */ /* 0x001fca00078e0200 */
[----:B------:R-:W-:-:S07]  /*1370*/  IADD3 R3, PT, PT, R57, R0, RZ ;  /* 0x0000000039037210 */ /* 0x000fce0007ffe0ff */
.L_x_8460:
        /* <DEDUP_REMOVED lines=10> */
.L_x_8452:
[----:B------:R-:W-:Y:S05]  /*1420*/  BSYNC.RECONVERGENT B0 ;  /* 0x0000000000007941 */ /* 0x000fea0003800200 */
.L_x_8451:
        /* <DEDUP_REMOVED lines=57> */
.L_x_8461:
        /* <DEDUP_REMOVED lines=12> */
.L_x_10932:


//--------------------- .text._ZN10layer_norm13ln_bwd_kernelINS_13Kernel_traitsIf6__halffS2_fjLj2560ELj1ELj1ELj4ELj8ENS_18Kernel_traits_baseILj2560EfS2_fS2_fjLj128EEEEELb1ELb0ELb1ELb1EEEvNS_9BwdParamsE --------------------------
	.section	.text._ZN10layer_norm13ln_bwd_kernelINS_13Kernel_traitsIf6__halffS2_fjLj2560ELj1ELj1ELj4ELj8ENS_18Kernel_traits_baseILj2560EfS2_fS2_fjLj128EEEEELb1ELb0ELb1ELb1EEEvNS_9BwdParamsE,"ax",@progbits
	.align	128
        .global         _ZN10layer_norm13ln_bwd_kernelINS_13Kernel_traitsIf6__halffS2_fjLj2560ELj1ELj1ELj4ELj8ENS_18Kernel_traits_baseILj2560EfS2_fS2_fjLj128EEEEELb1ELb0ELb1ELb1EEEvNS_9BwdParamsE
        .type           _ZN10layer_norm13ln_bwd_kernelINS_13Kernel_traitsIf6__halffS2_fjLj2560ELj1ELj1ELj4ELj8ENS_18Kernel_traits_baseILj2560EfS2_fS2_fjLj128EEEEELb1ELb0ELb1ELb1EEEvNS_9BwdParamsE,@function
        .size           _ZN10layer_norm13ln_bwd_kernelINS_13Kernel_traitsIf6__halffS2_fjLj2560ELj1ELj1ELj4ELj8ENS_18Kernel_traits_baseILj2560EfS2_fS2_fjLj128EEEEELb1ELb0ELb1ELb1EEEvNS_9BwdParamsE,(.L_x_10933 - _ZN10layer_norm13ln_bwd_kernelINS_13Kernel_traitsIf6__halffS2_fjLj2560ELj1ELj1ELj4ELj8ENS_18Kernel_traits_baseILj2560EfS2_fS2_fjLj128EEEEELb1ELb0ELb1ELb1EEEvNS_9BwdParamsE)
        .other          _ZN10layer_norm13ln_bwd_kernelINS_13Kernel_traitsIf6__halffS2_fjLj2560ELj1ELj1ELj4ELj8ENS_18Kernel_traits_baseILj2560EfS2_fS2_fjLj128EEEEELb1ELb0ELb1ELb1EEEvNS_9BwdParamsE,@"STO_CUDA_ENTRY STV_DEFAULT"
_ZN10layer_norm13ln_bwd_kernelINS_13Kernel_traitsIf6__halffS2_fjLj2560ELj1ELj1ELj4ELj8ENS_18Kernel_traits_baseILj2560EfS2_fS2_fjLj128EEEEELb1ELb0ELb1ELb1EEEvNS_9BwdParamsE:
.text._ZN10layer_norm13ln_bwd_kernelINS_13Kernel_traitsIf6__halffS2_fjLj2560ELj1ELj1ELj4ELj8ENS_18Kernel_traits_baseILj2560EfS2_fS2_fjLj128EEEEELb1ELb0ELb1ELb1EEEvNS_9BwdParamsE:
        /* <DEDUP_REMOVED lines=43> */
.L_x_8508:
        /* <DEDUP_REMOVED lines=31> */
[C---:B0-----:R-:W-:Y:S01]  /*04a0*/  IMAD.WIDE.U32 R114, R109.reuse, 0x8, R18 ;  /* 0x000000086d727825 */ /* 0x041fe200078e0012 */
[----:B------:R-:W-:Y:S02]  /*04b0*/  IADD3 R113, PT, PT, R109, 0x180, RZ ;  /* 0x000001806d717810 */ /* 0x000fe40007ffe0ff */
[C---:B------:R-:W-:Y:S01]  /*04c0*/  IADD3 R157, PT, PT, R155.reuse, 0x80, RZ ;  /* 0x000000809b9d7810 */ /* 0x040fe20007ffe0ff */
[--C-:B--2---:R-:W-:Y:S01]  /*04d0*/  IMAD.WIDE.U32 R4, R155, 0x10, R16.reuse ;  /* 0x000000109b047825 */ /* 0x104fe200078e0010 */
[C---:B------:R-:W-:Y:S01]  /*04e0*/  IADD3 R3, PT, PT, R109.reuse, 0x80, RZ ;  /* 0x000000806d037810 */ /* 0x040fe20007ffe0ff */
[----:B------:R-:W2:Y:S01]  /*04f0*/  LDG.E.64 R114, desc[UR12][R114.64] ;  /* 0x0000000c72727981 */ /* 0x000ea2000c1e1b00 */
[----:B------:R-:W-:Y:S01]  /*0500*/  IADD3 R109, PT, PT, R109, 0x200, RZ ;  /* 0x000002006d6d7810 */ /* 0x000fe20007ffe0ff */
[----:B------:R-:W-:Y:S01]  /*0510*/  IMAD.WIDE.U32 R12, R143, 0x10, R16 ;  /* 0x000000108f0c7825 */ /* 0x000fe200078e0010 */
[----:B------:R-:W-:Y:S01]  /*0520*/  IADD3 R159, PT, PT, R155, 0x200, RZ ;  /* 0x000002009b9f7810 */ /* 0x000fe20007ffe0ff */
[----:B------:R-:W2:Y:S02]  /*0530*/  LDG.E.128 R4, desc[UR12][R4.64] ;  /* 0x0000000c04047981 */ /* 0x000ea4000c1e1d00 */
[--C-:B------:R-:W-:Y:S01]  /*0540*/  IMAD.WIDE.U32 R110, R111, 0x8, R18.reuse ;  /* 0x000000086f6e7825 */ /* 0x100fe200078e0012 */
[----:B------:R-:W-:Y:S01]  /*0550*/  IADD3 R153, PT, PT, R155, 0x180, RZ ;  /* 0x000001809b997810 */ /* 0x000fe20007ffe0ff */
        /* <DEDUP_REMOVED lines=31> */
[C---:B------:R-:W-:Y:S01]  /*0750*/  IADD3 R133, PT, PT, R151.reuse, 0x80, RZ ;  /* 0x0000008097857810 */ /* 0x040fe20007ffe0ff */
[----:B------:R-:W5:Y:S01]  /*0760*/  @P0 LDG.E.128 R32, desc[UR12][R154.64] ;  /* 0x0000000c9a200981 */ /* 0x000f62000c1e1d00 */
[----:B------:R-:W-:Y:S01]  /*0770*/  IADD3 R131, PT, PT, R151, 0x100, RZ ;  /* 0x0000010097837810 */ /* 0x000fe20007ffe0ff */
[----:B------:R-:W-:Y:S01]  /*0780*/  @P0 IMAD.WIDE.U32 R152, R153, 0x10, R122 ;  /* 0x0000001099980825 */ /* 0x000fe200078e007a */
[C---:B------:R-:W-:Y:S01]  /*0790*/  IADD3 R127, PT, PT, R151.reuse, 0x180, RZ ;  /* 0x00000180977f7810 */ /* 0x040fe20007ffe0ff */
[----:B------:R-:W5:Y:S01]  /*07a0*/  @P0 LDG.E.128 R28, desc[UR12][R142.64] ;  /* 0x0000000c8e1c0981 */ /* 0x000f62000c1e1d00 */
[----:B------:R-:W-:-:S03]  /*07b0*/  IADD3 R139, PT, PT, R151, 0x200, RZ ;  /* 0x00000200978b7810 */ /* 0x000fc60007ffe0ff */
        /* <DEDUP_REMOVED lines=8> */
[----:B------:R0:W5:Y:S02]  /*0840*/  LDG.E R148, desc[UR12][R132.64] ;  /* 0x0000000c84947981 */ /* 0x000164000c1e1900 */
        /* <DEDUP_REMOVED lines=8> */
[----:B------:R-:W-:Y:S01]  /*08d0*/  FADD.FTZ R123, -R120, R5 ;  /* 0x00000005787b7221 */ /* 0x000fe20000010100 */
[----:B------:R-:W-:Y:S01]  /*08e0*/  SHF.R.U64 R5, R114, 0x10, R115 ;  /* 0x0000001072057819 */ /* 0x000fe20000001273 */
[C---:B-1----:R-:W-:Y:S01]  /*08f0*/  FADD.FTZ R127, -R120.reuse, R14 ;  /* 0x0000000e787f7221 */ /* 0x042fe20000010100 */
[C---:B------:R-:W-:Y:S01]  /*0900*/  FADD.FTZ R129, -R120.reuse, R15 ;  /* 0x0000000f78817221 */ /* 0x040fe20000010100 */
[----:B------:R-:W-:Y:S01]  /*0910*/  FADD.FTZ R125, -R120, R6 ;  /* 0x00000006787d7221 */ /* 0x000fe20000010100 */
[----:B------:R-:W-:Y:S01]  /*0920*/  HADD2.F32 R131, -RZ, R0.H0_H0 ;  /* 0x20000000ff837230 */ /* 0x000fe20000004100 */
[----:B------:R-:W-:Y:S02]  /*0930*/  MOV R15, R110 ;  /* 0x0000006e000f7202 */ /* 0x000fe40000000f00 */
[----:B------:R-:W-:Y:S01]  /*0940*/  SHF.R.U64 R14, R110, 0x10, R111 ;  /* 0x000000106e0e7819 */ /* 0x000fe2000000126f */
[----:B------:R-:W-:Y:S01]  /*0950*/  FMUL.FTZ R133, R140, R133 ;  /* 0x000000858c857220 */ /* 0x000fe20000410000 */
[----:B------:R-:W-:-:S02]  /*0960*/  MOV R118, R111 ;  /* 0x0000006f00767202 */ /* 0x000fc40000000f00 */
[----:B------:R-:W-:Y:S02]  /*0970*/  SHF.R.U32.HI R110, RZ, 0x10, R111 ;  /* 0x00000010ff6e7819 */ /* 0x000fe4000001166f */
[----:B------:R-:W-:Y:S02]  /*0980*/  MOV R4, R115 ;  /* 0x0000007300047202 */ /* 0x000fe40000000f00 */
[----:B------:R-:W-:Y:S01]  /*0990*/  SHF.R.U32.HI R6, RZ, 0x10, R115 ;  /* 0x00000010ff067819 */ /* 0x000fe20000011673 */
[----:B------:R-:W-:Y:S01]  /*09a0*/  FADD.FTZ R115, -R120, R10 ;  /* 0x0000000a78737221 */ /* 0x000fe20000010100 */
[----:B------:R-:W-:Y:S02]  /*09b0*/  MOV R122, R112 ;  /* 0x00000070007a7202 */ /* 0x000fe40000000f00 */
[----:B------:R-:W-:Y:S02]  /*09c0*/  SHF.R.U64 R111, R112, 0x10, R113 ;  /* 0x00000010706f7819 */ /* 0x000fe40000001271 */
[----:B------:R-:W-:-:S02]  /*09d0*/  MOV R124, R113 ;  /* 0x00000071007c7202 */ /* 0x000fc40000000f00 */
[----:B------:R-:W-:Y:S01]  /*09e0*/  SHF.R.U32.HI R112, RZ, 0x10, R113 ;  /* 0x00000010ff707819 */ /* 0x000fe20000011671 */
[----:B------:R-:W-:Y:S01]  /*09f0*/  FADD.FTZ R119, -R120, R7 ;  /* 0x0000000778777221 */ /* 0x000fe20000010100 */
[----:B------:R-:W-:Y:S02]  /*0a00*/  MOV R114, R2 ;  /* 0x0000000200727202 */ /* 0x000fe40000000f00 */
[----:B------:R-:W-:Y:S01]  /*0a10*/  SHF.R.U64 R10, R2, 0x10, R3 ;  /* 0x00000010020a7819 */ /* 0x000fe20000001203 */
[----:B------:R-:W-:Y:S01]  /*0a20*/  HADD2.F32 R2, -RZ, R5.H0_H0 ;  /* 0x20000005ff027230 */ /* 0x000fe20000004100 */
[----:B---3--:R-:W-:Y:S01]  /*0a30*/  MOV R113, R108 ;  /* 0x0000006c00717202 */ /* 0x008fe20000000f00 */
[----:B------:R-:W-:Y:S01]  /*0a40*/  FADD.FTZ R117, -R120, R11 ;  /* 0x0000000b78757221 */ /* 0x000fe20000010100 */
[----:B------:R-:W-:Y:S01]  /*0a50*/  SHF.R.U64 R108, R108, 0x10, R109 ;  /* 0x000000106c6c7819 */ /* 0x000fe2000000126d */
[----:B------:R-:W-:Y:S01]  /*0a60*/  FADD.FTZ R105, -R120, R105 ;  /* 0x0000006978697221 */ /* 0x000fe20000010100 */
[----:B------:R-:W-:Y:S01]  /*0a70*/  MOV R126, R109 ;  /* 0x0000006d007e7202 */ /* 0x000fe20000000f00 */
[----:B------:R-:W-:Y:S01]  /*0a80*/  FMUL.FTZ R130, R140, R123 ;  /* 0x0000007b8c827220 */ /* 0x000fe20000410000 */
[----:B------:R-:W-:Y:S01]  /*0a90*/  SHF.R.U32.HI R109, RZ, 0x10, R109 ;  /* 0x00000010ff6d7819 */ /* 0x000fe2000001166d */
[----:B------:R-:W-:Y:S01]  /*0aa0*/  FFMA.FTZ R60, R133, R131, R60 ;  /* 0x00000083853c7223 */ /* 0x000fe2000001003c */
[----:B------:R-:W-:Y:S01]  /*0ab0*/  FADD.FTZ R96, R96, R131 ;  /* 0x0000008360607221 */ /* 0x000fe20000010000 */
[----:B------:R-:W-:Y:S01]  /*0ac0*/  MOV R11, R3 ;  /* 0x00000003000b7202 */ /* 0x000fe20000000f00 */
[----:B------:R-:W-:Y:S01]  /*0ad0*/  HADD2.F32 R5, -RZ, R4.H0_H0 ;  /* 0x20000004ff057230 */ /* 0x000fe20000004100 */
[----:B------:R-:W-:Y:S01]  /*0ae0*/  SHF.R.U32.HI R116, RZ, 0x10, R3 ;  /* 0x00000010ff747819 */ /* 0x000fe20000011603 */
[----:B------:R-:W-:Y:S01]  /*0af0*/  FMUL.FTZ R131, R56, R131 ;  /* 0x0000008338837220 */ /* 0x000fe20000410000 */
[----:B------:R-:W-:Y:S01]  /*0b00*/  FMUL.FTZ R3, R140, R125 ;  /* 0x0000007d8c037220 */ /* 0x000fe20000410000 */
[----:B------:R-:W-:-:S02]  /*0b10*/  HADD2.F32 R6, -RZ, R6.H0_H0 ;  /* 0x20000006ff067230 */ /* 0x000fc40000004100 */
[----:B------:R-:W-:Y:S01]  /*0b20*/  FADD.FTZ R143, -R120, R18 ;  /* 0x00000012788f7221 */ /* 0x000fe20000010100 */
        /* <DEDUP_REMOVED lines=9> */
[----:B------:R-:W-:-:S02]  /*0bc0*/  HADD2.F32 R104, -RZ, R109.H0_H0 ;  /* 0x2000006dff687230 */ /* 0x000fc40000004100 */
        /* <DEDUP_REMOVED lines=9> */
[----:B------:R-:W-:Y:S02]  /*0c60*/  HADD2.F32 R117, -RZ, R11.H0_H0 ;  /* 0x2000000bff757230 */ /* 0x000fe40000004100 */
[C---:B------:R-:W-:Y:S01]  /*0c70*/  FMUL.FTZ R6, R140.reuse, R9 ;  /* 0x000000098c067220 */ /* 0x040fe20000410000 */
[C---:B------:R-:W-:Y:S01]  /*0c80*/  FMUL.FTZ R11, R140.reuse, R121 ;  /* 0x000000798c0b7220 */ /* 0x040fe20000410000 */
[----:B------:R-:W-:Y:S01]  /*0c90*/  FMUL.FTZ R9, R140, R115 ;  /* 0x000000738c097220 */ /* 0x000fe20000410000 */
[----:B------:R-:W-:-:S02]  /*0ca0*/  HADD2.F32 R121, -RZ, R118.H0_H0 ;  /* 0x20000076ff797230 */ /* 0x000fc40000004100 */
[----:B------:R-:W-:Y:S01]  /*0cb0*/  FADD.FTZ R105, R105, R2 ;  /* 0x0000000269697221 */ /* 0x000fe20000010000 */
[----:B------:R-:W-:Y:S02]  /*0cc0*/  HADD2.F32 R115, -RZ, R114.H0_H0 ;  /* 0x20000072ff737230 */ /* 0x000fe40000004100 */
[----:B------:R-:W-:Y:S01]  /*0cd0*/  FFMA.FTZ R118, R130, R2, R109 ;  /* 0x0000000282767223 */ /* 0x000fe2000001006d */
[----:B------:R-:W-:Y:S01]  /*0ce0*/  FMUL.FTZ R7, R140, R7 ;  /* 0x000000078c077220 */ /* 0x000fe20000410000 */
[----:B------:R-:W-:Y:S02]  /*0cf0*/  HADD2.F32 R114, -RZ, R10.H0_H0 ;  /* 0x2000000aff727230 */ /* 0x000fe40000004100 */
[----:B------:R-:W-:Y:S01]  /*0d00*/  FADD.FTZ R13, -R120, R13 ;  /* 0x0000000d780d7221 */ /* 0x000fe20000010100 */
[----:B------:R-:W-:Y:S02]  /*0d10*/  HADD2.F32 R123, -RZ, R122.H0_H0 ;  /* 0x2000007aff7b7230 */ /* 0x000fe40000004100 */
[----:B------:R-:W-:Y:S01]  /*0d20*/  FADD.FTZ R122, R105, R4 ;  /* 0x00000004697a7221 */ /* 0x000fe20000010000 */
[----:B------:R-:W-:-:S02]  /*0d30*/  HADD2.F32 R116, -RZ, R116.H0_H0 ;  /* 0x20000074ff747230 */ /* 0x000fc40000004100 */
[C---:B------:R-:W-:Y:S01]  /*0d40*/  FADD.FTZ R155, -R120.reuse, R16 ;  /* 0x00000010789b7221 */ /* 0x040fe20000010100 */
[----:B------:R-:W-:Y:S02]  /*0d50*/  HADD2.F32 R125, -RZ, R124.H0_H0 ;  /* 0x2000007cff7d7230 */ /* 0x000fe40000004100 */
[C---:B------:R-:W-:Y:S01]  /*0d60*/  FADD.FTZ R17, -R120.reuse, R17 ;  /* 0x0000001178117221 */ /* 0x040fe20000010100 */
[C---:B------:R-:W-:Y:S01]  /*0d70*/  FADD.FTZ R19, -R120.reuse, R19 ;  /* 0x0000001378137221 */ /* 0x040fe20000010100 */
[C---:B------:R-:W-:Y:S01]  /*0d80*/  FADD.FTZ R153, -R120.reuse, R106 ;  /* 0x0000006a78997221 */ /* 0x040fe20000010100 */
[----:B------:R-:W-:Y:S01]  /*0d90*/  FADD.FTZ R107, -R120, R107 ;  /* 0x0000006b786b7221 */ /* 0x000fe20000010100 */
[----:B------:R-:W-:Y:S02]  /*0da0*/  HADD2.F32 R119, -RZ, R15.H0_H0 ;  /* 0x2000000fff777230 */ /* 0x000fe40000004100 */
[----:B------:R-:W-:Y:S01]  /*0db0*/  FFMA.FTZ R105, R3, R4, R118 ;  /* 0x0000000403697223 */ /* 0x000fe20000010076 */
[----:B------:R-:W-:-:S02]  /*0dc0*/  HADD2.F32 R124, -RZ, R112.H0_H0 ;  /* 0x20000070ff7c7230 */ /* 0x000fc40000004100 */
[-C--:B------:R-:W-:Y:S01]  /*0dd0*/  FFMA.FTZ R64, R7, R115.reuse, R64 ;  /* 0x0000007307407223 */ /* 0x080fe20000010040 */
[----:B------:R-:W-:Y:S02]  /*0de0*/  HADD2.F32 R120, -RZ, R14.H0_H0 ;  /* 0x2000000eff787230 */ /* 0x000fe40000004100 */
        /* <DEDUP_REMOVED lines=24> */
[C---:B------:R-:W-:Y:S02]  /*0f70*/  FMUL.FTZ R13, R140.reuse, R127 ;  /* 0x0000007f8c0d7220 */ /* 0x040fe40000410000 */
[----:B------:R-:W-:Y:S01]  /*0f80*/  FADD.FTZ R122, R109, R114 ;  /* 0x000000726d7a7221 */ /* 0x000fe20000010000 */
[----:B------:R-:W-:Y:S01]  /*0f90*/  FFMA.FTZ R105, R9, R114, R120 ;  /* 0x0000007209697223 */ /* 0x000fe20000010078 */
[----:B------:R-:W-:Y:S02]  /*0fa0*/  HADD2.F32 R110, -RZ, R110.H0_H0 ;  /* 0x2000006eff6e7230 */ /* 0x000fe40000004100 */
        /* <DEDUP_REMOVED lines=11> */
[----:B------:R-:W-:-:S02]  /*1060*/  HADD2.F32 R106, -RZ, R111.H0_H0 ;  /* 0x2000006fff6a7230 */ /* 0x000fc40000004100 */
        /* <DEDUP_REMOVED lines=57> */
.L_x_8463:
        /* <DEDUP_REMOVED lines=29> */
.L_x_8465:
        /* <DEDUP_REMOVED lines=34> */
.L_x_8464:
        /* <DEDUP_REMOVED lines=32> */
.L_x_8467:
[----:B------:R-:W-:Y:S05]  /*19f0*/  BSYNC.RECONVERGENT B0 ;  /* 0x0000000000007941 */ /* 0x000fea0003800200 */
.L_x_8466:
        /* <DEDUP_REMOVED lines=53> */
.L_x_8470:
        /* <DEDUP_REMOVED lines=12> */
.L_x_8471:
        /* <DEDUP_REMOVED lines=12> */
.L_x_8472:
        /* <DEDUP_REMOVED lines=13> */
.L_x_8469:
        /* <DEDUP_REMOVED lines=28> */
[----:B------:R-:W-:Y:S01]  /*2160*/  @P3 F2FP.F16.F32.PACK_AB R104, RZ, R104 ;  /* 0x00000068ff68323e */ /* 0x000fe200000000ff */
[----:B---3--:R-:W-:Y:S01]  /*2170*/  @P3 FMUL.FTZ R109, R102, R109 ;  /* 0x0000006d666d3220 */ /* 0x008fe20000410000 */
        /* <DEDUP_REMOVED lines=16> */
.L_x_8468:
        /* <DEDUP_REMOVED lines=50> */
.L_x_8474:
        /* <DEDUP_REMOVED lines=34> */
[----:B------:R-:W-:Y:S01]  /*27c0*/  @P3 F2FP.F16.F32.PACK_AB R106, RZ, R106 ;  /* 0x0000006aff6a323e */ /* 0x000fe200000000ff */
[----:B----4-:R-:W-:-:S03]  /*27d0*/  @P3 FMUL.FTZ R111, R102, R111 ;  /* 0x0000006f666f3220 */ /* 0x010fc60000410000 */
        /* <DEDUP_REMOVED lines=8> */
.L_x_8473:
        /* <DEDUP_REMOVED lines=16> */
.L_x_8475:
        /* <DEDUP_REMOVED lines=47> */
.L_x_8477:
        /* <DEDUP_REMOVED lines=45> */
.L_x_8476:
        /* <DEDUP_REMOVED lines=47> */
.L_x_8479:
        /* <DEDUP_REMOVED lines=12> */
.L_x_8480:
        /* <DEDUP_REMOVED lines=12> */
.L_x_8481:
        /* <DEDUP_REMOVED lines=12> */
.L_x_8482:
        /* <DEDUP_REMOVED lines=12> */
.L_x_8478:
        /* <DEDUP_REMOVED lines=14> */
.L_x_8483:
        /* <DEDUP_REMOVED lines=47> */
.L_x_8485:
        /* <DEDUP_REMOVED lines=45> */
.L_x_8484:
        /* <DEDUP_REMOVED lines=47> */
.L_x_8487:
        /* <DEDUP_REMOVED lines=12> */
.L_x_8488:
        /* <DEDUP_REMOVED lines=12> */
.L_x_8489:
        /* <DEDUP_REMOVED lines=12> */
.L_x_8490:
        /* <DEDUP_REMOVED lines=12> */
.L_x_8486:
        /* <DEDUP_REMOVED lines=14> */
.L_x_8491:
        /* <DEDUP_REMOVED lines=47> */
.L_x_8493:
        /* <DEDUP_REMOVED lines=45> */
.L_x_8492:
        /* <DEDUP_REMOVED lines=47> */
.L_x_8495:
        /* <DEDUP_REMOVED lines=12> */
.L_x_8496:
        /* <DEDUP_REMOVED lines=12> */
.L_x_8497:
        /* <DEDUP_REMOVED lines=12> */
.L_x_8498:
        /* <DEDUP_REMOVED lines=12> */
.L_x_8494:
        /* <DEDUP_REMOVED lines=14> */
.L_x_8499:
        /* <DEDUP_REMOVED lines=47> */
.L_x_8501:
        /* <DEDUP_REMOVED lines=45> */
.L_x_8500:
        /* <DEDUP_REMOVED lines=47> */
.L_x_8503:
        /* <DEDUP_REMOVED lines=23> */
.L_x_8504:
        /* <DEDUP_REMOVED lines=12> */
.L_x_8505:
        /* <DEDUP_REMOVED lines=12> */
.L_x_8506:
[----:B------:R-:W-:-:S07]  /*5ab0*/  @P3 PRMT R134, R106, 0x7610, R134 ;  /* 0x000076106a863816 */ /* 0x000fce0000000086 */
.L_x_8502:
        /* <DEDUP_REMOVED lines=14> */
.L_x_8507:
[----:B-12---:R-:W1:Y:S01]  /*5ba0*/  LDC.64 R104, c[0x0][0x380] ;  /* 0x0000e000ff687b82 */ /* 0x006e620000000a00 */
[----:B------:R-:W-:Y:S01]  /*5bb0*/  UPLOP3.LUT UP1, UPT, UPT, UPT, UP1, 0x40, 0x4 ;  /* 0x000000000004789c */ /* 0x000fe20003f2e810 */
[----:B-1----:R-:W-:-:S04]  /*5bc0*/  IADD3 R138, PT, PT, R138, R104, RZ ;  /* 0x000000688a8a7210 */ /* 0x002fc80007ffe0ff */
[----:B------:R-:W-:-:S13]  /*5bd0*/  ISETP.GE.AND P0, PT, R138, R105, PT ;  /* 0x000000698a00720c */ /* 0x000fda0003f06270 */
[----:B------:R-:W-:Y:S05]  /*5be0*/  @!P0 BRA `(.L_x_8508) ;  /* 0xffffffa400b08947 */ /* 0x000fea000383ffff */
.L_x_8462:
        /* <DEDUP_REMOVED lines=18> */
.L_x_8509:
        /* <DEDUP_REMOVED lines=15> */
.L_x_10933:


//--------------------- .text._ZN10layer_norm13ln_bwd_kernelINS_13Kernel_traitsIf6__halffS2_fjLj2560ELj1ELj1ELj4ELj8ENS_18Kernel_traits_baseILj2560EfS2_fS2_fjLj128EEEEELb1ELb1ELb0ELb0EEEvNS_9BwdParamsE --------------------------
	.section	.text._ZN10layer_norm13ln_bwd_kernelINS_13Kernel_traitsIf6__halffS2_fjLj2560ELj1ELj1ELj4ELj8ENS_18Kernel_traits_baseILj2560EfS2_fS2_fjLj128EEEEELb1ELb1ELb0ELb0EEEvNS_9BwdParamsE,"ax",@progbits
	.align	128
        .global         _ZN10layer_norm13ln_bwd_kernelINS_13Kernel_traitsIf6__halffS2_fjLj2560ELj1ELj1ELj4ELj8ENS_18Kernel_traits_baseILj2560EfS2_fS2_fjLj128EEEEELb1ELb1ELb0ELb0EEEvNS_9BwdParamsE
        .type           _ZN10layer_norm13ln_bwd_kernelINS_13Kernel_traitsIf6__halffS2_fjLj2560ELj1ELj1ELj4ELj8ENS_18Kernel_traits_baseILj2560EfS2_fS2_fjLj128EEEEELb1ELb1ELb0ELb0EEEvNS_9BwdParamsE,@function
        .size           _ZN10layer_norm13ln_bwd_kernelINS_13Kernel_traitsIf6__halffS2_fjLj2560ELj1ELj1ELj4ELj8ENS_18Kernel_traits_baseILj2560EfS2_fS2_fjLj128EEEEELb1ELb1ELb0ELb0EEEvNS_9BwdParamsE,(.L_x_10934 - _ZN10layer_norm13ln_bwd_kernelINS_13Kernel_traitsIf6__halffS2_fjLj2560ELj1ELj1ELj4ELj8ENS_18Kernel_traits_baseILj2560EfS2_fS2_fjLj128EEEEELb1ELb1ELb0ELb0EEEvNS_9BwdParamsE)
        .other          _ZN10layer_norm13ln_bwd_kernelINS_13Kernel_traitsIf6__halffS2_fjLj2560ELj1ELj1ELj4ELj8ENS_18Kernel_traits_baseILj2560EfS2_fS2_fjLj128EEEEELb1ELb1ELb0ELb0EEEvNS_9BwdParamsE,@"STO_CUDA_ENTRY STV_DEFAULT"
_ZN10layer_norm13ln_bwd_kernelINS_13Kernel_traitsIf6__halffS2_fjLj2560ELj1ELj1ELj4ELj8ENS_18Kernel_traits_baseILj2560EfS2_fS2_fjLj128EEEEELb1ELb1ELb0ELb0EEEvNS_9BwdParamsE:
.text._ZN10layer_norm13ln_bwd_kernelINS_13Kernel_traitsIf6__halffS2_fjLj2560ELj1ELj1ELj4ELj8ENS_18Kernel_traits_baseILj2560EfS2_fS2_fjLj128EEEEELb1ELb1ELb0ELb0EEEvNS_9BwdParamsE:
        /* <DEDUP_REMOVED lines=124> */
.L_x_8561:
        /* <DEDUP_REMOVED lines=45> */
[----:B------:R-:W-:Y:S02]  /*0a90*/  HADD2.F32 R129, -RZ, R3.H0_H0 ;  /* 0x20000003ff817230 */ /* 0x000fe40000004100 */
[----:B------:R-:W-:Y:S01]  /*0aa0*/  FADD.FTZ R128, -R132, R128 ;  /* 0x0000008084807221 */ /* 0x000fe20000010100 */
[----:B------:R-:W-:Y:S01]  /*0ab0*/  HADD2.F32 R130, -RZ, R145.H0_H0 ;  /* 0x20000091ff827230 */ /* 0x000fe20000004100 */
[----:B------:R-:W-:Y:S01]  /*0ac0*/  MOV R133, R135 ;  /* 0x0000008700857202 */ /* 0x000fe20000000f00 */
[C---:B-----5:R-:W-:Y:S01]  /*0ad0*/  FMUL.FTZ R145, R141.reuse, R150 ;  /* 0x000000968d917220 */ /* 0x060fe20000410000 */
[----:B------:R-:W-:Y:S01]  /*0ae0*/  FMUL.FTZ R3, R141, R128 ;  /* 0x000000808d037220 */ /* 0x000fe20000410000 */
[----:B------:R-:W-:Y:S01]  /*0af0*/  FMUL.FTZ R150, R108, R129 ;  /* 0x000000816c967220 */ /* 0x000fe20000410000 */
[----:B------:R-:W-:Y:S01]  /*0b00*/  SHF.R.U32.HI R186, RZ, 0x10, R135 ;  /* 0x00000010ffba7819 */ /* 0x000fe20000011687 */
[----:B------:R-:W-:Y:S01]  /*0b10*/  FADD.FTZ R152, -R132, R131 ;  /* 0x0000008384987221 */ /* 0x000fe20000010100 */
[----:B------:R-:W-:-:S02]  /*0b20*/  HADD2.F32 R133, -RZ, R133.H0_H0 ;  /* 0x20000085ff857230 */ /* 0x000fc40000004100 */
[----:B------:R-:W-:Y:S01]  /*0b30*/  FADD.FTZ R48, R48, R129 ;  /* 0x0000008130307221 */ /* 0x000fe20000010000 */
[----:B------:R-:W-:Y:S01]  /*0b40*/  FFMA.FTZ R68, R3, R129, R68 ;  /* 0x0000008103447223 */ /* 0x000fe20000010044 */
[----:B0-----:R-:W-:Y:S01]  /*0b50*/  FMUL.FTZ R147, R109, R130 ;  /* 0x000000826d937220 */ /* 0x001fe20000410000 */
[----:B------:R-:W-:Y:S01]  /*0b60*/  FADD.FTZ R128, RZ, R150 ;  /* 0x00000096ff807221 */ /* 0x000fe20000010000 */
[----:B------:R-:W-:Y:S01]  /*0b70*/  FMUL.FTZ R146, R141, R134 ;  /* 0x000000868d927220 */ /* 0x000fe20000410000 */
[----:B------:R-:W-:Y:S01]  /*0b80*/  FFMA.FTZ R129, R3, R150, RZ ;  /* 0x0000009603817223 */ /* 0x000fe200000100ff */
[----:B------:R-:W-:Y:S02]  /*0b90*/  HADD2.F32 R186, -RZ, R186.H0_H0 ;  /* 0x200000baffba7230 */ /* 0x000fe40000004100 */
        /* <DEDUP_REMOVED lines=16> */
.L_x_8512:
[----:B------:R-:W-:Y:S05]  /*0ca0*/  BSYNC.RECONVERGENT B0 ;  /* 0x0000000000007941 */ /* 0x000fea0003800200 */
.L_x_8511:
        /* <DEDUP_REMOVED lines=30> */
[----:B------:R-:W-:Y:S01]  /*0e90*/  FMUL.FTZ R158, R100, R129 ;  /* 0x00000081649e7220 */ /* 0x000fe20000410000 */
[----:B-1----:R-:W-:-:S02]  /*0ea0*/  HADD2.F32 R186, -RZ, R155.H0_H0 ;  /* 0x2000009bffba7230 */ /* 0x002fc40000004100 */
        /* <DEDUP_REMOVED lines=21> */
.L_x_8514:
[----:B------:R-:W-:Y:S05]  /*1000*/  BSYNC.RECONVERGENT B0 ;  /* 0x0000000000007941 */ /* 0x000fea0003800200 */
.L_x_8513:
        /* <DEDUP_REMOVED lines=21> */
[----:B------:R-:W-:Y:S02]  /*1160*/  HADD2.F32 R129, -RZ, R159.H0_H0 ;  /* 0x2000009fff817230 */ /* 0x000fe40000004100 */
[----:B------:R-:W-:Y:S01]  /*1170*/  FADD.FTZ R168, -R132, R128 ;  /* 0x0000008084a87221 */ /* 0x000fe20000010100 */
[----:B------:R-:W-:Y:S01]  /*1180*/  MOV R161, R163 ;  /* 0x000000a300a17202 */ /* 0x000fe20000000f00 */
[----:B------:R-:W-:-:S02]  /*1190*/  HADD2.F32 R128, -RZ, R166.H0_H0 ;  /* 0x200000a6ff807230 */ /* 0x000fc40000004100 */
[----:B------:R-:W-:Y:S01]  /*11a0*/  FADD.FTZ R130, -R132, R130 ;  /* 0x0000008284827221 */ /* 0x000fe20000010100 */
[----:B0-----:R-:W-:Y:S02]  /*11b0*/  HADD2.F32 R186, -RZ, R162.H0_H0 ;  /* 0x200000a2ffba7230 */ /* 0x001fe40000004100 */
[C---:B-----5:R-:W-:Y:S01]  /*11c0*/  FMUL.FTZ R162, R141.reuse, R188 ;  /* 0x000000bc8da27220 */ /* 0x060fe20000410000 */
[C---:B------:R-:W-:Y:S01]  /*11d0*/  FMUL.FTZ R159, R141.reuse, R168 ;  /* 0x000000a88d9f7220 */ /* 0x040fe20000410000 */
[-C--:B------:R-:W-:Y:S01]  /*11e0*/  FMUL.FTZ R166, R92, R129.reuse ;  /* 0x000000815ca67220 */ /* 0x080fe20000410000 */
        /* <DEDUP_REMOVED lines=23> */
.L_x_8516:
[----:B------:R-:W-:Y:S05]  /*1360*/  BSYNC.RECONVERGENT B0 ;  /* 0x0000000000007941 */ /* 0x000fea0003800200 */
.L_x_8515:
        /* <DEDUP_REMOVED lines=53> */
.L_x_8518:
[----:B------:R-:W-:Y:S05]  /*16c0*/  BSYNC.RECONVERGENT B0 ;  /* 0x0000000000007941 */ /* 0x000fea0003800200 */
.L_x_8517:
        /* <DEDUP_REMOVED lines=18> */
[--C-:B0-----:R-:W-:Y:S02]  /*17f0*/  SHF.R.U64 R181, R178, 0x10, R179.reuse ;  /* 0x00000010b2b57819 */ /* 0x101fe400000012b3 */
        /* <DEDUP_REMOVED lines=9> */
[C---:B-----5:R-:W-:Y:S01]  /*1890*/  FMUL.FTZ R175, R141.reuse, R180 ;  /* 0x000000b48daf7220 */ /* 0x060fe20000410000 */
[C---:B------:R-:W-:Y:S01]  /*18a0*/  FMUL.FTZ R178, R141.reuse, R182 ;  /* 0x000000b68db27220 */ /* 0x040fe20000410000 */
        /* <DEDUP_REMOVED lines=23> */
.L_x_8520:
[----:B------:R-:W-:Y:S05]  /*1a20*/  BSYNC.RECONVERGENT B0 ;  /* 0x0000000000007941 */ /* 0x000fea0003800200 */
.L_x_8519:
        /* <DEDUP_REMOVED lines=31> */
.L_x_8522:
[----:B------:R-:W-:Y:S05]  /*1c20*/  BSYNC.RECONVERGENT B0 ;  /* 0x0000000000007941 */ /* 0x000fea0003800200 */
.L_x_8521:
        /* <DEDUP_REMOVED lines=45> */
[----:B------:R-:W-:Y:S01]  /*1f00*/  MOV R131, RZ ;  /* 0x000000ff00837202 */ /* 0x000fe20000000f00 */
[----:B------:R-:W-:Y:S02]  /*1f10*/  @P6 HADD2.F32 R132, -RZ, R132.H0_H0 ;  /* 0x20000084ff846230 */ /* 0x000fe40000004100 */
        /* <DEDUP_REMOVED lines=8> */
[----:B------:R-:W-:Y:S01]  /*1fa0*/  F2FP.F16.F32.PACK_AB R134, RZ, R134 ;  /* 0x00000086ff86723e */ /* 0x000fe200000000ff */
[----:B------:R-:W-:-:S04]  /*1fb0*/  FMUL.FTZ R135, R141, R132 ;  /* 0x000000848d877220 */ /* 0x000fc80000410000 */
[----:B------:R-:W-:-:S04]  /*1fc0*/  FMUL.FTZ R135, R135, R128 ;  /* 0x0000008087877220 */ /* 0x000fc80000410000 */
[----:B------:R-:W-:Y:S02]  /*1fd0*/  FMUL.FTZ R135, R135, UR13 ;  /* 0x0000000d87877c20 */ /* 0x000fe40008410000 */
[----:B------:R-:W-:Y:S02]  /*1fe0*/  @P6 HADD2.F32 R132, -RZ, R186.H0_H0 ;  /* 0x200000baff846230 */ /* 0x000fe40000004100 */
[--C-:B------:R-:W-:Y:S01]  /*1ff0*/  FFMA.FTZ R186, R148, R129, R130.reuse ;  /* 0x0000008194ba7223 */ /* 0x100fe20000010082 */
[-C--:B------:R-:W-:Y:S02]  /*2000*/  FMUL.FTZ R183, R105, R135.reuse ;  /* 0x0000008769b77220 */ /* 0x080fe40000410000 */
[----:B------:R-:W-:Y:S01]  /*2010*/  @P6 FMUL.FTZ R188, R132, R135 ;  /* 0x0000008784bc6220 */ /* 0x000fe20000410000 */
[----:B------:R-:W-:Y:S02]  /*2020*/  FFMA.FTZ R135, R145, R129, R130 ;  /* 0x0000008191877223 */ /* 0x000fe40000010082 */
[----:B------:R-:W-:Y:S01]  /*2030*/  FSEL R183, R183, RZ, P6 ;  /* 0x000000ffb7b77208 */ /* 0x000fe20003000000 */
[----:B------:R-:W-:Y:S01]  /*2040*/  FADD.FTZ R186, R149, -R186 ;  /* 0x800000ba95ba7221 */ /* 0x000fe20000010000 */
[----:B------:R-:W-:Y:S01]  /*2050*/  LOP3.LUT P6, RZ, R138, 0xff0000, RZ, 0xc0, !PT ;  /* 0x00ff00008aff7812 */ /* 0x000fe200078cc0ff */
[----:B------:R-:W-:Y:S01]  /*2060*/  FADD.FTZ R132, R152, -R135 ;  /* 0x8000008798847221 */ /* 0x000fe20000010000 */
[----:B------:R-:W-:Y:S01]  /*2070*/  FADD.FTZ R188, R29, R188 ;  /* 0x000000bc1dbc7221 */ /* 0x000fe20000010000 */
[----:B------:R-:W-:-:S02]  /*2080*/  F2FP.F16.F32.PACK_AB R28, RZ, R183 ;  /* 0x000000b7ff1c723e */ /* 0x000fc400000000ff */
[----:B------:R-:W-:Y:S01]  /*2090*/  FMUL.FTZ R135, R141, R132 ;  /* 0x000000848d877220 */ /* 0x000fe20000410000 */
[----:B------:R-:W-:-:S03]  /*20a0*/  PRMT R183, R134, 0x7610, R183 ;  /* 0x0000761086b77816 */ /* 0x000fc600000000b7 */
[----:B------:R-:W-:-:S04]  /*20b0*/  FMUL.FTZ R135, R135, R128 ;  /* 0x0000008087877220 */ /* 0x000fc80000410000 */
[----:B------:R-:W-:Y:S01]  /*20c0*/  FMUL.FTZ R135, R135, UR13 ;  /* 0x0000000d87877c20 */ /* 0x000fe20008410000 */
[----:B------:R-:W-:-:S03]  /*20d0*/  @P6 HADD2.F32 R133, -RZ, R133.H0_H0 ;  /* 0x20000085ff856230 */ /* 0x000fc60000004100 */
[-C--:B------:R-:W-:Y:S02]  /*20e0*/  FMUL.FTZ R132, R106, R135.reuse ;  /* 0x000000876a847220 */ /* 0x080fe40000410000 */
[----:B------:R-:W-:Y:S01]  /*20f0*/  @P6 FMUL.FTZ R189, R133, R135 ;  /* 0x0000008785bd6220 */ /* 0x000fe20000410000 */
[----:B------:R-:W-:Y:S02]  /*2100*/  FMUL.FTZ R133, R141, R186 ;  /* 0x000000ba8d857220 */ /* 0x000fe40000410000 */
[----:B------:R-:W-:Y:S01]  /*2110*/  FSEL R132, R132, RZ, P6 ;  /* 0x000000ff84847208 */ /* 0x000fe20003000000 */
[----:B------:R-:W-:Y:S01]  /*2120*/  FADD.FTZ R189, R30, R189 ;  /* 0x000000bd1ebd7221 */ /* 0x000fe20000010000 */
[----:B------:R-:W-:Y:S01]  /*2130*/  ISETP.GE.U32.AND P6, PT, R138, 0x1000000, PT ;  /* 0x010000008a00780c */ /* 0x000fe20003fc6070 */
[----:B------:R-:W-:Y:S01]  /*2140*/  FMUL.FTZ R133, R133, R128 ;  /* 0x0000008085857220 */ /* 0x000fe20000410000 */
[----:B------:R-:W-:Y:S02]  /*2150*/  F2FP.F16.F32.PACK_AB R29, RZ, R132 ;  /* 0x00000084ff1d723e */ /* 0x000fe400000000ff */
[----:B------:R-:W-:Y:S01]  /*2160*/  PRMT R132, R28, 0x7610, R132 ;  /* 0x000076101c847816 */ /* 0x000fe20000000084 */
[----:B------:R-:W-:Y:S01]  /*2170*/  FMUL.FTZ R186, R133, UR13 ;  /* 0x0000000d85ba7c20 */ /* 0x000fe20008410000 */
[----:B------:R-:W-:-:S03]  /*2180*/  PRMT R134, R29, 0x7610, R134 ;  /* 0x000076101d867816 */ /* 0x000fc60000000086 */
[----:B------:R-:W-:-:S04]  /*2190*/  FMUL.FTZ R135, R107, R186 ;  /* 0x000000ba6b877220 */ /* 0x000fc80000410000 */
[----:B------:R-:W-:Y:S01]  /*21a0*/  @P6 HADD2.F32 R133, -RZ, R191.H0_H0 ;  /* 0x200000bfff856230 */ /* 0x000fe20000004100 */
[----:B------:R-:W-:-:S04]  /*21b0*/  FSEL R135, R135, RZ, P6 ;  /* 0x000000ff87877208 */ /* 0x000fc80003000000 */
[----:B------:R-:W-:Y:S01]  /*21c0*/  @P6 FMUL.FTZ R190, R133, R186 ;  /* 0x000000ba85be6220 */ /* 0x000fe20000410000 */
[----:B------:R-:W-:-:S03]  /*21d0*/  F2FP.F16.F32.PACK_AB R135, RZ, R135 ;  /* 0x00000087ff87723e */ /* 0x000fc600000000ff */
[----:B------:R-:W-:Y:S01]  /*21e0*/  FADD.FTZ R190, R31, R190 ;  /* 0x000000be1fbe7221 */ /* 0x000fe20000010000 */
[----:B------:R-:W-:Y:S06]  /*21f0*/  BRA `(.L_x_8528) ;  /* 0x0000000000d87947 */ /* 0x000fec0003800000 */
.L_x_8527:
[----:B------:R-:W-:Y:S01]  /*2200*/  FFMA.FTZ R125, R3, R129, R130 ;  /* 0x00000081037d7223 */ /* 0x000fe20000010082 */
[----:B------:R-:W-:Y:S02]  /*2210*/  LOP3.LUT P6, RZ, R138, 0xff, RZ, 0xc0, !PT ;  /* 0x000000ff8aff7812 */ /* 0x000fe400078cc0ff */
[----:B------:R-:W-:Y:S01]  /*2220*/  MOV R131, RZ ;  /* 0x000000ff00837202 */ /* 0x000fe20000000f00 */
[----:B------:R-:W-:-:S04]  /*2230*/  FADD.FTZ R124, R150, -R125 ;  /* 0x8000007d967c7221 */ /* 0x000fc80000010000 */
[----:B------:R-:W-:-:S04]  /*2240*/  FMUL.FTZ R124, R141, R124 ;  /* 0x0000007c8d7c7220 */ /* 0x000fc80000410000 */
[----:B------:R-:W-:Y:S02]  /*2250*/  FMUL.FTZ R125, R124, R128 ;  /* 0x000000807c7d7220 */ /* 0x000fe40000410000 */
[----:B------:R-:W-:Y:S02]  /*2260*/  @P6 HADD2.F32 R132, -RZ, R132.H0_H0 ;  /* 0x20000084ff846230 */ /* 0x000fe40000004100 */
        /* <DEDUP_REMOVED lines=8> */
[----:B------:R-:W-:Y:S01]  /*22f0*/  F2FP.F16.F32.PACK_AB R183, RZ, R183 ;  /* 0x000000b7ffb7723e */ /* 0x000fe200000000ff */
[----:B------:R-:W-:-:S04]  /*2300*/  FADD.FTZ R126, R147, -R126 ;  /* 0x8000007e937e7221 */ /* 0x000fc80000010000 */
[----:B------:R-:W-:-:S04]  /*2310*/  FMUL.FTZ R125, R141, R126 ;  /* 0x0000007e8d7d7220 */ /* 0x000fc80000410000 */
[----:B------:R-:W-:-:S04]  /*2320*/  FMUL.FTZ R126, R125, R128 ;  /* 0x000000807d7e7220 */ /* 0x000fc80000410000 */
[----:B------:R-:W-:Y:S01]  /*2330*/  FMUL.FTZ R127, R126, UR13 ;  /* 0x0000000d7e7f7c20 */ /* 0x000fe20008410000 */
[----:B------:R-:W-:-:S03]  /*2340*/  @P6 HADD2.F32 R126, -RZ, R186.H0_H0 ;  /* 0x200000baff7e6230 */ /* 0x000fc60000004100 */
[-C--:B------:R-:W-:Y:S02]  /*2350*/  FMUL.FTZ R134, R105, R127.reuse ;  /* 0x0000007f69867220 */ /* 0x080fe40000410000 */
[----:B------:R-:W-:Y:S01]  /*2360*/  @P6 FMUL.FTZ R132, R126, R127 ;  /* 0x0000007f7e846220 */ /* 0x000fe20000410000 */
[----:B------:R-:W-:Y:S02]  /*2370*/  FFMA.FTZ R127, R145, R129, R130 ;  /* 0x00000081917f7223 */ /* 0x000fe40000010082 */
[----:B------:R-:W-:Y:S02]  /*2380*/  FSEL R186, R134, RZ, P6 ;  /* 0x000000ff86ba7208 */ /* 0x000fe40003000000 */
[----:B------:R-:W-:Y:S01]  /*2390*/  FADD.FTZ R126, R152, -R127 ;  /* 0x8000007f987e7221 */ /* 0x000fe20000010000 */
[----:B------:R-:W-:Y:S02]  /*23a0*/  LOP3.LUT P6, RZ, R138, 0xff0000, RZ, 0xc0, !PT ;  /* 0x00ff00008aff7812 */ /* 0x000fe400078cc0ff */
[----:B------:R-:W-:Y:S01]  /*23b0*/  F2FP.F16.F32.PACK_AB R186, RZ, R186 ;  /* 0x000000baffba723e */ /* 0x000fe200000000ff */
[----:B------:R-:W-:-:S04]  /*23c0*/  FMUL.FTZ R126, R141, R126 ;  /* 0x0000007e8d7e7220 */ /* 0x000fc80000410000 */
[----:B------:R-:W-:-:S04]  /*23d0*/  FMUL.FTZ R127, R126, R128 ;  /* 0x000000807e7f7220 */ /* 0x000fc80000410000 */
[----:B------:R-:W-:Y:S02]  /*23e0*/  FMUL.FTZ R134, R127, UR13 ;  /* 0x0000000d7f867c20 */ /* 0x000fe40008410000 */
[----:B------:R-:W-:Y:S01]  /*23f0*/  @P6 HADD2.F32 R127, -RZ, R133.H0_H0 ;  /* 0x20000085ff7f6230 */ /* 0x000fe20000004100 */
[----:B------:R-:W-:Y:S01]  /*2400*/  MOV R133, RZ ;  /* 0x000000ff00857202 */ /* 0x000fe20000000f00 */
[----:B------:R-:W-:-:S03]  /*2410*/  FMUL.FTZ R135, R106, R134 ;  /* 0x000000866a877220 */ /* 0x000fc60000410000 */
[----:B------:R-:W-:Y:S01]  /*2420*/  @P6 FMUL.FTZ R133, R127, R134 ;  /* 0x000000867f856220 */ /* 0x000fe20000410000 */
[----:B------:R-:W-:Y:S01]  /*2430*/  FFMA.FTZ R134, R148, R129, R130 ;  /* 0x0000008194867223 */ /* 0x000fe20000010082 */
[----:B------:R-:W-:Y:S02]  /*2440*/  FSEL R187, R135, RZ, P6 ;  /* 0x000000ff87bb7208 */ /* 0x000fe40003000000 */
[----:B------:R-:W-:Y:S01]  /*2450*/  ISETP.GE.U32.AND P6, PT, R138, 0x1000000, PT ;  /* 0x010000008a00780c */ /* 0x000fe20003fc6070 */
[----:B------:R-:W-:Y:S01]  /*2460*/  FADD.FTZ R134, R149, -R134 ;  /* 0x8000008695867221 */ /* 0x000fe20000010000 */
[----:B------:R-:W-:-:S03]  /*2470*/  F2FP.F16.F32.PACK_AB R187, RZ, R187 ;  /* 0x000000bbffbb723e */ /* 0x000fc600000000ff */
[----:B------:R-:W-:Y:S01]  /*2480*/  FMUL.FTZ R127, R141, R134 ;  /* 0x000000868d7f7220 */ /* 0x000fe20000410000 */
[----:B------:R-:W-:-:S03]  /*2490*/  HFMA2 R134, -RZ, RZ, 0, 0 ;  /* 0x00000000ff867431 */ /* 0x000fc600000001ff */
[----:B------:R-:W-:-:S04]  /*24a0*/  FMUL.FTZ R135, R127, R128 ;  /* 0x000000807f877220 */ /* 0x000fc80000410000 */
[----:B------:R-:W-:Y:S01]  /*24b0*/  FMUL.FTZ R188, R135, UR13 ;  /* 0x0000000d87bc7c20 */ /* 0x000fe20008410000 */
[----:B------:R-:W-:-:S03]  /*24c0*/  @P6 HADD2.F32 R135, -RZ, R191.H0_H0 ;  /* 0x200000bfff876230 */ /* 0x000fc60000004100 */
[-C--:B------:R-:W-:Y:S02]  /*24d0*/  FMUL.FTZ R189, R107, R188.reuse ;  /* 0x000000bc6bbd7220 */ /* 0x080fe40000410000 */
[----:B------:R-:W-:Y:S01]  /*24e0*/  @P6 FMUL.FTZ R134, R135, R188 ;  /* 0x000000bc87866220 */ /* 0x000fe20000410000 */
[--C-:B------:R-:W-:Y:S01]  /*24f0*/  FADD.FTZ R188, R29, R132.reuse ;  /* 0x000000841dbc7221 */ /* 0x100fe20000010000 */
[----:B------:R-:W-:Y:S02]  /*2500*/  PRMT R132, R186, 0x7610, R132 ;  /* 0x00007610ba847816 */ /* 0x000fe40000000084 */
[----:B------:R-:W-:Y:S01]  /*2510*/  FSEL R135, R189, RZ, P6 ;  /* 0x000000ffbd877208 */ /* 0x000fe20003000000 */
[--C-:B------:R-:W-:Y:S01]  /*2520*/  FADD.FTZ R190, R31, R134.reuse ;  /* 0x000000861fbe7221 */ /* 0x100fe20000010000 */
[----:B------:R-:W-:Y:S01]  /*2530*/  FADD.FTZ R189, R30, R133 ;  /* 0x000000851ebd7221 */ /* 0x000fe20000010000 */
[----:B------:R-:W-:Y:S02]  /*2540*/  PRMT R134, R187, 0x7610, R134 ;  /* 0x00007610bb867816 */ /* 0x000fe40000000086 */
[----:B------:R-:W-:-:S07]  /*2550*/  F2FP.F16.F32.PACK_AB R135, RZ, R135 ;  /* 0x00000087ff87723e */ /* 0x000fce00000000ff */
.L_x_8528:
        /* <DEDUP_REMOVED lines=16> */
.L_x_8526:
[----:B------:R-:W-:Y:S05]  /*2660*/  BSYNC.RECONVERGENT B1 ;  /* 0x0000000000017941 */ /* 0x000fea0003800200 */
.L_x_8525:
        /* <DEDUP_REMOVED lines=20> */
[----:B------:R-:W-:Y:S02]  /*27b0*/  @P6 HADD2.F32 R132, -RZ, R132.H0_H0 ;  /* 0x20000084ff846230 */ /* 0x000fe40000004100 */
[----:B------:R-:W-:-:S04]  /*27c0*/  FMUL.FTZ R125, R125, UR13 ;  /* 0x0000000d7d7d7c20 */ /* 0x000fc80008410000 */
[-C--:B------:R-:W-:Y:S01]  /*27d0*/  FMUL.FTZ R126, R96, R125.reuse ;  /* 0x0000007d607e7220 */ /* 0x080fe20000410000 */
[----:B------:R-:W-:-:S04]  /*27e0*/  @P6 FMUL.FTZ R131, R132, R125 ;  /* 0x0000007d84836220 */ /* 0x000fc80000410000 */
        /* <DEDUP_REMOVED lines=24> */
[----:B------:R-:W-:Y:S01]  /*2970*/  FMUL.FTZ R127, R141, R188 ;  /* 0x000000bc8d7f7220 */ /* 0x000fe20000410000 */
[----:B------:R-:W-:Y:S02]  /*2980*/  FSEL R186, R186, RZ, P6 ;  /* 0x000000ffbaba7208 */ /* 0x000fe40003000000 */
[----:B------:R-:W-:Y:S01]  /*2990*/  ISETP.GE.U32.AND P6, PT, R140, 0x1000000, PT ;  /* 0x010000008c00780c */ /* 0x000fe20003fc6070 */
[----:B------:R-:W-:Y:S01]  /*29a0*/  FMUL.FTZ R183, R127, R128 ;  /* 0x000000807fb77220 */ /* 0x000fe20000410000 */
[----:B------:R-:W-:Y:S01]  /*29b0*/  F2FP.F16.F32.PACK_AB R186, RZ, R186 ;  /* 0x000000baffba723e */ /* 0x000fe200000000ff */
[----:B------:R-:W-:Y:S02]  /*29c0*/  FADD.FTZ R189, R26, R133 ;  /* 0x000000851abd7221 */ /* 0x000fe40000010000 */
[----:B------:R-:W-:-:S08]  /*29d0*/  FMUL.FTZ R188, R183, UR13 ;  /* 0x0000000db7bc7c20 */ /* 0x000fd00008410000 */
[----:B------:R-:W-:Y:S02]  /*29e0*/  @P6 HADD2.F32 R183, -RZ, R187.H0_H0 ;  /* 0x200000bbffb76230 */ /* 0x000fe40000004100 */
[----:B------:R-:W-:-:S03]  /*29f0*/  FMUL.FTZ R187, R99, R188 ;  /* 0x000000bc63bb7220 */ /* 0x000fc60000410000 */
[----:B------:R-:W-:Y:S02]  /*2a00*/  @P6 FMUL.FTZ R190, R183, R188 ;  /* 0x000000bcb7be6220 */ /* 0x000fe40000410000 */
[----:B------:R-:W-:Y:S01]  /*2a10*/  FSEL R187, R187, RZ, P6 ;  /* 0x000000ffbbbb7208 */ /* 0x000fe20003000000 */
[----:B------:R-:W-:Y:S01]  /*2a20*/  FADD.FTZ R188, R25, R134 ;  /* 0x0000008619bc7221 */ /* 0x000fe20000010000 */
[----:B------:R-:W-:Y:S01]  /*2a30*/  PRMT R183, R132, 0x7610, R183 ;  /* 0x0000761084b77816 */ /* 0x000fe200000000b7 */
[----:B------:R-:W-:Y:S01]  /*2a40*/  FADD.FTZ R190, R27, R190 ;  /* 0x000000be1bbe7221 */ /* 0x000fe20000010000 */
[----:B------:R-:W-:Y:S02]  /*2a50*/  F2FP.F16.F32.PACK_AB R187, RZ, R187 ;  /* 0x000000bbffbb723e */ /* 0x000fe400000000ff */
[----:B------:R-:W-:Y:S02]  /*2a60*/  PRMT R132, R135, 0x7610, R132 ;  /* 0x0000761087847816 */ /* 0x000fe40000000084 */
[----:B------:R-:W-:-:S02]  /*2a70*/  PRMT R134, R186, 0x7610, R134 ;  /* 0x00007610ba867816 */ /* 0x000fc40000000086 */
[----:B------:R-:W-:Y:S01]  /*2a80*/  PRMT R135, R187, 0x7610, R135 ;  /* 0x00007610bb877816 */ /* 0x000fe20000000087 */
[----:B------:R-:W-:Y:S06]  /*2a90*/  BRA `(.L_x_8532) ;  /* 0x0000000000d87947 */ /* 0x000fec0003800000 */
.L_x_8531:
        /* <DEDUP_REMOVED lines=22> */
[----:B------:R-:W-:-:S03]  /*2c00*/  FMUL.FTZ R183, R97, R135 ;  /* 0x0000008761b77220 */ /* 0x000fc60000410000 */
[----:B------:R-:W-:Y:S01]  /*2c10*/  @P6 FMUL.FTZ R188, R132, R135 ;  /* 0x0000008784bc6220 */ /* 0x000fe20000410000 */
[----:B------:R-:W-:Y:S01]  /*2c20*/  FFMA.FTZ R135, R153, R129, R130 ;  /* 0x0000008199877223 */ /* 0x000fe20000010082 */
[----:B------:R-:W-:Y:S02]  /*2c30*/  FSEL R183, R183, RZ, P6 ;  /* 0x000000ffb7b77208 */ /* 0x000fe40003000000 */
[----:B------:R-:W-:Y:S01]  /*2c40*/  LOP3.LUT P6, RZ, R140, 0xff0000, RZ, 0xc0, !PT ;  /* 0x00ff00008cff7812 */ /* 0x000fe200078cc0ff */
[----:B------:R-:W-:Y:S01]  /*2c50*/  FADD.FTZ R132, R160, -R135 ;  /* 0x80000087a0847221 */ /* 0x000fe20000010000 */
[----:B------:R-:W-:Y:S01]  /*2c60*/  F2FP.F16.F32.PACK_AB R24, RZ, R183 ;  /* 0x000000b7ff18723e */ /* 0x000fe200000000ff */
[----:B------:R-:W-:Y:S01]  /*2c70*/  FADD.FTZ R188, R25, R188 ;  /* 0x000000bc19bc7221 */ /* 0x000fe20000010000 */
[----:B------:R-:W-:Y:S01]  /*2c80*/  PRMT R183, R134, 0x7610, R183 ;  /* 0x0000761086b77816 */ /* 0x000fe200000000b7 */
[----:B------:R-:W-:-:S04]  /*2c90*/  FMUL.FTZ R135, R141, R132 ;  /* 0x000000848d877220 */ /* 0x000fc80000410000 */
[----:B------:R-:W-:-:S04]  /*2ca0*/  FMUL.FTZ R135, R135, R128 ;  /* 0x0000008087877220 */ /* 0x000fc80000410000 */
[----:B------:R-:W-:Y:S01]  /*2cb0*/  FMUL.FTZ R135, R135, UR13 ;  /* 0x0000000d87877c20 */ /* 0x000fe20008410000 */
[----:B------:R-:W-:-:S03]  /*2cc0*/  @P6 HADD2.F32 R133, -RZ, R133.H0_H0 ;  /* 0x20000085ff856230 */ /* 0x000fc60000004100 */
[-C--:B------:R-:W-:Y:S02]  /*2cd0*/  FMUL.FTZ R132, R98, R135.reuse ;  /* 0x0000008762847220 */ /* 0x080fe40000410000 */
[----:B------:R-:W-:-:S03]  /*2ce0*/  @P6 FMUL.FTZ R189, R133, R135 ;  /* 0x0000008785bd6220 */ /* 0x000fc60000410000 */
[----:B------:R-:W-:Y:S01]  /*2cf0*/  FSEL R133, R132, RZ, P6 ;  /* 0x000000ff84857208 */ /* 0x000fe20003000000 */
[----:B------:R-:W-:Y:S01]  /*2d00*/  FFMA.FTZ R132, R156, R129, R130 ;  /* 0x000000819c847223 */ /* 0x000fe20000010082 */
[----:B------:R-:W-:Y:S01]  /*2d10*/  ISETP.GE.U32.AND P6, PT, R140, 0x1000000, PT ;  /* 0x010000008c00780c */ /* 0x000fe20003fc6070 */
[----:B------:R-:W-:Y:S01]  /*2d20*/  FADD.FTZ R189, R26, R189 ;  /* 0x000000bd1abd7221 */ /* 0x000fe20000010000 */
[----:B------:R-:W-:Y:S01]  /*2d30*/  F2FP.F16.F32.PACK_AB R133, RZ, R133 ;  /* 0x00000085ff85723e */ /* 0x000fe200000000ff */
[----:B------:R-:W-:-:S03]  /*2d40*/  FADD.FTZ R132, R157, -R132 ;  /* 0x800000849d847221 */ /* 0x000fc60000010000 */
[----:B------:R-:W-:Y:S01]  /*2d50*/  PRMT R134, R133, 0x7610, R134 ;  /* 0x0000761085867816 */ /* 0x000fe20000000086 */
[----:B------:R-:W-:-:S04]  /*2d60*/  FMUL.FTZ R135, R141, R132 ;  /* 0x000000848d877220 */ /* 0x000fc80000410000 */
[----:B------:R-:W-:Y:S02]  /*2d70*/  FMUL.FTZ R135, R135, R128 ;  /* 0x0000008087877220 */ /* 0x000fe40000410000 */
[----:B------:R-:W-:Y:S02]  /*2d80*/  @P6 HADD2.F32 R132, -RZ, R187.H0_H0 ;  /* 0x200000bbff846230 */ /* 0x000fe40000004100 */
[----:B------:R-:W-:-:S04]  /*2d90*/  FMUL.FTZ R135, R135, UR13 ;  /* 0x0000000d87877c20 */ /* 0x000fc80008410000 */
[-C--:B------:R-:W-:Y:S01]  /*2da0*/  FMUL.FTZ R186, R99, R135.reuse ;  /* 0x0000008763ba7220 */ /* 0x080fe20000410000 */
[----:B------:R-:W-:-:S04]  /*2db0*/  @P6 FMUL.FTZ R190, R132, R135 ;  /* 0x0000008784be6220 */ /* 0x000fc80000410000 */
[----:B------:R-:W-:Y:S01]  /*2dc0*/  FSEL R132, R186, RZ, P6 ;  /* 0x000000ffba847208 */ /* 0x000fe20003000000 */
[----:B------:R-:W-:-:S03]  /*2dd0*/  FADD.FTZ R190, R27, R190 ;  /* 0x000000be1bbe7221 */ /* 0x000fc60000010000 */
[----:B------:R-:W-:Y:S02]  /*2de0*/  F2FP.F16.F32.PACK_AB R135, RZ, R132 ;  /* 0x00000084ff87723e */ /* 0x000fe400000000ff */
[----:B------:R-:W-:-:S07]  /*2df0*/  PRMT R132, R24, 0x7610, R132 ;  /* 0x0000761018847816 */ /* 0x000fce0000000084 */
.L_x_8532:
        /* <DEDUP_REMOVED lines=16> */
.L_x_8530:
[----:B------:R-:W-:Y:S05]  /*2f00*/  BSYNC.RECONVERGENT B1 ;  /* 0x0000000000017941 */ /* 0x000fea0003800200 */
.L_x_8529:
        /* <DEDUP_REMOVED lines=67> */
.L_x_8535:
        /* <DEDUP_REMOVED lines=54> */
.L_x_8536:
        /* <DEDUP_REMOVED lines=16> */
.L_x_8534:
[----:B------:R-:W-:Y:S05]  /*37a0*/  BSYNC.RECONVERGENT B1 ;  /* 0x0000000000017941 */ /* 0x000fea0003800200 */
.L_x_8533:
        /* <DEDUP_REMOVED lines=67> */
.L_x_8539:
        /* <DEDUP_REMOVED lines=54> */
.L_x_8540:
        /* <DEDUP_REMOVED lines=16> */
.L_x_8538:
[----:B------:R-:W-:Y:S05]  /*4040*/  BSYNC.RECONVERGENT B1 ;  /* 0x0000000000017941 */ /* 0x000fea0003800200 */
.L_x_8537:
[----:B------:R-:W-:Y:S05]  /*4050*/  @!P5 BRA `(.L_x_8541) ;  /* 0x000000340048d947 */ /* 0x000fea0003800000 */
[----:B0-234-:R-:W0:Y:S02]  /*4060*/  LDC.64 R132, c[0x0][0x390] ;  /* 0x0000e400ff847b82 */ /* 0x01de240000000a00 */
        /* <DEDUP_REMOVED lines=17> */
[----:B------:R-:W-:-:S03]  /*4180*/  @P6 HADD2.F32 R124, -RZ, R187.H1_H1 ;  /* 0x300000bbff7c6230 */ /* 0x000fc60000004100 */
[----:B------:R-:W-:Y:S02]  /*4190*/  FMUL.FTZ R125, R75, R126 ;  /* 0x0000007e4b7d7220 */ /* 0x000fe40000410000 */
[----:B------:R-:W-:-:S03]  /*41a0*/  @P6 FMUL.FTZ R188, R126, R124 ;  /* 0x0000007c7ebc6220 */ /* 0x000fc60000410000 */
[----:B------:R-:W-:Y:S01]  /*41b0*/  FSEL R183, R125, RZ, P6 ;  /* 0x000000ff7db77208 */ /* 0x000fe20003000000 */
[----:B------:R-:W-:Y:S01]  /*41c0*/  FFMA.FTZ R125, R175, R129, R130 ;  /* 0x00000081af7d7223 */ /* 0x000fe20000010082 */
[----:B------:R-:W-:Y:S01]  /*41d0*/  LOP3.LUT P6, RZ, R144, 0xff, RZ, 0xc0, !PT ;  /* 0x000000ff90ff7812 */ /* 0x000fe200078cc0ff */
[----:B------:R-:W-:Y:S01]  /*41e0*/  FADD.FTZ R188, R15, R188 ;  /* 0x000000bc0fbc7221 */ /* 0x000fe20000010000 */
[----:B------:R-:W-:Y:S01]  /*41f0*/  F2FP.F16.F32.PACK_AB R183, RZ, R183 ;  /* 0x000000b7ffb7723e */ /* 0x000fe200000000ff */
[----:B------:R-:W-:-:S04]  /*4200*/  FADD.FTZ R124, R180, -R125 ;  /* 0x8000007db47c7221 */ /* 0x000fc80000010000 */
[----:B------:R-:W-:-:S04]  /*4210*/  FMUL.FTZ R124, R141, R124 ;  /* 0x0000007c8d7c7220 */ /* 0x000fc80000410000 */
[----:B------:R-:W-:Y:S02]  /*4220*/  FMUL.FTZ R125, R124, R128 ;  /* 0x000000807c7d7220 */ /* 0x000fe40000410000 */
[----:B------:R-:W-:Y:S02]  /*4230*/  @P6 HADD2.F32 R132, -RZ, R132.H0_H0 ;  /* 0x20000084ff846230 */ /* 0x000fe40000004100 */
[----:B------:R-:W-:-:S04]  /*4240*/  FMUL.FTZ R125, R125, UR13 ;  /* 0x0000000d7d7d7c20 */ /* 0x000fc80008410000 */
[-C--:B------:R-:W-:Y:S01]  /*4250*/  FMUL.FTZ R126, R72, R125.reuse ;  /* 0x0000007d487e7220 */ /* 0x080fe20000410000 */
[----:B------:R-:W-:-:S04]  /*4260*/  @P6 FMUL.FTZ R131, R132, R125 ;  /* 0x0000007d84836220 */ /* 0x000fc80000410000 */
[----:B------:R-:W-:Y:S01]  /*4270*/  FSEL R132, R126, RZ, P6 ;  /* 0x000000ff7e847208 */ /* 0x000fe20003000000 */
[-CC-:B------:R-:W-:Y:S01]  /*4280*/  FFMA.FTZ R126, R178, R129.reuse, R130.reuse ;  /* 0x00000081b27e7223 */ /* 0x180fe20000010082 */
[----:B------:R-:W-:Y:S01]  /*4290*/  LOP3.LUT P6, RZ, R144, 0xff00, RZ, 0xc0, !PT ;  /* 0x0000ff0090ff7812 */ /* 0x000fe200078cc0ff */
[----:B------:R-:W-:Y:S01]  /*42a0*/  FFMA.FTZ R129, R177, R129, R130 ;  /* 0x00000081b1817223 */ /* 0x000fe20000010082 */
        /* <DEDUP_REMOVED lines=14> */
[----:B------:R-:W-:Y:S01]  /*4390*/  F2FP.F16.F32.PACK_AB R135, RZ, R135 ;  /* 0x00000087ff87723e */ /* 0x000fe200000000ff */
[----:B------:R-:W-:Y:S01]  /*43a0*/  FADD.FTZ R186, R13, R186 ;  /* 0x000000ba0dba7221 */ /* 0x000fe20000010000 */
[----:B------:R-:W-:Y:S01]  /*43b0*/  PRMT R131, R132, 0x7610, R131 ;  /* 0x0000761084837816 */ /* 0x000fe20000000083 */
[----:B------:R-:W-:-:S04]  /*43c0*/  FMUL.FTZ R128, R126, R128 ;  /* 0x000000807e807220 */ /* 0x000fc80000410000 */
[----:B------:R-:W-:-:S04]  /*43d0*/  FMUL.FTZ R128, R128, UR13 ;  /* 0x0000000d80807c20 */ /* 0x000fc80008410000 */
[----:B------:R-:W-:Y:S02]  /*43e0*/  @P6 HADD2.F32 R133, -RZ, R133.H0_H0 ;  /* 0x20000085ff856230 */ /* 0x000fe40000004100 */
[----:B------:R-:W-:-:S03]  /*43f0*/  FMUL.FTZ R130, R74, R128 ;  /* 0x000000804a827220 */ /* 0x000fc60000410000 */
[----:B------:R-:W-:Y:S02]  /*4400*/  @P6 FMUL.FTZ R129, R133, R128 ;  /* 0x0000008085816220 */ /* 0x000fe40000410000 */
[----:B------:R-:W-:Y:S02]  /*4410*/  FSEL R130, R130, RZ, P6 ;  /* 0x000000ff82827208 */ /* 0x000fe40003000000 */
[----:B------:R-:W-:Y:S01]  /*4420*/  PRMT R133, R183, 0x7610, R133 ;  /* 0x00007610b7857816 */ /* 0x000fe20000000085 */
[----:B------:R-:W-:Y:S01]  /*4430*/  FADD.FTZ R141, R14, R129 ;  /* 0x000000810e8d7221 */ /* 0x000fe20000010000 */
[----:B------:R-:W-:Y:S02]  /*4440*/  F2FP.F16.F32.PACK_AB R130, RZ, R130 ;  /* 0x00000082ff82723e */ /* 0x000fe400000000ff */
[----:B------:R-:W-:Y:S01]  /*4450*/  PRMT R14, R135, 0x7610, R14 ;  /* 0x00007610870e7816 */ /* 0x000fe2000000000e */
[----:B------:R-:W-:Y:S06]  /*4460*/  BRA `(.L_x_8543) ;  /* 0x0000000000e07947 */ /* 0x000fec0003800000 */
.L_x_8542:
        /* <DEDUP_REMOVED lines=8> */
[----:B------:R-:W-:-:S03]  /*44f0*/  @P6 HADD2.F32 R134, -RZ, R132.H0_H0 ;  /* 0x20000084ff866230 */ /* 0x000fc60000004100 */
[-C--:B------:R-:W-:Y:S02]  /*4500*/  FMUL.FTZ R132, R72, R135.reuse ;  /* 0x0000008748847220 */ /* 0x080fe40000410000 */
[----:B------:R-:W-:Y:S01]  /*4510*/  @P6 FMUL.FTZ R131, R134, R135 ;  /* 0x0000008786836220 */ /* 0x000fe20000410000 */
[----:B------:R-:W-:Y:S02]  /*4520*/  FFMA.FTZ R134, R178, R129, R130 ;  /* 0x00000081b2867223 */ /* 0x000fe40000010082 */
[----:B------:R-:W-:Y:S02]  /*4530*/  FSEL R132, R132, RZ, P6 ;  /* 0x000000ff84847208 */ /* 0x000fe40003000000 */
[----:B------:R-:W-:Y:S01]  /*4540*/  LOP3.LUT P6, RZ, R144, 0xff00, RZ, 0xc0, !PT ;  /* 0x0000ff0090ff7812 */ /* 0x000fe200078cc0ff */
[----:B------:R-:W-:Y:S01]  /*4550*/  FADD.FTZ R134, R179, -R134 ;  /* 0x80000086b3867221 */ /* 0x000fe20000010000 */
[----:B------:R-:W-:-:S03]  /*4560*/  F2FP.F16.F32.PACK_AB R132, RZ, R132 ;  /* 0x00000084ff84723e */ /* 0x000fc600000000ff */
[----:B------:R-:W-:-:S04]  /*4570*/  FMUL.FTZ R135, R141, R134 ;  /* 0x000000868d877220 */ /* 0x000fc80000410000 */
[----:B------:R-:W-:-:S04]  /*4580*/  FMUL.FTZ R134, R128, R135 ;  /* 0x0000008780867220 */ /* 0x000fc80000410000 */
[----:B------:R-:W-:Y:S02]  /*4590*/  @P6 HADD2.F32 R183, -RZ, R187.H0_H0 ;  /* 0x200000bbffb76230 */ /* 0x000fe40000004100 */
        /* <DEDUP_REMOVED lines=11> */
[----:B------:R-:W-:Y:S01]  /*4650*/  F2FP.F16.F32.PACK_AB R135, RZ, R135 ;  /* 0x00000087ff87723e */ /* 0x000fe200000000ff */
[----:B------:R-:W-:-:S02]  /*4660*/  FMUL.FTZ R141, R141, R130 ;  /* 0x000000828d8d7220 */ /* 0x000fc40000410000 */
[C---:B------:R-:W-:Y:S02]  /*4670*/  FMUL.FTZ R134, R128.reuse, R183 ;  /* 0x000000b780867220 */ /* 0x040fe40000410000 */
[----:B------:R-:W-:Y:S02]  /*4680*/  FMUL.FTZ R128, R128, R141 ;  /* 0x0000008d80807220 */ /* 0x000fe40000410000 */
[----:B------:R-:W-:Y:S02]  /*4690*/  FMUL.FTZ R183, R134, UR13 ;  /* 0x0000000d86b77c20 */ /* 0x000fe40008410000 */
[----:B------:R-:W-:Y:S02]  /*46a0*/  FMUL.FTZ R130, R128, UR13 ;  /* 0x0000000d80827c20 */ /* 0x000fe40008410000 */
[----:B------:R-:W-:Y:S02]  /*46b0*/  @P6 HADD2.F32 R188, -RZ, R133.H0_H0 ;  /* 0x20000085ffbc6230 */ /* 0x000fe40000004100 */
[-C--:B------:R-:W-:Y:S01]  /*46c0*/  FMUL.FTZ R134, R74, R183.reuse ;  /* 0x000000b74a867220 */ /* 0x080fe20000410000 */
[----:B------:R-:W-:Y:S01]  /*46d0*/  MOV R133, RZ ;  /* 0x000000ff00857202 */ /* 0x000fe20000000f00 */
[----:B------:R-:W-:Y:S01]  /*46e0*/  FMUL.FTZ R128, R75, R130 ;  /* 0x000000824b807220 */ /* 0x000fe20000410000 */
[----:B------:R-:W-:-:S02]  /*46f0*/  @P6 FMUL.FTZ R133, R188, R183 ;  /* 0x000000b7bc856220 */ /* 0x000fc40000410000 */
[----:B------:R-:W-:Y:S01]  /*4700*/  FSEL R183, R134, RZ, P6 ;  /* 0x000000ff86b77208 */ /* 0x000fe20003000000 */
[----:B------:R-:W-:Y:S01]  /*4710*/  HFMA2 R188, -RZ, RZ, 0, 0 ;  /* 0x00000000ffbc7431 */ /* 0x000fe200000001ff */
[----:B------:R-:W-:Y:S01]  /*4720*/  ISETP.GE.U32.AND P6, PT, R144, 0x1000000, PT ;  /* 0x010000009000780c */ /* 0x000fe20003fc6070 */
[----:B------:R-:W-:Y:S01]  /*4730*/  FADD.FTZ R134, R12, R131 ;  /* 0x000000830c867221 */ /* 0x000fe20000010000 */
[----:B------:R-:W-:Y:S01]  /*4740*/  F2FP.F16.F32.PACK_AB R183, RZ, R183 ;  /* 0x000000b7ffb7723e */ /* 0x000fe200000000ff */
[----:B------:R-:W-:Y:S01]  /*4750*/  FADD.FTZ R141, R14, R133 ;  /* 0x000000850e8d7221 */ /* 0x000fe20000010000 */
[----:B------:R-:W-:Y:S02]  /*4760*/  FSEL R128, R128, RZ, P6 ;  /* 0x000000ff80807208 */ /* 0x000fe40003000000 */
[----:B------:R-:W-:Y:S02]  /*4770*/  PRMT R131, R132, 0x7610, R131 ;  /* 0x0000761084837816 */ /* 0x000fe40000000083 */
[----:B------:R-:W-:-:S02]  /*4780*/  F2FP.F16.F32.PACK_AB R128, RZ, R128 ;  /* 0x00000080ff80723e */ /* 0x000fc400000000ff */
[----:B------:R-:W-:Y:S02]  /*4790*/  PRMT R14, R135, 0x7610, R14 ;  /* 0x00007610870e7816 */ /* 0x000fe4000000000e */
[----:B------:R-:W-:Y:S01]  /*47a0*/  PRMT R133, R128, 0x7610, R133 ;  /* 0x0000761080857816 */ /* 0x000fe20000000085 */
[----:B------:R-:W-:-:S05]  /*47b0*/  @P6 HADD2.F32 R129, -RZ, R187.H1_H1 ;  /* 0x300000bbff816230 */ /* 0x000fca0000004100 */
[----:B------:R-:W-:Y:S01]  /*47c0*/  @P6 FMUL.FTZ R188, R129, R130 ;  /* 0x0000008281bc6220 */ /* 0x000fe20000410000 */
[----:B------:R-:W-:-:S03]  /*47d0*/  PRMT R130, R183, 0x7610, R130 ;  /* 0x00007610b7827816 */ /* 0x000fc60000000082 */
[----:B------:R-:W-:-:S07]  /*47e0*/  FADD.FTZ R188, R15, R188 ;  /* 0x000000bc0fbc7221 */ /* 0x000fce0000010000 */
.L_x_8543:
        /* <DEDUP_REMOVED lines=16> */
.L_x_8524:
        /* <DEDUP_REMOVED lines=20> */
[----:B------:R-:W-:Y:S01]  /*4a30*/  F2F.F16.F32 R183, R183 ;  /* 0x000000b700b77304 */ /* 0x000fe20000200800 */
[----:B--2---:R-:W-:-:S05]  /*4a40*/  @P0 MOV R134, R132 ;  /* 0x0000008400860202 */ /* 0x004fca0000000f00 */
[----:B------:R-:W-:-:S05]  /*4a50*/  @P0 HADD2.F32 R134, -RZ, R134.H0_H0 ;  /* 0x20000086ff860230 */ /* 0x000fca0000004100 */
        /* <DEDUP_REMOVED lines=8> */
[----:B------:R-:W-:-:S03]  /*4ae0*/  MOV R132, RZ ;  /* 0x000000ff00847202 */ /* 0x000fc60000000f00 */
[----:B------:R-:W-:Y:S01]  /*4af0*/  @P0 HADD2.F32 R134, -RZ, R134.H0_H0 ;  /* 0x20000086ff860230 */ /* 0x000fe20000004100 */
[----:B------:R-:W-:-:S04]  /*4b00*/  FSEL R188, R186, RZ, P0 ;  /* 0x000000ffbabc7208 */ /* 0x000fc80000000000 */
        /* <DEDUP_REMOVED lines=12> */
[----:B------:R-:W-:-:S03]  /*4bd0*/  FMUL.FTZ R135, R135, UR13 ;  /* 0x0000000d87877c20 */ /* 0x000fc60008410000 */
[----:B------:R-:W-:Y:S02]  /*4be0*/  @P0 HADD2.F32 R134, -RZ, R134.H0_H0 ;  /* 0x20000086ff860230 */ /* 0x000fe40000004100 */
[-C--:B------:R-:W-:Y:S01]  /*4bf0*/  FMUL.FTZ R186, R106, R135.reuse ;  /* 0x000000876aba7220 */ /* 0x080fe20000410000 */
[----:B------:R-:W-:Y:S02]  /*4c00*/  FMUL.FTZ R192, R187, UR13 ;  /* 0x0000000dbbc07c20 */ /* 0x000fe40008410000 */
[----:B------:R0:W1:Y:S01]  /*4c10*/  F2F.F16.F32 R187, R188 ;  /* 0x000000bc00bb7304 */ /* 0x0000620000200800 */
[----:B------:R-:W-:Y:S01]  /*4c20*/  @P0 FMUL.FTZ R189, R134, R135 ;  /* 0x0000008786bd0220 */ /* 0x000fe20000410000 */
[----:B------:R-:W-:Y:S01]  /*4c30*/  FMUL.FTZ R134, R107, R192 ;  /* 0x000000c06b867220 */ /* 0x000fe20000410000 */
[----:B------:R-:W-:Y:S02]  /*4c40*/  FSEL R190, R186, RZ, P0 ;  /* 0x000000ffbabe7208 */ /* 0x000fe40000000000 */
[----:B------:R-:W-:Y:S01]  /*4c50*/  ISETP.GE.U32.AND P0, PT, R138, 0x1000000, PT ;  /* 0x010000008a00780c */ /* 0x000fe20003f06070 */
[----:B------:R-:W-:-:S03]  /*4c60*/  FADD.FTZ R30, R30, R189 ;  /* 0x000000bd1e1e7221 */ /* 0x000fc60000010000 */
[----:B------:R-:W-:Y:S01]  /*4c70*/  FSEL R191, R134, RZ, P0 ;  /* 0x000000ff86bf7208 */ /* 0x000fe20000000000 */
[----:B------:R-:W-:Y:S01]  /*4c80*/  F2F.F16.F32 R190, R190 ;  /* 0x000000be00be7304 */ /* 0x000fe20000200800 */
[----:B------:R-:W2:Y:S01]  /*4c90*/  LDC.64 R134, c[0x0][0x468] ;  /* 0x00011a00ff867b82 */ /* 0x000ea20000000a00 */
[----:B0-----:R-:W-:Y:S01]  /*4ca0*/  MOV R188, RZ ;  /* 0x000000ff00bc7202 */ /* 0x001fe20000000f00 */
[----:B-1----:R-:W-:-:S05]  /*4cb0*/  IMAD.WIDE.U32 R186, R187, 0x10000, RZ ;  /* 0x00010000bbba7825 */ /* 0x002fca00078e00ff */
[----:B------:R-:W0:Y:S01]  /*4cc0*/  F2F.F16.F32 R191, R191 ;  /* 0x000000bf00bf7304 */ /* 0x000e220000200800 */
[----:B------:R-:W-:Y:S02]  /*4cd0*/  @P0 SHF.R.U32.HI R133, RZ, 0x10, R133 ;  /* 0x00000010ff850819 */ /* 0x000fe40000011685 */
[----:B------:R-:W-:-:S03]  /*4ce0*/  LOP3.LUT R186, R186, R183, RZ, 0xfc, !PT ;  /* 0x000000b7baba7212 */ /* 0x000fc600078efcff */
[----:B------:R-:W-:-:S05]  /*4cf0*/  @P0 HADD2.F32 R133, -RZ, R133.H0_H0 ;  /* 0x20000085ff850230 */ /* 0x000fca0000004100 */
[----:B------:R-:W-:Y:S01]  /*4d00*/  @P0 FMUL.FTZ R188, R133, R192 ;  /* 0x000000c085bc0220 */ /* 0x000fe20000410000 */
[----:B0-----:R-:W-:-:S03]  /*4d10*/  SHF.L.U32 R193, R191, 0x10, RZ ;  /* 0x00000010bfc17819 */ /* 0x001fc600000006ff */
[----:B------:R-:W-:Y:S01]  /*4d20*/  FADD.FTZ R31, R31, R188 ;  /* 0x000000bc1f1f7221 */ /* 0x000fe20000010000 */
[C---:B--2---:R-:W-:Y:S01]  /*4d30*/  IMAD.WIDE.U32 R134, R137.reuse, 0x8, R134 ;  /* 0x0000000889867825 */ /* 0x044fe200078e0086 */
[----:B------:R-:W-:Y:S02]  /*4d40*/  IADD3 R137, PT, PT, R137, 0x80, RZ ;  /* 0x0000008089897810 */ /* 0x000fe40007ffe0ff */
[----:B------:R-:W-:-:S05]  /*4d50*/  LOP3.LUT R187, R187, R193, R190, 0xfe, !PT ;  /* 0x000000c1bbbb7212 */ /* 0x000fca00078efebe */
[----:B------:R0:W-:Y:S02]  /*4d60*/  STG.E.64 desc[UR8][R134.64], R186 ;  /* 0x000000ba86007986 */ /* 0x0001e4000c101b08 */
.L_x_8546:
[----:B------:R-:W-:Y:S05]  /*4d70*/  BSYNC.RECONVERGENT B1 ;  /* 0x0000000000017941 */ /* 0x000fea0003800200 */
.L_x_8545:
        /* <DEDUP_REMOVED lines=69> */
.L_x_8548:
[----:B------:R-:W-:Y:S05]  /*51d0*/  BSYNC.RECONVERGENT B1 ;  /* 0x0000000000017941 */ /* 0x000fea0003800200 */
.L_x_8547:
        /* <DEDUP_REMOVED lines=69> */
.L_x_8550:
[----:B------:R-:W-:Y:S05]  /*5630*/  BSYNC.RECONVERGENT B1 ;  /* 0x0000000000017941 */ /* 0x000fea0003800200 */
.L_x_8549:
        /* <DEDUP_REMOVED lines=18> */
[----:B---3--:R-:W-:-:S05]  /*5760*/  @P0 MOV R134, R132 ;  /* 0x0000008400860202 */ /* 0x008fca0000000f00 */
        /* <DEDUP_REMOVED lines=50> */
.L_x_8552:
[----:B------:R-:W-:Y:S05]  /*5a90*/  BSYNC.RECONVERGENT B1 ;  /* 0x0000000000017941 */ /* 0x000fea0003800200 */
.L_x_8551:
        /* <DEDUP_REMOVED lines=15> */
[----:B------:R-:W-:Y:S01]  /*5b90*/  F2F.F16.F32 R183, R183 ;  /* 0x000000b700b77304 */ /* 0x000fe20000200800 */
[----:B----4-:R-:W-:-:S05]  /*5ba0*/  @P0 MOV R131, R132 ;  /* 0x0000008400830202 */ /* 0x010fca0000000f00 */
[----:B------:R-:W-:-:S05]  /*5bb0*/  @P0 HADD2.F32 R131, -RZ, R131.H0_H0 ;  /* 0x20000083ff830230 */ /* 0x000fca0000004100 */
[----:B------:R-:W-:Y:S01]  /*5bc0*/  @P0 FMUL.FTZ R135, R131, R134 ;  /* 0x0000008683870220 */ /* 0x000fe20000410000 */
[----:B------:R-:W-:Y:S01]  /*5bd0*/  LOP3.LUT P0, RZ, R144, 0xff00, RZ, 0xc0, !PT ;  /* 0x0000ff0090ff7812 */ /* 0x000fe2000780c0ff */
[----:B------:R-:W-:Y:S02]  /*5be0*/  FFMA.FTZ R131, R141, R186, R121 ;  /* 0x000000ba8d837223 */ /* 0x000fe40000010079 */
[----:B------:R-:W-:Y:S02]  /*5bf0*/  FADD.FTZ R12, R12, R135 ;  /* 0x000000870c0c7221 */ /* 0x000fe40000010000 */
[----:B------:R-:W-:-:S04]  /*5c00*/  FMUL.FTZ R131, R131, R128 ;  /* 0x0000008083837220 */ /* 0x000fc80000410000 */
[----:B------:R-:W-:-:S04]  /*5c10*/  FMUL.FTZ R134, R131, UR13 ;  /* 0x0000000d83867c20 */ /* 0x000fc80008410000 */
[----:B------:R-:W-:Y:S02]  /*5c20*/  @P0 SHF.R.U64 R186, R132, 0x10, R133 ;  /* 0x0000001084ba0819 */ /* 0x000fe40000001285 */
[----:B------:R-:W-:-:S03]  /*5c30*/  MOV R132, RZ ;  /* 0x000000ff00847202 */ /* 0x000fc60000000f00 */
[----:B------:R-:W-:Y:S02]  /*5c40*/  @P0 HADD2.F32 R131, -RZ, R186.H0_H0 ;  /* 0x200000baff830230 */ /* 0x000fe40000004100 */
[----:B------:R-:W-:-:S03]  /*5c50*/  FMUL.FTZ R186, R73, R134 ;  /* 0x0000008649ba7220 */ /* 0x000fc60000410000 */
[----:B------:R-:W-:Y:S02]  /*5c60*/  @P0 FMUL.FTZ R132, R131, R134 ;  /* 0x0000008683840220 */ /* 0x000fe40000410000 */
[----:B------:R-:W-:Y:S01]  /*5c70*/  FSEL R186, R186, RZ, P0 ;  /* 0x000000ffbaba7208 */ /* 0x000fe20000000000 */
[-CC-:B------:R-:W-:Y:S01]  /*5c80*/  FFMA.FTZ R131, R177, R129.reuse, R130.reuse ;  /* 0x00000081b1837223 */ /* 0x180fe20000010082 */
[----:B------:R-:W-:Y:S01]  /*5c90*/  LOP3.LUT P0, RZ, R144, 0xff0000, RZ, 0xc0, !PT ;  /* 0x00ff000090ff7812 */ /* 0x000fe2000780c0ff */
[----:B------:R-:W-:Y:S01]  /*5ca0*/  FFMA.FTZ R130, R184, R129, R130 ;  /* 0x00000081b8827223 */ /* 0x000fe20000010082 */
[----:B------:R-:W-:Y:S01]  /*5cb0*/  FADD.FTZ R13, R13, R132 ;  /* 0x000000840d0d7221 */ /* 0x000fe20000010000 */
[----:B------:R-:W-:Y:S02]  /*5cc0*/  FADD.FTZ R129, R182, -R131 ;  /* 0x80000083b6817221 */ /* 0x000fe40000010000 */
[----:B------:R-:W-:Y:S02]  /*5cd0*/  FADD.FTZ R130, R181, -R130 ;  /* 0x80000082b5827221 */ /* 0x000fe40000010000 */
[----:B------:R-:W-:-:S02]  /*5ce0*/  FFMA.FTZ R129, R141, R129, R122 ;  /* 0x000000818d817223 */ /* 0x000fc4000001007a */
[----:B------:R-:W-:Y:S02]  /*5cf0*/  FFMA.FTZ R141, R141, R130, R123 ;  /* 0x000000828d8d7223 */ /* 0x000fe4000001007b */
[-C--:B------:R-:W-:Y:S02]  /*5d00*/  FMUL.FTZ R130, R129, R128.reuse ;  /* 0x0000008081827220 */ /* 0x080fe40000410000 */
[----:B------:R-:W-:Y:S01]  /*5d10*/  @P0 MOV R129, R133 ;  /* 0x0000008500810202 */ /* 0x000fe20000000f00 */
[----:B------:R-:W-:Y:S01]  /*5d20*/  FMUL.FTZ R134, R141, R128 ;  /* 0x000000808d867220 */ /* 0x000fe20000410000 */
[----:B------:R-:W-:Y:S01]  /*5d30*/  FMUL.FTZ R131, R130, UR13 ;  /* 0x0000000d82837c20 */ /* 0x000fe20008410000 */
[----:B------:R-:W-:Y:S01]  /*5d40*/  HFMA2 R141, -RZ, RZ, 0, 0 ;  /* 0x00000000ff8d7431 */ /* 0x000fe200000001ff */
[----:B------:R-:W0:Y:S01]  /*5d50*/  F2F.F16.F32 R130, R186 ;  /* 0x000000ba00827304 */ /* 0x000e220000200800 */
[----:B------:R-:W-:Y:S02]  /*5d60*/  @P0 HADD2.F32 R128, -RZ, R129.H0_H0 ;  /* 0x20000081ff800230 */ /* 0x000fe40000004100 */
[----:B------:R-:W-:Y:S01]  /*5d70*/  FMUL.FTZ R129, R74, R131 ;  /* 0x000000834a817220 */ /* 0x000fe20000410000 */
[----:B------:R-:W-:-:S02]  /*5d80*/  FMUL.FTZ R188, R134, UR13 ;  /* 0x0000000d86bc7c20 */ /* 0x000fc40008410000 */
[----:B------:R-:W-:Y:S02]  /*5d90*/  @P0 FMUL.FTZ R141, R128, R131 ;  /* 0x00000083808d0220 */ /* 0x000fe40000410000 */
[----:B------:R-:W-:Y:S01]  /*5da0*/  FMUL.FTZ R128, R75, R188 ;  /* 0x000000bc4b807220 */ /* 0x000fe20000410000 */
[----:B------:R-:W-:Y:S02]  /*5db0*/  FSEL R134, R129, RZ, P0 ;  /* 0x000000ff81867208 */ /* 0x000fe40000000000 */
[----:B------:R-:W-:Y:S01]  /*5dc0*/  ISETP.GE.U32.AND P0, PT, R144, 0x1000000, PT ;  /* 0x010000009000780c */ /* 0x000fe20003f06070 */
[----:B------:R-:W-:-:S03]  /*5dd0*/  FADD.FTZ R14, R14, R141 ;  /* 0x0000008d0e0e7221 */ /* 0x000fc60000010000 */
[----:B------:R-:W-:Y:S01]  /*5de0*/  FSEL R187, R128, RZ, P0 ;  /* 0x000000ff80bb7208 */ /* 0x000fe20000000000 */
[----:B------:R-:W-:Y:S01]  /*5df0*/  F2F.F16.F32 R134, R134 ;  /* 0x0000008600867304 */ /* 0x000fe20000200800 */
[----:B------:R-:W1:Y:S01]  /*5e00*/  LDC.64 R128, c[0x0][0x468] ;  /* 0x00011a00ff807b82 */ /* 0x000e620000000a00 */
[----:B0-----:R-:W-:-:S03]  /*5e10*/  IMAD.WIDE.U32 R130, R130, 0x10000, RZ ;  /* 0x0001000082827825 */ /* 0x001fc600078e00ff */
[----:B------:R-:W-:-:S03]  /*5e20*/  LOP3.LUT R130, R130, R183, RZ, 0xfc, !PT ;  /* 0x000000b782827212 */ /* 0x000fc600078efcff */
[----:B------:R-:W0:Y:S01]  /*5e30*/  F2F.F16.F32 R187, R187 ;  /* 0x000000bb00bb7304 */ /* 0x000e220000200800 */
[----:B------:R-:W-:-:S05]  /*5e40*/  @P0 SHF.R.U32.HI R133, RZ, 0x10, R133 ;  /* 0x00000010ff850819 */ /* 0x000fca0000011685 */
[----:B------:R-:W-:Y:S01]  /*5e50*/  @P0 HADD2.F32 R133, -RZ, R133.H0_H0 ;  /* 0x20000085ff850230 */ /* 0x000fe20000004100 */
        /* <DEDUP_REMOVED lines=8> */
.L_x_8544:
[----:B------:R-:W-:Y:S04]  /*5ee0*/  BSSY.RECONVERGENT B1, `(.L_x_8553) ;  /* 0x0000048000017945 */ /* 0x000fe80003800200 */
[----:B------:R-:W-:Y:S05]  /*5ef0*/  @!P1 BRA `(.L_x_8554) ;  /* 0x0000000400189947 */ /* 0x000fea0003800000 */
[----:B------:R-:W0:Y:S02]  /*5f00*/  LDC.64 R124, c[0x0][0x390] ;  /* 0x0000e400ff7c7b82 */ /* 0x000e240000000a00 */
[----:B0-----:R-:W-:-:S06]  /*5f10*/  IMAD.WIDE.U32 R132, R137, 0x8, R124 ;  /* 0x0000000889847825 */ /* 0x001fcc00078e007c */
[----:B------:R-:W2:Y:S01]  /*5f20*/  LDG.E.64 R132, desc[UR8][R132.64] ;  /* 0x0000000884847981 */ /* 0x000ea2000c1e1b00 */
[----:B------:R-:W-:Y:S01]  /*5f30*/  FFMA.FTZ R125, R3, R129, R130 ;  /* 0x00000081037d7223 */ /* 0x000fe20000010082 */
[----:B------:R-:W-:Y:S01]  /*5f40*/  LOP3.LUT P0, RZ, R138, 0xff, RZ, 0xc0, !PT ;  /* 0x000000ff8aff7812 */ /* 0x000fe2000780c0ff */
[----:B------:R-:W-:Y:S02]  /*5f50*/  HFMA2 R131, -RZ, RZ, 0, 0 ;  /* 0x00000000ff837431 */ /* 0x000fe400000001ff */
[----:B------:R-:W-:Y:S01]  /*5f60*/  FADD.FTZ R125, R150, -R125 ;  /* 0x8000007d967d7221 */ /* 0x000fe20000010000 */
[----:B------:R-:W-:-:S03]  /*5f70*/  HFMA2 R183, -RZ, RZ, 0, 0 ;  /* 0x00000000ffb77431 */ /* 0x000fc600000001ff */
[----:B------:R-:W-:-:S04]  /*5f80*/  FFMA.FTZ R124, R141, R125, R8 ;  /* 0x0000007d8d7c7223 */ /* 0x000fc80000010008 */
[----:B------:R-:W-:-:S04]  /*5f90*/  FMUL.FTZ R126, R124, R128 ;  /* 0x000000807c7e7220 */ /* 0x000fc80000410000 */
[----:B------:R-:W-:-:S04]  /*5fa0*/  FMUL.FTZ R126, R126, UR13 ;  /* 0x0000000d7e7e7c20 */ /* 0x000fc80008410000 */
[----:B------:R-:W-:-:S05]  /*5fb0*/  FMUL.FTZ R127, R104, R126 ;  /* 0x0000007e687f7220 */ /* 0x000fca0000410000 */
[----:B------:R-:W-:-:S04]  /*5fc0*/  FSEL R192, R127, RZ, P0 ;  /* 0x000000ff7fc07208 */ /* 0x000fc80000000000 */
[----:B------:R-:W-:Y:S01]  /*5fd0*/  F2F.F16.F32 R193, R192 ;  /* 0x000000c000c17304 */ /* 0x000fe20000200800 */
[----:B--2---:R-:W-:-:S05]  /*5fe0*/  @P0 MOV R125, R132 ;  /* 0x00000084007d0202 */ /* 0x004fca0000000f00 */
[----:B------:R-:W-:-:S05]  /*5ff0*/  @P0 HADD2.F32 R125, -RZ, R125.H0_H0 ;  /* 0x2000007dff7d0230 */ /* 0x000fca0000004100 */
[----:B------:R-:W-:Y:S01]  /*6000*/  @P0 FMUL.FTZ R131, R126, R125 ;  /* 0x0000007d7e830220 */ /* 0x000fe20000410000 */
[----:B------:R-:W-:Y:S01]  /*6010*/  LOP3.LUT P0, RZ, R138, 0xff00, RZ, 0xc0, !PT ;  /* 0x0000ff008aff7812 */ /* 0x000fe2000780c0ff */
[----:B------:R-:W-:Y:S02]  /*6020*/  FFMA.FTZ R126, R146, R129, R130 ;  /* 0x00000081927e7223 */ /* 0x000fe40000010082 */
[----:B------:R-:W-:Y:S02]  /*6030*/  FADD.FTZ R28, R28, R131 ;  /* 0x000000831c1c7221 */ /* 0x000fe40000010000 */
[----:B------:R-:W-:-:S04]  /*6040*/  FADD.FTZ R126, R147, -R126 ;  /* 0x8000007e937e7221 */ /* 0x000fc80000010000 */
[----:B------:R-:W-:-:S04]  /*6050*/  FFMA.FTZ R125, R141, R126, R9 ;  /* 0x0000007e8d7d7223 */ /* 0x000fc80000010009 */
[----:B------:R-:W-:Y:S01]  /*6060*/  FMUL.FTZ R127, R125, R128 ;  /* 0x000000807d7f7220 */ /* 0x000fe20000410000 */
[----:B------:R-:W-:Y:S02]  /*6070*/  @P0 SHF.R.U64 R126, R132, 0x10, R133 ;  /* 0x00000010847e0819 */ /* 0x000fe40000001285 */
[----:B------:R-:W-:Y:S01]  /*6080*/  MOV R132, RZ ;  /* 0x000000ff00847202 */ /* 0x000fe20000000f00 */
[----:B------:R-:W-:Y:S02]  /*6090*/  FMUL.FTZ R127, R127, UR13 ;  /* 0x0000000d7f7f7c20 */ /* 0x000fe40008410000 */
[----:B------:R-:W-:Y:S02]  /*60a0*/  @P0 HADD2.F32 R126, -RZ, R126.H0_H0 ;  /* 0x2000007eff7e0230 */ /* 0x000fe40000004100 */
[----:B------:R-:W-:-:S03]  /*60b0*/  FMUL.FTZ R134, R105, R127 ;  /* 0x0000007f69867220 */ /* 0x000fc60000410000 */
[----:B------:R-:W-:Y:S01]  /*60c0*/  @P0 FMUL.FTZ R132, R127, R126 ;  /* 0x0000007e7f840220 */ /* 0x000fe20000410000 */
[-CC-:B------:R-:W-:Y:S01]  /*60d0*/  FFMA.FTZ R127, R145, R129.reuse, R130.reuse ;  /* 0x00000081917f7223 */ /* 0x180fe20000010082 */
[----:B------:R-:W-:Y:S01]  /*60e0*/  FSEL R186, R134, RZ, P0 ;  /* 0x000000ff86ba7208 */ /* 0x000fe20000000000 */
[----:B------:R-:W-:Y:S01]  /*60f0*/  FFMA.FTZ R134, R148, R129, R130 ;  /* 0x0000008194867223 */ /* 0x000fe20000010082 */
[----:B------:R-:W-:Y:S01]  /*6100*/  LOP3.LUT P0, RZ, R138, 0xff0000, RZ, 0xc0, !PT ;  /* 0x00ff00008aff7812 */ /* 0x000fe2000780c0ff */
[----:B------:R-:W-:Y:S01]  /*6110*/  FADD.FTZ R127, R152, -R127 ;  /* 0x8000007f987f7221 */ /* 0x000fe20000010000 */
[----:B------:R-:W-:Y:S01]  /*6120*/  FADD.FTZ R29, R29, R132 ;  /* 0x000000841d1d7221 */ /* 0x000fe20000010000 */
[----:B------:R-:W-:Y:S01]  /*6130*/  FADD.FTZ R134, R149, -R134 ;  /* 0x8000008695867221 */ /* 0x000fe20000010000 */
[----:B------:R-:W0:Y:S01]  /*6140*/  F2F.F16.F32 R186, R186 ;  /* 0x000000ba00ba7304 */ /* 0x000e220000200800 */
[C---:B------:R-:W-:Y:S02]  /*6150*/  FFMA.FTZ R126, R141.reuse, R127, R10 ;  /* 0x0000007f8d7e7223 */ /* 0x040fe4000001000a */
[----:B------:R-:W-:-:S02]  /*6160*/  FFMA.FTZ R127, R141, R134, R11 ;  /* 0x000000868d7f7223 */ /* 0x000fc4000001000b */
[-C--:B------:R-:W-:Y:S02]  /*6170*/  FMUL.FTZ R135, R126, R128.reuse ;  /* 0x000000807e877220 */ /* 0x080fe40000410000 */
[----:B------:R-:W-:Y:S02]  /*6180*/  FMUL.FTZ R188, R127, R128 ;  /* 0x000000807fbc7220 */ /* 0x000fe40000410000 */
[----:B------:R-:W-:Y:S01]  /*6190*/  @P0 MOV R134, R133 ;  /* 0x0000008500860202 */ /* 0x000fe20000000f00 */
[----:B------:R-:W-:Y:S01]  /*61a0*/  FMUL.FTZ R135, R135, UR13 ;  /* 0x0000000d87877c20 */ /* 0x000fe20008410000 */
[----:B------:R-:W-:Y:S02]  /*61b0*/  FMUL.FTZ R196, R188, UR13 ;  /* 0x0000000dbcc47c20 */ /* 0x000fe40008410000 */
[----:B------:R-:W1:Y:S01]  /*61c0*/  LDC.64 R188, c[0x0][0x478] ;  /* 0x00011e00ffbc7b82 */ /* 0x000e620000000a00 */
[----:B------:R-:W-:Y:S02]  /*61d0*/  @P0 HADD2.F32 R134, -RZ, R134.H0_H0 ;  /* 0x20000086ff860230 */ /* 0x000fe40000004100 */
[----:B------:R-:W-:Y:S01]  /*61e0*/  FMUL.FTZ R187, R106, R135 ;  /* 0x000000876abb7220 */ /* 0x000fe20000410000 */
[----:B------:R-:W-:-:S02]  /*61f0*/  FMUL.FTZ R190, R107, R196 ;  /* 0x000000c46bbe7220 */ /* 0x000fc40000410000 */
[----:B------:R-:W-:Y:S02]  /*6200*/  @P0 FMUL.FTZ R183, R135, R134 ;  /* 0x0000008687b70220 */ /* 0x000fe40000410000 */
[----:B------:R-:W-:Y:S01]  /*6210*/  FSEL R194, R187, RZ, P0 ;  /* 0x000000ffbbc27208 */ /* 0x000fe20000000000 */
[----:B------:R-:W2:Y:S01]  /*6220*/  LDC.64 R134, c[0x0][0x468] ;  /* 0x00011a00ff867b82 */ /* 0x000ea20000000a00 */
[----:B------:R-:W-:Y:S01]  /*6230*/  ISETP.GE.U32.AND P0, PT, R138, 0x1000000, PT ;  /* 0x010000008a00780c */ /* 0x000fe20003f06070 */
[----:B0-----:R-:W-:-:S04]  /*6240*/  IMAD.WIDE.U32 R186, R186, 0x10000, RZ ;  /* 0x00010000baba7825 */ /* 0x001fc800078e00ff */
[----:B------:R-:W-:Y:S01]  /*6250*/  FADD.FTZ R30, R30, R183 ;  /* 0x000000b71e1e7221 */ /* 0x000fe20000010000 */
[----:B------:R-:W-:Y:S01]  /*6260*/  FSEL R190, R190, RZ, P0 ;  /* 0x000000ffbebe7208 */ /* 0x000fe20000000000 */
[----:B------:R-:W-:Y:S01]  /*6270*/  F2F.F16.F32 R194, R194 ;  /* 0x000000c200c27304 */ /* 0x000fe20000200800 */
[----:B------:R-:W-:-:S07]  /*6280*/  LOP3.LUT R186, R186, R193, RZ, 0xfc, !PT ;  /* 0x000000c1baba7212 */ /* 0x000fce00078efcff */
[----:B------:R-:W0:Y:S01]  /*6290*/  F2F.F16.F32 R190, R190 ;  /* 0x000000be00be7304 */ /* 0x000e220000200800 */
[----:B------:R-:W-:Y:S01]  /*62a0*/  @P0 SHF.R.U32.HI R133, RZ, 0x10, R133 ;  /* 0x00000010ff850819 */ /* 0x000fe20000011685 */
[----:B-1----:R-:W-:-:S04]  /*62b0*/  IMAD.WIDE.U32 R188, R137, 0x10, R188 ;  /* 0x0000001089bc7825 */ /* 0x002fc800078e00bc */
[----:B------:R-:W-:Y:S01]  /*62c0*/  @P0 HADD2.F32 R133, -RZ, R133.H0_H0 ;  /* 0x20000085ff850230 */ /* 0x000fe20000004100 */
[----:B------:R1:W-:Y:S01]  /*62d0*/  STG.E.128 desc[UR8][R188.64], R124 ;  /* 0x0000007cbc007986 */ /* 0x0003e2000c101d08 */
[C---:B--2---:R-:W-:Y:S01]  /*62e0*/  IMAD.WIDE.U32 R134, R137.reuse, 0x8, R134 ;  /* 0x0000000889867825 */ /* 0x044fe200078e0086 */
[----:B------:R-:W-:Y:S02]  /*62f0*/  IADD3 R137, PT, PT, R137, 0x80, RZ ;  /* 0x0000008089897810 */ /* 0x000fe40007ffe0ff */
[----:B0-----:R-:W-:Y:S02]  /*6300*/  SHF.L.U32 R191, R190, 0x10, RZ ;  /* 0x00000010bebf7819 */ /* 0x001fe400000006ff */
[----:B------:R-:W-:Y:S01]  /*6310*/  MOV R190, RZ ;  /* 0x000000ff00be7202 */ /* 0x000fe20000000f00 */
[----:B------:R-:W-:Y:S01]  /*6320*/  @P0 FMUL.FTZ R190, R196, R133 ;  /* 0x00000085c4be0220 */ /* 0x000fe20000410000 */
[----:B------:R-:W-:-:S03]  /*6330*/  LOP3.LUT R187, R187, R191, R194, 0xfe, !PT ;  /* 0x000000bfbbbb7212 */ /* 0x000fc600078efec2 */
[----:B------:R-:W-:Y:S02]  /*6340*/  FADD.FTZ R31, R31, R190 ;  /* 0x000000be1f1f7221 */ /* 0x000fe40000010000 */
[----:B------:R1:W-:Y:S05]  /*6350*/  STG.E.64 desc[UR8][R134.64], R186 ;  /* 0x000000ba86007986 */ /* 0x0003ea000c101b08 */
.L_x_8554:
[----:B------:R-:W-:Y:S05]  /*6360*/  BSYNC.RECONVERGENT B1 ;  /* 0x0000000000017941 */ /* 0x000fea0003800200 */
.L_x_8553:
[----:B------:R-:W-:Y:S04]  /*6370*/  BSSY.RECONVERGENT B1, `(.L_x_8555) ;  /* 0x0000048000017945 */ /* 0x000fe80003800200 */
[----:B------:R-:W-:Y:S05]  /*6380*/  @!P2 BRA `(.L_x_8556) ;  /* 0x000000040018a947 */ /* 0x000fea0003800000 */
[----:B-1----:R-:W0:Y:S02]  /*6390*/  LDC.64 R124, c[0x0][0x390] ;  /* 0x0000e400ff7c7b82 */ /* 0x002e240000000a00 */
        /* <DEDUP_REMOVED lines=69> */
.L_x_8556:
[----:B------:R-:W-:Y:S05]  /*67f0*/  BSYNC.RECONVERGENT B1 ;  /* 0x0000000000017941 */ /* 0x000fea0003800200 */
.L_x_8555:
[----:B------:R-:W-:Y:S04]  /*6800*/  BSSY.RECONVERGENT B1, `(.L_x_8557) ;  /* 0x0000048000017945 */ /* 0x000fe80003800200 */
[----:B------:R-:W-:Y:S05]  /*6810*/  @!P3 BRA `(.L_x_8558) ;  /* 0x000000040018b947 */ /* 0x000fea0003800000 */
[----:B-1-3--:R-:W0:Y:S02]  /*6820*/  LDC.64 R124, c[0x0][0x390] ;  /* 0x0000e400ff7c7b82 */ /* 0x00ae240000000a00 */
        /* <DEDUP_REMOVED lines=69> */
.L_x_8558:
[----:B------:R-:W-:Y:S05]  /*6c80*/  BSYNC.RECONVERGENT B1 ;  /* 0x0000000000017941 */ /* 0x000fea0003800200 */
.L_x_8557:
[----:B------:R-:W-:Y:S04]  /*6c90*/  BSSY.RECONVERGENT B1, `(.L_x_8559) ;  /* 0x0000048000017945 */ /* 0x000fe80003800200 */
[----:B------:R-:W-:Y:S05]  /*6ca0*/  @!P4 BRA `(.L_x_8560) ;  /* 0x000000040018c947 */ /* 0x000fea0003800000 */
[----:B-1-34-:R-:W0:Y:S02]  /*6cb0*/  LDC.64 R124, c[0x0][0x390] ;  /* 0x0000e400ff7c7b82 */ /* 0x01ae240000000a00 */
        /* <DEDUP_REMOVED lines=69> */
.L_x_8560:
[----:B------:R-:W-:Y:S05]  /*7110*/  BSYNC.RECONVERGENT B1 ;  /* 0x0000000000017941 */ /* 0x000fea0003800200 */
.L_x_8559:
[----:B------:R-:W-:Y:S05]  /*7120*/  @!P5 BRA `(.L_x_8541) ;  /* 0x000000040014d947 */ /* 0x000fea0003800000 */
[----:B------:R-:W0:Y:S02]  /*7130*/  LDC.64 R132, c[0x0][0x390] ;  /* 0x0000e400ff847b82 */ /* 0x000e240000000a00 */
[----:B0-----:R-:W-:-:S06]  /*7140*/  IMAD.WIDE.U32 R132, R137, 0x8, R132 ;  /* 0x0000000889847825 */ /* 0x001fcc00078e0084 */
[----:B------:R-:W2:Y:S01]  /*7150*/  LDG.E.64 R132, desc[UR8][R132.64] ;  /* 0x0000000884847981 */ /* 0x000ea2000c1e1b00 */
[----:B-1-34-:R-:W-:Y:S01]  /*7160*/  FFMA.FTZ R124, R184, R129, R130 ;  /* 0x00000081b87c7223 */ /* 0x01afe20000010082 */
[----:B------:R-:W-:Y:S01]  /*7170*/  ISETP.GE.U32.AND P0, PT, R144, 0x1000000, PT ;  /* 0x010000009000780c */ /* 0x000fe20003f06070 */
[----:B------:R-:W-:Y:S02]  /*7180*/  HFMA2 R190, -RZ, RZ, 0, 0 ;  /* 0x00000000ffbe7431 */ /* 0x000fe400000001ff */
[----:B------:R-:W-:Y:S01]  /*7190*/  FADD.FTZ R124, R181, -R124 ;  /* 0x8000007cb57c7221 */ /* 0x000fe20000010000 */
[----:B------:R-:W-:-:S03]  /*71a0*/  HFMA2 R183, -RZ, RZ, 0, 0 ;  /* 0x00000000ffb77431 */ /* 0x000fc600000001ff */
[----:B------:R-:W-:-:S04]  /*71b0*/  FFMA.FTZ R127, R141, R124, R123 ;  /* 0x0000007c8d7f7223 */ /* 0x000fc8000001007b */
[----:B------:R-:W-:-:S04]  /*71c0*/  FMUL.FTZ R124, R127, R128 ;  /* 0x000000807f7c7220 */ /* 0x000fc80000410000 */
[----:B------:R-:W-:Y:S01]  /*71d0*/  FMUL.FTZ R126, R124, UR13 ;  /* 0x0000000d7c7e7c20 */ /* 0x000fe20008410000 */
[----:B--2---:R-:W-:-:S05]  /*71e0*/  @P0 SHF.R.U32.HI R125, RZ, 0x10, R133 ;  /* 0x00000010ff7d0819 */ /* 0x004fca0000011685 */
[----:B------:R-:W-:Y:S02]  /*71f0*/  @P0 HADD2.F32 R124, -RZ, R125.H0_H0 ;  /* 0x2000007dff7c0230 */ /* 0x000fe40000004100 */
[----:B------:R-:W-:-:S03]  /*7200*/  FMUL.FTZ R125, R75, R126 ;  /* 0x0000007e4b7d7220 */ /* 0x000fc60000410000 */
[----:B------:R-:W-:Y:S02]  /*7210*/  @P0 FMUL.FTZ R190, R126, R124 ;  /* 0x0000007c7ebe0220 */ /* 0x000fe40000410000 */
[----:B------:R-:W-:Y:S01]  /*7220*/  FSEL R135, R125, RZ, P0 ;  /* 0x000000ff7d877208 */ /* 0x000fe20000000000 */
[----:B------:R-:W-:Y:S01]  /*7230*/  FFMA.FTZ R125, R175, R129, R130 ;  /* 0x00000081af7d7223 */ /* 0x000fe20000010082 */
[----:B------:R-:W-:Y:S01]  /*7240*/  LOP3.LUT P0, RZ, R144, 0xff, RZ, 0xc0, !PT ;  /* 0x000000ff90ff7812 */ /* 0x000fe2000780c0ff */
[----:B------:R-:W-:Y:S01]  /*7250*/  FADD.FTZ R15, R15, R190 ;  /* 0x000000be0f0f7221 */ /* 0x000fe20000010000 */
[----:B------:R-:W0:Y:S01]  /*7260*/  F2F.F16.F32 R189, R135 ;  /* 0x0000008700bd7304 */ /* 0x000e220000200800 */
[----:B------:R-:W-:-:S04]  /*7270*/  FADD.FTZ R125, R180, -R125 ;  /* 0x8000007db47d7221 */ /* 0x000fc80000010000 */
[----:B------:R-:W-:-:S04]  /*7280*/  FFMA.FTZ R124, R141, R125, R120 ;  /* 0x0000007d8d7c7223 */ /* 0x000fc80000010078 */
[----:B------:R-:W-:Y:S02]  /*7290*/  FMUL.FTZ R126, R124, R128 ;  /* 0x000000807c7e7220 */ /* 0x000fe40000410000 */
[----:B------:R-:W-:Y:S02]  /*72a0*/  @P0 MOV R125, R132 ;  /* 0x00000084007d0202 */ /* 0x000fe40000000f00 */
[----:B------:R-:W-:Y:S01]  /*72b0*/  FMUL.FTZ R126, R126, UR13 ;  /* 0x0000000d7e7e7c20 */ /* 0x000fe20008410000 */
[----:B0-----:R-:W-:Y:S02]  /*72c0*/  SHF.L.U32 R189, R189, 0x10, RZ ;  /* 0x00000010bdbd7819 */ /* 0x001fe400000006ff */
        /* <DEDUP_REMOVED lines=8> */
[----:B------:R-:W-:Y:S01]  /*7350*/  F2F.F16.F32 R191, R186 ;  /* 0x000000ba00bf7304 */ /* 0x000fe20000200800 */
[----:B------:R-:W-:Y:S01]  /*7360*/  FADD.FTZ R131, R182, -R129 ;  /* 0x80000081b6837221 */ /* 0x000fe20000010000 */
[----:B------:R-:W-:Y:S01]  /*7370*/  FADD.FTZ R12, R12, R183 ;  /* 0x000000b70c0c7221 */ /* 0x000fe20000010000 */
[C---:B------:R-:W-:Y:S02]  /*7380*/  FFMA.FTZ R125, R141.reuse, R126, R121 ;  /* 0x0000007e8d7d7223 */ /* 0x040fe40000010079 */
[----:B------:R-:W-:-:S02]  /*7390*/  FFMA.FTZ R126, R141, R131, R122 ;  /* 0x000000838d7e7223 */ /* 0x000fc4000001007a */
[-C--:B------:R-:W-:Y:S02]  /*73a0*/  FMUL.FTZ R129, R125, R128.reuse ;  /* 0x000000807d817220 */ /* 0x080fe40000410000 */
[----:B------:R-:W-:Y:S02]  /*73b0*/  FMUL.FTZ R131, R126, R128 ;  /* 0x000000807e837220 */ /* 0x000fe40000410000 */
[----:B------:R-:W-:Y:S01]  /*73c0*/  @P0 SHF.R.U64 R130, R132, 0x10, R133 ;  /* 0x0000001084820819 */ /* 0x000fe20000001285 */
[----:B------:R-:W-:Y:S01]  /*73d0*/  FMUL.FTZ R129, R129, UR13 ;  /* 0x0000000d81817c20 */ /* 0x000fe20008410000 */
[----:B------:R-:W-:Y:S01]  /*73e0*/  FMUL.FTZ R187, R131, UR13 ;  /* 0x0000000d83bb7c20 */ /* 0x000fe20008410000 */
[----:B------:R-:W-:Y:S02]  /*73f0*/  MOV R132, RZ ;  /* 0x000000ff00847202 */ /* 0x000fe40000000f00 */
[----:B------:R-:W-:Y:S02]  /*7400*/  @P0 HADD2.F32 R128, -RZ, R130.H0_H0 ;  /* 0x20000082ff800230 */ /* 0x000fe40000004100 */
[----:B------:R-:W-:Y:S01]  /*7410*/  FMUL.FTZ R130, R73, R129 ;  /* 0x0000008149827220 */ /* 0x000fe20000410000 */
[----:B------:R-:W-:-:S02]  /*7420*/  FMUL.FTZ R134, R74, R187 ;  /* 0x000000bb4a867220 */ /* 0x000fc40000410000 */
[----:B------:R-:W-:Y:S02]  /*7430*/  @P0 FMUL.FTZ R132, R128, R129 ;  /* 0x0000008180840220 */ /* 0x000fe40000410000 */
[----:B------:R-:W-:Y:S01]  /*7440*/  FSEL R141, R130, RZ, P0 ;  /* 0x000000ff828d7208 */ /* 0x000fe20000000000 */
[----:B------:R-:W0:Y:S01]  /*7450*/  LDC.64 R128, c[0x0][0x478] ;  /* 0x00011e00ff807b82 */ /* 0x000e220000000a00 */
[----:B------:R-:W-:Y:S01]  /*7460*/  LOP3.LUT P0, RZ, R144, 0xff0000, RZ, 0xc0, !PT ;  /* 0x00ff000090ff7812 */ /* 0x000fe2000780c0ff */
[----:B------:R-:W-:-:S03]  /*7470*/  FADD.FTZ R13, R13, R132 ;  /* 0x000000840d0d7221 */ /* 0x000fc60000010000 */
[----:B------:R-:W-:Y:S01]  /*7480*/  FSEL R188, R134, RZ, P0 ;  /* 0x000000ff86bc7208 */ /* 0x000fe20000000000 */
[----:B------:R-:W1:Y:S02]  /*7490*/  F2F.F16.F32 R141, R141 ;  /* 0x0000008d008d7304 */ /* 0x000e640000200800 */
[----:B------:R-:W2:Y:S06]  /*74a0*/  LDC.64 R130, c[0x0][0x468] ;  /* 0x00011a00ff827b82 */ /* 0x000eac0000000a00 */
[----:B------:R-:W3:Y:S01]  /*74b0*/  F2F.F16.F32 R188, R188 ;  /* 0x000000bc00bc7304 */ /* 0x000ee20000200800 */
        /* <DEDUP_REMOVED lines=9> */
[----:B------:R-:W-:-:S05]  /*7550*/  @P0 HADD2.F32 R137, -RZ, R137.H0_H0 ;  /* 0x20000089ff890230 */ /* 0x000fca0000004100 */
[----:B------:R-:W-:-:S04]  /*7560*/  @P0 FMUL.FTZ R133, R137, R187 ;  /* 0x000000bb89850220 */ /* 0x000fc80000410000 */
[----:B------:R-:W-:-:S07]  /*7570*/  FADD.FTZ R14, R14, R133 ;  /* 0x000000850e0e7221 */ /* 0x000fce0000010000 */
.L_x_8541:
[----:B------:R-:W-:Y:S05]  /*7580*/  BSYNC.RECONVERGENT B0 ;  /* 0x0000000000007941 */ /* 0x000fea0003800200 */
.L_x_8523:
[----:B0---4-:R-:W0:Y:S01]  /*7590*/  LDC.64 R128, c[0x0][0x380] ;  /* 0x0000e000ff807b82 */ /* 0x011e220000000a00 */
[----:B------:R-:W-:Y:S01]  /*75a0*/  UPLOP3.LUT UP1, UPT, UPT, UPT, UP1, 0x40, 0x4 ;  /* 0x000000000004789c */ /* 0x000fe20003f2e810 */
[----:B0-----:R-:W-:-:S04]  /*75b0*/  IADD3 R139, PT, PT, R139, R128, RZ ;  /* 0x000000808b8b7210 */ /* 0x001fc80007ffe0ff */
[----:B------:R-:W-:-:S13]  /*75c0*/  ISETP.GE.AND P0, PT, R139, R129, PT ;  /* 0x000000818b00720c */ /* 0x000fda0003f06270 */
[----:B------:R-:W-:Y:S05]  /*75d0*/  @!P0 BRA `(.L_x_8561) ;  /* 0xffffff9000788947 */ /* 0x000fea000383ffff */
.L_x_8510:
        /* <DEDUP_REMOVED lines=15> */
.L_x_8563:
[----:B------:R-:W-:Y:S05]  /*76d0*/  BSYNC.RECONVERGENT B0 ;  /* 0x0000000000007941 */ /* 0x000fea0003800200 */
.L_x_8562:
        /* <DEDUP_REMOVED lines=12> */
.L_x_8565:
[----:B------:R-:W-:Y:S05]  /*77a0*/  BSYNC.RECONVERGENT B0 ;  /* 0x0000000000007941 */ /* 0x000fea0003800200 */
.L_x_8564:
        /* <DEDUP_REMOVED lines=12> */
.L_x_8567:
[----:B------:R-:W-:Y:S05]  /*7870*/  BSYNC.RECONVERGENT B0 ;  /* 0x0000000000007941 */ /* 0x000fea0003800200 */
.L_x_8566:
        /* <DEDUP_REMOVED lines=12> */
.L_x_8569:
[----:B------:R-:W-:Y:S05]  /*7940*/  BSYNC.RECONVERGENT B0 ;  /* 0x0000000000007941 */ /* 0x000fea0003800200 */
.L_x_8568:
        /* <DEDUP_REMOVED lines=11> */
.L_x_8570:
        /* <DEDUP_REMOVED lines=16> */
.L_x_10934:


//--------------------- .text._ZN10layer_norm13ln_bwd_kernelINS_13Kernel_traitsIf6__halffS2_fjLj2560ELj1ELj1ELj4ELj8ENS_18Kernel_traits_baseILj2560EfS2_fS2_fjLj128EEEEELb1ELb1ELb0ELb1EEEvNS_9BwdParamsE --------------------------
	.section	.text._ZN10layer_norm13ln_bwd_kernelINS_13Kernel_traitsIf6__halffS2_fjLj2560ELj1ELj1ELj4ELj8ENS_18Kernel_traits_baseILj2560EfS2_fS2_fjLj128EEEEELb1ELb1ELb0ELb1EEEvNS_9BwdParamsE,"ax",@progbits
	.align	128
        .global         _ZN10layer_norm13ln_bwd_kernelINS_13Kernel_traitsIf6__halffS2_fjLj2560ELj1ELj1ELj4ELj8ENS_18Kernel_traits_baseILj2560EfS2_fS2_fjLj128EEEEELb1ELb1ELb0ELb1EEEvNS_9BwdParamsE
        .type           _ZN10layer_norm13ln_bwd_kernelINS_13Kernel_traitsIf6__halffS2_fjLj2560ELj1ELj1ELj4ELj8ENS_18Kernel_traits_baseILj2560EfS2_fS2_fjLj128EEEEELb1ELb1ELb0ELb1EEEvNS_9BwdParamsE,@function
        .size           _ZN10layer_norm13ln_bwd_kernelINS_13Kernel_traitsIf6__halffS2_fjLj2560ELj1ELj1ELj4ELj8ENS_18Kernel_traits_baseILj2560EfS2_fS2_fjLj128EEEEELb1ELb1ELb0ELb1EEEvNS_9BwdParamsE,(.L_x_10935 - _ZN10layer_norm13ln_bwd_kernelINS_13Kernel_traitsIf6__halffS2_fjLj2560ELj1ELj1ELj4ELj8ENS_18Kernel_traits_baseILj2560EfS2_fS2_fjLj128EEEEELb1ELb1ELb0ELb1EEEvNS_9BwdParamsE)
        .other          _ZN10layer_norm13ln_bwd_kernelINS_13Kernel_traitsIf6__halffS2_fjLj2560ELj1ELj1ELj4ELj8ENS_18Kernel_traits_baseILj2560EfS2_fS2_fjLj128EEEEELb1ELb1ELb0ELb1EEEvNS_9BwdParamsE,@"STO_CUDA_ENTRY STV_DEFAULT"
_ZN10layer_norm13ln_bwd_kernelINS_13Kernel_traitsIf6__halffS2_fjLj2560ELj1ELj1ELj4ELj8ENS_18Kernel_traits_baseILj2560EfS2_fS2_fjLj128EEEEELb1ELb1ELb0ELb1EEEvNS_9BwdParamsE:
.text._ZN10layer_norm13ln_bwd_kernelINS_13Kernel_traitsIf6__halffS2_fjLj2560ELj1ELj1ELj4ELj8ENS_18Kernel_traits_baseILj2560EfS2_fS2_fjLj128EEEEELb1ELb1ELb0ELb1EEEvNS_9BwdParamsE:
        /* <DEDUP_REMOVED lines=92> */
.L_x_8576:
        /* <DEDUP_REMOVED lines=15> */
[----:B------:R-:W2:Y:S01]  /*06b0*/  LDG.E.128 R116, desc[UR4][R116.64] ;  /* 0x0000000474747981 */ /* 0x000ea2000c1e1d00 */
[C---:B------:R-:W-:Y:S01]  /*06c0*/  IADD3 R142, PT, PT, R165.reuse, 0x200, RZ ;  /* 0x00000200a58e7810 */ /* 0x040fe20007ffe0ff */
[----:B----4-:R-:W-:Y:S02]  /*06d0*/  IMAD.WIDE.U32 R152, R165, 0x8, R148 ;  /* 0x00000008a5987825 */ /* 0x010fe400078e0094 */
[----:B------:R-:W4:Y:S02]  /*06e0*/  LDG.E.128 R104, desc[UR4][R104.64] ;  /* 0x0000000468687981 */ /* 0x000f24000c1e1d00 */
[--C-:B------:R-:W-:Y:S02]  /*06f0*/  IMAD.WIDE.U32 R112, R145, 0x10, R120.reuse ;  /* 0x0000001091707825 */ /* 0x100fe400078e0078 */
[----:B------:R-:W4:Y:S02]  /*0700*/  LDG.E.64 R152, desc[UR4][R152.64] ;  /* 0x0000000498987981 */ /* 0x000f24000c1e1b00 */
[----:B------:R-:W-:-:S02]  /*0710*/  IMAD.WIDE.U32 R108, R146, 0x10, R120 ;  /* 0x00000010926c7825 */ /* 0x000fc400078e0078 */
[----:B------:R-:W4:Y:S02]  /*0720*/  LDG.E.128 R112, desc[UR4][R112.64] ;  /* 0x0000000470707981 */ /* 0x000f24000c1e1d00 */
[----:B------:R-:W-:Y:S02]  /*0730*/  IMAD.WIDE.U32 R120, R142, 0x10, R120 ;  /* 0x000000108e787825 */ /* 0x000fe400078e0078 */
[----:B------:R-:W4:Y:S02]  /*0740*/  LDG.E.128 R108, desc[UR4][R108.64] ;  /* 0x000000046c6c7981 */ /* 0x000f24000c1e1d00 */
[----:B------:R-:W-:Y:S02]  /*0750*/  IMAD.WIDE.U32 R154, R146, 0x8, R148 ;  /* 0x00000008929a7825 */ /* 0x000fe400078e0094 */
[----:B------:R-:W4:Y:S02]  /*0760*/  LDG.E.128 R120, desc[UR4][R120.64] ;  /* 0x0000000478787981 */ /* 0x000f24000c1e1d00 */
[----:B---3--:R-:W-:-:S02]  /*0770*/  IMAD.WIDE R158, R0, 0x4, R158 ;  /* 0x00000004009e7825 */ /* 0x008fc400078e029e */
[----:B------:R-:W3:Y:S04]  /*0780*/  LDG.E.64 R154, desc[UR4][R154.64] ;  /* 0x000000049a9a7981 */ /* 0x000ee8000c1e1b00 */
[----:B------:R1:W3:Y:S01]  /*0790*/  LDG.E R144, desc[UR4][R158.64] ;  /* 0x000000049e907981 */ /* 0x0002e2000c1e1900 */
[----:B------:R-:W-:-:S04]  /*07a0*/  IMAD.WIDE.U32 R156, R145, 0x8, R148 ;  /* 0x00000008919c7825 */ /* 0x000fc800078e0094 */
[--C-:B------:R-:W-:Y:S02]  /*07b0*/  IMAD.WIDE.U32 R150, R143, 0x8, R148.reuse ;  /* 0x000000088f967825 */ /* 0x100fe400078e0094 */
[----:B------:R-:W3:Y:S02]  /*07c0*/  LDG.E.64 R156, desc[UR4][R156.64] ;  /* 0x000000049c9c7981 */ /* 0x000ee4000c1e1b00 */
[----:B------:R-:W-:Y:S02]  /*07d0*/  IMAD.WIDE.U32 R148, R142, 0x8, R148 ;  /* 0x000000088e947825 */ /* 0x000fe400078e0094 */
[----:B------:R-:W3:Y:S04]  /*07e0*/  LDG.E.64 R150, desc[UR4][R150.64] ;  /* 0x0000000496967981 */ /* 0x000ee8000c1e1b00 */
[----:B------:R-:W3:Y:S01]  /*07f0*/  LDG.E.64 R148, desc[UR4][R148.64] ;  /* 0x0000000494947981 */ /* 0x000ee2000c1e1b00 */
[----:B0-----:R-:W-:-:S02]  /*0800*/  ISETP.NE.U32.AND P0, PT, RZ, UR8, PT ;  /* 0x00000008ff007c0c */ /* 0x001fc4000bf05070 */
[----:B------:R-:W-:Y:S02]  /*0810*/  ISETP.NE.AND P4, PT, RZ, UR7, PT ;  /* 0x00000007ff007c0c */ /* 0x000fe4000bf85270 */
[----:B------:R-:W-:Y:S02]  /*0820*/  ISETP.NE.AND.EX P0, PT, RZ, UR9, PT, P0 ;  /* 0x00000009ff007c0c */ /* 0x000fe4000bf05300 */
[----:B--2---:R-:W-:-:S05]  /*0830*/  FSEL R147, R147, RZ, !P4 ;  /* 0x000000ff93937208 */ /* 0x004fca0006000000 */
[C---:B------:R-:W-:Y:S01]  /*0840*/  FADD.FTZ R177, -R147.reuse, R116 ;  /* 0x0000007493b17221 */ /* 0x040fe20000010100 */
[C---:B------:R-:W-:Y:S02]  /*0850*/  FADD.FTZ R163, -R147.reuse, R117 ;  /* 0x0000007593a37221 */ /* 0x040fe40000010100 */
[----:B------:R-:W0:Y:S01]  /*0860*/  @P1 LDC.64 R116, c[0x0][0x3e0] ;  /* 0x0000f800ff741b82 */ /* 0x000e220000000a00 */
        /* <DEDUP_REMOVED lines=8> */
[----:B------:R-:W-:Y:S01]  /*08f0*/  MOV R162, R152 ;  /* 0x0000009800a27202 */ /* 0x000fe20000000f00 */
[C---:B------:R-:W-:Y:S01]  /*0900*/  FADD.FTZ R161, -R147.reuse, R120 ;  /* 0x0000007893a17221 */ /* 0x040fe20000010100 */
[----:B-1----:R-:W-:-:S05]  /*0910*/  FADD.FTZ R159, -R147, R121 ;  /* 0x00000079939f7221 */ /* 0x002fca0000010100 */
[----:B------:R-:W1:Y:S01]  /*0920*/  LDC.64 R112, c[0x0][0x3b0] ;  /* 0x0000ec00ff707b82 */ /* 0x000e620000000a00 */
[----:B------:R-:W-:Y:S01]  /*0930*/  SHF.R.U64 R189, R152, 0x10, R153 ;  /* 0x0000001098bd7819 */ /* 0x000fe20000001299 */
[----:B0-----:R-:W-:Y:S01]  /*0940*/  @P1 IMAD.WIDE R120, R0, 0x2, R116 ;  /* 0x0000000200781825 */ /* 0x001fe200078e0274 */
[----:B------:R-:W-:-:S03]  /*0950*/  MOV R193, R153 ;  /* 0x0000009900c17202 */ /* 0x000fc60000000f00 */
[----:B------:R-:W-:Y:S02]  /*0960*/  HADD2.F32 R117, -RZ, R162.H0_H0 ;  /* 0x200000a2ff757230 */ /* 0x000fe40000004100 */
[----:B---3--:R-:W-:Y:S01]  /*0970*/  FMUL.FTZ R188, R144, R179 ;  /* 0x000000b390bc7220 */ /* 0x008fe20000410000 */
[----:B--2---:R-:W-:Y:S01]  /*0980*/  @P0 IMAD.WIDE.U32 R104, R142, 0x10, R104 ;  /* 0x000000108e680825 */ /* 0x004fe200078e0068 */
[----:B------:R-:W-:Y:S02]  /*0990*/  MOV R194, R154 ;  /* 0x0000009a00c27202 */ /* 0x000fe40000000f00 */
[----:B------:R-:W-:Y:S01]  /*09a0*/  SHF.R.U64 R172, R154, 0x10, R155 ;  /* 0x000000109aac7819 */ /* 0x000fe2000000129b */
[----:B------:R-:W-:Y:S02]  /*09b0*/  HADD2.F32 R189, -RZ, R189.H0_H0 ;  /* 0x200000bdffbd7230 */ /* 0x000fe40000004100 */
[----:B-----5:R-:W-:Y:S01]  /*09c0*/  FMUL.FTZ R179, R80, R117 ;  /* 0x0000007550b37220 */ /* 0x020fe20000410000 */
[----:B------:R-:W-:Y:S01]  /*09d0*/  FMUL.FTZ R154, R144, R167 ;  /* 0x000000a7909a7220 */ /* 0x000fe20000410000 */
[----:B------:R-:W-:Y:S01]  /*09e0*/  SHF.R.U32.HI R191, RZ, 0x10, R153 ;  /* 0x00000010ffbf7819 */ /* 0x000fe20000011699 */
[----:B------:R0:W5:Y:S01]  /*09f0*/  @P0 LDG.E.128 R100, desc[UR4][R104.64] ;  /* 0x0000000468640981 */ /* 0x000162000c1e1d00 */
[----:B------:R-:W-:-:S02]  /*0a00*/  HADD2.F32 R193, -RZ, R193.H0_H0 ;  /* 0x200000c1ffc17230 */ /* 0x000fc40000004100 */
[----:B------:R-:W-:Y:S01]  /*0a10*/  FMUL.FTZ R187, R81, R189 ;  /* 0x000000bd51bb7220 */ /* 0x000fe20000410000 */
[C---:B------:R-:W-:Y:S01]  /*0a20*/  FMUL.FTZ R192, R144.reuse, R185 ;  /* 0x000000b990c07220 */ /* 0x040fe20000410000 */
[----:B------:R-:W-:Y:S02]  /*0a30*/  HADD2.F32 R191, -RZ, R191.H0_H0 ;  /* 0x200000bfffbf7230 */ /* 0x000fe40000004100 */
[----:B------:R-:W-:Y:S01]  /*0a40*/  FMUL.FTZ R190, R144, R183 ;  /* 0x000000b790be7220 */ /* 0x000fe20000410000 */
[----:B------:R-:W-:Y:S01]  /*0a50*/  FMUL.FTZ R185, R82, R193 ;  /* 0x000000c152b97220 */ /* 0x000fe20000410000 */
[C---:B------:R-:W-:Y:S01]  /*0a60*/  FADD.FTZ R195, -R147.reuse, R108 ;  /* 0x0000006c93c37221 */ /* 0x040fe20000010100 */
[----:B------:R-:W-:Y:S01]  /*0a70*/  FADD.FTZ R199, -R147, R110 ;  /* 0x0000006e93c77221 */ /* 0x000fe20000010100 */
[----:B------:R-:W-:Y:S01]  /*0a80*/  SHF.R.U64 R164, R156, 0x10, R157 ;  /* 0x000000109ca47819 */ /* 0x000fe2000000129d */
[----:B0-----:R-:W-:Y:S01]  /*0a90*/  FADD.FTZ R104, RZ, R179 ;  /* 0x000000b3ff687221 */ /* 0x001fe20000010000 */
[----:B------:R-:W-:Y:S01]  /*0aa0*/  FFMA.FTZ R105, R154, R179, RZ ;  /* 0x000000b39a697223 */ /* 0x000fe200000100ff */
[----:B----4-:R-:W-:Y:S01]  /*0ab0*/  @P0 IMAD.WIDE.U32 R106, R143, 0x10, R106 ;  /* 0x000000108f6a0825 */ /* 0x010fe200078e006a */
[----:B------:R-:W-:-:S03]  /*0ac0*/  MOV R198, R156 ;  /* 0x0000009c00c67202 */ /* 0x000fc60000000f00 */
[----:B------:R-:W-:Y:S01]  /*0ad0*/  FADD.FTZ R104, R187, R104 ;  /* 0x00000068bb687221 */ /* 0x000fe20000010000 */
[----:B------:R-:W-:Y:S01]  /*0ae0*/  FFMA.FTZ R105, R188, R187, R105 ;  /* 0x000000bbbc697223 */ /* 0x000fe20000010069 */
[----:B------:R-:W-:Y:S01]  /*0af0*/  MOV R200, R157 ;  /* 0x0000009d00c87202 */ /* 0x000fe20000000f00 */
[----:B------:R-:W-:Y:S01]  /*0b00*/  HADD2.F32 R194, -RZ, R194.H0_H0 ;  /* 0x200000c2ffc27230 */ /* 0x000fe20000004100 */
[----:B------:R-:W-:Y:S01]  /*0b10*/  SHF.R.U32.HI R201, RZ, 0x10, R157 ;  /* 0x00000010ffc97819 */ /* 0x000fe2000001169d */
[----:B------:R-:W-:Y:S01]  /*0b20*/  FMUL.FTZ R167, R83, R191 ;  /* 0x000000bf53a77220 */ /* 0x000fe20000410000 */
[----:B------:R-:W-:Y:S01]  /*0b30*/  MOV R157, R148 ;  /* 0x00000094009d7202 */ /* 0x000fe20000000f00 */
[----:B------:R-:W-:Y:S01]  /*0b40*/  FADD.FTZ R104, R185, R104 ;  /* 0x00000068b9687221 */ /* 0x000fe20000010000 */
[----:B------:R-:W-:Y:S01]  /*0b50*/  SHF.R.U64 R156, R148, 0x10, R149 ;  /* 0x00000010949c7819 */ /* 0x000fe20000001295 */
[----:B------:R-:W-:Y:S01]  /*0b60*/  FFMA.FTZ R105, R190, R185, R105 ;  /* 0x000000b9be697223 */ /* 0x000fe20000010069 */
[----:B------:R-:W-:-:S02]  /*0b70*/  MOV R152, R149 ;  /* 0x0000009500987202 */ /* 0x000fc40000000f00 */
[----:B------:R-:W-:Y:S01]  /*0b80*/  SHF.R.U32.HI R160, RZ, 0x10, R149 ;  /* 0x00000010ffa07819 */ /* 0x000fe20000011695 */
[----:B-1----:R-:W-:Y:S01]  /*0b90*/  IMAD.WIDE.U32 R148, R146, 0x4, R112 ;  /* 0x0000000492947825 */ /* 0x002fe200078e0070 */
[----:B------:R-:W-:-:S03]  /*0ba0*/  MOV R196, R155 ;  /* 0x0000009b00c47202 */ /* 0x000fc60000000f00 */
[C---:B------:R-:W-:Y:S01]  /*0bb0*/  FMUL.FTZ R186, R144.reuse, R195 ;  /* 0x000000c390ba7220 */ /* 0x040fe20000410000 */
[----:B------:R-:W-:Y:S01]  /*0bc0*/  FMUL.FTZ R162, R144, R199 ;  /* 0x000000c790a27220 */ /* 0x000fe20000410000 */
[----:B------:R0:W5:Y:S01]  /*0bd0*/  @P0 LDG.E.128 R96, desc[UR4][R106.64] ;  /* 0x000000046a600981 */ /* 0x000162000c1e1d00 */
[----:B------:R-:W-:Y:S02]  /*0be0*/  HADD2.F32 R195, -RZ, R172.H0_H0 ;  /* 0x200000acffc37230 */ /* 0x000fe40000004100 */
[----:B------:R-:W-:Y:S02]  /*0bf0*/  HADD2.F32 R199, -RZ, R164.H0_H0 ;  /* 0x200000a4ffc77230 */ /* 0x000fe40000004100 */
[----:B------:R-:W-:Y:S01]  /*0c00*/  FMUL.FTZ R164, R76, R194 ;  /* 0x000000c24ca47220 */ /* 0x000fe20000410000 */
[----:B------:R-:W-:Y:S01]  /*0c10*/  FADD.FTZ R197, -R147, R109 ;  /* 0x0000006d93c57221 */ /* 0x000fe20000010100 */
[----:B------:R-:W2:Y:S01]  /*0c20*/  @P1 LDG.E.U16 R158, desc[UR4][R120.64] ;  /* 0x00000004789e1981 */ /* 0x000ea2000c1e1500 */
[----:B------:R-:W-:Y:S01]  /*0c30*/  FFMA.FTZ R105, R192, R167, R105 ;  /* 0x000000a7c0697223 */ /* 0x000fe20000010069 */
[----:B------:R-:W-:Y:S01]  /*0c40*/  SHF.R.U32.HI R166, RZ, 0x10, R155 ;  /* 0x00000010ffa67819 */ /* 0x000fe2000001169b */
[----:B0-----:R-:W-:Y:S01]  /*0c50*/  FADD.FTZ R107, R167, R104 ;  /* 0x00000068a76b7221 */ /* 0x001fe20000010000 */
[----:B------:R0:W5:Y:S01]  /*0c60*/  LDG.E R181, desc[UR4][R148.64] ;  /* 0x0000000494b57981 */ /* 0x000162000c1e1900 */
[----:B------:R-:W-:-:S02]  /*0c70*/  HADD2.F32 R196, -RZ, R196.H0_H0 ;  /* 0x200000c4ffc47230 */ /* 0x000fc40000004100 */
[----:B------:R-:W-:Y:S01]  /*0c80*/  FMUL.FTZ R184, R144, R197 ;  /* 0x000000c590b87220 */ /* 0x000fe20000410000 */
[----:B------:R-:W-:Y:S01]  /*0c90*/  FADD.FTZ R104, R164, R107 ;  /* 0x0000006ba4687221 */ /* 0x000fe20000010000 */
[----:B------:R-:W-:Y:S01]  /*0ca0*/  FFMA.FTZ R105, R186, R164, R105 ;  /* 0x000000a4ba697223 */ /* 0x000fe20000010069 */
[----:B------:R-:W-:Y:S02]  /*0cb0*/  HADD2.F32 R197, -RZ, R166.H0_H0 ;  /* 0x200000a6ffc57230 */ /* 0x000fe40000004100 */
[----:B------:R-:W-:Y:S01]  /*0cc0*/  FADD.FTZ R203, -R147, R111 ;  /* 0x0000006f93cb7221 */ /* 0x000fe20000010100 */
[----:B------:R-:W-:Y:S01]  /*0cd0*/  HADD2.F32 R198, -RZ, R198.H0_H0 ;  /* 0x200000c6ffc67230 */ /* 0x000fe20000004100 */
[----:B------:R-:W-:Y:S02]  /*0ce0*/  MOV R171, R150 ;  /* 0x0000009600ab7202 */ /* 0x000fe40000000f00 */
[----:B------:R-:W-:Y:S01]  /*0cf0*/  SHF.R.U64 R170, R150, 0x10, R151 ;  /* 0x0000001096aa7819 */ /* 0x000fe20000001297 */
[----:B0-----:R-:W-:Y:S01]  /*0d00*/  FMUL.FTZ R149, R144, R163 ;  /* 0x000000a390957220 */ /* 0x001fe20000410000 */
[----:B------:R-:W-:Y:S01]  /*0d10*/  FMUL.FTZ R163, R77, R195 ;  /* 0x000000c34da37220 */ /* 0x000fe20000410000 */
[----:B------:R-:W-:Y:S01]  /*0d20*/  FMUL.FTZ R166, R78, R196 ;  /* 0x000000c44ea67220 */ /* 0x000fe20000410000 */
[----:B------:R-:W-:Y:S01]  /*0d30*/  MOV R168, R151 ;  /* 0x0000009700a87202 */ /* 0x000fe20000000f00 */
[----:B------:R-:W-:Y:S01]  /*0d40*/  FMUL.FTZ R183, R79, R197 ;  /* 0x000000c54fb77220 */ /* 0x000fe20000410000 */
[----:B------:R-:W-:Y:S01]  /*0d50*/  FADD.FTZ R107, R163, R104 ;  /* 0x00000068a36b7221 */ /* 0x000fe20000010000 */
[----:B------:R-:W-:Y:S01]  /*0d60*/  FFMA.FTZ R105, R184, R163, R105 ;  /* 0x000000a3b8697223 */ /* 0x000fe20000010069 */
[----:B------:R-:W-:Y:S01]  /*0d70*/  SHF.R.U32.HI R169, RZ, 0x10, R151 ;  /* 0x00000010ffa97819 */ /* 0x000fe20000011697 */
[----:B------:R-:W-:-:S04]  /*0d80*/  IMAD.WIDE.U32 R150, R165, 0x4, R112 ;  /* 0x00000004a5967825 */ /* 0x000fc800078e0070 */
[----:B------:R-:W-:Y:S01]  /*0d90*/  FADD.FTZ R104, R166, R107 ;  /* 0x0000006ba6687221 */ /* 0x000fe20000010000 */
[----:B------:R-:W-:Y:S01]  /*0da0*/  FMUL.FTZ R182, R144, R203 ;  /* 0x000000cb90b67220 */ /* 0x000fe20000410000 */
[----:B------:R-:W-:Y:S01]  /*0db0*/  FFMA.FTZ R105, R162, R166, R105 ;  /* 0x000000a6a2697223 */ /* 0x000fe20000010069 */
[----:B------:R-:W-:Y:S01]  /*0dc0*/  FADD.FTZ R175, -R147, R118 ;  /* 0x0000007693af7221 */ /* 0x000fe20000010100 */
[----:B------:R-:W-:Y:S01]  /*0dd0*/  FMUL.FTZ R148, R144, R177 ;  /* 0x000000b190947220 */ /* 0x000fe20000410000 */
[----:B------:R-:W-:Y:S01]  /*0de0*/  FMUL.FTZ R177, R72, R198 ;  /* 0x000000c648b17220 */ /* 0x000fe20000410000 */
[----:B------:R-:W-:Y:S01]  /*0df0*/  FADD.FTZ R104, R183, R104 ;  /* 0x00000068b7687221 */ /* 0x000fe20000010000 */
[----:B------:R-:W-:Y:S01]  /*0e00*/  FMUL.FTZ R178, R144, R205 ;  /* 0x000000cd90b27220 */ /* 0x000fe20000410000 */
[----:B------:R-:W-:Y:S01]  /*0e10*/  FFMA.FTZ R105, R182, R183, R105 ;  /* 0x000000b7b6697223 */ /* 0x000fe20000010069 */
[C---:B------:R-:W-:Y:S01]  /*0e20*/  FADD.FTZ R209, -R147.reuse, R114 ;  /* 0x0000007293d17221 */ /* 0x040fe20000010100 */
[C---:B------:R-:W-:Y:S01]  /*0e30*/  FADD.FTZ R211, -R147.reuse, R115 ;  /* 0x0000007393d37221 */ /* 0x040fe20000010100 */
[----:B------:R0:W5:Y:S01]  /*0e40*/  LDG.E R155, desc[UR4][R150.64] ;  /* 0x00000004969b7981 */ /* 0x000162000c1e1900 */
[----:B------:R-:W-:Y:S01]  /*0e50*/  FADD.FTZ R173, -R147, R119 ;  /* 0x0000007793ad7221 */ /* 0x000fe20000010100 */
[----:B------:R-:W1:Y:S01]  /*0e60*/  @P0 LDC.64 R114, c[0x0][0x438] ;  /* 0x00010e00ff720b82 */ /* 0x000e620000000a00 */
[----:B------:R-:W-:-:S02]  /*0e70*/  HADD2.F32 R200, -RZ, R200.H0_H0 ;  /* 0x200000c8ffc87230 */ /* 0x000fc40000004100 */
[----:B------:R-:W-:Y:S01]  /*0e80*/  FADD.FTZ R104, R177, R104 ;  /* 0x00000068b1687221 */ /* 0x000fe20000010000 */
[----:B------:R-:W-:Y:S01]  /*0e90*/  FMUL.FTZ R176, R144, R207 ;  /* 0x000000cf90b07220 */ /* 0x000fe20000410000 */
[----:B------:R-:W-:Y:S01]  /*0ea0*/  FFMA.FTZ R105, R178, R177, R105 ;  /* 0x000000b1b2697223 */ /* 0x000fe20000010069 */
[C---:B0-----:R-:W-:Y:S01]  /*0eb0*/  FMUL.FTZ R150, R144.reuse, R175 ;  /* 0x000000af90967220 */ /* 0x041fe20000410000 */
[----:B------:R-:W-:Y:S01]  /*0ec0*/  FMUL.FTZ R175, R73, R199 ;  /* 0x000000c749af7220 */ /* 0x000fe20000410000 */
        /* <DEDUP_REMOVED lines=13> */
[----:B------:R-:W-:Y:S02]  /*0fa0*/  HADD2.F32 R204, -RZ, R157.H0_H0 ;  /* 0x2000009dffcc7230 */ /* 0x000fe40000004100 */
[----:B------:R-:W-:Y:S01]  /*0fb0*/  FMUL.FTZ R157, R68, R171 ;  /* 0x000000ab449d7220 */ /* 0x000fe20000410000 */
[----:B------:R-:W-:Y:S01]  /*0fc0*/  FFMA.FTZ R105, R174, R172, R105 ;  /* 0x000000acae697223 */ /* 0x000fe20000010069 */
[----:B------:R-:W-:-:S02]  /*0fd0*/  HADD2.F32 R202, -RZ, R168.H0_H0 ;  /* 0x200000a8ffca7230 */ /* 0x000fc40000004100 */
[----:B------:R-:W-:Y:S01]  /*0fe0*/  FADD.FTZ R153, -R147, R122 ;  /* 0x0000007a93997221 */ /* 0x000fe20000010100 */
[----:B------:R-:W-:Y:S02]  /*0ff0*/  HADD2.F32 R205, -RZ, R156.H0_H0 ;  /* 0x2000009cffcd7230 */ /* 0x000fe40000004100 */
[----:B------:R-:W-:Y:S01]  /*1000*/  FMUL.FTZ R156, R69, R170 ;  /* 0x000000aa459c7220 */ /* 0x000fe20000410000 */
[----:B------:R-:W-:Y:S01]  /*1010*/  FADD.FTZ R107, R157, R104 ;  /* 0x000000689d6b7221 */ /* 0x000fe20000010000 */
[----:B------:R-:W-:Y:S01]  /*1020*/  FFMA.FTZ R104, R148, R157, R105 ;  /* 0x0000009d94687223 */ /* 0x000fe20000010069 */
[----:B------:R-:W-:Y:S02]  /*1030*/  HADD2.F32 R203, -RZ, R169.H0_H0 ;  /* 0x200000a9ffcb7230 */ /* 0x000fe40000004100 */
[----:B------:R-:W-:Y:S01]  /*1040*/  FADD.FTZ R147, -R147, R123 ;  /* 0x0000007b93937221 */ /* 0x000fe20000010100 */
[----:B------:R-:W-:Y:S01]  /*1050*/  FMUL.FTZ R169, R70, R202 ;  /* 0x000000ca46a97220 */ /* 0x000fe20000410000 */
[----:B------:R-:W-:Y:S01]  /*1060*/  FADD.FTZ R106, R156, R107 ;  /* 0x0000006b9c6a7221 */ /* 0x000fe20000010000 */
[----:B------:R-:W-:-:S04]  /*1070*/  IMAD.WIDE.U32 R122, R145, 0x4, R112 ;  /* 0x00000004917a7825 */ /* 0x000fc800078e0070 */
[----:B------:R-:W-:Y:S01]  /*1080*/  FFMA.FTZ R105, R149, R156, R104 ;  /* 0x0000009c95697223 */ /* 0x000fe20000010068 */
[----:B------:R-:W-:Y:S01]  /*1090*/  FMUL.FTZ R168, R71, R203 ;  /* 0x000000cb47a87220 */ /* 0x000fe20000410000 */
[----:B------:R-:W-:Y:S01]  /*10a0*/  FADD.FTZ R107, R169, R106 ;  /* 0x0000006aa96b7221 */ /* 0x000fe20000010000 */
[----:B-1----:R-:W-:-:S04]  /*10b0*/  @P0 IMAD.WIDE.U32 R114, R165, 0x10, R114 ;  /* 0x00000010a5720825 */ /* 0x002fc800078e0072 */
[----:B------:R-:W-:Y:S01]  /*10c0*/  FFMA.FTZ R104, R150, R169, R105 ;  /* 0x000000a996687223 */ /* 0x000fe20000010069 */
[----:B------:R0:W5:Y:S01]  /*10d0*/  LDG.E R122, desc[UR4][R122.64] ;  /* 0x000000047a7a7981 */ /* 0x000162000c1e1900 */
[----:B------:R-:W-:Y:S01]  /*10e0*/  FADD.FTZ R106, R168, R107 ;  /* 0x0000006ba86a7221 */ /* 0x000fe20000010000 */
[----:B------:R-:W-:Y:S02]  /*10f0*/  HADD2.F32 R206, -RZ, R152.H0_H0 ;  /* 0x20000098ffce7230 */ /* 0x000fe40000004100 */
[----:B------:R-:W-:Y:S01]  /*1100*/  FFMA.FTZ R107, R151, R168, R104 ;  /* 0x000000a8976b7223 */ /* 0x000fe20000010068 */
[----:B------:R1:W5:Y:S01]  /*1110*/  @P0 LDG.E.128 R84, desc[UR4][R114.64] ;  /* 0x0000000472540981 */ /* 0x000362000c1e1d00 */
[----:B------:R-:W-:-:S04]  /*1120*/  IMAD.WIDE.U32 R118, R143, 0x4, R112 ;  /* 0x000000048f767825 */ /* 0x000fc800078e0070 */
[----:B------:R-:W-:Y:S01]  /*1130*/  FMUL.FTZ R120, R65, R205 ;  /* 0x000000cd41787220 */ /* 0x000fe20000410000 */
[----:B------:R-:W3:Y:S01]  /*1140*/  @P0 LDC.64 R110, c[0x0][0x438] ;  /* 0x00010e00ff6e0b82 */ /* 0x000ee20000000a00 */
[----:B0-----:R-:W-:Y:S01]  /*1150*/  FMUL.FTZ R123, R64, R204 ;  /* 0x000000cc407b7220 */ /* 0x001fe20000410000 */
[----:B------:R0:W5:Y:S01]  /*1160*/  LDG.E R116, desc[UR4][R118.64] ;  /* 0x0000000476747981 */ /* 0x000162000c1e1900 */
[C---:B-1----:R-:W-:Y:S02]  /*1170*/  FMUL.FTZ R114, R144.reuse, R161 ;  /* 0x000000a190727220 */ /* 0x042fe40000410000 */
[----:B------:R-:W-:Y:S01]  /*1180*/  FADD.FTZ R105, R123, R106 ;  /* 0x0000006a7b697221 */ /* 0x000fe20000010000 */
[----:B------:R-:W-:Y:S01]  /*1190*/  FMUL.FTZ R115, R144, R159 ;  /* 0x0000009f90737220 */ /* 0x000fe20000410000 */
[----:B------:R-:W-:Y:S02]  /*11a0*/  HADD2.F32 R160, -RZ, R160.H0_H0 ;  /* 0x200000a0ffa07230 */ /* 0x000fe40000004100 */
[----:B------:R-:W-:Y:S01]  /*11b0*/  FFMA.FTZ R104, R114, R123, R107 ;  /* 0x0000007b72687223 */ /* 0x000fe2000001006b */
[----:B------:R-:W-:Y:S01]  /*11c0*/  FADD.FTZ R106, R105, R120 ;  /* 0x00000078696a7221 */ /* 0x000fe20000010000 */
[----:B------:R-:W-:Y:S01]  /*11d0*/  FMUL.FTZ R121, R66, R206 ;  /* 0x000000ce42797220 */ /* 0x000fe20000410000 */
[C---:B0-----:R-:W-:Y:S01]  /*11e0*/  FMUL.FTZ R118, R144.reuse, R153 ;  /* 0x0000009990767220 */ /* 0x041fe20000410000 */
[----:B------:R-:W-:Y:S01]  /*11f0*/  FFMA.FTZ R105, R115, R120, R104 ;  /* 0x0000007873697223 */ /* 0x000fe20000010068 */
[----:B------:R-:W-:Y:S01]  /*1200*/  FMUL.FTZ R147, R144, R147 ;  /* 0x0000009390937220 */ /* 0x000fe20000410000 */
[----:B------:R-:W-:Y:S01]  /*1210*/  FMUL.FTZ R119, R67, R160 ;  /* 0x000000a043777220 */ /* 0x000fe20000410000 */
[----:B------:R-:W-:Y:S01]  /*1220*/  FADD.FTZ R106, R106, R121 ;  /* 0x000000796a6a7221 */ /* 0x000fe20000010000 */
[----:B------:R-:W-:Y:S01]  /*1230*/  FFMA.FTZ R104, R118, R121, R105 ;  /* 0x0000007976687223 */ /* 0x000fe20000010069 */
[----:B------:R-:W0:Y:S02]  /*1240*/  @P0 LDC.64 R108, c[0x0][0x438] ;  /* 0x00010e00ff6c0b82 */ /* 0x000e240000000a00 */
[----:B------:R-:W-:Y:S01]  /*1250*/  FADD.FTZ R106, R106, R119 ;  /* 0x000000776a6a7221 */ /* 0x000fe20000010000 */
[----:B------:R-:W-:-:S04]  /*1260*/  FFMA.FTZ R104, R147, R119, R104 ;  /* 0x0000007793687223 */ /* 0x000fc80000010068 */
[----:B------:R-:W1:Y:S04]  /*1270*/  SHFL.DOWN PT, R105, R106, 0x10, 0x1f ;  /* 0x0a001f006a697f89 */ /* 0x000e6800000e0000 */
[----:B------:R-:W4:Y:S01]  /*1280*/  SHFL.DOWN PT, R107, R104, 0x10, 0x1f ;  /* 0x0a001f00686b7f89 */ /* 0x000f2200000e0000 */
[----:B---3--:R-:W-:-:S05]  /*1290*/  @P0 IMAD.WIDE.U32 R110, R146, 0x10, R110 ;  /* 0x00000010926e0825 */ /* 0x008fca00078e006e */
[----:B------:R-:W5:Y:S01]  /*12a0*/  @P0 LDG.E.128 R88, desc[UR4][R110.64] ;  /* 0x000000046e580981 */ /* 0x000f62000c1e1d00 */
[----:B0-----:R-:W-:-:S05]  /*12b0*/  @P0 IMAD.WIDE.U32 R108, R145, 0x10, R108 ;  /* 0x00000010916c0825 */ /* 0x001fca00078e006c */
[----:B------:R0:W5:Y:S01]  /*12c0*/  @P0 LDG.E.128 R92, desc[UR4][R108.64] ;  /* 0x000000046c5c0981 */ /* 0x000162000c1e1d00 */
[----:B-1----:R-:W-:Y:S01]  /*12d0*/  FADD.FTZ R105, R106, R105 ;  /* 0x000000696a697221 */ /* 0x002fe20000010000 */
[----:B----4-:R-:W-:-:S04]  /*12e0*/  FADD.FTZ R107, R104, R107 ;  /* 0x0000006b686b7221 */ /* 0x010fc80000010000 */
[----:B0-----:R-:W0:Y:S04]  /*12f0*/  SHFL.DOWN PT, R108, R105, 0x8, 0x1f ;  /* 0x09001f00696c7f89 */ /* 0x001e2800000e0000 */
[----:B------:R-:W1:Y:S01]  /*1300*/  SHFL.DOWN PT, R110, R107, 0x8, 0x1f ;  /* 0x09001f006b6e7f89 */ /* 0x000e6200000e0000 */
[----:B------:R-:W-:-:S06]  /*1310*/  IMAD.WIDE.U32 R112, R142, 0x4, R112 ;  /* 0x000000048e707825 */ /* 0x000fcc00078e0070 */
[----:B------:R3:W5:Y:S01]  /*1320*/  LDG.E R113, desc[UR4][R112.64] ;  /* 0x0000000470717981 */ /* 0x000762000c1e1900 */
[----:B0-----:R-:W-:Y:S01]  /*1330*/  FADD.FTZ R108, R105, R108 ;  /* 0x0000006c696c7221 */ /* 0x001fe20000010000 */
[----:B-1----:R-:W-:-:S04]  /*1340*/  FADD.FTZ R110, R107, R110 ;  /* 0x0000006e6b6e7221 */ /* 0x002fc80000010000 */
[----:B------:R-:W0:Y:S04]  /*1350*/  SHFL.DOWN PT, R109, R108, 0x4, 0x1f ;  /* 0x08801f006c6d7f89 */ /* 0x000e2800000e0000 */
[----:B------:R-:W1:Y:S01]  /*1360*/  SHFL.DOWN PT, R111, R110, 0x4, 0x1f ;  /* 0x08801f006e6f7f89 */ /* 0x000e6200000e0000 */
[----:B---3--:R-:W3:Y:S01]  /*1370*/  S2R R112, SR_TID.X ;  /* 0x0000000000707919 */ /* 0x008ee20000002100 */
[----:B0-----:R-:W-:Y:S01]  /*1380*/  FADD.FTZ R109, R108, R109 ;  /* 0x0000006d6c6d7221 */ /* 0x001fe20000010000 */
[----:B-1----:R-:W-:-:S04]  /*1390*/  FADD.FTZ R111, R110, R111 ;  /* 0x0000006f6e6f7221 */ /* 0x002fc80000010000 */
[----:B------:R-:W0:Y:S04]  /*13a0*/  SHFL.DOWN PT, R104, R109, 0x2, 0x1f ;  /* 0x08401f006d687f89 */ /* 0x000e2800000e0000 */
[----:B------:R-:W1:Y:S01]  /*13b0*/  SHFL.DOWN PT, R106, R111, 0x2, 0x1f ;  /* 0x08401f006f6a7f89 */ /* 0x000e6200000e0000 */
[----:B------:R-:W4:Y:S01]  /*13c0*/  S2R R152, SR_CgaCtaId ;  /* 0x0000000000987919 */ /* 0x000f220000008800 */
        /* <DEDUP_REMOVED lines=119> */
[----:B------:R-:W3:Y:S01]  /*1b40*/  F2F.F16.F32 R109, R109 ;  /* 0x0000006d006d7304 */ /* 0x000ee20000200800 */
[----:B------:R-:W-:Y:S02]  /*1b50*/  FFMA.FTZ R111, R186, R170, R171 ;  /* 0x000000aaba6f7223 */ /* 0x000fe400000100ab */
[----:B------:R-:W-:Y:S02]  /*1b60*/  FMUL.FTZ R187, R108, UR14 ;  /* 0x0000000e6cbb7c20 */ /* 0x000fe40008410000 */
[----:B------:R-:W-:-:S02]  /*1b70*/  FADD.FTZ R193, R164, -R111 ;  /* 0x8000006fa4c17221 */ /* 0x000fc40000010000 */
[----:B------:R-:W-:Y:S01]  /*1b80*/  FMUL.FTZ R108, R44, R187 ;  /* 0x000000bb2c6c7220 */ /* 0x000fe20000410000 */
[----:B------:R-:W4:Y:S04]  /*1b90*/  F2F.F16.F32 R185, R185 ;  /* 0x000000b900b97304 */ /* 0x000f280000200800 */
[----:B------:R-:W-:Y:S01]  /*1ba0*/  FSEL R167, R108, RZ, P4 ;  /* 0x000000ff6ca77208 */ /* 0x000fe20002000000 */
[----:B---3--:R-:W-:-:S03]  /*1bb0*/  IMAD.WIDE.U32 R108, R109, 0x10000, RZ ;  /* 0x000100006d6c7825 */ /* 0x008fc600078e00ff */
[----:B------:R-:W3:Y:S01]  /*1bc0*/  F2F.F16.F32 R110, R110 ;  /* 0x0000006e006e7304 */ /* 0x000ee20000200800 */
[----:B----4-:R-:W-:-:S07]  /*1bd0*/  SHF.L.U32 R195, R185, 0x10, RZ ;  /* 0x00000010b9c37819 */ /* 0x010fce00000006ff */
[----:B------:R-:W4:Y:S01]  /*1be0*/  F2F.F16.F32 R167, R167 ;  /* 0x000000a700a77304 */ /* 0x000f220000200800 */
        /* <DEDUP_REMOVED lines=11> */
[----:B------:R-:W-:Y:S01]  /*1ca0*/  FFMA.FTZ R184, R182, R170, R171 ;  /* 0x000000aab6b87223 */ /* 0x000fe200000100ab */
[----:B------:R-:W-:Y:S01]  /*1cb0*/  HFMA2 R182, -RZ, RZ, 0, 0 ;  /* 0x00000000ffb67431 */ /* 0x000fe200000001ff */
[----:B------:R-:W-:Y:S01]  /*1cc0*/  MOV R179, RZ ;  /* 0x000000ff00b37202 */ /* 0x000fe20000000f00 */
[----:B0-----:R-:W-:Y:S01]  /*1cd0*/  FMUL.FTZ R110, R144, R185 ;  /* 0x000000b9906e7220 */ /* 0x001fe20000410000 */
[----:B------:R-:W-:-:S03]  /*1ce0*/  FADD.FTZ R111, R183, -R184 ;  /* 0x800000b8b76f7221 */ /* 0x000fc60000010000 */
[----:B------:R-:W-:Y:S01]  /*1cf0*/  FMUL.FTZ R105, R110, R117 ;  /* 0x000000756e697220 */ /* 0x000fe20000410000 */
[----:B------:R-:W-:Y:S01]  /*1d00*/  LOP3.LUT P6, RZ, R181, 0xff00, RZ, 0xc0, !PT ;  /* 0x0000ff00b5ff7812 */ /* 0x000fe200078cc0ff */
[----:B------:R-:W-:-:S04]  /*1d10*/  FMUL.FTZ R111, R144, R111 ;  /* 0x0000006f906f7220 */ /* 0x000fc80000410000 */
[----:B------:R-:W-:-:S04]  /*1d20*/  FMUL.FTZ R184, R111, R117 ;  /* 0x000000756fb87220 */ /* 0x000fc80000410000 */
[----:B------:R-:W-:Y:S01]  /*1d30*/  FMUL.FTZ R184, R184, UR14 ;  /* 0x0000000eb8b87c20 */ /* 0x000fe20008410000 */
[----:B------:R-:W-:Y:S01]  /*1d40*/  IMAD.WIDE.U32 R164, R145, 0x8, R158 ;  /* 0x0000000891a47825 */ /* 0x000fe200078e009e */
[----:B--2---:R-:W-:Y:S02]  /*1d50*/  @P4 MOV R108, R160 ;  /* 0x000000a0006c4202 */ /* 0x004fe40000000f00 */
[----:B------:R-:W-:-:S03]  /*1d60*/  @P5 SHF.R.U64 R186, R160, 0x10, R161 ;  /* 0x00000010a0ba5819 */ /* 0x000fc600000012a1 */
[----:B------:R-:W-:Y:S02]  /*1d70*/  @P4 HADD2.F32 R160, -RZ, R108.H0_H0 ;  /* 0x2000006cffa04230 */ /* 0x000fe40000004100 */
[----:B------:R-:W-:Y:S01]  /*1d80*/  FMUL.FTZ R108, R109, R117 ;  /* 0x000000756d6c7220 */ /* 0x000fe20000410000 */
[----:B------:R-:W-:-:S03]  /*1d90*/  @P5 HADD2.F32 R104, -RZ, R186.H0_H0 ;  /* 0x200000baff685230 */ /* 0x000fc60000004100 */
[----:B------:R-:W-:Y:S02]  /*1da0*/  FMUL.FTZ R185, R108, UR14 ;  /* 0x0000000e6cb97c20 */ /* 0x000fe40008410000 */
[----:B------:R-:W-:Y:S01]  /*1db0*/  @P5 FMUL.FTZ R179, R104, R189 ;  /* 0x000000bd68b35220 */ /* 0x000fe20000410000 */
[----:B------:R-:W-:Y:S01]  /*1dc0*/  @P4 FMUL.FTZ R182, R160, R187 ;  /* 0x000000bba0b64220 */ /* 0x000fe20000410000 */
[----:B------:R-:W-:Y:S01]  /*1dd0*/  FMUL.FTZ R104, R49, R185 ;  /* 0x000000b931687220 */ /* 0x000fe20000410000 */
[----:B------:R-:W-:Y:S01]  /*1de0*/  FMUL.FTZ R187, R105, UR14 ;  /* 0x0000000e69bb7c20 */ /* 0x000fe20008410000 */
[----:B------:R-:W-:-:S03]  /*1df0*/  LOP3.LUT P4, RZ, R181, 0xff0000, RZ, 0xc0, !PT ;  /* 0x00ff0000b5ff7812 */ /* 0x000fc6000788c0ff */
[----:B------:R-:W-:Y:S01]  /*1e00*/  FSEL R105, R104, RZ, P6 ;  /* 0x000000ff68697208 */ /* 0x000fe20003000000 */
[----:B------:R-:W-:Y:S01]  /*1e10*/  FMUL.FTZ R104, R50, R187 ;  /* 0x000000bb32687220 */ /* 0x000fe20000410000 */
[----:B------:R-:W-:Y:S01]  /*1e20*/  FMUL.FTZ R108, R144, R193 ;  /* 0x000000c1906c7220 */ /* 0x000fe20000410000 */
[----:B------:R-:W-:-:S03]  /*1e30*/  @P3 MOV R107, R161 ;  /* 0x000000a1006b3202 */ /* 0x000fc60000000f00 */
[----:B------:R-:W-:Y:S01]  /*1e40*/  FSEL R106, R104, RZ, P4 ;  /* 0x000000ff686a7208 */ /* 0x000fe20002000000 */
[----:B------:R-:W-:Y:S01]  /*1e50*/  FMUL.FTZ R104, R108, R117 ;  /* 0x000000756c687220 */ /* 0x000fe20000410000 */
[----:B------:R-:W-:Y:S02]  /*1e60*/  @P3 HADD2.F32 R162, -RZ, R107.H0_H0 ;  /* 0x2000006bffa23230 */ /* 0x000fe40000004100 */
[----:B------:R-:W-:Y:S02]  /*1e70*/  HFMA2 R160, -RZ, RZ, 0, 0 ;  /* 0x00000000ffa07431 */ /* 0x000fe400000001ff */
[----:B------:R-:W-:Y:S01]  /*1e80*/  FMUL.FTZ R107, R51, R184 ;  /* 0x000000b8336b7220 */ /* 0x000fe20000410000 */
[----:B------:R-:W-:Y:S01]  /*1e90*/  ISETP.GE.U32.AND P5, PT, R181, 0x1000000, PT ;  /* 0x01000000b500780c */ /* 0x000fe20003fa6070 */
[----:B------:R-:W-:-:S03]  /*1ea0*/  FMUL.FTZ R183, R104, UR14 ;  /* 0x0000000e68b77c20 */ /* 0x000fc60008410000 */
[----:B------:R-:W-:Y:S01]  /*1eb0*/  FSEL R186, R107, RZ, P5 ;  /* 0x000000ff6bba7208 */ /* 0x000fe20002800000 */
        /* <DEDUP_REMOVED lines=9> */
[----:B-1----:R-:W-:-:S03]  /*1f50*/  SHF.L.U32 R107, R186, 0x10, RZ ;  /* 0x00000010ba6b7819 */ /* 0x002fc600000006ff */
[----:B------:R-:W-:Y:S01]  /*1f60*/  IMAD.WIDE.U32 R162, R146, 0x8, R154 ;  /* 0x0000000892a27825 */ /* 0x000fe200078e009a */
[----:B--2---:R-:W-:-:S03]  /*1f70*/  LOP3.LUT R105, R105, R107, R106, 0xfe, !PT ;  /* 0x0000006b69697212 */ /* 0x004fc600078efe6a */
[----:B------:R-:W-:Y:S01]  /*1f80*/  IMAD.WIDE.U32 R106, R146, 0x10, R152 ;  /* 0x00000010926a7825 */ /* 0x000fe200078e0098 */
[----:B----4-:R-:W-:-:S04]  /*1f90*/  LOP3.LUT R104, R104, R181, RZ, 0xfc, !PT ;  /* 0x000000b568687212 */ /* 0x010fc800078efcff */
[----:B------:R3:W-:Y:S04]  /*1fa0*/  STG.E.128 desc[UR4][R106.64], R108 ;  /* 0x0000006c6a007986 */ /* 0x0007e8000c101d04 */
[----:B------:R0:W-:Y:S04]  /*1fb0*/  STG.E.64 desc[UR4][R162.64], R104 ;  /* 0x00000068a2007986 */ /* 0x0001e8000c101b04 */
[----:B------:R-:W2:Y:S01]  /*1fc0*/  LDG.E.64 R164, desc[UR4][R164.64] ;  /* 0x00000004a4a47981 */ /* 0x000ea2000c1e1b00 */
[----:B------:R-:W-:-:S04]  /*1fd0*/  FFMA.FTZ R176, R176, R170, R171 ;  /* 0x000000aab0b07223 */ /* 0x000fc800000100ab */
[----:B------:R-:W-:Y:S01]  /*1fe0*/  FADD.FTZ R175, R175, -R176 ;  /* 0x800000b0afaf7221 */ /* 0x000fe20000010000 */
[----:B------:R-:W-:Y:S01]  /*1ff0*/  @P0 SHF.R.U32.HI R176, RZ, 0x10, R161 ;  /* 0x00000010ffb00819 */ /* 0x000fe200000116a1 */
[----:B------:R-:W-:Y:S01]  /*2000*/  FFMA.FTZ R180, R180, R170, R171 ;  /* 0x000000aab4b47223 */ /* 0x000fe200000100ab */
[----:B---3--:R-:W-:-:S03]  /*2010*/  @P6 SHF.R.U64 R106, R166, 0x10, R167 ;  /* 0x00000010a66a6819 */ /* 0x008fc600000012a7 */
[----:B------:R-:W-:Y:S01]  /*2020*/  @P0 HADD2.F32 R107, -RZ, R176.H0_H0 ;  /* 0x200000b0ff6b0230 */ /* 0x000fe20000004100 */
[----:B0-----:R-:W-:Y:S01]  /*2030*/  @P3 MOV R104, R166 ;  /* 0x000000a600683202 */ /* 0x001fe20000000f00 */
[----:B------:R-:W-:Y:S01]  /*2040*/  FADD.FTZ R173, R173, -R180 ;  /* 0x800000b4adad7221 */ /* 0x000fe20000010000 */
[----:B------:R-:W-:Y:S02]  /*2050*/  @P6 HADD2.F32 R106, -RZ, R106.H0_H0 ;  /* 0x2000006aff6a6230 */ /* 0x000fe40000004100 */
[----:B------:R-:W-:Y:S01]  /*2060*/  FMUL.FTZ R105, R144, R175 ;  /* 0x000000af90697220 */ /* 0x000fe20000410000 */
[----:B------:R-:W-:Y:S01]  /*2070*/  HFMA2 R146, -RZ, RZ, 0, 0 ;  /* 0x00000000ff927431 */ /* 0x000fe200000001ff */
[----:B------:R-:W-:Y:S01]  /*2080*/  CS2R R162, SRZ ;  /* 0x0000000000a27805 */ /* 0x000fe2000001ff00 */
[----:B------:R-:W-:Y:S01]  /*2090*/  FFMA.FTZ R181, R174, R170, R171 ;  /* 0x000000aaaeb57223 */ /* 0x000fe200000100ab */
[----:B------:R-:W-:Y:S01]  /*20a0*/  MOV R161, RZ ;  /* 0x000000ff00a17202 */ /* 0x000fe20000000f00 */
[----:B------:R-:W-:-:S02]  /*20b0*/  @P3 HADD2.F32 R104, -RZ, R104.H0_H0 ;  /* 0x20000068ff683230 */ /* 0x000fc40000004100 */
[----:B------:R-:W-:Y:S01]  /*20c0*/  @P0 FMUL.FTZ R161, R107, R188 ;  /* 0x000000bc6ba10220 */ /* 0x000fe20000410000 */
[----:B------:R-:W-:Y:S01]  /*20d0*/  @P6 FMUL.FTZ R163, R106, R185 ;  /* 0x000000b96aa36220 */ /* 0x000fe20000410000 */
[----:B------:R-:W-:Y:S01]  /*20e0*/  FMUL.FTZ R107, R105, R117 ;  /* 0x00000075696b7220 */ /* 0x000fe20000410000 */
[----:B------:R-:W-:Y:S01]  /*20f0*/  FMUL.FTZ R106, R144, R173 ;  /* 0x000000ad906a7220 */ /* 0x000fe20000410000 */
[----:B------:R-:W-:Y:S01]  /*2100*/  FFMA.FTZ R178, R178, R170, R171 ;  /* 0x000000aab2b27223 */ /* 0x000fe200000100ab */
[----:B------:R-:W-:Y:S01]  /*2110*/  FADD.FTZ R181, R172, -R181 ;  /* 0x800000b5acb57221 */ /* 0x000fe20000010000 */
[----:B------:R-:W-:Y:S01]  /*2120*/  @P3 FMUL.FTZ R146, R104, R183 ;  /* 0x000000b768923220 */ /* 0x000fe20000410000 */
[----:B------:R-:W-:Y:S01]  /*2130*/  FMUL.FTZ R172, R107, UR14 ;  /* 0x0000000e6bac7c20 */ /* 0x000fe20008410000 */
[----:B------:R-:W-:Y:S01]  /*2140*/  FMUL.FTZ R104, R106, R117 ;  /* 0x000000756a687220 */ /* 0x000fe20000410000 */
[----:B------:R-:W-:Y:S01]  /*2150*/  FADD.FTZ R177, R177, -R178 ;  /* 0x800000b2b1b17221 */ /* 0x000fe20000010000 */
[----:B------:R-:W-:Y:S01]  /*2160*/  FMUL.FTZ R107, R144, R181 ;  /* 0x000000b5906b7220 */ /* 0x000fe20000410000 */
[----:B------:R-:W-:Y:S01]  /*2170*/  FMUL.FTZ R108, R53, R172 ;  /* 0x000000ac356c7220 */ /* 0x000fe20000410000 */
[----:B------:R-:W-:Y:S01]  /*2180*/  FMUL.FTZ R175, R104, UR14 ;  /* 0x0000000e68af7c20 */ /* 0x000fe20008410000 */
[----:B------:R-:W-:Y:S01]  /*2190*/  LOP3.LUT P6, RZ, R122, 0xff00, RZ, 0xc0, !PT ;  /* 0x0000ff007aff7812 */ /* 0x000fe200078cc0ff */
[----:B------:R-:W-:Y:S01]  /*21a0*/  FMUL.FTZ R104, R144, R177 ;  /* 0x000000b190687220 */ /* 0x000fe20000410000 */
[----:B------:R-:W-:-:S02]  /*21b0*/  FMUL.FTZ R166, R107, R117 ;  /* 0x000000756ba67220 */ /* 0x000fc40000410000 */
[----:B------:R-:W-:Y:S01]  /*21c0*/  FSEL R110, R108, RZ, P6 ;  /* 0x000000ff6c6e7208 */ /* 0x000fe20003000000 */
[----:B------:R-:W-:Y:S01]  /*21d0*/  FMUL.FTZ R109, R104, R117 ;  /* 0x00000075686d7220 */ /* 0x000fe20000410000 */
[----:B------:R-:W-:Y:S01]  /*21e0*/  @P4 MOV R108, R167 ;  /* 0x000000a7006c4202 */ /* 0x000fe20000000f00 */
[----:B------:R-:W-:Y:S02]  /*21f0*/  FMUL.FTZ R166, R166, UR14 ;  /* 0x0000000ea6a67c20 */ /* 0x000fe40008410000 */
[----:B------:R-:W-:Y:S01]  /*2200*/  FMUL.FTZ R173, R109, UR14 ;  /* 0x0000000e6dad7c20 */ /* 0x000fe20008410000 */
[----:B------:R-:W-:Y:S01]  /*2210*/  ISETP.GE.U32.AND P3, PT, R122, 0x1000000, PT ;  /* 0x010000007a00780c */ /* 0x000fe20003f66070 */
[----:B------:R-:W-:Y:S01]  /*2220*/  FMUL.FTZ R109, R55, R166 ;  /* 0x000000a6376d7220 */ /* 0x000fe20000410000 */
[----:B------:R-:W-:Y:S02]  /*2230*/  @P4 HADD2.F32 R108, -RZ, R108.H0_H0 ;  /* 0x2000006cff6c4230 */ /* 0x000fe40000004100 */
[----:B------:R-:W-:Y:S01]  /*2240*/  FMUL.FTZ R111, R54, R175 ;  /* 0x000000af366f7220 */ /* 0x000fe20000410000 */
[----:B------:R-:W-:-:S02]  /*2250*/  LOP3.LUT P0, RZ, R122, 0xff0000, RZ, 0xc0, !PT ;  /* 0x00ff00007aff7812 */ /* 0x000fc4000780c0ff */
[----:B------:R-:W-:Y:S01]  /*2260*/  FSEL R174, R109, RZ, P3 ;  /* 0x000000ff6dae7208 */ /* 0x000fe20001800000 */
[----:B------:R-:W-:Y:S01]  /*2270*/  @P4 FMUL.FTZ R162, R108, R187 ;  /* 0x000000bb6ca24220 */ /* 0x000fe20000410000 */
[----:B------:R-:W-:Y:S01]  /*2280*/  FMUL.FTZ R108, R52, R173 ;  /* 0x000000ad346c7220 */ /* 0x000fe20000410000 */
[----:B------:R-:W-:Y:S01]  /*2290*/  LOP3.LUT P4, RZ, R122, 0xff, RZ, 0xc0, !PT ;  /* 0x000000ff7aff7812 */ /* 0x000fe2000788c0ff */
[----:B------:R0:W1:Y:S01]  /*22a0*/  F2F.F16.F32 R176, R110 ;  /* 0x0000006e00b07304 */ /* 0x0000620000200800 */
[----:B------:R-:W-:-:S07]  /*22b0*/  FSEL R111, R111, RZ, P0 ;  /* 0x000000ff6f6f7208 */ /* 0x000fce0000000000 */
[----:B------:R-:W3:Y:S01]  /*22c0*/  F2F.F16.F32 R174, R174 ;  /* 0x000000ae00ae7304 */ /* 0x000ee20000200800 */
[----:B0-----:R-:W-:Y:S01]  /*22d0*/  FSEL R110, R108, RZ, P4 ;  /* 0x000000ff6c6e7208 */ /* 0x001fe20002000000 */
[----:B------:R-:W-:-:S06]  /*22e0*/  FFMA.FTZ R149, R149, R170, R171 ;  /* 0x000000aa95957223 */ /* 0x000fcc00000100ab */
[----:B------:R-:W0:Y:S08]  /*22f0*/  F2F.F16.F32 R178, R111 ;  /* 0x0000006f00b27304 */ /* 0x000e300000200800 */
[----:B------:R4:W0:Y:S01]  /*2300*/  F2F.F16.F32 R187, R110 ;  /* 0x0000006e00bb7304 */ /* 0x0008220000200800 */
[----:B------:R-:W-:Y:S01]  /*2310*/  FADD.FTZ R181, R156, -R149 ;  /* 0x800000959cb57221 */ /* 0x000fe20000010000 */
[----:B------:R-:W-:Y:S01]  /*2320*/  FFMA.FTZ R151, R151, R170, R171 ;  /* 0x000000aa97977223 */ /* 0x000fe200000100ab */
[----:B-1----:R-:W-:-:S04]  /*2330*/  IMAD.WIDE.U32 R108, R176, 0x10000, RZ ;  /* 0x00010000b06c7825 */ /* 0x002fc800078e00ff */
[-CC-:B------:R-:W-:Y:S01]  /*2340*/  FFMA.FTZ R148, R148, R170.reuse, R171.reuse ;  /* 0x000000aa94947223 */ /* 0x180fe200000100ab */
[----:B------:R-:W-:Y:S01]  /*2350*/  FFMA.FTZ R150, R150, R170, R171 ;  /* 0x000000aa96967223 */ /* 0x000fe200000100ab */
[----:B---3--:R-:W-:Y:S01]  /*2360*/  SHF.L.U32 R149, R174, 0x10, RZ ;  /* 0x00000010ae957819 */ /* 0x008fe200000006ff */
[----:B------:R-:W-:Y:S01]  /*2370*/  FADD.FTZ R185, R168, -R151 ;  /* 0x80000097a8b97221 */ /* 0x000fe20000010000 */
[----:B------:R-:W-:Y:S01]  /*2380*/  FADD.FTZ R177, R157, -R148 ;  /* 0x800000949db17221 */ /* 0x000fe20000010000 */
[----:B------:R-:W-:Y:S01]  /*2390*/  FADD.FTZ R183, R169, -R150 ;  /* 0x80000096a9b77221 */ /* 0x000fe20000010000 */
[----:B----4-:R-:W-:Y:S01]  /*23a0*/  IMAD.WIDE.U32 R110, R145, 0x10, R152 ;  /* 0x00000010916e7825 */ /* 0x010fe200078e0098 */
[----:B0-----:R-:W-:-:S03]  /*23b0*/  LOP3.LUT R151, R109, R149, R178, 0xfe, !PT ;  /* 0x000000956d977212 */ /* 0x001fc600078efeb2 */
[----:B------:R-:W-:Y:S01]  /*23c0*/  IMAD.WIDE.U32 R168, R145, 0x8, R154 ;  /* 0x0000000891a87825 */ /* 0x000fe200078e009a */
[----:B------:R-:W-:-:S03]  /*23d0*/  LOP3.LUT R150, R108, R187, RZ, 0xfc, !PT ;  /* 0x000000bb6c967212 */ /* 0x000fc600078efcff */
[----:B------:R-:W-:Y:S01]  /*23e0*/  IMAD.WIDE.U32 R148, R143, 0x8, R158 ;  /* 0x000000088f947825 */ /* 0x000fe200078e009e */
[----:B------:R0:W-:Y:S04]  /*23f0*/  STG.E.128 desc[UR4][R110.64], R104 ;  /* 0x000000686e007986 */ /* 0x0001e8000c101d04 */
[----:B------:R1:W-:Y:S04]  /*2400*/  STG.E.64 desc[UR4][R168.64], R150 ;  /* 0x00000096a8007986 */ /* 0x0003e8000c101b04 */
[----:B------:R-:W3:Y:S01]  /*2410*/  LDG.E.64 R148, desc[UR4][R148.64] ;  /* 0x0000000494947981 */ /* 0x000ee2000c1e1b00 */
[----:B------:R-:W-:Y:S01]  /*2420*/  FMUL.FTZ R109, R144, R181 ;  /* 0x000000b5906d7220 */ /* 0x000fe20000410000 */
[----:B------:R-:W-:Y:S01]  /*2430*/  @P5 SHF.R.U32.HI R145, RZ, 0x10, R167 ;  /* 0x00000010ff915819 */ /* 0x000fe200000116a7 */
[----:B------:R-:W-:-:S02]  /*2440*/  HFMA2 R157, -RZ, RZ, 0, 0 ;  /* 0x00000000ff9d7431 */ /* 0x000fc400000001ff */
[----:B0-----:R-:W-:Y:S01]  /*2450*/  FMUL.FTZ R105, R109, R117 ;  /* 0x000000756d697220 */ /* 0x001fe20000410000 */
[----:B------:R-:W-:-:S03]  /*2460*/  FMUL.FTZ R110, R144, R183 ;  /* 0x000000b7906e7220 */ /* 0x000fc60000410000 */
[----:B-1----:R-:W-:Y:S01]  /*2470*/  FMUL.FTZ R168, R105, UR14 ;  /* 0x0000000e69a87c20 */ /* 0x002fe20008410000 */
[----:B------:R-:W-:Y:S01]  /*2480*/  FMUL.FTZ R105, R110, R117 ;  /* 0x000000756e697220 */ /* 0x000fe20000410000 */
[----:B------:R-:W-:Y:S02]  /*2490*/  HFMA2 R122, -RZ, RZ, 0, 0 ;  /* 0x00000000ff7a7431 */ /* 0x000fe400000001ff */
[----:B------:R-:W-:Y:S01]  /*24a0*/  @P5 HADD2.F32 R145, -RZ, R145.H0_H0 ;  /* 0x20000091ff915230 */ /* 0x000fe20000004100 */
[----:B------:R-:W-:Y:S01]  /*24b0*/  MOV R167, RZ ;  /* 0x000000ff00a77202 */ /* 0x000fe20000000f00 */
[----:B------:R-:W-:Y:S01]  /*24c0*/  FMUL.FTZ R111, R144, R185 ;  /* 0x000000b9906f7220 */ /* 0x000fe20000410000 */
[----:B------:R-:W-:Y:S02]  /*24d0*/  FMUL.FTZ R169, R105, UR14 ;  /* 0x0000000e69a97c20 */ /* 0x000fe40008410000 */
[----:B------:R-:W-:Y:S01]  /*24e0*/  @P5 FMUL.FTZ R157, R145, R184 ;  /* 0x000000b8919d5220 */ /* 0x000fe20000410000 */
[----:B------:R-:W-:Y:S01]  /*24f0*/  LOP3.LUT P5, RZ, R116, 0xff0000, RZ, 0xc0, !PT ;  /* 0x00ff000074ff7812 */ /* 0x000fe200078ac0ff */
[----:B------:R-:W-:-:S05]  /*2500*/  FMUL.FTZ R105, R58, R169 ;  /* 0x000000a93a697220 */ /* 0x000fca0000410000 */
[----:B------:R-:W-:-:S06]  /*2510*/  FSEL R150, R105, RZ, P5 ;  /* 0x000000ff69967208 */ /* 0x000fcc0002800000 */
[----:B------:R-:W-:Y:S01]  /*2520*/  F2F.F16.F32 R150, R150 ;  /* 0x0000009600967304 */ /* 0x000fe20000200800 */
[----:B------:R-:W-:Y:S01]  /*2530*/  IMAD.WIDE.U32 R158, R142, 0x8, R158 ;  /* 0x000000088e9e7825 */ /* 0x000fe200078e009e */
[----:B--2---:R-:W-:Y:S02]  /*2540*/  @P6 SHF.R.U64 R156, R164, 0x10, R165 ;  /* 0x00000010a49c6819 */ /* 0x004fe400000012a5 */
[----:B------:R-:W-:-:S03]  /*2550*/  @P4 MOV R108, R164 ;  /* 0x000000a4006c4202 */ /* 0x000fc60000000f00 */
[----:B------:R-:W-:Y:S02]  /*2560*/  @P6 HADD2.F32 R104, -RZ, R156.H0_H0 ;  /* 0x2000009cff686230 */ /* 0x000fe40000004100 */
[----:B------:R-:W-:-:S03]  /*2570*/  @P4 HADD2.F32 R108, -RZ, R108.H0_H0 ;  /* 0x2000006cff6c4230 */ /* 0x000fc60000004100 */
[----:B------:R-:W-:Y:S01]  /*2580*/  @P6 FMUL.FTZ R167, R104, R172 ;  /* 0x000000ac68a76220 */ /* 0x000fe20000410000 */
[----:B------:R-:W-:Y:S01]  /*2590*/  FMUL.FTZ R104, R57, R168 ;  /* 0x000000a839687220 */ /* 0x000fe20000410000 */
[----:B------:R-:W-:Y:S01]  /*25a0*/  LOP3.LUT P6, RZ, R116, 0xff00, RZ, 0xc0, !PT ;  /* 0x0000ff0074ff7812 */ /* 0x000fe200078cc0ff */
[----:B------:R-:W-:Y:S01]  /*25b0*/  FMUL.FTZ R164, R111, R117 ;  /* 0x000000756fa47220 */ /* 0x000fe20000410000 */
[----:B------:R-:W-:Y:S01]  /*25c0*/  @P4 FMUL.FTZ R122, R108, R173 ;  /* 0x000000ad6c7a4220 */ /* 0x000fe20000410000 */
[----:B------:R-:W-:Y:S01]  /*25d0*/  FMUL.FTZ R108, R144, R177 ;  /* 0x000000b1906c7220 */ /* 0x000fe20000410000 */
[----:B------:R-:W-:Y:S01]  /*25e0*/  FSEL R106, R104, RZ, P6 ;  /* 0x000000ff686a7208 */ /* 0x000fe20003000000 */
[----:B------:R-:W-:Y:S01]  /*25f0*/  FMUL.FTZ R164, R164, UR14 ;  /* 0x0000000ea4a47c20 */ /* 0x000fe20008410000 */
[----:B------:R-:W-:Y:S01]  /*2600*/  @P0 MOV R104, R165 ;  /* 0x000000a500680202 */ /* 0x000fe20000000f00 */
[----:B------:R-:W-:Y:S01]  /*2610*/  FMUL.FTZ R105, R108, R117 ;  /* 0x000000756c697220 */ /* 0x000fe20000410000 */
[----:B------:R-:W-:-:S02]  /*2620*/  HFMA2 R156, -RZ, RZ, 0, 0 ;  /* 0x00000000ff9c7431 */ /* 0x000fc400000001ff */
[----:B------:R-:W-:Y:S01]  /*2630*/  FMUL.FTZ R107, R59, R164 ;  /* 0x000000a43b6b7220 */ /* 0x000fe20000410000 */
[----:B------:R-:W-:Y:S01]  /*2640*/  ISETP.GE.U32.AND P4, PT, R116, 0x1000000, PT ;  /* 0x010000007400780c */ /* 0x000fe20003f86070 */
[----:B------:R-:W-:Y:S02]  /*2650*/  @P0 HADD2.F32 R104, -RZ, R104.H0_H0 ;  /* 0x20000068ff680230 */ /* 0x000fe40000004100 */
[----:B------:R-:W-:Y:S01]  /*2660*/  FMUL.FTZ R145, R105, UR14 ;  /* 0x0000000e69917c20 */ /* 0x000fe20008410000 */
[----:B------:R-:W-:Y:S02]  /*2670*/  FSEL R172, R107, RZ, P4 ;  /* 0x000000ff6bac7208 */ /* 0x000fe40002000000 */
[----:B------:R-:W-:Y:S01]  /*2680*/  @P0 FMUL.FTZ R156, R104, R175 ;  /* 0x000000af689c0220 */ /* 0x000fe20000410000 */
[----:B------:R-:W-:Y:S01]  /*2690*/  FMUL.FTZ R104, R56, R145 ;  /* 0x0000009138687220 */ /* 0x000fe20000410000 */
[----:B------:R-:W-:Y:S01]  /*26a0*/  LOP3.LUT P0, RZ, R116, 0xff, RZ, 0xc0, !PT ;  /* 0x000000ff74ff7812 */ /* 0x000fe2000780c0ff */
[----:B------:R-:W0:Y:S03]  /*26b0*/  F2F.F16.F32 R106, R106 ;  /* 0x0000006a006a7304 */ /* 0x000e260000200800 */
[----:B------:R-:W-:-:S05]  /*26c0*/  FSEL R116, R104, RZ, P0 ;  /* 0x000000ff68747208 */ /* 0x000fca0000000000 */
[----:B------:R-:W1:Y:S08]  /*26d0*/  F2F.F16.F32 R172, R172 ;  /* 0x000000ac00ac7304 */ /* 0x000e700000200800 */
[----:B------:R-:W2:Y:S01]  /*26e0*/  F2F.F16.F32 R151, R116 ;  /* 0x0000007400977304 */ /* 0x000ea20000200800 */
        /* <DEDUP_REMOVED lines=14> */
[-CC-:B------:R-:W-:Y:S01]  /*27d0*/  FFMA.FTZ R114, R114, R170.reuse, R171.reuse ;  /* 0x000000aa72727223 */ /* 0x180fe200000100ab */
[----:B------:R-:W-:Y:S01]  /*27e0*/  FADD.FTZ R121, R121, -R118 ;  /* 0x8000007679797221 */ /* 0x000fe20000010000 */
[----:B------:R-:W-:Y:S01]  /*27f0*/  FFMA.FTZ R170, R147, R170, R171 ;  /* 0x000000aa93aa7223 */ /* 0x000fe200000100ab */
[----:B------:R-:W-:Y:S01]  /*2800*/  FMUL.FTZ R109, R105, R117 ;  /* 0x00000075696d7220 */ /* 0x000fe20000410000 */
[----:B------:R-:W-:Y:S01]  /*2810*/  CS2R R110, SRZ ;  /* 0x00000000006e7805 */ /* 0x000fe2000001ff00 */
[----:B-1----:R-:W-:-:S02]  /*2820*/  @P3 HADD2.F32 R107, -RZ, R165.H0_H0 ;  /* 0x200000a5ff6b3230 */ /* 0x002fc40000004100 */
[----:B------:R-:W-:Y:S01]  /*2830*/  FADD.FTZ R123, R123, -R114 ;  /* 0x800000727b7b7221 */ /* 0x000fe20000010000 */
[----:B------:R-:W-:Y:S01]  /*2840*/  FMUL.FTZ R106, R144, R121 ;  /* 0x00000079906a7220 */ /* 0x000fe20000410000 */
[----:B------:R-:W-:Y:S01]  /*2850*/  FADD.FTZ R119, R119, -R170 ;  /* 0x800000aa77777221 */ /* 0x000fe20000010000 */
[----:B------:R-:W-:Y:S02]  /*2860*/  CS2R R114, SRZ ;  /* 0x0000000000727805 */ /* 0x000fe4000001ff00 */
[----:B---3--:R-:W-:Y:S02]  /*2870*/  @P0 MOV R104, R148 ;  /* 0x0000009400680202 */ /* 0x008fe40000000f00 */
[----:B------:R-:W-:-:S03]  /*2880*/  @P6 SHF.R.U64 R108, R148, 0x10, R149 ;  /* 0x00000010946c6819 */ /* 0x000fc60000001295 */
[----:B------:R-:W-:Y:S02]  /*2890*/  @P0 HADD2.F32 R104, -RZ, R104.H0_H0 ;  /* 0x20000068ff680230 */ /* 0x000fe40000004100 */
[----:B------:R-:W-:-:S03]  /*28a0*/  @P6 HADD2.F32 R108, -RZ, R108.H0_H0 ;  /* 0x2000006cff6c6230 */ /* 0x000fc60000004100 */
[----:B------:R-:W-:Y:S01]  /*28b0*/  @P0 FMUL.FTZ R110, R104, R145 ;  /* 0x00000091686e0220 */ /* 0x000fe20000410000 */
[----:B------:R-:W-:Y:S01]  /*28c0*/  FMUL.FTZ R145, R109, UR14 ;  /* 0x0000000e6d917c20 */ /* 0x000fe20008410000 */
[----:B------:R-:W-:Y:S01]  /*28d0*/  @P6 FMUL.FTZ R115, R108, R168 ;  /* 0x000000a86c736220 */ /* 0x000fe20000410000 */
[----:B------:R-:W-:Y:S01]  /*28e0*/  @P3 FMUL.FTZ R111, R107, R166 ;  /* 0x000000a66b6f3220 */ /* 0x000fe20000410000 */
[----:B------:R-:W-:Y:S01]  /*28f0*/  FMUL.FTZ R109, R106, R117 ;  /* 0x000000756a6d7220 */ /* 0x000fe20000410000 */
[----:B------:R-:W-:Y:S01]  /*2900*/  FMUL.FTZ R108, R61, R145 ;  /* 0x000000913d6c7220 */ /* 0x000fe20000410000 */
[----:B------:R-:W-:Y:S01]  /*2910*/  LOP3.LUT P6, RZ, R113, 0xff00, RZ, 0xc0, !PT ;  /* 0x0000ff0071ff7812 */ /* 0x000fe200078cc0ff */
[C---:B------:R-:W-:Y:S01]  /*2920*/  FMUL.FTZ R107, R144.reuse, R119 ;  /* 0x00000077906b7220 */ /* 0x040fe20000410000 */
[----:B------:R-:W-:Y:S01]  /*2930*/  FMUL.FTZ R104, R144, R123 ;  /* 0x0000007b90687220 */ /* 0x000fe20000410000 */
[----:B------:R-:W-:Y:S01]  /*2940*/  FMUL.FTZ R144, R109, UR14 ;  /* 0x0000000e6d907c20 */ /* 0x000fe20008410000 */
[----:B------:R-:W-:Y:S01]  /*2950*/  FSEL R109, R108, RZ, P6 ;  /* 0x000000ff6c6d7208 */ /* 0x000fe20003000000 */
[----:B------:R-:W-:Y:S01]  /*2960*/  FMUL.FTZ R118, R107, R117 ;  /* 0x000000756b767220 */ /* 0x000fe20000410000 */
[----:B------:R-:W-:Y:S01]  /*2970*/  @P5 MOV R108, R149 ;  /* 0x00000095006c5202 */ /* 0x000fe20000000f00 */
[----:B------:R-:W-:-:S02]  /*2980*/  FMUL.FTZ R117, R104, R117 ;  /* 0x0000007568757220 */ /* 0x000fc40000410000 */
[----:B------:R-:W-:Y:S02]  /*2990*/  FMUL.FTZ R150, R118, UR14 ;  /* 0x0000000e76967c20 */ /* 0x000fe40008410000 */
[----:B------:R-:W-:Y:S02]  /*29a0*/  @P5 HADD2.F32 R108, -RZ, R108.H0_H0 ;  /* 0x2000006cff6c5230 */ /* 0x000fe40000004100 */
[----:B------:R-:W-:Y:S01]  /*29b0*/  FMUL.FTZ R117, R117, UR14 ;  /* 0x0000000e75757c20 */ /* 0x000fe20008410000 */
[----:B------:R-:W-:Y:S01]  /*29c0*/  FMUL.FTZ R118, R63, R150 ;  /* 0x000000963f767220 */ /* 0x000fe20000410000 */
[C---:B------:R-:W-:Y:S01]  /*29d0*/  ISETP.GE.U32.AND P0, PT, R113.reuse, 0x1000000, PT ;  /* 0x010000007100780c */ /* 0x040fe20003f06070 */
[----:B------:R-:W-:Y:S01]  /*29e0*/  FMUL.FTZ R116, R62, R144 ;  /* 0x000000903e747220 */ /* 0x000fe20000410000 */
[----:B------:R-:W-:Y:S01]  /*29f0*/  @P5 FMUL.FTZ R114, R108, R169 ;  /* 0x000000a96c725220 */ /* 0x000fe20000410000 */
[----:B------:R-:W-:Y:S01]  /*2a00*/  FMUL.FTZ R108, R60, R117 ;  /* 0x000000753c6c7220 */ /* 0x000fe20000410000 */
[----:B------:R-:W-:-:S02]  /*2a10*/  LOP3.LUT P3, RZ, R113, 0xff0000, RZ, 0xc0, !PT ;  /* 0x00ff000071ff7812 */ /* 0x000fc4000786c0ff */
[----:B------:R-:W-:Y:S02]  /*2a20*/  FSEL R118, R118, RZ, P0 ;  /* 0x000000ff76767208 */ /* 0x000fe40000000000 */
[----:B------:R-:W-:Y:S01]  /*2a30*/  LOP3.LUT P5, RZ, R113, 0xff, RZ, 0xc0, !PT ;  /* 0x000000ff71ff7812 */ /* 0x000fe200078ac0ff */
[----:B------:R-:W0:Y:S01]  /*2a40*/  F2F.F16.F32 R109, R109 ;  /* 0x0000006d006d7304 */ /* 0x000e220000200800 */
[----:B------:R-:W-:Y:S02]  /*2a50*/  FSEL R116, R116, RZ, P3 ;  /* 0x000000ff74747208 */ /* 0x000fe40001800000 */
[----:B------:R-:W-:-:S05]  /*2a60*/  FSEL R113, R108, RZ, P5 ;  /* 0x000000ff6c717208 */ /* 0x000fca0002800000 */
[----:B------:R-:W1:Y:S08]  /*2a70*/  F2F.F16.F32 R118, R118 ;  /* 0x0000007600767304 */ /* 0x000e700000200800 */
[----:B------:R-:W3:Y:S08]  /*2a80*/  F2F.F16.F32 R116, R116 ;  /* 0x0000007400747304 */ /* 0x000ef00000200800 */
[----:B------:R-:W4:Y:S01]  /*2a90*/  F2F.F16.F32 R113, R113 ;  /* 0x0000007100717304 */ /* 0x000f220000200800 */
        /* <DEDUP_REMOVED lines=11> */
[----:B------:R-:W-:Y:S01]  /*2b50*/  CS2R R120, SRZ ;  /* 0x0000000000787805 */ /* 0x000fe2000001ff00 */
[----:B0-----:R-:W-:-:S05]  /*2b60*/  @P4 HADD2.F32 R105, -RZ, R149.H0_H0 ;  /* 0x20000095ff694230 */ /* 0x001fca0000004100 */
[----:B------:R-:W-:Y:S01]  /*2b70*/  @P4 FMUL.FTZ R113, R105, R164 ;  /* 0x000000a469714220 */ /* 0x000fe20000410000 */
[----:B--2---:R-:W-:Y:S02]  /*2b80*/  @P5 MOV R116, R158 ;  /* 0x0000009e00745202 */ /* 0x004fe40000000f00 */
[--C-:B------:R-:W-:Y:S02]  /*2b90*/  @P6 SHF.R.U64 R148, R158, 0x10, R159.reuse ;  /* 0x000000109e946819 */ /* 0x100fe4000000129f */
[----:B------:R-:W-:Y:S02]  /*2ba0*/  @P3 MOV R123, R159 ;  /* 0x0000009f007b3202 */ /* 0x000fe40000000f00 */
[----:B------:R-:W-:Y:S01]  /*2bb0*/  @P0 SHF.R.U32.HI R147, RZ, 0x10, R159 ;  /* 0x00000010ff930819 */ /* 0x000fe2000001169f */
[----:B------:R-:W-:Y:S02]  /*2bc0*/  @P5 HADD2.F32 R116, -RZ, R116.H0_H0 ;  /* 0x20000074ff745230 */ /* 0x000fe40000004100 */
[----:B------:R-:W-:-:S02]  /*2bd0*/  @P6 HADD2.F32 R104, -RZ, R148.H0_H0 ;  /* 0x20000094ff686230 */ /* 0x000fc40000004100 */
[----:B------:R-:W-:Y:S02]  /*2be0*/  @P3 HADD2.F32 R123, -RZ, R123.H0_H0 ;  /* 0x2000007bff7b3230 */ /* 0x000fe40000004100 */
[----:B------:R-:W-:Y:S02]  /*2bf0*/  @P0 HADD2.F32 R106, -RZ, R147.H0_H0 ;  /* 0x20000093ff6a0230 */ /* 0x000fe40000004100 */
[----:B------:R-:W-:Y:S01]  /*2c00*/  @P5 FMUL.FTZ R118, R116, R117 ;  /* 0x0000007574765220 */ /* 0x000fe20000410000 */
[----:B------:R-:W-:Y:S01]  /*2c10*/  @P6 FMUL.FTZ R119, R104, R145 ;  /* 0x0000009168776220 */ /* 0x000fe20000410000 */
[----:B------:R-:W-:Y:S01]  /*2c20*/  @P3 FMUL.FTZ R120, R123, R144 ;  /* 0x000000907b783220 */ /* 0x000fe20000410000 */
[----:B------:R-:W-:Y:S01]  /*2c30*/  @P0 FMUL.FTZ R121, R150, R106 ;  /* 0x0000006a96790220 */ /* 0x000fe20000410000 */
[----:B-1----:R-:W-:Y:S06]  /*2c40*/  BRA `(.L_x_8574) ;  /* 0x0000003800407947 */ /* 0x002fec0003800000 */
.L_x_8573:
        /* <DEDUP_REMOVED lines=31> */
[----:B------:R0:W1:Y:S02]  /*2e40*/  F2F.F16.F32 R109, R105 ;  /* 0x00000069006d7304 */ /* 0x0000640000200800 */
[----:B------:R-:W-:Y:S01]  /*2e50*/  FSEL R152, R104, RZ, P5 ;  /* 0x000000ff68987208 */ /* 0x000fe20002800000 */
[----:B------:R-:W-:Y:S01]  /*2e60*/  FMUL.FTZ R104, R117, R108 ;  /* 0x0000006c75687220 */ /* 0x000fe20000410000 */
[----:B------:R-:W-:-:S03]  /*2e70*/  FMUL.FTZ R108, R47, R188 ;  /* 0x000000bc2f6c7220 */ /* 0x000fc60000410000 */
[----:B------:R-:W-:Y:S01]  /*2e80*/  FMUL.FTZ R161, R104, UR14 ;  /* 0x0000000e68a17c20 */ /* 0x000fe20008410000 */
[----:B------:R-:W-:Y:S01]  /*2e90*/  F2F.F16.F32 R152, R152 ;  /* 0x0000009800987304 */ /* 0x000fe20000200800 */
[----:B------:R-:W-:Y:S01]  /*2ea0*/  FSEL R159, R108, RZ, P4 ;  /* 0x000000ff6c9f7208 */ /* 0x000fe20002000000 */
[----:B0-----:R-:W0:Y:S01]  /*2eb0*/  LDC.64 R104, c[0x0][0x468] ;  /* 0x00011a00ff687b82 */ /* 0x001e220000000a00 */
[----:B------:R-:W-:-:S05]  /*2ec0*/  FMUL.FTZ R108, R44, R161 ;  /* 0x000000a12c6c7220 */ /* 0x000fca0000410000 */
[----:B------:R-:W3:Y:S01]  /*2ed0*/  F2F.F16.F32 R159, R159 ;  /* 0x0000009f009f7304 */ /* 0x000ee20000200800 */
[----:B------:R-:W-:Y:S01]  /*2ee0*/  FSEL R158, R108, RZ, P0 ;  /* 0x000000ff6c9e7208 */ /* 0x000fe20000000000 */
[----:B-1----:R-:W-:-:S06]  /*2ef0*/  IMAD.WIDE.U32 R108, R109, 0x10000, RZ ;  /* 0x000100006d6c7825 */ /* 0x002fcc00078e00ff */
[----:B------:R-:W1:Y:S01]  /*2f00*/  F2F.F16.F32 R153, R158 ;  /* 0x0000009e00997304 */ /* 0x000e620000200800 */
[----:B---3--:R-:W-:-:S04]  /*2f10*/  SHF.L.U32 R155, R159, 0x10, RZ ;  /* 0x000000109f9b7819 */ /* 0x008fc800000006ff */
[----:B------:R-:W-:Y:S01]  /*2f20*/  LOP3.LUT R155, R109, R155, R152, 0xfe, !PT ;  /* 0x0000009b6d9b7212 */ /* 0x000fe200078efe98 */
[----:B------:R-:W-:Y:S01]  /*2f30*/  FFMA.FTZ R109, R186, R170, R171 ;  /* 0x000000aaba6d7223 */ /* 0x000fe200000100ab */
[----:B-1----:R-:W-:Y:S01]  /*2f40*/  LOP3.LUT R154, R108, R153, RZ, 0xfc, !PT ;  /* 0x000000996c9a7212 */ /* 0x002fe200078efcff */
[----:B0-----:R-:W-:-:S04]  /*2f50*/  IMAD.WIDE.U32 R152, R165, 0x8, R104 ;  /* 0x00000008a5987825 */ /* 0x001fc800078e0068 */
[----:B------:R-:W-:Y:S02]  /*2f60*/  HFMA2 R179, -RZ, RZ, 0, 0 ;  /* 0x00000000ffb37431 */ /* 0x000fe400000001ff */
[----:B------:R-:W-:Y:S01]  /*2f70*/  FADD.FTZ R165, R164, -R109 ;  /* 0x8000006da4a57221 */ /* 0x000fe20000010000 */
[----:B------:R-:W-:Y:S01]  /*2f80*/  FFMA.FTZ R164, R182, R170, R171 ;  /* 0x000000aab6a47223 */ /* 0x000fe200000100ab */
[----:B------:R-:W-:Y:S01]  /*2f90*/  IMAD.WIDE.U32 R108, R146, 0x8, R106 ;  /* 0x00000008926c7825 */ /* 0x000fe200078e006a */
[----:B------:R0:W-:Y:S03]  /*2fa0*/  STG.E.64 desc[UR4][R152.64], R154 ;  /* 0x0000009a98007986 */ /* 0x0001e6000c101b04 */
[----:B------:R-:W-:Y:S01]  /*2fb0*/  FMUL.FTZ R162, R144, R163 ;  /* 0x000000a390a27220 */ /* 0x000fe20000410000 */
[----:B------:R-:W-:Y:S01]  /*2fc0*/  FADD.FTZ R185, R166, -R185 ;  /* 0x800000b9a6b97221 */ /* 0x000fe20000010000 */
[----:B------:R-:W-:Y:S01]  /*2fd0*/  FADD.FTZ R183, R183, -R164 ;  /* 0x800000a4b7b77221 */ /* 0x000fe20000010000 */
[----:B------:R-:W-:Y:S01]  /*2fe0*/  MOV R182, RZ ;  /* 0x000000ff00b67202 */ /* 0x000fe20000000f00 */
[----:B------:R-:W3:Y:S02]  /*2ff0*/  LDG.E.64 R108, desc[UR4][R108.64] ;  /* 0x000000046c6c7981 */ /* 0x000ee4000c1e1b00 */
[----:B------:R-:W-:Y:S01]  /*3000*/  FMUL.FTZ R164, R144, R183 ;  /* 0x000000b790a47220 */ /* 0x000fe20000410000 */
[----:B0-----:R-:W-:-:S03]  /*3010*/  FMUL.FTZ R153, R117, R162 ;  /* 0x000000a275997220 */ /* 0x001fc60000410000 */
[----:B------:R-:W-:Y:S01]  /*3020*/  FMUL.FTZ R164, R117, R164 ;  /* 0x000000a475a47220 */ /* 0x000fe20000410000 */
[----:B------:R-:W-:Y:S01]  /*3030*/  FMUL.FTZ R162, R153, UR14 ;  /* 0x0000000e99a27c20 */ /* 0x000fe20008410000 */
[----:B------:R-:W-:Y:S02]  /*3040*/  LOP3.LUT P6, RZ, R181, 0xff00, RZ, 0xc0, !PT ;  /* 0x0000ff00b5ff7812 */ /* 0x000fe400078cc0ff */
[----:B------:R-:W-:Y:S01]  /*3050*/  FMUL.FTZ R164, R164, UR14 ;  /* 0x0000000ea4a47c20 */ /* 0x000fe20008410000 */
[----:B--2---:R-:W-:Y:S02]  /*3060*/  @P3 SHF.R.U64 R159, R110, 0x10, R111 ;  /* 0x000000106e9f3819 */ /* 0x004fe4000000126f */
[----:B------:R-:W-:-:S03]  /*3070*/  @P0 MOV R158, R110 ;  /* 0x0000006e009e0202 */ /* 0x000fc60000000f00 */
[----:B------:R-:W-:Y:S02]  /*3080*/  @P3 HADD2.F32 R152, -RZ, R159.H0_H0 ;  /* 0x2000009fff983230 */ /* 0x000fe40000004100 */
[----:B------:R-:W-:-:S03]  /*3090*/  @P0 HADD2.F32 R110, -RZ, R158.H0_H0 ;  /* 0x2000009eff6e0230 */ /* 0x000fc60000004100 */
[----:B------:R-:W-:Y:S01]  /*30a0*/  @P3 FMUL.FTZ R179, R160, R152 ;  /* 0x00000098a0b33220 */ /* 0x000fe20000410000 */
[----:B------:R-:W-:Y:S01]  /*30b0*/  FMUL.FTZ R152, R144, R185 ;  /* 0x000000b990987220 */ /* 0x000fe20000410000 */
[----:B------:R-:W-:-:S03]  /*30c0*/  @P0 FMUL.FTZ R182, R161, R110 ;  /* 0x0000006ea1b60220 */ /* 0x000fc60000410000 */
[----:B------:R-:W-:Y:S01]  /*30d0*/  FMUL.FTZ R152, R117, R152 ;  /* 0x0000009875987220 */ /* 0x000fe20000410000 */
[----:B------:R-:W-:Y:S01]  /*30e0*/  FMUL.FTZ R110, R49, R162 ;  /* 0x000000a2316e7220 */ /* 0x000fe20000410000 */
[----:B------:R-:W-:Y:S02]  /*30f0*/  FMUL.FTZ R158, R144, R165 ;  /* 0x000000a5909e7220 */ /* 0x000fe40000410000 */
[----:B------:R-:W-:Y:S01]  /*3100*/  FMUL.FTZ R183, R152, UR14 ;  /* 0x0000000e98b77c20 */ /* 0x000fe20008410000 */
[----:B------:R-:W-:Y:S01]  /*3110*/  @P5 MOV R152, R111 ;  /* 0x0000006f00985202 */ /* 0x000fe20000000f00 */
[----:B------:R-:W-:Y:S01]  /*3120*/  FMUL.FTZ R153, R117, R158 ;  /* 0x0000009e75997220 */ /* 0x000fe20000410000 */
[----:B------:R-:W-:-:S03]  /*3130*/  FSEL R154, R110, RZ, P6 ;  /* 0x000000ff6e9a7208 */ /* 0x000fc60003000000 */
[----:B------:R-:W-:Y:S02]  /*3140*/  @P5 HADD2.F32 R110, -RZ, R152.H0_H0 ;  /* 0x20000098ff6e5230 */ /* 0x000fe40000004100 */
[----:B------:R-:W-:Y:S01]  /*3150*/  FMUL.FTZ R152, R51, R164 ;  /* 0x000000a433987220 */ /* 0x000fe20000410000 */
[----:B------:R-:W-:Y:S01]  /*3160*/  ISETP.GE.U32.AND P3, PT, R181, 0x1000000, PT ;  /* 0x01000000b500780c */ /* 0x000fe20003f66070 */
[----:B------:R-:W-:Y:S01]  /*3170*/  FMUL.FTZ R165, R153, UR14 ;  /* 0x0000000e99a57c20 */ /* 0x000fe20008410000 */
[----:B------:R-:W-:Y:S01]  /*3180*/  FMUL.FTZ R155, R50, R183 ;  /* 0x000000b7329b7220 */ /* 0x000fe20000410000 */
[----:B------:R-:W-:Y:S02]  /*3190*/  LOP3.LUT P0, RZ, R181, 0xff0000, RZ, 0xc0, !PT ;  /* 0x00ff0000b5ff7812 */ /* 0x000fe4000780c0ff */
[----:B------:R-:W-:Y:S01]  /*31a0*/  MOV R160, RZ ;  /* 0x000000ff00a07202 */ /* 0x000fe20000000f00 */
[----:B------:R-:W-:Y:S01]  /*31b0*/  @P5 FMUL.FTZ R160, R167, R110 ;  /* 0x0000006ea7a05220 */ /* 0x000fe20000410000 */
[----:B------:R-:W-:Y:S01]  /*31c0*/  FSEL R161, R152, RZ, P3 ;  /* 0x000000ff98a17208 */ /* 0x000fe20001800000 */
[----:B------:R-:W-:Y:S01]  /*31d0*/  FMUL.FTZ R110, R48, R165 ;  /* 0x000000a5306e7220 */ /* 0x000fe20000410000 */
[----:B------:R-:W-:Y:S01]  /*31e0*/  LOP3.LUT P5, RZ, R181, 0xff, RZ, 0xc0, !PT ;  /* 0x000000ffb5ff7812 */ /* 0x000fe200078ac0ff */
[----:B------:R-:W0:Y:S01]  /*31f0*/  F2F.F16.F32 R154, R154 ;  /* 0x0000009a009a7304 */ /* 0x000e220000200800 */
[----:B------:R-:W-:-:S02]  /*3200*/  FSEL R155, R155, RZ, P0 ;  /* 0x000000ff9b9b7208 */ /* 0x000fc40000000000 */
[----:B------:R-:W-:-:S05]  /*3210*/  FSEL R110, R110, RZ, P5 ;  /* 0x000000ff6e6e7208 */ /* 0x000fca0002800000 */
[----:B------:R-:W1:Y:S08]  /*3220*/  F2F.F16.F32 R161, R161 ;  /* 0x000000a100a17304 */ /* 0x000e700000200800 */
[----:B------:R-:W2:Y:S08]  /*3230*/  F2F.F16.F32 R155, R155 ;  /* 0x0000009b009b7304 */ /* 0x000eb00000200800 */
[----:B------:R-:W4:Y:S01]  /*3240*/  F2F.F16.F32 R163, R110 ;  /* 0x0000006e00a37304 */ /* 0x000f220000200800 */
[----:B0-----:R-:W-:Y:S01]  /*3250*/  IMAD.WIDE.U32 R152, R154, 0x10000, RZ ;  /* 0x000100009a987825 */ /* 0x001fe200078e00ff */
[----:B-1----:R-:W-:-:S04]  /*3260*/  SHF.L.U32 R159, R161, 0x10, RZ ;  /* 0x00000010a19f7819 */ /* 0x002fc800000006ff */
[----:B--2---:R-:W-:Y:S01]  /*3270*/  LOP3.LUT R153, R153, R159, R155, 0xfe, !PT ;  /* 0x0000009f99997212 */ /* 0x004fe200078efe9b */
[----:B------:R-:W-:-:S04]  /*3280*/  IMAD.WIDE.U32 R158, R146, 0x8, R104 ;  /* 0x00000008929e7825 */ /* 0x000fc800078e0068 */
[----:B------:R-:W-:Y:S01]  /*3290*/  IMAD.WIDE.U32 R154, R145, 0x8, R106 ;  /* 0x00000008919a7825 */ /* 0x000fe200078e006a */
[----:B----4-:R-:W-:-:S05]  /*32a0*/  LOP3.LUT R152, R152, R163, RZ, 0xfc, !PT ;  /* 0x000000a398987212 */ /* 0x010fca00078efcff */
[----:B------:R0:W-:Y:S04]  /*32b0*/  STG.E.64 desc[UR4][R158.64], R152 ;  /* 0x000000989e007986 */ /* 0x0001e8000c101b04 */
[----:B------:R-:W2:Y:S01]  /*32c0*/  LDG.E.64 R154, desc[UR4][R154.64] ;  /* 0x000000049a9a7981 */ /* 0x000ea2000c1e1b00 */
[----:B------:R-:W-:Y:S01]  /*32d0*/  FFMA.FTZ R176, R176, R170, R171 ;  /* 0x000000aab0b07223 */ /* 0x000fe200000100ab */
[----:B------:R-:W-:Y:S02]  /*32e0*/  @P4 SHF.R.U32.HI R111, RZ, 0x10, R111 ;  /* 0x00000010ff6f4819 */ /* 0x000fe4000001166f */
[----:B---3--:R-:W-:Y:S01]  /*32f0*/  @P5 MOV R110, R108 ;  /* 0x0000006c006e5202 */ /* 0x008fe20000000f00 */
[----:B------:R-:W-:Y:S01]  /*3300*/  FADD.FTZ R175, R175, -R176 ;  /* 0x800000b0afaf7221 */ /* 0x000fe20000010000 */
[----:B------:R-:W-:-:S02]  /*3310*/  HFMA2 R161, -RZ, RZ, 0, 0 ;  /* 0x00000000ffa17431 */ /* 0x000fc400000001ff */
[----:B------:R-:W-:Y:S01]  /*3320*/  FFMA.FTZ R180, R180, R170, R171 ;  /* 0x000000aab4b47223 */ /* 0x000fe200000100ab */
[----:B0-----:R-:W-:Y:S01]  /*3330*/  @P6 SHF.R.U64 R152, R108, 0x10, R109 ;  /* 0x000000106c986819 */ /* 0x001fe2000000126d */
[----:B------:R-:W-:Y:S02]  /*3340*/  @P4 HADD2.F32 R111, -RZ, R111.H0_H0 ;  /* 0x2000006fff6f4230 */ /* 0x000fe40000004100 */
[----:B------:R-:W-:Y:S02]  /*3350*/  HFMA2 R163, -RZ, RZ, 0, 0 ;  /* 0x00000000ffa37431 */ /* 0x000fe400000001ff */
[----:B------:R-:W-:Y:S02]  /*3360*/  @P5 HADD2.F32 R108, -RZ, R110.H0_H0 ;  /* 0x2000006eff6c5230 */ /* 0x000fe40000004100 */
[----:B------:R-:W-:Y:S01]  /*3370*/  FMUL.FTZ R158, R144, R175 ;  /* 0x000000af909e7220 */ /* 0x000fe20000410000 */
[----:B------:R-:W-:Y:S02]  /*3380*/  @P6 HADD2.F32 R110, -RZ, R152.H0_H0 ;  /* 0x20000098ff6e6230 */ /* 0x000fe40000004100 */
[----:B------:R-:W-:Y:S01]  /*3390*/  FADD.FTZ R173, R173, -R180 ;  /* 0x800000b4adad7221 */ /* 0x000fe20000010000 */
[----:B------:R-:W-:Y:S01]  /*33a0*/  @P4 FMUL.FTZ R161, R188, R111 ;  /* 0x0000006fbca14220 */ /* 0x000fe20000410000 */
[----:B------:R-:W-:Y:S01]  /*33b0*/  FMUL.FTZ R111, R117, R158 ;  /* 0x0000009e756f7220 */ /* 0x000fe20000410000 */
[----:B------:R-:W-:Y:S01]  /*33c0*/  FFMA.FTZ R167, R174, R170, R171 ;  /* 0x000000aaaea77223 */ /* 0x000fe200000100ab */
[----:B------:R-:W-:Y:S01]  /*33d0*/  @P6 FMUL.FTZ R163, R162, R110 ;  /* 0x0000006ea2a36220 */ /* 0x000fe20000410000 */
[----:B------:R-:W-:Y:S01]  /*33e0*/  MOV R146, RZ ;  /* 0x000000ff00927202 */ /* 0x000fe20000000f00 */
[----:B------:R-:W-:Y:S01]  /*33f0*/  FMUL.FTZ R110, R144, R173 ;  /* 0x000000ad906e7220 */ /* 0x000fe20000410000 */
[----:B------:R-:W-:Y:S01]  /*3400*/  @P5 FMUL.FTZ R146, R165, R108 ;  /* 0x0000006ca5925220 */ /* 0x000fe20000410000 */
[----:B------:R-:W-:Y:S01]  /*3410*/  FMUL.FTZ R165, R111, UR14 ;  /* 0x0000000e6fa57c20 */ /* 0x000fe20008410000 */
[----:B------:R-:W-:Y:S01]  /*3420*/  FADD.FTZ R167, R172, -R167 ;  /* 0x800000a7aca77221 */ /* 0x000fe20000010000 */
[----:B------:R-:W-:Y:S01]  /*3430*/  FFMA.FTZ R178, R178, R170, R171 ;  /* 0x000000aab2b27223 */ /* 0x000fe200000100ab */
[----:B------:R-:W-:Y:S01]  /*3440*/  FMUL.FTZ R110, R117, R110 ;  /* 0x0000006e756e7220 */ /* 0x000fe20000410000 */
[----:B------:R-:W-:Y:S01]  /*3450*/  FMUL.FTZ R108, R53, R165 ;  /* 0x000000a5356c7220 */ /* 0x000fe20000410000 */
[----:B------:R-:W-:Y:S01]  /*3460*/  LOP3.LUT P4, RZ, R122, 0xff00, RZ, 0xc0, !PT ;  /* 0x0000ff007aff7812 */ /* 0x000fe2000788c0ff */
[----:B------:R-:W-:Y:S01]  /*3470*/  FMUL.FTZ R152, R144, R167 ;  /* 0x000000a790987220 */ /* 0x000fe20000410000 */
[----:B------:R-:W-:Y:S01]  /*3480*/  FADD.FTZ R177, R177, -R178 ;  /* 0x800000b2b1b17221 */ /* 0x000fe20000010000 */
[----:B------:R-:W-:Y:S01]  /*3490*/  FMUL.FTZ R173, R110, UR14 ;  /* 0x0000000e6ead7c20 */ /* 0x000fe20008410000 */
[----:B------:R-:W-:Y:S01]  /*34a0*/  FSEL R153, R108, RZ, P4 ;  /* 0x000000ff6c997208 */ /* 0x000fe20002000000 */
[----:B------:R-:W-:Y:S01]  /*34b0*/  FMUL.FTZ R152, R117, R152 ;  /* 0x0000009875987220 */ /* 0x000fe20000410000 */
[----:B------:R-:W-:Y:S01]  /*34c0*/  FMUL.FTZ R158, R144, R177 ;  /* 0x000000b1909e7220 */ /* 0x000fe20000410000 */
[----:B------:R-:W-:Y:S01]  /*34d0*/  FMUL.FTZ R108, R54, R173 ;  /* 0x000000ad366c7220 */ /* 0x000fe20000410000 */
[----:B------:R-:W-:-:S02]  /*34e0*/  LOP3.LUT P6, RZ, R122, 0xff0000, RZ, 0xc0, !PT ;  /* 0x00ff00007aff7812 */ /* 0x000fc400078cc0ff */
[----:B------:R-:W-:Y:S01]  /*34f0*/  @P0 MOV R110, R109 ;  /* 0x0000006d006e0202 */ /* 0x000fe20000000f00 */
[----:B------:R-:W-:Y:S01]  /*3500*/  FMUL.FTZ R152, R152, UR14 ;  /* 0x0000000e98987c20 */ /* 0x000fe20008410000 */
[----:B------:R-:W-:Y:S01]  /*3510*/  FMUL.FTZ R111, R117, R158 ;  /* 0x0000009e756f7220 */ /* 0x000fe20000410000 */
[----:B------:R-:W-:Y:S02]  /*3520*/  FSEL R158, R108, RZ, P6 ;  /* 0x000000ff6c9e7208 */ /* 0x000fe40003000000 */
[----:B------:R-:W-:Y:S02]  /*3530*/  @P0 HADD2.F32 R108, -RZ, R110.H0_H0 ;  /* 0x2000006eff6c0230 */ /* 0x000fe40000004100 */
[----:B------:R-:W-:Y:S01]  /*3540*/  FMUL.FTZ R110, R55, R152 ;  /* 0x00000098376e7220 */ /* 0x000fe20000410000 */
[----:B------:R-:W-:Y:S01]  /*3550*/  ISETP.GE.U32.AND P5, PT, R122, 0x1000000, PT ;  /* 0x010000007a00780c */ /* 0x000fe20003fa6070 */
[----:B------:R-:W-:Y:S01]  /*3560*/  FMUL.FTZ R159, R111, UR14 ;  /* 0x0000000e6f9f7c20 */ /* 0x000fe20008410000 */
[----:B------:R-:W-:Y:S01]  /*3570*/  MOV R162, RZ ;  /* 0x000000ff00a27202 */ /* 0x000fe20000000f00 */
[----:B------:R-:W-:Y:S01]  /*3580*/  @P0 FMUL.FTZ R162, R183, R108 ;  /* 0x0000006cb7a20220 */ /* 0x000fe20000410000 */
[----:B------:R-:W-:Y:S01]  /*3590*/  FSEL R111, R110, RZ, P5 ;  /* 0x000000ff6e6f7208 */ /* 0x000fe20002800000 */
[----:B------:R-:W-:Y:S01]  /*35a0*/  FMUL.FTZ R108, R52, R159 ;  /* 0x0000009f346c7220 */ /* 0x000fe20000410000 */
[----:B------:R-:W-:Y:S01]  /*35b0*/  LOP3.LUT P0, RZ, R122, 0xff, RZ, 0xc0, !PT ;  /* 0x000000ff7aff7812 */ /* 0x000fe2000780c0ff */
[----:B------:R-:W-:Y:S01]  /*35c0*/  FFMA.FTZ R149, R149, R170, R171 ;  /* 0x000000aa95957223 */ /* 0x000fe200000100ab */
[----:B------:R-:W-:Y:S02]  /*35d0*/  F2F.F16.F32 R166, R153 ;  /* 0x0000009900a67304 */ /* 0x000fe40000200800 */
[----:B------:R-:W-:Y:S01]  /*35e0*/  FSEL R110, R108, RZ, P0 ;  /* 0x000000ff6c6e7208 */ /* 0x000fe20000000000 */
[----:B------:R-:W-:Y:S01]  /*35f0*/  FADD.FTZ R177, R156, -R149 ;  /* 0x800000959cb17221 */ /* 0x000fe20000010000 */
[----:B------:R-:W-:-:S04]  /*3600*/  @P3 SHF.R.U32.HI R149, RZ, 0x10, R109 ;  /* 0x00000010ff953819 */ /* 0x000fc8000001166d */
[----:B------:R-:W0:Y:S01]  /*3610*/  F2F.F16.F32 R111, R111 ;  /* 0x0000006f006f7304 */ /* 0x000e220000200800 */
[-CC-:B------:R-:W-:Y:S01]  /*3620*/  FFMA.FTZ R150, R150, R170.reuse, R171.reuse ;  /* 0x000000aa96967223 */ /* 0x180fe200000100ab */
[-CC-:B------:R-:W-:Y:S01]  /*3630*/  FFMA.FTZ R148, R148, R170.reuse, R171.reuse ;  /* 0x000000aa94947223 */ /* 0x180fe200000100ab */
[----:B------:R-:W-:Y:S01]  /*3640*/  FFMA.FTZ R151, R151, R170, R171 ;  /* 0x000000aa97977223 */ /* 0x000fe200000100ab */
[----:B------:R-:W-:-:S04]  /*3650*/  @P3 HADD2.F32 R149, -RZ, R149.H0_H0 ;  /* 0x20000095ff953230 */ /* 0x000fc80000004100 */
[----:B------:R-:W1:Y:S01]  /*3660*/  F2F.F16.F32 R158, R158 ;  /* 0x0000009e009e7304 */ /* 0x000e620000200800 */
[----:B------:R-:W-:Y:S01]  /*3670*/  FADD.FTZ R169, R169, -R150 ;  /* 0x80000096a9a97221 */ /* 0x000fe20000010000 */
[----:B------:R-:W-:Y:S01]  /*3680*/  FADD.FTZ R175, R157, -R148 ;  /* 0x800000949daf7221 */ /* 0x000fe20000010000 */
[----:B------:R-:W-:-:S05]  /*3690*/  FADD.FTZ R181, R168, -R151 ;  /* 0x80000097a8b57221 */ /* 0x000fca0000010000 */
[----:B------:R-:W3:Y:S01]  /*36a0*/  F2F.F16.F32 R153, R110 ;  /* 0x0000006e00997304 */ /* 0x000ee20000200800 */
[----:B------:R-:W-:Y:S02]  /*36b0*/  CS2R R156, SRZ ;  /* 0x00000000009c7805 */ /* 0x000fe4000001ff00 */
[----:B------:R-:W-:Y:S01]  /*36c0*/  @P3 FMUL.FTZ R157, R164, R149 ;  /* 0x00000095a49d3220 */ /* 0x000fe20000410000 */
[----:B------:R-:W-:Y:S01]  /*36d0*/  IMAD.WIDE.U32 R148, R145, 0x8, R104 ;  /* 0x0000000891947825 */ /* 0x000fe200078e0068 */
[----:B0-----:R-:W-:-:S03]  /*36e0*/  SHF.L.U32 R111, R111, 0x10, RZ ;  /* 0x000000106f6f7819 */ /* 0x001fc600000006ff */
[----:B------:R-:W-:Y:S01]  /*36f0*/  IMAD.WIDE.U32 R108, R166, 0x10000, RZ ;  /* 0x00010000a66c7825 */ /* 0x000fe200078e00ff */
[----:B------:R-:W-:-:S03]  /*3700*/  MOV R167, RZ ;  /* 0x000000ff00a77202 */ /* 0x000fc60000000f00 */
[----:B------:R-:W-:Y:S01]  /*3710*/  HFMA2 R122, -RZ, RZ, 0, 0 ;  /* 0x00000000ff7a7431 */ /* 0x000fe200000001ff */
[----:B-1----:R-:W-:Y:S02]  /*3720*/  LOP3.LUT R111, R109, R111, R158, 0xfe, !PT ;  /* 0x0000006f6d6f7212 */ /* 0x002fe400078efe9e */
[----:B---3--:R-:W-:Y:S01]  /*3730*/  LOP3.LUT R110, R108, R153, RZ, 0xfc, !PT ;  /* 0x000000996c6e7212 */ /* 0x008fe200078efcff */
[----:B------:R-:W-:-:S04]  /*3740*/  IMAD.WIDE.U32 R108, R143, 0x8, R106 ;  /* 0x000000088f6c7825 */ /* 0x000fc800078e006a */
[----:B------:R0:W-:Y:S01]  /*3750*/  STG.E.64 desc[UR4][R148.64], R110 ;  /* 0x0000006e94007986 */ /* 0x0001e2000c101b04 */
[----:B------:R-:W-:-:S03]  /*3760*/  FMUL.FTZ R158, R144, R175 ;  /* 0x000000af909e7220 */ /* 0x000fc60000410000 */
[----:B------:R-:W3:Y:S01]  /*3770*/  LDG.E.64 R108, desc[UR4][R108.64] ;  /* 0x000000046c6c7981 */ /* 0x000ee2000c1e1b00 */
[----:B0-----:R-:W-:Y:S01]  /*3780*/  FMUL.FTZ R110, R144, R181 ;  /* 0x000000b5906e7220 */ /* 0x001fe20000410000 */
[----:B------:R-:W-:Y:S01]  /*3790*/  FMUL.FTZ R111, R117, R158 ;  /* 0x0000009e756f7220 */ /* 0x000fe20000410000 */
[----:B------:R-:W-:Y:S01]  /*37a0*/  ISETP.GE.U32.AND P3, PT, R116, 0x1000000, PT ;  /* 0x010000007400780c */ /* 0x000fe20003f66070 */
[----:B------:R-:W-:Y:S01]  /*37b0*/  IMAD.WIDE.U32 R106, R142, 0x8, R106 ;  /* 0x000000088e6a7825 */ /* 0x000fe200078e006a */
[----:B--2---:R-:W-:Y:S02]  /*37c0*/  @P0 MOV R150, R154 ;  /* 0x0000009a00960202 */ /* 0x004fe40000000f00 */
[----:B------:R-:W-:-:S03]  /*37d0*/  @P4 SHF.R.U64 R151, R154, 0x10, R155 ;  /* 0x000000109a974819 */ /* 0x000fc6000000129b */
[----:B------:R-:W-:Y:S02]  /*37e0*/  @P0 HADD2.F32 R145, -RZ, R150.H0_H0 ;  /* 0x20000096ff910230 */ /* 0x000fe40000004100 */
[----:B------:R-:W-:Y:S02]  /*37f0*/  @P4 HADD2.F32 R150, -RZ, R151.H0_H0 ;  /* 0x20000097ff964230 */ /* 0x000fe40000004100 */
[----:B------:R-:W-:-:S03]  /*3800*/  FMUL.FTZ R154, R144, R177 ;  /* 0x000000b1909a7220 */ /* 0x000fc60000410000 */
[----:B------:R-:W-:Y:S01]  /*3810*/  @P4 FMUL.FTZ R167, R165, R150 ;  /* 0x00000096a5a74220 */ /* 0x000fe20000410000 */
[----:B------:R-:W-:Y:S01]  /*3820*/  FMUL.FTZ R150, R144, R169 ;  /* 0x000000a990967220 */ /* 0x000fe20000410000 */
[----:B------:R-:W-:-:S03]  /*3830*/  FMUL.FTZ R151, R117, R154 ;  /* 0x0000009a75977220 */ /* 0x000fc60000410000 */
[----:B------:R-:W-:Y:S01]  /*3840*/  FMUL.FTZ R150, R117, R150 ;  /* 0x0000009675967220 */ /* 0x000fe20000410000 */
[----:B------:R-:W-:Y:S01]  /*3850*/  @P0 FMUL.FTZ R122, R159, R145 ;  /* 0x000000919f7a0220 */ /* 0x000fe20000410000 */
[----:B------:R-:W-:Y:S02]  /*3860*/  FMUL.FTZ R154, R151, UR14 ;  /* 0x0000000e979a7c20 */ /* 0x000fe40008410000 */
[----:B------:R-:W-:Y:S01]  /*3870*/  FMUL.FTZ R159, R150, UR14 ;  /* 0x0000000e969f7c20 */ /* 0x000fe20008410000 */
[----:B------:R-:W-:Y:S01]  /*3880*/  FMUL.FTZ R150, R117, R110 ;  /* 0x0000006e75967220 */ /* 0x000fe20000410000 */
[----:B------:R-:W-:Y:S01]  /*3890*/  FMUL.FTZ R145, R57, R154 ;  /* 0x0000009a39917220 */ /* 0x000fe20000410000 */
[----:B------:R-:W-:Y:S02]  /*38a0*/  LOP3.LUT P4, RZ, R116, 0xff00, RZ, 0xc0, !PT ;  /* 0x0000ff0074ff7812 */ /* 0x000fe4000788c0ff */
[----:B------:R-:W-:Y:S01]  /*38b0*/  @P6 MOV R110, R155 ;  /* 0x0000009b006e6202 */ /* 0x000fe20000000f00 */
[----:B------:R-:W-:Y:S01]  /*38c0*/  FMUL.FTZ R150, R150, UR14 ;  /* 0x0000000e96967c20 */ /* 0x000fe20008410000 */
[----:B------:R-:W-:Y:S01]  /*38d0*/  FMUL.FTZ R151, R111, UR14 ;  /* 0x0000000e6f977c20 */ /* 0x000fe20008410000 */
[----:B------:R-:W-:-:S02]  /*38e0*/  FSEL R145, R145, RZ, P4 ;  /* 0x000000ff91917208 */ /* 0x000fc40002000000 */
[----:B------:R-:W-:Y:S01]  /*38f0*/  FMUL.FTZ R111, R59, R150 ;  /* 0x000000963b6f7220 */ /* 0x000fe20000410000 */
[----:B------:R-:W-:Y:S02]  /*3900*/  @P6 HADD2.F32 R110, -RZ, R110.H0_H0 ;  /* 0x2000006eff6e6230 */ /* 0x000fe40000004100 */
[----:B------:R-:W-:Y:S01]  /*3910*/  FMUL.FTZ R148, R58, R159 ;  /* 0x0000009f3a947220 */ /* 0x000fe20000410000 */
[----:B------:R0:W1:Y:S01]  /*3920*/  F2F.F16.F32 R149, R145 ;  /* 0x0000009100957304 */ /* 0x0000620000200800 */
[----:B------:R-:W-:Y:S01]  /*3930*/  LOP3.LUT P0, RZ, R116, 0xff0000, RZ, 0xc0, !PT ;  /* 0x00ff000074ff7812 */ /* 0x000fe2000780c0ff */
[----:B------:R-:W-:Y:S01]  /*3940*/  @P6 FMUL.FTZ R156, R173, R110 ;  /* 0x0000006ead9c6220 */ /* 0x000fe20000410000 */
[----:B------:R-:W-:Y:S01]  /*3950*/  FMUL.FTZ R110, R56, R151 ;  /* 0x00000097386e7220 */ /* 0x000fe20000410000 */
[----:B------:R-:W-:Y:S02]  /*3960*/  LOP3.LUT P6, RZ, R116, 0xff, RZ, 0xc0, !PT ;  /* 0x000000ff74ff7812 */ /* 0x000fe400078cc0ff */
[----:B0-----:R-:W-:-:S02]  /*3970*/  FSEL R145, R111, RZ, P3 ;  /* 0x000000ff6f917208 */ /* 0x001fc40001800000 */
[----:B------:R-:W-:Y:S02]  /*3980*/  FSEL R148, R148, RZ, P0 ;  /* 0x000000ff94947208 */ /* 0x000fe40000000000 */
[----:B------:R-:W-:Y:S02]  /*3990*/  FSEL R116, R110, RZ, P6 ;  /* 0x000000ff6e747208 */ /* 0x000fe40003000000 */
[----:B------:R-:W0:Y:S08]  /*39a0*/  F2F.F16.F32 R145, R145 ;  /* 0x0000009100917304 */ /* 0x000e300000200800 */
[----:B------:R-:W2:Y:S08]  /*39b0*/  F2F.F16.F32 R148, R148 ;  /* 0x0000009400947304 */ /* 0x000eb00000200800 */
[----:B------:R-:W4:Y:S01]  /*39c0*/  F2F.F16.F32 R153, R116 ;  /* 0x0000007400997304 */ /* 0x000f220000200800 */
[----:B-1----:R-:W-:Y:S01]  /*39d0*/  IMAD.WIDE.U32 R110, R149, 0x10000, RZ ;  /* 0x00010000956e7825 */ /* 0x002fe200078e00ff */
[----:B0-----:R-:W-:-:S04]  /*39e0*/  SHF.L.U32 R149, R145, 0x10, RZ ;  /* 0x0000001091957819 */ /* 0x001fc800000006ff */
        /* <DEDUP_REMOVED lines=14> */
[----:B------:R-:W-:Y:S01]  /*3ad0*/  @P5 SHF.R.U32.HI R115, RZ, 0x10, R155 ;  /* 0x00000010ff735819 */ /* 0x000fe2000001169b */
[C---:B------:R-:W-:Y:S01]  /*3ae0*/  FMUL.FTZ R118, R144.reuse, R123 ;  /* 0x0000007b90767220 */ /* 0x040fe20000410000 */
[C---:B0-----:R-:W-:Y:S01]  /*3af0*/  FMUL.FTZ R110, R144.reuse, R121 ;  /* 0x00000079906e7220 */ /* 0x041fe20000410000 */
[----:B------:R-:W-:Y:S01]  /*3b00*/  FMUL.FTZ R116, R117, R116 ;  /* 0x0000007475747220 */ /* 0x000fe20000410000 */
[----:B------:R-:W-:Y:S01]  /*3b10*/  FMUL.FTZ R120, R144, R119 ;  /* 0x0000007790787220 */ /* 0x000fe20000410000 */
[----:B------:R-:W-:Y:S01]  /*3b20*/  HFMA2 R111, -RZ, RZ, 0, 0 ;  /* 0x00000000ff6f7431 */ /* 0x000fe200000001ff */
[----:B---3--:R-:W-:Y:S01]  /*3b30*/  @P6 MOV R114, R108 ;  /* 0x0000006c00726202 */ /* 0x008fe20000000f00 */
[----:B------:R-:W-:-:S02]  /*3b40*/  @P5 HADD2.F32 R115, -RZ, R115.H0_H0 ;  /* 0x20000073ff735230 */ /* 0x000fc40000004100 */
[----:B------:R-:W-:Y:S01]  /*3b50*/  FMUL.FTZ R144, R116, UR14 ;  /* 0x0000000e74907c20 */ /* 0x000fe20008410000 */
[C---:B------:R-:W-:Y:S01]  /*3b60*/  FMUL.FTZ R118, R117.reuse, R118 ;  /* 0x0000007675767220 */ /* 0x040fe20000410000 */
[C---:B------:R-:W-:Y:S01]  /*3b70*/  FMUL.FTZ R119, R117.reuse, R110 ;  /* 0x0000006e75777220 */ /* 0x040fe20000410000 */
[----:B------:R-:W-:Y:S01]  /*3b80*/  FMUL.FTZ R120, R117, R120 ;  /* 0x0000007875787220 */ /* 0x000fe20000410000 */
[----:B------:R-:W-:Y:S01]  /*3b90*/  @P4 SHF.R.U64 R117, R108, 0x10, R109 ;  /* 0x000000106c754819 */ /* 0x000fe2000000126d */
[----:B------:R-:W-:Y:S02]  /*3ba0*/  HFMA2 R110, -RZ, RZ, 0, 0 ;  /* 0x00000000ff6e7431 */ /* 0x000fe400000001ff */
[----:B------:R-:W-:Y:S02]  /*3bb0*/  @P6 HADD2.F32 R108, -RZ, R114.H0_H0 ;  /* 0x20000072ff6c6230 */ /* 0x000fe40000004100 */
[----:B------:R-:W-:Y:S01]  /*3bc0*/  @P5 FMUL.FTZ R111, R152, R115 ;  /* 0x00000073986f5220 */ /* 0x000fe20000410000 */
[----:B------:R-:W-:Y:S01]  /*3bd0*/  FMUL.FTZ R116, R61, R144 ;  /* 0x000000903d747220 */ /* 0x000fe20000410000 */
[----:B------:R-:W-:Y:S01]  /*3be0*/  LOP3.LUT P5, RZ, R113, 0xff00, RZ, 0xc0, !PT ;  /* 0x0000ff0071ff7812 */ /* 0x000fe200078ac0ff */
[----:B------:R-:W-:Y:S01]  /*3bf0*/  FMUL.FTZ R145, R119, UR14 ;  /* 0x0000000e77917c20 */ /* 0x000fe20008410000 */
[----:B------:R-:W-:-:S02]  /*3c00*/  @P4 HADD2.F32 R114, -RZ, R117.H0_H0 ;  /* 0x20000075ff724230 */ /* 0x000fc40000004100 */
[----:B------:R-:W-:Y:S01]  /*3c10*/  @P6 FMUL.FTZ R110, R151, R108 ;  /* 0x0000006c976e6220 */ /* 0x000fe20000410000 */
[----:B------:R-:W-:Y:S01]  /*3c20*/  FSEL R117, R116, RZ, P5 ;  /* 0x000000ff74757208 */ /* 0x000fe20002800000 */
[----:B------:R-:W-:Y:S01]  /*3c30*/  FMUL.FTZ R108, R62, R145 ;  /* 0x000000913e6c7220 */ /* 0x000fe20000410000 */
[----:B------:R-:W-:Y:S02]  /*3c40*/  LOP3.LUT P6, RZ, R113, 0xff0000, RZ, 0xc0, !PT ;  /* 0x00ff000071ff7812 */ /* 0x000fe400078cc0ff */
[----:B------:R-:W-:Y:S01]  /*3c50*/  @P0 MOV R116, R109 ;  /* 0x0000006d00740202 */ /* 0x000fe20000000f00 */
[----:B------:R-:W-:Y:S01]  /*3c60*/  FMUL.FTZ R148, R120, UR14 ;  /* 0x0000000e78947c20 */ /* 0x000fe20008410000 */
[----:B------:R-:W-:Y:S01]  /*3c70*/  MOV R115, RZ ;  /* 0x000000ff00737202 */ /* 0x000fe20000000f00 */
[----:B------:R-:W-:Y:S01]  /*3c80*/  @P4 FMUL.FTZ R115, R154, R114 ;  /* 0x000000729a734220 */ /* 0x000fe20000410000 */
[----:B------:R-:W-:Y:S01]  /*3c90*/  HFMA2 R114, -RZ, RZ, 0, 0 ;  /* 0x00000000ff727431 */ /* 0x000fe200000001ff */
[----:B------:R-:W-:Y:S01]  /*3ca0*/  FSEL R119, R108, RZ, P6 ;  /* 0x000000ff6c777208 */ /* 0x000fe20003000000 */
[----:B------:R-:W-:-:S02]  /*3cb0*/  @P0 HADD2.F32 R108, -RZ, R116.H0_H0 ;  /* 0x20000074ff6c0230 */ /* 0x000fc40000004100 */
[----:B------:R-:W-:Y:S01]  /*3cc0*/  FMUL.FTZ R143, R118, UR14 ;  /* 0x0000000e768f7c20 */ /* 0x000fe20008410000 */
[----:B------:R-:W-:Y:S01]  /*3cd0*/  FMUL.FTZ R116, R63, R148 ;  /* 0x000000943f747220 */ /* 0x000fe20000410000 */
[----:B------:R-:W-:Y:S01]  /*3ce0*/  ISETP.GE.U32.AND P4, PT, R113, 0x1000000, PT ;  /* 0x010000007100780c */ /* 0x000fe20003f86070 */
[----:B------:R-:W-:Y:S01]  /*3cf0*/  @P0 FMUL.FTZ R114, R159, R108 ;  /* 0x0000006c9f720220 */ /* 0x000fe20000410000 */
[----:B------:R-:W-:Y:S02]  /*3d00*/  FMUL.FTZ R108, R60, R143 ;  /* 0x0000008f3c6c7220 */ /* 0x000fe40000410000 */
[----:B------:R-:W-:Y:S02]  /*3d10*/  FSEL R118, R116, RZ, P4 ;  /* 0x000000ff74767208 */ /* 0x000fe40002000000 */
[----:B------:R-:W-:Y:S01]  /*3d20*/  LOP3.LUT P0, RZ, R113, 0xff, RZ, 0xc0, !PT ;  /* 0x000000ff71ff7812 */ /* 0x000fe2000780c0ff */
[----:B------:R-:W0:Y:S03]  /*3d30*/  F2F.F16.F32 R117, R117 ;  /* 0x0000007500757304 */ /* 0x000e260000200800 */
[----:B------:R-:W-:-:S05]  /*3d40*/  FSEL R113, R108, RZ, P0 ;  /* 0x000000ff6c717208 */ /* 0x000fca0000000000 */
[----:B------:R-:W1:Y:S08]  /*3d50*/  F2F.F16.F32 R118, R118 ;  /* 0x0000007600767304 */ /* 0x000e700000200800 */
[----:B------:R-:W3:Y:S08]  /*3d60*/  F2F.F16.F32 R119, R119 ;  /* 0x0000007700777304 */ /* 0x000ef00000200800 */
[----:B------:R-:W4:Y:S01]  /*3d70*/  F2F.F16.F32 R113, R113 ;  /* 0x0000007100717304 */ /* 0x000f220000200800 */
[----:B0-----:R-:W-:Y:S01]  /*3d80*/  IMAD.WIDE.U32 R116, R117, 0x10000, RZ ;  /* 0x0001000075747825 */ /* 0x001fe200078e00ff */
[----:B-1----:R-:W-:-:S03]  /*3d90*/  SHF.L.U32 R121, R118, 0x10, RZ ;  /* 0x0000001076797819 */ /* 0x002fc600000006ff */
[----:B------:R-:W-:Y:S01]  /*3da0*/  IMAD.WIDE.U32 R104, R142, 0x8, R104 ;  /* 0x000000088e687825 */ /* 0x000fe200078e0068 */
[----:B------:R-:W-:Y:S02]  /*3db0*/  @P3 SHF.R.U32.HI R142, RZ, 0x10, R109 ;  /* 0x00000010ff8e3819 */ /* 0x000fe4000001166d */
        /* <DEDUP_REMOVED lines=9> */
[----:B------:R-:W-:Y:S01]  /*3e50*/  @P4 SHF.R.U32.HI R106, RZ, 0x10, R107 ;  /* 0x00000010ff6a4819 */ /* 0x000fe2000001166b */
[----:B------:R-:W-:-:S02]  /*3e60*/  @P3 HADD2.F32 R107, -RZ, R142.H0_H0 ;  /* 0x2000008eff6b3230 */ /* 0x000fc40000004100 */
[----:B------:R-:W-:Y:S02]  /*3e70*/  @P0 HADD2.F32 R108, -RZ, R108.H0_H0 ;  /* 0x2000006cff6c0230 */ /* 0x000fe40000004100 */
[----:B0-----:R-:W-:Y:S02]  /*3e80*/  @P5 HADD2.F32 R104, -RZ, R123.H0_H0 ;  /* 0x2000007bff685230 */ /* 0x001fe40000004100 */
        /* <DEDUP_REMOVED lines=8> */
.L_x_8572:
        /* <DEDUP_REMOVED lines=34> */
[----:B------:R0:W1:Y:S01]  /*4130*/  F2F.F16.F32 R111, R109 ;  /* 0x0000006d006f7304 */ /* 0x0000620000200800 */
[----:B------:R-:W-:Y:S01]  /*4140*/  FMUL.FTZ R108, R108, R117 ;  /* 0x000000756c6c7220 */ /* 0x000fe20000410000 */
[----:B------:R-:W-:Y:S01]  /*4150*/  FADD.FTZ R160, R163, -R184 ;  /* 0x800000b8a3a07221 */ /* 0x000fe20000010000 */
[----:B------:R-:W-:Y:S01]  /*4160*/  FFMA.FTZ R163, R162, R170, R171 ;  /* 0x000000aaa2a37223 */ /* 0x000fe200000100ab */
[----:B------:R-:W-:Y:S01]  /*4170*/  FSEL R159, R110, RZ, P4 ;  /* 0x000000ff6e9f7208 */ /* 0x000fe20002000000 */
[----:B------:R-:W-:-:S03]  /*4180*/  FMUL.FTZ R161, R108, UR14 ;  /* 0x0000000e6ca17c20 */ /* 0x000fc60008410000 */
[----:B------:R-:W-:Y:S01]  /*4190*/  F2F.F16.F32 R152, R152 ;  /* 0x0000009800987304 */ /* 0x000fe20000200800 */
[----:B------:R-:W-:Y:S01]  /*41a0*/  FMUL.FTZ R110, R44, R161 ;  /* 0x000000a12c6e7220 */ /* 0x000fe20000410000 */
[----:B0-----:R-:W0:Y:S01]  /*41b0*/  LDC.64 R108, c[0x0][0x468] ;  /* 0x00011a00ff6c7b82 */ /* 0x001e220000000a00 */
[----:B------:R-:W-:Y:S01]  /*41c0*/  FFMA.FTZ R160, R144, R160, R89 ;  /* 0x000000a090a07223 */ /* 0x000fe20000010059 */
[----:B------:R-:W-:Y:S01]  /*41d0*/  FFMA.FTZ R162, R182, R170, R171 ;  /* 0x000000aab6a27223 */ /* 0x000fe200000100ab */
[----:B------:R-:W-:Y:S01]  /*41e0*/  HFMA2 R179, -RZ, RZ, 0, 0 ;  /* 0x00000000ffb37431 */ /* 0x000fe200000001ff */
[----:B------:R-:W-:Y:S01]  /*41f0*/  FSEL R158, R110, RZ, P0 ;  /* 0x000000ff6e9e7208 */ /* 0x000fe20000000000 */
[----:B-1----:R-:W-:Y:S01]  /*4200*/  IMAD.WIDE.U32 R110, R111, 0x10000, RZ ;  /* 0x000100006f6e7825 */ /* 0x002fe200078e00ff */
[----:B------:R-:W1:Y:S03]  /*4210*/  F2F.F16.F32 R159, R159 ;  /* 0x0000009f009f7304 */ /* 0x000e660000200800 */
[----:B------:R-:W-:Y:S01]  /*4220*/  FMUL.FTZ R160, R160, R117 ;  /* 0x00000075a0a07220 */ /* 0x000fe20000410000 */
[----:B------:R-:W-:Y:S01]  /*4230*/  FADD.FTZ R163, R166, -R163 ;  /* 0x800000a3a6a37221 */ /* 0x000fe20000010000 */
[----:B------:R-:W-:-:S03]  /*4240*/  MOV R182, RZ ;  /* 0x000000ff00b67202 */ /* 0x000fc60000000f00 */
[----:B------:R-:W3:Y:S01]  /*4250*/  F2F.F16.F32 R153, R158 ;  /* 0x0000009e00997304 */ /* 0x000ee20000200800 */
[----:B-1----:R-:W-:-:S04]  /*4260*/  SHF.L.U32 R155, R159, 0x10, RZ ;  /* 0x000000109f9b7819 */ /* 0x002fc800000006ff */
[----:B------:R-:W-:Y:S01]  /*4270*/  LOP3.LUT R155, R111, R155, R152, 0xfe, !PT ;  /* 0x0000009b6f9b7212 */ /* 0x000fe200078efe98 */
[----:B------:R-:W-:Y:S01]  /*4280*/  FFMA.FTZ R111, R186, R170, R171 ;  /* 0x000000aaba6f7223 */ /* 0x000fe200000100ab */
[----:B---3--:R-:W-:Y:S01]  /*4290*/  LOP3.LUT R154, R110, R153, RZ, 0xfc, !PT ;  /* 0x000000996e9a7212 */ /* 0x008fe200078efcff */
[----:B0-----:R-:W-:-:S04]  /*42a0*/  IMAD.WIDE.U32 R152, R165, 0x8, R108 ;  /* 0x00000008a5987825 */ /* 0x001fc800078e006c */
[----:B------:R-:W-:Y:S01]  /*42b0*/  FADD.FTZ R165, R164, -R111 ;  /* 0x8000006fa4a57221 */ /* 0x000fe20000010000 */
[----:B------:R-:W-:Y:S01]  /*42c0*/  IMAD.WIDE.U32 R110, R146, 0x8, R104 ;  /* 0x00000008926e7825 */ /* 0x000fe200078e0068 */
[----:B------:R0:W-:Y:S01]  /*42d0*/  STG.E.64 desc[UR4][R152.64], R154 ;  /* 0x0000009a98007986 */ /* 0x0001e2000c101b04 */
[----:B------:R-:W-:-:S04]  /*42e0*/  LOP3.LUT P6, RZ, R181, 0xff00, RZ, 0xc0, !PT ;  /* 0x0000ff00b5ff7812 */ /* 0x000fc800078cc0ff */
[----:B------:R-:W3:Y:S01]  /*42f0*/  LDG.E.64 R110, desc[UR4][R110.64] ;  /* 0x000000046e6e7981 */ /* 0x000ee2000c1e1b00 */
[----:B--2---:R-:W-:Y:S02]  /*4300*/  @P0 MOV R158, R106 ;  /* 0x0000006a009e0202 */ /* 0x004fe40000000f00 */
[----:B------:R-:W-:-:S03]  /*4310*/  @P3 SHF.R.U64 R159, R106, 0x10, R107 ;  /* 0x000000106a9f3819 */ /* 0x000fc6000000126b */
[----:B------:R-:W-:Y:S02]  /*4320*/  @P0 HADD2.F32 R106, -RZ, R158.H0_H0 ;  /* 0x2000009eff6a0230 */ /* 0x000fe40000004100 */
[----:B------:R-:W-:Y:S01]  /*4330*/  FADD.FTZ R158, R183, -R162 ;  /* 0x800000a2b79e7221 */ /* 0x000fe20000010000 */
[----:B0-----:R-:W-:Y:S02]  /*4340*/  @P3 HADD2.F32 R152, -RZ, R159.H0_H0 ;  /* 0x2000009fff983230 */ /* 0x001fe40000004100 */
[----:B------:R-:W-:Y:S01]  /*4350*/  FMUL.FTZ R162, R160, UR14 ;  /* 0x0000000ea0a27c20 */ /* 0x000fe20008410000 */
[----:B------:R-:W-:Y:S01]  /*4360*/  @P0 FMUL.FTZ R182, R161, R106 ;  /* 0x0000006aa1b60220 */ /* 0x000fe20000410000 */
[C---:B------:R-:W-:Y:S01]  /*4370*/  FFMA.FTZ R158, R144.reuse, R158, R91 ;  /* 0x0000009e909e7223 */ /* 0x040fe2000001005b */
[----:B------:R-:W-:Y:S01]  /*4380*/  @P3 FMUL.FTZ R179, R185, R152 ;  /* 0x00000098b9b33220 */ /* 0x000fe20000410000 */
[----:B------:R-:W-:Y:S01]  /*4390*/  FMUL.FTZ R152, R49, R162 ;  /* 0x000000a231987220 */ /* 0x000fe20000410000 */
[----:B------:R-:W-:Y:S01]  /*43a0*/  FFMA.FTZ R106, R144, R163, R90 ;  /* 0x000000a3906a7223 */ /* 0x000fe2000001005a */
[----:B------:R-:W-:-:S03]  /*43b0*/  FMUL.FTZ R158, R158, R117 ;  /* 0x000000759e9e7220 */ /* 0x000fc60000410000 */
[----:B------:R-:W-:Y:S01]  /*43c0*/  FMUL.FTZ R153, R106, R117 ;  /* 0x000000756a997220 */ /* 0x000fe20000410000 */
[----:B------:R-:W-:Y:S01]  /*43d0*/  FSEL R154, R152, RZ, P6 ;  /* 0x000000ff989a7208 */ /* 0x000fe20003000000 */
[----:B------:R-:W-:Y:S01]  /*43e0*/  FFMA.FTZ R106, R144, R165, R88 ;  /* 0x000000a5906a7223 */ /* 0x000fe20000010058 */
[----:B------:R-:W-:Y:S01]  /*43f0*/  @P5 MOV R152, R107 ;  /* 0x0000006b00985202 */ /* 0x000fe20000000f00 */
[----:B------:R-:W-:Y:S01]  /*4400*/  FMUL.FTZ R164, R158, UR14 ;  /* 0x0000000e9ea47c20 */ /* 0x000fe20008410000 */
[----:B------:R-:W-:Y:S01]  /*4410*/  FMUL.FTZ R183, R153, UR14 ;  /* 0x0000000e99b77c20 */ /* 0x000fe20008410000 */
[----:B------:R-:W-:Y:S02]  /*4420*/  FMUL.FTZ R153, R106, R117 ;  /* 0x000000756a997220 */ /* 0x000fe40000410000 */
[----:B------:R-:W-:Y:S02]  /*4430*/  @P5 HADD2.F32 R106, -RZ, R152.H0_H0 ;  /* 0x20000098ff6a5230 */ /* 0x000fe40000004100 */
[----:B------:R-:W-:Y:S01]  /*4440*/  FMUL.FTZ R152, R51, R164 ;  /* 0x000000a433987220 */ /* 0x000fe20000410000 */
[----:B------:R-:W-:Y:S01]  /*4450*/  ISETP.GE.U32.AND P3, PT, R181, 0x1000000, PT ;  /* 0x01000000b500780c */ /* 0x000fe20003f66070 */
[----:B------:R-:W-:Y:S01]  /*4460*/  FMUL.FTZ R165, R153, UR14 ;  /* 0x0000000e99a57c20 */ /* 0x000fe20008410000 */
[----:B------:R-:W-:Y:S01]  /*4470*/  FMUL.FTZ R155, R50, R183 ;  /* 0x000000b7329b7220 */ /* 0x000fe20000410000 */
[----:B------:R-:W-:-:S02]  /*4480*/  LOP3.LUT P0, RZ, R181, 0xff0000, RZ, 0xc0, !PT ;  /* 0x00ff0000b5ff7812 */ /* 0x000fc4000780c0ff */
[----:B------:R-:W-:Y:S01]  /*4490*/  MOV R160, RZ ;  /* 0x000000ff00a07202 */ /* 0x000fe20000000f00 */
[----:B------:R-:W-:Y:S01]  /*44a0*/  @P5 FMUL.FTZ R160, R167, R106 ;  /* 0x0000006aa7a05220 */ /* 0x000fe20000410000 */
[----:B------:R-:W-:Y:S01]  /*44b0*/  FSEL R161, R152, RZ, P3 ;  /* 0x000000ff98a17208 */ /* 0x000fe20001800000 */
[----:B------:R-:W-:Y:S01]  /*44c0*/  FMUL.FTZ R106, R48, R165 ;  /* 0x000000a5306a7220 */ /* 0x000fe20000410000 */
[----:B------:R-:W-:Y:S01]  /*44d0*/  LOP3.LUT P5, RZ, R181, 0xff, RZ, 0xc0, !PT ;  /* 0x000000ffb5ff7812 */ /* 0x000fe200078ac0ff */
[----:B------:R-:W0:Y:S01]  /*44e0*/  F2F.F16.F32 R154, R154 ;  /* 0x0000009a009a7304 */ /* 0x000e220000200800 */
[----:B------:R-:W-:Y:S02]  /*44f0*/  FSEL R155, R155, RZ, P0 ;  /* 0x000000ff9b9b7208 */ /* 0x000fe40000000000 */
        /* <DEDUP_REMOVED lines=13> */
[----:B---3--:R-:W-:-:S03]  /*45d0*/  @P5 MOV R106, R110 ;  /* 0x0000006e006a5202 */ /* 0x008fc60000000f00 */
[----:B------:R-:W-:Y:S01]  /*45e0*/  FADD.FTZ R176, R175, -R176 ;  /* 0x800000b0afb07221 */ /* 0x000fe20000010000 */
[----:B------:R-:W-:Y:S01]  /*45f0*/  FFMA.FTZ R180, R180, R170, R171 ;  /* 0x000000aab4b47223 */ /* 0x000fe200000100ab */
[----:B------:R-:W-:Y:S01]  /*4600*/  @P4 SHF.R.U32.HI R107, RZ, 0x10, R107 ;  /* 0x00000010ff6b4819 */ /* 0x000fe2000001166b */
[----:B------:R-:W-:Y:S02]  /*4610*/  @P5 HADD2.F32 R106, -RZ, R106.H0_H0 ;  /* 0x2000006aff6a5230 */ /* 0x000fe40000004100 */
[----:B0-----:R-:W-:Y:S01]  /*4620*/  FFMA.FTZ R152, R144, R176, R93 ;  /* 0x000000b090987223 */ /* 0x001fe2000001005d */
[----:B------:R-:W-:Y:S01]  /*4630*/  FADD.FTZ R173, R173, -R180 ;  /* 0x800000b4adad7221 */ /* 0x000fe20000010000 */
[----:B------:R-:W-:Y:S02]  /*4640*/  HFMA2 R161, -RZ, RZ, 0, 0 ;  /* 0x00000000ffa17431 */ /* 0x000fe400000001ff */
[----:B------:R-:W-:Y:S01]  /*4650*/  FFMA.FTZ R167, R174, R170, R171 ;  /* 0x000000aaaea77223 */ /* 0x000fe200000100ab */
[----:B------:R-:W-:Y:S01]  /*4660*/  FMUL.FTZ R152, R152, R117 ;  /* 0x0000007598987220 */ /* 0x000fe20000410000 */
[----:B------:R-:W-:Y:S01]  /*4670*/  MOV R146, RZ ;  /* 0x000000ff00927202 */ /* 0x000fe20000000f00 */
[----:B------:R-:W-:Y:S01]  /*4680*/  @P4 HADD2.F32 R107, -RZ, R107.H0_H0 ;  /* 0x2000006bff6b4230 */ /* 0x000fe20000004100 */
[----:B------:R-:W-:Y:S01]  /*4690*/  @P6 SHF.R.U64 R110, R110, 0x10, R111 ;  /* 0x000000106e6e6819 */ /* 0x000fe2000000126f */
[----:B------:R-:W-:Y:S01]  /*46a0*/  @P5 FMUL.FTZ R146, R165, R106 ;  /* 0x0000006aa5925220 */ /* 0x000fe20000410000 */
[----:B------:R-:W-:Y:S01]  /*46b0*/  FFMA.FTZ R106, R144, R173, R94 ;  /* 0x000000ad906a7223 */ /* 0x000fe2000001005e */
[----:B------:R-:W-:Y:S01]  /*46c0*/  FFMA.FTZ R178, R178, R170, R171 ;  /* 0x000000aab2b27223 */ /* 0x000fe200000100ab */
[----:B------:R-:W-:Y:S01]  /*46d0*/  FMUL.FTZ R165, R152, UR14 ;  /* 0x0000000e98a57c20 */ /* 0x000fe20008410000 */
[----:B------:R-:W-:-:S02]  /*46e0*/  HFMA2 R163, -RZ, RZ, 0, 0 ;  /* 0x00000000ffa37431 */ /* 0x000fc400000001ff */
[----:B------:R-:W-:Y:S01]  /*46f0*/  FADD.FTZ R167, R172, -R167 ;  /* 0x800000a7aca77221 */ /* 0x000fe20000010000 */
[----:B------:R-:W-:Y:S02]  /*4700*/  @P6 HADD2.F32 R110, -RZ, R110.H0_H0 ;  /* 0x2000006eff6e6230 */ /* 0x000fe40000004100 */
[----:B------:R-:W-:Y:S01]  /*4710*/  @P4 FMUL.FTZ R161, R188, R107 ;  /* 0x0000006bbca14220 */ /* 0x000fe20000410000 */
[----:B------:R-:W-:Y:S01]  /*4720*/  FMUL.FTZ R107, R106, R117 ;  /* 0x000000756a6b7220 */ /* 0x000fe20000410000 */
[----:B------:R-:W-:Y:S01]  /*4730*/  FADD.FTZ R177, R177, -R178 ;  /* 0x800000b2b1b17221 */ /* 0x000fe20000010000 */
[----:B------:R-:W-:Y:S01]  /*4740*/  FMUL.FTZ R106, R53, R165 ;  /* 0x000000a5356a7220 */ /* 0x000fe20000410000 */
[----:B------:R-:W-:Y:S01]  /*4750*/  LOP3.LUT P4, RZ, R122, 0xff00, RZ, 0xc0, !PT ;  /* 0x0000ff007aff7812 */ /* 0x000fe2000788c0ff */
[----:B------:R-:W-:Y:S01]  /*4760*/  FFMA.FTZ R152, R144, R167, R95 ;  /* 0x000000a790987223 */ /* 0x000fe2000001005f */
[----:B------:R-:W-:Y:S01]  /*4770*/  @P6 FMUL.FTZ R163, R162, R110 ;  /* 0x0000006ea2a36220 */ /* 0x000fe20000410000 */
[----:B------:R-:W-:Y:S01]  /*4780*/  FMUL.FTZ R173, R107, UR14 ;  /* 0x0000000e6bad7c20 */ /* 0x000fe20008410000 */
[----:B------:R-:W-:Y:S01]  /*4790*/  FFMA.FTZ R110, R144, R177, R92 ;  /* 0x000000b1906e7223 */ /* 0x000fe2000001005c */
        /* <DEDUP_REMOVED lines=8> */
[----:B------:R-:W-:Y:S01]  /*4820*/  ISETP.GE.U32.AND P5, PT, R122, 0x1000000, PT ;  /* 0x010000007a00780c */ /* 0x000fe20003fa6070 */
[----:B------:R-:W-:Y:S01]  /*4830*/  FMUL.FTZ R153, R54, R173 ;  /* 0x000000ad36997220 */ /* 0x000fe20000410000 */
[----:B------:R-:W-:Y:S01]  /*4840*/  MOV R162, RZ ;  /* 0x000000ff00a27202 */ /* 0x000fe20000000f00 */
[----:B------:R-:W-:Y:S01]  /*4850*/  @P0 FMUL.FTZ R162, R183, R106 ;  /* 0x0000006ab7a20220 */ /* 0x000fe20000410000 */
[----:B------:R-:W-:Y:S01]  /*4860*/  LOP3.LUT P6, RZ, R122, 0xff0000, RZ, 0xc0, !PT ;  /* 0x00ff00007aff7812 */ /* 0x000fe200078cc0ff */
[----:B------:R0:W-:Y:S01]  /*4870*/  F2F.F16.F32 R166, R107 ;  /* 0x0000006b00a67304 */ /* 0x0001e20000200800 */
[----:B------:R-:W-:Y:S01]  /*4880*/  FMUL.FTZ R106, R52, R158 ;  /* 0x0000009e346a7220 */ /* 0x000fe20000410000 */
[----:B------:R-:W-:Y:S01]  /*4890*/  LOP3.LUT P0, RZ, R122, 0xff, RZ, 0xc0, !PT ;  /* 0x000000ff7aff7812 */ /* 0x000fe2000780c0ff */
[-CC-:B------:R-:W-:Y:S01]  /*48a0*/  FFMA.FTZ R149, R149, R170.reuse, R171.reuse ;  /* 0x000000aa95957223 */ /* 0x180fe200000100ab */
[----:B------:R-:W-:Y:S01]  /*48b0*/  FSEL R153, R153, RZ, P6 ;  /* 0x000000ff99997208 */ /* 0x000fe20003000000 */
[----:B------:R-:W-:Y:S01]  /*48c0*/  FFMA.FTZ R148, R148, R170, R171 ;  /* 0x000000aa94947223 */ /* 0x000fe200000100ab */
[----:B0-----:R-:W-:Y:S01]  /*48d0*/  FSEL R107, R110, RZ, P5 ;  /* 0x000000ff6e6b7208 */ /* 0x001fe20002800000 */
[----:B------:R-:W-:Y:S01]  /*48e0*/  FADD.FTZ R156, R156, -R149 ;  /* 0x800000959c9c7221 */ /* 0x000fe20000010000 */
[----:B------:R-:W-:-:S02]  /*48f0*/  FSEL R110, R106, RZ, P0 ;  /* 0x000000ff6a6e7208 */ /* 0x000fc40000000000 */
[----:B------:R-:W0:Y:S01]  /*4900*/  F2F.F16.F32 R122, R107 ;  /* 0x0000006b007a7304 */ /* 0x000e220000200800 */
[----:B------:R-:W-:Y:S01]  /*4910*/  @P3 SHF.R.U32.HI R149, RZ, 0x10, R111 ;  /* 0x00000010ff953819 */ /* 0x000fe2000001166f */
[-CC-:B------:R-:W-:Y:S01]  /*4920*/  FFMA.FTZ R150, R150, R170.reuse, R171.reuse ;  /* 0x000000aa96967223 */ /* 0x180fe200000100ab */
[----:B------:R-:W-:Y:S01]  /*4930*/  FADD.FTZ R175, R157, -R148 ;  /* 0x800000949daf7221 */ /* 0x000fe20000010000 */
[----:B------:R-:W-:Y:S01]  /*4940*/  FFMA.FTZ R151, R151, R170, R171 ;  /* 0x000000aa97977223 */ /* 0x000fe200000100ab */
[----:B------:R-:W-:Y:S02]  /*4950*/  HFMA2 R157, -RZ, RZ, 0, 0 ;  /* 0x00000000ff9d7431 */ /* 0x000fe400000001ff */
[----:B------:R-:W-:Y:S01]  /*4960*/  @P3 HADD2.F32 R149, -RZ, R149.H0_H0 ;  /* 0x20000095ff953230 */ /* 0x000fe20000004100 */
[----:B------:R-:W1:Y:S01]  /*4970*/  F2F.F16.F32 R153, R153 ;  /* 0x0000009900997304 */ /* 0x000e620000200800 */
[----:B------:R-:W-:Y:S01]  /*4980*/  FADD.FTZ R169, R169, -R150 ;  /* 0x80000096a9a97221 */ /* 0x000fe20000010000 */
[----:B------:R-:W-:-:S06]  /*4990*/  FADD.FTZ R168, R168, -R151 ;  /* 0x80000097a8a87221 */ /* 0x000fcc0000010000 */
[----:B------:R-:W3:Y:S01]  /*49a0*/  F2F.F16.F32 R159, R110 ;  /* 0x0000006e009f7304 */ /* 0x000ee20000200800 */
[----:B------:R-:W-:Y:S01]  /*49b0*/  @P3 FMUL.FTZ R157, R164, R149 ;  /* 0x00000095a49d3220 */ /* 0x000fe20000410000 */
[----:B------:R-:W-:-:S04]  /*49c0*/  IMAD.WIDE.U32 R148, R145, 0x8, R108 ;  /* 0x0000000891947825 */ /* 0x000fc800078e006c */
[----:B------:R-:W-:Y:S01]  /*49d0*/  HFMA2 R167, -RZ, RZ, 0, 0 ;  /* 0x00000000ffa77431 */ /* 0x000fe200000001ff */
[----:B0-----:R-:W-:Y:S01]  /*49e0*/  SHF.L.U32 R111, R122, 0x10, RZ ;  /* 0x000000107a6f7819 */ /* 0x001fe200000006ff */
[----:B------:R-:W-:-:S05]  /*49f0*/  IMAD.WIDE.U32 R106, R166, 0x10000, RZ ;  /* 0x00010000a66a7825 */ /* 0x000fca00078e00ff */
[----:B-1----:R-:W-:Y:S02]  /*4a00*/  LOP3.LUT R111, R107, R111, R153, 0xfe, !PT ;  /* 0x0000006f6b6f7212 */ /* 0x002fe400078efe99 */
[----:B---3--:R-:W-:Y:S01]  /*4a10*/  LOP3.LUT R110, R106, R159, RZ, 0xfc, !PT ;  /* 0x0000009f6a6e7212 */ /* 0x008fe200078efcff */
[----:B------:R-:W-:-:S04]  /*4a20*/  IMAD.WIDE.U32 R106, R143, 0x8, R104 ;  /* 0x000000088f6a7825 */ /* 0x000fc800078e0068 */
[----:B------:R0:W-:Y:S04]  /*4a30*/  STG.E.64 desc[UR4][R148.64], R110 ;  /* 0x0000006e94007986 */ /* 0x0001e8000c101b04 */
[----:B------:R-:W3:Y:S01]  /*4a40*/  LDG.E.64 R106, desc[UR4][R106.64] ;  /* 0x000000046a6a7981 */ /* 0x000ee2000c1e1b00 */
[----:B------:R-:W-:Y:S01]  /*4a50*/  MOV R122, RZ ;  /* 0x000000ff007a7202 */ /* 0x000fe20000000f00 */
[C---:B0-----:R-:W-:Y:S01]  /*4a60*/  FFMA.FTZ R110, R144.reuse, R168, R99 ;  /* 0x000000a8906e7223 */ /* 0x041fe20000010063 */
[----:B------:R-:W-:Y:S01]  /*4a70*/  FFMA.FTZ R148, R144, R175, R96 ;  /* 0x000000af90947223 */ /* 0x000fe20000010060 */
[----:B------:R-:W-:-:S03]  /*4a80*/  ISETP.GE.U32.AND P3, PT, R116, 0x1000000, PT ;  /* 0x010000007400780c */ /* 0x000fc60003f66070 */
[----:B------:R-:W-:-:S04]  /*4a90*/  FMUL.FTZ R148, R148, R117 ;  /* 0x0000007594947220 */ /* 0x000fc80000410000 */
[----:B------:R-:W-:Y:S01]  /*4aa0*/  FMUL.FTZ R153, R148, UR14 ;  /* 0x0000000e94997c20 */ /* 0x000fe20008410000 */
[----:B------:R-:W-:Y:S01]  /*4ab0*/  IMAD.WIDE.U32 R104, R142, 0x8, R104 ;  /* 0x000000088e687825 */ /* 0x000fe200078e0068 */
[----:B--2---:R-:W-:Y:S02]  /*4ac0*/  @P0 MOV R150, R154 ;  /* 0x0000009a00960202 */ /* 0x004fe40000000f00 */
[----:B------:R-:W-:-:S03]  /*4ad0*/  @P4 SHF.R.U64 R151, R154, 0x10, R155 ;  /* 0x000000109a974819 */ /* 0x000fc6000000129b */
[----:B------:R-:W-:Y:S02]  /*4ae0*/  @P0 HADD2.F32 R145, -RZ, R150.H0_H0 ;  /* 0x20000096ff910230 */ /* 0x000fe40000004100 */
[----:B------:R-:W-:Y:S02]  /*4af0*/  @P4 HADD2.F32 R150, -RZ, R151.H0_H0 ;  /* 0x20000097ff964230 */ /* 0x000fe40000004100 */
[----:B------:R-:W-:-:S03]  /*4b00*/  FFMA.FTZ R154, R144, R156, R97 ;  /* 0x0000009c909a7223 */ /* 0x000fc60000010061 */
[----:B------:R-:W-:Y:S01]  /*4b10*/  @P4 FMUL.FTZ R167, R165, R150 ;  /* 0x00000096a5a74220 */ /* 0x000fe20000410000 */
[----:B------:R-:W-:Y:S01]  /*4b20*/  FFMA.FTZ R150, R144, R169, R98 ;  /* 0x000000a990967223 */ /* 0x000fe20000010062 */
[----:B------:R-:W-:-:S03]  /*4b30*/  FMUL.FTZ R154, R154, R117 ;  /* 0x000000759a9a7220 */ /* 0x000fc60000410000 */
[----:B------:R-:W-:Y:S01]  /*4b40*/  FMUL.FTZ R150, R150, R117 ;  /* 0x0000007596967220 */ /* 0x000fe20000410000 */
[----:B------:R-:W-:-:S03]  /*4b50*/  FMUL.FTZ R154, R154, UR14 ;  /* 0x0000000e9a9a7c20 */ /* 0x000fc60008410000 */
[----:B------:R-:W-:Y:S01]  /*4b60*/  FMUL.FTZ R165, R150, UR14 ;  /* 0x0000000e96a57c20 */ /* 0x000fe20008410000 */
[----:B------:R-:W-:Y:S01]  /*4b70*/  FMUL.FTZ R150, R110, R117 ;  /* 0x000000756e967220 */ /* 0x000fe20000410000 */
[----:B------:R-:W-:Y:S01]  /*4b80*/  @P0 FMUL.FTZ R122, R158, R145 ;  /* 0x000000919e7a0220 */ /* 0x000fe20000410000 */
[----:B------:R-:W-:Y:S01]  /*4b90*/  LOP3.LUT P0, RZ, R116, 0xff0000, RZ, 0xc0, !PT ;  /* 0x00ff000074ff7812 */ /* 0x000fe2000780c0ff */
[----:B------:R-:W-:Y:S01]  /*4ba0*/  FMUL.FTZ R111, R58, R165 ;  /* 0x000000a53a6f7220 */ /* 0x000fe20000410000 */
[----:B------:R-:W-:Y:S01]  /*4bb0*/  FMUL.FTZ R145, R57, R154 ;  /* 0x0000009a39917220 */ /* 0x000fe20000410000 */
[----:B------:R-:W-:Y:S01]  /*4bc0*/  LOP3.LUT P4, RZ, R116, 0xff00, RZ, 0xc0, !PT ;  /* 0x0000ff0074ff7812 */ /* 0x000fe2000788c0ff */
[----:B------:R-:W-:Y:S01]  /*4bd0*/  FMUL.FTZ R150, R150, UR14 ;  /* 0x0000000e96967c20 */ /* 0x000fe20008410000 */
[----:B------:R-:W-:Y:S01]  /*4be0*/  @P6 MOV R110, R155 ;  /* 0x0000009b006e6202 */ /* 0x000fe20000000f00 */
[----:B------:R-:W-:Y:S01]  /*4bf0*/  HFMA2 R156, -RZ, RZ, 0, 0 ;  /* 0x00000000ff9c7431 */ /* 0x000fe200000001ff */
[----:B------:R-:W-:Y:S01]  /*4c00*/  FSEL R149, R111, RZ, P0 ;  /* 0x000000ff6f957208 */ /* 0x000fe20000000000 */
[----:B------:R-:W-:Y:S01]  /*4c10*/  FMUL.FTZ R111, R59, R150 ;  /* 0x000000963b6f7220 */ /* 0x000fe20000410000 */
[----:B------:R-:W-:Y:S01]  /*4c20*/  FSEL R145, R145, RZ, P4 ;  /* 0x000000ff91917208 */ /* 0x000fe20002000000 */
[----:B------:R-:W-:-:S03]  /*4c30*/  @P6 HADD2.F32 R110, -RZ, R110.H0_H0 ;  /* 0x2000006eff6e6230 */ /* 0x000fc60000004100 */
[----:B------:R0:W1:Y:S02]  /*4c40*/  F2F.F16.F32 R151, R145 ;  /* 0x0000009100977304 */ /* 0x0000640000200800 */
[----:B------:R-:W-:Y:S01]  /*4c50*/  @P6 FMUL.FTZ R156, R173, R110 ;  /* 0x0000006ead9c6220 */ /* 0x000fe20000410000 */
[----:B------:R-:W-:Y:S01]  /*4c60*/  FMUL.FTZ R110, R56, R153 ;  /* 0x00000099386e7220 */ /* 0x000fe20000410000 */
[----:B------:R-:W-:Y:S02]  /*4c70*/  LOP3.LUT P6, RZ, R116, 0xff, RZ, 0xc0, !PT ;  /* 0x000000ff74ff7812 */ /* 0x000fe400078cc0ff */
[----:B0-----:R-:W-:Y:S02]  /*4c80*/  FSEL R145, R111, RZ, P3 ;  /* 0x000000ff6f917208 */ /* 0x001fe40001800000 */
[----:B------:R-:W-:-:S04]  /*4c90*/  FSEL R116, R110, RZ, P6 ;  /* 0x000000ff6e747208 */ /* 0x000fc80003000000 */
        /* <DEDUP_REMOVED lines=12> */
[-C--:B------:R-:W-:Y:S02]  /*4d60*/  FFMA.FTZ R118, R118, R170.reuse, R171 ;  /* 0x000000aa76767223 */ /* 0x080fe400000100ab */
[----:B------:R-:W-:Y:S01]  /*4d70*/  FADD.FTZ R123, R123, -R114 ;  /* 0x800000727b7b7221 */ /* 0x000fe20000010000 */
[----:B------:R-:W-:Y:S01]  /*4d80*/  FADD.FTZ R114, R120, -R115 ;  /* 0x8000007378727221 */ /* 0x000fe20000010000 */
[----:B------:R-:W-:Y:S01]  /*4d90*/  FFMA.FTZ R170, R147, R170, R171 ;  /* 0x000000aa93aa7223 */ /* 0x000fe200000100ab */
[----:B------:R-:W-:-:S02]  /*4da0*/  FADD.FTZ R121, R121, -R118 ;  /* 0x8000007679797221 */ /* 0x000fc40000010000 */
[C---:B------:R-:W-:Y:S01]  /*4db0*/  FFMA.FTZ R114, R144.reuse, R114, R101 ;  /* 0x0000007290727223 */ /* 0x040fe20000010065 */
[----:B------:R-:W-:Y:S01]  /*4dc0*/  FADD.FTZ R170, R119, -R170 ;  /* 0x800000aa77aa7221 */ /* 0x000fe20000010000 */
[----:B------:R-:W-:Y:S01]  /*4dd0*/  @P5 SHF.R.U32.HI R115, RZ, 0x10, R155 ;  /* 0x00000010ff735819 */ /* 0x000fe2000001169b */
[C---:B0-----:R-:W-:Y:S01]  /*4de0*/  FFMA.FTZ R110, R144.reuse, R123, R100 ;  /* 0x0000007b906e7223 */ /* 0x041fe20000010064 */
[----:B------:R-:W-:Y:S01]  /*4df0*/  FFMA.FTZ R120, R144, R121, R102 ;  /* 0x0000007990787223 */ /* 0x000fe20000010066 */
[-C--:B------:R-:W-:Y:S01]  /*4e00*/  FMUL.FTZ R116, R114, R117.reuse ;  /* 0x0000007572747220 */ /* 0x080fe20000410000 */
[----:B------:R-:W-:Y:S01]  /*4e10*/  FFMA.FTZ R144, R144, R170, R103 ;  /* 0x000000aa90907223 */ /* 0x000fe20000010067 */
[----:B------:R-:W-:Y:S01]  /*4e20*/  HFMA2 R111, -RZ, RZ, 0, 0 ;  /* 0x00000000ff6f7431 */ /* 0x000fe200000001ff */
[----:B---3--:R-:W-:Y:S01]  /*4e30*/  @P6 MOV R114, R106 ;  /* 0x0000006a00726202 */ /* 0x008fe20000000f00 */
[----:B------:R-:W-:Y:S02]  /*4e40*/  @P5 HADD2.F32 R115, -RZ, R115.H0_H0 ;  /* 0x20000073ff735230 */ /* 0x000fe40000004100 */
[----:B------:R-:W-:Y:S01]  /*4e50*/  FMUL.FTZ R145, R116, UR14 ;  /* 0x0000000e74917c20 */ /* 0x000fe20008410000 */
[-C--:B------:R-:W-:Y:S01]  /*4e60*/  FMUL.FTZ R118, R110, R117.reuse ;  /* 0x000000756e767220 */ /* 0x080fe20000410000 */
[-C--:B------:R-:W-:Y:S01]  /*4e70*/  FMUL.FTZ R120, R120, R117.reuse ;  /* 0x0000007578787220 */ /* 0x080fe20000410000 */
[----:B------:R-:W-:Y:S01]  /*4e80*/  FMUL.FTZ R144, R144, R117 ;  /* 0x0000007590907220 */ /* 0x000fe20000410000 */
[----:B------:R-:W-:Y:S01]  /*4e90*/  @P4 SHF.R.U64 R117, R106, 0x10, R107 ;  /* 0x000000106a754819 */ /* 0x000fe2000000126b */
[----:B------:R-:W-:-:S02]  /*4ea0*/  HFMA2 R110, -RZ, RZ, 0, 0 ;  /* 0x00000000ff6e7431 */ /* 0x000fc400000001ff */
[----:B------:R-:W-:Y:S02]  /*4eb0*/  @P6 HADD2.F32 R106, -RZ, R114.H0_H0 ;  /* 0x20000072ff6a6230 */ /* 0x000fe40000004100 */
[----:B------:R-:W-:Y:S01]  /*4ec0*/  @P5 FMUL.FTZ R111, R152, R115 ;  /* 0x00000073986f5220 */ /* 0x000fe20000410000 */
[----:B------:R-:W-:Y:S01]  /*4ed0*/  FMUL.FTZ R116, R61, R145 ;  /* 0x000000913d747220 */ /* 0x000fe20000410000 */
[----:B------:R-:W-:Y:S01]  /*4ee0*/  LOP3.LUT P5, RZ, R113, 0xff00, RZ, 0xc0, !PT ;  /* 0x0000ff0071ff7812 */ /* 0x000fe200078ac0ff */
[----:B------:R-:W-:Y:S01]  /*4ef0*/  FMUL.FTZ R147, R120, UR14 ;  /* 0x0000000e78937c20 */ /* 0x000fe20008410000 */
[----:B------:R-:W-:Y:S02]  /*4f00*/  @P4 HADD2.F32 R114, -RZ, R117.H0_H0 ;  /* 0x20000075ff724230 */ /* 0x000fe40000004100 */
[----:B------:R-:W-:Y:S01]  /*4f10*/  @P6 FMUL.FTZ R110, R153, R106 ;  /* 0x0000006a996e6220 */ /* 0x000fe20000410000 */
[----:B------:R-:W-:Y:S01]  /*4f20*/  FSEL R117, R116, RZ, P5 ;  /* 0x000000ff74757208 */ /* 0x000fe20002800000 */
[----:B------:R-:W-:Y:S01]  /*4f30*/  FMUL.FTZ R106, R62, R147 ;  /* 0x000000933e6a7220 */ /* 0x000fe20000410000 */
[----:B------:R-:W-:-:S02]  /*4f40*/  LOP3.LUT P6, RZ, R113, 0xff0000, RZ, 0xc0, !PT ;  /* 0x00ff000071ff7812 */ /* 0x000fc400078cc0ff */
[----:B------:R-:W-:Y:S01]  /*4f50*/  @P0 MOV R116, R107 ;  /* 0x0000006b00740202 */ /* 0x000fe20000000f00 */
[----:B------:R-:W-:Y:S01]  /*4f60*/  FMUL.FTZ R144, R144, UR14 ;  /* 0x0000000e90907c20 */ /* 0x000fe20008410000 */
[----:B------:R-:W-:Y:S01]  /*4f70*/  MOV R115, RZ ;  /* 0x000000ff00737202 */ /* 0x000fe20000000f00 */
[----:B------:R-:W-:Y:S01]  /*4f80*/  @P4 FMUL.FTZ R115, R154, R114 ;  /* 0x000000729a734220 */ /* 0x000fe20000410000 */
[----:B------:R-:W-:Y:S01]  /*4f90*/  HFMA2 R114, -RZ, RZ, 0, 0 ;  /* 0x00000000ff727431 */ /* 0x000fe200000001ff */
[----:B------:R-:W-:Y:S01]  /*4fa0*/  FSEL R119, R106, RZ, P6 ;  /* 0x000000ff6a777208 */ /* 0x000fe20003000000 */
[----:B------:R-:W-:Y:S02]  /*4fb0*/  @P0 HADD2.F32 R106, -RZ, R116.H0_H0 ;  /* 0x20000074ff6a0230 */ /* 0x000fe40000004100 */
[----:B------:R-:W-:Y:S01]  /*4fc0*/  FMUL.FTZ R143, R118, UR14 ;  /* 0x0000000e768f7c20 */ /* 0x000fe20008410000 */
[----:B------:R-:W-:Y:S01]  /*4fd0*/  FMUL.FTZ R116, R63, R144 ;  /* 0x000000903f747220 */ /* 0x000fe20000410000 */
[----:B------:R-:W-:Y:S01]  /*4fe0*/  ISETP.GE.U32.AND P4, PT, R113, 0x1000000, PT ;  /* 0x010000007100780c */ /* 0x000fe20003f86070 */
[----:B------:R-:W-:Y:S01]  /*4ff0*/  @P0 FMUL.FTZ R114, R165, R106 ;  /* 0x0000006aa5720220 */ /* 0x000fe20000410000 */
[----:B------:R-:W-:-:S02]  /*5000*/  FMUL.FTZ R106, R60, R143 ;  /* 0x0000008f3c6a7220 */ /* 0x000fc40000410000 */
        /* <DEDUP_REMOVED lines=32> */
.L_x_8575:
        /* <DEDUP_REMOVED lines=30> */
[----:B------:R-:W-:Y:S01]  /*53f0*/  FFMA.FTZ R191, R186, R170, R171 ;  /* 0x000000aababf7223 */ /* 0x000fe200000100ab */
[----:B------:R-:W-:Y:S01]  /*5400*/  FSEL R109, R104, RZ, P5 ;  /* 0x000000ff686d7208 */ /* 0x000fe20002800000 */
[----:B------:R-:W-:Y:S01]  /*5410*/  FFMA.FTZ R104, R144, R179, R84 ;  /* 0x000000b390687223 */ /* 0x000fe20000010054 */
[----:B------:R-:W-:Y:S01]  /*5420*/  FSEL R110, R108, RZ, P3 ;  /* 0x000000ff6c6e7208 */ /* 0x000fe20001800000 */
[----:B------:R-:W-:Y:S01]  /*5430*/  FADD.FTZ R184, R163, -R184 ;  /* 0x800000b8a3b87221 */ /* 0x000fe20000010000 */
[----:B------:R-:W-:Y:S01]  /*5440*/  FSEL R179, R111, RZ, P0 ;  /* 0x000000ff6fb37208 */ /* 0x000fe20000000000 */
[----:B------:R-:W-:Y:S01]  /*5450*/  FMUL.FTZ R108, R104, R117 ;  /* 0x00000075686c7220 */ /* 0x000fe20000410000 */
[----:B------:R-:W3:Y:S01]  /*5460*/  F2F.F16.F32 R109, R109 ;  /* 0x0000006d006d7304 */ /* 0x000ee20000200800 */
[----:B------:R-:W-:-:S02]  /*5470*/  FADD.FTZ R191, R164, -R191 ;  /* 0x800000bfa4bf7221 */ /* 0x000fc40000010000 */
[----:B------:R-:W-:-:S04]  /*5480*/  FMUL.FTZ R185, R108, UR14 ;  /* 0x0000000e6cb97c20 */ /* 0x000fc80008410000 */
        /* <DEDUP_REMOVED lines=18> */
[----:B------:R-:W-:Y:S01]  /*55b0*/  FFMA.FTZ R186, R182, R170, R171 ;  /* 0x000000aab6ba7223 */ /* 0x000fe200000100ab */
[----:B------:R-:W-:Y:S01]  /*55c0*/  HFMA2 R182, -RZ, RZ, 0, 0 ;  /* 0x00000000ffb67431 */ /* 0x000fe200000001ff */
[----:B------:R-:W-:Y:S01]  /*55d0*/  MOV R179, RZ ;  /* 0x000000ff00b37202 */ /* 0x000fe20000000f00 */
[----:B0-----:R-:W-:Y:S01]  /*55e0*/  FFMA.FTZ R110, R144, R193, R90 ;  /* 0x000000c1906e7223 */ /* 0x001fe2000001005a */
[----:B------:R-:W-:-:S03]  /*55f0*/  FADD.FTZ R111, R183, -R186 ;  /* 0x800000bab76f7221 */ /* 0x000fc60000010000 */
[----:B------:R-:W-:Y:S01]  /*5600*/  FMUL.FTZ R105, R110, R117 ;  /* 0x000000756e697220 */ /* 0x000fe20000410000 */
[----:B------:R-:W-:Y:S01]  /*5610*/  FFMA.FTZ R111, R144, R111, R91 ;  /* 0x0000006f906f7223 */ /* 0x000fe2000001005b */
[----:B------:R-:W-:Y:S01]  /*5620*/  LOP3.LUT P6, RZ, R181, 0xff00, RZ, 0xc0, !PT ;  /* 0x0000ff00b5ff7812 */ /* 0x000fe200078cc0ff */
[----:B------:R-:W-:Y:S01]  /*5630*/  IMAD.WIDE.U32 R164, R145, 0x8, R158 ;  /* 0x0000000891a47825 */ /* 0x000fe200078e009e */
[----:B--2---:R-:W-:Y:S02]  /*5640*/  @P4 MOV R108, R160 ;  /* 0x000000a0006c4202 */ /* 0x004fe40000000f00 */
[----:B------:R-:W-:Y:S01]  /*5650*/  @P5 SHF.R.U64 R184, R160, 0x10, R161 ;  /* 0x00000010a0b85819 */ /* 0x000fe200000012a1 */
[----:B------:R-:W-:Y:S02]  /*5660*/  FMUL.FTZ R160, R109, R117 ;  /* 0x000000756da07220 */ /* 0x000fe40000410000 */
[----:B------:R-:W-:Y:S02]  /*5670*/  @P4 HADD2.F32 R108, -RZ, R108.H0_H0 ;  /* 0x2000006cff6c4230 */ /* 0x000fe40000004100 */
[----:B------:R-:W-:-:S03]  /*5680*/  @P5 HADD2.F32 R104, -RZ, R184.H0_H0 ;  /* 0x200000b8ff685230 */ /* 0x000fc60000004100 */
[----:B------:R-:W-:Y:S01]  /*5690*/  @P4 FMUL.FTZ R182, R108, R185 ;  /* 0x000000b96cb64220 */ /* 0x000fe20000410000 */
[----:B------:R-:W-:Y:S01]  /*56a0*/  FMUL.FTZ R185, R160, UR14 ;  /* 0x0000000ea0b97c20 */ /* 0x000fe20008410000 */
[----:B------:R-:W-:Y:S01]  /*56b0*/  @P5 FMUL.FTZ R179, R104, R187 ;  /* 0x000000bb68b35220 */ /* 0x000fe20000410000 */
[----:B------:R-:W-:Y:S02]  /*56c0*/  FMUL.FTZ R187, R105, UR14 ;  /* 0x0000000e69bb7c20 */ /* 0x000fe40008410000 */
[----:B------:R-:W-:Y:S01]  /*56d0*/  FMUL.FTZ R104, R49, R185 ;  /* 0x000000b931687220 */ /* 0x000fe20000410000 */
[----:B------:R-:W-:Y:S01]  /*56e0*/  FMUL.FTZ R184, R111, R117 ;  /* 0x000000756fb87220 */ /* 0x000fe20000410000 */
[----:B------:R-:W-:Y:S01]  /*56f0*/  FMUL.FTZ R105, R50, R187 ;  /* 0x000000bb32697220 */ /* 0x000fe20000410000 */
[----:B------:R-:W-:Y:S01]  /*5700*/  LOP3.LUT P4, RZ, R181, 0xff0000, RZ, 0xc0, !PT ;  /* 0x00ff0000b5ff7812 */ /* 0x000fe2000788c0ff */
[----:B------:R-:W-:Y:S01]  /*5710*/  FFMA.FTZ R108, R144, R191, R88 ;  /* 0x000000bf906c7223 */ /* 0x000fe20000010058 */
[----:B------:R-:W-:Y:S01]  /*5720*/  FSEL R106, R104, RZ, P6 ;  /* 0x000000ff686a7208 */ /* 0x000fe20003000000 */
[----:B------:R-:W-:Y:S01]  /*5730*/  FMUL.FTZ R184, R184, UR14 ;  /* 0x0000000eb8b87c20 */ /* 0x000fe20008410000 */
[----:B------:R-:W-:-:S02]  /*5740*/  @P3 MOV R104, R161 ;  /* 0x000000a100683202 */ /* 0x000fc40000000f00 */
[----:B------:R-:W-:Y:S01]  /*5750*/  FSEL R107, R105, RZ, P4 ;  /* 0x000000ff696b7208 */ /* 0x000fe20002000000 */
[----:B------:R-:W-:Y:S01]  /*5760*/  FMUL.FTZ R105, R108, R117 ;  /* 0x000000756c697220 */ /* 0x000fe20000410000 */
[----:B------:R-:W-:Y:S02]  /*5770*/  HFMA2 R160, -RZ, RZ, 0, 0 ;  /* 0x00000000ffa07431 */ /* 0x000fe400000001ff */
[----:B------:R-:W-:Y:S02]  /*5780*/  @P3 HADD2.F32 R104, -RZ, R104.H0_H0 ;  /* 0x20000068ff683230 */ /* 0x000fe40000004100 */
[----:B------:R-:W-:Y:S01]  /*5790*/  FMUL.FTZ R162, R51, R184 ;  /* 0x000000b833a27220 */ /* 0x000fe20000410000 */
[----:B------:R-:W-:Y:S01]  /*57a0*/  ISETP.GE.U32.AND P5, PT, R181, 0x1000000, PT ;  /* 0x01000000b500780c */ /* 0x000fe20003fa6070 */
[----:B------:R-:W-:Y:S01]  /*57b0*/  FMUL.FTZ R183, R105, UR14 ;  /* 0x0000000e69b77c20 */ /* 0x000fe20008410000 */
[----:B------:R-:W-:Y:S02]  /*57c0*/  @P3 FMUL.FTZ R160, R104, R189 ;  /* 0x000000bd68a03220 */ /* 0x000fe40000410000 */
[----:B------:R-:W-:Y:S01]  /*57d0*/  FSEL R186, R162, RZ, P5 ;  /* 0x000000ffa2ba7208 */ /* 0x000fe20002800000 */
        /* <DEDUP_REMOVED lines=12> */
[----:B----4-:R-:W-:Y:S01]  /*58a0*/  LOP3.LUT R104, R104, R181, RZ, 0xfc, !PT ;  /* 0x000000b568687212 */ /* 0x010fe200078efcff */
[----:B------:R3:W-:Y:S04]  /*58b0*/  STG.E.128 desc[UR4][R106.64], R108 ;  /* 0x0000006c6a007986 */ /* 0x0007e8000c101d04 */
[----:B------:R0:W-:Y:S04]  /*58c0*/  STG.E.64 desc[UR4][R162.64], R104 ;  /* 0x00000068a2007986 */ /* 0x0001e8000c101b04 */
[----:B------:R-:W2:Y:S01]  /*58d0*/  LDG.E.64 R164, desc[UR4][R164.64] ;  /* 0x00000004a4a47981 */ /* 0x000ea2000c1e1b00 */
[-CC-:B------:R-:W-:Y:S01]  /*58e0*/  FFMA.FTZ R176, R176, R170.reuse, R171.reuse ;  /* 0x000000aab0b07223 */ /* 0x180fe200000100ab */
[----:B------:R-:W-:-:S03]  /*58f0*/  FFMA.FTZ R180, R180, R170, R171 ;  /* 0x000000aab4b47223 */ /* 0x000fc600000100ab */
[----:B------:R-:W-:Y:S01]  /*5900*/  FADD.FTZ R176, R175, -R176 ;  /* 0x800000b0afb07221 */ /* 0x000fe20000010000 */
[----:B------:R-:W-:Y:S01]  /*5910*/  FADD.FTZ R175, R173, -R180 ;  /* 0x800000b4adaf7221 */ /* 0x000fe20000010000 */
[----:B------:R-:W-:Y:S02]  /*5920*/  @P0 SHF.R.U32.HI R173, RZ, 0x10, R161 ;  /* 0x00000010ffad0819 */ /* 0x000fe400000116a1 */
[----:B---3--:R-:W-:Y:S02]  /*5930*/  @P6 SHF.R.U64 R106, R166, 0x10, R167 ;  /* 0x00000010a66a6819 */ /* 0x008fe400000012a7 */
[----:B0-----:R-:W-:Y:S01]  /*5940*/  @P3 MOV R104, R166 ;  /* 0x000000a600683202 */ /* 0x001fe20000000f00 */
[----:B------:R-:W-:Y:S02]  /*5950*/  @P0 HADD2.F32 R107, -RZ, R173.H0_H0 ;  /* 0x200000adff6b0230 */ /* 0x000fe40000004100 */
[----:B------:R-:W-:Y:S01]  /*5960*/  FFMA.FTZ R105, R144, R176, R93 ;  /* 0x000000b090697223 */ /* 0x000fe2000001005d */
[----:B------:R-:W-:Y:S01]  /*5970*/  @P6 HADD2.F32 R106, -RZ, R106.H0_H0 ;  /* 0x2000006aff6a6230 */ /* 0x000fe20000004100 */
[----:B------:R-:W-:Y:S01]  /*5980*/  MOV R161, RZ ;  /* 0x000000ff00a17202 */ /* 0x000fe20000000f00 */
[----:B------:R-:W-:Y:S01]  /*5990*/  HFMA2 R146, -RZ, RZ, 0, 0 ;  /* 0x00000000ff927431 */ /* 0x000fe200000001ff */
[----:B------:R-:W-:Y:S01]  /*59a0*/  CS2R R162, SRZ ;  /* 0x0000000000a27805 */ /* 0x000fe2000001ff00 */
[----:B------:R-:W-:Y:S01]  /*59b0*/  FFMA.FTZ R181, R174, R170, R171 ;  /* 0x000000aaaeb57223 */ /* 0x000fe200000100ab */
[----:B------:R-:W-:-:S02]  /*59c0*/  @P3 HADD2.F32 R104, -RZ, R104.H0_H0 ;  /* 0x20000068ff683230 */ /* 0x000fc40000004100 */
[----:B------:R-:W-:Y:S01]  /*59d0*/  @P0 FMUL.FTZ R161, R107, R188 ;  /* 0x000000bc6ba10220 */ /* 0x000fe20000410000 */
[----:B------:R-:W-:Y:S01]  /*59e0*/  FMUL.FTZ R107, R105, R117 ;  /* 0x00000075696b7220 */ /* 0x000fe20000410000 */
[----:B------:R-:W-:Y:S01]  /*59f0*/  @P6 FMUL.FTZ R163, R106, R185 ;  /* 0x000000b96aa36220 */ /* 0x000fe20000410000 */
[----:B------:R-:W-:Y:S01]  /*5a00*/  FFMA.FTZ R106, R144, R175, R94 ;  /* 0x000000af906a7223 */ /* 0x000fe2000001005e */
[----:B------:R-:W-:Y:S01]  /*5a10*/  FFMA.FTZ R178, R178, R170, R171 ;  /* 0x000000aab2b27223 */ /* 0x000fe200000100ab */
[----:B------:R-:W-:Y:S01]  /*5a20*/  FADD.FTZ R181, R172, -R181 ;  /* 0x800000b5acb57221 */ /* 0x000fe20000010000 */
[----:B------:R-:W-:Y:S01]  /*5a30*/  @P3 FMUL.FTZ R146, R104, R183 ;  /* 0x000000b768923220 */ /* 0x000fe20000410000 */
[----:B------:R-:W-:Y:S01]  /*5a40*/  FMUL.FTZ R172, R107, UR14 ;  /* 0x0000000e6bac7c20 */ /* 0x000fe20008410000 */
[----:B------:R-:W-:Y:S01]  /*5a50*/  FMUL.FTZ R104, R106, R117 ;  /* 0x000000756a687220 */ /* 0x000fe20000410000 */
[----:B------:R-:W-:Y:S01]  /*5a60*/  FADD.FTZ R177, R177, -R178 ;  /* 0x800000b2b1b17221 */ /* 0x000fe20000010000 */
[----:B------:R-:W-:Y:S01]  /*5a70*/  FFMA.FTZ R107, R144, R181, R95 ;  /* 0x000000b5906b7223 */ /* 0x000fe2000001005f */
[----:B------:R-:W-:Y:S01]  /*5a80*/  FMUL.FTZ R108, R53, R172 ;  /* 0x000000ac356c7220 */ /* 0x000fe20000410000 */
[----:B------:R-:W-:Y:S01]  /*5a90*/  LOP3.LUT P6, RZ, R122, 0xff00, RZ, 0xc0, !PT ;  /* 0x0000ff007aff7812 */ /* 0x000fe200078cc0ff */
[----:B------:R-:W-:Y:S01]  /*5aa0*/  FMUL.FTZ R175, R104, UR14 ;  /* 0x0000000e68af7c20 */ /* 0x000fe20008410000 */
[----:B------:R-:W-:Y:S01]  /*5ab0*/  FFMA.FTZ R104, R144, R177, R92 ;  /* 0x000000b190687223 */ /* 0x000fe2000001005c */
[----:B------:R-:W-:Y:S01]  /*5ac0*/  FMUL.FTZ R166, R107, R117 ;  /* 0x000000756ba67220 */ /* 0x000fe20000410000 */
[----:B------:R-:W-:-:S02]  /*5ad0*/  FSEL R110, R108, RZ, P6 ;  /* 0x000000ff6c6e7208 */ /* 0x000fc40003000000 */
[----:B------:R-:W-:Y:S01]  /*5ae0*/  @P4 MOV R108, R167 ;  /* 0x000000a7006c4202 */ /* 0x000fe20000000f00 */
[----:B------:R-:W-:Y:S01]  /*5af0*/  FMUL.FTZ R109, R104, R117 ;  /* 0x00000075686d7220 */ /* 0x000fe20000410000 */
[----:B------:R-:W-:Y:S01]  /*5b00*/  FMUL.FTZ R166, R166, UR14 ;  /* 0x0000000ea6a67c20 */ /* 0x000fe20008410000 */
[----:B------:R-:W-:Y:S02]  /*5b10*/  ISETP.GE.U32.AND P3, PT, R122, 0x1000000, PT ;  /* 0x010000007a00780c */ /* 0x000fe40003f66070 */
[----:B------:R-:W-:Y:S01]  /*5b20*/  FMUL.FTZ R173, R109, UR14 ;  /* 0x0000000e6dad7c20 */ /* 0x000fe20008410000 */
[----:B------:R-:W-:Y:S02]  /*5b30*/  @P4 HADD2.F32 R108, -RZ, R108.H0_H0 ;  /* 0x2000006cff6c4230 */ /* 0x000fe40000004100 */
[----:B------:R-:W-:Y:S01]  /*5b40*/  FMUL.FTZ R109, R55, R166 ;  /* 0x000000a6376d7220 */ /* 0x000fe20000410000 */
[----:B------:R-:W-:Y:S01]  /*5b50*/  FMUL.FTZ R111, R54, R175 ;  /* 0x000000af366f7220 */ /* 0x000fe20000410000 */
[----:B------:R-:W-:Y:S01]  /*5b60*/  LOP3.LUT P0, RZ, R122, 0xff0000, RZ, 0xc0, !PT ;  /* 0x00ff00007aff7812 */ /* 0x000fe2000780c0ff */
[----:B------:R-:W-:-:S02]  /*5b70*/  @P4 FMUL.FTZ R162, R108, R187 ;  /* 0x000000bb6ca24220 */ /* 0x000fc40000410000 */
[----:B------:R-:W-:Y:S01]  /*5b80*/  FSEL R174, R109, RZ, P3 ;  /* 0x000000ff6dae7208 */ /* 0x000fe20001800000 */
[----:B------:R-:W-:Y:S01]  /*5b90*/  FMUL.FTZ R108, R52, R173 ;  /* 0x000000ad346c7220 */ /* 0x000fe20000410000 */
[----:B------:R-:W-:Y:S01]  /*5ba0*/  LOP3.LUT P4, RZ, R122, 0xff, RZ, 0xc0, !PT ;  /* 0x000000ff7aff7812 */ /* 0x000fe2000788c0ff */
[----:B------:R0:W1:Y:S01]  /*5bb0*/  F2F.F16.F32 R176, R110 ;  /* 0x0000006e00b07304 */ /* 0x0000620000200800 */
[----:B------:R-:W-:-:S07]  /*5bc0*/  FSEL R111, R111, RZ, P0 ;  /* 0x000000ff6f6f7208 */ /* 0x000fce0000000000 */
[----:B------:R-:W3:Y:S01]  /*5bd0*/  F2F.F16.F32 R174, R174 ;  /* 0x000000ae00ae7304 */ /* 0x000ee20000200800 */
[----:B0-----:R-:W-:-:S07]  /*5be0*/  FSEL R110, R108, RZ, P4 ;  /* 0x000000ff6c6e7208 */ /* 0x001fce0002000000 */
[----:B------:R0:W4:Y:S08]  /*5bf0*/  F2F.F16.F32 R178, R111 ;  /* 0x0000006f00b27304 */ /* 0x0001300000200800 */
[----:B------:R4:W4:Y:S01]  /*5c00*/  F2F.F16.F32 R177, R110 ;  /* 0x0000006e00b17304 */ /* 0x0009220000200800 */
[-CC-:B0-----:R-:W-:Y:S01]  /*5c10*/  FFMA.FTZ R111, R151, R170.reuse, R171.reuse ;  /* 0x000000aa976f7223 */ /* 0x181fe200000100ab */
[-CC-:B------:R-:W-:Y:S01]  /*5c20*/  FFMA.FTZ R148, R148, R170.reuse, R171.reuse ;  /* 0x000000aa94947223 */ /* 0x180fe200000100ab */
[-CC-:B------:R-:W-:Y:S01]  /*5c30*/  FFMA.FTZ R149, R149, R170.reuse, R171.reuse ;  /* 0x000000aa95957223 */ /* 0x180fe200000100ab */
[----:B------:R-:W-:Y:S01]  /*5c40*/  FFMA.FTZ R150, R150, R170, R171 ;  /* 0x000000aa96967223 */ /* 0x000fe200000100ab */
[----:B-1----:R-:W-:Y:S01]  /*5c50*/  IMAD.WIDE.U32 R108, R176, 0x10000, RZ ;  /* 0x00010000b06c7825 */ /* 0x002fe200078e00ff */
[----:B---3--:R-:W-:-:S03]  /*5c60*/  SHF.L.U32 R151, R174, 0x10, RZ ;  /* 0x00000010ae977819 */ /* 0x008fc600000006ff */
[----:B------:R-:W-:Y:S01]  /*5c70*/  FADD.FTZ R174, R168, -R111 ;  /* 0x8000006fa8ae7221 */ /* 0x000fe20000010000 */
[----:B------:R-:W-:Y:S01]  /*5c80*/  FADD.FTZ R181, R157, -R148 ;  /* 0x800000949db57221 */ /* 0x000fe20000010000 */
[----:B------:R-:W-:Y:S01]  /*5c90*/  FADD.FTZ R156, R156, -R149 ;  /* 0x800000959c9c7221 */ /* 0x000fe20000010000 */
[----:B------:R-:W-:Y:S01]  /*5ca0*/  FADD.FTZ R183, R169, -R150 ;  /* 0x80000096a9b77221 */ /* 0x000fe20000010000 */
[----:B----4-:R-:W-:Y:S01]  /*5cb0*/  IMAD.WIDE.U32 R110, R145, 0x10, R152 ;  /* 0x00000010916e7825 */ /* 0x010fe200078e0098 */
[----:B------:R-:W-:Y:S02]  /*5cc0*/  LOP3.LUT R151, R109, R151, R178, 0xfe, !PT ;  /* 0x000000976d977212 */ /* 0x000fe400078efeb2 */
[----:B------:R-:W-:Y:S01]  /*5cd0*/  LOP3.LUT R150, R108, R177, RZ, 0xfc, !PT ;  /* 0x000000b16c967212 */ /* 0x000fe200078efcff */
[----:B------:R-:W-:-:S04]  /*5ce0*/  IMAD.WIDE.U32 R168, R145, 0x8, R154 ;  /* 0x0000000891a87825 */ /* 0x000fc800078e009a */
[----:B------:R-:W-:Y:S01]  /*5cf0*/  IMAD.WIDE.U32 R148, R143, 0x8, R158 ;  /* 0x000000088f947825 */ /* 0x000fe200078e009e */
[----:B------:R0:W-:Y:S04]  /*5d00*/  STG.E.128 desc[UR4][R110.64], R104 ;  /* 0x000000686e007986 */ /* 0x0001e8000c101d04 */
[----:B------:R1:W-:Y:S04]  /*5d10*/  STG.E.64 desc[UR4][R168.64], R150 ;  /* 0x00000096a8007986 */ /* 0x0003e8000c101b04 */
[----:B------:R-:W3:Y:S01]  /*5d20*/  LDG.E.64 R148, desc[UR4][R148.64] ;  /* 0x0000000494947981 */ /* 0x000ee2000c1e1b00 */
[----:B------:R-:W-:Y:S01]  /*5d30*/  FFMA.FTZ R109, R144, R156, R97 ;  /* 0x0000009c906d7223 */ /* 0x000fe20000010061 */
[----:B------:R-:W-:Y:S01]  /*5d40*/  @P5 SHF.R.U32.HI R145, RZ, 0x10, R167 ;  /* 0x00000010ff915819 */ /* 0x000fe200000116a7 */
[----:B------:R-:W-:-:S02]  /*5d50*/  HFMA2 R157, -RZ, RZ, 0, 0 ;  /* 0x00000000ff9d7431 */ /* 0x000fc400000001ff */
[----:B0-----:R-:W-:Y:S01]  /*5d60*/  FMUL.FTZ R105, R109, R117 ;  /* 0x000000756d697220 */ /* 0x001fe20000410000 */
[----:B------:R-:W-:-:S03]  /*5d70*/  FFMA.FTZ R110, R144, R183, R98 ;  /* 0x000000b7906e7223 */ /* 0x000fc60000010062 */
[----:B-1----:R-:W-:Y:S01]  /*5d80*/  FMUL.FTZ R168, R105, UR14 ;  /* 0x0000000e69a87c20 */ /* 0x002fe20008410000 */
[----:B------:R-:W-:Y:S01]  /*5d90*/  FMUL.FTZ R105, R110, R117 ;  /* 0x000000756e697220 */ /* 0x000fe20000410000 */
[----:B------:R-:W-:Y:S02]  /*5da0*/  HFMA2 R122, -RZ, RZ, 0, 0 ;  /* 0x00000000ff7a7431 */ /* 0x000fe400000001ff */
[----:B------:R-:W-:Y:S01]  /*5db0*/  @P5 HADD2.F32 R145, -RZ, R145.H0_H0 ;  /* 0x20000091ff915230 */ /* 0x000fe20000004100 */
[----:B------:R-:W-:Y:S01]  /*5dc0*/  MOV R167, RZ ;  /* 0x000000ff00a77202 */ /* 0x000fe20000000f00 */
[----:B------:R-:W-:Y:S01]  /*5dd0*/  FFMA.FTZ R111, R144, R174, R99 ;  /* 0x000000ae906f7223 */ /* 0x000fe20000010063 */
        /* <DEDUP_REMOVED lines=16> */
[----:B------:R-:W-:Y:S01]  /*5ee0*/  FFMA.FTZ R108, R144, R181, R96 ;  /* 0x000000b5906c7223 */ /* 0x000fe20000010060 */
        /* <DEDUP_REMOVED lines=31> */
[-CC-:B------:R-:W-:Y:S01]  /*60e0*/  FFMA.FTZ R114, R114, R170.reuse, R171.reuse ;  /* 0x000000aa72727223 */ /* 0x180fe200000100ab */
[----:B------:R-:W-:Y:S01]  /*60f0*/  FADD.FTZ R121, R121, -R118 ;  /* 0x8000007679797221 */ /* 0x000fe20000010000 */
[----:B------:R-:W-:Y:S01]  /*6100*/  FFMA.FTZ R170, R147, R170, R171 ;  /* 0x000000aa93aa7223 */ /* 0x000fe200000100ab */
[----:B------:R-:W-:Y:S01]  /*6110*/  FMUL.FTZ R109, R105, R117 ;  /* 0x00000075696d7220 */ /* 0x000fe20000410000 */
[----:B------:R-:W-:Y:S01]  /*6120*/  FADD.FTZ R143, R123, -R114 ;  /* 0x800000727b8f7221 */ /* 0x000fe20000010000 */
[----:B-1----:R-:W-:-:S02]  /*6130*/  @P3 HADD2.F32 R107, -RZ, R165.H0_H0 ;  /* 0x200000a5ff6b3230 */ /* 0x002fc40000004100 */
[----:B------:R-:W-:Y:S01]  /*6140*/  FFMA.FTZ R106, R144, R121, R102 ;  /* 0x00000079906a7223 */ /* 0x000fe20000010066 */
[----:B------:R-:W-:Y:S01]  /*6150*/  FMUL.FTZ R123, R109, UR14 ;  /* 0x0000000e6d7b7c20 */ /* 0x000fe20008410000 */
[----:B------:R-:W-:Y:S01]  /*6160*/  FADD.FTZ R170, R119, -R170 ;  /* 0x800000aa77aa7221 */ /* 0x000fe20000010000 */
[----:B------:R-:W-:Y:S02]  /*6170*/  CS2R R114, SRZ ;  /* 0x0000000000727805 */ /* 0x000fe4000001ff00 */
[----:B------:R-:W-:Y:S01]  /*6180*/  CS2R R110, SRZ ;  /* 0x00000000006e7805 */ /* 0x000fe2000001ff00 */
[----:B------:R-:W-:Y:S01]  /*6190*/  FMUL.FTZ R109, R106, R117 ;  /* 0x000000756a6d7220 */ /* 0x000fe20000410000 */
[----:B------:R-:W-:Y:S01]  /*61a0*/  @P3 FMUL.FTZ R111, R107, R166 ;  /* 0x000000a66b6f3220 */ /* 0x000fe20000410000 */
[----:B---3--:R-:W-:Y:S02]  /*61b0*/  @P6 SHF.R.U64 R108, R148, 0x10, R149 ;  /* 0x00000010946c6819 */ /* 0x008fe40000001295 */
[----:B------:R-:W-:-:S03]  /*61c0*/  @P0 MOV R104, R148 ;  /* 0x0000009400680202 */ /* 0x000fc60000000f00 */
[----:B------:R-:W-:Y:S02]  /*61d0*/  @P6 HADD2.F32 R108, -RZ, R108.H0_H0 ;  /* 0x2000006cff6c6230 */ /* 0x000fe40000004100 */
[----:B------:R-:W-:Y:S02]  /*61e0*/  @P0 HADD2.F32 R104, -RZ, R104.H0_H0 ;  /* 0x20000068ff680230 */ /* 0x000fe40000004100 */
[----:B------:R-:W-:Y:S01]  /*61f0*/  FFMA.FTZ R107, R144, R170, R103 ;  /* 0x000000aa906b7223 */ /* 0x000fe20000010067 */
[----:B------:R-:W-:Y:S01]  /*6200*/  @P6 FMUL.FTZ R115, R108, R168 ;  /* 0x000000a86c736220 */ /* 0x000fe20000410000 */
[----:B------:R-:W-:Y:S01]  /*6210*/  FMUL.FTZ R108, R61, R123 ;  /* 0x0000007b3d6c7220 */ /* 0x000fe20000410000 */
[----:B------:R-:W-:Y:S01]  /*6220*/  LOP3.LUT P6, RZ, R113, 0xff00, RZ, 0xc0, !PT ;  /* 0x0000ff0071ff7812 */ /* 0x000fe200078cc0ff */
        /* <DEDUP_REMOVED lines=49> */
[----:B-1----:R-:W-:-:S07]  /*6540*/  @P0 FMUL.FTZ R121, R150, R106 ;  /* 0x0000006a96790220 */ /* 0x002fce0000410000 */
.L_x_8574:
        /* <DEDUP_REMOVED lines=85> */
.L_x_8571:
        /* <DEDUP_REMOVED lines=26> */
.L_x_8577:
        /* <DEDUP_REMOVED lines=12> */
.L_x_10935:


//--------------------- .text._ZN10layer_norm22ln_bwd_finalize_kernelINS_22Kernel_traits_finalizeILj2560Ef6__halffS2_fjLb1ELj1024ELj4ENS_18Kernel_traits_baseILj2560EfS2_fS2_fjLj1024EEEEELb1ELb0EEEvNS_9BwdParamsE --------------------------
	.section	.text._ZN10layer_norm22ln_bwd_finalize_kernelINS_22Kernel_traits_finalizeILj2560Ef6__halffS2_fjLb1ELj1024ELj4ENS_18Kernel_traits_baseILj2560EfS2_fS2_fjLj1024EEEEELb1ELb0EEEvNS_9BwdParamsE,"ax",@progbits
	.align	128
        .global         _ZN10layer_norm22ln_bwd_finalize_kernelINS_22Kernel_traits_finalizeILj2560Ef6__halffS2_fjLb1ELj1024ELj4ENS_18Kernel_traits_baseILj2560EfS2_fS2_fjLj1024EEEEELb1ELb0EEEvNS_9BwdParamsE
        .type           _ZN10layer_norm22ln_bwd_finalize_kernelINS_22Kernel_traits_finalizeILj2560Ef6__halffS2_fjLb1ELj1024ELj4ENS_18Kernel_traits_baseILj2560EfS2_fS2_fjLj1024EEEEELb1ELb0EEEvNS_9BwdParamsE,@function
        .size           _ZN10layer_norm22ln_bwd_finalize_kernelINS_22Kernel_traits_finalizeILj2560Ef6__halffS2_fjLb1ELj1024ELj4ENS_18Kernel_traits_baseILj2560EfS2_fS2_fjLj1024EEEEELb1ELb0EEEvNS_9BwdParamsE,(.L_x_10936 - _ZN10layer_norm22ln_bwd_finalize_kernelINS_22Kernel_traits_finalizeILj2560Ef6__halffS2_fjLb1ELj1024ELj4ENS_18Kernel_traits_baseILj2560EfS2_fS2_fjLj1024EEEEELb1ELb0EEEvNS_9BwdParamsE)
        .other          _ZN10layer_norm22ln_bwd_finalize_kernelINS_22Kernel_traits_finalizeILj2560Ef6__halffS2_fjLb1ELj1024ELj4ENS_18Kernel_traits_baseILj2560EfS2_fS2_fjLj1024EEEEELb1ELb0EEEvNS_9BwdParamsE,@"STO_CUDA_ENTRY STV_DEFAULT"
_ZN10layer_norm22ln_bwd_finalize_kernelINS_22Kernel_traits_finalizeILj2560Ef6__halffS2_fjLb1ELj1024ELj4ENS_18Kernel_traits_baseILj2560EfS2_fS2_fjLj1024EEEEELb1ELb0EEEvNS_9BwdParamsE:
.text._ZN10layer_norm22ln_bwd_finalize_kernelINS_22Kernel_traits_finalizeILj2560Ef6__halffS2_fjLb1ELj1024ELj4ENS_18Kernel_traits_baseILj2560EfS2_fS2_fjLj1024EEEEELb1ELb0EEEvNS_9BwdParamsE:
        /* <DEDUP_REMOVED lines=57> */
.L_x_8582:
        /* <DEDUP_REMOVED lines=87> */
.L_x_8581:
[----:B------:R-:W-:Y:S05]  /*0900*/  BSYNC.RECONVERGENT B1 ;  /* 0x0000000000017941 */ /* 0x000fea0003800200 */
.L_x_8580:
        /* <DEDUP_REMOVED lines=50> */
.L_x_8584:
[----:B------:R-:W-:Y:S05]  /*0c30*/  BSYNC.RECONVERGENT B1 ;  /* 0x0000000000017941 */ /* 0x000fea0003800200 */
.L_x_8583:
        /* <DEDUP_REMOVED lines=29> */
.L_x_8586:
[----:B------:R-:W-:Y:S05]  /*0e10*/  BSYNC.RECONVERGENT B1 ;  /* 0x0000000000017941 */ /* 0x000fea0003800200 */
.L_x_8585:
        /* <DEDUP_REMOVED lines=14> */
.L_x_8579:
[----:B------:R-:W-:Y:S05]  /*0f00*/  BSYNC.RECONVERGENT B0 ;  /* 0x0000000000007941 */ /* 0x000fea0003800200 */
.L_x_8578:
        /* <DEDUP_REMOVED lines=75> */
.L_x_8587:
        /* <DEDUP_REMOVED lines=12> */
.L_x_10936:


//--------------------- .text._ZN10layer_norm13ln_bwd_kernelINS_13Kernel_traitsIf6__halffS2_fjLj2560ELj1ELj1ELj4ELj8ENS_18Kernel_traits_baseILj2560EfS2_fS2_fjLj128EEEEELb1ELb1ELb1ELb0EEEvNS_9BwdParamsE --------------------------
	.section	.text._ZN10layer_norm13ln_bwd_kernelINS_13Kernel_traitsIf6__halffS2_fjLj2560ELj1ELj1ELj4ELj8ENS_18Kernel_traits_baseILj2560EfS2_fS2_fjLj128EEEEELb1ELb1ELb1ELb0EEEvNS_9BwdParamsE,"ax",@progbits
	.align	128
        .global         _ZN10layer_norm13ln_bwd_kernelINS_13Kernel_traitsIf6__halffS2_fjLj2560ELj1ELj1ELj4ELj8ENS_18Kernel_traits_baseILj2560EfS2_fS2_fjLj128EEEEELb1ELb1ELb1ELb0EEEvNS_9BwdParamsE
        .type           _ZN10layer_norm13ln_bwd_kernelINS_13Kernel_traitsIf6__halffS2_fjLj2560ELj1ELj1ELj4ELj8ENS_18Kernel_traits_baseILj2560EfS2_fS2_fjLj128EEEEELb1ELb1ELb1ELb0EEEvNS_9BwdParamsE,@function
        .size           _ZN10layer_norm13ln_bwd_kernelINS_13Kernel_traitsIf6__halffS2_fjLj2560ELj1ELj1ELj4ELj8ENS_18Kernel_traits_baseILj2560EfS2_fS2_fjLj128EEEEELb1ELb1ELb1ELb0EEEvNS_9BwdParamsE,(.L_x_10937 - _ZN10layer_norm13ln_bwd_kernelINS_13Kernel_traitsIf6__halffS2_fjLj2560ELj1ELj1ELj4ELj8ENS_18Kernel_traits_baseILj2560EfS2_fS2_fjLj128EEEEELb1ELb1ELb1ELb0EEEvNS_9BwdParamsE)
        .other          _ZN10layer_norm13ln_bwd_kernelINS_13Kernel_traitsIf6__halffS2_fjLj2560ELj1ELj1ELj4ELj8ENS_18Kernel_traits_baseILj2560EfS2_fS2_fjLj128EEEEELb1ELb1ELb1ELb0EEEvNS_9BwdParamsE,@"STO_CUDA_ENTRY STV_DEFAULT"
_ZN10layer_norm13ln_bwd_kernelINS_13Kernel_traitsIf6__halffS2_fjLj2560ELj1ELj1ELj4ELj8ENS_18Kernel_traits_baseILj2560EfS2_fS2_fjLj128EEEEELb1ELb1ELb1ELb0EEEvNS_9BwdParamsE:
.text._ZN10layer_norm13ln_bwd_kernelINS_13Kernel_traitsIf6__halffS2_fjLj2560ELj1ELj1ELj4ELj8ENS_18Kernel_traits_baseILj2560EfS2_fS2_fjLj128EEEEELb1ELb1ELb1ELb0EEEvNS_9BwdParamsE:
        /* <DEDUP_REMOVED lines=27> */
[----:B--2---:R-:W5:Y:S05]  /*01b0*/  @P4 LDG.E.128 R88, desc[UR8][R4.64] ;  /* 0x0000000804584981 */ /* 0x004f6a000c1e1d00 */
[----:B------:R-:W2:Y:S01]  /*01c0*/  @P1 LDC.64 R18, c[0x0][0x3e8] ;  /* 0x0000fa00ff121b82 */ /* 0x000ea20000000a00 */
[----:B---3--:R-:W-:-:S07]  /*01d0*/  @P0 IMAD.WIDE.U32 R12, R3, 0x10, R8 ;  /* 0x00000010030c0825 */ /* 0x008fce00078e0008 */
[----:B------:R-:W3:Y:S01]  /*01e0*/  @P2 LDC.64 R20, c[0x0][0x3d0] ;  /* 0x0000f400ff142b82 */ /* 0x000ee20000000a00 */
[C---:B0-----:R-:W-:Y:S01]  /*01f0*/  @P0 IMAD.WIDE.U32 R14, R3.reuse, 0x10, R10 ;  /* 0x00000010030e0825 */ /* 0x041fe200078e000a */
[----:B------:R-:W-:Y:S01]  /*0200*/  @P0 IADD3 R3, PT, PT, R3, 0x80, RZ ;  /* 0x0000008003030810 */ /* 0x000fe20007ffe0ff */
[----:B------:R-:W5:Y:S05]  /*0210*/  @P4 LDG.E.128 R84, desc[UR8][R6.64] ;  /* 0x0000000806544981 */ /* 0x000f6a000c1e1d00 */
[----:B------:R-:W0:Y:S01]  /*0220*/  @P2 LDC.64 R22, c[0x0][0x3e8] ;  /* 0x0000fa00ff162b82 */ /* 0x000e220000000a00 */
[----:B-1----:R-:W-:-:S07]  /*0230*/  @P1 IMAD.WIDE.U32 R16, R3, 0x10, R16 ;  /* 0x0000001003101825 */ /* 0x002fce00078e0010 */
[----:B------:R-:W1:Y:S01]  /*0240*/  @P3 LDC.64 R24, c[0x0][0x3d0] ;  /* 0x0000f400ff183b82 */ /* 0x000e620000000a00 */
[C---:B--2---:R-:W-:Y:S01]  /*0250*/  @P1 IMAD.WIDE.U32 R18, R3.reuse, 0x10, R18 ;  /* 0x0000001003121825 */ /* 0x044fe200078e0012 */
[----:B------:R-:W-:Y:S01]  /*0260*/  @P1 IADD3 R3, PT, PT, R3, 0x80, RZ ;  /* 0x0000008003031810 */ /* 0x000fe20007ffe0ff */
[----:B------:R-:W5:Y:S05]  /*0270*/  @P0 LDG.E.128 R80, desc[UR8][R12.64] ;  /* 0x000000080c500981 */ /* 0x000f6a000c1e1d00 */
[----:B------:R-:W2:Y:S01]  /*0280*/  @P3 LDC.64 R26, c[0x0][0x3e8] ;  /* 0x0000fa00ff1a3b82 */ /* 0x000ea20000000a00 */
[----:B---3--:R-:W-:Y:S01]  /*0290*/  @P2 IMAD.WIDE.U32 R20, R3, 0x10, R20 ;  /* 0x0000001003142825 */ /* 0x008fe200078e0014 */
[----:B------:R-:W-:Y:S01]  /*02a0*/  MOV R149, UR4 ;  /* 0x0000000400957c02 */ /* 0x000fe20008000f00 */
[----:B------:R-:W5:Y:S01]  /*02b0*/  @P0 LDG.E.128 R76, desc[UR8][R14.64] ;  /* 0x000000080e4c0981 */ /* 0x000f62000c1e1d00 */
[----:B------:R-:W-:-:S02]  /*02c0*/  CS2R R48, SRZ ;  /* 0x0000000000307805 */ /* 0x000fc4000001ff00 */
[----:B------:R-:W-:Y:S02]  /*02d0*/  CS2R R50, SRZ ;  /* 0x0000000000327805 */ /* 0x000fe4000001ff00 */
[----:B------:R-:W-:Y:S01]  /*02e0*/  CS2R R44, SRZ ;  /* 0x00000000002c7805 */ /* 0x000fe2000001ff00 */
[----:B------:R-:W5:Y:S01]  /*02f0*/  @P1 LDG.E.128 R72, desc[UR8][R16.64] ;  /* 0x0000000810481981 */ /* 0x000f62000c1e1d00 */
[C---:B0-----:R-:W-:Y:S01]  /*0300*/  @P2 IMAD.WIDE.U32 R22, R3.reuse, 0x10, R22 ;  /* 0x0000001003162825 */ /* 0x041fe200078e0016 */
[----:B------:R-:W-:Y:S02]  /*0310*/  @P2 IADD3 R3, PT, PT, R3, 0x80, RZ ;  /* 0x0000008003032810 */ /* 0x000fe40007ffe0ff */
[----:B------:R-:W-:Y:S01]  /*0320*/  CS2R R46, SRZ ;  /* 0x00000000002e7805 */ /* 0x000fe2000001ff00 */
[----:B------:R-:W5:Y:S01]  /*0330*/  @P1 LDG.E.128 R68, desc[UR8][R18.64] ;  /* 0x0000000812441981 */ /* 0x000f62000c1e1d00 */
[----:B------:R-:W-:Y:S02]  /*0340*/  CS2R R40, SRZ ;  /* 0x0000000000287805 */ /* 0x000fe4000001ff00 */
[----:B------:R-:W-:-:S02]  /*0350*/  CS2R R42, SRZ ;  /* 0x00000000002a7805 */ /* 0x000fc4000001ff00 */
[----:B------:R-:W-:Y:S01]  /*0360*/  CS2R R36, SRZ ;  /* 0x0000000000247805 */ /* 0x000fe2000001ff00 */
[----:B------:R0:W5:Y:S01]  /*0370*/  @P2 LDG.E.128 R64, desc[UR8][R20.64] ;  /* 0x0000000814402981 */ /* 0x000162000c1e1d00 */
[C---:B-1----:R-:W-:Y:S01]  /*0380*/  @P3 IMAD.WIDE.U32 R8, R3.reuse, 0x10, R24 ;  /* 0x0000001003083825 */ /* 0x042fe200078e0018 */
[----:B------:R-:W-:Y:S02]  /*0390*/  CS2R R38, SRZ ;  /* 0x0000000000267805 */ /* 0x000fe4000001ff00 */
[----:B------:R-:W-:Y:S01]  /*03a0*/  CS2R R32, SRZ ;  /* 0x0000000000207805 */ /* 0x000fe2000001ff00 */
[----:B------:R1:W5:Y:S04]  /*03b0*/  @P2 LDG.E.128 R60, desc[UR8][R22.64] ;  /* 0x00000008163c2981 */ /* 0x000368000c1e1d00 */
        /* <DEDUP_REMOVED lines=14> */
[----:B------:R-:W-:-:S02]  /*04a0*/  CS2R R14, SRZ ;  /* 0x00000000000e7805 */ /* 0x000fc4000001ff00 */
[----:B---3--:R-:W-:Y:S02]  /*04b0*/  CS2R R8, SRZ ;  /* 0x0000000000087805 */ /* 0x008fe4000001ff00 */
[----:B--2---:R-:W-:Y:S02]  /*04c0*/  CS2R R10, SRZ ;  /* 0x00000000000a7805 */ /* 0x004fe4000001ff00 */
        /* <DEDUP_REMOVED lines=45> */
.L_x_8770:
        /* <DEDUP_REMOVED lines=26> */
[----:B------:R-:W-:Y:S02]  /*0940*/  P2R R203, PR, RZ, 0x40 ;  /* 0x00000040ffcb7803 */ /* 0x000fe40000000000 */
        /* <DEDUP_REMOVED lines=29> */
[----:B------:R-:W-:Y:S02]  /*0b20*/  IADD3 R139, PT, PT, R139, 0x80, RZ ;  /* 0x000000808b8b7810 */ /* 0x000fe40007ffe0ff */
[----:B------:R-:W-:Y:S01]  /*0b30*/  IADD3 R140, PT, PT, R140, 0x80, RZ ;  /* 0x000000808c8c7810 */ /* 0x000fe20007ffe0ff */
[----:B0-----:R-:W-:-:S05]  /*0b40*/  @P5 IMAD.WIDE.U32 R134, R141, 0x10, R134 ;  /* 0x000000108d865825 */ /* 0x001fca00078e0086 */
[----:B------:R0:W5:Y:S01]  /*0b50*/  @P5 LDG.E.128 R104, desc[UR8][R134.64] ;  /* 0x0000000886685981 */ /* 0x000162000c1e1d00 */
[----:B------:R-:W-:Y:S02]  /*0b60*/  IADD3 R141, PT, PT, R141, 0x80, RZ ;  /* 0x000000808d8d7810 */ /* 0x000fe40007ffe0ff */
[----:B---3--:R-:W-:Y:S02]  /*0b70*/  MOV R3, R132 ;  /* 0x0000008400037202 */ /* 0x008fe40000000f00 */
[----:B------:R-:W-:Y:S02]  /*0b80*/  SHF.R.U64 R143, R132, 0x10, R133 ;  /* 0x00000010848f7819 */ /* 0x000fe40000001285 */
[----:B------:R-:W-:Y:S01]  /*0b90*/  MOV R142, R133 ;  /* 0x00000085008e7202 */ /* 0x000fe20000000f00 */
[C---:B----4-:R-:W-:Y:S01]  /*0ba0*/  FADD.FTZ R164, -R138.reuse, R129 ;  /* 0x000000818aa47221 */ /* 0x050fe20000010100 */
[----:B------:R-:W-:Y:S02]  /*0bb0*/  HADD2.F32 R129, -RZ, R3.H0_H0 ;  /* 0x20000003ff817230 */ /* 0x000fe40000004100 */
[C---:B------:R-:W-:Y:S01]  /*0bc0*/  FADD.FTZ R128, -R138.reuse, R128 ;  /* 0x000000808a807221 */ /* 0x040fe20000010100 */
[----:B------:R-:W-:Y:S01]  /*0bd0*/  FADD.FTZ R132, -R138, R130 ;  /* 0x000000828a847221 */ /* 0x000fe20000010100 */
[----:B------:R-:W-:-:S02]  /*0be0*/  HADD2.F32 R130, -RZ, R143.H0_H0 ;  /* 0x2000008fff827230 */ /* 0x000fc40000004100 */
[----:B------:R-:W-:Y:S01]  /*0bf0*/  FADD.FTZ R166, -R138, R131 ;  /* 0x000000838aa67221 */ /* 0x000fe20000010100 */
[C---:B------:R-:W-:Y:S01]  /*0c00*/  FMUL.FTZ R3, R151.reuse, R128 ;  /* 0x0000008097037220 */ /* 0x040fe20000410000 */
[-C--:B------:R-:W-:Y:S01]  /*0c10*/  FMUL.FTZ R168, R88, R129.reuse ;  /* 0x0000008158a87220 */ /* 0x080fe20000410000 */
[----:B------:R-:W-:Y:S01]  /*0c20*/  HADD2.F32 R131, -RZ, R142.H0_H0 ;  /* 0x2000008eff837230 */ /* 0x000fe20000004100 */
[----:B------:R-:W-:Y:S01]  /*0c30*/  SHF.R.U32.HI R133, RZ, 0x10, R133 ;  /* 0x00000010ff857819 */ /* 0x000fe20000011685 */
[----:B------:R-:W-:Y:S01]  /*0c40*/  FMUL.FTZ R165, R151, R132 ;  /* 0x0000008497a57220 */ /* 0x000fe20000410000 */
[----:B------:R-:W-:Y:S01]  /*0c50*/  FADD.FTZ R28, R28, R129 ;  /* 0x000000811c1c7221 */ /* 0x000fe20000010000 */
[----:B------:R-:W-:Y:S01]  /*0c60*/  FFMA.FTZ R48, R3, R129, R48 ;  /* 0x0000008103307223 */ /* 0x000fe20000010030 */
[----:B------:R-:W-:Y:S01]  /*0c70*/  FMUL.FTZ R167, R89, R130 ;  /* 0x0000008259a77220 */ /* 0x000fe20000410000 */
[----:B------:R-:W-:Y:S01]  /*0c80*/  FADD.FTZ R128, RZ, R168 ;  /* 0x000000a8ff807221 */ /* 0x000fe20000010000 */
[----:B------:R-:W-:Y:S01]  /*0c90*/  FMUL.FTZ R164, R151, R164 ;  /* 0x000000a497a47220 */ /* 0x000fe20000410000 */
[----:B------:R-:W-:Y:S01]  /*0ca0*/  FFMA.FTZ R129, R3, R168, RZ ;  /* 0x000000a803817223 */ /* 0x000fe200000100ff */
[----:B------:R-:W-:Y:S01]  /*0cb0*/  FADD.FTZ R30, R30, R131 ;  /* 0x000000831e1e7221 */ /* 0x000fe20000010000 */
[-C--:B------:R-:W-:Y:S01]  /*0cc0*/  FFMA.FTZ R50, R165, R131.reuse, R50 ;  /* 0x00000083a5327223 */ /* 0x080fe20000010032 */
[----:B------:R-:W-:Y:S01]  /*0cd0*/  FMUL.FTZ R170, R90, R131 ;  /* 0x000000835aaa7220 */ /* 0x000fe20000410000 */
[----:B0-----:R-:W-:-:S02]  /*0ce0*/  HADD2.F32 R134, -RZ, R133.H0_H0 ;  /* 0x20000085ff867230 */ /* 0x001fc40000004100 */
        /* <DEDUP_REMOVED lines=12> */
.L_x_8592:
[----:B----4-:R-:W-:Y:S05]  /*0db0*/  BSYNC.RECONVERGENT B1 ;  /* 0x0000000000017941 */ /* 0x010fea0003800200 */
.L_x_8591:
        /* <DEDUP_REMOVED lines=16> */
[----:B------:R-:W-:Y:S02]  /*0ec0*/  IADD3 R139, PT, PT, R139, 0x80, RZ ;  /* 0x000000808b8b7810 */ /* 0x000fe40007ffe0ff */
[----:B------:R-:W-:Y:S02]  /*0ed0*/  IADD3 R140, PT, PT, R140, 0x80, RZ ;  /* 0x000000808c8c7810 */ /* 0x000fe40007ffe0ff */
[----:B------:R-:W-:Y:S02]  /*0ee0*/  IADD3 R141, PT, PT, R141, 0x80, RZ ;  /* 0x000000808d8d7810 */ /* 0x000fe40007ffe0ff */
[----:B---3--:R-:W-:Y:S02]  /*0ef0*/  MOV R142, R132 ;  /* 0x00000084008e7202 */ /* 0x008fe40000000f00 */
[----:B------:R-:W-:Y:S01]  /*0f00*/  SHF.R.U64 R144, R132, 0x10, R133 ;  /* 0x0000001084907819 */ /* 0x000fe20000001285 */
[C---:B----4-:R-:W-:Y:S01]  /*0f10*/  FADD.FTZ R172, -R138.reuse, R129 ;  /* 0x000000818aac7221 */ /* 0x050fe20000010100 */
[C---:B------:R-:W-:Y:S01]  /*0f20*/  FADD.FTZ R174, -R138.reuse, R130 ;  /* 0x000000828aae7221 */ /* 0x040fe20000010100 */
[----:B------:R-:W-:Y:S01]  /*0f30*/  FADD.FTZ R176, -R138, R131 ;  /* 0x000000838ab07221 */ /* 0x000fe20000010100 */
[----:B------:R-:W-:-:S02]  /*0f40*/  HADD2.F32 R129, -RZ, R142.H0_H0 ;  /* 0x2000008eff817230 */ /* 0x000fc40000004100 */
[----:B------:R-:W-:Y:S01]  /*0f50*/  FADD.FTZ R146, -R138, R128 ;  /* 0x000000808a927221 */ /* 0x000fe20000010100 */
[----:B------:R-:W-:Y:S02]  /*0f60*/  HADD2.F32 R128, -RZ, R144.H0_H0 ;  /* 0x20000090ff807230 */ /* 0x000fe40000004100 */
[C---:B------:R-:W-:Y:S01]  /*0f70*/  FMUL.FTZ R173, R151.reuse, R174 ;  /* 0x000000ae97ad7220 */ /* 0x040fe20000410000 */
[----:B------:R-:W-:Y:S01]  /*0f80*/  MOV R143, R133 ;  /* 0x00000085008f7202 */ /* 0x000fe20000000f00 */
[C---:B------:R-:W-:Y:S01]  /*0f90*/  FMUL.FTZ R172, R151.reuse, R172 ;  /* 0x000000ac97ac7220 */ /* 0x040fe20000410000 */
[C---:B------:R-:W-:Y:S01]  /*0fa0*/  FMUL.FTZ R174, R151.reuse, R176 ;  /* 0x000000b097ae7220 */ /* 0x040fe20000410000 */
        /* <DEDUP_REMOVED lines=23> */
[----:B-1----:R-:W-:-:S07]  /*1120*/  FFMA.FTZ R206, R174, R177, R129 ;  /* 0x000000b1aece7223 */ /* 0x002fce0000010081 */
.L_x_8594:
[----:B------:R-:W-:Y:S05]  /*1130*/  BSYNC.RECONVERGENT B1 ;  /* 0x0000000000017941 */ /* 0x000fea0003800200 */
.L_x_8593:
        /* <DEDUP_REMOVED lines=55> */
.L_x_8596:
[----:B------:R-:W-:Y:S05]  /*14b0*/  BSYNC.RECONVERGENT B1 ;  /* 0x0000000000017941 */ /* 0x000fea0003800200 */
.L_x_8595:
        /* <DEDUP_REMOVED lines=55> */
.L_x_8598:
[----:B------:R-:W-:Y:S05]  /*1830*/  BSYNC.RECONVERGENT B1 ;  /* 0x0000000000017941 */ /* 0x000fea0003800200 */
.L_x_8597:
[----:B------:R-:W-:-:S04]  /*1840*/  ISETP.GE.U32.AND P5, PT, R148, 0x280, PT ;  /* 0x000002809400780c */ /* 0x000fc80003fa6070 */
[----:B------:R-:W-:-:S09]  /*1850*/  P2R R205, PR, RZ, 0x20 ;  /* 0x00000020ffcd7803 */ /* 0x000fd20000000000 */
        /* <DEDUP_REMOVED lines=16> */
[----:B------:R-:W-:-:S03]  /*1960*/  SHF.R.U64 R141, R132, 0x10, R133 ;  /* 0x00000010848d7819 */ /* 0x000fc60000001285 */
[----:B------:R-:W-:Y:S02]  /*1970*/  HADD2.F32 R139, -RZ, R139.H0_H0 ;  /* 0x2000008bff8b7230 */ /* 0x000fe40000004100 */
[C---:B----4-:R-:W-:Y:S01]  /*1980*/  FADD.FTZ R196, -R138.reuse, R129 ;  /* 0x000000818ac47221 */ /* 0x050fe20000010100 */
[----:B0-----:R-:W-:Y:S01]  /*1990*/  FADD.FTZ R134, -R138, R128 ;  /* 0x000000808a867221 */ /* 0x001fe20000010100 */
[----:B------:R-:W-:Y:S01]  /*19a0*/  HADD2.F32 R128, -RZ, R141.H0_H0 ;  /* 0x2000008dff807230 */ /* 0x000fe20000004100 */
[----:B------:R-:W-:Y:S01]  /*19b0*/  MOV R135, R133 ;  /* 0x0000008500877202 */ /* 0x000fe20000000f00 */
        /* <DEDUP_REMOVED lines=9> */
[C---:B------:R-:W-:Y:S01]  /*1a50*/  FADD.FTZ R130, -R138.reuse, R130 ;  /* 0x000000828a827221 */ /* 0x040fe20000010100 */
[----:B------:R-:W-:Y:S01]  /*1a60*/  FFMA.FTZ R129, R195, R198, R206 ;  /* 0x000000c6c3817223 */ /* 0x000fe200000100ce */
[----:B------:R-:W-:Y:S01]  /*1a70*/  FADD.FTZ R202, -R138, R131 ;  /* 0x000000838aca7221 */ /* 0x000fe20000010100 */
[----:B------:R-:W-:Y:S02]  /*1a80*/  HADD2.F32 R132, -RZ, R140.H0_H0 ;  /* 0x2000008cff847230 */ /* 0x000fe40000004100 */
[----:B------:R-:W-:Y:S01]  /*1a90*/  FADD.FTZ R131, R128, R199 ;  /* 0x000000c780837221 */ /* 0x000fe20000010000 */
[C---:B------:R-:W-:Y:S01]  /*1aa0*/  FMUL.FTZ R197, R151.reuse, R130 ;  /* 0x0000008297c57220 */ /* 0x040fe20000410000 */
        /* <DEDUP_REMOVED lines=15> */
.L_x_8590:
        /* <DEDUP_REMOVED lines=46> */
.L_x_8600:
        /* <DEDUP_REMOVED lines=46> */
.L_x_8599:
[----:B----4-:R-:W-:Y:S05]  /*2160*/  BSYNC.RECONVERGENT B0 ;  /* 0x0000000000007941 */ /* 0x010fea0003800200 */
.L_x_8589:
        /* <DEDUP_REMOVED lines=31> */
.L_x_8602:
[----:B------:R-:W-:Y:S05]  /*2360*/  BSYNC.RECONVERGENT B0 ;  /* 0x0000000000007941 */ /* 0x000fea0003800200 */
.L_x_8601:
        /* <DEDUP_REMOVED lines=19> */
[----:B------:R-:W-:Y:S02]  /*24a0*/  HFMA2 R133, -RZ, RZ, 0, 0 ;  /* 0x00000000ff857431 */ /* 0x000fe400000001ff */
        /* <DEDUP_REMOVED lines=21> */
.L_x_8605:
        /* <DEDUP_REMOVED lines=30> */
.L_x_8610:
[----:B------:R-:W-:Y:S05]  /*27e0*/  BSYNC.RECONVERGENT B1 ;  /* 0x0000000000017941 */ /* 0x000fea0003800200 */
.L_x_8609:
[----:B------:R-:W-:-:S07]  /*27f0*/  FADD.FTZ R8, R8, R129 ;  /* 0x0000008108087221 */ /* 0x000fce0000010000 */
.L_x_8608:
        /* <DEDUP_REMOVED lines=24> */
.L_x_8613:
[----:B------:R-:W-:Y:S05]  /*2980*/  BSYNC.RECONVERGENT B1 ;  /* 0x0000000000017941 */ /* 0x000fea0003800200 */
.L_x_8612:
[----:B------:R-:W-:-:S07]  /*2990*/  FADD.FTZ R9, R9, R128 ;  /* 0x0000008009097221 */ /* 0x000fce0000010000 */
.L_x_8611:
        /* <DEDUP_REMOVED lines=24> */
.L_x_8616:
[----:B------:R-:W-:Y:S05]  /*2b20*/  BSYNC.RECONVERGENT B1 ;  /* 0x0000000000017941 */ /* 0x000fea0003800200 */
.L_x_8615:
[----:B------:R-:W-:-:S07]  /*2b30*/  FADD.FTZ R10, R10, R129 ;  /* 0x000000810a0a7221 */ /* 0x000fce0000010000 */
.L_x_8614:
        /* <DEDUP_REMOVED lines=24> */
.L_x_8619:
[----:B------:R-:W-:Y:S05]  /*2cc0*/  BSYNC.RECONVERGENT B1 ;  /* 0x0000000000017941 */ /* 0x000fea0003800200 */
.L_x_8618:
[----:B------:R-:W-:Y:S01]  /*2cd0*/  FADD.FTZ R11, R11, R128 ;  /* 0x000000800b0b7221 */ /* 0x000fe20000010000 */
[----:B------:R-:W-:Y:S06]  /*2ce0*/  BRA `(.L_x_8617) ;  /* 0x0000000c00d07947 */ /* 0x000fec0003800000 */
.L_x_8607:
        /* <DEDUP_REMOVED lines=24> */
.L_x_8622:
[----:B------:R-:W-:Y:S05]  /*2e70*/  BSYNC.RECONVERGENT B1 ;  /* 0x0000000000017941 */ /* 0x000fea0003800200 */
.L_x_8621:
[----:B------:R-:W-:-:S07]  /*2e80*/  FADD.FTZ R8, R8, R125 ;  /* 0x0000007d08087221 */ /* 0x000fce0000010000 */
.L_x_8620:
        /* <DEDUP_REMOVED lines=24> */
.L_x_8625:
[----:B------:R-:W-:Y:S05]  /*3010*/  BSYNC.RECONVERGENT B1 ;  /* 0x0000000000017941 */ /* 0x000fea0003800200 */
.L_x_8624:
[----:B------:R-:W-:-:S07]  /*3020*/  FADD.FTZ R9, R9, R124 ;  /* 0x0000007c09097221 */ /* 0x000fce0000010000 */
.L_x_8623:
        /* <DEDUP_REMOVED lines=24> */
.L_x_8628:
[----:B------:R-:W-:Y:S05]  /*31b0*/  BSYNC.RECONVERGENT B1 ;  /* 0x0000000000017941 */ /* 0x000fea0003800200 */
.L_x_8627:
[----:B------:R-:W-:-:S07]  /*31c0*/  FADD.FTZ R10, R10, R125 ;  /* 0x0000007d0a0a7221 */ /* 0x000fce0000010000 */
.L_x_8626:
        /* <DEDUP_REMOVED lines=30> */
.L_x_8606:
        /* <DEDUP_REMOVED lines=21> */
.L_x_8630:
        /* <DEDUP_REMOVED lines=8> */
[----:B------:R-:W-:Y:S02]  /*3580*/  HFMA2 R128, -RZ, RZ, 0, 0 ;  /* 0x00000000ff807431 */ /* 0x000fe400000001ff */
[----:B------:R-:W-:Y:S02]  /*3590*/  @P5 HADD2.F32 R137, -RZ, R204.H0_H0 ;  /* 0x200000ccff895230 */ /* 0x000fe40000004100 */
[----:B------:R-:W-:-:S03]  /*35a0*/  FMUL.FTZ R129, R85, R130 ;  /* 0x0000008255817220 */ /* 0x000fc60000410000 */
[----:B------:R-:W-:Y:S02]  /*35b0*/  @P5 FMUL.FTZ R128, R137, R130 ;  /* 0x0000008289805220 */ /* 0x000fe40000410000 */
[----:B------:R-:W-:Y:S02]  /*35c0*/  FSEL R129, R129, RZ, P5 ;  /* 0x000000ff81817208 */ /* 0x000fe40002800000 */
[----:B------:R-:W-:Y:S02]  /*35d0*/  FADD.FTZ R9, R9, R128 ;  /* 0x0000008009097221 */ /* 0x000fe40000010000 */
[----:B------:R-:W-:-:S04]  /*35e0*/  F2FP.F16.F32.PACK_AB R129, RZ, R129 ;  /* 0x00000081ff81723e */ /* 0x000fc800000000ff */
[----:B------:R-:W-:-:S07]  /*35f0*/  PRMT R160, R129, 0x7610, R160 ;  /* 0x0000761081a07816 */ /* 0x000fce00000000a0 */
.L_x_8631:
        /* <DEDUP_REMOVED lines=9> */
[----:B------:R-:W-:-:S03]  /*3690*/  @P5 HADD2.F32 R130, -RZ, R163.H1_H1 ;  /* 0x300000a3ff825230 */ /* 0x000fc60000004100 */
[-C--:B------:R-:W-:Y:S02]  /*36a0*/  FMUL.FTZ R128, R86, R137.reuse ;  /* 0x0000008956807220 */ /* 0x080fe40000410000 */
[----:B------:R-:W-:-:S03]  /*36b0*/  @P5 FMUL.FTZ R129, R130, R137 ;  /* 0x0000008982815220 */ /* 0x000fc60000410000 */
[----:B------:R-:W-:Y:S01]  /*36c0*/  FSEL R128, R128, RZ, P5 ;  /* 0x000000ff80807208 */ /* 0x000fe20002800000 */
[----:B------:R-:W-:-:S03]  /*36d0*/  FADD.FTZ R10, R10, R129 ;  /* 0x000000810a0a7221 */ /* 0x000fc60000010000 */
[----:B------:R-:W-:-:S04]  /*36e0*/  F2FP.F16.F32.PACK_AB R128, RZ, R128 ;  /* 0x00000080ff80723e */ /* 0x000fc800000000ff */
[----:B------:R-:W-:-:S07]  /*36f0*/  PRMT R161, R128, 0x7610, R161 ;  /* 0x0000761080a17816 */ /* 0x000fce00000000a1 */
.L_x_8632:
        /* <DEDUP_REMOVED lines=8> */
[----:B------:R-:W-:Y:S02]  /*3780*/  HFMA2 R128, -RZ, RZ, 0, 0 ;  /* 0x00000000ff807431 */ /* 0x000fe400000001ff */
[----:B------:R-:W-:Y:S02]  /*3790*/  @P5 HADD2.F32 R137, -RZ, R204.H1_H1 ;  /* 0x300000ccff895230 */ /* 0x000fe40000004100 */
[----:B------:R-:W-:-:S03]  /*37a0*/  FMUL.FTZ R129, R87, R130 ;  /* 0x0000008257817220 */ /* 0x000fc60000410000 */
[----:B------:R-:W-:Y:S02]  /*37b0*/  @P5 FMUL.FTZ R128, R137, R130 ;  /* 0x0000008289805220 */ /* 0x000fe40000410000 */
[----:B------:R-:W-:Y:S02]  /*37c0*/  FSEL R129, R129, RZ, P5 ;  /* 0x000000ff81817208 */ /* 0x000fe40002800000 */
[----:B------:R-:W-:Y:S02]  /*37d0*/  FADD.FTZ R11, R11, R128 ;  /* 0x000000800b0b7221 */ /* 0x000fe40000010000 */
[----:B------:R-:W-:-:S04]  /*37e0*/  F2FP.F16.F32.PACK_AB R129, RZ, R129 ;  /* 0x00000081ff81723e */ /* 0x000fc800000000ff */
[----:B------:R-:W-:Y:S01]  /*37f0*/  PRMT R162, R129, 0x7610, R162 ;  /* 0x0000761081a27816 */ /* 0x000fe200000000a2 */
[----:B------:R-:W-:Y:S06]  /*3800*/  BRA `(.L_x_8617) ;  /* 0x0000000400087947 */ /* 0x000fec0003800000 */
.L_x_8629:
        /* <DEDUP_REMOVED lines=22> */
[----:B------:R-:W-:Y:S01]  /*3970*/  @P5 HADD2.F32 R130, -RZ, R163.H0_H0 ;  /* 0x200000a3ff825230 */ /* 0x000fe20000004100 */
[----:B------:R-:W-:-:S04]  /*3980*/  FSEL R128, R128, RZ, P5 ;  /* 0x000000ff80807208 */ /* 0x000fc80002800000 */
[----:B------:R-:W-:Y:S01]  /*3990*/  @P5 FMUL.FTZ R125, R130, R127 ;  /* 0x0000007f827d5220 */ /* 0x000fe20000410000 */
[----:B------:R-:W-:-:S03]  /*39a0*/  F2FP.F16.F32.PACK_AB R128, RZ, R128 ;  /* 0x00000080ff80723e */ /* 0x000fc600000000ff */
[----:B------:R-:W-:Y:S01]  /*39b0*/  FADD.FTZ R8, R8, R125 ;  /* 0x0000007d08087221 */ /* 0x000fe20000010000 */
[----:B------:R-:W-:-:S07]  /*39c0*/  PRMT R159, R128, 0x7610, R159 ;  /* 0x00007610809f7816 */ /* 0x000fce000000009f */
.L_x_8633:
        /* <DEDUP_REMOVED lines=12> */
.L_x_8634:
[----:B------:R-:W-:Y:S05]  /*3a90*/  @!P4 BRA `(.L_x_8635) ;  /* 0x00000000002cc947 */ /* 0x000fea0003800000 */
        /* <DEDUP_REMOVED lines=11> */
.L_x_8635:
        /* <DEDUP_REMOVED lines=8> */
[----:B------:R-:W-:Y:S01]  /*3bd0*/  @P5 HADD2.F32 R137, -RZ, R204.H1_H1 ;  /* 0x300000ccff895230 */ /* 0x000fe20000004100 */
[----:B------:R-:W-:-:S04]  /*3be0*/  FSEL R129, R129, RZ, P5 ;  /* 0x000000ff81817208 */ /* 0x000fc80002800000 */
[----:B------:R-:W-:Y:S01]  /*3bf0*/  @P5 FMUL.FTZ R128, R137, R130 ;  /* 0x0000008289805220 */ /* 0x000fe20000410000 */
[----:B------:R-:W-:-:S03]  /*3c00*/  F2FP.F16.F32.PACK_AB R129, RZ, R129 ;  /* 0x00000081ff81723e */ /* 0x000fc600000000ff */
[----:B------:R-:W-:Y:S01]  /*3c10*/  FADD.FTZ R11, R11, R128 ;  /* 0x000000800b0b7221 */ /* 0x000fe20000010000 */
[----:B------:R-:W-:-:S07]  /*3c20*/  PRMT R162, R129, 0x7610, R162 ;  /* 0x0000761081a27816 */ /* 0x000fce00000000a2 */
.L_x_8617:
        /* <DEDUP_REMOVED lines=14> */
.L_x_8636:
[----:B------:R-:W-:Y:S02]  /*3d10*/  IADD3 R153, PT, PT, R153, 0x80, RZ ;  /* 0x0000008099997810 */ /* 0x000fe40007ffe0ff */
[----:B------:R-:W-:-:S07]  /*3d20*/  IADD3 R133, PT, PT, R133, 0x80, RZ ;  /* 0x0000008085857810 */ /* 0x000fce0007ffe0ff */
.L_x_8604:
[----:B------:R-:W-:Y:S05]  /*3d30*/  BSYNC.RECONVERGENT B0 ;  /* 0x0000000000007941 */ /* 0x000fea0003800200 */
.L_x_8603:
        /* <DEDUP_REMOVED lines=12> */
.L_x_8639:
        /* <DEDUP_REMOVED lines=20> */
[----:B------:R-:W-:Y:S01]  /*3f40*/  MOV R126, R131 ;  /* 0x00000083007e7202 */ /* 0x000fe20000000f00 */
        /* <DEDUP_REMOVED lines=13> */
.L_x_8642:
        /* <DEDUP_REMOVED lines=12> */
.L_x_8643:
        /* <DEDUP_REMOVED lines=12> */
.L_x_8644:
        /* <DEDUP_REMOVED lines=15> */
.L_x_8641:
        /* <DEDUP_REMOVED lines=16> */
.L_x_8646:
[----:B------:R-:W-:Y:S05]  /*4390*/  @!P4 BRA `(.L_x_8647) ;  /* 0x00000000003cc947 */ /* 0x000fea0003800000 */
[----:B-1----:R-:W-:Y:S01]  /*43a0*/  @P3 FFMA.FTZ R130, R172, R135, R132 ;  /* 0x00000087ac823223 */ /* 0x002fe20000010084 */
[----:B0----5:R-:W-:Y:S02]  /*43b0*/  MOV R128, R109 ;  /* 0x0000006d00807202 */ /* 0x021fe40000000f00 */
        /* <DEDUP_REMOVED lines=13> */
.L_x_8647:
        /* <DEDUP_REMOVED lines=16> */
.L_x_8648:
[----:B------:R-:W-:Y:S05]  /*4590*/  @!P4 BRA `(.L_x_8645) ;  /* 0x0000000c00a0c947 */ /* 0x000fea0003800000 */
[----:B-1----:R-:W-:Y:S01]  /*45a0*/  @P3 FFMA.FTZ R130, R174, R135, R132 ;  /* 0x00000087ae823223 */ /* 0x002fe20000010084 */
[----:B0----5:R-:W-:Y:S02]  /*45b0*/  MOV R128, R111 ;  /* 0x0000006f00807202 */ /* 0x021fe40000000f00 */
        /* <DEDUP_REMOVED lines=14> */
.L_x_8640:
        /* <DEDUP_REMOVED lines=28> */
.L_x_8652:
[----:B------:R-:W-:Y:S05]  /*4860*/  BSYNC.RECONVERGENT B1 ;  /* 0x0000000000017941 */ /* 0x000fea0003800200 */
.L_x_8651:
[----:B------:R-:W-:-:S07]  /*4870*/  FADD.FTZ R4, R4, R125 ;  /* 0x0000007d04047221 */ /* 0x000fce0000010000 */
.L_x_8650:
        /* <DEDUP_REMOVED lines=24> */
.L_x_8655:
[----:B------:R-:W-:Y:S05]  /*4a00*/  BSYNC.RECONVERGENT B1 ;  /* 0x0000000000017941 */ /* 0x000fea0003800200 */
.L_x_8654:
[----:B------:R-:W-:-:S07]  /*4a10*/  FADD.FTZ R5, R5, R124 ;  /* 0x0000007c05057221 */ /* 0x000fce0000010000 */
.L_x_8653:
        /* <DEDUP_REMOVED lines=24> */
.L_x_8658:
[----:B------:R-:W-:Y:S05]  /*4ba0*/  BSYNC.RECONVERGENT B1 ;  /* 0x0000000000017941 */ /* 0x000fea0003800200 */
.L_x_8657:
[----:B------:R-:W-:-:S07]  /*4bb0*/  FADD.FTZ R6, R6, R125 ;  /* 0x0000007d06067221 */ /* 0x000fce0000010000 */
.L_x_8656:
        /* <DEDUP_REMOVED lines=30> */
.L_x_8649:
        /* <DEDUP_REMOVED lines=24> */
.L_x_8661:
[----:B------:R-:W-:Y:S05]  /*4f20*/  BSYNC.RECONVERGENT B1 ;  /* 0x0000000000017941 */ /* 0x000fea0003800200 */
.L_x_8660:
[----:B------:R-:W-:-:S07]  /*4f30*/  FADD.FTZ R4, R4, R129 ;  /* 0x0000008104047221 */ /* 0x000fce0000010000 */
.L_x_8659:
        /* <DEDUP_REMOVED lines=24> */
.L_x_8664:
[----:B------:R-:W-:Y:S05]  /*50c0*/  BSYNC.RECONVERGENT B1 ;  /* 0x0000000000017941 */ /* 0x000fea0003800200 */
.L_x_8663:
[----:B------:R-:W-:-:S07]  /*50d0*/  FADD.FTZ R5, R5, R128 ;  /* 0x0000008005057221 */ /* 0x000fce0000010000 */
.L_x_8662:
        /* <DEDUP_REMOVED lines=24> */
.L_x_8667:
[----:B------:R-:W-:Y:S05]  /*5260*/  BSYNC.RECONVERGENT B1 ;  /* 0x0000000000017941 */ /* 0x000fea0003800200 */
.L_x_8666:
[----:B------:R-:W-:-:S07]  /*5270*/  FADD.FTZ R6, R6, R129 ;  /* 0x0000008106067221 */ /* 0x000fce0000010000 */
.L_x_8665:
        /* <DEDUP_REMOVED lines=24> */
.L_x_8669:
[----:B------:R-:W-:Y:S05]  /*5400*/  BSYNC.RECONVERGENT B1 ;  /* 0x0000000000017941 */ /* 0x000fea0003800200 */
.L_x_8668:
[----:B------:R-:W-:-:S07]  /*5410*/  FADD.FTZ R7, R7, R128 ;  /* 0x0000008007077221 */ /* 0x000fce0000010000 */
.L_x_8645:
        /* <DEDUP_REMOVED lines=12> */
.L_x_8670:
[----:B------:R-:W-:Y:S02]  /*54e0*/  IADD3 R153, PT, PT, R153, 0x80, RZ ;  /* 0x0000008099997810 */ /* 0x000fe40007ffe0ff */
[----:B------:R-:W-:-:S07]  /*54f0*/  IADD3 R133, PT, PT, R133, 0x80, RZ ;  /* 0x0000008085857810 */ /* 0x000fce0007ffe0ff */
.L_x_8638:
[----:B------:R-:W-:Y:S05]  /*5500*/  BSYNC.RECONVERGENT B0 ;  /* 0x0000000000007941 */ /* 0x000fea0003800200 */
.L_x_8637:
        /* <DEDUP_REMOVED lines=12> */
.L_x_8673:
        /* <DEDUP_REMOVED lines=34> */
.L_x_8676:
        /* <DEDUP_REMOVED lines=12> */
.L_x_8677:
        /* <DEDUP_REMOVED lines=12> */
.L_x_8678:
        /* <DEDUP_REMOVED lines=15> */
.L_x_8675:
        /* <DEDUP_REMOVED lines=16> */
.L_x_8680:
        /* <DEDUP_REMOVED lines=16> */
.L_x_8681:
        /* <DEDUP_REMOVED lines=16> */
.L_x_8682:
        /* <DEDUP_REMOVED lines=17> */
.L_x_8674:
        /* <DEDUP_REMOVED lines=28> */
.L_x_8686:
[----:B------:R-:W-:Y:S05]  /*6030*/  BSYNC.RECONVERGENT B1 ;  /* 0x0000000000017941 */ /* 0x000fea0003800200 */
.L_x_8685:
[----:B------:R-:W-:-:S07]  /*6040*/  FADD.FTZ R92, R92, R125 ;  /* 0x0000007d5c5c7221 */ /* 0x000fce0000010000 */
.L_x_8684:
        /* <DEDUP_REMOVED lines=24> */
.L_x_8689:
[----:B------:R-:W-:Y:S05]  /*61d0*/  BSYNC.RECONVERGENT B1 ;  /* 0x0000000000017941 */ /* 0x000fea0003800200 */
.L_x_8688:
[----:B------:R-:W-:-:S07]  /*61e0*/  FADD.FTZ R93, R93, R124 ;  /* 0x0000007c5d5d7221 */ /* 0x000fce0000010000 */
.L_x_8687:
        /* <DEDUP_REMOVED lines=24> */
.L_x_8692:
[----:B------:R-:W-:Y:S05]  /*6370*/  BSYNC.RECONVERGENT B1 ;  /* 0x0000000000017941 */ /* 0x000fea0003800200 */
.L_x_8691:
[----:B------:R-:W-:-:S07]  /*6380*/  FADD.FTZ R94, R94, R125 ;  /* 0x0000007d5e5e7221 */ /* 0x000fce0000010000 */
.L_x_8690:
        /* <DEDUP_REMOVED lines=30> */
.L_x_8683:
        /* <DEDUP_REMOVED lines=24> */
.L_x_8695:
[----:B------:R-:W-:Y:S05]  /*66f0*/  BSYNC.RECONVERGENT B1 ;  /* 0x0000000000017941 */ /* 0x000fea0003800200 */
.L_x_8694:
[----:B------:R-:W-:-:S07]  /*6700*/  FADD.FTZ R92, R92, R129 ;  /* 0x000000815c5c7221 */ /* 0x000fce0000010000 */
.L_x_8693:
        /* <DEDUP_REMOVED lines=24> */
.L_x_8698:
[----:B------:R-:W-:Y:S05]  /*6890*/  BSYNC.RECONVERGENT B1 ;  /* 0x0000000000017941 */ /* 0x000fea0003800200 */
.L_x_8697:
[----:B------:R-:W-:-:S07]  /*68a0*/  FADD.FTZ R93, R93, R128 ;  /* 0x000000805d5d7221 */ /* 0x000fce0000010000 */
.L_x_8696:
        /* <DEDUP_REMOVED lines=24> */
.L_x_8701:
[----:B------:R-:W-:Y:S05]  /*6a30*/  BSYNC.RECONVERGENT B1 ;  /* 0x0000000000017941 */ /* 0x000fea0003800200 */
.L_x_8700:
[----:B------:R-:W-:-:S07]  /*6a40*/  FADD.FTZ R94, R94, R129 ;  /* 0x000000815e5e7221 */ /* 0x000fce0000010000 */
.L_x_8699:
        /* <DEDUP_REMOVED lines=24> */
.L_x_8703:
[----:B------:R-:W-:Y:S05]  /*6bd0*/  BSYNC.RECONVERGENT B1 ;  /* 0x0000000000017941 */ /* 0x000fea0003800200 */
.L_x_8702:
[----:B------:R-:W-:-:S07]  /*6be0*/  FADD.FTZ R95, R95, R128 ;  /* 0x000000805f5f7221 */ /* 0x000fce0000010000 */
.L_x_8679:
        /* <DEDUP_REMOVED lines=12> */
.L_x_8704:
[----:B------:R-:W-:Y:S02]  /*6cb0*/  IADD3 R153, PT, PT, R153, 0x80, RZ ;  /* 0x0000008099997810 */ /* 0x000fe40007ffe0ff */
[----:B------:R-:W-:-:S07]  /*6cc0*/  IADD3 R133, PT, PT, R133, 0x80, RZ ;  /* 0x0000008085857810 */ /* 0x000fce0007ffe0ff */
.L_x_8672:
[----:B------:R-:W-:Y:S05]  /*6cd0*/  BSYNC.RECONVERGENT B0 ;  /* 0x0000000000007941 */ /* 0x000fea0003800200 */
.L_x_8671:
        /* <DEDUP_REMOVED lines=12> */
.L_x_8707:
        /* <DEDUP_REMOVED lines=34> */
.L_x_8710:
        /* <DEDUP_REMOVED lines=12> */
.L_x_8711:
        /* <DEDUP_REMOVED lines=12> */
.L_x_8712:
        /* <DEDUP_REMOVED lines=15> */
.L_x_8709:
        /* <DEDUP_REMOVED lines=16> */
.L_x_8714:
        /* <DEDUP_REMOVED lines=16> */
.L_x_8715:
        /* <DEDUP_REMOVED lines=16> */
.L_x_8716:
        /* <DEDUP_REMOVED lines=17> */
.L_x_8708:
        /* <DEDUP_REMOVED lines=28> */
.L_x_8720:
[----:B------:R-:W-:Y:S05]  /*7800*/  BSYNC.RECONVERGENT B1 ;  /* 0x0000000000017941 */ /* 0x000fea0003800200 */
.L_x_8719:
[----:B------:R-:W-:-:S07]  /*7810*/  FADD.FTZ R96, R96, R125 ;  /* 0x0000007d60607221 */ /* 0x000fce0000010000 */
.L_x_8718:
        /* <DEDUP_REMOVED lines=24> */
.L_x_8723:
[----:B------:R-:W-:Y:S05]  /*79a0*/  BSYNC.RECONVERGENT B1 ;  /* 0x0000000000017941 */ /* 0x000fea0003800200 */
.L_x_8722:
[----:B------:R-:W-:-:S07]  /*79b0*/  FADD.FTZ R97, R97, R124 ;  /* 0x0000007c61617221 */ /* 0x000fce0000010000 */
.L_x_8721:
        /* <DEDUP_REMOVED lines=24> */
.L_x_8726:
[----:B------:R-:W-:Y:S05]  /*7b40*/  BSYNC.RECONVERGENT B1 ;  /* 0x0000000000017941 */ /* 0x000fea0003800200 */
.L_x_8725:
[----:B------:R-:W-:-:S07]  /*7b50*/  FADD.FTZ R98, R98, R125 ;  /* 0x0000007d62627221 */ /* 0x000fce0000010000 */
.L_x_8724:
        /* <DEDUP_REMOVED lines=30> */
.L_x_8717:
        /* <DEDUP_REMOVED lines=24> */
.L_x_8729:
[----:B------:R-:W-:Y:S05]  /*7ec0*/  BSYNC.RECONVERGENT B1 ;  /* 0x0000000000017941 */ /* 0x000fea0003800200 */
.L_x_8728:
[----:B------:R-:W-:-:S07]  /*7ed0*/  FADD.FTZ R96, R96, R129 ;  /* 0x0000008160607221 */ /* 0x000fce0000010000 */
.L_x_8727:
        /* <DEDUP_REMOVED lines=24> */
.L_x_8732:
[----:B------:R-:W-:Y:S05]  /*8060*/  BSYNC.RECONVERGENT B1 ;  /* 0x0000000000017941 */ /* 0x000fea0003800200 */
.L_x_8731:
[----:B------:R-:W-:-:S07]  /*8070*/  FADD.FTZ R97, R97, R128 ;  /* 0x0000008061617221 */ /* 0x000fce0000010000 */
.L_x_8730:
        /* <DEDUP_REMOVED lines=24> */
.L_x_8735:
[----:B------:R-:W-:Y:S05]  /*8200*/  BSYNC.RECONVERGENT B1 ;  /* 0x0000000000017941 */ /* 0x000fea0003800200 */
.L_x_8734:
[----:B------:R-:W-:-:S07]  /*8210*/  FADD.FTZ R98, R98, R129 ;  /* 0x0000008162627221 */ /* 0x000fce0000010000 */
.L_x_8733:
        /* <DEDUP_REMOVED lines=24> */
.L_x_8737:
[----:B------:R-:W-:Y:S05]  /*83a0*/  BSYNC.RECONVERGENT B1 ;  /* 0x0000000000017941 */ /* 0x000fea0003800200 */
.L_x_8736:
[----:B------:R-:W-:-:S07]  /*83b0*/  FADD.FTZ R99, R99, R128 ;  /* 0x0000008063637221 */ /* 0x000fce0000010000 */
.L_x_8713:
        /* <DEDUP_REMOVED lines=12> */
.L_x_8738:
[----:B------:R-:W-:Y:S02]  /*8480*/  IADD3 R153, PT, PT, R153, 0x80, RZ ;  /* 0x0000008099997810 */ /* 0x000fe40007ffe0ff */
[----:B------:R-:W-:-:S07]  /*8490*/  IADD3 R133, PT, PT, R133, 0x80, RZ ;  /* 0x0000008085857810 */ /* 0x000fce0007ffe0ff */
.L_x_8706:
[----:B------:R-:W-:Y:S05]  /*84a0*/  BSYNC.RECONVERGENT B0 ;  /* 0x0000000000007941 */ /* 0x000fea0003800200 */
.L_x_8705:
        /* <DEDUP_REMOVED lines=13> */
.L_x_8741:
        /* <DEDUP_REMOVED lines=13> */
[C---:B------:R-:W-:Y:S01]  /*8650*/  @P3 FFMA.FTZ R131, R151.reuse, R124, R122 ;  /* 0x0000007c97833223 */ /* 0x040fe2000001007a */
        /* <DEDUP_REMOVED lines=20> */
.L_x_8744:
        /* <DEDUP_REMOVED lines=12> */
.L_x_8745:
        /* <DEDUP_REMOVED lines=12> */
.L_x_8746:
        /* <DEDUP_REMOVED lines=15> */
.L_x_8743:
        /* <DEDUP_REMOVED lines=16> */
.L_x_8748:
        /* <DEDUP_REMOVED lines=16> */
.L_x_8749:
        /* <DEDUP_REMOVED lines=16> */
.L_x_8750:
        /* <DEDUP_REMOVED lines=8> */
[----:B------:R-:W-:-:S03]  /*8d90*/  HFMA2 R128, -RZ, RZ, 0, 0 ;  /* 0x00000000ff807431 */ /* 0x000fc600000001ff */
        /* <DEDUP_REMOVED lines=8> */
.L_x_8742:
        /* <DEDUP_REMOVED lines=28> */
.L_x_8754:
[----:B------:R-:W-:Y:S05]  /*8fe0*/  BSYNC.RECONVERGENT B1 ;  /* 0x0000000000017941 */ /* 0x000fea0003800200 */
.L_x_8753:
[----:B------:R-:W-:-:S07]  /*8ff0*/  FADD.FTZ R100, R100, R125 ;  /* 0x0000007d64647221 */ /* 0x000fce0000010000 */
.L_x_8752:
        /* <DEDUP_REMOVED lines=24> */
.L_x_8757:
[----:B------:R-:W-:Y:S05]  /*9180*/  BSYNC.RECONVERGENT B1 ;  /* 0x0000000000017941 */ /* 0x000fea0003800200 */
.L_x_8756:
[----:B------:R-:W-:-:S07]  /*9190*/  FADD.FTZ R101, R101, R124 ;  /* 0x0000007c65657221 */ /* 0x000fce0000010000 */
.L_x_8755:
        /* <DEDUP_REMOVED lines=24> */
.L_x_8760:
[----:B------:R-:W-:Y:S05]  /*9320*/  BSYNC.RECONVERGENT B1 ;  /* 0x0000000000017941 */ /* 0x000fea0003800200 */
.L_x_8759:
[----:B------:R-:W-:-:S07]  /*9330*/  FADD.FTZ R102, R102, R125 ;  /* 0x0000007d66667221 */ /* 0x000fce0000010000 */
.L_x_8758:
        /* <DEDUP_REMOVED lines=30> */
.L_x_8751:
        /* <DEDUP_REMOVED lines=24> */
.L_x_8763:
[----:B------:R-:W-:Y:S05]  /*96a0*/  BSYNC.RECONVERGENT B1 ;  /* 0x0000000000017941 */ /* 0x000fea0003800200 */
.L_x_8762:
[----:B------:R-:W-:-:S07]  /*96b0*/  FADD.FTZ R100, R100, R129 ;  /* 0x0000008164647221 */ /* 0x000fce0000010000 */
.L_x_8761:
        /* <DEDUP_REMOVED lines=24> */
.L_x_8766:
[----:B------:R-:W-:Y:S05]  /*9840*/  BSYNC.RECONVERGENT B1 ;  /* 0x0000000000017941 */ /* 0x000fea0003800200 */
.L_x_8765:
[----:B------:R-:W-:-:S07]  /*9850*/  FADD.FTZ R101, R101, R128 ;  /* 0x0000008065657221 */ /* 0x000fce0000010000 */
.L_x_8764:
        /* <DEDUP_REMOVED lines=24> */
.L_x_8769:
[----:B------:R-:W-:Y:S05]  /*99e0*/  BSYNC.RECONVERGENT B1 ;  /* 0x0000000000017941 */ /* 0x000fea0003800200 */
.L_x_8768:
[----:B------:R-:W-:-:S07]  /*99f0*/  FADD.FTZ R102, R102, R129 ;  /* 0x0000008166667221 */ /* 0x000fce0000010000 */
.L_x_8767:
        /* <DEDUP_REMOVED lines=17> */
.L_x_8747:
        /* <DEDUP_REMOVED lines=12> */
.L_x_8740:
[----:B------:R-:W-:Y:S05]  /*9bd0*/  BSYNC.RECONVERGENT B0 ;  /* 0x0000000000007941 */ /* 0x000fea0003800200 */
.L_x_8739:
[----:B0123--:R-:W0:Y:S01]  /*9be0*/  LDC.64 R128, c[0x0][0x380] ;  /* 0x0000e000ff807b82 */ /* 0x00fe220000000a00 */
[----:B------:R-:W-:Y:S01]  /*9bf0*/  UPLOP3.LUT UP1, UPT, UPT, UPT, UP1, 0x40, 0x4 ;  /* 0x000000000004789c */ /* 0x000fe20003f2e810 */
[----:B0-----:R-:W-:-:S04]  /*9c00*/  IADD3 R149, PT, PT, R149, R128, RZ ;  /* 0x0000008095957210 */ /* 0x001fc80007ffe0ff */
[----:B------:R-:W-:-:S13]  /*9c10*/  ISETP.GE.AND P3, PT, R149, R129, PT ;  /* 0x000000819500720c */ /* 0x000fda0003f66270 */
[----:B------:R-:W-:Y:S05]  /*9c20*/  @!P3 BRA `(.L_x_8770) ;  /* 0xffffff6800dcb947 */ /* 0x000fea000383ffff */
.L_x_8588:
        /* <DEDUP_REMOVED lines=16> */
.L_x_8772:
[----:B------:R-:W-:Y:S05]  /*9d30*/  BSYNC.RECONVERGENT B0 ;  /* 0x0000000000007941 */ /* 0x000fea0003800200 */
.L_x_8771:
        /* <DEDUP_REMOVED lines=12> */
.L_x_8774:
[----:B------:R-:W-:Y:S05]  /*9e00*/  BSYNC.RECONVERGENT B0 ;  /* 0x0000000000007941 */ /* 0x000fea0003800200 */
.L_x_8773:
        /* <DEDUP_REMOVED lines=12> */
.L_x_8776:
[----:B------:R-:W-:Y:S05]  /*9ed0*/  BSYNC.RECONVERGENT B0 ;  /* 0x0000000000007941 */ /* 0x000fea0003800200 */
.L_x_8775:
        /* <DEDUP_REMOVED lines=12> */
.L_x_8778:
[----:B------:R-:W-:Y:S05]  /*9fa0*/  BSYNC.RECONVERGENT B0 ;  /* 0x0000000000007941 */ /* 0x000fea0003800200 */
.L_x_8777:
        /* <DEDUP_REMOVED lines=12> */
.L_x_8779:
        /* <DEDUP_REMOVED lines=9> */
.L_x_10937:


//--------------------- .text._ZN10layer_norm22ln_bwd_finalize_kernelINS_22Kernel_traits_finalizeILj2560Ef6__halffS2_fjLb1ELj1024ELj4ENS_18Kernel_traits_baseILj2560EfS2_fS2_fjLj1024EEEEELb1ELb1EEEvNS_9BwdParamsE --------------------------
	.section	.text._ZN10layer_norm22ln_bwd_finalize_kernelINS_22Kernel_traits_finalizeILj2560Ef6__halffS2_fjLb1ELj1024ELj4ENS_18Kernel_traits_baseILj2560EfS2_fS2_fjLj1024EEEEELb1ELb1EEEvNS_9BwdParamsE,"ax",@progbits
	.align	128
        .global         _ZN10layer_norm22ln_bwd_finalize_kernelINS_22Kernel_traits_finalizeILj2560Ef6__halffS2_fjLb1ELj1024ELj4ENS_18Kernel_traits_baseILj2560EfS2_fS2_fjLj1024EEEEELb1ELb1EEEvNS_9BwdParamsE
        .type           _ZN10layer_norm22ln_bwd_finalize_kernelINS_22Kernel_traits_finalizeILj2560Ef6__halffS2_fjLb1ELj1024ELj4ENS_18Kernel_traits_baseILj2560EfS2_fS2_fjLj1024EEEEELb1ELb1EEEvNS_9BwdParamsE,@function
        .size           _ZN10layer_norm22ln_bwd_finalize_kernelINS_22Kernel_traits_finalizeILj2560Ef6__halffS2_fjLb1ELj1024ELj4ENS_18Kernel_traits_baseILj2560EfS2_fS2_fjLj1024EEEEELb1ELb1EEEvNS_9BwdParamsE,(.L_x_10938 - _ZN10layer_norm22ln_bwd_finalize_kernelINS_22Kernel_traits_finalizeILj2560Ef6__halffS2_fjLb1ELj1024ELj4ENS_18Kernel_traits_baseILj2560EfS2_fS2_fjLj1024EEEEELb1ELb1EEEvNS_9BwdParamsE)
        .other          _ZN10layer_norm22ln_bwd_finalize_kernelINS_22Kernel_traits_finalizeILj2560Ef6__halffS2_fjLb1ELj1024ELj4ENS_18Kernel_traits_baseILj2560EfS2_fS2_fjLj1024EEEEELb1ELb1EEEvNS_9BwdParamsE,@"STO_CUDA_ENTRY STV_DEFAULT"
_ZN10layer_norm22ln_bwd_finalize_kernelINS_22Kernel_traits_finalizeILj2560Ef6__halffS2_fjLb1ELj1024ELj4ENS_18Kernel_traits_baseILj2560EfS2_fS2_fjLj1024EEEEELb1ELb1EEEvNS_9BwdParamsE:
.text._ZN10layer_norm22ln_bwd_finalize_kernelINS_22Kernel_traits_finalizeILj2560Ef6__halffS2_fjLb1ELj1024ELj4ENS_18Kernel_traits_baseILj2560EfS2_fS2_fjLj1024EEEEELb1ELb1EEEvNS_9BwdParamsE:
        /* <DEDUP_REMOVED lines=56> */
.L_x_8784:
        /* <DEDUP_REMOVED lines=87> */
.L_x_8783:
[----:B------:R-:W-:Y:S05]  /*08f0*/  BSYNC.RECONVERGENT B1 ;  /* 0x0000000000017941 */ /* 0x000fea0003800200 */
.L_x_8782:
        /* <DEDUP_REMOVED lines=51> */
.L_x_8786:
[----:B------:R-:W-:Y:S05]  /*0c30*/  BSYNC.RECONVERGENT B1 ;  /* 0x0000000000017941 */ /* 0x000fea0003800200 */
.L_x_8785:
        /* <DEDUP_REMOVED lines=30> */
.L_x_8788:
[----:B------:R-:W-:Y:S05]  /*0e20*/  BSYNC.RECONVERGENT B1 ;  /* 0x0000000000017941 */ /* 0x000fea0003800200 */
.L_x_8787:
        /* <DEDUP_REMOVED lines=15> */
.L_x_8781:
[----:B------:R-:W-:Y:S05]  /*0f20*/  BSYNC.RECONVERGENT B0 ;  /* 0x0000000000007941 */ /* 0x000fea0003800200 */
.L_x_8780:
        /* <DEDUP_REMOVED lines=72> */
.L_x_8789:
        /* <DEDUP_REMOVED lines=13> */
.L_x_10938:


//--------------------- .text._ZN10layer_norm13ln_bwd_kernelINS_13Kernel_traitsIf6__halffS2_fjLj2560ELj1ELj1ELj4ELj8ENS_18Kernel_traits_baseILj2560EfS2_fS2_fjLj128EEEEELb1ELb1ELb1ELb1EEEvNS_9BwdParamsE --------------------------
	.section	.text._ZN10layer_norm13ln_bwd_kernelINS_13Kernel_traitsIf6__halffS2_fjLj2560ELj1ELj1ELj4ELj8ENS_18Kernel_traits_baseILj2560EfS2_fS2_fjLj128EEEEELb1ELb1ELb1ELb1EEEvNS_9BwdParamsE,"ax",@progbits
	.align	128
        .global         _ZN10layer_norm13ln_bwd_kernelINS_13Kernel_traitsIf6__halffS2_fjLj2560ELj1ELj1ELj4ELj8ENS_18Kernel_traits_baseILj2560EfS2_fS2_fjLj128EEEEELb1ELb1ELb1ELb1EEEvNS_9BwdParamsE
        .type           _ZN10layer_norm13ln_bwd_kernelINS_13Kernel_traitsIf6__halffS2_fjLj2560ELj1ELj1ELj4ELj8ENS_18Kernel_traits_baseILj2560EfS2_fS2_fjLj128EEEEELb1ELb1ELb1ELb1EEEvNS_9BwdParamsE,@function
        .size           _ZN10layer_norm13ln_bwd_kernelINS_13Kernel_traitsIf6__halffS2_fjLj2560ELj1ELj1ELj4ELj8ENS_18Kernel_traits_baseILj2560EfS2_fS2_fjLj128EEEEELb1ELb1ELb1ELb1EEEvNS_9BwdParamsE,(.L_x_10939 - _ZN10layer_norm13ln_bwd_kernelINS_13Kernel_traitsIf6__halffS2_fjLj2560ELj1ELj1ELj4ELj8ENS_18Kernel_traits_baseILj2560EfS2_fS2_fjLj128EEEEELb1ELb1ELb1ELb1EEEvNS_9BwdParamsE)
        .other          _ZN10layer_norm13ln_bwd_kernelINS_13Kernel_traitsIf6__halffS2_fjLj2560ELj1ELj1ELj4ELj8ENS_18Kernel_traits_baseILj2560EfS2_fS2_fjLj128EEEEELb1ELb1ELb1ELb1EEEvNS_9BwdParamsE,@"STO_CUDA_ENTRY STV_DEFAULT"
_ZN10layer_norm13ln_bwd_kernelINS_13Kernel_traitsIf6__halffS2_fjLj2560ELj1ELj1ELj4ELj8ENS_18Kernel_traits_baseILj2560EfS2_fS2_fjLj128EEEEELb1ELb1ELb1ELb1EEEvNS_9BwdParamsE:
.text._ZN10layer_norm13ln_bwd_kernelINS_13Kernel_traitsIf6__halffS2_fjLj2560ELj1ELj1ELj4ELj8ENS_18Kernel_traits_baseILj2560EfS2_fS2_fjLj128EEEEELb1ELb1ELb1ELb1EEEvNS_9BwdParamsE:
        /* <DEDUP_REMOVED lines=60> */
.L_x_8954:
        /* <DEDUP_REMOVED lines=32> */
[----:B------:R-:W-:-:S03]  /*05c0*/  IADD3 R167, PT, PT, R3, 0x80, RZ ;  /* 0x0000008003a77810 */ /* 0x000fc60007ffe0ff */
[----:B----4-:R-:W-:Y:S01]  /*05d0*/  IMAD.WIDE.U32 R164, R3, 0x8, R172 ;  /* 0x0000000803a47825 */ /* 0x010fe200078e00ac */
[----:B------:R-:W-:Y:S01]  /*05e0*/  IADD3 R193, PT, PT, R197, 0x100, RZ ;  /* 0x00000100c5c17810 */ /* 0x000fe20007ffe0ff */
[----:B------:R-:W2:Y:S01]  /*05f0*/  LDG.E.128 R128, desc[UR12][R128.64] ;  /* 0x0000000c80807981 */ /* 0x000ea2000c1e1d00 */
[----:B------:R-:W-:Y:S01]  /*0600*/  IADD3 R169, PT, PT, R3, 0x100, RZ ;  /* 0x0000010003a97810 */ /* 0x000fe20007ffe0ff */
[----:B------:R-:W-:Y:S01]  /*0610*/  IMAD.WIDE.U32 R134, R137, 0x10, R156 ;  /* 0x0000001089867825 */ /* 0x000fe200078e009c */
[----:B------:R-:W-:Y:S01]  /*0620*/  IADD3 R171, PT, PT, R3, 0x180, RZ ;  /* 0x0000018003ab7810 */ /* 0x000fe20007ffe0ff */
[----:B------:R-:W4:Y:S01]  /*0630*/  LDG.E.64 R164, desc[UR12][R164.64] ;  /* 0x0000000ca4a47981 */ /* 0x000f22000c1e1b00 */
[----:B------:R-:W-:Y:S01]  /*0640*/  IADD3 R195, PT, PT, R197, 0x180, RZ ;  /* 0x00000180c5c37810 */ /* 0x000fe20007ffe0ff */
        /* <DEDUP_REMOVED lines=57> */
[----:B0-----:R-:W-:Y:S01]  /*09e0*/  FADD.FTZ R163, -R196, R130 ;  /* 0x00000082c4a37221 */ /* 0x001fe20000010100 */
[----:B----4-:R-:W-:Y:S02]  /*09f0*/  MOV R128, R164 ;  /* 0x000000a400807202 */ /* 0x010fe40000000f00 */
[----:B------:R-:W-:Y:S01]  /*0a00*/  SHF.R.U64 R195, R164, 0x10, R165 ;  /* 0x00000010a4c37819 */ /* 0x000fe200000012a5 */
[C---:B------:R-:W-:Y:S01]  /*0a10*/  FADD.FTZ R137, -R196.reuse, R129 ;  /* 0x00000081c4897221 */ /* 0x040fe20000010100 */
[----:B------:R-:W-:Y:S01]  /*0a20*/  MOV R130, R165 ;  /* 0x000000a500827202 */ /* 0x000fe20000000f00 */
[C---:B-1----:R-:W-:Y:S01]  /*0a30*/  FADD.FTZ R179, -R196.reuse, R131 ;  /* 0x00000083c4b37221 */ /* 0x042fe20000010100 */
[----:B------:R-:W-:Y:S01]  /*0a40*/  SHF.R.U32.HI R194, RZ, 0x10, R165 ;  /* 0x00000010ffc27819 */ /* 0x000fe200000116a5 */
[C---:B------:R-:W-:Y:S01]  /*0a50*/  FADD.FTZ R165, -R196.reuse, R132 ;  /* 0x00000084c4a57221 */ /* 0x040fe20000010100 */
[----:B------:R-:W-:Y:S01]  /*0a60*/  FADD.FTZ R177, -R196, R134 ;  /* 0x00000086c4b17221 */ /* 0x000fe20000010100 */
[----:B------:R-:W-:Y:S01]  /*0a70*/  MOV R132, R166 ;  /* 0x000000a600847202 */ /* 0x000fe20000000f00 */
[----:B------:R-:W-:Y:S01]  /*0a80*/  HADD2.F32 R131, -RZ, R128.H0_H0 ;  /* 0x20000080ff837230 */ /* 0x000fe20000004100 */
[--C-:B------:R-:W-:Y:S01]  /*0a90*/  SHF.R.U64 R166, R166, 0x10, R167.reuse ;  /* 0x00000010a6a67819 */ /* 0x100fe200000012a7 */
[----:B------:R-:W-:Y:S01]  /*0aa0*/  FMUL.FTZ R3, R138, R3 ;  /* 0x000000038a037220 */ /* 0x000fe20000410000 */
[----:B------:R-:W-:Y:S01]  /*0ab0*/  MOV R134, R167 ;  /* 0x000000a700867202 */ /* 0x000fe20000000f00 */
[----:B------:R-:W-:Y:S01]  /*0ac0*/  HADD2.F32 R128, -RZ, R195.H0_H0 ;  /* 0x200000c3ff807230 */ /* 0x000fe20000004100 */
[----:B------:R-:W-:Y:S01]  /*0ad0*/  SHF.R.U32.HI R164, RZ, 0x10, R167 ;  /* 0x00000010ffa47819 */ /* 0x000fe200000116a7 */
[C---:B------:R-:W-:Y:S01]  /*0ae0*/  FADD.FTZ R167, -R196.reuse, R148 ;  /* 0x00000094c4a77221 */ /* 0x040fe20000010100 */
[C---:B------:R-:W-:Y:S01]  /*0af0*/  FADD.FTZ R175, -R196.reuse, R133 ;  /* 0x00000085c4af7221 */ /* 0x040fe20000010100 */
[----:B------:R-:W-:Y:S01]  /*0b00*/  FADD.FTZ R183, -R196, R150 ;  /* 0x00000096c4b77221 */ /* 0x000fe20000010100 */
[--C-:B------:R-:W-:Y:S01]  /*0b10*/  SHF.R.U64 R190, R168, 0x10, R169.reuse ;  /* 0x00000010a8be7819 */ /* 0x100fe200000012a9 */
[----:B------:R-:W-:Y:S01]  /*0b20*/  FMUL.FTZ R148, R138, R137 ;  /* 0x000000898a947220 */ /* 0x000fe20000410000 */
[----:B------:R-:W-:Y:S01]  /*0b30*/  MOV R176, R169 ;  /* 0x000000a900b07202 */ /* 0x000fe20000000f00 */
[----:B------:R-:W-:Y:S01]  /*0b40*/  HADD2.F32 R133, -RZ, R130.H0_H0 ;  /* 0x20000082ff857230 */ /* 0x000fe20000004100 */
[----:B------:R-:W-:Y:S01]  /*0b50*/  SHF.R.U32.HI R182, RZ, 0x10, R169 ;  /* 0x00000010ffb67819 */ /* 0x000fe200000116a9 */
[C---:B------:R-:W-:Y:S01]  /*0b60*/  FADD.FTZ R169, -R196.reuse, R152 ;  /* 0x00000098c4a97221 */ /* 0x040fe20000010100 */
[----:B------:R-:W-:Y:S01]  /*0b70*/  MOV R178, R171 ;  /* 0x000000ab00b27202 */ /* 0x000fe20000000f00 */
[----:B------:R-:W-:Y:S01]  /*0b80*/  FADD.FTZ R181, -R196, R149 ;  /* 0x00000095c4b57221 */ /* 0x000fe20000010100 */
[----:B------:R-:W-:-:S02]  /*0b90*/  HADD2.F32 R130, -RZ, R194.H0_H0 ;  /* 0x200000c2ff827230 */ /* 0x000fc40000004100 */
[----:B------:R-:W-:Y:S01]  /*0ba0*/  FMUL.FTZ R152, R60, R131 ;  /* 0x000000833c987220 */ /* 0x000fe20000410000 */
[C---:B------:R-:W-:Y:S01]  /*0bb0*/  FADD.FTZ R135, -R196.reuse, R135 ;  /* 0x00000087c4877221 */ /* 0x040fe20000010100 */
[----:B------:R-:W-:Y:S01]  /*0bc0*/  FADD.FTZ R185, -R196, R151 ;  /* 0x00000097c4b97221 */ /* 0x000fe20000010100 */
[----:B------:R-:W-:Y:S01]  /*0bd0*/  MOV R174, R168 ;  /* 0x000000a800ae7202 */ /* 0x000fe20000000f00 */
[C---:B------:R-:W-:Y:S01]  /*0be0*/  FMUL.FTZ R149, R138.reuse, R163 ;  /* 0x000000a38a957220 */ /* 0x040fe20000410000 */
[----:B------:R-:W-:Y:S01]  /*0bf0*/  FMUL.FTZ R150, R138, R179 ;  /* 0x000000b38a967220 */ /* 0x000fe20000410000 */
[----:B------:R-:W-:Y:S01]  /*0c00*/  FFMA.FTZ R64, R3, R131, R64 ;  /* 0x0000008303407223 */ /* 0x000fe20000010040 */
[----:B------:R-:W-:Y:S01]  /*0c10*/  FADD.FTZ R84, R84, R131 ;  /* 0x0000008354547221 */ /* 0x000fe20000010000 */
[----:B------:R-:W-:Y:S01]  /*0c20*/  SHF.R.U64 R188, R172, 0x10, R173 ;  /* 0x00000010acbc7819 */ /* 0x000fe200000012ad */
[----:B------:R-:W-:Y:S01]  /*0c30*/  FADD.FTZ R187, -R196, R155 ;  /* 0x0000009bc4bb7221 */ /* 0x000fe20000010100 */
[----:B------:R-:W-:Y:S01]  /*0c40*/  MOV R180, R173 ;  /* 0x000000ad00b47202 */ /* 0x000fe20000000f00 */
[-C--:B------:R-:W-:Y:S01]  /*0c50*/  FFMA.FTZ R65, R148, R128.reuse, R65 ;  /* 0x0000008094417223 */ /* 0x080fe20000010041 */
[----:B------:R-:W-:Y:S01]  /*0c60*/  SHF.R.U32.HI R192, RZ, 0x10, R173 ;  /* 0x00000010ffc07819 */ /* 0x000fe200000116ad */
[----:B------:R-:W-:Y:S01]  /*0c70*/  FADD.FTZ R85, R85, R128 ;  /* 0x0000008055557221 */ /* 0x000fe20000010000 */
[----:B------:R-:W-:Y:S01]  /*0c80*/  FMUL.FTZ R151, R61, R128 ;  /* 0x000000803d977220 */ /* 0x000fe20000410000 */
[----:B------:R-:W-:-:S02]  /*0c90*/  HADD2.F32 R131, -RZ, R132.H0_H0 ;  /* 0x20000084ff837230 */ /* 0x000fc40000004100 */
[----:B------:R-:W-:Y:S01]  /*0ca0*/  FMUL.FTZ R163, R138, R183 ;  /* 0x000000b78aa37220 */ /* 0x000fe20000410000 */
[--C-:B------:R-:W-:Y:S01]  /*0cb0*/  SHF.R.U64 R184, R170, 0x10, R171.reuse ;  /* 0x00000010aab87819 */ /* 0x100fe200000012ab */
[C---:B------:R-:W-:Y:S01]  /*0cc0*/  FADD.FTZ R173, -R196.reuse, R154 ;  /* 0x0000009ac4ad7221 */ /* 0x040fe20000010100 */
[----:B------:R-:W-:Y:S01]  /*0cd0*/  SHF.R.U32.HI R186, RZ, 0x10, R171 ;  /* 0x00000010ffba7819 */ /* 0x000fe200000116ab */
[C---:B------:R-:W-:Y:S01]  /*0ce0*/  FADD.FTZ R189, -R196.reuse, R156 ;  /* 0x0000009cc4bd7221 */ /* 0x040fe20000010100 */
[----:B------:R-:W-:Y:S01]  /*0cf0*/  FADD.FTZ R191, -R196, R157 ;  /* 0x0000009dc4bf7221 */ /* 0x000fe20000010100 */
[----:B------:R-:W-:Y:S01]  /*0d00*/  FMUL.FTZ R155, R138, R165 ;  /* 0x000000a58a9b7220 */ /* 0x000fe20000410000 */
[----:B------:R-:W-:Y:S02]  /*0d10*/  HADD2.F32 R128, -RZ, R166.H0_H0 ;  /* 0x200000a6ff807230 */ /* 0x000fe40000004100 */
[----:B------:R-:W-:Y:S01]  /*0d20*/  FADD.FTZ R171, -R196, R153 ;  /* 0x00000099c4ab7221 */ /* 0x000fe20000010100 */
[----:B------:R-:W-:-:S02]  /*0d30*/  HADD2.F32 R183, -RZ, R178.H0_H0 ;  /* 0x200000b2ffb77230 */ /* 0x000fc40000004100 */
        /* <DEDUP_REMOVED lines=10> */
[----:B------:R-:W-:-:S02]  /*0de0*/  HADD2.F32 R130, -RZ, R164.H0_H0 ;  /* 0x200000a4ff827230 */ /* 0x000fc40000004100 */
[C---:B------:R-:W-:Y:S01]  /*0df0*/  FMUL.FTZ R159, R138.reuse, R167 ;  /* 0x000000a78a9f7220 */ /* 0x040fe20000410000 */
[----:B------:R-:W-:Y:S02]  /*0e00*/  HADD2.F32 R135, -RZ, R174.H0_H0 ;  /* 0x200000aeff877230 */ /* 0x000fe40000004100 */
        /* <DEDUP_REMOVED lines=12> */
[----:B------:R-:W-:-:S02]  /*0ed0*/  HADD2.F32 R133, -RZ, R134.H0_H0 ;  /* 0x20000086ff857230 */ /* 0x000fc40000004100 */
[-C--:B------:R-:W-:Y:S01]  /*0ee0*/  FFMA.FTZ R71, R158, R130.reuse, R71 ;  /* 0x000000829e477223 */ /* 0x080fe20000010047 */
[----:B------:R-:W-:Y:S01]  /*0ef0*/  FADD.FTZ R91, R91, R130 ;  /* 0x000000825b5b7221 */ /* 0x000fe20000010000 */
[----:B------:R-:W-:Y:S01]  /*0f00*/  FMUL.FTZ R175, R59, R130 ;  /* 0x000000823baf7220 */ /* 0x000fe20000410000 */
[----:B------:R-:W-:Y:S01]  /*0f10*/  FADD.FTZ R130, R154, R131 ;  /* 0x000000839a827221 */ /* 0x000fe20000010000 */
        /* <DEDUP_REMOVED lines=21> */
[----:B------:R-:W-:Y:S01]  /*1070*/  MOV R168, R170 ;  /* 0x000000aa00a87202 */ /* 0x000fe20000000f00 */
[----:B------:R-:W-:-:S02]  /*1080*/  HADD2.F32 R134, -RZ, R182.H0_H0 ;  /* 0x200000b6ff867230 */ /* 0x000fc40000004100 */
[----:B------:R-:W-:Y:S01]  /*1090*/  FADD.FTZ R133, R177, R130 ;  /* 0x00000082b1857221 */ /* 0x000fe20000010000 */
[----:B------:R-:W-:Y:S02]  /*10a0*/  HADD2.F32 R195, -RZ, R180.H0_H0 ;  /* 0x200000b4ffc37230 */ /* 0x000fe40000004100 */
        /* <DEDUP_REMOVED lines=17> */
[----:B------:R-:W-:Y:S01]  /*11c0*/  MOV R170, R172 ;  /* 0x000000ac00aa7202 */ /* 0x000fe20000000f00 */
[----:B------:R-:W-:Y:S01]  /*11d0*/  FFMA.FTZ R131, R165, R182, R128 ;  /* 0x000000b6a5837223 */ /* 0x000fe20000010080 */
[----:B------:R-:W-:-:S02]  /*11e0*/  HADD2.F32 R186, -RZ, R186.H0_H0 ;  /* 0x200000baffba7230 */ /* 0x000fc40000004100 */
[----:B------:R-:W-:Y:S01]  /*11f0*/  FADD.FTZ R97, R97, R184 ;  /* 0x000000b861617221 */ /* 0x000fe20000010000 */
[----:B------:R-:W-:Y:S01]  /*1200*/  FFMA.FTZ R77, R168, R184, R77 ;  /* 0x000000b8a84d7223 */ /* 0x000fe2000001004d */
        /* <DEDUP_REMOVED lines=49> */
.L_x_8791:
        /* <DEDUP_REMOVED lines=12> */
.L_x_8793:
        /* <DEDUP_REMOVED lines=19> */
.L_x_8794:
        /* <DEDUP_REMOVED lines=35> */
.L_x_8792:
        /* <DEDUP_REMOVED lines=41> */
.L_x_8796:
[----:B------:R-:W-:Y:S05]  /*1bd0*/  BSYNC.RECONVERGENT B0 ;  /* 0x0000000000007941 */ /* 0x000fea0003800200 */
.L_x_8795:
        /* <DEDUP_REMOVED lines=31> */
[--C-:B------:R-:W-:Y:S02]  /*1dd0*/  @P2 PRMT R143, R143, 0x5410, R137.reuse ;  /* 0x000054108f8f2816 */ /* 0x100fe40000000089 */
[----:B------:R-:W-:Y:S02]  /*1de0*/  @P2 SHF.R.U32.HI R137, RZ, 0x10, R137 ;  /* 0x00000010ff892819 */ /* 0x000fe40000011689 */
[----:B------:R-:W-:-:S04]  /*1df0*/  @P2 PRMT R144, R136, 0x7610, R144 ;  /* 0x0000761088902816 */ /* 0x000fc80000000090 */
        /* <DEDUP_REMOVED lines=31> */
.L_x_8801:
[----:B------:R-:W-:Y:S05]  /*1ff0*/  BSYNC.RECONVERGENT B0 ;  /* 0x0000000000007941 */ /* 0x000fea0003800200 */
.L_x_8800:
[----:B------:R-:W-:-:S07]  /*2000*/  FADD.FTZ R120, R120, R131 ;  /* 0x0000008378787221 */ /* 0x000fce0000010000 */
.L_x_8799:
        /* <DEDUP_REMOVED lines=24> */
.L_x_8804:
[----:B------:R-:W-:Y:S05]  /*2190*/  BSYNC.RECONVERGENT B0 ;  /* 0x0000000000007941 */ /* 0x000fea0003800200 */
.L_x_8803:
[----:B------:R-:W-:-:S07]  /*21a0*/  FADD.FTZ R121, R121, R132 ;  /* 0x0000008479797221 */ /* 0x000fce0000010000 */
.L_x_8802:
        /* <DEDUP_REMOVED lines=24> */
.L_x_8807:
[----:B------:R-:W-:Y:S05]  /*2330*/  BSYNC.RECONVERGENT B0 ;  /* 0x0000000000007941 */ /* 0x000fea0003800200 */
.L_x_8806:
[----:B------:R-:W-:-:S07]  /*2340*/  FADD.FTZ R122, R122, R131 ;  /* 0x000000837a7a7221 */ /* 0x000fce0000010000 */
.L_x_8805:
        /* <DEDUP_REMOVED lines=24> */
.L_x_8810:
[----:B------:R-:W-:Y:S05]  /*24d0*/  BSYNC.RECONVERGENT B0 ;  /* 0x0000000000007941 */ /* 0x000fea0003800200 */
.L_x_8809:
[----:B------:R-:W-:Y:S01]  /*24e0*/  FADD.FTZ R123, R123, R132 ;  /* 0x000000847b7b7221 */ /* 0x000fe20000010000 */
[----:B------:R-:W-:Y:S06]  /*24f0*/  BRA `(.L_x_8808) ;  /* 0x0000000c00d07947 */ /* 0x000fec0003800000 */
.L_x_8798:
        /* <DEDUP_REMOVED lines=24> */
.L_x_8813:
[----:B------:R-:W-:Y:S05]  /*2680*/  BSYNC.RECONVERGENT B0 ;  /* 0x0000000000007941 */ /* 0x000fea0003800200 */
.L_x_8812:
[----:B------:R-:W-:-:S07]  /*2690*/  FADD.FTZ R120, R120, R125 ;  /* 0x0000007d78787221 */ /* 0x000fce0000010000 */
.L_x_8811:
        /* <DEDUP_REMOVED lines=24> */
.L_x_8816:
[----:B------:R-:W-:Y:S05]  /*2820*/  BSYNC.RECONVERGENT B0 ;  /* 0x0000000000007941 */ /* 0x000fea0003800200 */
.L_x_8815:
[----:B------:R-:W-:-:S07]  /*2830*/  FADD.FTZ R121, R121, R124 ;  /* 0x0000007c79797221 */ /* 0x000fce0000010000 */
.L_x_8814:
        /* <DEDUP_REMOVED lines=24> */
.L_x_8819:
[----:B------:R-:W-:Y:S05]  /*29c0*/  BSYNC.RECONVERGENT B0 ;  /* 0x0000000000007941 */ /* 0x000fea0003800200 */
.L_x_8818:
[----:B------:R-:W-:-:S07]  /*29d0*/  FADD.FTZ R122, R122, R125 ;  /* 0x0000007d7a7a7221 */ /* 0x000fce0000010000 */
.L_x_8817:
        /* <DEDUP_REMOVED lines=30> */
.L_x_8797:
        /* <DEDUP_REMOVED lines=21> */
.L_x_8821:
        /* <DEDUP_REMOVED lines=16> */
.L_x_8822:
        /* <DEDUP_REMOVED lines=15> */
[----:B------:R-:W-:-:S07]  /*2f00*/  PRMT R141, R132, 0x7610, R141 ;  /* 0x00007610848d7816 */ /* 0x000fce000000008d */
.L_x_8823:
        /* <DEDUP_REMOVED lines=15> */
[----:B------:R-:W-:Y:S01]  /*3000*/  PRMT R142, R131, 0x7610, R142 ;  /* 0x00007610838e7816 */ /* 0x000fe2000000008e */
[----:B------:R-:W-:Y:S06]  /*3010*/  BRA `(.L_x_8808) ;  /* 0x0000000400087947 */ /* 0x000fec0003800000 */
.L_x_8820:
        /* <DEDUP_REMOVED lines=28> */
.L_x_8824:
        /* <DEDUP_REMOVED lines=12> */
.L_x_8825:
        /* <DEDUP_REMOVED lines=12> */
.L_x_8826:
        /* <DEDUP_REMOVED lines=14> */
.L_x_8808:
        /* <DEDUP_REMOVED lines=16> */
.L_x_8827:
[----:B------:R-:W-:Y:S05]  /*3540*/  @!P2 BRA `(.L_x_8828) ;  /* 0x000000000020a947 */ /* 0x000fea0003800000 */
        /* <DEDUP_REMOVED lines=8> */
.L_x_8828:
        /* <DEDUP_REMOVED lines=31> */
.L_x_8831:
        /* <DEDUP_REMOVED lines=12> */
.L_x_8832:
        /* <DEDUP_REMOVED lines=12> */
.L_x_8833:
        /* <DEDUP_REMOVED lines=15> */
.L_x_8830:
        /* <DEDUP_REMOVED lines=16> */
.L_x_8835:
        /* <DEDUP_REMOVED lines=16> */
.L_x_8836:
        /* <DEDUP_REMOVED lines=16> */
.L_x_8837:
        /* <DEDUP_REMOVED lines=17> */
.L_x_8829:
        /* <DEDUP_REMOVED lines=25> */
.L_x_8841:
[----:B------:R-:W-:Y:S05]  /*3fd0*/  BSYNC.RECONVERGENT B0 ;  /* 0x0000000000007941 */ /* 0x000fea0003800200 */
.L_x_8840:
[----:B------:R-:W-:-:S07]  /*3fe0*/  FADD.FTZ R116, R116, R125 ;  /* 0x0000007d74747221 */ /* 0x000fce0000010000 */
.L_x_8839:
        /* <DEDUP_REMOVED lines=24> */
.L_x_8844:
[----:B------:R-:W-:Y:S05]  /*4170*/  BSYNC.RECONVERGENT B0 ;  /* 0x0000000000007941 */ /* 0x000fea0003800200 */
.L_x_8843:
[----:B------:R-:W-:-:S07]  /*4180*/  FADD.FTZ R117, R117, R124 ;  /* 0x0000007c75757221 */ /* 0x000fce0000010000 */
.L_x_8842:
        /* <DEDUP_REMOVED lines=24> */
.L_x_8847:
[----:B------:R-:W-:Y:S05]  /*4310*/  BSYNC.RECONVERGENT B0 ;  /* 0x0000000000007941 */ /* 0x000fea0003800200 */
.L_x_8846:
[----:B------:R-:W-:-:S07]  /*4320*/  FADD.FTZ R118, R118, R125 ;  /* 0x0000007d76767221 */ /* 0x000fce0000010000 */
.L_x_8845:
        /* <DEDUP_REMOVED lines=30> */
.L_x_8838:
        /* <DEDUP_REMOVED lines=21> */
[----:B------:R-:W-:-:S03]  /*4660*/  HADD2.F32 R131, -RZ, R143.H0_H0 ;  /* 0x2000008fff837230 */ /* 0x000fc60000004100 */
[----:B------:R-:W-:-:S04]  /*4670*/  FMUL.FTZ R132, R132, UR16 ;  /* 0x0000001084847c20 */ /* 0x000fc80008410000 */
[----:B------:R-:W-:-:S07]  /*4680*/  FMUL.FTZ R131, R131, R132 ;  /* 0x0000008483837220 */ /* 0x000fce0000410000 */
.L_x_8850:
[----:B------:R-:W-:Y:S05]  /*4690*/  BSYNC.RECONVERGENT B0 ;  /* 0x0000000000007941 */ /* 0x000fea0003800200 */
.L_x_8849:
[----:B------:R-:W-:-:S07]  /*46a0*/  FADD.FTZ R116, R116, R131 ;  /* 0x0000008374747221 */ /* 0x000fce0000010000 */
.L_x_8848:
        /* <DEDUP_REMOVED lines=24> */
.L_x_8853:
[----:B------:R-:W-:Y:S05]  /*4830*/  BSYNC.RECONVERGENT B0 ;  /* 0x0000000000007941 */ /* 0x000fea0003800200 */
.L_x_8852:
[----:B------:R-:W-:-:S07]  /*4840*/  FADD.FTZ R117, R117, R132 ;  /* 0x0000008475757221 */ /* 0x000fce0000010000 */
.L_x_8851:
        /* <DEDUP_REMOVED lines=21> */
[----:B------:R-:W-:-:S03]  /*49a0*/  HADD2.F32 R131, -RZ, R143.H1_H1 ;  /* 0x3000008fff837230 */ /* 0x000fc60000004100 */
[----:B------:R-:W-:-:S04]  /*49b0*/  FMUL.FTZ R132, R132, UR16 ;  /* 0x0000001084847c20 */ /* 0x000fc80008410000 */
[----:B------:R-:W-:-:S07]  /*49c0*/  FMUL.FTZ R131, R131, R132 ;  /* 0x0000008483837220 */ /* 0x000fce0000410000 */
.L_x_8856:
[----:B------:R-:W-:Y:S05]  /*49d0*/  BSYNC.RECONVERGENT B0 ;  /* 0x0000000000007941 */ /* 0x000fea0003800200 */
.L_x_8855:
[----:B------:R-:W-:-:S07]  /*49e0*/  FADD.FTZ R118, R118, R131 ;  /* 0x0000008376767221 */ /* 0x000fce0000010000 */
.L_x_8854:
        /* <DEDUP_REMOVED lines=24> */
.L_x_8858:
[----:B------:R-:W-:Y:S05]  /*4b70*/  BSYNC.RECONVERGENT B0 ;  /* 0x0000000000007941 */ /* 0x000fea0003800200 */
.L_x_8857:
[----:B------:R-:W-:-:S07]  /*4b80*/  FADD.FTZ R119, R119, R132 ;  /* 0x0000008477777221 */ /* 0x000fce0000010000 */
.L_x_8834:
        /* <DEDUP_REMOVED lines=14> */
.L_x_8859:
        /* <DEDUP_REMOVED lines=9> */
.L_x_8860:
        /* <DEDUP_REMOVED lines=31> */
.L_x_8863:
        /* <DEDUP_REMOVED lines=12> */
.L_x_8864:
        /* <DEDUP_REMOVED lines=12> */
.L_x_8865:
        /* <DEDUP_REMOVED lines=15> */
.L_x_8862:
        /* <DEDUP_REMOVED lines=16> */
.L_x_8867:
        /* <DEDUP_REMOVED lines=16> */
.L_x_8868:
        /* <DEDUP_REMOVED lines=16> */
.L_x_8869:
        /* <DEDUP_REMOVED lines=17> */
.L_x_8861:
        /* <DEDUP_REMOVED lines=25> */
.L_x_8873:
[----:B------:R-:W-:Y:S05]  /*5700*/  BSYNC.RECONVERGENT B0 ;  /* 0x0000000000007941 */ /* 0x000fea0003800200 */
.L_x_8872:
[----:B------:R-:W-:-:S07]  /*5710*/  FADD.FTZ R112, R112, R125 ;  /* 0x0000007d70707221 */ /* 0x000fce0000010000 */
.L_x_8871:
        /* <DEDUP_REMOVED lines=24> */
.L_x_8876:
[----:B------:R-:W-:Y:S05]  /*58a0*/  BSYNC.RECONVERGENT B0 ;  /* 0x0000000000007941 */ /* 0x000fea0003800200 */
.L_x_8875:
[----:B------:R-:W-:-:S07]  /*58b0*/  FADD.FTZ R113, R113, R124 ;  /* 0x0000007c71717221 */ /* 0x000fce0000010000 */
.L_x_8874:
        /* <DEDUP_REMOVED lines=24> */
.L_x_8879:
[----:B------:R-:W-:Y:S05]  /*5a40*/  BSYNC.RECONVERGENT B0 ;  /* 0x0000000000007941 */ /* 0x000fea0003800200 */
.L_x_8878:
[----:B------:R-:W-:-:S07]  /*5a50*/  FADD.FTZ R114, R114, R125 ;  /* 0x0000007d72727221 */ /* 0x000fce0000010000 */
.L_x_8877:
        /* <DEDUP_REMOVED lines=30> */
.L_x_8870:
        /* <DEDUP_REMOVED lines=24> */
.L_x_8882:
[----:B------:R-:W-:Y:S05]  /*5dc0*/  BSYNC.RECONVERGENT B0 ;  /* 0x0000000000007941 */ /* 0x000fea0003800200 */
.L_x_8881:
[----:B------:R-:W-:-:S07]  /*5dd0*/  FADD.FTZ R112, R112, R131 ;  /* 0x0000008370707221 */ /* 0x000fce0000010000 */
.L_x_8880:
        /* <DEDUP_REMOVED lines=24> */
.L_x_8885:
[----:B------:R-:W-:Y:S05]  /*5f60*/  BSYNC.RECONVERGENT B0 ;  /* 0x0000000000007941 */ /* 0x000fea0003800200 */
.L_x_8884:
[----:B------:R-:W-:-:S07]  /*5f70*/  FADD.FTZ R113, R113, R132 ;  /* 0x0000008471717221 */ /* 0x000fce0000010000 */
.L_x_8883:
        /* <DEDUP_REMOVED lines=24> */
.L_x_8888:
[----:B------:R-:W-:Y:S05]  /*6100*/  BSYNC.RECONVERGENT B0 ;  /* 0x0000000000007941 */ /* 0x000fea0003800200 */
.L_x_8887:
[----:B------:R-:W-:-:S07]  /*6110*/  FADD.FTZ R114, R114, R131 ;  /* 0x0000008372727221 */ /* 0x000fce0000010000 */
.L_x_8886:
        /* <DEDUP_REMOVED lines=24> */
.L_x_8890:
[----:B------:R-:W-:Y:S05]  /*62a0*/  BSYNC.RECONVERGENT B0 ;  /* 0x0000000000007941 */ /* 0x000fea0003800200 */
.L_x_8889:
[----:B------:R-:W-:-:S07]  /*62b0*/  FADD.FTZ R115, R115, R132 ;  /* 0x0000008473737221 */ /* 0x000fce0000010000 */
.L_x_8866:
        /* <DEDUP_REMOVED lines=14> */
.L_x_8891:
        /* <DEDUP_REMOVED lines=9> */
.L_x_8892:
        /* <DEDUP_REMOVED lines=31> */
.L_x_8895:
        /* <DEDUP_REMOVED lines=12> */
.L_x_8896:
        /* <DEDUP_REMOVED lines=12> */
.L_x_8897:
        /* <DEDUP_REMOVED lines=15> */
.L_x_8894:
        /* <DEDUP_REMOVED lines=16> */
.L_x_8899:
        /* <DEDUP_REMOVED lines=16> */
.L_x_8900:
        /* <DEDUP_REMOVED lines=16> */
.L_x_8901:
        /* <DEDUP_REMOVED lines=17> */
.L_x_8893:
        /* <DEDUP_REMOVED lines=25> */
.L_x_8905:
[----:B------:R-:W-:Y:S05]  /*6e30*/  BSYNC.RECONVERGENT B0 ;  /* 0x0000000000007941 */ /* 0x000fea0003800200 */
.L_x_8904:
[----:B------:R-:W-:-:S07]  /*6e40*/  FADD.FTZ R108, R108, R125 ;  /* 0x0000007d6c6c7221 */ /* 0x000fce0000010000 */
.L_x_8903:
        /* <DEDUP_REMOVED lines=24> */
.L_x_8908:
[----:B------:R-:W-:Y:S05]  /*6fd0*/  BSYNC.RECONVERGENT B0 ;  /* 0x0000000000007941 */ /* 0x000fea0003800200 */
.L_x_8907:
[----:B------:R-:W-:-:S07]  /*6fe0*/  FADD.FTZ R109, R109, R124 ;  /* 0x0000007c6d6d7221 */ /* 0x000fce0000010000 */
.L_x_8906:
        /* <DEDUP_REMOVED lines=24> */
.L_x_8911:
[----:B------:R-:W-:Y:S05]  /*7170*/  BSYNC.RECONVERGENT B0 ;  /* 0x0000000000007941 */ /* 0x000fea0003800200 */
.L_x_8910:
[----:B------:R-:W-:-:S07]  /*7180*/  FADD.FTZ R110, R110, R125 ;  /* 0x0000007d6e6e7221 */ /* 0x000fce0000010000 */
.L_x_8909:
        /* <DEDUP_REMOVED lines=30> */
.L_x_8902:
        /* <DEDUP_REMOVED lines=24> */
.L_x_8914:
[----:B------:R-:W-:Y:S05]  /*74f0*/  BSYNC.RECONVERGENT B0 ;  /* 0x0000000000007941 */ /* 0x000fea0003800200 */
.L_x_8913:
[----:B------:R-:W-:-:S07]  /*7500*/  FADD.FTZ R108, R108, R131 ;  /* 0x000000836c6c7221 */ /* 0x000fce0000010000 */
.L_x_8912:
        /* <DEDUP_REMOVED lines=24> */
.L_x_8917:
[----:B------:R-:W-:Y:S05]  /*7690*/  BSYNC.RECONVERGENT B0 ;  /* 0x0000000000007941 */ /* 0x000fea0003800200 */
.L_x_8916:
[----:B------:R-:W-:-:S07]  /*76a0*/  FADD.FTZ R109, R109, R132 ;  /* 0x000000846d6d7221 */ /* 0x000fce0000010000 */
.L_x_8915:
        /* <DEDUP_REMOVED lines=24> */
.L_x_8920:
[----:B------:R-:W-:Y:S05]  /*7830*/  BSYNC.RECONVERGENT B0 ;  /* 0x0000000000007941 */ /* 0x000fea0003800200 */
.L_x_8919:
[----:B------:R-:W-:-:S07]  /*7840*/  FADD.FTZ R110, R110, R131 ;  /* 0x000000836e6e7221 */ /* 0x000fce0000010000 */
.L_x_8918:
        /* <DEDUP_REMOVED lines=24> */
.L_x_8922:
[----:B------:R-:W-:Y:S05]  /*79d0*/  BSYNC.RECONVERGENT B0 ;  /* 0x0000000000007941 */ /* 0x000fea0003800200 */
.L_x_8921:
[----:B------:R-:W-:-:S07]  /*79e0*/  FADD.FTZ R111, R111, R132 ;  /* 0x000000846f6f7221 */ /* 0x000fce0000010000 */
.L_x_8898:
        /* <DEDUP_REMOVED lines=15> */
.L_x_8923:
[----:B------:R-:W-:Y:S05]  /*7ae0*/  @!P2 BRA `(.L_x_8924) ;  /* 0x00000000001ca947 */ /* 0x000fea0003800000 */
[----:B01----:R-:W0:Y:S02]  /*7af0*/  LDC.64 R132, c[0x0][0x390] ;  /* 0x0000e400ff847b82 */ /* 0x003e240000000a00 */
[----:B0-----:R-:W-:-:S06]  /*7b00*/  IMAD.WIDE.U32 R132, R131, 0x8, R132 ;  /* 0x0000000883847825 */ /* 0x001fcc00078e0084 */
[----:B------:R-:W2:Y:S02]  /*7b10*/  LDG.E.64 R132, desc[UR12][R132.64] ;  /* 0x0000000c84847981 */ /* 0x000ea4000c1e1b00 */
[C-C-:B--2---:R-:W-:Y:S02]  /*7b20*/  SHF.R.U64 R144, R132.reuse, 0x10, R133.reuse ;  /* 0x0000001084907819 */ /* 0x144fe40000001285 */
[--C-:B------:R-:W-:Y:S02]  /*7b30*/  SHF.R.U32.HI R134, RZ, 0x10, R133.reuse ;  /* 0x00000010ff867819 */ /* 0x100fe40000011685 */
[----:B------:R-:W-:Y:S02]  /*7b40*/  PRMT R143, R132, 0x5410, R133 ;  /* 0x00005410848f7816 */ /* 0x000fe40000000085 */
[----:B------:R-:W-:-:S07]  /*7b50*/  PRMT R144, R144, 0x5410, R134 ;  /* 0x0000541090907816 */ /* 0x000fce0000000086 */
.L_x_8924:
        /* <DEDUP_REMOVED lines=30> */
.L_x_8927:
[----:B------:R-:W-:Y:S05]  /*7d40*/  @!P2 BRA `(.L_x_8928) ;  /* 0x00000000002ca947 */ /* 0x000fea0003800000 */
        /* <DEDUP_REMOVED lines=11> */
.L_x_8928:
        /* <DEDUP_REMOVED lines=12> */
.L_x_8929:
        /* <DEDUP_REMOVED lines=15> */
.L_x_8926:
        /* <DEDUP_REMOVED lines=16> */
.L_x_8931:
        /* <DEDUP_REMOVED lines=16> */
.L_x_8932:
        /* <DEDUP_REMOVED lines=16> */
.L_x_8933:
        /* <DEDUP_REMOVED lines=9> */
[----:B01----:R-:W-:Y:S02]  /*8340*/  @P1 HADD2.F32 R133, -RZ, R144.H1_H1 ;  /* 0x30000090ff851230 */ /* 0x003fe40000004100 */
[----:B------:R-:W-:-:S03]  /*8350*/  FMUL.FTZ R129, R43, R130 ;  /* 0x000000822b817220 */ /* 0x000fc60000410000 */
[----:B------:R-:W-:Y:S02]  /*8360*/  @P1 FMUL.FTZ R2, R133, R130 ;  /* 0x0000008285021220 */ /* 0x000fe40000410000 */
[----:B------:R-:W-:Y:S02]  /*8370*/  FSEL R129, R129, RZ, P1 ;  /* 0x000000ff81817208 */ /* 0x000fe40000800000 */
[----:B------:R-:W-:Y:S02]  /*8380*/  FADD.FTZ R107, R107, R2 ;  /* 0x000000026b6b7221 */ /* 0x000fe40000010000 */
[----:B------:R-:W-:-:S04]  /*8390*/  F2FP.F16.F32.PACK_AB R129, RZ, R129 ;  /* 0x00000081ff81723e */ /* 0x000fc800000000ff */
[----:B------:R-:W-:Y:S01]  /*83a0*/  PRMT R142, R129, 0x7610, R142 ;  /* 0x00007610818e7816 */ /* 0x000fe2000000008e */
[----:B------:R-:W-:Y:S06]  /*83b0*/  BRA `(.L_x_8930) ;  /* 0x0000000c00307947 */ /* 0x000fec0003800000 */
.L_x_8925:
        /* <DEDUP_REMOVED lines=25> */
.L_x_8937:
[----:B------:R-:W-:Y:S05]  /*8550*/  BSYNC.RECONVERGENT B0 ;  /* 0x0000000000007941 */ /* 0x000fea0003800200 */
.L_x_8936:
[----:B------:R-:W-:-:S07]  /*8560*/  FADD.FTZ R104, R104, R125 ;  /* 0x0000007d68687221 */ /* 0x000fce0000010000 */
.L_x_8935:
        /* <DEDUP_REMOVED lines=24> */
.L_x_8940:
[----:B------:R-:W-:Y:S05]  /*86f0*/  BSYNC.RECONVERGENT B0 ;  /* 0x0000000000007941 */ /* 0x000fea0003800200 */
.L_x_8939:
[----:B------:R-:W-:-:S07]  /*8700*/  FADD.FTZ R105, R105, R124 ;  /* 0x0000007c69697221 */ /* 0x000fce0000010000 */
.L_x_8938:
        /* <DEDUP_REMOVED lines=24> */
.L_x_8943:
[----:B------:R-:W-:Y:S05]  /*8890*/  BSYNC.RECONVERGENT B0 ;  /* 0x0000000000007941 */ /* 0x000fea0003800200 */
.L_x_8942:
[----:B------:R-:W-:-:S07]  /*88a0*/  FADD.FTZ R106, R106, R125 ;  /* 0x0000007d6a6a7221 */ /* 0x000fce0000010000 */
.L_x_8941:
        /* <DEDUP_REMOVED lines=30> */
.L_x_8934:
        /* <DEDUP_REMOVED lines=24> */
.L_x_8946:
[----:B------:R-:W-:Y:S05]  /*8c10*/  BSYNC.RECONVERGENT B0 ;  /* 0x0000000000007941 */ /* 0x000fea0003800200 */
.L_x_8945:
[----:B------:R-:W-:-:S07]  /*8c20*/  FADD.FTZ R104, R104, R133 ;  /* 0x0000008568687221 */ /* 0x000fce0000010000 */
.L_x_8944:
        /* <DEDUP_REMOVED lines=24> */
.L_x_8949:
[----:B------:R-:W-:Y:S05]  /*8db0*/  BSYNC.RECONVERGENT B0 ;  /* 0x0000000000007941 */ /* 0x000fea0003800200 */
.L_x_8948:
[----:B------:R-:W-:-:S07]  /*8dc0*/  FADD.FTZ R105, R105, R132 ;  /* 0x0000008469697221 */ /* 0x000fce0000010000 */
.L_x_8947:
        /* <DEDUP_REMOVED lines=24> */
.L_x_8952:
[----:B------:R-:W-:Y:S05]  /*8f50*/  BSYNC.RECONVERGENT B0 ;  /* 0x0000000000007941 */ /* 0x000fea0003800200 */
.L_x_8951:
[----:B------:R-:W-:-:S07]  /*8f60*/  FADD.FTZ R106, R106, R133 ;  /* 0x000000856a6a7221 */ /* 0x000fce0000010000 */
.L_x_8950:
        /* <DEDUP_REMOVED lines=11> */
[----:B01----:R-:W-:-:S03]  /*9020*/  @P1 HADD2.F32 R133, -RZ, R144.H1_H1 ;  /* 0x30000090ff851230 */ /* 0x003fc60000004100 */
[----:B------:R-:W-:Y:S02]  /*9030*/  FSEL R129, R129, RZ, P1 ;  /* 0x000000ff81817208 */ /* 0x000fe40000800000 */
[----:B------:R-:W-:Y:S02]  /*9040*/  @P1 FMUL.FTZ R2, R133, R130 ;  /* 0x0000008285021220 */ /* 0x000fe40000410000 */
[----:B------:R-:W-:Y:S02]  /*9050*/  F2FP.F16.F32.PACK_AB R129, RZ, R129 ;  /* 0x00000081ff81723e */ /* 0x000fe400000000ff */
[----:B------:R-:W-:Y:S02]  /*9060*/  FADD.FTZ R107, R107, R2 ;  /* 0x000000026b6b7221 */ /* 0x000fe40000010000 */
[----:B------:R-:W-:-:S07]  /*9070*/  PRMT R142, R129, 0x7610, R142 ;  /* 0x00007610818e7816 */ /* 0x000fce000000008e */
.L_x_8930:
        /* <DEDUP_REMOVED lines=13> */
.L_x_8953:
[----:B01----:R-:W0:Y:S01]  /*9150*/  LDC.64 R128, c[0x0][0x380] ;  /* 0x0000e000ff807b82 */ /* 0x003e220000000a00 */
[----:B------:R-:W-:Y:S01]  /*9160*/  UPLOP3.LUT UP1, UPT, UPT, UPT, UP1, 0x40, 0x4 ;  /* 0x000000000004789c */ /* 0x000fe20003f2e810 */
[----:B0-----:R-:W-:-:S04]  /*9170*/  IADD3 R0, PT, PT, R0, R128, RZ ;  /* 0x0000008000007210 */ /* 0x001fc80007ffe0ff */
[----:B------:R-:W-:-:S13]  /*9180*/  ISETP.GE.AND P0, PT, R0, R129, PT ;  /* 0x000000810000720c */ /* 0x000fda0003f06270 */
[----:B------:R-:W-:Y:S05]  /*9190*/  @!P0 BRA `(.L_x_8954) ;  /* 0xffffff7000888947 */ /* 0x000fea000383ffff */
.L_x_8790:
        /* <DEDUP_REMOVED lines=26> */
.L_x_8955:
        /* <DEDUP_REMOVED lines=12> */
.L_x_10939:


//--------------------- .text._ZN10layer_norm13ln_bwd_kernelINS_13Kernel_traitsI6__halfffffjLj2560ELj1ELj1ELj4ELj16ENS_18Kernel_traits_baseILj2560ES2_ffffjLj128EEEEELb0ELb0ELb0ELb0EEEvNS_9BwdParamsE --------------------------
	.section	.text._ZN10layer_norm13ln_bwd_kernelINS_13Kernel_traitsI6__halfffffjLj2560ELj1ELj1ELj4ELj16ENS_18Kernel_traits_baseILj2560ES2_ffffjLj128EEEEELb0ELb0ELb0ELb0EEEvNS_9BwdParamsE,"ax",@progbits
	.align	128
        .global         _ZN10layer_norm13ln_bwd_kernelINS_13Kernel_traitsI6__halfffffjLj2560ELj1ELj1ELj4ELj16ENS_18Kernel_traits_baseILj2560ES2_ffffjLj128EEEEELb0ELb0ELb0ELb0EEEvNS_9BwdParamsE
        .type           _ZN10layer_norm13ln_bwd_kernelINS_13Kernel_traitsI6__halfffffjLj2560ELj1ELj1ELj4ELj16ENS_18Kernel_traits_baseILj2560ES2_ffffjLj128EEEEELb0ELb0ELb0ELb0EEEvNS_9BwdParamsE,@function
        .size           _ZN10layer_norm13ln_bwd_kernelINS_13Kernel_traitsI6__halfffffjLj2560ELj1ELj1ELj4ELj16ENS_18Kernel_traits_baseILj2560ES2_ffffjLj128EEEEELb0ELb0ELb0ELb0EEEvNS_9BwdParamsE,(.L_x_10940 - _ZN10layer_norm13ln_bwd_kernelINS_13Kernel_traitsI6__halfffffjLj2560ELj1ELj1ELj4ELj16ENS_18Kernel_traits_baseILj2560ES2_ffffjLj128EEEEELb0ELb0ELb0ELb0EEEvNS_9BwdParamsE)
        .other          _ZN10layer_norm13ln_bwd_kernelINS_13Kernel_traitsI6__halfffffjLj2560ELj1ELj1ELj4ELj16ENS_18Kernel_traits_baseILj2560ES2_ffffjLj128EEEEELb0ELb0ELb0ELb0EEEvNS_9BwdParamsE,@"STO_CUDA_ENTRY STV_DEFAULT"
_ZN10layer_norm13ln_bwd_kernelINS_13Kernel_traitsI6__halfffffjLj2560ELj1ELj1ELj4ELj16ENS_18Kernel_traits_baseILj2560ES2_ffffjLj128EEEEELb0ELb0ELb0ELb0EEEvNS_9BwdParamsE:
.text._ZN10layer_norm13ln_bwd_kernelINS_13Kernel_traitsI6__halfffffjLj2560ELj1ELj1ELj4ELj16ENS_18Kernel_traits_baseILj2560ES2_ffffjLj128EEEEELb0ELb0ELb0ELb0EEEvNS_9BwdParamsE:
        /* <DEDUP_REMOVED lines=93> */
[--C-:B------:R-:W-:Y:S02]  /*05d0*/  SHF.R.U64 R132, R96, 0x10, R97.reuse ;  /* 0x0000001060847819 */ /* 0x100fe40000001261 */
[----:B------:R-:W-:Y:S02]  /*05e0*/  CS2R R58, SRZ ;  /* 0x00000000003a7805 */ /* 0x000fe4000001ff00 */
[----:B------:R-:W-:-:S02]  /*05f0*/  SHF.R.U32.HI R2, RZ, 0x10, R97 ;  /* 0x00000010ff027819 */ /* 0x000fc40000011661 */
[----:B------:R-:W-:Y:S02]  /*0600*/  CS2R R60, SRZ ;  /* 0x00000000003c7805 */ /* 0x000fe4000001ff00 */
[----:B0-----:R-:W-:Y:S02]  /*0610*/  ISETP.NE.U32.AND P6, PT, R12, RZ, PT ;  /* 0x000000ff0c00720c */ /* 0x001fe40003fc5070 */
[----:B------:R-:W-:Y:S02]  /*0620*/  CS2R R62, SRZ ;  /* 0x00000000003e7805 */ /* 0x000fe4000001ff00 */
[----:B------:R-:W-:Y:S01]  /*0630*/  PRMT R126, R126, 0x5410, R5 ;  /* 0x000054107e7e7816 */ /* 0x000fe20000000005 */
[----:B------:R-:W0:Y:S01]  /*0640*/  LDCU.U8 UR10, c[0x0][0x410] ;  /* 0x00008200ff0a77ac */ /* 0x000e220008000000 */
[----:B------:R-:W-:Y:S02]  /*0650*/  PRMT R125, R125, 0x5410, R4 ;  /* 0x000054107d7d7816 */ /* 0x000fe40000000004 */
[----:B------:R-:W-:Y:S01]  /*0660*/  PRMT R127, R127, 0x5410, R6 ;  /* 0x000054107f7f7816 */ /* 0x000fe20000000006 */
[----:B------:R-:W-:Y:S01]  /*0670*/  UPLOP3.LUT UP1, UPT, UPT, UPT, UPT, 0x40, 0x4 ;  /* 0x000000000004789c */ /* 0x000fe20003f2e870 */
[----:B------:R-:W-:Y:S01]  /*0680*/  PRMT R128, R128, 0x5410, R7 ;  /* 0x0000541080807816 */ /* 0x000fe20000000007 */
[----:B------:R-:W1:Y:S01]  /*0690*/  LDCU UR11, c[0x0][0x400] ;  /* 0x00008000ff0b77ac */ /* 0x000e620008000800 */
[----:B------:R-:W-:-:S02]  /*06a0*/  PRMT R129, R129, 0x5410, R8 ;  /* 0x0000541081817816 */ /* 0x000fc40000000008 */
[----:B------:R-:W-:Y:S01]  /*06b0*/  PRMT R130, R130, 0x5410, R9 ;  /* 0x0000541082827816 */ /* 0x000fe20000000009 */
[----:B------:R-:W2:Y:S01]  /*06c0*/  LDCU.64 UR12, c[0x0][0x438] ;  /* 0x00008700ff0c77ac */ /* 0x000ea20008000a00 */
[----:B------:R-:W-:Y:S02]  /*06d0*/  PRMT R131, R131, 0x5410, R10 ;  /* 0x0000541083837816 */ /* 0x000fe4000000000a */
[----:B------:R-:W-:Y:S01]  /*06e0*/  PRMT R132, R132, 0x5410, R2 ;  /* 0x0000541084847816 */ /* 0x000fe20000000002 */
[----:B------:R-:W3:Y:S01]  /*06f0*/  LDCU.64 UR14, c[0x0][0x478] ;  /* 0x00008f00ff0e77ac */ /* 0x000ee20008000a00 */
[----:B------:R-:W-:Y:S02]  /*0700*/  ISETP.NE.AND.EX P6, PT, R13, RZ, PT, P6 ;  /* 0x000000ff0d00720c */ /* 0x000fe40003fc5360 */
[----:B------:R-:W-:-:S11]  /*0710*/  MOV R5, UR7 ;  /* 0x0000000700057c02 */ /* 0x000fd60008000f00 */
.L_x_9007:
[----:B------:R-:W4:Y:S08]  /*0720*/  LDC.64 R90, c[0x0][0x3c0] ;  /* 0x0000f000ff5a7b82 */ /* 0x000f300000000a00 */
[----:B------:R-:W0:Y:S01]  /*0730*/  @P6 LDC.64 R88, c[0x0][0x3e0] ;  /* 0x0000f800ff586b82 */ /* 0x000e220000000a00 */
[----:B-----5:R-:W-:-:S07]  /*0740*/  HFMA2 R20, -RZ, RZ, 1.875, 0 ;  /* 0x3f800000ff147431 */ /* 0x020fce00000001ff */
[----:B------:R-:W1:Y:S01]  /*0750*/  LDC R2, c[0x0][0x388] ;  /* 0x0000e200ff027b82 */ /* 0x000e620000000800 */
[----:B----4-:R-:W-:-:S06]  /*0760*/  IMAD.WIDE R92, R5, 0x4, R90 ;  /* 0x00000004055c7825 */ /* 0x010fcc00078e025a */
[----:B------:R-:W4:Y:S01]  /*0770*/  LDG.E R92, desc[UR8][R92.64] ;  /* 0x000000085c5c7981 */ /* 0x000f22000c1e1900 */
[----:B0-----:R-:W-:Y:S02]  /*0780*/  @P6 IMAD.WIDE R90, R5, 0x4, R88 ;  /* 0x00000004055a6825 */ /* 0x001fe400078e0258 */
[----:B------:R-:W0:Y:S03]  /*0790*/  LDC.64 R88, c[0x0][0x3c8] ;  /* 0x0000f200ff587b82 */ /* 0x000e260000000a00 */
[----:B------:R-:W5:Y:S01]  /*07a0*/  @P6 LDG.E R20, desc[UR8][R90.64] ;  /* 0x000000085a146981 */ /* 0x000f62000c1e1900 */
[----:B------:R-:W-:Y:S01]  /*07b0*/  ISETP.GE.U32.AND P4, PT, R3, 0x80, PT ;  /* 0x000000800300780c */ /* 0x000fe20003f86070 */
[----:B-1----:R-:W-:Y:S01]  /*07c0*/  IMAD R94, R5, R2, RZ ;  /* 0x00000002055e7224 */ /* 0x002fe200078e02ff */
[C---:B------:R-:W-:Y:S02]  /*07d0*/  ISETP.GE.U32.AND P1, PT, R3.reuse, 0x100, PT ;  /* 0x000001000300780c */ /* 0x040fe40003f26070 */
[----:B------:R-:W-:-:S02]  /*07e0*/  ISETP.GE.U32.AND P2, PT, R3, 0x180, PT ;  /* 0x000001800300780c */ /* 0x000fc40003f46070 */
[----:B------:R-:W-:Y:S02]  /*07f0*/  SHF.R.S32.HI R95, RZ, 0x1f, R94 ;  /* 0x0000001fff5f7819 */ /* 0x000fe4000001145e */
[----:B------:R-:W-:Y:S02]  /*0800*/  ISETP.GE.U32.AND P3, PT, R3, 0x200, PT ;  /* 0x000002000300780c */ /* 0x000fe40003f66070 */
[----:B------:R-:W-:Y:S01]  /*0810*/  LEA.HI R95, R95, R94, RZ, 0x2 ;  /* 0x0000005e5f5f7211 */ /* 0x000fe200078f10ff */
[----:B------:R-:W-:Y:S01]  /*0820*/  BSSY.RECONVERGENT B0, `(.L_x_8957) ;  /* 0x0000037000007945 */ /* 0x000fe20003800200 */
[----:B------:R-:W-:Y:S02]  /*0830*/  ISETP.NE.AND P0, PT, RZ, UR10, PT ;  /* 0x0000000aff007c0c */ /* 0x000fe4000bf05270 */
[----:B------:R-:W-:Y:S01]  /*0840*/  LEA.HI.SX32 R119, R95, R0, 0x1e ;  /* 0x000000005f777211 */ /* 0x000fe200078ff2ff */
[----:B------:R-:W-:Y:S02]  /*0850*/  HFMA2 R134, -RZ, RZ, 0, 0 ;  /* 0x00000000ff867431 */ /* 0x000fe400000001ff */
[----:B0-----:R-:W-:Y:S01]  /*0860*/  IMAD.WIDE R88, R5, 0x4, R88 ;  /* 0x0000000405587825 */ /* 0x001fe200078e0258 */
[----:B------:R-:W-:-:S02]  /*0870*/  MOV R123, RZ ;  /* 0x000000ff007b7202 */ /* 0x000fc40000000f00 */
[----:B------:R-:W-:Y:S02]  /*0880*/  MOV R133, R119 ;  /* 0x0000007700857202 */ /* 0x000fe40000000f00 */
[----:B------:R0:W5:Y:S02]  /*0890*/  LDG.E R121, desc[UR8][R88.64] ;  /* 0x0000000858797981 */ /* 0x000164000c1e1900 */
[----:B0-----:R-:W-:Y:S02]  /*08a0*/  P2R R88, PR, RZ, 0x1 ;  /* 0x00000001ff587803 */ /* 0x001fe40000000000 */
[----:B----4-:R-:W-:Y:S01]  /*08b0*/  FSEL R122, R92, RZ, !P0 ;  /* 0x000000ff5c7a7208 */ /* 0x010fe20004000000 */
[----:B------:R-:W-:Y:S06]  /*08c0*/  @!P4 BRA `(.L_x_8958) ;  /* 0x0000000000b0c947 */ /* 0x000fec0003800000 */
[----:B------:R-:W0:Y:S01]  /*08d0*/  LDC.64 R88, c[0x0][0x3a8] ;  /* 0x0000ea00ff587b82 */ /* 0x000e220000000a00 */
[----:B--2---:R-:W-:-:S04]  /*08e0*/  ISETP.NE.U32.AND P0, PT, RZ, UR12, PT ;  /* 0x0000000cff007c0c */ /* 0x004fc8000bf05070 */
[----:B------:R-:W-:-:S03]  /*08f0*/  ISETP.NE.AND.EX P0, PT, RZ, UR13, PT, P0 ;  /* 0x0000000dff007c0c */ /* 0x000fc6000bf05300 */
[----:B------:R-:W1:Y:S10]  /*0900*/  LDC.64 R92, c[0x0][0x428] ;  /* 0x00010a00ff5c7b82 */ /* 0x000e740000000a00 */
[----:B------:R-:W2:Y:S01]  /*0910*/  @P0 LDC.64 R98, c[0x0][0x438] ;  /* 0x00010e00ff620b82 */ /* 0x000ea20000000a00 */
[----:B0-----:R-:W-:-:S06]  /*0920*/  IMAD.WIDE.U32 R88, R119, 0x10, R88 ;  /* 0x0000001077587825 */ /* 0x001fcc00078e0058 */
[----:B------:R-:W4:Y:S01]  /*0930*/  LDG.E.128 R88, desc[UR8][R88.64] ;  /* 0x0000000858587981 */ /* 0x000f22000c1e1d00 */
[----:B-1----:R-:W-:-:S06]  /*0940*/  IMAD.WIDE.U32 R92, R119, 0x10, R92 ;  /* 0x00000010775c7825 */ /* 0x002fcc00078e005c */
[----:B------:R-:W3:Y:S01]  /*0950*/  LDG.E.128 R92, desc[UR8][R92.64] ;  /* 0x000000085c5c7981 */ /* 0x000ee2000c1e1d00 */
[----:B------:R-:W-:Y:S02]  /*0960*/  HADD2.F32 R117, -RZ, R96.H0_H0 ;  /* 0x20000060ff757230 */ /* 0x000fe40000004100 */
[----:B--2---:R-:W-:-:S04]  /*0970*/  @P0 IMAD.WIDE.U32 R108, R119, 0x10, R98 ;  /* 0x00000010776c0825 */ /* 0x004fc800078e0062 */
[--C-:B------:R-:W-:Y:S01]  /*0980*/  HADD2.F32 R98, -RZ, R132.reuse.H0_H0 ;  /* 0x20000084ff627230 */ /* 0x100fe20000004100 */
[----:B------:R0:W5:Y:S01]  /*0990*/  @P0 LDG.E.128 R64, desc[UR8][R108.64] ;  /* 0x000000086c400981 */ /* 0x000162000c1e1d00 */
[----:B------:R-:W-:Y:S01]  /*09a0*/  IADD3 R133, PT, PT, R119, 0x80, RZ ;  /* 0x0000008077857810 */ /* 0x000fe20007ffe0ff */
[C---:B----4-:R-:W-:Y:S01]  /*09b0*/  FADD.FTZ R22, -R122.reuse, R88 ;  /* 0x000000587a167221 */ /* 0x050fe20000010100 */
[C---:B------:R-:W-:Y:S01]  /*09c0*/  FADD.FTZ R100, -R122.reuse, R89 ;  /* 0x000000597a647221 */ /* 0x040fe20000010100 */
[----:B------:R-:W-:Y:S02]  /*09d0*/  HADD2.F32 R89, -RZ, R97.H0_H0 ;  /* 0x20000061ff597230 */ /* 0x000fe40000004100 */
[C---:B------:R-:W-:Y:S01]  /*09e0*/  FADD.FTZ R120, -R122.reuse, R91 ;  /* 0x0000005b7a787221 */ /* 0x040fe20000010100 */
[C---:B-----5:R-:W-:Y:S01]  /*09f0*/  FMUL.FTZ R99, R121.reuse, R22 ;  /* 0x0000001679637220 */ /* 0x060fe20000410000 */
[----:B------:R-:W-:Y:S02]  /*0a00*/  HADD2.F32 R88, -RZ, R132.H1_H1 ;  /* 0x30000084ff587230 */ /* 0x000fe40000004100 */
[----:B------:R-:W-:Y:S01]  /*0a10*/  FADD.FTZ R90, -R122, R90 ;  /* 0x0000005a7a5a7221 */ /* 0x000fe20000010100 */
[----:B------:R-:W-:Y:S01]  /*0a20*/  FMUL.FTZ R100, R121, R100 ;  /* 0x0000006479647220 */ /* 0x000fe20000410000 */
[----:B---3--:R-:W-:Y:S01]  /*0a30*/  FMUL.FTZ R22, R92, R117 ;  /* 0x000000755c167220 */ /* 0x008fe20000410000 */
[----:B0-----:R-:W-:Y:S01]  /*0a40*/  FMUL.FTZ R108, R94, R89 ;  /* 0x000000595e6c7220 */ /* 0x001fe20000410000 */
[----:B------:R-:W-:Y:S01]  /*0a50*/  FMUL.FTZ R98, R93, R98 ;  /* 0x000000625d627220 */ /* 0x000fe20000410000 */
[----:B------:R-:W-:Y:S01]  /*0a60*/  FMUL.FTZ R117, R95, R88 ;  /* 0x000000585f757220 */ /* 0x000fe20000410000 */
[----:B------:R-:W-:Y:S01]  /*0a70*/  FADD.FTZ R89, RZ, R22 ;  /* 0x00000016ff597221 */ /* 0x000fe20000010000 */
[----:B------:R-:W-:Y:S01]  /*0a80*/  FFMA.FTZ R91, R99, R22, RZ ;  /* 0x00000016635b7223 */ /* 0x000fe200000100ff */
[C---:B------:R-:W-:Y:S01]  /*0a90*/  FMUL.FTZ R109, R121.reuse, R90 ;  /* 0x0000005a796d7220 */ /* 0x040fe20000410000 */
        /* <DEDUP_REMOVED lines=15> */
.L_x_8958:
[----:B--23--:R-:W-:Y:S05]  /*0b90*/  BSYNC.RECONVERGENT B0 ;  /* 0x0000000000007941 */ /* 0x00cfea0003800200 */
.L_x_8957:
        /* <DEDUP_REMOVED lines=8> */
[----:B------:R-:W3:Y:S01]  /*0c20*/  LDG.E.128 R92, desc[UR8][R92.64] ;  /* 0x000000085c5c7981 */ /* 0x000ee2000c1e1d00 */
[----:B-1----:R-:W-:-:S06]  /*0c30*/  IMAD.WIDE.U32 R88, R133, 0x10, R88 ;  /* 0x0000001085587825 */ /* 0x002fcc00078e0058 */
[----:B------:R-:W4:Y:S01]  /*0c40*/  LDG.E.128 R88, desc[UR8][R88.64] ;  /* 0x0000000858587981 */ /* 0x000f22000c1e1d00 */
[----:B--2---:R-:W-:-:S05]  /*0c50*/  @P0 IMAD.WIDE.U32 R136, R133, 0x10, R136 ;  /* 0x0000001085880825 */ /* 0x004fca00078e0088 */
[----:B------:R0:W5:Y:S01]  /*0c60*/  @P0 LDG.E.128 R68, desc[UR8][R136.64] ;  /* 0x0000000888440981 */ /* 0x000162000c1e1d00 */
[--C-:B------:R-:W-:Y:S01]  /*0c70*/  HADD2.F32 R15, -RZ, R124.reuse.H0_H0 ;  /* 0x2000007cff0f7230 */ /* 0x100fe20000004100 */
[----:B------:R-:W-:Y:S01]  /*0c80*/  IADD3 R133, PT, PT, R133, 0x80, RZ ;  /* 0x0000008085857810 */ /* 0x000fe20007ffe0ff */
[--C-:B------:R-:W-:Y:S02]  /*0c90*/  HADD2.F32 R105, -RZ, R125.reuse.H0_H0 ;  /* 0x2000007dff697230 */ /* 0x100fe40000004100 */
[----:B------:R-:W-:Y:S02]  /*0ca0*/  HADD2.F32 R116, -RZ, R125.H1_H1 ;  /* 0x3000007dff747230 */ /* 0x000fe40000004100 */
[C---:B---3--:R-:W-:Y:S01]  /*0cb0*/  FADD.FTZ R4, -R122.reuse, R92 ;  /* 0x0000005c7a047221 */ /* 0x048fe20000010100 */
[C---:B------:R-:W-:Y:S01]  /*0cc0*/  FADD.FTZ R12, -R122.reuse, R93 ;  /* 0x0000005d7a0c7221 */ /* 0x040fe20000010100 */
[----:B------:R-:W-:Y:S02]  /*0cd0*/  HADD2.F32 R92, -RZ, R124.H1_H1 ;  /* 0x3000007cff5c7230 */ /* 0x000fe40000004100 */
[C---:B------:R-:W-:Y:S01]  /*0ce0*/  FADD.FTZ R94, -R122.reuse, R94 ;  /* 0x0000005e7a5e7221 */ /* 0x040fe20000010100 */
[C---:B-----5:R-:W-:Y:S01]  /*0cf0*/  FMUL.FTZ R7, R121.reuse, R4 ;  /* 0x0000000479077220 */ /* 0x060fe20000410000 */
[C---:B------:R-:W-:Y:S01]  /*0d00*/  FMUL.FTZ R12, R121.reuse, R12 ;  /* 0x0000000c790c7220 */ /* 0x040fe20000410000 */
[----:B------:R-:W-:Y:S01]  /*0d10*/  FADD.FTZ R118, -R122, R95 ;  /* 0x0000005f7a767221 */ /* 0x000fe20000010100 */
[----:B------:R-:W-:Y:S01]  /*0d20*/  FMUL.FTZ R107, R121, R94 ;  /* 0x0000005e796b7220 */ /* 0x000fe20000410000 */
[----:B----4-:R-:W-:Y:S01]  /*0d30*/  FMUL.FTZ R4, R88, R15 ;  /* 0x0000000f58047220 */ /* 0x010fe20000410000 */
        /* <DEDUP_REMOVED lines=19> */
[----:B0-----:R-:W-:-:S07]  /*0e70*/  FFMA.FTZ R134, R118, R116, R89 ;  /* 0x0000007476867223 */ /* 0x001fce0000010059 */
.L_x_8960:
[----:B------:R-:W-:Y:S05]  /*0e80*/  BSYNC.RECONVERGENT B0 ;  /* 0x0000000000007941 */ /* 0x000fea0003800200 */
.L_x_8959:
        /* <DEDUP_REMOVED lines=15> */
[C---:B---3--:R-:W-:Y:S01]  /*0f80*/  FADD.FTZ R6, -R122.reuse, R92 ;  /* 0x0000005c7a067221 */ /* 0x048fe20000010100 */
[C---:B------:R-:W-:Y:S01]  /*0f90*/  FADD.FTZ R14, -R122.reuse, R93 ;  /* 0x0000005d7a0e7221 */ /* 0x040fe20000010100 */
[----:B------:R-:W-:Y:S02]  /*0fa0*/  HADD2.F32 R92, -RZ, R126.H1_H1 ;  /* 0x3000007eff5c7230 */ /* 0x000fe40000004100 */
[----:B------:R-:W-:Y:S01]  /*0fb0*/  FADD.FTZ R94, -R122, R94 ;  /* 0x0000005e7a5e7221 */ /* 0x000fe20000010100 */
[C---:B-----5:R-:W-:Y:S01]  /*0fc0*/  FMUL.FTZ R9, R121.reuse, R6 ;  /* 0x0000000679097220 */ /* 0x060fe20000410000 */
[----:B------:R-:W-:Y:S01]  /*0fd0*/  FMUL.FTZ R14, R121, R14 ;  /* 0x0000000e790e7220 */ /* 0x000fe20000410000 */
[----:B------:R-:W-:-:S02]  /*0fe0*/  HADD2.F32 R93, -RZ, R127.H0_H0 ;  /* 0x2000007fff5d7230 */ /* 0x000fc40000004100 */
        /* <DEDUP_REMOVED lines=10> */
[----:B------:R-:W-:-:S02]  /*1090*/  HADD2.F32 R92, -RZ, R127.H1_H1 ;  /* 0x3000007fff5c7230 */ /* 0x000fc40000004100 */
[----:B------:R-:W-:Y:S01]  /*10a0*/  FADD.FTZ R93, R88, R17 ;  /* 0x00000011585d7221 */ /* 0x000fe20000010000 */
[----:B------:R-:W-:Y:S01]  /*10b0*/  FADD.FTZ R112, -R122, R95 ;  /* 0x0000005f7a707221 */ /* 0x000fe20000010100 */
        /* <DEDUP_REMOVED lines=11> */
.L_x_8962:
[----:B------:R-:W-:Y:S05]  /*1170*/  BSYNC.RECONVERGENT B0 ;  /* 0x0000000000007941 */ /* 0x000fea0003800200 */
.L_x_8961:
        /* <DEDUP_REMOVED lines=16> */
[C---:B---3--:R-:W-:Y:S01]  /*1280*/  FADD.FTZ R8, -R122.reuse, R92 ;  /* 0x0000005c7a087221 */ /* 0x048fe20000010100 */
[C---:B------:R-:W-:Y:S01]  /*1290*/  FADD.FTZ R16, -R122.reuse, R93 ;  /* 0x0000005d7a107221 */ /* 0x040fe20000010100 */
[----:B------:R-:W-:Y:S02]  /*12a0*/  HADD2.F32 R92, -RZ, R128.H1_H1 ;  /* 0x30000080ff5c7230 */ /* 0x000fe40000004100 */
[C---:B------:R-:W-:Y:S01]  /*12b0*/  FADD.FTZ R94, -R122.reuse, R94 ;  /* 0x0000005e7a5e7221 */ /* 0x040fe20000010100 */
[C---:B-----5:R-:W-:Y:S01]  /*12c0*/  FMUL.FTZ R11, R121.reuse, R8 ;  /* 0x00000008790b7220 */ /* 0x060fe20000410000 */
[----:B------:R-:W-:Y:S01]  /*12d0*/  FMUL.FTZ R16, R121, R16 ;  /* 0x0000001079107220 */ /* 0x000fe20000410000 */
[----:B------:R-:W-:Y:S01]  /*12e0*/  FADD.FTZ R110, -R122, R95 ;  /* 0x0000005f7a6e7221 */ /* 0x000fe20000010100 */
        /* <DEDUP_REMOVED lines=23> */
.L_x_8964:
[----:B------:R-:W-:Y:S05]  /*1460*/  BSYNC.RECONVERGENT B0 ;  /* 0x0000000000007941 */ /* 0x000fea0003800200 */
.L_x_8963:
        /* <DEDUP_REMOVED lines=11> */
[----:B------:R-:W2:Y:S01]  /*1520*/  LDG.E.128 R92, desc[UR8][R92.64] ;  /* 0x000000085c5c7981 */ /* 0x000ea2000c1e1d00 */
[----:B-1----:R-:W-:-:S06]  /*1530*/  IMAD.WIDE.U32 R88, R133, 0x10, R88 ;  /* 0x0000001085587825 */ /* 0x002fcc00078e0058 */
[----:B------:R-:W3:Y:S01]  /*1540*/  LDG.E.128 R88, desc[UR8][R88.64] ;  /* 0x0000000858587981 */ /* 0x000ee2000c1e1d00 */
[--C-:B------:R-:W-:Y:S02]  /*1550*/  HADD2.F32 R21, -RZ, R130.reuse.H0_H0 ;  /* 0x20000082ff157230 */ /* 0x100fe40000004100 */
[C---:B--2---:R-:W-:Y:S01]  /*1560*/  FADD.FTZ R10, -R122.reuse, R92 ;  /* 0x0000005c7a0a7221 */ /* 0x044fe20000010100 */
[C---:B------:R-:W-:Y:S01]  /*1570*/  FADD.FTZ R18, -R122.reuse, R93 ;  /* 0x0000005d7a127221 */ /* 0x040fe20000010100 */
[----:B------:R-:W-:Y:S01]  /*1580*/  FADD.FTZ R114, -R122, R94 ;  /* 0x0000005e7a727221 */ /* 0x000fe20000010100 */
[----:B------:R-:W-:Y:S02]  /*1590*/  HADD2.F32 R94, -RZ, R130.H1_H1 ;  /* 0x30000082ff5e7230 */ /* 0x000fe40000004100 */
[C---:B-----5:R-:W-:Y:S01]  /*15a0*/  FMUL.FTZ R13, R121.reuse, R10 ;  /* 0x0000000a790d7220 */ /* 0x060fe20000410000 */
[----:B------:R-:W-:Y:S01]  /*15b0*/  FMUL.FTZ R18, R121, R18 ;  /* 0x0000001279127220 */ /* 0x000fe20000410000 */
[----:B------:R-:W-:-:S02]  /*15c0*/  HADD2.F32 R93, -RZ, R131.H0_H0 ;  /* 0x20000083ff5d7230 */ /* 0x000fc40000004100 */
[----:B0-----:R-:W-:Y:S01]  /*15d0*/  FMUL.FTZ R103, R121, R114 ;  /* 0x0000007279677220 */ /* 0x001fe20000410000 */
[----:B------:R-:W-:Y:S02]  /*15e0*/  HADD2.F32 R92, -RZ, R131.H1_H1 ;  /* 0x30000083ff5c7230 */ /* 0x000fe40000004100 */
[----:B------:R-:W-:-:S04]  /*15f0*/  FADD.FTZ R122, -R122, R95 ;  /* 0x0000005f7a7a7221 */ /* 0x000fc80000010100 */
[----:B------:R-:W-:Y:S01]  /*1600*/  FMUL.FTZ R114, R121, R122 ;  /* 0x0000007a79727220 */ /* 0x000fe20000410000 */
[----:B---3--:R-:W-:Y:S01]  /*1610*/  FMUL.FTZ R10, R88, R21 ;  /* 0x00000015580a7220 */ /* 0x008fe20000410000 */
        /* <DEDUP_REMOVED lines=9> */
[----:B------:R-:W-:Y:S01]  /*16b0*/  FADD.FTZ R93, R88, R21 ;  /* 0x00000015585d7221 */ /* 0x000fe20000010000 */
[----:B------:R-:W-:Y:S01]  /*16c0*/  FFMA.FTZ R88, R18, R21, R89 ;  /* 0x0000001512587223 */ /* 0x000fe20000010059 */
        /* <DEDUP_REMOVED lines=8> */
.L_x_8966:
[----:B------:R-:W-:Y:S05]  /*1750*/  BSYNC.RECONVERGENT B0 ;  /* 0x0000000000007941 */ /* 0x000fea0003800200 */
.L_x_8965:
        /* <DEDUP_REMOVED lines=32> */
.L_x_8968:
[----:B------:R-:W-:Y:S05]  /*1960*/  BSYNC.RECONVERGENT B0 ;  /* 0x0000000000007941 */ /* 0x000fea0003800200 */
.L_x_8967:
        /* <DEDUP_REMOVED lines=28> */
[----:B------:R-:W-:-:S04]  /*1b30*/  ISETP.NE.U32.AND P0, PT, RZ, UR14, PT ;  /* 0x0000000eff007c0c */ /* 0x000fc8000bf05070 */
[----:B------:R-:W-:-:S13]  /*1b40*/  ISETP.NE.AND.EX P0, PT, RZ, UR15, PT, P0 ;  /* 0x0000000fff007c0c */ /* 0x000fda000bf05300 */
[----:B------:R-:W-:Y:S05]  /*1b50*/  @P0 BRA `(.L_x_8973) ;  /* 0x0000000000340947 */ /* 0x000fea0003800000 */
        /* <DEDUP_REMOVED lines=8> */
[C---:B-----5:R-:W-:Y:S01]  /*1be0*/  FMUL.FTZ R89, R121.reuse, R88 ;  /* 0x0000005879597220 */ /* 0x060fe20000410000 */
[C---:B------:R-:W-:Y:S01]  /*1bf0*/  FMUL.FTZ R91, R121.reuse, R90 ;  /* 0x0000005a795b7220 */ /* 0x040fe20000410000 */
[C---:B------:R-:W-:Y:S01]  /*1c00*/  FMUL.FTZ R133, R121.reuse, R92 ;  /* 0x0000005c79857220 */ /* 0x040fe20000410000 */
[----:B------:R-:W-:Y:S01]  /*1c10*/  FMUL.FTZ R135, R121, R122 ;  /* 0x0000007a79877220 */ /* 0x000fe20000410000 */
[----:B------:R-:W-:Y:S06]  /*1c20*/  BRA `(.L_x_8974) ;  /* 0x0000000000407947 */ /* 0x000fec0003800000 */
.L_x_8973:
        /* <DEDUP_REMOVED lines=11> */
[----:B------:R-:W-:-:S02]  /*1ce0*/  FMUL.FTZ R135, R121, R90 ;  /* 0x0000005a79877220 */ /* 0x000fc40000410000 */
[----:B------:R-:W-:Y:S02]  /*1cf0*/  MOV R84, R89 ;  /* 0x0000005900547202 */ /* 0x000fe40000000f00 */
[----:B------:R-:W-:Y:S02]  /*1d00*/  MOV R85, R91 ;  /* 0x0000005b00557202 */ /* 0x000fe40000000f00 */
[----:B------:R-:W-:Y:S02]  /*1d10*/  MOV R86, R133 ;  /* 0x0000008500567202 */ /* 0x000fe40000000f00 */
[----:B------:R-:W-:-:S07]  /*1d20*/  MOV R87, R135 ;  /* 0x0000008700577202 */ /* 0x000fce0000000f00 */
.L_x_8974:
[----:B------:R-:W0:Y:S01]  /*1d30*/  @P0 LDC.64 R122, c[0x0][0x478] ;  /* 0x00011e00ff7a0b82 */ /* 0x000e220000000a00 */
[-C--:B------:R-:W-:Y:S01]  /*1d40*/  FMUL.FTZ R88, R89, R20.reuse ;  /* 0x0000001459587220 */ /* 0x080fe20000410000 */
[-C--:B------:R-:W-:Y:S01]  /*1d50*/  FMUL.FTZ R89, R91, R20.reuse ;  /* 0x000000145b597220 */ /* 0x080fe20000410000 */
[-C--:B------:R-:W-:Y:S01]  /*1d60*/  FMUL.FTZ R90, R133, R20.reuse ;  /* 0x00000014855a7220 */ /* 0x080fe20000410000 */
[----:B------:R-:W-:-:S04]  /*1d70*/  FMUL.FTZ R91, R135, R20 ;  /* 0x00000014875b7220 */ /* 0x000fc80000410000 */
[----:B------:R-:W1:Y:S01]  /*1d80*/  LDC.64 R92, c[0x0][0x468] ;  /* 0x00011a00ff5c7b82 */ /* 0x000e620000000a00 */
[----:B0-----:R-:W-:-:S05]  /*1d90*/  @P0 IMAD.WIDE.U32 R122, R119, 0x10, R122 ;  /* 0x00000010777a0825 */ /* 0x001fca00078e007a */
[----:B------:R0:W-:Y:S01]  /*1da0*/  @P0 STG.E.128 desc[UR8][R122.64], R84 ;  /* 0x000000547a000986 */ /* 0x0001e2000c101d08 */
[C---:B-1----:R-:W-:Y:S01]  /*1db0*/  IMAD.WIDE.U32 R92, R119.reuse, 0x10, R92 ;  /* 0x00000010775c7825 */ /* 0x042fe200078e005c */
[----:B------:R-:W-:-:S04]  /*1dc0*/  IADD3 R119, PT, PT, R119, 0x80, RZ ;  /* 0x0000008077777810 */ /* 0x000fc80007ffe0ff */
[----:B------:R0:W-:Y:S03]  /*1dd0*/  STG.E.128 desc[UR8][R92.64], R88 ;  /* 0x000000585c007986 */ /* 0x0001e6000c101d08 */
.L_x_8972:
[----:B------:R-:W-:Y:S05]  /*1de0*/  BSYNC.RECONVERGENT B1 ;  /* 0x0000000000017941 */ /* 0x000fea0003800200 */
.L_x_8971:
[----:B------:R-:W-:Y:S04]  /*1df0*/  BSSY.RECONVERGENT B1, `(.L_x_8975) ;  /* 0x000002d000017945 */ /* 0x000fe80003800200 */
[----:B------:R-:W-:Y:S05]  /*1e00*/  @!P1 BRA `(.L_x_8976) ;  /* 0x0000000000ac9947 */ /* 0x000fea0003800000 */
[----:B------:R-:W-:-:S04]  /*1e10*/  ISETP.NE.U32.AND P0, PT, RZ, UR14, PT ;  /* 0x0000000eff007c0c */ /* 0x000fc8000bf05070 */
[----:B------:R-:W-:-:S13]  /*1e20*/  ISETP.NE.AND.EX P0, PT, RZ, UR15, PT, P0 ;  /* 0x0000000fff007c0c */ /* 0x000fda000bf05300 */
        /* <DEDUP_REMOVED lines=16> */
[----:B------:R-:W-:Y:S01]  /*1f30*/  MOV R87, R135 ;  /* 0x0000008700577202 */ /* 0x000fe20000000f00 */
[----:B------:R-:W-:Y:S06]  /*1f40*/  BRA `(.L_x_8978) ;  /* 0x0000000000307947 */ /* 0x000fec0003800000 */
.L_x_8977:
        /* <DEDUP_REMOVED lines=11> */
[----:B------:R-:W-:-:S07]  /*2000*/  FMUL.FTZ R135, R121, R122 ;  /* 0x0000007a79877220 */ /* 0x000fce0000410000 */
.L_x_8978:
        /* <DEDUP_REMOVED lines=11> */
.L_x_8976:
[----:B------:R-:W-:Y:S05]  /*20c0*/  BSYNC.RECONVERGENT B1 ;  /* 0x0000000000017941 */ /* 0x000fea0003800200 */
.L_x_8975:
[----:B------:R-:W-:Y:S04]  /*20d0*/  BSSY.RECONVERGENT B1, `(.L_x_8979) ;  /* 0x000002d000017945 */ /* 0x000fe80003800200 */
[----:B------:R-:W-:Y:S05]  /*20e0*/  @!P2 BRA `(.L_x_8980) ;  /* 0x0000000000aca947 */ /* 0x000fea0003800000 */
[----:B------:R-:W-:-:S04]  /*20f0*/  ISETP.NE.U32.AND P0, PT, RZ, UR14, PT ;  /* 0x0000000eff007c0c */ /* 0x000fc8000bf05070 */
[----:B------:R-:W-:-:S13]  /*2100*/  ISETP.NE.AND.EX P0, PT, RZ, UR15, PT, P0 ;  /* 0x0000000fff007c0c */ /* 0x000fda000bf05300 */
[----:B------:R-:W-:Y:S05]  /*2110*/  @!P0 BRA `(.L_x_8981) ;  /* 0x0000000000448947 */ /* 0x000fea0003800000 */
[-CC-:B0-2---:R-:W-:Y:S01]  /*2120*/  FFMA.FTZ R85, R9, R94.reuse, R95.reuse ;  /* 0x0000005e09557223 */ /* 0x185fe2000001005f */
        /* <DEDUP_REMOVED lines=16> */
.L_x_8981:
        /* <DEDUP_REMOVED lines=12> */
.L_x_8982:
        /* <DEDUP_REMOVED lines=11> */
.L_x_8980:
[----:B------:R-:W-:Y:S05]  /*23a0*/  BSYNC.RECONVERGENT B1 ;  /* 0x0000000000017941 */ /* 0x000fea0003800200 */
.L_x_8979:
[----:B------:R-:W-:Y:S04]  /*23b0*/  BSSY.RECONVERGENT B1, `(.L_x_8983) ;  /* 0x000002d000017945 */ /* 0x000fe80003800200 */
[----:B------:R-:W-:Y:S05]  /*23c0*/  @!P3 BRA `(.L_x_8984) ;  /* 0x0000000000acb947 */ /* 0x000fea0003800000 */
[----:B------:R-:W-:-:S04]  /*23d0*/  ISETP.NE.U32.AND P0, PT, RZ, UR14, PT ;  /* 0x0000000eff007c0c */ /* 0x000fc8000bf05070 */
[----:B------:R-:W-:-:S13]  /*23e0*/  ISETP.NE.AND.EX P0, PT, RZ, UR15, PT, P0 ;  /* 0x0000000fff007c0c */ /* 0x000fda000bf05300 */
[----:B------:R-:W-:Y:S05]  /*23f0*/  @!P0 BRA `(.L_x_8985) ;  /* 0x0000000000448947 */ /* 0x000fea0003800000 */
[-CC-:B0-23--:R-:W-:Y:S01]  /*2400*/  FFMA.FTZ R85, R11, R94.reuse, R95.reuse ;  /* 0x0000005e0b557223 */ /* 0x18dfe2000001005f */
        /* <DEDUP_REMOVED lines=16> */
.L_x_8985:
        /* <DEDUP_REMOVED lines=12> */
.L_x_8986:
        /* <DEDUP_REMOVED lines=11> */
.L_x_8984:
[----:B------:R-:W-:Y:S05]  /*2680*/  BSYNC.RECONVERGENT B1 ;  /* 0x0000000000017941 */ /* 0x000fea0003800200 */
.L_x_8983:
[----:B------:R-:W-:Y:S05]  /*2690*/  @!P5 BRA `(.L_x_8987) ;  /* 0x00000010007cd947 */ /* 0x000fea0003800000 */
[----:B------:R-:W-:-:S04]  /*26a0*/  ISETP.NE.U32.AND P0, PT, RZ, UR14, PT ;  /* 0x0000000eff007c0c */ /* 0x000fc8000bf05070 */
[----:B------:R-:W-:-:S13]  /*26b0*/  ISETP.NE.AND.EX P0, PT, RZ, UR15, PT, P0 ;  /* 0x0000000fff007c0c */ /* 0x000fda000bf05300 */
[----:B------:R-:W-:Y:S05]  /*26c0*/  @!P0 BRA `(.L_x_8988) ;  /* 0x0000000000448947 */ /* 0x000fea0003800000 */
[-CC-:B0-234-:R-:W-:Y:S01]  /*26d0*/  FFMA.FTZ R85, R13, R94.reuse, R95.reuse ;  /* 0x0000005e0d557223 */ /* 0x19dfe2000001005f */
        /* <DEDUP_REMOVED lines=16> */
.L_x_8988:
        /* <DEDUP_REMOVED lines=12> */
.L_x_8989:
[----:B------:R-:W0:Y:S01]  /*28a0*/  @P0 LDC.64 R92, c[0x0][0x478] ;  /* 0x00011e00ff5c0b82 */ /* 0x000e220000000a00 */
[-C--:B------:R-:W-:Y:S01]  /*28b0*/  FMUL.FTZ R88, R89, R20.reuse ;  /* 0x0000001459587220 */ /* 0x080fe20000410000 */
[----:B------:R-:W-:-:S06]  /*28c0*/  FMUL.FTZ R89, R123, R20 ;  /* 0x000000147b597220 */ /* 0x000fcc0000410000 */
[----:B------:R-:W1:Y:S01]  /*28d0*/  LDC.64 R90, c[0x0][0x468] ;  /* 0x00011a00ff5a7b82 */ /* 0x000e620000000a00 */
[----:B0-----:R-:W-:-:S05]  /*28e0*/  @P0 IMAD.WIDE.U32 R92, R119, 0x10, R92 ;  /* 0x00000010775c0825 */ /* 0x001fca00078e005c */
[----:B------:R0:W-:Y:S01]  /*28f0*/  @P0 STG.E.128 desc[UR8][R92.64], R84 ;  /* 0x000000545c000986 */ /* 0x0001e2000c101d08 */
[----:B-1----:R-:W-:-:S04]  /*2900*/  IMAD.WIDE.U32 R94, R119, 0x10, R90 ;  /* 0x00000010775e7825 */ /* 0x002fc800078e005a */
[-C--:B------:R-:W-:Y:S01]  /*2910*/  FMUL.FTZ R90, R133, R20.reuse ;  /* 0x00000014855a7220 */ /* 0x080fe20000410000 */
[----:B------:R-:W-:-:S05]  /*2920*/  FMUL.FTZ R91, R135, R20 ;  /* 0x00000014875b7220 */ /* 0x000fca0000410000 */
[----:B------:R0:W-:Y:S01]  /*2930*/  STG.E.128 desc[UR8][R94.64], R88 ;  /* 0x000000585e007986 */ /* 0x0001e2000c101d08 */
[----:B------:R-:W-:Y:S05]  /*2940*/  BRA `(.L_x_8987) ;  /* 0x0000000c00d07947 */ /* 0x000fea0003800000 */
.L_x_8970:
[----:B------:R-:W-:-:S04]  /*2950*/  UISETP.NE.U32.AND UP0, UPT, UR14, URZ, UPT ;  /* 0x000000ff0e00728c */ /* 0x000fc8000bf05070 */
[----:B------:R-:W-:-:S09]  /*2960*/  UISETP.NE.AND.EX UP0, UPT, UR15, URZ, UPT, UP0 ;  /* 0x000000ff0f00728c */ /* 0x000fd2000bf05300 */
[----:B------:R-:W-:Y:S05]  /*2970*/  BRA.U UP0, `(.L_x_8990) ;  /* 0x0000000500c87547 */ /* 0x000fea000b800000 */
[----:B------:R-:W-:Y:S01]  /*2980*/  ISETP.GT.U32.AND P0, PT, R3, 0x7f, PT ;  /* 0x0000007f0300780c */ /* 0x000fe20003f04070 */
[----:B------:R-:W-:-:S12]  /*2990*/  BSSY.RECONVERGENT B1, `(.L_x_8991) ;  /* 0x0000016000017945 */ /* 0x000fd80003800200 */
[----:B------:R-:W-:Y:S05]  /*29a0*/  @!P0 BRA `(.L_x_8992) ;  /* 0x0000000000508947 */ /* 0x000fea0003800000 */
[----:B------:R-:W0:Y:S01]  /*29b0*/  LDC.64 R92, c[0x0][0x468] ;  /* 0x00011a00ff5c7b82 */ /* 0x000e220000000a00 */
        /* <DEDUP_REMOVED lines=13> */
[-C--:B------:R-:W-:Y:S01]  /*2a90*/  FMUL.FTZ R89, R91, R20.reuse ;  /* 0x000000145b597220 */ /* 0x080fe20000410000 */
[-C--:B------:R-:W-:Y:S01]  /*2aa0*/  FMUL.FTZ R90, R123, R20.reuse ;  /* 0x000000147b5a7220 */ /* 0x080fe20000410000 */
[----:B------:R-:W-:Y:S01]  /*2ab0*/  FMUL.FTZ R91, R133, R20 ;  /* 0x00000014855b7220 */ /* 0x000fe20000410000 */
[C---:B0-----:R-:W-:Y:S01]  /*2ac0*/  IMAD.WIDE.U32 R92, R119.reuse, 0x10, R92 ;  /* 0x00000010775c7825 */ /* 0x041fe200078e005c */
[----:B------:R-:W-:-:S04]  /*2ad0*/  IADD3 R119, PT, PT, R119, 0x80, RZ ;  /* 0x0000008077777810 */ /* 0x000fc80007ffe0ff */
[----:B------:R0:W-:Y:S03]  /*2ae0*/  STG.E.128 desc[UR8][R92.64], R88 ;  /* 0x000000585c007986 */ /* 0x0001e6000c101d08 */
.L_x_8992:
[----:B------:R-:W-:Y:S05]  /*2af0*/  BSYNC.RECONVERGENT B1 ;  /* 0x0000000000017941 */ /* 0x000fea0003800200 */
.L_x_8991:
[----:B------:R-:W-:Y:S04]  /*2b00*/  BSSY.RECONVERGENT B1, `(.L_x_8993) ;  /* 0x0000016000017945 */ /* 0x000fe80003800200 */
[----:B------:R-:W-:Y:S05]  /*2b10*/  @!P1 BRA `(.L_x_8994) ;  /* 0x0000000000509947 */ /* 0x000fea0003800000 */
[----:B0-----:R-:W0:Y:S01]  /*2b20*/  LDC.64 R92, c[0x0][0x468] ;  /* 0x00011a00ff5c7b82 */ /* 0x001e220000000a00 */
        /* <DEDUP_REMOVED lines=19> */
.L_x_8994:
[----:B------:R-:W-:Y:S05]  /*2c60*/  BSYNC.RECONVERGENT B1 ;  /* 0x0000000000017941 */ /* 0x000fea0003800200 */
.L_x_8993:
[----:B------:R-:W-:Y:S04]  /*2c70*/  BSSY.RECONVERGENT B1, `(.L_x_8995) ;  /* 0x0000016000017945 */ /* 0x000fe80003800200 */
[----:B------:R-:W-:Y:S05]  /*2c80*/  @!P2 BRA `(.L_x_8996) ;  /* 0x000000000050a947 */ /* 0x000fea0003800000 */
[----:B01----:R-:W0:Y:S01]  /*2c90*/  LDC.64 R92, c[0x0][0x468] ;  /* 0x00011a00ff5c7b82 */ /* 0x003e220000000a00 */
        /* <DEDUP_REMOVED lines=19> */
.L_x_8996:
[----:B------:R-:W-:Y:S05]  /*2dd0*/  BSYNC.RECONVERGENT B1 ;  /* 0x0000000000017941 */ /* 0x000fea0003800200 */
.L_x_8995:
[----:B------:R-:W-:Y:S04]  /*2de0*/  BSSY.RECONVERGENT B1, `(.L_x_8997) ;  /* 0x0000016000017945 */ /* 0x000fe80003800200 */
[----:B------:R-:W-:Y:S05]  /*2df0*/  @!P3 BRA `(.L_x_8998) ;  /* 0x000000000050b947 */ /* 0x000fea0003800000 */
[----:B012---:R-:W0:Y:S01]  /*2e00*/  LDC.64 R92, c[0x0][0x468] ;  /* 0x00011a00ff5c7b82 */ /* 0x007e220000000a00 */
        /* <DEDUP_REMOVED lines=19> */
.L_x_8998:
[----:B------:R-:W-:Y:S05]  /*2f40*/  BSYNC.RECONVERGENT B1 ;  /* 0x0000000000017941 */ /* 0x000fea0003800200 */
.L_x_8997:
[----:B------:R-:W-:Y:S05]  /*2f50*/  @!P5 BRA `(.L_x_8987) ;  /* 0x00000008004cd947 */ /* 0x000fea0003800000 */
[----:B0123--:R-:W0:Y:S01]  /*2f60*/  LDC.64 R88, c[0x0][0x468] ;  /* 0x00011a00ff587b82 */ /* 0x00fe220000000a00 */
        /* <DEDUP_REMOVED lines=11> */
[----:B------:R-:W-:-:S04]  /*3020*/  FFMA.FTZ R121, R121, R93, R82 ;  /* 0x0000005d79797223 */ /* 0x000fc80000010052 */
[----:B------:R-:W-:Y:S01]  /*3030*/  FMUL.FTZ R90, R121, R20 ;  /* 0x00000014795a7220 */ /* 0x000fe20000410000 */
[----:B0-----:R-:W-:-:S04]  /*3040*/  IMAD.WIDE.U32 R92, R119, 0x10, R88 ;  /* 0x00000010775c7825 */ /* 0x001fc800078e0058 */
[-C--:B------:R-:W-:Y:S01]  /*3050*/  FMUL.FTZ R88, R91, R20.reuse ;  /* 0x000000145b587220 */ /* 0x080fe20000410000 */
[-C--:B------:R-:W-:Y:S01]  /*3060*/  FMUL.FTZ R89, R95, R20.reuse ;  /* 0x000000145f597220 */ /* 0x080fe20000410000 */
[----:B------:R-:W-:-:S05]  /*3070*/  FMUL.FTZ R91, R123, R20 ;  /* 0x000000147b5b7220 */ /* 0x000fca0000410000 */
[----:B------:R4:W-:Y:S01]  /*3080*/  STG.E.128 desc[UR8][R92.64], R88 ;  /* 0x000000585c007986 */ /* 0x0009e2000c101d08 */
[----:B------:R-:W-:Y:S05]  /*3090*/  BRA `(.L_x_8987) ;  /* 0x0000000400fc7947 */ /* 0x000fea0003800000 */
.L_x_8990:
[----:B------:R-:W-:Y:S04]  /*30a0*/  BSSY.RECONVERGENT B1, `(.L_x_8999) ;  /* 0x0000019000017945 */ /* 0x000fe80003800200 */
        /* <DEDUP_REMOVED lines=9> */
[----:B------:R-:W1:Y:S01]  /*3140*/  LDC.64 R92, c[0x0][0x468] ;  /* 0x00011a00ff5c7b82 */ /* 0x000e620000000a00 */
        /* <DEDUP_REMOVED lines=9> */
[----:B0-----:R-:W-:-:S05]  /*31e0*/  IMAD.WIDE.U32 R122, R119, 0x10, R122 ;  /* 0x00000010777a7825 */ /* 0x001fca00078e007a */
[----:B------:R0:W-:Y:S01]  /*31f0*/  STG.E.128 desc[UR8][R122.64], R84 ;  /* 0x000000547a007986 */ /* 0x0001e2000c101d08 */
[C---:B-1----:R-:W-:Y:S01]  /*3200*/  IMAD.WIDE.U32 R92, R119.reuse, 0x10, R92 ;  /* 0x00000010775c7825 */ /* 0x042fe200078e005c */
[----:B------:R-:W-:-:S04]  /*3210*/  IADD3 R119, PT, PT, R119, 0x80, RZ ;  /* 0x0000008077777810 */ /* 0x000fc80007ffe0ff */
[----:B------:R0:W-:Y:S03]  /*3220*/  STG.E.128 desc[UR8][R92.64], R88 ;  /* 0x000000585c007986 */ /* 0x0001e6000c101d08 */
.L_x_9000:
[----:B------:R-:W-:Y:S05]  /*3230*/  BSYNC.RECONVERGENT B1 ;  /* 0x0000000000017941 */ /* 0x000fea0003800200 */
.L_x_8999:
        /* <DEDUP_REMOVED lines=25> */
.L_x_9002:
[----:B------:R-:W-:Y:S05]  /*33d0*/  BSYNC.RECONVERGENT B1 ;  /* 0x0000000000017941 */ /* 0x000fea0003800200 */
.L_x_9001:
[----:B------:R-:W-:Y:S04]  /*33e0*/  BSSY.RECONVERGENT B1, `(.L_x_9003) ;  /* 0x0000019000017945 */ /* 0x000fe80003800200 */
[----:B------:R-:W-:Y:S05]  /*33f0*/  @!P2 BRA `(.L_x_9004) ;  /* 0x00000000005ca947 */ /* 0x000fea0003800000 */
[----:B0-2---:R-:W0:Y:S01]  /*3400*/  LDC.64 R122, c[0x0][0x478] ;  /* 0x00011e00ff7a7b82 */ /* 0x005e220000000a00 */
        /* <DEDUP_REMOVED lines=22> */
.L_x_9004:
[----:B------:R-:W-:Y:S05]  /*3570*/  BSYNC.RECONVERGENT B1 ;  /* 0x0000000000017941 */ /* 0x000fea0003800200 */
.L_x_9003:
[----:B------:R-:W-:Y:S04]  /*3580*/  BSSY.RECONVERGENT B1, `(.L_x_9005) ;  /* 0x0000019000017945 */ /* 0x000fe80003800200 */
[----:B------:R-:W-:Y:S05]  /*3590*/  @!P3 BRA `(.L_x_9006) ;  /* 0x00000000005cb947 */ /* 0x000fea0003800000 */
[----:B0-23--:R-:W0:Y:S01]  /*35a0*/  LDC.64 R122, c[0x0][0x478] ;  /* 0x00011e00ff7a7b82 */ /* 0x00de220000000a00 */
        /* <DEDUP_REMOVED lines=22> */
.L_x_9006:
[----:B------:R-:W-:Y:S05]  /*3710*/  BSYNC.RECONVERGENT B1 ;  /* 0x0000000000017941 */ /* 0x000fea0003800200 */
.L_x_9005:
[----:B------:R-:W-:Y:S05]  /*3720*/  @!P5 BRA `(.L_x_8987) ;  /* 0x000000000058d947 */ /* 0x000fea0003800000 */
[----:B0-234-:R-:W0:Y:S01]  /*3730*/  LDC.64 R84, c[0x0][0x468] ;  /* 0x00011a00ff547b82 */ /* 0x01de220000000a00 */
        /* <DEDUP_REMOVED lines=9> */
[----:B0-----:R-:W-:-:S04]  /*37d0*/  IMAD.WIDE.U32 R94, R119, 0x10, R84 ;  /* 0x00000010775e7825 */ /* 0x001fc800078e0054 */
[C---:B-----5:R-:W-:Y:S01]  /*37e0*/  FFMA.FTZ R84, R121.reuse, R87, R80 ;  /* 0x0000005779547223 */ /* 0x060fe20000010050 */
[C---:B------:R-:W-:Y:S01]  /*37f0*/  FFMA.FTZ R85, R121.reuse, R86, R81 ;  /* 0x0000005679557223 */ /* 0x040fe20000010051 */
[C---:B------:R-:W-:Y:S01]  /*3800*/  FFMA.FTZ R86, R121.reuse, R89, R82 ;  /* 0x0000005979567223 */ /* 0x040fe20000010052 */
[----:B------:R-:W-:Y:S01]  /*3810*/  FFMA.FTZ R87, R121, R88, R83 ;  /* 0x0000005879577223 */ /* 0x000fe20000010053 */
[-C--:B------:R-:W-:Y:S01]  /*3820*/  FMUL.FTZ R88, R84, R20.reuse ;  /* 0x0000001454587220 */ /* 0x080fe20000410000 */
[-C--:B------:R-:W-:Y:S01]  /*3830*/  FMUL.FTZ R89, R85, R20.reuse ;  /* 0x0000001455597220 */ /* 0x080fe20000410000 */
[----:B------:R-:W-:Y:S01]  /*3840*/  FMUL.FTZ R90, R86, R20 ;  /* 0x00000014565a7220 */ /* 0x000fe20000410000 */
[----:B-1----:R-:W-:-:S04]  /*3850*/  IMAD.WIDE.U32 R92, R119, 0x10, R92 ;  /* 0x00000010775c7825 */ /* 0x002fc800078e005c */
[----:B------:R-:W-:Y:S01]  /*3860*/  FMUL.FTZ R91, R87, R20 ;  /* 0x00000014575b7220 */ /* 0x000fe20000410000 */
[----:B------:R0:W-:Y:S04]  /*3870*/  STG.E.128 desc[UR8][R92.64], R84 ;  /* 0x000000545c007986 */ /* 0x0001e8000c101d08 */
[----:B------:R0:W-:Y:S02]  /*3880*/  STG.E.128 desc[UR8][R94.64], R88 ;  /* 0x000000585e007986 */ /* 0x0001e4000c101d08 */
.L_x_8987:
[----:B------:R-:W-:Y:S05]  /*3890*/  BSYNC.RECONVERGENT B0 ;  /* 0x0000000000007941 */ /* 0x000fea0003800200 */
.L_x_8969:
[----:B01234-:R-:W0:Y:S01]  /*38a0*/  LDC.64 R88, c[0x0][0x380] ;  /* 0x0000e000ff587b82 */ /* 0x01fe220000000a00 */
[----:B------:R-:W-:Y:S01]  /*38b0*/  UPLOP3.LUT UP1, UPT, UPT, UPT, UP1, 0x40, 0x4 ;  /* 0x000000000004789c */ /* 0x000fe20003f2e810 */
[----:B0-----:R-:W-:-:S04]  /*38c0*/  IADD3 R5, PT, PT, R5, R88, RZ ;  /* 0x0000005805057210 */ /* 0x001fc80007ffe0ff */
[----:B------:R-:W-:-:S13]  /*38d0*/  ISETP.GE.AND P0, PT, R5, R89, PT ;  /* 0x000000590500720c */ /* 0x000fda0003f06270 */
[----:B------:R-:W-:Y:S05]  /*38e0*/  @!P0 BRA `(.L_x_9007) ;  /* 0xffffffcc008c8947 */ /* 0x000fea000383ffff */
.L_x_8956:
        /* <DEDUP_REMOVED lines=38> */
.L_x_9008:
        /* <DEDUP_REMOVED lines=11> */
.L_x_10940:


//--------------------- .text._ZN10layer_norm13ln_bwd_kernelINS_13Kernel_traitsI6__halfffffjLj2560ELj1ELj1ELj4ELj16ENS_18Kernel_traits_baseILj2560ES2_ffffjLj128EEEEELb0ELb0ELb0ELb1EEEvNS_9BwdParamsE --------------------------
	.section	.text._ZN10layer_norm13ln_bwd_kernelINS_13Kernel_traitsI6__halfffffjLj2560ELj1ELj1ELj4ELj16ENS_18Kernel_traits_baseILj2560ES2_ffffjLj128EEEEELb0ELb0ELb0ELb1EEEvNS_9BwdParamsE,"ax",@progbits
	.align	128
        .global         _ZN10layer_norm13ln_bwd_kernelINS_13Kernel_traitsI6__halfffffjLj2560ELj1ELj1ELj4ELj16ENS_18Kernel_traits_baseILj2560ES2_ffffjLj128EEEEELb0ELb0ELb0ELb1EEEvNS_9BwdParamsE
        .type           _ZN10layer_norm13ln_bwd_kernelINS_13Kernel_traitsI6__halfffffjLj2560ELj1ELj1ELj4ELj16ENS_18Kernel_traits_baseILj2560ES2_ffffjLj128EEEEELb0ELb0ELb0ELb1EEEvNS_9BwdParamsE,@function
        .size           _ZN10layer_norm13ln_bwd_kernelINS_13Kernel_traitsI6__halfffffjLj2560ELj1ELj1ELj4ELj16ENS_18Kernel_traits_baseILj2560ES2_ffffjLj128EEEEELb0ELb0ELb0ELb1EEEvNS_9BwdParamsE,(.L_x_10941 - _ZN10layer_norm13ln_bwd_kernelINS_13Kernel_traitsI6__halfffffjLj2560ELj1ELj1ELj4ELj16ENS_18Kernel_traits_baseILj2560ES2_ffffjLj128EEEEELb0ELb0ELb0ELb1EEEvNS_9BwdParamsE)
        .other          _ZN10layer_norm13ln_bwd_kernelINS_13Kernel_traitsI6__halfffffjLj2560ELj1ELj1ELj4ELj16ENS_18Kernel_traits_baseILj2560ES2_ffffjLj128EEEEELb0ELb0ELb0ELb1EEEvNS_9BwdParamsE,@"STO_CUDA_ENTRY STV_DEFAULT"
_ZN10layer_norm13ln_bwd_kernelINS_13Kernel_traitsI6__halfffffjLj2560ELj1ELj1ELj4ELj16ENS_18Kernel_traits_baseILj2560ES2_ffffjLj128EEEEELb0ELb0ELb0ELb1EEEvNS_9BwdParamsE:
.text._ZN10layer_norm13ln_bwd_kernelINS_13Kernel_traitsI6__halfffffjLj2560ELj1ELj1ELj4ELj16ENS_18Kernel_traits_baseILj2560ES2_ffffjLj128EEEEELb0ELb0ELb0ELb1EEEvNS_9BwdParamsE:
        /* <DEDUP_REMOVED lines=45> */
[----:B------:R-:W-:Y:S01]  /*02d0*/  MOV R103, RZ ;  /* 0x000000ff00677202 */ /* 0x000fe20000000f00 */
[----:B------:R-:W0:Y:S03]  /*02e0*/  LDCU.U8 UR7, c[0x0][0x410] ;  /* 0x00008200ff0777ac */ /* 0x000e260008000000 */
[----:B--2---:R-:W2:Y:S01]  /*02f0*/  LDG.E.64 R6, desc[UR4][R2.64+0x1000] ;  /* 0x0010000402067981 */ /* 0x004ea2000c1e1b00 */
[----:B------:R-:W3:Y:S03]  /*0300*/  LDCU UR10, c[0x0][0x388] ;  /* 0x00007100ff0a77ac */ /* 0x000ee60008000800 */
        /* <DEDUP_REMOVED lines=8> */
[----:B------:R-:W-:Y:S02]  /*0390*/  MOV R101, UR6 ;  /* 0x0000000600657c02 */ /* 0x000fe40008000f00 */
        /* <DEDUP_REMOVED lines=37> */
[----:B------:R-:W-:-:S07]  /*05f0*/  HADD2.F32 R120, -RZ, R120.H0_H0 ;  /* 0x20000078ff787230 */ /* 0x000fce0000004100 */
.L_x_9014:
        /* <DEDUP_REMOVED lines=8> */
[----:B0-----:R-:W-:-:S05]  /*0680*/  IMAD.WIDE R58, R101, 0x4, R58 ;  /* 0x00000004653a7825 */ /* 0x001fca00078e023a */
[----:B------:R-:W4:Y:S01]  /*0690*/  LDG.E R143, desc[UR4][R58.64] ;  /* 0x000000043a8f7981 */ /* 0x000f22000c1e1900 */
[C---:B------:R-:W-:Y:S01]  /*06a0*/  IADD3 R139, PT, PT, R141.reuse, 0x100, RZ ;  /* 0x000001008d8b7810 */ /* 0x040fe20007ffe0ff */
[C-C-:B-1----:R-:W-:Y:S01]  /*06b0*/  IMAD.WIDE.U32 R48, R141.reuse, 0x10, R64.reuse ;  /* 0x000000108d307825 */ /* 0x142fe200078e0040 */
[----:B------:R-:W-:Y:S01]  /*06c0*/  IADD3 R137, PT, PT, R141, 0x80, RZ ;  /* 0x000000808d897810 */ /* 0x000fe20007ffe0ff */
[----:B------:R-:W0:Y:S04]  /*06d0*/  @P1 LDC.64 R132, c[0x0][0x3e0] ;  /* 0x0000f800ff841b82 */ /* 0x000e280000000a00 */
[----:B------:R-:W4:Y:S01]  /*06e0*/  LDG.E.128 R48, desc[UR4][R48.64] ;  /* 0x0000000430307981 */ /* 0x000f22000c1e1d00 */
[----:B------:R-:W-:Y:S01]  /*06f0*/  IMAD.WIDE.U32 R56, R139, 0x10, R64 ;  /* 0x000000108b387825 */ /* 0x000fe200078e0040 */
[----:B------:R-:W-:-:S03]  /*0700*/  IADD3 R127, PT, PT, R141, 0x180, RZ ;  /* 0x000001808d7f7810 */ /* 0x000fc60007ffe0ff */
[C---:B--2---:R-:W-:Y:S01]  /*0710*/  IMAD.WIDE.U32 R68, R141.reuse, 0x10, R84 ;  /* 0x000000108d447825 */ /* 0x044fe200078e0054 */
[----:B------:R-:W-:Y:S01]  /*0720*/  IADD3 R126, PT, PT, R141, 0x200, RZ ;  /* 0x000002008d7e7810 */ /* 0x000fe20007ffe0ff */
[----:B------:R-:W2:Y:S02]  /*0730*/  LDG.E.128 R56, desc[UR4][R56.64] ;  /* 0x0000000438387981 */ /* 0x000ea4000c1e1d00 */
[----:B------:R-:W-:Y:S02]  /*0740*/  IMAD.WIDE.U32 R52, R137, 0x10, R64 ;  /* 0x0000001089347825 */ /* 0x000fe400078e0040 */
[----:B------:R-:W2:Y:S02]  /*0750*/  LDG.E.128 R68, desc[UR4][R68.64] ;  /* 0x0000000444447981 */ /* 0x000ea4000c1e1d00 */
[----:B---3--:R-:W-:Y:S02]  /*0760*/  IMAD.WIDE R124, R101, 0x4, R72 ;  /* 0x00000004657c7825 */ /* 0x008fe400078e0248 */
[----:B------:R-:W3:Y:S02]  /*0770*/  LDG.E.128 R52, desc[UR4][R52.64] ;  /* 0x0000000434347981 */ /* 0x000ee4000c1e1d00 */
[----:B------:R-:W-:-:S02]  /*0780*/  IMAD.WIDE.U32 R60, R127, 0x10, R64 ;  /* 0x000000107f3c7825 */ /* 0x000fc400078e0040 */
[----:B------:R1:W3:Y:S02]  /*0790*/  LDG.E R125, desc[UR4][R124.64] ;  /* 0x000000047c7d7981 */ /* 0x0002e4000c1e1900 */
[----:B------:R-:W-:Y:S02]  /*07a0*/  IMAD.WIDE.U32 R64, R126, 0x10, R64 ;  /* 0x000000107e407825 */ /* 0x000fe400078e0040 */
[----:B------:R-:W3:Y:S02]  /*07b0*/  LDG.E.128 R60, desc[UR4][R60.64] ;  /* 0x000000043c3c7981 */ /* 0x000ee4000c1e1d00 */
[--C-:B------:R-:W-:Y:S02]  /*07c0*/  IMAD.WIDE.U32 R72, R137, 0x10, R84.reuse ;  /* 0x0000001089487825 */ /* 0x100fe400078e0054 */
[----:B------:R-:W3:Y:S04]  /*07d0*/  LDG.E.128 R64, desc[UR4][R64.64] ;  /* 0x0000000440407981 */ /* 0x000ee8000c1e1d00 */
[----:B------:R-:W3:Y:S01]  /*07e0*/  LDG.E.128 R72, desc[UR4][R72.64] ;  /* 0x0000000448487981 */ /* 0x000ee2000c1e1d00 */
[----:B------:R-:W-:-:S06]  /*07f0*/  IMAD.WIDE.U32 R76, R139, 0x10, R84 ;  /* 0x000000108b4c7825 */ /* 0x000fcc00078e0054 */
[----:B------:R-:W3:Y:S01]  /*0800*/  LDG.E.128 R76, desc[UR4][R76.64] ;  /* 0x000000044c4c7981 */ /* 0x000ee2000c1e1d00 */
[----:B------:R-:W-:-:S06]  /*0810*/  IMAD.WIDE.U32 R80, R127, 0x10, R84 ;  /* 0x000000107f507825 */ /* 0x000fcc00078e0054 */
[----:B------:R-:W3:Y:S01]  /*0820*/  LDG.E.128 R80, desc[UR4][R80.64] ;  /* 0x0000000450507981 */ /* 0x000ee2000c1e1d00 */
[----:B------:R-:W-:-:S06]  /*0830*/  IMAD.WIDE.U32 R84, R126, 0x10, R84 ;  /* 0x000000107e547825 */ /* 0x000fcc00078e0054 */
[----:B------:R-:W3:Y:S01]  /*0840*/  LDG.E.128 R84, desc[UR4][R84.64] ;  /* 0x0000000454547981 */ /* 0x000ee2000c1e1d00 */
[----:B------:R-:W-:-:S04]  /*0850*/  ISETP.NE.U32.AND P0, PT, RZ, UR8, PT ;  /* 0x00000008ff007c0c */ /* 0x000fc8000bf05070 */
[----:B------:R-:W-:Y:S02]  /*0860*/  ISETP.NE.AND.EX P0, PT, RZ, UR9, PT, P0 ;  /* 0x00000009ff007c0c */ /* 0x000fe4000bf05300 */
[----:B------:R-:W-:-:S11]  /*0870*/  ISETP.NE.AND P3, PT, RZ, UR7, PT ;  /* 0x00000007ff007c0c */ /* 0x000fd6000bf65270 */
[----:B------:R-:W0:Y:S08]  /*0880*/  @P0 LDC.64 R128, c[0x0][0x438] ;  /* 0x00010e00ff800b82 */ /* 0x000e300000000a00 */
[----:B------:R-:W0:Y:S01]  /*0890*/  @P0 LDC.64 R130, c[0x0][0x438] ;  /* 0x00010e00ff820b82 */ /* 0x000e220000000a00 */
[----:B-1----:R-:W-:Y:S01]  /*08a0*/  MOV R124, 0x3f800000 ;  /* 0x3f800000007c7802 */ /* 0x002fe20000000f00 */
[----:B0-----:R-:W-:-:S05]  /*08b0*/  @P1 IMAD.WIDE R132, R101, 0x4, R132 ;  /* 0x0000000465841825 */ /* 0x001fca00078e0284 */
[----:B------:R-:W5:Y:S01]  /*08c0*/  @P1 LDG.E R124, desc[UR4][R132.64] ;  /* 0x00000004847c1981 */ /* 0x000f62000c1e1900 */
[----:B------:R-:W0:Y:S01]  /*08d0*/  @P0 LDC.64 R134, c[0x0][0x438] ;  /* 0x00010e00ff860b82 */ /* 0x000e220000000a00 */
[----:B------:R-:W-:-:S05]  /*08e0*/  @P0 IMAD.WIDE.U32 R128, R137, 0x10, R128 ;  /* 0x0000001089800825 */ /* 0x000fca00078e0080 */
[----:B------:R1:W5:Y:S01]  /*08f0*/  @P0 LDG.E.128 R32, desc[UR4][R128.64] ;  /* 0x0000000480200981 */ /* 0x000362000c1e1d00 */
[----:B------:R-:W-:-:S05]  /*0900*/  @P0 IMAD.WIDE.U32 R130, R141, 0x10, R130 ;  /* 0x000000108d820825 */ /* 0x000fca00078e0082 */
[----:B------:R1:W5:Y:S01]  /*0910*/  @P0 LDG.E.128 R28, desc[UR4][R130.64] ;  /* 0x00000004821c0981 */ /* 0x000362000c1e1d00 */
[----:B0-----:R-:W-:-:S05]  /*0920*/  @P0 IMAD.WIDE.U32 R134, R139, 0x10, R134 ;  /* 0x000000108b860825 */ /* 0x001fca00078e0086 */
[----:B------:R-:W5:Y:S01]  /*0930*/  @P0 LDG.E.128 R36, desc[UR4][R134.64] ;  /* 0x0000000486240981 */ /* 0x000f62000c1e1d00 */
[----:B----4-:R-:W-:-:S05]  /*0940*/  FSEL R143, R143, RZ, !P3 ;  /* 0x000000ff8f8f7208 */ /* 0x010fca0005800000 */
[C---:B------:R-:W-:Y:S01]  /*0950*/  FADD.FTZ R136, -R143.reuse, R48 ;  /* 0x000000308f887221 */ /* 0x040fe20000010100 */
[C---:B------:R-:W-:Y:S01]  /*0960*/  FADD.FTZ R138, -R143.reuse, R49 ;  /* 0x000000318f8a7221 */ /* 0x040fe20000010100 */
[C---:B------:R-:W-:Y:S01]  /*0970*/  FADD.FTZ R140, -R143.reuse, R50 ;  /* 0x000000328f8c7221 */ /* 0x040fe20000010100 */
[C---:B------:R-:W-:Y:S01]  /*0980*/  FADD.FTZ R142, -R143.reuse, R51 ;  /* 0x000000338f8e7221 */ /* 0x040fe20000010100 */
[----:B------:R-:W0:Y:S08]  /*0990*/  @P0 LDC.64 R48, c[0x0][0x438] ;  /* 0x00010e00ff300b82 */ /* 0x000e300000000a00 */
[----:B------:R-:W4:Y:S01]  /*09a0*/  @P0 LDC.64 R50, c[0x0][0x438] ;  /* 0x00010e00ff320b82 */ /* 0x000f220000000a00 */
[C---:B--2---:R-:W-:Y:S01]  /*09b0*/  FADD.FTZ R150, -R143.reuse, R57 ;  /* 0x000000398f967221 */ /* 0x044fe20000010100 */
[----:B------:R-:W-:Y:S01]  /*09c0*/  FADD.FTZ R148, -R143, R56 ;  /* 0x000000388f947221 */ /* 0x000fe20000010100 */
[----:B------:R-:W-:Y:S01]  /*09d0*/  FMUL.FTZ R57, R123, R68 ;  /* 0x000000447b397220 */ /* 0x000fe20000410000 */
[----:B------:R-:W-:Y:S01]  /*09e0*/  FADD.FTZ R152, -R143, R59 ;  /* 0x0000003b8f987221 */ /* 0x000fe20000010100 */
[----:B---3--:R-:W-:Y:S01]  /*09f0*/  FMUL.FTZ R56, R125, R136 ;  /* 0x000000887d387220 */ /* 0x008fe20000410000 */
[----:B------:R-:W-:Y:S01]  /*0a00*/  FADD.FTZ R144, -R143, R53 ;  /* 0x000000358f907221 */ /* 0x000fe20000010100 */
[----:B------:R-:W-:Y:S01]  /*0a10*/  FMUL.FTZ R59, R122, R69 ;  /* 0x000000457a3b7220 */ /* 0x000fe20000410000 */
[----:B------:R-:W-:Y:S01]  /*0a20*/  FADD.FTZ R162, RZ, R57 ;  /* 0x00000039ffa27221 */ /* 0x000fe20000010000 */
[----:B------:R-:W-:Y:S01]  /*0a30*/  FMUL.FTZ R138, R125, R138 ;  /* 0x0000008a7d8a7220 */ /* 0x000fe20000410000 */
[----:B------:R-:W-:Y:S01]  /*0a40*/  FFMA.FTZ R53, R56, R57, RZ ;  /* 0x0000003938357223 */ /* 0x000fe200000100ff */
[----:B------:R-:W-:Y:S01]  /*0a50*/  FADD.FTZ R156, -R143, R63 ;  /* 0x0000003f8f9c7221 */ /* 0x000fe20000010100 */
[----:B------:R-:W-:Y:S01]  /*0a60*/  FMUL.FTZ R63, R121, R70 ;  /* 0x00000046793f7220 */ /* 0x000fe20000410000 */
[----:B------:R-:W-:Y:S01]  /*0a70*/  FADD.FTZ R162, R162, R59 ;  /* 0x0000003ba2a27221 */ /* 0x000fe20000010000 */
[----:B------:R-:W-:Y:S01]  /*0a80*/  FMUL.FTZ R140, R125, R140 ;  /* 0x0000008c7d8c7220 */ /* 0x000fe20000410000 */
[----:B------:R-:W-:Y:S01]  /*0a90*/  FFMA.FTZ R53, R138, R59, R53 ;  /* 0x0000003b8a357223 */ /* 0x000fe20000010035 */
[----:B0-----:R-:W-:-:S04]  /*0aa0*/  @P0 IMAD.WIDE.U32 R48, R126, 0x10, R48 ;  /* 0x000000107e300825 */ /* 0x001fc800078e0030 */
[C---:B------:R-:W-:Y:S01]  /*0ab0*/  FADD.FTZ R158, -R143.reuse, R65 ;  /* 0x000000418f9e7221 */ /* 0x040fe20000010100 */
[----:B------:R-:W-:Y:S01]  /*0ac0*/  FMUL.FTZ R65, R120, R71 ;  /* 0x0000004778417220 */ /* 0x000fe20000410000 */
[----:B------:R-:W-:Y:S01]  /*0ad0*/  FADD.FTZ R162, R162, R63 ;  /* 0x0000003fa2a27221 */ /* 0x000fe20000010000 */
[----:B------:R-:W-:Y:S01]  /*0ae0*/  FADD.FTZ R52, -R143, R52 ;  /* 0x000000348f347221 */ /* 0x000fe20000010100 */
[----:B----4-:R-:W-:-:S04]  /*0af0*/  @P0 IMAD.WIDE.U32 R50, R127, 0x10, R50 ;  /* 0x000000107f320825 */ /* 0x010fc800078e0032 */
[----:B------:R-:W-:Y:S01]  /*0b00*/  FMUL.FTZ R142, R125, R142 ;  /* 0x0000008e7d8e7220 */ /* 0x000fe20000410000 */
[----:B------:R-:W-:Y:S01]  /*0b10*/  FFMA.FTZ R53, R140, R63, R53 ;  /* 0x0000003f8c357223 */ /* 0x000fe20000010035 */
[----:B------:R0:W5:Y:S01]  /*0b20*/  @P0 LDG.E.128 R44, desc[UR4][R48.64] ;  /* 0x00000004302c0981 */ /* 0x000162000c1e1d00 */
[----:B-1----:R-:W-:Y:S01]  /*0b30*/  FMUL.FTZ R128, R119, R72 ;  /* 0x0000004877807220 */ /* 0x002fe20000410000 */
[----:B------:R-:W-:Y:S02]  /*0b40*/  FMUL.FTZ R145, R125, R52 ;  /* 0x000000347d917220 */ /* 0x000fe40000410000 */
[----:B------:R1:W5:Y:S01]  /*0b50*/  @P0 LDG.E.128 R40, desc[UR4][R50.64] ;  /* 0x0000000432280981 */ /* 0x000362000c1e1d00 */
[----:B------:R-:W-:Y:S01]  /*0b60*/  FMUL.FTZ R131, R118, R73 ;  /* 0x0000004976837220 */ /* 0x000fe20000410000 */
[----:B0-----:R-:W-:Y:S01]  /*0b70*/  FADD.FTZ R49, R162, R65 ;  /* 0x00000041a2317221 */ /* 0x001fe20000010000 */
[----:B-1----:R-:W-:-:S03]  /*0b80*/  FFMA.FTZ R50, R142, R65, R53 ;  /* 0x000000418e327223 */ /* 0x002fc60000010035 */
[----:B------:R-:W-:Y:S01]  /*0b90*/  FADD.FTZ R48, R49, R128 ;  /* 0x0000008031307221 */ /* 0x000fe20000010000 */
[----:B------:R-:W-:Y:S01]  /*0ba0*/  FADD.FTZ R54, -R143, R54 ;  /* 0x000000368f367221 */ /* 0x000fe20000010100 */
[----:B------:R-:W-:Y:S01]  /*0bb0*/  FMUL.FTZ R144, R125, R144 ;  /* 0x000000907d907220 */ /* 0x000fe20000410000 */
[----:B------:R-:W-:Y:S01]  /*0bc0*/  FFMA.FTZ R49, R145, R128, R50 ;  /* 0x0000008091317223 */ /* 0x000fe20000010032 */
[----:B------:R-:W-:Y:S01]  /*0bd0*/  FMUL.FTZ R132, R117, R74 ;  /* 0x0000004a75847220 */ /* 0x000fe20000410000 */
[----:B------:R-:W-:Y:S01]  /*0be0*/  FADD.FTZ R51, R48, R131 ;  /* 0x0000008330337221 */ /* 0x000fe20000010000 */
[----:B------:R-:W-:Y:S01]  /*0bf0*/  FADD.FTZ R146, -R143, R55 ;  /* 0x000000378f927221 */ /* 0x000fe20000010100 */
[----:B------:R-:W-:Y:S01]  /*0c00*/  FMUL.FTZ R147, R125, R54 ;  /* 0x000000367d937220 */ /* 0x000fe20000410000 */
[----:B------:R-:W-:Y:S01]  /*0c10*/  FFMA.FTZ R48, R144, R131, R49 ;  /* 0x0000008390307223 */ /* 0x000fe20000010031 */
[----:B------:R-:W-:Y:S01]  /*0c20*/  FADD.FTZ R160, -R143, R67 ;  /* 0x000000438fa07221 */ /* 0x000fe20000010100 */
        /* <DEDUP_REMOVED lines=32> */
[C---:B------:R-:W-:Y:S01]  /*0e30*/  FADD.FTZ R64, -R143.reuse, R64 ;  /* 0x000000408f407221 */ /* 0x040fe20000010100 */
        /* <DEDUP_REMOVED lines=42> */
[----:B------:R-:W-:Y:S02]  /*10e0*/  LOP3.LUT P4, RZ, R0, 0x1f, RZ, 0xc0, !PT ;  /* 0x0000001f00ff7812 */ /* 0x000fe4000788c0ff */
[----:B------:R-:W-:Y:S01]  /*10f0*/  PLOP3.LUT P0, PT, PT, PT, PT, 0x80, 0x8 ;  /* 0x000000000008781c */ /* 0x000fe20003f0f070 */
[----:B0-----:R-:W-:Y:S01]  /*1100*/  FADD.FTZ R50, R54, R49 ;  /* 0x0000003136327221 */ /* 0x001fe20000010000 */
[----:B-1----:R-:W-:-:S04]  /*1110*/  FADD.FTZ R51, R55, R48 ;  /* 0x0000003037337221 */ /* 0x002fc80000010000 */
[----:B------:R-:W0:Y:S04]  /*1120*/  SHFL.DOWN PT, R49, R50, 0x1, 0x1f ;  /* 0x08201f0032317f89 */ /* 0x000e2800000e0000 */
[----:B------:R-:W1:Y:S01]  /*1130*/  SHFL.DOWN PT, R52, R51, 0x1, 0x1f ;  /* 0x08201f0033347f89 */ /* 0x000e6200000e0000 */
[----:B------:R-:W-:Y:S02]  /*1140*/  MOV R48, 0x400 ;  /* 0x0000040000307802 */ /* 0x000fe40000000f00 */
[----:B------:R-:W-:Y:S02]  /*1150*/  @!P4 PLOP3.LUT P0, PT, P2, PT, PT, 0x80, 0x8 ;  /* 0x000000000008c81c */ /* 0x000fe4000170f070 */
[----:B--2---:R-:W-:-:S04]  /*1160*/  LEA R53, R163, R48, 0x18 ;  /* 0x00000030a3357211 */ /* 0x004fc800078ec0ff */
[----:B------:R-:W-:-:S04]  /*1170*/  IADD3 R66, PT, PT, R53, 0x2820, RZ ;  /* 0x0000282035427810 */ /* 0x000fc80007ffe0ff */
[----:B------:R-:W-:-:S03]  /*1180*/  @!P4 MOV R48, R66 ;  /* 0x000000420030c202 */ /* 0x000fc60000000f00 */
[----:B------:R-:W-:-:S04]  /*1190*/  @!P0 IADD3 R48, PT, PT, R53, 0x2800, RZ ;  /* 0x0000280035308810 */ /* 0x000fc80007ffe0ff */
[----:B------:R-:W-:Y:S01]  /*11a0*/  @!P4 MOV R55, R48 ;  /* 0x000000300037c202 */ /* 0x000fe20000000f00 */
[----:B0-----:R-:W-:Y:S01]  /*11b0*/  FADD.FTZ R48, R50, R49 ;  /* 0x0000003132307221 */ /* 0x001fe20000010000 */
[----:B-1----:R-:W-:Y:S02]  /*11c0*/  FADD.FTZ R49, R51, R52 ;  /* 0x0000003433317221 */ /* 0x002fe40000010000 */
[----:B------:R-:W-:-:S05]  /*11d0*/  @!P4 LEA R52, R102, R55, 0x3 ;  /* 0x000000376634c211 */ /* 0x000fca00078e18ff */
[----:B------:R-:W-:Y:S01]  /*11e0*/  @!P4 STS.64 [R52], R48 ;  /* 0x000000303400c388 */ /* 0x000fe20000000a00 */
[C---:B------:R-:W-:Y:S01]  /*11f0*/  @!P2 IADD3 R66, PT, PT, R53.reuse, 0x2800, RZ ;  /* 0x000028003542a810 */ /* 0x040fe20007ffe0ff */
[----:B------:R-:W-:Y:S01]  /*1200*/  BAR.SYNC.DEFER_BLOCKING 0x0 ;  /* 0x0000000000007b1d */ /* 0x000fe20000010000 */
[C---:B------:R-:W-:Y:S02]  /*1210*/  IADD3 R54, PT, PT, R53.reuse, 0x2830, RZ ;  /* 0x0000283035367810 */ /* 0x040fe40007ffe0ff */
[----:B------:R-:W-:-:S03]  /*1220*/  @!P2 IADD3 R54, PT, PT, R53, 0x2810, RZ ;  /* 0x000028103536a810 */ /* 0x000fc60007ffe0ff */
[----:B------:R-:W0:Y:S04]  /*1230*/  LDS.128 R48, [R66] ;  /* 0x0000000042307984 */ /* 0x000e280000000c00 */
[----:B------:R-:W1:Y:S01]  /*1240*/  LDS.128 R52, [R54] ;  /* 0x0000000036347984 */ /* 0x000e620000000c00 */
[C---:B------:R-:W-:Y:S01]  /*1250*/  FADD.FTZ R12, R69.reuse, R12 ;  /* 0x0000000c450c7221 */ /* 0x040fe20000010000 */
[----:B------:R-:W-:Y:S01]  /*1260*/  FFMA.FTZ R100, R69, R138, R100 ;  /* 0x0000008a45647223 */ /* 0x000fe20000010064 */
[----:B------:R-:W-:-:S04]  /*1270*/  UISETP.NE.U32.AND UP0, UPT, UR8, URZ, UPT ;  /* 0x000000ff0800728c */ /* 0x000fc8000bf05070 */
[----:B------:R-:W-:Y:S01]  /*1280*/  UISETP.NE.AND.EX UP0, UPT, UR9, URZ, UPT, UP0 ;  /* 0x000000ff0900728c */ /* 0x000fe2000bf05300 */
[C---:B------:R-:W-:Y:S01]  /*1290*/  FADD.FTZ R99, R68.reuse, R99 ;  /* 0x0000006344637221 */ /* 0x040fe20000010000 */
[----:B------:R-:W-:Y:S01]  /*12a0*/  FFMA.FTZ R103, R68, R56, R103 ;  /* 0x0000003844677223 */ /* 0x000fe20000010067 */
[C---:B------:R-:W-:Y:S01]  /*12b0*/  FADD.FTZ R11, R70.reuse, R11 ;  /* 0x0000000b460b7221 */ /* 0x040fe20000010000 */
[----:B------:R-:W-:Y:S01]  /*12c0*/  FFMA.FTZ R89, R70, R140, R89 ;  /* 0x0000008c46597223 */ /* 0x000fe20000010059 */
[C---:B------:R-:W-:Y:S01]  /*12d0*/  FADD.FTZ R10, R71.reuse, R10 ;  /* 0x0000000a470a7221 */ /* 0x040fe20000010000 */
[----:B------:R-:W-:Y:S01]  /*12e0*/  FFMA.FTZ R90, R71, R142, R90 ;  /* 0x0000008e475a7223 */ /* 0x000fe2000001005a */
[C---:B------:R-:W-:Y:S01]  /*12f0*/  FADD.FTZ R9, R72.reuse, R9 ;  /* 0x0000000948097221 */ /* 0x040fe20000010000 */
        /* <DEDUP_REMOVED lines=10> */
[----:B------:R-:W-:Y:S01]  /*13a0*/  FMUL.FTZ R49, R48, UR11 ;  /* 0x0000000b30317c20 */ /* 0x000fe20008410000 */
        /* <DEDUP_REMOVED lines=54> */
[----:B------:R-:W-:Y:S01]  /*1710*/  FFMA.FTZ R161, R161, R49, R48 ;  /* 0x00000031a1a17223 */ /* 0x000fe20000010030 */
[----:B------:R-:W-:Y:S01]  /*1720*/  FADD.FTZ R56, R57, -R56 ;  /* 0x8000003839387221 */ /* 0x000fe20000010000 */
[----:B------:R-:W0:Y:S01]  /*1730*/  LDC.64 R48, c[0x0][0x468] ;  /* 0x00011a00ff307b82 */ /* 0x000e220000000a00 */
[----:B------:R-:W-:Y:S01]  /*1740*/  FADD.FTZ R138, R59, -R138 ;  /* 0x8000008a3b8a7221 */ /* 0x000fe20000010000 */
        /* <DEDUP_REMOVED lines=17> */
[C---:B------:R-:W-:Y:S01]  /*1860*/  FMUL.FTZ R51, R125.reuse, R56 ;  /* 0x000000387d337220 */ /* 0x040fe20000410000 */
[----:B------:R-:W-:Y:S01]  /*1870*/  FADD.FTZ R62, R62, -R161 ;  /* 0x800000a13e3e7221 */ /* 0x000fe20000010000 */
[C---:B------:R-:W-:Y:S01]  /*1880*/  FMUL.FTZ R53, R125.reuse, R138 ;  /* 0x0000008a7d357220 */ /* 0x040fe20000410000 */
[C---:B------:R-:W-:Y:S01]  /*1890*/  FMUL.FTZ R55, R125.reuse, R140 ;  /* 0x0000008c7d377220 */ /* 0x040fe20000410000 */
[C---:B------:R-:W-:Y:S01]  /*18a0*/  FMUL.FTZ R57, R125.reuse, R142 ;  /* 0x0000008e7d397220 */ /* 0x040fe20000410000 */
[C---:B------:R-:W-:Y:S01]  /*18b0*/  FMUL.FTZ R59, R125.reuse, R128 ;  /* 0x000000807d3b7220 */ /* 0x040fe20000410000 */
[C---:B------:R-:W-:Y:S01]  /*18c0*/  FMUL.FTZ R61, R125.reuse, R144 ;  /* 0x000000907d3d7220 */ /* 0x040fe20000410000 */
[C---:B------:R-:W-:Y:S01]  /*18d0*/  FMUL.FTZ R63, R125.reuse, R132 ;  /* 0x000000847d3f7220 */ /* 0x040fe20000410000 */
[----:B------:R-:W-:Y:S01]  /*18e0*/  FMUL.FTZ R65, R125, R162 ;  /* 0x000000a27d417220 */ /* 0x000fe20000410000 */
[----:B0-----:R-:W-:-:S04]  /*18f0*/  IMAD.WIDE.U32 R74, R127, 0x10, R48 ;  /* 0x000000107f4a7825 */ /* 0x001fc800078e0030 */
[C---:B------:R-:W-:Y:S01]  /*1900*/  FMUL.FTZ R67, R125.reuse, R148 ;  /* 0x000000947d437220 */ /* 0x040fe20000410000 */
[C---:B------:R-:W-:Y:S01]  /*1910*/  FMUL.FTZ R77, R125.reuse, R130 ;  /* 0x000000827d4d7220 */ /* 0x040fe20000410000 */
[C---:B------:R-:W-:Y:S01]  /*1920*/  FMUL.FTZ R79, R125.reuse, R164 ;  /* 0x000000a47d4f7220 */ /* 0x040fe20000410000 */
[----:B------:R-:W-:Y:S01]  /*1930*/  FMUL.FTZ R81, R125, R134 ;  /* 0x000000867d517220 */ /* 0x000fe20000410000 */
[----:B------:R-:W-:-:S04]  /*1940*/  IMAD.WIDE.U32 R68, R141, 0x10, R48 ;  /* 0x000000108d447825 */ /* 0x000fc800078e0030 */
        /* <DEDUP_REMOVED lines=9> */
[----:B------:R-:W-:Y:S01]  /*19e0*/  FMUL.FTZ R125, R125, R62 ;  /* 0x0000003e7d7d7220 */ /* 0x000fe20000410000 */
[----:B-----5:R-:W-:Y:S01]  /*19f0*/  FMUL.FTZ R50, R55, R124 ;  /* 0x0000007c37327220 */ /* 0x020fe20000410000 */
[----:B------:R-:W-:-:S04]  /*1a00*/  IMAD.WIDE.U32 R126, R126, 0x10, R48 ;  /* 0x000000107e7e7825 */ /* 0x000fc800078e0030 */
[-C--:B------:R-:W-:Y:S01]  /*1a10*/  FMUL.FTZ R48, R51, R124.reuse ;  /* 0x0000007c33307220 */ /* 0x080fe20000410000 */
        /* <DEDUP_REMOVED lines=17> */
[----:B------:R-:W-:Y:S01]  /*1b30*/  FMUL.FTZ R67, R125, R124 ;  /* 0x0000007c7d437220 */ /* 0x000fe20000410000 */
[----:B------:R0:W-:Y:S04]  /*1b40*/  STG.E.128 desc[UR4][R68.64], R48 ;  /* 0x0000003044007986 */ /* 0x0001e8000c101d04 */
[----:B------:R0:W-:Y:S04]  /*1b50*/  STG.E.128 desc[UR4][R70.64], R52 ;  /* 0x0000003446007986 */ /* 0x0001e8000c101d04 */
[----:B------:R0:W-:Y:S04]  /*1b60*/  STG.E.128 desc[UR4][R72.64], R56 ;  /* 0x0000003848007986 */ /* 0x0001e8000c101d04 */
[----:B------:R0:W-:Y:S04]  /*1b70*/  STG.E.128 desc[UR4][R74.64], R60 ;  /* 0x0000003c4a007986 */ /* 0x0001e8000c101d04 */
[----:B------:R0:W-:Y:S01]  /*1b80*/  STG.E.128 desc[UR4][R126.64], R64 ;  /* 0x000000407e007986 */ /* 0x0001e2000c101d04 */
[----:B------:R-:W-:Y:S05]  /*1b90*/  BRA `(.L_x_9012) ;  /* 0x0000001000b07947 */ /* 0x000fea0003800000 */
.L_x_9011:
[----:B------:R-:W0:Y:S01]  /*1ba0*/  LDC.64 R72, c[0x0][0x478] ;  /* 0x00011e00ff487b82 */ /* 0x000e220000000a00 */
        /* <DEDUP_REMOVED lines=21> */
[----:B------:R-:W1:Y:S01]  /*1d00*/  LDC.64 R48, c[0x0][0x468] ;  /* 0x00011a00ff307b82 */ /* 0x000e620000000a00 */
[----:B------:R-:W-:Y:S01]  /*1d10*/  FADD.FTZ R138, R59, -R138 ;  /* 0x8000008a3b8a7221 */ /* 0x000fe20000010000 */
[----:B------:R-:W-:Y:S01]  /*1d20*/  FADD.FTZ R66, R63, -R140 ;  /* 0x8000008c3f427221 */ /* 0x000fe20000010000 */
[----:B------:R-:W-:Y:S01]  /*1d30*/  FADD.FTZ R142, R65, -R142 ;  /* 0x8000008e418e7221 */ /* 0x000fe20000010000 */
[----:B------:R-:W-:Y:S01]  /*1d40*/  FADD.FTZ R162, R67, -R162 ;  /* 0x800000a243a27221 */ /* 0x000fe20000010000 */
[----:B------:R-:W-:Y:S01]  /*1d50*/  FADD.FTZ R56, R128, -R145 ;  /* 0x8000009180387221 */ /* 0x000fe20000010000 */
[----:B------:R-:W-:Y:S01]  /*1d60*/  FADD.FTZ R144, R131, -R144 ;  /* 0x8000009083907221 */ /* 0x000fe20000010000 */
[----:B------:R-:W-:Y:S01]  /*1d70*/  FADD.FTZ R132, R132, -R147 ;  /* 0x8000009384847221 */ /* 0x000fe20000010000 */
[----:B0-----:R-:W-:-:S04]  /*1d80*/  IMAD.WIDE.U32 R50, R141, 0x10, R72 ;  /* 0x000000108d327825 */ /* 0x001fc800078e0048 */
[C---:B------:R-:W-:Y:S01]  /*1d90*/  FMUL.FTZ R64, R125.reuse, R64 ;  /* 0x000000407d407220 */ /* 0x040fe20000410000 */
[C---:B------:R-:W-:Y:S01]  /*1da0*/  FMUL.FTZ R65, R125.reuse, R138 ;  /* 0x0000008a7d417220 */ /* 0x040fe20000410000 */
[C---:B------:R-:W-:Y:S01]  /*1db0*/  FMUL.FTZ R66, R125.reuse, R66 ;  /* 0x000000427d427220 */ /* 0x040fe20000410000 */
[C---:B------:R-:W-:Y:S01]  /*1dc0*/  FMUL.FTZ R67, R125.reuse, R142 ;  /* 0x0000008e7d437220 */ /* 0x040fe20000410000 */
[----:B------:R-:W-:Y:S01]  /*1dd0*/  FADD.FTZ R138, R58, -R155 ;  /* 0x8000009b3a8a7221 */ /* 0x000fe20000010000 */
[C---:B------:R-:W-:Y:S01]  /*1de0*/  FMUL.FTZ R56, R125.reuse, R56 ;  /* 0x000000387d387220 */ /* 0x040fe20000410000 */
[C---:B------:R-:W-:Y:S01]  /*1df0*/  FMUL.FTZ R57, R125.reuse, R144 ;  /* 0x000000907d397220 */ /* 0x040fe20000410000 */
[C---:B------:R-:W-:Y:S01]  /*1e00*/  FMUL.FTZ R58, R125.reuse, R132 ;  /* 0x000000847d3a7220 */ /* 0x040fe20000410000 */
[----:B------:R-:W-:Y:S01]  /*1e10*/  FMUL.FTZ R59, R125, R162 ;  /* 0x000000a27d3b7220 */ /* 0x000fe20000410000 */
[----:B------:R-:W-:Y:S01]  /*1e20*/  FADD.FTZ R148, R129, -R148 ;  /* 0x8000009481947221 */ /* 0x000fe20000010000 */
[----:B------:R-:W-:Y:S01]  /*1e30*/  FADD.FTZ R130, R130, -R149 ;  /* 0x8000009582827221 */ /* 0x000fe20000010000 */
[----:B------:R-:W-:Y:S01]  /*1e40*/  FADD.FTZ R164, R133, -R164 ;  /* 0x800000a485a47221 */ /* 0x000fe20000010000 */
[----:B------:R-:W-:Y:S01]  /*1e50*/  FADD.FTZ R134, R134, -R151 ;  /* 0x8000009786867221 */ /* 0x000fe20000010000 */
[----:B------:R0:W-:Y:S01]  /*1e60*/  STG.E.128 desc[UR4][R50.64], R64 ;  /* 0x0000004032007986 */ /* 0x0001e2000c101d04 */
[----:B------:R-:W-:Y:S01]  /*1e70*/  FADD.FTZ R52, R135, -R52 ;  /* 0x8000003487347221 */ /* 0x000fe20000010000 */
[----:B-1----:R-:W-:-:S04]  /*1e80*/  IMAD.WIDE.U32 R84, R141, 0x10, R48 ;  /* 0x000000108d547825 */ /* 0x002fc800078e0030 */
[----:B------:R-:W-:Y:S01]  /*1e90*/  FADD.FTZ R136, R136, -R157 ;  /* 0x8000009d88887221 */ /* 0x000fe20000010000 */
[----:B------:R-:W-:Y:S01]  /*1ea0*/  FADD.FTZ R54, R143, -R54 ;  /* 0x800000368f367221 */ /* 0x000fe20000010000 */
[----:B------:R-:W-:Y:S01]  /*1eb0*/  FADD.FTZ R146, R146, -R153 ;  /* 0x8000009992927221 */ /* 0x000fe20000010000 */
[----:B------:R-:W-:Y:S01]  /*1ec0*/  FADD.FTZ R128, R61, -R68 ;  /* 0x800000443d807221 */ /* 0x000fe20000010000 */
[----:B------:R-:W-:-:S04]  /*1ed0*/  IMAD.WIDE.U32 R82, R137, 0x10, R72 ;  /* 0x0000001089527825 */ /* 0x000fc800078e0048 */
[----:B------:R-:W-:Y:S01]  /*1ee0*/  FADD.FTZ R140, R60, -R159 ;  /* 0x8000009f3c8c7221 */ /* 0x000fe20000010000 */
[----:B------:R-:W-:Y:S01]  /*1ef0*/  FADD.FTZ R142, R62, -R161 ;  /* 0x800000a13e8e7221 */ /* 0x000fe20000010000 */
[----:B-----5:R-:W-:Y:S01]  /*1f00*/  FMUL.FTZ R68, R56, R124 ;  /* 0x0000007c38447220 */ /* 0x020fe20000410000 */
[----:B------:R-:W-:-:S04]  /*1f10*/  IMAD.WIDE.U32 R80, R139, 0x10, R72 ;  /* 0x000000108b507825 */ /* 0x000fc800078e0048 */
[-C--:B------:R-:W-:Y:S01]  /*1f20*/  FMUL.FTZ R69, R57, R124.reuse ;  /* 0x0000007c39457220 */ /* 0x080fe20000410000 */
[-C--:B------:R-:W-:Y:S01]  /*1f30*/  FMUL.FTZ R70, R58, R124.reuse ;  /* 0x0000007c3a467220 */ /* 0x080fe20000410000 */
[----:B------:R-:W-:Y:S01]  /*1f40*/  FMUL.FTZ R71, R59, R124 ;  /* 0x0000007c3b477220 */ /* 0x000fe20000410000 */
[----:B------:R-:W-:-:S04]  /*1f50*/  IMAD.WIDE.U32 R74, R127, 0x10, R72 ;  /* 0x000000107f4a7825 */ /* 0x000fc800078e0048 */
[C---:B------:R-:W-:Y:S01]  /*1f60*/  FMUL.FTZ R60, R125.reuse, R148 ;  /* 0x000000947d3c7220 */ /* 0x040fe20000410000 */
[----:B------:R-:W-:Y:S01]  /*1f70*/  FMUL.FTZ R61, R125, R130 ;  /* 0x000000827d3d7220 */ /* 0x000fe20000410000 */
[-C--:B0-----:R-:W-:Y:S01]  /*1f80*/  FMUL.FTZ R64, R64, R124.reuse ;  /* 0x0000007c40407220 */ /* 0x081fe20000410000 */
[-C--:B------:R-:W-:Y:S01]  /*1f90*/  FMUL.FTZ R65, R65, R124.reuse ;  /* 0x0000007c41417220 */ /* 0x080fe20000410000 */
[-C--:B------:R-:W-:Y:S01]  /*1fa0*/  FMUL.FTZ R66, R66, R124.reuse ;  /* 0x0000007c42427220 */ /* 0x080fe20000410000 */
[----:B------:R-:W-:Y:S01]  /*1fb0*/  FMUL.FTZ R67, R67, R124 ;  /* 0x0000007c43437220 */ /* 0x000fe20000410000 */
[----:B------:R-:W-:-:S04]  /*1fc0*/  IMAD.WIDE.U32 R86, R137, 0x10, R48 ;  /* 0x0000001089567825 */ /* 0x000fc800078e0030 */
[C---:B------:R-:W-:Y:S01]  /*1fd0*/  FMUL.FTZ R62, R125.reuse, R164 ;  /* 0x000000a47d3e7220 */ /* 0x040fe20000410000 */
[C---:B------:R-:W-:Y:S01]  /*1fe0*/  FMUL.FTZ R63, R125.reuse, R134 ;  /* 0x000000867d3f7220 */ /* 0x040fe20000410000 */
[C---:B------:R-:W-:Y:S01]  /*1ff0*/  FMUL.FTZ R50, R125.reuse, R54 ;  /* 0x000000367d327220 */ /* 0x040fe20000410000 */
[C---:B------:R-:W-:Y:S01]  /*2000*/  IMAD.WIDE.U32 R72, R126.reuse, 0x10, R72 ;  /* 0x000000107e487825 */ /* 0x040fe200078e0048 */
[----:B------:R0:W-:Y:S03]  /*2010*/  STG.E.128 desc[UR4][R84.64], R64 ;  /* 0x0000004054007986 */ /* 0x0001e6000c101d04 */
[C---:B------:R-:W-:Y:S01]  /*2020*/  FMUL.FTZ R51, R125.reuse, R146 ;  /* 0x000000927d337220 */ /* 0x040fe20000410000 */
[----:B------:R-:W-:Y:S01]  /*2030*/  FMUL.FTZ R53, R125, R138 ;  /* 0x0000008a7d357220 */ /* 0x000fe20000410000 */
[--C-:B------:R-:W-:Y:S01]  /*2040*/  IMAD.WIDE.U32 R78, R127, 0x10, R48.reuse ;  /* 0x000000107f4e7825 */ /* 0x100fe200078e0030 */
[----:B------:R1:W-:Y:S03]  /*2050*/  STG.E.128 desc[UR4][R82.64], R56 ;  /* 0x0000003852007986 */ /* 0x0003e6000c101d04 */
[C---:B------:R-:W-:Y:S01]  /*2060*/  FMUL.FTZ R54, R125.reuse, R140 ;  /* 0x0000008c7d367220 */ /* 0x040fe20000410000 */
[----:B------:R-:W-:Y:S01]  /*2070*/  FMUL.FTZ R55, R125, R142 ;  /* 0x0000008e7d377220 */ /* 0x000fe20000410000 */
[--C-:B------:R-:W-:Y:S01]  /*2080*/  IMAD.WIDE.U32 R76, R139, 0x10, R48.reuse ;  /* 0x000000108b4c7825 */ /* 0x100fe200078e0030 */
[----:B------:R-:W-:Y:S03]  /*2090*/  STG.E.128 desc[UR4][R86.64], R68 ;  /* 0x0000004456007986 */ /* 0x000fe6000c101d04 */
[----:B------:R-:W-:-:S04]  /*20a0*/  IMAD.WIDE.U32 R126, R126, 0x10, R48 ;  /* 0x000000107e7e7825 */ /* 0x000fc800078e0030 */
[C---:B------:R-:W-:Y:S01]  /*20b0*/  FMUL.FTZ R48, R125.reuse, R52 ;  /* 0x000000347d307220 */ /* 0x040fe20000410000 */
[C---:B------:R-:W-:Y:S01]  /*20c0*/  FMUL.FTZ R49, R125.reuse, R136 ;  /* 0x000000887d317220 */ /* 0x040fe20000410000 */
[----:B------:R-:W-:Y:S01]  /*20d0*/  FMUL.FTZ R52, R125, R128 ;  /* 0x000000807d347220 */ /* 0x000fe20000410000 */
[----:B------:R2:W-:Y:S01]  /*20e0*/  STG.E.128 desc[UR4][R80.64], R60 ;  /* 0x0000003c50007986 */ /* 0x0005e2000c101d04 */
[-C--:B0-----:R-:W-:Y:S02]  /*20f0*/  FMUL.FTZ R67, R55, R124.reuse ;  /* 0x0000007c37437220 */ /* 0x081fe40000410000 */
[-C--:B------:R-:W-:Y:S01]  /*2100*/  FMUL.FTZ R64, R52, R124.reuse ;  /* 0x0000007c34407220 */ /* 0x080fe20000410000 */
[-C--:B------:R-:W-:Y:S01]  /*2110*/  FMUL.FTZ R65, R53, R124.reuse ;  /* 0x0000007c35417220 */ /* 0x080fe20000410000 */
[-C--:B------:R-:W-:Y:S01]  /*2120*/  FMUL.FTZ R66, R54, R124.reuse ;  /* 0x0000007c36427220 */ /* 0x080fe20000410000 */
[-C--:B-1----:R-:W-:Y:S01]  /*2130*/  FMUL.FTZ R56, R60, R124.reuse ;  /* 0x0000007c3c387220 */ /* 0x082fe20000410000 */
[-C--:B------:R-:W-:Y:S01]  /*2140*/  FMUL.FTZ R57, R61, R124.reuse ;  /* 0x0000007c3d397220 */ /* 0x080fe20000410000 */
[-C--:B------:R-:W-:Y:S01]  /*2150*/  FMUL.FTZ R58, R62, R124.reuse ;  /* 0x0000007c3e3a7220 */ /* 0x080fe20000410000 */
[----:B------:R-:W-:-:S05]  /*2160*/  FMUL.FTZ R59, R63, R124 ;  /* 0x0000007c3f3b7220 */ /* 0x000fca0000410000 */
[----:B------:R1:W-:Y:S01]  /*2170*/  STG.E.128 desc[UR4][R76.64], R56 ;  /* 0x000000384c007986 */ /* 0x0003e2000c101d04 */
[-C--:B--2---:R-:W-:Y:S01]  /*2180*/  FMUL.FTZ R60, R48, R124.reuse ;  /* 0x0000007c303c7220 */ /* 0x084fe20000410000 */
[-C--:B------:R-:W-:Y:S01]  /*2190*/  FMUL.FTZ R61, R49, R124.reuse ;  /* 0x0000007c313d7220 */ /* 0x080fe20000410000 */
[-C--:B------:R-:W-:Y:S01]  /*21a0*/  FMUL.FTZ R62, R50, R124.reuse ;  /* 0x0000007c323e7220 */ /* 0x080fe20000410000 */
[----:B------:R-:W-:Y:S01]  /*21b0*/  FMUL.FTZ R63, R51, R124 ;  /* 0x0000007c333f7220 */ /* 0x000fe20000410000 */
[----:B------:R1:W-:Y:S04]  /*21c0*/  STG.E.128 desc[UR4][R74.64], R48 ;  /* 0x000000304a007986 */ /* 0x0003e8000c101d04 */
[----:B------:R1:W-:Y:S04]  /*21d0*/  STG.E.128 desc[UR4][R78.64], R60 ;  /* 0x0000003c4e007986 */ /* 0x0003e8000c101d04 */
[----:B------:R1:W-:Y:S04]  /*21e0*/  STG.E.128 desc[UR4][R72.64], R52 ;  /* 0x0000003448007986 */ /* 0x0003e8000c101d04 */
[----:B------:R1:W-:Y:S01]  /*21f0*/  STG.E.128 desc[UR4][R126.64], R64 ;  /* 0x000000407e007986 */ /* 0x0003e2000c101d04 */
[----:B------:R-:W-:Y:S05]  /*2200*/  BRA `(.L_x_9012) ;  /* 0x0000000c00147947 */ /* 0x000fea0003800000 */
.L_x_9010:
        /* <DEDUP_REMOVED lines=43> */
[C---:B-----5:R-:W-:Y:S01]  /*24c0*/  FFMA.FTZ R51, R125.reuse, R51, R28 ;  /* 0x000000337d337223 */ /* 0x060fe2000001001c */
[----:B------:R-:W-:Y:S01]  /*24d0*/  FADD.FTZ R62, R62, -R161 ;  /* 0x800000a13e3e7221 */ /* 0x000fe20000010000 */
[C---:B------:R-:W-:Y:S01]  /*24e0*/  FFMA.FTZ R53, R125.reuse, R138, R29 ;  /* 0x0000008a7d357223 */ /* 0x040fe2000001001d */
[C---:B------:R-:W-:Y:S01]  /*24f0*/  FFMA.FTZ R55, R125.reuse, R55, R30 ;  /* 0x000000377d377223 */ /* 0x040fe2000001001e */
[C---:B------:R-:W-:Y:S01]  /*2500*/  FFMA.FTZ R57, R125.reuse, R142, R31 ;  /* 0x0000008e7d397223 */ /* 0x040fe2000001001f */
[C---:B------:R-:W-:Y:S01]  /*2510*/  FFMA.FTZ R59, R125.reuse, R59, R32 ;  /* 0x0000003b7d3b7223 */ /* 0x040fe20000010020 */
[C---:B------:R-:W-:Y:S01]  /*2520*/  FFMA.FTZ R61, R125.reuse, R144, R33 ;  /* 0x000000907d3d7223 */ /* 0x040fe20000010021 */
[C---:B------:R-:W-:Y:S01]  /*2530*/  FFMA.FTZ R63, R125.reuse, R63, R34 ;  /* 0x0000003f7d3f7223 */ /* 0x040fe20000010022 */
[----:B------:R-:W-:Y:S01]  /*2540*/  FFMA.FTZ R65, R125, R162, R35 ;  /* 0x000000a27d417223 */ /* 0x000fe20000010023 */
[----:B0-----:R-:W-:-:S04]  /*2550*/  IMAD.WIDE.U32 R74, R127, 0x10, R48 ;  /* 0x000000107f4a7825 */ /* 0x001fc800078e0030 */
[C---:B------:R-:W-:Y:S01]  /*2560*/  FFMA.FTZ R67, R125.reuse, R67, R36 ;  /* 0x000000437d437223 */ /* 0x040fe20000010024 */
[C---:B------:R-:W-:Y:S01]  /*2570*/  FFMA.FTZ R77, R125.reuse, R130, R37 ;  /* 0x000000827d4d7223 */ /* 0x040fe20000010025 */
[C---:B------:R-:W-:Y:S01]  /*2580*/  FFMA.FTZ R79, R125.reuse, R79, R38 ;  /* 0x0000004f7d4f7223 */ /* 0x040fe20000010026 */
[----:B------:R-:W-:Y:S01]  /*2590*/  FFMA.FTZ R81, R125, R134, R39 ;  /* 0x000000867d517223 */ /* 0x000fe20000010027 */
[----:B------:R-:W-:-:S04]  /*25a0*/  IMAD.WIDE.U32 R68, R141, 0x10, R48 ;  /* 0x000000108d447825 */ /* 0x000fc800078e0030 */
        /* <DEDUP_REMOVED lines=9> */
[----:B------:R-:W-:Y:S01]  /*2640*/  FFMA.FTZ R125, R125, R62, R47 ;  /* 0x0000003e7d7d7223 */ /* 0x000fe2000001002f */
[----:B------:R-:W-:Y:S01]  /*2650*/  FMUL.FTZ R50, R55, R124 ;  /* 0x0000007c37327220 */ /* 0x000fe20000410000 */
        /* <DEDUP_REMOVED lines=26> */
.L_x_9013:
        /* <DEDUP_REMOVED lines=31> */
[C---:B-----5:R-:W-:Y:S01]  /*29f0*/  FFMA.FTZ R64, R125.reuse, R64, R28 ;  /* 0x000000407d407223 */ /* 0x060fe2000001001c */
[C---:B------:R-:W-:Y:S01]  /*2a00*/  FFMA.FTZ R65, R125.reuse, R138, R29 ;  /* 0x0000008a7d417223 */ /* 0x040fe2000001001d */
[C---:B------:R-:W-:Y:S01]  /*2a10*/  FFMA.FTZ R66, R125.reuse, R63, R30 ;  /* 0x0000003f7d427223 */ /* 0x040fe2000001001e */
[C---:B------:R-:W-:Y:S01]  /*2a20*/  FFMA.FTZ R67, R125.reuse, R142, R31 ;  /* 0x0000008e7d437223 */ /* 0x040fe2000001001f */
[----:B------:R-:W-:Y:S01]  /*2a30*/  FADD.FTZ R54, R58, -R155 ;  /* 0x8000009b3a367221 */ /* 0x000fe20000010000 */
[C---:B------:R-:W-:Y:S01]  /*2a40*/  FFMA.FTZ R56, R125.reuse, R56, R32 ;  /* 0x000000387d387223 */ /* 0x040fe20000010020 */
[C---:B------:R-:W-:Y:S01]  /*2a50*/  FFMA.FTZ R57, R125.reuse, R144, R33 ;  /* 0x000000907d397223 */ /* 0x040fe20000010021 */
[C---:B------:R-:W-:Y:S01]  /*2a60*/  FFMA.FTZ R58, R125.reuse, R147, R34 ;  /* 0x000000937d3a7223 */ /* 0x040fe20000010022 */
[----:B------:R-:W-:Y:S01]  /*2a70*/  FFMA.FTZ R59, R125, R162, R35 ;  /* 0x000000a27d3b7223 */ /* 0x000fe20000010023 */
        /* <DEDUP_REMOVED lines=14> */
[----:B------:R-:W-:Y:S01]  /*2b60*/  FMUL.FTZ R68, R56, R124 ;  /* 0x0000007c38447220 */ /* 0x000fe20000410000 */
[----:B------:R-:W-:-:S04]  /*2b70*/  IMAD.WIDE.U32 R80, R139, 0x10, R72 ;  /* 0x000000108b507825 */ /* 0x000fc800078e0048 */
[-C--:B------:R-:W-:Y:S01]  /*2b80*/  FMUL.FTZ R69, R57, R124.reuse ;  /* 0x0000007c39457220 */ /* 0x080fe20000410000 */
[-C--:B------:R-:W-:Y:S01]  /*2b90*/  FMUL.FTZ R70, R58, R124.reuse ;  /* 0x0000007c3a467220 */ /* 0x080fe20000410000 */
[----:B------:R-:W-:Y:S01]  /*2ba0*/  FMUL.FTZ R71, R59, R124 ;  /* 0x0000007c3b477220 */ /* 0x000fe20000410000 */
[----:B------:R-:W-:-:S04]  /*2bb0*/  IMAD.WIDE.U32 R74, R127, 0x10, R72 ;  /* 0x000000107f4a7825 */ /* 0x000fc800078e0048 */
[C---:B------:R-:W-:Y:S01]  /*2bc0*/  FFMA.FTZ R60, R125.reuse, R129, R36 ;  /* 0x000000817d3c7223 */ /* 0x040fe20000010024 */
[----:B------:R-:W-:Y:S01]  /*2bd0*/  FFMA.FTZ R61, R125, R130, R37 ;  /* 0x000000827d3d7223 */ /* 0x000fe20000010025 */
[-C--:B0-----:R-:W-:Y:S01]  /*2be0*/  FMUL.FTZ R64, R64, R124.reuse ;  /* 0x0000007c40407220 */ /* 0x081fe20000410000 */
[-C--:B------:R-:W-:Y:S01]  /*2bf0*/  FMUL.FTZ R65, R65, R124.reuse ;  /* 0x0000007c41417220 */ /* 0x080fe20000410000 */
[-C--:B------:R-:W-:Y:S01]  /*2c00*/  FMUL.FTZ R66, R66, R124.reuse ;  /* 0x0000007c42427220 */ /* 0x080fe20000410000 */
[----:B------:R-:W-:Y:S01]  /*2c10*/  FMUL.FTZ R67, R67, R124 ;  /* 0x0000007c43437220 */ /* 0x000fe20000410000 */
[----:B------:R-:W-:-:S04]  /*2c20*/  IMAD.WIDE.U32 R86, R137, 0x10, R48 ;  /* 0x0000001089567825 */ /* 0x000fc800078e0030 */
[C---:B------:R-:W-:Y:S01]  /*2c30*/  FFMA.FTZ R62, R125.reuse, R133, R38 ;  /* 0x000000857d3e7223 */ /* 0x040fe20000010026 */
[C---:B------:R-:W-:Y:S01]  /*2c40*/  FFMA.FTZ R63, R125.reuse, R134, R39 ;  /* 0x000000867d3f7223 */ /* 0x040fe20000010027 */
[C---:B------:R-:W-:Y:S01]  /*2c50*/  FFMA.FTZ R50, R125.reuse, R143, R42 ;  /* 0x0000008f7d327223 */ /* 0x040fe2000001002a */
[C---:B------:R-:W-:Y:S01]  /*2c60*/  IMAD.WIDE.U32 R72, R126.reuse, 0x10, R72 ;  /* 0x000000107e487825 */ /* 0x040fe200078e0048 */
[----:B------:R0:W-:Y:S03]  /*2c70*/  STG.E.128 desc[UR4][R84.64], R64 ;  /* 0x0000004054007986 */ /* 0x0001e6000c101d04 */
[C---:B------:R-:W-:Y:S01]  /*2c80*/  FFMA.FTZ R51, R125.reuse, R146, R43 ;  /* 0x000000927d337223 */ /* 0x040fe2000001002b */
[----:B------:R-:W-:Y:S01]  /*2c90*/  FFMA.FTZ R52, R125, R53, R44 ;  /* 0x000000357d347223 */ /* 0x000fe2000001002c */
[----:B------:R-:W-:Y:S01]  /*2ca0*/  IMAD.WIDE.U32 R78, R127, 0x10, R48 ;  /* 0x000000107f4e7825 */ /* 0x000fe200078e0030 */
[----:B------:R1:W-:Y:S03]  /*2cb0*/  STG.E.128 desc[UR4][R82.64], R56 ;  /* 0x0000003852007986 */ /* 0x0003e6000c101d04 */
[C---:B------:R-:W-:Y:S01]  /*2cc0*/  FFMA.FTZ R53, R125.reuse, R54, R45 ;  /* 0x000000367d357223 */ /* 0x040fe2000001002d */
[----:B------:R-:W-:Y:S01]  /*2cd0*/  FFMA.FTZ R54, R125, R159, R46 ;  /* 0x0000009f7d367223 */ /* 0x000fe2000001002e */
[----:B------:R-:W-:Y:S01]  /*2ce0*/  IMAD.WIDE.U32 R76, R139, 0x10, R48 ;  /* 0x000000108b4c7825 */ /* 0x000fe200078e0030 */
[----:B------:R-:W-:Y:S03]  /*2cf0*/  STG.E.128 desc[UR4][R86.64], R68 ;  /* 0x0000004456007986 */ /* 0x000fe6000c101d04 */
[----:B------:R-:W-:Y:S01]  /*2d00*/  FFMA.FTZ R55, R125, R128, R47 ;  /* 0x000000807d377223 */ /* 0x000fe2000001002f */
[----:B------:R-:W-:-:S04]  /*2d10*/  IMAD.WIDE.U32 R126, R126, 0x10, R48 ;  /* 0x000000107e7e7825 */ /* 0x000fc800078e0030 */
[C---:B------:R-:W-:Y:S01]  /*2d20*/  FFMA.FTZ R48, R125.reuse, R135, R40 ;  /* 0x000000877d307223 */ /* 0x040fe20000010028 */
[----:B------:R-:W-:Y:S01]  /*2d30*/  FFMA.FTZ R49, R125, R136, R41 ;  /* 0x000000887d317223 */ /* 0x000fe20000010029 */
[----:B------:R2:W-:Y:S01]  /*2d40*/  STG.E.128 desc[UR4][R80.64], R60 ;  /* 0x0000003c50007986 */ /* 0x0005e2000c101d04 */
[-C--:B0-----:R-:W-:Y:S01]  /*2d50*/  FMUL.FTZ R67, R55, R124.reuse ;  /* 0x0000007c37437220 */ /* 0x081fe20000410000 */
        /* <DEDUP_REMOVED lines=15> */
[----:B------:R3:W-:Y:S02]  /*2e50*/  STG.E.128 desc[UR4][R126.64], R64 ;  /* 0x000000407e007986 */ /* 0x0007e4000c101d04 */
.L_x_9012:
        /* <DEDUP_REMOVED lines=45> */
.L_x_9009:
        /* <DEDUP_REMOVED lines=18> */
.L_x_9015:
        /* <DEDUP_REMOVED lines=11> */
.L_x_10941:


//--------------------- .text._ZN10layer_norm13ln_bwd_kernelINS_13Kernel_traitsI6__halfffffjLj2560ELj1ELj1ELj4ELj16ENS_18Kernel_traits_baseILj2560ES2_ffffjLj128EEEEELb0ELb0ELb1ELb0EEEvNS_9BwdParamsE --------------------------
	.section	.text._ZN10layer_norm13ln_bwd_kernelINS_13Kernel_traitsI6__halfffffjLj2560ELj1ELj1ELj4ELj16ENS_18Kernel_traits_baseILj2560ES2_ffffjLj128EEEEELb0ELb0ELb1ELb0EEEvNS_9BwdParamsE,"ax",@progbits
	.align	128
        .global         _ZN10layer_norm13ln_bwd_kernelINS_13Kernel_traitsI6__halfffffjLj2560ELj1ELj1ELj4ELj16ENS_18Kernel_traits_baseILj2560ES2_ffffjLj128EEEEELb0ELb0ELb1ELb0EEEvNS_9BwdParamsE
        .type           _ZN10layer_norm13ln_bwd_kernelINS_13Kernel_traitsI6__halfffffjLj2560ELj1ELj1ELj4ELj16ENS_18Kernel_traits_baseILj2560ES2_ffffjLj128EEEEELb0ELb0ELb1ELb0EEEvNS_9BwdParamsE,@function
        .size           _ZN10layer_norm13ln_bwd_kernelINS_13Kernel_traitsI6__halfffffjLj2560ELj1ELj1ELj4ELj16ENS_18Kernel_traits_baseILj2560ES2_ffffjLj128EEEEELb0ELb0ELb1ELb0EEEvNS_9BwdParamsE,(.L_x_10942 - _ZN10layer_norm13ln_bwd_kernelINS_13Kernel_traitsI6__halfffffjLj2560ELj1ELj1ELj4ELj16ENS_18Kernel_traits_baseILj2560ES2_ffffjLj128EEEEELb0ELb0ELb1ELb0EEEvNS_9BwdParamsE)
        .other          _ZN10layer_norm13ln_bwd_kernelINS_13Kernel_traitsI6__halfffffjLj2560ELj1ELj1ELj4ELj16ENS_18Kernel_traits_baseILj2560ES2_ffffjLj128EEEEELb0ELb0ELb1ELb0EEEvNS_9BwdParamsE,@"STO_CUDA_ENTRY STV_DEFAULT"
_ZN10layer_norm13ln_bwd_kernelINS_13Kernel_traitsI6__halfffffjLj2560ELj1ELj1ELj4ELj16ENS_18Kernel_traits_baseILj2560ES2_ffffjLj128EEEEELb0ELb0ELb1ELb0EEEvNS_9BwdParamsE:
.text._ZN10layer_norm13ln_bwd_kernelINS_13Kernel_traitsI6__halfffffjLj2560ELj1ELj1ELj4ELj16ENS_18Kernel_traits_baseILj2560ES2_ffffjLj128EEEEELb0ELb0ELb1ELb0EEEvNS_9BwdParamsE:
        /* <DEDUP_REMOVED lines=111> */
[----:B------:R-:W-:Y:S01]  /*06f0*/  MOV R4, UR9 ;  /* 0x0000000900047c02 */ /* 0x000fe20008000f00 */
[----:B------:R-:W3:Y:S01]  /*0700*/  LDCU.64 UR14, c[0x0][0x438] ;  /* 0x00008700ff0e77ac */ /* 0x000ee20008000a00 */
[----:B------:R-:W4:Y:S05]  /*0710*/  LDCU.64 UR6, c[0x0][0x478] ;  /* 0x00008f00ff0677ac */ /* 0x000f2a0008000a00 */
.L_x_9060:
        /* <DEDUP_REMOVED lines=50> */
[----:B------:R-:W-:Y:S02]  /*0a40*/  HADD2.F32 R15, -RZ, R104.H0_H0 ;  /* 0x20000068ff0f7230 */ /* 0x000fe40000004100 */
[----:B------:R-:W-:Y:S02]  /*0a50*/  HADD2.F32 R116, -RZ, R142.H1_H1 ;  /* 0x3000008eff747230 */ /* 0x000fe40000004100 */
[----:B--2---:R-:W-:-:S05]  /*0a60*/  @P0 IMAD.WIDE.U32 R126, R131, 0x10, R126 ;  /* 0x00000010837e0825 */ /* 0x004fca00078e007e */
[----:B------:R0:W5:Y:S01]  /*0a70*/  @P0 LDG.E.128 R64, desc[UR10][R126.64] ;  /* 0x0000000a7e400981 */ /* 0x000162000c1e1d00 */
[----:B------:R-:W-:Y:S02]  /*0a80*/  IADD3 R133, PT, PT, R133, 0x80, RZ ;  /* 0x0000008085857810 */ /* 0x000fe40007ffe0ff */
[----:B------:R-:W-:Y:S01]  /*0a90*/  IADD3 R131, PT, PT, R131, 0x80, RZ ;  /* 0x0000008083837810 */ /* 0x000fe20007ffe0ff */
[C---:B---3--:R-:W-:Y:S01]  /*0aa0*/  FADD.FTZ R10, -R132.reuse, R96 ;  /* 0x00000060840a7221 */ /* 0x048fe20000010100 */
[C---:B------:R-:W-:Y:S01]  /*0ab0*/  FADD.FTZ R18, -R132.reuse, R97 ;  /* 0x0000006184127221 */ /* 0x040fe20000010100 */
[----:B------:R-:W-:Y:S02]  /*0ac0*/  HADD2.F32 R96, -RZ, R142.H0_H0 ;  /* 0x2000008eff607230 */ /* 0x000fe40000004100 */
[----:B------:R-:W-:Y:S01]  /*0ad0*/  FADD.FTZ R98, -R132, R98 ;  /* 0x0000006284627221 */ /* 0x000fe20000010100 */
[C---:B-----5:R-:W-:Y:S01]  /*0ae0*/  FMUL.FTZ R3, R5.reuse, R10 ;  /* 0x0000000a05037220 */ /* 0x060fe20000410000 */
[----:B------:R-:W-:Y:S01]  /*0af0*/  FMUL.FTZ R18, R5, R18 ;  /* 0x0000001205127220 */ /* 0x000fe20000410000 */
[----:B------:R-:W-:-:S02]  /*0b00*/  HADD2.F32 R97, -RZ, R105.H0_H0 ;  /* 0x20000069ff617230 */ /* 0x000fc40000004100 */
[----:B------:R-:W-:Y:S01]  /*0b10*/  FADD.FTZ R128, -R132, R99 ;  /* 0x0000006384807221 */ /* 0x000fe20000010100 */
[----:B----4-:R-:W-:Y:S01]  /*0b20*/  FMUL.FTZ R10, R92, R15 ;  /* 0x0000000f5c0a7220 */ /* 0x010fe20000410000 */
[----:B------:R-:W-:Y:S01]  /*0b30*/  FADD.FTZ R44, R44, R92 ;  /* 0x0000005c2c2c7221 */ /* 0x000fe20000010000 */
[----:B------:R-:W-:Y:S01]  /*0b40*/  FFMA.FTZ R24, R92, R3, R24 ;  /* 0x000000035c187223 */ /* 0x000fe20000010018 */
[----:B------:R-:W-:Y:S01]  /*0b50*/  FMUL.FTZ R15, R93, R96 ;  /* 0x000000605d0f7220 */ /* 0x000fe20000410000 */
[----:B------:R-:W-:Y:S01]  /*0b60*/  FADD.FTZ R45, R45, R93 ;  /* 0x0000005d2d2d7221 */ /* 0x000fe20000010000 */
[----:B------:R-:W-:Y:S01]  /*0b70*/  FFMA.FTZ R25, R93, R18, R25 ;  /* 0x000000125d197223 */ /* 0x000fe20000010019 */
[----:B------:R-:W-:Y:S01]  /*0b80*/  FADD.FTZ R92, RZ, R10 ;  /* 0x0000000aff5c7221 */ /* 0x000fe20000010000 */
[----:B------:R-:W-:Y:S01]  /*0b90*/  FFMA.FTZ R93, R3, R10, RZ ;  /* 0x0000000a035d7223 */ /* 0x000fe200000100ff */
[----:B------:R-:W-:Y:S01]  /*0ba0*/  FMUL.FTZ R108, R94, R97 ;  /* 0x000000615e6c7220 */ /* 0x000fe20000410000 */
[----:B------:R-:W-:Y:S01]  /*0bb0*/  FMUL.FTZ R103, R5, R98 ;  /* 0x0000006205677220 */ /* 0x000fe20000410000 */
[----:B------:R-:W-:Y:S01]  /*0bc0*/  FADD.FTZ R97, R92, R15 ;  /* 0x0000000f5c617221 */ /* 0x000fe20000010000 */
[----:B------:R-:W-:Y:S01]  /*0bd0*/  FFMA.FTZ R92, R18, R15, R93 ;  /* 0x0000000f125c7223 */ /* 0x000fe2000001005d */
[----:B------:R-:W-:Y:S01]  /*0be0*/  FMUL.FTZ R116, R95, R116 ;  /* 0x000000745f747220 */ /* 0x000fe20000410000 */
[----:B0-----:R-:W-:Y:S01]  /*0bf0*/  FMUL.FTZ R126, R5, R128 ;  /* 0x00000080057e7220 */ /* 0x001fe20000410000 */
        /* <DEDUP_REMOVED lines=8> */
.L_x_9020:
[----:B----4-:R-:W-:Y:S05]  /*0c80*/  BSYNC.RECONVERGENT B1 ;  /* 0x0000000000017941 */ /* 0x010fea0003800200 */
.L_x_9019:
        /* <DEDUP_REMOVED lines=14> */
[----:B------:R-:W-:Y:S02]  /*0d70*/  IADD3 R133, PT, PT, R133, 0x80, RZ ;  /* 0x0000008085857810 */ /* 0x000fe40007ffe0ff */
        /* <DEDUP_REMOVED lines=32> */
.L_x_9022:
[----:B------:R-:W-:Y:S05]  /*0f80*/  BSYNC.RECONVERGENT B1 ;  /* 0x0000000000017941 */ /* 0x000fea0003800200 */
.L_x_9021:
        /* <DEDUP_REMOVED lines=47> */
.L_x_9024:
[----:B------:R-:W-:Y:S05]  /*1280*/  BSYNC.RECONVERGENT B1 ;  /* 0x0000000000017941 */ /* 0x000fea0003800200 */
.L_x_9023:
        /* <DEDUP_REMOVED lines=47> */
.L_x_9026:
[----:B------:R-:W-:Y:S05]  /*1580*/  BSYNC.RECONVERGENT B1 ;  /* 0x0000000000017941 */ /* 0x000fea0003800200 */
.L_x_9025:
        /* <DEDUP_REMOVED lines=12> */
[--C-:B------:R-:W-:Y:S02]  /*1650*/  HADD2.F32 R101, -RZ, R140.reuse.H0_H0 ;  /* 0x2000008cff657230 */ /* 0x100fe40000004100 */
[--C-:B------:R-:W-:Y:S02]  /*1660*/  HADD2.F32 R113, -RZ, R141.reuse.H0_H0 ;  /* 0x2000008dff717230 */ /* 0x100fe40000004100 */
[C---:B---3--:R-:W-:Y:S01]  /*1670*/  FADD.FTZ R102, -R132.reuse, R92 ;  /* 0x0000005c84667221 */ /* 0x048fe20000010100 */
[----:B------:R-:W-:Y:S02]  /*1680*/  HADD2.F32 R92, -RZ, R140.H1_H1 ;  /* 0x3000008cff5c7230 */ /* 0x000fe40000004100 */
[C---:B------:R-:W-:Y:S01]  /*1690*/  FADD.FTZ R106, -R132.reuse, R93 ;  /* 0x0000005d846a7221 */ /* 0x040fe20000010100 */
[C---:B------:R-:W-:Y:S01]  /*16a0*/  FADD.FTZ R94, -R132.reuse, R94 ;  /* 0x0000005e845e7221 */ /* 0x040fe20000010100 */
[C---:B-----5:R-:W-:Y:S01]  /*16b0*/  FMUL.FTZ R21, R5.reuse, R102 ;  /* 0x0000006605157220 */ /* 0x060fe20000410000 */
[----:B------:R-:W-:Y:S01]  /*16c0*/  FADD.FTZ R124, -R132, R95 ;  /* 0x0000005f847c7221 */ /* 0x000fe20000010100 */
[C---:B------:R-:W-:Y:S01]  /*16d0*/  FMUL.FTZ R106, R5.reuse, R106 ;  /* 0x0000006a056a7220 */ /* 0x040fe20000410000 */
[----:B------:R-:W-:Y:S01]  /*16e0*/  FMUL.FTZ R115, R5, R94 ;  /* 0x0000005e05737220 */ /* 0x000fe20000410000 */
[----:B----4-:R-:W-:Y:S01]  /*16f0*/  FMUL.FTZ R102, R96, R101 ;  /* 0x0000006560667220 */ /* 0x010fe20000410000 */
[----:B------:R-:W-:Y:S01]  /*1700*/  FMUL.FTZ R101, R97, R92 ;  /* 0x0000005c61657220 */ /* 0x000fe20000410000 */
        /* <DEDUP_REMOVED lines=21> */
.L_x_9018:
        /* <DEDUP_REMOVED lines=33> */
.L_x_9027:
[----:B----4-:R-:W-:Y:S05]  /*1a70*/  BSYNC.RECONVERGENT B0 ;  /* 0x0000000000007941 */ /* 0x010fea0003800200 */
.L_x_9017:
        /* <DEDUP_REMOVED lines=32> */
.L_x_9029:
[----:B------:R-:W-:Y:S05]  /*1c80*/  BSYNC.RECONVERGENT B0 ;  /* 0x0000000000007941 */ /* 0x000fea0003800200 */
.L_x_9028:
        /* <DEDUP_REMOVED lines=41> */
[-CC-:B------:R-:W-:Y:S01]  /*1f20*/  FFMA.FTZ R93, R3, R98.reuse, R99.reuse ;  /* 0x00000062035d7223 */ /* 0x180fe20000010063 */
[-CC-:B------:R-:W-:Y:S01]  /*1f30*/  FFMA.FTZ R94, R18, R98.reuse, R99.reuse ;  /* 0x00000062125e7223 */ /* 0x180fe20000010063 */
[-C--:B------:R-:W-:Y:S01]  /*1f40*/  FFMA.FTZ R95, R103, R98.reuse, R99 ;  /* 0x00000062675f7223 */ /* 0x080fe20000010063 */
[----:B------:R-:W-:Y:S01]  /*1f50*/  ISETP.GT.AND P1, PT, R2, RZ, PT ;  /* 0x000000ff0200720c */ /* 0x000fe20003f24270 */
        /* <DEDUP_REMOVED lines=8> */
[----:B------:R-:W-:-:S02]  /*1fe0*/  ISETP.GT.AND P0, PT, R0, RZ, PT ;  /* 0x000000ff0000720c */ /* 0x000fc40003f04270 */
[----:B------:R-:W-:Y:S01]  /*1ff0*/  FSEL R92, R92, RZ, P1 ;  /* 0x000000ff5c5c7208 */ /* 0x000fe20000800000 */
[----:B------:R-:W-:Y:S01]  /*2000*/  FMUL.FTZ R130, R5, R130 ;  /* 0x0000008205827220 */ /* 0x000fe20000410000 */
[----:B------:R-:W-:Y:S02]  /*2010*/  FSEL R94, R94, RZ, P1 ;  /* 0x000000ff5e5e7208 */ /* 0x000fe40000800000 */
[----:B------:R-:W-:Y:S01]  /*2020*/  FSEL R128, R128, RZ, P1 ;  /* 0x000000ff80807208 */ /* 0x000fe20000800000 */
[----:B------:R-:W-:Y:S01]  /*2030*/  FMUL.FTZ R93, R92, UR16 ;  /* 0x000000105c5d7c20 */ /* 0x000fe20008410000 */
[----:B------:R-:W-:Y:S01]  /*2040*/  FSEL R130, R130, RZ, P1 ;  /* 0x000000ff82827208 */ /* 0x000fe20000800000 */
[----:B------:R-:W-:Y:S02]  /*2050*/  FMUL.FTZ R94, R94, UR16 ;  /* 0x000000105e5e7c20 */ /* 0x000fe40008410000 */
[----:B------:R-:W-:Y:S01]  /*2060*/  FMUL.FTZ R95, R128, UR16 ;  /* 0x00000010805f7c20 */ /* 0x000fe20008410000 */
[----:B------:R-:W-:-:S02]  /*2070*/  SEL R84, R93, R84, P0 ;  /* 0x000000545d547207 */ /* 0x000fc40000000000 */
[----:B------:R-:W-:Y:S02]  /*2080*/  SEL R85, R94, R85, P0 ;  /* 0x000000555e557207 */ /* 0x000fe40000000000 */
[----:B------:R-:W-:Y:S01]  /*2090*/  SEL R86, R95, R86, P0 ;  /* 0x000000565f567207 */ /* 0x000fe20000000000 */
[----:B------:R-:W-:Y:S06]  /*20a0*/  @!P4 BRA `(.L_x_9034) ;  /* 0x000000040054c947 */ /* 0x000fec0003800000 */
[----:B------:R-:W-:Y:S01]  /*20b0*/  FMUL.FTZ R87, R130, UR16 ;  /* 0x0000001082577c20 */ /* 0x000fe20008410000 */
[----:B------:R-:W-:Y:S06]  /*20c0*/  BRA `(.L_x_9034) ;  /* 0x00000004004c7947 */ /* 0x000fec0003800000 */
.L_x_9033:
        /* <DEDUP_REMOVED lines=23> */
[----:B------:R-:W-:Y:S02]  /*2240*/  SEL R86, R93, R86, P0 ;  /* 0x000000565d567207 */ /* 0x000fe40000000000 */
[----:B------:R-:W-:Y:S01]  /*2250*/  MOV R91, R94 ;  /* 0x0000005e005b7202 */ /* 0x000fe20000000f00 */
[----:B------:R-:W-:Y:S06]  /*2260*/  @!P4 BRA `(.L_x_9034) ;  /* 0x0000000000e4c947 */ /* 0x000fec0003800000 */
[----:B------:R-:W-:Y:S01]  /*2270*/  FMUL.FTZ R87, R94, UR16 ;  /* 0x000000105e577c20 */ /* 0x000fe20008410000 */
[----:B------:R-:W-:Y:S06]  /*2280*/  BRA `(.L_x_9034) ;  /* 0x0000000000dc7947 */ /* 0x000fec0003800000 */
.L_x_9032:
[----:B------:R-:W-:Y:S01]  /*2290*/  UMOV UR4, UR6 ;  /* 0x0000000600047c82 */ /* 0x000fe20008000000 */
[----:B------:R-:W-:Y:S01]  /*22a0*/  UMOV UR5, UR7 ;  /* 0x0000000700057c82 */ /* 0x000fe20008000000 */
[----:B------:R-:W-:-:S04]  /*22b0*/  UISETP.NE.U32.AND UP0, UPT, UR4, URZ, UPT ;  /* 0x000000ff0400728c */ /* 0x000fc8000bf05070 */
[----:B------:R-:W-:-:S09]  /*22c0*/  UISETP.NE.AND.EX UP0, UPT, UR5, URZ, UPT, UP0 ;  /* 0x000000ff0500728c */ /* 0x000fd2000bf05300 */
[----:B------:R-:W-:Y:S05]  /*22d0*/  BRA.U UP0, `(.L_x_9035) ;  /* 0x0000000100687547 */ /* 0x000fea000b800000 */
        /* <DEDUP_REMOVED lines=12> */
[----:B------:R-:W-:Y:S01]  /*23a0*/  FMUL.FTZ R93, R92, UR16 ;  /* 0x000000105c5d7c20 */ /* 0x000fe20008410000 */
[----:B------:R-:W-:Y:S01]  /*23b0*/  ISETP.GT.AND P0, PT, R0, RZ, PT ;  /* 0x000000ff0000720c */ /* 0x000fe20003f04270 */
[----:B------:R-:W-:Y:S01]  /*23c0*/  FMUL.FTZ R92, R94, UR16 ;  /* 0x000000105e5c7c20 */ /* 0x000fe20008410000 */
[----:B------:R-:W-:-:S02]  /*23d0*/  FMUL.FTZ R95, R95, UR16 ;  /* 0x000000105f5f7c20 */ /* 0x000fc40008410000 */
[----:B------:R-:W-:Y:S02]  /*23e0*/  SEL R84, R93, R84, P0 ;  /* 0x000000545d547207 */ /* 0x000fe40000000000 */
[----:B------:R-:W-:Y:S02]  /*23f0*/  SEL R85, R92, R85, P0 ;  /* 0x000000555c557207 */ /* 0x000fe40000000000 */
[----:B------:R-:W-:Y:S01]  /*2400*/  SEL R86, R95, R86, P0 ;  /* 0x000000565f567207 */ /* 0x000fe20000000000 */
[----:B------:R-:W-:Y:S06]  /*2410*/  @!P4 BRA `(.L_x_9034) ;  /* 0x000000000078c947 */ /* 0x000fec0003800000 */
[----:B------:R-:W-:Y:S01]  /*2420*/  @P3 FFMA.FTZ R93, R126, R98, R99 ;  /* 0x000000627e5d3223 */ /* 0x000fe20000010063 */
[----:B------:R-:W-:-:S03]  /*2430*/  MOV R87, R67 ;  /* 0x0000004300577202 */ /* 0x000fc60000000f00 */
[----:B------:R-:W-:-:S04]  /*2440*/  @P3 FADD.FTZ R92, R116, -R93 ;  /* 0x8000005d745c3221 */ /* 0x000fc80000010000 */
[----:B------:R-:W-:-:S04]  /*2450*/  @P3 FFMA.FTZ R87, R5, R92, R67 ;  /* 0x0000005c05573223 */ /* 0x000fc80000010043 */
[----:B------:R-:W-:Y:S01]  /*2460*/  FMUL.FTZ R87, R87, UR16 ;  /* 0x0000001057577c20 */ /* 0x000fe20008410000 */
[----:B------:R-:W-:Y:S06]  /*2470*/  BRA `(.L_x_9034) ;  /* 0x0000000000607947 */ /* 0x000fec0003800000 */
.L_x_9035:
[-CC-:B------:R-:W-:Y:S01]  /*2480*/  @P3 FFMA.FTZ R91, R3, R98.reuse, R99.reuse ;  /* 0x00000062035b3223 */ /* 0x180fe20000010063 */
[-CC-:B------:R-:W-:Y:S01]  /*2490*/  @P3 FFMA.FTZ R90, R18, R98.reuse, R99.reuse ;  /* 0x00000062125a3223 */ /* 0x180fe20000010063 */
[-CC-:B------:R-:W-:Y:S01]  /*24a0*/  @P3 FFMA.FTZ R93, R103, R98.reuse, R99.reuse ;  /* 0x00000062675d3223 */ /* 0x180fe20000010063 */
[----:B------:R-:W-:Y:S01]  /*24b0*/  @P3 FFMA.FTZ R95, R126, R98, R99 ;  /* 0x000000627e5f3223 */ /* 0x000fe20000010063 */
        /* <DEDUP_REMOVED lines=9> */
[----:B------:R-:W-:Y:S01]  /*2550*/  @P3 FADD.FTZ R94, R116, -R95 ;  /* 0x8000005f745e3221 */ /* 0x000fe20000010000 */
[----:B------:R-:W-:Y:S01]  /*2560*/  MOV R91, R67 ;  /* 0x00000043005b7202 */ /* 0x000fe20000000f00 */
[----:B------:R-:W-:Y:S01]  /*2570*/  FMUL.FTZ R92, R89, UR16 ;  /* 0x00000010595c7c20 */ /* 0x000fe20008410000 */
[----:B------:R-:W-:Y:S01]  /*2580*/  FMUL.FTZ R93, R90, UR16 ;  /* 0x000000105a5d7c20 */ /* 0x000fe20008410000 */
[----:B------:R-:W-:Y:S01]  /*2590*/  FMUL.FTZ R95, R88, UR16 ;  /* 0x00000010585f7c20 */ /* 0x000fe20008410000 */
[----:B------:R-:W-:Y:S01]  /*25a0*/  ISETP.GT.AND P0, PT, R0, RZ, PT ;  /* 0x000000ff0000720c */ /* 0x000fe20003f04270 */
[----:B------:R-:W-:-:S03]  /*25b0*/  @P3 FFMA.FTZ R91, R5, R94, R67 ;  /* 0x0000005e055b3223 */ /* 0x000fc60000010043 */
[----:B------:R-:W-:Y:S01]  /*25c0*/  SEL R86, R93, R86, P0 ;  /* 0x000000565d567207 */ /* 0x000fe20000000000 */
[----:B------:R-:W-:Y:S01]  /*25d0*/  @P4 FMUL.FTZ R87, R91, UR16 ;  /* 0x000000105b574c20 */ /* 0x000fe20008410000 */
[----:B------:R-:W-:Y:S02]  /*25e0*/  SEL R85, R92, R85, P0 ;  /* 0x000000555c557207 */ /* 0x000fe40000000000 */
[----:B------:R-:W-:-:S07]  /*25f0*/  SEL R84, R95, R84, P0 ;  /* 0x000000545f547207 */ /* 0x000fce0000000000 */
.L_x_9034:
[----:B------:R-:W-:Y:S01]  /*2600*/  ISETP.NE.U32.AND P0, PT, RZ, UR4, PT ;  /* 0x00000004ff007c0c */ /* 0x000fe2000bf05070 */
[----:B------:R-:W0:Y:S03]  /*2610*/  @P4 LDC.64 R92, c[0x0][0x468] ;  /* 0x00011a00ff5c4b82 */ /* 0x000e260000000a00 */
[----:B------:R-:W-:-:S13]  /*2620*/  ISETP.NE.AND.EX P0, PT, RZ, UR5, PT, P0 ;  /* 0x00000005ff007c0c */ /* 0x000fda000bf05300 */
[----:B------:R-:W1:Y:S01]  /*2630*/  @P0 LDC.64 R94, c[0x0][0x478] ;  /* 0x00011e00ff5e0b82 */ /* 0x000e620000000a00 */
[C---:B0-----:R-:W-:Y:S01]  /*2640*/  @P4 IMAD.WIDE.U32 R92, R97.reuse, 0x10, R92 ;  /* 0x00000010615c4825 */ /* 0x041fe200078e005c */
[----:B------:R-:W-:-:S03]  /*2650*/  IADD3 R97, PT, PT, R97, 0x80, RZ ;  /* 0x0000008061617810 */ /* 0x000fc60007ffe0ff */
[C---:B-1----:R-:W-:Y:S01]  /*2660*/  @P0 IMAD.WIDE.U32 R94, R125.reuse, 0x10, R94 ;  /* 0x000000107d5e0825 */ /* 0x042fe200078e005e */
[----:B------:R-:W-:-:S04]  /*2670*/  IADD3 R125, PT, PT, R125, 0x80, RZ ;  /* 0x000000807d7d7810 */ /* 0x000fc80007ffe0ff */
[----:B------:R0:W-:Y:S04]  /*2680*/  @P0 STG.E.128 desc[UR10][R94.64], R88 ;  /* 0x000000585e000986 */ /* 0x0001e8000c101d0a */
[----:B------:R0:W-:Y:S02]  /*2690*/  @P4 STG.E.128 desc[UR10][R92.64], R84 ;  /* 0x000000545c004986 */ /* 0x0001e4000c101d0a */
.L_x_9031:
[----:B------:R-:W-:Y:S05]  /*26a0*/  BSYNC.RECONVERGENT B0 ;  /* 0x0000000000007941 */ /* 0x000fea0003800200 */
.L_x_9030:
        /* <DEDUP_REMOVED lines=22> */
[----:B------:R-:W-:Y:S01]  /*2810*/  @P3 FFMA.FTZ R92, R118, R98, R99 ;  /* 0x00000062765c3223 */ /* 0x000fe20000010063 */
[----:B------:R-:W-:Y:S01]  /*2820*/  FMUL.FTZ R95, R88, UR16 ;  /* 0x00000010585f7c20 */ /* 0x000fe20008410000 */
[----:B------:R-:W-:Y:S01]  /*2830*/  FMUL.FTZ R94, R89, UR16 ;  /* 0x00000010595e7c20 */ /* 0x000fe20008410000 */
[----:B------:R-:W-:Y:S01]  /*2840*/  FMUL.FTZ R93, R90, UR16 ;  /* 0x000000105a5d7c20 */ /* 0x000fe20008410000 */
[----:B------:R-:W-:Y:S01]  /*2850*/  ISETP.GT.AND P2, PT, R0, RZ, PT ;  /* 0x000000ff0000720c */ /* 0x000fe20003f44270 */
[----:B------:R-:W-:Y:S01]  /*2860*/  @P3 FADD.FTZ R92, R117, -R92 ;  /* 0x8000005c755c3221 */ /* 0x000fe20000010000 */
[----:B------:R-:W-:-:S02]  /*2870*/  MOV R91, R71 ;  /* 0x00000047005b7202 */ /* 0x000fc40000000f00 */
[----:B------:R-:W-:Y:S01]  /*2880*/  SEL R86, R93, R86, P2 ;  /* 0x000000565d567207 */ /* 0x000fe20001000000 */
[----:B------:R-:W-:Y:S01]  /*2890*/  @P3 FFMA.FTZ R91, R5, R92, R71 ;  /* 0x0000005c055b3223 */ /* 0x000fe20000010047 */
[----:B------:R-:W-:Y:S02]  /*28a0*/  SEL R85, R94, R85, P2 ;  /* 0x000000555e557207 */ /* 0x000fe40001000000 */
[----:B------:R-:W-:Y:S01]  /*28b0*/  SEL R84, R95, R84, P2 ;  /* 0x000000545f547207 */ /* 0x000fe20001000000 */
[----:B------:R-:W-:Y:S06]  /*28c0*/  @!P4 BRA `(.L_x_9040) ;  /* 0x000000040054c947 */ /* 0x000fec0003800000 */
[----:B------:R-:W-:Y:S01]  /*28d0*/  FMUL.FTZ R87, R91, UR16 ;  /* 0x000000105b577c20 */ /* 0x000fe20008410000 */
[----:B------:R-:W-:Y:S06]  /*28e0*/  BRA `(.L_x_9040) ;  /* 0x00000004004c7947 */ /* 0x000fec0003800000 */
.L_x_9039:
        /* <DEDUP_REMOVED lines=26> */
.L_x_9038:
        /* <DEDUP_REMOVED lines=32> */
.L_x_9041:
        /* <DEDUP_REMOVED lines=21> */
[----:B------:R-:W-:Y:S01]  /*2de0*/  SEL R84, R93, R84, P2 ;  /* 0x000000545d547207 */ /* 0x000fe20001000000 */
[----:B------:R-:W-:Y:S01]  /*2df0*/  @P4 FMUL.FTZ R87, R130, UR16 ;  /* 0x0000001082574c20 */ /* 0x000fe20008410000 */
[----:B------:R-:W-:-:S02]  /*2e00*/  SEL R85, R94, R85, P2 ;  /* 0x000000555e557207 */ /* 0x000fc40001000000 */
[----:B------:R-:W-:-:S07]  /*2e10*/  SEL R86, R95, R86, P2 ;  /* 0x000000565f567207 */ /* 0x000fce0001000000 */
.L_x_9040:
[----:B------:R-:W0:Y:S08]  /*2e20*/  @P1 LDC.64 R94, c[0x0][0x478] ;  /* 0x00011e00ff5e1b82 */ /* 0x000e300000000a00 */
[----:B------:R-:W1:Y:S01]  /*2e30*/  @P4 LDC.64 R92, c[0x0][0x468] ;  /* 0x00011a00ff5c4b82 */ /* 0x000e620000000a00 */
[C---:B0-----:R-:W-:Y:S01]  /*2e40*/  @P1 IMAD.WIDE.U32 R94, R125.reuse, 0x10, R94 ;  /* 0x000000107d5e1825 */ /* 0x041fe200078e005e */
[----:B------:R-:W-:-:S04]  /*2e50*/  IADD3 R125, PT, PT, R125, 0x80, RZ ;  /* 0x000000807d7d7810 */ /* 0x000fc80007ffe0ff */
[----:B------:R2:W-:Y:S01]  /*2e60*/  @P1 STG.E.128 desc[UR10][R94.64], R88 ;  /* 0x000000585e001986 */ /* 0x0005e2000c101d0a */
[C---:B-1----:R-:W-:Y:S01]  /*2e70*/  @P4 IMAD.WIDE.U32 R92, R97.reuse, 0x10, R92 ;  /* 0x00000010615c4825 */ /* 0x042fe200078e005c */
[----:B------:R-:W-:-:S04]  /*2e80*/  IADD3 R97, PT, PT, R97, 0x80, RZ ;  /* 0x0000008061617810 */ /* 0x000fc80007ffe0ff */
[----:B------:R2:W-:Y:S03]  /*2e90*/  @P4 STG.E.128 desc[UR10][R92.64], R84 ;  /* 0x000000545c004986 */ /* 0x0005e6000c101d0a */
.L_x_9037:
[----:B------:R-:W-:Y:S05]  /*2ea0*/  BSYNC.RECONVERGENT B0 ;  /* 0x0000000000007941 */ /* 0x000fea0003800200 */
.L_x_9036:
        /* <DEDUP_REMOVED lines=10> */
[-CC-:B0-2---:R-:W-:Y:S01]  /*2f50*/  @P3 FFMA.FTZ R91, R11, R98.reuse, R99.reuse ;  /* 0x000000620b5b3223 */ /* 0x185fe20000010063 */
        /* <DEDUP_REMOVED lines=25> */
.L_x_9045:
        /* <DEDUP_REMOVED lines=26> */
.L_x_9044:
[----:B0-2---:R-:W0:Y:S02]  /*3290*/  LDC.64 R92, c[0x0][0x478] ;  /* 0x00011e00ff5c7b82 */ /* 0x005e240000000a00 */
[----:B0-----:R-:W-:-:S04]  /*32a0*/  ISETP.NE.U32.AND P2, PT, R92, RZ, PT ;  /* 0x000000ff5c00720c */ /* 0x001fc80003f45070 */
[----:B------:R-:W-:-:S13]  /*32b0*/  ISETP.NE.AND.EX P2, PT, R93, RZ, PT, P2 ;  /* 0x000000ff5d00720c */ /* 0x000fda0003f45320 */
[----:B------:R-:W-:Y:S05]  /*32c0*/  @!P2 BRA `(.L_x_9047) ;  /* 0x00000000006ca947 */ /* 0x000fea0003800000 */
[-CC-:B------:R-:W-:Y:S01]  /*32d0*/  FFMA.FTZ R90, R22, R98.reuse, R99.reuse ;  /* 0x00000062165a7223 */ /* 0x180fe20000010063 */
[-CC-:B------:R-:W-:Y:S01]  /*32e0*/  FFMA.FTZ R89, R11, R98.reuse, R99.reuse ;  /* 0x000000620b597223 */ /* 0x180fe20000010063 */
[----:B------:R-:W-:Y:S01]  /*32f0*/  FFMA.FTZ R91, R109, R98, R99 ;  /* 0x000000626d5b7223 */ /* 0x000fe20000010063 */
[----:B------:R-:W-:Y:S01]  /*3300*/  ISETP.GT.AND P5, PT, R2, RZ, PT ;  /* 0x000000ff0200720c */ /* 0x000fe20003fa4270 */
[----:B------:R-:W-:Y:S01]  /*3310*/  FADD.FTZ R90, R19, -R90 ;  /* 0x8000005a135a7221 */ /* 0x000fe20000010000 */
[----:B------:R-:W-:Y:S01]  /*3320*/  FADD.FTZ R88, R14, -R89 ;  /* 0x800000590e587221 */ /* 0x000fe20000010000 */
[----:B------:R-:W-:Y:S01]  /*3330*/  FADD.FTZ R92, R112, -R91 ;  /* 0x8000005b705c7221 */ /* 0x000fe20000010000 */
[----:B------:R-:W-:Y:S01]  /*3340*/  ISETP.GT.AND P6, PT, R0, RZ, PT ;  /* 0x000000ff0000720c */ /* 0x000fe20003fc4270 */
[C---:B------:R-:W-:Y:S01]  /*3350*/  FMUL.FTZ R89, R5.reuse, R90 ;  /* 0x0000005a05597220 */ /* 0x040fe20000410000 */
[C---:B------:R-:W-:Y:S01]  /*3360*/  FMUL.FTZ R88, R5.reuse, R88 ;  /* 0x0000005805587220 */ /* 0x040fe20000410000 */
[----:B------:R-:W-:-:S03]  /*3370*/  FMUL.FTZ R90, R5, R92 ;  /* 0x0000005c055a7220 */ /* 0x000fc60000410000 */
[----:B------:R-:W-:Y:S02]  /*3380*/  FSEL R89, R89, RZ, P5 ;  /* 0x000000ff59597208 */ /* 0x000fe40002800000 */
[----:B------:R-:W-:Y:S02]  /*3390*/  FSEL R88, R88, RZ, P5 ;  /* 0x000000ff58587208 */ /* 0x000fe40002800000 */
[----:B------:R-:W-:Y:S01]  /*33a0*/  FSEL R90, R90, RZ, P5 ;  /* 0x000000ff5a5a7208 */ /* 0x000fe20002800000 */
[----:B------:R-:W-:Y:S02]  /*33b0*/  FMUL.FTZ R92, R89, UR16 ;  /* 0x00000010595c7c20 */ /* 0x000fe40008410000 */
[----:B------:R-:W-:Y:S02]  /*33c0*/  FMUL.FTZ R91, R88, UR16 ;  /* 0x00000010585b7c20 */ /* 0x000fe40008410000 */
[----:B------:R-:W-:Y:S01]  /*33d0*/  FMUL.FTZ R93, R90, UR16 ;  /* 0x000000105a5d7c20 */ /* 0x000fe20008410000 */
[----:B------:R-:W-:Y:S01]  /*33e0*/  SEL R85, R92, R85, P6 ;  /* 0x000000555c557207 */ /* 0x000fe20003000000 */
[----:B------:R-:W-:Y:S01]  /*33f0*/  FFMA.FTZ R92, R120, R98, R99 ;  /* 0x00000062785c7223 */ /* 0x000fe20000010063 */
[----:B------:R-:W-:-:S02]  /*3400*/  SEL R84, R91, R84, P6 ;  /* 0x000000545b547207 */ /* 0x000fc40003000000 */
[----:B------:R-:W-:Y:S01]  /*3410*/  SEL R86, R93, R86, P6 ;  /* 0x000000565d567207 */ /* 0x000fe20003000000 */
[----:B------:R-:W-:-:S04]  /*3420*/  FADD.FTZ R92, R119, -R92 ;  /* 0x8000005c775c7221 */ /* 0x000fc80000010000 */
[----:B------:R-:W-:-:S05]  /*3430*/  FMUL.FTZ R91, R5, R92 ;  /* 0x0000005c055b7220 */ /* 0x000fca0000410000 */
[----:B------:R-:W-:Y:S01]  /*3440*/  FSEL R91, R91, RZ, P5 ;  /* 0x000000ff5b5b7208 */ /* 0x000fe20002800000 */
[----:B------:R-:W-:Y:S06]  /*3450*/  @!P4 BRA `(.L_x_9046) ;  /* 0x00000000006cc947 */ /* 0x000fec0003800000 */
[----:B------:R-:W-:Y:S01]  /*3460*/  FMUL.FTZ R87, R91, UR16 ;  /* 0x000000105b577c20 */ /* 0x000fe20008410000 */
[----:B------:R-:W-:Y:S06]  /*3470*/  BRA `(.L_x_9046) ;  /* 0x0000000000647947 */ /* 0x000fec0003800000 */
.L_x_9047:
        /* <DEDUP_REMOVED lines=11> */
[----:B------:R-:W-:-:S02]  /*3530*/  FADD.FTZ R130, R119, -R130 ;  /* 0x8000008277827221 */ /* 0x000fc40000010000 */
[----:B------:R-:W-:Y:S02]  /*3540*/  FSEL R92, R92, RZ, P5 ;  /* 0x000000ff5c5c7208 */ /* 0x000fe40002800000 */
[----:B------:R-:W-:Y:S01]  /*3550*/  FMUL.FTZ R130, R5, R130 ;  /* 0x0000008205827220 */ /* 0x000fe20000410000 */
[----:B------:R-:W-:Y:S02]  /*3560*/  FSEL R94, R94, RZ, P5 ;  /* 0x000000ff5e5e7208 */ /* 0x000fe40002800000 */
[----:B------:R-:W-:Y:S01]  /*3570*/  FSEL R128, R128, RZ, P5 ;  /* 0x000000ff80807208 */ /* 0x000fe20002800000 */
[----:B------:R-:W-:Y:S01]  /*3580*/  FMUL.FTZ R93, R92, UR16 ;  /* 0x000000105c5d7c20 */ /* 0x000fe20008410000 */
[----:B------:R-:W-:Y:S01]  /*3590*/  FSEL R130, R130, RZ, P5 ;  /* 0x000000ff82827208 */ /* 0x000fe20002800000 */
[----:B------:R-:W-:Y:S01]  /*35a0*/  FMUL.FTZ R94, R94, UR16 ;  /* 0x000000105e5e7c20 */ /* 0x000fe20008410000 */
[----:B------:R-:W-:Y:S01]  /*35b0*/  ISETP.GT.AND P5, PT, R0, RZ, PT ;  /* 0x000000ff0000720c */ /* 0x000fe20003fa4270 */
[----:B------:R-:W-:-:S02]  /*35c0*/  FMUL.FTZ R95, R128, UR16 ;  /* 0x00000010805f7c20 */ /* 0x000fc40008410000 */
[----:B------:R-:W-:Y:S01]  /*35d0*/  @P4 FMUL.FTZ R87, R130, UR16 ;  /* 0x0000001082574c20 */ /* 0x000fe20008410000 */
[----:B------:R-:W-:Y:S02]  /*35e0*/  SEL R84, R93, R84, P5 ;  /* 0x000000545d547207 */ /* 0x000fe40002800000 */
[----:B------:R-:W-:Y:S02]  /*35f0*/  SEL R85, R94, R85, P5 ;  /* 0x000000555e557207 */ /* 0x000fe40002800000 */
[----:B------:R-:W-:-:S07]  /*3600*/  SEL R86, R95, R86, P5 ;  /* 0x000000565f567207 */ /* 0x000fce0002800000 */
.L_x_9046:
        /* <DEDUP_REMOVED lines=8> */
.L_x_9043:
[----:B------:R-:W-:Y:S05]  /*3690*/  BSYNC.RECONVERGENT B0 ;  /* 0x0000000000007941 */ /* 0x000fea0003800200 */
.L_x_9042:
        /* <DEDUP_REMOVED lines=10> */
[-CC-:B0-23--:R-:W-:Y:S01]  /*3740*/  @P3 FFMA.FTZ R92, R100, R98.reuse, R99.reuse ;  /* 0x00000062645c3223 */ /* 0x18dfe20000010063 */
[-CC-:B------:R-:W-:Y:S01]  /*3750*/  @P3 FFMA.FTZ R93, R111, R98.reuse, R99.reuse ;  /* 0x000000626f5d3223 */ /* 0x180fe20000010063 */
[----:B------:R-:W-:Y:S01]  /*3760*/  MOV R89, R77 ;  /* 0x0000004d00597202 */ /* 0x000fe20000000f00 */
[----:B------:R-:W-:Y:S01]  /*3770*/  @P3 FFMA.FTZ R91, R13, R98, R99 ;  /* 0x000000620d5b3223 */ /* 0x000fe20000010063 */
[----:B------:R-:W-:Y:S01]  /*3780*/  @P3 FADD.FTZ R92, R23, -R92 ;  /* 0x8000005c175c3221 */ /* 0x000fe20000010000 */
[----:B------:R-:W-:Y:S01]  /*3790*/  @P3 FADD.FTZ R93, R114, -R93 ;  /* 0x8000005d725d3221 */ /* 0x000fe20000010000 */
[----:B------:R-:W-:Y:S01]  /*37a0*/  ISETP.GT.AND P6, PT, R0, RZ, PT ;  /* 0x000000ff0000720c */ /* 0x000fe20003fc4270 */
[----:B------:R-:W-:Y:S01]  /*37b0*/  @P3 FADD.FTZ R91, R16, -R91 ;  /* 0x8000005b105b3221 */ /* 0x000fe20000010000 */
[C---:B------:R-:W-:Y:S01]  /*37c0*/  @P3 FFMA.FTZ R89, R5.reuse, R92, R77 ;  /* 0x0000005c05593223 */ /* 0x040fe2000001004d */
[----:B------:R-:W-:Y:S01]  /*37d0*/  MOV R90, R78 ;  /* 0x0000004e005a7202 */ /* 0x000fe20000000f00 */
[----:B------:R-:W-:Y:S01]  /*37e0*/  @P3 FFMA.FTZ R90, R5, R93, R78 ;  /* 0x0000005d055a3223 */ /* 0x000fe2000001004e */
[----:B------:R-:W-:Y:S01]  /*37f0*/  MOV R88, R76 ;  /* 0x0000004c00587202 */ /* 0x000fe20000000f00 */
[----:B------:R-:W-:Y:S01]  /*3800*/  FMUL.FTZ R92, R89, UR16 ;  /* 0x00000010595c7c20 */ /* 0x000fe20008410000 */
[----:B------:R-:W-:Y:S01]  /*3810*/  @P3 FFMA.FTZ R88, R5, R91, R76 ;  /* 0x0000005b05583223 */ /* 0x000fe2000001004c */
[----:B------:R-:W-:-:S03]  /*3820*/  FMUL.FTZ R91, R90, UR16 ;  /* 0x000000105a5b7c20 */ /* 0x000fc60008410000 */
[----:B------:R-:W-:Y:S01]  /*3830*/  SEL R85, R92, R85, P6 ;  /* 0x000000555c557207 */ /* 0x000fe20003000000 */
[----:B------:R-:W-:Y:S01]  /*3840*/  @P3 FFMA.FTZ R92, R122, R98, R99 ;  /* 0x000000627a5c3223 */ /* 0x000fe20000010063 */
[----:B------:R-:W-:Y:S01]  /*3850*/  FMUL.FTZ R93, R88, UR16 ;  /* 0x00000010585d7c20 */ /* 0x000fe20008410000 */
[----:B------:R-:W-:Y:S02]  /*3860*/  SEL R86, R91, R86, P6 ;  /* 0x000000565b567207 */ /* 0x000fe40003000000 */
[----:B------:R-:W-:Y:S01]  /*3870*/  @P3 FADD.FTZ R92, R121, -R92 ;  /* 0x8000005c795c3221 */ /* 0x000fe20000010000 */
[----:B------:R-:W-:Y:S02]  /*3880*/  MOV R91, R79 ;  /* 0x0000004f005b7202 */ /* 0x000fe40000000f00 */
[----:B------:R-:W-:Y:S01]  /*3890*/  SEL R84, R93, R84, P6 ;  /* 0x000000545d547207 */ /* 0x000fe20003000000 */
[----:B------:R-:W-:Y:S01]  /*38a0*/  @P3 FFMA.FTZ R91, R5, R92, R79 ;  /* 0x0000005c055b3223 */ /* 0x000fe2000001004f */
[----:B------:R-:W-:Y:S06]  /*38b0*/  @!P4 BRA `(.L_x_9052) ;  /* 0x000000040054c947 */ /* 0x000fec0003800000 */
[----:B------:R-:W-:Y:S01]  /*38c0*/  FMUL.FTZ R87, R91, UR16 ;  /* 0x000000105b577c20 */ /* 0x000fe20008410000 */
[----:B------:R-:W-:Y:S06]  /*38d0*/  BRA `(.L_x_9052) ;  /* 0x00000004004c7947 */ /* 0x000fec0003800000 */
.L_x_9051:
[-CC-:B0-23--:R-:W-:Y:S01]  /*38e0*/  @P3 FFMA.FTZ R93, R13, R98.reuse, R99.reuse ;  /* 0x000000620d5d3223 */ /* 0x18dfe20000010063 */
        /* <DEDUP_REMOVED lines=25> */
.L_x_9050:
[----:B0-23--:R-:W0:Y:S02]  /*3a80*/  LDC.64 R92, c[0x0][0x478] ;  /* 0x00011e00ff5c7b82 */ /* 0x00de240000000a00 */
        /* <DEDUP_REMOVED lines=15> */
[----:B------:R-:W-:-:S03]  /*3b80*/  FMUL.FTZ R91, R5, R94 ;  /* 0x0000005e055b7220 */ /* 0x000fc60000410000 */
[----:B------:R-:W-:Y:S02]  /*3b90*/  FSEL R88, R88, RZ, P6 ;  /* 0x000000ff58587208 */ /* 0x000fe40003000000 */
[----:B------:R-:W-:Y:S02]  /*3ba0*/  FSEL R89, R89, RZ, P6 ;  /* 0x000000ff59597208 */ /* 0x000fe40003000000 */
[----:B------:R-:W-:Y:S02]  /*3bb0*/  FSEL R90, R90, RZ, P6 ;  /* 0x000000ff5a5a7208 */ /* 0x000fe40003000000 */
[----:B------:R-:W-:Y:S01]  /*3bc0*/  FSEL R94, R91, RZ, P6 ;  /* 0x000000ff5b5e7208 */ /* 0x000fe20003000000 */
[----:B------:R-:W-:Y:S01]  /*3bd0*/  FMUL.FTZ R91, R88, UR16 ;  /* 0x00000010585b7c20 */ /* 0x000fe20008410000 */
[----:B------:R-:W-:Y:S01]  /*3be0*/  FMUL.FTZ R92, R89, UR16 ;  /* 0x00000010595c7c20 */ /* 0x000fe20008410000 */
[----:B------:R-:W-:Y:S01]  /*3bf0*/  FMUL.FTZ R93, R90, UR16 ;  /* 0x000000105a5d7c20 */ /* 0x000fe20008410000 */
[----:B------:R-:W-:-:S04]  /*3c00*/  ISETP.GT.AND P6, PT, R0, RZ, PT ;  /* 0x000000ff0000720c */ /* 0x000fc80003fc4270 */
[----:B------:R-:W-:Y:S02]  /*3c10*/  SEL R84, R91, R84, P6 ;  /* 0x000000545b547207 */ /* 0x000fe40003000000 */
[----:B------:R-:W-:Y:S02]  /*3c20*/  SEL R85, R92, R85, P6 ;  /* 0x000000555c557207 */ /* 0x000fe40003000000 */
[----:B------:R-:W-:Y:S02]  /*3c30*/  SEL R86, R93, R86, P6 ;  /* 0x000000565d567207 */ /* 0x000fe40003000000 */
[----:B------:R-:W-:Y:S01]  /*3c40*/  MOV R91, R94 ;  /* 0x0000005e005b7202 */ /* 0x000fe20000000f00 */
[----:B------:R-:W-:Y:S06]  /*3c50*/  @!P4 BRA `(.L_x_9052) ;  /* 0x00000000006cc947 */ /* 0x000fec0003800000 */
[----:B------:R-:W-:Y:S01]  /*3c60*/  FMUL.FTZ R87, R94, UR16 ;  /* 0x000000105e577c20 */ /* 0x000fe20008410000 */
[----:B------:R-:W-:Y:S06]  /*3c70*/  BRA `(.L_x_9052) ;  /* 0x0000000000647947 */ /* 0x000fec0003800000 */
.L_x_9053:
        /* <DEDUP_REMOVED lines=15> */
[----:B------:R-:W-:Y:S01]  /*3d70*/  FSEL R128, R128, RZ, P6 ;  /* 0x000000ff80807208 */ /* 0x000fe20003000000 */
[----:B------:R-:W-:Y:S01]  /*3d80*/  FMUL.FTZ R93, R92, UR16 ;  /* 0x000000105c5d7c20 */ /* 0x000fe20008410000 */
[----:B------:R-:W-:Y:S01]  /*3d90*/  FSEL R130, R130, RZ, P6 ;  /* 0x000000ff82827208 */ /* 0x000fe20003000000 */
[----:B------:R-:W-:Y:S01]  /*3da0*/  FMUL.FTZ R94, R94, UR16 ;  /* 0x000000105e5e7c20 */ /* 0x000fe20008410000 */
[----:B------:R-:W-:Y:S01]  /*3db0*/  ISETP.GT.AND P6, PT, R0, RZ, PT ;  /* 0x000000ff0000720c */ /* 0x000fe20003fc4270 */
[----:B------:R-:W-:Y:S02]  /*3dc0*/  FMUL.FTZ R95, R128, UR16 ;  /* 0x00000010805f7c20 */ /* 0x000fe40008410000 */
[----:B------:R-:W-:Y:S01]  /*3dd0*/  @P4 FMUL.FTZ R87, R130, UR16 ;  /* 0x0000001082574c20 */ /* 0x000fe20008410000 */
[----:B------:R-:W-:-:S02]  /*3de0*/  SEL R84, R93, R84, P6 ;  /* 0x000000545d547207 */ /* 0x000fc40003000000 */
[----:B------:R-:W-:Y:S02]  /*3df0*/  SEL R85, R94, R85, P6 ;  /* 0x000000555e557207 */ /* 0x000fe40003000000 */
[----:B------:R-:W-:-:S07]  /*3e00*/  SEL R86, R95, R86, P6 ;  /* 0x000000565f567207 */ /* 0x000fce0003000000 */
.L_x_9052:
        /* <DEDUP_REMOVED lines=8> */
.L_x_9049:
[----:B------:R-:W-:Y:S05]  /*3e90*/  BSYNC.RECONVERGENT B0 ;  /* 0x0000000000007941 */ /* 0x000fea0003800200 */
.L_x_9048:
        /* <DEDUP_REMOVED lines=11> */
[-CC-:B0-234-:R-:W-:Y:S01]  /*3f50*/  @P3 FFMA.FTZ R94, R124, R98.reuse, R99.reuse ;  /* 0x000000627c5e3223 */ /* 0x19dfe20000010063 */
        /* <DEDUP_REMOVED lines=8> */
[----:B------:R-:W-:Y:S01]  /*3fe0*/  @P3 FADD.FTZ R94, R123, -R94 ;  /* 0x8000005e7b5e3221 */ /* 0x000fe20000010000 */
[----:B------:R-:W-:Y:S01]  /*3ff0*/  MOV R90, R82 ;  /* 0x00000052005a7202 */ /* 0x000fe20000000f00 */
[C---:B------:R-:W-:Y:S01]  /*4000*/  @P3 FFMA.FTZ R88, R5.reuse, R91, R80 ;  /* 0x0000005b05583223 */ /* 0x040fe20000010050 */
[C---:B------:R-:W-:Y:S01]  /*4010*/  @P3 FFMA.FTZ R90, R5.reuse, R98, R82 ;  /* 0x00000062055a3223 */ /* 0x040fe20000010052 */
[C---:B------:R-:W-:Y:S01]  /*4020*/  @P3 FFMA.FTZ R89, R5.reuse, R2, R81 ;  /* 0x0000000205593223 */ /* 0x040fe20000010051 */
[----:B------:R-:W-:Y:S01]  /*4030*/  MOV R92, R83 ;  /* 0x00000053005c7202 */ /* 0x000fe20000000f00 */
[----:B------:R-:W-:Y:S01]  /*4040*/  @P3 FFMA.FTZ R92, R5, R94, R83 ;  /* 0x0000005e055c3223 */ /* 0x000fe20000010053 */
        /* <DEDUP_REMOVED lines=11> */
.L_x_9057:
[-CC-:B0-234-:R-:W-:Y:S01]  /*4100*/  @P3 FFMA.FTZ R93, R21, R98.reuse, R99.reuse ;  /* 0x00000062155d3223 */ /* 0x19dfe20000010063 */
        /* <DEDUP_REMOVED lines=25> */
.L_x_9056:
[----:B0-234-:R-:W0:Y:S02]  /*42a0*/  LDC.64 R92, c[0x0][0x478] ;  /* 0x00011e00ff5c7b82 */ /* 0x01de240000000a00 */
        /* <DEDUP_REMOVED lines=31> */
.L_x_9059:
        /* <DEDUP_REMOVED lines=25> */
.L_x_9058:
[----:B------:R-:W0:Y:S08]  /*4630*/  @P5 LDC.64 R94, c[0x0][0x478] ;  /* 0x00011e00ff5e5b82 */ /* 0x000e300000000a00 */
[----:B------:R-:W1:Y:S01]  /*4640*/  @P4 LDC.64 R92, c[0x0][0x468] ;  /* 0x00011a00ff5c4b82 */ /* 0x000e620000000a00 */
[----:B0-----:R-:W-:-:S05]  /*4650*/  @P5 IMAD.WIDE.U32 R94, R125, 0x10, R94 ;  /* 0x000000107d5e5825 */ /* 0x001fca00078e005e */
[----:B------:R0:W-:Y:S01]  /*4660*/  @P5 STG.E.128 desc[UR10][R94.64], R88 ;  /* 0x000000585e005986 */ /* 0x0001e2000c101d0a */
[----:B-1----:R-:W-:-:S05]  /*4670*/  @P4 IMAD.WIDE.U32 R92, R97, 0x10, R92 ;  /* 0x00000010615c4825 */ /* 0x002fca00078e005c */
[----:B------:R0:W-:Y:S02]  /*4680*/  @P4 STG.E.128 desc[UR10][R92.64], R84 ;  /* 0x000000545c004986 */ /* 0x0001e4000c101d0a */
.L_x_9055:
[----:B------:R-:W-:Y:S05]  /*4690*/  BSYNC.RECONVERGENT B0 ;  /* 0x0000000000007941 */ /* 0x000fea0003800200 */
.L_x_9054:
[----:B0-234-:R-:W0:Y:S01]  /*46a0*/  LDC.64 R92, c[0x0][0x380] ;  /* 0x0000e000ff5c7b82 */ /* 0x01de220000000a00 */
[----:B------:R-:W-:Y:S01]  /*46b0*/  UPLOP3.LUT UP1, UPT, UPT, UPT, UP1, 0x40, 0x4 ;  /* 0x000000000004789c */ /* 0x000fe20003f2e810 */
[----:B0-----:R-:W-:-:S04]  /*46c0*/  IADD3 R4, PT, PT, R4, R92, RZ ;  /* 0x0000005c04047210 */ /* 0x001fc80007ffe0ff */
[----:B------:R-:W-:-:S13]  /*46d0*/  ISETP.GE.AND P3, PT, R4, R93, PT ;  /* 0x0000005d0400720c */ /* 0x000fda0003f66270 */
[----:B------:R-:W-:Y:S05]  /*46e0*/  @!P3 BRA `(.L_x_9060) ;  /* 0xffffffc0000cb947 */ /* 0x000fea000383ffff */
.L_x_9016:
[----:B------:R-:W0:Y:S01]  /*46f0*/  LDC.64 R2, c[0x0][0x440] ;  /* 0x00011000ff027b82 */ /* 0x000e220000000a00 */
[----:B------:R-:W-:Y:S01]  /*4700*/  ISETP.NE.AND P4, PT, R96, RZ, PT ;  /* 0x000000ff6000720c */ /* 0x000fe20003f85270 */
[----:B------:R-:W-:Y:S01]  /*4710*/  IMAD R9, R7, UR9, RZ ;  /* 0x0000000907097c24 */ /* 0x000fe2000f8e02ff */
[----:B------:R-:W-:-:S04]  /*4720*/  ISETP.NE.AND P3, PT, R127, RZ, PT ;  /* 0x000000ff7f00720c */ /* 0x000fc80003f65270 */
[----:B-----5:R-:W-:Y:S01]  /*4730*/  LEA.HI R19, R9, R8, RZ, 0x1e ;  /* 0x0000000809137211 */ /* 0x020fe200078ff0ff */
        /* <DEDUP_REMOVED lines=35> */
.L_x_9061:
        /* <DEDUP_REMOVED lines=9> */
.L_x_10942:


//--------------------- .text._ZN10layer_norm13ln_bwd_kernelINS_13Kernel_traitsI6__halfffffjLj2560ELj1ELj1ELj4ELj16ENS_18Kernel_traits_baseILj2560ES2_ffffjLj128EEEEELb0ELb0ELb1ELb1EEEvNS_9BwdParamsE --------------------------
	.section	.text._ZN10layer_norm13ln_bwd_kernelINS_13Kernel_traitsI6__halfffffjLj2560ELj1ELj1ELj4ELj16ENS_18Kernel_traits_baseILj2560ES2_ffffjLj128EEEEELb0ELb0ELb1ELb1EEEvNS_9BwdParamsE,"ax",@progbits
	.align	128
        .global         _ZN10layer_norm13ln_bwd_kernelINS_13Kernel_traitsI6__halfffffjLj2560ELj1ELj1ELj4ELj16ENS_18Kernel_traits_baseILj2560ES2_ffffjLj128EEEEELb0ELb0ELb1ELb1EEEvNS_9BwdParamsE
        .type           _ZN10layer_norm13ln_bwd_kernelINS_13Kernel_traitsI6__halfffffjLj2560ELj1ELj1ELj4ELj16ENS_18Kernel_traits_baseILj2560ES2_ffffjLj128EEEEELb0ELb0ELb1ELb1EEEvNS_9BwdParamsE,@function
        .size           _ZN10layer_norm13ln_bwd_kernelINS_13Kernel_traitsI6__halfffffjLj2560ELj1ELj1ELj4ELj16ENS_18Kernel_traits_baseILj2560ES2_ffffjLj128EEEEELb0ELb0ELb1ELb1EEEvNS_9BwdParamsE,(.L_x_10943 - _ZN10layer_norm13ln_bwd_kernelINS_13Kernel_traitsI6__halfffffjLj2560ELj1ELj1ELj4ELj16ENS_18Kernel_traits_baseILj2560ES2_ffffjLj128EEEEELb0ELb0ELb1ELb1EEEvNS_9BwdParamsE)
        .other          _ZN10layer_norm13ln_bwd_kernelINS_13Kernel_traitsI6__halfffffjLj2560ELj1ELj1ELj4ELj16ENS_18Kernel_traits_baseILj2560ES2_ffffjLj128EEEEELb0ELb0ELb1ELb1EEEvNS_9BwdParamsE,@"STO_CUDA_ENTRY STV_DEFAULT"
_ZN10layer_norm13ln_bwd_kernelINS_13Kernel_traitsI6__halfffffjLj2560ELj1ELj1ELj4ELj16ENS_18Kernel_traits_baseILj2560ES2_ffffjLj128EEEEELb0ELb0ELb1ELb1EEEvNS_9BwdParamsE:
.text._ZN10layer_norm13ln_bwd_kernelINS_13Kernel_traitsI6__halfffffjLj2560ELj1ELj1ELj4ELj16ENS_18Kernel_traits_baseILj2560ES2_ffffjLj128EEEEELb0ELb0ELb1ELb1EEEvNS_9BwdParamsE:
        /* <DEDUP_REMOVED lines=43> */
[----:B------:R-:W-:Y:S02]  /*02b0*/  SHF.R.U32.HI R0, RZ, 0x10, R127 ;  /* 0x00000010ff007819 */ /* 0x000fe4000001167f */
[--C-:B-----5:R-:W-:Y:S02]  /*02c0*/  SHF.R.U64 R137, R124, 0x10, R125.reuse ;  /* 0x000000107c897819 */ /* 0x120fe4000000127d */
[----:B------:R-:W-:Y:S02]  /*02d0*/  PRMT R136, R136, 0x5410, R0 ;  /* 0x0000541088887816 */ /* 0x000fe40000000000 */
[----:B------:R-:W-:Y:S02]  /*02e0*/  SHF.R.U32.HI R0, RZ, 0x10, R125 ;  /* 0x00000010ff007819 */ /* 0x000fe4000001167d */
[----:B---3--:R-:W-:Y:S02]  /*02f0*/  SHF.R.U64 R138, R118, 0x10, R119 ;  /* 0x00000010768a7819 */ /* 0x008fe40000001277 */
[----:B------:R-:W-:-:S02]  /*0300*/  PRMT R137, R137, 0x5410, R0 ;  /* 0x0000541089897816 */ /* 0x000fc40000000000 */
[----:B------:R-:W-:Y:S02]  /*0310*/  SHF.R.U32.HI R0, RZ, 0x10, R119 ;  /* 0x00000010ff007819 */ /* 0x000fe40000011677 */
[--C-:B----4-:R-:W-:Y:S02]  /*0320*/  SHF.R.U64 R139, R116, 0x10, R117.reuse ;  /* 0x00000010748b7819 */ /* 0x110fe40000001275 */
[----:B------:R-:W-:Y:S02]  /*0330*/  PRMT R138, R138, 0x5410, R0 ;  /* 0x000054108a8a7816 */ /* 0x000fe40000000000 */
[----:B0-----:R-:W-:Y:S02]  /*0340*/  SHF.R.U32.HI R2, RZ, 0x10, R117 ;  /* 0x00000010ff027819 */ /* 0x001fe40000011675 */
[--C-:B------:R-:W-:Y:S02]  /*0350*/  SHF.R.U64 R140, R114, 0x10, R115.reuse ;  /* 0x00000010728c7819 */ /* 0x100fe40000001273 */
[----:B------:R-:W-:-:S02]  /*0360*/  SHF.R.U32.HI R0, RZ, 0x10, R115 ;  /* 0x00000010ff007819 */ /* 0x000fc40000011673 */
[----:B------:R-:W-:Y:S02]  /*0370*/  PRMT R139, R139, 0x5410, R2 ;  /* 0x000054108b8b7816 */ /* 0x000fe40000000002 */
[----:B------:R-:W-:Y:S02]  /*0380*/  PRMT R140, R140, 0x5410, R0 ;  /* 0x000054108c8c7816 */ /* 0x000fe40000000000 */
[----:B-1----:R-:W-:-:S07]  /*0390*/  MOV R2, UR16 ;  /* 0x0000001000027c02 */ /* 0x002fce0008000f00 */
.L_x_9087:
        /* <DEDUP_REMOVED lines=19> */
[----:B------:R-:W-:Y:S02]  /*04d0*/  LEA.HI R3, R3, R0, RZ, 0x2 ;  /* 0x0000000003037211 */ /* 0x000fe400078f10ff */
[----:B------:R-:W-:Y:S02]  /*04e0*/  SHF.R.S32.HI R0, RZ, 0x1f, R5 ;  /* 0x0000001fff007819 */ /* 0x000fe40000011405 */
[----:B------:R-:W-:Y:S01]  /*04f0*/  LEA.HI.SX32 R3, R3, R4, 0x1e ;  /* 0x0000000403037211 */ /* 0x000fe200078ff2ff */
[----:B------:R-:W2:Y:S01]  /*0500*/  LDC.64 R10, c[0x0][0x428] ;  /* 0x00010a00ff0a7b82 */ /* 0x000ea20000000a00 */
[----:B------:R-:W-:-:S02]  /*0510*/  LEA.HI R5, R0, R5, RZ, 0x2 ;  /* 0x0000000500057211 */ /* 0x000fc400078f10ff */
[----:B0-----:R-:W-:-:S04]  /*0520*/  LEA R18, P0, R2, R18, 0x2 ;  /* 0x0000001202127211 */ /* 0x001fc800078010ff */
[----:B------:R-:W-:Y:S02]  /*0530*/  LEA.HI.X R19, R2, R19, R6, 0x2, P0 ;  /* 0x0000001302137211 */ /* 0x000fe400000f1406 */
[----:B------:R-:W-:Y:S01]  /*0540*/  LEA.HI.SX32 R109, R5, R4, 0x1e ;  /* 0x00000004056d7211 */ /* 0x000fe200078ff2ff */
[C---:B-1----:R-:W-:Y:S02]  /*0550*/  IMAD.WIDE.U32 R132, R3.reuse, 0x10, R104 ;  /* 0x0000001003847825 */ /* 0x042fe400078e0068 */
[----:B------:R-:W3:Y:S01]  /*0560*/  LDG.E R141, desc[UR14][R18.64] ;  /* 0x0000000e128d7981 */ /* 0x000ee2000c1e1900 */
[----:B------:R-:W-:-:S03]  /*0570*/  IADD3 R5, PT, PT, R3, 0x80, RZ ;  /* 0x0000008003057810 */ /* 0x000fc60007ffe0ff */
[----:B------:R-:W4:Y:S01]  /*0580*/  LDG.E.128 R132, desc[UR14][R132.64] ;  /* 0x0000000e84847981 */ /* 0x000f22000c1e1d00 */
[C---:B--2---:R-:W-:Y:S01]  /*0590*/  IMAD.WIDE.U32 R12, R109.reuse, 0x10, R10 ;  /* 0x000000106d0c7825 */ /* 0x044fe200078e000a */
[----:B------:R-:W-:-:S03]  /*05a0*/  IADD3 R17, PT, PT, R109, 0x80, RZ ;  /* 0x000000806d117810 */ /* 0x000fc60007ffe0ff */
[----:B------:R-:W-:Y:S02]  /*05b0*/  IMAD.WIDE.U32 R120, R5, 0x10, R104 ;  /* 0x0000001005787825 */ /* 0x000fe400078e0068 */
[----:B------:R-:W2:Y:S01]  /*05c0*/  LDG.E.128 R12, desc[UR14][R12.64] ;  /* 0x0000000e0c0c7981 */ /* 0x000ea2000c1e1d00 */
[----:B------:R-:W-:Y:S01]  /*05d0*/  IADD3 R9, PT, PT, R3, 0x100, RZ ;  /* 0x0000010003097810 */ /* 0x000fe20007ffe0ff */
[----:B------:R-:W-:Y:S02]  /*05e0*/  IMAD.WIDE.U32 R16, R17, 0x10, R10 ;  /* 0x0000001011107825 */ /* 0x000fe400078e000a */
[----:B------:R-:W2:Y:S01]  /*05f0*/  LDG.E.128 R120, desc[UR14][R120.64] ;  /* 0x0000000e78787981 */ /* 0x000ea2000c1e1d00 */
[----:B------:R-:W-:Y:S01]  /*0600*/  IADD3 R129, PT, PT, R3, 0x180, RZ ;  /* 0x0000018003817810 */ /* 0x000fe20007ffe0ff */
[--C-:B------:R-:W-:Y:S02]  /*0610*/  IMAD.WIDE.U32 R88, R9, 0x10, R104.reuse ;  /* 0x0000001009587825 */ /* 0x100fe400078e0068 */
[----:B------:R-:W2:Y:S01]  /*0620*/  LDG.E.128 R16, desc[UR14][R16.64] ;  /* 0x0000000e10107981 */ /* 0x000ea2000c1e1d00 */
[----:B------:R-:W-:Y:S01]  /*0630*/  IADD3 R93, PT, PT, R109, 0x100, RZ ;  /* 0x000001006d5d7810 */ /* 0x000fe20007ffe0ff */
[----:B------:R-:W-:Y:S01]  /*0640*/  IMAD.WIDE.U32 R96, R129, 0x10, R104 ;  /* 0x0000001081607825 */ /* 0x000fe200078e0068 */
[----:B------:R-:W-:Y:S01]  /*0650*/  IADD3 R101, PT, PT, R109, 0x180, RZ ;  /* 0x000001806d657810 */ /* 0x000fe20007ffe0ff */
[----:B------:R-:W2:Y:S02]  /*0660*/  LDG.E.128 R88, desc[UR14][R88.64] ;  /* 0x0000000e58587981 */ /* 0x000ea4000c1e1d00 */
[----:B------:R-:W-:-:S02]  /*0670*/  IMAD.WIDE.U32 R92, R93, 0x10, R10 ;  /* 0x000000105d5c7825 */ /* 0x000fc400078e000a */
[----:B------:R-:W2:Y:S02]  /*0680*/  LDG.E.128 R96, desc[UR14][R96.64] ;  /* 0x0000000e60607981 */ /* 0x000ea4000c1e1d00 */
[----:B------:R-:W-:Y:S02]  /*0690*/  IMAD.WIDE.U32 R100, R101, 0x10, R10 ;  /* 0x0000001065647825 */ /* 0x000fe400078e000a */
[----:B------:R-:W2:Y:S04]  /*06a0*/  LDG.E.128 R92, desc[UR14][R92.64] ;  /* 0x0000000e5c5c7981 */ /* 0x000ea8000c1e1d00 */
[----:B------:R-:W2:Y:S01]  /*06b0*/  LDG.E.128 R100, desc[UR14][R100.64] ;  /* 0x0000000e64647981 */ /* 0x000ea2000c1e1d00 */
[----:B------:R-:W-:Y:S01]  /*06c0*/  IADD3 R147, PT, PT, R3, 0x200, RZ ;  /* 0x0000020003937810 */ /* 0x000fe20007ffe0ff */
[----:B------:R-:W-:-:S02]  /*06d0*/  UMOV UR6, UR8 ;  /* 0x0000000800067c82 */ /* 0x000fc40008000000 */
[----:B------:R-:W-:Y:S01]  /*06e0*/  UISETP.NE.U32.AND UP0, UPT, UR6, URZ, UPT ;  /* 0x000000ff0600728c */ /* 0x000fe2000bf05070 */
[----:B------:R-:W-:Y:S01]  /*06f0*/  IADD3 R109, PT, PT, R109, 0x200, RZ ;  /* 0x000002006d6d7810 */ /* 0x000fe20007ffe0ff */
[----:B------:R-:W-:Y:S01]  /*0700*/  UMOV UR7, UR9 ;  /* 0x0000000900077c82 */ /* 0x000fe20008000000 */
[----:B------:R-:W-:Y:S01]  /*0710*/  IMAD.WIDE.U32 R104, R147, 0x10, R104 ;  /* 0x0000001093687825 */ /* 0x000fe200078e0068 */
[----:B------:R-:W-:-:S03]  /*0720*/  UISETP.NE.AND.EX UP0, UPT, UR7, URZ, UPT, UP0 ;  /* 0x000000ff0700728c */ /* 0x000fc6000bf05300 */
[----:B------:R-:W-:Y:S02]  /*0730*/  IMAD.WIDE.U32 R108, R109, 0x10, R10 ;  /* 0x000000106d6c7825 */ /* 0x000fe400078e000a */
[----:B------:R-:W2:Y:S01]  /*0740*/  LDG.E.128 R104, desc[UR14][R104.64] ;  /* 0x0000000e68687981 */ /* 0x000ea2000c1e1d00 */
[----:B------:R-:W-:-:S03]  /*0750*/  PLOP3.LUT P0, PT, PT, PT, UP0, 0x80, 0x8 ;  /* 0x000000000008781c */ /* 0x000fc60003f0f008 */
[----:B------:R-:W2:Y:S10]  /*0760*/  LDG.E.128 R108, desc[UR14][R108.64] ;  /* 0x0000000e6c6c7981 */ /* 0x000eb4000c1e1d00 */
[----:B------:R-:W0:Y:S08]  /*0770*/  @P0 LDC.64 R144, c[0x0][0x438] ;  /* 0x00010e00ff900b82 */ /* 0x000e300000000a00 */
[----:B------:R-:W1:Y:S08]  /*0780*/  @P0 LDC.64 R10, c[0x0][0x438] ;  /* 0x00010e00ff0a0b82 */ /* 0x000e700000000a00 */
[----:B------:R-:W1:Y:S01]  /*0790*/  @P0 LDC.64 R112, c[0x0][0x438] ;  /* 0x00010e00ff700b82 */ /* 0x000e620000000a00 */
[----:B0-----:R-:W-:-:S07]  /*07a0*/  @P0 IMAD.WIDE.U32 R144, R5, 0x10, R144 ;  /* 0x0000001005900825 */ /* 0x001fce00078e0090 */
[----:B------:R-:W0:Y:S01]  /*07b0*/  @P0 LDC.64 R142, c[0x0][0x438] ;  /* 0x00010e00ff8e0b82 */ /* 0x000e220000000a00 */
[----:B------:R-:W5:Y:S07]  /*07c0*/  @P0 LDG.E.128 R32, desc[UR14][R144.64] ;  /* 0x0000000e90200981 */ /* 0x000f6e000c1e1d00 */
[----:B------:R-:W0:Y:S01]  /*07d0*/  @P0 LDC.64 R130, c[0x0][0x438] ;  /* 0x00010e00ff820b82 */ /* 0x000e220000000a00 */
[----:B------:R-:W-:Y:S01]  /*07e0*/  ISETP.NE.AND P1, PT, RZ, UR17, PT ;  /* 0x00000011ff007c0c */ /* 0x000fe2000bf25270 */
[----:B-1----:R-:W-:-:S04]  /*07f0*/  @P0 IMAD.WIDE.U32 R10, R3, 0x10, R10 ;  /* 0x00000010030a0825 */ /* 0x002fc800078e000a */
[----:B------:R-:W-:Y:S01]  /*0800*/  HADD2.F32 R5, -RZ, R114.H0_H0 ;  /* 0x20000072ff057230 */ /* 0x000fe20000004100 */
[----:B------:R1:W5:Y:S01]  /*0810*/  @P0 LDG.E.128 R36, desc[UR14][R10.64] ;  /* 0x0000000e0a240981 */ /* 0x000362000c1e1d00 */
[----:B------:R-:W-:-:S05]  /*0820*/  @P0 IMAD.WIDE.U32 R112, R147, 0x10, R112 ;  /* 0x0000001093700825 */ /* 0x000fca00078e0070 */
[----:B------:R0:W5:Y:S01]  /*0830*/  @P0 LDG.E.128 R20, desc[UR14][R112.64] ;  /* 0x0000000e70140981 */ /* 0x000162000c1e1d00 */
[----:B-1----:R-:W-:Y:S02]  /*0840*/  HADD2.F32 R10, -RZ, R140.H0_H0 ;  /* 0x2000008cff0a7230 */ /* 0x002fe40000004100 */
[----:B------:R-:W-:Y:S02]  /*0850*/  HADD2.F32 R11, -RZ, R115.H0_H0 ;  /* 0x20000073ff0b7230 */ /* 0x000fe40000004100 */
[----:B0-----:R-:W-:-:S04]  /*0860*/  @P0 IMAD.WIDE.U32 R142, R9, 0x10, R142 ;  /* 0x00000010098e0825 */ /* 0x001fc800078e008e */
[----:B------:R-:W-:Y:S01]  /*0870*/  HADD2.F32 R112, -RZ, R140.H1_H1 ;  /* 0x3000008cff707230 */ /* 0x000fe20000004100 */
[----:B------:R-:W5:Y:S01]  /*0880*/  @P0 LDG.E.128 R28, desc[UR14][R142.64] ;  /* 0x0000000e8e1c0981 */ /* 0x000f62000c1e1d00 */
[----:B------:R-:W-:-:S05]  /*0890*/  @P0 IMAD.WIDE.U32 R130, R129, 0x10, R130 ;  /* 0x0000001081820825 */ /* 0x000fca00078e0082 */
[----:B------:R0:W5:Y:S01]  /*08a0*/  @P0 LDG.E.128 R24, desc[UR14][R130.64] ;  /* 0x0000000e82180981 */ /* 0x000162000c1e1d00 */
[----:B---3--:R-:W-:-:S05]  /*08b0*/  FSEL R141, R141, RZ, !P1 ;  /* 0x000000ff8d8d7208 */ /* 0x008fca0004800000 */
[C---:B----4-:R-:W-:Y:S01]  /*08c0*/  FADD.FTZ R132, -R141.reuse, R132 ;  /* 0x000000848d847221 */ /* 0x050fe20000010100 */
[C---:B------:R-:W-:Y:S01]  /*08d0*/  FADD.FTZ R6, -R141.reuse, R133 ;  /* 0x000000858d067221 */ /* 0x040fe20000010100 */
[C---:B------:R-:W-:Y:S01]  /*08e0*/  FADD.FTZ R146, -R141.reuse, R135 ;  /* 0x000000878d927221 */ /* 0x040fe20000010100 */
[----:B------:R-:W-:Y:S01]  /*08f0*/  FADD.FTZ R134, -R141, R134 ;  /* 0x000000868d867221 */ /* 0x000fe20000010100 */
[C---:B-----5:R-:W-:Y:S01]  /*0900*/  FMUL.FTZ R3, R7.reuse, R132 ;  /* 0x0000008407037220 */ /* 0x060fe20000410000 */
[----:B------:R-:W-:Y:S01]  /*0910*/  FMUL.FTZ R6, R7, R6 ;  /* 0x0000000607067220 */ /* 0x000fe20000410000 */
[----:B--2---:R-:W-:Y:S01]  /*0920*/  FMUL.FTZ R0, R12, R5 ;  /* 0x000000050c007220 */ /* 0x004fe20000410000 */
[----:B------:R-:W-:Y:S01]  /*0930*/  FMUL.FTZ R5, R13, R10 ;  /* 0x0000000a0d057220 */ /* 0x000fe20000410000 */
[C---:B------:R-:W-:Y:S01]  /*0940*/  FMUL.FTZ R10, R7.reuse, R146 ;  /* 0x00000092070a7220 */ /* 0x040fe20000410000 */
[----:B------:R-:W-:Y:S01]  /*0950*/  FMUL.FTZ R9, R7, R134 ;  /* 0x0000008607097220 */ /* 0x000fe20000410000 */
[----:B------:R-:W-:Y:S01]  /*0960*/  FADD.FTZ R120, -R141, R120 ;  /* 0x000000788d787221 */ /* 0x000fe20000010100 */
        /* <DEDUP_REMOVED lines=12> */
[C---:B------:R-:W-:Y:S01]  /*0a30*/  FADD.FTZ R14, -R141.reuse, R121 ;  /* 0x000000798d0e7221 */ /* 0x040fe20000010100 */
[----:B------:R-:W-:Y:S02]  /*0a40*/  HADD2.F32 R112, -RZ, R139.H0_H0 ;  /* 0x2000008bff707230 */ /* 0x000fe40000004100 */
[----:B0-----:R-:W-:Y:S01]  /*0a50*/  FADD.FTZ R130, -R141, R123 ;  /* 0x0000007b8d827221 */ /* 0x001fe20000010100 */
[----:B------:R-:W-:Y:S01]  /*0a60*/  FMUL.FTZ R13, R16, R13 ;  /* 0x0000000d100d7220 */ /* 0x000fe20000410000 */
[----:B------:R-:W-:Y:S01]  /*0a70*/  FADD.FTZ R56, R56, R16 ;  /* 0x0000001038387221 */ /* 0x000fe20000010000 */
[----:B------:R-:W-:Y:S01]  /*0a80*/  FFMA.FTZ R76, R16, R15, R76 ;  /* 0x0000000f104c7223 */ /* 0x000fe2000001004c */
[----:B------:R-:W-:Y:S01]  /*0a90*/  FMUL.FTZ R16, R7, R14 ;  /* 0x0000000e07107220 */ /* 0x000fe20000410000 */
[----:B------:R-:W-:-:S02]  /*0aa0*/  HADD2.F32 R121, -RZ, R117.H0_H0 ;  /* 0x20000075ff797230 */ /* 0x000fc40000004100 */
[----:B------:R-:W-:Y:S01]  /*0ab0*/  FMUL.FTZ R14, R17, R112 ;  /* 0x00000070110e7220 */ /* 0x000fe20000410000 */
[----:B------:R-:W-:Y:S02]  /*0ac0*/  HADD2.F32 R120, -RZ, R139.H1_H1 ;  /* 0x3000008bff787230 */ /* 0x000fe40000004100 */
[----:B------:R-:W-:Y:S01]  /*0ad0*/  FMUL.FTZ R112, R7, R130 ;  /* 0x0000008207707220 */ /* 0x000fe20000410000 */
[C---:B------:R-:W-:Y:S01]  /*0ae0*/  FADD.FTZ R122, -R141.reuse, R122 ;  /* 0x0000007a8d7a7221 */ /* 0x040fe20000010100 */
[----:B------:R-:W-:Y:S01]  /*0af0*/  FADD.FTZ R88, -R141, R88 ;  /* 0x000000588d587221 */ /* 0x000fe20000010100 */
[----:B------:R-:W-:Y:S01]  /*0b00*/  FADD.FTZ R57, R57, R17 ;  /* 0x0000001139397221 */ /* 0x000fe20000010000 */
[----:B------:R-:W-:Y:S01]  /*0b10*/  FFMA.FTZ R77, R17, R16, R77 ;  /* 0x00000010114d7223 */ /* 0x000fe2000001004d */
[----:B------:R-:W-:Y:S01]  /*0b20*/  FMUL.FTZ R17, R18, R121 ;  /* 0x0000007912117220 */ /* 0x000fe20000410000 */
[----:B------:R-:W-:Y:S01]  /*0b30*/  FMUL.FTZ R121, R19, R120 ;  /* 0x0000007813797220 */ /* 0x000fe20000410000 */
[----:B------:R-:W-:Y:S01]  /*0b40*/  FADD.FTZ R59, R59, R19 ;  /* 0x000000133b3b7221 */ /* 0x000fe20000010000 */
[----:B------:R-:W-:Y:S01]  /*0b50*/  FFMA.FTZ R79, R19, R112, R79 ;  /* 0x00000070134f7223 */ /* 0x000fe2000001004f */
[----:B------:R-:W-:Y:S01]  /*0b60*/  FMUL.FTZ R113, R7, R122 ;  /* 0x0000007a07717220 */ /* 0x000fe20000410000 */
[----:B------:R-:W-:Y:S01]  /*0b70*/  FADD.FTZ R90, -R141, R90 ;  /* 0x0000005a8d5a7221 */ /* 0x000fe20000010100 */
[----:B------:R-:W-:Y:S01]  /*0b80*/  FMUL.FTZ R19, R7, R88 ;  /* 0x0000005807137220 */ /* 0x000fe20000410000 */
[----:B------:R-:W-:-:S02]  /*0b90*/  HADD2.F32 R123, -RZ, R118.H0_H0 ;  /* 0x20000076ff7b7230 */ /* 0x000fc40000004100 */
[C---:B------:R-:W-:Y:S01]  /*0ba0*/  FADD.FTZ R122, -R141.reuse, R89 ;  /* 0x000000598d7a7221 */ /* 0x040fe20000010100 */
[----:B------:R-:W-:Y:S02]  /*0bb0*/  HADD2.F32 R88, -RZ, R138.H1_H1 ;  /* 0x3000008aff587230 */ /* 0x000fe40000004100 */
[----:B------:R-:W-:Y:S01]  /*0bc0*/  FADD.FTZ R96, -R141, R96 ;  /* 0x000000608d607221 */ /* 0x000fe20000010100 */
[----:B------:R-:W-:Y:S02]  /*0bd0*/  HADD2.F32 R89, -RZ, R124.H0_H0 ;  /* 0x2000007cff597230 */ /* 0x000fe40000004100 */
[----:B------:R-:W-:Y:S01]  /*0be0*/  FMUL.FTZ R129, R7, R90 ;  /* 0x0000005a07817220 */ /* 0x000fe20000410000 */
[----:B------:R-:W-:Y:S01]  /*0bf0*/  FADD.FTZ R58, R58, R18 ;  /* 0x000000123a3a7221 */ /* 0x000fe20000010000 */
[----:B------:R-:W-:Y:S01]  /*0c00*/  FFMA.FTZ R78, R18, R113, R78 ;  /* 0x00000071124e7223 */ /* 0x000fe2000001004e */
[----:B------:R-:W-:Y:S01]  /*0c10*/  FADD.FTZ R90, -R141, R97 ;  /* 0x000000618d5a7221 */ /* 0x000fe20000010100 */
[----:B------:R-:W-:Y:S01]  /*0c20*/  FMUL.FTZ R18, R92, R123 ;  /* 0x0000007b5c127220 */ /* 0x000fe20000410000 */
[----:B------:R-:W-:Y:S01]  /*0c30*/  FMUL.FTZ R131, R95, R88 ;  /* 0x000000585f837220 */ /* 0x000fe20000410000 */
[----:B------:R-:W-:Y:S01]  /*0c40*/  FMUL.FTZ R97, R7, R96 ;  /* 0x0000006007617220 */ /* 0x000fe20000410000 */
[----:B------:R-:W-:-:S02]  /*0c50*/  HADD2.F32 R123, -RZ, R119.H0_H0 ;  /* 0x20000077ff7b7230 */ /* 0x000fc40000004100 */
[----:B------:R-:W-:Y:S01]  /*0c60*/  FMUL.FTZ R96, R100, R89 ;  /* 0x0000005964607220 */ /* 0x000fe20000410000 */
[----:B------:R-:W-:Y:S01]  /*0c70*/  FADD.FTZ R88, RZ, R0 ;  /* 0x00000000ff587221 */ /* 0x000fe20000010000 */
[----:B------:R-:W-:Y:S01]  /*0c80*/  FFMA.FTZ R89, R3, R0, RZ ;  /* 0x0000000003597223 */ /* 0x000fe200000100ff */
[C---:B------:R-:W-:Y:S01]  /*0c90*/  FADD.FTZ R130, -R141.reuse, R91 ;  /* 0x0000005b8d827221 */ /* 0x040fe20000010100 */
[----:B------:R-:W-:Y:S01]  /*0ca0*/  FMUL.FTZ R123, R94, R123 ;  /* 0x0000007b5e7b7220 */ /* 0x000fe20000410000 */
[----:B------:R-:W-:Y:S01]  /*0cb0*/  FADD.FTZ R91, R88, R5 ;  /* 0x00000005585b7221 */ /* 0x000fe20000010000 */
[----:B------:R-:W-:Y:S01]  /*0cc0*/  FADD.FTZ R54, R54, R94 ;  /* 0x0000005e36367221 */ /* 0x000fe20000010000 */
[----:B------:R-:W-:Y:S01]  /*0cd0*/  FFMA.FTZ R74, R94, R129, R74 ;  /* 0x000000815e4a7223 */ /* 0x000fe2000001004a */
        /* <DEDUP_REMOVED lines=19> */
[----:B------:R-:W-:Y:S01]  /*0e10*/  FADD.FTZ R91, R88, R121 ;  /* 0x00000079585b7221 */ /* 0x000fe20000010000 */
[----:B------:R-:W-:Y:S01]  /*0e20*/  FFMA.FTZ R72, R92, R19, R72 ;  /* 0x000000135c487223 */ /* 0x000fe20000010048 */
[----:B------:R-:W-:Y:S01]  /*0e30*/  FFMA.FTZ R88, R112, R121, R89 ;  /* 0x0000007970587223 */ /* 0x000fe20000010059 */
[--C-:B------:R-:W-:Y:S02]  /*0e40*/  HADD2.F32 R92, -RZ, R137.reuse.H0_H0 ;  /* 0x20000089ff5c7230 */ /* 0x100fe40000004100 */
[----:B------:R-:W-:Y:S01]  /*0e50*/  FMUL.FTZ R120, R93, R120 ;  /* 0x000000785d787220 */ /* 0x000fe20000410000 */
[----:B------:R-:W-:Y:S01]  /*0e60*/  FADD.FTZ R89, R91, R18 ;  /* 0x000000125b597221 */ /* 0x000fe20000010000 */
[----:B------:R-:W-:Y:S01]  /*0e70*/  FMUL.FTZ R122, R7, R122 ;  /* 0x0000007a077a7220 */ /* 0x000fe20000410000 */
[----:B------:R-:W-:Y:S01]  /*0e80*/  FADD.FTZ R132, -R141, R99 ;  /* 0x000000638d847221 */ /* 0x000fe20000010100 */
[----:B------:R-:W-:Y:S01]  /*0e90*/  FFMA.FTZ R91, R19, R18, R88 ;  /* 0x00000012135b7223 */ /* 0x000fe20000010058 */
[----:B------:R-:W-:Y:S01]  /*0ea0*/  FMUL.FTZ R99, R101, R92 ;  /* 0x0000005c65637220 */ /* 0x000fe20000410000 */
[----:B------:R-:W-:Y:S01]  /*0eb0*/  FADD.FTZ R49, R49, R101 ;  /* 0x0000006531317221 */ /* 0x000fe20000010000 */
[----:B------:R-:W-:Y:S01]  /*0ec0*/  FFMA.FTZ R69, R101, R98, R69 ;  /* 0x0000006265457223 */ /* 0x000fe20000010045 */
[----:B------:R-:W-:-:S02]  /*0ed0*/  HADD2.F32 R92, -RZ, R137.H1_H1 ;  /* 0x30000089ff5c7230 */ /* 0x000fc40000004100 */
[----:B------:R-:W-:Y:S01]  /*0ee0*/  FMUL.FTZ R101, R7, R94 ;  /* 0x0000005e07657220 */ /* 0x000fe20000410000 */
[----:B------:R-:W-:Y:S01]  /*0ef0*/  FADD.FTZ R88, R89, R120 ;  /* 0x0000007859587221 */ /* 0x000fe20000010000 */
[----:B------:R-:W-:Y:S01]  /*0f00*/  FMUL.FTZ R132, R7, R132 ;  /* 0x0000008407847220 */ /* 0x000fe20000410000 */
[----:B------:R-:W-:Y:S01]  /*0f10*/  FFMA.FTZ R90, R122, R120, R91 ;  /* 0x000000787a5a7223 */ /* 0x000fe2000001005b */
[----:B------:R-:W-:Y:S01]  /*0f20*/  FADD.FTZ R104, -R141, R104 ;  /* 0x000000688d687221 */ /* 0x000fe20000010100 */
[----:B------:R-:W-:Y:S02]  /*0f30*/  HADD2.F32 R91, -RZ, R126.H0_H0 ;  /* 0x2000007eff5b7230 */ /* 0x000fe40000004100 */
[----:B------:R-:W-:Y:S01]  /*0f40*/  FADD.FTZ R50, R50, R102 ;  /* 0x0000006632327221 */ /* 0x000fe20000010000 */
[----:B------:R-:W-:Y:S01]  /*0f50*/  FFMA.FTZ R70, R102, R101, R70 ;  /* 0x0000006566467223 */ /* 0x000fe20000010046 */
[----:B------:R-:W-:Y:S01]  /*0f60*/  FADD.FTZ R88, R88, R123 ;  /* 0x0000007b58587221 */ /* 0x000fe20000010000 */
[----:B------:R-:W-:Y:S01]  /*0f70*/  FMUL.FTZ R130, R7, R130 ;  /* 0x0000008207827220 */ /* 0x000fe20000410000 */
[----:B------:R-:W-:Y:S01]  /*0f80*/  FMUL.FTZ R102, R103, R92 ;  /* 0x0000005c67667220 */ /* 0x000fe20000410000 */
        /* <DEDUP_REMOVED lines=13> */
[----:B------:R-:W-:Y:S01]  /*1060*/  FADD.FTZ R92, -R141, R105 ;  /* 0x000000698d5c7221 */ /* 0x000fe20000010100 */
[----:B------:R-:W-:Y:S02]  /*1070*/  HADD2.F32 R94, -RZ, R136.H0_H0 ;  /* 0x20000088ff5e7230 */ /* 0x000fe40000004100 */
[----:B------:R-:W-:Y:S01]  /*1080*/  FADD.FTZ R91, R91, R102 ;  /* 0x000000665b5b7221 */ /* 0x000fe20000010000 */
[----:B------:R-:W-:Y:S01]  /*1090*/  FFMA.FTZ R90, R132, R102, R89 ;  /* 0x00000066845a7223 */ /* 0x000fe20000010059 */
[C---:B------:R-:W-:Y:S01]  /*10a0*/  FADD.FTZ R134, -R141.reuse, R106 ;  /* 0x0000006a8d867221 */ /* 0x040fe20000010100 */
[----:B------:R-:W-:Y:S01]  /*10b0*/  FADD.FTZ R142, -R141, R107 ;  /* 0x0000006b8d8e7221 */ /* 0x000fe20000010100 */
[----:B------:R-:W-:Y:S01]  /*10c0*/  FMUL.FTZ R106, R7, R92 ;  /* 0x0000005c076a7220 */ /* 0x000fe20000410000 */
[----:B------:R-:W-:-:S02]  /*10d0*/  HADD2.F32 R107, -RZ, R127.H0_H0 ;  /* 0x2000007fff6b7230 */ /* 0x000fc40000004100 */
[----:B------:R-:W-:Y:S01]  /*10e0*/  FMUL.FTZ R105, R109, R94 ;  /* 0x0000005e6d697220 */ /* 0x000fe20000410000 */
[----:B------:R-:W-:Y:S01]  /*10f0*/  FADD.FTZ R88, R91, R104 ;  /* 0x000000685b587221 */ /* 0x000fe20000010000 */
[----:B------:R-:W-:Y:S01]  /*1100*/  FFMA.FTZ R89, R103, R104, R90 ;  /* 0x0000006867597223 */ /* 0x000fe2000001005a */
[----:B------:R-:W-:Y:S01]  /*1110*/  FADD.FTZ R45, R45, R109 ;  /* 0x0000006d2d2d7221 */ /* 0x000fe20000010000 */
[----:B------:R-:W-:Y:S01]  /*1120*/  FFMA.FTZ R65, R109, R106, R65 ;  /* 0x0000006a6d417223 */ /* 0x000fe20000010041 */
[----:B------:R-:W-:Y:S02]  /*1130*/  HADD2.F32 R92, -RZ, R136.H1_H1 ;  /* 0x30000088ff5c7230 */ /* 0x000fe40000004100 */
        /* <DEDUP_REMOVED lines=21> */
.L_x_9063:
[----:B------:R-:W-:Y:S01]  /*1290*/  UMOV UR6, UR8 ;  /* 0x0000000800067c82 */ /* 0x000fe20008000000 */
[----:B------:R-:W-:Y:S01]  /*12a0*/  UMOV UR7, UR9 ;  /* 0x0000000900077c82 */ /* 0x000fe20008000000 */
        /* <DEDUP_REMOVED lines=22> */
.L_x_9064:
        /* <DEDUP_REMOVED lines=32> */
.L_x_9066:
[----:B------:R-:W-:Y:S05]  /*1610*/  BSYNC.RECONVERGENT B0 ;  /* 0x0000000000007941 */ /* 0x000fea0003800200 */
.L_x_9065:
[----:B------:R-:W1:Y:S08]  /*1620*/  S2UR UR5, SR_CgaCtaId ;  /* 0x00000000000579c3 */ /* 0x000e700000008800 */
[----:B------:R-:W-:Y:S01]  /*1630*/  BAR.SYNC.DEFER_BLOCKING 0x0 ;  /* 0x0000000000007b1d */ /* 0x000fe20000010000 */
[----:B-----5:R-:W-:Y:S01]  /*1640*/  ISETP.GE.AND P4, PT, R128, 0x1, PT ;  /* 0x000000018000780c */ /* 0x020fe20003f86270 */
[----:B------:R-:W-:Y:S01]  /*1650*/  UISETP.NE.U32.AND UP0, UPT, UR6, URZ, UPT ;  /* 0x000000ff0600728c */ /* 0x000fe2000bf05070 */
[----:B------:R-:W-:-:S03]  /*1660*/  ISETP.NE.AND P1, PT, RZ, UR17, PT ;  /* 0x00000011ff007c0c */ /* 0x000fc6000bf25270 */
[----:B------:R-:W-:Y:S02]  /*1670*/  UMOV UR4, 0x400 ;  /* 0x0000040000047882 */ /* 0x000fe40000000000 */
[----:B------:R-:W2:Y:S01]  /*1680*/  LDC R110, c[0x0][0x388] ;  /* 0x0000e200ff6e7b82 */ /* 0x000ea20000000800 */
        /* <DEDUP_REMOVED lines=10> */
[----:B------:R-:W-:Y:S02]  /*1730*/  @P4 IADD3 R89, PT, PT, R128, -0x1, RZ ;  /* 0xffffffff80594810 */ /* 0x000fe40007ffe0ff */
[----:B------:R-:W-:Y:S01]  /*1740*/  FADD.FTZ R111, R90, R111 ;  /* 0x0000006f5a6f7221 */ /* 0x000fe20000010000 */
[----:B------:R-:W-:Y:S01]  /*1750*/  FADD.FTZ R88, R91, R88 ;  /* 0x000000585b587221 */ /* 0x000fe20000010000 */
[----:B--2---:R-:W-:-:S02]  /*1760*/  IMAD R91, R2, R110, RZ ;  /* 0x0000006e025b7224 */ /* 0x004fc400078e02ff */
[----:B------:R-:W-:Y:S02]  /*1770*/  @P4 IMAD R89, R89, R110, RZ ;  /* 0x0000006e59594224 */ /* 0x000fe400078e02ff */
[----:B-1----:R-:W-:Y:S01]  /*1780*/  FADD.FTZ R111, R111, R92 ;  /* 0x0000005c6f6f7221 */ /* 0x002fe20000010000 */
[----:B------:R-:W-:Y:S01]  /*1790*/  FADD.FTZ R88, R88, R93 ;  /* 0x0000005d58587221 */ /* 0x000fe20000010000 */
[----:B------:R-:W-:Y:S01]  /*17a0*/  SHF.R.S32.HI R92, RZ, 0x1f, R91 ;  /* 0x0000001fff5c7819 */ /* 0x000fe2000001145b */
[----:B------:R-:W-:Y:S02]  /*17b0*/  HFMA2 R93, -RZ, RZ, 0, 0 ;  /* 0x00000000ff5d7431 */ /* 0x000fe400000001ff */
[----:B------:R-:W-:Y:S01]  /*17c0*/  FADD.FTZ R94, R94, R111 ;  /* 0x0000006f5e5e7221 */ /* 0x000fe20000010000 */
[----:B------:R-:W-:Y:S01]  /*17d0*/  @P4 SHF.R.S32.HI R90, RZ, 0x1f, R89 ;  /* 0x0000001fff5a4819 */ /* 0x000fe20000011459 */
[----:B------:R-:W-:Y:S01]  /*17e0*/  FADD.FTZ R88, R95, R88 ;  /* 0x000000585f587221 */ /* 0x000fe20000010000 */
[----:B------:R-:W-:Y:S01]  /*17f0*/  LEA.HI R91, R92, R91, RZ, 0x2 ;  /* 0x0000005b5c5b7211 */ /* 0x000fe200078f10ff */
        /* <DEDUP_REMOVED lines=22> */
[----:B------:R-:W-:Y:S01]  /*1960*/  FMUL.FTZ R110, R7, R110 ;  /* 0x0000006e076e7220 */ /* 0x000fe20000410000 */
[----:B------:R-:W-:Y:S01]  /*1970*/  FFMA.FTZ R128, R10, R94, R95 ;  /* 0x0000005e0a807223 */ /* 0x000fe2000001005f */
[----:B------:R-:W-:Y:S01]  /*1980*/  UMOV UR6, UR12 ;  /* 0x0000000c00067c82 */ /* 0x000fe20008000000 */
[----:B------:R-:W-:-:S02]  /*1990*/  FSEL R88, R88, RZ, P1 ;  /* 0x000000ff58587208 */ /* 0x000fc40000800000 */
[----:B------:R-:W-:Y:S01]  /*19a0*/  FSEL R90, R90, RZ, P1 ;  /* 0x000000ff5a5a7208 */ /* 0x000fe20000800000 */
[----:B------:R-:W-:Y:S01]  /*19b0*/  FADD.FTZ R128, R11, -R128 ;  /* 0x800000800b807221 */ /* 0x000fe20000010000 */
[----:B------:R-:W-:Y:S01]  /*19c0*/  FSEL R110, R110, RZ, P1 ;  /* 0x000000ff6e6e7208 */ /* 0x000fe20000800000 */
[----:B------:R-:W-:Y:S02]  /*19d0*/  FMUL.FTZ R89, R88, UR6 ;  /* 0x0000000658597c20 */ /* 0x000fe40008410000 */
[----:B------:R-:W-:Y:S01]  /*19e0*/  FMUL.FTZ R90, R90, UR6 ;  /* 0x000000065a5a7c20 */ /* 0x000fe20008410000 */
[----:B------:R-:W-:Y:S01]  /*19f0*/  FMUL.FTZ R128, R7, R128 ;  /* 0x0000008007807220 */ /* 0x000fe20000410000 */
[----:B------:R-:W-:Y:S01]  /*1a00*/  FMUL.FTZ R91, R110, UR6 ;  /* 0x000000066e5b7c20 */ /* 0x000fe20008410000 */
[----:B------:R-:W-:Y:S02]  /*1a10*/  SEL R84, R89, R84, P3 ;  /* 0x0000005459547207 */ /* 0x000fe40001800000 */
[----:B------:R-:W-:-:S02]  /*1a20*/  SEL R85, R90, R85, P3 ;  /* 0x000000555a557207 */ /* 0x000fc40001800000 */
[----:B------:R-:W-:Y:S02]  /*1a30*/  SEL R86, R91, R86, P3 ;  /* 0x000000565b567207 */ /* 0x000fe40001800000 */
[----:B------:R-:W-:Y:S01]  /*1a40*/  FSEL R128, R128, RZ, P1 ;  /* 0x000000ff80807208 */ /* 0x000fe20000800000 */
[----:B------:R-:W-:Y:S06]  /*1a50*/  @!P4 BRA `(.L_x_9069) ;  /* 0x000000040054c947 */ /* 0x000fec0003800000 */
[----:B------:R-:W-:Y:S01]  /*1a60*/  FMUL.FTZ R87, R128, UR6 ;  /* 0x0000000680577c20 */ /* 0x000fe20008410000 */
[----:B------:R-:W-:Y:S06]  /*1a70*/  BRA `(.L_x_9069) ;  /* 0x00000004004c7947 */ /* 0x000fec0003800000 */
.L_x_9068:
        /* <DEDUP_REMOVED lines=12> */
[----:B------:R-:W-:Y:S01]  /*1b40*/  UMOV UR6, UR12 ;  /* 0x0000000c00067c82 */ /* 0x000fe20008000000 */
[----:B------:R-:W-:-:S02]  /*1b50*/  FSEL R80, R80, RZ, P1 ;  /* 0x000000ff50507208 */ /* 0x000fc40000800000 */
[----:B------:R-:W-:Y:S01]  /*1b60*/  FSEL R81, R82, RZ, P1 ;  /* 0x000000ff52517208 */ /* 0x000fe20000800000 */
[----:B------:R-:W-:Y:S01]  /*1b70*/  FMUL.FTZ R90, R7, R90 ;  /* 0x0000005a075a7220 */ /* 0x000fe20000410000 */
[----:B------:R-:W-:Y:S01]  /*1b80*/  FSEL R82, R88, RZ, P1 ;  /* 0x000000ff58527208 */ /* 0x000fe20000800000 */
[----:B------:R-:W-:Y:S01]  /*1b90*/  FMUL.FTZ R83, R80, UR6 ;  /* 0x0000000650537c20 */ /* 0x000fe20008410000 */
[----:B------:R-:W-:Y:S01]  /*1ba0*/  ISETP.GT.AND P3, PT, R128, RZ, PT ;  /* 0x000000ff8000720c */ /* 0x000fe20003f64270 */
[----:B------:R-:W-:Y:S01]  /*1bb0*/  FMUL.FTZ R88, R81, UR6 ;  /* 0x0000000651587c20 */ /* 0x000fe20008410000 */
[----:B------:R-:W-:Y:S01]  /*1bc0*/  FSEL R90, R90, RZ, P1 ;  /* 0x000000ff5a5a7208 */ /* 0x000fe20000800000 */
[----:B------:R-:W-:Y:S01]  /*1bd0*/  FMUL.FTZ R89, R82, UR6 ;  /* 0x0000000652597c20 */ /* 0x000fe20008410000 */
[----:B------:R-:W-:Y:S02]  /*1be0*/  SEL R84, R83, R84, P3 ;  /* 0x0000005453547207 */ /* 0x000fe40001800000 */
[----:B------:R-:W-:-:S02]  /*1bf0*/  SEL R85, R88, R85, P3 ;  /* 0x0000005558557207 */ /* 0x000fc40001800000 */
[----:B------:R-:W-:Y:S02]  /*1c00*/  SEL R86, R89, R86, P3 ;  /* 0x0000005659567207 */ /* 0x000fe40001800000 */
[----:B------:R-:W-:Y:S01]  /*1c10*/  MOV R83, R90 ;  /* 0x0000005a00537202 */ /* 0x000fe20000000f00 */
[----:B------:R-:W-:Y:S06]  /*1c20*/  @!P4 BRA `(.L_x_9069) ;  /* 0x0000000000e0c947 */ /* 0x000fec0003800000 */
[----:B------:R-:W-:Y:S01]  /*1c30*/  FMUL.FTZ R87, R90, UR6 ;  /* 0x000000065a577c20 */ /* 0x000fe20008410000 */
[----:B------:R-:W-:Y:S06]  /*1c40*/  BRA `(.L_x_9069) ;  /* 0x0000000000d87947 */ /* 0x000fec0003800000 */
.L_x_9067:
        /* <DEDUP_REMOVED lines=17> */
[----:B------:R-:W-:Y:S01]  /*1d60*/  UMOV UR6, UR12 ;  /* 0x0000000c00067c82 */ /* 0x000fe20008000000 */
[----:B------:R-:W-:Y:S01]  /*1d70*/  ISETP.GT.AND P3, PT, R128, RZ, PT ;  /* 0x000000ff8000720c */ /* 0x000fe20003f64270 */
[----:B------:R-:W-:Y:S01]  /*1d80*/  FMUL.FTZ R89, R88, UR6 ;  /* 0x0000000658597c20 */ /* 0x000fe20008410000 */
[----:B------:R-:W-:Y:S01]  /*1d90*/  FMUL.FTZ R88, R90, UR6 ;  /* 0x000000065a587c20 */ /* 0x000fe20008410000 */
[----:B------:R-:W-:-:S03]  /*1da0*/  FMUL.FTZ R91, R91, UR6 ;  /* 0x000000065b5b7c20 */ /* 0x000fc60008410000 */
        /* <DEDUP_REMOVED lines=10> */
.L_x_9070:
[-CC-:B------:R-:W-:Y:S01]  /*1e50*/  @P2 FFMA.FTZ R81, R3, R94.reuse, R95.reuse ;  /* 0x0000005e03512223 */ /* 0x180fe2000001005f */
[----:B------:R-:W-:Y:S01]  /*1e60*/  ISETP.GT.AND P3, PT, R128, RZ, PT ;  /* 0x000000ff8000720c */ /* 0x000fe20003f64270 */
        /* <DEDUP_REMOVED lines=15> */
[----:B------:R-:W-:-:S02]  /*1f60*/  UMOV UR6, UR12 ;  /* 0x0000000c00067c82 */ /* 0x000fc40008000000 */
[----:B------:R-:W-:Y:S01]  /*1f70*/  @P3 FMUL.FTZ R84, R80, UR6 ;  /* 0x0000000650543c20 */ /* 0x000fe20008410000 */
[----:B------:R-:W-:Y:S01]  /*1f80*/  @P3 FMUL.FTZ R85, R81, UR6 ;  /* 0x0000000651553c20 */ /* 0x000fe20008410000 */
[----:B------:R-:W-:Y:S01]  /*1f90*/  @P3 FMUL.FTZ R86, R82, UR6 ;  /* 0x0000000652563c20 */ /* 0x000fe20008410000 */
[----:B------:R-:W-:-:S07]  /*1fa0*/  @P4 FMUL.FTZ R87, R83, UR6 ;  /* 0x0000000653574c20 */ /* 0x000fce0008410000 */
.L_x_9069:
[----:B------:R-:W-:Y:S01]  /*1fb0*/  ISETP.NE.U32.AND P1, PT, RZ, UR4, PT ;  /* 0x00000004ff007c0c */ /* 0x000fe2000bf25070 */
[----:B------:R-:W0:Y:S03]  /*1fc0*/  @P4 LDC.64 R88, c[0x0][0x468] ;  /* 0x00011a00ff584b82 */ /* 0x000e260000000a00 */
[----:B------:R-:W-:-:S13]  /*1fd0*/  ISETP.NE.AND.EX P1, PT, RZ, UR5, PT, P1 ;  /* 0x00000005ff007c0c */ /* 0x000fda000bf25310 */
[----:B------:R-:W1:Y:S01]  /*1fe0*/  @P1 LDC.64 R90, c[0x0][0x478] ;  /* 0x00011e00ff5a1b82 */ /* 0x000e620000000a00 */
[----:B0-----:R-:W-:-:S04]  /*1ff0*/  @P4 IMAD.WIDE.U32 R88, R93, 0x10, R88 ;  /* 0x000000105d584825 */ /* 0x001fc800078e0058 */
[----:B-1----:R-:W-:-:S05]  /*2000*/  @P1 IMAD.WIDE.U32 R90, R92, 0x10, R90 ;  /* 0x000000105c5a1825 */ /* 0x002fca00078e005a */
[----:B------:R0:W-:Y:S04]  /*2010*/  @P1 STG.E.128 desc[UR14][R90.64], R80 ;  /* 0x000000505a001986 */ /* 0x0001e8000c101d0e */
[----:B------:R0:W-:Y:S01]  /*2020*/  @P4 STG.E.128 desc[UR14][R88.64], R84 ;  /* 0x0000005458004986 */ /* 0x0001e2000c101d0e */
[----:B------:R-:W-:Y:S05]  /*2030*/  @!P0 BRA `(.L_x_9071) ;  /* 0x0000000000cc8947 */ /* 0x000fea0003800000 */
        /* <DEDUP_REMOVED lines=9> */
[----:B------:R-:W-:Y:S01]  /*20d0*/  @P2 FFMA.FTZ R90, R112, R94, R95 ;  /* 0x0000005e705a2223 */ /* 0x000fe2000001005f */
[----:B------:R-:W-:Y:S01]  /*20e0*/  MOV R82, R34 ;  /* 0x0000002200527202 */ /* 0x000fe20000000f00 */
[C---:B------:R-:W-:Y:S01]  /*20f0*/  @P2 FFMA.FTZ R80, R7.reuse, R83, R32 ;  /* 0x0000005307502223 */ /* 0x040fe20000010020 */
[C---:B------:R-:W-:Y:S01]  /*2100*/  @P2 FFMA.FTZ R82, R7.reuse, R91, R34 ;  /* 0x0000005b07522223 */ /* 0x040fe20000010022 */
[----:B------:R-:W-:Y:S01]  /*2110*/  @P2 FFMA.FTZ R81, R7, R88, R33 ;  /* 0x0000005807512223 */ /* 0x000fe20000010021 */
[----:B------:R-:W-:Y:S01]  /*2120*/  @P2 FADD.FTZ R90, R121, -R90 ;  /* 0x8000005a795a2221 */ /* 0x000fe20000010000 */
[----:B------:R-:W-:Y:S01]  /*2130*/  FMUL.FTZ R91, R80, UR6 ;  /* 0x00000006505b7c20 */ /* 0x000fe20008410000 */
[----:B------:R-:W-:Y:S01]  /*2140*/  FMUL.FTZ R89, R82, UR6 ;  /* 0x0000000652597c20 */ /* 0x000fe20008410000 */
[----:B------:R-:W-:Y:S01]  /*2150*/  FMUL.FTZ R88, R81, UR6 ;  /* 0x0000000651587c20 */ /* 0x000fe20008410000 */
[----:B------:R-:W-:Y:S01]  /*2160*/  MOV R83, R35 ;  /* 0x0000002300537202 */ /* 0x000fe20000000f00 */
[----:B------:R-:W-:Y:S01]  /*2170*/  @P2 FFMA.FTZ R83, R7, R90, R35 ;  /* 0x0000005a07532223 */ /* 0x000fe20000010023 */
[----:B------:R-:W-:-:S02]  /*2180*/  SEL R84, R91, R84, P3 ;  /* 0x000000545b547207 */ /* 0x000fc40001800000 */
[----:B------:R-:W-:Y:S02]  /*2190*/  SEL R86, R89, R86, P3 ;  /* 0x0000005659567207 */ /* 0x000fe40001800000 */
[----:B------:R-:W-:Y:S01]  /*21a0*/  SEL R85, R88, R85, P3 ;  /* 0x0000005558557207 */ /* 0x000fe20001800000 */
[----:B------:R-:W-:Y:S06]  /*21b0*/  @!P4 BRA `(.L_x_9073) ;  /* 0x000000040030c947 */ /* 0x000fec0003800000 */
[----:B------:R-:W-:Y:S01]  /*21c0*/  FMUL.FTZ R87, R83, UR6 ;  /* 0x0000000653577c20 */ /* 0x000fe20008410000 */
[----:B------:R-:W-:Y:S06]  /*21d0*/  BRA `(.L_x_9073) ;  /* 0x0000000400287947 */ /* 0x000fec0003800000 */
.L_x_9072:
[-CC-:B------:R-:W-:Y:S01]  /*21e0*/  @P2 FFMA.FTZ R110, R15, R94.reuse, R95.reuse ;  /* 0x0000005e0f6e2223 */ /* 0x180fe2000001005f */
[-CC-:B0-----:R-:W-:Y:S01]  /*21f0*/  @P2 FFMA.FTZ R89, R16, R94.reuse, R95.reuse ;  /* 0x0000005e10592223 */ /* 0x181fe2000001005f */
        /* <DEDUP_REMOVED lines=10> */
[----:B------:R-:W-:-:S02]  /*22a0*/  FMUL.FTZ R89, R88, UR6 ;  /* 0x0000000658597c20 */ /* 0x000fc40008410000 */
[----:B------:R-:W-:Y:S01]  /*22b0*/  FMUL.FTZ R88, R90, UR6 ;  /* 0x000000065a587c20 */ /* 0x000fe20008410000 */
[----:B------:R-:W-:Y:S02]  /*22c0*/  FMUL.FTZ R91, R91, UR6 ;  /* 0x000000065b5b7c20 */ /* 0x000fe40008410000 */
        /* <DEDUP_REMOVED lines=10> */
.L_x_9071:
        /* <DEDUP_REMOVED lines=14> */
[----:B------:R-:W-:Y:S01]  /*2450*/  FSEL R81, R81, RZ, P5 ;  /* 0x000000ff51517208 */ /* 0x000fe20002800000 */
[----:B------:R-:W-:Y:S01]  /*2460*/  FMUL.FTZ R90, R7, R90 ;  /* 0x0000005a075a7220 */ /* 0x000fe20000410000 */
[----:B------:R-:W-:Y:S01]  /*2470*/  FSEL R82, R82, RZ, P5 ;  /* 0x000000ff52527208 */ /* 0x000fe20002800000 */
[----:B------:R-:W-:Y:S02]  /*2480*/  FMUL.FTZ R83, R80, UR6 ;  /* 0x0000000650537c20 */ /* 0x000fe40008410000 */
[----:B------:R-:W-:Y:S01]  /*2490*/  FMUL.FTZ R88, R81, UR6 ;  /* 0x0000000651587c20 */ /* 0x000fe20008410000 */
[----:B------:R-:W-:Y:S01]  /*24a0*/  FSEL R90, R90, RZ, P5 ;  /* 0x000000ff5a5a7208 */ /* 0x000fe20002800000 */
        /* <DEDUP_REMOVED lines=8> */
.L_x_9074:
        /* <DEDUP_REMOVED lines=15> */
[----:B------:R-:W-:Y:S01]  /*2620*/  FSEL R110, R110, RZ, P5 ;  /* 0x000000ff6e6e7208 */ /* 0x000fe20002800000 */
[----:B------:R-:W-:Y:S01]  /*2630*/  @P3 FMUL.FTZ R84, R88, UR6 ;  /* 0x0000000658543c20 */ /* 0x000fe20008410000 */
[----:B------:R-:W-:Y:S01]  /*2640*/  FSEL R128, R128, RZ, P5 ;  /* 0x000000ff80807208 */ /* 0x000fe20002800000 */
[----:B------:R-:W-:Y:S02]  /*2650*/  @P3 FMUL.FTZ R85, R90, UR6 ;  /* 0x000000065a553c20 */ /* 0x000fe40008410000 */
[----:B------:R-:W-:Y:S02]  /*2660*/  @P3 FMUL.FTZ R86, R110, UR6 ;  /* 0x000000066e563c20 */ /* 0x000fe40008410000 */
[----:B------:R-:W-:-:S07]  /*2670*/  @P4 FMUL.FTZ R87, R128, UR6 ;  /* 0x0000000680574c20 */ /* 0x000fce0008410000 */
.L_x_9073:
[----:B------:R-:W0:Y:S01]  /*2680*/  @P1 LDC.64 R90, c[0x0][0x478] ;  /* 0x00011e00ff5a1b82 */ /* 0x000e220000000a00 */
[----:B------:R-:W-:Y:S02]  /*2690*/  @P1 IADD3 R111, PT, PT, R92, 0x80, RZ ;  /* 0x000000805c6f1810 */ /* 0x000fe40007ffe0ff */
[----:B------:R-:W-:-:S05]  /*26a0*/  @P4 IADD3 R135, PT, PT, R93, 0x80, RZ ;  /* 0x000000805d874810 */ /* 0x000fca0007ffe0ff */
[----:B------:R-:W1:Y:S01]  /*26b0*/  @P4 LDC.64 R88, c[0x0][0x468] ;  /* 0x00011a00ff584b82 */ /* 0x000e620000000a00 */
[----:B0-----:R-:W-:-:S05]  /*26c0*/  @P1 IMAD.WIDE.U32 R90, R111, 0x10, R90 ;  /* 0x000000106f5a1825 */ /* 0x001fca00078e005a */
[----:B------:R0:W-:Y:S01]  /*26d0*/  @P1 STG.E.128 desc[UR14][R90.64], R80 ;  /* 0x000000505a001986 */ /* 0x0001e2000c101d0e */
[----:B-1----:R-:W-:-:S05]  /*26e0*/  @P4 IMAD.WIDE.U32 R88, R135, 0x10, R88 ;  /* 0x0000001087584825 */ /* 0x002fca00078e0058 */
        /* <DEDUP_REMOVED lines=28> */
.L_x_9076:
        /* <DEDUP_REMOVED lines=25> */
.L_x_9075:
        /* <DEDUP_REMOVED lines=28> */
.L_x_9078:
        /* <DEDUP_REMOVED lines=21> */
.L_x_9077:
        /* <DEDUP_REMOVED lines=35> */
.L_x_9080:
        /* <DEDUP_REMOVED lines=25> */
.L_x_9079:
[----:B------:R-:W-:Y:S05]  /*3110*/  @!P1 BRA `(.L_x_9082) ;  /* 0x00000000006c9947 */ /* 0x000fea0003800000 */
[-CC-:B0-----:R-:W-:Y:S01]  /*3120*/  FFMA.FTZ R81, R97, R94.reuse, R95.reuse ;  /* 0x0000005e61517223 */ /* 0x181fe2000001005f */
        /* <DEDUP_REMOVED lines=26> */
.L_x_9082:
[-CC-:B0-----:R-:W-:Y:S01]  /*32d0*/  FFMA.FTZ R89, R97, R94.reuse, R95.reuse ;  /* 0x0000005e61597223 */ /* 0x181fe2000001005f */
        /* <DEDUP_REMOVED lines=9> */
[C---:B------:R-:W-:Y:S01]  /*3370*/  FMUL.FTZ R90, R7.reuse, R90 ;  /* 0x0000005a075a7220 */ /* 0x040fe20000410000 */
[----:B------:R-:W-:-:S02]  /*3380*/  FMUL.FTZ R110, R7, R110 ;  /* 0x0000006e076e7220 */ /* 0x000fc40000410000 */
[----:B------:R-:W-:Y:S01]  /*3390*/  FMUL.FTZ R128, R7, R128 ;  /* 0x0000008007807220 */ /* 0x000fe20000410000 */
[----:B------:R-:W-:Y:S02]  /*33a0*/  FSEL R88, R88, RZ, P5 ;  /* 0x000000ff58587208 */ /* 0x000fe40002800000 */
[----:B------:R-:W-:Y:S02]  /*33b0*/  FSEL R90, R90, RZ, P5 ;  /* 0x000000ff5a5a7208 */ /* 0x000fe40002800000 */
[----:B------:R-:W-:Y:S01]  /*33c0*/  FSEL R110, R110, RZ, P5 ;  /* 0x000000ff6e6e7208 */ /* 0x000fe20002800000 */
[----:B------:R-:W-:Y:S01]  /*33d0*/  @P3 FMUL.FTZ R84, R88, UR6 ;  /* 0x0000000658543c20 */ /* 0x000fe20008410000 */
[----:B------:R-:W-:Y:S01]  /*33e0*/  FSEL R128, R128, RZ, P5 ;  /* 0x000000ff80807208 */ /* 0x000fe20002800000 */
[----:B------:R-:W-:Y:S02]  /*33f0*/  @P3 FMUL.FTZ R85, R90, UR6 ;  /* 0x000000065a553c20 */ /* 0x000fe40008410000 */
[----:B------:R-:W-:-:S02]  /*3400*/  @P3 FMUL.FTZ R86, R110, UR6 ;  /* 0x000000066e563c20 */ /* 0x000fc40008410000 */
[----:B------:R-:W-:-:S07]  /*3410*/  @P4 FMUL.FTZ R87, R128, UR6 ;  /* 0x0000000680574c20 */ /* 0x000fce0008410000 */
.L_x_9081:
        /* <DEDUP_REMOVED lines=35> */
.L_x_9084:
        /* <DEDUP_REMOVED lines=25> */
.L_x_9083:
        /* <DEDUP_REMOVED lines=28> */
.L_x_9086:
[-CC-:B0-----:R-:W-:Y:S01]  /*39a0*/  FFMA.FTZ R89, R103, R94.reuse, R95.reuse ;  /* 0x0000005e67597223 */ /* 0x181fe2000001005f */
[-CC-:B------:R-:W-:Y:S01]  /*39b0*/  FFMA.FTZ R88, R106, R94.reuse, R95.reuse ;  /* 0x0000005e6a587223 */ /* 0x180fe2000001005f */
[-CC-:B------:R-:W-:Y:S01]  /*39c0*/  FFMA.FTZ R90, R109, R94.reuse, R95.reuse ;  /* 0x0000005e6d5a7223 */ /* 0x180fe2000001005f */
[----:B------:R-:W-:Y:S01]  /*39d0*/  FFMA.FTZ R94, R108, R94, R95 ;  /* 0x0000005e6c5e7223 */ /* 0x000fe2000001005f */
[----:B------:R-:W-:Y:S01]  /*39e0*/  ISETP.GT.AND P0, PT, R8, RZ, PT ;  /* 0x000000ff0800720c */ /* 0x000fe20003f04270 */
        /* <DEDUP_REMOVED lines=16> */
.L_x_9085:
[----:B------:R-:W0:Y:S01]  /*3af0*/  @P1 LDC.64 R94, c[0x0][0x478] ;  /* 0x00011e00ff5e1b82 */ /* 0x000e220000000a00 */
[----:B------:R-:W-:Y:S01]  /*3b00*/  @P1 IADD3 R7, PT, PT, R92, 0x200, RZ ;  /* 0x000002005c071810 */ /* 0x000fe20007ffe0ff */
[----:B------:R-:W-:Y:S01]  /*3b10*/  UPLOP3.LUT UP1, UPT, UPT, UPT, UP1, 0x40, 0x4 ;  /* 0x000000000004789c */ /* 0x000fe20003f2e810 */
[----:B------:R-:W-:-:S05]  /*3b20*/  @P4 IADD3 R93, PT, PT, R93, 0x200, RZ ;  /* 0x000002005d5d4810 */ /* 0x000fca0007ffe0ff */
[----:B------:R-:W1:Y:S08]  /*3b30*/  @P4 LDC.64 R90, c[0x0][0x468] ;  /* 0x00011a00ff5a4b82 */ /* 0x000e700000000a00 */
[----:B------:R-:W2:Y:S01]  /*3b40*/  LDC.64 R88, c[0x0][0x380] ;  /* 0x0000e000ff587b82 */ /* 0x000ea20000000a00 */
[----:B0-----:R-:W-:-:S05]  /*3b50*/  @P1 IMAD.WIDE.U32 R94, R7, 0x10, R94 ;  /* 0x00000010075e1825 */ /* 0x001fca00078e005e */
[----:B------:R0:W-:Y:S01]  /*3b60*/  @P1 STG.E.128 desc[UR14][R94.64], R80 ;  /* 0x000000505e001986 */ /* 0x0001e2000c101d0e */
[----:B-1----:R-:W-:-:S05]  /*3b70*/  @P4 IMAD.WIDE.U32 R90, R93, 0x10, R90 ;  /* 0x000000105d5a4825 */ /* 0x002fca00078e005a */
[----:B------:R0:W-:Y:S01]  /*3b80*/  @P4 STG.E.128 desc[UR14][R90.64], R84 ;  /* 0x000000545a004986 */ /* 0x0001e2000c101d0e */
[----:B--2---:R-:W-:-:S04]  /*3b90*/  IADD3 R2, PT, PT, R2, R88, RZ ;  /* 0x0000005802027210 */ /* 0x004fc80007ffe0ff */
[----:B------:R-:W-:-:S13]  /*3ba0*/  ISETP.GE.AND P0, PT, R2, R89, PT ;  /* 0x000000590200720c */ /* 0x000fda0003f06270 */
[----:B0-----:R-:W-:Y:S05]  /*3bb0*/  @!P0 BRA `(.L_x_9087) ;  /* 0xffffffc400f88947 */ /* 0x001fea000383ffff */
.L_x_9062:
        /* <DEDUP_REMOVED lines=18> */
.L_x_9088:
        /* <DEDUP_REMOVED lines=10> */
.L_x_10943:


//--------------------- .text._ZN10layer_norm13ln_bwd_kernelINS_13Kernel_traitsI6__halfffffjLj2560ELj1ELj1ELj4ELj16ENS_18Kernel_traits_baseILj2560ES2_ffffjLj128EEEEELb0ELb1ELb0ELb0EEEvNS_9BwdParamsE --------------------------
	.section	.text._ZN10layer_norm13ln_bwd_kernelINS_13Kernel_traitsI6__halfffffjLj2560ELj1ELj1ELj4ELj16ENS_18Kernel_traits_baseILj2560ES2_ffffjLj128EEEEELb0ELb1ELb0ELb0EEEvNS_9BwdParamsE,"ax",@progbits
	.align	128
        .global         _ZN10layer_norm13ln_bwd_kernelINS_13Kernel_traitsI6__halfffffjLj2560ELj1ELj1ELj4ELj16ENS_18Kernel_traits_baseILj2560ES2_ffffjLj128EEEEELb0ELb1ELb0ELb0EEEvNS_9BwdParamsE
        .type           _ZN10layer_norm13ln_bwd_kernelINS_13Kernel_traitsI6__halfffffjLj2560ELj1ELj1ELj4ELj16ENS_18Kernel_traits_baseILj2560ES2_ffffjLj128EEEEELb0ELb1ELb0ELb0EEEvNS_9BwdParamsE,@function
        .size           _ZN10layer_norm13ln_bwd_kernelINS_13Kernel_traitsI6__halfffffjLj2560ELj1ELj1ELj4ELj16ENS_18Kernel_traits_baseILj2560ES2_ffffjLj128EEEEELb0ELb1ELb0ELb0EEEvNS_9BwdParamsE,(.L_x_10944 - _ZN10layer_norm13ln_bwd_kernelINS_13Kernel_traitsI6__halfffffjLj2560ELj1ELj1ELj4ELj16ENS_18Kernel_traits_baseILj2560ES2_ffffjLj128EEEEELb0ELb1ELb0ELb0EEEvNS_9BwdParamsE)
        .other          _ZN10layer_norm13ln_bwd_kernelINS_13Kernel_traitsI6__halfffffjLj2560ELj1ELj1ELj4ELj16ENS_18Kernel_traits_baseILj2560ES2_ffffjLj128EEEEELb0ELb1ELb0ELb0EEEvNS_9BwdParamsE,@"STO_CUDA_ENTRY STV_DEFAULT"
_ZN10layer_norm13ln_bwd_kernelINS_13Kernel_traitsI6__halfffffjLj2560ELj1ELj1ELj4ELj16ENS_18Kernel_traits_baseILj2560ES2_ffffjLj128EEEEELb0ELb1ELb0ELb0EEEvNS_9BwdParamsE:
.text._ZN10layer_norm13ln_bwd_kernelINS_13Kernel_traitsI6__halfffffjLj2560ELj1ELj1ELj4ELj16ENS_18Kernel_traits_baseILj2560ES2_ffffjLj128EEEEELb0ELb1ELb0ELb0EEEvNS_9BwdParamsE:
        /* <DEDUP_REMOVED lines=26> */
[----:B------:R0:W5:Y:S04]  /*01a0*/  @P1 LDG.E.64 R22, desc[UR8][R2.64] ;  /* 0x0000000802161981 */ /* 0x000168000c1e1b00 */
[----:B---3--:R-:W-:Y:S02]  /*01b0*/  @P2 IMAD.WIDE.U32 R28, R5, 0x8, R28 ;  /* 0x00000008051c2825 */ /* 0x008fe400078e001c */
[----:B------:R-:W3:Y:S01]  /*01c0*/  @P3 LDC.64 R34, c[0x0][0x3e8] ;  /* 0x0000fa00ff223b82 */ /* 0x000ee20000000a00 */
[----:B------:R-:W-:Y:S02]  /*01d0*/  CS2R R48, SRZ ;  /* 0x0000000000307805 */ /* 0x000fe4000001ff00 */
[----:B------:R-:W-:-:S02]  /*01e0*/  CS2R R50, SRZ ;  /* 0x0000000000327805 */ /* 0x000fc4000001ff00 */
[----:B------:R-:W-:Y:S01]  /*01f0*/  CS2R R88, SRZ ;  /* 0x0000000000587805 */ /* 0x000fe2000001ff00 */
[----:B------:R4:W5:Y:S02]  /*0200*/  @P2 LDG.E.64 R26, desc[UR8][R28.64] ;  /* 0x000000081c1a2981 */ /* 0x000964000c1e1b00 */
[----:B------:R-:W4:Y:S01]  /*0210*/  @P4 LDC.64 R40, c[0x0][0x3d0] ;  /* 0x0000f400ff284b82 */ /* 0x000f220000000a00 */
[C---:B-1----:R-:W-:Y:S01]  /*0220*/  @P2 IMAD.WIDE.U32 R30, R5.reuse, 0x8, R30 ;  /* 0x00000008051e2825 */ /* 0x042fe200078e001e */
[----:B------:R-:W-:-:S06]  /*0230*/  @P2 IADD3 R5, PT, PT, R5, 0x80, RZ ;  /* 0x0000008005052810 */ /* 0x000fcc0007ffe0ff */
[----:B------:R-:W1:Y:S08]  /*0240*/  @P4 LDC.64 R42, c[0x0][0x3e8] ;  /* 0x0000fa00ff2a4b82 */ /* 0x000e700000000a00 */
[----:B------:R-:W1:Y:S08]  /*0250*/  @P5 LDC.64 R44, c[0x0][0x3d0] ;  /* 0x0000f400ff2c5b82 */ /* 0x000e700000000a00 */
[----:B------:R-:W1:Y:S01]  /*0260*/  @P5 LDC.64 R46, c[0x0][0x3e8] ;  /* 0x0000fa00ff2e5b82 */ /* 0x000e620000000a00 */
[----:B0-----:R-:W-:Y:S01]  /*0270*/  MOV R2, UR4 ;  /* 0x0000000400027c02 */ /* 0x001fe20008000f00 */
[C---:B--2---:R-:W-:Y:S01]  /*0280*/  @P3 IMAD.WIDE.U32 R36, R5.reuse, 0x8, R32 ;  /* 0x0000000805243825 */ /* 0x044fe200078e0020 */
[----:B------:R0:W5:Y:S03]  /*0290*/  @P2 LDG.E.64 R10, desc[UR8][R30.64] ;  /* 0x000000081e0a2981 */ /* 0x000166000c1e1b00 */
[C---:B---3--:R-:W-:Y:S01]  /*02a0*/  @P3 IMAD.WIDE.U32 R38, R5.reuse, 0x8, R34 ;  /* 0x0000000805263825 */ /* 0x048fe200078e0022 */
[----:B------:R-:W-:Y:S01]  /*02b0*/  @P3 IADD3 R5, PT, PT, R5, 0x80, RZ ;  /* 0x0000008005053810 */ /* 0x000fe20007ffe0ff */
[----:B------:R2:W5:Y:S01]  /*02c0*/  @P3 LDG.E.64 R84, desc[UR8][R36.64] ;  /* 0x0000000824543981 */ /* 0x000562000c1e1b00 */
[----:B------:R-:W-:-:S03]  /*02d0*/  ISETP.GE.AND P0, PT, R2, UR5, PT ;  /* 0x0000000502007c0c */ /* 0x000fc6000bf06270 */
[C---:B----4-:R-:W-:Y:S01]  /*02e0*/  @P4 IMAD.WIDE.U32 R40, R5.reuse, 0x8, R40 ;  /* 0x0000000805284825 */ /* 0x050fe200078e0028 */
[----:B------:R3:W5:Y:S03]  /*02f0*/  @P3 LDG.E.64 R12, desc[UR8][R38.64] ;  /* 0x00000008260c3981 */ /* 0x000766000c1e1b00 */
[C---:B-1----:R-:W-:Y:S01]  /*0300*/  @P4 IMAD.WIDE.U32 R42, R5.reuse, 0x8, R42 ;  /* 0x00000008052a4825 */ /* 0x042fe200078e002a */
[----:B------:R-:W-:Y:S01]  /*0310*/  @P4 IADD3 R5, PT, PT, R5, 0x80, RZ ;  /* 0x0000008005054810 */ /* 0x000fe20007ffe0ff */
[----:B------:R1:W5:Y:S04]  /*0320*/  @P4 LDG.E.64 R20, desc[UR8][R40.64] ;  /* 0x0000000828144981 */ /* 0x000368000c1e1b00 */
[C---:B------:R-:W-:Y:S01]  /*0330*/  @P5 IMAD.WIDE.U32 R32, R5.reuse, 0x8, R44 ;  /* 0x0000000805205825 */ /* 0x040fe200078e002c */
[----:B------:R4:W5:Y:S03]  /*0340*/  @P4 LDG.E.64 R14, desc[UR8][R42.64] ;  /* 0x000000082a0e4981 */ /* 0x000966000c1e1b00 */
[----:B------:R-:W-:Y:S01]  /*0350*/  @P5 IMAD.WIDE.U32 R34, R5, 0x8, R46 ;  /* 0x0000000805225825 */ /* 0x000fe200078e002e */
[----:B------:R4:W5:Y:S01]  /*0360*/  @P5 LDG.E.64 R16, desc[UR8][R32.64] ;  /* 0x0000000820105981 */ /* 0x000962000c1e1b00 */
[----:B------:R-:W-:-:S02]  /*0370*/  CS2R R28, SRZ ;  /* 0x00000000001c7805 */ /* 0x000fc4000001ff00 */
[----:B0-----:R-:W-:Y:S02]  /*0380*/  CS2R R30, SRZ ;  /* 0x00000000001e7805 */ /* 0x001fe4000001ff00 */
[----:B--2---:R-:W-:Y:S01]  /*0390*/  CS2R R36, SRZ ;  /* 0x0000000000247805 */ /* 0x004fe2000001ff00 */
[----:B------:R0:W5:Y:S01]  /*03a0*/  @P5 LDG.E.64 R18, desc[UR8][R34.64] ;  /* 0x0000000822125981 */ /* 0x000162000c1e1b00 */
[----:B---3--:R-:W-:Y:S02]  /*03b0*/  CS2R R38, SRZ ;  /* 0x0000000000267805 */ /* 0x008fe4000001ff00 */
[----:B-1----:R-:W-:Y:S02]  /*03c0*/  CS2R R40, SRZ ;  /* 0x0000000000287805 */ /* 0x002fe4000001ff00 */
[----:B----4-:R-:W-:Y:S02]  /*03d0*/  CS2R R42, SRZ ;  /* 0x00000000002a7805 */ /* 0x010fe4000001ff00 */
        /* <DEDUP_REMOVED lines=120> */
.L_x_9141:
[----:B------:R-:W0:Y:S08]  /*0b60*/  LDC.64 R6, c[0x0][0x3c0] ;  /* 0x0000f000ff067b82 */ /* 0x000e300000000a00 */
[----:B------:R-:W1:Y:S08]  /*0b70*/  @P6 LDC.64 R112, c[0x0][0x3e0] ;  /* 0x0000f800ff706b82 */ /* 0x000e700000000a00 */
[----:B------:R-:W2:Y:S01]  /*0b80*/  LDC.64 R108, c[0x0][0x3c8] ;  /* 0x0000f200ff6c7b82 */ /* 0x000ea20000000a00 */
[----:B-----5:R-:W-:-:S02]  /*0b90*/  HFMA2 R139, -RZ, RZ, 1.875, 0 ;  /* 0x3f800000ff8b7431 */ /* 0x020fc400000001ff */
[----:B0-----:R-:W-:-:S05]  /*0ba0*/  IMAD.WIDE R140, R2, 0x4, R6 ;  /* 0x00000004028c7825 */ /* 0x001fca00078e0206 */
[----:B------:R-:W0:Y:S01]  /*0bb0*/  LDC R7, c[0x0][0x388] ;  /* 0x0000e200ff077b82 */ /* 0x000e220000000800 */
[----:B------:R3:W4:Y:S01]  /*0bc0*/  LDG.E R140, desc[UR8][R140.64] ;  /* 0x000000088c8c7981 */ /* 0x000722000c1e1900 */
[----:B-1----:R-:W-:-:S05]  /*0bd0*/  @P6 IMAD.WIDE R112, R2, 0x4, R112 ;  /* 0x0000000402706825 */ /* 0x002fca00078e0270 */
[----:B------:R1:W5:Y:S01]  /*0be0*/  @P6 LDG.E R139, desc[UR8][R112.64] ;  /* 0x00000008708b6981 */ /* 0x000362000c1e1900 */
[----:B--2---:R-:W-:Y:S01]  /*0bf0*/  IMAD.WIDE R110, R2, 0x4, R108 ;  /* 0x00000004026e7825 */ /* 0x004fe200078e026c */
[----:B------:R-:W2:Y:S04]  /*0c00*/  S2R R6, SR_TID.X ;  /* 0x0000000000067919 */ /* 0x000ea80000002100 */
[----:B------:R1:W5:Y:S01]  /*0c10*/  LDG.E R137, desc[UR8][R110.64] ;  /* 0x000000086e897981 */ /* 0x000362000c1e1900 */
[----:B------:R-:W-:Y:S01]  /*0c20*/  ISETP.GE.U32.AND P1, PT, R4, 0x80, PT ;  /* 0x000000800400780c */ /* 0x000fe20003f26070 */
[----:B------:R-:W-:Y:S01]  /*0c30*/  BSSY.RECONVERGENT B0, `(.L_x_9090) ;  /* 0x000003b000007945 */ /* 0x000fe20003800200 */
[----:B------:R-:W-:Y:S01]  /*0c40*/  ISETP.NE.AND P0, PT, RZ, UR7, PT ;  /* 0x00000007ff007c0c */ /* 0x000fe2000bf05270 */
[----:B------:R-:W-:-:S02]  /*0c50*/  HFMA2 R142, -RZ, RZ, 0, 0 ;  /* 0x00000000ff8e7431 */ /* 0x000fc400000001ff */
[----:B0-----:R-:W-:Y:S01]  /*0c60*/  IMAD R109, R2, R7, RZ ;  /* 0x00000007026d7224 */ /* 0x001fe200078e02ff */
[C---:B------:R-:W-:Y:S02]  /*0c70*/  ISETP.GE.U32.AND P2, PT, R4.reuse, 0x100, PT ;  /* 0x000001000400780c */ /* 0x040fe40003f46070 */
[C---:B------:R-:W-:Y:S02]  /*0c80*/  ISETP.GE.U32.AND P3, PT, R4.reuse, 0x180, PT ;  /* 0x000001800400780c */ /* 0x040fe40003f66070 */
[----:B------:R-:W-:Y:S02]  /*0c90*/  SHF.R.S32.HI R0, RZ, 0x1f, R109 ;  /* 0x0000001fff007819 */ /* 0x000fe4000001146d */
[----:B------:R-:W-:Y:S02]  /*0ca0*/  ISETP.GE.U32.AND P4, PT, R4, 0x200, PT ;  /* 0x000002000400780c */ /* 0x000fe40003f86070 */
[----:B------:R-:W-:Y:S02]  /*0cb0*/  LEA.HI R109, R0, R109, RZ, 0x2 ;  /* 0x0000006d006d7211 */ /* 0x000fe400078f10ff */
[----:B------:R-:W-:-:S02]  /*0cc0*/  P2R R0, PR, RZ, 0x1 ;  /* 0x00000001ff007803 */ /* 0x000fc40000000000 */
[----:B---3--:R-:W-:Y:S02]  /*0cd0*/  MOV R141, RZ ;  /* 0x000000ff008d7202 */ /* 0x008fe40000000f00 */
[----:B--2---:R-:W-:-:S04]  /*0ce0*/  LEA.HI.SX32 R0, R109, R6, 0x1e ;  /* 0x000000066d007211 */ /* 0x004fc800078ff2ff */
[----:B------:R-:W-:Y:S02]  /*0cf0*/  MOV R146, R0 ;  /* 0x0000000000927202 */ /* 0x000fe40000000f00 */
[----:B----4-:R-:W-:Y:S01]  /*0d00*/  FSEL R140, R140, RZ, !P0 ;  /* 0x000000ff8c8c7208 */ /* 0x010fe20004000000 */
[----:B-1----:R-:W-:Y:S06]  /*0d10*/  @!P1 BRA `(.L_x_9091) ;  /* 0x0000000000b09947 */ /* 0x002fec0003800000 */
[----:B------:R-:W0:Y:S08]  /*0d20*/  LDC.64 R20, c[0x0][0x3a8] ;  /* 0x0000ea00ff147b82 */ /* 0x000e300000000a00 */
[----:B------:R-:W1:Y:S01]  /*0d30*/  LDC.64 R108, c[0x0][0x428] ;  /* 0x00010a00ff6c7b82 */ /* 0x000e620000000a00 */
[----:B------:R-:W-:-:S04]  /*0d40*/  ISETP.NE.U32.AND P0, PT, RZ, UR10, PT ;  /* 0x0000000aff007c0c */ /* 0x000fc8000bf05070 */
[----:B------:R-:W-:Y:S01]  /*0d50*/  ISETP.NE.AND.EX P0, PT, RZ, UR11, PT, P0 ;  /* 0x0000000bff007c0c */ /* 0x000fe2000bf05300 */
[----:B0-----:R-:W-:-:S12]  /*0d60*/  IMAD.WIDE.U32 R22, R0, 0x10, R20 ;  /* 0x0000001000167825 */ /* 0x001fd800078e0014 */
[----:B------:R-:W0:Y:S01]  /*0d70*/  @P0 LDC.64 R112, c[0x0][0x438] ;  /* 0x00010e00ff700b82 */ /* 0x000e220000000a00 */
[----:B------:R-:W2:Y:S01]  /*0d80*/  LDG.E.128 R20, desc[UR8][R22.64] ;  /* 0x0000000816147981 */ /* 0x000ea2000c1e1d00 */
[----:B-1----:R-:W-:-:S06]  /*0d90*/  IMAD.WIDE.U32 R108, R0, 0x10, R108 ;  /* 0x00000010006c7825 */ /* 0x002fcc00078e006c */
[----:B------:R-:W3:Y:S01]  /*0da0*/  LDG.E.128 R108, desc[UR8][R108.64] ;  /* 0x000000086c6c7981 */ /* 0x000ee2000c1e1d00 */
[----:B0-----:R-:W-:-:S05]  /*0db0*/  @P0 IMAD.WIDE.U32 R114, R0, 0x10, R112 ;  /* 0x0000001000720825 */ /* 0x001fca00078e0070 */
[----:B------:R0:W5:Y:S01]  /*0dc0*/  @P0 LDG.E.128 R84, desc[UR8][R114.64] ;  /* 0x0000000872540981 */ /* 0x000162000c1e1d00 */
[----:B------:R-:W-:Y:S01]  /*0dd0*/  HADD2.F32 R113, -RZ, R163.H1_H1 ;  /* 0x300000a3ff717230 */ /* 0x000fe20000004100 */
[----:B------:R-:W-:Y:S01]  /*0de0*/  IADD3 R146, PT, PT, R0, 0x80, RZ ;  /* 0x0000008000927810 */ /* 0x000fe20007ffe0ff */
[C---:B--2---:R-:W-:Y:S01]  /*0df0*/  FADD.FTZ R20, -R140.reuse, R20 ;  /* 0x000000148c147221 */ /* 0x044fe20000010100 */
[----:B------:R-:W-:-:S03]  /*0e00*/  FADD.FTZ R22, -R140, R22 ;  /* 0x000000168c167221 */ /* 0x000fc60000010100 */
[C---:B-----5:R-:W-:Y:S01]  /*0e10*/  FMUL.FTZ R3, R137.reuse, R20 ;  /* 0x0000001489037220 */ /* 0x060fe20000410000 */
[C---:B------:R-:W-:Y:S01]  /*0e20*/  FADD.FTZ R20, -R140.reuse, R21 ;  /* 0x000000158c147221 */ /* 0x040fe20000010100 */
[C---:B------:R-:W-:Y:S01]  /*0e30*/  FMUL.FTZ R21, R137.reuse, R22 ;  /* 0x0000001689157220 */ /* 0x040fe20000410000 */
[----:B------:R-:W-:Y:S01]  /*0e40*/  FADD.FTZ R22, -R140, R23 ;  /* 0x000000178c167221 */ /* 0x000fe20000010100 */
[----:B---3--:R-:W-:Y:S01]  /*0e50*/  FADD.FTZ R44, R44, R108 ;  /* 0x0000006c2c2c7221 */ /* 0x008fe20000010000 */
[C---:B------:R-:W-:Y:S01]  /*0e60*/  FFMA.FTZ R28, R108.reuse, R3, R28 ;  /* 0x000000036c1c7223 */ /* 0x040fe2000001001c */
[----:B------:R-:W-:Y:S01]  /*0e70*/  FMUL.FTZ R116, R108, R113 ;  /* 0x000000716c747220 */ /* 0x000fe20000410000 */
[----:B------:R-:W-:Y:S02]  /*0e80*/  HADD2.F32 R108, -RZ, R163.H0_H0 ;  /* 0x200000a3ff6c7230 */ /* 0x000fe40000004100 */
[----:B------:R-:W-:Y:S01]  /*0e90*/  FMUL.FTZ R20, R137, R20 ;  /* 0x0000001489147220 */ /* 0x000fe20000410000 */
[----:B------:R-:W-:Y:S01]  /*0ea0*/  FADD.FTZ R45, R45, R109 ;  /* 0x0000006d2d2d7221 */ /* 0x000fe20000010000 */
[----:B------:R-:W-:Y:S01]  /*0eb0*/  FADD.FTZ R46, R46, R110 ;  /* 0x0000006e2e2e7221 */ /* 0x000fe20000010000 */
[----:B------:R-:W-:Y:S01]  /*0ec0*/  FFMA.FTZ R30, R110, R21, R30 ;  /* 0x000000156e1e7223 */ /* 0x000fe2000001001e */
[C---:B------:R-:W-:Y:S01]  /*0ed0*/  FFMA.FTZ R29, R109.reuse, R20, R29 ;  /* 0x000000146d1d7223 */ /* 0x040fe2000001001d */
[----:B------:R-:W-:Y:S01]  /*0ee0*/  FMUL.FTZ R123, R109, R108 ;  /* 0x0000006c6d7b7220 */ /* 0x000fe20000410000 */
[----:B------:R-:W-:-:S02]  /*0ef0*/  HADD2.F32 R109, -RZ, R162.H1_H1 ;  /* 0x300000a2ff6d7230 */ /* 0x000fc40000004100 */
[----:B------:R-:W-:Y:S01]  /*0f00*/  FADD.FTZ R108, RZ, R116 ;  /* 0x00000074ff6c7221 */ /* 0x000fe20000010000 */
[----:B------:R-:W-:Y:S01]  /*0f10*/  FFMA.FTZ R23, R3, R116, RZ ;  /* 0x0000007403177223 */ /* 0x000fe200000100ff */
[----:B------:R-:W-:Y:S01]  /*0f20*/  FMUL.FTZ R22, R137, R22 ;  /* 0x0000001689167220 */ /* 0x000fe20000410000 */
[----:B------:R-:W-:Y:S01]  /*0f30*/  FADD.FTZ R47, R47, R111 ;  /* 0x0000006f2f2f7221 */ /* 0x000fe20000010000 */
[----:B------:R-:W-:Y:S01]  /*0f40*/  FMUL.FTZ R138, R110, R109 ;  /* 0x0000006d6e8a7220 */ /* 0x000fe20000410000 */
[----:B------:R-:W-:Y:S02]  /*0f50*/  HADD2.F32 R110, -RZ, R162.H0_H0 ;  /* 0x200000a2ff6e7230 */ /* 0x000fe40000004100 */
[----:B------:R-:W-:Y:S01]  /*0f60*/  FADD.FTZ R109, R108, R123 ;  /* 0x0000007b6c6d7221 */ /* 0x000fe20000010000 */
[----:B------:R-:W-:Y:S01]  /*0f70*/  FFMA.FTZ R108, R20, R123, R23 ;  /* 0x0000007b146c7223 */ /* 0x000fe20000010017 */
[C---:B------:R-:W-:Y:S01]  /*0f80*/  FFMA.FTZ R31, R111.reuse, R22, R31 ;  /* 0x000000166f1f7223 */ /* 0x040fe2000001001f */
[----:B------:R-:W-:Y:S01]  /*0f90*/  FMUL.FTZ R23, R111, R110 ;  /* 0x0000006e6f177220 */ /* 0x000fe20000410000 */
[----:B------:R-:W-:Y:S01]  /*0fa0*/  FADD.FTZ R110, R109, R138 ;  /* 0x0000008a6d6e7221 */ /* 0x000fe20000010000 */
[----:B------:R-:W-:-:S03]  /*0fb0*/  FFMA.FTZ R109, R21, R138, R108 ;  /* 0x0000008a156d7223 */ /* 0x000fc6000001006c */
[----:B------:R-:W-:Y:S01]  /*0fc0*/  FADD.FTZ R141, R110, R23 ;  /* 0x000000176e8d7221 */ /* 0x000fe20000010000 */
[----:B0-----:R-:W-:-:S07]  /*0fd0*/  FFMA.FTZ R142, R22, R23, R109 ;  /* 0x00000017168e7223 */ /* 0x001fce000001006d */
.L_x_9091:
[----:B------:R-:W-:Y:S05]  /*0fe0*/  BSYNC.RECONVERGENT B0 ;  /* 0x0000000000007941 */ /* 0x000fea0003800200 */
.L_x_9090:
[----:B------:R-:W-:Y:S04]  /*0ff0*/  BSSY.RECONVERGENT B0, `(.L_x_9092) ;  /* 0x000002e000007945 */ /* 0x000fe80003800200 */
[----:B------:R-:W-:Y:S05]  /*1000*/  @!P2 BRA `(.L_x_9093) ;  /* 0x0000000000b0a947 */ /* 0x000fea0003800000 */
[----:B------:R-:W0:Y:S01]  /*1010*/  LDC.64 R110, c[0x0][0x3a8] ;  /* 0x0000ea00ff6e7b82 */ /* 0x000e220000000a00 */
[----:B------:R-:W-:-:S07]  /*1020*/  ISETP.NE.U32.AND P0, PT, RZ, UR10, PT ;  /* 0x0000000aff007c0c */ /* 0x000fce000bf05070 */
[----:B------:R-:W1:Y:S01]  /*1030*/  LDC.64 R112, c[0x0][0x428] ;  /* 0x00010a00ff707b82 */ /* 0x000e620000000a00 */
[----:B0-----:R-:W-:-:S06]  /*1040*/  IMAD.WIDE.U32 R110, R146, 0x10, R110 ;  /* 0x00000010926e7825 */ /* 0x001fcc00078e006e */
[----:B------:R-:W2:Y:S01]  /*1050*/  LDG.E.128 R108, desc[UR8][R110.64] ;  /* 0x000000086e6c7981 */ /* 0x000ea2000c1e1d00 */
[----:B-1----:R-:W-:-:S06]  /*1060*/  IMAD.WIDE.U32 R112, R146, 0x10, R112 ;  /* 0x0000001092707825 */ /* 0x002fcc00078e0070 */
[----:B------:R-:W3:Y:S01]  /*1070*/  LDG.E.128 R112, desc[UR8][R112.64] ;  /* 0x0000000870707981 */ /* 0x000ee2000c1e1d00 */
[----:B------:R-:W-:-:S13]  /*1080*/  ISETP.NE.AND.EX P0, PT, RZ, UR11, PT, P0 ;  /* 0x0000000bff007c0c */ /* 0x000fda000bf05300 */
[----:B------:R-:W0:Y:S01]  /*1090*/  @P0 LDC.64 R134, c[0x0][0x438] ;  /* 0x00010e00ff860b82 */ /* 0x000e220000000a00 */
[----:B------:R-:W-:Y:S02]  /*10a0*/  HADD2.F32 R119, -RZ, R161.H1_H1 ;  /* 0x300000a1ff777230 */ /* 0x000fe40000004100 */
[----:B0-----:R-:W-:-:S05]  /*10b0*/  @P0 IMAD.WIDE.U32 R134, R146, 0x10, R134 ;  /* 0x0000001092860825 */ /* 0x001fca00078e0086 */
[----:B------:R0:W5:Y:S01]  /*10c0*/  @P0 LDG.E.128 R24, desc[UR8][R134.64] ;  /* 0x0000000886180981 */ /* 0x000162000c1e1d00 */
[----:B------:R-:W-:Y:S01]  /*10d0*/  IADD3 R146, PT, PT, R146, 0x80, RZ ;  /* 0x0000008092927810 */ /* 0x000fe20007ffe0ff */
[----:B--2---:R-:W-:-:S04]  /*10e0*/  FADD.FTZ R108, -R140, R108 ;  /* 0x0000006c8c6c7221 */ /* 0x004fc80000010100 */
[----:B-----5:R-:W-:Y:S01]  /*10f0*/  FMUL.FTZ R13, R137, R108 ;  /* 0x0000006c890d7220 */ /* 0x020fe20000410000 */
[----:B------:R-:W-:Y:S02]  /*1100*/  HADD2.F32 R108, -RZ, R161.H0_H0 ;  /* 0x200000a1ff6c7230 */ /* 0x000fe40000004100 */
[C---:B------:R-:W-:Y:S01]  /*1110*/  FADD.FTZ R16, -R140.reuse, R109 ;  /* 0x0000006d8c107221 */ /* 0x040fe20000010100 */
[----:B------:R-:W-:Y:S01]  /*1120*/  FADD.FTZ R110, -R140, R110 ;  /* 0x0000006e8c6e7221 */ /* 0x000fe20000010100 */
[----:B---3--:R-:W-:Y:S01]  /*1130*/  FMUL.FTZ R18, R112, R119 ;  /* 0x0000007770127220 */ /* 0x008fe20000410000 */
[--C-:B------:R-:W-:Y:S02]  /*1140*/  HADD2.F32 R109, -RZ, R160.reuse.H1_H1 ;  /* 0x300000a0ff6d7230 */ /* 0x100fe40000004100 */
[----:B------:R-:W-:Y:S01]  /*1150*/  FMUL.FTZ R121, R113, R108 ;  /* 0x0000006c71797220 */ /* 0x000fe20000410000 */
[----:B0-----:R-:W-:Y:S01]  /*1160*/  FADD.FTZ R134, -R140, R111 ;  /* 0x0000006f8c867221 */ /* 0x001fe20000010100 */
[----:B------:R-:W-:Y:S01]  /*1170*/  FADD.FTZ R108, R141, R18 ;  /* 0x000000128d6c7221 */ /* 0x000fe20000010000 */
[C---:B------:R-:W-:Y:S01]  /*1180*/  FMUL.FTZ R16, R137.reuse, R16 ;  /* 0x0000001089107220 */ /* 0x040fe20000410000 */
[----:B------:R-:W-:Y:S01]  /*1190*/  FMUL.FTZ R119, R137, R110 ;  /* 0x0000006e89777220 */ /* 0x000fe20000410000 */
[----:B------:R-:W-:Y:S01]  /*11a0*/  FFMA.FTZ R111, R13, R18, R142 ;  /* 0x000000120d6f7223 */ /* 0x000fe2000001008e */
[----:B------:R-:W-:-:S02]  /*11b0*/  HADD2.F32 R110, -RZ, R160.H0_H0 ;  /* 0x200000a0ff6e7230 */ /* 0x000fc40000004100 */
[----:B------:R-:W-:Y:S01]  /*11c0*/  FMUL.FTZ R136, R114, R109 ;  /* 0x0000006d72887220 */ /* 0x000fe20000410000 */
[----:B------:R-:W-:Y:S01]  /*11d0*/  FADD.FTZ R109, R108, R121 ;  /* 0x000000796c6d7221 */ /* 0x000fe20000010000 */
[----:B------:R-:W-:Y:S01]  /*11e0*/  FFMA.FTZ R108, R16, R121, R111 ;  /* 0x00000079106c7223 */ /* 0x000fe2000001006f */
[----:B------:R-:W-:Y:S02]  /*11f0*/  FMUL.FTZ R135, R115, R110 ;  /* 0x0000006e73877220 */ /* 0x000fe40000410000 */
[----:B------:R-:W-:Y:S01]  /*1200*/  FADD.FTZ R110, R109, R136 ;  /* 0x000000886d6e7221 */ /* 0x000fe20000010000 */
[----:B------:R-:W-:Y:S01]  /*1210*/  FMUL.FTZ R134, R137, R134 ;  /* 0x0000008689867220 */ /* 0x000fe20000410000 */
        /* <DEDUP_REMOVED lines=11> */
.L_x_9093:
[----:B------:R-:W-:Y:S05]  /*12d0*/  BSYNC.RECONVERGENT B0 ;  /* 0x0000000000007941 */ /* 0x000fea0003800200 */
.L_x_9092:
        /* <DEDUP_REMOVED lines=23> */
[----:B------:R-:W-:Y:S01]  /*1450*/  FADD.FTZ R124, -R140, R111 ;  /* 0x0000006f8c7c7221 */ /* 0x000fe20000010100 */
[----:B------:R-:W-:Y:S01]  /*1460*/  FADD.FTZ R108, R141, R14 ;  /* 0x0000000e8d6c7221 */ /* 0x000fe20000010000 */
[C---:B------:R-:W-:Y:S01]  /*1470*/  FMUL.FTZ R12, R137.reuse, R12 ;  /* 0x0000000c890c7220 */ /* 0x040fe20000410000 */
[----:B------:R-:W-:Y:S01]  /*1480*/  FMUL.FTZ R17, R137, R110 ;  /* 0x0000006e89117220 */ /* 0x000fe20000410000 */
[----:B------:R-:W-:Y:S01]  /*1490*/  FFMA.FTZ R111, R11, R14, R142 ;  /* 0x0000000e0b6f7223 */ /* 0x000fe2000001008e */
[----:B------:R-:W-:-:S02]  /*14a0*/  HADD2.F32 R110, -RZ, R158.H0_H0 ;  /* 0x2000009eff6e7230 */ /* 0x000fc40000004100 */
[----:B0-----:R-:W-:Y:S01]  /*14b0*/  FMUL.FTZ R132, R114, R109 ;  /* 0x0000006d72847220 */ /* 0x001fe20000410000 */
        /* <DEDUP_REMOVED lines=16> */
.L_x_9095:
[----:B------:R-:W-:Y:S05]  /*15c0*/  BSYNC.RECONVERGENT B0 ;  /* 0x0000000000007941 */ /* 0x000fea0003800200 */
.L_x_9094:
        /* <DEDUP_REMOVED lines=46> */
.L_x_9097:
[----:B------:R-:W-:Y:S05]  /*18b0*/  BSYNC.RECONVERGENT B0 ;  /* 0x0000000000007941 */ /* 0x000fea0003800200 */
.L_x_9096:
        /* <DEDUP_REMOVED lines=11> */
[----:B------:R-:W2:Y:S01]  /*1970*/  LDG.E.128 R112, desc[UR8][R128.64] ;  /* 0x0000000880707981 */ /* 0x000ea2000c1e1d00 */
[----:B-1----:R-:W-:-:S06]  /*1980*/  IMAD.WIDE.U32 R108, R146, 0x10, R108 ;  /* 0x00000010926c7825 */ /* 0x002fcc00078e006c */
[----:B------:R-:W3:Y:S01]  /*1990*/  LDG.E.128 R108, desc[UR8][R108.64] ;  /* 0x000000086c6c7981 */ /* 0x000ee2000c1e1d00 */
[C---:B--2---:R-:W-:Y:S01]  /*19a0*/  FADD.FTZ R112, -R140.reuse, R112 ;  /* 0x000000708c707221 */ /* 0x044fe20000010100 */
[C---:B------:R-:W-:Y:S01]  /*19b0*/  FADD.FTZ R118, -R140.reuse, R113 ;  /* 0x000000718c767221 */ /* 0x040fe20000010100 */
[----:B------:R-:W-:Y:S02]  /*19c0*/  HADD2.F32 R113, -RZ, R155.H1_H1 ;  /* 0x3000009bff717230 */ /* 0x000fe40000004100 */
[C---:B-----5:R-:W-:Y:S01]  /*19d0*/  FMUL.FTZ R5, R137.reuse, R112 ;  /* 0x0000007089057220 */ /* 0x060fe20000410000 */
[----:B------:R-:W-:Y:S01]  /*19e0*/  FMUL.FTZ R118, R137, R118 ;  /* 0x0000007689767220 */ /* 0x000fe20000410000 */
[----:B------:R-:W-:-:S04]  /*19f0*/  FADD.FTZ R114, -R140, R114 ;  /* 0x000000728c727221 */ /* 0x000fc80000010100 */
[----:B------:R-:W-:Y:S01]  /*1a00*/  FMUL.FTZ R125, R137, R114 ;  /* 0x00000072897d7220 */ /* 0x000fe20000410000 */
[----:B---3--:R-:W-:Y:S01]  /*1a10*/  FADD.FTZ R60, R60, R108 ;  /* 0x0000006c3c3c7221 */ /* 0x008fe20000010000 */
[C---:B------:R-:W-:Y:S01]  /*1a20*/  FFMA.FTZ R40, R108.reuse, R5, R40 ;  /* 0x000000056c287223 */ /* 0x040fe20000010028 */
[----:B------:R-:W-:Y:S01]  /*1a30*/  FMUL.FTZ R120, R108, R113 ;  /* 0x000000716c787220 */ /* 0x000fe20000410000 */
[----:B------:R-:W-:Y:S02]  /*1a40*/  HADD2.F32 R108, -RZ, R155.H0_H0 ;  /* 0x2000009bff6c7230 */ /* 0x000fe40000004100 */
[----:B------:R-:W-:Y:S01]  /*1a50*/  FADD.FTZ R61, R61, R109 ;  /* 0x0000006d3d3d7221 */ /* 0x000fe20000010000 */
[C---:B------:R-:W-:Y:S02]  /*1a60*/  FFMA.FTZ R41, R109.reuse, R118, R41 ;  /* 0x000000766d297223 */ /* 0x040fe40000010029 */
[----:B------:R-:W-:Y:S01]  /*1a70*/  FMUL.FTZ R127, R109, R108 ;  /* 0x0000006c6d7f7220 */ /* 0x000fe20000410000 */
[----:B------:R-:W-:-:S02]  /*1a80*/  HADD2.F32 R109, -RZ, R154.H1_H1 ;  /* 0x3000009aff6d7230 */ /* 0x000fc40000004100 */
[----:B------:R-:W-:Y:S01]  /*1a90*/  FADD.FTZ R108, R141, R120 ;  /* 0x000000788d6c7221 */ /* 0x000fe20000010000 */
[----:B------:R-:W-:Y:S01]  /*1aa0*/  FADD.FTZ R62, R62, R110 ;  /* 0x0000006e3e3e7221 */ /* 0x000fe20000010000 */
[C---:B------:R-:W-:Y:S01]  /*1ab0*/  FFMA.FTZ R42, R110.reuse, R125, R42 ;  /* 0x0000007d6e2a7223 */ /* 0x040fe2000001002a */
[----:B------:R-:W-:Y:S01]  /*1ac0*/  FFMA.FTZ R113, R5, R120, R142 ;  /* 0x0000007805717223 */ /* 0x000fe2000001008e */
[----:B------:R-:W-:Y:S01]  /*1ad0*/  FMUL.FTZ R128, R110, R109 ;  /* 0x0000006d6e807220 */ /* 0x000fe20000410000 */
[----:B------:R-:W-:Y:S02]  /*1ae0*/  HADD2.F32 R110, -RZ, R154.H0_H0 ;  /* 0x2000009aff6e7230 */ /* 0x000fe40000004100 */
        /* <DEDUP_REMOVED lines=9> */
[----:B------:R-:W-:Y:S01]  /*1b80*/  FFMA.FTZ R43, R111, R126, R43 ;  /* 0x0000007e6f2b7223 */ /* 0x000fe2000001002b */
[----:B0-----:R-:W-:-:S07]  /*1b90*/  FFMA.FTZ R142, R126, R129, R109 ;  /* 0x000000817e8e7223 */ /* 0x001fce000001006d */
.L_x_9099:
[----:B------:R-:W-:Y:S05]  /*1ba0*/  BSYNC.RECONVERGENT B0 ;  /* 0x0000000000007941 */ /* 0x000fea0003800200 */
.L_x_9098:
        /* <DEDUP_REMOVED lines=31> */
.L_x_9101:
[----:B------:R-:W-:Y:S05]  /*1da0*/  BSYNC.RECONVERGENT B0 ;  /* 0x0000000000007941 */ /* 0x000fea0003800200 */
.L_x_9100:
        /* <DEDUP_REMOVED lines=30> */
[----:B------:R-:W5:Y:S01]  /*1f90*/  LDG.E.128 R108, desc[UR8][R108.64] ;  /* 0x000000086c6c7981 */ /* 0x000f62000c1e1d00 */
[----:B------:R-:W-:-:S04]  /*1fa0*/  ISETP.NE.U32.AND P0, PT, RZ, UR14, PT ;  /* 0x0000000eff007c0c */ /* 0x000fc8000bf05070 */
[----:B------:R-:W-:-:S13]  /*1fb0*/  ISETP.NE.AND.EX P0, PT, RZ, UR15, PT, P0 ;  /* 0x0000000fff007c0c */ /* 0x000fda000bf05300 */
[----:B------:R-:W-:Y:S05]  /*1fc0*/  @P0 BRA `(.L_x_9106) ;  /* 0x0000000000740947 */ /* 0x000fea0003800000 */
[-CC-:B------:R-:W-:Y:S01]  /*1fd0*/  FFMA.FTZ R114, R20, R113.reuse, R112.reuse ;  /* 0x0000007114727223 */ /* 0x180fe20000010070 */
[----:B------:R-:W-:-:S03]  /*1fe0*/  FFMA.FTZ R115, R3, R113, R112 ;  /* 0x0000007103737223 */ /* 0x000fc60000010070 */
[----:B------:R-:W-:Y:S01]  /*1ff0*/  FADD.FTZ R114, R123, -R114 ;  /* 0x800000727b727221 */ /* 0x000fe20000010000 */
[----:B------:R-:W-:-:S03]  /*2000*/  FADD.FTZ R140, R116, -R115 ;  /* 0x80000073748c7221 */ /* 0x000fc60000010000 */
[C---:B-----5:R-:W-:Y:S01]  /*2010*/  FMUL.FTZ R114, R137.reuse, R114 ;  /* 0x0000007289727220 */ /* 0x060fe20000410000 */
[----:B------:R-:W-:-:S03]  /*2020*/  FMUL.FTZ R140, R137, R140 ;  /* 0x0000008c898c7220 */ /* 0x000fc60000410000 */
[-C--:B------:R-:W-:Y:S01]  /*2030*/  FMUL.FTZ R114, R114, R139.reuse ;  /* 0x0000008b72727220 */ /* 0x080fe20000410000 */
[----:B------:R-:W-:Y:S01]  /*2040*/  FMUL.FTZ R115, R140, R139 ;  /* 0x0000008b8c737220 */ /* 0x000fe20000410000 */
[-CC-:B------:R-:W-:Y:S02]  /*2050*/  FFMA.FTZ R140, R22, R113.reuse, R112.reuse ;  /* 0x00000071168c7223 */ /* 0x180fe40000010070 */
[----:B------:R-:W-:Y:S01]  /*2060*/  FFMA.FTZ R65, R109, R114, R65 ;  /* 0x000000726d417223 */ /* 0x000fe20000010041 */
[----:B------:R-:W-:Y:S01]  /*2070*/  FFMA.FTZ R109, R21, R113, R112 ;  /* 0x00000071156d7223 */ /* 0x000fe20000010070 */
[----:B------:R-:W-:Y:S01]  /*2080*/  FFMA.FTZ R64, R108, R115, R64 ;  /* 0x000000736c407223 */ /* 0x000fe20000010040 */
[----:B------:R-:W-:Y:S02]  /*2090*/  FADD.FTZ R140, R23, -R140 ;  /* 0x8000008c178c7221 */ /* 0x000fe40000010000 */
[----:B------:R-:W-:Y:S01]  /*20a0*/  FADD.FTZ R108, R138, -R109 ;  /* 0x8000006d8a6c7221 */ /* 0x000fe20000010000 */
[----:B------:R-:W-:-:S02]  /*20b0*/  HADD2.F32 R109, -RZ, R153.H0_H0 ;  /* 0x20000099ff6d7230 */ /* 0x000fc40000004100 */
[C---:B------:R-:W-:Y:S01]  /*20c0*/  FMUL.FTZ R140, R137.reuse, R140 ;  /* 0x0000008c898c7220 */ /* 0x040fe20000410000 */
[----:B------:R-:W-:-:S03]  /*20d0*/  FMUL.FTZ R108, R137, R108 ;  /* 0x0000006c896c7220 */ /* 0x000fc60000410000 */
[----:B------:R-:W-:Y:S01]  /*20e0*/  FMUL.FTZ R140, R140, R139 ;  /* 0x0000008b8c8c7220 */ /* 0x000fe20000410000 */
[----:B------:R-:W-:Y:S01]  /*20f0*/  FMUL.FTZ R109, R114, R109 ;  /* 0x0000006d726d7220 */ /* 0x000fe20000410000 */
[----:B------:R-:W-:Y:S01]  /*2100*/  FMUL.FTZ R141, R108, R139 ;  /* 0x0000008b6c8d7220 */ /* 0x000fe20000410000 */
[----:B------:R-:W-:Y:S02]  /*2110*/  HADD2.F32 R108, -RZ, R153.H1_H1 ;  /* 0x30000099ff6c7230 */ /* 0x000fe40000004100 */
[----:B------:R-:W-:Y:S01]  /*2120*/  FFMA.FTZ R67, R111, R140, R67 ;  /* 0x0000008c6f437223 */ /* 0x000fe20000010043 */
[--C-:B------:R-:W-:Y:S02]  /*2130*/  HADD2.F32 R111, -RZ, R152.reuse.H0_H0 ;  /* 0x20000098ff6f7230 */ /* 0x100fe40000004100 */
[----:B------:R-:W-:Y:S01]  /*2140*/  FFMA.FTZ R66, R110, R141, R66 ;  /* 0x0000008d6e427223 */ /* 0x000fe20000010042 */
[----:B------:R-:W-:Y:S02]  /*2150*/  HADD2.F32 R110, -RZ, R152.H1_H1 ;  /* 0x30000098ff6e7230 */ /* 0x000fe40000004100 */
[----:B------:R-:W-:Y:S01]  /*2160*/  FMUL.FTZ R108, R115, R108 ;  /* 0x0000006c736c7220 */ /* 0x000fe20000410000 */
[----:B------:R-:W-:-:S02]  /*2170*/  FMUL.FTZ R111, R140, R111 ;  /* 0x0000006f8c6f7220 */ /* 0x000fc40000410000 */
[----:B------:R-:W-:Y:S01]  /*2180*/  FMUL.FTZ R110, R141, R110 ;  /* 0x0000006e8d6e7220 */ /* 0x000fe20000410000 */
[----:B------:R-:W-:Y:S06]  /*2190*/  BRA `(.L_x_9107) ;  /* 0x0000000000707947 */ /* 0x000fec0003800000 */
.L_x_9106:
[-CC-:B------:R-:W-:Y:S01]  /*21a0*/  FFMA.FTZ R93, R3, R113.reuse, R112.reuse ;  /* 0x00000071035d7223 */ /* 0x180fe20000010070 */
[-CC-:B------:R-:W-:Y:S01]  /*21b0*/  FFMA.FTZ R94, R20, R113.reuse, R112.reuse ;  /* 0x00000071145e7223 */ /* 0x180fe20000010070 */
[----:B------:R-:W-:Y:S02]  /*21c0*/  FFMA.FTZ R95, R21, R113, R112 ;  /* 0x00000071155f7223 */ /* 0x000fe40000010070 */
[----:B------:R-:W-:Y:S01]  /*21d0*/  FADD.FTZ R92, R116, -R93 ;  /* 0x8000005d745c7221 */ /* 0x000fe20000010000 */
[----:B------:R-:W-:-:S03]  /*21e0*/  FADD.FTZ R94, R123, -R94 ;  /* 0x8000005e7b5e7221 */ /* 0x000fc60000010000 */
[C---:B-----5:R-:W-:Y:S01]  /*21f0*/  FMUL.FTZ R92, R137.reuse, R92 ;  /* 0x0000005c895c7220 */ /* 0x060fe20000410000 */
[----:B------:R-:W-:Y:S01]  /*2200*/  FMUL.FTZ R93, R137, R94 ;  /* 0x0000005e895d7220 */ /* 0x000fe20000410000 */
[----:B------:R-:W-:Y:S02]  /*2210*/  FADD.FTZ R94, R138, -R95 ;  /* 0x8000005f8a5e7221 */ /* 0x000fe40000010000 */
[-C--:B------:R-:W-:Y:S01]  /*2220*/  FMUL.FTZ R115, R92, R139.reuse ;  /* 0x0000008b5c737220 */ /* 0x080fe20000410000 */
[----:B------:R-:W-:Y:S01]  /*2230*/  FMUL.FTZ R114, R93, R139 ;  /* 0x0000008b5d727220 */ /* 0x000fe20000410000 */
[----:B------:R-:W-:Y:S02]  /*2240*/  FMUL.FTZ R94, R137, R94 ;  /* 0x0000005e895e7220 */ /* 0x000fe40000410000 */
[----:B------:R-:W-:Y:S01]  /*2250*/  FFMA.FTZ R64, R108, R115, R64 ;  /* 0x000000736c407223 */ /* 0x000fe20000010040 */
[----:B------:R-:W-:Y:S01]  /*2260*/  FFMA.FTZ R108, R22, R113, R112 ;  /* 0x00000071166c7223 */ /* 0x000fe20000010070 */
[----:B------:R-:W-:Y:S01]  /*2270*/  FMUL.FTZ R141, R94, R139 ;  /* 0x0000008b5e8d7220 */ /* 0x000fe20000410000 */
[----:B------:R-:W-:Y:S01]  /*2280*/  FFMA.FTZ R65, R109, R114, R65 ;  /* 0x000000726d417223 */ /* 0x000fe20000010041 */
[----:B------:R-:W-:-:S02]  /*2290*/  HADD2.F32 R109, -RZ, R153.H0_H0 ;  /* 0x20000099ff6d7230 */ /* 0x000fc40000004100 */
[----:B------:R-:W-:Y:S01]  /*22a0*/  FADD.FTZ R108, R23, -R108 ;  /* 0x8000006c176c7221 */ /* 0x000fe20000010000 */
[----:B------:R-:W-:Y:S01]  /*22b0*/  FFMA.FTZ R66, R110, R141, R66 ;  /* 0x0000008d6e427223 */ /* 0x000fe20000010042 */
[----:B------:R-:W-:Y:S02]  /*22c0*/  HADD2.F32 R110, -RZ, R152.H1_H1 ;  /* 0x30000098ff6e7230 */ /* 0x000fe40000004100 */
[----:B------:R-:W-:Y:S01]  /*22d0*/  FMUL.FTZ R95, R137, R108 ;  /* 0x0000006c895f7220 */ /* 0x000fe20000410000 */
[----:B------:R-:W-:Y:S02]  /*22e0*/  HADD2.F32 R108, -RZ, R153.H1_H1 ;  /* 0x30000099ff6c7230 */ /* 0x000fe40000004100 */
[----:B------:R-:W-:Y:S01]  /*22f0*/  FMUL.FTZ R109, R114, R109 ;  /* 0x0000006d726d7220 */ /* 0x000fe20000410000 */
[----:B------:R-:W-:Y:S01]  /*2300*/  FMUL.FTZ R110, R141, R110 ;  /* 0x0000006e8d6e7220 */ /* 0x000fe20000410000 */
[----:B------:R-:W-:Y:S01]  /*2310*/  FMUL.FTZ R140, R95, R139 ;  /* 0x0000008b5f8c7220 */ /* 0x000fe20000410000 */
[----:B------:R-:W-:-:S03]  /*2320*/  FMUL.FTZ R108, R115, R108 ;  /* 0x0000006c736c7220 */ /* 0x000fc60000410000 */
[----:B------:R-:W-:Y:S01]  /*2330*/  FFMA.FTZ R67, R111, R140, R67 ;  /* 0x0000008c6f437223 */ /* 0x000fe20000010043 */
[----:B------:R-:W-:-:S05]  /*2340*/  HADD2.F32 R111, -RZ, R152.H0_H0 ;  /* 0x20000098ff6f7230 */ /* 0x000fca0000004100 */
[----:B------:R-:W-:-:S07]  /*2350*/  FMUL.FTZ R111, R140, R111 ;  /* 0x0000006f8c6f7220 */ /* 0x000fce0000410000 */
.L_x_9107:
[----:B------:R-:W0:Y:S02]  /*2360*/  @P0 LDC.64 R114, c[0x0][0x478] ;  /* 0x00011e00ff720b82 */ /* 0x000e240000000a00 */
[----:B0-----:R-:W-:-:S06]  /*2370*/  @P0 IMAD.WIDE.U32 R140, R0, 0x10, R114 ;  /* 0x00000010008c0825 */ /* 0x001fcc00078e0072 */
[----:B------:R-:W0:Y:S01]  /*2380*/  LDC.64 R114, c[0x0][0x468] ;  /* 0x00011a00ff727b82 */ /* 0x000e220000000a00 */
[----:B------:R1:W-:Y:S01]  /*2390*/  @P0 STG.E.128 desc[UR8][R140.64], R92 ;  /* 0x0000005c8c000986 */ /* 0x0003e2000c101d08 */
[C---:B0-----:R-:W-:Y:S01]  /*23a0*/  IMAD.WIDE.U32 R114, R0.reuse, 0x10, R114 ;  /* 0x0000001000727825 */ /* 0x041fe200078e0072 */
[----:B------:R-:W-:-:S04]  /*23b0*/  IADD3 R0, PT, PT, R0, 0x80, RZ ;  /* 0x0000008000007810 */ /* 0x000fc80007ffe0ff */
[----:B------:R1:W-:Y:S03]  /*23c0*/  STG.E.128 desc[UR8][R114.64], R108 ;  /* 0x0000006c72007986 */ /* 0x0003e6000c101d08 */
.L_x_9105:
[----:B------:R-:W-:Y:S05]  /*23d0*/  BSYNC.RECONVERGENT B1 ;  /* 0x0000000000017941 */ /* 0x000fea0003800200 */
.L_x_9104:
[----:B------:R-:W-:Y:S04]  /*23e0*/  BSSY.RECONVERGENT B1, `(.L_x_9108) ;  /* 0x0000048000017945 */ /* 0x000fe80003800200 */
[----:B------:R-:W-:Y:S05]  /*23f0*/  @!P2 BRA `(.L_x_9109) ;  /* 0x000000040018a947 */ /* 0x000fea0003800000 */
[----:B-1----:R-:W0:Y:S02]  /*2400*/  LDC.64 R108, c[0x0][0x390] ;  /* 0x0000e400ff6c7b82 */ /* 0x002e240000000a00 */
[----:B0-----:R-:W-:-:S06]  /*2410*/  IMAD.WIDE.U32 R108, R0, 0x10, R108 ;  /* 0x00000010006c7825 */ /* 0x001fcc00078e006c */
[----:B------:R-:W5:Y:S01]  /*2420*/  LDG.E.128 R108, desc[UR8][R108.64] ;  /* 0x000000086c6c7981 */ /* 0x000f62000c1e1d00 */
[----:B------:R-:W-:-:S04]  /*2430*/  ISETP.NE.U32.AND P0, PT, RZ, UR14, PT ;  /* 0x0000000eff007c0c */ /* 0x000fc8000bf05070 */
[----:B------:R-:W-:-:S13]  /*2440*/  ISETP.NE.AND.EX P0, PT, RZ, UR15, PT, P0 ;  /* 0x0000000fff007c0c */ /* 0x000fda000bf05300 */
[----:B------:R-:W-:Y:S05]  /*2450*/  @!P0 BRA `(.L_x_9110) ;  /* 0x0000000000748947 */ /* 0x000fea0003800000 */
        /* <DEDUP_REMOVED lines=27> */
[----:B------:R-:W-:Y:S01]  /*2610*/  FMUL.FTZ R111, R140, R111 ;  /* 0x0000006f8c6f7220 */ /* 0x000fe20000410000 */
[----:B------:R-:W-:Y:S06]  /*2620*/  BRA `(.L_x_9111) ;  /* 0x0000000000707947 */ /* 0x000fec0003800000 */
.L_x_9110:
        /* <DEDUP_REMOVED lines=27> */
[----:B------:R-:W-:-:S07]  /*27e0*/  FMUL.FTZ R110, R141, R110 ;  /* 0x0000006e8d6e7220 */ /* 0x000fce0000410000 */
.L_x_9111:
[----:B------:R-:W0:Y:S08]  /*27f0*/  @P0 LDC.64 R140, c[0x0][0x478] ;  /* 0x00011e00ff8c0b82 */ /* 0x000e300000000a00 */
[----:B------:R-:W1:Y:S01]  /*2800*/  LDC.64 R114, c[0x0][0x468] ;  /* 0x00011a00ff727b82 */ /* 0x000e620000000a00 */
[----:B0-----:R-:W-:-:S05]  /*2810*/  @P0 IMAD.WIDE.U32 R140, R0, 0x10, R140 ;  /* 0x00000010008c0825 */ /* 0x001fca00078e008c */
[----:B------:R0:W-:Y:S01]  /*2820*/  @P0 STG.E.128 desc[UR8][R140.64], R92 ;  /* 0x0000005c8c000986 */ /* 0x0001e2000c101d08 */
[C---:B-1----:R-:W-:Y:S01]  /*2830*/  IMAD.WIDE.U32 R114, R0.reuse, 0x10, R114 ;  /* 0x0000001000727825 */ /* 0x042fe200078e0072 */
[----:B------:R-:W-:-:S04]  /*2840*/  IADD3 R0, PT, PT, R0, 0x80, RZ ;  /* 0x0000008000007810 */ /* 0x000fc80007ffe0ff */
[----:B------:R0:W-:Y:S03]  /*2850*/  STG.E.128 desc[UR8][R114.64], R108 ;  /* 0x0000006c72007986 */ /* 0x0001e6000c101d08 */
.L_x_9109:
[----:B------:R-:W-:Y:S05]  /*2860*/  BSYNC.RECONVERGENT B1 ;  /* 0x0000000000017941 */ /* 0x000fea0003800200 */
.L_x_9108:
[----:B------:R-:W-:Y:S04]  /*2870*/  BSSY.RECONVERGENT B1, `(.L_x_9112) ;  /* 0x0000048000017945 */ /* 0x000fe80003800200 */
[----:B------:R-:W-:Y:S05]  /*2880*/  @!P3 BRA `(.L_x_9113) ;  /* 0x000000040018b947 */ /* 0x000fea0003800000 */
[----:B01----:R-:W0:Y:S02]  /*2890*/  LDC.64 R108, c[0x0][0x390] ;  /* 0x0000e400ff6c7b82 */ /* 0x003e240000000a00 */
        /* <DEDUP_REMOVED lines=34> */
.L_x_9114:
        /* <DEDUP_REMOVED lines=28> */
.L_x_9115:
[----:B------:R-:W0:Y:S08]  /*2c80*/  @P0 LDC.64 R140, c[0x0][0x478] ;  /* 0x00011e00ff8c0b82 */ /* 0x000e300000000a00 */
[----:B------:R-:W1:Y:S01]  /*2c90*/  LDC.64 R114, c[0x0][0x468] ;  /* 0x00011a00ff727b82 */ /* 0x000e620000000a00 */
[----:B0-----:R-:W-:-:S05]  /*2ca0*/  @P0 IMAD.WIDE.U32 R140, R0, 0x10, R140 ;  /* 0x00000010008c0825 */ /* 0x001fca00078e008c */
[----:B------:R2:W-:Y:S01]  /*2cb0*/  @P0 STG.E.128 desc[UR8][R140.64], R92 ;  /* 0x0000005c8c000986 */ /* 0x0005e2000c101d08 */
[C---:B-1----:R-:W-:Y:S01]  /*2cc0*/  IMAD.WIDE.U32 R114, R0.reuse, 0x10, R114 ;  /* 0x0000001000727825 */ /* 0x042fe200078e0072 */
[----:B------:R-:W-:-:S04]  /*2cd0*/  IADD3 R0, PT, PT, R0, 0x80, RZ ;  /* 0x0000008000007810 */ /* 0x000fc80007ffe0ff */
[----:B------:R2:W-:Y:S03]  /*2ce0*/  STG.E.128 desc[UR8][R114.64], R108 ;  /* 0x0000006c72007986 */ /* 0x0005e6000c101d08 */
.L_x_9113:
[----:B------:R-:W-:Y:S05]  /*2cf0*/  BSYNC.RECONVERGENT B1 ;  /* 0x0000000000017941 */ /* 0x000fea0003800200 */
.L_x_9112:
[----:B------:R-:W-:Y:S04]  /*2d00*/  BSSY.RECONVERGENT B1, `(.L_x_9116) ;  /* 0x0000048000017945 */ /* 0x000fe80003800200 */
[----:B------:R-:W-:Y:S05]  /*2d10*/  @!P4 BRA `(.L_x_9117) ;  /* 0x000000040018c947 */ /* 0x000fea0003800000 */
[----:B012---:R-:W0:Y:S02]  /*2d20*/  LDC.64 R108, c[0x0][0x390] ;  /* 0x0000e400ff6c7b82 */ /* 0x007e240000000a00 */
        /* <DEDUP_REMOVED lines=34> */
.L_x_9118:
        /* <DEDUP_REMOVED lines=28> */
.L_x_9119:
[----:B------:R-:W0:Y:S08]  /*3110*/  @P0 LDC.64 R140, c[0x0][0x478] ;  /* 0x00011e00ff8c0b82 */ /* 0x000e300000000a00 */
[----:B------:R-:W1:Y:S01]  /*3120*/  LDC.64 R114, c[0x0][0x468] ;  /* 0x00011a00ff727b82 */ /* 0x000e620000000a00 */
[----:B0-----:R-:W-:-:S05]  /*3130*/  @P0 IMAD.WIDE.U32 R140, R0, 0x10, R140 ;  /* 0x00000010008c0825 */ /* 0x001fca00078e008c */
[----:B------:R3:W-:Y:S01]  /*3140*/  @P0 STG.E.128 desc[UR8][R140.64], R92 ;  /* 0x0000005c8c000986 */ /* 0x0007e2000c101d08 */
[C---:B-1----:R-:W-:Y:S01]  /*3150*/  IMAD.WIDE.U32 R114, R0.reuse, 0x10, R114 ;  /* 0x0000001000727825 */ /* 0x042fe200078e0072 */
[----:B------:R-:W-:-:S04]  /*3160*/  IADD3 R0, PT, PT, R0, 0x80, RZ ;  /* 0x0000008000007810 */ /* 0x000fc80007ffe0ff */
[----:B------:R3:W-:Y:S03]  /*3170*/  STG.E.128 desc[UR8][R114.64], R108 ;  /* 0x0000006c72007986 */ /* 0x0007e6000c101d08 */
.L_x_9117:
[----:B------:R-:W-:Y:S05]  /*3180*/  BSYNC.RECONVERGENT B1 ;  /* 0x0000000000017941 */ /* 0x000fea0003800200 */
.L_x_9116:
[----:B------:R-:W-:Y:S05]  /*3190*/  @!P5 BRA `(.L_x_9120) ;  /* 0x0000001800c8d947 */ /* 0x000fea0003800000 */
[----:B0123--:R-:W0:Y:S02]  /*31a0*/  LDC.64 R108, c[0x0][0x390] ;  /* 0x0000e400ff6c7b82 */ /* 0x00fe240000000a00 */
[----:B0-----:R-:W-:-:S06]  /*31b0*/  IMAD.WIDE.U32 R108, R0, 0x10, R108 ;  /* 0x00000010006c7825 */ /* 0x001fcc00078e006c */
[----:B------:R-:W5:Y:S01]  /*31c0*/  LDG.E.128 R108, desc[UR8][R108.64] ;  /* 0x000000086c6c7981 */ /* 0x000f62000c1e1d00 */
[----:B------:R-:W-:-:S04]  /*31d0*/  ISETP.NE.U32.AND P0, PT, RZ, UR14, PT ;  /* 0x0000000eff007c0c */ /* 0x000fc8000bf05070 */
[----:B------:R-:W-:-:S13]  /*31e0*/  ISETP.NE.AND.EX P0, PT, RZ, UR15, PT, P0 ;  /* 0x0000000fff007c0c */ /* 0x000fda000bf05300 */
        /* <DEDUP_REMOVED lines=13> */
[-C--:B------:R-:W-:Y:S01]  /*32c0*/  FMUL.FTZ R112, R95, R139.reuse ;  /* 0x0000008b5f707220 */ /* 0x080fe20000410000 */
[----:B------:R-:W-:-:S03]  /*32d0*/  FMUL.FTZ R114, R93, R139 ;  /* 0x0000008b5d727220 */ /* 0x000fc60000410000 */
[----:B------:R-:W-:Y:S01]  /*32e0*/  FFMA.FTZ R83, R111, R112, R83 ;  /* 0x000000706f537223 */ /* 0x000fe20000010053 */
[-C--:B------:R-:W-:Y:S01]  /*32f0*/  FMUL.FTZ R111, R92, R139.reuse ;  /* 0x0000008b5c6f7220 */ /* 0x080fe20000410000 */
[----:B------:R-:W-:Y:S01]  /*3300*/  FMUL.FTZ R139, R94, R139 ;  /* 0x0000008b5e8b7220 */ /* 0x000fe20000410000 */
[----:B------:R-:W-:Y:S01]  /*3310*/  FFMA.FTZ R81, R109, R114, R81 ;  /* 0x000000726d517223 */ /* 0x000fe20000010051 */
[--C-:B------:R-:W-:Y:S02]  /*3320*/  HADD2.F32 R109, -RZ, R144.reuse.H0_H0 ;  /* 0x20000090ff6d7230 */ /* 0x100fe40000004100 */
[----:B------:R-:W-:Y:S01]  /*3330*/  FFMA.FTZ R80, R108, R111, R80 ;  /* 0x0000006f6c507223 */ /* 0x000fe20000010050 */
[----:B------:R-:W-:Y:S02]  /*3340*/  HADD2.F32 R108, -RZ, R144.H1_H1 ;  /* 0x30000090ff6c7230 */ /* 0x000fe40000004100 */
[----:B------:R-:W-:Y:S01]  /*3350*/  FFMA.FTZ R82, R110, R139, R82 ;  /* 0x0000008b6e527223 */ /* 0x000fe20000010052 */
[----:B------:R-:W-:-:S02]  /*3360*/  HADD2.F32 R110, -RZ, R143.H1_H1 ;  /* 0x3000008fff6e7230 */ /* 0x000fc40000004100 */
[----:B------:R-:W-:Y:S01]  /*3370*/  FMUL.FTZ R109, R114, R109 ;  /* 0x0000006d726d7220 */ /* 0x000fe20000410000 */
[----:B------:R-:W-:Y:S01]  /*3380*/  FMUL.FTZ R108, R111, R108 ;  /* 0x0000006c6f6c7220 */ /* 0x000fe20000410000 */
[----:B------:R-:W-:Y:S02]  /*3390*/  HADD2.F32 R111, -RZ, R143.H0_H0 ;  /* 0x2000008fff6f7230 */ /* 0x000fe40000004100 */
[----:B------:R-:W-:-:S03]  /*33a0*/  FMUL.FTZ R110, R139, R110 ;  /* 0x0000006e8b6e7220 */ /* 0x000fc60000410000 */
[----:B------:R-:W-:Y:S01]  /*33b0*/  FMUL.FTZ R111, R112, R111 ;  /* 0x0000006f706f7220 */ /* 0x000fe20000410000 */
[----:B------:R-:W-:Y:S06]  /*33c0*/  BRA `(.L_x_9122) ;  /* 0x0000000000707947 */ /* 0x000fec0003800000 */
.L_x_9121:
        /* <DEDUP_REMOVED lines=13> */
[-C--:B------:R-:W-:Y:S01]  /*34a0*/  FMUL.FTZ R113, R112, R139.reuse ;  /* 0x0000008b70717220 */ /* 0x080fe20000410000 */
[-C--:B------:R-:W-:Y:S01]  /*34b0*/  FMUL.FTZ R140, R140, R139.reuse ;  /* 0x0000008b8c8c7220 */ /* 0x080fe20000410000 */
[----:B------:R-:W-:Y:S01]  /*34c0*/  FMUL.FTZ R139, R142, R139 ;  /* 0x0000008b8e8b7220 */ /* 0x000fe20000410000 */
[----:B------:R-:W-:Y:S01]  /*34d0*/  FFMA.FTZ R83, R111, R114, R83 ;  /* 0x000000726f537223 */ /* 0x000fe20000010053 */
[----:B------:R-:W-:Y:S01]  /*34e0*/  FFMA.FTZ R80, R108, R113, R80 ;  /* 0x000000716c507223 */ /* 0x000fe20000010050 */
[----:B------:R-:W-:Y:S01]  /*34f0*/  FFMA.FTZ R81, R109, R140, R81 ;  /* 0x0000008c6d517223 */ /* 0x000fe20000010051 */
[----:B------:R-:W-:Y:S01]  /*3500*/  FFMA.FTZ R82, R110, R139, R82 ;  /* 0x0000008b6e527223 */ /* 0x000fe20000010052 */
[----:B------:R-:W-:-:S02]  /*3510*/  HADD2.F32 R108, -RZ, R144.H1_H1 ;  /* 0x30000090ff6c7230 */ /* 0x000fc40000004100 */
[----:B------:R-:W-:Y:S02]  /*3520*/  HADD2.F32 R109, -RZ, R144.H0_H0 ;  /* 0x20000090ff6d7230 */ /* 0x000fe40000004100 */
[--C-:B------:R-:W-:Y:S02]  /*3530*/  HADD2.F32 R110, -RZ, R143.reuse.H1_H1 ;  /* 0x3000008fff6e7230 */ /* 0x100fe40000004100 */
[----:B------:R-:W-:Y:S01]  /*3540*/  FMUL.FTZ R108, R113, R108 ;  /* 0x0000006c716c7220 */ /* 0x000fe20000410000 */
[----:B------:R-:W-:Y:S02]  /*3550*/  HADD2.F32 R111, -RZ, R143.H0_H0 ;  /* 0x2000008fff6f7230 */ /* 0x000fe40000004100 */
[----:B------:R-:W-:Y:S01]  /*3560*/  FMUL.FTZ R109, R140, R109 ;  /* 0x0000006d8c6d7220 */ /* 0x000fe20000410000 */
[----:B------:R-:W-:Y:S02]  /*3570*/  FMUL.FTZ R110, R139, R110 ;  /* 0x0000006e8b6e7220 */ /* 0x000fe40000410000 */
[----:B------:R-:W-:-:S07]  /*3580*/  FMUL.FTZ R111, R114, R111 ;  /* 0x0000006f726f7220 */ /* 0x000fce0000410000 */
.L_x_9122:
[----:B------:R-:W0:Y:S08]  /*3590*/  @P0 LDC.64 R114, c[0x0][0x478] ;  /* 0x00011e00ff720b82 */ /* 0x000e300000000a00 */
[----:B------:R-:W1:Y:S01]  /*35a0*/  LDC.64 R112, c[0x0][0x468] ;  /* 0x00011a00ff707b82 */ /* 0x000e620000000a00 */
[----:B0-----:R-:W-:-:S05]  /*35b0*/  @P0 IMAD.WIDE.U32 R114, R0, 0x10, R114 ;  /* 0x0000001000720825 */ /* 0x001fca00078e0072 */
[----:B------:R0:W-:Y:S01]  /*35c0*/  @P0 STG.E.128 desc[UR8][R114.64], R92 ;  /* 0x0000005c72000986 */ /* 0x0001e2000c101d08 */
[----:B-1----:R-:W-:-:S05]  /*35d0*/  IMAD.WIDE.U32 R112, R0, 0x10, R112 ;  /* 0x0000001000707825 */ /* 0x002fca00078e0070 */
[----:B------:R0:W-:Y:S01]  /*35e0*/  STG.E.128 desc[UR8][R112.64], R108 ;  /* 0x0000006c70007986 */ /* 0x0001e2000c101d08 */
[----:B------:R-:W-:Y:S05]  /*35f0*/  BRA `(.L_x_9120) ;  /* 0x0000001400b07947 */ /* 0x000fea0003800000 */
.L_x_9103:
[----:B------:R-:W-:Y:S04]  /*3600*/  BSSY.RECONVERGENT B1, `(.L_x_9123) ;  /* 0x000004a000017945 */ /* 0x000fe80003800200 */
[----:B------:R-:W-:Y:S05]  /*3610*/  @!P1 BRA `(.L_x_9124) ;  /* 0x0000000400209947 */ /* 0x000fea0003800000 */
[----:B------:R-:W0:Y:S02]  /*3620*/  LDC.64 R108, c[0x0][0x390] ;  /* 0x0000e400ff6c7b82 */ /* 0x000e240000000a00 */
[----:B0-----:R-:W-:-:S06]  /*3630*/  IMAD.WIDE.U32 R108, R0, 0x10, R108 ;  /* 0x00000010006c7825 */ /* 0x001fcc00078e006c */
[----:B------:R-:W5:Y:S01]  /*3640*/  LDG.E.128 R108, desc[UR8][R108.64] ;  /* 0x000000086c6c7981 */ /* 0x000f62000c1e1d00 */
[----:B------:R-:W-:-:S04]  /*3650*/  UISETP.NE.U32.AND UP0, UPT, UR14, URZ, UPT ;  /* 0x000000ff0e00728c */ /* 0x000fc8000bf05070 */
[----:B------:R-:W-:-:S09]  /*3660*/  UISETP.NE.AND.EX UP0, UPT, UR15, URZ, UPT, UP0 ;  /* 0x000000ff0f00728c */ /* 0x000fd2000bf05300 */
[----:B------:R-:W-:Y:S05]  /*3670*/  BRA.U UP0, `(.L_x_9125) ;  /* 0x0000000100747547 */ /* 0x000fea000b800000 */
[-CC-:B------:R-:W-:Y:S01]  /*3680*/  FFMA.FTZ R114, R20, R113.reuse, R112.reuse ;  /* 0x0000007114727223 */ /* 0x180fe20000010070 */
[----:B------:R-:W-:-:S03]  /*3690*/  FFMA.FTZ R115, R3, R113, R112 ;  /* 0x0000007103737223 */ /* 0x000fc60000010070 */
[----:B------:R-:W-:Y:S01]  /*36a0*/  FADD.FTZ R114, R123, -R114 ;  /* 0x800000727b727221 */ /* 0x000fe20000010000 */
[----:B------:R-:W-:-:S03]  /*36b0*/  FADD.FTZ R140, R116, -R115 ;  /* 0x80000073748c7221 */ /* 0x000fc60000010000 */
[C---:B-----5:R-:W-:Y:S01]  /*36c0*/  FFMA.FTZ R114, R137.reuse, R114, R85 ;  /* 0x0000007289727223 */ /* 0x060fe20000010055 */
[----:B------:R-:W-:-:S03]  /*36d0*/  FFMA.FTZ R140, R137, R140, R84 ;  /* 0x0000008c898c7223 */ /* 0x000fc60000010054 */
        /* <DEDUP_REMOVED lines=9> */
[C---:B------:R-:W-:Y:S01]  /*3770*/  FFMA.FTZ R140, R137.reuse, R140, R87 ;  /* 0x0000008c898c7223 */ /* 0x040fe20000010057 */
[----:B------:R-:W-:-:S03]  /*3780*/  FFMA.FTZ R108, R137, R108, R86 ;  /* 0x0000006c896c7223 */ /* 0x000fc60000010056 */
[-C--:B------:R-:W-:Y:S01]  /*3790*/  FMUL.FTZ R140, R140, R139.reuse ;  /* 0x0000008b8c8c7220 */ /* 0x080fe20000410000 */
[----:B------:R-:W-:Y:S01]  /*37a0*/  FMUL.FTZ R109, R109, R114 ;  /* 0x000000726d6d7220 */ /* 0x000fe20000410000 */
[----:B------:R-:W-:Y:S01]  /*37b0*/  FMUL.FTZ R141, R108, R139 ;  /* 0x0000008b6c8d7220 */ /* 0x000fe20000410000 */
[----:B------:R-:W-:Y:S02]  /*37c0*/  HADD2.F32 R108, -RZ, R153.H1_H1 ;  /* 0x30000099ff6c7230 */ /* 0x000fe40000004100 */
[-C--:B------:R-:W-:Y:S01]  /*37d0*/  FFMA.FTZ R67, R111, R140.reuse, R67 ;  /* 0x0000008c6f437223 */ /* 0x080fe20000010043 */
[--C-:B------:R-:W-:Y:S02]  /*37e0*/  HADD2.F32 R111, -RZ, R152.reuse.H0_H0 ;  /* 0x20000098ff6f7230 */ /* 0x100fe40000004100 */
[----:B------:R-:W-:Y:S01]  /*37f0*/  FFMA.FTZ R66, R110, R141, R66 ;  /* 0x0000008d6e427223 */ /* 0x000fe20000010042 */
[----:B------:R-:W-:Y:S02]  /*3800*/  HADD2.F32 R110, -RZ, R152.H1_H1 ;  /* 0x30000098ff6e7230 */ /* 0x000fe40000004100 */
[----:B------:R-:W-:Y:S01]  /*3810*/  FMUL.FTZ R108, R108, R115 ;  /* 0x000000736c6c7220 */ /* 0x000fe20000410000 */
[----:B------:R-:W-:-:S02]  /*3820*/  FMUL.FTZ R111, R111, R140 ;  /* 0x0000008c6f6f7220 */ /* 0x000fc40000410000 */
[----:B------:R-:W-:Y:S01]  /*3830*/  FMUL.FTZ R110, R110, R141 ;  /* 0x0000008d6e6e7220 */ /* 0x000fe20000410000 */
[----:B------:R-:W-:Y:S06]  /*3840*/  BRA `(.L_x_9126) ;  /* 0x0000000000707947 */ /* 0x000fec0003800000 */
.L_x_9125:
[-CC-:B------:R-:W-:Y:S01]  /*3850*/  FFMA.FTZ R93, R3, R113.reuse, R112.reuse ;  /* 0x00000071035d7223 */ /* 0x180fe20000010070 */
[-CC-:B------:R-:W-:Y:S01]  /*3860*/  FFMA.FTZ R94, R20, R113.reuse, R112.reuse ;  /* 0x00000071145e7223 */ /* 0x180fe20000010070 */
[----:B------:R-:W-:Y:S02]  /*3870*/  FFMA.FTZ R95, R21, R113, R112 ;  /* 0x00000071155f7223 */ /* 0x000fe40000010070 */
[----:B------:R-:W-:Y:S01]  /*3880*/  FADD.FTZ R92, R116, -R93 ;  /* 0x8000005d745c7221 */ /* 0x000fe20000010000 */
[----:B------:R-:W-:-:S03]  /*3890*/  FADD.FTZ R94, R123, -R94 ;  /* 0x8000005e7b5e7221 */ /* 0x000fc60000010000 */
[C---:B-----5:R-:W-:Y:S01]  /*38a0*/  FFMA.FTZ R92, R137.reuse, R92, R84 ;  /* 0x0000005c895c7223 */ /* 0x060fe20000010054 */
[----:B------:R-:W-:Y:S01]  /*38b0*/  FFMA.FTZ R93, R137, R94, R85 ;  /* 0x0000005e895d7223 */ /* 0x000fe20000010055 */
[----:B------:R-:W-:Y:S02]  /*38c0*/  FADD.FTZ R94, R138, -R95 ;  /* 0x8000005f8a5e7221 */ /* 0x000fe40000010000 */
[-C--:B------:R-:W-:Y:S01]  /*38d0*/  FMUL.FTZ R115, R92, R139.reuse ;  /* 0x0000008b5c737220 */ /* 0x080fe20000410000 */
[----:B------:R-:W-:Y:S01]  /*38e0*/  FMUL.FTZ R114, R93, R139 ;  /* 0x0000008b5d727220 */ /* 0x000fe20000410000 */
[----:B------:R-:W-:Y:S02]  /*38f0*/  FFMA.FTZ R94, R137, R94, R86 ;  /* 0x0000005e895e7223 */ /* 0x000fe40000010056 */
[----:B------:R-:W-:Y:S01]  /*3900*/  FFMA.FTZ R64, R108, R115, R64 ;  /* 0x000000736c407223 */ /* 0x000fe20000010040 */
[----:B------:R-:W-:Y:S01]  /*3910*/  FFMA.FTZ R108, R22, R113, R112 ;  /* 0x00000071166c7223 */ /* 0x000fe20000010070 */
[----:B------:R-:W-:Y:S01]  /*3920*/  FMUL.FTZ R141, R94, R139 ;  /* 0x0000008b5e8d7220 */ /* 0x000fe20000410000 */
[----:B------:R-:W-:Y:S01]  /*3930*/  FFMA.FTZ R65, R109, R114, R65 ;  /* 0x000000726d417223 */ /* 0x000fe20000010041 */
[----:B------:R-:W-:-:S02]  /*3940*/  HADD2.F32 R109, -RZ, R153.H0_H0 ;  /* 0x20000099ff6d7230 */ /* 0x000fc40000004100 */
[----:B------:R-:W-:Y:S01]  /*3950*/  FADD.FTZ R108, R23, -R108 ;  /* 0x8000006c176c7221 */ /* 0x000fe20000010000 */
[-C--:B------:R-:W-:Y:S01]  /*3960*/  FFMA.FTZ R66, R110, R141.reuse, R66 ;  /* 0x0000008d6e427223 */ /* 0x080fe20000010042 */
[----:B------:R-:W-:Y:S02]  /*3970*/  HADD2.F32 R110, -RZ, R152.H1_H1 ;  /* 0x30000098ff6e7230 */ /* 0x000fe40000004100 */
[----:B------:R-:W-:Y:S01]  /*3980*/  FFMA.FTZ R95, R137, R108, R87 ;  /* 0x0000006c895f7223 */ /* 0x000fe20000010057 */
        /* <DEDUP_REMOVED lines=8> */
.L_x_9126:
[----:B------:R-:W-:Y:S01]  /*3a10*/  ISETP.NE.U32.AND P0, PT, RZ, UR14, PT ;  /* 0x0000000eff007c0c */ /* 0x000fe2000bf05070 */
[----:B------:R-:W0:Y:S03]  /*3a20*/  LDC.64 R114, c[0x0][0x468] ;  /* 0x00011a00ff727b82 */ /* 0x000e260000000a00 */
[----:B------:R-:W-:-:S13]  /*3a30*/  ISETP.NE.AND.EX P0, PT, RZ, UR15, PT, P0 ;  /* 0x0000000fff007c0c */ /* 0x000fda000bf05300 */
[----:B------:R-:W1:Y:S01]  /*3a40*/  @P0 LDC.64 R140, c[0x0][0x478] ;  /* 0x00011e00ff8c0b82 */ /* 0x000e620000000a00 */
[----:B0-----:R-:W-:-:S04]  /*3a50*/  IMAD.WIDE.U32 R114, R0, 0x10, R114 ;  /* 0x0000001000727825 */ /* 0x001fc800078e0072 */
[C---:B-1----:R-:W-:Y:S01]  /*3a60*/  @P0 IMAD.WIDE.U32 R140, R0.reuse, 0x10, R140 ;  /* 0x00000010008c0825 */ /* 0x042fe200078e008c */
[----:B------:R-:W-:-:S04]  /*3a70*/  IADD3 R0, PT, PT, R0, 0x80, RZ ;  /* 0x0000008000007810 */ /* 0x000fc80007ffe0ff */
[----:B------:R0:W-:Y:S04]  /*3a80*/  @P0 STG.E.128 desc[UR8][R140.64], R92 ;  /* 0x0000005c8c000986 */ /* 0x0001e8000c101d08 */
[----:B------:R0:W-:Y:S02]  /*3a90*/  STG.E.128 desc[UR8][R114.64], R108 ;  /* 0x0000006c72007986 */ /* 0x0001e4000c101d08 */
.L_x_9124:
[----:B------:R-:W-:Y:S05]  /*3aa0*/  BSYNC.RECONVERGENT B1 ;  /* 0x0000000000017941 */ /* 0x000fea0003800200 */
.L_x_9123:
[----:B------:R-:W-:Y:S04]  /*3ab0*/  BSSY.RECONVERGENT B1, `(.L_x_9127) ;  /* 0x0000048000017945 */ /* 0x000fe80003800200 */
[----:B------:R-:W-:Y:S05]  /*3ac0*/  @!P2 BRA `(.L_x_9128) ;  /* 0x000000040018a947 */ /* 0x000fea0003800000 */
[----:B0-----:R-:W0:Y:S02]  /*3ad0*/  LDC.64 R108, c[0x0][0x390] ;  /* 0x0000e400ff6c7b82 */ /* 0x001e240000000a00 */
        /* <DEDUP_REMOVED lines=34> */
.L_x_9129:
        /* <DEDUP_REMOVED lines=27> */
[----:B------:R-:W-:-:S07]  /*3eb0*/  FMUL.FTZ R110, R110, R141 ;  /* 0x0000008d6e6e7220 */ /* 0x000fce0000410000 */
.L_x_9130:
[----:B------:R-:W0:Y:S08]  /*3ec0*/  @P0 LDC.64 R140, c[0x0][0x478] ;  /* 0x00011e00ff8c0b82 */ /* 0x000e300000000a00 */
[----:B------:R-:W1:Y:S01]  /*3ed0*/  LDC.64 R114, c[0x0][0x468] ;  /* 0x00011a00ff727b82 */ /* 0x000e620000000a00 */
[----:B0-----:R-:W-:-:S05]  /*3ee0*/  @P0 IMAD.WIDE.U32 R140, R0, 0x10, R140 ;  /* 0x00000010008c0825 */ /* 0x001fca00078e008c */
[----:B------:R2:W-:Y:S01]  /*3ef0*/  @P0 STG.E.128 desc[UR8][R140.64], R92 ;  /* 0x0000005c8c000986 */ /* 0x0005e2000c101d08 */
[C---:B-1----:R-:W-:Y:S01]  /*3f00*/  IMAD.WIDE.U32 R114, R0.reuse, 0x10, R114 ;  /* 0x0000001000727825 */ /* 0x042fe200078e0072 */
[----:B------:R-:W-:-:S04]  /*3f10*/  IADD3 R0, PT, PT, R0, 0x80, RZ ;  /* 0x0000008000007810 */ /* 0x000fc80007ffe0ff */
[----:B------:R2:W-:Y:S03]  /*3f20*/  STG.E.128 desc[UR8][R114.64], R108 ;  /* 0x0000006c72007986 */ /* 0x0005e6000c101d08 */
.L_x_9128:
[----:B------:R-:W-:Y:S05]  /*3f30*/  BSYNC.RECONVERGENT B1 ;  /* 0x0000000000017941 */ /* 0x000fea0003800200 */
.L_x_9127:
[----:B------:R-:W-:Y:S04]  /*3f40*/  BSSY.RECONVERGENT B1, `(.L_x_9131) ;  /* 0x0000048000017945 */ /* 0x000fe80003800200 */
[----:B------:R-:W-:Y:S05]  /*3f50*/  @!P3 BRA `(.L_x_9132) ;  /* 0x000000040018b947 */ /* 0x000fea0003800000 */
[----:B0-2---:R-:W0:Y:S02]  /*3f60*/  LDC.64 R108, c[0x0][0x390] ;  /* 0x0000e400ff6c7b82 */ /* 0x005e240000000a00 */
        /* <DEDUP_REMOVED lines=34> */
.L_x_9133:
        /* <DEDUP_REMOVED lines=28> */
.L_x_9134:
[----:B------:R-:W0:Y:S08]  /*4350*/  @P0 LDC.64 R140, c[0x0][0x478] ;  /* 0x00011e00ff8c0b82 */ /* 0x000e300000000a00 */
[----:B------:R-:W1:Y:S01]  /*4360*/  LDC.64 R114, c[0x0][0x468] ;  /* 0x00011a00ff727b82 */ /* 0x000e620000000a00 */
[----:B0-----:R-:W-:-:S05]  /*4370*/  @P0 IMAD.WIDE.U32 R140, R0, 0x10, R140 ;  /* 0x00000010008c0825 */ /* 0x001fca00078e008c */
[----:B------:R3:W-:Y:S01]  /*4380*/  @P0 STG.E.128 desc[UR8][R140.64], R92 ;  /* 0x0000005c8c000986 */ /* 0x0007e2000c101d08 */
[C---:B-1----:R-:W-:Y:S01]  /*4390*/  IMAD.WIDE.U32 R114, R0.reuse, 0x10, R114 ;  /* 0x0000001000727825 */ /* 0x042fe200078e0072 */
[----:B------:R-:W-:-:S04]  /*43a0*/  IADD3 R0, PT, PT, R0, 0x80, RZ ;  /* 0x0000008000007810 */ /* 0x000fc80007ffe0ff */
[----:B------:R3:W-:Y:S03]  /*43b0*/  STG.E.128 desc[UR8][R114.64], R108 ;  /* 0x0000006c72007986 */ /* 0x0007e6000c101d08 */
.L_x_9132:
[----:B------:R-:W-:Y:S05]  /*43c0*/  BSYNC.RECONVERGENT B1 ;  /* 0x0000000000017941 */ /* 0x000fea0003800200 */
.L_x_9131:
[----:B------:R-:W-:Y:S04]  /*43d0*/  BSSY.RECONVERGENT B1, `(.L_x_9135) ;  /* 0x0000048000017945 */ /* 0x000fe80003800200 */
[----:B------:R-:W-:Y:S05]  /*43e0*/  @!P4 BRA `(.L_x_9136) ;  /* 0x000000040018c947 */ /* 0x000fea0003800000 */
[----:B0-23--:R-:W0:Y:S02]  /*43f0*/  LDC.64 R108, c[0x0][0x390] ;  /* 0x0000e400ff6c7b82 */ /* 0x00de240000000a00 */
        /* <DEDUP_REMOVED lines=34> */
.L_x_9137:
        /* <DEDUP_REMOVED lines=28> */
.L_x_9138:
[----:B------:R-:W0:Y:S08]  /*47e0*/  @P0 LDC.64 R140, c[0x0][0x478] ;  /* 0x00011e00ff8c0b82 */ /* 0x000e300000000a00 */
[----:B------:R-:W1:Y:S01]  /*47f0*/  LDC.64 R114, c[0x0][0x468] ;  /* 0x00011a00ff727b82 */ /* 0x000e620000000a00 */
[----:B0-----:R-:W-:-:S05]  /*4800*/  @P0 IMAD.WIDE.U32 R140, R0, 0x10, R140 ;  /* 0x00000010008c0825 */ /* 0x001fca00078e008c */
[----:B------:R4:W-:Y:S01]  /*4810*/  @P0 STG.E.128 desc[UR8][R140.64], R92 ;  /* 0x0000005c8c000986 */ /* 0x0009e2000c101d08 */
[C---:B-1----:R-:W-:Y:S01]  /*4820*/  IMAD.WIDE.U32 R114, R0.reuse, 0x10, R114 ;  /* 0x0000001000727825 */ /* 0x042fe200078e0072 */
[----:B------:R-:W-:-:S04]  /*4830*/  IADD3 R0, PT, PT, R0, 0x80, RZ ;  /* 0x0000008000007810 */ /* 0x000fc80007ffe0ff */
[----:B------:R4:W-:Y:S03]  /*4840*/  STG.E.128 desc[UR8][R114.64], R108 ;  /* 0x0000006c72007986 */ /* 0x0009e6000c101d08 */
.L_x_9136:
[----:B------:R-:W-:Y:S05]  /*4850*/  BSYNC.RECONVERGENT B1 ;  /* 0x0000000000017941 */ /* 0x000fea0003800200 */
.L_x_9135:
[----:B------:R-:W-:Y:S05]  /*4860*/  @!P5 BRA `(.L_x_9120) ;  /* 0x000000040014d947 */ /* 0x000fea0003800000 */
[----:B0-234-:R-:W0:Y:S02]  /*4870*/  LDC.64 R108, c[0x0][0x390] ;  /* 0x0000e400ff6c7b82 */ /* 0x01de240000000a00 */
        /* <DEDUP_REMOVED lines=17> */
[----:B------:R-:W-:-:S02]  /*4990*/  FMUL.FTZ R112, R95, R139 ;  /* 0x0000008b5f707220 */ /* 0x000fc40000410000 */
[-C--:B------:R-:W-:Y:S02]  /*49a0*/  FMUL.FTZ R114, R93, R139.reuse ;  /* 0x0000008b5d727220 */ /* 0x080fe40000410000 */
        /* <DEDUP_REMOVED lines=15> */
.L_x_9139:
        /* <DEDUP_REMOVED lines=28> */
.L_x_9140:
[----:B------:R-:W0:Y:S08]  /*4c60*/  @P0 LDC.64 R114, c[0x0][0x478] ;  /* 0x00011e00ff720b82 */ /* 0x000e300000000a00 */
[----:B------:R-:W1:Y:S01]  /*4c70*/  LDC.64 R112, c[0x0][0x468] ;  /* 0x00011a00ff707b82 */ /* 0x000e620000000a00 */
[----:B0-----:R-:W-:-:S05]  /*4c80*/  @P0 IMAD.WIDE.U32 R114, R0, 0x10, R114 ;  /* 0x0000001000720825 */ /* 0x001fca00078e0072 */
[----:B------:R0:W-:Y:S01]  /*4c90*/  @P0 STG.E.128 desc[UR8][R114.64], R92 ;  /* 0x0000005c72000986 */ /* 0x0001e2000c101d08 */
[----:B-1----:R-:W-:-:S05]  /*4ca0*/  IMAD.WIDE.U32 R112, R0, 0x10, R112 ;  /* 0x0000001000707825 */ /* 0x002fca00078e0070 */
[----:B------:R0:W-:Y:S02]  /*4cb0*/  STG.E.128 desc[UR8][R112.64], R108 ;  /* 0x0000006c70007986 */ /* 0x0001e4000c101d08 */
.L_x_9120:
[----:B------:R-:W-:Y:S05]  /*4cc0*/  BSYNC.RECONVERGENT B0 ;  /* 0x0000000000007941 */ /* 0x000fea0003800200 */
.L_x_9102:
[----:B01234-:R-:W0:Y:S01]  /*4cd0*/  LDC.64 R108, c[0x0][0x380] ;  /* 0x0000e000ff6c7b82 */ /* 0x01fe220000000a00 */
[----:B------:R-:W-:Y:S01]  /*4ce0*/  UPLOP3.LUT UP1, UPT, UPT, UPT, UP1, 0x40, 0x4 ;  /* 0x000000000004789c */ /* 0x000fe20003f2e810 */
[----:B0-----:R-:W-:-:S04]  /*4cf0*/  IADD3 R2, PT, PT, R2, R108, RZ ;  /* 0x0000006c02027210 */ /* 0x001fc80007ffe0ff */
[----:B------:R-:W-:-:S13]  /*4d00*/  ISETP.GE.AND P0, PT, R2, R109, PT ;  /* 0x0000006d0200720c */ /* 0x000fda0003f06270 */
[----:B------:R-:W-:Y:S05]  /*4d10*/  @!P0 BRA `(.L_x_9141) ;  /* 0xffffffbc00908947 */ /* 0x000fea000383ffff */
.L_x_9089:
        /* <DEDUP_REMOVED lines=15> */
.L_x_9143:
[----:B------:R-:W-:Y:S05]  /*4e10*/  BSYNC.RECONVERGENT B0 ;  /* 0x0000000000007941 */ /* 0x000fea0003800200 */
.L_x_9142:
        /* <DEDUP_REMOVED lines=12> */
.L_x_9145:
[----:B------:R-:W-:Y:S05]  /*4ee0*/  BSYNC.RECONVERGENT B0 ;  /* 0x0000000000007941 */ /* 0x000fea0003800200 */
.L_x_9144:
        /* <DEDUP_REMOVED lines=12> */
.L_x_9147:
[----:B------:R-:W-:Y:S05]  /*4fb0*/  BSYNC.RECONVERGENT B0 ;  /* 0x0000000000007941 */ /* 0x000fea0003800200 */
.L_x_9146:
        /* <DEDUP_REMOVED lines=12> */
.L_x_9149:
[----:B------:R-:W-:Y:S05]  /*5080*/  BSYNC.RECONVERGENT B0 ;  /* 0x0000000000007941 */ /* 0x000fea0003800200 */
.L_x_9148:
        /* <DEDUP_REMOVED lines=11> */
.L_x_9150:
        /* <DEDUP_REMOVED lines=12> */
.L_x_10944:


//--------------------- .text._ZN10layer_norm13ln_bwd_kernelINS_13Kernel_traitsI6__halfffffjLj2560ELj1ELj1ELj4ELj16ENS_18Kernel_traits_baseILj2560ES2_ffffjLj128EEEEELb0ELb1ELb0ELb1EEEvNS_9BwdParamsE --------------------------
	.section	.text._ZN10layer_norm13ln_bwd_kernelINS_13Kernel_traitsI6__halfffffjLj2560ELj1ELj1ELj4ELj16ENS_18Kernel_traits_baseILj2560ES2_ffffjLj128EEEEELb0ELb1ELb0ELb1EEEvNS_9BwdParamsE,"ax",@progbits
	.align	128
        .global         _ZN10layer_norm13ln_bwd_kernelINS_13Kernel_traitsI6__halfffffjLj2560ELj1ELj1ELj4ELj16ENS_18Kernel_traits_baseILj2560ES2_ffffjLj128EEEEELb0ELb1ELb0ELb1EEEvNS_9BwdParamsE
        .type           _ZN10layer_norm13ln_bwd_kernelINS_13Kernel_traitsI6__halfffffjLj2560ELj1ELj1ELj4ELj16ENS_18Kernel_traits_baseILj2560ES2_ffffjLj128EEEEELb0ELb1ELb0ELb1EEEvNS_9BwdParamsE,@function
        .size           _ZN10layer_norm13ln_bwd_kernelINS_13Kernel_traitsI6__halfffffjLj2560ELj1ELj1ELj4ELj16ENS_18Kernel_traits_baseILj2560ES2_ffffjLj128EEEEELb0ELb1ELb0ELb1EEEvNS_9BwdParamsE,(.L_x_10945 - _ZN10layer_norm13ln_bwd_kernelINS_13Kernel_traitsI6__halfffffjLj2560ELj1ELj1ELj4ELj16ENS_18Kernel_traits_baseILj2560ES2_ffffjLj128EEEEELb0ELb1ELb0ELb1EEEvNS_9BwdParamsE)
        .other          _ZN10layer_norm13ln_bwd_kernelINS_13Kernel_traitsI6__halfffffjLj2560ELj1ELj1ELj4ELj16ENS_18Kernel_traits_baseILj2560ES2_ffffjLj128EEEEELb0ELb1ELb0ELb1EEEvNS_9BwdParamsE,@"STO_CUDA_ENTRY STV_DEFAULT"
_ZN10layer_norm13ln_bwd_kernelINS_13Kernel_traitsI6__halfffffjLj2560ELj1ELj1ELj4ELj16ENS_18Kernel_traits_baseILj2560ES2_ffffjLj128EEEEELb0ELb1ELb0ELb1EEEvNS_9BwdParamsE:
.text._ZN10layer_norm13ln_bwd_kernelINS_13Kernel_traitsI6__halfffffjLj2560ELj1ELj1ELj4ELj16ENS_18Kernel_traits_baseILj2560ES2_ffffjLj128EEEEELb0ELb1ELb0ELb1EEEvNS_9BwdParamsE:
        /* <DEDUP_REMOVED lines=39> */
[----:B------:R-:W-:Y:S02]  /*0270*/  MOV R146, UR4 ;  /* 0x0000000400927c02 */ /* 0x000fe40008000f00 */
        /* <DEDUP_REMOVED lines=19> */
[----:B0-----:R-:W3:Y:S01]  /*03b0*/  LDG.E.64 R130, desc[UR8][R2.64+0xc00] ;  /* 0x000c000802827981 */ /* 0x001ee2000c1e1b00 */
[----:B------:R-:W-:-:S02]  /*03c0*/  CS2R R34, SRZ ;  /* 0x0000000000227805 */ /* 0x000fc4000001ff00 */
[----:B------:R-:W-:Y:S02]  /*03d0*/  CS2R R32, SRZ ;  /* 0x0000000000207805 */ /* 0x000fe4000001ff00 */
[----:B------:R-:W-:Y:S01]  /*03e0*/  CS2R R30, SRZ ;  /* 0x00000000001e7805 */ /* 0x000fe2000001ff00 */
[----:B------:R-:W4:Y:S01]  /*03f0*/  LDG.E.64 R132, desc[UR8][R2.64+0x1000] ;  /* 0x0010000802847981 */ /* 0x000f22000c1e1b00 */
[----:B--2---:R-:W-:Y:S01]  /*0400*/  IMAD.WIDE.U32 R148, R148, 0x8, R4 ;  /* 0x0000000894947825 */ /* 0x004fe200078e0004 */
[----:B------:R-:W-:Y:S01]  /*0410*/  CS2R R28, SRZ ;  /* 0x00000000001c7805 */ /* 0x000fe2000001ff00 */
[----:B------:R-:W0:Y:S01]  /*0420*/  LDC.64 R4, c[0x0][0x3e0] ;  /* 0x0000f800ff047b82 */ /* 0x000e220000000a00 */
[----:B------:R-:W2:Y:S01]  /*0430*/  LDG.E.64 R126, desc[UR8][R2.64+0x400] ;  /* 0x00040008027e7981 */ /* 0x000ea2000c1e1b00 */
[----:B------:R-:W-:Y:S02]  /*0440*/  CS2R R26, SRZ ;  /* 0x00000000001a7805 */ /* 0x000fe4000001ff00 */
[----:B------:R-:W-:-:S02]  /*0450*/  CS2R R24, SRZ ;  /* 0x0000000000187805 */ /* 0x000fc4000001ff00 */
[----:B------:R-:W-:Y:S01]  /*0460*/  MOV R19, RZ ;  /* 0x000000ff00137202 */ /* 0x000fe20000000f00 */
[----:B------:R-:W5:Y:S01]  /*0470*/  LDG.E.64 R128, desc[UR8][R2.64+0x800] ;  /* 0x0008000802807981 */ /* 0x000f62000c1e1b00 */
[----:B------:R-:W-:Y:S01]  /*0480*/  MOV R15, RZ ;  /* 0x000000ff000f7202 */ /* 0x000fe20000000f00 */
[----:B------:R-:W-:Y:S02]  /*0490*/  UPLOP3.LUT UP1, UPT, UPT, UPT, UPT, 0x40, 0x4 ;  /* 0x000000000004789c */ /* 0x000fe40003f2e870 */
[----:B------:R-:W5:Y:S01]  /*04a0*/  LDG.E.64 R20, desc[UR8][R148.64+0x1000] ;  /* 0x0010000894147981 */ /* 0x000f62000c1e1b00 */
[----:B------:R-:W-:Y:S01]  /*04b0*/  MOV R11, RZ ;  /* 0x000000ff000b7202 */ /* 0x000fe20000000f00 */
[----:B------:R-:W1:Y:S02]  /*04c0*/  LDCU UR12, c[0x0][0x388] ;  /* 0x00007100ff0c77ac */ /* 0x000e640008000800 */
[----:B------:R-:W5:Y:S01]  /*04d0*/  LDG.E.64 R16, desc[UR8][R148.64+0xc00] ;  /* 0x000c000894107981 */ /* 0x000f62000c1e1b00 */
[----:B------:R-:W-:Y:S01]  /*04e0*/  MOV R7, RZ ;  /* 0x000000ff00077202 */ /* 0x000fe20000000f00 */
[----:B------:R-:W0:Y:S02]  /*04f0*/  LDCU.U8 UR7, c[0x0][0x410] ;  /* 0x00008200ff0777ac */ /* 0x000e240008000000 */
[----:B------:R-:W5:Y:S01]  /*0500*/  LDG.E.64 R12, desc[UR8][R148.64+0x800] ;  /* 0x00080008940c7981 */ /* 0x000f62000c1e1b00 */
[----:B------:R-:W0:Y:S03]  /*0510*/  LDCU UR13, c[0x0][0x400] ;  /* 0x00008000ff0d77ac */ /* 0x000e260008000800 */
[----:B------:R-:W5:Y:S01]  /*0520*/  LDG.E.64 R8, desc[UR8][R148.64+0x400] ;  /* 0x0004000894087981 */ /* 0x000f62000c1e1b00 */
[----:B------:R-:W0:Y:S03]  /*0530*/  LDCU.64 UR14, c[0x0][0x478] ;  /* 0x00008f00ff0e77ac */ /* 0x000e260008000a00 */
[----:B------:R-:W5:Y:S01]  /*0540*/  LDG.E.64 R22, desc[UR8][R148.64] ;  /* 0x0000000894167981 */ /* 0x000f62000c1e1b00 */
[----:B------:R-:W0:Y:S03]  /*0550*/  LDCU.64 UR10, c[0x0][0x438] ;  /* 0x00008700ff0a77ac */ /* 0x000e260008000a00 */
[----:B------:R1:W5:Y:S01]  /*0560*/  LDG.E.64 R124, desc[UR8][R2.64] ;  /* 0x00000008027c7981 */ /* 0x000362000c1e1b00 */
[----:B0-----:R-:W-:-:S04]  /*0570*/  ISETP.NE.U32.AND P0, PT, R4, RZ, PT ;  /* 0x000000ff0400720c */ /* 0x001fc80003f05070 */
[----:B------:R-:W-:Y:S01]  /*0580*/  ISETP.NE.AND.EX P0, PT, R5, RZ, PT, P0 ;  /* 0x000000ff0500720c */ /* 0x000fe20003f05300 */
[----:B------:R-:W-:Y:S01]  /*0590*/  HFMA2 R5, -RZ, RZ, 0, 0 ;  /* 0x00000000ff057431 */ /* 0x000fe200000001ff */
[----:B-1----:R-:W-:Y:S02]  /*05a0*/  MOV R3, RZ ;  /* 0x000000ff00037202 */ /* 0x002fe40000000f00 */
[--C-:B---3--:R-:W-:Y:S02]  /*05b0*/  SHF.R.U64 R184, R130, 0x10, R131.reuse ;  /* 0x0000001082b87819 */ /* 0x108fe40000001283 */
[----:B------:R-:W-:Y:S02]  /*05c0*/  SHF.R.U32.HI R2, RZ, 0x10, R131 ;  /* 0x00000010ff027819 */ /* 0x000fe40000011683 */
[--C-:B----4-:R-:W-:Y:S02]  /*05d0*/  SHF.R.U64 R174, R132, 0x10, R133.reuse ;  /* 0x0000001084ae7819 */ /* 0x110fe40000001285 */
[----:B------:R-:W-:-:S02]  /*05e0*/  SHF.R.U32.HI R0, RZ, 0x10, R133 ;  /* 0x00000010ff007819 */ /* 0x000fc40000011685 */
[----:B------:R-:W-:Y:S02]  /*05f0*/  PRMT R184, R184, 0x5410, R2 ;  /* 0x00005410b8b87816 */ /* 0x000fe40000000002 */
[----:B------:R-:W-:Y:S02]  /*0600*/  PRMT R174, R174, 0x5410, R0 ;  /* 0x00005410aeae7816 */ /* 0x000fe40000000000 */
[--C-:B--2---:R-:W-:Y:S02]  /*0610*/  SHF.R.U64 R188, R126, 0x10, R127.reuse ;  /* 0x000000107ebc7819 */ /* 0x104fe4000000127f */
[----:B------:R-:W-:Y:S02]  /*0620*/  SHF.R.U32.HI R2, RZ, 0x10, R127 ;  /* 0x00000010ff027819 */ /* 0x000fe4000001167f */
[--C-:B-----5:R-:W-:Y:S02]  /*0630*/  SHF.R.U64 R186, R128, 0x10, R129.reuse ;  /* 0x0000001080ba7819 */ /* 0x120fe40000001281 */
[----:B------:R-:W-:Y:S01]  /*0640*/  SHF.R.U32.HI R0, RZ, 0x10, R129 ;  /* 0x00000010ff007819 */ /* 0x000fe20000011681 */
[----:B------:R-:W-:Y:S01]  /*0650*/  HADD2.F32 R165, -RZ, R20.H0_H0 ;  /* 0x20000014ffa57230 */ /* 0x000fe20000004100 */
[----:B------:R-:W-:Y:S01]  /*0660*/  PRMT R188, R188, 0x5410, R2 ;  /* 0x00005410bcbc7816 */ /* 0x000fe20000000002 */
[----:B------:R-:W-:Y:S01]  /*0670*/  HADD2.F32 R161, -RZ, R16.H0_H0 ;  /* 0x20000010ffa17230 */ /* 0x000fe20000004100 */
[----:B------:R-:W-:Y:S01]  /*0680*/  PRMT R186, R186, 0x5410, R0 ;  /* 0x00005410baba7816 */ /* 0x000fe20000000000 */
[----:B------:R-:W-:Y:S01]  /*0690*/  HADD2.F32 R157, -RZ, R12.H0_H0 ;  /* 0x2000000cff9d7230 */ /* 0x000fe20000004100 */
[----:B------:R-:W-:-:S02]  /*06a0*/  SHF.R.U64 R20, R20, 0x10, R21 ;  /* 0x0000001014147819 */ /* 0x000fc40000001215 */
[----:B------:R-:W-:Y:S01]  /*06b0*/  SHF.R.U32.HI R18, RZ, 0x10, R21 ;  /* 0x00000010ff127819 */ /* 0x000fe20000011615 */
[----:B------:R-:W-:Y:S01]  /*06c0*/  HADD2.F32 R153, -RZ, R8.H0_H0 ;  /* 0x20000008ff997230 */ /* 0x000fe20000004100 */
[--C-:B------:R-:W-:Y:S02]  /*06d0*/  SHF.R.U64 R16, R16, 0x10, R17.reuse ;  /* 0x0000001010107819 */ /* 0x100fe40000001211 */
[----:B------:R-:W-:Y:S02]  /*06e0*/  SHF.R.U32.HI R14, RZ, 0x10, R17 ;  /* 0x00000010ff0e7819 */ /* 0x000fe40000011611 */
[--C-:B------:R-:W-:Y:S02]  /*06f0*/  SHF.R.U64 R12, R12, 0x10, R13.reuse ;  /* 0x000000100c0c7819 */ /* 0x100fe4000000120d */
[----:B------:R-:W-:Y:S02]  /*0700*/  SHF.R.U32.HI R10, RZ, 0x10, R13 ;  /* 0x00000010ff0a7819 */ /* 0x000fe4000001160d */
[----:B------:R-:W-:-:S02]  /*0710*/  SHF.R.U64 R8, R8, 0x10, R9 ;  /* 0x0000001008087819 */ /* 0x000fc40000001209 */
[----:B------:R-:W-:Y:S02]  /*0720*/  SHF.R.U32.HI R6, RZ, 0x10, R9 ;  /* 0x00000010ff067819 */ /* 0x000fe40000011609 */
[--C-:B------:R-:W-:Y:S02]  /*0730*/  SHF.R.U64 R4, R22, 0x10, R23.reuse ;  /* 0x0000001016047819 */ /* 0x100fe40000001217 */
[----:B------:R-:W-:Y:S01]  /*0740*/  SHF.R.U32.HI R2, RZ, 0x10, R23 ;  /* 0x00000010ff027819 */ /* 0x000fe20000011617 */
[----:B------:R-:W-:Y:S01]  /*0750*/  HADD2.F32 R163, -RZ, R21.H0_H0 ;  /* 0x20000015ffa37230 */ /* 0x000fe20000004100 */
[--C-:B------:R-:W-:Y:S01]  /*0760*/  SHF.R.U64 R190, R124, 0x10, R125.reuse ;  /* 0x000000107cbe7819 */ /* 0x100fe2000000127d */
[----:B------:R-:W-:Y:S01]  /*0770*/  HADD2.F32 R159, -RZ, R17.H0_H0 ;  /* 0x20000011ff9f7230 */ /* 0x000fe20000004100 */
[----:B------:R-:W-:Y:S01]  /*0780*/  SHF.R.U32.HI R0, RZ, 0x10, R125 ;  /* 0x00000010ff007819 */ /* 0x000fe2000001167d */
[----:B------:R-:W-:Y:S02]  /*0790*/  HADD2.F32 R155, -RZ, R13.H0_H0 ;  /* 0x2000000dff9b7230 */ /* 0x000fe40000004100 */
[----:B------:R-:W-:-:S02]  /*07a0*/  HFMA2 R21, -RZ, RZ, 0, 0 ;  /* 0x00000000ff157431 */ /* 0x000fc400000001ff */
[----:B------:R-:W-:Y:S02]  /*07b0*/  HADD2.F32 R151, -RZ, R9.H0_H0 ;  /* 0x20000009ff977230 */ /* 0x000fe40000004100 */
[----:B------:R-:W-:Y:S02]  /*07c0*/  HFMA2 R17, -RZ, RZ, 0, 0 ;  /* 0x00000000ff117431 */ /* 0x000fe400000001ff */
[----:B------:R-:W-:Y:S02]  /*07d0*/  HADD2.F32 R149, -RZ, R22.H0_H0 ;  /* 0x20000016ff957230 */ /* 0x000fe40000004100 */
[----:B------:R-:W-:Y:S02]  /*07e0*/  HFMA2 R13, -RZ, RZ, 0, 0 ;  /* 0x00000000ff0d7431 */ /* 0x000fe400000001ff */
[----:B------:R-:W-:Y:S02]  /*07f0*/  HADD2.F32 R147, -RZ, R23.H0_H0 ;  /* 0x20000017ff937230 */ /* 0x000fe40000004100 */
[----:B------:R-:W-:Y:S01]  /*0800*/  HFMA2 R9, -RZ, RZ, 0, 0 ;  /* 0x00000000ff097431 */ /* 0x000fe200000001ff */
[----:B------:R-:W-:-:S02]  /*0810*/  PRMT R190, R190, 0x5410, R0 ;  /* 0x00005410bebe7816 */ /* 0x000fc40000000000 */
[----:B------:R-:W-:Y:S01]  /*0820*/  CS2R R22, SRZ ;  /* 0x0000000000167805 */ /* 0x000fe2000001ff00 */
        /* <DEDUP_REMOVED lines=9> */
[----:B------:R-:W-:-:S07]  /*08c0*/  HADD2.F32 R2, -RZ, R2.H0_H0 ;  /* 0x20000002ff027230 */ /* 0x000fce0000004100 */
.L_x_9176:
[----:B------:R-:W0:Y:S01]  /*08d0*/  S2R R148, SR_TID.X ;  /* 0x0000000000947919 */ /* 0x000e220000002100 */
[----:B------:R-:W1:Y:S01]  /*08e0*/  LDC.64 R56, c[0x0][0x3c0] ;  /* 0x0000f000ff387b82 */ /* 0x000e620000000a00 */
[----:B------:R-:W-:-:S05]  /*08f0*/  IMAD R0, R146, UR12, RZ ;  /* 0x0000000c92007c24 */ /* 0x000fca000f8e02ff */
[----:B------:R-:W-:Y:S02]  /*0900*/  SHF.R.S32.HI R59, RZ, 0x1f, R0 ;  /* 0x0000001fff3b7819 */ /* 0x000fe40000011400 */
[----:B------:R-:W2:Y:S02]  /*0910*/  LDC.64 R116, c[0x0][0x3a8] ;  /* 0x0000ea00ff747b82 */ /* 0x000ea40000000a00 */
[----:B------:R-:W-:-:S06]  /*0920*/  LEA.HI R59, R59, R0, RZ, 0x2 ;  /* 0x000000003b3b7211 */ /* 0x000fcc00078f10ff */
[----:B------:R-:W3:Y:S08]  /*0930*/  LDC.64 R72, c[0x0][0x428] ;  /* 0x00010a00ff487b82 */ /* 0x000ef00000000a00 */
[----:B------:R-:W4:Y:S01]  /*0940*/  LDC.64 R166, c[0x0][0x3c8] ;  /* 0x0000f200ffa67b82 */ /* 0x000f220000000a00 */
[----:B-1----:R-:W-:-:S05]  /*0950*/  IMAD.WIDE R56, R146, 0x4, R56 ;  /* 0x0000000492387825 */ /* 0x002fca00078e0238 */
[----:B------:R3:W4:Y:S01]  /*0960*/  LDG.E R154, desc[UR8][R56.64] ;  /* 0x00000008389a7981 */ /* 0x000722000c1e1900 */
[----:B0-----:R-:W-:Y:S01]  /*0970*/  LEA.HI.SX32 R185, R59, R148, 0x1e ;  /* 0x000000943bb97211 */ /* 0x001fe200078ff2ff */
[----:B------:R-:W0:Y:S04]  /*0980*/  @P0 LDC.64 R182, c[0x0][0x3e0] ;  /* 0x0000f800ffb60b82 */ /* 0x000e280000000a00 */
[----:B--2---:R-:W-:-:S04]  /*0990*/  IMAD.WIDE.U32 R100, R185, 0x10, R116 ;  /* 0x00000010b9647825 */ /* 0x004fc800078e0074 */
[C---:B---3--:R-:W-:Y:S02]  /*09a0*/  IMAD.WIDE.U32 R56, R185.reuse, 0x10, R72 ;  /* 0x00000010b9387825 */ /* 0x048fe400078e0048 */
[----:B------:R-:W2:Y:S02]  /*09b0*/  LDG.E.128 R100, desc[UR8][R100.64] ;  /* 0x0000000864647981 */ /* 0x000ea4000c1e1d00 */
[----:B----4-:R-:W-:Y:S02]  /*09c0*/  IMAD.WIDE R166, R146, 0x4, R166 ;  /* 0x0000000492a67825 */ /* 0x010fe400078e02a6 */
[----:B------:R-:W3:Y:S01]  /*09d0*/  LDG.E.128 R56, desc[UR8][R56.64] ;  /* 0x0000000838387981 */ /* 0x000ee2000c1e1d00 */
[----:B------:R-:W-:-:S03]  /*09e0*/  IADD3 R175, PT, PT, R185, 0x80, RZ ;  /* 0x00000080b9af7810 */ /* 0x000fc60007ffe0ff */
[----:B------:R-:W4:Y:S02]  /*09f0*/  LDG.E R167, desc[UR8][R166.64] ;  /* 0x00000008a6a77981 */ /* 0x000f24000c1e1900 */
[----:B------:R-:W-:-:S04]  /*0a00*/  IMAD.WIDE.U32 R104, R175, 0x10, R116 ;  /* 0x00000010af687825 */ /* 0x000fc800078e0074 */
[----:B------:R-:W-:Y:S02]  /*0a10*/  IMAD.WIDE.U32 R60, R175, 0x10, R72 ;  /* 0x00000010af3c7825 */ /* 0x000fe400078e0048 */
[----:B------:R-:W4:Y:S01]  /*0a20*/  LDG.E.128 R104, desc[UR8][R104.64] ;  /* 0x0000000868687981 */ /* 0x000f22000c1e1d00 */
[----:B------:R-:W-:-:S03]  /*0a30*/  IADD3 R169, PT, PT, R185, 0x100, RZ ;  /* 0x00000100b9a97810 */ /* 0x000fc60007ffe0ff */
[----:B------:R-:W4:Y:S02]  /*0a40*/  LDG.E.128 R60, desc[UR8][R60.64] ;  /* 0x000000083c3c7981 */ /* 0x000f24000c1e1d00 */
[----:B------:R-:W-:-:S04]  /*0a50*/  IMAD.WIDE.U32 R108, R169, 0x10, R116 ;  /* 0x00000010a96c7825 */ /* 0x000fc800078e0074 */
[----:B------:R-:W-:Y:S02]  /*0a60*/  IMAD.WIDE.U32 R64, R169, 0x10, R72 ;  /* 0x00000010a9407825 */ /* 0x000fe400078e0048 */
[----:B------:R-:W4:Y:S01]  /*0a70*/  LDG.E.128 R108, desc[UR8][R108.64] ;  /* 0x000000086c6c7981 */ /* 0x000f22000c1e1d00 */
[----:B------:R-:W-:-:S03]  /*0a80*/  IADD3 R152, PT, PT, R185, 0x180, RZ ;  /* 0x00000180b9987810 */ /* 0x000fc60007ffe0ff */
[----:B------:R-:W4:Y:S01]  /*0a90*/  LDG.E.128 R64, desc[UR8][R64.64] ;  /* 0x0000000840407981 */ /* 0x000f22000c1e1d00 */
[----:B------:R-:W-:Y:S01]  /*0aa0*/  IADD3 R0, PT, PT, R185, 0x200, RZ ;  /* 0x00000200b9007810 */ /* 0x000fe20007ffe0ff */
[----:B------:R-:W-:-:S04]  /*0ab0*/  IMAD.WIDE.U32 R112, R152, 0x10, R116 ;  /* 0x0000001098707825 */ /* 0x000fc800078e0074 */
[----:B------:R-:W-:Y:S02]  /*0ac0*/  IMAD.WIDE.U32 R116, R0, 0x10, R116 ;  /* 0x0000001000747825 */ /* 0x000fe400078e0074 */
[----:B------:R-:W4:Y:S02]  /*0ad0*/  LDG.E.128 R112, desc[UR8][R112.64] ;  /* 0x0000000870707981 */ /* 0x000f24000c1e1d00 */
[--C-:B------:R-:W-:Y:S02]  /*0ae0*/  IMAD.WIDE.U32 R68, R152, 0x10, R72.reuse ;  /* 0x0000001098447825 */ /* 0x100fe400078e0048 */
[----:B------:R-:W4:Y:S04]  /*0af0*/  LDG.E.128 R116, desc[UR8][R116.64] ;  /* 0x0000000874747981 */ /* 0x000f28000c1e1d00 */
[----:B------:R-:W4:Y:S01]  /*0b00*/  LDG.E.128 R68, desc[UR8][R68.64] ;  /* 0x0000000844447981 */ /* 0x000f22000c1e1d00 */
[----:B------:R-:W-:-:S06]  /*0b10*/  IMAD.WIDE.U32 R72, R0, 0x10, R72 ;  /* 0x0000001000487825 */ /* 0x000fcc00078e0048 */
[----:B------:R-:W4:Y:S01]  /*0b20*/  LDG.E.128 R72, desc[UR8][R72.64] ;  /* 0x0000000848487981 */ /* 0x000f22000c1e1d00 */
[----:B------:R-:W-:-:S04]  /*0b30*/  ISETP.NE.U32.AND P1, PT, RZ, UR10, PT ;  /* 0x0000000aff007c0c */ /* 0x000fc8000bf25070 */
[----:B------:R-:W-:-:S13]  /*0b40*/  ISETP.NE.AND.EX P1, PT, RZ, UR11, PT, P1 ;  /* 0x0000000bff007c0c */ /* 0x000fda000bf25310 */
[----:B------:R-:W1:Y:S08]  /*0b50*/  @P1 LDC.64 R176, c[0x0][0x438] ;  /* 0x00010e00ffb01b82 */ /* 0x000e700000000a00 */
[----:B------:R-:W0:Y:S08]  /*0b60*/  @P1 LDC.64 R178, c[0x0][0x438] ;  /* 0x00010e00ffb21b82 */ /* 0x000e300000000a00 */
[----:B------:R-:W0:Y:S01]  /*0b70*/  @P1 LDC.64 R180, c[0x0][0x438] ;  /* 0x00010e00ffb41b82 */ /* 0x000e220000000a00 */
[----:B------:R-:W-:-:S07]  /*0b80*/  ISETP.NE.AND P2, PT, RZ, UR7, PT ;  /* 0x00000007ff007c0c */ /* 0x000fce000bf45270 */
[----:B------:R-:W0:Y:S01]  /*0b90*/  @P1 LDC.64 R170, c[0x0][0x438] ;  /* 0x00010e00ffaa1b82 */ /* 0x000e220000000a00 */
[----:B-1----:R-:W-:-:S05]  /*0ba0*/  @P1 IMAD.WIDE.U32 R176, R169, 0x10, R176 ;  /* 0x00000010a9b01825 */ /* 0x002fca00078e00b0 */
[----:B------:R3:W5:Y:S02]  /*0bb0*/  @P1 LDG.E.128 R84, desc[UR8][R176.64] ;  /* 0x00000008b0541981 */ /* 0x000764000c1e1d00 */
[----:B------:R-:W1:Y:S01]  /*0bc0*/  @P1 LDC.64 R172, c[0x0][0x438] ;  /* 0x00010e00ffac1b82 */ /* 0x000e620000000a00 */
[----:B0-----:R-:W-:Y:S01]  /*0bd0*/  @P1 IMAD.WIDE.U32 R178, R175, 0x10, R178 ;  /* 0x00000010afb21825 */ /* 0x001fe200078e00b2 */
[----:B------:R-:W-:-:S04]  /*0be0*/  MOV R150, 0x3f800000 ;  /* 0x3f80000000967802 */ /* 0x000fc80000000f00 */
[----:B------:R0:W5:Y:S01]  /*0bf0*/  @P1 LDG.E.128 R80, desc[UR8][R178.64] ;  /* 0x00000008b2501981 */ /* 0x000162000c1e1d00 */
[----:B------:R-:W-:-:S04]  /*0c00*/  @P1 IMAD.WIDE.U32 R180, R185, 0x10, R180 ;  /* 0x00000010b9b41825 */ /* 0x000fc800078e00b4 */
[----:B------:R-:W-:Y:S01]  /*0c10*/  @P0 IMAD.WIDE R182, R146, 0x4, R182 ;  /* 0x0000000492b60825 */ /* 0x000fe200078e02b6 */
[----:B------:R4:W5:Y:S04]  /*0c20*/  @P1 LDG.E.128 R76, desc[UR8][R180.64] ;  /* 0x00000008b44c1981 */ /* 0x000968000c1e1d00 */
[----:B------:R4:W5:Y:S01]  /*0c30*/  @P0 LDG.E R150, desc[UR8][R182.64] ;  /* 0x00000008b6960981 */ /* 0x000962000c1e1900 */
[----:B------:R-:W-:-:S05]  /*0c40*/  @P1 IMAD.WIDE.U32 R170, R0, 0x10, R170 ;  /* 0x0000001000aa1825 */ /* 0x000fca00078e00aa */
[----:B------:R4:W5:Y:S01]  /*0c50*/  @P1 LDG.E.128 R92, desc[UR8][R170.64] ;  /* 0x00000008aa5c1981 */ /* 0x000962000c1e1d00 */
[----:B-1----:R-:W-:-:S05]  /*0c60*/  @P1 IMAD.WIDE.U32 R172, R152, 0x10, R172 ;  /* 0x0000001098ac1825 */ /* 0x002fca00078e00ac */
[----:B------:R1:W5:Y:S01]  /*0c70*/  @P1 LDG.E.128 R88, desc[UR8][R172.64] ;  /* 0x00000008ac581981 */ /* 0x000362000c1e1d00 */
[----:B------:R-:W-:-:S05]  /*0c80*/  FSEL R204, R154, RZ, !P2 ;  /* 0x000000ff9acc7208 */ /* 0x000fca0005000000 */
[C---:B--2---:R-:W-:Y:S01]  /*0c90*/  FADD.FTZ R100, -R204.reuse, R100 ;  /* 0x00000064cc647221 */ /* 0x044fe20000010100 */
[C---:B------:R-:W-:Y:S01]  /*0ca0*/  FADD.FTZ R154, -R204.reuse, R101 ;  /* 0x00000065cc9a7221 */ /* 0x040fe20000010100 */
[----:B------:R-:W-:Y:S01]  /*0cb0*/  FADD.FTZ R102, -R204, R102 ;  /* 0x00000066cc667221 */ /* 0x000fe20000010100 */
[----:B---3--:R-:W-:Y:S01]  /*0cc0*/  FMUL.FTZ R176, R149, R56 ;  /* 0x0000003895b07220 */ /* 0x008fe20000410000 */
[----:B0-----:R-:W-:Y:S01]  /*0cd0*/  FMUL.FTZ R178, R4, R57 ;  /* 0x0000003904b27220 */ /* 0x001fe20000410000 */
[C---:B----4-:R-:W-:Y:S02]  /*0ce0*/  FMUL.FTZ R187, R167.reuse, R100 ;  /* 0x00000064a7bb7220 */ /* 0x050fe40000410000 */
[----:B------:R-:W-:Y:S01]  /*0cf0*/  FADD.FTZ R101, RZ, R176 ;  /* 0x000000b0ff657221 */ /* 0x000fe20000010000 */
[----:B------:R-:W-:Y:S01]  /*0d00*/  FMUL.FTZ R197, R167, R154 ;  /* 0x0000009aa7c57220 */ /* 0x000fe20000410000 */
[----:B------:R-:W-:Y:S01]  /*0d10*/  FFMA.FTZ R100, R187, R176, RZ ;  /* 0x000000b0bb647223 */ /* 0x000fe200000100ff */
        /* <DEDUP_REMOVED lines=25> */
[----:B-1----:R-:W-:Y:S01]  /*0eb0*/  FMUL.FTZ R172, R6, R63 ;  /* 0x0000003f06ac7220 */ /* 0x002fe20000410000 */
        /* <DEDUP_REMOVED lines=21> */
[C---:B------:R-:W-:Y:S01]  /*1010*/  FADD.FTZ R112, -R204.reuse, R112 ;  /* 0x00000070cc707221 */ /* 0x040fe20000010100 */
[----:B------:R-:W-:Y:S01]  /*1020*/  FMUL.FTZ R183, R167, R192 ;  /* 0x000000c0a7b77220 */ /* 0x000fe20000410000 */
[----:B------:R-:W-:Y:S01]  /*1030*/  FFMA.FTZ R100, R181, R162, R100 ;  /* 0x000000a2b5647223 */ /* 0x000fe20000010064 */
[C---:B------:R-:W-:Y:S01]  /*1040*/  FADD.FTZ R198, -R204.reuse, R116 ;  /* 0x00000074ccc67221 */ /* 0x040fe20000010100 */
[----:B------:R-:W-:Y:S01]  /*1050*/  FADD.FTZ R200, -R204, R117 ;  /* 0x00000075ccc87221 */ /* 0x000fe20000010100 */
[----:B------:R-:W-:Y:S01]  /*1060*/  FMUL.FTZ R116, R161, R68 ;  /* 0x00000044a1747220 */ /* 0x000fe20000410000 */
[----:B------:R-:W-:Y:S01]  /*1070*/  FADD.FTZ R101, R164, R101 ;  /* 0x00000065a4657221 */ /* 0x000fe20000010000 */
[C---:B------:R-:W-:Y:S01]  /*1080*/  FADD.FTZ R194, -R204.reuse, R113 ;  /* 0x00000071ccc27221 */ /* 0x040fe20000010100 */
[----:B------:R-:W-:Y:S01]  /*1090*/  FMUL.FTZ R117, R167, R112 ;  /* 0x00000070a7757220 */ /* 0x000fe20000410000 */
[----:B------:R-:W-:Y:S01]  /*10a0*/  FFMA.FTZ R100, R183, R164, R100 ;  /* 0x000000a4b7647223 */ /* 0x000fe20000010064 */
[C---:B------:R-:W-:Y:S01]  /*10b0*/  FADD.FTZ R114, -R204.reuse, R114 ;  /* 0x00000072cc727221 */ /* 0x040fe20000010100 */
[C---:B------:R-:W-:Y:S01]  /*10c0*/  FADD.FTZ R196, -R204.reuse, R115 ;  /* 0x00000073ccc47221 */ /* 0x040fe20000010100 */
        /* <DEDUP_REMOVED lines=46> */
[----:B------:R-:W-:Y:S01]  /*13b0*/  LOP3.LUT P1, RZ, R148, 0x1f, RZ, 0xc0, !PT ;  /* 0x0000001f94ff7812 */ /* 0x000fe2000782c0ff */
[----:B0-----:R-:W-:Y:S01]  /*13c0*/  FADD.FTZ R192, R106, R101 ;  /* 0x000000656ac07221 */ /* 0x001fe20000010000 */
[----:B-1----:R-:W-:-:S04]  /*13d0*/  FADD.FTZ R102, R107, R100 ;  /* 0x000000646b667221 */ /* 0x002fc80000010000 */
[----:B------:R-:W0:Y:S04]  /*13e0*/  SHFL.DOWN PT, R101, R192, 0x1, 0x1f ;  /* 0x08201f00c0657f89 */ /* 0x000e2800000e0000 */
[----:B------:R-:W1:Y:S01]  /*13f0*/  SHFL.DOWN PT, R103, R102, 0x1, 0x1f ;  /* 0x08201f0066677f89 */ /* 0x000e6200000e0000 */
[----:B------:R-:W-:Y:S01]  /*1400*/  BSSY.RECONVERGENT B0, `(.L_x_9152) ;  /* 0x000000c000007945 */ /* 0x000fe20003800200 */
[----:B0-----:R-:W-:Y:S01]  /*1410*/  FADD.FTZ R100, R192, R101 ;  /* 0x00000065c0647221 */ /* 0x001fe20000010000 */
[----:B-1----:R-:W-:Y:S02]  /*1420*/  FADD.FTZ R101, R102, R103 ;  /* 0x0000006766657221 */ /* 0x002fe40000010000 */
        /* <DEDUP_REMOVED lines=9> */
.L_x_9153:
[----:B------:R-:W-:Y:S05]  /*14c0*/  BSYNC.RECONVERGENT B0 ;  /* 0x0000000000007941 */ /* 0x000fea0003800200 */
.L_x_9152:
[----:B------:R-:W1:Y:S08]  /*14d0*/  S2UR UR5, SR_CgaCtaId ;  /* 0x00000000000579c3 */ /* 0x000e700000008800 */
[----:B------:R-:W-:Y:S01]  /*14e0*/  BAR.SYNC.DEFER_BLOCKING 0x0 ;  /* 0x0000000000007b1d */ /* 0x000fe20000010000 */
[C---:B------:R-:W-:Y:S01]  /*14f0*/  FADD.FTZ R42, R57.reuse, R42 ;  /* 0x0000002a392a7221 */ /* 0x040fe20000010000 */
[----:B------:R-:W-:Y:S01]  /*1500*/  FFMA.FTZ R22, R57, R197, R22 ;  /* 0x000000c539167223 */ /* 0x000fe20000010016 */
[C---:B------:R-:W-:Y:S01]  /*1510*/  FADD.FTZ R23, R56.reuse, R23 ;  /* 0x0000001738177221 */ /* 0x040fe20000010000 */
[----:B------:R-:W-:Y:S01]  /*1520*/  FFMA.FTZ R3, R56, R187, R3 ;  /* 0x000000bb38037223 */ /* 0x000fe20000010003 */
[----:B------:R-:W-:Y:S01]  /*1530*/  UISETP.NE.U32.AND UP0, UPT, UR10, URZ, UPT ;  /* 0x000000ff0a00728c */ /* 0x000fe2000bf05070 */
[C---:B------:R-:W-:Y:S01]  /*1540*/  FADD.FTZ R25, R58.reuse, R25 ;  /* 0x000000193a197221 */ /* 0x040fe20000010000 */
[----:B------:R-:W-:Y:S01]  /*1550*/  UMOV UR4, 0x400 ;  /* 0x0000040000047882 */ /* 0x000fe20000000000 */
[----:B------:R-:W-:Y:S01]  /*1560*/  FFMA.FTZ R5, R58, R199, R5 ;  /* 0x000000c73a057223 */ /* 0x000fe20000010005 */
        /* <DEDUP_REMOVED lines=14> */
[----:B-1----:R-:W-:Y:S01]  /*1650*/  ULEA UR4, UR5, UR4, 0x18 ;  /* 0x0000000405047291 */ /* 0x002fe2000f8ec0ff */
[----:B------:R-:W-:Y:S01]  /*1660*/  FFMA.FTZ R30, R65, R179, R30 ;  /* 0x000000b3411e7223 */ /* 0x000fe2000001001e */
[C---:B------:R-:W-:Y:S01]  /*1670*/  FADD.FTZ R33, R66.reuse, R33 ;  /* 0x0000002142217221 */ /* 0x040fe20000010000 */
[----:B------:R-:W-:Y:S01]  /*1680*/  FFMA.FTZ R13, R66, R181, R13 ;  /* 0x000000b5420d7223 */ /* 0x000fe2000001000d */
[----:B------:R-:W-:Y:S01]  /*1690*/  UIADD3 UR5, UPT, UPT, UR4, 0x2820, URZ ;  /* 0x0000282004057890 */ /* 0x000fe2000fffe0ff */
[C---:B------:R-:W-:Y:S01]  /*16a0*/  FADD.FTZ R52, R67.reuse, R52 ;  /* 0x0000003443347221 */ /* 0x040fe20000010000 */
[----:B------:R-:W-:Y:S01]  /*16b0*/  @!UP1 UIADD3 UR5, UPT, UPT, UR4, 0x2800, URZ ;  /* 0x0000280004059890 */ /* 0x000fe2000fffe0ff */
[----:B------:R-:W-:Y:S01]  /*16c0*/  FFMA.FTZ R32, R67, R183, R32 ;  /* 0x000000b743207223 */ /* 0x000fe20000010020 */
[----:B------:R-:W-:Y:S01]  /*16d0*/  UIADD3 UR6, UPT, UPT, UR4, 0x2830, URZ ;  /* 0x0000283004067890 */ /* 0x000fe2000fffe0ff */
[C---:B------:R-:W-:Y:S01]  /*16e0*/  FADD.FTZ R35, R68.reuse, R35 ;  /* 0x0000002344237221 */ /* 0x040fe20000010000 */
[----:B------:R-:W-:Y:S01]  /*16f0*/  @!UP1 UIADD3 UR6, UPT, UPT, UR4, 0x2810, URZ ;  /* 0x0000281004069890 */ /* 0x000fe2000fffe0ff */
[----:B------:R-:W-:Y:S01]  /*1700*/  FFMA.FTZ R15, R68, R117, R15 ;  /* 0x00000075440f7223 */ /* 0x000fe2000001000f */
[C---:B------:R-:W-:Y:S01]  /*1710*/  FADD.FTZ R54, R69.reuse, R54 ;  /* 0x0000003645367221 */ /* 0x040fe20000010000 */
[----:B------:R-:W-:Y:S01]  /*1720*/  FFMA.FTZ R34, R69, R119, R34 ;  /* 0x0000007745227223 */ /* 0x000fe20000010022 */
[C---:B------:R-:W-:Y:S01]  /*1730*/  FADD.FTZ R37, R70.reuse, R37 ;  /* 0x0000002546257221 */ /* 0x040fe20000010000 */
[----:B0-----:R-:W0:Y:S01]  /*1740*/  LDS.128 R100, [UR5] ;  /* 0x00000005ff647984 */ /* 0x001e220008000c00 */
[----:B------:R-:W-:Y:S01]  /*1750*/  FFMA.FTZ R17, R70, R171, R17 ;  /* 0x000000ab46117223 */ /* 0x000fe20000010011 */
[C---:B------:R-:W-:Y:S01]  /*1760*/  FADD.FTZ R120, R71.reuse, R120 ;  /* 0x0000007847787221 */ /* 0x040fe20000010000 */
[----:B------:R-:W-:Y:S01]  /*1770*/  FFMA.FTZ R36, R71, R173, R36 ;  /* 0x000000ad47247223 */ /* 0x000fe20000010024 */
[----:B------:R-:W1:Y:S01]  /*1780*/  LDS.128 R104, [UR6] ;  /* 0x00000006ff687984 */ /* 0x000e620008000c00 */
        /* <DEDUP_REMOVED lines=20> */
[----:B------:R-:W0:Y:S02]  /*18d0*/  LDC.64 R66, c[0x0][0x390] ;  /* 0x0000e400ff427b82 */ /* 0x000e240000000a00 */
[----:B0-----:R-:W-:-:S06]  /*18e0*/  IMAD.WIDE.U32 R56, R185, 0x10, R66 ;  /* 0x00000010b9387825 */ /* 0x001fcc00078e0042 */
[----:B------:R-:W5:Y:S01]  /*18f0*/  LDG.E.128 R56, desc[UR8][R56.64] ;  /* 0x0000000838387981 */ /* 0x000f62000c1e1d00 */
        /* <DEDUP_REMOVED lines=16> */
[-C--:B-----5:R-:W-:Y:S01]  /*1a00*/  FMUL.FTZ R61, R61, R150.reuse ;  /* 0x000000963d3d7220 */ /* 0x0a0fe20000410000 */
[--C-:B------:R-:W-:Y:S02]  /*1a10*/  HADD2.F32 R65, -RZ, R190.reuse.H0_H0 ;  /* 0x200000beff417230 */ /* 0x100fe40000004100 */
[-C--:B------:R-:W-:Y:S01]  /*1a20*/  FMUL.FTZ R62, R63, R150.reuse ;  /* 0x000000963f3e7220 */ /* 0x080fe20000410000 */
[----:B------:R-:W-:Y:S02]  /*1a30*/  HADD2.F32 R64, -RZ, R125.H0_H0 ;  /* 0x2000007dff407230 */ /* 0x000fe40000004100 */
[-C--:B------:R-:W-:Y:S01]  /*1a40*/  FMUL.FTZ R69, R69, R150.reuse ;  /* 0x0000009645457220 */ /* 0x080fe20000410000 */
[----:B------:R-:W-:Y:S02]  /*1a50*/  HADD2.F32 R73, -RZ, R190.H1_H1 ;  /* 0x300000beff497230 */ /* 0x000fe40000004100 */
        /* <DEDUP_REMOVED lines=10> */
.L_x_9155:
        /* <DEDUP_REMOVED lines=28> */
.L_x_9156:
[----:B------:R-:W0:Y:S01]  /*1cc0*/  @P1 LDC.64 R68, c[0x0][0x478] ;  /* 0x00011e00ff441b82 */ /* 0x000e220000000a00 */
[----:B------:R-:W-:-:S07]  /*1cd0*/  IMAD.WIDE.U32 R60, R175, 0x10, R66 ;  /* 0x00000010af3c7825 */ /* 0x000fce00078e0042 */
[----:B------:R-:W1:Y:S01]  /*1ce0*/  LDC.64 R64, c[0x0][0x468] ;  /* 0x00011a00ff407b82 */ /* 0x000e620000000a00 */
[----:B0-----:R-:W-:-:S05]  /*1cf0*/  @P1 IMAD.WIDE.U32 R68, R185, 0x10, R68 ;  /* 0x00000010b9441825 */ /* 0x001fca00078e0044 */
[----:B------:R0:W-:Y:S01]  /*1d00*/  @P1 STG.E.128 desc[UR8][R68.64], R96 ;  /* 0x0000006044001986 */ /* 0x0001e2000c101d08 */
[----:B-1----:R-:W-:-:S05]  /*1d10*/  IMAD.WIDE.U32 R70, R185, 0x10, R64 ;  /* 0x00000010b9467825 */ /* 0x002fca00078e0040 */
[----:B------:R0:W-:Y:S04]  /*1d20*/  STG.E.128 desc[UR8][R70.64], R56 ;  /* 0x0000003846007986 */ /* 0x0001e8000c101d08 */
[----:B------:R-:W5:Y:S01]  /*1d30*/  LDG.E.128 R60, desc[UR8][R60.64] ;  /* 0x000000083c3c7981 */ /* 0x000f62000c1e1d00 */
[----:B------:R-:W-:Y:S05]  /*1d40*/  @!P1 BRA `(.L_x_9157) ;  /* 0x0000000000749947 */ /* 0x000fea0003800000 */
[-CC-:B------:R-:W-:Y:S01]  /*1d50*/  FFMA.FTZ R189, R189, R102.reuse, R104.reuse ;  /* 0x00000066bdbd7223 */ /* 0x180fe20000010068 */
[-CC-:B------:R-:W-:Y:S01]  /*1d60*/  FFMA.FTZ R191, R191, R102.reuse, R104.reuse ;  /* 0x00000066bfbf7223 */ /* 0x180fe20000010068 */
[-CC-:B------:R-:W-:Y:S01]  /*1d70*/  FFMA.FTZ R193, R193, R102.reuse, R104.reuse ;  /* 0x00000066c1c17223 */ /* 0x180fe20000010068 */
[----:B------:R-:W-:Y:S01]  /*1d80*/  FFMA.FTZ R195, R195, R102, R104 ;  /* 0x00000066c3c37223 */ /* 0x000fe20000010068 */
[----:B0-----:R-:W-:Y:S01]  /*1d90*/  FADD.FTZ R96, R166, -R189 ;  /* 0x800000bda6607221 */ /* 0x001fe20000010000 */
        /* <DEDUP_REMOVED lines=9> */
[--C-:B------:R-:W-:Y:S02]  /*1e30*/  HADD2.F32 R59, -RZ, R188.reuse.H0_H0 ;  /* 0x200000bcff3b7230 */ /* 0x100fe40000004100 */
[-C--:B------:R-:W-:Y:S01]  /*1e40*/  FMUL.FTZ R58, R97, R150.reuse ;  /* 0x00000096613a7220 */ /* 0x080fe20000410000 */
[----:B------:R-:W-:Y:S02]  /*1e50*/  HADD2.F32 R68, -RZ, R127.H0_H0 ;  /* 0x2000007fff447230 */ /* 0x000fe40000004100 */
[-C--:B------:R-:W-:Y:S01]  /*1e60*/  FMUL.FTZ R69, R98, R150.reuse ;  /* 0x0000009662457220 */ /* 0x080fe20000410000 */
[----:B------:R-:W-:Y:S02]  /*1e70*/  HADD2.F32 R71, -RZ, R188.H1_H1 ;  /* 0x300000bcff477230 */ /* 0x000fe40000004100 */
[----:B------:R-:W-:Y:S01]  /*1e80*/  FMUL.FTZ R70, R99, R150 ;  /* 0x0000009663467220 */ /* 0x000fe20000410000 */
[----:B-----5:R-:W-:Y:S01]  /*1e90*/  FMUL.FTZ R166, R60, R57 ;  /* 0x000000393ca67220 */ /* 0x020fe20000410000 */
        /* <DEDUP_REMOVED lines=8> */
.L_x_9157:
        /* <DEDUP_REMOVED lines=8> */
[C---:B0-----:R-:W-:Y:S01]  /*1fa0*/  FMUL.FTZ R57, R167.reuse, R166 ;  /* 0x000000a6a7397220 */ /* 0x041fe20000410000 */
        /* <DEDUP_REMOVED lines=18> */
[----:B------:R-:W-:-:S07]  /*20d0*/  FMUL.FTZ R59, R70, R75 ;  /* 0x0000004b463b7220 */ /* 0x000fce0000410000 */
.L_x_9158:
[----:B------:R-:W0:Y:S01]  /*20e0*/  @P1 LDC.64 R68, c[0x0][0x478] ;  /* 0x00011e00ff441b82 */ /* 0x000e220000000a00 */
[----:B------:R-:W-:-:S04]  /*20f0*/  IMAD.WIDE.U32 R70, R175, 0x10, R64 ;  /* 0x00000010af467825 */ /* 0x000fc800078e0040 */
[----:B------:R-:W-:-:S04]  /*2100*/  IMAD.WIDE.U32 R60, R169, 0x10, R66 ;  /* 0x00000010a93c7825 */ /* 0x000fc800078e0042 */
[----:B0-----:R-:W-:-:S05]  /*2110*/  @P1 IMAD.WIDE.U32 R68, R175, 0x10, R68 ;  /* 0x00000010af441825 */ /* 0x001fca00078e0044 */
[----:B------:R0:W-:Y:S04]  /*2120*/  @P1 STG.E.128 desc[UR8][R68.64], R96 ;  /* 0x0000006044001986 */ /* 0x0001e8000c101d08 */
        /* <DEDUP_REMOVED lines=32> */
.L_x_9159:
        /* <DEDUP_REMOVED lines=28> */
.L_x_9160:
        /* <DEDUP_REMOVED lines=37> */
.L_x_9161:
        /* <DEDUP_REMOVED lines=28> */
.L_x_9162:
[----:B------:R-:W0:Y:S01]  /*2900*/  @P1 LDC.64 R60, c[0x0][0x478] ;  /* 0x00011e00ff3c1b82 */ /* 0x000e220000000a00 */
[----:B------:R-:W-:-:S04]  /*2910*/  IMAD.WIDE.U32 R70, R152, 0x10, R64 ;  /* 0x0000001098467825 */ /* 0x000fc800078e0040 */
[----:B0-----:R-:W-:-:S04]  /*2920*/  @P1 IMAD.WIDE.U32 R68, R152, 0x10, R60 ;  /* 0x0000001098441825 */ /* 0x001fc800078e003c */
[----:B------:R-:W-:Y:S01]  /*2930*/  IMAD.WIDE.U32 R60, R0, 0x10, R66 ;  /* 0x00000010003c7825 */ /* 0x000fe200078e0042 */
        /* <DEDUP_REMOVED lines=33> */
.L_x_9163:
        /* <DEDUP_REMOVED lines=12> */
[----:B------:R-:W-:Y:S01]  /*2c10*/  FMUL.FTZ R58, R59, R150 ;  /* 0x000000963b3a7220 */ /* 0x000fe20000410000 */
[----:B------:R-:W-:-:S02]  /*2c20*/  HADD2.F32 R56, -RZ, R132.H0_H0 ;  /* 0x20000084ff387230 */ /* 0x000fc40000004100 */
[-C--:B------:R-:W-:Y:S01]  /*2c30*/  FMUL.FTZ R57, R57, R150.reuse ;  /* 0x0000009639397220 */ /* 0x080fe20000410000 */
[--C-:B------:R-:W-:Y:S02]  /*2c40*/  HADD2.F32 R59, -RZ, R174.reuse.H0_H0 ;  /* 0x200000aeff3b7230 */ /* 0x100fe40000004100 */
[-C--:B------:R-:W-:Y:S01]  /*2c50*/  FMUL.FTZ R67, R67, R150.reuse ;  /* 0x0000009643437220 */ /* 0x080fe20000410000 */
[----:B------:R-:W-:Y:S02]  /*2c60*/  HADD2.F32 R66, -RZ, R133.H0_H0 ;  /* 0x20000085ff427230 */ /* 0x000fe40000004100 */
[----:B------:R-:W-:Y:S01]  /*2c70*/  FMUL.FTZ R150, R167, R150 ;  /* 0x00000096a7967220 */ /* 0x000fe20000410000 */
[----:B------:R-:W-:Y:S02]  /*2c80*/  HADD2.F32 R69, -RZ, R174.H1_H1 ;  /* 0x300000aeff457230 */ /* 0x000fe40000004100 */
        /* <DEDUP_REMOVED lines=8> */
.L_x_9164:
[----:B------:R-:W0:Y:S01]  /*2d10*/  @P1 LDC.64 R60, c[0x0][0x478] ;  /* 0x00011e00ff3c1b82 */ /* 0x000e220000000a00 */
[----:B------:R-:W-:-:S04]  /*2d20*/  IMAD.WIDE.U32 R64, R0, 0x10, R64 ;  /* 0x0000001000407825 */ /* 0x000fc800078e0040 */
[----:B0-----:R-:W-:-:S05]  /*2d30*/  @P1 IMAD.WIDE.U32 R60, R0, 0x10, R60 ;  /* 0x00000010003c1825 */ /* 0x001fca00078e003c */
[----:B------:R1:W-:Y:S04]  /*2d40*/  @P1 STG.E.128 desc[UR8][R60.64], R96 ;  /* 0x000000603c001986 */ /* 0x0003e8000c101d08 */
[----:B------:R1:W-:Y:S01]  /*2d50*/  STG.E.128 desc[UR8][R64.64], R56 ;  /* 0x0000003840007986 */ /* 0x0003e2000c101d08 */
[----:B------:R-:W-:Y:S05]  /*2d60*/  BRA `(.L_x_9165) ;  /* 0x00000014002c7947 */ /* 0x000fea0003800000 */
.L_x_9154:
[----:B------:R-:W0:Y:S02]  /*2d70*/  LDC.64 R66, c[0x0][0x390] ;  /* 0x0000e400ff427b82 */ /* 0x000e240000000a00 */
[----:B0-----:R-:W-:-:S06]  /*2d80*/  IMAD.WIDE.U32 R56, R185, 0x10, R66 ;  /* 0x00000010b9387825 */ /* 0x001fcc00078e0042 */
[----:B------:R-:W5:Y:S01]  /*2d90*/  LDG.E.128 R56, desc[UR8][R56.64] ;  /* 0x0000000838387981 */ /* 0x000f62000c1e1d00 */
        /* <DEDUP_REMOVED lines=32> */
.L_x_9166:
        /* <DEDUP_REMOVED lines=28> */
.L_x_9167:
[----:B------:R-:W-:Y:S01]  /*3160*/  ISETP.NE.U32.AND P1, PT, RZ, UR14, PT ;  /* 0x0000000eff007c0c */ /* 0x000fe2000bf25070 */
[----:B------:R-:W0:Y:S01]  /*3170*/  LDC.64 R64, c[0x0][0x468] ;  /* 0x00011a00ff407b82 */ /* 0x000e220000000a00 */
[----:B------:R-:W-:Y:S02]  /*3180*/  IMAD.WIDE.U32 R60, R175, 0x10, R66 ;  /* 0x00000010af3c7825 */ /* 0x000fe400078e0042 */
[----:B------:R-:W-:-:S13]  /*3190*/  ISETP.NE.AND.EX P1, PT, RZ, UR15, PT, P1 ;  /* 0x0000000fff007c0c */ /* 0x000fda000bf25310 */
[----:B------:R-:W1:Y:S01]  /*31a0*/  @P1 LDC.64 R68, c[0x0][0x478] ;  /* 0x00011e00ff441b82 */ /* 0x000e620000000a00 */
[----:B0-----:R-:W-:-:S04]  /*31b0*/  IMAD.WIDE.U32 R70, R185, 0x10, R64 ;  /* 0x00000010b9467825 */ /* 0x001fc800078e0040 */
[----:B-1----:R-:W-:-:S05]  /*31c0*/  @P1 IMAD.WIDE.U32 R68, R185, 0x10, R68 ;  /* 0x00000010b9441825 */ /* 0x002fca00078e0044 */
        /* <DEDUP_REMOVED lines=12> */
[C---:B0-----:R-:W-:Y:S01]  /*3290*/  FFMA.FTZ R96, R167.reuse, R189, R80 ;  /* 0x000000bda7607223 */ /* 0x041fe20000010050 */
[C---:B------:R-:W-:Y:S01]  /*32a0*/  FFMA.FTZ R97, R167.reuse, R168, R81 ;  /* 0x000000a8a7617223 */ /* 0x040fe20000010051 */
[----:B------:R-:W-:Y:S01]  /*32b0*/  FFMA.FTZ R98, R167, R193, R82 ;  /* 0x000000c1a7627223 */ /* 0x000fe20000010052 */
[----:B------:R-:W-:-:S02]  /*32c0*/  HADD2.F32 R56, -RZ, R126.H0_H0 ;  /* 0x2000007eff387230 */ /* 0x000fc40000004100 */
[----:B------:R-:W-:Y:S01]  /*32d0*/  FFMA.FTZ R99, R167, R172, R83 ;  /* 0x000000aca7637223 */ /* 0x000fe20000010053 */
[--C-:B------:R-:W-:Y:S02]  /*32e0*/  HADD2.F32 R69, -RZ, R188.reuse.H0_H0 ;  /* 0x200000bcff457230 */ /* 0x100fe40000004100 */
[-C--:B------:R-:W-:Y:S01]  /*32f0*/  FMUL.FTZ R57, R96, R150.reuse ;  /* 0x0000009660397220 */ /* 0x080fe20000410000 */
[----:B------:R-:W-:Y:S02]  /*3300*/  HADD2.F32 R70, -RZ, R127.H0_H0 ;  /* 0x2000007fff467230 */ /* 0x000fe40000004100 */
[-C--:B------:R-:W-:Y:S01]  /*3310*/  FMUL.FTZ R58, R97, R150.reuse ;  /* 0x00000096613a7220 */ /* 0x080fe20000410000 */
[----:B------:R-:W-:Y:S02]  /*3320*/  HADD2.F32 R71, -RZ, R188.H1_H1 ;  /* 0x300000bcff477230 */ /* 0x000fe40000004100 */
[-C--:B------:R-:W-:Y:S01]  /*3330*/  FMUL.FTZ R59, R98, R150.reuse ;  /* 0x00000096623b7220 */ /* 0x080fe20000410000 */
[----:B------:R-:W-:Y:S01]  /*3340*/  FMUL.FTZ R68, R99, R150 ;  /* 0x0000009663447220 */ /* 0x000fe20000410000 */
[-C--:B-----5:R-:W-:Y:S01]  /*3350*/  FMUL.FTZ R166, R60, R57.reuse ;  /* 0x000000393ca67220 */ /* 0x0a0fe20000410000 */
[----:B------:R-:W-:Y:S01]  /*3360*/  FMUL.FTZ R56, R56, R57 ;  /* 0x0000003938387220 */ /* 0x000fe20000410000 */
[-C--:B------:R-:W-:Y:S01]  /*3370*/  FMUL.FTZ R168, R61, R58.reuse ;  /* 0x0000003a3da87220 */ /* 0x080fe20000410000 */
[----:B------:R-:W-:Y:S01]  /*3380*/  FMUL.FTZ R57, R69, R58 ;  /* 0x0000003a45397220 */ /* 0x000fe20000410000 */
[-C--:B------:R-:W-:Y:S01]  /*3390*/  FMUL.FTZ R170, R62, R59.reuse ;  /* 0x0000003b3eaa7220 */ /* 0x080fe20000410000 */
[----:B------:R-:W-:Y:S01]  /*33a0*/  FMUL.FTZ R58, R70, R59 ;  /* 0x0000003b463a7220 */ /* 0x000fe20000410000 */
[-C--:B------:R-:W-:Y:S01]  /*33b0*/  FMUL.FTZ R172, R63, R68.reuse ;  /* 0x000000443fac7220 */ /* 0x080fe20000410000 */
[----:B------:R-:W-:Y:S01]  /*33c0*/  FMUL.FTZ R59, R71, R68 ;  /* 0x00000044473b7220 */ /* 0x000fe20000410000 */
[----:B------:R-:W-:Y:S06]  /*33d0*/  BRA `(.L_x_9169) ;  /* 0x0000000000707947 */ /* 0x000fec0003800000 */
.L_x_9168:
        /* <DEDUP_REMOVED lines=10> */
[C---:B------:R-:W-:Y:S01]  /*3480*/  FFMA.FTZ R193, R167.reuse, R193, R82 ;  /* 0x000000c1a7c17223 */ /* 0x040fe20000010052 */
[----:B------:R-:W-:Y:S01]  /*3490*/  FFMA.FTZ R69, R167, R172, R83 ;  /* 0x000000aca7457223 */ /* 0x000fe20000010053 */
[----:B------:R-:W-:-:S02]  /*34a0*/  HADD2.F32 R59, -RZ, R188.H0_H0 ;  /* 0x200000bcff3b7230 */ /* 0x000fc40000004100 */
[-C--:B------:R-:W-:Y:S01]  /*34b0*/  FMUL.FTZ R58, R57, R150.reuse ;  /* 0x00000096393a7220 */ /* 0x080fe20000410000 */
[----:B------:R-:W-:Y:S02]  /*34c0*/  HADD2.F32 R56, -RZ, R126.H0_H0 ;  /* 0x2000007eff387230 */ /* 0x000fe40000004100 */
[-C--:B------:R-:W-:Y:S01]  /*34d0*/  FMUL.FTZ R189, R189, R150.reuse ;  /* 0x00000096bdbd7220 */ /* 0x080fe20000410000 */
[----:B------:R-:W-:Y:S02]  /*34e0*/  HADD2.F32 R68, -RZ, R127.H0_H0 ;  /* 0x2000007fff447230 */ /* 0x000fe40000004100 */
[-C--:B------:R-:W-:Y:S01]  /*34f0*/  FMUL.FTZ R193, R193, R150.reuse ;  /* 0x00000096c1c17220 */ /* 0x080fe20000410000 */
[----:B------:R-:W-:Y:S02]  /*3500*/  HADD2.F32 R71, -RZ, R188.H1_H1 ;  /* 0x300000bcff477230 */ /* 0x000fe40000004100 */
[----:B------:R-:W-:Y:S01]  /*3510*/  FMUL.FTZ R70, R69, R150 ;  /* 0x0000009645467220 */ /* 0x000fe20000410000 */
[-C--:B-----5:R-:W-:Y:S01]  /*3520*/  FMUL.FTZ R168, R61, R58.reuse ;  /* 0x0000003a3da87220 */ /* 0x0a0fe20000410000 */
[----:B------:R-:W-:Y:S01]  /*3530*/  FMUL.FTZ R57, R59, R58 ;  /* 0x0000003a3b397220 */ /* 0x000fe20000410000 */
[----:B------:R-:W-:Y:S01]  /*3540*/  FMUL.FTZ R166, R60, R189 ;  /* 0x000000bd3ca67220 */ /* 0x000fe20000410000 */
[----:B------:R-:W-:Y:S01]  /*3550*/  FMUL.FTZ R170, R62, R193 ;  /* 0x000000c13eaa7220 */ /* 0x000fe20000410000 */
[-C--:B------:R-:W-:Y:S01]  /*3560*/  FMUL.FTZ R172, R63, R70.reuse ;  /* 0x000000463fac7220 */ /* 0x080fe20000410000 */
[----:B------:R-:W-:Y:S01]  /*3570*/  FMUL.FTZ R56, R56, R189 ;  /* 0x000000bd38387220 */ /* 0x000fe20000410000 */
[----:B------:R-:W-:Y:S01]  /*3580*/  FMUL.FTZ R58, R68, R193 ;  /* 0x000000c1443a7220 */ /* 0x000fe20000410000 */
[----:B------:R-:W-:-:S07]  /*3590*/  FMUL.FTZ R59, R71, R70 ;  /* 0x00000046473b7220 */ /* 0x000fce0000410000 */
.L_x_9169:
        /* <DEDUP_REMOVED lines=37> */
.L_x_9170:
        /* <DEDUP_REMOVED lines=28> */
.L_x_9171:
        /* <DEDUP_REMOVED lines=37> */
.L_x_9172:
        /* <DEDUP_REMOVED lines=28> */
.L_x_9173:
        /* <DEDUP_REMOVED lines=37> */
.L_x_9174:
        /* <DEDUP_REMOVED lines=12> */
[----:B------:R-:W-:Y:S01]  /*40d0*/  FMUL.FTZ R58, R57, R150 ;  /* 0x00000096393a7220 */ /* 0x000fe20000410000 */
[----:B------:R-:W-:-:S02]  /*40e0*/  HADD2.F32 R57, -RZ, R174.H0_H0 ;  /* 0x200000aeff397230 */ /* 0x000fc40000004100 */
[-C--:B------:R-:W-:Y:S01]  /*40f0*/  FMUL.FTZ R109, R109, R150.reuse ;  /* 0x000000966d6d7220 */ /* 0x080fe20000410000 */
[-C--:B------:R-:W-:Y:S01]  /*4100*/  FMUL.FTZ R113, R113, R150.reuse ;  /* 0x0000009671717220 */ /* 0x080fe20000410000 */
[----:B------:R-:W-:Y:S02]  /*4110*/  HADD2.F32 R56, -RZ, R132.H0_H0 ;  /* 0x20000084ff387230 */ /* 0x000fe40000004100 */
[----:B------:R-:W-:Y:S01]  /*4120*/  FMUL.FTZ R150, R167, R150 ;  /* 0x00000096a7967220 */ /* 0x000fe20000410000 */
[----:B------:R-:W-:Y:S02]  /*4130*/  HADD2.F32 R66, -RZ, R133.H0_H0 ;  /* 0x20000085ff427230 */ /* 0x000fe40000004100 */
[-C--:B-----5:R-:W-:Y:S01]  /*4140*/  FMUL.FTZ R71, R61, R58.reuse ;  /* 0x0000003a3d477220 */ /* 0x0a0fe20000410000 */
[----:B------:R-:W-:Y:S02]  /*4150*/  HADD2.F32 R59, -RZ, R174.H1_H1 ;  /* 0x300000aeff3b7230 */ /* 0x000fe40000004100 */
[----:B------:R-:W-:Y:S01]  /*4160*/  FMUL.FTZ R57, R57, R58 ;  /* 0x0000003a39397220 */ /* 0x000fe20000410000 */
[----:B------:R-:W-:Y:S01]  /*4170*/  FMUL.FTZ R70, R60, R109 ;  /* 0x0000006d3c467220 */ /* 0x000fe20000410000 */
[----:B------:R-:W-:Y:S01]  /*4180*/  FMUL.FTZ R62, R62, R113 ;  /* 0x000000713e3e7220 */ /* 0x000fe20000410000 */
[-C--:B------:R-:W-:Y:S01]  /*4190*/  FMUL.FTZ R63, R63, R150.reuse ;  /* 0x000000963f3f7220 */ /* 0x080fe20000410000 */
[----:B------:R-:W-:Y:S01]  /*41a0*/  FMUL.FTZ R56, R56, R109 ;  /* 0x0000006d38387220 */ /* 0x000fe20000410000 */
[----:B------:R-:W-:Y:S01]  /*41b0*/  FMUL.FTZ R58, R66, R113 ;  /* 0x00000071423a7220 */ /* 0x000fe20000410000 */
[----:B------:R-:W-:-:S07]  /*41c0*/  FMUL.FTZ R59, R59, R150 ;  /* 0x000000963b3b7220 */ /* 0x000fce0000410000 */
.L_x_9175:
[----:B------:R-:W0:Y:S01]  /*41d0*/  @P1 LDC.64 R60, c[0x0][0x478] ;  /* 0x00011e00ff3c1b82 */ /* 0x000e220000000a00 */
[----:B------:R-:W-:-:S04]  /*41e0*/  IMAD.WIDE.U32 R64, R0, 0x10, R64 ;  /* 0x0000001000407825 */ /* 0x000fc800078e0040 */
[----:B0-----:R-:W-:-:S05]  /*41f0*/  @P1 IMAD.WIDE.U32 R60, R0, 0x10, R60 ;  /* 0x00000010003c1825 */ /* 0x001fca00078e003c */
[----:B------:R0:W-:Y:S04]  /*4200*/  @P1 STG.E.128 desc[UR8][R60.64], R96 ;  /* 0x000000603c001986 */ /* 0x0001e8000c101d08 */
[----:B------:R0:W-:Y:S02]  /*4210*/  STG.E.128 desc[UR8][R64.64], R56 ;  /* 0x0000003840007986 */ /* 0x0001e4000c101d08 */
.L_x_9165:
[----:B01----:R-:W0:Y:S01]  /*4220*/  LDC.64 R56, c[0x0][0x380] ;  /* 0x0000e000ff387b82 */ /* 0x003e220000000a00 */
        /* <DEDUP_REMOVED lines=84> */
.L_x_9151:
        /* <DEDUP_REMOVED lines=26> */
.L_x_9177:
        /* <DEDUP_REMOVED lines=15> */
.L_x_10945:


//--------------------- .text._ZN10layer_norm13ln_bwd_kernelINS_13Kernel_traitsI6__halfffffjLj2560ELj1ELj1ELj4ELj16ENS_18Kernel_traits_baseILj2560ES2_ffffjLj128EEEEELb0ELb1ELb1ELb0EEEvNS_9BwdParamsE --------------------------
	.section	.text._ZN10layer_norm13ln_bwd_kernelINS_13Kernel_traitsI6__halfffffjLj2560ELj1ELj1ELj4ELj16ENS_18Kernel_traits_baseILj2560ES2_ffffjLj128EEEEELb0ELb1ELb1ELb0EEEvNS_9BwdParamsE,"ax",@progbits
	.align	128
        .global         _ZN10layer_norm13ln_bwd_kernelINS_13Kernel_traitsI6__halfffffjLj2560ELj1ELj1ELj4ELj16ENS_18Kernel_traits_baseILj2560ES2_ffffjLj128EEEEELb0ELb1ELb1ELb0EEEvNS_9BwdParamsE
        .type           _ZN10layer_norm13ln_bwd_kernelINS_13Kernel_traitsI6__halfffffjLj2560ELj1ELj1ELj4ELj16ENS_18Kernel_traits_baseILj2560ES2_ffffjLj128EEEEELb0ELb1ELb1ELb0EEEvNS_9BwdParamsE,@function
        .size           _ZN10layer_norm13ln_bwd_kernelINS_13Kernel_traitsI6__halfffffjLj2560ELj1ELj1ELj4ELj16ENS_18Kernel_traits_baseILj2560ES2_ffffjLj128EEEEELb0ELb1ELb1ELb0EEEvNS_9BwdParamsE,(.L_x_10946 - _ZN10layer_norm13ln_bwd_kernelINS_13Kernel_traitsI6__halfffffjLj2560ELj1ELj1ELj4ELj16ENS_18Kernel_traits_baseILj2560ES2_ffffjLj128EEEEELb0ELb1ELb1ELb0EEEvNS_9BwdParamsE)
        .other          _ZN10layer_norm13ln_bwd_kernelINS_13Kernel_traitsI6__halfffffjLj2560ELj1ELj1ELj4ELj16ENS_18Kernel_traits_baseILj2560ES2_ffffjLj128EEEEELb0ELb1ELb1ELb0EEEvNS_9BwdParamsE,@"STO_CUDA_ENTRY STV_DEFAULT"
_ZN10layer_norm13ln_bwd_kernelINS_13Kernel_traitsI6__halfffffjLj2560ELj1ELj1ELj4ELj16ENS_18Kernel_traits_baseILj2560ES2_ffffjLj128EEEEELb0ELb1ELb1ELb0EEEvNS_9BwdParamsE:
.text._ZN10layer_norm13ln_bwd_kernelINS_13Kernel_traitsI6__halfffffjLj2560ELj1ELj1ELj4ELj16ENS_18Kernel_traits_baseILj2560ES2_ffffjLj128EEEEELb0ELb1ELb1ELb0EEEvNS_9BwdParamsE:
        /* <DEDUP_REMOVED lines=27> */
[----:B--2---:R-:W5:Y:S05]  /*01b0*/  @P4 LDG.E.64 R64, desc[UR10][R4.64] ;  /* 0x0000000a04404981 */ /* 0x004f6a000c1e1b00 */
[----:B------:R-:W2:Y:S01]  /*01c0*/  @P1 LDC.64 R18, c[0x0][0x3e8] ;  /* 0x0000fa00ff121b82 */ /* 0x000ea20000000a00 */
[----:B---3--:R-:W-:-:S07]  /*01d0*/  @P0 IMAD.WIDE.U32 R12, R3, 0x8, R8 ;  /* 0x00000008030c0825 */ /* 0x008fce00078e0008 */
[----:B------:R-:W3:Y:S01]  /*01e0*/  @P2 LDC.64 R20, c[0x0][0x3d0] ;  /* 0x0000f400ff142b82 */ /* 0x000ee20000000a00 */
[C---:B0-----:R-:W-:Y:S01]  /*01f0*/  @P0 IMAD.WIDE.U32 R14, R3.reuse, 0x8, R10 ;  /* 0x00000008030e0825 */ /* 0x041fe200078e000a */
[----:B------:R-:W-:Y:S01]  /*0200*/  @P0 IADD3 R3, PT, PT, R3, 0x80, RZ ;  /* 0x0000008003030810 */ /* 0x000fe20007ffe0ff */
[----:B------:R-:W5:Y:S05]  /*0210*/  @P4 LDG.E.64 R66, desc[UR10][R6.64] ;  /* 0x0000000a06424981 */ /* 0x000f6a000c1e1b00 */
[----:B------:R-:W0:Y:S01]  /*0220*/  @P2 LDC.64 R22, c[0x0][0x3e8] ;  /* 0x0000fa00ff162b82 */ /* 0x000e220000000a00 */
[----:B-1----:R-:W-:-:S07]  /*0230*/  @P1 IMAD.WIDE.U32 R16, R3, 0x8, R16 ;  /* 0x0000000803101825 */ /* 0x002fce00078e0010 */
[----:B------:R-:W1:Y:S01]  /*0240*/  @P3 LDC.64 R24, c[0x0][0x3d0] ;  /* 0x0000f400ff183b82 */ /* 0x000e620000000a00 */
[C---:B--2---:R-:W-:Y:S01]  /*0250*/  @P1 IMAD.WIDE.U32 R18, R3.reuse, 0x8, R18 ;  /* 0x0000000803121825 */ /* 0x044fe200078e0012 */
[----:B------:R-:W-:Y:S01]  /*0260*/  @P1 IADD3 R3, PT, PT, R3, 0x80, RZ ;  /* 0x0000008003031810 */ /* 0x000fe20007ffe0ff */
[----:B------:R-:W5:Y:S05]  /*0270*/  @P0 LDG.E.64 R68, desc[UR10][R12.64] ;  /* 0x0000000a0c440981 */ /* 0x000f6a000c1e1b00 */
[----:B------:R-:W2:Y:S01]  /*0280*/  @P3 LDC.64 R26, c[0x0][0x3e8] ;  /* 0x0000fa00ff1a3b82 */ /* 0x000ea20000000a00 */
[----:B---3--:R-:W-:Y:S01]  /*0290*/  @P2 IMAD.WIDE.U32 R20, R3, 0x8, R20 ;  /* 0x0000000803142825 */ /* 0x008fe200078e0014 */
[----:B------:R-:W-:Y:S01]  /*02a0*/  MOV R107, UR4 ;  /* 0x00000004006b7c02 */ /* 0x000fe20008000f00 */
        /* <DEDUP_REMOVED lines=8> */
[----:B------:R-:W5:Y:S01]  /*0330*/  @P1 LDG.E.64 R74, desc[UR10][R18.64] ;  /* 0x0000000a124a1981 */ /* 0x000f62000c1e1b00 */
[----:B------:R-:W-:Y:S02]  /*0340*/  CS2R R52, SRZ ;  /* 0x0000000000347805 */ /* 0x000fe4000001ff00 */
[----:B------:R-:W-:-:S02]  /*0350*/  CS2R R54, SRZ ;  /* 0x0000000000367805 */ /* 0x000fc4000001ff00 */
[----:B------:R-:W-:Y:S01]  /*0360*/  CS2R R48, SRZ ;  /* 0x0000000000307805 */ /* 0x000fe2000001ff00 */
[----:B------:R0:W5:Y:S01]  /*0370*/  @P2 LDG.E.64 R76, desc[UR10][R20.64] ;  /* 0x0000000a144c2981 */ /* 0x000162000c1e1b00 */
[C---:B-1----:R-:W-:Y:S01]  /*0380*/  @P3 IMAD.WIDE.U32 R8, R3.reuse, 0x8, R24 ;  /* 0x0000000803083825 */ /* 0x042fe200078e0018 */
[----:B------:R-:W-:Y:S02]  /*0390*/  CS2R R50, SRZ ;  /* 0x0000000000327805 */ /* 0x000fe4000001ff00 */
[----:B------:R-:W-:Y:S01]  /*03a0*/  CS2R R44, SRZ ;  /* 0x00000000002c7805 */ /* 0x000fe2000001ff00 */
[----:B------:R1:W5:Y:S04]  /*03b0*/  @P2 LDG.E.64 R78, desc[UR10][R22.64] ;  /* 0x0000000a164e2981 */ /* 0x000368000c1e1b00 */
        /* <DEDUP_REMOVED lines=68> */
[----:B------:R-:W-:Y:S01]  /*0800*/  SHF.R.U32.HI R14, RZ, 0x10, R71 ;  /* 0x00000010ff0e7819 */ /* 0x000fe20000011647 */
[----:B------:R-:W-:Y:S01]  /*0810*/  UPLOP3.LUT UP1, UPT, UPT, UPT, UPT, 0x40, 0x4 ;  /* 0x000000000004789c */ /* 0x000fe20003f2e870 */
[----:B------:R-:W-:Y:S01]  /*0820*/  MOV R124, R74 ;  /* 0x0000004a007c7202 */ /* 0x000fe20000000f00 */
[----:B------:R-:W0:Y:S01]  /*0830*/  LDCU UR15, c[0x0][0x40c] ;  /* 0x00008180ff0f77ac */ /* 0x000e220008000800 */
[--C-:B------:R-:W-:Y:S02]  /*0840*/  SHF.R.U64 R15, R74, 0x10, R75.reuse ;  /* 0x000000104a0f7819 */ /* 0x100fe4000000124b */
[----:B------:R-:W-:Y:S01]  /*0850*/  MOV R125, R75 ;  /* 0x0000004b007d7202 */ /* 0x000fe20000000f00 */
[----:B------:R-:W1:Y:S01]  /*0860*/  LDCU.U8 UR9, c[0x0][0x410] ;  /* 0x00008200ff0977ac */ /* 0x000e620008000000 */
[----:B------:R-:W-:Y:S02]  /*0870*/  SHF.R.U32.HI R16, RZ, 0x10, R75 ;  /* 0x00000010ff107819 */ /* 0x000fe4000001164b */
[----:B------:R-:W-:Y:S01]  /*0880*/  MOV R170, R78 ;  /* 0x0000004e00aa7202 */ /* 0x000fe20000000f00 */
[----:B------:R-:W2:Y:S01]  /*0890*/  LDCU UR14, c[0x0][0x400] ;  /* 0x00008000ff0e77ac */ /* 0x000ea20008000800 */
[----:B------:R-:W-:-:S02]  /*08a0*/  SHF.R.U64 R17, R78, 0x10, R79 ;  /* 0x000000104e117819 */ /* 0x000fc4000000124f */
[----:B------:R-:W-:Y:S01]  /*08b0*/  MOV R172, R79 ;  /* 0x0000004f00ac7202 */ /* 0x000fe20000000f00 */
[----:B------:R-:W3:Y:S01]  /*08c0*/  LDCU.64 UR12, c[0x0][0x438] ;  /* 0x00008700ff0c77ac */ /* 0x000ee20008000a00 */
[----:B------:R-:W-:Y:S02]  /*08d0*/  SHF.R.U32.HI R18, RZ, 0x10, R79 ;  /* 0x00000010ff127819 */ /* 0x000fe4000001164f */
[----:B------:R-:W-:Y:S01]  /*08e0*/  MOV R174, R82 ;  /* 0x0000005200ae7202 */ /* 0x000fe20000000f00 */
[----:B------:R-:W4:Y:S01]  /*08f0*/  LDCU.64 UR6, c[0x0][0x478] ;  /* 0x00008f00ff0677ac */ /* 0x000f220008000a00 */
        /* <DEDUP_REMOVED lines=37> */
[----:B01234-:R-:W-:-:S07]  /*0b50*/  PRMT R112, R112, 0x5410, R3 ;  /* 0x0000541070707816 */ /* 0x01ffce0000000003 */
.L_x_9257:
[----:B------:R-:W0:Y:S08]  /*0b60*/  LDC.64 R100, c[0x0][0x3f8] ;  /* 0x0000fe00ff647b82 */ /* 0x000e300000000a00 */
        /* <DEDUP_REMOVED lines=50> */
[----:B------:R-:W-:Y:S01]  /*0e90*/  HADD2.F32 R135, -RZ, R109.H0_H0 ;  /* 0x2000006dff877230 */ /* 0x000fe20000004100 */
[----:B------:R-:W-:Y:S01]  /*0ea0*/  IADD3 R173, PT, PT, R173, 0x80, RZ ;  /* 0x00000080adad7810 */ /* 0x000fe20007ffe0ff */
[----:B------:R-:W-:Y:S01]  /*0eb0*/  HADD2.F32 R154, -RZ, R111.H1_H1 ;  /* 0x3000006fff9a7230 */ /* 0x000fe20000004100 */
        /* <DEDUP_REMOVED lines=30> */
[----:B0-----:R-:W-:-:S07]  /*10a0*/  FFMA.FTZ R168, R156, R154, R97 ;  /* 0x0000009a9ca87223 */ /* 0x001fce0000010061 */
.L_x_9182:
[----:B------:R-:W-:Y:S05]  /*10b0*/  BSYNC.RECONVERGENT B1 ;  /* 0x0000000000017941 */ /* 0x000fea0003800200 */
.L_x_9181:
        /* <DEDUP_REMOVED lines=20> */
[----:B------:R-:W-:-:S02]  /*1200*/  HADD2.F32 R97, -RZ, R113.H0_H0 ;  /* 0x20000071ff617230 */ /* 0x000fc40000004100 */
[C---:B-----5:R-:W-:Y:S01]  /*1210*/  FMUL.FTZ R127, R110.reuse, R127 ;  /* 0x0000007f6e7f7220 */ /* 0x060fe20000410000 */
[----:B------:R-:W-:Y:S01]  /*1220*/  FADD.FTZ R157, -R169, R98 ;  /* 0x00000062a99d7221 */ /* 0x000fe20000010100 */
[----:B------:R-:W-:Y:S01]  /*1230*/  FMUL.FTZ R140, R110, R141 ;  /* 0x0000008d6e8c7220 */ /* 0x000fe20000410000 */
[----:B----4-:R-:W-:Y:S01]  /*1240*/  FMUL.FTZ R128, R100, R139 ;  /* 0x0000008b64807220 */ /* 0x010fe20000410000 */
[----:B------:R-:W-:Y:S01]  /*1250*/  FMUL.FTZ R139, R101, R96 ;  /* 0x00000060658b7220 */ /* 0x000fe20000410000 */
[----:B------:R-:W-:Y:S01]  /*1260*/  FMUL.FTZ R142, R102, R97 ;  /* 0x00000061668e7220 */ /* 0x000fe20000410000 */
[----:B------:R-:W-:Y:S02]  /*1270*/  HADD2.F32 R98, -RZ, R113.H1_H1 ;  /* 0x30000071ff627230 */ /* 0x000fe40000004100 */
[----:B------:R-:W-:Y:S01]  /*1280*/  FADD.FTZ R96, R167, R128 ;  /* 0x00000080a7607221 */ /* 0x000fe20000010000 */
[----:B------:R-:W-:Y:S01]  /*1290*/  FFMA.FTZ R97, R127, R128, R168 ;  /* 0x000000807f617223 */ /* 0x000fe200000100a8 */
[C---:B------:R-:W-:Y:S01]  /*12a0*/  FMUL.FTZ R158, R110.reuse, R99 ;  /* 0x000000636e9e7220 */ /* 0x040fe20000410000 */
[----:B------:R-:W-:Y:S01]  /*12b0*/  FMUL.FTZ R141, R110, R157 ;  /* 0x0000009d6e8d7220 */ /* 0x000fe20000410000 */
[----:B------:R-:W-:Y:S01]  /*12c0*/  FADD.FTZ R99, R96, R139 ;  /* 0x0000008b60637221 */ /* 0x000fe20000010000 */
[----:B------:R-:W-:Y:S01]  /*12d0*/  FFMA.FTZ R96, R140, R139, R97 ;  /* 0x0000008b8c607223 */ /* 0x000fe20000010061 */
[----:B------:R-:W-:Y:S01]  /*12e0*/  FMUL.FTZ R157, R103, R98 ;  /* 0x00000062679d7220 */ /* 0x000fe20000410000 */
[----:B------:R-:W-:Y:S01]  /*12f0*/  FADD.FTZ R36, R36, R100 ;  /* 0x0000006424247221 */ /* 0x000fe20000010000 */
        /* <DEDUP_REMOVED lines=11> */
.L_x_9184:
[----:B------:R-:W-:Y:S05]  /*13b0*/  BSYNC.RECONVERGENT B1 ;  /* 0x0000000000017941 */ /* 0x000fea0003800200 */
.L_x_9183:
        /* <DEDUP_REMOVED lines=47> */
.L_x_9186:
[----:B------:R-:W-:Y:S05]  /*16b0*/  BSYNC.RECONVERGENT B1 ;  /* 0x0000000000017941 */ /* 0x000fea0003800200 */
.L_x_9185:
        /* <DEDUP_REMOVED lines=47> */
.L_x_9188:
[----:B------:R-:W-:Y:S05]  /*19b0*/  BSYNC.RECONVERGENT B1 ;  /* 0x0000000000017941 */ /* 0x000fea0003800200 */
.L_x_9187:
        /* <DEDUP_REMOVED lines=45> */
.L_x_9180:
        /* <DEDUP_REMOVED lines=34> */
.L_x_9189:
[----:B------:R-:W-:Y:S05]  /*1eb0*/  BSYNC.RECONVERGENT B0 ;  /* 0x0000000000007941 */ /* 0x000fea0003800200 */
.L_x_9179:
        /* <DEDUP_REMOVED lines=31> */
.L_x_9191:
[----:B------:R-:W-:Y:S05]  /*20b0*/  BSYNC.RECONVERGENT B0 ;  /* 0x0000000000007941 */ /* 0x000fea0003800200 */
.L_x_9190:
        /* <DEDUP_REMOVED lines=26> */
[----:B------:R-:W-:-:S03]  /*2260*/  FADD.FTZ R96, R103, R96 ;  /* 0x0000006067607221 */ /* 0x000fc60000010000 */
[----:B------:R-:W-:Y:S01]  /*2270*/  FMUL.FTZ R103, R102, UR14 ;  /* 0x0000000e66677c20 */ /* 0x000fe20008410000 */
[----:B------:R-:W-:Y:S01]  /*2280*/  @P4 LEA.HI.SX32 R101, R165, R0, 0x1e ;  /* 0x00000000a5654211 */ /* 0x000fe200078ff2ff */
[----:B------:R-:W-:Y:S01]  /*2290*/  FMUL.FTZ R100, R96, UR14 ;  /* 0x0000000e60647c20 */ /* 0x000fe20008410000 */
[----:B------:R-:W-:Y:S02]  /*22a0*/  P2R R102, PR, RZ, 0x2 ;  /* 0x00000002ff667803 */ /* 0x000fe40000000000 */
[----:B------:R-:W-:Y:S01]  /*22b0*/  FSEL R103, R103, RZ, !P0 ;  /* 0x000000ff67677208 */ /* 0x000fe20004000000 */
[----:B------:R-:W-:Y:S06]  /*22c0*/  @!P1 BRA `(.L_x_9193) ;  /* 0x0000000c000c9947 */ /* 0x000fec0003800000 */
[----:B------:R-:W-:-:S04]  /*22d0*/  UISETP.NE.U32.AND UP0, UPT, UR12, URZ, UPT ;  /* 0x000000ff0c00728c */ /* 0x000fc8000bf05070 */
[----:B------:R-:W-:Y:S01]  /*22e0*/  UISETP.NE.AND.EX UP0, UPT, UR13, URZ, UPT, UP0 ;  /* 0x000000ff0d00728c */ /* 0x000fe2000bf05300 */
[----:B------:R-:W-:Y:S10]  /*22f0*/  @!P4 BRA `(.L_x_9194) ;  /* 0x00000000000cc947 */ /* 0x000ff40003800000 */
[----:B------:R-:W0:Y:S02]  /*2300*/  LDC.64 R84, c[0x0][0x390] ;  /* 0x0000e400ff547b82 */ /* 0x000e240000000a00 */
[----:B0-----:R-:W-:-:S06]  /*2310*/  IMAD.WIDE.U32 R84, R101, 0x10, R84 ;  /* 0x0000001065547825 */ /* 0x001fcc00078e0054 */
[----:B------:R-:W5:Y:S02]  /*2320*/  LDG.E.128 R84, desc[UR10][R84.64] ;  /* 0x0000000a54547981 */ /* 0x000f64000c1e1d00 */
.L_x_9194:
        /* <DEDUP_REMOVED lines=14> */
[----:B-----5:R-:W-:Y:S01]  /*2410*/  FFMA.FTZ R20, R84, R97, R20 ;  /* 0x0000006154147223 */ /* 0x020fe20000010014 */
[----:B------:R-:W-:-:S07]  /*2420*/  FMUL.FTZ R88, R97, R88 ;  /* 0x0000005861587220 */ /* 0x000fce0000410000 */
.L_x_9197:
        /* <DEDUP_REMOVED lines=8> */
[----:B-----5:R-:W-:Y:S01]  /*24b0*/  FFMA.FTZ R21, R85, R96, R21 ;  /* 0x0000006055157223 */ /* 0x020fe20000010015 */
[----:B------:R-:W-:-:S07]  /*24c0*/  FMUL.FTZ R89, R96, R97 ;  /* 0x0000006160597220 */ /* 0x000fce0000410000 */
.L_x_9198:
        /* <DEDUP_REMOVED lines=10> */
.L_x_9199:
        /* <DEDUP_REMOVED lines=9> */
[----:B------:R-:W-:Y:S01]  /*2600*/  FMUL.FTZ R91, R96, R97 ;  /* 0x00000061605b7220 */ /* 0x000fe20000410000 */
[----:B------:R-:W-:Y:S06]  /*2610*/  BRA `(.L_x_9200) ;  /* 0x0000000800107947 */ /* 0x000fec0003800000 */
.L_x_9196:
        /* <DEDUP_REMOVED lines=27> */
.L_x_9201:
        /* <DEDUP_REMOVED lines=10> */
.L_x_9202:
        /* <DEDUP_REMOVED lines=10> */
.L_x_9203:
[----:B------:R-:W-:Y:S05]  /*2910*/  @!P4 BRA `(.L_x_9200) ;  /* 0x000000040050c947 */ /* 0x000fea0003800000 */
[----:B------:R-:W-:Y:S02]  /*2920*/  HADD2.F32 R91, -RZ, R121.H1_H1 ;  /* 0x30000079ff5b7230 */ /* 0x000fe40000004100 */
[----:B------:R-:W-:-:S04]  /*2930*/  FMUL.FTZ R96, R95, UR15 ;  /* 0x0000000f5f607c20 */ /* 0x000fc80008410000 */
[-C--:B-----5:R-:W-:Y:S01]  /*2940*/  FFMA.FTZ R23, R87, R96.reuse, R23 ;  /* 0x0000006057177223 */ /* 0x0a0fe20000010017 */
[----:B------:R-:W-:Y:S01]  /*2950*/  FMUL.FTZ R91, R91, R96 ;  /* 0x000000605b5b7220 */ /* 0x000fe20000410000 */
[----:B------:R-:W-:Y:S06]  /*2960*/  BRA `(.L_x_9200) ;  /* 0x00000004003c7947 */ /* 0x000fec0003800000 */
.L_x_9195:
        /* <DEDUP_REMOVED lines=16> */
[C---:B------:R-:W-:Y:S01]  /*2a70*/  @P3 FFMA.FTZ R98, R110.reuse, R104, R65 ;  /* 0x000000686e623223 */ /* 0x040fe20000010041 */
[----:B------:R-:W-:Y:S01]  /*2a80*/  MOV R99, R66 ;  /* 0x0000004200637202 */ /* 0x000fe20000000f00 */
[----:B------:R-:W-:Y:S01]  /*2a90*/  @P3 FFMA.FTZ R99, R110, R167, R66 ;  /* 0x000000a76e633223 */ /* 0x000fe20000010042 */
[----:B------:R-:W-:-:S02]  /*2aa0*/  @P4 HADD2.F32 R104, -RZ, R120.H0_H0 ;  /* 0x20000078ff684230 */ /* 0x000fc40000004100 */
[----:B------:R-:W2:Y:S01]  /*2ab0*/  @P4 LDC R168, c[0x0][0x40c] ;  /* 0x00010300ffa84b82 */ /* 0x000ea20000000800 */
[----:B0-----:R-:W-:Y:S01]  /*2ac0*/  @P4 FMUL.FTZ R97, R96, R105 ;  /* 0x0000006960614220 */ /* 0x001fe20000410000 */
[----:B------:R-:W-:-:S03]  /*2ad0*/  @P4 HADD2.F32 R105, -RZ, R120.H1_H1 ;  /* 0x30000078ff694230 */ /* 0x000fc60000004100 */
[-C--:B------:R-:W-:Y:S01]  /*2ae0*/  @P4 FMUL.FTZ R88, R104, R97.reuse ;  /* 0x0000006168584220 */ /* 0x080fe20000410000 */
[----:B-----5:R-:W-:Y:S01]  /*2af0*/  @P4 FFMA.FTZ R20, R84, R97, R20 ;  /* 0x0000006154144223 */ /* 0x020fe20000010014 */
[----:B-1----:R-:W-:Y:S01]  /*2b00*/  @P4 FMUL.FTZ R96, R98, R165 ;  /* 0x000000a562604220 */ /* 0x002fe20000410000 */
[----:B------:R-:W-:-:S03]  /*2b10*/  @P4 HADD2.F32 R98, -RZ, R121.H0_H0 ;  /* 0x20000079ff624230 */ /* 0x000fc60000004100 */
[-C--:B------:R-:W-:Y:S01]  /*2b20*/  @P4 FMUL.FTZ R89, R105, R96.reuse ;  /* 0x0000006069594220 */ /* 0x080fe20000410000 */
[----:B------:R-:W-:Y:S01]  /*2b30*/  @P4 FFMA.FTZ R21, R85, R96, R21 ;  /* 0x0000006055154223 */ /* 0x000fe20000010015 */
[----:B--2---:R-:W-:-:S04]  /*2b40*/  @P4 FMUL.FTZ R99, R99, R168 ;  /* 0x000000a863634220 */ /* 0x004fc80000410000 */
[-C--:B------:R-:W-:Y:S01]  /*2b50*/  @P4 FMUL.FTZ R90, R98, R99.reuse ;  /* 0x00000063625a4220 */ /* 0x080fe20000410000 */
[----:B------:R-:W-:Y:S01]  /*2b60*/  @P4 FFMA.FTZ R22, R86, R99, R22 ;  /* 0x0000006356164223 */ /* 0x000fe20000010016 */
[----:B------:R-:W-:Y:S06]  /*2b70*/  @!P4 BRA `(.L_x_9200) ;  /* 0x0000000000b8c947 */ /* 0x000fec0003800000 */
[----:B------:R-:W-:Y:S01]  /*2b80*/  @P3 FFMA.FTZ R97, R156, R100, R103 ;  /* 0x000000649c613223 */ /* 0x000fe20000010067 */
[----:B------:R-:W-:-:S03]  /*2b90*/  MOV R91, R67 ;  /* 0x00000043005b7202 */ /* 0x000fc60000000f00 */
[----:B------:R-:W-:-:S04]  /*2ba0*/  @P3 FADD.FTZ R97, R154, -R97 ;  /* 0x800000619a613221 */ /* 0x000fc80000010000 */
[----:B------:R-:W-:Y:S01]  /*2bb0*/  @P3 FFMA.FTZ R91, R110, R97, R67 ;  /* 0x000000616e5b3223 */ /* 0x000fe20000010043 */
[----:B------:R-:W-:-:S03]  /*2bc0*/  HADD2.F32 R97, -RZ, R121.H1_H1 ;  /* 0x30000079ff617230 */ /* 0x000fc60000004100 */
[----:B------:R-:W-:-:S04]  /*2bd0*/  FMUL.FTZ R96, R91, UR15 ;  /* 0x0000000f5b607c20 */ /* 0x000fc80008410000 */
[-C--:B------:R-:W-:Y:S01]  /*2be0*/  FFMA.FTZ R23, R87, R96.reuse, R23 ;  /* 0x0000006057177223 */ /* 0x080fe20000010017 */
[----:B------:R-:W-:Y:S01]  /*2bf0*/  FMUL.FTZ R91, R97, R96 ;  /* 0x00000060615b7220 */ /* 0x000fe20000410000 */
[----:B------:R-:W-:Y:S06]  /*2c00*/  BRA `(.L_x_9200) ;  /* 0x0000000000947947 */ /* 0x000fec0003800000 */
.L_x_9204:
        /* <DEDUP_REMOVED lines=9> */
[----:B------:R-:W-:Y:S01]  /*2ca0*/  @P3 FADD.FTZ R94, R135, -R94 ;  /* 0x8000005e875e3221 */ /* 0x000fe20000010000 */
[C---:B------:R-:W-:Y:S01]  /*2cb0*/  @P3 FFMA.FTZ R92, R110.reuse, R95, R64 ;  /* 0x0000005f6e5c3223 */ /* 0x040fe20000010040 */
[----:B------:R-:W-:Y:S01]  /*2cc0*/  @P3 FFMA.FTZ R95, R137, R100, R103 ;  /* 0x00000064895f3223 */ /* 0x000fe20000010067 */
[----:B------:R-:W-:Y:S01]  /*2cd0*/  @P3 FFMA.FTZ R98, R110, R96, R67 ;  /* 0x000000606e623223 */ /* 0x000fe20000010043 */
[----:B------:R-:W-:Y:S01]  /*2ce0*/  MOV R93, R65 ;  /* 0x00000041005d7202 */ /* 0x000fe20000000f00 */
[----:B------:R-:W-:-:S02]  /*2cf0*/  @P4 HADD2.F32 R104, -RZ, R120.H0_H0 ;  /* 0x20000078ff684230 */ /* 0x000fc40000004100 */
[----:B------:R-:W-:Y:S01]  /*2d00*/  @P3 FADD.FTZ R99, R138, -R95 ;  /* 0x8000005f8a633221 */ /* 0x000fe20000010000 */
[----:B------:R-:W2:Y:S01]  /*2d10*/  @P4 LDC R168, c[0x0][0x40c] ;  /* 0x00010300ffa84b82 */ /* 0x000ea20000000800 */
[C---:B------:R-:W-:Y:S01]  /*2d20*/  @P3 FFMA.FTZ R93, R110.reuse, R94, R65 ;  /* 0x0000005e6e5d3223 */ /* 0x040fe20000010041 */
[----:B------:R-:W-:Y:S01]  /*2d30*/  @P4 HADD2.F32 R167, -RZ, R121.H1_H1 ;  /* 0x30000079ffa74230 */ /* 0x000fe20000004100 */
[----:B------:R-:W-:Y:S01]  /*2d40*/  MOV R94, R66 ;  /* 0x00000042005e7202 */ /* 0x000fe20000000f00 */
[----:B------:R-:W-:Y:S01]  /*2d50*/  @P3 FFMA.FTZ R94, R110, R99, R66 ;  /* 0x000000636e5e3223 */ /* 0x000fe20000010042 */
[----:B------:R-:W-:-:S03]  /*2d60*/  @P4 HADD2.F32 R99, -RZ, R120.H1_H1 ;  /* 0x30000078ff634230 */ /* 0x000fc60000004100 */
[----:B------:R-:W3:Y:S01]  /*2d70*/  @P4 LDC R105, c[0x0][0x40c] ;  /* 0x00010300ff694b82 */ /* 0x000ee20000000800 */
[----:B0-----:R-:W-:-:S04]  /*2d80*/  @P4 FMUL.FTZ R95, R92, R97 ;  /* 0x000000615c5f4220 */ /* 0x001fc80000410000 */
[-C--:B------:R-:W-:Y:S01]  /*2d90*/  @P4 FMUL.FTZ R88, R104, R95.reuse ;  /* 0x0000005f68584220 */ /* 0x080fe20000410000 */
[----:B------:R-:W-:Y:S02]  /*2da0*/  @P4 HADD2.F32 R104, -RZ, R121.H0_H0 ;  /* 0x20000079ff684230 */ /* 0x000fe40000004100 */
[----:B-----5:R-:W-:Y:S01]  /*2db0*/  @P4 FFMA.FTZ R20, R84, R95, R20 ;  /* 0x0000005f54144223 */ /* 0x020fe20000010014 */
[----:B-1----:R-:W-:Y:S01]  /*2dc0*/  @P4 FMUL.FTZ R96, R98, R165 ;  /* 0x000000a562604220 */ /* 0x002fe20000410000 */
[----:B------:R-:W-:-:S03]  /*2dd0*/  MOV R95, R98 ;  /* 0x00000062005f7202 */ /* 0x000fc60000000f00 */
[-C--:B------:R-:W-:Y:S01]  /*2de0*/  @P4 FMUL.FTZ R91, R167, R96.reuse ;  /* 0x00000060a75b4220 */ /* 0x080fe20000410000 */
[----:B------:R-:W-:Y:S01]  /*2df0*/  @P4 FFMA.FTZ R23, R87, R96, R23 ;  /* 0x0000006057174223 */ /* 0x000fe20000010017 */
[----:B--2---:R-:W-:-:S04]  /*2e00*/  @P4 FMUL.FTZ R96, R93, R168 ;  /* 0x000000a85d604220 */ /* 0x004fc80000410000 */
[-C--:B------:R-:W-:Y:S01]  /*2e10*/  @P4 FMUL.FTZ R89, R99, R96.reuse ;  /* 0x0000006063594220 */ /* 0x080fe20000410000 */
[----:B------:R-:W-:Y:S01]  /*2e20*/  @P4 FFMA.FTZ R21, R85, R96, R21 ;  /* 0x0000006055154223 */ /* 0x000fe20000010015 */
[----:B---3--:R-:W-:-:S04]  /*2e30*/  @P4 FMUL.FTZ R97, R94, R105 ;  /* 0x000000695e614220 */ /* 0x008fc80000410000 */
[-C--:B------:R-:W-:Y:S01]  /*2e40*/  @P4 FMUL.FTZ R90, R104, R97.reuse ;  /* 0x00000061685a4220 */ /* 0x080fe20000410000 */
[----:B------:R-:W-:-:S07]  /*2e50*/  @P4 FFMA.FTZ R22, R86, R97, R22 ;  /* 0x0000006156164223 */ /* 0x000fce0000010016 */
.L_x_9200:
        /* <DEDUP_REMOVED lines=10> */
.L_x_9193:
[----:B------:R-:W-:Y:S05]  /*2f00*/  BSYNC.RECONVERGENT B0 ;  /* 0x0000000000007941 */ /* 0x000fea0003800200 */
.L_x_9192:
[----:B------:R-:W-:Y:S01]  /*2f10*/  ISETP.GE.U32.AND P0, PT, R106, 0x100, PT ;  /* 0x000001006a00780c */ /* 0x000fe20003f06070 */
[----:B------:R-:W-:-:S12]  /*2f20*/  BSSY.RECONVERGENT B0, `(.L_x_9205) ;  /* 0x00000c5000007945 */ /* 0x000fd80003800200 */
[----:B------:R-:W-:Y:S05]  /*2f30*/  @!P0 BRA `(.L_x_9206) ;  /* 0x0000000c000c8947 */ /* 0x000fea0003800000 */
[----:B------:R-:W-:-:S04]  /*2f40*/  UISETP.NE.U32.AND UP0, UPT, UR12, URZ, UPT ;  /* 0x000000ff0c00728c */ /* 0x000fc8000bf05070 */
[----:B------:R-:W-:Y:S01]  /*2f50*/  UISETP.NE.AND.EX UP0, UPT, UR13, URZ, UPT, UP0 ;  /* 0x000000ff0d00728c */ /* 0x000fe2000bf05300 */
[----:B------:R-:W-:Y:S10]  /*2f60*/  @!P4 BRA `(.L_x_9207) ;  /* 0x00000000000cc947 */ /* 0x000ff40003800000 */
[----:B-----5:R-:W1:Y:S02]  /*2f70*/  LDC.64 R84, c[0x0][0x390] ;  /* 0x0000e400ff547b82 */ /* 0x020e640000000a00 */
[----:B-1----:R-:W-:-:S06]  /*2f80*/  IMAD.WIDE.U32 R84, R101, 0x10, R84 ;  /* 0x0000001065547825 */ /* 0x002fcc00078e0054 */
[----:B------:R-:W5:Y:S02]  /*2f90*/  LDG.E.128 R84, desc[UR10][R84.64] ;  /* 0x0000000a54547981 */ /* 0x000f64000c1e1d00 */
.L_x_9207:
[----:B------:R-:W-:Y:S05]  /*2fa0*/  BRA.U !UP0, `(.L_x_9208) ;  /* 0x00000005083c7547 */ /* 0x000fea000b800000 */
[----:B------:R-:W-:-:S04]  /*2fb0*/  UISETP.NE.U32.AND UP0, UPT, UR6, URZ, UPT ;  /* 0x000000ff0600728c */ /* 0x000fc8000bf05070 */
[----:B------:R-:W-:-:S06]  /*2fc0*/  UISETP.NE.AND.EX UP0, UPT, UR7, URZ, UPT, UP0 ;  /* 0x000000ff0700728c */ /* 0x000fcc000bf05300 */
[----:B------:R-:W-:-:S13]  /*2fd0*/  PLOP3.LUT P1, PT, PT, PT, UP0, 0x80, 0x8 ;  /* 0x000000000008781c */ /* 0x000fda0003f2f008 */
[----:B------:R-:W-:Y:S05]  /*2fe0*/  @!P1 BRA `(.L_x_9209) ;  /* 0x0000000000989947 */ /* 0x000fea0003800000 */
[----:B0-----:R-:W0:Y:S01]  /*2ff0*/  @P4 LDC R99, c[0x0][0x40c] ;  /* 0x00010300ff634b82 */ /* 0x001e220000000800 */
[-CC-:B------:R-:W-:Y:S01]  /*3000*/  @P3 FFMA.FTZ R93, R127, R100.reuse, R103.reuse ;  /* 0x000000647f5d3223 */ /* 0x180fe20000010067 */
[-CC-:B------:R-:W-:Y:S01]  /*3010*/  @P3 FFMA.FTZ R98, R140, R100.reuse, R103.reuse ;  /* 0x000000648c623223 */ /* 0x180fe20000010067 */
[----:B------:R-:W-:Y:S01]  /*3020*/  @P3 FFMA.FTZ R95, R141, R100, R103 ;  /* 0x000000648d5f3223 */ /* 0x000fe20000010067 */
[----:B------:R-:W-:Y:S01]  /*3030*/  MOV R92, R68 ;  /* 0x00000044005c7202 */ /* 0x000fe20000000f00 */
[----:B------:R-:W-:Y:S01]  /*3040*/  @P3 FADD.FTZ R93, R128, -R93 ;  /* 0x8000005d805d3221 */ /* 0x000fe20000010000 */
[----:B------:R-:W-:Y:S01]  /*3050*/  @P3 FFMA.FTZ R168, R158, R100, R103 ;  /* 0x000000649ea83223 */ /* 0x000fe20000010067 */
[----:B------:R-:W-:Y:S01]  /*3060*/  @P3 FADD.FTZ R98, R139, -R98 ;  /* 0x800000628b623221 */ /* 0x000fe20000010000 */
[----:B------:R-:W1:Y:S01]  /*3070*/  @P4 LDC R176, c[0x0][0x40c] ;  /* 0x00010300ffb04b82 */ /* 0x000e620000000800 */
[----:B------:R-:W-:Y:S01]  /*3080*/  @P3 FFMA.FTZ R92, R110, R93, R68 ;  /* 0x0000005d6e5c3223 */ /* 0x000fe20000010044 */
[----:B------:R-:W-:Y:S01]  /*3090*/  @P3 FADD.FTZ R97, R142, -R95 ;  /* 0x8000005f8e613221 */ /* 0x000fe20000010000 */
[--C-:B------:R-:W-:Y:S01]  /*30a0*/  @P4 HADD2.F32 R96, -RZ, R122.reuse.H0_H0 ;  /* 0x2000007aff604230 */ /* 0x100fe20000004100 */
[----:B------:R-:W-:Y:S01]  /*30b0*/  MOV R93, R69 ;  /* 0x00000045005d7202 */ /* 0x000fe20000000f00 */
[----:B------:R-:W-:Y:S01]  /*30c0*/  @P3 FADD.FTZ R168, R157, -R168 ;  /* 0x800000a89da83221 */ /* 0x000fe20000010000 */
[----:B------:R-:W-:Y:S01]  /*30d0*/  MOV R94, R70 ;  /* 0x00000046005e7202 */ /* 0x000fe20000000f00 */
[C---:B------:R-:W-:Y:S01]  /*30e0*/  @P3 FFMA.FTZ R93, R110.reuse, R98, R69 ;  /* 0x000000626e5d3223 */ /* 0x040fe20000010045 */
[----:B------:R-:W2:Y:S01]  /*30f0*/  @P4 LDC R105, c[0x0][0x40c] ;  /* 0x00010300ff694b82 */ /* 0x000ea20000000800 */
[C---:B------:R-:W-:Y:S01]  /*3100*/  @P3 FFMA.FTZ R94, R110.reuse, R97, R70 ;  /* 0x000000616e5e3223 */ /* 0x040fe20000010046 */
[----:B------:R-:W-:Y:S01]  /*3110*/  MOV R104, R71 ;  /* 0x0000004700687202 */ /* 0x000fe20000000f00 */
[----:B------:R-:W-:Y:S01]  /*3120*/  @P3 FFMA.FTZ R104, R110, R168, R71 ;  /* 0x000000a86e683223 */ /* 0x000fe20000010047 */
[----:B------:R-:W-:-:S02]  /*3130*/  @P4 HADD2.F32 R97, -RZ, R122.H1_H1 ;  /* 0x3000007aff614230 */ /* 0x000fc40000004100 */
[----:B------:R-:W-:Y:S02]  /*3140*/  @P4 HADD2.F32 R98, -RZ, R123.H0_H0 ;  /* 0x2000007bff624230 */ /* 0x000fe40000004100 */
[----:B0-----:R-:W-:-:S04]  /*3150*/  @P4 FMUL.FTZ R95, R92, R99 ;  /* 0x000000635c5f4220 */ /* 0x001fc80000410000 */
[----:B------:R-:W-:Y:S01]  /*3160*/  @P4 FMUL.FTZ R88, R95, R96 ;  /* 0x000000605f584220 */ /* 0x000fe20000410000 */
[----:B-----5:R-:W-:Y:S01]  /*3170*/  @P4 FFMA.FTZ R16, R84, R95, R16 ;  /* 0x0000005f54104223 */ /* 0x020fe20000010010 */
[----:B------:R-:W-:Y:S01]  /*3180*/  MOV R95, R104 ;  /* 0x00000068005f7202 */ /* 0x000fe20000000f00 */
[----:B-1----:R-:W-:-:S04]  /*3190*/  @P4 FMUL.FTZ R96, R93, R176 ;  /* 0x000000b05d604220 */ /* 0x002fc80000410000 */
[----:B------:R-:W-:Y:S01]  /*31a0*/  @P4 FMUL.FTZ R89, R96, R97 ;  /* 0x0000006160594220 */ /* 0x000fe20000410000 */
[----:B------:R-:W-:Y:S01]  /*31b0*/  @P4 FFMA.FTZ R17, R85, R96, R17 ;  /* 0x0000006055114223 */ /* 0x000fe20000010011 */
[----:B--2---:R-:W-:-:S04]  /*31c0*/  @P4 FMUL.FTZ R99, R94, R105 ;  /* 0x000000695e634220 */ /* 0x004fc80000410000 */
[----:B------:R-:W-:Y:S01]  /*31d0*/  @P4 FMUL.FTZ R90, R99, R98 ;  /* 0x00000062635a4220 */ /* 0x000fe20000410000 */
[----:B------:R-:W-:Y:S01]  /*31e0*/  @P4 FFMA.FTZ R18, R86, R99, R18 ;  /* 0x0000006356124223 */ /* 0x000fe20000010012 */
[----:B------:R-:W-:Y:S06]  /*31f0*/  @!P4 BRA `(.L_x_9210) ;  /* 0x00000008003cc947 */ /* 0x000fec0003800000 */
[----:B------:R-:W-:Y:S02]  /*3200*/  HADD2.F32 R91, -RZ, R123.H1_H1 ;  /* 0x3000007bff5b7230 */ /* 0x000fe40000004100 */
[----:B------:R-:W-:-:S04]  /*3210*/  FMUL.FTZ R96, R104, UR15 ;  /* 0x0000000f68607c20 */ /* 0x000fc80008410000 */
[----:B------:R-:W-:Y:S01]  /*3220*/  FFMA.FTZ R19, R87, R96, R19 ;  /* 0x0000006057137223 */ /* 0x000fe20000010013 */
[----:B------:R-:W-:Y:S01]  /*3230*/  FMUL.FTZ R91, R96, R91 ;  /* 0x0000005b605b7220 */ /* 0x000fe20000410000 */
[----:B------:R-:W-:Y:S06]  /*3240*/  BRA `(.L_x_9210) ;  /* 0x0000000800287947 */ /* 0x000fec0003800000 */
.L_x_9209:
        /* <DEDUP_REMOVED lines=10> */
[C---:B------:R-:W-:Y:S01]  /*32f0*/  @P3 FFMA.FTZ R96, R110.reuse, R97, R68 ;  /* 0x000000616e603223 */ /* 0x040fe20000010044 */
[C---:B------:R-:W-:Y:S01]  /*3300*/  @P3 FFMA.FTZ R98, R110.reuse, R104, R69 ;  /* 0x000000686e623223 */ /* 0x040fe20000010045 */
[----:B------:R-:W-:Y:S01]  /*3310*/  MOV R99, R70 ;  /* 0x0000004600637202 */ /* 0x000fe20000000f00 */
[----:B------:R-:W-:Y:S01]  /*3320*/  @P3 FFMA.FTZ R99, R110, R167, R70 ;  /* 0x000000a76e633223 */ /* 0x000fe20000010046 */
[----:B------:R-:W-:-:S02]  /*3330*/  @P4 HADD2.F32 R104, -RZ, R122.H0_H0 ;  /* 0x2000007aff684230 */ /* 0x000fc40000004100 */
[----:B------:R-:W2:Y:S01]  /*3340*/  @P4 LDC R168, c[0x0][0x40c] ;  /* 0x00010300ffa84b82 */ /* 0x000ea20000000800 */
[----:B-1----:R-:W-:Y:S01]  /*3350*/  @P4 FMUL.FTZ R97, R96, R105 ;  /* 0x0000006960614220 */ /* 0x002fe20000410000 */
[----:B------:R-:W-:-:S03]  /*3360*/  @P4 HADD2.F32 R105, -RZ, R122.H1_H1 ;  /* 0x3000007aff694230 */ /* 0x000fc60000004100 */
[-C--:B------:R-:W-:Y:S01]  /*3370*/  @P4 FMUL.FTZ R88, R104, R97.reuse ;  /* 0x0000006168584220 */ /* 0x080fe20000410000 */
[----:B-----5:R-:W-:Y:S01]  /*3380*/  @P4 FFMA.FTZ R16, R84, R97, R16 ;  /* 0x0000006154104223 */ /* 0x020fe20000010010 */
[----:B0-----:R-:W-:Y:S01]  /*3390*/  @P4 FMUL.FTZ R96, R98, R165 ;  /* 0x000000a562604220 */ /* 0x001fe20000410000 */
        /* <DEDUP_REMOVED lines=13> */
[-C--:B------:R-:W-:Y:S01]  /*3470*/  FFMA.FTZ R19, R87, R96.reuse, R19 ;  /* 0x0000006057137223 */ /* 0x080fe20000010013 */
[----:B------:R-:W-:Y:S01]  /*3480*/  FMUL.FTZ R91, R97, R96 ;  /* 0x00000060615b7220 */ /* 0x000fe20000410000 */
[----:B------:R-:W-:Y:S06]  /*3490*/  BRA `(.L_x_9210) ;  /* 0x0000000400947947 */ /* 0x000fec0003800000 */
.L_x_9208:
        /* <DEDUP_REMOVED lines=29> */
[-C--:B-----5:R-:W-:Y:S01]  /*3670*/  FFMA.FTZ R16, R84, R95.reuse, R16 ;  /* 0x0000005f54107223 */ /* 0x0a0fe20000010010 */
[----:B------:R-:W-:-:S07]  /*3680*/  FMUL.FTZ R88, R92, R95 ;  /* 0x0000005f5c587220 */ /* 0x000fce0000410000 */
.L_x_9212:
        /* <DEDUP_REMOVED lines=8> */
[-C--:B-----5:R-:W-:Y:S01]  /*3710*/  FFMA.FTZ R17, R85, R92.reuse, R17 ;  /* 0x0000005c55117223 */ /* 0x0a0fe20000010011 */
[----:B------:R-:W-:-:S07]  /*3720*/  FMUL.FTZ R89, R95, R92 ;  /* 0x0000005c5f597220 */ /* 0x000fce0000410000 */
.L_x_9213:
        /* <DEDUP_REMOVED lines=10> */
.L_x_9214:
[----:B------:R-:W-:Y:S02]  /*37d0*/  MOV R92, R96 ;  /* 0x00000060005c7202 */ /* 0x000fe40000000f00 */
[----:B------:R-:W-:Y:S01]  /*37e0*/  MOV R95, R97 ;  /* 0x00000061005f7202 */ /* 0x000fe20000000f00 */
[----:B------:R-:W-:Y:S06]  /*37f0*/  @!P4 BRA `(.L_x_9210) ;  /* 0x0000000000bcc947 */ /* 0x000fec0003800000 */
[----:B------:R-:W-:Y:S02]  /*3800*/  HADD2.F32 R91, -RZ, R123.H1_H1 ;  /* 0x3000007bff5b7230 */ /* 0x000fe40000004100 */
[----:B------:R-:W-:Y:S01]  /*3810*/  FMUL.FTZ R92, R97, UR15 ;  /* 0x0000000f615c7c20 */ /* 0x000fe20008410000 */
[----:B------:R-:W-:-:S03]  /*3820*/  MOV R95, R97 ;  /* 0x00000061005f7202 */ /* 0x000fc60000000f00 */
[-C--:B-----5:R-:W-:Y:S01]  /*3830*/  FFMA.FTZ R19, R87, R92.reuse, R19 ;  /* 0x0000005c57137223 */ /* 0x0a0fe20000010013 */
[----:B------:R-:W-:Y:S01]  /*3840*/  FMUL.FTZ R91, R91, R92 ;  /* 0x0000005c5b5b7220 */ /* 0x000fe20000410000 */
[----:B------:R-:W-:Y:S01]  /*3850*/  MOV R92, R96 ;  /* 0x00000060005c7202 */ /* 0x000fe20000000f00 */
[----:B------:R-:W-:Y:S06]  /*3860*/  BRA `(.L_x_9210) ;  /* 0x0000000000a07947 */ /* 0x000fec0003800000 */
.L_x_9211:
        /* <DEDUP_REMOVED lines=10> */
.L_x_9215:
        /* <DEDUP_REMOVED lines=10> */
.L_x_9216:
        /* <DEDUP_REMOVED lines=10> */
.L_x_9217:
        /* <DEDUP_REMOVED lines=10> */
.L_x_9210:
        /* <DEDUP_REMOVED lines=8> */
.L_x_9206:
[----:B------:R-:W-:Y:S05]  /*3b70*/  BSYNC.RECONVERGENT B0 ;  /* 0x0000000000007941 */ /* 0x000fea0003800200 */
.L_x_9205:
        /* <DEDUP_REMOVED lines=9> */
.L_x_9220:
[----:B------:R-:W-:Y:S05]  /*3c10*/  BRA.U !UP0, `(.L_x_9221) ;  /* 0x00000005083c7547 */ /* 0x000fea000b800000 */
[----:B------:R-:W-:-:S04]  /*3c20*/  UISETP.NE.U32.AND UP0, UPT, UR6, URZ, UPT ;  /* 0x000000ff0600728c */ /* 0x000fc8000bf05070 */
[----:B------:R-:W-:-:S06]  /*3c30*/  UISETP.NE.AND.EX UP0, UPT, UR7, URZ, UPT, UP0 ;  /* 0x000000ff0700728c */ /* 0x000fcc000bf05300 */
[----:B------:R-:W-:-:S13]  /*3c40*/  PLOP3.LUT P2, PT, PT, PT, UP0, 0x80, 0x8 ;  /* 0x000000000008781c */ /* 0x000fda0003f4f008 */
[----:B------:R-:W-:Y:S05]  /*3c50*/  @!P2 BRA `(.L_x_9222) ;  /* 0x000000000098a947 */ /* 0x000fea0003800000 */
[----:B0-2---:R-:W0:Y:S01]  /*3c60*/  @P4 LDC R99, c[0x0][0x40c] ;  /* 0x00010300ff634b82 */ /* 0x005e220000000800 */
        /* <DEDUP_REMOVED lines=37> */
.L_x_9222:
[----:B------:R-:W1:Y:S01]  /*3ec0*/  @P4 LDC R105, c[0x0][0x40c] ;  /* 0x00010300ff694b82 */ /* 0x000e620000000800 */
[-CC-:B0-2---:R-:W-:Y:S01]  /*3ed0*/  @P3 FFMA.FTZ R97, R129, R100.reuse, R103.reuse ;  /* 0x0000006481613223 */ /* 0x185fe20000010067 */
        /* <DEDUP_REMOVED lines=35> */
.L_x_9221:
[----:B0-2---:R-:W0:Y:S02]  /*4110*/  LDC.64 R96, c[0x0][0x478] ;  /* 0x00011e00ff607b82 */ /* 0x005e240000000a00 */
        /* <DEDUP_REMOVED lines=30> */
.L_x_9225:
        /* <DEDUP_REMOVED lines=10> */
.L_x_9226:
        /* <DEDUP_REMOVED lines=10> */
.L_x_9227:
        /* <DEDUP_REMOVED lines=10> */
.L_x_9224:
        /* <DEDUP_REMOVED lines=10> */
.L_x_9228:
        /* <DEDUP_REMOVED lines=10> */
.L_x_9229:
        /* <DEDUP_REMOVED lines=10> */
.L_x_9230:
        /* <DEDUP_REMOVED lines=10> */
.L_x_9223:
        /* <DEDUP_REMOVED lines=8> */
.L_x_9219:
[----:B------:R-:W-:Y:S05]  /*47e0*/  BSYNC.RECONVERGENT B0 ;  /* 0x0000000000007941 */ /* 0x000fea0003800200 */
.L_x_9218:
        /* <DEDUP_REMOVED lines=9> */
.L_x_9233:
[----:B------:R-:W-:Y:S05]  /*4880*/  BRA.U !UP0, `(.L_x_9234) ;  /* 0x00000005083c7547 */ /* 0x000fea000b800000 */
[----:B------:R-:W-:-:S04]  /*4890*/  UISETP.NE.U32.AND UP0, UPT, UR6, URZ, UPT ;  /* 0x000000ff0600728c */ /* 0x000fc8000bf05070 */
[----:B------:R-:W-:-:S06]  /*48a0*/  UISETP.NE.AND.EX UP0, UPT, UR7, URZ, UPT, UP0 ;  /* 0x000000ff0700728c */ /* 0x000fcc000bf05300 */
[----:B------:R-:W-:-:S13]  /*48b0*/  PLOP3.LUT P5, PT, PT, PT, UP0, 0x80, 0x8 ;  /* 0x000000000008781c */ /* 0x000fda0003faf008 */
[----:B------:R-:W-:Y:S05]  /*48c0*/  @!P5 BRA `(.L_x_9235) ;  /* 0x000000000098d947 */ /* 0x000fea0003800000 */
[----:B0-23--:R-:W0:Y:S01]  /*48d0*/  @P4 LDC R99, c[0x0][0x40c] ;  /* 0x00010300ff634b82 */ /* 0x00de220000000800 */
        /* <DEDUP_REMOVED lines=37> */
.L_x_9235:
[----:B------:R-:W1:Y:S01]  /*4b30*/  @P4 LDC R105, c[0x0][0x40c] ;  /* 0x00010300ff694b82 */ /* 0x000e620000000800 */
[-CC-:B0-23--:R-:W-:Y:S01]  /*4b40*/  @P3 FFMA.FTZ R97, R131, R100.reuse, R103.reuse ;  /* 0x0000006483613223 */ /* 0x18dfe20000010067 */
        /* <DEDUP_REMOVED lines=35> */
.L_x_9234:
        /* <DEDUP_REMOVED lines=31> */
.L_x_9238:
        /* <DEDUP_REMOVED lines=10> */
.L_x_9239:
        /* <DEDUP_REMOVED lines=10> */
.L_x_9240:
        /* <DEDUP_REMOVED lines=10> */
.L_x_9237:
        /* <DEDUP_REMOVED lines=10> */
.L_x_9241:
        /* <DEDUP_REMOVED lines=10> */
.L_x_9242:
        /* <DEDUP_REMOVED lines=10> */
.L_x_9243:
        /* <DEDUP_REMOVED lines=10> */
.L_x_9236:
        /* <DEDUP_REMOVED lines=8> */
.L_x_9232:
[----:B------:R-:W-:Y:S05]  /*5450*/  BSYNC.RECONVERGENT B0 ;  /* 0x0000000000007941 */ /* 0x000fea0003800200 */
.L_x_9231:
[----:B------:R-:W-:Y:S01]  /*5460*/  ISETP.GE.U32.AND P5, PT, R106, 0x280, PT ;  /* 0x000002806a00780c */ /* 0x000fe20003fa6070 */
[----:B------:R-:W-:Y:S03]  /*5470*/  BSSY.RECONVERGENT B0, `(.L_x_9244) ;  /* 0x00000c1000007945 */ /* 0x000fe60003800200 */
[----:B------:R-:W-:-:S09]  /*5480*/  P2R R104, PR, RZ, 0x20 ;  /* 0x00000020ff687803 */ /* 0x000fd20000000000 */
[----:B------:R-:W-:Y:S05]  /*5490*/  @!P5 BRA `(.L_x_9245) ;  /* 0x0000000800f8d947 */ /* 0x000fea0003800000 */
[----:B------:R-:W-:-:S04]  /*54a0*/  UISETP.NE.U32.AND UP0, UPT, UR12, URZ, UPT ;  /* 0x000000ff0c00728c */ /* 0x000fc8000bf05070 */
[----:B------:R-:W-:Y:S01]  /*54b0*/  UISETP.NE.AND.EX UP0, UPT, UR13, URZ, UPT, UP0 ;  /* 0x000000ff0d00728c */ /* 0x000fe2000bf05300 */
[----:B------:R-:W-:Y:S10]  /*54c0*/  @!P4 BRA `(.L_x_9246) ;  /* 0x00000000000cc947 */ /* 0x000ff40003800000 */
[----:B-----5:R-:W1:Y:S02]  /*54d0*/  LDC.64 R84, c[0x0][0x390] ;  /* 0x0000e400ff547b82 */ /* 0x020e640000000a00 */
[----:B-1----:R-:W-:-:S06]  /*54e0*/  IMAD.WIDE.U32 R84, R101, 0x10, R84 ;  /* 0x0000001065547825 */ /* 0x002fcc00078e0054 */
[----:B------:R-:W5:Y:S02]  /*54f0*/  LDG.E.128 R84, desc[UR10][R84.64] ;  /* 0x0000000a54547981 */ /* 0x000f64000c1e1d00 */
.L_x_9246:
[----:B------:R-:W-:Y:S05]  /*5500*/  BRA.U !UP0, `(.L_x_9247) ;  /* 0x00000005083c7547 */ /* 0x000fea000b800000 */
[----:B------:R-:W-:-:S04]  /*5510*/  UISETP.NE.U32.AND UP0, UPT, UR6, URZ, UPT ;  /* 0x000000ff0600728c */ /* 0x000fc8000bf05070 */
[----:B------:R-:W-:-:S06]  /*5520*/  UISETP.NE.AND.EX UP0, UPT, UR7, URZ, UPT, UP0 ;  /* 0x000000ff0700728c */ /* 0x000fcc000bf05300 */
[----:B------:R-:W-:-:S13]  /*5530*/  PLOP3.LUT P5, PT, PT, PT, UP0, 0x80, 0x8 ;  /* 0x000000000008781c */ /* 0x000fda0003faf008 */
[----:B------:R-:W-:Y:S05]  /*5540*/  @!P5 BRA `(.L_x_9248) ;  /* 0x000000000098d947 */ /* 0x000fea0003800000 */
[-CC-:B0-234-:R-:W-:Y:S01]  /*5550*/  @P3 FFMA.FTZ R95, R133, R100.reuse, R103.reuse ;  /* 0x00000064855f3223 */ /* 0x19dfe20000010067 */
[--C-:B------:R-:W-:Y:S01]  /*5560*/  @P3 FFMA.FTZ R98, R164, R100, R103.reuse ;  /* 0x00000064a4623223 */ /* 0x100fe20000010067 */
[----:B------:R-:W-:Y:S01]  /*5570*/  MOV R92, R80 ;  /* 0x00000050005c7202 */ /* 0x000fe20000000f00 */
[-C--:B------:R-:W-:Y:S01]  /*5580*/  @P3 FFMA.FTZ R96, R152, R100.reuse, R103 ;  /* 0x0000006498603223 */ /* 0x080fe20000010067 */
[----:B------:R-:W-:Y:S01]  /*5590*/  @P3 FADD.FTZ R95, R134, -R95 ;  /* 0x8000005f865f3221 */ /* 0x000fe20000010000 */
[----:B------:R-:W-:Y:S01]  /*55a0*/  @P3 FADD.FTZ R98, R163, -R98 ;  /* 0x80000062a3623221 */ /* 0x000fe20000010000 */
[----:B------:R-:W-:Y:S01]  /*55b0*/  @P3 FFMA.FTZ R100, R155, R100, R103 ;  /* 0x000000649b643223 */ /* 0x000fe20000010067 */
[----:B------:R-:W-:Y:S01]  /*55c0*/  MOV R103, R83 ;  /* 0x0000005300677202 */ /* 0x000fe20000000f00 */
[C---:B------:R-:W-:Y:S01]  /*55d0*/  @P3 FFMA.FTZ R92, R110.reuse, R95, R80 ;  /* 0x0000005f6e5c3223 */ /* 0x040fe20000010050 */
[C---:B------:R-:W-:Y:S01]  /*55e0*/  @P3 FFMA.FTZ R103, R110.reuse, R98, R83 ;  /* 0x000000626e673223 */ /* 0x040fe20000010053 */
[----:B------:R-:W0:Y:S01]  /*55f0*/  @P4 LDC R95, c[0x0][0x40c] ;  /* 0x00010300ff5f4b82 */ /* 0x000e220000000800 */
[----:B------:R-:W-:Y:S01]  /*5600*/  @P3 FADD.FTZ R96, R151, -R96 ;  /* 0x8000006097603221 */ /* 0x000fe20000010000 */
[----:B------:R-:W-:Y:S01]  /*5610*/  MOV R93, R81 ;  /* 0x00000051005d7202 */ /* 0x000fe20000000f00 */
[----:B------:R-:W-:Y:S01]  /*5620*/  @P3 FADD.FTZ R97, R153, -R100 ;  /* 0x8000006499613221 */ /* 0x000fe20000010000 */
[----:B------:R-:W-:Y:S01]  /*5630*/  MOV R94, R82 ;  /* 0x00000052005e7202 */ /* 0x000fe20000000f00 */
[----:B------:R-:W-:Y:S01]  /*5640*/  @P3 FFMA.FTZ R93, R110, R96, R81 ;  /* 0x000000606e5d3223 */ /* 0x000fe20000010051 */
[----:B------:R-:W-:-:S02]  /*5650*/  @P4 HADD2.F32 R96, -RZ, R174.H0_H0 ;  /* 0x200000aeff604230 */ /* 0x000fc40000004100 */
[----:B------:R-:W-:Y:S01]  /*5660*/  @P3 FFMA.FTZ R94, R110, R97, R82 ;  /* 0x000000616e5e3223 */ /* 0x000fe20000010052 */
[----:B------:R-:W1:Y:S01]  /*5670*/  @P4 LDC R98, c[0x0][0x40c] ;  /* 0x00010300ff624b82 */ /* 0x000e620000000800 */
[----:B------:R-:W-:-:S07]  /*5680*/  @P4 HADD2.F32 R97, -RZ, R174.H1_H1 ;  /* 0x300000aeff614230 */ /* 0x000fce0000004100 */
[----:B------:R-:W2:Y:S01]  /*5690*/  @P4 LDC R99, c[0x0][0x40c] ;  /* 0x00010300ff634b82 */ /* 0x000ea20000000800 */
[----:B0-----:R-:W-:-:S04]  /*56a0*/  @P4 FMUL.FTZ R95, R92, R95 ;  /* 0x0000005f5c5f4220 */ /* 0x001fc80000410000 */
[----:B------:R-:W-:Y:S01]  /*56b0*/  @P4 FMUL.FTZ R88, R95, R96 ;  /* 0x000000605f584220 */ /* 0x000fe20000410000 */
[----:B-----5:R-:W-:Y:S01]  /*56c0*/  @P4 FFMA.FTZ R4, R84, R95, R4 ;  /* 0x0000005f54044223 */ /* 0x020fe20000010004 */
[----:B------:R-:W-:Y:S01]  /*56d0*/  MOV R95, R103 ;  /* 0x00000067005f7202 */ /* 0x000fe20000000f00 */
[----:B-1----:R-:W-:Y:S01]  /*56e0*/  @P4 FMUL.FTZ R96, R93, R98 ;  /* 0x000000625d604220 */ /* 0x002fe20000410000 */
[----:B------:R-:W-:-:S03]  /*56f0*/  @P4 HADD2.F32 R98, -RZ, R175.H0_H0 ;  /* 0x200000afff624230 */ /* 0x000fc60000004100 */
        /* <DEDUP_REMOVED lines=11> */
.L_x_9248:
[----:B------:R-:W1:Y:S01]  /*57b0*/  @P4 LDC R105, c[0x0][0x40c] ;  /* 0x00010300ff694b82 */ /* 0x000e620000000800 */
[-CC-:B0-234-:R-:W-:Y:S01]  /*57c0*/  @P3 FFMA.FTZ R97, R133, R100.reuse, R103.reuse ;  /* 0x0000006485613223 */ /* 0x19dfe20000010067 */
        /* <DEDUP_REMOVED lines=35> */
.L_x_9247:
        /* <DEDUP_REMOVED lines=31> */
.L_x_9251:
        /* <DEDUP_REMOVED lines=10> */
.L_x_9252:
        /* <DEDUP_REMOVED lines=10> */
.L_x_9253:
[----:B------:R-:W-:Y:S01]  /*5d30*/  MOV R95, R97 ;  /* 0x00000061005f7202 */ /* 0x000fe20000000f00 */
[----:B------:R-:W-:Y:S06]  /*5d40*/  @!P4 BRA `(.L_x_9249) ;  /* 0x0000000000b4c947 */ /* 0x000fec0003800000 */
[----:B------:R-:W-:Y:S02]  /*5d50*/  HADD2.F32 R91, -RZ, R175.H1_H1 ;  /* 0x300000afff5b7230 */ /* 0x000fe40000004100 */
[----:B------:R-:W-:-:S04]  /*5d60*/  FMUL.FTZ R96, R97, UR15 ;  /* 0x0000000f61607c20 */ /* 0x000fc80008410000 */
[-C--:B-----5:R-:W-:Y:S01]  /*5d70*/  FFMA.FTZ R7, R87, R96.reuse, R7 ;  /* 0x0000006057077223 */ /* 0x0a0fe20000010007 */
[----:B------:R-:W-:Y:S01]  /*5d80*/  FMUL.FTZ R91, R91, R96 ;  /* 0x000000605b5b7220 */ /* 0x000fe20000410000 */
[----:B------:R-:W-:Y:S06]  /*5d90*/  BRA `(.L_x_9249) ;  /* 0x0000000000a07947 */ /* 0x000fec0003800000 */
.L_x_9250:
[----:B------:R-:W-:Y:S01]  /*5da0*/  FFMA.FTZ R96, R164, R100, R103 ;  /* 0x00000064a4607223 */ /* 0x000fe20000010067 */
[----:B------:R-:W-:Y:S01]  /*5db0*/  ISETP.GT.AND P3, PT, R108, RZ, PT ;  /* 0x000000ff6c00720c */ /* 0x000fe20003f64270 */
[----:B------:R-:W-:Y:S02]  /*5dc0*/  @P4 HADD2.F32 R99, -RZ, R175.H1_H1 ;  /* 0x300000afff634230 */ /* 0x000fe40000004100 */
[----:B------:R-:W-:-:S04]  /*5dd0*/  FADD.FTZ R97, R163, -R96 ;  /* 0x80000060a3617221 */ /* 0x000fc80000010000 */
[----:B------:R-:W-:-:S05]  /*5de0*/  FMUL.FTZ R97, R110, R97 ;  /* 0x000000616e617220 */ /* 0x000fca0000410000 */
[----:B------:R-:W-:Y:S02]  /*5df0*/  FSEL R96, R97, RZ, P3 ;  /* 0x000000ff61607208 */ /* 0x000fe40001800000 */
[----:B------:R-:W0:Y:S03]  /*5e00*/  @P4 LDC R97, c[0x0][0x40c] ;  /* 0x00010300ff614b82 */ /* 0x000e260000000800 */
[----:B0-----:R-:W-:Y:S01]  /*5e10*/  @P4 FMUL.FTZ R96, R96, R97 ;  /* 0x0000006160604220 */ /* 0x001fe20000410000 */
        /* <DEDUP_REMOVED lines=10> */
.L_x_9254:
        /* <DEDUP_REMOVED lines=10> */
.L_x_9255:
        /* <DEDUP_REMOVED lines=10> */
.L_x_9256:
[-C--:B------:R-:W-:Y:S01]  /*6000*/  @P4 FMUL.FTZ R91, R99, R96.reuse ;  /* 0x00000060635b4220 */ /* 0x080fe20000410000 */
[----:B-----5:R-:W-:-:S07]  /*6010*/  @P4 FFMA.FTZ R7, R87, R96, R7 ;  /* 0x0000006057074223 */ /* 0x020fce0000010007 */
.L_x_9249:
[----:B------:R-:W0:Y:S08]  /*6020*/  @P5 LDC.64 R98, c[0x0][0x478] ;  /* 0x00011e00ff625b82 */ /* 0x000e300000000a00 */
[----:B------:R-:W1:Y:S01]  /*6030*/  @P4 LDC.64 R96, c[0x0][0x468] ;  /* 0x00011a00ff604b82 */ /* 0x000e620000000a00 */
[----:B0-----:R-:W-:-:S05]  /*6040*/  @P5 IMAD.WIDE.U32 R98, R166, 0x10, R98 ;  /* 0x00000010a6625825 */ /* 0x001fca00078e0062 */
[----:B------:R0:W-:Y:S01]  /*6050*/  @P5 STG.E.128 desc[UR10][R98.64], R92 ;  /* 0x0000005c62005986 */ /* 0x0001e2000c101d0a */
[----:B-1----:R-:W-:-:S05]  /*6060*/  @P4 IMAD.WIDE.U32 R96, R101, 0x10, R96 ;  /* 0x0000001065604825 */ /* 0x002fca00078e0060 */
[----:B------:R0:W-:Y:S02]  /*6070*/  @P4 STG.E.128 desc[UR10][R96.64], R88 ;  /* 0x0000005860004986 */ /* 0x0001e4000c101d0a */
.L_x_9245:
[----:B------:R-:W-:Y:S05]  /*6080*/  BSYNC.RECONVERGENT B0 ;  /* 0x0000000000007941 */ /* 0x000fea0003800200 */
.L_x_9244:
[----:B0-234-:R-:W0:Y:S01]  /*6090*/  LDC.64 R96, c[0x0][0x380] ;  /* 0x0000e000ff607b82 */ /* 0x01de220000000a00 */
[----:B------:R-:W-:Y:S01]  /*60a0*/  UPLOP3.LUT UP1, UPT, UPT, UPT, UP1, 0x40, 0x4 ;  /* 0x000000000004789c */ /* 0x000fe20003f2e810 */
[----:B0-----:R-:W-:-:S04]  /*60b0*/  IADD3 R107, PT, PT, R107, R96, RZ ;  /* 0x000000606b6b7210 */ /* 0x001fc80007ffe0ff */
[----:B------:R-:W-:-:S13]  /*60c0*/  ISETP.GE.AND P3, PT, R107, R97, PT ;  /* 0x000000616b00720c */ /* 0x000fda0003f66270 */
[----:B------:R-:W-:Y:S05]  /*60d0*/  @!P3 BRA `(.L_x_9257) ;  /* 0xffffffa800a0b947 */ /* 0x000fea000383ffff */
.L_x_9178:
        /* <DEDUP_REMOVED lines=16> */
.L_x_9259:
[----:B------:R-:W-:Y:S05]  /*61e0*/  BSYNC.RECONVERGENT B0 ;  /* 0x0000000000007941 */ /* 0x000fea0003800200 */
.L_x_9258:
        /* <DEDUP_REMOVED lines=12> */
.L_x_9261:
[----:B------:R-:W-:Y:S05]  /*62b0*/  BSYNC.RECONVERGENT B0 ;  /* 0x0000000000007941 */ /* 0x000fea0003800200 */
.L_x_9260:
        /* <DEDUP_REMOVED lines=12> */
.L_x_9263:
[----:B------:R-:W-:Y:S05]  /*6380*/  BSYNC.RECONVERGENT B0 ;  /* 0x0000000000007941 */ /* 0x000fea0003800200 */
.L_x_9262:
        /* <DEDUP_REMOVED lines=12> */
.L_x_9265:
[----:B------:R-:W-:Y:S05]  /*6450*/  BSYNC.RECONVERGENT B0 ;  /* 0x0000000000007941 */ /* 0x000fea0003800200 */
.L_x_9264:
        /* <DEDUP_REMOVED lines=12> */
.L_x_9266:
        /* <DEDUP_REMOVED lines=14> */
.L_x_10946:


//--------------------- .text._ZN10layer_norm13ln_bwd_kernelINS_13Kernel_traitsI6__halfffffjLj2560ELj1ELj1ELj4ELj16ENS_18Kernel_traits_baseILj2560ES2_ffffjLj128EEEEELb0ELb1ELb1ELb1EEEvNS_9BwdParamsE --------------------------
	.section	.text._ZN10layer_norm13ln_bwd_kernelINS_13Kernel_traitsI6__halfffffjLj2560ELj1ELj1ELj4ELj16ENS_18Kernel_traits_baseILj2560ES2_ffffjLj128EEEEELb0ELb1ELb1ELb1EEEvNS_9BwdParamsE,"ax",@progbits
	.align	128
        .global         _ZN10layer_norm13ln_bwd_kernelINS_13Kernel_traitsI6__halfffffjLj2560ELj1ELj1ELj4ELj16ENS_18Kernel_traits_baseILj2560ES2_ffffjLj128EEEEELb0ELb1ELb1ELb1EEEvNS_9BwdParamsE
        .type           _ZN10layer_norm13ln_bwd_kernelINS_13Kernel_traitsI6__halfffffjLj2560ELj1ELj1ELj4ELj16ENS_18Kernel_traits_baseILj2560ES2_ffffjLj128EEEEELb0ELb1ELb1ELb1EEEvNS_9BwdParamsE,@function
        .size           _ZN10layer_norm13ln_bwd_kernelINS_13Kernel_traitsI6__halfffffjLj2560ELj1ELj1ELj4ELj16ENS_18Kernel_traits_baseILj2560ES2_ffffjLj128EEEEELb0ELb1ELb1ELb1EEEvNS_9BwdParamsE,(.L_x_10947 - _ZN10layer_norm13ln_bwd_kernelINS_13Kernel_traitsI6__halfffffjLj2560ELj1ELj1ELj4ELj16ENS_18Kernel_traits_baseILj2560ES2_ffffjLj128EEEEELb0ELb1ELb1ELb1EEEvNS_9BwdParamsE)
        .other          _ZN10layer_norm13ln_bwd_kernelINS_13Kernel_traitsI6__halfffffjLj2560ELj1ELj1ELj4ELj16ENS_18Kernel_traits_baseILj2560ES2_ffffjLj128EEEEELb0ELb1ELb1ELb1EEEvNS_9BwdParamsE,@"STO_CUDA_ENTRY STV_DEFAULT"
_ZN10layer_norm13ln_bwd_kernelINS_13Kernel_traitsI6__halfffffjLj2560ELj1ELj1ELj4ELj16ENS_18Kernel_traits_baseILj2560ES2_ffffjLj128EEEEELb0ELb1ELb1ELb1EEEvNS_9BwdParamsE:
.text._ZN10layer_norm13ln_bwd_kernelINS_13Kernel_traitsI6__halfffffjLj2560ELj1ELj1ELj4ELj16ENS_18Kernel_traits_baseILj2560ES2_ffffjLj128EEEEELb0ELb1ELb1ELb1EEEvNS_9BwdParamsE:
        /* <DEDUP_REMOVED lines=54> */
[----:B------:R0:W3:Y:S04]  /*0360*/  LDG.E.64 R136, desc[UR12][R2.64+0x1000] ;  /* 0x0010000c02887981 */ /* 0x0000e8000c1e1b00 */
        /* <DEDUP_REMOVED lines=19> */
[----:B------:R-:W-:Y:S02]  /*04a0*/  PRMT R160, R0, 0x5410, R160 ;  /* 0x0000541000a07816 */ /* 0x000fe400000000a0 */
[----:B0-----:R-:W-:Y:S02]  /*04b0*/  SHF.R.U32.HI R2, RZ, 0x10, R141 ;  /* 0x00000010ff027819 */ /* 0x001fe4000001168d */
[--C-:B------:R-:W-:Y:S02]  /*04c0*/  SHF.R.U64 R159, R150, 0x10, R151.reuse ;  /* 0x00000010969f7819 */ /* 0x100fe40000001297 */
[----:B------:R-:W-:-:S02]  /*04d0*/  SHF.R.U32.HI R0, RZ, 0x10, R151 ;  /* 0x00000010ff007819 */ /* 0x000fc40000011697 */
[--C-:B------:R-:W-:Y:S02]  /*04e0*/  SHF.R.U64 R166, R136, 0x10, R137.reuse ;  /* 0x0000001088a67819 */ /* 0x100fe40000001289 */
[----:B------:R-:W-:Y:S02]  /*04f0*/  SHF.R.U32.HI R62, RZ, 0x10, R137 ;  /* 0x00000010ff3e7819 */ /* 0x000fe40000011689 */
[----:B------:R-:W-:Y:S02]  /*0500*/  PRMT R164, R2, 0x5410, R164 ;  /* 0x0000541002a47816 */ /* 0x000fe400000000a4 */
[----:B------:R-:W-:Y:S02]  /*0510*/  PRMT R159, R0, 0x5410, R159 ;  /* 0x00005410009f7816 */ /* 0x000fe4000000009f */
[--C-:B------:R-:W-:Y:S02]  /*0520*/  SHF.R.U64 R158, R152, 0x10, R153.reuse ;  /* 0x00000010989e7819 */ /* 0x100fe40000001299 */
[----:B------:R-:W-:-:S02]  /*0530*/  SHF.R.U32.HI R2, RZ, 0x10, R153 ;  /* 0x00000010ff027819 */ /* 0x000fc40000011699 */
[--C-:B------:R-:W-:Y:S02]  /*0540*/  SHF.R.U64 R157, R154, 0x10, R155.reuse ;  /* 0x000000109a9d7819 */ /* 0x100fe4000000129b */
[----:B------:R-:W-:Y:S02]  /*0550*/  SHF.R.U32.HI R0, RZ, 0x10, R155 ;  /* 0x00000010ff007819 */ /* 0x000fe4000001169b */
[----:B------:R-:W-:Y:S01]  /*0560*/  PRMT R166, R62, 0x5410, R166 ;  /* 0x000054103ea67816 */ /* 0x000fe200000000a6 */
[----:B------:R-:W-:Y:S01]  /*0570*/  HFMA2 R62, -RZ, RZ, 0, 0 ;  /* 0x00000000ff3e7431 */ /* 0x000fe200000001ff */
[----:B------:R-:W-:Y:S02]  /*0580*/  PRMT R158, R2, 0x5410, R158 ;  /* 0x00005410029e7816 */ /* 0x000fe4000000009e */
[----:B------:R-:W-:-:S07]  /*0590*/  PRMT R157, R0, 0x5410, R157 ;  /* 0x00005410009d7816 */ /* 0x000fce000000009d */
.L_x_9326:
[----:B------:R-:W0:Y:S08]  /*05a0*/  LDC.64 R98, c[0x0][0x3f8] ;  /* 0x0000fe00ff627b82 */ /* 0x000e300000000a00 */
[----:B------:R-:W1:Y:S08]  /*05b0*/  LDC.64 R176, c[0x0][0x3f0] ;  /* 0x0000fc00ffb07b82 */ /* 0x000e700000000a00 */
[----:B------:R-:W2:Y:S01]  /*05c0*/  LDC.64 R96, c[0x0][0x3c8] ;  /* 0x0000f200ff607b82 */ /* 0x000ea20000000a00 */
[----:B0-----:R-:W-:-:S05]  /*05d0*/  IMAD.WIDE R98, R156, 0x4, R98 ;  /* 0x000000049c627825 */ /* 0x001fca00078e0262 */
[----:B------:R-:W3:Y:S01]  /*05e0*/  LDG.E R2, desc[UR12][R98.64] ;  /* 0x0000000c62027981 */ /* 0x000ee2000c1e1900 */
[----:B-1----:R-:W-:-:S06]  /*05f0*/  IMAD.WIDE R176, R156, 0x4, R176 ;  /* 0x000000049cb07825 */ /* 0x002fcc00078e02b0 */
[----:B-----5:R0:W5:Y:S01]  /*0600*/  LDG.E R176, desc[UR12][R176.64] ;  /* 0x0000000cb0b07981 */ /* 0x020162000c1e1900 */
        /* <DEDUP_REMOVED lines=13> */
[----:B------:R-:W-:-:S05]  /*06e0*/  LEA.HI R96, R96, R3, RZ, 0x2 ;  /* 0x0000000360607211 */ /* 0x000fca00078f10ff */
[----:B------:R-:W3:Y:S01]  /*06f0*/  LDC.64 R128, c[0x0][0x428] ;  /* 0x00010a00ff807b82 */ /* 0x000ee20000000a00 */
[----:B-1----:R-:W-:-:S04]  /*0700*/  LEA R106, P0, R156, R106, 0x2 ;  /* 0x0000006a9c6a7211 */ /* 0x002fc800078010ff */
[----:B------:R-:W-:Y:S02]  /*0710*/  LEA.HI.X R107, R156, R107, R98, 0x2, P0 ;  /* 0x0000006b9c6b7211 */ /* 0x000fe400000f1462 */
[----:B------:R-:W-:Y:S02]  /*0720*/  SHF.R.S32.HI R98, RZ, 0x1f, R97 ;  /* 0x0000001fff627819 */ /* 0x000fe40000011461 */
[----:B0-----:R-:W-:Y:S01]  /*0730*/  LEA.HI.SX32 R183, R96, R131, 0x1e ;  /* 0x0000008360b77211 */ /* 0x001fe200078ff2ff */
[----:B------:R-:W4:Y:S01]  /*0740*/  LDG.E R177, desc[UR12][R106.64] ;  /* 0x0000000c6ab17981 */ /* 0x000f22000c1e1900 */
[----:B------:R-:W-:-:S03]  /*0750*/  LEA.HI R98, R98, R97, RZ, 0x2 ;  /* 0x0000006162627211 */ /* 0x000fc600078f10ff */
[C---:B--2---:R-:W-:Y:S01]  /*0760*/  IMAD.WIDE.U32 R132, R183.reuse, 0x10, R124 ;  /* 0x00000010b7847825 */ /* 0x044fe200078e007c */
[----:B------:R-:W-:Y:S02]  /*0770*/  LEA.HI.SX32 R131, R98, R131, 0x1e ;  /* 0x0000008362837211 */ /* 0x000fe400078ff2ff */
[----:B------:R-:W-:-:S03]  /*0780*/  IADD3 R3, PT, PT, R183, 0x80, RZ ;  /* 0x00000080b7037810 */ /* 0x000fc60007ffe0ff */
[----:B------:R-:W2:Y:S01]  /*0790*/  LDG.E.128 R132, desc[UR12][R132.64] ;  /* 0x0000000c84847981 */ /* 0x000ea2000c1e1d00 */
[C---:B---3--:R-:W-:Y:S01]  /*07a0*/  IMAD.WIDE.U32 R96, R131.reuse, 0x10, R128 ;  /* 0x0000001083607825 */ /* 0x048fe200078e0080 */
[----:B------:R-:W-:-:S03]  /*07b0*/  IADD3 R105, PT, PT, R131, 0x80, RZ ;  /* 0x0000008083697810 */ /* 0x000fc60007ffe0ff */
[----:B------:R-:W-:Y:S02]  /*07c0*/  IMAD.WIDE.U32 R100, R3, 0x10, R124 ;  /* 0x0000001003647825 */ /* 0x000fe400078e007c */
[----:B------:R-:W3:Y:S02]  /*07d0*/  LDG.E.128 R96, desc[UR12][R96.64] ;  /* 0x0000000c60607981 */ /* 0x000ee4000c1e1d00 */
[----:B------:R-:W-:Y:S02]  /*07e0*/  IMAD.WIDE.U32 R104, R105, 0x10, R128 ;  /* 0x0000001069687825 */ /* 0x000fe400078e0080 */
[----:B------:R-:W3:Y:S01]  /*07f0*/  LDG.E.128 R100, desc[UR12][R100.64] ;  /* 0x0000000c64647981 */ /* 0x000ee2000c1e1d00 */
[----:B------:R-:W-:Y:S02]  /*0800*/  IADD3 R167, PT, PT, R183, 0x100, RZ ;  /* 0x00000100b7a77810 */ /* 0x000fe40007ffe0ff */
[----:B------:R-:W-:Y:S01]  /*0810*/  IADD3 R113, PT, PT, R131, 0x100, RZ ;  /* 0x0000010083717810 */ /* 0x000fe20007ffe0ff */
[----:B------:R-:W3:Y:S02]  /*0820*/  LDG.E.128 R104, desc[UR12][R104.64] ;  /* 0x0000000c68687981 */ /* 0x000ee4000c1e1d00 */
[----:B------:R-:W-:-:S04]  /*0830*/  IMAD.WIDE.U32 R108, R167, 0x10, R124 ;  /* 0x00000010a76c7825 */ /* 0x000fc800078e007c */
[----:B------:R-:W-:Y:S02]  /*0840*/  IMAD.WIDE.U32 R112, R113, 0x10, R128 ;  /* 0x0000001071707825 */ /* 0x000fe400078e0080 */
[----:B------:R-:W3:Y:S01]  /*0850*/  LDG.E.128 R108, desc[UR12][R108.64] ;  /* 0x0000000c6c6c7981 */ /* 0x000ee2000c1e1d00 */
[----:B------:R-:W-:Y:S02]  /*0860*/  IADD3 R181, PT, PT, R183, 0x180, RZ ;  /* 0x00000180b7b57810 */ /* 0x000fe40007ffe0ff */
[----:B------:R-:W-:Y:S01]  /*0870*/  IADD3 R121, PT, PT, R131, 0x180, RZ ;  /* 0x0000018083797810 */ /* 0x000fe20007ffe0ff */
[----:B------:R-:W3:Y:S02]  /*0880*/  LDG.E.128 R112, desc[UR12][R112.64] ;  /* 0x0000000c70707981 */ /* 0x000ee4000c1e1d00 */
[----:B------:R-:W-:-:S04]  /*0890*/  IMAD.WIDE.U32 R116, R181, 0x10, R124 ;  /* 0x00000010b5747825 */ /* 0x000fc800078e007c */
[----:B------:R-:W-:Y:S02]  /*08a0*/  IMAD.WIDE.U32 R120, R121, 0x10, R128 ;  /* 0x0000001079787825 */ /* 0x000fe400078e0080 */
[----:B------:R-:W3:Y:S04]  /*08b0*/  LDG.E.128 R116, desc[UR12][R116.64] ;  /* 0x0000000c74747981 */ /* 0x000ee8000c1e1d00 */
[----:B------:R-:W3:Y:S01]  /*08c0*/  LDG.E.128 R120, desc[UR12][R120.64] ;  /* 0x0000000c78787981 */ /* 0x000ee2000c1e1d00 */
[----:B------:R-:W-:Y:S01]  /*08d0*/  UISETP.NE.U32.AND UP0, UPT, UR6, URZ, UPT ;  /* 0x000000ff0600728c */ /* 0x000fe2000bf05070 */
[----:B------:R-:W-:-:S03]  /*08e0*/  IADD3 R131, PT, PT, R131, 0x200, RZ ;  /* 0x0000020083837810 */ /* 0x000fc60007ffe0ff */
[----:B------:R-:W-:Y:S02]  /*08f0*/  UISETP.NE.AND.EX UP0, UPT, UR7, URZ, UPT, UP0 ;  /* 0x000000ff0700728c */ /* 0x000fe4000bf05300 */
[----:B------:R-:W-:-:S04]  /*0900*/  IMAD.WIDE.U32 R128, R131, 0x10, R128 ;  /* 0x0000001083807825 */ /* 0x000fc800078e0080 */
[----:B------:R-:W-:Y:S02]  /*0910*/  PLOP3.LUT P0, PT, PT, PT, UP0, 0x80, 0x8 ;  /* 0x000000000008781c */ /* 0x000fe40003f0f008 */
[----:B------:R-:W3:Y:S01]  /*0920*/  LDG.E.128 R128, desc[UR12][R128.64] ;  /* 0x0000000c80807981 */ /* 0x000ee2000c1e1d00 */
[----:B------:R-:W-:-:S05]  /*0930*/  IADD3 R185, PT, PT, R183, 0x200, RZ ;  /* 0x00000200b7b97810 */ /* 0x000fca0007ffe0ff */
[----:B------:R-:W-:-:S05]  /*0940*/  IMAD.WIDE.U32 R124, R185, 0x10, R124 ;  /* 0x00000010b97c7825 */ /* 0x000fca00078e007c */
[----:B------:R-:W0:Y:S01]  /*0950*/  @P0 LDC.64 R178, c[0x0][0x438] ;  /* 0x00010e00ffb20b82 */ /* 0x000e220000000a00 */
[----:B------:R-:W3:Y:S07]  /*0960*/  LDG.E.128 R124, desc[UR12][R124.64] ;  /* 0x0000000c7c7c7981 */ /* 0x000eee000c1e1d00 */
        /* <DEDUP_REMOVED lines=8> */
[----:B------:R-:W-:Y:S01]  /*09f0*/  @P0 IMAD.WIDE.U32 R168, R183, 0x10, R168 ;  /* 0x00000010b7a80825 */ /* 0x000fe200078e00a8 */
[----:B------:R-:W5:Y:S04]  /*0a00*/  @P0 LDG.E.128 R68, desc[UR12][R170.64] ;  /* 0x0000000caa440981 */ /* 0x000f68000c1e1d00 */
[----:B------:R1:W5:Y:S01]  /*0a10*/  @P0 LDG.E.128 R64, desc[UR12][R168.64] ;  /* 0x0000000ca8400981 */ /* 0x000362000c1e1d00 */
[----:B0-----:R-:W-:-:S04]  /*0a20*/  @P0 IMAD.WIDE.U32 R172, R167, 0x10, R172 ;  /* 0x00000010a7ac0825 */ /* 0x001fc800078e00ac */
[----:B------:R-:W-:Y:S01]  /*0a30*/  HADD2.F32 R167, -RZ, R144.H0_H0 ;  /* 0x20000090ffa77230 */ /* 0x000fe20000004100 */
[----:B------:R0:W5:Y:S01]  /*0a40*/  @P0 LDG.E.128 R72, desc[UR12][R172.64] ;  /* 0x0000000cac480981 */ /* 0x000162000c1e1d00 */
[----:B-1----:R-:W-:Y:S02]  /*0a50*/  HADD2.F32 R168, -RZ, R162.H1_H1 ;  /* 0x300000a2ffa87230 */ /* 0x002fe40000004100 */
[----:B------:R-:W-:-:S05]  /*0a60*/  @P0 IMAD.WIDE.U32 R174, R181, 0x10, R174 ;  /* 0x00000010b5ae0825 */ /* 0x000fca00078e00ae */
[----:B------:R1:W5:Y:S01]  /*0a70*/  @P0 LDG.E.128 R76, desc[UR12][R174.64] ;  /* 0x0000000cae4c0981 */ /* 0x000362000c1e1d00 */
[----:B----4-:R-:W-:-:S05]  /*0a80*/  FSEL R177, R177, RZ, !P1 ;  /* 0x000000ffb1b17208 */ /* 0x010fca0004800000 */
[C---:B--2---:R-:W-:Y:S01]  /*0a90*/  FADD.FTZ R3, -R177.reuse, R132 ;  /* 0x00000084b1037221 */ /* 0x044fe20000010100 */
[----:B------:R-:W-:-:S03]  /*0aa0*/  FADD.FTZ R133, -R177, R133 ;  /* 0x00000085b1857221 */ /* 0x000fc60000010100 */
[----:B-----5:R-:W-:Y:S01]  /*0ab0*/  FMUL.FTZ R3, R0, R3 ;  /* 0x0000000300037220 */ /* 0x020fe20000410000 */
[C---:B------:R-:W-:Y:S01]  /*0ac0*/  FADD.FTZ R169, -R177.reuse, R135 ;  /* 0x00000087b1a97221 */ /* 0x040fe20000010100 */
[----:B---3--:R-:W-:Y:S01]  /*0ad0*/  FMUL.FTZ R132, R96, R167 ;  /* 0x000000a760847220 */ /* 0x008fe20000410000 */
[----:B------:R-:W-:Y:S01]  /*0ae0*/  FADD.FTZ R48, R48, R96 ;  /* 0x0000006030307221 */ /* 0x000fe20000010000 */
[----:B------:R-:W-:Y:S01]  /*0af0*/  FFMA.FTZ R4, R96, R3, R4 ;  /* 0x0000000360047223 */ /* 0x000fe20000010004 */
[----:B------:R-:W-:Y:S02]  /*0b00*/  HADD2.F32 R167, -RZ, R145.H0_H0 ;  /* 0x20000091ffa77230 */ /* 0x000fe40000004100 */
[C---:B------:R-:W-:Y:S01]  /*0b10*/  FADD.FTZ R181, -R177.reuse, R134 ;  /* 0x00000086b1b57221 */ /* 0x040fe20000010100 */
[----:B------:R-:W-:Y:S02]  /*0b20*/  HADD2.F32 R96, -RZ, R162.H0_H0 ;  /* 0x200000a2ff607230 */ /* 0x000fe40000004100 */
[C---:B------:R-:W-:Y:S01]  /*0b30*/  FMUL.FTZ R134, R0.reuse, R133 ;  /* 0x0000008500867220 */ /* 0x040fe20000410000 */
[----:B------:R-:W-:Y:S01]  /*0b40*/  FADD.FTZ R171, -R177, R100 ;  /* 0x00000064b1ab7221 */ /* 0x000fe20000010100 */
[----:B------:R-:W-:Y:S01]  /*0b50*/  FMUL.FTZ R133, R97, R168 ;  /* 0x000000a861857220 */ /* 0x000fe20000410000 */
[----:B------:R-:W-:Y:S01]  /*0b60*/  FMUL.FTZ R168, R0, R169 ;  /* 0x000000a900a87220 */ /* 0x000fe20000410000 */
[----:B------:R-:W-:Y:S01]  /*0b70*/  FMUL.FTZ R170, R98, R167 ;  /* 0x000000a762aa7220 */ /* 0x000fe20000410000 */
[----:B------:R-:W-:Y:S01]  /*0b80*/  FMUL.FTZ R167, R99, R96 ;  /* 0x0000006063a77220 */ /* 0x000fe20000410000 */
[----:B------:R-:W-:-:S02]  /*0b90*/  HADD2.F32 R169, -RZ, R142.H0_H0 ;  /* 0x2000008effa97230 */ /* 0x000fc40000004100 */
[----:B------:R-:W-:Y:S01]  /*0ba0*/  FADD.FTZ R101, -R177, R101 ;  /* 0x00000065b1657221 */ /* 0x000fe20000010100 */
[----:B------:R-:W-:Y:S01]  /*0bb0*/  FMUL.FTZ R171, R0, R171 ;  /* 0x000000ab00ab7220 */ /* 0x000fe20000410000 */
[----:B------:R-:W-:Y:S02]  /*0bc0*/  HADD2.F32 R96, -RZ, R163.H1_H1 ;  /* 0x300000a3ff607230 */ /* 0x000fe40000004100 */
[----:B------:R-:W-:Y:S01]  /*0bd0*/  FADD.FTZ R49, R49, R97 ;  /* 0x0000006131317221 */ /* 0x000fe20000010000 */
[----:B------:R-:W-:Y:S01]  /*0be0*/  FFMA.FTZ R5, R97, R134, R5 ;  /* 0x0000008661057223 */ /* 0x000fe20000010005 */
[----:B------:R-:W-:Y:S01]  /*0bf0*/  FADD.FTZ R103, -R177, R103 ;  /* 0x00000067b1677221 */ /* 0x000fe20000010100 */
[----:B------:R-:W-:Y:S01]  /*0c00*/  FMUL.FTZ R169, R104, R169 ;  /* 0x000000a968a97220 */ /* 0x000fe20000410000 */
[----:B------:R-:W-:Y:S01]  /*0c10*/  FADD.FTZ R44, R44, R104 ;  /* 0x000000682c2c7221 */ /* 0x000fe20000010000 */
[----:B------:R-:W-:Y:S01]  /*0c20*/  FFMA.FTZ R8, R104, R171, R8 ;  /* 0x000000ab68087223 */ /* 0x000fe20000010008 */
[----:B0-----:R-:W-:Y:S01]  /*0c30*/  FMUL.FTZ R172, R0, R101 ;  /* 0x0000006500ac7220 */ /* 0x001fe20000410000 */
[----:B------:R-:W-:-:S02]  /*0c40*/  HADD2.F32 R97, -RZ, R143.H0_H0 ;  /* 0x2000008fff617230 */ /* 0x000fc40000004100 */
[----:B------:R-:W-:Y:S01]  /*0c50*/  FMUL.FTZ R104, R105, R96 ;  /* 0x0000006069687220 */ /* 0x000fe20000410000 */
[----:B------:R-:W-:Y:S01]  /*0c60*/  FADD.FTZ R173, -R177, R102 ;  /* 0x00000066b1ad7221 */ /* 0x000fe20000010100 */
[----:B------:R-:W-:Y:S02]  /*0c70*/  HADD2.F32 R96, -RZ, R163.H0_H0 ;  /* 0x200000a3ff607230 */ /* 0x000fe40000004100 */
[----:B-1----:R-:W-:Y:S01]  /*0c80*/  FMUL.FTZ R174, R0, R103 ;  /* 0x0000006700ae7220 */ /* 0x002fe20000410000 */
[----:B------:R-:W-:Y:S01]  /*0c90*/  FADD.FTZ R45, R45, R105 ;  /* 0x000000692d2d7221 */ /* 0x000fe20000010000 */
[----:B------:R-:W-:Y:S01]  /*0ca0*/  FFMA.FTZ R9, R105, R172, R9 ;  /* 0x000000ac69097223 */ /* 0x000fe20000010009 */
[----:B------:R-:W-:Y:S01]  /*0cb0*/  FMUL.FTZ R105, R106, R97 ;  /* 0x000000616a697220 */ /* 0x000fe20000410000 */
[----:B------:R-:W-:Y:S01]  /*0cc0*/  FMUL.FTZ R173, R0, R173 ;  /* 0x000000ad00ad7220 */ /* 0x000fe20000410000 */
[----:B------:R-:W-:Y:S02]  /*0cd0*/  HADD2.F32 R97, -RZ, R140.H0_H0 ;  /* 0x2000008cff617230 */ /* 0x000fe40000004100 */
[----:B------:R-:W-:Y:S01]  /*0ce0*/  FMUL.FTZ R175, R107, R96 ;  /* 0x000000606baf7220 */ /* 0x000fe20000410000 */
[----:B------:R-:W-:Y:S01]  /*0cf0*/  FADD.FTZ R47, R47, R107 ;  /* 0x0000006b2f2f7221 */ /* 0x000fe20000010000 */
[----:B------:R-:W-:Y:S01]  /*0d00*/  FFMA.FTZ R11, R107, R174, R11 ;  /* 0x000000ae6b0b7223 */ /* 0x000fe2000001000b */
[C---:B------:R-:W-:Y:S01]  /*0d10*/  FADD.FTZ R107, -R177.reuse, R108 ;  /* 0x0000006cb16b7221 */ /* 0x040fe20000010100 */
[----:B------:R-:W-:Y:S01]  /*0d20*/  FADD.FTZ R46, R46, R106 ;  /* 0x0000006a2e2e7221 */ /* 0x000fe20000010000 */
[----:B------:R-:W-:Y:S01]  /*0d30*/  FFMA.FTZ R10, R106, R173, R10 ;  /* 0x000000ad6a0a7223 */ /* 0x000fe2000001000a */
[----:B------:R-:W-:Y:S01]  /*0d40*/  FADD.FTZ R109, -R177, R109 ;  /* 0x0000006db16d7221 */ /* 0x000fe20000010100 */
[----:B------:R-:W-:-:S02]  /*0d50*/  HADD2.F32 R96, -RZ, R164.H1_H1 ;  /* 0x300000a4ff607230 */ /* 0x000fc40000004100 */
[----:B------:R-:W-:Y:S01]  /*0d60*/  FMUL.FTZ R106, R112, R97 ;  /* 0x00000061706a7220 */ /* 0x000fe20000410000 */
[C---:B------:R-:W-:Y:S01]  /*0d70*/  FMUL.FTZ R107, R0.reuse, R107 ;  /* 0x0000006b006b7220 */ /* 0x040fe20000410000 */
[----:B------:R-:W-:Y:S02]  /*0d80*/  HADD2.F32 R97, -RZ, R141.H0_H0 ;  /* 0x2000008dff617230 */ /* 0x000fe40000004100 */
[----:B------:R-:W-:Y:S01]  /*0d90*/  FADD.FTZ R51, R51, R99 ;  /* 0x0000006333337221 */ /* 0x000fe20000010000 */
[----:B------:R-:W-:Y:S01]  /*0da0*/  FFMA.FTZ R7, R99, R168, R7 ;  /* 0x000000a863077223 */ /* 0x000fe20000010007 */
[----:B------:R-:W-:Y:S01]  /*0db0*/  FADD.FTZ R99, -R177, R110 ;  /* 0x0000006eb1637221 */ /* 0x000fe20000010100 */
[----:B------:R-:W-:Y:S01]  /*0dc0*/  FMUL.FTZ R108, R0, R109 ;  /* 0x0000006d006c7220 */ /* 0x000fe20000410000 */
[----:B------:R-:W-:Y:S01]  /*0dd0*/  FMUL.FTZ R109, R113, R96 ;  /* 0x00000060716d7220 */ /* 0x000fe20000410000 */
[----:B------:R-:W-:Y:S01]  /*0de0*/  FADD.FTZ R101, -R177, R111 ;  /* 0x0000006fb1657221 */ /* 0x000fe20000010100 */
[----:B------:R-:W-:Y:S01]  /*0df0*/  FADD.FTZ R40, R40, R112 ;  /* 0x0000007028287221 */ /* 0x000fe20000010000 */
[----:B------:R-:W-:Y:S01]  /*0e00*/  FFMA.FTZ R60, R112, R107, R60 ;  /* 0x0000006b703c7223 */ /* 0x000fe2000001003c */
[----:B------:R-:W-:-:S02]  /*0e10*/  HADD2.F32 R96, -RZ, R164.H0_H0 ;  /* 0x200000a4ff607230 */ /* 0x000fc40000004100 */
[----:B------:R-:W-:Y:S01]  /*0e20*/  FMUL.FTZ R112, R114, R97 ;  /* 0x0000006172707220 */ /* 0x000fe20000410000 */
[C---:B------:R-:W-:Y:S01]  /*0e30*/  FMUL.FTZ R111, R0.reuse, R99 ;  /* 0x00000063006f7220 */ /* 0x040fe20000410000 */
[----:B------:R-:W-:Y:S02]  /*0e40*/  HADD2.F32 R97, -RZ, R138.H0_H0 ;  /* 0x2000008aff617230 */ /* 0x000fe40000004100 */
[C---:B------:R-:W-:Y:S01]  /*0e50*/  FMUL.FTZ R135, R0.reuse, R181 ;  /* 0x000000b500877220 */ /* 0x040fe20000410000 */
[----:B------:R-:W-:Y:S01]  /*0e60*/  FADD.FTZ R41, R41, R113 ;  /* 0x0000007129297221 */ /* 0x000fe20000010000 */
[----:B------:R-:W-:Y:S01]  /*0e70*/  FFMA.FTZ R61, R113, R108, R61 ;  /* 0x0000006c713d7223 */ /* 0x000fe2000001003d */
[----:B------:R-:W-:Y:S01]  /*0e80*/  FMUL.FTZ R110, R0, R101 ;  /* 0x00000065006e7220 */ /* 0x000fe20000410000 */
[----:B------:R-:W-:Y:S01]  /*0e90*/  FMUL.FTZ R113, R115, R96 ;  /* 0x0000006073717220 */ /* 0x000fe20000410000 */
[----:B------:R-:W-:Y:S01]  /*0ea0*/  FADD.FTZ R42, R42, R114 ;  /* 0x000000722a2a7221 */ /* 0x000fe20000010000 */
[----:B------:R-:W-:Y:S01]  /*0eb0*/  FFMA.FTZ R62, R114, R111, R62 ;  /* 0x0000006f723e7223 */ /* 0x000fe2000001003e */
[----:B------:R-:W-:Y:S01]  /*0ec0*/  FADD.FTZ R117, -R177, R117 ;  /* 0x00000075b1757221 */ /* 0x000fe20000010100 */
[----:B------:R-:W-:-:S02]  /*0ed0*/  HADD2.F32 R96, -RZ, R165.H1_H1 ;  /* 0x300000a5ff607230 */ /* 0x000fc40000004100 */
[----:B------:R-:W-:Y:S01]  /*0ee0*/  FMUL.FTZ R114, R120, R97 ;  /* 0x0000006178727220 */ /* 0x000fe20000410000 */
[----:B------:R-:W-:Y:S01]  /*0ef0*/  FADD.FTZ R50, R50, R98 ;  /* 0x0000006232327221 */ /* 0x000fe20000010000 */
[----:B------:R-:W-:Y:S01]  /*0f00*/  FFMA.FTZ R6, R98, R135, R6 ;  /* 0x0000008762067223 */ /* 0x000fe20000010006 */
[----:B------:R-:W-:Y:S01]  /*0f10*/  FADD.FTZ R43, R43, R115 ;  /* 0x000000732b2b7221 */ /* 0x000fe20000010000 */
[----:B------:R-:W-:Y:S01]  /*0f20*/  FFMA.FTZ R63, R115, R110, R63 ;  /* 0x0000006e733f7223 */ /* 0x000fe2000001003f */
[----:B------:R-:W-:Y:S01]  /*0f30*/  FFMA.FTZ R97, R3, R132, RZ ;  /* 0x0000008403617223 */ /* 0x000fe200000100ff */
[----:B------:R-:W-:Y:S01]  /*0f40*/  FADD.FTZ R115, -R177, R116 ;  /* 0x00000074b1737221 */ /* 0x000fe20000010100 */
[----:B------:R-:W-:Y:S01]  /*0f50*/  FADD.FTZ R98, RZ, R132 ;  /* 0x00000084ff627221 */ /* 0x000fe20000010000 */
[----:B------:R-:W-:Y:S01]  /*0f60*/  FMUL.FTZ R116, R0, R117 ;  /* 0x0000007500747220 */ /* 0x000fe20000410000 */
[----:B------:R-:W-:Y:S01]  /*0f70*/  FMUL.FTZ R117, R121, R96 ;  /* 0x0000006079757220 */ /* 0x000fe20000410000 */
[----:B------:R-:W-:Y:S01]  /*0f80*/  FFMA.FTZ R96, R134, R133, R97 ;  /* 0x0000008586607223 */ /* 0x000fe20000010061 */
[----:B------:R-:W-:-:S03]  /*0f90*/  FADD.FTZ R101, R133, R98 ;  /* 0x0000006285657221 */ /* 0x000fc60000010000 */
[----:B------:R-:W-:Y:S01]  /*0fa0*/  FFMA.FTZ R97, R135, R170, R96 ;  /* 0x000000aa87617223 */ /* 0x000fe20000010060 */
[----:B------:R-:W-:Y:S01]  /*0fb0*/  FADD.FTZ R100, R170, R101 ;  /* 0x00000065aa647221 */ /* 0x000fe20000010000 */
[----:B------:R-:W-:Y:S02]  /*0fc0*/  FADD.FTZ R99, -R177, R118 ;  /* 0x00000076b1637221 */ /* 0x000fe40000010100 */
[----:B------:R-:W-:Y:S01]  /*0fd0*/  FFMA.FTZ R96, R168, R167, R97 ;  /* 0x000000a7a8607223 */ /* 0x000fe20000010061 */
[----:B------:R-:W-:Y:S01]  /*0fe0*/  FADD.FTZ R100, R167, R100 ;  /* 0x00000064a7647221 */ /* 0x000fe20000010000 */
[----:B------:R-:W-:Y:S01]  /*0ff0*/  FADD.FTZ R103, -R177, R119 ;  /* 0x00000077b1677221 */ /* 0x000fe20000010100 */
[----:B------:R-:W-:Y:S01]  /*1000*/  FMUL.FTZ R119, R0, R99 ;  /* 0x0000006300777220 */ /* 0x000fe20000410000 */
[----:B------:R-:W-:Y:S01]  /*1010*/  FFMA.FTZ R97, R171, R169, R96 ;  /* 0x000000a9ab617223 */ /* 0x000fe20000010060 */
[----:B------:R-:W-:-:S03]  /*1020*/  FADD.FTZ R99, R169, R100 ;  /* 0x00000064a9637221 */ /* 0x000fc60000010000 */
[----:B------:R-:W-:Y:S01]  /*1030*/  FFMA.FTZ R96, R172, R104, R97 ;  /* 0x00000068ac607223 */ /* 0x000fe20000010061 */
[----:B------:R-:W-:-:S03]  /*1040*/  FADD.FTZ R100, R104, R99 ;  /* 0x0000006368647221 */ /* 0x000fc60000010000 */
[----:B------:R-:W-:Y:S01]  /*1050*/  FFMA.FTZ R97, R173, R105, R96 ;  /* 0x00000069ad617223 */ /* 0x000fe20000010060 */
[----:B------:R-:W-:Y:S01]  /*1060*/  FADD.FTZ R100, R105, R100 ;  /* 0x0000006469647221 */ /* 0x000fe20000010000 */
[----:B------:R-:W-:Y:S02]  /*1070*/  HADD2.F32 R98, -RZ, R165.H0_H0 ;  /* 0x200000a5ff627230 */ /* 0x000fe40000004100 */
[----:B------:R-:W-:Y:S01]  /*1080*/  FFMA.FTZ R96, R174, R175, R97 ;  /* 0x000000afae607223 */ /* 0x000fe20000010061 */
[----:B------:R-:W-:Y:S01]  /*1090*/  FADD.FTZ R99, R175, R100 ;  /* 0x00000064af637221 */ /* 0x000fe20000010000 */
[----:B------:R-:W-:Y:S01]  /*10a0*/  FADD.FTZ R37, R37, R121 ;  /* 0x0000007925257221 */ /* 0x000fe20000010000 */
[----:B------:R-:W-:Y:S01]  /*10b0*/  FFMA.FTZ R57, R121, R116, R57 ;  /* 0x0000007479397223 */ /* 0x000fe20000010039 */
[----:B------:R-:W-:Y:S02]  /*10c0*/  HADD2.F32 R101, -RZ, R139.H0_H0 ;  /* 0x2000008bff657230 */ /* 0x000fe40000004100 */
[----:B------:R-:W-:Y:S01]  /*10d0*/  FMUL.FTZ R121, R123, R98 ;  /* 0x000000627b797220 */ /* 0x000fe20000410000 */
[----:B------:R-:W-:Y:S01]  /*10e0*/  FFMA.FTZ R97, R107, R106, R96 ;  /* 0x0000006a6b617223 */ /* 0x000fe20000010060 */
[----:B------:R-:W-:Y:S01]  /*10f0*/  FADD.FTZ R98, R106, R99 ;  /* 0x000000636a627221 */ /* 0x000fe20000010000 */
[----:B------:R-:W-:-:S02]  /*1100*/  FMUL.FTZ R118, R122, R101 ;  /* 0x000000657a767220 */ /* 0x000fc40000410000 */
[----:B------:R-:W-:Y:S01]  /*1110*/  FFMA.FTZ R96, R108, R109, R97 ;  /* 0x0000006d6c607223 */ /* 0x000fe20000010061 */
[----:B------:R-:W-:Y:S01]  /*1120*/  FADD.FTZ R101, R109, R98 ;  /* 0x000000626d657221 */ /* 0x000fe20000010000 */
[----:B------:R-:W-:Y:S02]  /*1130*/  HADD2.F32 R99, -RZ, R136.H0_H0 ;  /* 0x20000088ff637230 */ /* 0x000fe40000004100 */
[----:B------:R-:W-:Y:S01]  /*1140*/  FFMA.FTZ R97, R111, R112, R96 ;  /* 0x000000706f617223 */ /* 0x000fe20000010060 */
[----:B------:R-:W-:Y:S01]  /*1150*/  FADD.FTZ R98, R112, R101 ;  /* 0x0000006570627221 */ /* 0x000fe20000010000 */
[----:B------:R-:W-:Y:S01]  /*1160*/  FADD.FTZ R38, R38, R122 ;  /* 0x0000007a26267221 */ /* 0x000fe20000010000 */
[----:B------:R-:W-:Y:S01]  /*1170*/  FFMA.FTZ R58, R122, R119, R58 ;  /* 0x000000777a3a7223 */ /* 0x000fe2000001003a */
[----:B------:R-:W-:Y:S01]  /*1180*/  FMUL.FTZ R115, R0, R115 ;  /* 0x0000007300737220 */ /* 0x000fe20000410000 */
[----:B------:R-:W-:Y:S01]  /*1190*/  FMUL.FTZ R122, R128, R99 ;  /* 0x00000063807a7220 */ /* 0x000fe20000410000 */
[----:B------:R-:W-:Y:S01]  /*11a0*/  FFMA.FTZ R96, R110, R113, R97 ;  /* 0x000000716e607223 */ /* 0x000fe20000010061 */
[----:B------:R-:W-:-:S03]  /*11b0*/  FADD.FTZ R99, R113, R98 ;  /* 0x0000006271637221 */ /* 0x000fc60000010000 */
[----:B------:R-:W-:Y:S01]  /*11c0*/  FFMA.FTZ R97, R115, R114, R96 ;  /* 0x0000007273617223 */ /* 0x000fe20000010060 */
[----:B------:R-:W-:Y:S01]  /*11d0*/  FADD.FTZ R98, R114, R99 ;  /* 0x0000006372627221 */ /* 0x000fe20000010000 */
[----:B------:R-:W-:Y:S01]  /*11e0*/  FADD.FTZ R36, R36, R120 ;  /* 0x0000007824247221 */ /* 0x000fe20000010000 */
[----:B------:R-:W-:Y:S01]  /*11f0*/  FFMA.FTZ R56, R120, R115, R56 ;  /* 0x0000007378387223 */ /* 0x000fe20000010038 */
[----:B------:R-:W-:Y:S01]  /*1200*/  FMUL.FTZ R120, R0, R103 ;  /* 0x0000006700787220 */ /* 0x000fe20000410000 */
[----:B------:R-:W-:Y:S01]  /*1210*/  FFMA.FTZ R96, R116, R117, R97 ;  /* 0x0000007574607223 */ /* 0x000fe20000010061 */
[----:B------:R-:W-:Y:S01]  /*1220*/  FADD.FTZ R99, R117, R98 ;  /* 0x0000006275637221 */ /* 0x000fe20000010000 */
[----:B------:R-:W-:Y:S01]  /*1230*/  FADD.FTZ R39, R39, R123 ;  /* 0x0000007b27277221 */ /* 0x000fe20000010000 */
[----:B------:R-:W-:Y:S01]  /*1240*/  FFMA.FTZ R59, R123, R120, R59 ;  /* 0x000000787b3b7223 */ /* 0x000fe2000001003b */
[----:B------:R-:W-:Y:S01]  /*1250*/  FFMA.FTZ R97, R119, R118, R96 ;  /* 0x0000007677617223 */ /* 0x000fe20000010060 */
[----:B------:R-:W-:Y:S01]  /*1260*/  FADD.FTZ R123, -R177, R124 ;  /* 0x0000007cb17b7221 */ /* 0x000fe20000010100 */
[----:B------:R-:W-:Y:S01]  /*1270*/  FADD.FTZ R96, R118, R99 ;  /* 0x0000006376607221 */ /* 0x000fe20000010000 */
[----:B------:R-:W-:-:S02]  /*1280*/  HADD2.F32 R99, -RZ, R137.H0_H0 ;  /* 0x20000089ff637230 */ /* 0x000fc40000004100 */
[----:B------:R-:W-:Y:S01]  /*1290*/  FADD.FTZ R125, -R177, R125 ;  /* 0x0000007db17d7221 */ /* 0x000fe20000010100 */
[--C-:B------:R-:W-:Y:S02]  /*12a0*/  HADD2.F32 R100, -RZ, R166.reuse.H1_H1 ;  /* 0x300000a6ff647230 */ /* 0x100fe40000004100 */
[----:B------:R-:W-:Y:S01]  /*12b0*/  FFMA.FTZ R98, R120, R121, R97 ;  /* 0x0000007978627223 */ /* 0x000fe20000010061 */
[C---:B------:R-:W-:Y:S01]  /*12c0*/  FMUL.FTZ R123, R0.reuse, R123 ;  /* 0x0000007b007b7220 */ /* 0x040fe20000410000 */
[----:B------:R-:W-:Y:S01]  /*12d0*/  FADD.FTZ R97, R121, R96 ;  /* 0x0000006079617221 */ /* 0x000fe20000010000 */
[----:B------:R-:W-:Y:S01]  /*12e0*/  FADD.FTZ R103, -R177, R126 ;  /* 0x0000007eb1677221 */ /* 0x000fe20000010100 */
[----:B------:R-:W-:Y:S01]  /*12f0*/  FMUL.FTZ R124, R0, R125 ;  /* 0x0000007d007c7220 */ /* 0x000fe20000410000 */
[----:B------:R-:W-:Y:S01]  /*1300*/  FMUL.FTZ R126, R130, R99 ;  /* 0x00000063827e7220 */ /* 0x000fe20000410000 */
[----:B------:R-:W-:Y:S01]  /*1310*/  FMUL.FTZ R125, R129, R100 ;  /* 0x00000064817d7220 */ /* 0x000fe20000410000 */
[----:B------:R-:W-:Y:S01]  /*1320*/  FFMA.FTZ R99, R123, R122, R98 ;  /* 0x0000007a7b637223 */ /* 0x000fe20000010062 */
[----:B------:R-:W-:Y:S01]  /*1330*/  FADD.FTZ R96, R122, R97 ;  /* 0x000000617a607221 */ /* 0x000fe20000010000 */
[----:B------:R-:W-:-:S02]  /*1340*/  HADD2.F32 R100, -RZ, R166.H0_H0 ;  /* 0x200000a6ff647230 */ /* 0x000fc40000004100 */
[----:B------:R-:W-:Y:S01]  /*1350*/  FADD.FTZ R177, -R177, R127 ;  /* 0x0000007fb1b17221 */ /* 0x000fe20000010100 */
[----:B------:R-:W-:Y:S01]  /*1360*/  FMUL.FTZ R127, R0, R103 ;  /* 0x00000067007f7220 */ /* 0x000fe20000410000 */
        /* <DEDUP_REMOVED lines=8> */
[----:B------:R-:W-:Y:S01]  /*13f0*/  FFMA.FTZ R101, R127, R126, R98 ;  /* 0x0000007e7f657223 */ /* 0x000fe20000010062 */
[----:B------:R-:W-:Y:S01]  /*1400*/  FADD.FTZ R100, R97, R126 ;  /* 0x0000007e61647221 */ /* 0x000fe20000010000 */
[----:B------:R-:W-:Y:S01]  /*1410*/  FADD.FTZ R34, R34, R130 ;  /* 0x0000008222227221 */ /* 0x000fe20000010000 */
[----:B------:R-:W-:Y:S01]  /*1420*/  FFMA.FTZ R54, R130, R127, R54 ;  /* 0x0000007f82367223 */ /* 0x000fe20000010036 */
[----:B------:R-:W-:Y:S01]  /*1430*/  FADD.FTZ R35, R35, R131 ;  /* 0x0000008323237221 */ /* 0x000fe20000010000 */
[----:B------:R-:W-:Y:S01]  /*1440*/  FFMA.FTZ R55, R131, R128, R55 ;  /* 0x0000008083377223 */ /* 0x000fe20000010037 */
[----:B------:R-:W-:Y:S01]  /*1450*/  FFMA.FTZ R101, R128, R129, R101 ;  /* 0x0000008180657223 */ /* 0x000fe20000010065 */
[----:B------:R-:W-:Y:S01]  /*1460*/  FADD.FTZ R100, R100, R129 ;  /* 0x0000008164647221 */ /* 0x000fe20000010000 */
[----:B------:R-:W-:Y:S06]  /*1470*/  BRA `(.L_x_9269) ;  /* 0x00000000005c7947 */ /* 0x000fec0003800000 */
.L_x_9268:
        /* <DEDUP_REMOVED lines=23> */
.L_x_9269:
[----:B------:R-:W0:Y:S01]  /*15f0*/  SHFL.DOWN PT, R97, R100, 0x10, 0x1f ;  /* 0x0a001f0064617f89 */ /* 0x000e2200000e0000 */
[----:B------:R-:W1:Y:S01]  /*1600*/  LDC R181, c[0x0][0x388] ;  /* 0x0000e200ffb57b82 */ /* 0x000e620000000800 */
[C---:B-----5:R-:W-:Y:S01]  /*1610*/  ISETP.GE.AND P3, PT, R176.reuse, 0x1, PT ;  /* 0x00000001b000780c */ /* 0x060fe20003f66270 */
[----:B------:R-:W-:Y:S01]  /*1620*/  BSSY.RECONVERGENT B0, `(.L_x_9270) ;  /* 0x0000027000007945 */ /* 0x000fe20003800200 */
[----:B------:R-:W2:Y:S01]  /*1630*/  SHFL.DOWN PT, R96, R101, 0x10, 0x1f ;  /* 0x0a001f0065607f89 */ /* 0x000ea200000e0000 */
[----:B------:R-:W-:Y:S01]  /*1640*/  MOV R131, RZ ;  /* 0x000000ff00837202 */ /* 0x000fe20000000f00 */
        /* <DEDUP_REMOVED lines=11> */
[----:B------:R-:W1:Y:S03]  /*1700*/  @P3 LDC.64 R96, c[0x0][0x390] ;  /* 0x0000e400ff603b82 */ /* 0x000e660000000a00 */
[----:B------:R-:W2:Y:S01]  /*1710*/  SHFL.DOWN PT, R102, R99, 0x4, 0x1f ;  /* 0x08801f0063667f89 */ /* 0x000ea200000e0000 */
[----:B0-----:R-:W-:Y:S01]  /*1720*/  FADD.FTZ R103, R98, R103 ;  /* 0x0000006762677221 */ /* 0x001fe20000010000 */
[----:B--2---:R-:W-:-:S04]  /*1730*/  FADD.FTZ R102, R99, R102 ;  /* 0x0000006663667221 */ /* 0x004fc80000010000 */
[----:B------:R-:W0:Y:S04]  /*1740*/  SHFL.DOWN PT, R100, R103, 0x2, 0x1f ;  /* 0x08401f0067647f89 */ /* 0x000e2800000e0000 */
        /* <DEDUP_REMOVED lines=20> */
.L_x_9271:
[----:B------:R-:W-:Y:S05]  /*1890*/  BSYNC.RECONVERGENT B0 ;  /* 0x0000000000007941 */ /* 0x000fea0003800200 */
.L_x_9270:
[----:B------:R-:W-:Y:S06]  /*18a0*/  BAR.SYNC.DEFER_BLOCKING 0x0 ;  /* 0x0000000000007b1d */ /* 0x000fec0000010000 */
[----:B------:R1:W5:Y:S02]  /*18b0*/  @P3 LDG.E.128 R84, desc[UR12][R176.64] ;  /* 0x0000000cb0543981 */ /* 0x000364000c1e1d00 */
[----:B------:R-:W2:Y:S01]  /*18c0*/  S2UR UR5, SR_CgaCtaId ;  /* 0x00000000000579c3 */ /* 0x000ea20000008800 */
[----:B------:R-:W-:Y:S01]  /*18d0*/  UMOV UR4, 0x400 ;  /* 0x0000040000047882 */ /* 0x000fe20000000000 */
[----:B------:R-:W-:Y:S01]  /*18e0*/  UISETP.NE.U32.AND UP0, UPT, UR6, URZ, UPT ;  /* 0x000000ff0600728c */ /* 0x000fe2000bf05070 */
[----:B------:R-:W-:Y:S01]  /*18f0*/  IMAD R181, R156, R181, RZ ;  /* 0x000000b59cb57224 */ /* 0x000fe200078e02ff */
[----:B------:R-:W-:-:S02]  /*1900*/  ISETP.NE.AND P1, PT, RZ, UR11, PT ;  /* 0x0000000bff007c0c */ /* 0x000fc4000bf25270 */
[----:B------:R-:W-:Y:S02]  /*1910*/  UISETP.NE.AND.EX UP0, UPT, UR7, URZ, UPT, UP0 ;  /* 0x000000ff0700728c */ /* 0x000fe4000bf05300 */
[----:B--2---:R-:W-:-:S04]  /*1920*/  ULEA UR4, UR5, UR4, 0x18 ;  /* 0x0000000405047291 */ /* 0x004fc8000f8ec0ff */
[----:B------:R-:W-:Y:S02]  /*1930*/  UIADD3 UR5, UPT, UPT, UR4, 0x2820, URZ ;  /* 0x0000282004057890 */ /* 0x000fe4000fffe0ff */
[----:B------:R-:W-:Y:S02]  /*1940*/  @!UP1 UIADD3 UR5, UPT, UPT, UR4, 0x2800, URZ ;  /* 0x0000280004059890 */ /* 0x000fe4000fffe0ff */
[----:B------:R-:W-:Y:S02]  /*1950*/  UIADD3 UR10, UPT, UPT, UR4, 0x2830, URZ ;  /* 0x00002830040a7890 */ /* 0x000fe4000fffe0ff */
[----:B------:R-:W-:-:S05]  /*1960*/  @!UP1 UIADD3 UR10, UPT, UPT, UR4, 0x2810, URZ ;  /* 0x00002810040a9890 */ /* 0x000fca000fffe0ff */
[----:B0-----:R-:W0:Y:S04]  /*1970*/  LDS.128 R96, [UR5] ;  /* 0x00000005ff607984 */ /* 0x001e280008000c00 */
[----:B------:R-:W2:Y:S01]  /*1980*/  LDS.128 R100, [UR10] ;  /* 0x0000000aff647984 */ /* 0x000ea20008000c00 */
[----:B0-----:R-:W-:Y:S01]  /*1990*/  FADD.FTZ R179, RZ, R96 ;  /* 0x00000060ffb37221 */ /* 0x001fe20000010000 */
[----:B------:R-:W-:-:S03]  /*19a0*/  FADD.FTZ R96, RZ, R97 ;  /* 0x00000061ff607221 */ /* 0x000fc60000010000 */
[----:B------:R-:W-:Y:S01]  /*19b0*/  FADD.FTZ R179, R98, R179 ;  /* 0x000000b362b37221 */ /* 0x000fe20000010000 */
[----:B------:R-:W-:Y:S01]  /*19c0*/  FADD.FTZ R96, R99, R96 ;  /* 0x0000006063607221 */ /* 0x000fe20000010000 */
[----:B------:R-:W-:Y:S02]  /*19d0*/  SHF.R.S32.HI R98, RZ, 0x1f, R181 ;  /* 0x0000001fff627819 */ /* 0x000fe400000114b5 */
[----:B--2---:R-:W-:Y:S01]  /*19e0*/  FADD.FTZ R179, R179, R100 ;  /* 0x00000064b3b37221 */ /* 0x004fe20000010000 */
[----:B------:R-:W-:Y:S01]  /*19f0*/  FADD.FTZ R96, R96, R101 ;  /* 0x0000006560607221 */ /* 0x000fe20000010000 */
[----:B------:R-:W-:Y:S02]  /*1a00*/  LEA.HI R101, R98, R181, RZ, 0x2 ;  /* 0x000000b562657211 */ /* 0x000fe400078f10ff */
[----:B------:R-:W-:Y:S01]  /*1a10*/  FADD.FTZ R102, R102, R179 ;  /* 0x000000b366667221 */ /* 0x000fe20000010000 */
[----:B------:R-:W-:Y:S01]  /*1a20*/  FADD.FTZ R96, R103, R96 ;  /* 0x0000006067607221 */ /* 0x000fe20000010000 */
[----:B------:R-:W-:-:S02]  /*1a30*/  LEA.HI.SX32 R101, R101, R130, 0x1e ;  /* 0x0000008265657211 */ /* 0x000fc400078ff2ff */
[----:B------:R-:W-:Y:S01]  /*1a40*/  FMUL.FTZ R103, R102, UR15 ;  /* 0x0000000f66677c20 */ /* 0x000fe20008410000 */
[----:B------:R-:W-:-:S04]  /*1a50*/  FMUL.FTZ R100, R96, UR15 ;  /* 0x0000000f60647c20 */ /* 0x000fc80008410000 */
[----:B------:R-:W-:Y:S01]  /*1a60*/  FSEL R103, R103, RZ, !P1 ;  /* 0x000000ff67677208 */ /* 0x000fe20004800000 */
[----:B-1----:R-:W-:Y:S06]  /*1a70*/  BRA.U UP0, `(.L_x_9272) ;  /* 0x00000005008c7547 */ /* 0x002fec000b800000 */
        /* <DEDUP_REMOVED lines=15> */
.L_x_9274:
        /* <DEDUP_REMOVED lines=10> */
.L_x_9275:
        /* <DEDUP_REMOVED lines=10> */
.L_x_9276:
        /* <DEDUP_REMOVED lines=9> */
[----:B------:R-:W-:Y:S01]  /*1d40*/  FMUL.FTZ R91, R96, R97 ;  /* 0x00000061605b7220 */ /* 0x000fe20000410000 */
[----:B------:R-:W-:Y:S06]  /*1d50*/  BRA `(.L_x_9277) ;  /* 0x0000000800107947 */ /* 0x000fec0003800000 */
.L_x_9273:
        /* <DEDUP_REMOVED lines=27> */
.L_x_9278:
        /* <DEDUP_REMOVED lines=10> */
.L_x_9279:
        /* <DEDUP_REMOVED lines=10> */
.L_x_9280:
[----:B------:R-:W-:Y:S05]  /*2050*/  @!P3 BRA `(.L_x_9277) ;  /* 0x000000040050b947 */ /* 0x000fea0003800000 */
[----:B------:R-:W-:Y:S02]  /*2060*/  HADD2.F32 R91, -RZ, R157.H0_H0 ;  /* 0x2000009dff5b7230 */ /* 0x000fe40000004100 */
[----:B------:R-:W-:-:S04]  /*2070*/  FMUL.FTZ R96, R95, UR16 ;  /* 0x000000105f607c20 */ /* 0x000fc80008410000 */
[-C--:B-----5:R-:W-:Y:S01]  /*2080*/  FFMA.FTZ R31, R87, R96.reuse, R31 ;  /* 0x00000060571f7223 */ /* 0x0a0fe2000001001f */
[----:B------:R-:W-:Y:S01]  /*2090*/  FMUL.FTZ R91, R91, R96 ;  /* 0x000000605b5b7220 */ /* 0x000fe20000410000 */
[----:B------:R-:W-:Y:S06]  /*20a0*/  BRA `(.L_x_9277) ;  /* 0x00000004003c7947 */ /* 0x000fec0003800000 */
.L_x_9272:
        /* <DEDUP_REMOVED lines=35> */
[----:B------:R-:W-:Y:S02]  /*22e0*/  HADD2.F32 R97, -RZ, R157.H0_H0 ;  /* 0x2000009dff617230 */ /* 0x000fe40000004100 */
[----:B------:R-:W-:-:S04]  /*22f0*/  @P2 FADD.FTZ R96, R167, -R96 ;  /* 0x80000060a7602221 */ /* 0x000fc80000010000 */
[----:B------:R-:W-:-:S04]  /*2300*/  @P2 FFMA.FTZ R91, R0, R96, R67 ;  /* 0x00000060005b2223 */ /* 0x000fc80000010043 */
[----:B------:R-:W-:-:S04]  /*2310*/  FMUL.FTZ R96, R91, UR16 ;  /* 0x000000105b607c20 */ /* 0x000fc80008410000 */
[-C--:B------:R-:W-:Y:S01]  /*2320*/  FFMA.FTZ R31, R87, R96.reuse, R31 ;  /* 0x00000060571f7223 */ /* 0x080fe2000001001f */
[----:B------:R-:W-:Y:S01]  /*2330*/  FMUL.FTZ R91, R97, R96 ;  /* 0x00000060615b7220 */ /* 0x000fe20000410000 */
[----:B------:R-:W-:Y:S06]  /*2340*/  BRA `(.L_x_9277) ;  /* 0x0000000000947947 */ /* 0x000fec0003800000 */
.L_x_9281:
        /* <DEDUP_REMOVED lines=9> */
[C---:B------:R-:W-:Y:S01]  /*23e0*/  @P2 FFMA.FTZ R92, R0.reuse, R95, R64 ;  /* 0x0000005f005c2223 */ /* 0x040fe20000010040 */
[----:B------:R-:W-:Y:S01]  /*23f0*/  @P2 FFMA.FTZ R95, R135, R100, R103 ;  /* 0x00000064875f2223 */ /* 0x000fe20000010067 */
[----:B------:R-:W-:Y:S01]  /*2400*/  @P2 FADD.FTZ R94, R133, -R94 ;  /* 0x8000005e855e2221 */ /* 0x000fe20000010000 */
[----:B------:R-:W-:Y:S01]  /*2410*/  @P2 FFMA.FTZ R98, R0, R96, R67 ;  /* 0x0000006000622223 */ /* 0x000fe20000010043 */
[----:B------:R-:W-:Y:S01]  /*2420*/  MOV R93, R65 ;  /* 0x00000041005d7202 */ /* 0x000fe20000000f00 */
[----:B------:R-:W-:Y:S01]  /*2430*/  @P2 FADD.FTZ R99, R170, -R95 ;  /* 0x8000005faa632221 */ /* 0x000fe20000010000 */
[----:B------:R-:W-:Y:S01]  /*2440*/  @P3 HADD2.F32 R102, -RZ, R154.H0_H0 ;  /* 0x2000009aff663230 */ /* 0x000fe20000004100 */
[----:B------:R-:W2:Y:S01]  /*2450*/  @P3 LDC R176, c[0x0][0x40c] ;  /* 0x00010300ffb03b82 */ /* 0x000ea20000000800 */
[C---:B------:R-:W-:Y:S01]  /*2460*/  @P2 FFMA.FTZ R93, R0.reuse, R94, R65 ;  /* 0x0000005e005d2223 */ /* 0x040fe20000010041 */
[--C-:B------:R-:W-:Y:S01]  /*2470*/  @P3 HADD2.F32 R181, -RZ, R157.reuse.H0_H0 ;  /* 0x2000009dffb53230 */ /* 0x100fe20000004100 */
        /* <DEDUP_REMOVED lines=18> */
.L_x_9277:
        /* <DEDUP_REMOVED lines=9> */
[----:B-----5:R-:W1:Y:S01]  /*2630*/  LDC.64 R84, c[0x0][0x390] ;  /* 0x0000e400ff547b82 */ /* 0x020e620000000a00 */
[----:B------:R-:W-:-:S05]  /*2640*/  IADD3 R87, PT, PT, R131, 0x80, RZ ;  /* 0x0000008083577810 */ /* 0x000fca0007ffe0ff */
[----:B-1----:R-:W-:-:S06]  /*2650*/  IMAD.WIDE.U32 R84, R87, 0x10, R84 ;  /* 0x0000001057547825 */ /* 0x002fcc00078e0054 */
[----:B------:R-:W5:Y:S02]  /*2660*/  LDG.E.128 R84, desc[UR12][R84.64] ;  /* 0x0000000c54547981 */ /* 0x000f64000c1e1d00 */
.L_x_9282:
[----:B------:R-:W-:Y:S05]  /*2670*/  @!P0 BRA `(.L_x_9283) ;  /* 0x0000000400308947 */ /* 0x000fea0003800000 */
[----:B------:R-:W-:Y:S05]  /*2680*/  @!P1 BRA `(.L_x_9284) ;  /* 0x0000000000989947 */ /* 0x000fea0003800000 */
[----:B------:R-:W1:Y:S01]  /*2690*/  @P3 LDC R177, c[0x0][0x40c] ;  /* 0x00010300ffb13b82 */ /* 0x000e620000000800 */
[-CC-:B0-----:R-:W-:Y:S01]  /*26a0*/  @P2 FFMA.FTZ R94, R171, R100.reuse, R103.reuse ;  /* 0x00000064ab5e2223 */ /* 0x181fe20000010067 */
[-CC-:B------:R-:W-:Y:S01]  /*26b0*/  @P2 FFMA.FTZ R98, R174, R100.reuse, R103.reuse ;  /* 0x00000064ae622223 */ /* 0x180fe20000010067 */
[-CC-:B------:R-:W-:Y:S01]  /*26c0*/  @P2 FFMA.FTZ R95, R172, R100.reuse, R103.reuse ;  /* 0x00000064ac5f2223 */ /* 0x180fe20000010067 */
[----:B------:R-:W-:Y:S01]  /*26d0*/  @P2 FFMA.FTZ R102, R173, R100, R103 ;  /* 0x00000064ad662223 */ /* 0x000fe20000010067 */
[----:B------:R-:W-:Y:S01]  /*26e0*/  @P2 FADD.FTZ R93, R169, -R94 ;  /* 0x8000005ea95d2221 */ /* 0x000fe20000010000 */
[----:B------:R-:W-:Y:S01]  /*26f0*/  MOV R92, R68 ;  /* 0x00000044005c7202 */ /* 0x000fe20000000f00 */
[----:B------:R-:W-:Y:S01]  /*2700*/  @P2 FADD.FTZ R99, R175, -R98 ;  /* 0x80000062af632221 */ /* 0x000fe20000010000 */
[----:B------:R-:W0:Y:S01]  /*2710*/  @P3 LDC R178, c[0x0][0x40c] ;  /* 0x00010300ffb23b82 */ /* 0x000e220000000800 */
[----:B------:R-:W-:Y:S01]  /*2720*/  @P2 FFMA.FTZ R92, R0, R93, R68 ;  /* 0x0000005d005c2223 */ /* 0x000fe20000010044 */
[----:B------:R-:W-:Y:S01]  /*2730*/  @P2 FADD.FTZ R98, R104, -R95 ;  /* 0x8000005f68622221 */ /* 0x000fe20000010000 */
[----:B------:R-:W-:Y:S01]  /*2740*/  @P2 FADD.FTZ R97, R105, -R102 ;  /* 0x8000006669612221 */ /* 0x000fe20000010000 */
[----:B------:R-:W-:Y:S01]  /*2750*/  @P3 HADD2.F32 R96, -RZ, R152.H0_H0 ;  /* 0x20000098ff603230 */ /* 0x000fe20000004100 */
[----:B------:R-:W-:Y:S01]  /*2760*/  MOV R93, R69 ;  /* 0x00000045005d7202 */ /* 0x000fe20000000f00 */
[C---:B------:R-:W-:Y:S01]  /*2770*/  @P2 FFMA.FTZ R93, R0.reuse, R98, R69 ;  /* 0x00000062005d2223 */ /* 0x040fe20000010045 */
[----:B------:R-:W-:Y:S01]  /*2780*/  MOV R94, R70 ;  /* 0x00000046005e7202 */ /* 0x000fe20000000f00 */
[----:B------:R-:W2:Y:S01]  /*2790*/  @P3 LDC R179, c[0x0][0x40c] ;  /* 0x00010300ffb33b82 */ /* 0x000ea20000000800 */
[C---:B------:R-:W-:Y:S01]  /*27a0*/  @P2 FFMA.FTZ R94, R0.reuse, R97, R70 ;  /* 0x00000061005e2223 */ /* 0x040fe20000010046 */
[----:B------:R-:W-:Y:S01]  /*27b0*/  MOV R176, R71 ;  /* 0x0000004700b07202 */ /* 0x000fe20000000f00 */
[----:B------:R-:W-:Y:S01]  /*27c0*/  @P2 FFMA.FTZ R176, R0, R99, R71 ;  /* 0x0000006300b02223 */ /* 0x000fe20000010047 */
[----:B------:R-:W-:-:S02]  /*27d0*/  @P3 HADD2.F32 R97, -RZ, R158.H1_H1 ;  /* 0x3000009eff613230 */ /* 0x000fc40000004100 */
[----:B------:R-:W-:Y:S02]  /*27e0*/  @P3 HADD2.F32 R98, -RZ, R153.H0_H0 ;  /* 0x20000099ff623230 */ /* 0x000fe40000004100 */
[----:B-1----:R-:W-:-:S04]  /*27f0*/  @P3 FMUL.FTZ R95, R92, R177 ;  /* 0x000000b15c5f3220 */ /* 0x002fc80000410000 */
[----:B------:R-:W-:Y:S01]  /*2800*/  @P3 FMUL.FTZ R88, R95, R96 ;  /* 0x000000605f583220 */ /* 0x000fe20000410000 */
[----:B-----5:R-:W-:Y:S01]  /*2810*/  @P3 FFMA.FTZ R24, R84, R95, R24 ;  /* 0x0000005f54183223 */ /* 0x020fe20000010018 */
[----:B------:R-:W-:Y:S01]  /*2820*/  MOV R95, R176 ;  /* 0x000000b0005f7202 */ /* 0x000fe20000000f00 */
[----:B0-----:R-:W-:-:S04]  /*2830*/  @P3 FMUL.FTZ R96, R93, R178 ;  /* 0x000000b25d603220 */ /* 0x001fc80000410000 */
[----:B------:R-:W-:Y:S01]  /*2840*/  @P3 FMUL.FTZ R89, R96, R97 ;  /* 0x0000006160593220 */ /* 0x000fe20000410000 */
[----:B------:R-:W-:Y:S01]  /*2850*/  @P3 FFMA.FTZ R25, R85, R96, R25 ;  /* 0x0000006055193223 */ /* 0x000fe20000010019 */
[----:B--2---:R-:W-:-:S04]  /*2860*/  @P3 FMUL.FTZ R99, R94, R179 ;  /* 0x000000b35e633220 */ /* 0x004fc80000410000 */
[----:B------:R-:W-:Y:S01]  /*2870*/  @P3 FMUL.FTZ R90, R99, R98 ;  /* 0x00000062635a3220 */ /* 0x000fe20000410000 */
[----:B------:R-:W-:Y:S01]  /*2880*/  @P3 FFMA.FTZ R26, R86, R99, R26 ;  /* 0x00000063561a3223 */ /* 0x000fe2000001001a */
[----:B------:R-:W-:Y:S06]  /*2890*/  @!P3 BRA `(.L_x_9285) ;  /* 0x000000080030b947 */ /* 0x000fec0003800000 */
[----:B------:R-:W-:Y:S02]  /*28a0*/  HADD2.F32 R91, -RZ, R158.H0_H0 ;  /* 0x2000009eff5b7230 */ /* 0x000fe40000004100 */
[----:B------:R-:W-:-:S04]  /*28b0*/  FMUL.FTZ R96, R176, UR16 ;  /* 0x00000010b0607c20 */ /* 0x000fc80008410000 */
[----:B------:R-:W-:Y:S01]  /*28c0*/  FFMA.FTZ R27, R87, R96, R27 ;  /* 0x00000060571b7223 */ /* 0x000fe2000001001b */
[----:B------:R-:W-:Y:S01]  /*28d0*/  FMUL.FTZ R91, R96, R91 ;  /* 0x0000005b605b7220 */ /* 0x000fe20000410000 */
[----:B------:R-:W-:Y:S06]  /*28e0*/  BRA `(.L_x_9285) ;  /* 0x00000008001c7947 */ /* 0x000fec0003800000 */
.L_x_9284:
[----:B------:R-:W1:Y:S01]  /*28f0*/  @P3 LDC R177, c[0x0][0x40c] ;  /* 0x00010300ffb13b82 */ /* 0x000e620000000800 */
[-CC-:B------:R-:W-:Y:S01]  /*2900*/  @P2 FFMA.FTZ R102, R171, R100.reuse, R103.reuse ;  /* 0x00000064ab662223 */ /* 0x180fe20000010067 */
        /* <DEDUP_REMOVED lines=35> */
.L_x_9283:
        /* <DEDUP_REMOVED lines=28> */
.L_x_9287:
        /* <DEDUP_REMOVED lines=10> */
.L_x_9288:
        /* <DEDUP_REMOVED lines=10> */
.L_x_9289:
[----:B------:R-:W-:Y:S02]  /*2e40*/  MOV R92, R96 ;  /* 0x00000060005c7202 */ /* 0x000fe40000000f00 */
[----:B------:R-:W-:Y:S01]  /*2e50*/  MOV R95, R97 ;  /* 0x00000061005f7202 */ /* 0x000fe20000000f00 */
[----:B------:R-:W-:Y:S06]  /*2e60*/  @!P3 BRA `(.L_x_9285) ;  /* 0x0000000000bcb947 */ /* 0x000fec0003800000 */
[----:B------:R-:W-:Y:S02]  /*2e70*/  HADD2.F32 R91, -RZ, R158.H0_H0 ;  /* 0x2000009eff5b7230 */ /* 0x000fe40000004100 */
[----:B------:R-:W-:Y:S01]  /*2e80*/  FMUL.FTZ R98, R97, UR16 ;  /* 0x0000001061627c20 */ /* 0x000fe20008410000 */
[----:B------:R-:W-:Y:S02]  /*2e90*/  MOV R92, R96 ;  /* 0x00000060005c7202 */ /* 0x000fe40000000f00 */
[----:B------:R-:W-:Y:S01]  /*2ea0*/  MOV R95, R97 ;  /* 0x00000061005f7202 */ /* 0x000fe20000000f00 */
[-C--:B-----5:R-:W-:Y:S01]  /*2eb0*/  FFMA.FTZ R27, R87, R98.reuse, R27 ;  /* 0x00000062571b7223 */ /* 0x0a0fe2000001001b */
[----:B------:R-:W-:Y:S01]  /*2ec0*/  FMUL.FTZ R91, R91, R98 ;  /* 0x000000625b5b7220 */ /* 0x000fe20000410000 */
[----:B------:R-:W-:Y:S06]  /*2ed0*/  BRA `(.L_x_9285) ;  /* 0x0000000000a07947 */ /* 0x000fec0003800000 */
.L_x_9286:
[----:B------:R-:W-:Y:S05]  /*2ee0*/  @!P3 BRA `(.L_x_9290) ;  /* 0x000000000024b947 */ /* 0x000fea0003800000 */
[----:B0-----:R-:W-:Y:S01]  /*2ef0*/  FFMA.FTZ R88, R171, R100, R103 ;  /* 0x00000064ab587223 */ /* 0x001fe20000010067 */
[----:B------:R-:W-:-:S03]  /*2f00*/  ISETP.GT.AND P4, PT, R2, RZ, PT ;  /* 0x000000ff0200720c */ /* 0x000fc60003f84270 */
[----:B------:R-:W-:Y:S01]  /*2f10*/  FADD.FTZ R97, R169, -R88 ;  /* 0x80000058a9617221 */ /* 0x000fe20000010000 */
[----:B------:R-:W-:-:S03]  /*2f20*/  HADD2.F32 R88, -RZ, R152.H0_H0 ;  /* 0x20000098ff587230 */ /* 0x000fc60000004100 */
[----:B------:R-:W-:-:S05]  /*2f30*/  FMUL.FTZ R97, R0, R97 ;  /* 0x0000006100617220 */ /* 0x000fca0000410000 */
[----:B------:R-:W-:-:S05]  /*2f40*/  FSEL R97, R97, RZ, P4 ;  /* 0x000000ff61617208 */ /* 0x000fca0002000000 */
[----:B------:R-:W-:-:S04]  /*2f50*/  FMUL.FTZ R97, R97, UR16 ;  /* 0x0000001061617c20 */ /* 0x000fc80008410000 */
[-C--:B-----5:R-:W-:Y:S01]  /*2f60*/  FFMA.FTZ R24, R84, R97.reuse, R24 ;  /* 0x0000006154187223 */ /* 0x0a0fe20000010018 */
[----:B------:R-:W-:-:S07]  /*2f70*/  FMUL.FTZ R88, R88, R97 ;  /* 0x0000006158587220 */ /* 0x000fce0000410000 */
.L_x_9290:
[----:B------:R-:W-:Y:S05]  /*2f80*/  @!P3 BRA `(.L_x_9291) ;  /* 0x000000000024b947 */ /* 0x000fea0003800000 */
[----:B0-----:R-:W-:Y:S01]  /*2f90*/  FFMA.FTZ R89, R172, R100, R103 ;  /* 0x00000064ac597223 */ /* 0x001fe20000010067 */
        /* <DEDUP_REMOVED lines=8> */
.L_x_9291:
        /* <DEDUP_REMOVED lines=10> */
.L_x_9292:
[----:B------:R-:W-:Y:S05]  /*30c0*/  @!P3 BRA `(.L_x_9285) ;  /* 0x000000000024b947 */ /* 0x000fea0003800000 */
[----:B0-----:R-:W-:Y:S01]  /*30d0*/  FFMA.FTZ R96, R174, R100, R103 ;  /* 0x00000064ae607223 */ /* 0x001fe20000010067 */
        /* <DEDUP_REMOVED lines=8> */
.L_x_9285:
[----:B0-----:R-:W0:Y:S01]  /*3160*/  @P1 LDC.64 R98, c[0x0][0x478] ;  /* 0x00011e00ff621b82 */ /* 0x001e220000000a00 */
        /* <DEDUP_REMOVED lines=8> */
[----:B-----5:R-:W1:Y:S01]  /*31f0*/  LDC.64 R84, c[0x0][0x390] ;  /* 0x0000e400ff547b82 */ /* 0x020e620000000a00 */
[----:B------:R-:W-:-:S05]  /*3200*/  IADD3 R87, PT, PT, R131, 0x100, RZ ;  /* 0x0000010083577810 */ /* 0x000fca0007ffe0ff */
[----:B-1----:R-:W-:-:S06]  /*3210*/  IMAD.WIDE.U32 R84, R87, 0x10, R84 ;  /* 0x0000001057547825 */ /* 0x002fcc00078e0054 */
[----:B------:R-:W5:Y:S02]  /*3220*/  LDG.E.128 R84, desc[UR12][R84.64] ;  /* 0x0000000c54547981 */ /* 0x000f64000c1e1d00 */
.L_x_9293:
[----:B------:R-:W-:Y:S05]  /*3230*/  @!P0 BRA `(.L_x_9294) ;  /* 0x0000000400308947 */ /* 0x000fea0003800000 */
        /* <DEDUP_REMOVED lines=12> */
[----:B------:R-:W-:Y:S01]  /*3300*/  @P3 HADD2.F32 R96, -RZ, R150.H0_H0 ;  /* 0x20000096ff603230 */ /* 0x000fe20000004100 */
        /* <DEDUP_REMOVED lines=26> */
.L_x_9295:
        /* <DEDUP_REMOVED lines=37> */
.L_x_9294:
        /* <DEDUP_REMOVED lines=28> */
.L_x_9298:
        /* <DEDUP_REMOVED lines=10> */
.L_x_9299:
        /* <DEDUP_REMOVED lines=10> */
.L_x_9300:
        /* <DEDUP_REMOVED lines=10> */
.L_x_9297:
        /* <DEDUP_REMOVED lines=10> */
.L_x_9301:
        /* <DEDUP_REMOVED lines=10> */
.L_x_9302:
        /* <DEDUP_REMOVED lines=10> */
.L_x_9303:
        /* <DEDUP_REMOVED lines=10> */
.L_x_9296:
        /* <DEDUP_REMOVED lines=13> */
.L_x_9304:
        /* <DEDUP_REMOVED lines=40> */
.L_x_9306:
        /* <DEDUP_REMOVED lines=37> */
.L_x_9305:
        /* <DEDUP_REMOVED lines=28> */
.L_x_9309:
        /* <DEDUP_REMOVED lines=10> */
.L_x_9310:
        /* <DEDUP_REMOVED lines=10> */
.L_x_9311:
[----:B------:R-:W-:Y:S02]  /*45c0*/  MOV R92, R96 ;  /* 0x00000060005c7202 */ /* 0x000fe40000000f00 */
[----:B------:R-:W-:Y:S01]  /*45d0*/  MOV R95, R97 ;  /* 0x00000061005f7202 */ /* 0x000fe20000000f00 */
[----:B------:R-:W-:Y:S06]  /*45e0*/  @!P3 BRA `(.L_x_9307) ;  /* 0x0000000000bcb947 */ /* 0x000fec0003800000 */
[----:B------:R-:W-:Y:S02]  /*45f0*/  HADD2.F32 R91, -RZ, R160.H0_H0 ;  /* 0x200000a0ff5b7230 */ /* 0x000fe40000004100 */
[----:B------:R-:W-:Y:S01]  /*4600*/  FMUL.FTZ R92, R97, UR16 ;  /* 0x00000010615c7c20 */ /* 0x000fe20008410000 */
[----:B------:R-:W-:-:S03]  /*4610*/  MOV R95, R97 ;  /* 0x00000061005f7202 */ /* 0x000fc60000000f00 */
[-C--:B-----5:R-:W-:Y:S01]  /*4620*/  FFMA.FTZ R19, R87, R92.reuse, R19 ;  /* 0x0000005c57137223 */ /* 0x0a0fe20000010013 */
[----:B------:R-:W-:Y:S01]  /*4630*/  FMUL.FTZ R91, R91, R92 ;  /* 0x0000005c5b5b7220 */ /* 0x000fe20000410000 */
[----:B------:R-:W-:Y:S01]  /*4640*/  MOV R92, R96 ;  /* 0x00000060005c7202 */ /* 0x000fe20000000f00 */
[----:B------:R-:W-:Y:S06]  /*4650*/  BRA `(.L_x_9307) ;  /* 0x0000000000a07947 */ /* 0x000fec0003800000 */
.L_x_9308:
        /* <DEDUP_REMOVED lines=10> */
.L_x_9312:
        /* <DEDUP_REMOVED lines=10> */
.L_x_9313:
        /* <DEDUP_REMOVED lines=10> */
.L_x_9314:
        /* <DEDUP_REMOVED lines=10> */
.L_x_9307:
[----:B0-----:R-:W0:Y:S01]  /*48e0*/  @P1 LDC.64 R98, c[0x0][0x478] ;  /* 0x00011e00ff621b82 */ /* 0x001e220000000a00 */
[----:B------:R-:W-:Y:S02]  /*48f0*/  @P1 IADD3 R177, PT, PT, R101, 0x180, RZ ;  /* 0x0000018065b11810 */ /* 0x000fe40007ffe0ff */
[C---:B------:R-:W-:Y:S02]  /*4900*/  @P3 IADD3 R179, PT, PT, R131.reuse, 0x180, RZ ;  /* 0x0000018083b33810 */ /* 0x040fe40007ffe0ff */
[----:B------:R-:W-:-:S03]  /*4910*/  IADD3 R131, PT, PT, R131, 0x200, RZ ;  /* 0x0000020083837810 */ /* 0x000fc60007ffe0ff */
[----:B------:R-:W1:Y:S01]  /*4920*/  @P3 LDC.64 R96, c[0x0][0x468] ;  /* 0x00011a00ff603b82 */ /* 0x000e620000000a00 */
[----:B0-----:R-:W-:-:S05]  /*4930*/  @P1 IMAD.WIDE.U32 R98, R177, 0x10, R98 ;  /* 0x00000010b1621825 */ /* 0x001fca00078e0062 */
[----:B------:R0:W-:Y:S01]  /*4940*/  @P1 STG.E.128 desc[UR12][R98.64], R92 ;  /* 0x0000005c62001986 */ /* 0x0001e2000c101d0c */
[----:B-1----:R-:W-:-:S05]  /*4950*/  @P3 IMAD.WIDE.U32 R96, R179, 0x10, R96 ;  /* 0x00000010b3603825 */ /* 0x002fca00078e0060 */
[----:B------:R0:W-:Y:S01]  /*4960*/  @P3 STG.E.128 desc[UR12][R96.64], R88 ;  /* 0x0000005860003986 */ /* 0x0001e2000c101d0c */
[----:B------:R-:W-:Y:S05]  /*4970*/  @!P3 BRA `(.L_x_9315) ;  /* 0x00000000000cb947 */ /* 0x000fea0003800000 */
[----:B-----5:R-:W1:Y:S02]  /*4980*/  LDC.64 R84, c[0x0][0x390] ;  /* 0x0000e400ff547b82 */ /* 0x020e640000000a00 */
[----:B-1----:R-:W-:-:S06]  /*4990*/  IMAD.WIDE.U32 R84, R131, 0x10, R84 ;  /* 0x0000001083547825 */ /* 0x002fcc00078e0054 */
[----:B------:R-:W5:Y:S02]  /*49a0*/  LDG.E.128 R84, desc[UR12][R84.64] ;  /* 0x0000000c54547981 */ /* 0x000f64000c1e1d00 */
.L_x_9315:
[----:B------:R-:W-:Y:S05]  /*49b0*/  @!P0 BRA `(.L_x_9316) ;  /* 0x0000000400308947 */ /* 0x000fea0003800000 */
[----:B------:R-:W-:Y:S05]  /*49c0*/  @!P1 BRA `(.L_x_9317) ;  /* 0x0000000000989947 */ /* 0x000fea0003800000 */
[----:B0-----:R-:W0:Y:S01]  /*49d0*/  @P3 LDC R95, c[0x0][0x40c] ;  /* 0x00010300ff5f3b82 */ /* 0x001e220000000800 */
[-CC-:B------:R-:W-:Y:S01]  /*49e0*/  @P2 FFMA.FTZ R93, R123, R100.reuse, R103.reuse ;  /* 0x000000647b5d2223 */ /* 0x180fe20000010067 */
[-CC-:B------:R-:W-:Y:S01]  /*49f0*/  @P2 FFMA.FTZ R102, R128, R100.reuse, R103.reuse ;  /* 0x0000006480662223 */ /* 0x180fe20000010067 */
[-CC-:B------:R-:W-:Y:S01]  /*4a00*/  @P2 FFMA.FTZ R96, R124, R100.reuse, R103.reuse ;  /* 0x000000647c602223 */ /* 0x180fe20000010067 */
[----:B------:R-:W-:Y:S01]  /*4a10*/  @P2 FFMA.FTZ R103, R127, R100, R103 ;  /* 0x000000647f672223 */ /* 0x000fe20000010067 */
[----:B------:R-:W-:Y:S01]  /*4a20*/  @P2 FADD.FTZ R93, R122, -R93 ;  /* 0x8000005d7a5d2221 */ /* 0x000fe20000010000 */
[----:B------:R-:W-:Y:S01]  /*4a30*/  MOV R92, R80 ;  /* 0x00000050005c7202 */ /* 0x000fe20000000f00 */
        /* <DEDUP_REMOVED lines=14> */
[----:B0-----:R-:W-:-:S04]  /*4b20*/  @P3 FMUL.FTZ R95, R92, R95 ;  /* 0x0000005f5c5f3220 */ /* 0x001fc80000410000 */
[----:B------:R-:W-:Y:S01]  /*4b30*/  @P3 FMUL.FTZ R88, R95, R2 ;  /* 0x000000025f583220 */ /* 0x000fe20000410000 */
[----:B------:R-:W-:Y:S02]  /*4b40*/  @P3 HADD2.F32 R2, -RZ, R147.H0_H0 ;  /* 0x20000093ff023230 */ /* 0x000fe40000004100 */
        /* <DEDUP_REMOVED lines=14> */
.L_x_9317:
[----:B0-----:R-:W0:Y:S01]  /*4c30*/  @P3 LDC R99, c[0x0][0x40c] ;  /* 0x00010300ff633b82 */ /* 0x001e220000000800 */
        /* <DEDUP_REMOVED lines=15> */
[----:B0-----:R-:W-:-:S04]  /*4d30*/  @P3 FMUL.FTZ R97, R2, R99 ;  /* 0x0000006302613220 */ /* 0x001fc80000410000 */
[-C--:B------:R-:W-:Y:S01]  /*4d40*/  @P3 FMUL.FTZ R88, R102, R97.reuse ;  /* 0x0000006166583220 */ /* 0x080fe20000410000 */
[----:B-----5:R-:W-:Y:S01]  /*4d50*/  @P3 FFMA.FTZ R12, R84, R97, R12 ;  /* 0x00000061540c3223 */ /* 0x020fe2000001000c */
[----:B-1----:R-:W-:Y:S01]  /*4d60*/  @P3 FMUL.FTZ R2, R96, R177 ;  /* 0x000000b160023220 */ /* 0x002fe20000410000 */
[----:B------:R-:W-:Y:S02]  /*4d70*/  @P3 HADD2.F32 R177, -RZ, R161.H1_H1 ;  /* 0x300000a1ffb13230 */ /* 0x000fe40000004100 */
[----:B------:R-:W-:Y:S02]  /*4d80*/  @P3 HADD2.F32 R96, -RZ, R147.H0_H0 ;  /* 0x20000093ff603230 */ /* 0x000fe40000004100 */
[-C--:B------:R-:W-:Y:S01]  /*4d90*/  @P3 FFMA.FTZ R13, R85, R2.reuse, R13 ;  /* 0x00000002550d3223 */ /* 0x080fe2000001000d */
[----:B------:R-:W-:Y:S01]  /*4da0*/  @P3 FMUL.FTZ R89, R177, R2 ;  /* 0x00000002b1593220 */ /* 0x000fe20000410000 */
        /* <DEDUP_REMOVED lines=13> */
.L_x_9316:
        /* <DEDUP_REMOVED lines=24> */
.L_x_9320:
        /* <DEDUP_REMOVED lines=10> */
.L_x_9321:
        /* <DEDUP_REMOVED lines=10> */
.L_x_9322:
[----:B------:R-:W-:Y:S02]  /*5140*/  FSEL R95, R94, RZ, P0 ;  /* 0x000000ff5e5f7208 */ /* 0x000fe40000000000 */
[----:B------:R-:W-:Y:S02]  /*5150*/  FSEL R94, R96, RZ, P0 ;  /* 0x000000ff605e7208 */ /* 0x000fe40000000000 */
[----:B------:R-:W-:Y:S02]  /*5160*/  FSEL R93, R97, RZ, P0 ;  /* 0x000000ff615d7208 */ /* 0x000fe40000000000 */
[----:B------:R-:W-:Y:S01]  /*5170*/  FSEL R92, R99, RZ, P0 ;  /* 0x000000ff635c7208 */ /* 0x000fe20000000000 */
[----:B------:R-:W-:Y:S06]  /*5180*/  @!P3 BRA `(.L_x_9318) ;  /* 0x0000000000b4b947 */ /* 0x000fec0003800000 */
[----:B------:R-:W-:Y:S02]  /*5190*/  HADD2.F32 R91, -RZ, R161.H0_H0 ;  /* 0x200000a1ff5b7230 */ /* 0x000fe40000004100 */
[----:B------:R-:W-:-:S04]  /*51a0*/  FMUL.FTZ R0, R95, UR16 ;  /* 0x000000105f007c20 */ /* 0x000fc80008410000 */
[-C--:B-----5:R-:W-:Y:S01]  /*51b0*/  FFMA.FTZ R15, R87, R0.reuse, R15 ;  /* 0x00000000570f7223 */ /* 0x0a0fe2000001000f */
[----:B------:R-:W-:Y:S01]  /*51c0*/  FMUL.FTZ R91, R91, R0 ;  /* 0x000000005b5b7220 */ /* 0x000fe20000410000 */
[----:B------:R-:W-:Y:S06]  /*51d0*/  BRA `(.L_x_9318) ;  /* 0x0000000000a07947 */ /* 0x000fec0003800000 */
.L_x_9319:
[----:B0-----:R-:W0:Y:S01]  /*51e0*/  @P3 LDC R99, c[0x0][0x40c] ;  /* 0x00010300ff633b82 */ /* 0x001e220000000800 */
[----:B------:R-:W-:Y:S01]  /*51f0*/  FFMA.FTZ R96, R128, R100, R103 ;  /* 0x0000006480607223 */ /* 0x000fe20000010067 */
[----:B------:R-:W-:Y:S01]  /*5200*/  ISETP.GT.AND P0, PT, R2, RZ, PT ;  /* 0x000000ff0200720c */ /* 0x000fe20003f04270 */
[----:B------:R-:W-:Y:S02]  /*5210*/  @P3 HADD2.F32 R177, -RZ, R161.H0_H0 ;  /* 0x200000a1ffb13230 */ /* 0x000fe40000004100 */
[----:B------:R-:W-:-:S04]  /*5220*/  FADD.FTZ R97, R129, -R96 ;  /* 0x8000006081617221 */ /* 0x000fc80000010000 */
[----:B------:R-:W-:-:S05]  /*5230*/  FMUL.FTZ R97, R0, R97 ;  /* 0x0000006100617220 */ /* 0x000fca0000410000 */
[----:B------:R-:W-:-:S05]  /*5240*/  FSEL R96, R97, RZ, P0 ;  /* 0x000000ff61607208 */ /* 0x000fca0000000000 */
        /* <DEDUP_REMOVED lines=11> */
.L_x_9323:
        /* <DEDUP_REMOVED lines=10> */
.L_x_9324:
        /* <DEDUP_REMOVED lines=10> */
.L_x_9325:
[-C--:B------:R-:W-:Y:S01]  /*5440*/  @P3 FMUL.FTZ R91, R177, R96.reuse ;  /* 0x00000060b15b3220 */ /* 0x080fe20000410000 */
[----:B-----5:R-:W-:-:S07]  /*5450*/  @P3 FFMA.FTZ R15, R87, R96, R15 ;  /* 0x00000060570f3223 */ /* 0x020fce000001000f */
.L_x_9318:
[----:B------:R-:W0:Y:S01]  /*5460*/  @P1 LDC.64 R98, c[0x0][0x478] ;  /* 0x00011e00ff621b82 */ /* 0x000e220000000a00 */
[----:B------:R-:W-:Y:S01]  /*5470*/  @P1 IADD3 R101, PT, PT, R101, 0x200, RZ ;  /* 0x0000020065651810 */ /* 0x000fe20007ffe0ff */
[----:B------:R-:W-:-:S06]  /*5480*/  UPLOP3.LUT UP1, UPT, UPT, UPT, UP1, 0x40, 0x4 ;  /* 0x000000000004789c */ /* 0x000fcc0003f2e810 */
        /* <DEDUP_REMOVED lines=8> */
[----:B---3--:R-:W-:Y:S05]  /*5510*/  @!P0 BRA `(.L_x_9326) ;  /* 0xffffffb000208947 */ /* 0x008fea000383ffff */
.L_x_9267:
        /* <DEDUP_REMOVED lines=26> */
.L_x_9327:
        /* <DEDUP_REMOVED lines=12> */
.L_x_10947:


//--------------------- .text._ZN10layer_norm13ln_bwd_kernelINS_13Kernel_traitsI6__halfffffjLj2560ELj1ELj1ELj4ELj16ENS_18Kernel_traits_baseILj2560ES2_ffffjLj128EEEEELb1ELb0ELb0ELb0EEEvNS_9BwdParamsE --------------------------
	.section	.text._ZN10layer_norm13ln_bwd_kernelINS_13Kernel_traitsI6__halfffffjLj2560ELj1ELj1ELj4ELj16ENS_18Kernel_traits_baseILj2560ES2_ffffjLj128EEEEELb1ELb0ELb0ELb0EEEvNS_9BwdParamsE,"ax",@progbits
	.align	128
        .global         _ZN10layer_norm13ln_bwd_kernelINS_13Kernel_traitsI6__halfffffjLj2560ELj1ELj1ELj4ELj16ENS_18Kernel_traits_baseILj2560ES2_ffffjLj128EEEEELb1ELb0ELb0ELb0EEEvNS_9BwdParamsE
        .type           _ZN10layer_norm13ln_bwd_kernelINS_13Kernel_traitsI6__halfffffjLj2560ELj1ELj1ELj4ELj16ENS_18Kernel_traits_baseILj2560ES2_ffffjLj128EEEEELb1ELb0ELb0ELb0EEEvNS_9BwdParamsE,@function
        .size           _ZN10layer_norm13ln_bwd_kernelINS_13Kernel_traitsI6__halfffffjLj2560ELj1ELj1ELj4ELj16ENS_18Kernel_traits_baseILj2560ES2_ffffjLj128EEEEELb1ELb0ELb0ELb0EEEvNS_9BwdParamsE,(.L_x_10948 - _ZN10layer_norm13ln_bwd_kernelINS_13Kernel_traitsI6__halfffffjLj2560ELj1ELj1ELj4ELj16ENS_18Kernel_traits_baseILj2560ES2_ffffjLj128EEEEELb1ELb0ELb0ELb0EEEvNS_9BwdParamsE)
        .other          _ZN10layer_norm13ln_bwd_kernelINS_13Kernel_traitsI6__halfffffjLj2560ELj1ELj1ELj4ELj16ENS_18Kernel_traits_baseILj2560ES2_ffffjLj128EEEEELb1ELb0ELb0ELb0EEEvNS_9BwdParamsE,@"STO_CUDA_ENTRY STV_DEFAULT"
_ZN10layer_norm13ln_bwd_kernelINS_13Kernel_traitsI6__halfffffjLj2560ELj1ELj1ELj4ELj16ENS_18Kernel_traits_baseILj2560ES2_ffffjLj128EEEEELb1ELb0ELb0ELb0EEEvNS_9BwdParamsE:
.text._ZN10layer_norm13ln_bwd_kernelINS_13Kernel_traitsI6__halfffffjLj2560ELj1ELj1ELj4ELj16ENS_18Kernel_traits_baseILj2560ES2_ffffjLj128EEEEELb1ELb0ELb0ELb0EEEvNS_9BwdParamsE:
        /* <DEDUP_REMOVED lines=93> */
[----:B------:R-:W-:Y:S02]  /*05d0*/  SHF.R.U64 R140, R96, 0x10, R97 ;  /* 0x00000010608c7819 */ /* 0x000fe40000001261 */
[----:B------:R-:W-:Y:S02]  /*05e0*/  CS2R R58, SRZ ;  /* 0x00000000003a7805 */ /* 0x000fe4000001ff00 */
[----:B0-----:R-:W-:-:S02]  /*05f0*/  ISETP.NE.U32.AND P0, PT, R12, RZ, PT ;  /* 0x000000ff0c00720c */ /* 0x001fc40003f05070 */
[----:B------:R-:W-:Y:S02]  /*0600*/  CS2R R60, SRZ ;  /* 0x00000000003c7805 */ /* 0x000fe4000001ff00 */
[----:B------:R-:W-:Y:S02]  /*0610*/  SHF.R.U32.HI R2, RZ, 0x10, R97 ;  /* 0x00000010ff027819 */ /* 0x000fe40000011661 */
[----:B------:R-:W-:Y:S02]  /*0620*/  CS2R R62, SRZ ;  /* 0x00000000003e7805 */ /* 0x000fe4000001ff00 */
[----:B------:R-:W-:Y:S01]  /*0630*/  ISETP.NE.AND.EX P0, PT, R13, RZ, PT, P0 ;  /* 0x000000ff0d00720c */ /* 0x000fe20003f05300 */
        /* <DEDUP_REMOVED lines=14> */
[----:B------:R-:W4:Y:S01]  /*0720*/  LDCU.64 UR14, c[0x0][0x478] ;  /* 0x00008f00ff0e77ac */ /* 0x000f220008000a00 */
[----:B------:R-:W-:-:S07]  /*0730*/  P2R R4, PR, RZ, 0x1 ;  /* 0x00000001ff047803 */ /* 0x000fce0000000000 */
.L_x_9379:
[----:B------:R-:W-:Y:S01]  /*0740*/  ISETP.NE.AND P0, PT, R4, RZ, PT ;  /* 0x000000ff0400720c */ /* 0x000fe20003f05270 */
[----:B------:R-:W0:Y:S01]  /*0750*/  LDC.64 R90, c[0x0][0x3c0] ;  /* 0x0000f000ff5a7b82 */ /* 0x000e220000000a00 */
[----:B-----5:R-:W-:-:S07]  /*0760*/  HFMA2 R125, -RZ, RZ, 1.875, 0 ;  /* 0x3f800000ff7d7431 */ /* 0x020fce00000001ff */
[----:B------:R-:W1:Y:S08]  /*0770*/  LDC R2, c[0x0][0x388] ;  /* 0x0000e200ff027b82 */ /* 0x000e700000000800 */
[----:B------:R-:W2:Y:S01]  /*0780*/  @P0 LDC.64 R88, c[0x0][0x3e0] ;  /* 0x0000f800ff580b82 */ /* 0x000ea20000000a00 */
[----:B0-----:R-:W-:-:S06]  /*0790*/  IMAD.WIDE R92, R5, 0x4, R90 ;  /* 0x00000004055c7825 */ /* 0x001fcc00078e025a */
[----:B------:R-:W3:Y:S01]  /*07a0*/  LDG.E R92, desc[UR8][R92.64] ;  /* 0x000000085c5c7981 */ /* 0x000ee2000c1e1900 */
[C---:B--2---:R-:W-:Y:S02]  /*07b0*/  @P0 IMAD.WIDE R90, R5.reuse, 0x4, R88 ;  /* 0x00000004055a0825 */ /* 0x044fe400078e0258 */
[----:B------:R-:W0:Y:S03]  /*07c0*/  LDC.64 R88, c[0x0][0x3c8] ;  /* 0x0000f200ff587b82 */ /* 0x000e260000000a00 */
[----:B------:R2:W5:Y:S01]  /*07d0*/  @P0 LDG.E R125, desc[UR8][R90.64] ;  /* 0x000000085a7d0981 */ /* 0x000562000c1e1900 */
[----:B-1----:R-:W-:Y:S01]  /*07e0*/  IMAD R23, R5, R2, RZ ;  /* 0x0000000205177224 */ /* 0x002fe200078e02ff */
[C---:B------:R-:W-:Y:S02]  /*07f0*/  ISETP.GE.U32.AND P4, PT, R3.reuse, 0x80, PT ;  /* 0x000000800300780c */ /* 0x040fe40003f86070 */
        /* <DEDUP_REMOVED lines=9> */
[----:B------:R-:W-:Y:S01]  /*0890*/  LEA.HI.SX32 R23, R23, R0, 0x1e ;  /* 0x0000000017177211 */ /* 0x000fe200078ff2ff */
[----:B------:R-:W-:Y:S01]  /*08a0*/  HFMA2 R136, -RZ, RZ, 0, 0 ;  /* 0x00000000ff887431 */ /* 0x000fe200000001ff */
[----:B------:R-:W-:Y:S02]  /*08b0*/  MOV R129, RZ ;  /* 0x000000ff00817202 */ /* 0x000fe40000000f00 */
[----:B------:R-:W-:Y:S02]  /*08c0*/  MOV R135, R23 ;  /* 0x0000001700877202 */ /* 0x000fe40000000f00 */
[----:B---3--:R-:W-:Y:S01]  /*08d0*/  FSEL R128, R92, RZ, !P6 ;  /* 0x000000ff5c807208 */ /* 0x008fe20007000000 */
[----:B--2---:R-:W-:Y:S06]  /*08e0*/  @!P4 BRA `(.L_x_9330) ;  /* 0x0000000000bcc947 */ /* 0x004fec0003800000 */
[----:B------:R-:W0:Y:S01]  /*08f0*/  LDC.64 R88, c[0x0][0x3a8] ;  /* 0x0000ea00ff587b82 */ /* 0x000e220000000a00 */
[----:B------:R-:W-:-:S04]  /*0900*/  ISETP.NE.U32.AND P0, PT, RZ, UR12, PT ;  /* 0x0000000cff007c0c */ /* 0x000fc8000bf05070 */
[----:B------:R-:W-:-:S03]  /*0910*/  ISETP.NE.AND.EX P0, PT, RZ, UR13, PT, P0 ;  /* 0x0000000dff007c0c */ /* 0x000fc6000bf05300 */
[----:B------:R-:W1:Y:S08]  /*0920*/  LDC.64 R92, c[0x0][0x428] ;  /* 0x00010a00ff5c7b82 */ /* 0x000e700000000a00 */
[----:B------:R-:W2:Y:S01]  /*0930*/  LDC.64 R142, c[0x0][0x3b0] ;  /* 0x0000ec00ff8e7b82 */ /* 0x000ea20000000a00 */
[----:B0-----:R-:W-:-:S07]  /*0940*/  IMAD.WIDE.U32 R88, R23, 0x10, R88 ;  /* 0x0000001017587825 */ /* 0x001fce00078e0058 */
[----:B------:R-:W0:Y:S01]  /*0950*/  @P0 LDC.64 R114, c[0x0][0x438] ;  /* 0x00010e00ff720b82 */ /* 0x000e220000000a00 */
[----:B------:R-:W3:Y:S01]  /*0960*/  LDG.E.128 R88, desc[UR8][R88.64] ;  /* 0x0000000858587981 */ /* 0x000ee2000c1e1d00 */
[----:B-1----:R-:W-:-:S06]  /*0970*/  IMAD.WIDE.U32 R92, R23, 0x10, R92 ;  /* 0x00000010175c7825 */ /* 0x002fcc00078e005c */
[----:B------:R-:W4:Y:S01]  /*0980*/  LDG.E.128 R92, desc[UR8][R92.64] ;  /* 0x000000085c5c7981 */ /* 0x000f22000c1e1d00 */
[----:B--2---:R-:W-:-:S05]  /*0990*/  IMAD.WIDE.U32 R142, R23, 0x4, R142 ;  /* 0x00000004178e7825 */ /* 0x004fca00078e008e */
[----:B------:R-:W5:Y:S01]  /*09a0*/  LDG.E R6, desc[UR8][R142.64] ;  /* 0x000000088e067981 */ /* 0x000f62000c1e1900 */
[----:B------:R-:W-:Y:S02]  /*09b0*/  HADD2.F32 R103, -RZ, R96.H0_H0 ;  /* 0x20000060ff677230 */ /* 0x000fe40000004100 */
[----:B0-----:R-:W-:-:S05]  /*09c0*/  @P0 IMAD.WIDE.U32 R114, R23, 0x10, R114 ;  /* 0x0000001017720825 */ /* 0x001fca00078e0072 */
[----:B------:R0:W5:Y:S01]  /*09d0*/  @P0 LDG.E.128 R64, desc[UR8][R114.64] ;  /* 0x0000000872400981 */ /* 0x000162000c1e1d00 */
[----:B------:R-:W-:Y:S01]  /*09e0*/  IADD3 R135, PT, PT, R23, 0x80, RZ ;  /* 0x0000008017877810 */ /* 0x000fe20007ffe0ff */
[C---:B---3--:R-:W-:Y:S01]  /*09f0*/  FADD.FTZ R98, -R128.reuse, R88 ;  /* 0x0000005880627221 */ /* 0x048fe20000010100 */
[----:B------:R-:W-:Y:S01]  /*0a00*/  FADD.FTZ R106, -R128, R89 ;  /* 0x00000059806a7221 */ /* 0x000fe20000010100 */
[----:B------:R-:W-:Y:S02]  /*0a10*/  HADD2.F32 R88, -RZ, R140.H0_H0 ;  /* 0x2000008cff587230 */ /* 0x000fe40000004100 */
[----:B-----5:R-:W-:Y:S01]  /*0a20*/  FMUL.FTZ R99, R127, R98 ;  /* 0x000000627f637220 */ /* 0x020fe20000410000 */
[----:B------:R-:W-:Y:S02]  /*0a30*/  HADD2.F32 R89, -RZ, R97.H0_H0 ;  /* 0x20000061ff597230 */ /* 0x000fe40000004100 */
[----:B----4-:R-:W-:Y:S01]  /*0a40*/  FMUL.FTZ R98, R92, R103 ;  /* 0x000000675c627220 */ /* 0x010fe20000410000 */
[----:B------:R-:W-:-:S02]  /*0a50*/  FMUL.FTZ R103, R93, R88 ;  /* 0x000000585d677220 */ /* 0x000fc40000410000 */
[----:B0-----:R-:W-:Y:S01]  /*0a60*/  FMUL.FTZ R114, R94, R89 ;  /* 0x000000595e727220 */ /* 0x001fe20000410000 */
[C---:B------:R-:W-:Y:S01]  /*0a70*/  FADD.FTZ R90, -R128.reuse, R90 ;  /* 0x0000005a805a7221 */ /* 0x040fe20000010100 */
[----:B------:R-:W-:Y:S01]  /*0a80*/  FADD.FTZ R88, RZ, R98 ;  /* 0x00000062ff587221 */ /* 0x000fe20000010000 */
[----:B------:R-:W-:Y:S01]  /*0a90*/  FMUL.FTZ R106, R127, R106 ;  /* 0x0000006a7f6a7220 */ /* 0x000fe20000410000 */
[----:B------:R-:W-:Y:S01]  /*0aa0*/  FFMA.FTZ R89, R99, R98, RZ ;  /* 0x0000006263597223 */ /* 0x000fe200000100ff */
[----:B------:R-:W-:Y:S01]  /*0ab0*/  FADD.FTZ R126, -R128, R91 ;  /* 0x0000005b807e7221 */ /* 0x000fe20000010100 */
[----:B------:R-:W-:Y:S01]  /*0ac0*/  FADD.FTZ R44, R44, R92 ;  /* 0x0000005c2c2c7221 */ /* 0x000fe20000010000 */
[----:B------:R-:W-:Y:S01]  /*0ad0*/  FFMA.FTZ R24, R92, R99, R24 ;  /* 0x000000635c187223 */ /* 0x000fe20000010018 */
[----:B------:R-:W-:Y:S02]  /*0ae0*/  HADD2.F32 R92, -RZ, R140.H1_H1 ;  /* 0x3000008cff5c7230 */ /* 0x000fe40000004100 */
[----:B------:R-:W-:Y:S01]  /*0af0*/  FADD.FTZ R91, R88, R103 ;  /* 0x00000067585b7221 */ /* 0x000fe20000010000 */
[C---:B------:R-:W-:Y:S01]  /*0b00*/  FMUL.FTZ R115, R127.reuse, R90 ;  /* 0x0000005a7f737220 */ /* 0x040fe20000410000 */
        /* <DEDUP_REMOVED lines=13> */
.L_x_9330:
[----:B----4-:R-:W-:Y:S05]  /*0be0*/  BSYNC.RECONVERGENT B0 ;  /* 0x0000000000007941 */ /* 0x010fea0003800200 */
.L_x_9329:
[----:B------:R-:W-:Y:S04]  /*0bf0*/  BSSY.RECONVERGENT B0, `(.L_x_9331) ;  /* 0x0000031000007945 */ /* 0x000fe80003800200 */
        /* <DEDUP_REMOVED lines=9> */
[----:B-1----:R-:W-:-:S05]  /*0c90*/  IMAD.WIDE.U32 R8, R135, 0x10, R8 ;  /* 0x0000001087087825 */ /* 0x002fca00078e0008 */
[----:B------:R1:W4:Y:S01]  /*0ca0*/  LDG.E.128 R88, desc[UR8][R8.64] ;  /* 0x0000000808587981 */ /* 0x000322000c1e1d00 */
[----:B--2---:R-:W-:-:S05]  /*0cb0*/  IMAD.WIDE.U32 R142, R135, 0x4, R142 ;  /* 0x00000004878e7825 */ /* 0x004fca00078e008e */
[----:B------:R-:W5:Y:S01]  /*0cc0*/  LDG.E R7, desc[UR8][R142.64] ;  /* 0x000000088e077981 */ /* 0x000f62000c1e1900 */
[----:B------:R-:W-:Y:S02]  /*0cd0*/  HADD2.F32 R101, -RZ, R130.H0_H0 ;  /* 0x20000082ff657230 */ /* 0x000fe40000004100 */
[----:B0-----:R-:W-:-:S05]  /*0ce0*/  @P0 IMAD.WIDE.U32 R112, R135, 0x10, R112 ;  /* 0x0000001087700825 */ /* 0x001fca00078e0070 */
[----:B------:R0:W5:Y:S01]  /*0cf0*/  @P0 LDG.E.128 R68, desc[UR8][R112.64] ;  /* 0x0000000870440981 */ /* 0x000162000c1e1d00 */
[----:B------:R-:W-:Y:S01]  /*0d00*/  IADD3 R135, PT, PT, R135, 0x80, RZ ;  /* 0x0000008087877810 */ /* 0x000fe20007ffe0ff */
[C---:B---3--:R-:W-:Y:S01]  /*0d10*/  FADD.FTZ R104, -R128.reuse, R92 ;  /* 0x0000005c80687221 */ /* 0x048fe20000010100 */
[C---:B------:R-:W-:Y:S01]  /*0d20*/  FADD.FTZ R92, -R128.reuse, R93 ;  /* 0x0000005d805c7221 */ /* 0x040fe20000010100 */
[----:B------:R-:W-:Y:S01]  /*0d30*/  FADD.FTZ R124, -R128, R94 ;  /* 0x0000005e807c7221 */ /* 0x000fe20000010100 */
[----:B------:R-:W-:Y:S02]  /*0d40*/  HADD2.F32 R94, -RZ, R130.H1_H1 ;  /* 0x30000082ff5e7230 */ /* 0x000fe40000004100 */
[C---:B-1---5:R-:W-:Y:S01]  /*0d50*/  FMUL.FTZ R9, R127.reuse, R104 ;  /* 0x000000687f097220 */ /* 0x062fe20000410000 */
[----:B------:R-:W-:Y:S01]  /*0d60*/  FMUL.FTZ R104, R127, R92 ;  /* 0x0000005c7f687220 */ /* 0x000fe20000410000 */
[----:B----4-:R-:W-:Y:S01]  /*0d70*/  FMUL.FTZ R8, R88, R101 ;  /* 0x0000006558087220 */ /* 0x010fe20000410000 */
        /* <DEDUP_REMOVED lines=8> */
[----:B0-----:R-:W-:Y:S01]  /*0e00*/  FMUL.FTZ R112, R90, R93 ;  /* 0x0000005d5a707220 */ /* 0x001fe20000410000 */
[----:B------:R-:W-:Y:S02]  /*0e10*/  HADD2.F32 R92, -RZ, R131.H1_H1 ;  /* 0x30000083ff5c7230 */ /* 0x000fe40000004100 */
[----:B------:R-:W-:Y:S01]  /*0e20*/  FMUL.FTZ R113, R127, R124 ;  /* 0x0000007c7f717220 */ /* 0x000fe20000410000 */
        /* <DEDUP_REMOVED lines=13> */
.L_x_9332:
[----:B------:R-:W-:Y:S05]  /*0f00*/  BSYNC.RECONVERGENT B0 ;  /* 0x0000000000007941 */ /* 0x000fea0003800200 */
.L_x_9331:
        /* <DEDUP_REMOVED lines=14> */
[--C-:B------:R-:W-:Y:S02]  /*0ff0*/  HADD2.F32 R119, -RZ, R132.reuse.H0_H0 ;  /* 0x20000084ff777230 */ /* 0x100fe40000004100 */
[----:B------:R-:W-:Y:S02]  /*1000*/  HADD2.F32 R100, -RZ, R132.H1_H1 ;  /* 0x30000084ff647230 */ /* 0x000fe40000004100 */
[----:B0-----:R-:W-:-:S05]  /*1010*/  @P0 IMAD.WIDE.U32 R110, R135, 0x10, R110 ;  /* 0x00000010876e0825 */ /* 0x001fca00078e006e */
[----:B------:R0:W5:Y:S01]  /*1020*/  @P0 LDG.E.128 R72, desc[UR8][R110.64] ;  /* 0x000000086e480981 */ /* 0x000162000c1e1d00 */
[----:B------:R-:W-:Y:S01]  /*1030*/  IADD3 R135, PT, PT, R135, 0x80, RZ ;  /* 0x0000008087877810 */ /* 0x000fe20007ffe0ff */
[C---:B---3--:R-:W-:Y:S01]  /*1040*/  FADD.FTZ R12, -R128.reuse, R92 ;  /* 0x0000005c800c7221 */ /* 0x048fe20000010100 */
[----:B------:R-:W-:-:S03]  /*1050*/  FADD.FTZ R102, -R128, R93 ;  /* 0x0000005d80667221 */ /* 0x000fc60000010100 */
[C---:B-----5:R-:W-:Y:S01]  /*1060*/  FMUL.FTZ R11, R127.reuse, R12 ;  /* 0x0000000c7f0b7220 */ /* 0x060fe20000410000 */
[----:B------:R-:W-:Y:S01]  /*1070*/  FMUL.FTZ R102, R127, R102 ;  /* 0x000000667f667220 */ /* 0x000fe20000410000 */
[----:B----4-:R-:W-:Y:S01]  /*1080*/  FMUL.FTZ R12, R88, R119 ;  /* 0x00000077580c7220 */ /* 0x010fe20000410000 */
[----:B------:R-:W-:Y:S01]  /*1090*/  FADD.FTZ R52, R52, R88 ;  /* 0x0000005834347221 */ /* 0x000fe20000010000 */
[----:B------:R-:W-:Y:S01]  /*10a0*/  FFMA.FTZ R32, R88, R11, R32 ;  /* 0x0000000b58207223 */ /* 0x000fe20000010020 */
[--C-:B------:R-:W-:Y:S02]  /*10b0*/  HADD2.F32 R88, -RZ, R133.reuse.H1_H1 ;  /* 0x30000085ff587230 */ /* 0x100fe40000004100 */
[C---:B------:R-:W-:Y:S01]  /*10c0*/  FADD.FTZ R94, -R128.reuse, R94 ;  /* 0x0000005e805e7221 */ /* 0x040fe20000010100 */
[----:B------:R-:W-:Y:S02]  /*10d0*/  HADD2.F32 R93, -RZ, R133.H0_H0 ;  /* 0x20000085ff5d7230 */ /* 0x000fe40000004100 */
[----:B------:R-:W-:Y:S01]  /*10e0*/  FMUL.FTZ R100, R89, R100 ;  /* 0x0000006459647220 */ /* 0x000fe20000410000 */
[----:B------:R-:W-:Y:S01]  /*10f0*/  FADD.FTZ R53, R53, R89 ;  /* 0x0000005935357221 */ /* 0x000fe20000010000 */
[----:B------:R-:W-:Y:S01]  /*1100*/  FFMA.FTZ R33, R89, R102, R33 ;  /* 0x0000006659217223 */ /* 0x000fe20000010021 */
[----:B------:R-:W-:Y:S01]  /*1110*/  FADD.FTZ R129, R129, R12 ;  /* 0x0000000c81817221 */ /* 0x000fe20000010000 */
[----:B------:R-:W-:Y:S01]  /*1120*/  FFMA.FTZ R89, R11, R12, R136 ;  /* 0x0000000c0b597223 */ /* 0x000fe20000010088 */
[----:B0-----:R-:W-:Y:S01]  /*1130*/  FMUL.FTZ R111, R127, R94 ;  /* 0x0000005e7f6f7220 */ /* 0x001fe20000410000 */
[----:B------:R-:W-:Y:S01]  /*1140*/  FMUL.FTZ R119, R91, R88 ;  /* 0x000000585b777220 */ /* 0x000fe20000410000 */
[----:B------:R-:W-:Y:S01]  /*1150*/  FADD.FTZ R122, -R128, R95 ;  /* 0x0000005f807a7221 */ /* 0x000fe20000010100 */
        /* <DEDUP_REMOVED lines=12> */
.L_x_9334:
[----:B------:R-:W-:Y:S05]  /*1220*/  BSYNC.RECONVERGENT B0 ;  /* 0x0000000000007941 */ /* 0x000fea0003800200 */
.L_x_9333:
        /* <DEDUP_REMOVED lines=19> */
[----:B------:R-:W-:-:S03]  /*1360*/  FADD.FTZ R20, -R128, R93 ;  /* 0x0000005d80147221 */ /* 0x000fc60000010100 */
[C---:B-----5:R-:W-:Y:S01]  /*1370*/  FMUL.FTZ R15, R127.reuse, R92 ;  /* 0x0000005c7f0f7220 */ /* 0x060fe20000410000 */
[----:B------:R-:W-:Y:S02]  /*1380*/  HADD2.F32 R92, -RZ, R134.H1_H1 ;  /* 0x30000086ff5c7230 */ /* 0x000fe40000004100 */
[----:B------:R-:W-:Y:S01]  /*1390*/  FMUL.FTZ R20, R127, R20 ;  /* 0x000000147f147220 */ /* 0x000fe20000410000 */
[--C-:B------:R-:W-:Y:S02]  /*13a0*/  HADD2.F32 R93, -RZ, R137.reuse.H0_H0 ;  /* 0x20000089ff5d7230 */ /* 0x100fe40000004100 */
[----:B----4-:R-:W-:Y:S01]  /*13b0*/  FMUL.FTZ R14, R88, R19 ;  /* 0x00000013580e7220 */ /* 0x010fe20000410000 */
        /* <DEDUP_REMOVED lines=8> */
[----:B0-----:R-:W-:Y:S01]  /*1440*/  FMUL.FTZ R108, R90, R93 ;  /* 0x0000005d5a6c7220 */ /* 0x001fe20000410000 */
[----:B------:R-:W-:-:S02]  /*1450*/  HADD2.F32 R92, -RZ, R137.H1_H1 ;  /* 0x30000089ff5c7230 */ /* 0x000fc40000004100 */
        /* <DEDUP_REMOVED lines=14> */
.L_x_9336:
[----:B------:R-:W-:Y:S05]  /*1540*/  BSYNC.RECONVERGENT B0 ;  /* 0x0000000000007941 */ /* 0x000fea0003800200 */
.L_x_9335:
        /* <DEDUP_REMOVED lines=12> */
[C---:B-1----:R-:W-:Y:S02]  /*1610*/  IMAD.WIDE.U32 R88, R135.reuse, 0x10, R16 ;  /* 0x0000001087587825 */ /* 0x042fe400078e0010 */
[----:B------:R-:W1:Y:S04]  /*1620*/  LDC.64 R16, c[0x0][0x3b0] ;  /* 0x0000ec00ff107b82 */ /* 0x000e680000000a00 */
[----:B------:R-:W3:Y:S01]  /*1630*/  LDG.E.128 R88, desc[UR8][R88.64] ;  /* 0x0000000858587981 */ /* 0x000ee2000c1e1d00 */
[----:B-1----:R-:W-:-:S05]  /*1640*/  IMAD.WIDE.U32 R142, R135, 0x4, R16 ;  /* 0x00000004878e7825 */ /* 0x002fca00078e0010 */
[----:B------:R0:W5:Y:S01]  /*1650*/  LDG.E R16, desc[UR8][R142.64] ;  /* 0x000000088e107981 */ /* 0x000162000c1e1900 */
[--C-:B------:R-:W-:Y:S02]  /*1660*/  HADD2.F32 R21, -RZ, R138.reuse.H0_H0 ;  /* 0x2000008aff157230 */ /* 0x100fe40000004100 */
[--C-:B------:R-:W-:Y:S02]  /*1670*/  HADD2.F32 R105, -RZ, R139.reuse.H0_H0 ;  /* 0x2000008bff697230 */ /* 0x100fe40000004100 */
[----:B------:R-:W-:Y:S02]  /*1680*/  HADD2.F32 R116, -RZ, R139.H1_H1 ;  /* 0x3000008bff747230 */ /* 0x000fe40000004100 */
[C---:B--2---:R-:W-:Y:S01]  /*1690*/  FADD.FTZ R18, -R128.reuse, R92 ;  /* 0x0000005c80127221 */ /* 0x044fe20000010100 */
[C---:B------:R-:W-:Y:S01]  /*16a0*/  FADD.FTZ R22, -R128.reuse, R93 ;  /* 0x0000005d80167221 */ /* 0x040fe20000010100 */
[----:B------:R-:W-:Y:S02]  /*16b0*/  HADD2.F32 R92, -RZ, R138.H1_H1 ;  /* 0x3000008aff5c7230 */ /* 0x000fe40000004100 */
[C---:B------:R-:W-:Y:S01]  /*16c0*/  FADD.FTZ R94, -R128.reuse, R94 ;  /* 0x0000005e805e7221 */ /* 0x040fe20000010100 */
[C---:B-----5:R-:W-:Y:S01]  /*16d0*/  FMUL.FTZ R17, R127.reuse, R18 ;  /* 0x000000127f117220 */ /* 0x060fe20000410000 */
[C---:B------:R-:W-:Y:S01]  /*16e0*/  FMUL.FTZ R22, R127.reuse, R22 ;  /* 0x000000167f167220 */ /* 0x040fe20000410000 */
[----:B------:R-:W-:Y:S01]  /*16f0*/  FADD.FTZ R118, -R128, R95 ;  /* 0x0000005f80767221 */ /* 0x000fe20000010100 */
[----:B------:R-:W-:-:S03]  /*1700*/  FMUL.FTZ R107, R127, R94 ;  /* 0x0000005e7f6b7220 */ /* 0x000fc60000410000 */
        /* <DEDUP_REMOVED lines=18> */
[----:B------:R-:W-:-:S02]  /*1830*/  FFMA.FTZ R43, R91, R118, R43 ;  /* 0x000000765b2b7223 */ /* 0x000fc4000001002b */
[----:B------:R-:W-:Y:S01]  /*1840*/  FADD.FTZ R129, R129, R116 ;  /* 0x0000007481817221 */ /* 0x000fe20000010000 */
[----:B0-----:R-:W-:-:S07]  /*1850*/  FFMA.FTZ R136, R118, R116, R89 ;  /* 0x0000007476887223 */ /* 0x001fce0000010059 */
.L_x_9338:
[----:B------:R-:W-:Y:S05]  /*1860*/  BSYNC.RECONVERGENT B0 ;  /* 0x0000000000007941 */ /* 0x000fea0003800200 */
.L_x_9337:
        /* <DEDUP_REMOVED lines=32> */
.L_x_9340:
[----:B------:R-:W-:Y:S05]  /*1a70*/  BSYNC.RECONVERGENT B0 ;  /* 0x0000000000007941 */ /* 0x000fea0003800200 */
.L_x_9339:
        /* <DEDUP_REMOVED lines=32> */
[----:B------:R-:W-:Y:S01]  /*1c80*/  LOP3.LUT P6, RZ, R6, 0xff, RZ, 0xc0, !PT ;  /* 0x000000ff06ff7812 */ /* 0x000fe200078cc0ff */
[-C--:B------:R-:W-:Y:S01]  /*1c90*/  FFMA.FTZ R91, R115, R93.reuse, R92 ;  /* 0x0000005d735b7223 */ /* 0x080fe2000001005c */
[----:B------:R-:W-:Y:S01]  /*1ca0*/  FADD.FTZ R88, R98, -R89 ;  /* 0x8000005962587221 */ /* 0x000fe20000010000 */
[----:B------:R-:W-:Y:S01]  /*1cb0*/  FADD.FTZ R90, R103, -R90 ;  /* 0x8000005a675a7221 */ /* 0x000fe20000010000 */
[----:B------:R-:W-:Y:S02]  /*1cc0*/  FFMA.FTZ R94, R126, R93, R92 ;  /* 0x0000005d7e5e7223 */ /* 0x000fe4000001005c */
[C---:B-----5:R-:W-:Y:S01]  /*1cd0*/  FMUL.FTZ R88, R127.reuse, R88 ;  /* 0x000000587f587220 */ /* 0x060fe20000410000 */
        /* <DEDUP_REMOVED lines=8> */
[----:B------:R-:W-:Y:S01]  /*1d60*/  SEL R88, R88, RZ, P6 ;  /* 0x000000ff58587207 */ /* 0x000fe20003000000 */
[----:B------:R-:W-:Y:S01]  /*1d70*/  FMUL.FTZ R94, R94, UR16 ;  /* 0x000000105e5e7c20 */ /* 0x000fe20008410000 */
[----:B------:R-:W-:-:S04]  /*1d80*/  LOP3.LUT P6, RZ, R6, 0xff00, RZ, 0xc0, !PT ;  /* 0x0000ff0006ff7812 */ /* 0x000fc800078cc0ff */
[----:B------:R-:W-:Y:S01]  /*1d90*/  SEL R89, R90, RZ, P6 ;  /* 0x000000ff5a597207 */ /* 0x000fe20003000000 */
[----:B------:R-:W-:Y:S01]  /*1da0*/  FADD.FTZ R90, R114, -R91 ;  /* 0x8000005b725a7221 */ /* 0x000fe20000010000 */
[----:B------:R-:W-:-:S03]  /*1db0*/  LOP3.LUT P6, RZ, R6, 0xff0000, RZ, 0xc0, !PT ;  /* 0x00ff000006ff7812 */ /* 0x000fc600078cc0ff */
[----:B------:R-:W-:-:S04]  /*1dc0*/  FMUL.FTZ R90, R127, R90 ;  /* 0x0000005a7f5a7220 */ /* 0x000fc80000410000 */
[----:B------:R-:W-:-:S04]  /*1dd0*/  FMUL.FTZ R90, R90, R125 ;  /* 0x0000007d5a5a7220 */ /* 0x000fc80000410000 */
[----:B------:R-:W-:-:S05]  /*1de0*/  FMUL.FTZ R90, R90, UR16 ;  /* 0x000000105a5a7c20 */ /* 0x000fca0008410000 */
[----:B------:R-:W-:Y:S02]  /*1df0*/  SEL R90, R90, RZ, P6 ;  /* 0x000000ff5a5a7207 */ /* 0x000fe40003000000 */
[----:B------:R-:W-:-:S04]  /*1e00*/  ISETP.GE.U32.AND P6, PT, R6, 0x1000000, PT ;  /* 0x010000000600780c */ /* 0x000fc80003fc6070 */
[----:B------:R-:W-:Y:S01]  /*1e10*/  SEL R91, R94, RZ, P6 ;  /* 0x000000ff5e5b7207 */ /* 0x000fe20003000000 */
[----:B------:R-:W-:Y:S08]  /*1e20*/  BRA `(.L_x_9346) ;  /* 0x0000000000707947 */ /* 0x000ff00003800000 */
.L_x_9345:
[-CC-:B------:R-:W-:Y:S01]  /*1e30*/  FFMA.FTZ R85, R99, R93.reuse, R92.reuse ;  /* 0x0000005d63557223 */ /* 0x180fe2000001005c */
[-CC-:B------:R-:W-:Y:S01]  /*1e40*/  FFMA.FTZ R86, R106, R93.reuse, R92.reuse ;  /* 0x0000005d6a567223 */ /* 0x180fe2000001005c */
[----:B------:R-:W-:Y:S01]  /*1e50*/  LOP3.LUT P6, RZ, R6, 0xff, RZ, 0xc0, !PT ;  /* 0x000000ff06ff7812 */ /* 0x000fe200078cc0ff */
[-C--:B------:R-:W-:Y:S01]  /*1e60*/  FFMA.FTZ R87, R115, R93.reuse, R92 ;  /* 0x0000005d73577223 */ /* 0x080fe2000001005c */
[----:B------:R-:W-:Y:S01]  /*1e70*/  FADD.FTZ R84, R98, -R85 ;  /* 0x8000005562547221 */ /* 0x000fe20000010000 */
[----:B------:R-:W-:Y:S01]  /*1e80*/  FADD.FTZ R86, R103, -R86 ;  /* 0x8000005667567221 */ /* 0x000fe20000010000 */
[----:B------:R-:W-:Y:S02]  /*1e90*/  FFMA.FTZ R94, R126, R93, R92 ;  /* 0x0000005d7e5e7223 */ /* 0x000fe4000001005c */
[----:B-----5:R-:W-:Y:S02]  /*1ea0*/  FMUL.FTZ R84, R127, R84 ;  /* 0x000000547f547220 */ /* 0x020fe40000410000 */
[----:B------:R-:W-:-:S02]  /*1eb0*/  FADD.FTZ R94, R123, -R94 ;  /* 0x8000005e7b5e7221 */ /* 0x000fc40000010000 */
[----:B------:R-:W-:-:S04]  /*1ec0*/  FMUL.FTZ R85, R84, R125 ;  /* 0x0000007d54557220 */ /* 0x000fc80000410000 */
[----:B------:R-:W-:-:S05]  /*1ed0*/  FMUL.FTZ R85, R85, UR16 ;  /* 0x0000001055557c20 */ /* 0x000fca0008410000 */
[----:B------:R-:W-:Y:S01]  /*1ee0*/  SEL R88, R85, RZ, P6 ;  /* 0x000000ff55587207 */ /* 0x000fe20003000000 */
[----:B------:R-:W-:Y:S01]  /*1ef0*/  FMUL.FTZ R85, R127, R86 ;  /* 0x000000567f557220 */ /* 0x000fe20000410000 */
[----:B------:R-:W-:-:S03]  /*1f00*/  LOP3.LUT P6, RZ, R6, 0xff00, RZ, 0xc0, !PT ;  /* 0x0000ff0006ff7812 */ /* 0x000fc600078cc0ff */
[----:B------:R-:W-:-:S04]  /*1f10*/  FMUL.FTZ R86, R85, R125 ;  /* 0x0000007d55567220 */ /* 0x000fc80000410000 */
[----:B------:R-:W-:-:S05]  /*1f20*/  FMUL.FTZ R86, R86, UR16 ;  /* 0x0000001056567c20 */ /* 0x000fca0008410000 */
[----:B------:R-:W-:Y:S01]  /*1f30*/  SEL R89, R86, RZ, P6 ;  /* 0x000000ff56597207 */ /* 0x000fe20003000000 */
[----:B------:R-:W-:Y:S01]  /*1f40*/  FADD.FTZ R86, R114, -R87 ;  /* 0x8000005772567221 */ /* 0x000fe20000010000 */
[----:B------:R-:W-:-:S03]  /*1f50*/  LOP3.LUT P6, RZ, R6, 0xff0000, RZ, 0xc0, !PT ;  /* 0x00ff000006ff7812 */ /* 0x000fc600078cc0ff */
[----:B------:R-:W-:-:S04]  /*1f60*/  FMUL.FTZ R86, R127, R86 ;  /* 0x000000567f567220 */ /* 0x000fc80000410000 */
[----:B------:R-:W-:-:S04]  /*1f70*/  FMUL.FTZ R87, R86, R125 ;  /* 0x0000007d56577220 */ /* 0x000fc80000410000 */
[----:B------:R-:W-:-:S05]  /*1f80*/  FMUL.FTZ R87, R87, UR16 ;  /* 0x0000001057577c20 */ /* 0x000fca0008410000 */
[----:B------:R-:W-:Y:S01]  /*1f90*/  SEL R90, R87, RZ, P6 ;  /* 0x000000ff575a7207 */ /* 0x000fe20003000000 */
[----:B------:R-:W-:Y:S01]  /*1fa0*/  FMUL.FTZ R87, R127, R94 ;  /* 0x0000005e7f577220 */ /* 0x000fe20000410000 */
[----:B------:R-:W-:-:S03]  /*1fb0*/  ISETP.GE.U32.AND P6, PT, R6, 0x1000000, PT ;  /* 0x010000000600780c */ /* 0x000fc60003fc6070 */
[----:B------:R-:W-:-:S04]  /*1fc0*/  FMUL.FTZ R91, R87, R125 ;  /* 0x0000007d575b7220 */ /* 0x000fc80000410000 */
[----:B------:R-:W-:-:S05]  /*1fd0*/  FMUL.FTZ R91, R91, UR16 ;  /* 0x000000105b5b7c20 */ /* 0x000fca0008410000 */
[----:B------:R-:W-:-:S07]  /*1fe0*/  SEL R91, R91, RZ, P6 ;  /* 0x000000ff5b5b7207 */ /* 0x000fce0003000000 */
.L_x_9346:
[----:B------:R-:W0:Y:S08]  /*1ff0*/  @P0 LDC.64 R128, c[0x0][0x478] ;  /* 0x00011e00ff800b82 */ /* 0x000e300000000a00 */
[----:B------:R-:W1:Y:S01]  /*2000*/  LDC.64 R94, c[0x0][0x468] ;  /* 0x00011a00ff5e7b82 */ /* 0x000e620000000a00 */
[----:B0-----:R-:W-:-:S05]  /*2010*/  @P0 IMAD.WIDE.U32 R128, R23, 0x10, R128 ;  /* 0x0000001017800825 */ /* 0x001fca00078e0080 */
[----:B------:R0:W-:Y:S01]  /*2020*/  @P0 STG.E.128 desc[UR8][R128.64], R84 ;  /* 0x0000005480000986 */ /* 0x0001e2000c101d08 */
[C---:B-1----:R-:W-:Y:S01]  /*2030*/  IMAD.WIDE.U32 R94, R23.reuse, 0x10, R94 ;  /* 0x00000010175e7825 */ /* 0x042fe200078e005e */
[----:B------:R-:W-:-:S04]  /*2040*/  IADD3 R23, PT, PT, R23, 0x80, RZ ;  /* 0x0000008017177810 */ /* 0x000fc80007ffe0ff */
[----:B------:R0:W-:Y:S03]  /*2050*/  STG.E.128 desc[UR8][R94.64], R88 ;  /* 0x000000585e007986 */ /* 0x0001e6000c101d08 */
.L_x_9344:
[----:B------:R-:W-:Y:S05]  /*2060*/  BSYNC.RECONVERGENT B1 ;  /* 0x0000000000017941 */ /* 0x000fea0003800200 */
.L_x_9343:
[----:B------:R-:W-:Y:S04]  /*2070*/  BSSY.RECONVERGENT B1, `(.L_x_9347) ;  /* 0x0000045000017945 */ /* 0x000fe80003800200 */
[----:B------:R-:W-:Y:S05]  /*2080*/  @!P1 BRA `(.L_x_9348) ;  /* 0x00000004000c9947 */ /* 0x000fea0003800000 */
[----:B------:R-:W-:-:S04]  /*2090*/  ISETP.NE.U32.AND P0, PT, RZ, UR14, PT ;  /* 0x0000000eff007c0c */ /* 0x000fc8000bf05070 */
[----:B------:R-:W-:-:S13]  /*20a0*/  ISETP.NE.AND.EX P0, PT, RZ, UR15, PT, P0 ;  /* 0x0000000fff007c0c */ /* 0x000fda000bf05300 */
[----:B------:R-:W-:Y:S05]  /*20b0*/  @!P0 BRA `(.L_x_9349) ;  /* 0x0000000000748947 */ /* 0x000fea0003800000 */
[-CC-:B0-----:R-:W-:Y:S01]  /*20c0*/  FFMA.FTZ R85, R9, R93.reuse, R92.reuse ;  /* 0x0000005d09557223 */ /* 0x181fe2000001005c */
        /* <DEDUP_REMOVED lines=26> */
[----:B------:R-:W-:Y:S01]  /*2270*/  SEL R91, R91, RZ, P6 ;  /* 0x000000ff5b5b7207 */ /* 0x000fe20003000000 */
[----:B------:R-:W-:Y:S06]  /*2280*/  BRA `(.L_x_9350) ;  /* 0x0000000000707947 */ /* 0x000fec0003800000 */
.L_x_9349:
[-CC-:B0-----:R-:W-:Y:S01]  /*2290*/  FFMA.FTZ R89, R9, R93.reuse, R92.reuse ;  /* 0x0000005d09597223 */ /* 0x181fe2000001005c */
        /* <DEDUP_REMOVED lines=26> */
[----:B------:R-:W-:-:S09]  /*2440*/  SEL R91, R94, RZ, P6 ;  /* 0x000000ff5e5b7207 */ /* 0x000fd20003000000 */
.L_x_9350:
[----:B------:R-:W0:Y:S08]  /*2450*/  @P0 LDC.64 R128, c[0x0][0x478] ;  /* 0x00011e00ff800b82 */ /* 0x000e300000000a00 */
[----:B------:R-:W1:Y:S01]  /*2460*/  LDC.64 R94, c[0x0][0x468] ;  /* 0x00011a00ff5e7b82 */ /* 0x000e620000000a00 */
[----:B0-----:R-:W-:-:S05]  /*2470*/  @P0 IMAD.WIDE.U32 R128, R23, 0x10, R128 ;  /* 0x0000001017800825 */ /* 0x001fca00078e0080 */
[----:B------:R2:W-:Y:S01]  /*2480*/  @P0 STG.E.128 desc[UR8][R128.64], R84 ;  /* 0x0000005480000986 */ /* 0x0005e2000c101d08 */
[C---:B-1----:R-:W-:Y:S01]  /*2490*/  IMAD.WIDE.U32 R94, R23.reuse, 0x10, R94 ;  /* 0x00000010175e7825 */ /* 0x042fe200078e005e */
[----:B------:R-:W-:-:S04]  /*24a0*/  IADD3 R23, PT, PT, R23, 0x80, RZ ;  /* 0x0000008017177810 */ /* 0x000fc80007ffe0ff */
[----:B------:R2:W-:Y:S03]  /*24b0*/  STG.E.128 desc[UR8][R94.64], R88 ;  /* 0x000000585e007986 */ /* 0x0005e6000c101d08 */
.L_x_9348:
[----:B------:R-:W-:Y:S05]  /*24c0*/  BSYNC.RECONVERGENT B1 ;  /* 0x0000000000017941 */ /* 0x000fea0003800200 */
.L_x_9347:
[----:B------:R-:W-:Y:S04]  /*24d0*/  BSSY.RECONVERGENT B1, `(.L_x_9351) ;  /* 0x0000045000017945 */ /* 0x000fe80003800200 */
[----:B------:R-:W-:Y:S05]  /*24e0*/  @!P2 BRA `(.L_x_9352) ;  /* 0x00000004000ca947 */ /* 0x000fea0003800000 */
[----:B------:R-:W-:-:S04]  /*24f0*/  ISETP.NE.U32.AND P0, PT, RZ, UR14, PT ;  /* 0x0000000eff007c0c */ /* 0x000fc8000bf05070 */
[----:B------:R-:W-:-:S13]  /*2500*/  ISETP.NE.AND.EX P0, PT, RZ, UR15, PT, P0 ;  /* 0x0000000fff007c0c */ /* 0x000fda000bf05300 */
[----:B------:R-:W-:Y:S05]  /*2510*/  @!P0 BRA `(.L_x_9353) ;  /* 0x0000000000748947 */ /* 0x000fea0003800000 */
[-CC-:B0-2---:R-:W-:Y:S01]  /*2520*/  FFMA.FTZ R85, R11, R93.reuse, R92.reuse ;  /* 0x0000005d0b557223 */ /* 0x185fe2000001005c */
[----:B------:R-:W-:Y:S01]  /*2530*/  LOP3.LUT P6, RZ, R10, 0xff, RZ, 0xc0, !PT ;  /* 0x000000ff0aff7812 */ /* 0x000fe200078cc0ff */
[-CC-:B------:R-:W-:Y:S01]  /*2540*/  FFMA.FTZ R87, R111, R93.reuse, R92.reuse ;  /* 0x0000005d6f577223 */ /* 0x180fe2000001005c */
[----:B------:R-:W-:Y:S01]  /*2550*/  FFMA.FTZ R94, R122, R93, R92 ;  /* 0x0000005d7a5e7223 */ /* 0x000fe2000001005c */
[----:B------:R-:W-:-:S03]  /*2560*/  FADD.FTZ R84, R12, -R85 ;  /* 0x800000550c547221 */ /* 0x000fc60000010000 */
[----:B------:R-:W-:Y:S01]  /*2570*/  FADD.FTZ R94, R119, -R94 ;  /* 0x8000005e775e7221 */ /* 0x000fe20000010000 */
[----:B-----5:R-:W-:-:S04]  /*2580*/  FMUL.FTZ R84, R127, R84 ;  /* 0x000000547f547220 */ /* 0x020fc80000410000 */
[----:B------:R-:W-:-:S04]  /*2590*/  FMUL.FTZ R85, R84, R125 ;  /* 0x0000007d54557220 */ /* 0x000fc80000410000 */
[----:B------:R-:W-:-:S05]  /*25a0*/  FMUL.FTZ R85, R85, UR16 ;  /* 0x0000001055557c20 */ /* 0x000fca0008410000 */
[----:B------:R-:W-:Y:S01]  /*25b0*/  SEL R88, R85, RZ, P6 ;  /* 0x000000ff55587207 */ /* 0x000fe20003000000 */
[----:B------:R-:W-:Y:S01]  /*25c0*/  FFMA.FTZ R85, R102, R93, R92 ;  /* 0x0000005d66557223 */ /* 0x000fe2000001005c */
[----:B------:R-:W-:-:S03]  /*25d0*/  LOP3.LUT P6, RZ, R10, 0xff00, RZ, 0xc0, !PT ;  /* 0x0000ff000aff7812 */ /* 0x000fc600078cc0ff */
[----:B------:R-:W-:-:S04]  /*25e0*/  FADD.FTZ R86, R100, -R85 ;  /* 0x8000005564567221 */ /* 0x000fc80000010000 */
[----:B------:R-:W-:-:S04]  /*25f0*/  FMUL.FTZ R85, R127, R86 ;  /* 0x000000567f557220 */ /* 0x000fc80000410000 */
        /* <DEDUP_REMOVED lines=15> */
.L_x_9353:
[-CC-:B0-2---:R-:W-:Y:S01]  /*26f0*/  FFMA.FTZ R89, R11, R93.reuse, R92.reuse ;  /* 0x0000005d0b597223 */ /* 0x185fe2000001005c */
[----:B------:R-:W-:Y:S01]  /*2700*/  LOP3.LUT P6, RZ, R10, 0xff, RZ, 0xc0, !PT ;  /* 0x000000ff0aff7812 */ /* 0x000fe200078cc0ff */
[-CC-:B------:R-:W-:Y:S01]  /*2710*/  FFMA.FTZ R91, R111, R93.reuse, R92.reuse ;  /* 0x0000005d6f5b7223 */ /* 0x180fe2000001005c */
[-CC-:B------:R-:W-:Y:S01]  /*2720*/  FFMA.FTZ R94, R122, R93.reuse, R92.reuse ;  /* 0x0000005d7a5e7223 */ /* 0x180fe2000001005c */
[----:B------:R-:W-:Y:S01]  /*2730*/  FADD.FTZ R88, R12, -R89 ;  /* 0x800000590c587221 */ /* 0x000fe20000010000 */
[----:B------:R-:W-:Y:S02]  /*2740*/  FFMA.FTZ R89, R102, R93, R92 ;  /* 0x0000005d66597223 */ /* 0x000fe4000001005c */
[----:B------:R-:W-:Y:S01]  /*2750*/  FADD.FTZ R94, R119, -R94 ;  /* 0x8000005e775e7221 */ /* 0x000fe20000010000 */
[C---:B-----5:R-:W-:Y:S01]  /*2760*/  FMUL.FTZ R88, R127.reuse, R88 ;  /* 0x000000587f587220 */ /* 0x060fe20000410000 */
[----:B------:R-:W-:Y:S02]  /*2770*/  FADD.FTZ R90, R100, -R89 ;  /* 0x80000059645a7221 */ /* 0x000fe40000010000 */
[C---:B------:R-:W-:Y:S01]  /*2780*/  FMUL.FTZ R94, R127.reuse, R94 ;  /* 0x0000005e7f5e7220 */ /* 0x040fe20000410000 */
[----:B------:R-:W-:Y:S01]  /*2790*/  FMUL.FTZ R88, R88, R125 ;  /* 0x0000007d58587220 */ /* 0x000fe20000410000 */
[----:B------:R-:W-:-:S02]  /*27a0*/  FMUL.FTZ R90, R127, R90 ;  /* 0x0000005a7f5a7220 */ /* 0x000fc40000410000 */
[-C--:B------:R-:W-:Y:S01]  /*27b0*/  FMUL.FTZ R94, R94, R125.reuse ;  /* 0x0000007d5e5e7220 */ /* 0x080fe20000410000 */
[----:B------:R-:W-:Y:S01]  /*27c0*/  FMUL.FTZ R88, R88, UR16 ;  /* 0x0000001058587c20 */ /* 0x000fe20008410000 */
[----:B------:R-:W-:Y:S02]  /*27d0*/  FMUL.FTZ R90, R90, R125 ;  /* 0x0000007d5a5a7220 */ /* 0x000fe40000410000 */
[----:B------:R-:W-:Y:S02]  /*27e0*/  FMUL.FTZ R94, R94, UR16 ;  /* 0x000000105e5e7c20 */ /* 0x000fe40008410000 */
        /* <DEDUP_REMOVED lines=12> */
.L_x_9354:
[----:B------:R-:W0:Y:S08]  /*28b0*/  @P0 LDC.64 R128, c[0x0][0x478] ;  /* 0x00011e00ff800b82 */ /* 0x000e300000000a00 */
[----:B------:R-:W1:Y:S01]  /*28c0*/  LDC.64 R94, c[0x0][0x468] ;  /* 0x00011a00ff5e7b82 */ /* 0x000e620000000a00 */
[----:B0-----:R-:W-:-:S05]  /*28d0*/  @P0 IMAD.WIDE.U32 R128, R23, 0x10, R128 ;  /* 0x0000001017800825 */ /* 0x001fca00078e0080 */
[----:B------:R3:W-:Y:S01]  /*28e0*/  @P0 STG.E.128 desc[UR8][R128.64], R84 ;  /* 0x0000005480000986 */ /* 0x0007e2000c101d08 */
[C---:B-1----:R-:W-:Y:S01]  /*28f0*/  IMAD.WIDE.U32 R94, R23.reuse, 0x10, R94 ;  /* 0x00000010175e7825 */ /* 0x042fe200078e005e */
[----:B------:R-:W-:-:S04]  /*2900*/  IADD3 R23, PT, PT, R23, 0x80, RZ ;  /* 0x0000008017177810 */ /* 0x000fc80007ffe0ff */
[----:B------:R3:W-:Y:S03]  /*2910*/  STG.E.128 desc[UR8][R94.64], R88 ;  /* 0x000000585e007986 */ /* 0x0007e6000c101d08 */
.L_x_9352:
[----:B------:R-:W-:Y:S05]  /*2920*/  BSYNC.RECONVERGENT B1 ;  /* 0x0000000000017941 */ /* 0x000fea0003800200 */
.L_x_9351:
[----:B------:R-:W-:Y:S04]  /*2930*/  BSSY.RECONVERGENT B1, `(.L_x_9355) ;  /* 0x0000045000017945 */ /* 0x000fe80003800200 */
[----:B------:R-:W-:Y:S05]  /*2940*/  @!P3 BRA `(.L_x_9356) ;  /* 0x00000004000cb947 */ /* 0x000fea0003800000 */
[----:B------:R-:W-:-:S04]  /*2950*/  ISETP.NE.U32.AND P0, PT, RZ, UR14, PT ;  /* 0x0000000eff007c0c */ /* 0x000fc8000bf05070 */
[----:B------:R-:W-:-:S13]  /*2960*/  ISETP.NE.AND.EX P0, PT, RZ, UR15, PT, P0 ;  /* 0x0000000fff007c0c */ /* 0x000fda000bf05300 */
[----:B------:R-:W-:Y:S05]  /*2970*/  @!P0 BRA `(.L_x_9357) ;  /* 0x0000000000748947 */ /* 0x000fea0003800000 */
[-CC-:B0-23--:R-:W-:Y:S01]  /*2980*/  FFMA.FTZ R85, R15, R93.reuse, R92.reuse ;  /* 0x0000005d0f557223 */ /* 0x18dfe2000001005c */
        /* <DEDUP_REMOVED lines=28> */
.L_x_9357:
[-CC-:B0-23--:R-:W-:Y:S01]  /*2b50*/  FFMA.FTZ R89, R15, R93.reuse, R92.reuse ;  /* 0x0000005d0f597223 */ /* 0x18dfe2000001005c */
        /* <DEDUP_REMOVED lines=27> */
.L_x_9358:
[----:B------:R-:W0:Y:S08]  /*2d10*/  @P0 LDC.64 R128, c[0x0][0x478] ;  /* 0x00011e00ff800b82 */ /* 0x000e300000000a00 */
[----:B------:R-:W1:Y:S01]  /*2d20*/  LDC.64 R94, c[0x0][0x468] ;  /* 0x00011a00ff5e7b82 */ /* 0x000e620000000a00 */
[----:B0-----:R-:W-:-:S05]  /*2d30*/  @P0 IMAD.WIDE.U32 R128, R23, 0x10, R128 ;  /* 0x0000001017800825 */ /* 0x001fca00078e0080 */
[----:B------:R4:W-:Y:S01]  /*2d40*/  @P0 STG.E.128 desc[UR8][R128.64], R84 ;  /* 0x0000005480000986 */ /* 0x0009e2000c101d08 */
[C---:B-1----:R-:W-:Y:S01]  /*2d50*/  IMAD.WIDE.U32 R94, R23.reuse, 0x10, R94 ;  /* 0x00000010175e7825 */ /* 0x042fe200078e005e */
[----:B------:R-:W-:-:S04]  /*2d60*/  IADD3 R23, PT, PT, R23, 0x80, RZ ;  /* 0x0000008017177810 */ /* 0x000fc80007ffe0ff */
[----:B------:R4:W-:Y:S03]  /*2d70*/  STG.E.128 desc[UR8][R94.64], R88 ;  /* 0x000000585e007986 */ /* 0x0009e6000c101d08 */
.L_x_9356:
[----:B------:R-:W-:Y:S05]  /*2d80*/  BSYNC.RECONVERGENT B1 ;  /* 0x0000000000017941 */ /* 0x000fea0003800200 */
.L_x_9355:
[----:B------:R-:W-:Y:S05]  /*2d90*/  @!P5 BRA `(.L_x_9359) ;  /* 0x0000001800bcd947 */ /* 0x000fea0003800000 */
[----:B------:R-:W-:-:S04]  /*2da0*/  ISETP.NE.U32.AND P0, PT, RZ, UR14, PT ;  /* 0x0000000eff007c0c */ /* 0x000fc8000bf05070 */
[----:B------:R-:W-:-:S13]  /*2db0*/  ISETP.NE.AND.EX P0, PT, RZ, UR15, PT, P0 ;  /* 0x0000000fff007c0c */ /* 0x000fda000bf05300 */
[----:B------:R-:W-:Y:S05]  /*2dc0*/  @!P0 BRA `(.L_x_9360) ;  /* 0x0000000000748947 */ /* 0x000fea0003800000 */
[-CC-:B0-234-:R-:W-:Y:S01]  /*2dd0*/  FFMA.FTZ R85, R118, R93.reuse, R92.reuse ;  /* 0x0000005d76557223 */ /* 0x19dfe2000001005c */
[----:B------:R-:W-:Y:S01]  /*2de0*/  ISETP.GE.U32.AND P6, PT, R16, 0x1000000, PT ;  /* 0x010000001000780c */ /* 0x000fe20003fc6070 */
[-CC-:B------:R-:W-:Y:S02]  /*2df0*/  FFMA.FTZ R86, R22, R93.reuse, R92.reuse ;  /* 0x0000005d16567223 */ /* 0x180fe4000001005c */
[----:B------:R-:W-:Y:S01]  /*2e00*/  FADD.FTZ R84, R116, -R85 ;  /* 0x8000005574547221 */ /* 0x000fe20000010000 */
[-C--:B------:R-:W-:Y:S01]  /*2e10*/  FFMA.FTZ R85, R17, R93.reuse, R92 ;  /* 0x0000005d11557223 */ /* 0x080fe2000001005c */
[----:B------:R-:W-:Y:S01]  /*2e20*/  FADD.FTZ R86, R21, -R86 ;  /* 0x8000005615567221 */ /* 0x000fe20000010000 */
[----:B------:R-:W-:Y:S01]  /*2e30*/  FFMA.FTZ R92, R107, R93, R92 ;  /* 0x0000005d6b5c7223 */ /* 0x000fe2000001005c */
[----:B-----5:R-:W-:-:S03]  /*2e40*/  FMUL.FTZ R87, R127, R84 ;  /* 0x000000547f577220 */ /* 0x020fc60000410000 */
[----:B------:R-:W-:Y:S01]  /*2e50*/  FADD.FTZ R92, R105, -R92 ;  /* 0x8000005c695c7221 */ /* 0x000fe20000010000 */
        /* <DEDUP_REMOVED lines=19> */
[----:B------:R-:W-:Y:S06]  /*2f90*/  BRA `(.L_x_9361) ;  /* 0x0000000000707947 */ /* 0x000fec0003800000 */
.L_x_9360:
[-CC-:B0-234-:R-:W-:Y:S01]  /*2fa0*/  FFMA.FTZ R89, R118, R93.reuse, R92.reuse ;  /* 0x0000005d76597223 */ /* 0x19dfe2000001005c */
[----:B------:R-:W-:Y:S01]  /*2fb0*/  ISETP.GE.U32.AND P6, PT, R16, 0x1000000, PT ;  /* 0x010000001000780c */ /* 0x000fe20003fc6070 */
[-CC-:B------:R-:W-:Y:S02]  /*2fc0*/  FFMA.FTZ R90, R22, R93.reuse, R92.reuse ;  /* 0x0000005d165a7223 */ /* 0x180fe4000001005c */
[----:B------:R-:W-:Y:S01]  /*2fd0*/  FADD.FTZ R88, R116, -R89 ;  /* 0x8000005974587221 */ /* 0x000fe20000010000 */
[-C--:B------:R-:W-:Y:S01]  /*2fe0*/  FFMA.FTZ R89, R17, R93.reuse, R92 ;  /* 0x0000005d11597223 */ /* 0x080fe2000001005c */
[----:B------:R-:W-:Y:S01]  /*2ff0*/  FADD.FTZ R90, R21, -R90 ;  /* 0x8000005a155a7221 */ /* 0x000fe20000010000 */
[----:B------:R-:W-:Y:S01]  /*3000*/  FFMA.FTZ R92, R107, R93, R92 ;  /* 0x0000005d6b5c7223 */ /* 0x000fe2000001005c */
[C---:B-----5:R-:W-:Y:S02]  /*3010*/  FMUL.FTZ R88, R127.reuse, R88 ;  /* 0x000000587f587220 */ /* 0x060fe40000410000 */
[----:B------:R-:W-:Y:S01]  /*3020*/  FMUL.FTZ R90, R127, R90 ;  /* 0x0000005a7f5a7220 */ /* 0x000fe20000410000 */
[----:B------:R-:W-:Y:S01]  /*3030*/  FADD.FTZ R92, R105, -R92 ;  /* 0x8000005c695c7221 */ /* 0x000fe20000010000 */
[----:B------:R-:W-:-:S02]  /*3040*/  FMUL.FTZ R88, R88, R125 ;  /* 0x0000007d58587220 */ /* 0x000fc40000410000 */
[-C--:B------:R-:W-:Y:S01]  /*3050*/  FMUL.FTZ R90, R90, R125.reuse ;  /* 0x0000007d5a5a7220 */ /* 0x080fe20000410000 */
[----:B------:R-:W-:Y:S01]  /*3060*/  FMUL.FTZ R92, R127, R92 ;  /* 0x0000005c7f5c7220 */ /* 0x000fe20000410000 */
[----:B------:R-:W-:Y:S02]  /*3070*/  FMUL.FTZ R88, R88, UR16 ;  /* 0x0000001058587c20 */ /* 0x000fe40008410000 */
[----:B------:R-:W-:Y:S01]  /*3080*/  FMUL.FTZ R90, R90, UR16 ;  /* 0x000000105a5a7c20 */ /* 0x000fe20008410000 */
[----:B------:R-:W-:Y:S02]  /*3090*/  FMUL.FTZ R92, R92, R125 ;  /* 0x0000007d5c5c7220 */ /* 0x000fe40000410000 */
[----:B------:R-:W-:Y:S01]  /*30a0*/  SEL R91, R88, RZ, P6 ;  /* 0x000000ff585b7207 */ /* 0x000fe20003000000 */
[----:B------:R-:W-:Y:S01]  /*30b0*/  FADD.FTZ R88, R18, -R89 ;  /* 0x8000005912587221 */ /* 0x000fe20000010000 */
[----:B------:R-:W-:Y:S01]  /*30c0*/  LOP3.LUT P6, RZ, R16, 0xff, RZ, 0xc0, !PT ;  /* 0x000000ff10ff7812 */ /* 0x000fe200078cc0ff */
[----:B------:R-:W-:-:S02]  /*30d0*/  FMUL.FTZ R92, R92, UR16 ;  /* 0x000000105c5c7c20 */ /* 0x000fc40008410000 */
[----:B------:R-:W-:-:S04]  /*30e0*/  FMUL.FTZ R88, R127, R88 ;  /* 0x000000587f587220 */ /* 0x000fc80000410000 */
[----:B------:R-:W-:-:S04]  /*30f0*/  FMUL.FTZ R88, R88, R125 ;  /* 0x0000007d58587220 */ /* 0x000fc80000410000 */
[----:B------:R-:W-:-:S05]  /*3100*/  FMUL.FTZ R88, R88, UR16 ;  /* 0x0000001058587c20 */ /* 0x000fca0008410000 */
[----:B------:R-:W-:Y:S02]  /*3110*/  SEL R88, R88, RZ, P6 ;  /* 0x000000ff58587207 */ /* 0x000fe40003000000 */
[----:B------:R-:W-:-:S04]  /*3120*/  LOP3.LUT P6, RZ, R16, 0xff00, RZ, 0xc0, !PT ;  /* 0x0000ff0010ff7812 */ /* 0x000fc800078cc0ff */
[----:B------:R-:W-:Y:S02]  /*3130*/  SEL R89, R90, RZ, P6 ;  /* 0x000000ff5a597207 */ /* 0x000fe40003000000 */
[----:B------:R-:W-:-:S04]  /*3140*/  LOP3.LUT P6, RZ, R16, 0xff0000, RZ, 0xc0, !PT ;  /* 0x00ff000010ff7812 */ /* 0x000fc800078cc0ff */
[----:B------:R-:W-:-:S09]  /*3150*/  SEL R90, R92, RZ, P6 ;  /* 0x000000ff5c5a7207 */ /* 0x000fd20003000000 */
.L_x_9361:
[----:B------:R-:W0:Y:S08]  /*3160*/  @P0 LDC.64 R94, c[0x0][0x478] ;  /* 0x00011e00ff5e0b82 */ /* 0x000e300000000a00 */
[----:B------:R-:W1:Y:S01]  /*3170*/  LDC.64 R92, c[0x0][0x468] ;  /* 0x00011a00ff5c7b82 */ /* 0x000e620000000a00 */
[----:B0-----:R-:W-:-:S05]  /*3180*/  @P0 IMAD.WIDE.U32 R94, R23, 0x10, R94 ;  /* 0x00000010175e0825 */ /* 0x001fca00078e005e */
[----:B------:R0:W-:Y:S01]  /*3190*/  @P0 STG.E.128 desc[UR8][R94.64], R84 ;  /* 0x000000545e000986 */ /* 0x0001e2000c101d08 */
[----:B-1----:R-:W-:-:S05]  /*31a0*/  IMAD.WIDE.U32 R92, R23, 0x10, R92 ;  /* 0x00000010175c7825 */ /* 0x002fca00078e005c */
[----:B------:R0:W-:Y:S01]  /*31b0*/  STG.E.128 desc[UR8][R92.64], R88 ;  /* 0x000000585c007986 */ /* 0x0001e2000c101d08 */
[----:B------:R-:W-:Y:S05]  /*31c0*/  BRA `(.L_x_9359) ;  /* 0x0000001400b07947 */ /* 0x000fea0003800000 */
.L_x_9342:
        /* <DEDUP_REMOVED lines=8> */
[----:B------:R-:W0:Y:S01]  /*3250*/  LDC.64 R94, c[0x0][0x468] ;  /* 0x00011a00ff5e7b82 */ /* 0x000e220000000a00 */
[-C--:B------:R-:W-:Y:S01]  /*3260*/  FFMA.FTZ R128, R126, R93.reuse, R92 ;  /* 0x0000005d7e807223 */ /* 0x080fe2000001005c */
[----:B------:R-:W-:Y:S01]  /*3270*/  FADD.FTZ R88, R98, -R89 ;  /* 0x8000005962587221 */ /* 0x000fe20000010000 */
[----:B------:R-:W-:Y:S01]  /*3280*/  FADD.FTZ R90, R103, -R90 ;  /* 0x8000005a675a7221 */ /* 0x000fe20000010000 */
[----:B------:R-:W-:Y:S01]  /*3290*/  FFMA.FTZ R89, R115, R93, R92 ;  /* 0x0000005d73597223 */ /* 0x000fe2000001005c */
[----:B------:R-:W-:Y:S01]  /*32a0*/  FADD.FTZ R136, R123, -R128 ;  /* 0x800000807b887221 */ /* 0x000fe20000010000 */
[C---:B-----5:R-:W-:Y:S01]  /*32b0*/  FFMA.FTZ R88, R127.reuse, R88, R64 ;  /* 0x000000587f587223 */ /* 0x060fe20000010040 */
[C---:B------:R-:W-:Y:S01]  /*32c0*/  FFMA.FTZ R90, R127.reuse, R90, R65 ;  /* 0x0000005a7f5a7223 */ /* 0x040fe20000010041 */
[----:B------:R-:W-:Y:S01]  /*32d0*/  FADD.FTZ R89, R114, -R89 ;  /* 0x8000005972597221 */ /* 0x000fe20000010000 */
[----:B------:R-:W-:Y:S01]  /*32e0*/  LOP3.LUT P0, RZ, R6, 0xff, RZ, 0xc0, !PT ;  /* 0x000000ff06ff7812 */ /* 0x000fe2000780c0ff */
[-C--:B------:R-:W-:Y:S01]  /*32f0*/  FMUL.FTZ R88, R88, R125.reuse ;  /* 0x0000007d58587220 */ /* 0x080fe20000410000 */
[----:B------:R-:W-:Y:S01]  /*3300*/  FMUL.FTZ R90, R90, R125 ;  /* 0x0000007d5a5a7220 */ /* 0x000fe20000410000 */
[C---:B------:R-:W-:Y:S01]  /*3310*/  FFMA.FTZ R128, R127.reuse, R89, R66 ;  /* 0x000000597f807223 */ /* 0x040fe20000010042 */
[----:B------:R-:W-:Y:S01]  /*3320*/  FFMA.FTZ R136, R127, R136, R67 ;  /* 0x000000887f887223 */ /* 0x000fe20000010043 */
[----:B------:R-:W-:Y:S01]  /*3330*/  FMUL.FTZ R88, R88, UR16 ;  /* 0x0000001058587c20 */ /* 0x000fe20008410000 */
[----:B------:R-:W-:Y:S01]  /*3340*/  FMUL.FTZ R89, R90, UR16 ;  /* 0x000000105a597c20 */ /* 0x000fe20008410000 */
[-C--:B------:R-:W-:Y:S01]  /*3350*/  FMUL.FTZ R128, R128, R125.reuse ;  /* 0x0000007d80807220 */ /* 0x080fe20000410000 */
[----:B------:R-:W-:-:S02]  /*3360*/  FMUL.FTZ R136, R136, R125 ;  /* 0x0000007d88887220 */ /* 0x000fc40000410000 */
[----:B------:R-:W-:Y:S01]  /*3370*/  SEL R88, R88, RZ, P0 ;  /* 0x000000ff58587207 */ /* 0x000fe20000000000 */
[----:B------:R-:W-:Y:S01]  /*3380*/  FMUL.FTZ R90, R128, UR16 ;  /* 0x00000010805a7c20 */ /* 0x000fe20008410000 */
[----:B------:R-:W-:Y:S01]  /*3390*/  LOP3.LUT P0, RZ, R6, 0xff00, RZ, 0xc0, !PT ;  /* 0x0000ff0006ff7812 */ /* 0x000fe2000780c0ff */
[----:B------:R-:W-:Y:S01]  /*33a0*/  FMUL.FTZ R91, R136, UR16 ;  /* 0x00000010885b7c20 */ /* 0x000fe20008410000 */
[----:B0-----:R-:W-:Y:S02]  /*33b0*/  IMAD.WIDE.U32 R94, R23, 0x10, R94 ;  /* 0x00000010175e7825 */ /* 0x001fe400078e005e */
[----:B------:R-:W-:Y:S02]  /*33c0*/  SEL R89, R89, RZ, P0 ;  /* 0x000000ff59597207 */ /* 0x000fe40000000000 */
[----:B------:R-:W-:Y:S02]  /*33d0*/  LOP3.LUT P0, RZ, R6, 0xff0000, RZ, 0xc0, !PT ;  /* 0x00ff000006ff7812 */ /* 0x000fe4000780c0ff */
[----:B------:R-:W-:-:S02]  /*33e0*/  IADD3 R23, PT, PT, R23, 0x80, RZ ;  /* 0x0000008017177810 */ /* 0x000fc40007ffe0ff */
[----:B------:R-:W-:Y:S02]  /*33f0*/  SEL R90, R90, RZ, P0 ;  /* 0x000000ff5a5a7207 */ /* 0x000fe40000000000 */
[----:B------:R-:W-:-:S04]  /*3400*/  ISETP.GE.U32.AND P0, PT, R6, 0x1000000, PT ;  /* 0x010000000600780c */ /* 0x000fc80003f06070 */
[----:B------:R-:W-:-:S05]  /*3410*/  SEL R91, R91, RZ, P0 ;  /* 0x000000ff5b5b7207 */ /* 0x000fca0000000000 */
[----:B------:R0:W-:Y:S04]  /*3420*/  STG.E.128 desc[UR8][R94.64], R88 ;  /* 0x000000585e007986 */ /* 0x0001e8000c101d08 */
.L_x_9364:
[----:B------:R-:W-:Y:S05]  /*3430*/  BSYNC.RECONVERGENT B1 ;  /* 0x0000000000017941 */ /* 0x000fea0003800200 */
.L_x_9363:
[----:B------:R-:W-:Y:S04]  /*3440*/  BSSY.RECONVERGENT B1, `(.L_x_9365) ;  /* 0x0000022000017945 */ /* 0x000fe80003800200 */
[----:B------:R-:W-:Y:S05]  /*3450*/  @!P1 BRA `(.L_x_9366) ;  /* 0x0000000000809947 */ /* 0x000fea0003800000 */
[-CC-:B0-----:R-:W-:Y:S01]  /*3460*/  FFMA.FTZ R89, R9, R93.reuse, R92.reuse ;  /* 0x0000005d09597223 */ /* 0x181fe2000001005c */
        /* <DEDUP_REMOVED lines=8> */
[----:B------:R-:W-:Y:S01]  /*34f0*/  FFMA.FTZ R90, R127, R90, R69 ;  /* 0x0000005a7f5a7223 */ /* 0x000fe20000010045 */
        /* <DEDUP_REMOVED lines=22> */
.L_x_9366:
[----:B------:R-:W-:Y:S05]  /*3660*/  BSYNC.RECONVERGENT B1 ;  /* 0x0000000000017941 */ /* 0x000fea0003800200 */
.L_x_9365:
[----:B------:R-:W-:Y:S04]  /*3670*/  BSSY.RECONVERGENT B1, `(.L_x_9367) ;  /* 0x0000022000017945 */ /* 0x000fe80003800200 */
[----:B------:R-:W-:Y:S05]  /*3680*/  @!P2 BRA `(.L_x_9368) ;  /* 0x000000000080a947 */ /* 0x000fea0003800000 */
[-CC-:B01----:R-:W-:Y:S01]  /*3690*/  FFMA.FTZ R89, R11, R93.reuse, R92.reuse ;  /* 0x0000005d0b597223 */ /* 0x183fe2000001005c */
[-CC-:B------:R-:W-:Y:S01]  /*36a0*/  FFMA.FTZ R91, R102, R93.reuse, R92.reuse ;  /* 0x0000005d665b7223 */ /* 0x180fe2000001005c */
[----:B------:R-:W0:Y:S01]  /*36b0*/  LDC.64 R94, c[0x0][0x468] ;  /* 0x00011a00ff5e7b82 */ /* 0x000e220000000a00 */
[-CC-:B------:R-:W-:Y:S01]  /*36c0*/  FFMA.FTZ R128, R122, R93.reuse, R92.reuse ;  /* 0x0000005d7a807223 */ /* 0x180fe2000001005c */
        /* <DEDUP_REMOVED lines=28> */
.L_x_9368:
[----:B------:R-:W-:Y:S05]  /*3890*/  BSYNC.RECONVERGENT B1 ;  /* 0x0000000000017941 */ /* 0x000fea0003800200 */
.L_x_9367:
[----:B------:R-:W-:Y:S04]  /*38a0*/  BSSY.RECONVERGENT B1, `(.L_x_9369) ;  /* 0x0000022000017945 */ /* 0x000fe80003800200 */
[----:B------:R-:W-:Y:S05]  /*38b0*/  @!P3 BRA `(.L_x_9370) ;  /* 0x000000000080b947 */ /* 0x000fea0003800000 */
[-CC-:B012---:R-:W-:Y:S01]  /*38c0*/  FFMA.FTZ R89, R15, R93.reuse, R92.reuse ;  /* 0x0000005d0f597223 */ /* 0x187fe2000001005c */
        /* <DEDUP_REMOVED lines=31> */
.L_x_9370:
[----:B------:R-:W-:Y:S05]  /*3ac0*/  BSYNC.RECONVERGENT B1 ;  /* 0x0000000000017941 */ /* 0x000fea0003800200 */
.L_x_9369:
        /* <DEDUP_REMOVED lines=8> */
[----:B------:R-:W0:Y:S01]  /*3b50*/  LDC.64 R92, c[0x0][0x468] ;  /* 0x00011a00ff5c7b82 */ /* 0x000e220000000a00 */
[C---:B-----5:R-:W-:Y:S01]  /*3b60*/  FFMA.FTZ R90, R127.reuse, R90, R83 ;  /* 0x0000005a7f5a7223 */ /* 0x060fe20000010053 */
[----:B------:R-:W-:Y:S01]  /*3b70*/  FFMA.FTZ R88, R127, R89, R80 ;  /* 0x000000597f587223 */ /* 0x000fe20000010050 */
[----:B------:R-:W-:Y:S01]  /*3b80*/  ISETP.GE.U32.AND P0, PT, R16, 0x1000000, PT ;  /* 0x010000001000780c */ /* 0x000fe20003f06070 */
[----:B------:R-:W-:Y:S01]  /*3b90*/  FADD.FTZ R128, R105, -R128 ;  /* 0x8000008069807221 */ /* 0x000fe20000010000 */
[-C--:B------:R-:W-:Y:S01]  /*3ba0*/  FMUL.FTZ R89, R90, R125.reuse ;  /* 0x0000007d5a597220 */ /* 0x080fe20000410000 */
[-C--:B------:R-:W-:Y:S01]  /*3bb0*/  FMUL.FTZ R88, R88, R125.reuse ;  /* 0x0000007d58587220 */ /* 0x080fe20000410000 */
        /* <DEDUP_REMOVED lines=9> */
[----:B------:R-:W-:-:S03]  /*3c50*/  FMUL.FTZ R90, R94, UR16 ;  /* 0x000000105e5a7c20 */ /* 0x000fc60008410000 */
[----:B------:R-:W-:Y:S02]  /*3c60*/  SEL R88, R88, RZ, P0 ;  /* 0x000000ff58587207 */ /* 0x000fe40000000000 */
[----:B------:R-:W-:Y:S01]  /*3c70*/  LOP3.LUT P0, RZ, R16, 0xff00, RZ, 0xc0, !PT ;  /* 0x0000ff0010ff7812 */ /* 0x000fe2000780c0ff */
[----:B0-----:R-:W-:-:S03]  /*3c80*/  IMAD.WIDE.U32 R92, R23, 0x10, R92 ;  /* 0x00000010175c7825 */ /* 0x001fc600078e005c */
[----:B------:R-:W-:Y:S02]  /*3c90*/  SEL R89, R89, RZ, P0 ;  /* 0x000000ff59597207 */ /* 0x000fe40000000000 */
[----:B------:R-:W-:-:S04]  /*3ca0*/  LOP3.LUT P0, RZ, R16, 0xff0000, RZ, 0xc0, !PT ;  /* 0x00ff000010ff7812 */ /* 0x000fc8000780c0ff */
[----:B------:R-:W-:-:S05]  /*3cb0*/  SEL R90, R90, RZ, P0 ;  /* 0x000000ff5a5a7207 */ /* 0x000fca0000000000 */
[----:B------:R4:W-:Y:S01]  /*3cc0*/  STG.E.128 desc[UR8][R92.64], R88 ;  /* 0x000000585c007986 */ /* 0x0009e2000c101d08 */
[----:B------:R-:W-:Y:S05]  /*3cd0*/  BRA `(.L_x_9359) ;  /* 0x0000000800ec7947 */ /* 0x000fea0003800000 */
.L_x_9362:
[----:B------:R-:W-:Y:S04]  /*3ce0*/  BSSY.RECONVERGENT B1, `(.L_x_9371) ;  /* 0x0000025000017945 */ /* 0x000fe80003800200 */
[----:B------:R-:W-:Y:S05]  /*3cf0*/  @!P4 BRA `(.L_x_9372) ;  /* 0x00000000008cc947 */ /* 0x000fea0003800000 */
[-CC-:B------:R-:W-:Y:S01]  /*3d00*/  FFMA.FTZ R85, R99, R93.reuse, R92.reuse ;  /* 0x0000005d63557223 */ /* 0x180fe2000001005c */
[-CC-:B------:R-:W-:Y:S01]  /*3d10*/  FFMA.FTZ R84, R106, R93.reuse, R92.reuse ;  /* 0x0000005d6a547223 */ /* 0x180fe2000001005c */
[-CC-:B------:R-:W-:Y:S01]  /*3d20*/  FFMA.FTZ R87, R115, R93.reuse, R92.reuse ;  /* 0x0000005d73577223 */ /* 0x180fe2000001005c */
[----:B------:R-:W-:Y:S01]  /*3d30*/  FFMA.FTZ R88, R126, R93, R92 ;  /* 0x0000005d7e587223 */ /* 0x000fe2000001005c */
[----:B------:R-:W-:Y:S01]  /*3d40*/  FADD.FTZ R85, R98, -R85 ;  /* 0x8000005562557221 */ /* 0x000fe20000010000 */
[----:B------:R-:W-:Y:S01]  /*3d50*/  FADD.FTZ R86, R103, -R84 ;  /* 0x8000005467567221 */ /* 0x000fe20000010000 */
[----:B------:R-:W0:Y:S01]  /*3d60*/  LDC.64 R128, c[0x0][0x478] ;  /* 0x00011e00ff807b82 */ /* 0x000e220000000a00 */
[----:B------:R-:W-:Y:S01]  /*3d70*/  FADD.FTZ R89, R114, -R87 ;  /* 0x8000005772597221 */ /* 0x000fe20000010000 */
[C---:B-----5:R-:W-:Y:S01]  /*3d80*/  FFMA.FTZ R84, R127.reuse, R85, R64 ;  /* 0x000000557f547223 */ /* 0x060fe20000010040 */
[----:B------:R-:W-:Y:S01]  /*3d90*/  FFMA.FTZ R85, R127, R86, R65 ;  /* 0x000000567f557223 */ /* 0x000fe20000010041 */
[----:B------:R-:W-:Y:S01]  /*3da0*/  FADD.FTZ R90, R123, -R88 ;  /* 0x800000587b5a7221 */ /* 0x000fe20000010000 */
[----:B------:R-:W-:Y:S01]  /*3db0*/  FFMA.FTZ R86, R127, R89, R66 ;  /* 0x000000597f567223 */ /* 0x000fe20000010042 */
[-C--:B------:R-:W-:Y:S01]  /*3dc0*/  FMUL.FTZ R87, R84, R125.reuse ;  /* 0x0000007d54577220 */ /* 0x080fe20000410000 */
[-C--:B------:R-:W-:Y:S01]  /*3dd0*/  FMUL.FTZ R89, R85, R125.reuse ;  /* 0x0000007d55597220 */ /* 0x080fe20000410000 */
[----:B------:R-:W1:Y:S01]  /*3de0*/  LDC.64 R94, c[0x0][0x468] ;  /* 0x00011a00ff5e7b82 */ /* 0x000e620000000a00 */
[----:B------:R-:W-:Y:S01]  /*3df0*/  LOP3.LUT P0, RZ, R6, 0xff, RZ, 0xc0, !PT ;  /* 0x000000ff06ff7812 */ /* 0x000fe2000780c0ff */
[----:B------:R-:W-:Y:S01]  /*3e00*/  FMUL.FTZ R88, R87, UR16 ;  /* 0x0000001057587c20 */ /* 0x000fe20008410000 */
[----:B------:R-:W-:Y:S01]  /*3e10*/  FFMA.FTZ R87, R127, R90, R67 ;  /* 0x0000005a7f577223 */ /* 0x000fe20000010043 */
[----:B------:R-:W-:Y:S01]  /*3e20*/  FMUL.FTZ R89, R89, UR16 ;  /* 0x0000001059597c20 */ /* 0x000fe20008410000 */
[----:B------:R-:W-:-:S02]  /*3e30*/  FMUL.FTZ R90, R86, R125 ;  /* 0x0000007d565a7220 */ /* 0x000fc40000410000 */
[----:B------:R-:W-:Y:S01]  /*3e40*/  SEL R88, R88, RZ, P0 ;  /* 0x000000ff58587207 */ /* 0x000fe20000000000 */
[----:B------:R-:W-:Y:S01]  /*3e50*/  FMUL.FTZ R91, R87, R125 ;  /* 0x0000007d575b7220 */ /* 0x000fe20000410000 */
[----:B------:R-:W-:Y:S01]  /*3e60*/  LOP3.LUT P0, RZ, R6, 0xff00, RZ, 0xc0, !PT ;  /* 0x0000ff0006ff7812 */ /* 0x000fe2000780c0ff */
[----:B------:R-:W-:Y:S02]  /*3e70*/  FMUL.FTZ R90, R90, UR16 ;  /* 0x000000105a5a7c20 */ /* 0x000fe40008410000 */
[----:B------:R-:W-:Y:S01]  /*3e80*/  FMUL.FTZ R91, R91, UR16 ;  /* 0x000000105b5b7c20 */ /* 0x000fe20008410000 */
[----:B------:R-:W-:Y:S02]  /*3e90*/  SEL R89, R89, RZ, P0 ;  /* 0x000000ff59597207 */ /* 0x000fe40000000000 */
[----:B------:R-:W-:Y:S01]  /*3ea0*/  LOP3.LUT P0, RZ, R6, 0xff0000, RZ, 0xc0, !PT ;  /* 0x00ff000006ff7812 */ /* 0x000fe2000780c0ff */
[----:B0-----:R-:W-:-:S03]  /*3eb0*/  IMAD.WIDE.U32 R128, R23, 0x10, R128 ;  /* 0x0000001017807825 */ /* 0x001fc600078e0080 */
[----:B------:R-:W-:Y:S02]  /*3ec0*/  SEL R90, R90, RZ, P0 ;  /* 0x000000ff5a5a7207 */ /* 0x000fe40000000000 */
[----:B------:R-:W-:Y:S01]  /*3ed0*/  ISETP.GE.U32.AND P0, PT, R6, 0x1000000, PT ;  /* 0x010000000600780c */ /* 0x000fe20003f06070 */
[----:B------:R0:W-:Y:S01]  /*3ee0*/  STG.E.128 desc[UR8][R128.64], R84 ;  /* 0x0000005480007986 */ /* 0x0001e2000c101d08 */
[----:B-1----:R-:W-:Y:S02]  /*3ef0*/  IMAD.WIDE.U32 R94, R23, 0x10, R94 ;  /* 0x00000010175e7825 */ /* 0x002fe400078e005e */
[----:B------:R-:W-:Y:S02]  /*3f00*/  SEL R91, R91, RZ, P0 ;  /* 0x000000ff5b5b7207 */ /* 0x000fe40000000000 */
[----:B------:R-:W-:-:S03]  /*3f10*/  IADD3 R23, PT, PT, R23, 0x80, RZ ;  /* 0x0000008017177810 */ /* 0x000fc60007ffe0ff */
[----:B------:R0:W-:Y:S04]  /*3f20*/  STG.E.128 desc[UR8][R94.64], R88 ;  /* 0x000000585e007986 */ /* 0x0001e8000c101d08 */
.L_x_9372:
[----:B------:R-:W-:Y:S05]  /*3f30*/  BSYNC.RECONVERGENT B1 ;  /* 0x0000000000017941 */ /* 0x000fea0003800200 */
.L_x_9371:
[----:B------:R-:W-:Y:S04]  /*3f40*/  BSSY.RECONVERGENT B1, `(.L_x_9373) ;  /* 0x0000025000017945 */ /* 0x000fe80003800200 */
[----:B------:R-:W-:Y:S05]  /*3f50*/  @!P1 BRA `(.L_x_9374) ;  /* 0x00000000008c9947 */ /* 0x000fea0003800000 */
[-CC-:B0-----:R-:W-:Y:S01]  /*3f60*/  FFMA.FTZ R85, R9, R93.reuse, R92.reuse ;  /* 0x0000005d09557223 */ /* 0x181fe2000001005c */
        /* <DEDUP_REMOVED lines=34> */
.L_x_9374:
[----:B------:R-:W-:Y:S05]  /*4190*/  BSYNC.RECONVERGENT B1 ;  /* 0x0000000000017941 */ /* 0x000fea0003800200 */
.L_x_9373:
[----:B------:R-:W-:Y:S04]  /*41a0*/  BSSY.RECONVERGENT B1, `(.L_x_9375) ;  /* 0x0000025000017945 */ /* 0x000fe80003800200 */
[----:B------:R-:W-:Y:S05]  /*41b0*/  @!P2 BRA `(.L_x_9376) ;  /* 0x00000000008ca947 */ /* 0x000fea0003800000 */
[-CC-:B0-2---:R-:W-:Y:S01]  /*41c0*/  FFMA.FTZ R85, R11, R93.reuse, R92.reuse ;  /* 0x0000005d0b557223 */ /* 0x185fe2000001005c */
        /* <DEDUP_REMOVED lines=34> */
.L_x_9376:
[----:B------:R-:W-:Y:S05]  /*43f0*/  BSYNC.RECONVERGENT B1 ;  /* 0x0000000000017941 */ /* 0x000fea0003800200 */
.L_x_9375:
        /* <DEDUP_REMOVED lines=37> */
.L_x_9378:
[----:B------:R-:W-:Y:S05]  /*4650*/  BSYNC.RECONVERGENT B1 ;  /* 0x0000000000017941 */ /* 0x000fea0003800200 */
.L_x_9377:
[----:B------:R-:W-:Y:S05]  /*4660*/  @!P5 BRA `(.L_x_9359) ;  /* 0x000000000088d947 */ /* 0x000fea0003800000 */
[-CC-:B0-234-:R-:W-:Y:S01]  /*4670*/  FFMA.FTZ R87, R118, R93.reuse, R92.reuse ;  /* 0x0000005d76577223 */ /* 0x19dfe2000001005c */
[-CC-:B------:R-:W-:Y:S01]  /*4680*/  FFMA.FTZ R85, R17, R93.reuse, R92.reuse ;  /* 0x0000005d11557223 */ /* 0x180fe2000001005c */
[-CC-:B------:R-:W-:Y:S01]  /*4690*/  FFMA.FTZ R84, R22, R93.reuse, R92.reuse ;  /* 0x0000005d16547223 */ /* 0x180fe2000001005c */
[----:B------:R-:W-:Y:S01]  /*46a0*/  FFMA.FTZ R88, R107, R93, R92 ;  /* 0x0000005d6b587223 */ /* 0x000fe2000001005c */
[----:B------:R-:W-:Y:S01]  /*46b0*/  FADD.FTZ R86, R116, -R87 ;  /* 0x8000005774567221 */ /* 0x000fe20000010000 */
[----:B------:R-:W-:Y:S01]  /*46c0*/  FADD.FTZ R85, R18, -R85 ;  /* 0x8000005512557221 */ /* 0x000fe20000010000 */
[----:B------:R-:W0:Y:S01]  /*46d0*/  LDC.64 R94, c[0x0][0x478] ;  /* 0x00011e00ff5e7b82 */ /* 0x000e220000000a00 */
[----:B------:R-:W-:Y:S01]  /*46e0*/  FADD.FTZ R89, R105, -R88 ;  /* 0x8000005869597221 */ /* 0x000fe20000010000 */
[----:B-----5:R-:W-:Y:S01]  /*46f0*/  FFMA.FTZ R87, R127, R86, R83 ;  /* 0x000000567f577223 */ /* 0x020fe20000010053 */
[----:B------:R-:W-:Y:S01]  /*4700*/  FADD.FTZ R86, R21, -R84 ;  /* 0x8000005415567221 */ /* 0x000fe20000010000 */
[----:B------:R-:W-:Y:S01]  /*4710*/  FFMA.FTZ R84, R127, R85, R80 ;  /* 0x000000557f547223 */ /* 0x000fe20000010050 */
[----:B------:R-:W-:Y:S01]  /*4720*/  ISETP.GE.U32.AND P0, PT, R16, 0x1000000, PT ;  /* 0x010000001000780c */ /* 0x000fe20003f06070 */
[-C--:B------:R-:W-:Y:S01]  /*4730*/  FMUL.FTZ R90, R87, R125.reuse ;  /* 0x0000007d575a7220 */ /* 0x080fe20000410000 */
[C---:B------:R-:W-:Y:S01]  /*4740*/  FFMA.FTZ R85, R127.reuse, R86, R81 ;  /* 0x000000567f557223 */ /* 0x040fe20000010051 */
[----:B------:R-:W1:Y:S01]  /*4750*/  LDC.64 R92, c[0x0][0x468] ;  /* 0x00011a00ff5c7b82 */ /* 0x000e620000000a00 */
[----:B------:R-:W-:Y:S01]  /*4760*/  FMUL.FTZ R88, R84, R125 ;  /* 0x0000007d54587220 */ /* 0x000fe20000410000 */
[----:B------:R-:W-:Y:S01]  /*4770*/  FMUL.FTZ R90, R90, UR16 ;  /* 0x000000105a5a7c20 */ /* 0x000fe20008410000 */
[----:B------:R-:W-:Y:S01]  /*4780*/  FFMA.FTZ R86, R127, R89, R82 ;  /* 0x000000597f567223 */ /* 0x000fe20000010052 */
[----:B------:R-:W-:Y:S01]  /*4790*/  FMUL.FTZ R89, R85, R125 ;  /* 0x0000007d55597220 */ /* 0x000fe20000410000 */
[----:B------:R-:W-:-:S02]  /*47a0*/  FMUL.FTZ R88, R88, UR16 ;  /* 0x0000001058587c20 */ /* 0x000fc40008410000 */
[----:B------:R-:W-:Y:S01]  /*47b0*/  SEL R91, R90, RZ, P0 ;  /* 0x000000ff5a5b7207 */ /* 0x000fe20000000000 */
[----:B------:R-:W-:Y:S01]  /*47c0*/  FMUL.FTZ R89, R89, UR16 ;  /* 0x0000001059597c20 */ /* 0x000fe20008410000 */
[----:B------:R-:W-:Y:S01]  /*47d0*/  LOP3.LUT P0, RZ, R16, 0xff, RZ, 0xc0, !PT ;  /* 0x000000ff10ff7812 */ /* 0x000fe2000780c0ff */
[----:B------:R-:W-:-:S03]  /*47e0*/  FMUL.FTZ R125, R86, R125 ;  /* 0x0000007d567d7220 */ /* 0x000fc60000410000 */
[----:B------:R-:W-:Y:S01]  /*47f0*/  SEL R88, R88, RZ, P0 ;  /* 0x000000ff58587207 */ /* 0x000fe20000000000 */
[----:B------:R-:W-:Y:S01]  /*4800*/  FMUL.FTZ R90, R125, UR16 ;  /* 0x000000107d5a7c20 */ /* 0x000fe20008410000 */
[----:B------:R-:W-:Y:S01]  /*4810*/  LOP3.LUT P0, RZ, R16, 0xff00, RZ, 0xc0, !PT ;  /* 0x0000ff0010ff7812 */ /* 0x000fe2000780c0ff */
[----:B0-----:R-:W-:-:S03]  /*4820*/  IMAD.WIDE.U32 R94, R23, 0x10, R94 ;  /* 0x00000010175e7825 */ /* 0x001fc600078e005e */
[----:B------:R-:W-:Y:S02]  /*4830*/  SEL R89, R89, RZ, P0 ;  /* 0x000000ff59597207 */ /* 0x000fe40000000000 */
[----:B------:R-:W-:Y:S01]  /*4840*/  LOP3.LUT P0, RZ, R16, 0xff0000, RZ, 0xc0, !PT ;  /* 0x00ff000010ff7812 */ /* 0x000fe2000780c0ff */
[----:B------:R0:W-:Y:S01]  /*4850*/  STG.E.128 desc[UR8][R94.64], R84 ;  /* 0x000000545e007986 */ /* 0x0001e2000c101d08 */
[----:B-1----:R-:W-:Y:S02]  /*4860*/  IMAD.WIDE.U32 R92, R23, 0x10, R92 ;  /* 0x00000010175c7825 */ /* 0x002fe400078e005c */
[----:B------:R-:W-:-:S05]  /*4870*/  SEL R90, R90, RZ, P0 ;  /* 0x000000ff5a5a7207 */ /* 0x000fca0000000000 */
[----:B------:R0:W-:Y:S04]  /*4880*/  STG.E.128 desc[UR8][R92.64], R88 ;  /* 0x000000585c007986 */ /* 0x0001e8000c101d08 */
.L_x_9359:
[----:B------:R-:W-:Y:S05]  /*4890*/  BSYNC.RECONVERGENT B0 ;  /* 0x0000000000007941 */ /* 0x000fea0003800200 */
.L_x_9341:
[----:B01234-:R-:W0:Y:S01]  /*48a0*/  LDC.64 R88, c[0x0][0x380] ;  /* 0x0000e000ff587b82 */ /* 0x01fe220000000a00 */
[----:B------:R-:W-:Y:S01]  /*48b0*/  UPLOP3.LUT UP1, UPT, UPT, UPT, UP1, 0x40, 0x4 ;  /* 0x000000000004789c */ /* 0x000fe20003f2e810 */
[----:B0-----:R-:W-:-:S04]  /*48c0*/  IADD3 R5, PT, PT, R5, R88, RZ ;  /* 0x0000005805057210 */ /* 0x001fc80007ffe0ff */
[----:B------:R-:W-:-:S13]  /*48d0*/  ISETP.GE.AND P0, PT, R5, R89, PT ;  /* 0x000000590500720c */ /* 0x000fda0003f06270 */
[----:B------:R-:W-:Y:S05]  /*48e0*/  @!P0 BRA `(.L_x_9379) ;  /* 0xffffffbc00948947 */ /* 0x000fea000383ffff */
.L_x_9328:
        /* <DEDUP_REMOVED lines=38> */
.L_x_9380:
        /* <DEDUP_REMOVED lines=11> */
.L_x_10948:


//--------------------- .text._ZN10layer_norm13ln_bwd_kernelINS_13Kernel_traitsI6__halfffffjLj2560ELj1ELj1ELj4ELj16ENS_18Kernel_traits_baseILj2560ES2_ffffjLj128EEEEELb1ELb0ELb0ELb1EEEvNS_9BwdParamsE --------------------------
	.section	.text._ZN10layer_norm13ln_bwd_kernelINS_13Kernel_traitsI6__halfffffjLj2560ELj1ELj1ELj4ELj16ENS_18Kernel_traits_baseILj2560ES2_ffffjLj128EEEEELb1ELb0ELb0ELb1EEEvNS_9BwdParamsE,"ax",@progbits
	.align	128
        .global         _ZN10layer_norm13ln_bwd_kernelINS_13Kernel_traitsI6__halfffffjLj2560ELj1ELj1ELj4ELj16ENS_18Kernel_traits_baseILj2560ES2_ffffjLj128EEEEELb1ELb0ELb0ELb1EEEvNS_9BwdParamsE
        .type           _ZN10layer_norm13ln_bwd_kernelINS_13Kernel_traitsI6__halfffffjLj2560ELj1ELj1ELj4ELj16ENS_18Kernel_traits_baseILj2560ES2_ffffjLj128EEEEELb1ELb0ELb0ELb1EEEvNS_9BwdParamsE,@function
        .size           _ZN10layer_norm13ln_bwd_kernelINS_13Kernel_traitsI6__halfffffjLj2560ELj1ELj1ELj4ELj16ENS_18Kernel_traits_baseILj2560ES2_ffffjLj128EEEEELb1ELb0ELb0ELb1EEEvNS_9BwdParamsE,(.L_x_10949 - _ZN10layer_norm13ln_bwd_kernelINS_13Kernel_traitsI6__halfffffjLj2560ELj1ELj1ELj4ELj16ENS_18Kernel_traits_baseILj2560ES2_ffffjLj128EEEEELb1ELb0ELb0ELb1EEEvNS_9BwdParamsE)
        .other          _ZN10layer_norm13ln_bwd_kernelINS_13Kernel_traitsI6__halfffffjLj2560ELj1ELj1ELj4ELj16ENS_18Kernel_traits_baseILj2560ES2_ffffjLj128EEEEELb1ELb0ELb0ELb1EEEvNS_9BwdParamsE,@"STO_CUDA_ENTRY STV_DEFAULT"
_ZN10layer_norm13ln_bwd_kernelINS_13Kernel_traitsI6__halfffffjLj2560ELj1ELj1ELj4ELj16ENS_18Kernel_traits_baseILj2560ES2_ffffjLj128EEEEELb1ELb0ELb0ELb1EEEvNS_9BwdParamsE:
.text._ZN10layer_norm13ln_bwd_kernelINS_13Kernel_traitsI6__halfffffjLj2560ELj1ELj1ELj4ELj16ENS_18Kernel_traits_baseILj2560ES2_ffffjLj128EEEEELb1ELb0ELb0ELb1EEEvNS_9BwdParamsE:
        /* <DEDUP_REMOVED lines=43> */
[----:B------:R-:W-:Y:S01]  /*02b0*/  MOV R0, RZ ;  /* 0x000000ff00007202 */ /* 0x000fe20000000f00 */
        /* <DEDUP_REMOVED lines=53> */
.L_x_9395:
        /* <DEDUP_REMOVED lines=11> */
[----:B------:R-:W4:Y:S01]  /*06c0*/  LDG.E R133, desc[UR6][R62.64] ;  /* 0x000000063e857981 */ /* 0x000f22000c1e1900 */
[C---:B------:R-:W-:Y:S01]  /*06d0*/  IADD3 R130, PT, PT, R132.reuse, 0x100, RZ ;  /* 0x0000010084827810 */ /* 0x040fe20007ffe0ff */
[C---:B-1----:R-:W-:Y:S01]  /*06e0*/  IMAD.WIDE.U32 R52, R132.reuse, 0x10, R72 ;  /* 0x0000001084347825 */ /* 0x042fe200078e0048 */
[----:B------:R-:W-:-:S03]  /*06f0*/  IADD3 R126, PT, PT, R132, 0x200, RZ ;  /* 0x00000200847e7810 */ /* 0x000fc60007ffe0ff */
[----:B------:R-:W-:Y:S02]  /*0700*/  IMAD.WIDE.U32 R56, R131, 0x10, R72 ;  /* 0x0000001083387825 */ /* 0x000fe400078e0048 */
[----:B------:R-:W4:Y:S02]  /*0710*/  LDG.E.128 R52, desc[UR6][R52.64] ;  /* 0x0000000634347981 */ /* 0x000f24000c1e1d00 */
[----:B--2---:R-:W-:Y:S02]  /*0720*/  IMAD.WIDE.U32 R68, R132, 0x10, R88 ;  /* 0x0000001084447825 */ /* 0x004fe400078e0058 */
[----:B------:R-:W2:Y:S02]  /*0730*/  LDG.E.128 R56, desc[UR6][R56.64] ;  /* 0x0000000638387981 */ /* 0x000ea4000c1e1d00 */
[----:B------:R-:W-:Y:S02]  /*0740*/  IMAD.WIDE.U32 R64, R129, 0x10, R72 ;  /* 0x0000001081407825 */ /* 0x000fe400078e0048 */
[----:B------:R-:W2:Y:S02]  /*0750*/  LDG.E.128 R68, desc[UR6][R68.64] ;  /* 0x0000000644447981 */ /* 0x000ea4000c1e1d00 */
[----:B---3--:R-:W-:-:S02]  /*0760*/  IMAD.WIDE R134, R105, 0x4, R134 ;  /* 0x0000000469867825 */ /* 0x008fc400078e0286 */
[----:B------:R-:W3:Y:S02]  /*0770*/  LDG.E.128 R64, desc[UR6][R64.64] ;  /* 0x0000000640407981 */ /* 0x000ee4000c1e1d00 */
[--C-:B------:R-:W-:Y:S02]  /*0780*/  IMAD.WIDE.U32 R60, R130, 0x10, R72.reuse ;  /* 0x00000010823c7825 */ /* 0x100fe400078e0048 */
[----:B------:R-:W3:Y:S02]  /*0790*/  LDG.E R128, desc[UR6][R134.64] ;  /* 0x0000000686807981 */ /* 0x000ee4000c1e1900 */
[----:B------:R-:W-:Y:S02]  /*07a0*/  IMAD.WIDE.U32 R72, R126, 0x10, R72 ;  /* 0x000000107e487825 */ /* 0x000fe400078e0048 */
        /* <DEDUP_REMOVED lines=8> */
[----:B------:R-:W-:-:S06]  /*0830*/  IMAD.WIDE.U32 R88, R126, 0x10, R88 ;  /* 0x000000107e587825 */ /* 0x000fcc00078e0058 */
[----:B------:R-:W3:Y:S01]  /*0840*/  LDG.E.128 R88, desc[UR6][R88.64] ;  /* 0x0000000658587981 */ /* 0x000ee2000c1e1d00 */
[----:B------:R-:W-:Y:S02]  /*0850*/  ISETP.NE.AND P4, PT, RZ, UR8, PT ;  /* 0x00000008ff007c0c */ /* 0x000fe4000bf85270 */
[----:B------:R-:W-:-:S13]  /*0860*/  LOP3.LUT P3, RZ, R96, 0x1f, RZ, 0xc0, !PT ;  /* 0x0000001f60ff7812 */ /* 0x000fda000786c0ff */
[----:B------:R-:W0:Y:S01]  /*0870*/  @!P3 S2R R96, SR_TID.X ;  /* 0x000000000060b919 */ /* 0x000e220000002100 */
[----:B------:R-:W-:Y:S02]  /*0880*/  PLOP3.LUT P0, PT, PT, PT, PT, 0x80, 0x8 ;  /* 0x000000000008781c */ /* 0x000fe40003f0f070 */
[----:B------:R-:W-:Y:S02]  /*0890*/  @!P3 PLOP3.LUT P0, PT, P2, PT, PT, 0x80, 0x8 ;  /* 0x000000000008b81c */ /* 0x000fe4000170f070 */
[----:B----4-:R-:W-:-:S05]  /*08a0*/  FSEL R136, R133, RZ, !P4 ;  /* 0x000000ff85887208 */ /* 0x010fca0006000000 */
[C---:B------:R-:W-:Y:S01]  /*08b0*/  FADD.FTZ R163, -R136.reuse, R52 ;  /* 0x0000003488a37221 */ /* 0x040fe20000010100 */
[C---:B------:R-:W-:Y:S01]  /*08c0*/  FADD.FTZ R139, -R136.reuse, R53 ;  /* 0x00000035888b7221 */ /* 0x040fe20000010100 */
[C---:B------:R-:W-:Y:S01]  /*08d0*/  FADD.FTZ R161, -R136.reuse, R54 ;  /* 0x0000003688a17221 */ /* 0x040fe20000010100 */
[----:B--2---:R-:W-:Y:S01]  /*08e0*/  FADD.FTZ R157, -R136, R59 ;  /* 0x0000003b889d7221 */ /* 0x004fe20000010100 */
[----:B------:R-:W-:Y:S01]  /*08f0*/  FMUL.FTZ R154, R127, R68 ;  /* 0x000000447f9a7220 */ /* 0x000fe20000410000 */
[----:B------:R-:W-:Y:S01]  /*0900*/  FMUL.FTZ R159, R124, R69 ;  /* 0x000000457c9f7220 */ /* 0x000fe20000410000 */
[----:B---3--:R-:W-:Y:S02]  /*0910*/  FADD.FTZ R59, -R136, R67 ;  /* 0x00000043883b7221 */ /* 0x008fe40000010100 */
[----:B------:R-:W-:Y:S01]  /*0920*/  FADD.FTZ R52, RZ, R154 ;  /* 0x0000009aff347221 */ /* 0x000fe20000010000 */
[C---:B------:R-:W-:Y:S01]  /*0930*/  FMUL.FTZ R163, R128.reuse, R163 ;  /* 0x000000a380a37220 */ /* 0x040fe20000410000 */
[----:B------:R-:W-:-:S03]  /*0940*/  FMUL.FTZ R164, R128, R139 ;  /* 0x0000008b80a47220 */ /* 0x000fc60000410000 */
[----:B------:R-:W-:Y:S01]  /*0950*/  FFMA.FTZ R67, R163, R154, RZ ;  /* 0x0000009aa3437223 */ /* 0x000fe200000100ff */
[----:B------:R-:W-:Y:S01]  /*0960*/  FMUL.FTZ R160, R125, R70 ;  /* 0x000000467da07220 */ /* 0x000fe20000410000 */
[C---:B------:R-:W-:Y:S01]  /*0970*/  FADD.FTZ R141, -R136.reuse, R55 ;  /* 0x00000037888d7221 */ /* 0x040fe20000010100 */
[----:B------:R-:W-:Y:S01]  /*0980*/  FADD.FTZ R53, -R136, R75 ;  /* 0x0000004b88357221 */ /* 0x000fe20000010100 */
        /* <DEDUP_REMOVED lines=22> */
[C---:B------:R-:W-:Y:S01]  /*0af0*/  FADD.FTZ R55, -R136.reuse, R73 ;  /* 0x0000004988377221 */ /* 0x040fe20000010100 */
[----:B------:R-:W-:Y:S01]  /*0b00*/  FADD.FTZ R73, -R136, R74 ;  /* 0x0000004a88497221 */ /* 0x000fe20000010100 */
[----:B------:R-:W-:Y:S01]  /*0b10*/  FMUL.FTZ R74, R118, R79 ;  /* 0x0000004f764a7220 */ /* 0x000fe20000410000 */
[----:B------:R-:W-:Y:S01]  /*0b20*/  FADD.FTZ R135, R52, R75 ;  /* 0x0000004b34877221 */ /* 0x000fe20000010000 */
[----:B------:R-:W-:Y:S01]  /*0b30*/  FADD.FTZ R147, -R136, R60 ;  /* 0x0000003c88937221 */ /* 0x000fe20000010100 */
[----:B------:R-:W-:Y:S01]  /*0b40*/  FMUL.FTZ R157, R128, R157 ;  /* 0x0000009d809d7220 */ /* 0x000fe20000410000 */
[----:B------:R-:W-:Y:S01]  /*0b50*/  FFMA.FTZ R52, R158, R75, R67 ;  /* 0x0000004b9e347223 */ /* 0x000fe20000010043 */
        /* <DEDUP_REMOVED lines=10> */
[----:B------:R-:W-:Y:S01]  /*0c00*/  FADD.FTZ R149, -R136, R62 ;  /* 0x0000003e88957221 */ /* 0x000fe20000010100 */
        /* <DEDUP_REMOVED lines=9> */
[C---:B------:R-:W-:Y:S01]  /*0ca0*/  FMUL.FTZ R151, R128.reuse, R63 ;  /* 0x0000003f80977220 */ /* 0x040fe20000410000 */
[----:B------:R-:W-:Y:S01]  /*0cb0*/  FFMA.FTZ R52, R149, R62, R52 ;  /* 0x0000003e95347223 */ /* 0x000fe20000010034 */
[----:B------:R-:W-:Y:S01]  /*0cc0*/  FMUL.FTZ R141, R115, R84 ;  /* 0x00000054738d7220 */ /* 0x000fe20000410000 */
[----:B------:R-:W-:Y:S01]  /*0cd0*/  FADD.FTZ R54, R135, R60 ;  /* 0x0000003c87367221 */ /* 0x000fe20000010000 */
        /* <DEDUP_REMOVED lines=43> */
[----:B------:R-:W3:Y:S01]  /*0f90*/  S2R R53, SR_CgaCtaId ;  /* 0x0000000000357919 */ /* 0x000ee20000008800 */
[----:B-1----:R-:W-:Y:S01]  /*0fa0*/  FADD.FTZ R61, R58, R57 ;  /* 0x000000393a3d7221 */ /* 0x002fe20000010000 */
[----:B--2---:R-:W-:-:S04]  /*0fb0*/  FADD.FTZ R137, R59, R56 ;  /* 0x000000383b897221 */ /* 0x004fc80000010000 */
[----:B------:R-:W1:Y:S04]  /*0fc0*/  SHFL.DOWN PT, R56, R61, 0x2, 0x1f ;  /* 0x08401f003d387f89 */ /* 0x000e6800000e0000 */
[----:B------:R-:W2:Y:S01]  /*0fd0*/  SHFL.DOWN PT, R54, R137, 0x2, 0x1f ;  /* 0x08401f0089367f89 */ /* 0x000ea200000e0000 */
[----:B-1----:R-:W-:Y:S01]  /*0fe0*/  FADD.FTZ R56, R61, R56 ;  /* 0x000000383d387221 */ /* 0x002fe20000010000 */
[----:B--2---:R-:W-:Y:S01]  /*0ff0*/  FADD.FTZ R57, R137, R54 ;  /* 0x0000003689397221 */ /* 0x004fe20000010000 */
[----:B------:R-:W-:-:S04]  /*1000*/  MOV R54, 0x400 ;  /* 0x0000040000367802 */ /* 0x000fc80000000f00 */
[----:B---3--:R-:W-:Y:S01]  /*1010*/  LEA R54, R53, R54, 0x18 ;  /* 0x0000003635367211 */ /* 0x008fe200078ec0ff */
[----:B------:R-:W-:Y:S04]  /*1020*/  SHFL.DOWN PT, R58, R57, 0x1, 0x1f ;  /* 0x08201f00393a7f89 */ /* 0x000fe800000e0000 */
[----:B------:R-:W1:Y:S01]  /*1030*/  SHFL.DOWN PT, R53, R56, 0x1, 0x1f ;  /* 0x08201f0038357f89 */ /* 0x000e6200000e0000 */
[----:B------:R-:W-:Y:S02]  /*1040*/  IADD3 R55, PT, PT, R54, 0x2820, RZ ;  /* 0x0000282036377810 */ /* 0x000fe40007ffe0ff */
[----:B0-----:R-:W-:Y:S02]  /*1050*/  @!P3 SHF.R.U32.HI R59, RZ, 0x2, R96 ;  /* 0x00000002ff3bb819 */ /* 0x001fe40000011660 */
[----:B------:R-:W-:-:S02]  /*1060*/  @!P3 MOV R52, R55 ;  /* 0x000000370034b202 */ /* 0x000fc40000000f00 */
[----:B------:R-:W-:Y:S02]  /*1070*/  @!P0 IADD3 R52, PT, PT, R54, 0x2800, RZ ;  /* 0x0000280036348810 */ /* 0x000fe40007ffe0ff */
[----:B------:R-:W-:-:S04]  /*1080*/  @!P3 LOP3.LUT R59, R59, 0x18, RZ, 0xc0, !PT ;  /* 0x000000183b3bb812 */ /* 0x000fc800078ec0ff */
[----:B------:R-:W-:Y:S01]  /*1090*/  @!P3 IADD3 R61, PT, PT, R59, R52, RZ ;  /* 0x000000343b3db210 */ /* 0x000fe20007ffe0ff */
[----:B-1----:R-:W-:Y:S01]  /*10a0*/  FADD.FTZ R52, R56, R53 ;  /* 0x0000003538347221 */ /* 0x002fe20000010000 */
[----:B------:R-:W-:Y:S02]  /*10b0*/  FADD.FTZ R53, R57, R58 ;  /* 0x0000003a39357221 */ /* 0x000fe40000010000 */
[----:B------:R-:W0:Y:S01]  /*10c0*/  @P1 LDC.64 R56, c[0x0][0x3e0] ;  /* 0x0000f800ff381b82 */ /* 0x000e220000000a00 */
[----:B------:R-:W-:-:S04]  /*10d0*/  ISETP.NE.U32.AND P0, PT, RZ, UR10, PT ;  /* 0x0000000aff007c0c */ /* 0x000fc8000bf05070 */
[----:B------:R-:W-:Y:S02]  /*10e0*/  ISETP.NE.AND.EX P0, PT, RZ, UR11, PT, P0 ;  /* 0x0000000bff007c0c */ /* 0x000fe4000bf05300 */
[----:B------:R-:W-:Y:S01]  /*10f0*/  MOV R137, 0x3f800000 ;  /* 0x3f80000000897802 */ /* 0x000fe20000000f00 */
[----:B------:R1:W-:Y:S10]  /*1100*/  @!P3 STS.64 [R61], R52 ;  /* 0x000000343d00b388 */ /* 0x0003f40000000a00 */
[----:B------:R-:W2:Y:S01]  /*1110*/  @P0 LDC.64 R58, c[0x0][0x438] ;  /* 0x00010e00ff3a0b82 */ /* 0x000ea20000000a00 */
[----:B0-----:R-:W-:-:S07]  /*1120*/  @P1 IMAD.WIDE R56, R105, 0x4, R56 ;  /* 0x0000000469381825 */ /* 0x001fce00078e0238 */
[----:B-1----:R-:W0:Y:S01]  /*1130*/  @P0 LDC.64 R52, c[0x0][0x438] ;  /* 0x00010e00ff340b82 */ /* 0x002e220000000a00 */
[----:B------:R1:W5:Y:S07]  /*1140*/  @P1 LDG.E R137, desc[UR6][R56.64] ;  /* 0x0000000638891981 */ /* 0x00036e000c1e1900 */
[----:B-1----:R-:W1:Y:S01]  /*1150*/  @P0 LDC.64 R56, c[0x0][0x438] ;  /* 0x00010e00ff380b82 */ /* 0x002e620000000a00 */
[----:B0-----:R-:W-:-:S05]  /*1160*/  @P0 IMAD.WIDE.U32 R52, R130, 0x10, R52 ;  /* 0x0000001082340825 */ /* 0x001fca00078e0034 */
[----:B------:R0:W5:Y:S01]  /*1170*/  @P0 LDG.E.128 R36, desc[UR6][R52.64] ;  /* 0x0000000634240981 */ /* 0x000162000c1e1d00 */
[----:B-1----:R-:W-:Y:S01]  /*1180*/  @P0 IMAD.WIDE.U32 R56, R131, 0x10, R56 ;  /* 0x0000001083380825 */ /* 0x002fe200078e0038 */
[----:B0-----:R-:W0:Y:S04]  /*1190*/  LDC.64 R52, c[0x0][0x3b0] ;  /* 0x0000ec00ff347b82 */ /* 0x001e280000000a00 */
[----:B------:R1:W5:Y:S04]  /*11a0*/  @P0 LDG.E.128 R32, desc[UR6][R56.64] ;  /* 0x0000000638200981 */ /* 0x000368000c1e1d00 */
[----:B-1----:R-:W1:Y:S01]  /*11b0*/  @P0 LDC.64 R56, c[0x0][0x438] ;  /* 0x00010e00ff380b82 */ /* 0x002e620000000a00 */
[----:B--2---:R-:W-:-:S04]  /*11c0*/  @P0 IMAD.WIDE.U32 R58, R132, 0x10, R58 ;  /* 0x00000010843a0825 */ /* 0x004fc800078e003a */
[C---:B------:R-:W-:Y:S01]  /*11d0*/  FADD.FTZ R103, R68.reuse, R103 ;  /* 0x0000006744677221 */ /* 0x040fe20000010000 */
[----:B------:R-:W-:Y:S01]  /*11e0*/  FFMA.FTZ R107, R68, R163, R107 ;  /* 0x000000a3446b7223 */ /* 0x000fe2000001006b */
[C---:B------:R-:W-:Y:S01]  /*11f0*/  FADD.FTZ R18, R69.reuse, R18 ;  /* 0x0000001245127221 */ /* 0x040fe20000010000 */
[----:B------:R-:W-:Y:S01]  /*1200*/  FFMA.FTZ R104, R69, R164, R104 ;  /* 0x000000a445687223 */ /* 0x000fe20000010068 */
[----:B------:R1:W5:Y:S01]  /*1210*/  @P0 LDG.E.128 R28, desc[UR6][R58.64] ;  /* 0x000000063a1c0981 */ /* 0x000362000c1e1d00 */
[----:B0-----:R-:W-:-:S06]  /*1220*/  IMAD.WIDE.U32 R68, R132, 0x4, R52 ;  /* 0x0000000484447825 */ /* 0x001fcc00078e0034 */
[----:B------:R-:W5:Y:S01]  /*1230*/  LDG.E R69, desc[UR6][R68.64] ;  /* 0x0000000644457981 */ /* 0x000f62000c1e1900 */
[----:B-1----:R-:W-:-:S04]  /*1240*/  @P0 IMAD.WIDE.U32 R58, R129, 0x10, R56 ;  /* 0x00000010813a0825 */ /* 0x002fc800078e0038 */
[--C-:B------:R-:W-:Y:S01]  /*1250*/  IMAD.WIDE.U32 R56, R131, 0x4, R52.reuse ;  /* 0x0000000483387825 */ /* 0x100fe200078e0034 */
[----:B------:R-:W5:Y:S04]  /*1260*/  @P0 LDG.E.128 R40, desc[UR6][R58.64] ;  /* 0x000000063a280981 */ /* 0x000f68000c1e1d00 */
[----:B------:R0:W5:Y:S02]  /*1270*/  LDG.E R68, desc[UR6][R56.64] ;  /* 0x0000000638447981 */ /* 0x000164000c1e1900 */
[----:B0-----:R-:W-:-:S04]  /*1280*/  IMAD.WIDE.U32 R56, R130, 0x4, R52 ;  /* 0x0000000482387825 */ /* 0x001fc800078e0034 */
[--C-:B------:R-:W-:Y:S01]  /*1290*/  IMAD.WIDE.U32 R58, R129, 0x4, R52.reuse ;  /* 0x00000004813a7825 */ /* 0x100fe200078e0034 */
[----:B------:R0:W5:Y:S04]  /*12a0*/  LDG.E R61, desc[UR6][R56.64] ;  /* 0x00000006383d7981 */ /* 0x000168000c1e1900 */
[----:B------:R-:W5:Y:S01]  /*12b0*/  LDG.E R142, desc[UR6][R58.64] ;  /* 0x000000063a8e7981 */ /* 0x000f62000c1e1900 */
[C---:B0-----:R-:W-:Y:S02]  /*12c0*/  IMAD.WIDE.U32 R56, R126.reuse, 0x4, R52 ;  /* 0x000000047e387825 */ /* 0x041fe400078e0034 */
[----:B------:R-:W0:Y:S03]  /*12d0*/  @P0 LDC.64 R52, c[0x0][0x438] ;  /* 0x00010e00ff340b82 */ /* 0x000e260000000a00 */
[----:B------:R-:W5:Y:S01]  /*12e0*/  LDG.E R138, desc[UR6][R56.64] ;  /* 0x00000006388a7981 */ /* 0x000f62000c1e1900 */
[----:B0-----:R-:W-:-:S05]  /*12f0*/  @P0 IMAD.WIDE.U32 R52, R126, 0x10, R52 ;  /* 0x000000107e340825 */ /* 0x001fca00078e0034 */
[----:B------:R0:W5:Y:S01]  /*1300*/  @P0 LDG.E.128 R44, desc[UR6][R52.64] ;  /* 0x00000006342c0981 */ /* 0x000162000c1e1d00 */
[C---:B------:R-:W-:Y:S02]  /*1310*/  @!P2 IADD3 R55, PT, PT, R54.reuse, 0x2800, RZ ;  /* 0x000028003637a810 */ /* 0x040fe40007ffe0ff */
[C---:B------:R-:W-:Y:S02]  /*1320*/  IADD3 R165, PT, PT, R54.reuse, 0x2830, RZ ;  /* 0x0000283036a57810 */ /* 0x040fe40007ffe0ff */
[----:B------:R-:W-:Y:S01]  /*1330*/  @!P2 IADD3 R165, PT, PT, R54, 0x2810, RZ ;  /* 0x0000281036a5a810 */ /* 0x000fe20007ffe0ff */
[----:B------:R-:W-:Y:S06]  /*1340*/  BAR.SYNC.DEFER_BLOCKING 0x0 ;  /* 0x0000000000007b1d */ /* 0x000fec0000010000 */
[----:B0-----:R-:W0:Y:S04]  /*1350*/  LDS.128 R52, [R55] ;  /* 0x0000000037347984 */ /* 0x001e280000000c00 */
[----:B------:R-:W1:Y:S01]  /*1360*/  LDS.128 R56, [R165] ;  /* 0x00000000a5387984 */ /* 0x000e620000000c00 */
        /* <DEDUP_REMOVED lines=45> */
[----:B------:R-:W-:Y:S01]  /*1640*/  FMUL.FTZ R76, R52, UR12 ;  /* 0x0000000c344c7c20 */ /* 0x000fe20008410000 */
[----:B------:R-:W-:Y:S01]  /*1650*/  FSEL R77, R58, RZ, !P4 ;  /* 0x000000ff3a4d7208 */ /* 0x000fe20006000000 */
[----:B------:R-:W-:Y:S06]  /*1660*/  @!P0 BRA `(.L_x_9382) ;  /* 0x0000001000f88947 */ /* 0x000fec0003800000 */
        /* <DEDUP_REMOVED lines=12> */
[C---:B------:R-:W-:Y:S01]  /*1730*/  FFMA.FTZ R52, R128.reuse, R161, R30 ;  /* 0x000000a180347223 */ /* 0x040fe2000001001e */
[----:B------:R-:W-:Y:S01]  /*1740*/  FFMA.FTZ R162, R128, R162, R31 ;  /* 0x000000a280a27223 */ /* 0x000fe2000001001f */
[-C--:B------:R-:W-:Y:S01]  /*1750*/  FFMA.FTZ R149, R149, R76.reuse, R77 ;  /* 0x0000004c95957223 */ /* 0x080fe2000001004d */
[-C--:B------:R-:W-:Y:S01]  /*1760*/  FMUL.FTZ R164, R164, R137.reuse ;  /* 0x00000089a4a47220 */ /* 0x080fe20000410000 */
[-C--:B------:R-:W-:Y:S01]  /*1770*/  FMUL.FTZ R52, R52, R137.reuse ;  /* 0x0000008934347220 */ /* 0x080fe20000410000 */
[----:B------:R-:W-:Y:S01]  /*1780*/  FMUL.FTZ R162, R162, R137 ;  /* 0x00000089a2a27220 */ /* 0x000fe20000410000 */
[----:B------:R-:W-:Y:S01]  /*1790*/  FADD.FTZ R157, R74, -R157 ;  /* 0x8000009d4a9d7221 */ /* 0x000fe20000010000 */
[----:B------:R-:W-:Y:S01]  /*17a0*/  FADD.FTZ R147, R72, -R147 ;  /* 0x8000009348937221 */ /* 0x000fe20000010000 */
[----:B------:R-:W-:Y:S01]  /*17b0*/  FADD.FTZ R149, R62, -R149 ;  /* 0x800000953e957221 */ /* 0x000fe20000010000 */
        /* <DEDUP_REMOVED lines=13> */
[----:B------:R-:W-:Y:S01]  /*1890*/  FMUL.FTZ R53, R164, UR4 ;  /* 0x00000004a4357c20 */ /* 0x000fe20008410000 */
[----:B------:R-:W-:Y:S01]  /*18a0*/  FMUL.FTZ R52, R52, UR4 ;  /* 0x0000000434347c20 */ /* 0x000fe20008410000 */
[----:B------:R-:W-:Y:S01]  /*18b0*/  FMUL.FTZ R55, R162, UR4 ;  /* 0x00000004a2377c20 */ /* 0x000fe20008410000 */
[----:B------:R-:W-:Y:S01]  /*18c0*/  FFMA.FTZ R76, R66, R76, R77 ;  /* 0x0000004c424c7223 */ /* 0x000fe2000001004d */
[C---:B------:R-:W-:Y:S01]  /*18d0*/  LOP3.LUT P3, RZ, R69.reuse, 0xff00, RZ, 0xc0, !PT ;  /* 0x0000ff0045ff7812 */ /* 0x040fe2000786c0ff */
[C---:B------:R-:W-:Y:S01]  /*18e0*/  FFMA.FTZ R64, R128.reuse, R157, R35 ;  /* 0x0000009d80407223 */ /* 0x040fe20000010023 */
[C---:B------:R-:W-:Y:S01]  /*18f0*/  LOP3.LUT P0, RZ, R69.reuse, 0xff0000, RZ, 0xc0, !PT ;  /* 0x00ff000045ff7812 */ /* 0x040fe2000780c0ff */
[C---:B------:R-:W-:Y:S01]  /*1900*/  FFMA.FTZ R62, R128.reuse, R147, R36 ;  /* 0x00000093803e7223 */ /* 0x040fe20000010024 */
[----:B------:R-:W-:Y:S01]  /*1910*/  ISETP.GE.U32.AND P6, PT, R69, 0x1000000, PT ;  /* 0x010000004500780c */ /* 0x000fe20003fc6070 */
[----:B------:R-:W-:Y:S01]  /*1920*/  FFMA.FTZ R66, R128, R149, R38 ;  /* 0x0000009580427223 */ /* 0x000fe20000010026 */
[----:B------:R-:W-:Y:S01]  /*1930*/  FADD.FTZ R163, R154, -R163 ;  /* 0x800000a39aa37221 */ /* 0x000fe20000010000 */
[----:B------:R-:W-:Y:S01]  /*1940*/  SEL R53, R53, RZ, P3 ;  /* 0x000000ff35357207 */ /* 0x000fe20001800000 */
[----:B------:R-:W-:Y:S01]  /*1950*/  FADD.FTZ R155, R144, -R155 ;  /* 0x8000009b909b7221 */ /* 0x000fe20000010000 */
[----:B------:R-:W-:Y:S01]  /*1960*/  SEL R54, R52, RZ, P0 ;  /* 0x000000ff34367207 */ /* 0x000fe20000000000 */
[----:B------:R-:W-:Y:S01]  /*1970*/  FADD.FTZ R156, R143, -R156 ;  /* 0x8000009c8f9c7221 */ /* 0x000fe20000010000 */
[----:B------:R-:W-:Y:S01]  /*1980*/  SEL R55, R55, RZ, P6 ;  /* 0x000000ff37377207 */ /* 0x000fe20003000000 */
[----:B------:R-:W-:Y:S01]  /*1990*/  FADD.FTZ R75, R75, -R158 ;  /* 0x8000009e4b4b7221 */ /* 0x000fe20000010000 */
[-C--:B------:R-:W-:Y:S01]  /*19a0*/  FMUL.FTZ R64, R64, R137.reuse ;  /* 0x0000008940407220 */ /* 0x080fe20000410000 */
[-C--:B------:R-:W-:Y:S01]  /*19b0*/  FMUL.FTZ R62, R62, R137.reuse ;  /* 0x000000893e3e7220 */ /* 0x080fe20000410000 */
[----:B------:R-:W-:Y:S01]  /*19c0*/  LOP3.LUT P5, RZ, R69, 0xff, RZ, 0xc0, !PT ;  /* 0x000000ff45ff7812 */ /* 0x000fe200078ac0ff */
[----:B------:R-:W-:Y:S01]  /*19d0*/  FADD.FTZ R151, R60, -R151 ;  /* 0x800000973c977221 */ /* 0x000fe20000010000 */
[----:B------:R-:W-:Y:S01]  /*19e0*/  LOP3.LUT P4, RZ, R68, 0xff, RZ, 0xc0, !PT ;  /* 0x000000ff44ff7812 */ /* 0x000fe2000788c0ff */
[----:B------:R-:W-:Y:S01]  /*19f0*/  FMUL.FTZ R66, R66, R137 ;  /* 0x0000008942427220 */ /* 0x000fe20000410000 */
[C---:B------:R-:W-:Y:S01]  /*1a00*/  LOP3.LUT P3, RZ, R68.reuse, 0xff00, RZ, 0xc0, !PT ;  /* 0x0000ff0044ff7812 */ /* 0x040fe2000786c0ff */
[----:B------:R-:W-:Y:S01]  /*1a10*/  FADD.FTZ R141, R141, -R146 ;  /* 0x800000928d8d7221 */ /* 0x000fe20000010000 */
[C---:B------:R-:W-:Y:S01]  /*1a20*/  LOP3.LUT P0, RZ, R68.reuse, 0xff0000, RZ, 0xc0, !PT ;  /* 0x00ff000044ff7812 */ /* 0x040fe2000780c0ff */
[----:B------:R-:W-:Y:S01]  /*1a30*/  FADD.FTZ R63, R63, -R148 ;  /* 0x800000943f3f7221 */ /* 0x000fe20000010000 */
[----:B------:R-:W-:Y:S01]  /*1a40*/  ISETP.GE.U32.AND P6, PT, R68, 0x1000000, PT ;  /* 0x010000004400780c */ /* 0x000fe20003fc6070 */
[C---:B------:R-:W-:Y:S01]  /*1a50*/  FFMA.FTZ R52, R128.reuse, R163, R28 ;  /* 0x000000a380347223 */ /* 0x040fe2000001001c */
[----:B------:R-:W0:Y:S01]  /*1a60*/  LDC.64 R68, c[0x0][0x468] ;  /* 0x00011a00ff447b82 */ /* 0x000e220000000a00 */
[C---:B------:R-:W-:Y:S01]  /*1a70*/  FFMA.FTZ R56, R128.reuse, R155, R32 ;  /* 0x0000009b80387223 */ /* 0x040fe20000010020 */
[C---:B------:R-:W-:Y:S01]  /*1a80*/  FFMA.FTZ R156, R128.reuse, R156, R33 ;  /* 0x0000009c809c7223 */ /* 0x040fe20000010021 */
[----:B------:R-:W-:Y:S01]  /*1a90*/  FFMA.FTZ R58, R128, R75, R34 ;  /* 0x0000004b803a7223 */ /* 0x000fe20000010022 */
[----:B------:R-:W-:Y:S01]  /*1aa0*/  FMUL.FTZ R59, R64, UR4 ;  /* 0x00000004403b7c20 */ /* 0x000fe20008410000 */
[----:B------:R-:W-:Y:S01]  /*1ab0*/  FMUL.FTZ R60, R62, UR4 ;  /* 0x000000043e3c7c20 */ /* 0x000fe20008410000 */
[----:B------:R-:W-:Y:S01]  /*1ac0*/  FMUL.FTZ R62, R66, UR4 ;  /* 0x00000004423e7c20 */ /* 0x000fe20008410000 */
[C---:B------:R-:W-:Y:S01]  /*1ad0*/  FFMA.FTZ R64, R128.reuse, R151, R39 ;  /* 0x0000009780407223 */ /* 0x040fe20000010027 */
[C---:B------:R-:W-:Y:S01]  /*1ae0*/  FFMA.FTZ R66, R128.reuse, R141, R40 ;  /* 0x0000008d80427223 */ /* 0x040fe20000010028 */
[----:B------:R-:W-:Y:S01]  /*1af0*/  FADD.FTZ R152, R67, -R152 ;  /* 0x8000009843987221 */ /* 0x000fe20000010000 */
[----:B------:R-:W-:Y:S01]  /*1b00*/  FFMA.FTZ R72, R128, R63, R42 ;  /* 0x0000003f80487223 */ /* 0x000fe2000001002a */
[-C--:B------:R-:W-:Y:S01]  /*1b10*/  FMUL.FTZ R52, R52, R137.reuse ;  /* 0x0000008934347220 */ /* 0x080fe20000410000 */
[-C--:B------:R-:W-:Y:S01]  /*1b20*/  FMUL.FTZ R56, R56, R137.reuse ;  /* 0x0000008938387220 */ /* 0x080fe20000410000 */
[-C--:B------:R-:W-:Y:S01]  /*1b30*/  FMUL.FTZ R156, R156, R137.reuse ;  /* 0x000000899c9c7220 */ /* 0x080fe20000410000 */
[-C--:B------:R-:W-:Y:S01]  /*1b40*/  FMUL.FTZ R58, R58, R137.reuse ;  /* 0x000000893a3a7220 */ /* 0x080fe20000410000 */
[-C--:B------:R-:W-:Y:S01]  /*1b50*/  FMUL.FTZ R64, R64, R137.reuse ;  /* 0x0000008940407220 */ /* 0x080fe20000410000 */
[-C--:B------:R-:W-:Y:S01]  /*1b60*/  FMUL.FTZ R66, R66, R137.reuse ;  /* 0x0000008942427220 */ /* 0x080fe20000410000 */
[----:B------:R-:W-:Y:S01]  /*1b70*/  FFMA.FTZ R152, R128, R152, R37 ;  /* 0x0000009880987223 */ /* 0x000fe20000010025 */
[-C--:B------:R-:W-:Y:S01]  /*1b80*/  FMUL.FTZ R72, R72, R137.reuse ;  /* 0x0000008948487220 */ /* 0x080fe20000410000 */
[----:B------:R-:W-:Y:S01]  /*1b90*/  FMUL.FTZ R52, R52, UR4 ;  /* 0x0000000434347c20 */ /* 0x000fe20008410000 */
[----:B------:R-:W-:Y:S01]  /*1ba0*/  FMUL.FTZ R56, R56, UR4 ;  /* 0x0000000438387c20 */ /* 0x000fe20008410000 */
[----:B------:R-:W-:Y:S01]  /*1bb0*/  FMUL.FTZ R57, R156, UR4 ;  /* 0x000000049c397c20 */ /* 0x000fe20008410000 */
[----:B------:R-:W-:Y:S01]  /*1bc0*/  FMUL.FTZ R58, R58, UR4 ;  /* 0x000000043a3a7c20 */ /* 0x000fe20008410000 */
[----:B------:R-:W-:Y:S01]  /*1bd0*/  FADD.FTZ R140, R140, -R145 ;  /* 0x800000918c8c7221 */ /* 0x000fe20000010000 */
[----:B------:R-:W-:Y:S01]  /*1be0*/  FMUL.FTZ R63, R64, UR4 ;  /* 0x00000004403f7c20 */ /* 0x000fe20008410000 */
[----:B------:R-:W-:Y:S01]  /*1bf0*/  FMUL.FTZ R64, R66, UR4 ;  /* 0x0000000442407c20 */ /* 0x000fe20008410000 */
[-C--:B------:R-:W-:Y:S01]  /*1c00*/  FMUL.FTZ R152, R152, R137.reuse ;  /* 0x0000008998987220 */ /* 0x080fe20000410000 */
[----:B------:R-:W-:Y:S01]  /*1c10*/  FMUL.FTZ R66, R72, UR4 ;  /* 0x0000000448427c20 */ /* 0x000fe20008410000 */
[----:B------:R-:W-:Y:S01]  /*1c20*/  FFMA.FTZ R140, R128, R140, R41 ;  /* 0x0000008c808c7223 */ /* 0x000fe20000010029 */
[----:B------:R-:W-:Y:S01]  /*1c30*/  FADD.FTZ R150, R139, -R150 ;  /* 0x800000968b967221 */ /* 0x000fe20000010000 */
[----:B------:R-:W-:Y:S01]  /*1c40*/  FADD.FTZ R71, R136, -R71 ;  /* 0x8000004788477221 */ /* 0x000fe20000010000 */
[----:B------:R-:W-:Y:S01]  /*1c50*/  FADD.FTZ R72, R135, -R70 ;  /* 0x8000004687487221 */ /* 0x000fe20000010000 */
[----:B------:R-:W-:Y:S01]  /*1c60*/  FADD.FTZ R73, R134, -R73 ;  /* 0x8000004986497221 */ /* 0x000fe20000010000 */
[----:B------:R-:W-:Y:S01]  /*1c70*/  SEL R52, R52, RZ, P5 ;  /* 0x000000ff34347207 */ /* 0x000fe20002800000 */
[----:B------:R-:W-:Y:S01]  /*1c80*/  FADD.FTZ R76, R133, -R76 ;  /* 0x8000004c854c7221 */ /* 0x000fe20000010000 */
[----:B------:R-:W-:Y:S01]  /*1c90*/  SEL R56, R56, RZ, P4 ;  /* 0x000000ff38387207 */ /* 0x000fe20002000000 */
[----:B------:R-:W-:Y:S01]  /*1ca0*/  FMUL.FTZ R140, R140, R137 ;  /* 0x000000898c8c7220 */ /* 0x000fe20000410000 */
[----:B------:R-:W-:Y:S01]  /*1cb0*/  SEL R57, R57, RZ, P3 ;  /* 0x000000ff39397207 */ /* 0x000fe20001800000 */
[----:B------:R-:W-:Y:S01]  /*1cc0*/  FFMA.FTZ R150, R128, R150, R43 ;  /* 0x0000009680967223 */ /* 0x000fe2000001002b */
[----:B------:R-:W-:Y:S01]  /*1cd0*/  SEL R58, R58, RZ, P0 ;  /* 0x000000ff3a3a7207 */ /* 0x000fe20000000000 */
[C---:B------:R-:W-:Y:S01]  /*1ce0*/  FFMA.FTZ R70, R128.reuse, R71, R44 ;  /* 0x0000004780467223 */ /* 0x040fe2000001002c */
[C---:B------:R-:W-:Y:S01]  /*1cf0*/  LOP3.LUT P5, RZ, R61.reuse, 0xff, RZ, 0xc0, !PT ;  /* 0x000000ff3dff7812 */ /* 0x040fe200078ac0ff */
[C---:B------:R-:W-:Y:S01]  /*1d00*/  FFMA.FTZ R72, R128.reuse, R72, R45 ;  /* 0x0000004880487223 */ /* 0x040fe2000001002d */
[C---:B------:R-:W-:Y:S01]  /*1d10*/  LOP3.LUT P4, RZ, R61.reuse, 0xff00, RZ, 0xc0, !PT ;  /* 0x0000ff003dff7812 */ /* 0x040fe2000788c0ff */
[C---:B------:R-:W-:Y:S01]  /*1d20*/  FFMA.FTZ R74, R128.reuse, R73, R46 ;  /* 0x00000049804a7223 */ /* 0x040fe2000001002e */
[C---:B------:R-:W-:Y:S01]  /*1d30*/  LOP3.LUT P3, RZ, R61.reuse, 0xff0000, RZ, 0xc0, !PT ;  /* 0x00ff00003dff7812 */ /* 0x040fe2000786c0ff */
[----:B------:R-:W-:Y:S01]  /*1d40*/  FFMA.FTZ R76, R128, R76, R47 ;  /* 0x0000004c804c7223 */ /* 0x000fe2000001002f */
[----:B------:R-:W-:Y:S01]  /*1d50*/  ISETP.GE.U32.AND P0, PT, R61, 0x1000000, PT ;  /* 0x010000003d00780c */ /* 0x000fe20003f06070 */
[----:B------:R-:W-:Y:S01]  /*1d60*/  FMUL.FTZ R61, R152, UR4 ;  /* 0x00000004983d7c20 */ /* 0x000fe20008410000 */
[----:B------:R-:W-:Y:S01]  /*1d70*/  SEL R59, R59, RZ, P6 ;  /* 0x000000ff3b3b7207 */ /* 0x000fe20003000000 */
[----:B------:R-:W-:Y:S01]  /*1d80*/  FMUL.FTZ R65, R140, UR4 ;  /* 0x000000048c417c20 */ /* 0x000fe20008410000 */
[----:B------:R-:W-:Y:S01]  /*1d90*/  SEL R60, R60, RZ, P5 ;  /* 0x000000ff3c3c7207 */ /* 0x000fe20002800000 */
[-C--:B------:R-:W-:Y:S01]  /*1da0*/  FMUL.FTZ R150, R150, R137.reuse ;  /* 0x0000008996967220 */ /* 0x080fe20000410000 */
[----:B------:R-:W-:Y:S01]  /*1db0*/  SEL R61, R61, RZ, P4 ;  /* 0x000000ff3d3d7207 */ /* 0x000fe20002000000 */
[-C--:B------:R-:W-:Y:S01]  /*1dc0*/  FMUL.FTZ R70, R70, R137.reuse ;  /* 0x0000008946467220 */ /* 0x080fe20000410000 */
[-C--:B------:R-:W-:Y:S01]  /*1dd0*/  FMUL.FTZ R71, R72, R137.reuse ;  /* 0x0000008948477220 */ /* 0x080fe20000410000 */
[-C--:B------:R-:W-:Y:S01]  /*1de0*/  FMUL.FTZ R78, R74, R137.reuse ;  /* 0x000000894a4e7220 */ /* 0x080fe20000410000 */
[----:B------:R-:W-:Y:S01]  /*1df0*/  LOP3.LUT P6, RZ, R142, 0xff, RZ, 0xc0, !PT ;  /* 0x000000ff8eff7812 */ /* 0x000fe200078cc0ff */
[----:B------:R-:W-:Y:S01]  /*1e00*/  FMUL.FTZ R137, R76, R137 ;  /* 0x000000894c897220 */ /* 0x000fe20000410000 */
[C---:B------:R-:W-:Y:S01]  /*1e10*/  LOP3.LUT P5, RZ, R142.reuse, 0xff00, RZ, 0xc0, !PT ;  /* 0x0000ff008eff7812 */ /* 0x040fe200078ac0ff */
[----:B0-----:R-:W-:Y:S01]  /*1e20*/  IMAD.WIDE.U32 R72, R131, 0x10, R68 ;  /* 0x0000001083487825 */ /* 0x001fe200078e0044 */
[----:B------:R-:W-:-:S03]  /*1e30*/  LOP3.LUT P4, RZ, R142, 0xff0000, RZ, 0xc0, !PT ;  /* 0x00ff00008eff7812 */ /* 0x000fc6000788c0ff */
[----:B------:R-:W-:Y:S01]  /*1e40*/  FMUL.FTZ R67, R150, UR4 ;  /* 0x0000000496437c20 */ /* 0x000fe20008410000 */
[----:B------:R-:W-:Y:S01]  /*1e50*/  SEL R62, R62, RZ, P3 ;  /* 0x000000ff3e3e7207 */ /* 0x000fe20001800000 */
[--C-:B------:R-:W-:Y:S01]  /*1e60*/  IMAD.WIDE.U32 R132, R132, 0x10, R68.reuse ;  /* 0x0000001084847825 */ /* 0x100fe200078e0044 */
[----:B------:R-:W-:Y:S02]  /*1e70*/  ISETP.GE.U32.AND P3, PT, R142, 0x1000000, PT ;  /* 0x010000008e00780c */ /* 0x000fe40003f66070 */
[----:B------:R-:W-:Y:S01]  /*1e80*/  SEL R63, R63, RZ, P0 ;  /* 0x000000ff3f3f7207 */ /* 0x000fe20000000000 */
[--C-:B------:R-:W-:Y:S01]  /*1e90*/  IMAD.WIDE.U32 R130, R130, 0x10, R68.reuse ;  /* 0x0000001082827825 */ /* 0x100fe200078e0044 */
[----:B------:R-:W-:Y:S01]  /*1ea0*/  SEL R64, R64, RZ, P6 ;  /* 0x000000ff40407207 */ /* 0x000fe20003000000 */
[----:B------:R0:W-:Y:S01]  /*1eb0*/  STG.E.128 desc[UR6][R132.64], R52 ;  /* 0x0000003484007986 */ /* 0x0001e2000c101d06 */
[----:B------:R-:W-:Y:S01]  /*1ec0*/  SEL R65, R65, RZ, P5 ;  /* 0x000000ff41417207 */ /* 0x000fe20002800000 */
[--C-:B------:R-:W-:Y:S01]  /*1ed0*/  IMAD.WIDE.U32 R74, R129, 0x10, R68.reuse ;  /* 0x00000010814a7825 */ /* 0x100fe200078e0044 */
[----:B------:R-:W-:Y:S01]  /*1ee0*/  SEL R66, R66, RZ, P4 ;  /* 0x000000ff42427207 */ /* 0x000fe20002000000 */
[----:B------:R0:W-:Y:S01]  /*1ef0*/  STG.E.128 desc[UR6][R72.64], R56 ;  /* 0x0000003848007986 */ /* 0x0001e2000c101d06 */
[----:B------:R-:W-:Y:S01]  /*1f00*/  LOP3.LUT P0, RZ, R138, 0xff, RZ, 0xc0, !PT ;  /* 0x000000ff8aff7812 */ /* 0x000fe2000780c0ff */
[----:B------:R-:W-:-:S04]  /*1f10*/  IMAD.WIDE.U32 R76, R126, 0x10, R68 ;  /* 0x000000107e4c7825 */ /* 0x000fc800078e0044 */
[----:B------:R-:W-:Y:S01]  /*1f20*/  FMUL.FTZ R68, R70, UR4 ;  /* 0x0000000446447c20 */ /* 0x000fe20008410000 */
[----:B------:R-:W-:Y:S01]  /*1f30*/  FMUL.FTZ R69, R71, UR4 ;  /* 0x0000000447457c20 */ /* 0x000fe20008410000 */
[----:B------:R-:W-:Y:S01]  /*1f40*/  FMUL.FTZ R70, R78, UR4 ;  /* 0x000000044e467c20 */ /* 0x000fe20008410000 */
[----:B------:R-:W-:Y:S01]  /*1f50*/  FMUL.FTZ R71, R137, UR4 ;  /* 0x0000000489477c20 */ /* 0x000fe20008410000 */
[C---:B------:R-:W-:Y:S01]  /*1f60*/  LOP3.LUT P6, RZ, R138.reuse, 0xff00, RZ, 0xc0, !PT ;  /* 0x0000ff008aff7812 */ /* 0x040fe200078cc0ff */
[----:B------:R0:W-:Y:S01]  /*1f70*/  STG.E.128 desc[UR6][R130.64], R60 ;  /* 0x0000003c82007986 */ /* 0x0001e2000c101d06 */
[C---:B------:R-:W-:Y:S02]  /*1f80*/  LOP3.LUT P5, RZ, R138.reuse, 0xff0000, RZ, 0xc0, !PT ;  /* 0x00ff00008aff7812 */ /* 0x040fe400078ac0ff */
[----:B------:R-:W-:Y:S02]  /*1f90*/  ISETP.GE.U32.AND P4, PT, R138, 0x1000000, PT ;  /* 0x010000008a00780c */ /* 0x000fe40003f86070 */
[----:B------:R-:W-:-:S02]  /*1fa0*/  SEL R67, R67, RZ, P3 ;  /* 0x000000ff43437207 */ /* 0x000fc40001800000 */
[----:B------:R-:W-:Y:S02]  /*1fb0*/  SEL R68, R68, RZ, P0 ;  /* 0x000000ff44447207 */ /* 0x000fe40000000000 */
[----:B------:R-:W-:Y:S01]  /*1fc0*/  SEL R69, R69, RZ, P6 ;  /* 0x000000ff45457207 */ /* 0x000fe20003000000 */
[----:B------:R0:W-:Y:S01]  /*1fd0*/  STG.E.128 desc[UR6][R74.64], R64 ;  /* 0x000000404a007986 */ /* 0x0001e2000c101d06 */
[----:B------:R-:W-:Y:S02]  /*1fe0*/  SEL R70, R70, RZ, P5 ;  /* 0x000000ff46467207 */ /* 0x000fe40002800000 */
[----:B------:R-:W-:-:S05]  /*1ff0*/  SEL R71, R71, RZ, P4 ;  /* 0x000000ff47477207 */ /* 0x000fca0002000000 */
[----:B------:R0:W-:Y:S01]  /*2000*/  STG.E.128 desc[UR6][R76.64], R68 ;  /* 0x000000444c007986 */ /* 0x0001e2000c101d06 */
[----:B------:R-:W-:Y:S05]  /*2010*/  BRA `(.L_x_9384) ;  /* 0x0000001c00847947 */ /* 0x000fea0003800000 */
.L_x_9383:
        /* <DEDUP_REMOVED lines=11> */
[-CC-:B------:R-:W-:Y:S01]  /*20d0*/  FFMA.FTZ R86, R64, R76.reuse, R77.reuse ;  /* 0x0000004c40567223 */ /* 0x180fe2000001004d */
[-C--:B------:R-:W-:Y:S01]  /*20e0*/  FMUL.FTZ R51, R48, R137.reuse ;  /* 0x0000008930337220 */ /* 0x080fe20000410000 */
[-C--:B------:R-:W-:Y:S01]  /*20f0*/  FMUL.FTZ R52, R49, R137.reuse ;  /* 0x0000008931347220 */ /* 0x080fe20000410000 */
[----:B------:R-:W-:Y:S01]  /*2100*/  FMUL.FTZ R53, R50, R137 ;  /* 0x0000008932357220 */ /* 0x000fe20000410000 */
[-CC-:B------:R-:W-:Y:S01]  /*2110*/  FFMA.FTZ R155, R155, R76.reuse, R77.reuse ;  /* 0x0000004c9b9b7223 */ /* 0x180fe2000001004d */
[----:B------:R-:W-:Y:S01]  /*2120*/  FMUL.FTZ R51, R51, UR4 ;  /* 0x0000000433337c20 */ /* 0x000fe20008410000 */
[-C--:B------:R-:W-:Y:S01]  /*2130*/  FFMA.FTZ R156, R156, R76.reuse, R77 ;  /* 0x0000004c9c9c7223 */ /* 0x080fe2000001004d */
[----:B------:R-:W-:Y:S01]  /*2140*/  FMUL.FTZ R52, R52, UR4 ;  /* 0x0000000434347c20 */ /* 0x000fe20008410000 */
[----:B------:R-:W-:Y:S01]  /*2150*/  FMUL.FTZ R53, R53, UR4 ;  /* 0x0000000435357c20 */ /* 0x000fe20008410000 */
[----:B------:R-:W-:Y:S01]  /*2160*/  LOP3.LUT P3, RZ, R69, 0xff00, RZ, 0xc0, !PT ;  /* 0x0000ff0045ff7812 */ /* 0x000fe2000786c0ff */
[----:B------:R-:W-:Y:S01]  /*2170*/  FADD.FTZ R155, R144, -R155 ;  /* 0x8000009b909b7221 */ /* 0x000fe20000010000 */
[----:B------:R-:W-:Y:S01]  /*2180*/  SEL R64, R51, RZ, P0 ;  /* 0x000000ff33407207 */ /* 0x000fe20000000000 */
[----:B------:R-:W-:Y:S01]  /*2190*/  FADD.FTZ R51, R153, -R162 ;  /* 0x800000a299337221 */ /* 0x000fe20000010000 */
[----:B------:R-:W-:Y:S01]  /*21a0*/  LOP3.LUT P6, RZ, R69, 0xff0000, RZ, 0xc0, !PT ;  /* 0x00ff000045ff7812 */ /* 0x000fe200078cc0ff */
[-CC-:B------:R-:W-:Y:S01]  /*21b0*/  FFMA.FTZ R158, R158, R76.reuse, R77.reuse ;  /* 0x0000004c9e9e7223 */ /* 0x180fe2000001004d */
[-C--:B------:R-:W-:Y:S01]  /*21c0*/  FFMA.FTZ R59, R65, R76.reuse, R77 ;  /* 0x0000004c413b7223 */ /* 0x080fe2000001004d */
[----:B------:R-:W-:Y:S01]  /*21d0*/  FFMA.FTZ R51, R128, R51, R31 ;  /* 0x0000003380337223 */ /* 0x000fe2000001001f */
[-CC-:B------:R-:W-:Y:S01]  /*21e0*/  FFMA.FTZ R88, R66, R76.reuse, R77.reuse ;  /* 0x0000004c42587223 */ /* 0x180fe2000001004d */
[----:B------:R-:W-:Y:S01]  /*21f0*/  FADD.FTZ R156, R143, -R156 ;  /* 0x8000009c8f9c7221 */ /* 0x000fe20000010000 */
[----:B------:R-:W-:Y:S01]  /*2200*/  SEL R65, R52, RZ, P3 ;  /* 0x000000ff34417207 */ /* 0x000fe20001800000 */
[----:B------:R-:W0:Y:S01]  /*2210*/  LDC.64 R80, c[0x0][0x478] ;  /* 0x00011e00ff507b82 */ /* 0x000e220000000a00 */
[----:B------:R-:W-:Y:S01]  /*2220*/  SEL R66, R53, RZ, P6 ;  /* 0x000000ff35427207 */ /* 0x000fe20003000000 */
[----:B------:R-:W-:Y:S01]  /*2230*/  FMUL.FTZ R52, R51, R137 ;  /* 0x0000008933347220 */ /* 0x000fe20000410000 */
[C---:B------:R-:W-:Y:S01]  /*2240*/  LOP3.LUT P4, RZ, R68.reuse, 0xff, RZ, 0xc0, !PT ;  /* 0x000000ff44ff7812 */ /* 0x040fe2000788c0ff */
[----:B------:R-:W-:Y:S01]  /*2250*/  FADD.FTZ R75, R75, -R158 ;  /* 0x8000009e4b4b7221 */ /* 0x000fe20000010000 */
[C---:B------:R-:W-:Y:S01]  /*2260*/  LOP3.LUT P0, RZ, R68.reuse, 0xff00, RZ, 0xc0, !PT ;  /* 0x0000ff0044ff7812 */ /* 0x040fe2000780c0ff */
[----:B------:R-:W-:Y:S01]  /*2270*/  FFMA.FTZ R157, R157, R76, R77 ;  /* 0x0000004c9d9d7223 */ /* 0x000fe2000001004d */
[C---:B------:R-:W-:Y:S01]  /*2280*/  LOP3.LUT P3, RZ, R68.reuse, 0xff0000, RZ, 0xc0, !PT ;  /* 0x00ff000044ff7812 */ /* 0x040fe2000786c0ff */
[----:B------:R-:W1:Y:S01]  /*2290*/  LDC.64 R82, c[0x0][0x468] ;  /* 0x00011a00ff527b82 */ /* 0x000e620000000a00 */
[----:B------:R-:W-:Y:S01]  /*22a0*/  ISETP.GE.U32.AND P6, PT, R68, 0x1000000, PT ;  /* 0x010000004400780c */ /* 0x000fe20003fc6070 */
[C---:B------:R-:W-:Y:S01]  /*22b0*/  FFMA.FTZ R68, R128.reuse, R155, R32 ;  /* 0x0000009b80447223 */ /* 0x040fe20000010020 */
[----:B------:R-:W-:Y:S01]  /*22c0*/  ISETP.GE.U32.AND P5, PT, R69, 0x1000000, PT ;  /* 0x010000004500780c */ /* 0x000fe20003fa6070 */
[----:B------:R-:W-:Y:S01]  /*22d0*/  FFMA.FTZ R69, R128, R156, R33 ;  /* 0x0000009c80457223 */ /* 0x000fe20000010021 */
[-CC-:B------:R-:W-:Y:S01]  /*22e0*/  FFMA.FTZ R147, R147, R76.reuse, R77.reuse ;  /* 0x0000004c93937223 */ /* 0x180fe2000001004d */
[-CC-:B------:R-:W-:Y:S01]  /*22f0*/  FFMA.FTZ R152, R152, R76.reuse, R77.reuse ;  /* 0x0000004c98987223 */ /* 0x180fe2000001004d */
[----:B------:R-:W-:Y:S01]  /*2300*/  FMUL.FTZ R52, R52, UR4 ;  /* 0x0000000434347c20 */ /* 0x000fe20008410000 */
[-C--:B------:R-:W-:Y:S01]  /*2310*/  FFMA.FTZ R149, R149, R76.reuse, R77 ;  /* 0x0000004c95957223 */ /* 0x080fe2000001004d */
[-C--:B------:R-:W-:Y:S01]  /*2320*/  FMUL.FTZ R53, R68, R137.reuse ;  /* 0x0000008944357220 */ /* 0x080fe20000410000 */
[----:B------:R-:W-:Y:S01]  /*2330*/  FMUL.FTZ R54, R69, R137 ;  /* 0x0000008945367220 */ /* 0x000fe20000410000 */
[----:B------:R-:W-:Y:S01]  /*2340*/  FFMA.FTZ R70, R128, R75, R34 ;  /* 0x0000004b80467223 */ /* 0x000fe20000010022 */
[----:B------:R-:W-:Y:S01]  /*2350*/  FADD.FTZ R74, R74, -R157 ;  /* 0x8000009d4a4a7221 */ /* 0x000fe20000010000 */
[----:B------:R-:W-:Y:S01]  /*2360*/  FADD.FTZ R147, R72, -R147 ;  /* 0x8000009348937221 */ /* 0x000fe20000010000 */
[----:B------:R-:W-:Y:S01]  /*2370*/  FADD.FTZ R152, R67, -R152 ;  /* 0x8000009843987221 */ /* 0x000fe20000010000 */
[----:B------:R-:W-:Y:S01]  /*2380*/  FMUL.FTZ R53, R53, UR4 ;  /* 0x0000000435357c20 */ /* 0x000fe20008410000 */
[----:B------:R-:W-:Y:S01]  /*2390*/  FADD.FTZ R149, R62, -R149 ;  /* 0x800000953e957221 */ /* 0x000fe20000010000 */
[----:B------:R-:W-:Y:S01]  /*23a0*/  SEL R67, R52, RZ, P5 ;  /* 0x000000ff34437207 */ /* 0x000fe20002800000 */
[----:B------:R-:W-:Y:S01]  /*23b0*/  FMUL.FTZ R54, R54, UR4 ;  /* 0x0000000436367c20 */ /* 0x000fe20008410000 */
[----:B------:R-:W-:Y:S01]  /*23c0*/  FMUL.FTZ R52, R70, R137 ;  /* 0x0000008946347220 */ /* 0x000fe20000410000 */
[-CC-:B------:R-:W-:Y:S01]  /*23d0*/  FFMA.FTZ R151, R151, R76.reuse, R77.reuse ;  /* 0x0000004c97977223 */ /* 0x180fe2000001004d */
[-CC-:B------:R-:W-:Y:S01]  /*23e0*/  FFMA.FTZ R146, R146, R76.reuse, R77.reuse ;  /* 0x0000004c92927223 */ /* 0x180fe2000001004d */
[-CC-:B------:R-:W-:Y:S01]  /*23f0*/  FFMA.FTZ R145, R145, R76.reuse, R77.reuse ;  /* 0x0000004c91917223 */ /* 0x180fe2000001004d */
[-CC-:B------:R-:W-:Y:S01]  /*2400*/  FFMA.FTZ R148, R148, R76.reuse, R77.reuse ;  /* 0x0000004c94947223 */ /* 0x180fe2000001004d */
[-CC-:B------:R-:W-:Y:S01]  /*2410*/  FFMA.FTZ R150, R150, R76.reuse, R77.reuse ;  /* 0x0000004c96967223 */ /* 0x180fe2000001004d */
[----:B------:R-:W-:Y:S01]  /*2420*/  FFMA.FTZ R87, R73, R76, R77 ;  /* 0x0000004c49577223 */ /* 0x000fe2000001004d */
[C---:B------:R-:W-:Y:S01]  /*2430*/  FFMA.FTZ R71, R128.reuse, R74, R35 ;  /* 0x0000004a80477223 */ /* 0x040fe20000010023 */
[C---:B------:R-:W-:Y:S01]  /*2440*/  FFMA.FTZ R76, R128.reuse, R147, R36 ;  /* 0x00000093804c7223 */ /* 0x040fe20000010024 */
[C---:B------:R-:W-:Y:S01]  /*2450*/  FFMA.FTZ R77, R128.reuse, R152, R37 ;  /* 0x00000098804d7223 */ /* 0x040fe20000010025 */
[----:B------:R-:W-:Y:S01]  /*2460*/  FFMA.FTZ R78, R128, R149, R38 ;  /* 0x00000095804e7223 */ /* 0x000fe20000010026 */
[----:B------:R-:W-:Y:S01]  /*2470*/  SEL R72, R53, RZ, P4 ;  /* 0x000000ff35487207 */ /* 0x000fe20002000000 */
[----:B------:R-:W-:Y:S01]  /*2480*/  FMUL.FTZ R52, R52, UR4 ;  /* 0x0000000434347c20 */ /* 0x000fe20008410000 */
[----:B------:R-:W-:Y:S01]  /*2490*/  SEL R73, R54, RZ, P0 ;  /* 0x000000ff36497207 */ /* 0x000fe20000000000 */
[-C--:B------:R-:W-:Y:S01]  /*24a0*/  FMUL.FTZ R53, R71, R137.reuse ;  /* 0x0000008947357220 */ /* 0x080fe20000410000 */
[-C--:B------:R-:W-:Y:S01]  /*24b0*/  FMUL.FTZ R54, R76, R137.reuse ;  /* 0x000000894c367220 */ /* 0x080fe20000410000 */
[-C--:B------:R-:W-:Y:S01]  /*24c0*/  FMUL.FTZ R55, R77, R137.reuse ;  /* 0x000000894d377220 */ /* 0x080fe20000410000 */
[----:B------:R-:W-:Y:S01]  /*24d0*/  FMUL.FTZ R56, R78, R137 ;  /* 0x000000894e387220 */ /* 0x000fe20000410000 */
[----:B------:R-:W-:Y:S01]  /*24e0*/  FADD.FTZ R79, R60, -R151 ;  /* 0x800000973c4f7221 */ /* 0x000fe20000010000 */
[----:B------:R-:W-:Y:S01]  /*24f0*/  FADD.FTZ R141, R141, -R146 ;  /* 0x800000928d8d7221 */ /* 0x000fe20000010000 */
[----:B------:R-:W-:Y:S01]  /*2500*/  FADD.FTZ R140, R140, -R145 ;  /* 0x800000918c8c7221 */ /* 0x000fe20000010000 */
[----:B------:R-:W-:Y:S01]  /*2510*/  FADD.FTZ R63, R63, -R148 ;  /* 0x800000943f3f7221 */ /* 0x000fe20000010000 */
[----:B------:R-:W-:Y:S01]  /*2520*/  FMUL.FTZ R53, R53, UR4 ;  /* 0x0000000435357c20 */ /* 0x000fe20008410000 */
[----:B------:R-:W-:Y:S01]  /*2530*/  SEL R74, R52, RZ, P3 ;  /* 0x000000ff344a7207 */ /* 0x000fe20001800000 */
[----:B------:R-:W-:Y:S01]  /*2540*/  FMUL.FTZ R52, R54, UR4 ;  /* 0x0000000436347c20 */ /* 0x000fe20008410000 */
[----:B------:R-:W-:Y:S01]  /*2550*/  FMUL.FTZ R55, R55, UR4 ;  /* 0x0000000437377c20 */ /* 0x000fe20008410000 */
[----:B------:R-:W-:Y:S01]  /*2560*/  LOP3.LUT P4, RZ, R61, 0xff00, RZ, 0xc0, !PT ;  /* 0x0000ff003dff7812 */ /* 0x000fe2000788c0ff */
[----:B------:R-:W-:Y:S01]  /*2570*/  FMUL.FTZ R54, R56, UR4 ;  /* 0x0000000438367c20 */ /* 0x000fe20008410000 */
[C---:B------:R-:W-:Y:S01]  /*2580*/  FFMA.FTZ R79, R128.reuse, R79, R39 ;  /* 0x0000004f804f7223 */ /* 0x040fe20000010027 */
[C---:B------:R-:W-:Y:S01]  /*2590*/  FFMA.FTZ R56, R128.reuse, R141, R40 ;  /* 0x0000008d80387223 */ /* 0x040fe20000010028 */
[C---:B------:R-:W-:Y:S01]  /*25a0*/  FFMA.FTZ R57, R128.reuse, R140, R41 ;  /* 0x0000008c80397223 */ /* 0x040fe20000010029 */
[----:B------:R-:W-:Y:S01]  /*25b0*/  FFMA.FTZ R58, R128, R63, R42 ;  /* 0x0000003f803a7223 */ /* 0x000fe2000001002a */
[----:B0-----:R-:W-:Y:S01]  /*25c0*/  IMAD.WIDE.U32 R84, R132, 0x10, R80 ;  /* 0x0000001084547825 */ /* 0x001fe200078e0050 */
[----:B------:R-:W-:-:S03]  /*25d0*/  SEL R75, R53, RZ, P6 ;  /* 0x000000ff354b7207 */ /* 0x000fc60003000000 */
[----:B------:R-:W-:Y:S01]  /*25e0*/  FADD.FTZ R150, R139, -R150 ;  /* 0x800000968b967221 */ /* 0x000fe20000010000 */
[----:B------:R-:W-:Y:S01]  /*25f0*/  FADD.FTZ R63, R136, -R59 ;  /* 0x8000003b883f7221 */ /* 0x000fe20000010000 */
[----:B------:R-:W-:Y:S01]  /*2600*/  LOP3.LUT P5, RZ, R61, 0xff, RZ, 0xc0, !PT ;  /* 0x000000ff3dff7812 */ /* 0x000fe200078ac0ff */
[----:B------:R-:W-:Y:S01]  /*2610*/  FADD.FTZ R136, R135, -R86 ;  /* 0x8000005687887221 */ /* 0x000fe20000010000 */
[----:B------:R-:W-:Y:S01]  /*2620*/  LOP3.LUT P0, RZ, R61, 0xff0000, RZ, 0xc0, !PT ;  /* 0x00ff00003dff7812 */ /* 0x000fe2000780c0ff */
[----:B------:R-:W-:Y:S01]  /*2630*/  FADD.FTZ R140, R133, -R88 ;  /* 0x80000058858c7221 */ /* 0x000fe20000010000 */
[----:B------:R-:W-:Y:S01]  /*2640*/  ISETP.GE.U32.AND P3, PT, R61, 0x1000000, PT ;  /* 0x010000003d00780c */ /* 0x000fe20003f66070 */
[-C--:B------:R-:W-:Y:S01]  /*2650*/  FMUL.FTZ R60, R56, R137.reuse ;  /* 0x00000089383c7220 */ /* 0x080fe20000410000 */
[----:B------:R-:W-:Y:S01]  /*2660*/  SEL R53, R55, RZ, P4 ;  /* 0x000000ff37357207 */ /* 0x000fe20002000000 */
[-C--:B------:R-:W-:Y:S01]  /*2670*/  FMUL.FTZ R55, R79, R137.reuse ;  /* 0x000000894f377220 */ /* 0x080fe20000410000 */
[-C--:B------:R-:W-:Y:S01]  /*2680*/  FMUL.FTZ R61, R57, R137.reuse ;  /* 0x00000089393d7220 */ /* 0x080fe20000410000 */
[----:B------:R-:W-:Y:S01]  /*2690*/  FMUL.FTZ R62, R58, R137 ;  /* 0x000000893a3e7220 */ /* 0x000fe20000410000 */
[----:B------:R-:W-:Y:S01]  /*26a0*/  FADD.FTZ R141, R134, -R87 ;  /* 0x80000057868d7221 */ /* 0x000fe20000010000 */
[----:B-1----:R-:W-:Y:S01]  /*26b0*/  IMAD.WIDE.U32 R134, R132, 0x10, R82 ;  /* 0x0000001084867825 */ /* 0x002fe200078e0052 */
[----:B------:R0:W-:Y:S03]  /*26c0*/  STG.E.128 desc[UR6][R84.64], R48 ;  /* 0x0000003054007986 */ /* 0x0001e6000c101d06 */
[----:B------:R-:W-:Y:S01]  /*26d0*/  FFMA.FTZ R59, R128, R150, R43 ;  /* 0x00000096803b7223 */ /* 0x000fe2000001002b */
[----:B------:R-:W-:Y:S01]  /*26e0*/  SEL R52, R52, RZ, P5 ;  /* 0x000000ff34347207 */ /* 0x000fe20002800000 */
[----:B------:R-:W-:Y:S01]  /*26f0*/  FMUL.FTZ R55, R55, UR4 ;  /* 0x0000000437377c20 */ /* 0x000fe20008410000 */
[----:B------:R-:W-:Y:S01]  /*2700*/  FMUL.FTZ R60, R60, UR4 ;  /* 0x000000043c3c7c20 */ /* 0x000fe20008410000 */
[----:B------:R-:W-:Y:S01]  /*2710*/  FMUL.FTZ R61, R61, UR4 ;  /* 0x000000043d3d7c20 */ /* 0x000fe20008410000 */
[----:B------:R-:W-:Y:S01]  /*2720*/  FMUL.FTZ R62, R62, UR4 ;  /* 0x000000043e3e7c20 */ /* 0x000fe20008410000 */
[C---:B------:R-:W-:Y:S01]  /*2730*/  LOP3.LUT P6, RZ, R142.reuse, 0xff, RZ, 0xc0, !PT ;  /* 0x000000ff8eff7812 */ /* 0x040fe200078cc0ff */
[----:B------:R1:W-:Y:S01]  /*2740*/  STG.E.128 desc[UR6][R134.64], R64 ;  /* 0x0000004086007986 */ /* 0x0003e2000c101d06 */
[C---:B------:R-:W-:Y:S01]  /*2750*/  LOP3.LUT P5, RZ, R142.reuse, 0xff00, RZ, 0xc0, !PT ;  /* 0x0000ff008eff7812 */ /* 0x040fe200078ac0ff */
[----:B------:R-:W-:Y:S01]  /*2760*/  IMAD.WIDE.U32 R90, R131, 0x10, R80 ;  /* 0x00000010835a7825 */ /* 0x000fe200078e0050 */
[----:B------:R-:W-:-:S02]  /*2770*/  LOP3.LUT P4, RZ, R142, 0xff0000, RZ, 0xc0, !PT ;  /* 0x00ff00008eff7812 */ /* 0x000fc4000788c0ff */
[----:B------:R-:W-:Y:S01]  /*2780*/  SEL R55, R55, RZ, P3 ;  /* 0x000000ff37377207 */ /* 0x000fe20001800000 */
[----:B------:R-:W-:Y:S01]  /*2790*/  IMAD.WIDE.U32 R88, R130, 0x10, R80 ;  /* 0x0000001082587825 */ /* 0x000fe200078e0050 */
[----:B------:R-:W-:Y:S01]  /*27a0*/  SEL R60, R60, RZ, P6 ;  /* 0x000000ff3c3c7207 */ /* 0x000fe20003000000 */
[----:B------:R2:W-:Y:S01]  /*27b0*/  STG.E.128 desc[UR6][R90.64], R68 ;  /* 0x000000445a007986 */ /* 0x0005e2000c101d06 */
[----:B------:R-:W-:Y:S01]  /*27c0*/  SEL R61, R61, RZ, P5 ;  /* 0x000000ff3d3d7207 */ /* 0x000fe20002800000 */
[C---:B0-----:R-:W-:Y:S01]  /*27d0*/  FFMA.FTZ R48, R128.reuse, R63, R44 ;  /* 0x0000003f80307223 */ /* 0x041fe2000001002c */
[C---:B------:R-:W-:Y:S01]  /*27e0*/  FFMA.FTZ R49, R128.reuse, R136, R45 ;  /* 0x0000008880317223 */ /* 0x040fe2000001002d */
[C---:B------:R-:W-:Y:S01]  /*27f0*/  FFMA.FTZ R51, R128.reuse, R140, R47 ;  /* 0x0000008c80337223 */ /* 0x040fe2000001002f */
[----:B------:R-:W-:Y:S01]  /*2800*/  FFMA.FTZ R50, R128, R141, R46 ;  /* 0x0000008d80327223 */ /* 0x000fe2000001002e */
[-C--:B------:R-:W-:Y:S01]  /*2810*/  FMUL.FTZ R63, R59, R137.reuse ;  /* 0x000000893b3f7220 */ /* 0x080fe20000410000 */
[----:B------:R-:W-:Y:S01]  /*2820*/  FMUL.FTZ R84, R48, R137 ;  /* 0x0000008930547220 */ /* 0x000fe20000410000 */
[----:B------:R-:W-:Y:S01]  /*2830*/  SEL R62, R62, RZ, P4 ;  /* 0x000000ff3e3e7207 */ /* 0x000fe20002000000 */
[----:B------:R-:W-:-:S04]  /*2840*/  IMAD.WIDE.U32 R86, R129, 0x10, R80 ;  /* 0x0000001081567825 */ /* 0x000fc800078e0050 */
[-C--:B-1----:R-:W-:Y:S01]  /*2850*/  FMUL.FTZ R65, R49, R137.reuse ;  /* 0x0000008931417220 */ /* 0x082fe20000410000 */
[-C--:B------:R-:W-:Y:S01]  /*2860*/  FMUL.FTZ R66, R51, R137.reuse ;  /* 0x0000008933427220 */ /* 0x080fe20000410000 */
[----:B------:R-:W-:Y:S01]  /*2870*/  FMUL.FTZ R137, R50, R137 ;  /* 0x0000008932897220 */ /* 0x000fe20000410000 */
[----:B------:R-:W-:Y:S01]  /*2880*/  SEL R54, R54, RZ, P0 ;  /* 0x000000ff36367207 */ /* 0x000fe20000000000 */
[----:B------:R-:W-:Y:S01]  /*2890*/  FMUL.FTZ R63, R63, UR4 ;  /* 0x000000043f3f7c20 */ /* 0x000fe20008410000 */
[----:B------:R-:W-:Y:S01]  /*28a0*/  LOP3.LUT P3, RZ, R138, 0xff, RZ, 0xc0, !PT ;  /* 0x000000ff8aff7812 */ /* 0x000fe2000786c0ff */
[----:B------:R-:W-:Y:S01]  /*28b0*/  FMUL.FTZ R67, R66, UR4 ;  /* 0x0000000442437c20 */ /* 0x000fe20008410000 */
[----:B------:R-:W-:Y:S01]  /*28c0*/  LOP3.LUT P6, RZ, R138, 0xff00, RZ, 0xc0, !PT ;  /* 0x0000ff008aff7812 */ /* 0x000fe200078cc0ff */
[----:B------:R-:W-:Y:S01]  /*28d0*/  FMUL.FTZ R64, R84, UR4 ;  /* 0x0000000454407c20 */ /* 0x000fe20008410000 */
[C---:B------:R-:W-:Y:S01]  /*28e0*/  LOP3.LUT P5, RZ, R138.reuse, 0xff0000, RZ, 0xc0, !PT ;  /* 0x00ff00008aff7812 */ /* 0x040fe200078ac0ff */
[----:B------:R-:W-:Y:S01]  /*28f0*/  FMUL.FTZ R65, R65, UR4 ;  /* 0x0000000441417c20 */ /* 0x000fe20008410000 */
[----:B------:R-:W-:Y:S01]  /*2900*/  ISETP.GE.U32.AND P4, PT, R138, 0x1000000, PT ;  /* 0x010000008a00780c */ /* 0x000fe20003f86070 */
[----:B------:R-:W-:Y:S01]  /*2910*/  IMAD.WIDE.U32 R138, R131, 0x10, R82 ;  /* 0x00000010838a7825 */ /* 0x000fe200078e0052 */
[----:B------:R-:W-:-:S03]  /*2920*/  ISETP.GE.U32.AND P0, PT, R142, 0x1000000, PT ;  /* 0x010000008e00780c */ /* 0x000fc60003f06070 */
[----:B------:R-:W-:Y:S01]  /*2930*/  FMUL.FTZ R66, R137, UR4 ;  /* 0x0000000489427c20 */ /* 0x000fe20008410000 */
[----:B------:R-:W-:Y:S01]  /*2940*/  SEL R64, R64, RZ, P3 ;  /* 0x000000ff40407207 */ /* 0x000fe20001800000 */
[--C-:B------:R-:W-:Y:S01]  /*2950*/  IMAD.WIDE.U32 R130, R130, 0x10, R82.reuse ;  /* 0x0000001082827825 */ /* 0x100fe200078e0052 */
[----:B------:R-:W-:Y:S01]  /*2960*/  SEL R63, R63, RZ, P0 ;  /* 0x000000ff3f3f7207 */ /* 0x000fe20000000000 */
[----:B------:R2:W-:Y:S01]  /*2970*/  STG.E.128 desc[UR6][R138.64], R72 ;  /* 0x000000488a007986 */ /* 0x0005e2000c101d06 */
[----:B------:R-:W-:Y:S01]  /*2980*/  SEL R65, R65, RZ, P6 ;  /* 0x000000ff41417207 */ /* 0x000fe20003000000 */
[----:B------:R-:W-:Y:S01]  /*2990*/  IMAD.WIDE.U32 R132, R129, 0x10, R82 ;  /* 0x0000001081847825 */ /* 0x000fe200078e0052 */
[----:B------:R-:W-:Y:S01]  /*29a0*/  SEL R67, R67, RZ, P4 ;  /* 0x000000ff43437207 */ /* 0x000fe20002000000 */
[----:B------:R2:W-:Y:S01]  /*29b0*/  STG.E.128 desc[UR6][R88.64], R76 ;  /* 0x0000004c58007986 */ /* 0x0005e2000c101d06 */
[----:B------:R-:W-:Y:S01]  /*29c0*/  SEL R66, R66, RZ, P5 ;  /* 0x000000ff42427207 */ /* 0x000fe20002800000 */
[----:B------:R-:W-:-:S02]  /*29d0*/  IMAD.WIDE.U32 R80, R126, 0x10, R80 ;  /* 0x000000107e507825 */ /* 0x000fc400078e0050 */
[----:B------:R2:W-:Y:S02]  /*29e0*/  STG.E.128 desc[UR6][R130.64], R52 ;  /* 0x0000003482007986 */ /* 0x0005e4000c101d06 */
[----:B------:R-:W-:Y:S02]  /*29f0*/  IMAD.WIDE.U32 R82, R126, 0x10, R82 ;  /* 0x000000107e527825 */ /* 0x000fe400078e0052 */
[----:B------:R2:W-:Y:S04]  /*2a00*/  STG.E.128 desc[UR6][R86.64], R56 ;  /* 0x0000003856007986 */ /* 0x0005e8000c101d06 */
[----:B------:R2:W-:Y:S04]  /*2a10*/  STG.E.128 desc[UR6][R132.64], R60 ;  /* 0x0000003c84007986 */ /* 0x0005e8000c101d06 */
[----:B------:R2:W-:Y:S04]  /*2a20*/  STG.E.128 desc[UR6][R80.64], R48 ;  /* 0x0000003050007986 */ /* 0x0005e8000c101d06 */
[----:B------:R2:W-:Y:S01]  /*2a30*/  STG.E.128 desc[UR6][R82.64], R64 ;  /* 0x0000004052007986 */ /* 0x0005e2000c101d06 */
[----:B------:R-:W-:Y:S05]  /*2a40*/  BRA `(.L_x_9384) ;  /* 0x0000001000f87947 */ /* 0x000fea0003800000 */
.L_x_9382:
        /* <DEDUP_REMOVED lines=15> */
[-C--:B-----5:R-:W-:Y:S01]  /*2b40*/  FMUL.FTZ R54, R54, R137.reuse ;  /* 0x0000008936367220 */ /* 0x0a0fe20000410000 */
[-C--:B------:R-:W-:Y:S01]  /*2b50*/  FMUL.FTZ R52, R52, R137.reuse ;  /* 0x0000008934347220 */ /* 0x080fe20000410000 */
[-C--:B------:R-:W-:Y:S01]  /*2b60*/  FMUL.FTZ R56, R56, R137.reuse ;  /* 0x0000008938387220 */ /* 0x080fe20000410000 */
[----:B------:R-:W-:Y:S01]  /*2b70*/  FMUL.FTZ R58, R58, R137 ;  /* 0x000000893a3a7220 */ /* 0x000fe20000410000 */
[----:B------:R-:W-:Y:S01]  /*2b80*/  FMUL.FTZ R54, R54, UR4 ;  /* 0x0000000436367c20 */ /* 0x000fe20008410000 */
[C---:B------:R-:W-:Y:S01]  /*2b90*/  LOP3.LUT P4, RZ, R69.reuse, 0xff00, RZ, 0xc0, !PT ;  /* 0x0000ff0045ff7812 */ /* 0x040fe2000788c0ff */
[----:B------:R-:W-:Y:S01]  /*2ba0*/  FMUL.FTZ R52, R52, UR4 ;  /* 0x0000000434347c20 */ /* 0x000fe20008410000 */
[----:B------:R-:W-:Y:S01]  /*2bb0*/  FMUL.FTZ R56, R56, UR4 ;  /* 0x0000000438387c20 */ /* 0x000fe20008410000 */
[----:B------:R-:W-:Y:S01]  /*2bc0*/  FMUL.FTZ R58, R58, UR4 ;  /* 0x000000043a3a7c20 */ /* 0x000fe20008410000 */
[----:B------:R-:W-:-:S02]  /*2bd0*/  LOP3.LUT P3, RZ, R69, 0xff, RZ, 0xc0, !PT ;  /* 0x000000ff45ff7812 */ /* 0x000fc4000786c0ff */
[C---:B------:R-:W-:Y:S02]  /*2be0*/  LOP3.LUT P5, RZ, R69.reuse, 0xff0000, RZ, 0xc0, !PT ;  /* 0x00ff000045ff7812 */ /* 0x040fe400078ac0ff */
[----:B------:R-:W-:Y:S02]  /*2bf0*/  ISETP.GE.U32.AND P6, PT, R69, 0x1000000, PT ;  /* 0x010000004500780c */ /* 0x000fe40003fc6070 */
[----:B------:R-:W-:Y:S02]  /*2c00*/  SEL R53, R54, RZ, P4 ;  /* 0x000000ff36357207 */ /* 0x000fe40002000000 */
[----:B------:R-:W-:Y:S02]  /*2c10*/  SEL R52, R52, RZ, P3 ;  /* 0x000000ff34347207 */ /* 0x000fe40001800000 */
[----:B------:R-:W-:Y:S02]  /*2c20*/  SEL R54, R56, RZ, P5 ;  /* 0x000000ff38367207 */ /* 0x000fe40002800000 */
[----:B------:R-:W-:Y:S01]  /*2c30*/  SEL R55, R58, RZ, P6 ;  /* 0x000000ff3a377207 */ /* 0x000fe20003000000 */
[----:B------:R-:W-:Y:S06]  /*2c40*/  BRA `(.L_x_9386) ;  /* 0x0000000000707947 */ /* 0x000fec0003800000 */
.L_x_9385:
        /* <DEDUP_REMOVED lines=17> */
[----:B------:R-:W-:Y:S01]  /*2d60*/  FMUL.FTZ R53, R53, UR4 ;  /* 0x0000000435357c20 */ /* 0x000fe20008410000 */
[----:B------:R-:W-:Y:S01]  /*2d70*/  FMUL.FTZ R54, R54, UR4 ;  /* 0x0000000436367c20 */ /* 0x000fe20008410000 */
[----:B------:R-:W-:Y:S01]  /*2d80*/  FMUL.FTZ R55, R55, UR4 ;  /* 0x0000000437377c20 */ /* 0x000fe20008410000 */
[----:B------:R-:W-:-:S02]  /*2d90*/  LOP3.LUT P3, RZ, R69, 0xff, RZ, 0xc0, !PT ;  /* 0x000000ff45ff7812 */ /* 0x000fc4000786c0ff */
[C---:B------:R-:W-:Y:S02]  /*2da0*/  LOP3.LUT P4, RZ, R69.reuse, 0xff00, RZ, 0xc0, !PT ;  /* 0x0000ff0045ff7812 */ /* 0x040fe4000788c0ff */
[C---:B------:R-:W-:Y:S02]  /*2db0*/  LOP3.LUT P5, RZ, R69.reuse, 0xff0000, RZ, 0xc0, !PT ;  /* 0x00ff000045ff7812 */ /* 0x040fe400078ac0ff */
[----:B------:R-:W-:Y:S02]  /*2dc0*/  ISETP.GE.U32.AND P6, PT, R69, 0x1000000, PT ;  /* 0x010000004500780c */ /* 0x000fe40003fc6070 */
[----:B------:R-:W-:Y:S02]  /*2dd0*/  SEL R52, R52, RZ, P3 ;  /* 0x000000ff34347207 */ /* 0x000fe40001800000 */
[----:B------:R-:W-:Y:S02]  /*2de0*/  SEL R53, R53, RZ, P4 ;  /* 0x000000ff35357207 */ /* 0x000fe40002000000 */
[----:B------:R-:W-:-:S02]  /*2df0*/  SEL R54, R54, RZ, P5 ;  /* 0x000000ff36367207 */ /* 0x000fc40002800000 */
[----:B------:R-:W-:-:S07]  /*2e00*/  SEL R55, R55, RZ, P6 ;  /* 0x000000ff37377207 */ /* 0x000fce0003000000 */
.L_x_9386:
[----:B------:R-:W0:Y:S08]  /*2e10*/  @P0 LDC.64 R58, c[0x0][0x478] ;  /* 0x00011e00ff3a0b82 */ /* 0x000e300000000a00 */
[----:B------:R-:W1:Y:S01]  /*2e20*/  LDC.64 R56, c[0x0][0x468] ;  /* 0x00011a00ff387b82 */ /* 0x000e620000000a00 */
[----:B0-----:R-:W-:-:S05]  /*2e30*/  @P0 IMAD.WIDE.U32 R58, R132, 0x10, R58 ;  /* 0x00000010843a0825 */ /* 0x001fca00078e003a */
[----:B------:R0:W-:Y:S01]  /*2e40*/  @P0 STG.E.128 desc[UR6][R58.64], R48 ;  /* 0x000000303a000986 */ /* 0x0001e2000c101d06 */
[----:B-1----:R-:W-:-:S05]  /*2e50*/  IMAD.WIDE.U32 R70, R132, 0x10, R56 ;  /* 0x0000001084467825 */ /* 0x002fca00078e0038 */
[----:B------:R0:W-:Y:S01]  /*2e60*/  STG.E.128 desc[UR6][R70.64], R52 ;  /* 0x0000003446007986 */ /* 0x0001e2000c101d06 */
[----:B------:R-:W-:Y:S05]  /*2e70*/  @!P0 BRA `(.L_x_9387) ;  /* 0x0000000000748947 */ /* 0x000fea0003800000 */
[-CC-:B------:R-:W-:Y:S01]  /*2e80*/  FFMA.FTZ R155, R155, R76.reuse, R77.reuse ;  /* 0x0000004c9b9b7223 */ /* 0x180fe2000001004d */
[-CC-:B------:R-:W-:Y:S01]  /*2e90*/  FFMA.FTZ R156, R156, R76.reuse, R77.reuse ;  /* 0x0000004c9c9c7223 */ /* 0x180fe2000001004d */
[-CC-:B------:R-:W-:Y:S01]  /*2ea0*/  FFMA.FTZ R158, R158, R76.reuse, R77.reuse ;  /* 0x0000004c9e9e7223 */ /* 0x180fe2000001004d */
[----:B------:R-:W-:Y:S01]  /*2eb0*/  FFMA.FTZ R157, R157, R76, R77 ;  /* 0x0000004c9d9d7223 */ /* 0x000fe2000001004d */
[----:B------:R-:W-:Y:S01]  /*2ec0*/  FADD.FTZ R155, R144, -R155 ;  /* 0x8000009b909b7221 */ /* 0x000fe20000010000 */
[----:B0-----:R-:W-:Y:S01]  /*2ed0*/  FADD.FTZ R49, R143, -R156 ;  /* 0x8000009c8f317221 */ /* 0x001fe20000010000 */
[----:B------:R-:W-:Y:S01]  /*2ee0*/  FADD.FTZ R75, R75, -R158 ;  /* 0x8000009e4b4b7221 */ /* 0x000fe20000010000 */
[----:B------:R-:W-:Y:S01]  /*2ef0*/  FADD.FTZ R157, R74, -R157 ;  /* 0x8000009d4a9d7221 */ /* 0x000fe20000010000 */
[C---:B------:R-:W-:Y:S01]  /*2f00*/  FMUL.FTZ R48, R128.reuse, R155 ;  /* 0x0000009b80307220 */ /* 0x040fe20000410000 */
[C---:B------:R-:W-:Y:S01]  /*2f10*/  FMUL.FTZ R49, R128.reuse, R49 ;  /* 0x0000003180317220 */ /* 0x040fe20000410000 */
[C---:B------:R-:W-:Y:S01]  /*2f20*/  FMUL.FTZ R50, R128.reuse, R75 ;  /* 0x0000004b80327220 */ /* 0x040fe20000410000 */
[----:B------:R-:W-:Y:S01]  /*2f30*/  FMUL.FTZ R51, R128, R157 ;  /* 0x0000009d80337220 */ /* 0x000fe20000410000 */
[-C--:B------:R-:W-:Y:S01]  /*2f40*/  FMUL.FTZ R52, R48, R137.reuse ;  /* 0x0000008930347220 */ /* 0x080fe20000410000 */
        /* <DEDUP_REMOVED lines=14> */
[----:B------:R-:W-:Y:S01]  /*3030*/  SEL R55, R55, RZ, P6 ;  /* 0x000000ff37377207 */ /* 0x000fe20003000000 */
[----:B------:R-:W-:Y:S06]  /*3040*/  BRA `(.L_x_9388) ;  /* 0x0000000000707947 */ /* 0x000fec0003800000 */
.L_x_9387:
        /* <DEDUP_REMOVED lines=8> */
[----:B------:R-:W-:Y:S01]  /*30d0*/  LOP3.LUT P3, RZ, R68, 0xff, RZ, 0xc0, !PT ;  /* 0x000000ff44ff7812 */ /* 0x000fe2000786c0ff */
[----:B0-----:R-:W-:Y:S01]  /*30e0*/  FMUL.FTZ R54, R128, R143 ;  /* 0x0000008f80367220 */ /* 0x001fe20000410000 */
[----:B------:R-:W-:Y:S01]  /*30f0*/  LOP3.LUT P4, RZ, R68, 0xff00, RZ, 0xc0, !PT ;  /* 0x0000ff0044ff7812 */ /* 0x000fe2000788c0ff */
[----:B------:R-:W-:Y:S01]  /*3100*/  FMUL.FTZ R52, R128, R155 ;  /* 0x0000009b80347220 */ /* 0x000fe20000410000 */
[----:B------:R-:W-:Y:S01]  /*3110*/  LOP3.LUT P5, RZ, R68, 0xff0000, RZ, 0xc0, !PT ;  /* 0x00ff000044ff7812 */ /* 0x000fe200078ac0ff */
[----:B------:R-:W-:Y:S01]  /*3120*/  FMUL.FTZ R58, R128, R75 ;  /* 0x0000004b803a7220 */ /* 0x000fe20000410000 */
[----:B------:R-:W-:Y:S01]  /*3130*/  ISETP.GE.U32.AND P6, PT, R68, 0x1000000, PT ;  /* 0x010000004400780c */ /* 0x000fe20003fc6070 */
        /* <DEDUP_REMOVED lines=8> */
[----:B------:R-:W-:-:S02]  /*31c0*/  FMUL.FTZ R68, R68, UR4 ;  /* 0x0000000444447c20 */ /* 0x000fc40008410000 */
[----:B------:R-:W-:Y:S02]  /*31d0*/  SEL R53, R54, RZ, P4 ;  /* 0x000000ff36357207 */ /* 0x000fe40002000000 */
[----:B------:R-:W-:Y:S02]  /*31e0*/  SEL R52, R52, RZ, P3 ;  /* 0x000000ff34347207 */ /* 0x000fe40001800000 */
[----:B------:R-:W-:Y:S02]  /*31f0*/  SEL R54, R58, RZ, P5 ;  /* 0x000000ff3a367207 */ /* 0x000fe40002800000 */
[----:B------:R-:W-:-:S07]  /*3200*/  SEL R55, R68, RZ, P6 ;  /* 0x000000ff44377207 */ /* 0x000fce0003000000 */
.L_x_9388:
[----:B------:R-:W0:Y:S01]  /*3210*/  @P0 LDC.64 R58, c[0x0][0x478] ;  /* 0x00011e00ff3a0b82 */ /* 0x000e220000000a00 */
[----:B------:R-:W-:-:S04]  /*3220*/  IMAD.WIDE.U32 R68, R131, 0x10, R56 ;  /* 0x0000001083447825 */ /* 0x000fc800078e0038 */
[----:B0-----:R-:W-:-:S05]  /*3230*/  @P0 IMAD.WIDE.U32 R58, R131, 0x10, R58 ;  /* 0x00000010833a0825 */ /* 0x001fca00078e003a */
[----:B------:R0:W-:Y:S04]  /*3240*/  @P0 STG.E.128 desc[UR6][R58.64], R48 ;  /* 0x000000303a000986 */ /* 0x0001e8000c101d06 */
        /* <DEDUP_REMOVED lines=31> */
.L_x_9389:
        /* <DEDUP_REMOVED lines=27> */
[----:B------:R-:W-:-:S07]  /*35f0*/  SEL R55, R60, RZ, P6 ;  /* 0x000000ff3c377207 */ /* 0x000fce0003000000 */
.L_x_9390:
[----:B------:R-:W0:Y:S02]  /*3600*/  @P0 LDC.64 R58, c[0x0][0x478] ;  /* 0x00011e00ff3a0b82 */ /* 0x000e240000000a00 */
[----:B0-----:R-:W-:-:S04]  /*3610*/  @P0 IMAD.WIDE.U32 R58, R130, 0x10, R58 ;  /* 0x00000010823a0825 */ /* 0x001fc800078e003a */
[----:B------:R-:W-:Y:S01]  /*3620*/  IMAD.WIDE.U32 R130, R130, 0x10, R56 ;  /* 0x0000001082827825 */ /* 0x000fe200078e0038 */
        /* <DEDUP_REMOVED lines=10> */
[----:B0-----:R-:W-:Y:S01]  /*36d0*/  FADD.FTZ R51, R139, -R150 ;  /* 0x800000968b337221 */ /* 0x001fe20000010000 */
        /* <DEDUP_REMOVED lines=21> */
.L_x_9391:
        /* <DEDUP_REMOVED lines=17> */
[----:B------:R-:W-:Y:S01]  /*3940*/  LOP3.LUT P4, RZ, R142, 0xff00, RZ, 0xc0, !PT ;  /* 0x0000ff008eff7812 */ /* 0x000fe2000788c0ff */
        /* <DEDUP_REMOVED lines=10> */
.L_x_9392:
        /* <DEDUP_REMOVED lines=35> */
.L_x_9393:
        /* <DEDUP_REMOVED lines=16> */
[----:B------:R-:W-:Y:S01]  /*3d20*/  LOP3.LUT P4, RZ, R138, 0xff00, RZ, 0xc0, !PT ;  /* 0x0000ff008aff7812 */ /* 0x000fe2000788c0ff */
[----:B------:R-:W-:Y:S01]  /*3d30*/  FMUL.FTZ R54, R54, UR4 ;  /* 0x0000000436367c20 */ /* 0x000fe20008410000 */
        /* <DEDUP_REMOVED lines=10> */
.L_x_9394:
[----:B------:R-:W0:Y:S01]  /*3de0*/  @P0 LDC.64 R58, c[0x0][0x478] ;  /* 0x00011e00ff3a0b82 */ /* 0x000e220000000a00 */
[----:B------:R-:W-:-:S04]  /*3df0*/  IMAD.WIDE.U32 R56, R126, 0x10, R56 ;  /* 0x000000107e387825 */ /* 0x000fc800078e0038 */
[----:B0-----:R-:W-:-:S05]  /*3e00*/  @P0 IMAD.WIDE.U32 R58, R126, 0x10, R58 ;  /* 0x000000107e3a0825 */ /* 0x001fca00078e003a */
[----:B------:R1:W-:Y:S04]  /*3e10*/  @P0 STG.E.128 desc[UR6][R58.64], R48 ;  /* 0x000000303a000986 */ /* 0x0003e8000c101d06 */
[----:B------:R1:W-:Y:S02]  /*3e20*/  STG.E.128 desc[UR6][R56.64], R52 ;  /* 0x0000003438007986 */ /* 0x0003e4000c101d06 */
.L_x_9384:
[----:B012---:R-:W0:Y:S01]  /*3e30*/  LDC.64 R52, c[0x0][0x380] ;  /* 0x0000e000ff347b82 */ /* 0x007e220000000a00 */
        /* <DEDUP_REMOVED lines=44> */
.L_x_9381:
        /* <DEDUP_REMOVED lines=18> */
.L_x_9396:
        /* <DEDUP_REMOVED lines=14> */
.L_x_10949:


//--------------------- .text._ZN10layer_norm22ln_bwd_finalize_kernelINS_22Kernel_traits_finalizeILj2560E6__halfffffjLb0ELj1024ELj4ENS_18Kernel_traits_baseILj2560ES2_ffffjLj1024EEEEELb0ELb0EEEvNS_9BwdParamsE --------------------------
	.section	.text._ZN10layer_norm22ln_bwd_finalize_kernelINS_22Kernel_traits_finalizeILj2560E6__halfffffjLb0ELj1024ELj4ENS_18Kernel_traits_baseILj2560ES2_ffffjLj1024EEEEELb0ELb0EEEvNS_9BwdParamsE,"ax",@progbits
	.align	128
        .global         _ZN10layer_norm22ln_bwd_finalize_kernelINS_22Kernel_traits_finalizeILj2560E6__halfffffjLb0ELj1024ELj4ENS_18Kernel_traits_baseILj2560ES2_ffffjLj1024EEEEELb0ELb0EEEvNS_9BwdParamsE
        .type           _ZN10layer_norm22ln_bwd_finalize_kernelINS_22Kernel_traits_finalizeILj2560E6__halfffffjLb0ELj1024ELj4ENS_18Kernel_traits_baseILj2560ES2_ffffjLj1024EEEEELb0ELb0EEEvNS_9BwdParamsE,@function
        .size           _ZN10layer_norm22ln_bwd_finalize_kernelINS_22Kernel_traits_finalizeILj2560E6__halfffffjLb0ELj1024ELj4ENS_18Kernel_traits_baseILj2560ES2_ffffjLj1024EEEEELb0ELb0EEEvNS_9BwdParamsE,(.L_x_10950 - _ZN10layer_norm22ln_bwd_finalize_kernelINS_22Kernel_traits_finalizeILj2560E6__halfffffjLb0ELj1024ELj4ENS_18Kernel_traits_baseILj2560ES2_ffffjLj1024EEEEELb0ELb0EEEvNS_9BwdParamsE)
        .other          _ZN10layer_norm22ln_bwd_finalize_kernelINS_22Kernel_traits_finalizeILj2560E6__halfffffjLb0ELj1024ELj4ENS_18Kernel_traits_baseILj2560ES2_ffffjLj1024EEEEELb0ELb0EEEvNS_9BwdParamsE,@"STO_CUDA_ENTRY STV_DEFAULT"
_ZN10layer_norm22ln_bwd_finalize_kernelINS_22Kernel_traits_finalizeILj2560E6__halfffffjLb0ELj1024ELj4ENS_18Kernel_traits_baseILj2560ES2_ffffjLj1024EEEEELb0ELb0EEEvNS_9BwdParamsE:
.text._ZN10layer_norm22ln_bwd_finalize_kernelINS_22Kernel_traits_finalizeILj2560E6__halfffffjLb0ELj1024ELj4ENS_18Kernel_traits_baseILj2560ES2_ffffjLj1024EEEEELb0ELb0EEEvNS_9BwdParamsE:
        /* <DEDUP_REMOVED lines=78> */
.L_x_9401:
        /* <DEDUP_REMOVED lines=118> */
.L_x_9400:
[----:B------:R-:W-:Y:S05]  /*0c40*/  BSYNC.RECONVERGENT B1 ;  /* 0x0000000000017941 */ /* 0x000fea0003800200 */
.L_x_9399:
        /* <DEDUP_REMOVED lines=68> */
.L_x_9403:
[----:B------:R-:W-:Y:S05]  /*1090*/  BSYNC.RECONVERGENT B1 ;  /* 0x0000000000017941 */ /* 0x000fea0003800200 */
.L_x_9402:
        /* <DEDUP_REMOVED lines=37> */
.L_x_9405:
[----:B------:R-:W-:Y:S05]  /*12f0*/  BSYNC.RECONVERGENT B1 ;  /* 0x0000000000017941 */ /* 0x000fea0003800200 */
.L_x_9404:
[----:B------:R-:W-:Y:S05]  /*1300*/  @!P1 BRA `(.L_x_9398) ;  /* 0x00000000003c9947 */ /* 0x000fea0003800000 */
[----:B------:R-:W0:Y:S01]  /*1310*/  LDC.64 R8, c[0x0][0x440] ;  /* 0x00011000ff087b82 */ /* 0x000e220000000a00 */
[----:B------:R-:W-:Y:S01]  /*1320*/  IMAD R2, R2, R54, R7 ;  /* 0x0000003602027224 */ /* 0x000fe200078e0207 */
[----:B------:R-:W-:-:S04]  /*1330*/  IADD3 R0, PT, PT, -R0, RZ, RZ ;  /* 0x000000ff00007210 */ /* 0x000fc80007ffe1ff */
[----:B------:R-:W-:Y:S02]  /*1340*/  IADD3 R13, PT, PT, R57, R2, RZ ;  /* 0x00000002390d7210 */ /* 0x000fe40007ffe0ff */
[----:B------:R-:W1:Y:S05]  /*1350*/  LDC.64 R10, c[0x0][0x448] ;  /* 0x00011200ff0a7b82 */ /* 0x000e6a0000000a00 */
.L_x_9406:
        /* <DEDUP_REMOVED lines=10> */
.L_x_9398:
[----:B------:R-:W-:Y:S05]  /*1400*/  BSYNC.RECONVERGENT B0 ;  /* 0x0000000000007941 */ /* 0x000fea0003800200 */
.L_x_9397:
        /* <DEDUP_REMOVED lines=62> */
.L_x_9407:
        /* <DEDUP_REMOVED lines=9> */
.L_x_10950:


//--------------------- .text._ZN10layer_norm13ln_bwd_kernelINS_13Kernel_traitsI6__halfffffjLj2560ELj1ELj1ELj4ELj16ENS_18Kernel_traits_baseILj2560ES2_ffffjLj128EEEEELb1ELb0ELb1ELb0EEEvNS_9BwdParamsE --------------------------
	.section	.text._ZN10layer_norm13ln_bwd_kernelINS_13Kernel_traitsI6__halfffffjLj2560ELj1ELj1ELj4ELj16ENS_18Kernel_traits_baseILj2560ES2_ffffjLj128EEEEELb1ELb0ELb1ELb0EEEvNS_9BwdParamsE,"ax",@progbits
	.align	128
        .global         _ZN10layer_norm13ln_bwd_kernelINS_13Kernel_traitsI6__halfffffjLj2560ELj1ELj1ELj4ELj16ENS_18Kernel_traits_baseILj2560ES2_ffffjLj128EEEEELb1ELb0ELb1ELb0EEEvNS_9BwdParamsE
        .type           _ZN10layer_norm13ln_bwd_kernelINS_13Kernel_traitsI6__halfffffjLj2560ELj1ELj1ELj4ELj16ENS_18Kernel_traits_baseILj2560ES2_ffffjLj128EEEEELb1ELb0ELb1ELb0EEEvNS_9BwdParamsE,@function
        .size           _ZN10layer_norm13ln_bwd_kernelINS_13Kernel_traitsI6__halfffffjLj2560ELj1ELj1ELj4ELj16ENS_18Kernel_traits_baseILj2560ES2_ffffjLj128EEEEELb1ELb0ELb1ELb0EEEvNS_9BwdParamsE,(.L_x_10951 - _ZN10layer_norm13ln_bwd_kernelINS_13Kernel_traitsI6__halfffffjLj2560ELj1ELj1ELj4ELj16ENS_18Kernel_traits_baseILj2560ES2_ffffjLj128EEEEELb1ELb0ELb1ELb0EEEvNS_9BwdParamsE)
        .other          _ZN10layer_norm13ln_bwd_kernelINS_13Kernel_traitsI6__halfffffjLj2560ELj1ELj1ELj4ELj16ENS_18Kernel_traits_baseILj2560ES2_ffffjLj128EEEEELb1ELb0ELb1ELb0EEEvNS_9BwdParamsE,@"STO_CUDA_ENTRY STV_DEFAULT"
_ZN10layer_norm13ln_bwd_kernelINS_13Kernel_traitsI6__halfffffjLj2560ELj1ELj1ELj4ELj16ENS_18Kernel_traits_baseILj2560ES2_ffffjLj128EEEEELb1ELb0ELb1ELb0EEEvNS_9BwdParamsE:
.text._ZN10layer_norm13ln_bwd_kernelINS_13Kernel_traitsI6__halfffffjLj2560ELj1ELj1ELj4ELj16ENS_18Kernel_traits_baseILj2560ES2_ffffjLj128EEEEELb1ELb0ELb1ELb0EEEvNS_9BwdParamsE:
        /* <DEDUP_REMOVED lines=16> */
[----:B------:R-:W-:Y:S02]  /*0100*/  ISETP.GE.U32.AND P4, PT, R0, 0x280, PT ;  /* 0x000002800000780c */ /* 0x000fe40003f86070 */
[----:B------:R-:W-:Y:S02]  /*0110*/  CS2R R24, SRZ ;  /* 0x0000000000187805 */ /* 0x000fe4000001ff00 */
[----:B------:R-:W-:-:S02]  /*0120*/  CS2R R26, SRZ ;  /* 0x00000000001a7805 */ /* 0x000fc4000001ff00 */
        /* <DEDUP_REMOVED lines=90> */
[----:B------:R-:W-:Y:S01]  /*06d0*/  PRMT R150, R150, 0x5410, R2 ;  /* 0x0000541096967816 */ /* 0x000fe20000000002 */
[----:B------:R-:W3:Y:S01]  /*06e0*/  LDCU.64 UR22, c[0x0][0x408] ;  /* 0x00008100ff1677ac */ /* 0x000ee20008000a00 */
[----:B------:R-:W4:Y:S01]  /*06f0*/  LDCU.64 UR24, c[0x0][0x438] ;  /* 0x00008700ff1877ac */ /* 0x000f220008000a00 */
[----:B------:R-:W0:Y:S01]  /*0700*/  LDCU.64 UR4, c[0x0][0x478] ;  /* 0x00008f00ff0477ac */ /* 0x000e220008000a00 */
[----:B------:R-:W0:Y:S01]  /*0710*/  LDCU.128 UR12, c[0x0][0x3c0] ;  /* 0x00007800ff0c77ac */ /* 0x000e220008000c00 */
[----:B------:R-:W0:Y:S01]  /*0720*/  LDCU.128 UR16, c[0x0][0x3f0] ;  /* 0x00007e00ff1077ac */ /* 0x000e220008000c00 */
[----:B------:R-:W0:Y:S01]  /*0730*/  LDCU.64 UR26, c[0x0][0x380] ;  /* 0x00007000ff1a77ac */ /* 0x000e220008000a00 */
[----:B------:R-:W-:-:S05]  /*0740*/  UMOV UR6, UR9 ;  /* 0x0000000900067c82 */ /* 0x000fca0008000000 */
.L_x_9467:
[----:B0-----:R-:W-:-:S06]  /*0750*/  UIMAD.WIDE UR28, UR6, 0x4, UR18 ;  /* 0x00000004061c78a5 */ /* 0x001fcc000f8e0212 */
[----:B--234-:R-:W-:Y:S02]  /*0760*/  MOV R94, UR28 ;  /* 0x0000001c005e7c02 */ /* 0x01cfe40008000f00 */
[----:B------:R-:W-:Y:S01]  /*0770*/  MOV R95, UR29 ;  /* 0x0000001d005f7c02 */ /* 0x000fe20008000f00 */
[----:B------:R-:W-:-:S04]  /*0780*/  UIMAD.WIDE UR28, UR6, 0x4, UR14 ;  /* 0x00000004061c78a5 */ /* 0x000fc8000f8e020e */
[----:B------:R-:W2:Y:S02]  /*0790*/  LDG.E R94, desc[UR20][R94.64] ;  /* 0x000000145e5e7981 */ /* 0x000ea4000c1e1900 */
[----:B------:R-:W-:Y:S02]  /*07a0*/  MOV R96, UR28 ;  /* 0x0000001c00607c02 */ /* 0x000fe40008000f00 */
[----:B------:R-:W-:Y:S01]  /*07b0*/  MOV R97, UR29 ;  /* 0x0000001d00617c02 */ /* 0x000fe20008000f00 */
[----:B------:R-:W-:-:S04]  /*07c0*/  UIMAD.WIDE UR28, UR6, 0x4, UR16 ;  /* 0x00000004061c78a5 */ /* 0x000fc8000f8e0210 */
[----:B------:R-:W3:Y:S02]  /*07d0*/  LDG.E R96, desc[UR20][R96.64] ;  /* 0x0000001460607981 */ /* 0x000ee4000c1e1900 */
[----:B------:R-:W-:Y:S02]  /*07e0*/  MOV R92, UR28 ;  /* 0x0000001c005c7c02 */ /* 0x000fe40008000f00 */
        /* <DEDUP_REMOVED lines=8> */
[----:B------:R-:W-:Y:S02]  /*0870*/  MOV R92, UR28 ;  /* 0x0000001c005c7c02 */ /* 0x000fe40008000f00 */
[----:B------:R-:W-:-:S05]  /*0880*/  MOV R93, UR29 ;  /* 0x0000001d005d7c02 */ /* 0x000fca0008000f00 */
[----:B------:R0:W2:Y:S01]  /*0890*/  LDG.E R92, desc[UR20][R92.64] ;  /* 0x000000145c5c7981 */ /* 0x0000a2000c1e1900 */
[----:B-----5:R-:W-:Y:S01]  /*08a0*/  ISETP.GE.AND P4, PT, R128, 0x1, PT ;  /* 0x000000018000780c */ /* 0x020fe20003f86270 */
[----:B------:R-:W-:Y:S01]  /*08b0*/  UIADD3 UR7, UPT, UPT, UR33, -0x1, URZ ;  /* 0xffffffff21077890 */ /* 0x000fe2000fffe0ff */
[----:B------:R-:W-:Y:S01]  /*08c0*/  HFMA2 R130, -RZ, RZ, 0, 0 ;  /* 0x00000000ff827431 */ /* 0x000fe200000001ff */
[C---:B------:R-:W-:Y:S01]  /*08d0*/  ISETP.GE.U32.AND P3, PT, R0.reuse, 0x80, PT ;  /* 0x000000800000780c */ /* 0x040fe20003f66070 */
[----:B------:R-:W-:Y:S01]  /*08e0*/  BSSY.RECONVERGENT B1, `(.L_x_9411) ;  /* 0x000004b000017945 */ /* 0x000fe20003800200 */
[----:B------:R-:W-:Y:S02]  /*08f0*/  ISETP.GE.U32.AND P6, PT, R0, 0x280, PT ;  /* 0x000002800000780c */ /* 0x000fe40003fc6070 */
[----:B------:R-:W-:Y:S02]  /*0900*/  CS2R R138, SRZ ;  /* 0x00000000008a7805 */ /* 0x000fe4000001ff00 */
[----:B------:R-:W-:Y:S01]  /*0910*/  MOV R95, UR7 ;  /* 0x00000007005f7c02 */ /* 0x000fe20008000f00 */
[----:B------:R-:W-:Y:S01]  /*0920*/  UIMAD UR7, UR6, UR10, URZ ;  /* 0x0000000a060772a4 */ /* 0x000fe2000f8e02ff */
[----:B-1----:R-:W-:-:S02]  /*0930*/  ISETP.NE.AND P5, PT, RZ, UR30, PT ;  /* 0x0000001eff007c0c */ /* 0x002fc4000bfa5270 */
[----:B------:R-:W-:Y:S01]  /*0940*/  ISETP.GE.U32.AND P0, PT, R0, 0x100, PT ;  /* 0x000001000000780c */ /* 0x000fe20003f06070 */
[----:B------:R-:W-:Y:S01]  /*0950*/  USHF.R.S32.HI UR8, URZ, 0x1f, UR7 ;  /* 0x0000001fff087899 */ /* 0x000fe20008011407 */
[----:B------:R-:W-:Y:S02]  /*0960*/  @P4 IADD3 R8, PT, PT, R128, -0x1, RZ ;  /* 0xffffffff80084810 */ /* 0x000fe40007ffe0ff */
[C---:B------:R-:W-:Y:S01]  /*0970*/  ISETP.GE.U32.AND P1, PT, R0.reuse, 0x180, PT ;  /* 0x000001800000780c */ /* 0x040fe20003f26070 */
[----:B------:R-:W-:Y:S01]  /*0980*/  ULEA.HI UR8, UR8, UR7, URZ, 0x2 ;  /* 0x0000000708087291 */ /* 0x000fe2000f8f10ff */
[----:B------:R-:W-:Y:S01]  /*0990*/  ISETP.GE.U32.AND P2, PT, R0, 0x200, PT ;  /* 0x000002000000780c */ /* 0x000fe20003f46070 */
[----:B------:R-:W-:Y:S02]  /*09a0*/  @P4 IMAD R94, R8, UR10, RZ ;  /* 0x0000000a085e4c24 */ /* 0x000fe4000f8e02ff */
[----:B------:R-:W-:-:S03]  /*09b0*/  IMAD R8, R95, UR10, RZ ;  /* 0x0000000a5f087c24 */ /* 0x000fc6000f8e02ff */
[----:B------:R-:W-:Y:S02]  /*09c0*/  @P4 SHF.R.S32.HI R95, RZ, 0x1f, R94 ;  /* 0x0000001fff5f4819 */ /* 0x000fe4000001145e */
[----:B0-----:R-:W-:Y:S02]  /*09d0*/  SHF.R.S32.HI R93, RZ, 0x1f, R8 ;  /* 0x0000001fff5d7819 */ /* 0x001fe40000011408 */
[----:B------:R-:W-:Y:S02]  /*09e0*/  @P4 LEA.HI R94, R95, R94, RZ, 0x2 ;  /* 0x0000005e5f5e4211 */ /* 0x000fe400078f10ff */
[----:B------:R-:W-:Y:S02]  /*09f0*/  LEA.HI R8, R93, R8, RZ, 0x2 ;  /* 0x000000085d087211 */ /* 0x000fe400078f10ff */
[----:B------:R-:W-:Y:S02]  /*0a00*/  @P4 LEA.HI.SX32 R130, R94, R125, 0x1e ;  /* 0x0000007d5e824211 */ /* 0x000fe400078ff2ff */
[----:B------:R-:W-:-:S02]  /*0a10*/  MOV R94, UR8 ;  /* 0x00000008005e7c02 */ /* 0x000fc40008000f00 */
[-C--:B------:R-:W-:Y:S02]  /*0a20*/  LEA.HI.SX32 R132, R8, R125.reuse, 0x1e ;  /* 0x0000007d08847211 */ /* 0x080fe400078ff2ff */
[----:B------:R-:W-:Y:S02]  /*0a30*/  LEA.HI.SX32 R127, R94, R125, 0x1e ;  /* 0x0000007d5e7f7211 */ /* 0x000fe400078ff2ff */
[----:B------:R-:W-:Y:S02]  /*0a40*/  P2R R8, PR, RZ, 0x40 ;  /* 0x00000040ff087803 */ /* 0x000fe40000000000 */
[----:B------:R-:W-:Y:S02]  /*0a50*/  MOV R131, R127 ;  /* 0x0000007f00837202 */ /* 0x000fe40000000f00 */
[----:B--2---:R-:W-:Y:S01]  /*0a60*/  FSEL R125, R92, RZ, !P5 ;  /* 0x000000ff5c7d7208 */ /* 0x004fe20006800000 */
[----:B------:R-:W-:Y:S06]  /*0a70*/  @!P3 BRA `(.L_x_9412) ;  /* 0x0000000000c4b947 */ /* 0x000fec0003800000 */
[----:B------:R-:W0:Y:S01]  /*0a80*/  LDC.64 R92, c[0x0][0x3a8] ;  /* 0x0000ea00ff5c7b82 */ /* 0x000e220000000a00 */
[----:B----4-:R-:W-:-:S04]  /*0a90*/  ISETP.NE.U32.AND P5, PT, RZ, UR24, PT ;  /* 0x00000018ff007c0c */ /* 0x010fc8000bfa5070 */
        /* <DEDUP_REMOVED lines=9> */
[----:B------:R1:W5:Y:S01]  /*0b30*/  LDG.E R2, desc[UR20][R136.64] ;  /* 0x0000001488027981 */ /* 0x000362000c1e1900 */
[----:B0-----:R-:W-:-:S05]  /*0b40*/  @P5 IMAD.WIDE.U32 R134, R131, 0x10, R134 ;  /* 0x0000001083865825 */ /* 0x001fca00078e0086 */
[----:B------:R1:W5:Y:S01]  /*0b50*/  @P5 LDG.E.128 R64, desc[UR20][R134.64] ;  /* 0x0000001486405981 */ /* 0x000362000c1e1d00 */
[----:B------:R-:W-:Y:S01]  /*0b60*/  HADD2.F32 R15, -RZ, R102.H0_H0 ;  /* 0x20000066ff0f7230 */ /* 0x000fe20000004100 */
[----:B------:R-:W-:Y:S02]  /*0b70*/  IADD3 R130, PT, PT, R130, 0x80, RZ ;  /* 0x0000008082827810 */ /* 0x000fe40007ffe0ff */
[----:B------:R-:W-:Y:S02]  /*0b80*/  IADD3 R132, PT, PT, R132, 0x80, RZ ;  /* 0x0000008084847810 */ /* 0x000fe40007ffe0ff */
[----:B------:R-:W-:Y:S01]  /*0b90*/  IADD3 R131, PT, PT, R131, 0x80, RZ ;  /* 0x0000008083837810 */ /* 0x000fe20007ffe0ff */
[C---:B---3--:R-:W-:Y:S01]  /*0ba0*/  FADD.FTZ R3, -R125.reuse, R96 ;  /* 0x000000607d037221 */ /* 0x048fe20000010100 */
[----:B------:R-:W-:-:S03]  /*0bb0*/  FADD.FTZ R18, -R125, R97 ;  /* 0x000000617d127221 */ /* 0x000fc60000010100 */
[----:B------:R-:W-:Y:S01]  /*0bc0*/  FMUL.FTZ R3, R3, UR32 ;  /* 0x0000002003037c20 */ /* 0x000fe20008410000 */
[--C-:B------:R-:W-:Y:S02]  /*0bd0*/  HADD2.F32 R96, -RZ, R150.reuse.H0_H0 ;  /* 0x20000096ff607230 */ /* 0x100fe40000004100 */
[----:B----4-:R-:W-:Y:S01]  /*0be0*/  FMUL.FTZ R10, R92, R15 ;  /* 0x0000000f5c0a7220 */ /* 0x010fe20000410000 */
[----:B------:R-:W-:Y:S01]  /*0bf0*/  FADD.FTZ R44, R44, R92 ;  /* 0x0000005c2c2c7221 */ /* 0x000fe20000010000 */
[----:B------:R-:W-:Y:S01]  /*0c00*/  FFMA.FTZ R24, R92, R3, R24 ;  /* 0x000000035c187223 */ /* 0x000fe20000010018 */
[----:B------:R-:W-:Y:S02]  /*0c10*/  HADD2.F32 R92, -RZ, R150.H1_H1 ;  /* 0x30000096ff5c7230 */ /* 0x000fe40000004100 */
[----:B------:R-:W-:Y:S01]  /*0c20*/  FMUL.FTZ R18, R18, UR32 ;  /* 0x0000002012127c20 */ /* 0x000fe20008410000 */
[----:B------:R-:W-:Y:S02]  /*0c30*/  HADD2.F32 R97, -RZ, R103.H0_H0 ;  /* 0x20000067ff617230 */ /* 0x000fe40000004100 */
[----:B------:R-:W-:Y:S01]  /*0c40*/  FADD.FTZ R17, -R125, R98 ;  /* 0x000000627d117221 */ /* 0x000fe20000010100 */
[----:B------:R-:W-:Y:S01]  /*0c50*/  FMUL.FTZ R15, R93, R96 ;  /* 0x000000605d0f7220 */ /* 0x000fe20000410000 */
[----:B------:R-:W-:Y:S01]  /*0c60*/  FMUL.FTZ R123, R95, R92 ;  /* 0x0000005c5f7b7220 */ /* 0x000fe20000410000 */
[----:B------:R-:W-:Y:S01]  /*0c70*/  FADD.FTZ R45, R45, R93 ;  /* 0x0000005d2d2d7221 */ /* 0x000fe20000010000 */
[----:B------:R-:W-:Y:S01]  /*0c80*/  FFMA.FTZ R25, R93, R18, R25 ;  /* 0x000000125d197223 */ /* 0x000fe20000010019 */
[----:B------:R-:W-:Y:S01]  /*0c90*/  FADD.FTZ R92, RZ, R10 ;  /* 0x0000000aff5c7221 */ /* 0x000fe20000010000 */
[----:B------:R-:W-:Y:S01]  /*0ca0*/  FFMA.FTZ R93, R3, R10, RZ ;  /* 0x0000000a035d7223 */ /* 0x000fe200000100ff */
[----:B------:R-:W-:Y:S01]  /*0cb0*/  FMUL.FTZ R108, R94, R97 ;  /* 0x000000615e6c7220 */ /* 0x000fe20000410000 */
[----:B------:R-:W-:Y:S01]  /*0cc0*/  FMUL.FTZ R17, R17, UR32 ;  /* 0x0000002011117c20 */ /* 0x000fe20008410000 */
[----:B------:R-:W-:Y:S01]  /*0cd0*/  FADD.FTZ R97, R92, R15 ;  /* 0x0000000f5c617221 */ /* 0x000fe20000010000 */
[----:B------:R-:W-:Y:S01]  /*0ce0*/  FADD.FTZ R99, -R125, R99 ;  /* 0x000000637d637221 */ /* 0x000fe20000010100 */
[----:B------:R-:W-:Y:S01]  /*0cf0*/  FFMA.FTZ R92, R18, R15, R93 ;  /* 0x0000000f125c7223 */ /* 0x000fe2000001005d */
[----:B------:R-:W-:Y:S01]  /*0d00*/  FADD.FTZ R46, R46, R94 ;  /* 0x0000005e2e2e7221 */ /* 0x000fe20000010000 */
[----:B------:R-:W-:Y:S01]  /*0d10*/  FFMA.FTZ R26, R94, R17, R26 ;  /* 0x000000115e1a7223 */ /* 0x000fe2000001001a */
[----:B------:R-:W-:Y:S01]  /*0d20*/  FMUL.FTZ R126, R99, UR32 ;  /* 0x00000020637e7c20 */ /* 0x000fe20008410000 */
[----:B------:R-:W-:Y:S01]  /*0d30*/  FADD.FTZ R94, R97, R108 ;  /* 0x0000006c615e7221 */ /* 0x000fe20000010000 */
[----:B------:R-:W-:Y:S01]  /*0d40*/  FFMA.FTZ R93, R17, R108, R92 ;  /* 0x0000006c115d7223 */ /* 0x000fe2000001005c */
[----:B------:R-:W-:Y:S01]  /*0d50*/  FADD.FTZ R47, R47, R95 ;  /* 0x0000005f2f2f7221 */ /* 0x000fe20000010000 */
[----:B------:R-:W-:Y:S01]  /*0d60*/  FFMA.FTZ R27, R95, R126, R27 ;  /* 0x0000007e5f1b7223 */ /* 0x000fe2000001001b */
[----:B------:R-:W-:Y:S01]  /*0d70*/  FADD.FTZ R139, R94, R123 ;  /* 0x0000007b5e8b7221 */ /* 0x000fe20000010000 */
[----:B-1----:R-:W-:-:S07]  /*0d80*/  FFMA.FTZ R138, R126, R123, R93 ;  /* 0x0000007b7e8a7223 */ /* 0x002fce000001005d */
.L_x_9412:
[----:B----4-:R-:W-:Y:S05]  /*0d90*/  BSYNC.RECONVERGENT B1 ;  /* 0x0000000000017941 */ /* 0x010fea0003800200 */
.L_x_9411:
        /* <DEDUP_REMOVED lines=17> */
[--C-:B------:R-:W-:Y:S01]  /*0eb0*/  HADD2.F32 R116, -RZ, R142.reuse.H1_H1 ;  /* 0x3000008eff747230 */ /* 0x100fe20000004100 */
[----:B------:R-:W-:Y:S02]  /*0ec0*/  IADD3 R130, PT, PT, R130, 0x80, RZ ;  /* 0x0000008082827810 */ /* 0x000fe40007ffe0ff */
[----:B------:R-:W-:Y:S02]  /*0ed0*/  IADD3 R132, PT, PT, R132, 0x80, RZ ;  /* 0x0000008084847810 */ /* 0x000fe40007ffe0ff */
[----:B------:R-:W-:Y:S01]  /*0ee0*/  IADD3 R131, PT, PT, R131, 0x80, RZ ;  /* 0x0000008083837810 */ /* 0x000fe20007ffe0ff */
[C---:B---3--:R-:W-:Y:S01]  /*0ef0*/  FADD.FTZ R9, -R125.reuse, R96 ;  /* 0x000000607d097221 */ /* 0x048fe20000010100 */
[----:B------:R-:W-:Y:S01]  /*0f00*/  FADD.FTZ R110, -R125, R97 ;  /* 0x000000617d6e7221 */ /* 0x000fe20000010100 */
[----:B------:R-:W-:Y:S02]  /*0f10*/  HADD2.F32 R96, -RZ, R129.H1_H1 ;  /* 0x30000081ff607230 */ /* 0x000fe40000004100 */
[----:B------:R-:W-:Y:S01]  /*0f20*/  FMUL.FTZ R9, R9, UR32 ;  /* 0x0000002009097c20 */ /* 0x000fe20008410000 */
[----:B0-----:R-:W-:Y:S01]  /*0f30*/  FMUL.FTZ R20, R110, UR32 ;  /* 0x000000206e147c20 */ /* 0x001fe20008410000 */
[----:B------:R-:W-:-:S02]  /*0f40*/  HADD2.F32 R97, -RZ, R142.H0_H0 ;  /* 0x2000008eff617230 */ /* 0x000fc40000004100 */
[----:B----4-:R-:W-:Y:S01]  /*0f50*/  FMUL.FTZ R12, R92, R19 ;  /* 0x000000135c0c7220 */ /* 0x010fe20000410000 */
[----:B------:R-:W-:Y:S01]  /*0f60*/  FADD.FTZ R48, R48, R92 ;  /* 0x0000005c30307221 */ /* 0x000fe20000010000 */
[----:B------:R-:W-:Y:S01]  /*0f70*/  FFMA.FTZ R28, R92, R9, R28 ;  /* 0x000000095c1c7223 */ /* 0x000fe2000001001c */
[----:B------:R-:W-:Y:S01]  /*0f80*/  FMUL.FTZ R19, R93, R96 ;  /* 0x000000605d137220 */ /* 0x000fe20000410000 */
[----:B------:R-:W-:Y:S01]  /*0f90*/  FADD.FTZ R49, R49, R93 ;  /* 0x0000005d31317221 */ /* 0x000fe20000010000 */
[----:B------:R-:W-:Y:S01]  /*0fa0*/  FFMA.FTZ R29, R93, R20, R29 ;  /* 0x000000145d1d7223 */ /* 0x000fe2000001001d */
[----:B------:R-:W-:Y:S01]  /*0fb0*/  FADD.FTZ R92, R139, R12 ;  /* 0x0000000c8b5c7221 */ /* 0x000fe20000010000 */
[----:B------:R-:W-:Y:S01]  /*0fc0*/  FADD.FTZ R98, -R125, R98 ;  /* 0x000000627d627221 */ /* 0x000fe20000010100 */
[----:B------:R-:W-:Y:S01]  /*0fd0*/  FFMA.FTZ R93, R9, R12, R138 ;  /* 0x0000000c095d7223 */ /* 0x000fe2000001008a */
[----:B------:R-:W-:Y:S01]  /*0fe0*/  FMUL.FTZ R110, R94, R97 ;  /* 0x000000615e6e7220 */ /* 0x000fe20000410000 */
[----:B------:R-:W-:Y:S01]  /*0ff0*/  FADD.FTZ R97, R92, R19 ;  /* 0x000000135c617221 */ /* 0x000fe20000010000 */
[----:B------:R-:W-:Y:S01]  /*1000*/  FADD.FTZ R99, -R125, R99 ;  /* 0x000000637d637221 */ /* 0x000fe20000010100 */
[----:B------:R-:W-:Y:S01]  /*1010*/  FMUL.FTZ R21, R98, UR32 ;  /* 0x0000002062157c20 */ /* 0x000fe20008410000 */
        /* <DEDUP_REMOVED lines=11> */
.L_x_9414:
[----:B------:R-:W-:Y:S05]  /*10d0*/  BSYNC.RECONVERGENT B1 ;  /* 0x0000000000017941 */ /* 0x000fea0003800200 */
.L_x_9413:
        /* <DEDUP_REMOVED lines=17> */
[----:B------:R-:W-:Y:S02]  /*11f0*/  IADD3 R130, PT, PT, R130, 0x80, RZ ;  /* 0x0000008082827810 */ /* 0x000fe40007ffe0ff */
[----:B------:R-:W-:Y:S02]  /*1200*/  IADD3 R132, PT, PT, R132, 0x80, RZ ;  /* 0x0000008084847810 */ /* 0x000fe40007ffe0ff */
[----:B------:R-:W-:Y:S01]  /*1210*/  IADD3 R131, PT, PT, R131, 0x80, RZ ;  /* 0x0000008083837810 */ /* 0x000fe20007ffe0ff */
[C---:B---3--:R-:W-:Y:S01]  /*1220*/  FADD.FTZ R11, -R125.reuse, R96 ;  /* 0x000000607d0b7221 */ /* 0x048fe20000010100 */
[----:B------:R-:W-:-:S03]  /*1230*/  FADD.FTZ R112, -R125, R97 ;  /* 0x000000617d707221 */ /* 0x000fc60000010100 */
[----:B------:R-:W-:Y:S01]  /*1240*/  FMUL.FTZ R11, R11, UR32 ;  /* 0x000000200b0b7c20 */ /* 0x000fe20008410000 */
[----:B------:R-:W-:Y:S02]  /*1250*/  HADD2.F32 R96, -RZ, R143.H1_H1 ;  /* 0x3000008fff607230 */ /* 0x000fe40000004100 */
[----:B----4-:R-:W-:Y:S01]  /*1260*/  FMUL.FTZ R14, R92, R105 ;  /* 0x000000695c0e7220 */ /* 0x010fe20000410000 */
[----:B------:R-:W-:Y:S01]  /*1270*/  FADD.FTZ R52, R52, R92 ;  /* 0x0000005c34347221 */ /* 0x000fe20000010000 */
[----:B------:R-:W-:Y:S01]  /*1280*/  FFMA.FTZ R32, R92, R11, R32 ;  /* 0x0000000b5c207223 */ /* 0x000fe20000010020 */
[--C-:B------:R-:W-:Y:S02]  /*1290*/  HADD2.F32 R92, -RZ, R144.reuse.H1_H1 ;  /* 0x30000090ff5c7230 */ /* 0x100fe40000004100 */
[----:B0-----:R-:W-:Y:S01]  /*12a0*/  FMUL.FTZ R22, R112, UR32 ;  /* 0x0000002070167c20 */ /* 0x001fe20008410000 */
[----:B------:R-:W-:Y:S02]  /*12b0*/  HADD2.F32 R97, -RZ, R144.H0_H0 ;  /* 0x20000090ff617230 */ /* 0x000fe40000004100 */
[----:B------:R-:W-:Y:S01]  /*12c0*/  FADD.FTZ R98, -R125, R98 ;  /* 0x000000627d627221 */ /* 0x000fe20000010100 */
[----:B------:R-:W-:Y:S01]  /*12d0*/  FMUL.FTZ R23, R93, R96 ;  /* 0x000000605d177220 */ /* 0x000fe20000410000 */
[----:B------:R-:W-:Y:S01]  /*12e0*/  FMUL.FTZ R117, R95, R92 ;  /* 0x0000005c5f757220 */ /* 0x000fe20000410000 */
[----:B------:R-:W-:Y:S01]  /*12f0*/  FADD.FTZ R53, R53, R93 ;  /* 0x0000005d35357221 */ /* 0x000fe20000010000 */
[----:B------:R-:W-:Y:S01]  /*1300*/  FFMA.FTZ R33, R93, R22, R33 ;  /* 0x000000165d217223 */ /* 0x000fe20000010021 */
[----:B------:R-:W-:Y:S01]  /*1310*/  FADD.FTZ R92, R139, R14 ;  /* 0x0000000e8b5c7221 */ /* 0x000fe20000010000 */
[----:B------:R-:W-:Y:S01]  /*1320*/  FFMA.FTZ R93, R11, R14, R138 ;  /* 0x0000000e0b5d7223 */ /* 0x000fe2000001008a */
        /* <DEDUP_REMOVED lines=13> */
[----:B------:R-:W-:-:S07]  /*1400*/  FFMA.FTZ R138, R120, R117, R93 ;  /* 0x00000075788a7223 */ /* 0x000fce000001005d */
.L_x_9416:
[----:B------:R-:W-:Y:S05]  /*1410*/  BSYNC.RECONVERGENT B1 ;  /* 0x0000000000017941 */ /* 0x000fea0003800200 */
.L_x_9415:
        /* <DEDUP_REMOVED lines=28> */
[----:B------:R-:W-:Y:S01]  /*15e0*/  FMUL.FTZ R104, R104, UR32 ;  /* 0x0000002068687c20 */ /* 0x000fe20008410000 */
        /* <DEDUP_REMOVED lines=22> */
.L_x_9418:
[----:B------:R-:W-:Y:S05]  /*1750*/  BSYNC.RECONVERGENT B1 ;  /* 0x0000000000017941 */ /* 0x000fea0003800200 */
.L_x_9417:
[----:B------:R-:W-:Y:S05]  /*1760*/  @!P6 BRA `(.L_x_9419) ;  /* 0x000000080020e947 */ /* 0x000fea0003800000 */
[----:B------:R-:W0:Y:S01]  /*1770*/  LDC.64 R92, c[0x0][0x3a8] ;  /* 0x0000ea00ff5c7b82 */ /* 0x000e220000000a00 */
[----:B------:R-:W-:-:S04]  /*1780*/  ISETP.NE.U32.AND P5, PT, RZ, UR24, PT ;  /* 0x00000018ff007c0c */ /* 0x000fc8000bfa5070 */
[----:B------:R-:W-:-:S03]  /*1790*/  ISETP.NE.AND.EX P5, PT, RZ, UR25, PT, P5 ;  /* 0x00000019ff007c0c */ /* 0x000fc6000bfa5350 */
[----:B------:R-:W1:Y:S08]  /*17a0*/  LDC.64 R96, c[0x0][0x428] ;  /* 0x00010a00ff607b82 */ /* 0x000e700000000a00 */
[----:B------:R-:W2:Y:S01]  /*17b0*/  LDC.64 R100, c[0x0][0x3b0] ;  /* 0x0000ec00ff647b82 */ /* 0x000ea20000000a00 */
[----:B0-----:R-:W-:-:S06]  /*17c0*/  IMAD.WIDE.U32 R92, R131, 0x10, R92 ;  /* 0x00000010835c7825 */ /* 0x001fcc00078e005c */
[----:B------:R-:W3:Y:S01]  /*17d0*/  LDG.E.128 R92, desc[UR20][R92.64] ;  /* 0x000000145c5c7981 */ /* 0x000ee2000c1e1d00 */
[----:B-1----:R-:W-:Y:S02]  /*17e0*/  IMAD.WIDE.U32 R96, R132, 0x10, R96 ;  /* 0x0000001084607825 */ /* 0x002fe400078e0060 */
[----:B------:R-:W0:Y:S04]  /*17f0*/  @P5 LDC.64 R132, c[0x0][0x438] ;  /* 0x00010e00ff845b82 */ /* 0x000e280000000a00 */
[----:B------:R-:W4:Y:S01]  /*1800*/  LDG.E.128 R96, desc[UR20][R96.64] ;  /* 0x0000001460607981 */ /* 0x000f22000c1e1d00 */
[----:B--2---:R-:W-:-:S05]  /*1810*/  IMAD.WIDE.U32 R134, R130, 0x4, R100 ;  /* 0x0000000482867825 */ /* 0x004fca00078e0064 */
[----:B------:R1:W5:Y:S01]  /*1820*/  LDG.E R7, desc[UR20][R134.64] ;  /* 0x0000001486077981 */ /* 0x000362000c1e1900 */
[----:B0-----:R-:W-:-:S05]  /*1830*/  @P5 IMAD.WIDE.U32 R132, R131, 0x10, R132 ;  /* 0x0000001083845825 */ /* 0x001fca00078e0084 */
[----:B------:R1:W5:Y:S01]  /*1840*/  @P5 LDG.E.128 R80, desc[UR20][R132.64] ;  /* 0x0000001484505981 */ /* 0x000362000c1e1d00 */
[--C-:B------:R-:W-:Y:S02]  /*1850*/  HADD2.F32 R111, -RZ, R148.reuse.H0_H0 ;  /* 0x20000094ff6f7230 */ /* 0x100fe40000004100 */
[----:B------:R-:W-:Y:S02]  /*1860*/  HADD2.F32 R113, -RZ, R149.H0_H0 ;  /* 0x20000095ff717230 */ /* 0x000fe40000004100 */
[C---:B---3--:R-:W-:Y:S01]  /*1870*/  FADD.FTZ R101, -R125.reuse, R92 ;  /* 0x0000005c7d657221 */ /* 0x048fe20000010100 */
[----:B------:R-:W-:Y:S02]  /*1880*/  HADD2.F32 R92, -RZ, R148.H1_H1 ;  /* 0x30000094ff5c7230 */ /* 0x000fe40000004100 */
[----:B------:R-:W-:Y:S01]  /*1890*/  FADD.FTZ R93, -R125, R93 ;  /* 0x0000005d7d5d7221 */ /* 0x000fe20000010100 */
[----:B------:R-:W-:Y:S01]  /*18a0*/  FMUL.FTZ R101, R101, UR32 ;  /* 0x0000002065657c20 */ /* 0x000fe20008410000 */
[----:B------:R-:W-:Y:S01]  /*18b0*/  FADD.FTZ R94, -R125, R94 ;  /* 0x0000005e7d5e7221 */ /* 0x000fe20000010100 */
[----:B----4-:R-:W-:Y:S01]  /*18c0*/  FMUL.FTZ R100, R96, R111 ;  /* 0x0000006f60647220 */ /* 0x010fe20000410000 */
[----:B------:R-:W-:Y:S01]  /*18d0*/  FMUL.FTZ R106, R93, UR32 ;  /* 0x000000205d6a7c20 */ /* 0x000fe20008410000 */
[----:B------:R-:W-:-:S02]  /*18e0*/  FMUL.FTZ R111, R97, R92 ;  /* 0x0000005c616f7220 */ /* 0x000fc40000410000 */
[----:B------:R-:W-:Y:S01]  /*18f0*/  FADD.FTZ R92, R139, R100 ;  /* 0x000000648b5c7221 */ /* 0x000fe20000010000 */
[----:B------:R-:W-:Y:S01]  /*1900*/  FFMA.FTZ R93, R101, R100, R138 ;  /* 0x00000064655d7223 */ /* 0x000fe2000001008a */
[----:B------:R-:W-:Y:S01]  /*1910*/  FADD.FTZ R60, R60, R96 ;  /* 0x000000603c3c7221 */ /* 0x000fe20000010000 */
[----:B------:R-:W-:Y:S01]  /*1920*/  FFMA.FTZ R40, R96, R101, R40 ;  /* 0x0000006560287223 */ /* 0x000fe20000010028 */
[----:B------:R-:W-:Y:S02]  /*1930*/  HADD2.F32 R96, -RZ, R149.H1_H1 ;  /* 0x30000095ff607230 */ /* 0x000fe40000004100 */
[----:B------:R-:W-:Y:S01]  /*1940*/  FMUL.FTZ R115, R94, UR32 ;  /* 0x000000205e737c20 */ /* 0x000fe20008410000 */
[----:B------:R-:W-:Y:S01]  /*1950*/  FADD.FTZ R95, -R125, R95 ;  /* 0x0000005f7d5f7221 */ /* 0x000fe20000010100 */
        /* <DEDUP_REMOVED lines=16> */
.L_x_9410:
        /* <DEDUP_REMOVED lines=8> */
[----:B------:R-:W-:-:S03]  /*1ae0*/  MOV R92, UR8 ;  /* 0x00000008005c7c02 */ /* 0x000fc60008000f00 */
[----:B------:R-:W-:Y:S01]  /*1af0*/  @P4 IMAD R8, R8, UR10, RZ ;  /* 0x0000000a08084c24 */ /* 0x000fe2000f8e02ff */
[----:B------:R-:W-:-:S04]  /*1b00*/  LEA.HI.SX32 R127, R92, R125, 0x1e ;  /* 0x0000007d5c7f7211 */ /* 0x000fc800078ff2ff */
[----:B------:R-:W-:-:S04]  /*1b10*/  @P4 SHF.R.S32.HI R93, RZ, 0x1f, R8 ;  /* 0x0000001fff5d4819 */ /* 0x000fc80000011408 */
[----:B------:R-:W-:-:S04]  /*1b20*/  @P4 LEA.HI R8, R93, R8, RZ, 0x2 ;  /* 0x000000085d084211 */ /* 0x000fc800078f10ff */
        /* <DEDUP_REMOVED lines=14> */
[C---:B--2---:R-:W-:Y:S01]  /*1c10*/  @P0 IMAD.WIDE.U32 R96, R147.reuse, 0x4, R96 ;  /* 0x0000000493600825 */ /* 0x044fe200078e0060 */
[----:B------:R-:W-:-:S04]  /*1c20*/  @P0 IADD3 R147, PT, PT, R147, 0x80, RZ ;  /* 0x0000008093930810 */ /* 0x000fc80007ffe0ff */
[----:B------:R0:W5:Y:S01]  /*1c30*/  @P0 LDG.E R4, desc[UR20][R96.64] ;  /* 0x0000001460040981 */ /* 0x000162000c1e1900 */
[C---:B---3--:R-:W-:Y:S01]  /*1c40*/  @P1 IMAD.WIDE.U32 R94, R147.reuse, 0x4, R94 ;  /* 0x00000004935e1825 */ /* 0x048fe200078e005e */
[----:B------:R-:W-:-:S04]  /*1c50*/  @P1 IADD3 R147, PT, PT, R147, 0x80, RZ ;  /* 0x0000008093931810 */ /* 0x000fc80007ffe0ff */
[----:B------:R0:W5:Y:S01]  /*1c60*/  @P1 LDG.E R5, desc[UR20][R94.64] ;  /* 0x000000145e051981 */ /* 0x000162000c1e1900 */
        /* <DEDUP_REMOVED lines=11> */
.L_x_9420:
        /* <DEDUP_REMOVED lines=14> */
[C---:B--2---:R-:W-:Y:S01]  /*1e00*/  @P3 IMAD.WIDE.U32 R138, R147.reuse, 0x4, R138 ;  /* 0x00000004938a3825 */ /* 0x044fe200078e008a */
[----:B------:R-:W-:-:S04]  /*1e10*/  @P3 IADD3 R147, PT, PT, R147, 0x80, RZ ;  /* 0x0000008093933810 */ /* 0x000fc80007ffe0ff */
[----:B------:R2:W5:Y:S02]  /*1e20*/  @P3 LDG.E R2, desc[UR20][R138.64] ;  /* 0x000000148a023981 */ /* 0x000564000c1e1900 */
[----:B------:R-:W1:Y:S01]  /*1e30*/  @P1 LDC.64 R130, c[0x0][0x3b0] ;  /* 0x0000ec00ff821b82 */ /* 0x000e620000000a00 */
[C---:B---3--:R-:W-:Y:S01]  /*1e40*/  @P0 IMAD.WIDE.U32 R136, R125.reuse, 0x10, R136 ;  /* 0x000000107d880825 */ /* 0x048fe200078e0088 */
[----:B------:R-:W-:-:S04]  /*1e50*/  @P0 IADD3 R125, PT, PT, R125, 0x80, RZ ;  /* 0x000000807d7d0810 */ /* 0x000fc80007ffe0ff */
[----:B------:R3:W5:Y:S02]  /*1e60*/  @P0 LDG.E.128 R68, desc[UR20][R136.64] ;  /* 0x0000001488440981 */ /* 0x000764000c1e1d00 */
[----:B------:R-:W2:Y:S01]  /*1e70*/  @P2 LDC.64 R98, c[0x0][0x438] ;  /* 0x00010e00ff622b82 */ /* 0x000ea20000000a00 */
[C---:B----4-:R-:W-:Y:S01]  /*1e80*/  @P0 IMAD.WIDE.U32 R134, R147.reuse, 0x4, R134 ;  /* 0x0000000493860825 */ /* 0x050fe200078e0086 */
[----:B------:R-:W-:-:S04]  /*1e90*/  @P0 IADD3 R147, PT, PT, R147, 0x80, RZ ;  /* 0x0000008093930810 */ /* 0x000fc80007ffe0ff */
[----:B------:R3:W5:Y:S02]  /*1ea0*/  @P0 LDG.E R4, desc[UR20][R134.64] ;  /* 0x0000001486040981 */ /* 0x000764000c1e1900 */
[----:B------:R-:W4:Y:S01]  /*1eb0*/  @P2 LDC.64 R96, c[0x0][0x3b0] ;  /* 0x0000ec00ff602b82 */ /* 0x000f220000000a00 */
        /* <DEDUP_REMOVED lines=11> */
[C---:B----4-:R-:W-:Y:S01]  /*1f70*/  @P2 IMAD.WIDE.U32 R96, R147.reuse, 0x4, R96 ;  /* 0x0000000493602825 */ /* 0x050fe200078e0060 */
[----:B------:R-:W-:-:S04]  /*1f80*/  @P2 IADD3 R147, PT, PT, R147, 0x80, RZ ;  /* 0x0000008093932810 */ /* 0x000fc80007ffe0ff */
[----:B------:R3:W5:Y:S01]  /*1f90*/  @P2 LDG.E R6, desc[UR20][R96.64] ;  /* 0x0000001460062981 */ /* 0x000762000c1e1900 */
[----:B0-----:R-:W-:-:S05]  /*1fa0*/  @P5 IMAD.WIDE.U32 R92, R147, 0x4, R92 ;  /* 0x00000004935c5825 */ /* 0x001fca00078e005c */
[----:B------:R3:W5:Y:S01]  /*1fb0*/  @P5 LDG.E R7, desc[UR20][R92.64] ;  /* 0x000000145c075981 */ /* 0x000762000c1e1900 */
[----:B-1----:R-:W-:-:S05]  /*1fc0*/  @P5 IMAD.WIDE.U32 R94, R125, 0x10, R94 ;  /* 0x000000107d5e5825 */ /* 0x002fca00078e005e */
[----:B------:R3:W5:Y:S01]  /*1fd0*/  @P5 LDG.E.128 R80, desc[UR20][R94.64] ;  /* 0x000000145e505981 */ /* 0x000762000c1e1d00 */
[----:B------:R-:W-:-:S07]  /*1fe0*/  CS2R R138, SRZ ;  /* 0x00000000008a7805 */ /* 0x000fce000001ff00 */
.L_x_9419:
[----:B-1----:R-:W-:Y:S05]  /*1ff0*/  BSYNC.RECONVERGENT B0 ;  /* 0x0000000000007941 */ /* 0x002fea0003800200 */
.L_x_9409:
        /* <DEDUP_REMOVED lines=32> */
.L_x_9422:
[----:B------:R-:W-:Y:S05]  /*2200*/  BSYNC.RECONVERGENT B0 ;  /* 0x0000000000007941 */ /* 0x000fea0003800200 */
.L_x_9421:
        /* <DEDUP_REMOVED lines=27> */
[----:B------:R-:W-:Y:S01]  /*23c0*/  FMUL.FTZ R98, R98, UR31 ;  /* 0x0000001f62627c20 */ /* 0x000fe20008410000 */
[----:B------:R-:W-:-:S03]  /*23d0*/  @P4 LEA.HI.SX32 R96, R128, R125, 0x1e ;  /* 0x0000007d80604211 */ /* 0x000fc600078ff2ff */
[----:B------:R-:W-:Y:S02]  /*23e0*/  R2UR UR7, R99 ;  /* 0x00000000630772ca */ /* 0x000fe400000e0000 */
        /* <DEDUP_REMOVED lines=17> */
[----:B------:R-:W-:-:S07]  /*2500*/  SEL R84, R84, RZ, P5 ;  /* 0x000000ff54547207 */ /* 0x000fce0002800000 */
.L_x_9427:
        /* <DEDUP_REMOVED lines=10> */
.L_x_9428:
        /* <DEDUP_REMOVED lines=10> */
.L_x_9429:
        /* <DEDUP_REMOVED lines=9> */
[----:B------:R-:W-:Y:S01]  /*26e0*/  SEL R87, R87, RZ, P5 ;  /* 0x000000ff57577207 */ /* 0x000fe20002800000 */
[----:B------:R-:W-:Y:S06]  /*26f0*/  BRA `(.L_x_9430) ;  /* 0x0000000800287947 */ /* 0x000fec0003800000 */
.L_x_9426:
[----:B------:R-:W0:Y:S01]  /*2700*/  @P4 LDC.64 R90, c[0x0][0x408] ;  /* 0x00010200ff5a4b82 */ /* 0x000e220000000a00 */
[--C-:B------:R-:W-:Y:S01]  /*2710*/  FFMA.FTZ R89, R3, UR7, R98.reuse ;  /* 0x0000000703597c23 */ /* 0x100fe20008010062 */
[----:B------:R-:W-:Y:S01]  /*2720*/  ISETP.LT.AND P5, PT, RZ, UR33, PT ;  /* 0x00000021ff007c0c */ /* 0x000fe2000bfa1270 */
[----:B------:R-:W-:Y:S01]  /*2730*/  FFMA.FTZ R92, R18, UR7, R98 ;  /* 0x00000007125c7c23 */ /* 0x000fe20008010062 */
[----:B-----5:R-:W-:Y:S01]  /*2740*/  @P4 LOP3.LUT P6, RZ, R2, 0xff, RZ, 0xc0, !PT ;  /* 0x000000ff02ff4812 */ /* 0x020fe200078cc0ff */
[----:B------:R-:W-:Y:S02]  /*2750*/  FADD.FTZ R88, R10, -R89 ;  /* 0x800000590a587221 */ /* 0x000fe40000010000 */
[----:B------:R-:W-:Y:S02]  /*2760*/  FADD.FTZ R89, R15, -R92 ;  /* 0x8000005c0f597221 */ /* 0x000fe40000010000 */
[----:B------:R-:W-:Y:S01]  /*2770*/  FMUL.FTZ R88, R88, UR32 ;  /* 0x0000002058587c20 */ /* 0x000fe20008410000 */
[----:B------:R-:W1:Y:S01]  /*2780*/  @P4 LDC.64 R92, c[0x0][0x408] ;  /* 0x00010200ff5c4b82 */ /* 0x000e620000000a00 */
[----:B------:R-:W-:-:S03]  /*2790*/  FMUL.FTZ R89, R89, UR32 ;  /* 0x0000002059597c20 */ /* 0x000fc60008410000 */
[----:B------:R-:W-:Y:S02]  /*27a0*/  FSEL R88, R88, RZ, P5 ;  /* 0x000000ff58587208 */ /* 0x000fe40002800000 */
[----:B------:R-:W-:-:S03]  /*27b0*/  FSEL R89, R89, RZ, P5 ;  /* 0x000000ff59597208 */ /* 0x000fc60002800000 */
[----:B0-----:R-:W-:-:S04]  /*27c0*/  @P4 FMUL.FTZ R91, R88, R91 ;  /* 0x0000005b585b4220 */ /* 0x001fc80000410000 */
[----:B------:R-:W-:-:S05]  /*27d0*/  @P4 FMUL.FTZ R90, R91, R90 ;  /* 0x0000005a5b5a4220 */ /* 0x000fca0000410000 */
[----:B------:R-:W-:Y:S02]  /*27e0*/  @P4 SEL R84, R90, RZ, P6 ;  /* 0x000000ff5a544207 */ /* 0x000fe40003000000 */
[----:B------:R-:W0:Y:S01]  /*27f0*/  @P4 LDC.64 R90, c[0x0][0x408] ;  /* 0x00010200ff5a4b82 */ /* 0x000e220000000a00 */
[----:B------:R-:W-:Y:S01]  /*2800*/  @P4 LOP3.LUT P6, RZ, R2, 0xff00, RZ, 0xc0, !PT ;  /* 0x0000ff0002ff4812 */ /* 0x000fe200078cc0ff */
[----:B0-----:R-:W-:-:S04]  /*2810*/  @P4 FMUL.FTZ R91, R89, R91 ;  /* 0x0000005b595b4220 */ /* 0x001fc80000410000 */
[----:B------:R-:W-:Y:S01]  /*2820*/  @P4 FMUL.FTZ R90, R91, R90 ;  /* 0x0000005a5b5a4220 */ /* 0x000fe20000410000 */
[----:B------:R-:W-:-:S04]  /*2830*/  FFMA.FTZ R91, R17, UR7, R98 ;  /* 0x00000007115b7c23 */ /* 0x000fc80008010062 */
[----:B------:R-:W-:Y:S01]  /*2840*/  @P4 SEL R85, R90, RZ, P6 ;  /* 0x000000ff5a554207 */ /* 0x000fe20003000000 */
[----:B------:R-:W-:Y:S01]  /*2850*/  FADD.FTZ R90, R108, -R91 ;  /* 0x8000005b6c5a7221 */ /* 0x000fe20000010000 */
[----:B------:R-:W-:-:S03]  /*2860*/  @P4 LOP3.LUT P6, RZ, R2, 0xff0000, RZ, 0xc0, !PT ;  /* 0x00ff000002ff4812 */ /* 0x000fc600078cc0ff */
[----:B------:R-:W-:-:S05]  /*2870*/  FMUL.FTZ R90, R90, UR32 ;  /* 0x000000205a5a7c20 */ /* 0x000fca0008410000 */
[----:B------:R-:W-:-:S05]  /*2880*/  FSEL R90, R90, RZ, P5 ;  /* 0x000000ff5a5a7208 */ /* 0x000fca0002800000 */
[----:B-1----:R-:W-:-:S04]  /*2890*/  @P4 FMUL.FTZ R93, R90, R93 ;  /* 0x0000005d5a5d4220 */ /* 0x002fc80000410000 */
[----:B------:R-:W-:-:S05]  /*28a0*/  @P4 FMUL.FTZ R92, R93, R92 ;  /* 0x0000005c5d5c4220 */ /* 0x000fca0000410000 */
[----:B------:R-:W-:Y:S01]  /*28b0*/  @P4 SEL R86, R92, RZ, P6 ;  /* 0x000000ff5c564207 */ /* 0x000fe20003000000 */
[----:B------:R-:W-:-:S04]  /*28c0*/  FFMA.FTZ R92, R126, UR7, R98 ;  /* 0x000000077e5c7c23 */ /* 0x000fc80008010062 */
[----:B------:R-:W-:-:S04]  /*28d0*/  FADD.FTZ R91, R123, -R92 ;  /* 0x8000005c7b5b7221 */ /* 0x000fc80000010000 */
[----:B------:R-:W-:-:S05]  /*28e0*/  FMUL.FTZ R91, R91, UR32 ;  /* 0x000000205b5b7c20 */ /* 0x000fca0008410000 */
[----:B------:R-:W-:Y:S01]  /*28f0*/  FSEL R91, R91, RZ, P5 ;  /* 0x000000ff5b5b7208 */ /* 0x000fe20002800000 */
[----:B------:R-:W-:Y:S06]  /*2900*/  @!P4 BRA `(.L_x_9430) ;  /* 0x0000000400a4c947 */ /* 0x000fec0003800000 */
[----:B------:R-:W-:Y:S01]  /*2910*/  FMUL.FTZ R87, R91, UR23 ;  /* 0x000000175b577c20 */ /* 0x000fe20008410000 */
[----:B------:R-:W-:-:S03]  /*2920*/  ISETP.GE.U32.AND P5, PT, R2, 0x1000000, PT ;  /* 0x010000000200780c */ /* 0x000fc60003fa6070 */
[----:B------:R-:W-:-:S05]  /*2930*/  FMUL.FTZ R87, R87, UR22 ;  /* 0x0000001657577c20 */ /* 0x000fca0008410000 */
[----:B------:R-:W-:Y:S01]  /*2940*/  SEL R87, R87, RZ, P5 ;  /* 0x000000ff57577207 */ /* 0x000fe20002800000 */
[----:B------:R-:W-:Y:S06]  /*2950*/  BRA `(.L_x_9430) ;  /* 0x0000000400907947 */ /* 0x000fec0003800000 */
.L_x_9425:
[----:B------:R-:W-:-:S04]  /*2960*/  UISETP.NE.U32.AND UP0, UPT, UR4, URZ, UPT ;  /* 0x000000ff0400728c */ /* 0x000fc8000bf05070 */
[----:B------:R-:W-:-:S09]  /*2970*/  UISETP.NE.AND.EX UP0, UPT, UR5, URZ, UPT, UP0 ;  /* 0x000000ff0500728c */ /* 0x000fd2000bf05300 */
[----:B------:R-:W-:Y:S05]  /*2980*/  BRA.U UP0, `(.L_x_9431) ;  /* 0x0000000100c47547 */ /* 0x000fea000b800000 */
[----:B------:R-:W-:Y:S01]  /*2990*/  PLOP3.LUT P5, PT, PT, PT, UP2, 0x80, 0x8 ;  /* 0x000000000008781c */ /* 0x000fe20003faf028 */
[----:B------:R-:W0:Y:S01]  /*29a0*/  @P4 LDC.64 R92, c[0x0][0x408] ;  /* 0x00010200ff5c4b82 */ /* 0x000e220000000a00 */
[----:B-----5:R-:W-:-:S11]  /*29b0*/  MOV R130, R66 ;  /* 0x0000004200827202 */ /* 0x020fd60000000f00 */
[----:B------:R-:W-:Y:S01]  /*29c0*/  @P5 FFMA.FTZ R94, R18, UR7, R98 ;  /* 0x00000007125e5c23 */ /* 0x000fe20008010062 */
[----:B------:R-:W-:-:S13]  /*29d0*/  PLOP3.LUT P5, PT, PT, PT, UP2, 0x80, 0x8 ;  /* 0x000000000008781c */ /* 0x000fda0003faf028 */
[----:B------:R-:W-:Y:S01]  /*29e0*/  @P5 FADD.FTZ R128, R15, -R94 ;  /* 0x8000005e0f805221 */ /* 0x000fe20000010000 */
[----:B------:R-:W-:Y:S02]  /*29f0*/  PLOP3.LUT P5, PT, PT, PT, UP2, 0x80, 0x8 ;  /* 0x000000000008781c */ /* 0x000fe40003faf028 */
[----:B------:R-:W-:-:S11]  /*2a00*/  MOV R94, R65 ;  /* 0x00000041005e7202 */ /* 0x000fd60000000f00 */
[----:B------:R-:W-:Y:S01]  /*2a10*/  @P5 FFMA.FTZ R94, R128, UR32, R65 ;  /* 0x00000020805e5c23 */ /* 0x000fe20008010041 */
[----:B------:R-:W-:Y:S02]  /*2a20*/  @P4 LOP3.LUT P5, RZ, R2, 0xff00, RZ, 0xc0, !PT ;  /* 0x0000ff0002ff4812 */ /* 0x000fe400078ac0ff */
[----:B------:R-:W-:Y:S01]  /*2a30*/  MOV R128, R64 ;  /* 0x0000004000807202 */ /* 0x000fe20000000f00 */
[----:B0-----:R-:W-:Y:S02]  /*2a40*/  @P4 FMUL.FTZ R93, R94, R93 ;  /* 0x0000005d5e5d4220 */ /* 0x001fe40000410000 */
[----:B------:R-:W0:Y:S02]  /*2a50*/  @P4 LDC.64 R94, c[0x0][0x408] ;  /* 0x00010200ff5e4b82 */ /* 0x000e240000000a00 */
[----:B------:R-:W-:-:S05]  /*2a60*/  @P4 FMUL.FTZ R92, R93, R92 ;  /* 0x0000005c5d5c4220 */ /* 0x000fca0000410000 */
[----:B------:R-:W-:Y:S02]  /*2a70*/  @P4 SEL R85, R92, RZ, P5 ;  /* 0x000000ff5c554207 */ /* 0x000fe40002800000 */
[----:B------:R-:W-:-:S13]  /*2a80*/  PLOP3.LUT P5, PT, PT, PT, UP2, 0x80, 0x8 ;  /* 0x000000000008781c */ /* 0x000fda0003faf028 */
[----:B------:R-:W-:Y:S01]  /*2a90*/  @P5 FFMA.FTZ R93, R17, UR7, R98 ;  /* 0x00000007115d5c23 */ /* 0x000fe20008010062 */
[----:B------:R-:W-:-:S13]  /*2aa0*/  PLOP3.LUT P5, PT, PT, PT, UP2, 0x80, 0x8 ;  /* 0x000000000008781c */ /* 0x000fda0003faf028 */
[----:B------:R-:W-:Y:S01]  /*2ab0*/  @P5 FADD.FTZ R93, R108, -R93 ;  /* 0x8000005d6c5d5221 */ /* 0x000fe20000010000 */
[----:B------:R-:W-:-:S13]  /*2ac0*/  PLOP3.LUT P5, PT, PT, PT, UP2, 0x80, 0x8 ;  /* 0x000000000008781c */ /* 0x000fda0003faf028 */
[----:B------:R-:W-:Y:S01]  /*2ad0*/  @P5 FFMA.FTZ R130, R93, UR32, R66 ;  /* 0x000000205d825c23 */ /* 0x000fe20008010042 */
[----:B------:R-:W-:Y:S01]  /*2ae0*/  PLOP3.LUT P5, PT, PT, PT, UP2, 0x80, 0x8 ;  /* 0x000000000008781c */ /* 0x000fe20003faf028 */
[----:B------:R-:W1:-:S12]  /*2af0*/  @P4 LDC.64 R92, c[0x0][0x408] ;  /* 0x00010200ff5c4b82 */ /* 0x000e580000000a00 */
[----:B------:R-:W-:Y:S01]  /*2b00*/  @P5 FFMA.FTZ R99, R3, UR7, R98 ;  /* 0x0000000703635c23 */ /* 0x000fe20008010062 */
[----:B------:R-:W-:Y:S01]  /*2b10*/  PLOP3.LUT P5, PT, PT, PT, UP2, 0x80, 0x8 ;  /* 0x000000000008781c */ /* 0x000fe20003faf028 */
[----:B-1----:R-:W-:-:S12]  /*2b20*/  @P4 FMUL.FTZ R93, R130, R93 ;  /* 0x0000005d825d4220 */ /* 0x002fd80000410000 */
[----:B------:R-:W-:Y:S01]  /*2b30*/  @P5 FADD.FTZ R99, R10, -R99 ;  /* 0x800000630a635221 */ /* 0x000fe20000010000 */
[----:B------:R-:W-:Y:S01]  /*2b40*/  PLOP3.LUT P5, PT, PT, PT, UP2, 0x80, 0x8 ;  /* 0x000000000008781c */ /* 0x000fe20003faf028 */
[----:B------:R-:W-:-:S12]  /*2b50*/  @P4 FMUL.FTZ R92, R93, R92 ;  /* 0x0000005c5d5c4220 */ /* 0x000fd80000410000 */
[----:B------:R-:W-:Y:S01]  /*2b60*/  @P5 FFMA.FTZ R128, R99, UR32, R64 ;  /* 0x0000002063805c23 */ /* 0x000fe20008010040 */
[----:B------:R-:W-:-:S03]  /*2b70*/  @P4 LOP3.LUT P5, RZ, R2, 0xff0000, RZ, 0xc0, !PT ;  /* 0x00ff000002ff4812 */ /* 0x000fc600078ac0ff */
[----:B0-----:R-:W-:Y:S01]  /*2b80*/  @P4 FMUL.FTZ R95, R128, R95 ;  /* 0x0000005f805f4220 */ /* 0x001fe20000410000 */
[----:B------:R-:W-:Y:S02]  /*2b90*/  @P4 SEL R86, R92, RZ, P5 ;  /* 0x000000ff5c564207 */ /* 0x000fe40002800000 */
[----:B------:R-:W-:Y:S01]  /*2ba0*/  @P4 LOP3.LUT P5, RZ, R2, 0xff, RZ, 0xc0, !PT ;  /* 0x000000ff02ff4812 */ /* 0x000fe200078ac0ff */
[----:B------:R-:W-:-:S05]  /*2bb0*/  @P4 FMUL.FTZ R94, R95, R94 ;  /* 0x0000005e5f5e4220 */ /* 0x000fca0000410000 */
[----:B------:R-:W-:Y:S01]  /*2bc0*/  @P4 SEL R84, R94, RZ, P5 ;  /* 0x000000ff5e544207 */ /* 0x000fe20002800000 */
        /* <DEDUP_REMOVED lines=11> */
[----:B------:R-:W-:Y:S01]  /*2c80*/  SEL R87, R87, RZ, P5 ;  /* 0x000000ff57577207 */ /* 0x000fe20002800000 */
[----:B------:R-:W-:Y:S06]  /*2c90*/  BRA `(.L_x_9430) ;  /* 0x0000000000c07947 */ /* 0x000fec0003800000 */
.L_x_9431:
[----:B------:R-:W-:Y:S01]  /*2ca0*/  PLOP3.LUT P5, PT, PT, PT, UP2, 0x80, 0x8 ;  /* 0x000000000008781c */ /* 0x000fe20003faf028 */
[----:B------:R-:W0:Y:S01]  /*2cb0*/  @P4 LDC.64 R92, c[0x0][0x408] ;  /* 0x00010200ff5c4b82 */ /* 0x000e220000000a00 */
[----:B-----5:R-:W-:Y:S02]  /*2cc0*/  MOV R89, R65 ;  /* 0x0000004100597202 */ /* 0x020fe40000000f00 */
[----:B------:R-:W-:-:S05]  /*2cd0*/  MOV R90, R66 ;  /* 0x00000042005a7202 */ /* 0x000fca0000000f00 */
[----:B------:R-:W1:Y:S04]  /*2ce0*/  @P4 LDC.64 R94, c[0x0][0x408] ;  /* 0x00010200ff5e4b82 */ /* 0x000e680000000a00 */
[----:B------:R-:W-:Y:S01]  /*2cf0*/  @P5 FFMA.FTZ R88, R18, UR7, R98 ;  /* 0x0000000712585c23 */ /* 0x000fe20008010062 */
[----:B------:R-:W-:-:S13]  /*2d00*/  PLOP3.LUT P5, PT, PT, PT, UP2, 0x80, 0x8 ;  /* 0x000000000008781c */ /* 0x000fda0003faf028 */
[----:B------:R-:W-:Y:S01]  /*2d10*/  @P5 FADD.FTZ R88, R15, -R88 ;  /* 0x800000580f585221 */ /* 0x000fe20000010000 */
[----:B------:R-:W-:-:S13]  /*2d20*/  PLOP3.LUT P5, PT, PT, PT, UP2, 0x80, 0x8 ;  /* 0x000000000008781c */ /* 0x000fda0003faf028 */
[----:B------:R-:W-:Y:S01]  /*2d30*/  @P5 FFMA.FTZ R89, R88, UR32, R65 ;  /* 0x0000002058595c23 */ /* 0x000fe20008010041 */
[----:B------:R-:W-:-:S03]  /*2d40*/  PLOP3.LUT P5, PT, PT, PT, UP2, 0x80, 0x8 ;  /* 0x000000000008781c */ /* 0x000fc60003faf028 */
[----:B0-----:R-:W-:-:S04]  /*2d50*/  @P4 FMUL.FTZ R93, R89, R93 ;  /* 0x0000005d595d4220 */ /* 0x001fc80000410000 */
[----:B------:R-:W-:-:S06]  /*2d60*/  @P4 FMUL.FTZ R92, R93, R92 ;  /* 0x0000005c5d5c4220 */ /* 0x000fcc0000410000 */
[----:B------:R-:W-:Y:S01]  /*2d70*/  @P5 FFMA.FTZ R91, R17, UR7, R98 ;  /* 0x00000007115b5c23 */ /* 0x000fe20008010062 */
[----:B------:R-:W-:-:S13]  /*2d80*/  PLOP3.LUT P5, PT, PT, PT, UP2, 0x80, 0x8 ;  /* 0x000000000008781c */ /* 0x000fda0003faf028 */
[----:B------:R-:W-:Y:S01]  /*2d90*/  @P5 FADD.FTZ R91, R108, -R91 ;  /* 0x8000005b6c5b5221 */ /* 0x000fe20000010000 */
[----:B------:R-:W-:-:S13]  /*2da0*/  PLOP3.LUT P5, PT, PT, PT, UP2, 0x80, 0x8 ;  /* 0x000000000008781c */ /* 0x000fda0003faf028 */
[----:B------:R-:W-:Y:S01]  /*2db0*/  @P5 FFMA.FTZ R90, R91, UR32, R66 ;  /* 0x000000205b5a5c23 */ /* 0x000fe20008010042 */
[----:B------:R-:W-:Y:S02]  /*2dc0*/  @P4 LOP3.LUT P5, RZ, R2, 0xff00, RZ, 0xc0, !PT ;  /* 0x0000ff0002ff4812 */ /* 0x000fe400078ac0ff */
[----:B------:R-:W-:Y:S01]  /*2dd0*/  MOV R91, R67 ;  /* 0x00000043005b7202 */ /* 0x000fe20000000f00 */
[----:B-1----:R-:W-:Y:S01]  /*2de0*/  @P4 FMUL.FTZ R95, R90, R95 ;  /* 0x0000005f5a5f4220 */ /* 0x002fe20000410000 */
[----:B------:R-:W-:Y:S02]  /*2df0*/  @P4 SEL R85, R92, RZ, P5 ;  /* 0x000000ff5c554207 */ /* 0x000fe40002800000 */
[----:B------:R-:W-:Y:S01]  /*2e00*/  @P4 LOP3.LUT P5, RZ, R2, 0xff0000, RZ, 0xc0, !PT ;  /* 0x00ff000002ff4812 */ /* 0x000fe200078ac0ff */
[----:B------:R-:W-:Y:S01]  /*2e10*/  @P4 FMUL.FTZ R94, R95, R94 ;  /* 0x0000005e5f5e4220 */ /* 0x000fe20000410000 */
[----:B------:R-:W0:Y:S04]  /*2e20*/  @P4 LDC.64 R92, c[0x0][0x408] ;  /* 0x00010200ff5c4b82 */ /* 0x000e280000000a00 */
[----:B------:R-:W-:-:S02]  /*2e30*/  @P4 SEL R86, R94, RZ, P5 ;  /* 0x000000ff5e564207 */ /* 0x000fc40002800000 */
[----:B------:R-:W-:Y:S02]  /*2e40*/  PLOP3.LUT P5, PT, PT, PT, UP2, 0x80, 0x8 ;  /* 0x000000000008781c */ /* 0x000fe40003faf028 */
[----:B------:R-:W1:Y:S11]  /*2e50*/  @P4 LDC.64 R94, c[0x0][0x408] ;  /* 0x00010200ff5e4b82 */ /* 0x000e760000000a00 */
[----:B------:R-:W-:Y:S01]  /*2e60*/  @P5 FFMA.FTZ R88, R126, UR7, R98 ;  /* 0x000000077e585c23 */ /* 0x000fe20008010062 */
[----:B------:R-:W-:-:S13]  /*2e70*/  PLOP3.LUT P5, PT, PT, PT, UP2, 0x80, 0x8 ;  /* 0x000000000008781c */ /* 0x000fda0003faf028 */
[----:B------:R-:W-:Y:S01]  /*2e80*/  @P5 FADD.FTZ R88, R123, -R88 ;  /* 0x800000587b585221 */ /* 0x000fe20000010000 */
[----:B------:R-:W-:-:S13]  /*2e90*/  PLOP3.LUT P5, PT, PT, PT, UP2, 0x80, 0x8 ;  /* 0x000000000008781c */ /* 0x000fda0003faf028 */
[----:B------:R-:W-:Y:S01]  /*2ea0*/  @P5 FFMA.FTZ R91, R88, UR32, R67 ;  /* 0x00000020585b5c23 */ /* 0x000fe20008010043 */
[----:B------:R-:W-:Y:S02]  /*2eb0*/  PLOP3.LUT P5, PT, PT, PT, UP2, 0x80, 0x8 ;  /* 0x000000000008781c */ /* 0x000fe40003faf028 */
[----:B------:R-:W-:Y:S01]  /*2ec0*/  MOV R88, R64 ;  /* 0x0000004000587202 */ /* 0x000fe20000000f00 */
[----:B0-----:R-:W-:-:S04]  /*2ed0*/  @P4 FMUL.FTZ R93, R91, R93 ;  /* 0x0000005d5b5d4220 */ /* 0x001fc80000410000 */
[----:B------:R-:W-:-:S06]  /*2ee0*/  @P4 FMUL.FTZ R92, R93, R92 ;  /* 0x0000005c5d5c4220 */ /* 0x000fcc0000410000 */
[----:B------:R-:W-:Y:S01]  /*2ef0*/  @P5 FFMA.FTZ R99, R3, UR7, R98 ;  /* 0x0000000703635c23 */ /* 0x000fe20008010062 */
[----:B------:R-:W-:-:S13]  /*2f00*/  PLOP3.LUT P5, PT, PT, PT, UP2, 0x80, 0x8 ;  /* 0x000000000008781c */ /* 0x000fda0003faf028 */
[----:B------:R-:W-:Y:S01]  /*2f10*/  @P5 FADD.FTZ R99, R10, -R99 ;  /* 0x800000630a635221 */ /* 0x000fe20000010000 */
[----:B------:R-:W-:-:S13]  /*2f20*/  PLOP3.LUT P5, PT, PT, PT, UP2, 0x80, 0x8 ;  /* 0x000000000008781c */ /* 0x000fda0003faf028 */
[----:B------:R-:W-:Y:S01]  /*2f30*/  @P5 FFMA.FTZ R88, R99, UR32, R64 ;  /* 0x0000002063585c23 */ /* 0x000fe20008010040 */
[----:B------:R-:W-:-:S03]  /*2f40*/  @P4 ISETP.GE.U32.AND P5, PT, R2, 0x1000000, PT ;  /* 0x010000000200480c */ /* 0x000fc60003fa6070 */
[----:B-1----:R-:W-:Y:S01]  /*2f50*/  @P4 FMUL.FTZ R95, R88, R95 ;  /* 0x0000005f585f4220 */ /* 0x002fe20000410000 */
[----:B------:R-:W-:Y:S02]  /*2f60*/  @P4 SEL R87, R92, RZ, P5 ;  /* 0x000000ff5c574207 */ /* 0x000fe40002800000 */
[----:B------:R-:W-:Y:S01]  /*2f70*/  @P4 LOP3.LUT P5, RZ, R2, 0xff, RZ, 0xc0, !PT ;  /* 0x000000ff02ff4812 */ /* 0x000fe200078ac0ff */
[----:B------:R-:W-:-:S05]  /*2f80*/  @P4 FMUL.FTZ R94, R95, R94 ;  /* 0x0000005e5f5e4220 */ /* 0x000fca0000410000 */
[----:B------:R-:W-:-:S07]  /*2f90*/  @P4 SEL R84, R94, RZ, P5 ;  /* 0x000000ff5e544207 */ /* 0x000fce0002800000 */
.L_x_9430:
        /* <DEDUP_REMOVED lines=10> */
.L_x_9424:
[----:B------:R-:W-:Y:S05]  /*3040*/  BSYNC.RECONVERGENT B0 ;  /* 0x0000000000007941 */ /* 0x000fea0003800200 */
.L_x_9423:
        /* <DEDUP_REMOVED lines=20> */
[----:B------:R-:W-:Y:S02]  /*3190*/  PLOP3.LUT P6, PT, PT, PT, UP2, 0x80, 0x8 ;  /* 0x000000000008781c */ /* 0x000fe40003fcf028 */
[----:B------:R-:W-:-:S11]  /*31a0*/  MOV R89, R69 ;  /* 0x0000004500597202 */ /* 0x000fd60000000f00 */
[----:B------:R-:W-:Y:S01]  /*31b0*/  @P6 FADD.FTZ R90, R116, -R93 ;  /* 0x8000005d745a6221 */ /* 0x000fe20000010000 */
[----:B------:R-:W-:Y:S01]  /*31c0*/  PLOP3.LUT P6, PT, PT, PT, UP2, 0x80, 0x8 ;  /* 0x000000000008781c */ /* 0x000fe20003fcf028 */
[----:B------:R-:W0:-:S12]  /*31d0*/  @P4 LDC.64 R92, c[0x0][0x408] ;  /* 0x00010200ff5c4b82 */ /* 0x000e180000000a00 */
[----:B------:R-:W-:Y:S01]  /*31e0*/  @P6 FFMA.FTZ R94, R90, UR32, R71 ;  /* 0x000000205a5e6c23 */ /* 0x000fe20008010047 */
[----:B------:R-:W-:Y:S02]  /*31f0*/  PLOP3.LUT P6, PT, PT, PT, UP2, 0x80, 0x8 ;  /* 0x000000000008781c */ /* 0x000fe40003fcf028 */
[----:B------:R-:W-:-:S11]  /*3200*/  MOV R90, R70 ;  /* 0x00000046005a7202 */ /* 0x000fd60000000f00 */
[----:B------:R-:W-:Y:S01]  /*3210*/  @P6 FFMA.FTZ R89, R88, UR32, R69 ;  /* 0x0000002058596c23 */ /* 0x000fe20008010045 */
[----:B------:R-:W-:Y:S02]  /*3220*/  PLOP3.LUT P6, PT, PT, PT, UP2, 0x80, 0x8 ;  /* 0x000000000008781c */ /* 0x000fe40003fcf028 */
[----:B------:R-:W-:Y:S01]  /*3230*/  MOV R88, R68 ;  /* 0x0000004400587202 */ /* 0x000fe20000000f00 */
[----:B0-----:R-:W-:-:S04]  /*3240*/  @P4 FMUL.FTZ R93, R89, R93 ;  /* 0x0000005d595d4220 */ /* 0x001fc80000410000 */
[----:B------:R-:W-:-:S06]  /*3250*/  @P4 FMUL.FTZ R92, R93, R92 ;  /* 0x0000005c5d5c4220 */ /* 0x000fcc0000410000 */
[----:B------:R-:W-:Y:S01]  /*3260*/  @P6 FFMA.FTZ R90, R91, UR32, R70 ;  /* 0x000000205b5a6c23 */ /* 0x000fe20008010046 */
[----:B------:R-:W-:-:S13]  /*3270*/  PLOP3.LUT P6, PT, PT, PT, UP2, 0x80, 0x8 ;  /* 0x000000000008781c */ /* 0x000fda0003fcf028 */
[----:B------:R-:W-:Y:S01]  /*3280*/  @P6 FFMA.FTZ R91, R9, UR7, R98 ;  /* 0x00000007095b6c23 */ /* 0x000fe20008010062 */
[----:B------:R-:W-:-:S13]  /*3290*/  PLOP3.LUT P6, PT, PT, PT, UP2, 0x80, 0x8 ;  /* 0x000000000008781c */ /* 0x000fda0003fcf028 */
[----:B------:R-:W-:Y:S01]  /*32a0*/  @P6 FADD.FTZ R91, R12, -R91 ;  /* 0x8000005b0c5b6221 */ /* 0x000fe20000010000 */
[----:B------:R-:W-:-:S13]  /*32b0*/  PLOP3.LUT P6, PT, PT, PT, UP2, 0x80, 0x8 ;  /* 0x000000000008781c */ /* 0x000fda0003fcf028 */
[----:B------:R-:W-:Y:S01]  /*32c0*/  @P6 FFMA.FTZ R88, R91, UR32, R68 ;  /* 0x000000205b586c23 */ /* 0x000fe20008010044 */
[----:B------:R-:W-:Y:S02]  /*32d0*/  @P4 LOP3.LUT P6, RZ, R4, 0xff00, RZ, 0xc0, !PT ;  /* 0x0000ff0004ff4812 */ /* 0x000fe400078cc0ff */
[----:B------:R-:W-:Y:S02]  /*32e0*/  MOV R91, R94 ;  /* 0x0000005e005b7202 */ /* 0x000fe40000000f00 */
[----:B------:R-:W-:Y:S02]  /*32f0*/  @P4 SEL R85, R92, RZ, P6 ;  /* 0x000000ff5c554207 */ /* 0x000fe40003000000 */
[----:B------:R-:W0:Y:S01]  /*3300*/  @P4 LDC.64 R92, c[0x0][0x408] ;  /* 0x00010200ff5c4b82 */ /* 0x000e220000000a00 */
[----:B------:R-:W-:Y:S01]  /*3310*/  @P4 LOP3.LUT P6, RZ, R4, 0xff0000, RZ, 0xc0, !PT ;  /* 0x00ff000004ff4812 */ /* 0x000fe200078cc0ff */
[----:B0-----:R-:W-:-:S04]  /*3320*/  @P4 FMUL.FTZ R93, R90, R93 ;  /* 0x0000005d5a5d4220 */ /* 0x001fc80000410000 */
[----:B------:R-:W-:-:S05]  /*3330*/  @P4 FMUL.FTZ R92, R93, R92 ;  /* 0x0000005c5d5c4220 */ /* 0x000fca0000410000 */
[----:B------:R-:W-:Y:S02]  /*3340*/  @P4 SEL R86, R92, RZ, P6 ;  /* 0x000000ff5c564207 */ /* 0x000fe40003000000 */
[----:B------:R-:W0:Y:S01]  /*3350*/  @P4 LDC.64 R92, c[0x0][0x408] ;  /* 0x00010200ff5c4b82 */ /* 0x000e220000000a00 */
[----:B------:R-:W-:Y:S01]  /*3360*/  @P4 LOP3.LUT P6, RZ, R4, 0xff, RZ, 0xc0, !PT ;  /* 0x000000ff04ff4812 */ /* 0x000fe200078cc0ff */
[----:B0-----:R-:W-:-:S04]  /*3370*/  @P4 FMUL.FTZ R93, R88, R93 ;  /* 0x0000005d585d4220 */ /* 0x001fc80000410000 */
[----:B------:R-:W-:-:S05]  /*3380*/  @P4 FMUL.FTZ R92, R93, R92 ;  /* 0x0000005c5d5c4220 */ /* 0x000fca0000410000 */
[----:B------:R-:W-:Y:S01]  /*3390*/  @P4 SEL R84, R92, RZ, P6 ;  /* 0x000000ff5c544207 */ /* 0x000fe20003000000 */
[----:B------:R-:W-:Y:S06]  /*33a0*/  @!P4 BRA `(.L_x_9436) ;  /* 0x000000080028c947 */ /* 0x000fec0003800000 */
[----:B------:R-:W-:Y:S01]  /*33b0*/  FMUL.FTZ R87, R94, UR23 ;  /* 0x000000175e577c20 */ /* 0x000fe20008410000 */
[----:B------:R-:W-:-:S03]  /*33c0*/  ISETP.GE.U32.AND P6, PT, R4, 0x1000000, PT ;  /* 0x010000000400780c */ /* 0x000fc60003fc6070 */
[----:B------:R-:W-:-:S05]  /*33d0*/  FMUL.FTZ R87, R87, UR22 ;  /* 0x0000001657577c20 */ /* 0x000fca0008410000 */
[----:B------:R-:W-:Y:S01]  /*33e0*/  SEL R87, R87, RZ, P6 ;  /* 0x000000ff57577207 */ /* 0x000fe20003000000 */
[----:B------:R-:W-:Y:S06]  /*33f0*/  BRA `(.L_x_9436) ;  /* 0x0000000800147947 */ /* 0x000fec0003800000 */
.L_x_9435:
[----:B------:R-:W-:Y:S02]  /*3400*/  PLOP3.LUT P6, PT, PT, PT, UP2, 0x80, 0x8 ;  /* 0x000000000008781c */ /* 0x000fe40003fcf028 */
[----:B-----5:R-:W-:Y:S02]  /*3410*/  MOV R128, R69 ;  /* 0x0000004500807202 */ /* 0x020fe40000000f00 */
[----:B------:R-:W-:Y:S02]  /*3420*/  MOV R130, R70 ;  /* 0x0000004600827202 */ /* 0x000fe40000000f00 */
[----:B0-----:R-:W-:-:S07]  /*3430*/  MOV R94, R68 ;  /* 0x00000044005e7202 */ /* 0x001fce0000000f00 */
        /* <DEDUP_REMOVED lines=43> */
[----:B------:R-:W-:Y:S01]  /*36f0*/  SEL R87, R87, RZ, P6 ;  /* 0x000000ff57577207 */ /* 0x000fe20003000000 */
[----:B------:R-:W-:Y:S06]  /*3700*/  BRA `(.L_x_9436) ;  /* 0x0000000400507947 */ /* 0x000fec0003800000 */
.L_x_9434:
[----:B0-----:R-:W0:Y:S02]  /*3710*/  LDC.64 R92, c[0x0][0x478] ;  /* 0x00011e00ff5c7b82 */ /* 0x001e240000000a00 */
        /* <DEDUP_REMOVED lines=10> */
[----:B------:R-:W-:Y:S02]  /*37c0*/  FADD.FTZ R89, R19, -R92 ;  /* 0x8000005c13597221 */ /* 0x000fe40000010000 */
[----:B------:R-:W-:Y:S02]  /*37d0*/  FMUL.FTZ R88, R88, UR32 ;  /* 0x0000002058587c20 */ /* 0x000fe40008410000 */
        /* <DEDUP_REMOVED lines=13> */
[----:B------:R-:W-:Y:S01]  /*38b0*/  ISETP.NE.AND P0, PT, R93, RZ, PT ;  /* 0x000000ff5d00720c */ /* 0x000fe20003f05270 */
[----:B------:R-:W-:Y:S02]  /*38c0*/  FFMA.FTZ R93, R118, UR7, R98 ;  /* 0x00000007765d7c23 */ /* 0x000fe40008010062 */
[----:B------:R-:W-:Y:S02]  /*38d0*/  FMUL.FTZ R90, R90, UR32 ;  /* 0x000000205a5a7c20 */ /* 0x000fe40008410000 */
[----:B------:R-:W-:-:S03]  /*38e0*/  FADD.FTZ R93, R116, -R93 ;  /* 0x8000005d745d7221 */ /* 0x000fc60000010000 */
[----:B------:R-:W-:Y:S01]  /*38f0*/  FSEL R90, R90, RZ, P6 ;  /* 0x000000ff5a5a7208 */ /* 0x000fe20003000000 */
[----:B------:R-:W-:Y:S02]  /*3900*/  FMUL.FTZ R91, R93, UR32 ;  /* 0x000000205d5b7c20 */ /* 0x000fe40008410000 */
[----:B------:R-:W0:Y:S03]  /*3910*/  @P4 LDC.64 R92, c[0x0][0x408] ;  /* 0x00010200ff5c4b82 */ /* 0x000e260000000a00 */
[----:B------:R-:W-:Y:S02]  /*3920*/  FSEL R91, R91, RZ, P6 ;  /* 0x000000ff5b5b7208 */ /* 0x000fe40003000000 */
        /* <DEDUP_REMOVED lines=10> */
.L_x_9437:
        /* <DEDUP_REMOVED lines=10> */
.L_x_9438:
        /* <DEDUP_REMOVED lines=10> */
.L_x_9439:
        /* <DEDUP_REMOVED lines=10> */
.L_x_9440:
        /* <DEDUP_REMOVED lines=9> */
[----:B------:R-:W-:-:S07]  /*3c40*/  SEL R87, R87, RZ, P6 ;  /* 0x000000ff57577207 */ /* 0x000fce0003000000 */
.L_x_9436:
        /* <DEDUP_REMOVED lines=8> */
.L_x_9433:
[----:B------:R-:W-:Y:S05]  /*3cd0*/  BSYNC.RECONVERGENT B0 ;  /* 0x0000000000007941 */ /* 0x000fea0003800200 */
.L_x_9432:
        /* <DEDUP_REMOVED lines=10> */
[----:B0-2---:R-:W0:Y:S01]  /*3d80*/  @P4 LDC.64 R92, c[0x0][0x408] ;  /* 0x00010200ff5c4b82 */ /* 0x005e220000000a00 */
[----:B-----5:R-:W-:-:S11]  /*3d90*/  MOV R94, R75 ;  /* 0x0000004b005e7202 */ /* 0x020fd60000000f00 */
        /* <DEDUP_REMOVED lines=12> */
[----:B------:R-:W-:-:S13]  /*3e60*/  PLOP3.LUT P6, PT, PT, PT, UP2, 0x80, 0x8 ;  /* 0x000000000008781c */ /* 0x000fda0003fcf028 */
        /* <DEDUP_REMOVED lines=15> */
[C---:B------:R-:W-:Y:S02]  /*3f60*/  @P4 LOP3.LUT P6, RZ, R5.reuse, 0xff00, RZ, 0xc0, !PT ;  /* 0x0000ff0005ff4812 */ /* 0x040fe400078cc0ff */
        /* <DEDUP_REMOVED lines=18> */
.L_x_9444:
[----:B------:R-:W-:Y:S02]  /*4090*/  PLOP3.LUT P6, PT, PT, PT, UP2, 0x80, 0x8 ;  /* 0x000000000008781c */ /* 0x000fe40003fcf028 */
[----:B-----5:R-:W-:Y:S02]  /*40a0*/  MOV R128, R73 ;  /* 0x0000004900807202 */ /* 0x020fe40000000f00 */
[----:B------:R-:W-:Y:S02]  /*40b0*/  MOV R130, R74 ;  /* 0x0000004a00827202 */ /* 0x000fe40000000f00 */
[----:B0-2---:R-:W-:-:S07]  /*40c0*/  MOV R94, R72 ;  /* 0x00000048005e7202 */ /* 0x005fce0000000f00 */
        /* <DEDUP_REMOVED lines=45> */
.L_x_9443:
[----:B0-2---:R-:W0:Y:S02]  /*43a0*/  LDC.64 R92, c[0x0][0x478] ;  /* 0x00011e00ff5c7b82 */ /* 0x005e240000000a00 */
        /* <DEDUP_REMOVED lines=24> */
[----:B------:R-:W-:Y:S01]  /*4530*/  FFMA.FTZ R90, R120, UR7, R98 ;  /* 0x00000007785a7c23 */ /* 0x000fe20008010062 */
[----:B------:R-:W-:-:S03]  /*4540*/  ISETP.NE.AND P0, PT, R93, RZ, PT ;  /* 0x000000ff5d00720c */ /* 0x000fc60003f05270 */
[----:B------:R-:W-:Y:S01]  /*4550*/  FADD.FTZ R92, R117, -R90 ;  /* 0x8000005a755c7221 */ /* 0x000fe20000010000 */
[----:B------:R-:W-:-:S03]  /*4560*/  FADD.FTZ R90, R112, -R91 ;  /* 0x8000005b705a7221 */ /* 0x000fc60000010000 */
[----:B------:R-:W-:Y:S01]  /*4570*/  FMUL.FTZ R91, R92, UR32 ;  /* 0x000000205c5b7c20 */ /* 0x000fe20008410000 */
[----:B------:R-:W-:Y:S01]  /*4580*/  FMUL.FTZ R90, R90, UR32 ;  /* 0x000000205a5a7c20 */ /* 0x000fe20008410000 */
[----:B------:R-:W0:Y:S03]  /*4590*/  @P4 LDC.64 R92, c[0x0][0x408] ;  /* 0x00010200ff5c4b82 */ /* 0x000e260000000a00 */
[----:B------:R-:W-:Y:S02]  /*45a0*/  FSEL R91, R91, RZ, P6 ;  /* 0x000000ff5b5b7208 */ /* 0x000fe40003000000 */
[----:B------:R-:W-:Y:S02]  /*45b0*/  FSEL R90, R90, RZ, P6 ;  /* 0x000000ff5a5a7208 */ /* 0x000fe40003000000 */
[----:B------:R-:W-:-:S03]  /*45c0*/  @P4 LOP3.LUT P6, RZ, R5, 0xff0000, RZ, 0xc0, !PT ;  /* 0x00ff000005ff4812 */ /* 0x000fc600078cc0ff */
        /* <DEDUP_REMOVED lines=9> */
.L_x_9446:
        /* <DEDUP_REMOVED lines=10> */
.L_x_9447:
        /* <DEDUP_REMOVED lines=10> */
.L_x_9448:
        /* <DEDUP_REMOVED lines=10> */
.L_x_9449:
        /* <DEDUP_REMOVED lines=10> */
.L_x_9445:
        /* <DEDUP_REMOVED lines=8> */
.L_x_9442:
[----:B------:R-:W-:Y:S05]  /*4960*/  BSYNC.RECONVERGENT B0 ;  /* 0x0000000000007941 */ /* 0x000fea0003800200 */
.L_x_9441:
        /* <DEDUP_REMOVED lines=10> */
[----:B0-23--:R-:W0:Y:S01]  /*4a10*/  @P4 LDC.64 R92, c[0x0][0x408] ;  /* 0x00010200ff5c4b82 */ /* 0x00de220000000a00 */
        /* <DEDUP_REMOVED lines=48> */
.L_x_9453:
[----:B------:R-:W-:Y:S02]  /*4d20*/  PLOP3.LUT P6, PT, PT, PT, UP2, 0x80, 0x8 ;  /* 0x000000000008781c */ /* 0x000fe40003fcf028 */
[----:B-----5:R-:W-:Y:S02]  /*4d30*/  MOV R128, R77 ;  /* 0x0000004d00807202 */ /* 0x020fe40000000f00 */
[----:B------:R-:W-:Y:S02]  /*4d40*/  MOV R130, R78 ;  /* 0x0000004e00827202 */ /* 0x000fe40000000f00 */
[----:B0-23--:R-:W-:-:S07]  /*4d50*/  MOV R94, R76 ;  /* 0x0000004c005e7202 */ /* 0x00dfce0000000f00 */
        /* <DEDUP_REMOVED lines=45> */
.L_x_9452:
[----:B0-23--:R-:W0:Y:S02]  /*5030*/  LDC.64 R92, c[0x0][0x478] ;  /* 0x00011e00ff5c7b82 */ /* 0x00de240000000a00 */
        /* <DEDUP_REMOVED lines=43> */
.L_x_9455:
        /* <DEDUP_REMOVED lines=10> */
.L_x_9456:
        /* <DEDUP_REMOVED lines=10> */
.L_x_9457:
        /* <DEDUP_REMOVED lines=10> */
.L_x_9458:
        /* <DEDUP_REMOVED lines=10> */
.L_x_9454:
        /* <DEDUP_REMOVED lines=8> */
.L_x_9451:
[----:B------:R-:W-:Y:S05]  /*55f0*/  BSYNC.RECONVERGENT B0 ;  /* 0x0000000000007941 */ /* 0x000fea0003800200 */
.L_x_9450:
        /* <DEDUP_REMOVED lines=11> */
[----:B0-2345:R-:W-:Y:S02]  /*56b0*/  MOV R94, R83 ;  /* 0x00000053005e7202 */ /* 0x03dfe40000000f00 */
[----:B------:R-:W-:-:S09]  /*56c0*/  MOV R89, R81 ;  /* 0x0000005100597202 */ /* 0x000fd20000000f00 */
        /* <DEDUP_REMOVED lines=14> */
[----:B------:R-:W-:Y:S01]  /*57b0*/  PLOP3.LUT P6, PT, PT, PT, UP2, 0x80, 0x8 ;  /* 0x000000000008781c */ /* 0x000fe20003fcf028 */
[----:B------:R-:W0:-:S12]  /*57c0*/  @P4 LDC.64 R92, c[0x0][0x408] ;  /* 0x00010200ff5c4b82 */ /* 0x000e180000000a00 */
[----:B------:R-:W-:Y:S01]  /*57d0*/  @P6 FFMA.FTZ R89, R88, UR32, R81 ;  /* 0x0000002058596c23 */ /* 0x000fe20008010051 */
[----:B------:R-:W-:Y:S02]  /*57e0*/  PLOP3.LUT P6, PT, PT, PT, UP2, 0x80, 0x8 ;  /* 0x000000000008781c */ /* 0x000fe40003fcf028 */
[----:B------:R-:W-:Y:S01]  /*57f0*/  MOV R88, R80 ;  /* 0x0000005000587202 */ /* 0x000fe20000000f00 */
[----:B0-----:R-:W-:-:S10]  /*5800*/  @P4 FMUL.FTZ R93, R89, R93 ;  /* 0x0000005d595d4220 */ /* 0x001fd40000410000 */
[----:B------:R-:W-:Y:S01]  /*5810*/  @P6 FFMA.FTZ R90, R91, UR32, R82 ;  /* 0x000000205b5a6c23 */ /* 0x000fe20008010052 */
[----:B------:R-:W-:Y:S01]  /*5820*/  PLOP3.LUT P6, PT, PT, PT, UP2, 0x80, 0x8 ;  /* 0x000000000008781c */ /* 0x000fe20003fcf028 */
[----:B------:R-:W-:-:S12]  /*5830*/  @P4 FMUL.FTZ R92, R93, R92 ;  /* 0x0000005c5d5c4220 */ /* 0x000fd80000410000 */
        /* <DEDUP_REMOVED lines=24> */
.L_x_9462:
[----:B------:R-:W-:Y:S02]  /*59c0*/  PLOP3.LUT P6, PT, PT, PT, UP2, 0x80, 0x8 ;  /* 0x000000000008781c */ /* 0x000fe40003fcf028 */
[----:B-----5:R-:W-:Y:S02]  /*59d0*/  MOV R128, R81 ;  /* 0x0000005100807202 */ /* 0x020fe40000000f00 */
[----:B------:R-:W-:-:S09]  /*59e0*/  MOV R130, R82 ;  /* 0x0000005200827202 */ /* 0x000fd20000000f00 */
[----:B0-234-:R-:W-:Y:S01]  /*59f0*/  @P6 FFMA.FTZ R92, R106, UR7, R98 ;  /* 0x000000076a5c6c23 */ /* 0x01dfe20008010062 */
        /* <DEDUP_REMOVED lines=45> */
.L_x_9461:
[----:B0-234-:R-:W0:Y:S02]  /*5cd0*/  LDC.64 R92, c[0x0][0x478] ;  /* 0x00011e00ff5c7b82 */ /* 0x01de240000000a00 */
        /* <DEDUP_REMOVED lines=23> */
[--C-:B------:R-:W-:Y:S01]  /*5e50*/  FFMA.FTZ R90, R124, UR7, R98.reuse ;  /* 0x000000077c5a7c23 */ /* 0x100fe20008010062 */
[----:B------:R-:W-:Y:S01]  /*5e60*/  ISETP.NE.AND P0, PT, R93, RZ, PT ;  /* 0x000000ff5d00720c */ /* 0x000fe20003f05270 */
[----:B------:R-:W-:Y:S01]  /*5e70*/  FFMA.FTZ R98, R115, UR7, R98 ;  /* 0x0000000773627c23 */ /* 0x000fe20008010062 */
[----:B------:R-:W0:Y:S01]  /*5e80*/  @P4 LDC.64 R92, c[0x0][0x408] ;  /* 0x00010200ff5c4b82 */ /* 0x000e220000000a00 */
[----:B------:R-:W-:Y:S02]  /*5e90*/  FADD.FTZ R91, R121, -R90 ;  /* 0x8000005a795b7221 */ /* 0x000fe40000010000 */
[----:B------:R-:W-:Y:S02]  /*5ea0*/  FADD.FTZ R90, R113, -R98 ;  /* 0x80000062715a7221 */ /* 0x000fe40000010000 */
[----:B------:R-:W-:Y:S02]  /*5eb0*/  FMUL.FTZ R91, R91, UR32 ;  /* 0x000000205b5b7c20 */ /* 0x000fe40008410000 */
[----:B------:R-:W-:-:S03]  /*5ec0*/  FMUL.FTZ R90, R90, UR32 ;  /* 0x000000205a5a7c20 */ /* 0x000fc60008410000 */
        /* <DEDUP_REMOVED lines=12> */
.L_x_9464:
        /* <DEDUP_REMOVED lines=10> */
[----:B------:R-:W-:Y:S01]  /*6030*/  @P4 SEL R87, R92, RZ, P6 ;  /* 0x000000ff5c574207 */ /* 0x000fe20003000000 */
        /* <DEDUP_REMOVED lines=9> */
[----:B------:R-:W-:-:S07]  /*60d0*/  SEL R84, R84, RZ, P6 ;  /* 0x000000ff54547207 */ /* 0x000fce0003000000 */
.L_x_9465:
        /* <DEDUP_REMOVED lines=10> */
.L_x_9466:
        /* <DEDUP_REMOVED lines=10> */
.L_x_9463:
[----:B------:R-:W0:Y:S08]  /*6220*/  @P5 LDC.64 R94, c[0x0][0x478] ;  /* 0x00011e00ff5e5b82 */ /* 0x000e300000000a00 */
[----:B------:R-:W1:Y:S01]  /*6230*/  @P4 LDC.64 R92, c[0x0][0x468] ;  /* 0x00011a00ff5c4b82 */ /* 0x000e620000000a00 */
[----:B0-----:R-:W-:-:S05]  /*6240*/  @P5 IMAD.WIDE.U32 R94, R97, 0x10, R94 ;  /* 0x00000010615e5825 */ /* 0x001fca00078e005e */
[----:B------:R0:W-:Y:S01]  /*6250*/  @P5 STG.E.128 desc[UR20][R94.64], R88 ;  /* 0x000000585e005986 */ /* 0x0001e2000c101d14 */
[----:B-1----:R-:W-:-:S05]  /*6260*/  @P4 IMAD.WIDE.U32 R92, R96, 0x10, R92 ;  /* 0x00000010605c4825 */ /* 0x002fca00078e005c */
[----:B------:R0:W-:Y:S02]  /*6270*/  @P4 STG.E.128 desc[UR20][R92.64], R84 ;  /* 0x000000545c004986 */ /* 0x0001e4000c101d14 */
.L_x_9460:
[----:B------:R-:W-:Y:S05]  /*6280*/  BSYNC.RECONVERGENT B0 ;  /* 0x0000000000007941 */ /* 0x000fea0003800200 */
.L_x_9459:
[----:B------:R-:W-:Y:S02]  /*6290*/  UIADD3 UR6, UPT, UPT, UR6, UR26, URZ ;  /* 0x0000001a06067290 */ /* 0x000fe4000fffe0ff */
[----:B------:R-:W-:Y:S02]  /*62a0*/  UPLOP3.LUT UP1, UPT, UPT, UPT, UP1, 0x40, 0x4 ;  /* 0x000000000004789c */ /* 0x000fe40003f2e810 */
[----:B------:R-:W-:-:S09]  /*62b0*/  UISETP.GE.AND UP0, UPT, UR6, UR27, UPT ;  /* 0x0000001b0600728c */ /* 0x000fd2000bf06270 */
[----:B------:R-:W-:Y:S05]  /*62c0*/  BRA.U !UP0, `(.L_x_9467) ;  /* 0xffffffa508207547 */ /* 0x000fea000b83ffff */
.L_x_9408:
[----:B-----5:R-:W1:Y:S01]  /*62d0*/  LDC.64 R2, c[0x0][0x440] ;  /* 0x00011000ff027b82 */ /* 0x020e620000000a00 */
[----:B------:R-:W-:Y:S01]  /*62e0*/  ISETP.NE.AND P4, PT, R8, RZ, PT ;  /* 0x000000ff0800720c */ /* 0x000fe20003f85270 */
[----:B------:R-:W-:-:S06]  /*62f0*/  UIMAD UR7, UR9, UR10, URZ ;  /* 0x0000000a090772a4 */ /* 0x000fcc000f8e02ff */
[----:B------:R-:W0:Y:S01]  /*6300*/  LDC.64 R4, c[0x0][0x448] ;  /* 0x00011200ff047b82 */ /* 0x000e220000000a00 */
[----:B------:R-:W-:-:S04]  /*6310*/  MOV R0, UR7 ;  /* 0x0000000700007c02 */ /* 0x000fc80008000f00 */
[----:B------:R-:W-:-:S03]  /*6320*/  LEA.HI R125, R0, R125, RZ, 0x1e ;  /* 0x0000007d007d7211 */ /* 0x000fc600078ff0ff */
[----:B------:R-:W2:Y:S08]  /*6330*/  LDC.64 R6, c[0x0][0x440] ;  /* 0x00011000ff067b82 */ /* 0x000eb00000000a00 */
[----:B------:R-:W3:Y:S01]  /*6340*/  LDC.64 R8, c[0x0][0x448] ;  /* 0x00011200ff087b82 */ /* 0x000ee20000000a00 */
[----:B-1----:R-:W-:-:S05]  /*6350*/  @P3 IMAD.WIDE.U32 R2, R125, 0x10, R2 ;  /* 0x000000107d023825 */ /* 0x002fca00078e0002 */
[----:B------:R1:W-:Y:S02]  /*6360*/  @P3 STG.E.128 desc[UR20][R2.64], R44 ;  /* 0x0000002c02003986 */ /* 0x0003e4000c101d14 */
[----:B------:R-:W4:Y:S01]  /*6370*/  LDC.64 R10, c[0x0][0x440] ;  /* 0x00011000ff0a7b82 */ /* 0x000f220000000a00 */
[C---:B0-----:R-:W-:Y:S01]  /*6380*/  @P3 IMAD.WIDE.U32 R4, R125.reuse, 0x10, R4 ;  /* 0x000000107d043825 */ /* 0x041fe200078e0004 */
[----:B------:R-:W-:-:S04]  /*6390*/  @P3 IADD3 R125, PT, PT, R125, 0x80, RZ ;  /* 0x000000807d7d3810 */ /* 0x000fc80007ffe0ff */
[----:B------:R1:W-:Y:S02]  /*63a0*/  @P3 STG.E.128 desc[UR20][R4.64], R24 ;  /* 0x0000001804003986 */ /* 0x0003e4000c101d14 */
[----:B------:R-:W0:Y:S01]  /*63b0*/  LDC.64 R12, c[0x0][0x448] ;  /* 0x00011200ff0c7b82 */ /* 0x000e220000000a00 */
        /* <DEDUP_REMOVED lines=9> */
[C---:B0-----:R-:W-:Y:S01]  /*6450*/  @P1 IMAD.WIDE.U32 R12, R125.reuse, 0x10, R12 ;  /* 0x000000107d0c1825 */ /* 0x041fe200078e000c */
[----:B------:R-:W-:-:S04]  /*6460*/  @P1 IADD3 R125, PT, PT, R125, 0x80, RZ ;  /* 0x000000807d7d1810 */ /* 0x000fc80007ffe0ff */
[----:B------:R1:W-:Y:S01]  /*6470*/  @P1 STG.E.128 desc[UR20][R12.64], R32 ;  /* 0x000000200c001986 */ /* 0x0003e2000c101d14 */
[----:B--2---:R-:W-:-:S05]  /*6480*/  @P2 IMAD.WIDE.U32 R14, R125, 0x10, R14 ;  /* 0x000000107d0e2825 */ /* 0x004fca00078e000e */
[----:B------:R1:W-:Y:S01]  /*6490*/  @P2 STG.E.128 desc[UR20][R14.64], R56 ;  /* 0x000000380e002986 */ /* 0x0003e2000c101d14 */
[----:B---3--:R-:W-:-:S05]  /*64a0*/  @P2 IMAD.WIDE.U32 R16, R125, 0x10, R16 ;  /* 0x000000107d102825 */ /* 0x008fca00078e0010 */
        /* <DEDUP_REMOVED lines=10> */
.L_x_9468:
        /* <DEDUP_REMOVED lines=11> */
.L_x_10951:


//--------------------- .text._ZN10layer_norm22ln_bwd_finalize_kernelINS_22Kernel_traits_finalizeILj2560E6__halfffffjLb0ELj1024ELj4ENS_18Kernel_traits_baseILj2560ES2_ffffjLj1024EEEEELb0ELb1EEEvNS_9BwdParamsE --------------------------
	.section	.text._ZN10layer_norm22ln_bwd_finalize_kernelINS_22Kernel_traits_finalizeILj2560E6__halfffffjLb0ELj1024ELj4ENS_18Kernel_traits_baseILj2560ES2_ffffjLj1024EEEEELb0ELb1EEEvNS_9BwdParamsE,"ax",@progbits
	.align	128
        .global         _ZN10layer_norm22ln_bwd_finalize_kernelINS_22Kernel_traits_finalizeILj2560E6__halfffffjLb0ELj1024ELj4ENS_18Kernel_traits_baseILj2560ES2_ffffjLj1024EEEEELb0ELb1EEEvNS_9BwdParamsE
        .type           _ZN10layer_norm22ln_bwd_finalize_kernelINS_22Kernel_traits_finalizeILj2560E6__halfffffjLb0ELj1024ELj4ENS_18Kernel_traits_baseILj2560ES2_ffffjLj1024EEEEELb0ELb1EEEvNS_9BwdParamsE,@function
        .size           _ZN10layer_norm22ln_bwd_finalize_kernelINS_22Kernel_traits_finalizeILj2560E6__halfffffjLb0ELj1024ELj4ENS_18Kernel_traits_baseILj2560ES2_ffffjLj1024EEEEELb0ELb1EEEvNS_9BwdParamsE,(.L_x_10952 - _ZN10layer_norm22ln_bwd_finalize_kernelINS_22Kernel_traits_finalizeILj2560E6__halfffffjLb0ELj1024ELj4ENS_18Kernel_traits_baseILj2560ES2_ffffjLj1024EEEEELb0ELb1EEEvNS_9BwdParamsE)
        .other          _ZN10layer_norm22ln_bwd_finalize_kernelINS_22Kernel_traits_finalizeILj2560E6__halfffffjLb0ELj1024ELj4ENS_18Kernel_traits_baseILj2560ES2_ffffjLj1024EEEEELb0ELb1EEEvNS_9BwdParamsE,@"STO_CUDA_ENTRY STV_DEFAULT"
_ZN10layer_norm22ln_bwd_finalize_kernelINS_22Kernel_traits_finalizeILj2560E6__halfffffjLb0ELj1024ELj4ENS_18Kernel_traits_baseILj2560ES2_ffffjLj1024EEEEELb0ELb1EEEvNS_9BwdParamsE:
.text._ZN10layer_norm22ln_bwd_finalize_kernelINS_22Kernel_traits_finalizeILj2560E6__halfffffjLb0ELj1024ELj4ENS_18Kernel_traits_baseILj2560ES2_ffffjLj1024EEEEELb0ELb1EEEvNS_9BwdParamsE:
        /* <DEDUP_REMOVED lines=77> */
.L_x_9473:
        /* <DEDUP_REMOVED lines=118> */
.L_x_9472:
[----:B------:R-:W-:Y:S05]  /*0c30*/  BSYNC.RECONVERGENT B1 ;  /* 0x0000000000017941 */ /* 0x000fea0003800200 */
.L_x_9471:
        /* <DEDUP_REMOVED lines=69> */
.L_x_9475:
[----:B------:R-:W-:Y:S05]  /*1090*/  BSYNC.RECONVERGENT B1 ;  /* 0x0000000000017941 */ /* 0x000fea0003800200 */
.L_x_9474:
        /* <DEDUP_REMOVED lines=38> */
.L_x_9477:
[----:B------:R-:W-:Y:S05]  /*1300*/  BSYNC.RECONVERGENT B1 ;  /* 0x0000000000017941 */ /* 0x000fea0003800200 */
.L_x_9476:
[----:B------:R-:W-:Y:S05]  /*1310*/  @!P1 BRA `(.L_x_9470) ;  /* 0x0000000000409947 */ /* 0x000fea0003800000 */
[----:B------:R-:W0:Y:S01]  /*1320*/  LDC R12, c[0x0][0x388] ;  /* 0x0000e200ff0c7b82 */ /* 0x000e220000000800 */
[----:B------:R-:W-:-:S07]  /*1330*/  IADD3 R0, PT, PT, -R0, RZ, RZ ;  /* 0x000000ff00007210 */ /* 0x000fce0007ffe1ff */
[----:B------:R-:W1:Y:S08]  /*1340*/  LDC.64 R8, c[0x0][0x440] ;  /* 0x00011000ff087b82 */ /* 0x000e700000000a00 */
[----:B------:R-:W2:Y:S01]  /*1350*/  LDC.64 R10, c[0x0][0x448] ;  /* 0x00011200ff0a7b82 */ /* 0x000ea20000000a00 */
[----:B0-----:R-:W-:-:S05]  /*1360*/  IMAD R2, R2, R12, R5 ;  /* 0x0000000c02027224 */ /* 0x001fca00078e0205 */
[----:B------:R-:W-:-:S07]  /*1370*/  IADD3 R13, PT, PT, R57, R2, RZ ;  /* 0x00000002390d7210 */ /* 0x000fce0007ffe0ff */
.L_x_9478:
        /* <DEDUP_REMOVED lines=10> */
.L_x_9470:
[----:B------:R-:W-:Y:S05]  /*1420*/  BSYNC.RECONVERGENT B0 ;  /* 0x0000000000007941 */ /* 0x000fea0003800200 */
.L_x_9469:
        /* <DEDUP_REMOVED lines=59> */
.L_x_9479:
        /* <DEDUP_REMOVED lines=10> */
.L_x_10952:


//--------------------- .text._ZN10layer_norm13ln_bwd_kernelINS_13Kernel_traitsI6__halfffffjLj2560ELj1ELj1ELj4ELj16ENS_18Kernel_traits_baseILj2560ES2_ffffjLj128EEEEELb1ELb0ELb1ELb1EEEvNS_9BwdParamsE --------------------------
	.section	.text._ZN10layer_norm13ln_bwd_kernelINS_13Kernel_traitsI6__halfffffjLj2560ELj1ELj1ELj4ELj16ENS_18Kernel_traits_baseILj2560ES2_ffffjLj128EEEEELb1ELb0ELb1ELb1EEEvNS_9BwdParamsE,"ax",@progbits
	.align	128
        .global         _ZN10layer_norm13ln_bwd_kernelINS_13Kernel_traitsI6__halfffffjLj2560ELj1ELj1ELj4ELj16ENS_18Kernel_traits_baseILj2560ES2_ffffjLj128EEEEELb1ELb0ELb1ELb1EEEvNS_9BwdParamsE
        .type           _ZN10layer_norm13ln_bwd_kernelINS_13Kernel_traitsI6__halfffffjLj2560ELj1ELj1ELj4ELj16ENS_18Kernel_traits_baseILj2560ES2_ffffjLj128EEEEELb1ELb0ELb1ELb1EEEvNS_9BwdParamsE,@function
        .size           _ZN10layer_norm13ln_bwd_kernelINS_13Kernel_traitsI6__halfffffjLj2560ELj1ELj1ELj4ELj16ENS_18Kernel_traits_baseILj2560ES2_ffffjLj128EEEEELb1ELb0ELb1ELb1EEEvNS_9BwdParamsE,(.L_x_10953 - _ZN10layer_norm13ln_bwd_kernelINS_13Kernel_traitsI6__halfffffjLj2560ELj1ELj1ELj4ELj16ENS_18Kernel_traits_baseILj2560ES2_ffffjLj128EEEEELb1ELb0ELb1ELb1EEEvNS_9BwdParamsE)
        .other          _ZN10layer_norm13ln_bwd_kernelINS_13Kernel_traitsI6__halfffffjLj2560ELj1ELj1ELj4ELj16ENS_18Kernel_traits_baseILj2560ES2_ffffjLj128EEEEELb1ELb0ELb1ELb1EEEvNS_9BwdParamsE,@"STO_CUDA_ENTRY STV_DEFAULT"
_ZN10layer_norm13ln_bwd_kernelINS_13Kernel_traitsI6__halfffffjLj2560ELj1ELj1ELj4ELj16ENS_18Kernel_traits_baseILj2560ES2_ffffjLj128EEEEELb1ELb0ELb1ELb1EEEvNS_9BwdParamsE:
.text._ZN10layer_norm13ln_bwd_kernelINS_13Kernel_traitsI6__halfffffjLj2560ELj1ELj1ELj4ELj16ENS_18Kernel_traits_baseILj2560ES2_ffffjLj128EEEEELb1ELb0ELb1ELb1EEEvNS_9BwdParamsE:
        /* <DEDUP_REMOVED lines=46> */
[----:B------:R-:W-:Y:S02]  /*02e0*/  PRMT R144, R144, 0x5410, R2 ;  /* 0x0000541090907816 */ /* 0x000fe40000000002 */
[----:B------:R-:W-:Y:S02]  /*02f0*/  PRMT R142, R142, 0x5410, R4 ;  /* 0x000054108e8e7816 */ /* 0x000fe40000000004 */
[----:B---3--:R-:W-:-:S02]  /*0300*/  SHF.R.U64 R146, R120, 0x10, R121 ;  /* 0x0000001078927819 */ /* 0x008fc40000001279 */
[----:B------:R-:W-:Y:S02]  /*0310*/  SHF.R.U32.HI R2, RZ, 0x10, R121 ;  /* 0x00000010ff027819 */ /* 0x000fe40000011679 */
[--C-:B----4-:R-:W-:Y:S02]  /*0320*/  SHF.R.U64 R143, R126, 0x10, R127.reuse ;  /* 0x000000107e8f7819 */ /* 0x110fe4000000127f */
[----:B------:R-:W-:Y:S02]  /*0330*/  SHF.R.U32.HI R4, RZ, 0x10, R127 ;  /* 0x00000010ff047819 */ /* 0x000fe4000001167f */
[--C-:B------:R-:W-:Y:S02]  /*0340*/  SHF.R.U64 R145, R122, 0x10, R123.reuse ;  /* 0x000000107a917819 */ /* 0x100fe4000000127b */
[----:B------:R-:W-:Y:S02]  /*0350*/  SHF.R.U32.HI R3, RZ, 0x10, R123 ;  /* 0x00000010ff037819 */ /* 0x000fe4000001167b */
[----:B------:R-:W-:-:S02]  /*0360*/  PRMT R146, R146, 0x5410, R2 ;  /* 0x0000541092927816 */ /* 0x000fc40000000002 */
[----:B------:R-:W-:Y:S02]  /*0370*/  PRMT R143, R143, 0x5410, R4 ;  /* 0x000054108f8f7816 */ /* 0x000fe40000000004 */
[----:B------:R-:W-:Y:S02]  /*0380*/  PRMT R145, R145, 0x5410, R3 ;  /* 0x0000541091917816 */ /* 0x000fe40000000003 */
[----:B-1----:R-:W-:-:S07]  /*0390*/  MOV R2, UR11 ;  /* 0x0000000b00027c02 */ /* 0x002fce0008000f00 */
.L_x_9521:
        /* <DEDUP_REMOVED lines=14> */
[----:B------:R-:W-:-:S06]  /*0480*/  IMAD.WIDE R92, R2, 0x4, R92 ;  /* 0x00000004025c7825 */ /* 0x000fcc00078e025c */
[----:B------:R-:W1:Y:S08]  /*0490*/  LDC.64 R14, c[0x0][0x3a8] ;  /* 0x0000ea00ff0e7b82 */ /* 0x000e700000000a00 */
[----:B------:R-:W2:Y:S01]  /*04a0*/  LDC.64 R12, c[0x0][0x428] ;  /* 0x00010a00ff0c7b82 */ /* 0x000ea20000000a00 */
[-C--:B0-----:R-:W-:Y:S01]  /*04b0*/  IMAD R3, R2, R5.reuse, RZ ;  /* 0x0000000502037224 */ /* 0x081fe200078e02ff */
[----:B-----5:R-:W-:Y:S01]  /*04c0*/  ISETP.GE.AND P3, PT, R135, 0x1, PT ;  /* 0x000000018700780c */ /* 0x020fe20003f66270 */
[----:B------:R-:W-:-:S05]  /*04d0*/  IMAD R10, R10, R5, RZ ;  /* 0x000000050a0a7224 */ /* 0x000fca00078e02ff */
[----:B------:R-:W0:Y:S01]  /*04e0*/  LDC.64 R150, c[0x0][0x3b0] ;  /* 0x0000ec00ff967b82 */ /* 0x000e220000000a00 */
[----:B------:R-:W-:-:S04]  /*04f0*/  SHF.R.S32.HI R8, RZ, 0x1f, R3 ;  /* 0x0000001fff087819 */ /* 0x000fc80000011403 */
[----:B------:R-:W-:Y:S02]  /*0500*/  LEA.HI R157, R8, R3, RZ, 0x2 ;  /* 0x00000003089d7211 */ /* 0x000fe400078f10ff */
[----:B------:R-:W-:Y:S02]  /*0510*/  SHF.R.S32.HI R3, RZ, 0x1f, R10 ;  /* 0x0000001fff037819 */ /* 0x000fe4000001140a */
[----:B------:R-:W-:Y:S02]  /*0520*/  LEA.HI.SX32 R157, R157, R0, 0x1e ;  /* 0x000000009d9d7211 */ /* 0x000fe400078ff2ff */
[----:B------:R-:W-:Y:S02]  /*0530*/  LEA.HI R7, R3, R10, RZ, 0x2 ;  /* 0x0000000a03077211 */ /* 0x000fe400078f10ff */
[----:B------:R3:W4:Y:S01]  /*0540*/  LDG.E R3, desc[UR12][R92.64] ;  /* 0x0000000c5c037981 */ /* 0x000722000c1e1900 */
[----:B-1----:R-:W-:Y:S01]  /*0550*/  IMAD.WIDE.U32 R8, R157, 0x10, R14 ;  /* 0x000000109d087825 */ /* 0x002fe200078e000e */
[----:B------:R-:W-:-:S02]  /*0560*/  LEA.HI.SX32 R7, R7, R0, 0x1e ;  /* 0x0000000007077211 */ /* 0x000fc400078ff2ff */
[----:B------:R-:W-:-:S03]  /*0570*/  IADD3 R161, PT, PT, R157, 0x80, RZ ;  /* 0x000000809da17810 */ /* 0x000fc60007ffe0ff */
[----:B------:R-:W4:Y:S01]  /*0580*/  LDG.E.128 R8, desc[UR12][R8.64] ;  /* 0x0000000c08087981 */ /* 0x000f22000c1e1d00 */
[C---:B--2---:R-:W-:Y:S01]  /*0590*/  IMAD.WIDE.U32 R16, R7.reuse, 0x10, R12 ;  /* 0x0000001007107825 */ /* 0x044fe200078e000c */
[----:B------:R-:W-:-:S03]  /*05a0*/  IADD3 R89, PT, PT, R7, 0x80, RZ ;  /* 0x0000008007597810 */ /* 0x000fc60007ffe0ff */
[----:B------:R-:W-:Y:S01]  /*05b0*/  IMAD.WIDE.U32 R116, R161, 0x10, R14 ;  /* 0x00000010a1747825 */ /* 0x000fe200078e000e */
[----:B------:R-:W-:Y:S01]  /*05c0*/  IADD3 R159, PT, PT, R157, 0x100, RZ ;  /* 0x000001009d9f7810 */ /* 0x000fe20007ffe0ff */
[----:B------:R-:W2:Y:S02]  /*05d0*/  LDG.E.128 R16, desc[UR12][R16.64] ;  /* 0x0000000c10107981 */ /* 0x000ea4000c1e1d00 */
[----:B------:R-:W-:Y:S02]  /*05e0*/  IMAD.WIDE.U32 R88, R89, 0x10, R12 ;  /* 0x0000001059587825 */ /* 0x000fe400078e000c */
[----:B------:R-:W2:Y:S02]  /*05f0*/  LDG.E.128 R116, desc[UR12][R116.64] ;  /* 0x0000000c74747981 */ /* 0x000ea4000c1e1d00 */
[----:B---3--:R-:W-:Y:S01]  /*0600*/  IMAD.WIDE.U32 R92, R159, 0x10, R14 ;  /* 0x000000109f5c7825 */ /* 0x008fe200078e000e */
[----:B------:R-:W-:Y:S01]  /*0610*/  IADD3 R97, PT, PT, R7, 0x100, RZ ;  /* 0x0000010007617810 */ /* 0x000fe20007ffe0ff */
[----:B------:R-:W3:Y:S01]  /*0620*/  LDG.E.128 R88, desc[UR12][R88.64] ;  /* 0x0000000c58587981 */ /* 0x000ee2000c1e1d00 */
[----:B------:R-:W-:-:S03]  /*0630*/  IADD3 R163, PT, PT, R157, 0x180, RZ ;  /* 0x000001809da37810 */ /* 0x000fc60007ffe0ff */
[----:B------:R-:W3:Y:S01]  /*0640*/  LDG.E.128 R92, desc[UR12][R92.64] ;  /* 0x0000000c5c5c7981 */ /* 0x000ee2000c1e1d00 */
[----:B------:R-:W-:Y:S01]  /*0650*/  IMAD.WIDE.U32 R96, R97, 0x10, R12 ;  /* 0x0000001061607825 */ /* 0x000fe200078e000c */
[----:B------:R-:W-:-:S03]  /*0660*/  IADD3 R105, PT, PT, R7, 0x180, RZ ;  /* 0x0000018007697810 */ /* 0x000fc60007ffe0ff */
[----:B------:R-:W-:Y:S02]  /*0670*/  IMAD.WIDE.U32 R100, R163, 0x10, R14 ;  /* 0x00000010a3647825 */ /* 0x000fe400078e000e */
[----:B------:R-:W3:Y:S02]  /*0680*/  LDG.E.128 R96, desc[UR12][R96.64] ;  /* 0x0000000c60607981 */ /* 0x000ee4000c1e1d00 */
[----:B------:R-:W-:Y:S02]  /*0690*/  IMAD.WIDE.U32 R104, R105, 0x10, R12 ;  /* 0x0000001069687825 */ /* 0x000fe400078e000c */
[----:B------:R-:W3:Y:S04]  /*06a0*/  LDG.E.128 R100, desc[UR12][R100.64] ;  /* 0x0000000c64647981 */ /* 0x000ee8000c1e1d00 */
[----:B------:R-:W3:Y:S01]  /*06b0*/  LDG.E.128 R104, desc[UR12][R104.64] ;  /* 0x0000000c68687981 */ /* 0x000ee2000c1e1d00 */
[----:B------:R-:W-:-:S05]  /*06c0*/  IADD3 R147, PT, PT, R157, 0x200, RZ ;  /* 0x000002009d937810 */ /* 0x000fca0007ffe0ff */
[----:B------:R-:W-:-:S06]  /*06d0*/  IMAD.WIDE.U32 R108, R147, 0x10, R14 ;  /* 0x00000010936c7825 */ /* 0x000fcc00078e000e */
[----:B------:R-:W3:Y:S01]  /*06e0*/  LDG.E.128 R108, desc[UR12][R108.64] ;  /* 0x0000000c6c6c7981 */ /* 0x000ee2000c1e1d00 */
[----:B------:R-:W-:Y:S02]  /*06f0*/  @P3 IADD3 R14, PT, PT, R135, -0x1, RZ ;  /* 0xffffffff870e3810 */ /* 0x000fe40007ffe0ff */
[----:B------:R-:W-:Y:S02]  /*0700*/  IADD3 R113, PT, PT, R7, 0x200, RZ ;  /* 0x0000020007717810 */ /* 0x000fe40007ffe0ff */
[----:B------:R-:W-:Y:S01]  /*0710*/  MOV R139, UR7 ;  /* 0x00000007008b7c02 */ /* 0x000fe20008000f00 */
[----:B------:R-:W-:Y:S01]  /*0720*/  @P3 IMAD R14, R14, R5, RZ ;  /* 0x000000050e0e3224 */ /* 0x000fe200078e02ff */
[----:B------:R-:W-:Y:S01]  /*0730*/  ISETP.NE.U32.AND P0, PT, RZ, UR6, PT ;  /* 0x00000006ff007c0c */ /* 0x000fe2000bf05070 */
[----:B------:R-:W-:-:S03]  /*0740*/  IMAD.WIDE.U32 R112, R113, 0x10, R12 ;  /* 0x0000001071707825 */ /* 0x000fc600078e000c */
[----:B------:R-:W-:Y:S02]  /*0750*/  @P3 SHF.R.S32.HI R5, RZ, 0x1f, R14 ;  /* 0x0000001fff053819 */ /* 0x000fe4000001140e */
[----:B------:R-:W-:Y:S01]  /*0760*/  MOV R141, RZ ;  /* 0x000000ff008d7202 */ /* 0x000fe20000000f00 */
[----:B------:R-:W3:Y:S01]  /*0770*/  LDG.E.128 R112, desc[UR12][R112.64] ;  /* 0x0000000c70707981 */ /* 0x000ee2000c1e1d00 */
[----:B------:R-:W-:Y:S02]  /*0780*/  @P3 LEA.HI R5, R5, R14, RZ, 0x2 ;  /* 0x0000000e05053211 */ /* 0x000fe400078f10ff */
[----:B------:R-:W-:Y:S02]  /*0790*/  ISETP.NE.AND.EX P0, PT, R139, RZ, PT, P0 ;  /* 0x000000ff8b00720c */ /* 0x000fe40003f05300 */
[----:B------:R-:W-:-:S04]  /*07a0*/  @P3 LEA.HI.SX32 R141, R5, R0, 0x1e ;  /* 0x00000000058d3211 */ /* 0x000fc800078ff2ff */
[C---:B------:R-:W-:Y:S02]  /*07b0*/  IADD3 R155, PT, PT, R141.reuse, 0x80, RZ ;  /* 0x000000808d9b7810 */ /* 0x040fe40007ffe0ff */
[C---:B------:R-:W-:Y:S02]  /*07c0*/  IADD3 R133, PT, PT, R141.reuse, 0x100, RZ ;  /* 0x000001008d857810 */ /* 0x040fe40007ffe0ff */
[C---:B------:R-:W-:Y:S02]  /*07d0*/  IADD3 R153, PT, PT, R141.reuse, 0x180, RZ ;  /* 0x000001808d997810 */ /* 0x040fe40007ffe0ff */
[C---:B------:R-:W-:Y:S01]  /*07e0*/  IADD3 R5, PT, PT, R141.reuse, 0x200, RZ ;  /* 0x000002008d057810 */ /* 0x040fe20007ffe0ff */
[--C-:B0-----:R-:W-:Y:S01]  /*07f0*/  IMAD.WIDE.U32 R140, R141, 0x4, R150.reuse ;  /* 0x000000048d8c7825 */ /* 0x101fe200078e0096 */
[----:B------:R-:W0:Y:S03]  /*0800*/  @P0 LDC.64 R148, c[0x0][0x438] ;  /* 0x00010e00ff940b82 */ /* 0x000e260000000a00 */
[----:B------:R-:W-:-:S02]  /*0810*/  IMAD.WIDE.U32 R154, R155, 0x4, R150 ;  /* 0x000000049b9a7825 */ /* 0x000fc400078e0096 */
[----:B------:R-:W5:Y:S02]  /*0820*/  LDG.E R140, desc[UR12][R140.64] ;  /* 0x0000000c8c8c7981 */ /* 0x000f64000c1e1900 */
[--C-:B------:R-:W-:Y:S01]  /*0830*/  IMAD.WIDE.U32 R132, R133, 0x4, R150.reuse ;  /* 0x0000000485847825 */ /* 0x100fe200078e0096 */
[----:B------:R-:W1:Y:S01]  /*0840*/  @P0 LDC.64 R136, c[0x0][0x438] ;  /* 0x00010e00ff880b82 */ /* 0x000e620000000a00 */
[----:B------:R-:W5:Y:S02]  /*0850*/  LDG.E R138, desc[UR12][R154.64] ;  /* 0x0000000c9a8a7981 */ /* 0x000f64000c1e1900 */
[--C-:B------:R-:W-:Y:S02]  /*0860*/  IMAD.WIDE.U32 R152, R153, 0x4, R150.reuse ;  /* 0x0000000499987825 */ /* 0x100fe400078e0096 */
[----:B------:R-:W5:Y:S02]  /*0870*/  LDG.E R133, desc[UR12][R132.64] ;  /* 0x0000000c84857981 */ /* 0x000f64000c1e1900 */
[----:B------:R-:W-:Y:S01]  /*0880*/  IMAD.WIDE.U32 R150, R5, 0x4, R150 ;  /* 0x0000000405967825 */ /* 0x000fe200078e0096 */
[----:B------:R-:W1:Y:S01]  /*0890*/  @P0 LDC.64 R130, c[0x0][0x438] ;  /* 0x00010e00ff820b82 */ /* 0x000e620000000a00 */
[----:B------:R-:W5:Y:S04]  /*08a0*/  LDG.E R5, desc[UR12][R152.64] ;  /* 0x0000000c98057981 */ /* 0x000f68000c1e1900 */
[----:B------:R-:W5:Y:S03]  /*08b0*/  LDG.E R7, desc[UR12][R150.64] ;  /* 0x0000000c96077981 */ /* 0x000f66000c1e1900 */
[----:B------:R-:W1:Y:S08]  /*08c0*/  @P0 LDC.64 R12, c[0x0][0x438] ;  /* 0x00010e00ff0c0b82 */ /* 0x000e700000000a00 */
[----:B------:R-:W1:Y:S01]  /*08d0*/  @P0 LDC.64 R14, c[0x0][0x438] ;  /* 0x00010e00ff0e0b82 */ /* 0x000e620000000a00 */
[----:B0-----:R-:W-:-:S04]  /*08e0*/  @P0 IMAD.WIDE.U32 R148, R157, 0x10, R148 ;  /* 0x000000109d940825 */ /* 0x001fc800078e0094 */
[----:B-1----:R-:W-:Y:S01]  /*08f0*/  @P0 IMAD.WIDE.U32 R156, R161, 0x10, R136 ;  /* 0x00000010a19c0825 */ /* 0x002fe200078e0088 */
[----:B------:R-:W5:Y:S03]  /*0900*/  @P0 LDG.E.128 R36, desc[UR12][R148.64] ;  /* 0x0000000c94240981 */ /* 0x000f66000c1e1d00 */
[----:B------:R-:W-:Y:S01]  /*0910*/  @P0 IMAD.WIDE.U32 R130, R159, 0x10, R130 ;  /* 0x000000109f820825 */ /* 0x000fe200078e0082 */
[----:B------:R-:W5:Y:S04]  /*0920*/  @P0 LDG.E.128 R32, desc[UR12][R156.64] ;  /* 0x0000000c9c200981 */ /* 0x000f68000c1e1d00 */
[----:B------:R0:W5:Y:S01]  /*0930*/  @P0 LDG.E.128 R28, desc[UR12][R130.64] ;  /* 0x0000000c821c0981 */ /* 0x000162000c1e1d00 */
[----:B------:R-:W-:-:S05]  /*0940*/  @P0 IMAD.WIDE.U32 R12, R163, 0x10, R12 ;  /* 0x00000010a30c0825 */ /* 0x000fca00078e000c */
[----:B------:R1:W5:Y:S01]  /*0950*/  @P0 LDG.E.128 R24, desc[UR12][R12.64] ;  /* 0x0000000c0c180981 */ /* 0x000362000c1e1d00 */
[----:B------:R-:W-:-:S05]  /*0960*/  @P0 IMAD.WIDE.U32 R14, R147, 0x10, R14 ;  /* 0x00000010930e0825 */ /* 0x000fca00078e000e */
[----:B------:R2:W5:Y:S01]  /*0970*/  @P0 LDG.E.128 R20, desc[UR12][R14.64] ;  /* 0x0000000c0e140981 */ /* 0x000562000c1e1d00 */
[----:B------:R-:W-:Y:S01]  /*0980*/  ISETP.NE.AND P0, PT, RZ, UR14, PT ;  /* 0x0000000eff007c0c */ /* 0x000fe2000bf05270 */
[----:B------:R-:W-:Y:S02]  /*0990*/  HADD2.F32 R137, -RZ, R120.H0_H0 ;  /* 0x20000078ff897230 */ /* 0x000fe40000004100 */
[----:B0-----:R-:W-:Y:S02]  /*09a0*/  HADD2.F32 R130, -RZ, R146.H0_H0 ;  /* 0x20000092ff827230 */ /* 0x001fe40000004100 */
[----:B-1----:R-:W-:Y:S01]  /*09b0*/  HADD2.F32 R13, -RZ, R121.H0_H0 ;  /* 0x20000079ff0d7230 */ /* 0x002fe20000004100 */
[----:B----4-:R-:W-:-:S05]  /*09c0*/  FSEL R136, R3, RZ, !P0 ;  /* 0x000000ff03887208 */ /* 0x010fca0004000000 */
[C---:B------:R-:W-:Y:S01]  /*09d0*/  FADD.FTZ R3, -R136.reuse, R8 ;  /* 0x0000000888037221 */ /* 0x040fe20000010100 */
[C---:B------:R-:W-:Y:S01]  /*09e0*/  FADD.FTZ R9, -R136.reuse, R9 ;  /* 0x0000000988097221 */ /* 0x040fe20000010100 */
[----:B------:R-:W-:Y:S02]  /*09f0*/  FADD.FTZ R141, -R136, R10 ;  /* 0x0000000a888d7221 */ /* 0x000fe40000010100 */
[C---:B------:R-:W-:Y:S01]  /*0a00*/  FMUL.FTZ R3, R6.reuse, R3 ;  /* 0x0000000306037220 */ /* 0x040fe20000410000 */
[----:B------:R-:W-:Y:S01]  /*0a10*/  FMUL.FTZ R10, R6, R9 ;  /* 0x00000009060a7220 */ /* 0x000fe20000410000 */
[----:B------:R-:W-:Y:S01]  /*0a20*/  FADD.FTZ R147, -R136, R11 ;  /* 0x0000000b88937221 */ /* 0x000fe20000010100 */
[----:B--2---:R-:W-:Y:S01]  /*0a30*/  FMUL.FTZ R8, R16, R137 ;  /* 0x0000008910087220 */ /* 0x004fe20000410000 */
[----:B------:R-:W-:Y:S01]  /*0a40*/  FADD.FTZ R60, R60, R16 ;  /* 0x000000103c3c7221 */ /* 0x000fe20000010000 */
[----:B------:R-:W-:Y:S01]  /*0a50*/  FFMA.FTZ R40, R16, R3, R40 ;  /* 0x0000000310287223 */ /* 0x000fe20000010028 */
[----:B------:R-:W-:Y:S01]  /*0a60*/  FMUL.FTZ R9, R17, R130 ;  /* 0x0000008211097220 */ /* 0x000fe20000410000 */
[----:B------:R-:W-:Y:S01]  /*0a70*/  FADD.FTZ R61, R61, R17 ;  /* 0x000000113d3d7221 */ /* 0x000fe20000010000 */
[----:B------:R-:W-:Y:S01]  /*0a80*/  FFMA.FTZ R41, R17, R10, R41 ;  /* 0x0000000a11297223 */ /* 0x000fe20000010029 */
[----:B------:R-:W-:-:S02]  /*0a90*/  HADD2.F32 R16, -RZ, R146.H1_H1 ;  /* 0x30000092ff107230 */ /* 0x000fc40000004100 */
[C---:B------:R-:W-:Y:S01]  /*0aa0*/  FMUL.FTZ R11, R6.reuse, R141 ;  /* 0x0000008d060b7220 */ /* 0x040fe20000410000 */
[----:B------:R-:W-:Y:S01]  /*0ab0*/  FMUL.FTZ R14, R6, R147 ;  /* 0x00000093060e7220 */ /* 0x000fe20000410000 */
[----:B------:R-:W-:Y:S02]  /*0ac0*/  HADD2.F32 R17, -RZ, R122.H0_H0 ;  /* 0x2000007aff117230 */ /* 0x000fe40000004100 */
[C---:B------:R-:W-:Y:S01]  /*0ad0*/  FADD.FTZ R15, -R136.reuse, R116 ;  /* 0x00000074880f7221 */ /* 0x040fe20000010100 */
[----:B------:R-:W-:Y:S01]  /*0ae0*/  FADD.FTZ R117, -R136, R117 ;  /* 0x0000007588757221 */ /* 0x000fe20000010100 */
[----:B------:R-:W-:Y:S02]  /*0af0*/  HADD2.F32 R116, -RZ, R145.H0_H0 ;  /* 0x20000091ff747230 */ /* 0x000fe40000004100 */
[----:B------:R-:W-:Y:S01]  /*0b00*/  FMUL.FTZ R12, R18, R13 ;  /* 0x0000000d120c7220 */ /* 0x000fe20000410000 */
[----:B------:R-:W-:Y:S01]  /*0b10*/  FADD.FTZ R119, -R136, R119 ;  /* 0x0000007788777221 */ /* 0x000fe20000010100 */
[----:B------:R-:W-:Y:S01]  /*0b20*/  FADD.FTZ R62, R62, R18 ;  /* 0x000000123e3e7221 */ /* 0x000fe20000010000 */
[----:B------:R-:W-:Y:S01]  /*0b30*/  FFMA.FTZ R42, R18, R11, R42 ;  /* 0x0000000b122a7223 */ /* 0x000fe2000001002a */
[----:B------:R-:W-:Y:S01]  /*0b40*/  FMUL.FTZ R13, R19, R16 ;  /* 0x00000010130d7220 */ /* 0x000fe20000410000 */
[----:B------:R-:W-:Y:S01]  /*0b50*/  FADD.FTZ R63, R63, R19 ;  /* 0x000000133f3f7221 */ /* 0x000fe20000010000 */
[----:B------:R-:W-:Y:S01]  /*0b60*/  FFMA.FTZ R43, R19, R14, R43 ;  /* 0x0000000e132b7223 */ /* 0x000fe2000001002b */
[----:B------:R-:W-:Y:S01]  /*0b70*/  FADD.FTZ R19, -R136, R118 ;  /* 0x0000007688137221 */ /* 0x000fe20000010100 */
[----:B---3--:R-:W-:Y:S01]  /*0b80*/  FMUL.FTZ R16, R88, R17 ;  /* 0x0000001158107220 */ /* 0x008fe20000410000 */
[C---:B------:R-:W-:Y:S01]  /*0b90*/  FMUL.FTZ R18, R6.reuse, R117 ;  /* 0x0000007506127220 */ /* 0x040fe20000410000 */
[----:B------:R-:W-:Y:S01]  /*0ba0*/  FMUL.FTZ R15, R6, R15 ;  /* 0x0000000f060f7220 */ /* 0x000fe20000410000 */
[----:B------:R-:W-:-:S02]  /*0bb0*/  HADD2.F32 R117, -RZ, R123.H0_H0 ;  /* 0x2000007bff757230 */ /* 0x000fc40000004100 */
[----:B------:R-:W-:Y:S01]  /*0bc0*/  FMUL.FTZ R17, R89, R116 ;  /* 0x0000007459117220 */ /* 0x000fe20000410000 */
[----:B------:R-:W-:Y:S02]  /*0bd0*/  HADD2.F32 R118, -RZ, R145.H1_H1 ;  /* 0x30000091ff767230 */ /* 0x000fe40000004100 */
[----:B------:R-:W-:Y:S01]  /*0be0*/  FMUL.FTZ R116, R6, R119 ;  /* 0x0000007706747220 */ /* 0x000fe20000410000 */
[----:B------:R-:W-:Y:S01]  /*0bf0*/  FADD.FTZ R56, R56, R88 ;  /* 0x0000005838387221 */ /* 0x000fe20000010000 */
[----:B------:R-:W-:Y:S01]  /*0c00*/  FFMA.FTZ R76, R88, R15, R76 ;  /* 0x0000000f584c7223 */ /* 0x000fe2000001004c */
[----:B------:R-:W-:Y:S01]  /*0c10*/  FADD.FTZ R57, R57, R89 ;  /* 0x0000005939397221 */ /* 0x000fe20000010000 */
[----:B------:R-:W-:Y:S01]  /*0c20*/  FFMA.FTZ R77, R89, R18, R77 ;  /* 0x00000012594d7223 */ /* 0x000fe2000001004d */
[----:B------:R-:W-:Y:S01]  /*0c30*/  FADD.FTZ R93, -R136, R93 ;  /* 0x0000005d885d7221 */ /* 0x000fe20000010100 */
[----:B------:R-:W-:Y:S01]  /*0c40*/  FMUL.FTZ R88, R90, R117 ;  /* 0x000000755a587220 */ /* 0x000fe20000410000 */
[----:B------:R-:W-:Y:S01]  /*0c50*/  FMUL.FTZ R89, R91, R118 ;  /* 0x000000765b597220 */ /* 0x000fe20000410000 */
[----:B------:R-:W-:Y:S01]  /*0c60*/  FADD.FTZ R59, R59, R91 ;  /* 0x0000005b3b3b7221 */ /* 0x000fe20000010000 */
[----:B------:R-:W-:Y:S01]  /*0c70*/  FFMA.FTZ R79, R91, R116, R79 ;  /* 0x000000745b4f7223 */ /* 0x000fe2000001004f */
[----:B------:R-:W-:Y:S01]  /*0c80*/  FMUL.FTZ R19, R6, R19 ;  /* 0x0000001306137220 */ /* 0x000fe20000410000 */
[----:B------:R-:W-:-:S02]  /*0c90*/  HADD2.F32 R117, -RZ, R124.H0_H0 ;  /* 0x2000007cff757230 */ /* 0x000fc40000004100 */
[----:B------:R-:W-:Y:S01]  /*0ca0*/  FADD.FTZ R91, -R136, R92 ;  /* 0x0000005c885b7221 */ /* 0x000fe20000010100 */
[--C-:B------:R-:W-:Y:S02]  /*0cb0*/  HADD2.F32 R92, -RZ, R144.reuse.H0_H0 ;  /* 0x20000090ff5c7230 */ /* 0x100fe40000004100 */
[----:B------:R-:W-:Y:S01]  /*0cc0*/  FMUL.FTZ R118, R6, R93 ;  /* 0x0000005d06767220 */ /* 0x000fe20000410000 */
[----:B------:R-:W-:Y:S02]  /*0cd0*/  HADD2.F32 R93, -RZ, R125.H0_H0 ;  /* 0x2000007dff5d7230 */ /* 0x000fe40000004100 */
[----:B------:R-:W-:Y:S01]  /*0ce0*/  FADD.FTZ R58, R58, R90 ;  /* 0x0000005a3a3a7221 */ /* 0x000fe20000010000 */
[----:B------:R-:W-:Y:S01]  /*0cf0*/  FFMA.FTZ R78, R90, R19, R78 ;  /* 0x000000135a4e7223 */ /* 0x000fe2000001004e */
[----:B------:R-:W-:Y:S01]  /*0d00*/  FMUL.FTZ R90, R96, R117 ;  /* 0x00000075605a7220 */ /* 0x000fe20000410000 */
[----:B------:R-:W-:Y:S01]  /*0d10*/  FADD.FTZ R95, -R136, R95 ;  /* 0x0000005f885f7221 */ /* 0x000fe20000010100 */
[----:B------:R-:W-:Y:S01]  /*0d20*/  FMUL.FTZ R117, R97, R92 ;  /* 0x0000005c61757220 */ /* 0x000fe20000410000 */
[----:B------:R-:W-:-:S02]  /*0d30*/  HADD2.F32 R92, -RZ, R144.H1_H1 ;  /* 0x30000090ff5c7230 */ /* 0x000fc40000004100 */
[----:B------:R-:W-:Y:S01]  /*0d40*/  FMUL.FTZ R130, R98, R93 ;  /* 0x0000005d62827220 */ /* 0x000fe20000410000 */
[----:B------:R-:W-:Y:S01]  /*0d50*/  FADD.FTZ R93, -R136, R100 ;  /* 0x00000064885d7221 */ /* 0x000fe20000010100 */
[----:B------:R-:W-:Y:S01]  /*0d60*/  FMUL.FTZ R132, R6, R95 ;  /* 0x0000005f06847220 */ /* 0x000fe20000410000 */
[----:B------:R-:W-:Y:S01]  /*0d70*/  FADD.FTZ R53, R53, R97 ;  /* 0x0000006135357221 */ /* 0x000fe20000010000 */
[----:B------:R-:W-:Y:S01]  /*0d80*/  FFMA.FTZ R73, R97, R118, R73 ;  /* 0x0000007661497223 */ /* 0x000fe20000010049 */
[----:B------:R-:W-:Y:S02]  /*0d90*/  HADD2.F32 R95, -RZ, R126.H0_H0 ;  /* 0x2000007eff5f7230 */ /* 0x000fe40000004100 */
[----:B------:R-:W-:Y:S01]  /*0da0*/  FMUL.FTZ R131, R99, R92 ;  /* 0x0000005c63837220 */ /* 0x000fe20000410000 */
[----:B------:R-:W-:Y:S01]  /*0db0*/  FADD.FTZ R97, -R136, R101 ;  /* 0x0000006588617221 */ /* 0x000fe20000010100 */
[----:B------:R-:W-:Y:S01]  /*0dc0*/  FMUL.FTZ R101, R6, R93 ;  /* 0x0000005d06657220 */ /* 0x000fe20000410000 */
[----:B------:R-:W-:Y:S01]  /*0dd0*/  FADD.FTZ R92, RZ, R8 ;  /* 0x00000008ff5c7221 */ /* 0x000fe20000010000 */
[----:B------:R-:W-:Y:S01]  /*0de0*/  FFMA.FTZ R93, R3, R8, RZ ;  /* 0x00000008035d7223 */ /* 0x000fe200000100ff */
[----:B------:R-:W-:-:S02]  /*0df0*/  FMUL.FTZ R100, R104, R95 ;  /* 0x0000005f68647220 */ /* 0x000fc40000410000 */
[----:B------:R-:W-:Y:S01]  /*0e00*/  FADD.FTZ R95, R92, R9 ;  /* 0x000000095c5f7221 */ /* 0x000fe20000010000 */
[----:B------:R-:W-:Y:S01]  /*0e10*/  FFMA.FTZ R92, R10, R9, R93 ;  /* 0x000000090a5c7223 */ /* 0x000fe2000001005d */
[----:B------:R-:W-:Y:S02]  /*0e20*/  FADD.FTZ R119, -R136, R94 ;  /* 0x0000005e88777221 */ /* 0x000fe40000010100 */
        /* <DEDUP_REMOVED lines=10> */
[----:B------:R-:W-:Y:S02]  /*0ed0*/  FMUL.FTZ R91, R6, R91 ;  /* 0x0000005b065b7220 */ /* 0x000fe40000410000 */
[----:B------:R-:W-:Y:S01]  /*0ee0*/  FADD.FTZ R95, R94, R89 ;  /* 0x000000595e5f7221 */ /* 0x000fe20000010000 */
[----:B------:R-:W-:Y:S01]  /*0ef0*/  FFMA.FTZ R94, R116, R89, R93 ;  /* 0x00000059745e7223 */ /* 0x000fe2000001005d */
[----:B------:R-:W-:Y:S01]  /*0f00*/  FADD.FTZ R55, R55, R99 ;  /* 0x0000006337377221 */ /* 0x000fe20000010000 */
[----:B------:R-:W-:Y:S01]  /*0f10*/  FFMA.FTZ R75, R99, R132, R75 ;  /* 0x00000084634b7223 */ /* 0x000fe2000001004b */
[----:B------:R-:W-:Y:S01]  /*0f20*/  FADD.FTZ R99, -R136, R102 ;  /* 0x0000006688637221 */ /* 0x000fe20000010100 */
[----:B------:R-:W-:Y:S02]  /*0f30*/  HADD2.F32 R102, -RZ, R143.H0_H0 ;  /* 0x2000008fff667230 */ /* 0x000fe40000004100 */
[----:B------:R-:W-:Y:S01]  /*0f40*/  FADD.FTZ R48, R48, R104 ;  /* 0x0000006830307221 */ /* 0x000fe20000010000 */
[----:B------:R-:W-:Y:S01]  /*0f50*/  FFMA.FTZ R68, R104, R101, R68 ;  /* 0x0000006568447223 */ /* 0x000fe20000010044 */
[----:B------:R-:W-:Y:S01]  /*0f60*/  FADD.FTZ R92, R95, R90 ;  /* 0x0000005a5f5c7221 */ /* 0x000fe20000010000 */
[C---:B------:R-:W-:Y:S01]  /*0f70*/  FMUL.FTZ R104, R6.reuse, R97 ;  /* 0x0000006106687220 */ /* 0x040fe20000410000 */
[----:B------:R-:W-:Y:S01]  /*0f80*/  FFMA.FTZ R93, R91, R90, R94 ;  /* 0x0000005a5b5d7223 */ /* 0x000fe2000001005e */
[----:B------:R-:W-:Y:S01]  /*0f90*/  FMUL.FTZ R119, R6, R119 ;  /* 0x0000007706777220 */ /* 0x000fe20000410000 */
[----:B------:R-:W-:Y:S01]  /*0fa0*/  FADD.FTZ R97, R92, R117 ;  /* 0x000000755c617221 */ /* 0x000fe20000010000 */
[----:B------:R-:W-:Y:S01]  /*0fb0*/  FADD.FTZ R137, -R136, R103 ;  /* 0x0000006788897221 */ /* 0x000fe20000010100 */
[----:B------:R-:W-:Y:S01]  /*0fc0*/  FMUL.FTZ R102, R105, R102 ;  /* 0x0000006669667220 */ /* 0x000fe20000410000 */
[----:B------:R-:W-:Y:S01]  /*0fd0*/  FADD.FTZ R49, R49, R105 ;  /* 0x0000006931317221 */ /* 0x000fe20000010000 */
[----:B------:R-:W-:Y:S01]  /*0fe0*/  FFMA.FTZ R69, R105, R104, R69 ;  /* 0x0000006869457223 */ /* 0x000fe20000010045 */
[----:B------:R-:W-:Y:S01]  /*0ff0*/  FFMA.FTZ R92, R118, R117, R93 ;  /* 0x00000075765c7223 */ /* 0x000fe2000001005d */
[----:B------:R-:W-:Y:S01]  /*1000*/  FMUL.FTZ R105, R6, R99 ;  /* 0x0000006306697220 */ /* 0x000fe20000410000 */
[----:B------:R-:W-:Y:S01]  /*1010*/  FADD.FTZ R99, -R136, R108 ;  /* 0x0000006c88637221 */ /* 0x000fe20000010100 */
[----:B------:R-:W-:Y:S01]  /*1020*/  FADD.FTZ R94, R97, R130 ;  /* 0x00000082615e7221 */ /* 0x000fe20000010000 */
[----:B------:R-:W-:Y:S01]  /*1030*/  FMUL.FTZ R134, R6, R137 ;  /* 0x0000008906867220 */ /* 0x000fe20000410000 */
[----:B------:R-:W-:Y:S01]  /*1040*/  FFMA.FTZ R97, R119, R130, R92 ;  /* 0x0000008277617223 */ /* 0x000fe2000001005c */
[----:B------:R-:W-:Y:S01]  /*1050*/  FADD.FTZ R137, -R136, R109 ;  /* 0x0000006d88897221 */ /* 0x000fe20000010100 */
[----:B------:R-:W-:Y:S01]  /*1060*/  FMUL.FTZ R109, R6, R99 ;  /* 0x00000063066d7220 */ /* 0x000fe20000410000 */
[----:B------:R-:W-:Y:S01]  /*1070*/  FADD.FTZ R99, R94, R131 ;  /* 0x000000835e637221 */ /* 0x000fe20000010000 */
[----:B------:R-:W-:Y:S01]  /*1080*/  FFMA.FTZ R92, R132, R131, R97 ;  /* 0x00000083845c7223 */ /* 0x000fe20000010061 */
[----:B------:R-:W-:-:S02]  /*1090*/  HADD2.F32 R103, -RZ, R127.H0_H0 ;  /* 0x2000007fff677230 */ /* 0x000fc40000004100 */
[----:B------:R-:W-:Y:S01]  /*10a0*/  FADD.FTZ R52, R52, R96 ;  /* 0x0000006034347221 */ /* 0x000fe20000010000 */
[----:B------:R-:W-:Y:S01]  /*10b0*/  FADD.FTZ R97, R99, R100 ;  /* 0x0000006463617221 */ /* 0x000fe20000010000 */
[----:B------:R-:W-:Y:S01]  /*10c0*/  FFMA.FTZ R72, R96, R91, R72 ;  /* 0x0000005b60487223 */ /* 0x000fe20000010048 */
[----:B------:R-:W-:Y:S01]  /*10d0*/  FFMA.FTZ R99, R101, R100, R92 ;  /* 0x0000006465637223 */ /* 0x000fe2000001005c */
[----:B------:R-:W-:Y:S02]  /*10e0*/  HADD2.F32 R96, -RZ, R143.H1_H1 ;  /* 0x3000008fff607230 */ /* 0x000fe40000004100 */
        /* <DEDUP_REMOVED lines=11> */
[----:B------:R-:W-:Y:S01]  /*11a0*/  FADD.FTZ R95, -R136, R110 ;  /* 0x0000006e885f7221 */ /* 0x000fe20000010100 */
[----:B------:R-:W-:Y:S02]  /*11b0*/  HADD2.F32 R108, -RZ, R142.H0_H0 ;  /* 0x2000008eff6c7230 */ /* 0x000fe40000004100 */
[----:B------:R-:W-:Y:S01]  /*11c0*/  FMUL.FTZ R110, R6, R137 ;  /* 0x00000089066e7220 */ /* 0x000fe20000410000 */
[----:B------:R-:W-:Y:S01]  /*11d0*/  FMUL.FTZ R107, R112, R107 ;  /* 0x0000006b706b7220 */ /* 0x000fe20000410000 */
[----:B------:R-:W-:Y:S01]  /*11e0*/  FADD.FTZ R92, R97, R106 ;  /* 0x0000006a615c7221 */ /* 0x000fe20000010000 */
[----:B------:R-:W-:Y:S01]  /*11f0*/  FFMA.FTZ R94, R134, R106, R99 ;  /* 0x0000006a865e7223 */ /* 0x000fe20000010063 */
[----:B------:R-:W-:Y:S01]  /*1200*/  FADD.FTZ R93, -R136, R111 ;  /* 0x0000006f885d7221 */ /* 0x000fe20000010100 */
        /* <DEDUP_REMOVED lines=26> */
.L_x_9481:
        /* <DEDUP_REMOVED lines=25> */
[----:B------:R-:W-:Y:S02]  /*1540*/  IMAD.WIDE.U32 R92, R5, 0x4, R92 ;  /* 0x00000004055c7825 */ /* 0x000fe400078e005c */
[----:B------:R0:W5:Y:S04]  /*1550*/  LDG.E R5, desc[UR12][R94.64] ;  /* 0x0000000c5e057981 */ /* 0x000168000c1e1900 */
[----:B------:R0:W5:Y:S04]  /*1560*/  LDG.E R140, desc[UR12][R140.64] ;  /* 0x0000000c8c8c7981 */ /* 0x000168000c1e1900 */
[----:B------:R0:W5:Y:S01]  /*1570*/  LDG.E R7, desc[UR12][R92.64] ;  /* 0x0000000c5c077981 */ /* 0x000162000c1e1900 */
[----:B------:R-:W-:Y:S05]  /*1580*/  BRA `(.L_x_9482) ;  /* 0x0000000000887947 */ /* 0x000fea0003800000 */
.L_x_9483:
        /* <DEDUP_REMOVED lines=34> */
.L_x_9482:
        /* <DEDUP_REMOVED lines=32> */
.L_x_9485:
[----:B------:R-:W-:Y:S05]  /*19b0*/  BSYNC.RECONVERGENT B0 ;  /* 0x0000000000007941 */ /* 0x000fea0003800200 */
.L_x_9484:
[----:B------:R-:W1:Y:S08]  /*19c0*/  S2UR UR5, SR_CgaCtaId ;  /* 0x00000000000579c3 */ /* 0x000e700000008800 */
[----:B------:R-:W-:Y:S01]  /*19d0*/  BAR.SYNC.DEFER_BLOCKING 0x0 ;  /* 0x0000000000007b1d */ /* 0x000fe20000010000 */
[----:B------:R-:W-:Y:S02]  /*19e0*/  ISETP.NE.U32.AND P0, PT, RZ, UR6, PT ;  /* 0x00000006ff007c0c */ /* 0x000fe4000bf05070 */
[----:B------:R-:W-:-:S02]  /*19f0*/  ISETP.NE.AND P1, PT, RZ, UR14, PT ;  /* 0x0000000eff007c0c */ /* 0x000fc4000bf25270 */
[----:B------:R-:W-:Y:S01]  /*1a00*/  ISETP.NE.AND.EX P0, PT, R139, RZ, PT, P0 ;  /* 0x000000ff8b00720c */ /* 0x000fe20003f05300 */
[----:B------:R-:W-:Y:S02]  /*1a10*/  UMOV UR4, 0x400 ;  /* 0x0000040000047882 */ /* 0x000fe40000000000 */
[----:B------:R-:W2:Y:S01]  /*1a20*/  LDC R137, c[0x0][0x388] ;  /* 0x0000e200ff897b82 */ /* 0x000ea20000000800 */
        /* <DEDUP_REMOVED lines=12> */
[----:B------:R-:W-:Y:S01]  /*1af0*/  FADD.FTZ R92, R95, R92 ;  /* 0x0000005c5f5c7221 */ /* 0x000fe20000010000 */
[----:B------:R-:W-:Y:S01]  /*1b00*/  MOV R135, RZ ;  /* 0x000000ff00877202 */ /* 0x000fe20000000f00 */
[----:B-1----:R-:W-:-:S02]  /*1b10*/  FADD.FTZ R115, R115, R96 ;  /* 0x0000006073737221 */ /* 0x002fc40000010000 */
[----:B------:R-:W-:Y:S02]  /*1b20*/  @P3 IMAD R137, R94, R137, RZ ;  /* 0x000000895e893224 */ /* 0x000fe400078e02ff */
[----:B------:R-:W-:Y:S01]  /*1b30*/  FADD.FTZ R92, R92, R97 ;  /* 0x000000615c5c7221 */ /* 0x000fe20000010000 */
[----:B------:R-:W-:Y:S01]  /*1b40*/  FADD.FTZ R98, R98, R115 ;  /* 0x0000007362627221 */ /* 0x000fe20000010000 */
[----:B------:R-:W-:Y:S02]  /*1b50*/  SHF.R.S32.HI R94, RZ, 0x1f, R93 ;  /* 0x0000001fff5e7819 */ /* 0x000fe4000001145d */
[----:B------:R-:W-:Y:S01]  /*1b60*/  @P3 SHF.R.S32.HI R96, RZ, 0x1f, R137 ;  /* 0x0000001fff603819 */ /* 0x000fe20000011489 */
[----:B------:R-:W-:Y:S01]  /*1b70*/  FMUL.FTZ R136, R98, UR15 ;  /* 0x0000000f62887c20 */ /* 0x000fe20008410000 */
[----:B------:R-:W-:Y:S01]  /*1b80*/  FADD.FTZ R92, R99, R92 ;  /* 0x0000005c635c7221 */ /* 0x000fe20000010000 */
[----:B------:R-:W-:Y:S02]  /*1b90*/  LEA.HI R115, R94, R93, RZ, 0x2 ;  /* 0x0000005d5e737211 */ /* 0x000fe400078f10ff */
[----:B------:R-:W-:-:S02]  /*1ba0*/  @P3 LEA.HI R137, R96, R137, RZ, 0x2 ;  /* 0x0000008960893211 */ /* 0x000fc400078f10ff */
[-C--:B------:R-:W-:Y:S02]  /*1bb0*/  LEA.HI.SX32 R115, R115, R0.reuse, 0x1e ;  /* 0x0000000073737211 */ /* 0x080fe400078ff2ff */
[----:B------:R-:W-:Y:S01]  /*1bc0*/  @P3 LEA.HI.SX32 R135, R137, R0, 0x1e ;  /* 0x0000000089873211 */ /* 0x000fe200078ff2ff */
[----:B------:R-:W-:Y:S01]  /*1bd0*/  FMUL.FTZ R137, R92, UR15 ;  /* 0x0000000f5c897c20 */ /* 0x000fe20008410000 */
        /* <DEDUP_REMOVED lines=16> */
[----:B------:R-:W-:-:S07]  /*1ce0*/  SEL R80, R93, RZ, P0 ;  /* 0x000000ff5d507207 */ /* 0x000fce0000000000 */
.L_x_9488:
        /* <DEDUP_REMOVED lines=10> */
.L_x_9489:
        /* <DEDUP_REMOVED lines=10> */
.L_x_9490:
        /* <DEDUP_REMOVED lines=9> */
[----:B------:R-:W-:Y:S01]  /*1ec0*/  SEL R83, R83, RZ, P0 ;  /* 0x000000ff53537207 */ /* 0x000fe20000000000 */
[----:B------:R-:W-:Y:S06]  /*1ed0*/  BRA `(.L_x_9491) ;  /* 0x0000000400d07947 */ /* 0x000fec0003800000 */
.L_x_9487:
        /* <DEDUP_REMOVED lines=26> */
[----:B------:R-:W-:Y:S01]  /*2080*/  @P3 SEL R80, R92, RZ, P1 ;  /* 0x000000ff5c503207 */ /* 0x000fe20000800000 */
[----:B------:R-:W-:Y:S01]  /*2090*/  @P3 FMUL.FTZ R94, R95, R94 ;  /* 0x0000005e5f5e3220 */ /* 0x000fe20000410000 */
[----:B--2---:R-:W-:-:S04]  /*20a0*/  @P3 FMUL.FTZ R97, R86, R97 ;  /* 0x0000006156613220 */ /* 0x004fc80000410000 */
[----:B------:R-:W-:Y:S01]  /*20b0*/  @P3 SEL R81, R94, RZ, P4 ;  /* 0x000000ff5e513207 */ /* 0x000fe20002000000 */
        /* <DEDUP_REMOVED lines=8> */
.L_x_9486:
        /* <DEDUP_REMOVED lines=40> */
[----:B------:R-:W-:Y:S01]  /*23c0*/  SEL R83, R83, RZ, P0 ;  /* 0x000000ff53537207 */ /* 0x000fe20000000000 */
[----:B------:R-:W-:Y:S06]  /*23d0*/  BRA `(.L_x_9491) ;  /* 0x0000000000907947 */ /* 0x000fec0003800000 */
.L_x_9492:
[----:B------:R-:W0:Y:S01]  /*23e0*/  @P3 LDC.64 R92, c[0x0][0x408] ;  /* 0x00010200ff5c3b82 */ /* 0x000e220000000a00 */
[----:B-----5:R-:W-:Y:S01]  /*23f0*/  @P3 LOP3.LUT P0, RZ, R140, 0xff, RZ, 0xc0, !PT ;  /* 0x000000ff8cff3812 */ /* 0x020fe2000780c0ff */
[-CC-:B------:R-:W-:Y:S01]  /*2400*/  @P2 FFMA.FTZ R148, R14, R137.reuse, R136.reuse ;  /* 0x000000890e942223 */ /* 0x180fe20000010088 */
[C---:B------:R-:W-:Y:S01]  /*2410*/  @P3 LOP3.LUT P1, RZ, R140.reuse, 0xff00, RZ, 0xc0, !PT ;  /* 0x0000ff008cff3812 */ /* 0x040fe2000782c0ff */
[-CC-:B------:R-:W-:Y:S01]  /*2420*/  @P2 FFMA.FTZ R141, R3, R137.reuse, R136.reuse ;  /* 0x00000089038d2223 */ /* 0x180fe20000010088 */
[C---:B------:R-:W-:Y:S01]  /*2430*/  @P3 LOP3.LUT P4, RZ, R140.reuse, 0xff0000, RZ, 0xc0, !PT ;  /* 0x00ff00008cff3812 */ /* 0x040fe2000788c0ff */
[-CC-:B------:R-:W-:Y:S01]  /*2440*/  @P2 FFMA.FTZ R147, R11, R137.reuse, R136.reuse ;  /* 0x000000890b932223 */ /* 0x180fe20000010088 */
[----:B------:R-:W-:Y:S01]  /*2450*/  @P3 ISETP.GE.U32.AND P5, PT, R140, 0x1000000, PT ;  /* 0x010000008c00380c */ /* 0x000fe20003fa6070 */
[----:B------:R-:W1:Y:S01]  /*2460*/  @P3 LDC.64 R94, c[0x0][0x408] ;  /* 0x00010200ff5e3b82 */ /* 0x000e620000000a00 */
[----:B------:R-:W-:Y:S01]  /*2470*/  @P2 FFMA.FTZ R140, R10, R137, R136 ;  /* 0x000000890a8c2223 */ /* 0x000fe20000010088 */
[----:B------:R-:W-:Y:S01]  /*2480*/  @P2 FADD.FTZ R148, R13, -R148 ;  /* 0x800000940d942221 */ /* 0x000fe20000010000 */
[----:B------:R-:W-:Y:S01]  /*2490*/  @P2 FADD.FTZ R141, R8, -R141 ;  /* 0x8000008d088d2221 */ /* 0x000fe20000010000 */
[----:B------:R-:W-:Y:S01]  /*24a0*/  @P2 FADD.FTZ R147, R12, -R147 ;  /* 0x800000930c932221 */ /* 0x000fe20000010000 */
[----:B------:R-:W-:Y:S01]  /*24b0*/  @P2 FADD.FTZ R140, R9, -R140 ;  /* 0x8000008c098c2221 */ /* 0x000fe20000010000 */
[----:B------:R-:W-:Y:S01]  /*24c0*/  MOV R87, R39 ;  /* 0x0000002700577202 */ /* 0x000fe20000000f00 */
[C---:B------:R-:W-:Y:S01]  /*24d0*/  @P2 FFMA.FTZ R87, R6.reuse, R148, R39 ;  /* 0x0000009406572223 */ /* 0x040fe20000010027 */
[----:B------:R-:W2:Y:S01]  /*24e0*/  @P3 LDC.64 R96, c[0x0][0x408] ;  /* 0x00010200ff603b82 */ /* 0x000ea20000000a00 */
[----:B------:R-:W-:Y:S01]  /*24f0*/  MOV R84, R36 ;  /* 0x0000002400547202 */ /* 0x000fe20000000f00 */
[C---:B------:R-:W-:Y:S01]  /*2500*/  @P2 FFMA.FTZ R84, R6.reuse, R141, R36 ;  /* 0x0000008d06542223 */ /* 0x040fe20000010024 */
[----:B------:R-:W-:Y:S01]  /*2510*/  MOV R85, R37 ;  /* 0x0000002500557202 */ /* 0x000fe20000000f00 */
[C---:B------:R-:W-:Y:S01]  /*2520*/  @P2 FFMA.FTZ R85, R6.reuse, R140, R37 ;  /* 0x0000008c06552223 */ /* 0x040fe20000010025 */
[----:B------:R-:W-:Y:S01]  /*2530*/  MOV R86, R38 ;  /* 0x0000002600567202 */ /* 0x000fe20000000f00 */
[----:B------:R-:W-:-:S02]  /*2540*/  @P2 FFMA.FTZ R86, R6, R147, R38 ;  /* 0x0000009306562223 */ /* 0x000fc40000010026 */
[----:B------:R-:W3:Y:S01]  /*2550*/  @P3 LDC.64 R98, c[0x0][0x408] ;  /* 0x00010200ff623b82 */ /* 0x000ee20000000a00 */
[----:B0-----:R-:W-:-:S04]  /*2560*/  @P3 FMUL.FTZ R93, R87, R93 ;  /* 0x0000005d575d3220 */ /* 0x001fc80000410000 */
[----:B------:R-:W-:Y:S01]  /*2570*/  @P3 FMUL.FTZ R92, R93, R92 ;  /* 0x0000005c5d5c3220 */ /* 0x000fe20000410000 */
[----:B-1----:R-:W-:-:S04]  /*2580*/  @P3 FMUL.FTZ R95, R84, R95 ;  /* 0x0000005f545f3220 */ /* 0x002fc80000410000 */
[----:B------:R-:W-:Y:S01]  /*2590*/  @P3 SEL R83, R92, RZ, P5 ;  /* 0x000000ff5c533207 */ /* 0x000fe20002800000 */
[----:B------:R-:W-:Y:S01]  /*25a0*/  @P3 FMUL.FTZ R94, R95, R94 ;  /* 0x0000005e5f5e3220 */ /* 0x000fe20000410000 */
[----:B--2---:R-:W-:-:S04]  /*25b0*/  @P3 FMUL.FTZ R97, R85, R97 ;  /* 0x0000006155613220 */ /* 0x004fc80000410000 */
[----:B------:R-:W-:Y:S01]  /*25c0*/  @P3 SEL R80, R94, RZ, P0 ;  /* 0x000000ff5e503207 */ /* 0x000fe20000000000 */
[----:B------:R-:W-:Y:S01]  /*25d0*/  @P3 FMUL.FTZ R96, R97, R96 ;  /* 0x0000006061603220 */ /* 0x000fe20000410000 */
[----:B---3--:R-:W-:-:S04]  /*25e0*/  @P3 FMUL.FTZ R99, R86, R99 ;  /* 0x0000006356633220 */ /* 0x008fc80000410000 */
[----:B------:R-:W-:Y:S01]  /*25f0*/  @P3 SEL R81, R96, RZ, P1 ;  /* 0x000000ff60513207 */ /* 0x000fe20000800000 */
[----:B------:R-:W-:-:S05]  /*2600*/  @P3 FMUL.FTZ R98, R99, R98 ;  /* 0x0000006263623220 */ /* 0x000fca0000410000 */
[----:B------:R-:W-:-:S07]  /*2610*/  @P3 SEL R82, R98, RZ, P4 ;  /* 0x000000ff62523207 */ /* 0x000fce0002000000 */
.L_x_9491:
[----:B------:R-:W-:Y:S01]  /*2620*/  ISETP.NE.U32.AND P0, PT, RZ, UR4, PT ;  /* 0x00000004ff007c0c */ /* 0x000fe2000bf05070 */
[----:B------:R-:W0:Y:S01]  /*2630*/  @P3 LDC.64 R92, c[0x0][0x468] ;  /* 0x00011a00ff5c3b82 */ /* 0x000e220000000a00 */
[----:B------:R-:W-:Y:S02]  /*2640*/  ISETP.NE.U32.AND P1, PT, RZ, UR6, PT ;  /* 0x00000006ff007c0c */ /* 0x000fe4000bf25070 */
[----:B------:R-:W-:Y:S02]  /*2650*/  ISETP.NE.AND.EX P0, PT, RZ, UR5, PT, P0 ;  /* 0x00000005ff007c0c */ /* 0x000fe4000bf05300 */
[----:B------:R-:W-:-:S11]  /*2660*/  ISETP.NE.AND.EX P1, PT, R139, RZ, PT, P1 ;  /* 0x000000ff8b00720c */ /* 0x000fd60003f25310 */
[----:B------:R-:W1:Y:S01]  /*2670*/  @P0 LDC.64 R94, c[0x0][0x478] ;  /* 0x00011e00ff5e0b82 */ /* 0x000e620000000a00 */
[----:B0-----:R-:W-:-:S04]  /*2680*/  @P3 IMAD.WIDE.U32 R92, R135, 0x10, R92 ;  /* 0x00000010875c3825 */ /* 0x001fc800078e005c */
[----:B-1----:R-:W-:-:S05]  /*2690*/  @P0 IMAD.WIDE.U32 R94, R115, 0x10, R94 ;  /* 0x00000010735e0825 */ /* 0x002fca00078e005e */
[----:B------:R0:W-:Y:S04]  /*26a0*/  @P0 STG.E.128 desc[UR12][R94.64], R84 ;  /* 0x000000545e000986 */ /* 0x0001e8000c101d0c */
[----:B------:R0:W-:Y:S01]  /*26b0*/  @P3 STG.E.128 desc[UR12][R92.64], R80 ;  /* 0x000000505c003986 */ /* 0x0001e2000c101d0c */
[----:B------:R-:W-:Y:S05]  /*26c0*/  @!P1 BRA `(.L_x_9493) ;  /* 0x00000004002c9947 */ /* 0x000fea0003800000 */
[----:B------:R-:W-:Y:S05]  /*26d0*/  @!P0 BRA `(.L_x_9494) ;  /* 0x0000000000948947 */ /* 0x000fea0003800000 */
[----:B0-----:R-:W0:Y:S01]  /*26e0*/  @P3 LDC.64 R92, c[0x0][0x408] ;  /* 0x00010200ff5c3b82 */ /* 0x001e220000000a00 */
        /* <DEDUP_REMOVED lines=13> */
[----:B------:R-:W-:Y:S01]  /*27c0*/  @P2 FFMA.FTZ R98, R116, R137, R136 ;  /* 0x0000008974622223 */ /* 0x000fe20000010088 */
[C---:B------:R-:W-:Y:S01]  /*27d0*/  @P3 LOP3.LUT P4, RZ, R138.reuse, 0xff, RZ, 0xc0, !PT ;  /* 0x000000ff8aff3812 */ /* 0x040fe2000788c0ff */
[----:B------:R-:W2:Y:S01]  /*27e0*/  @P3 LDC.64 R96, c[0x0][0x408] ;  /* 0x00010200ff603b82 */ /* 0x000ea20000000a00 */
[C---:B------:R-:W-:Y:S01]  /*27f0*/  @P3 LOP3.LUT P5, RZ, R138.reuse, 0xff00, RZ, 0xc0, !PT ;  /* 0x0000ff008aff3812 */ /* 0x040fe200078ac0ff */
[----:B------:R-:W-:Y:S01]  /*2800*/  @P2 FADD.FTZ R98, R89, -R98 ;  /* 0x8000006259622221 */ /* 0x000fe20000010000 */
[----:B------:R-:W-:-:S02]  /*2810*/  @P3 LOP3.LUT P6, RZ, R138, 0xff0000, RZ, 0xc0, !PT ;  /* 0x00ff00008aff3812 */ /* 0x000fc400078cc0ff */
[----:B------:R-:W-:Y:S01]  /*2820*/  MOV R87, R35 ;  /* 0x0000002300577202 */ /* 0x000fe20000000f00 */
[----:B------:R-:W-:Y:S01]  /*2830*/  @P2 FFMA.FTZ R87, R6, R98, R35 ;  /* 0x0000006206572223 */ /* 0x000fe20000010023 */
        /* <DEDUP_REMOVED lines=15> */
.L_x_9494:
        /* <DEDUP_REMOVED lines=37> */
.L_x_9493:
[----:B------:R-:W-:Y:S05]  /*2b80*/  @!P0 BRA `(.L_x_9496) ;  /* 0x0000000000988947 */ /* 0x000fea0003800000 */
[----:B0-----:R-:W0:Y:S01]  /*2b90*/  @P3 LDC.64 R92, c[0x0][0x408] ;  /* 0x00010200ff5c3b82 */ /* 0x001e220000000a00 */
        /* <DEDUP_REMOVED lines=24> */
[----:B------:R-:W-:Y:S02]  /*2d20*/  @P3 SEL R80, R92, RZ, P5 ;  /* 0x000000ff5c503207 */ /* 0x000fe40002800000 */
[----:B------:R-:W-:Y:S01]  /*2d30*/  @P3 LOP3.LUT P5, RZ, R138, 0xff00, RZ, 0xc0, !PT ;  /* 0x0000ff008aff3812 */ /* 0x000fe200078ac0ff */
        /* <DEDUP_REMOVED lines=11> */
.L_x_9496:
[----:B------:R-:W-:Y:S05]  /*2df0*/  @!P3 BRA `(.L_x_9497) ;  /* 0x000000000024b947 */ /* 0x000fea0003800000 */
[----:B0-----:R-:W-:Y:S01]  /*2e00*/  FFMA.FTZ R93, R15, R137, R136 ;  /* 0x000000890f5d7223 */ /* 0x001fe20000010088 */
        /* <DEDUP_REMOVED lines=8> */
.L_x_9497:
        /* <DEDUP_REMOVED lines=10> */
.L_x_9498:
        /* <DEDUP_REMOVED lines=10> */
.L_x_9499:
[----:B------:R-:W-:Y:S05]  /*2fd0*/  @!P3 BRA `(.L_x_9495) ;  /* 0x000000000024b947 */ /* 0x000fea0003800000 */
[----:B0-----:R-:W-:Y:S01]  /*2fe0*/  FFMA.FTZ R92, R116, R137, R136 ;  /* 0x00000089745c7223 */ /* 0x001fe20000010088 */
[----:B------:R-:W-:-:S03]  /*2ff0*/  ISETP.GT.AND P4, PT, R4, RZ, PT ;  /* 0x000000ff0400720c */ /* 0x000fc60003f84270 */
[----:B------:R-:W-:-:S04]  /*3000*/  FADD.FTZ R83, R89, -R92 ;  /* 0x8000005c59537221 */ /* 0x000fc80000010000 */
[----:B------:R-:W-:-:S05]  /*3010*/  FMUL.FTZ R83, R6, R83 ;  /* 0x0000005306537220 */ /* 0x000fca0000410000 */
[----:B------:R-:W-:Y:S02]  /*3020*/  FSEL R83, R83, RZ, P4 ;  /* 0x000000ff53537208 */ /* 0x000fe40002000000 */
[----:B-----5:R-:W-:-:S03]  /*3030*/  ISETP.GE.U32.AND P4, PT, R138, 0x1000000, PT ;  /* 0x010000008a00780c */ /* 0x020fc60003f86070 */
[----:B------:R-:W-:-:S04]  /*3040*/  FMUL.FTZ R83, R83, UR17 ;  /* 0x0000001153537c20 */ /* 0x000fc80008410000 */
[----:B------:R-:W-:-:S05]  /*3050*/  FMUL.FTZ R83, R83, UR16 ;  /* 0x0000001053537c20 */ /* 0x000fca0008410000 */
[----:B------:R-:W-:-:S07]  /*3060*/  SEL R83, R83, RZ, P4 ;  /* 0x000000ff53537207 */ /* 0x000fce0002000000 */
.L_x_9495:
        /* <DEDUP_REMOVED lines=27> */
[----:B------:R-:W-:Y:S01]  /*3220*/  @P3 LOP3.LUT P5, RZ, R133, 0xff00, RZ, 0xc0, !PT ;  /* 0x0000ff0085ff3812 */ /* 0x000fe200078ac0ff */
        /* <DEDUP_REMOVED lines=19> */
.L_x_9501:
[----:B0-----:R-:W0:Y:S01]  /*3360*/  @P3 LDC.64 R92, c[0x0][0x408] ;  /* 0x00010200ff5c3b82 */ /* 0x001e220000000a00 */
        /* <DEDUP_REMOVED lines=36> */
.L_x_9500:
        /* <DEDUP_REMOVED lines=39> */
.L_x_9503:
        /* <DEDUP_REMOVED lines=10> */
.L_x_9504:
        /* <DEDUP_REMOVED lines=10> */
.L_x_9505:
        /* <DEDUP_REMOVED lines=10> */
.L_x_9506:
        /* <DEDUP_REMOVED lines=10> */
.L_x_9502:
        /* <DEDUP_REMOVED lines=19> */
[C---:B------:R-:W-:Y:S01]  /*3bd0*/  @P2 FFMA.FTZ R84, R6.reuse, R87, R24 ;  /* 0x0000005706542223 */ /* 0x040fe20000010018 */
[----:B------:R-:W-:Y:S01]  /*3be0*/  MOV R85, R25 ;  /* 0x0000001900557202 */ /* 0x000fe20000000f00 */
[C---:B------:R-:W-:Y:S01]  /*3bf0*/  @P2 FFMA.FTZ R85, R6.reuse, R98, R25 ;  /* 0x0000006206552223 */ /* 0x040fe20000010019 */
[----:B------:R-:W-:Y:S01]  /*3c00*/  MOV R86, R26 ;  /* 0x0000001a00567202 */ /* 0x000fe20000000f00 */
        /* <DEDUP_REMOVED lines=10> */
[----:B------:R-:W-:Y:S01]  /*3cb0*/  @P2 FADD.FTZ R93, R106, -R93 ;  /* 0x8000005d6a5d2221 */ /* 0x000fe20000010000 */
[----:B------:R-:W-:Y:S01]  /*3cc0*/  @P3 SEL R80, R92, RZ, P4 ;  /* 0x000000ff5c503207 */ /* 0x000fe20002000000 */
[----:B------:R-:W-:Y:S02]  /*3cd0*/  @P3 FMUL.FTZ R94, R95, R94 ;  /* 0x0000005e5f5e3220 */ /* 0x000fe40000410000 */
[----:B------:R-:W-:Y:S01]  /*3ce0*/  @P2 FFMA.FTZ R87, R6, R93, R27 ;  /* 0x0000005d06572223 */ /* 0x000fe2000001001b */
[----:B--2---:R-:W-:Y:S02]  /*3cf0*/  @P3 FMUL.FTZ R97, R86, R97 ;  /* 0x0000006156613220 */ /* 0x004fe40000410000 */
[----:B------:R-:W-:Y:S02]  /*3d00*/  @P3 SEL R81, R94, RZ, P5 ;  /* 0x000000ff5e513207 */ /* 0x000fe40002800000 */
        /* <DEDUP_REMOVED lines=8> */
.L_x_9508:
[----:B0-----:R-:W0:Y:S01]  /*3d90*/  @P3 LDC.64 R92, c[0x0][0x408] ;  /* 0x00010200ff5c3b82 */ /* 0x001e220000000a00 */
[-CC-:B-----5:R-:W-:Y:S01]  /*3da0*/  @P2 FFMA.FTZ R133, R104, R137.reuse, R136.reuse ;  /* 0x0000008968852223 */ /* 0x1a0fe20000010088 */
[-CC-:B------:R-:W-:Y:S01]  /*3db0*/  @P2 FFMA.FTZ R99, R101, R137.reuse, R136.reuse ;  /* 0x0000008965632223 */ /* 0x180fe20000010088 */
        /* <DEDUP_REMOVED lines=34> */
.L_x_9507:
        /* <DEDUP_REMOVED lines=39> */
.L_x_9510:
        /* <DEDUP_REMOVED lines=10> */
.L_x_9511:
        /* <DEDUP_REMOVED lines=10> */
.L_x_9512:
        /* <DEDUP_REMOVED lines=10> */
.L_x_9513:
        /* <DEDUP_REMOVED lines=10> */
.L_x_9509:
[----:B0-----:R-:W0:Y:S01]  /*44d0*/  @P0 LDC.64 R94, c[0x0][0x478] ;  /* 0x00011e00ff5e0b82 */ /* 0x001e220000000a00 */
[----:B-----5:R-:W-:Y:S02]  /*44e0*/  @P0 IADD3 R5, PT, PT, R115, 0x180, RZ ;  /* 0x0000018073050810 */ /* 0x020fe40007ffe0ff */
        /* <DEDUP_REMOVED lines=8> */
[----:B------:R-:W1:Y:S01]  /*4570*/  @P3 LDC.64 R4, c[0x0][0x408] ;  /* 0x00010200ff043b82 */ /* 0x000e620000000a00 */
[-CC-:B------:R-:W-:Y:S01]  /*4580*/  @P2 FFMA.FTZ R96, R109, R137.reuse, R136.reuse ;  /* 0x000000896d602223 */ /* 0x180fe20000010088 */
[-CC-:B------:R-:W-:Y:S01]  /*4590*/  @P2 FFMA.FTZ R97, R110, R137.reuse, R136.reuse ;  /* 0x000000896e612223 */ /* 0x180fe20000010088 */
[----:B------:R-:W-:Y:S01]  /*45a0*/  @P2 FFMA.FTZ R98, R113, R137, R136 ;  /* 0x0000008971622223 */ /* 0x000fe20000010088 */
[----:B0-----:R-:W-:Y:S01]  /*45b0*/  MOV R84, R20 ;  /* 0x0000001400547202 */ /* 0x001fe20000000f00 */
[----:B------:R-:W-:Y:S01]  /*45c0*/  @P2 FADD.FTZ R87, R107, -R96 ;  /* 0x800000606b572221 */ /* 0x000fe20000010000 */
[----:B------:R-:W-:Y:S01]  /*45d0*/  @P2 FADD.FTZ R96, R108, -R97 ;  /* 0x800000616c602221 */ /* 0x000fe20000010000 */
[----:B------:R-:W-:Y:S01]  /*45e0*/  @P2 FADD.FTZ R97, R111, -R98 ;  /* 0x800000626f612221 */ /* 0x000fe20000010000 */
[----:B------:R-:W0:Y:S01]  /*45f0*/  @P3 LDC.64 R92, c[0x0][0x408] ;  /* 0x00010200ff5c3b82 */ /* 0x000e220000000a00 */
        /* <DEDUP_REMOVED lines=13> */
[----:B-1----:R-:W-:-:S04]  /*46d0*/  @P3 FMUL.FTZ R5, R84, R5 ;  /* 0x0000000554053220 */ /* 0x002fc80000410000 */
[----:B------:R-:W-:Y:S01]  /*46e0*/  @P3 FMUL.FTZ R4, R5, R4 ;  /* 0x0000000405043220 */ /* 0x000fe20000410000 */
[----:B0-----:R-:W-:-:S04]  /*46f0*/  @P3 FMUL.FTZ R93, R85, R93 ;  /* 0x0000005d555d3220 */ /* 0x001fc80000410000 */
        /* <DEDUP_REMOVED lines=12> */
.L_x_9515:
[----:B------:R-:W1:Y:S01]  /*47c0*/  @P3 LDC.64 R4, c[0x0][0x408] ;  /* 0x00010200ff043b82 */ /* 0x000e620000000a00 */
[-CC-:B------:R-:W-:Y:S01]  /*47d0*/  @P2 FFMA.FTZ R99, R110, R137.reuse, R136.reuse ;  /* 0x000000896e632223 */ /* 0x180fe20000010088 */
[-CC-:B------:R-:W-:Y:S01]  /*47e0*/  @P2 FFMA.FTZ R138, R109, R137.reuse, R136.reuse ;  /* 0x000000896d8a2223 */ /* 0x180fe20000010088 */
[----:B------:R-:W-:Y:S01]  /*47f0*/  @P2 FFMA.FTZ R148, R113, R137, R136 ;  /* 0x0000008971942223 */ /* 0x000fe20000010088 */
[----:B------:R-:W-:Y:S01]  /*4800*/  MOV R96, R20 ;  /* 0x0000001400607202 */ /* 0x000fe20000000f00 */
[----:B------:R-:W-:Y:S01]  /*4810*/  @P2 FADD.FTZ R140, R108, -R99 ;  /* 0x800000636c8c2221 */ /* 0x000fe20000010000 */
[----:B------:R-:W-:Y:S01]  /*4820*/  @P2 FADD.FTZ R97, R107, -R138 ;  /* 0x8000008a6b612221 */ /* 0x000fe20000010000 */
[----:B------:R-:W-:Y:S01]  /*4830*/  @P2 FADD.FTZ R99, R111, -R148 ;  /* 0x800000946f632221 */ /* 0x000fe20000010000 */
[----:B0-----:R-:W0:Y:S01]  /*4840*/  @P3 LDC.64 R92, c[0x0][0x408] ;  /* 0x00010200ff5c3b82 */ /* 0x001e220000000a00 */
        /* <DEDUP_REMOVED lines=28> */
.L_x_9514:
        /* <DEDUP_REMOVED lines=39> */
.L_x_9517:
[----:B0-----:R-:W0:Y:S01]  /*4c80*/  @P3 LDC.64 R92, c[0x0][0x408] ;  /* 0x00010200ff5c3b82 */ /* 0x001e220000000a00 */
[----:B------:R-:W-:Y:S01]  /*4c90*/  FFMA.FTZ R5, R114, R137, R136 ;  /* 0x0000008972057223 */ /* 0x000fe20000010088 */
[----:B------:R-:W-:-:S03]  /*4ca0*/  ISETP.GT.AND P1, PT, R4, RZ, PT ;  /* 0x000000ff0400720c */ /* 0x000fc60003f24270 */
[----:B------:R-:W-:-:S04]  /*4cb0*/  FADD.FTZ R5, R112, -R5 ;  /* 0x8000000570057221 */ /* 0x000fc80000010000 */
[----:B------:R-:W-:-:S05]  /*4cc0*/  FMUL.FTZ R5, R6, R5 ;  /* 0x0000000506057220 */ /* 0x000fca0000410000 */
[----:B------:R-:W-:Y:S02]  /*4cd0*/  FSEL R94, R5, RZ, P1 ;  /* 0x000000ff055e7208 */ /* 0x000fe40000800000 */
[----:B------:R-:W-:-:S03]  /*4ce0*/  @P3 ISETP.GE.U32.AND P1, PT, R7, 0x1000000, PT ;  /* 0x010000000700380c */ /* 0x000fc60003f26070 */
[----:B0-----:R-:W-:-:S04]  /*4cf0*/  @P3 FMUL.FTZ R93, R94, R93 ;  /* 0x0000005d5e5d3220 */ /* 0x001fc80000410000 */
[----:B------:R-:W-:Y:S01]  /*4d00*/  @P3 FMUL.FTZ R92, R93, R92 ;  /* 0x0000005c5d5c3220 */ /* 0x000fe20000410000 */
        /* <DEDUP_REMOVED lines=9> */
[----:B------:R-:W-:-:S07]  /*4da0*/  SEL R80, R5, RZ, P2 ;  /* 0x000000ff05507207 */ /* 0x000fce0001000000 */
.L_x_9518:
        /* <DEDUP_REMOVED lines=10> */
.L_x_9519:
        /* <DEDUP_REMOVED lines=10> */
.L_x_9520:
[----:B------:R-:W-:-:S07]  /*4ef0*/  @P3 SEL R83, R92, RZ, P1 ;  /* 0x000000ff5c533207 */ /* 0x000fce0000800000 */
.L_x_9516:
        /* <DEDUP_REMOVED lines=13> */
.L_x_9480:
        /* <DEDUP_REMOVED lines=18> */
.L_x_9522:
        /* <DEDUP_REMOVED lines=9> */
.L_x_10953:


//--------------------- .text._ZN10layer_norm13ln_bwd_kernelINS_13Kernel_traitsI6__halfffffjLj2560ELj1ELj1ELj4ELj16ENS_18Kernel_traits_baseILj2560ES2_ffffjLj128EEEEELb1ELb1ELb0ELb0EEEvNS_9BwdParamsE --------------------------
	.section	.text._ZN10layer_norm13ln_bwd_kernelINS_13Kernel_traitsI6__halfffffjLj2560ELj1ELj1ELj4ELj16ENS_18Kernel_traits_baseILj2560ES2_ffffjLj128EEEEELb1ELb1ELb0ELb0EEEvNS_9BwdParamsE,"ax",@progbits
	.align	128
        .global         _ZN10layer_norm13ln_bwd_kernelINS_13Kernel_traitsI6__halfffffjLj2560ELj1ELj1ELj4ELj16ENS_18Kernel_traits_baseILj2560ES2_ffffjLj128EEEEELb1ELb1ELb0ELb0EEEvNS_9BwdParamsE
        .type           _ZN10layer_norm13ln_bwd_kernelINS_13Kernel_traitsI6__halfffffjLj2560ELj1ELj1ELj4ELj16ENS_18Kernel_traits_baseILj2560ES2_ffffjLj128EEEEELb1ELb1ELb0ELb0EEEvNS_9BwdParamsE,@function
        .size           _ZN10layer_norm13ln_bwd_kernelINS_13Kernel_traitsI6__halfffffjLj2560ELj1ELj1ELj4ELj16ENS_18Kernel_traits_baseILj2560ES2_ffffjLj128EEEEELb1ELb1ELb0ELb0EEEvNS_9BwdParamsE,(.L_x_10954 - _ZN10layer_norm13ln_bwd_kernelINS_13Kernel_traitsI6__halfffffjLj2560ELj1ELj1ELj4ELj16ENS_18Kernel_traits_baseILj2560ES2_ffffjLj128EEEEELb1ELb1ELb0ELb0EEEvNS_9BwdParamsE)
        .other          _ZN10layer_norm13ln_bwd_kernelINS_13Kernel_traitsI6__halfffffjLj2560ELj1ELj1ELj4ELj16ENS_18Kernel_traits_baseILj2560ES2_ffffjLj128EEEEELb1ELb1ELb0ELb0EEEvNS_9BwdParamsE,@"STO_CUDA_ENTRY STV_DEFAULT"
_ZN10layer_norm13ln_bwd_kernelINS_13Kernel_traitsI6__halfffffjLj2560ELj1ELj1ELj4ELj16ENS_18Kernel_traits_baseILj2560ES2_ffffjLj128EEEEELb1ELb1ELb0ELb0EEEvNS_9BwdParamsE:
.text._ZN10layer_norm13ln_bwd_kernelINS_13Kernel_traitsI6__halfffffjLj2560ELj1ELj1ELj4ELj16ENS_18Kernel_traits_baseILj2560ES2_ffffjLj128EEEEELb1ELb1ELb0ELb0EEEvNS_9BwdParamsE:
        /* <DEDUP_REMOVED lines=54> */
[----:B------:R-:W-:Y:S02]  /*0360*/  CS2R R122, SRZ ;  /* 0x00000000007a7805 */ /* 0x000fe4000001ff00 */
[----:B------:R-:W-:-:S02]  /*0370*/  CS2R R116, SRZ ;  /* 0x0000000000747805 */ /* 0x000fc4000001ff00 */
[----:B0-----:R-:W-:-:S04]  /*0380*/  MOV R7, UR4 ;  /* 0x0000000400077c02 */ /* 0x001fc80008000f00 */
        /* <DEDUP_REMOVED lines=26> */
[----:B-1----:R-:W-:Y:S06]  /*0530*/  @P0 BRA `(.L_x_9523) ;  /* 0x0000006000b00947 */ /* 0x002fec0003800000 */
        /* <DEDUP_REMOVED lines=39> */
[----:B------:R-:W-:Y:S02]  /*07b0*/  SHF.R.U32.HI R8, RZ, 0x10, R19 ;  /* 0x00000010ff087819 */ /* 0x000fe40000011613 */
[----:B------:R-:W-:Y:S02]  /*07c0*/  CS2R R90, SRZ ;  /* 0x00000000005a7805 */ /* 0x000fe4000001ff00 */
[----:B------:R-:W-:Y:S02]  /*07d0*/  MOV R155, R22 ;  /* 0x00000016009b7202 */ /* 0x000fe40000000f00 */
[----:B------:R-:W-:Y:S02]  /*07e0*/  CS2R R84, SRZ ;  /* 0x0000000000547805 */ /* 0x000fe4000001ff00 */
        /* <DEDUP_REMOVED lines=25> */
[----:B------:R-:W-:Y:S02]  /*0980*/  SHF.R.U32.HI R13, RZ, 0x10, R13 ;  /* 0x00000010ff0d7819 */ /* 0x000fe4000001160d */
[----:B------:R-:W-:Y:S01]  /*0990*/  MOV R166, R24 ;  /* 0x0000001800a67202 */ /* 0x000fe20000000f00 */
[----:B------:R-:W2:Y:S01]  /*09a0*/  LDCU UR12, c[0x0][0x400] ;  /* 0x00008000ff0c77ac */ /* 0x000ea20008000800 */
[--C-:B------:R-:W-:Y:S02]  /*09b0*/  SHF.R.U64 R19, R24, 0x10, R25.reuse ;  /* 0x0000001018137819 */ /* 0x100fe40000001219 */
[----:B------:R-:W-:Y:S01]  /*09c0*/  MOV R172, R25 ;  /* 0x0000001900ac7202 */ /* 0x000fe20000000f00 */
[----:B------:R-:W3:Y:S01]  /*09d0*/  LDCU.64 UR14, c[0x0][0x478] ;  /* 0x00008f00ff0e77ac */ /* 0x000ee20008000a00 */
[----:B------:R-:W-:-:S02]  /*09e0*/  SHF.R.U32.HI R20, RZ, 0x10, R25 ;  /* 0x00000010ff147819 */ /* 0x000fc40000011619 */
[----:B------:R-:W-:Y:S01]  /*09f0*/  MOV R173, R32 ;  /* 0x0000002000ad7202 */ /* 0x000fe20000000f00 */
[----:B------:R-:W4:Y:S01]  /*0a00*/  LDCU.64 UR10, c[0x0][0x438] ;  /* 0x00008700ff0a77ac */ /* 0x000f220008000a00 */
[--C-:B------:R-:W-:Y:S02]  /*0a10*/  SHF.R.U64 R21, R32, 0x10, R33.reuse ;  /* 0x0000001020157819 */ /* 0x100fe40000001221 */
[----:B------:R-:W-:Y:S02]  /*0a20*/  MOV R174, R33 ;  /* 0x0000002100ae7202 */ /* 0x000fe40000000f00 */
[----:B------:R-:W-:Y:S02]  /*0a30*/  SHF.R.U32.HI R22, RZ, 0x10, R33 ;  /* 0x00000010ff167819 */ /* 0x000fe40000011621 */
[----:B------:R-:W-:Y:S02]  /*0a40*/  ISETP.NE.AND.EX P0, PT, R3, RZ, PT, P0 ;  /* 0x000000ff0300720c */ /* 0x000fe40003f05300 */
        /* <DEDUP_REMOVED lines=18> */
[----:B01234-:R-:W-:-:S07]  /*0b70*/  P2R R6, PR, RZ, 0x1 ;  /* 0x00000001ff067803 */ /* 0x01ffce0000000000 */
.L_x_9585:
[----:B------:R-:W-:Y:S01]  /*0b80*/  ISETP.NE.AND P0, PT, R6, RZ, PT ;  /* 0x000000ff0600720c */ /* 0x000fe20003f05270 */
[----:B------:R-:W0:Y:S08]  /*0b90*/  LDC.64 R128, c[0x0][0x3c0] ;  /* 0x0000f000ff807b82 */ /* 0x000e300000000a00 */
[----:B------:R-:W1:Y:S08]  /*0ba0*/  LDC R4, c[0x0][0x388] ;  /* 0x0000e200ff047b82 */ /* 0x000e700000000800 */
[----:B------:R-:W2:Y:S01]  /*0bb0*/  @P0 LDC.64 R42, c[0x0][0x3e0] ;  /* 0x0000f800ff2a0b82 */ /* 0x000ea20000000a00 */
[----:B0-----:R-:W-:-:S04]  /*0bc0*/  IMAD.WIDE R130, R7, 0x4, R128 ;  /* 0x0000000407827825 */ /* 0x001fc800078e0280 */
[----:B-----5:R-:W-:Y:S02]  /*0bd0*/  HFMA2 R39, -RZ, RZ, 1.875, 0 ;  /* 0x3f800000ff277431 */ /* 0x020fe400000001ff */
[----:B------:R-:W3:Y:S01]  /*0be0*/  LDG.E R130, desc[UR8][R130.64] ;  /* 0x0000000882827981 */ /* 0x000ee2000c1e1900 */
[C---:B--2---:R-:W-:Y:S02]  /*0bf0*/  @P0 IMAD.WIDE R128, R7.reuse, 0x4, R42 ;  /* 0x0000000407800825 */ /* 0x044fe400078e022a */
[----:B------:R-:W0:Y:S02]  /*0c00*/  LDC.64 R42, c[0x0][0x3c8] ;  /* 0x0000f200ff2a7b82 */ /* 0x000e240000000a00 */
[----:B-1----:R-:W-:Y:S01]  /*0c10*/  IMAD R8, R7, R4, RZ ;  /* 0x0000000407087224 */ /* 0x002fe200078e02ff */
[----:B------:R1:W5:Y:S01]  /*0c20*/  @P0 LDG.E R39, desc[UR8][R128.64] ;  /* 0x0000000880270981 */ /* 0x000362000c1e1900 */
[C---:B------:R-:W-:Y:S02]  /*0c30*/  ISETP.GE.U32.AND P1, PT, R5.reuse, 0x80, PT ;  /* 0x000000800500780c */ /* 0x040fe40003f26070 */
[----:B------:R-:W-:Y:S01]  /*0c40*/  ISETP.GE.U32.AND P2, PT, R5, 0x100, PT ;  /* 0x000001000500780c */ /* 0x000fe20003f46070 */
[----:B------:R-:W2:Y:S01]  /*0c50*/  S2R R2, SR_TID.X ;  /* 0x0000000000027919 */ /* 0x000ea20000002100 */
[----:B------:R-:W-:-:S02]  /*0c60*/  SHF.R.S32.HI R17, RZ, 0x1f, R8 ;  /* 0x0000001fff117819 */ /* 0x000fc40000011408 */
        /* <DEDUP_REMOVED lines=9> */
[----:B--2---:R-:W-:-:S04]  /*0d00*/  LEA.HI.SX32 R8, R41, R2, 0x1e ;  /* 0x0000000229087211 */ /* 0x004fc800078ff2ff */
[----:B------:R-:W-:Y:S02]  /*0d10*/  MOV R171, R8 ;  /* 0x0000000800ab7202 */ /* 0x000fe40000000f00 */
[----:B---3--:R-:W-:Y:S01]  /*0d20*/  FSEL R162, R130, RZ, !P6 ;  /* 0x000000ff82a27208 */ /* 0x008fe20007000000 */
[----:B-1----:R-:W-:Y:S06]  /*0d30*/  @!P1 BRA `(.L_x_9525) ;  /* 0x0000000000bc9947 */ /* 0x002fec0003800000 */
[----:B------:R-:W0:Y:S01]  /*0d40*/  LDC.64 R128, c[0x0][0x3a8] ;  /* 0x0000ea00ff807b82 */ /* 0x000e220000000a00 */
[----:B------:R-:W-:-:S04]  /*0d50*/  ISETP.NE.U32.AND P0, PT, RZ, UR10, PT ;  /* 0x0000000aff007c0c */ /* 0x000fc8000bf05070 */
[----:B------:R-:W-:-:S03]  /*0d60*/  ISETP.NE.AND.EX P0, PT, RZ, UR11, PT, P0 ;  /* 0x0000000bff007c0c */ /* 0x000fc6000bf05300 */
[----:B------:R-:W1:Y:S08]  /*0d70*/  LDC.64 R42, c[0x0][0x428] ;  /* 0x00010a00ff2a7b82 */ /* 0x000e700000000a00 */
[----:B------:R-:W2:Y:S01]  /*0d80*/  LDC.64 R168, c[0x0][0x3b0] ;  /* 0x0000ec00ffa87b82 */ /* 0x000ea20000000a00 */
[----:B0-----:R-:W-:-:S06]  /*0d90*/  IMAD.WIDE.U32 R132, R8, 0x10, R128 ;  /* 0x0000001008847825 */ /* 0x001fcc00078e0080 */
[----:B------:R-:W3:Y:S01]  /*0da0*/  LDG.E.128 R132, desc[UR8][R132.64] ;  /* 0x0000000884847981 */ /* 0x000ee2000c1e1d00 */
[C---:B-1----:R-:W-:Y:S02]  /*0db0*/  IMAD.WIDE.U32 R128, R8.reuse, 0x10, R42 ;  /* 0x0000001008807825 */ /* 0x042fe400078e002a */
[----:B------:R-:W0:Y:S04]  /*0dc0*/  @P0 LDC.64 R42, c[0x0][0x438] ;  /* 0x00010e00ff2a0b82 */ /* 0x000e280000000a00 */
[----:B------:R-:W4:Y:S01]  /*0dd0*/  LDG.E.128 R128, desc[UR8][R128.64] ;  /* 0x0000000880807981 */ /* 0x000f22000c1e1d00 */
[----:B--2---:R-:W-:-:S05]  /*0de0*/  IMAD.WIDE.U32 R168, R8, 0x4, R168 ;  /* 0x0000000408a87825 */ /* 0x004fca00078e00a8 */
[----:B------:R-:W5:Y:S01]  /*0df0*/  LDG.E R9, desc[UR8][R168.64] ;  /* 0x00000008a8097981 */ /* 0x000f62000c1e1900 */
[----:B------:R-:W-:Y:S02]  /*0e00*/  HADD2.F32 R25, -RZ, R149.H0_H0 ;  /* 0x20000095ff197230 */ /* 0x000fe40000004100 */
[----:B------:R-:W-:Y:S02]  /*0e10*/  HADD2.F32 R31, -RZ, R150.H0_H0 ;  /* 0x20000096ff1f7230 */ /* 0x000fe40000004100 */
[----:B0-----:R-:W-:-:S05]  /*0e20*/  @P0 IMAD.WIDE.U32 R42, R8, 0x10, R42 ;  /* 0x00000010082a0825 */ /* 0x001fca00078e002a */
[----:B------:R0:W5:Y:S01]  /*0e30*/  @P0 LDG.E.128 R64, desc[UR8][R42.64] ;  /* 0x000000082a400981 */ /* 0x000162000c1e1d00 */
[----:B------:R-:W-:Y:S01]  /*0e40*/  IADD3 R171, PT, PT, R8, 0x80, RZ ;  /* 0x0000008008ab7810 */ /* 0x000fe20007ffe0ff */
[----:B---3--:R-:W-:Y:S01]  /*0e50*/  FADD.FTZ R20, -R162, R132 ;  /* 0x00000084a2147221 */ /* 0x008fe20000010100 */
[----:B------:R-:W-:-:S03]  /*0e60*/  HADD2.F32 R132, -RZ, R149.H1_H1 ;  /* 0x30000095ff847230 */ /* 0x000fc60000004100 */
[C---:B-----5:R-:W-:Y:S01]  /*0e70*/  FMUL.FTZ R3, R17.reuse, R20 ;  /* 0x0000001411037220 */ /* 0x060fe20000410000 */
[----:B------:R-:W-:Y:S01]  /*0e80*/  FADD.FTZ R26, -R162, R133 ;  /* 0x00000085a21a7221 */ /* 0x000fe20000010100 */
[----:B----4-:R-:W-:Y:S01]  /*0e90*/  FMUL.FTZ R20, R128, R25 ;  /* 0x0000001980147220 */ /* 0x010fe20000410000 */
[----:B------:R-:W-:Y:S01]  /*0ea0*/  FADD.FTZ R104, R104, R128 ;  /* 0x0000008068687221 */ /* 0x000fe20000010000 */
[----:B------:R-:W-:Y:S01]  /*0eb0*/  FFMA.FTZ R124, R128, R3, R124 ;  /* 0x00000003807c7223 */ /* 0x000fe2000001007c */
[----:B------:R-:W-:Y:S02]  /*0ec0*/  HADD2.F32 R128, -RZ, R150.H1_H1 ;  /* 0x30000096ff807230 */ /* 0x000fe40000004100 */
[C---:B------:R-:W-:Y:S01]  /*0ed0*/  FADD.FTZ R134, -R162.reuse, R134 ;  /* 0x00000086a2867221 */ /* 0x040fe20000010100 */
[----:B------:R-:W-:Y:S01]  /*0ee0*/  FMUL.FTZ R26, R17, R26 ;  /* 0x0000001a111a7220 */ /* 0x000fe20000410000 */
[----:B------:R-:W-:Y:S01]  /*0ef0*/  FMUL.FTZ R25, R129, R132 ;  /* 0x0000008481197220 */ /* 0x000fe20000410000 */
[----:B0-----:R-:W-:Y:S01]  /*0f00*/  FADD.FTZ R42, RZ, R20 ;  /* 0x00000014ff2a7221 */ /* 0x001fe20000010000 */
[----:B------:R-:W-:Y:S01]  /*0f10*/  FFMA.FTZ R41, R3, R20, RZ ;  /* 0x0000001403297223 */ /* 0x000fe200000100ff */
[----:B------:R-:W-:Y:S01]  /*0f20*/  FMUL.FTZ R147, R131, R128 ;  /* 0x0000008083937220 */ /* 0x000fe20000410000 */
[----:B------:R-:W-:Y:S01]  /*0f30*/  FADD.FTZ R148, -R162, R135 ;  /* 0x00000087a2947221 */ /* 0x000fe20000010100 */
[----:B------:R-:W-:Y:S01]  /*0f40*/  FMUL.FTZ R31, R130, R31 ;  /* 0x0000001f821f7220 */ /* 0x000fe20000410000 */
[C---:B------:R-:W-:Y:S01]  /*0f50*/  FMUL.FTZ R33, R17.reuse, R134 ;  /* 0x0000008611217220 */ /* 0x040fe20000410000 */
[----:B------:R-:W-:Y:S01]  /*0f60*/  FADD.FTZ R42, R42, R25 ;  /* 0x000000192a2a7221 */ /* 0x000fe20000010000 */
[----:B------:R-:W-:Y:S01]  /*0f70*/  FFMA.FTZ R128, R26, R25, R41 ;  /* 0x000000191a807223 */ /* 0x000fe20000010029 */
[----:B------:R-:W-:-:S02]  /*0f80*/  FMUL.FTZ R148, R17, R148 ;  /* 0x0000009411947220 */ /* 0x000fc40000410000 */
        /* <DEDUP_REMOVED lines=10> */
.L_x_9525:
[----:B------:R-:W-:Y:S05]  /*1030*/  BSYNC.RECONVERGENT B0 ;  /* 0x0000000000007941 */ /* 0x000fea0003800200 */
.L_x_9524:
[----:B------:R-:W-:Y:S04]  /*1040*/  BSSY.RECONVERGENT B0, `(.L_x_9526) ;  /* 0x0000031000007945 */ /* 0x000fe80003800200 */
        /* <DEDUP_REMOVED lines=13> */
[--C-:B------:R-:W-:Y:S02]  /*1120*/  HADD2.F32 R27, -RZ, R151.reuse.H0_H0 ;  /* 0x20000097ff1b7230 */ /* 0x100fe40000004100 */
[----:B------:R-:W-:Y:S02]  /*1130*/  HADD2.F32 R32, -RZ, R151.H1_H1 ;  /* 0x30000097ff207230 */ /* 0x000fe40000004100 */
[----:B------:R-:W-:Y:S02]  /*1140*/  HADD2.F32 R35, -RZ, R152.H0_H0 ;  /* 0x20000098ff237230 */ /* 0x000fe40000004100 */
[----:B0-----:R-:W-:-:S05]  /*1150*/  @P0 IMAD.WIDE.U32 R42, R171, 0x10, R42 ;  /* 0x00000010ab2a0825 */ /* 0x001fca00078e002a */
[----:B------:R0:W5:Y:S01]  /*1160*/  @P0 LDG.E.128 R60, desc[UR8][R42.64] ;  /* 0x000000082a3c0981 */ /* 0x000162000c1e1d00 */
[----:B------:R-:W-:Y:S01]  /*1170*/  HADD2.F32 R144, -RZ, R152.H1_H1 ;  /* 0x30000098ff907230 */ /* 0x000fe20000004100 */
[----:B------:R-:W-:Y:S01]  /*1180*/  IADD3 R171, PT, PT, R171, 0x80, RZ ;  /* 0x00000080abab7810 */ /* 0x000fe20007ffe0ff */
[C---:B---3--:R-:W-:Y:S01]  /*1190*/  FADD.FTZ R22, -R162.reuse, R132 ;  /* 0x00000084a2167221 */ /* 0x048fe20000010100 */
[----:B------:R-:W-:-:S03]  /*11a0*/  FADD.FTZ R28, -R162, R133 ;  /* 0x00000085a21c7221 */ /* 0x000fc60000010100 */
[----:B-----5:R-:W-:Y:S01]  /*11b0*/  FMUL.FTZ R21, R17, R22 ;  /* 0x0000001611157220 */ /* 0x020fe20000410000 */
[----:B----4-:R-:W-:Y:S01]  /*11c0*/  FMUL.FTZ R22, R128, R27 ;  /* 0x0000001b80167220 */ /* 0x010fe20000410000 */
[----:B------:R-:W-:Y:S01]  /*11d0*/  FMUL.FTZ R27, R129, R32 ;  /* 0x00000020811b7220 */ /* 0x000fe20000410000 */
[----:B------:R-:W-:Y:S01]  /*11e0*/  FADD.FTZ R134, -R162, R134 ;  /* 0x00000086a2867221 */ /* 0x000fe20000010100 */
[----:B------:R-:W-:Y:S01]  /*11f0*/  FMUL.FTZ R28, R17, R28 ;  /* 0x0000001c111c7220 */ /* 0x000fe20000410000 */
[----:B0-----:R-:W-:Y:S01]  /*1200*/  FADD.FTZ R42, R167, R22 ;  /* 0x00000016a72a7221 */ /* 0x001fe20000010000 */
[----:B------:R-:W-:Y:S01]  /*1210*/  FFMA.FTZ R41, R21, R22, R170 ;  /* 0x0000001615297223 */ /* 0x000fe200000100aa */
[----:B------:R-:W-:Y:S01]  /*1220*/  FMUL.FTZ R32, R130, R35 ;  /* 0x0000002382207220 */ /* 0x000fe20000410000 */
[----:B------:R-:W-:Y:S01]  /*1230*/  FADD.FTZ R146, -R162, R135 ;  /* 0x00000087a2927221 */ /* 0x000fe20000010100 */
[----:B------:R-:W-:Y:S01]  /*1240*/  FADD.FTZ R43, R42, R27 ;  /* 0x0000001b2a2b7221 */ /* 0x000fe20000010000 */
        /* <DEDUP_REMOVED lines=16> */
.L_x_9527:
[----:B------:R-:W-:Y:S05]  /*1350*/  BSYNC.RECONVERGENT B0 ;  /* 0x0000000000007941 */ /* 0x000fea0003800200 */
.L_x_9526:
[----:B------:R-:W-:Y:S04]  /*1360*/  BSSY.RECONVERGENT B0, `(.L_x_9528) ;  /* 0x0000031000007945 */ /* 0x000fe80003800200 */
[----:B------:R-:W-:Y:S05]  /*1370*/  @!P3 BRA `(.L_x_9529) ;  /* 0x0000000000bcb947 */ /* 0x000fea0003800000 */
[----:B------:R-:W0:Y:S01]  /*1380*/  LDC.64 R42, c[0x0][0x3a8] ;  /* 0x0000ea00ff2a7b82 */ /* 0x000e220000000a00 */
[----:B------:R-:W-:-:S04]  /*1390*/  ISETP.NE.U32.AND P0, PT, RZ, UR10, PT ;  /* 0x0000000aff007c0c */ /* 0x000fc8000bf05070 */
[----:B------:R-:W-:-:S03]  /*13a0*/  ISETP.NE.AND.EX P0, PT, RZ, UR11, PT, P0 ;  /* 0x0000000bff007c0c */ /* 0x000fc6000bf05300 */
[----:B------:R-:W1:Y:S01]  /*13b0*/  LDC.64 R36, c[0x0][0x428] ;  /* 0x00010a00ff247b82 */ /* 0x000e620000000a00 */
[----:B0-----:R-:W-:-:S07]  /*13c0*/  IMAD.WIDE.U32 R132, R171, 0x10, R42 ;  /* 0x00000010ab847825 */ /* 0x001fce00078e002a */
[----:B------:R-:W0:Y:S01]  /*13d0*/  LDC.64 R42, c[0x0][0x3b0] ;  /* 0x0000ec00ff2a7b82 */ /* 0x000e220000000a00 */
[----:B------:R-:W2:Y:S01]  /*13e0*/  LDG.E.128 R132, desc[UR8][R132.64] ;  /* 0x0000000884847981 */ /* 0x000ea2000c1e1d00 */
[----:B-1----:R-:W-:-:S06]  /*13f0*/  IMAD.WIDE.U32 R128, R171, 0x10, R36 ;  /* 0x00000010ab807825 */ /* 0x002fcc00078e0024 */
[----:B------:R-:W1:Y:S01]  /*1400*/  @P0 LDC.64 R36, c[0x0][0x438] ;  /* 0x00010e00ff240b82 */ /* 0x000e620000000a00 */
[----:B------:R-:W3:Y:S01]  /*1410*/  LDG.E.128 R128, desc[UR8][R128.64] ;  /* 0x0000000880807981 */ /* 0x000ee2000c1e1d00 */
[--C-:B------:R-:W-:Y:S02]  /*1420*/  HADD2.F32 R29, -RZ, R153.reuse.H0_H0 ;  /* 0x20000099ff1d7230 */ /* 0x100fe40000004100 */
[----:B------:R-:W-:Y:S02]  /*1430*/  HADD2.F32 R34, -RZ, R153.H1_H1 ;  /* 0x30000099ff227230 */ /* 0x000fe40000004100 */
[----:B0-----:R-:W-:-:S05]  /*1440*/  IMAD.WIDE.U32 R42, R171, 0x4, R42 ;  /* 0x00000004ab2a7825 */ /* 0x001fca00078e002a */
[----:B------:R0:W5:Y:S01]  /*1450*/  LDG.E R0, desc[UR8][R42.64] ;  /* 0x000000082a007981 */ /* 0x000162000c1e1900 */
[----:B-1----:R-:W-:-:S05]  /*1460*/  @P0 IMAD.WIDE.U32 R36, R171, 0x10, R36 ;  /* 0x00000010ab240825 */ /* 0x002fca00078e0024 */
[----:B------:R1:W5:Y:S01]  /*1470*/  @P0 LDG.E.128 R56, desc[UR8][R36.64] ;  /* 0x0000000824380981 */ /* 0x000362000c1e1d00 */
[--C-:B0-----:R-:W-:Y:S02]  /*1480*/  HADD2.F32 R42, -RZ, R154.reuse.H1_H1 ;  /* 0x3000009aff2a7230 */ /* 0x101fe40000004100 */
[----:B-1----:R-:W-:Y:S01]  /*1490*/  HADD2.F32 R37, -RZ, R154.H0_H0 ;  /* 0x2000009aff257230 */ /* 0x002fe20000004100 */
[----:B------:R-:W-:Y:S01]  /*14a0*/  IADD3 R171, PT, PT, R171, 0x80, RZ ;  /* 0x00000080abab7810 */ /* 0x000fe20007ffe0ff */
[C---:B--2---:R-:W-:Y:S01]  /*14b0*/  FADD.FTZ R24, -R162.reuse, R132 ;  /* 0x00000084a2187221 */ /* 0x044fe20000010100 */
[----:B------:R-:W-:-:S03]  /*14c0*/  FADD.FTZ R30, -R162, R133 ;  /* 0x00000085a21e7221 */ /* 0x000fc60000010100 */
[C---:B-----5:R-:W-:Y:S01]  /*14d0*/  FMUL.FTZ R23, R17.reuse, R24 ;  /* 0x0000001811177220 */ /* 0x060fe20000410000 */
[----:B---3--:R-:W-:Y:S01]  /*14e0*/  FMUL.FTZ R24, R128, R29 ;  /* 0x0000001d80187220 */ /* 0x008fe20000410000 */
[----:B------:R-:W-:Y:S01]  /*14f0*/  FADD.FTZ R134, -R162, R134 ;  /* 0x00000086a2867221 */ /* 0x000fe20000010100 */
[----:B------:R-:W-:Y:S01]  /*1500*/  FMUL.FTZ R30, R17, R30 ;  /* 0x0000001e111e7220 */ /* 0x000fe20000410000 */
[----:B------:R-:W-:Y:S01]  /*1510*/  FMUL.FTZ R29, R129, R34 ;  /* 0x00000022811d7220 */ /* 0x000fe20000410000 */
[----:B------:R-:W-:Y:S01]  /*1520*/  FADD.FTZ R36, R167, R24 ;  /* 0x00000018a7247221 */ /* 0x000fe20000010000 */
[----:B------:R-:W-:Y:S01]  /*1530*/  FFMA.FTZ R41, R23, R24, R170 ;  /* 0x0000001817297223 */ /* 0x000fe200000100aa */
[----:B------:R-:W-:Y:S01]  /*1540*/  FMUL.FTZ R34, R130, R37 ;  /* 0x0000002582227220 */ /* 0x000fe20000410000 */
[----:B------:R-:W-:Y:S01]  /*1550*/  FMUL.FTZ R145, R131, R42 ;  /* 0x0000002a83917220 */ /* 0x000fe20000410000 */
[----:B------:R-:W-:Y:S01]  /*1560*/  FADD.FTZ R132, -R162, R135 ;  /* 0x00000087a2847221 */ /* 0x000fe20000010100 */
[C---:B------:R-:W-:Y:S01]  /*1570*/  FMUL.FTZ R37, R17.reuse, R134 ;  /* 0x0000008611257220 */ /* 0x040fe20000410000 */
        /* <DEDUP_REMOVED lines=15> */
.L_x_9529:
[----:B------:R-:W-:Y:S05]  /*1670*/  BSYNC.RECONVERGENT B0 ;  /* 0x0000000000007941 */ /* 0x000fea0003800200 */
.L_x_9528:
        /* <DEDUP_REMOVED lines=12> */
[----:B------:R-:W-:Y:S02]  /*1740*/  HADD2.F32 R41, -RZ, R155.H0_H0 ;  /* 0x2000009bff297230 */ /* 0x000fe40000004100 */
[----:B--2---:R-:W-:-:S05]  /*1750*/  IMAD.WIDE.U32 R138, R171, 0x4, R138 ;  /* 0x00000004ab8a7825 */ /* 0x004fca00078e008a */
[----:B------:R1:W5:Y:S01]  /*1760*/  LDG.E R11, desc[UR8][R138.64] ;  /* 0x000000088a0b7981 */ /* 0x000362000c1e1900 */
[----:B0-----:R-:W-:-:S05]  /*1770*/  @P0 IMAD.WIDE.U32 R42, R171, 0x10, R42 ;  /* 0x00000010ab2a0825 */ /* 0x001fca00078e002a */
[----:B------:R0:W5:Y:S01]  /*1780*/  @P0 LDG.E.128 R52, desc[UR8][R42.64] ;  /* 0x000000082a340981 */ /* 0x000162000c1e1d00 */
[----:B------:R-:W-:Y:S01]  /*1790*/  IADD3 R171, PT, PT, R171, 0x80, RZ ;  /* 0x00000080abab7810 */ /* 0x000fe20007ffe0ff */
[C---:B---3--:R-:W-:Y:S01]  /*17a0*/  FADD.FTZ R136, -R162.reuse, R128 ;  /* 0x00000080a2887221 */ /* 0x048fe20000010100 */
[----:B------:R-:W-:Y:S01]  /*17b0*/  FADD.FTZ R140, -R162, R129 ;  /* 0x00000081a28c7221 */ /* 0x000fe20000010100 */
[----:B------:R-:W-:Y:S02]  /*17c0*/  HADD2.F32 R128, -RZ, R155.H1_H1 ;  /* 0x3000009bff807230 */ /* 0x000fe40000004100 */
[C---:B-----5:R-:W-:Y:S01]  /*17d0*/  FMUL.FTZ R137, R17.reuse, R136 ;  /* 0x0000008811897220 */ /* 0x060fe20000410000 */
[----:B----4-:R-:W-:Y:S01]  /*17e0*/  FMUL.FTZ R136, R132, R41 ;  /* 0x0000002984887220 */ /* 0x010fe20000410000 */
[--C-:B------:R-:W-:Y:S02]  /*17f0*/  HADD2.F32 R41, -RZ, R156.reuse.H0_H0 ;  /* 0x2000009cff297230 */ /* 0x100fe40000004100 */
[----:B-1----:R-:W-:Y:S01]  /*1800*/  FMUL.FTZ R138, R17, R140 ;  /* 0x0000008c118a7220 */ /* 0x002fe20000410000 */
[----:B------:R-:W-:Y:S01]  /*1810*/  FMUL.FTZ R139, R133, R128 ;  /* 0x00000080858b7220 */ /* 0x000fe20000410000 */
[----:B0-----:R-:W-:Y:S01]  /*1820*/  FADD.FTZ R42, R167, R136 ;  /* 0x00000088a72a7221 */ /* 0x001fe20000010000 */
[----:B------:R-:W-:Y:S01]  /*1830*/  FADD.FTZ R130, -R162, R130 ;  /* 0x00000082a2827221 */ /* 0x000fe20000010100 */
[----:B------:R-:W-:Y:S01]  /*1840*/  FMUL.FTZ R140, R134, R41 ;  /* 0x00000029868c7220 */ /* 0x000fe20000410000 */
[----:B------:R-:W-:Y:S01]  /*1850*/  FFMA.FTZ R41, R137, R136, R170 ;  /* 0x0000008889297223 */ /* 0x000fe200000100aa */
[----:B------:R-:W-:-:S02]  /*1860*/  HADD2.F32 R128, -RZ, R156.H1_H1 ;  /* 0x3000009cff807230 */ /* 0x000fc40000004100 */
[----:B------:R-:W-:Y:S01]  /*1870*/  FADD.FTZ R43, R42, R139 ;  /* 0x0000008b2a2b7221 */ /* 0x000fe20000010000 */
[----:B------:R-:W-:Y:S01]  /*1880*/  FADD.FTZ R142, -R162, R131 ;  /* 0x00000083a28e7221 */ /* 0x000fe20000010100 */
        /* <DEDUP_REMOVED lines=16> */
.L_x_9531:
[----:B------:R-:W-:Y:S05]  /*1990*/  BSYNC.RECONVERGENT B0 ;  /* 0x0000000000007941 */ /* 0x000fea0003800200 */
.L_x_9530:
        /* <DEDUP_REMOVED lines=10> */
[----:B------:R-:W5:Y:S04]  /*1a40*/  @P0 LDG.E.128 R48, desc[UR8][R132.64] ;  /* 0x0000000884300981 */ /* 0x000f68000c1e1d00 */
[----:B------:R-:W2:Y:S01]  /*1a50*/  LDG.E.128 R128, desc[UR8][R14.64] ;  /* 0x000000080e807981 */ /* 0x000ea2000c1e1d00 */
[----:B-1----:R-:W-:Y:S02]  /*1a60*/  IMAD.WIDE.U32 R40, R171, 0x10, R12 ;  /* 0x00000010ab287825 */ /* 0x002fe400078e000c */
[----:B------:R-:W0:Y:S04]  /*1a70*/  LDC.64 R12, c[0x0][0x3b0] ;  /* 0x0000ec00ff0c7b82 */ /* 0x000e280000000a00 */
[----:B------:R-:W3:Y:S01]  /*1a80*/  LDG.E.128 R40, desc[UR8][R40.64] ;  /* 0x0000000828287981 */ /* 0x000ee2000c1e1d00 */
[----:B------:R-:W-:-:S02]  /*1a90*/  HADD2.F32 R135, -RZ, R157.H0_H0 ;  /* 0x2000009dff877230 */ /* 0x000fc40000004100 */
[----:B------:R-:W-:Y:S02]  /*1aa0*/  HADD2.F32 R38, -RZ, R157.H1_H1 ;  /* 0x3000009dff267230 */ /* 0x000fe40000004100 */
[----:B0-----:R-:W-:-:S05]  /*1ab0*/  IMAD.WIDE.U32 R18, R171, 0x4, R12 ;  /* 0x00000004ab127825 */ /* 0x001fca00078e000c */
[----:B------:R0:W5:Y:S02]  /*1ac0*/  LDG.E R12, desc[UR8][R18.64] ;  /* 0x00000008120c7981 */ /* 0x000164000c1e1900 */
[--C-:B0-----:R-:W-:Y:S02]  /*1ad0*/  HADD2.F32 R19, -RZ, R158.reuse.H0_H0 ;  /* 0x2000009eff137230 */ /* 0x101fe40000004100 */
[C---:B--2---:R-:W-:Y:S01]  /*1ae0*/  FADD.FTZ R16, -R162.reuse, R129 ;  /* 0x00000081a2107221 */ /* 0x044fe20000010100 */
[C---:B------:R-:W-:Y:S01]  /*1af0*/  FADD.FTZ R128, -R162.reuse, R128 ;  /* 0x00000080a2807221 */ /* 0x040fe20000010100 */
[C---:B------:R-:W-:Y:S01]  /*1b00*/  FADD.FTZ R130, -R162.reuse, R130 ;  /* 0x00000082a2827221 */ /* 0x040fe20000010100 */
[----:B------:R-:W-:Y:S01]  /*1b10*/  FADD.FTZ R162, -R162, R131 ;  /* 0x00000083a2a27221 */ /* 0x000fe20000010100 */
[C---:B-----5:R-:W-:Y:S01]  /*1b20*/  FMUL.FTZ R16, R17.reuse, R16 ;  /* 0x0000001011107220 */ /* 0x060fe20000410000 */
[----:B------:R-:W-:Y:S01]  /*1b30*/  FMUL.FTZ R13, R17, R128 ;  /* 0x00000080110d7220 */ /* 0x000fe20000410000 */
[----:B---3--:R-:W-:Y:S01]  /*1b40*/  FMUL.FTZ R14, R40, R135 ;  /* 0x00000087280e7220 */ /* 0x008fe20000410000 */
[----:B------:R-:W-:Y:S01]  /*1b50*/  FMUL.FTZ R18, R42, R19 ;  /* 0x000000132a127220 */ /* 0x000fe20000410000 */
        /* <DEDUP_REMOVED lines=21> */
.L_x_9533:
[----:B------:R-:W-:Y:S05]  /*1cb0*/  BSYNC.RECONVERGENT B0 ;  /* 0x0000000000007941 */ /* 0x000fea0003800200 */
.L_x_9532:
        /* <DEDUP_REMOVED lines=31> */
.L_x_9535:
[----:B------:R-:W-:Y:S05]  /*1eb0*/  BSYNC.RECONVERGENT B0 ;  /* 0x0000000000007941 */ /* 0x000fea0003800200 */
.L_x_9534:
        /* <DEDUP_REMOVED lines=28> */
[----:B0-----:R-:W-:-:S05]  /*2080*/  IMAD.WIDE.U32 R42, R8, 0x10, R42 ;  /* 0x00000010082a7825 */ /* 0x001fca00078e002a */
[----:B------:R0:W5:Y:S01]  /*2090*/  LDG.E.128 R128, desc[UR8][R42.64] ;  /* 0x000000082a807981 */ /* 0x000162000c1e1d00 */
[----:B------:R-:W-:Y:S01]  /*20a0*/  ISETP.NE.U32.AND P0, PT, RZ, UR14, PT ;  /* 0x0000000eff007c0c */ /* 0x000fe2000bf05070 */
[----:B------:R-:W-:Y:S03]  /*20b0*/  BSSY.RECONVERGENT B2, `(.L_x_9540) ;  /* 0x0000061000027945 */ /* 0x000fe60003800200 */
[----:B------:R-:W-:-:S13]  /*20c0*/  ISETP.NE.AND.EX P0, PT, RZ, UR15, PT, P0 ;  /* 0x0000000fff007c0c */ /* 0x000fda000bf05300 */
[----:B0-----:R-:W-:Y:S05]  /*20d0*/  @P0 BRA `(.L_x_9541) ;  /* 0x0000000000c00947 */ /* 0x001fea0003800000 */
[----:B------:R-:W-:Y:S01]  /*20e0*/  FFMA.FTZ R43, R3, R41, R162 ;  /* 0x00000029032b7223 */ /* 0x000fe200000100a2 */
[----:B------:R-:W-:Y:S02]  /*20f0*/  LOP3.LUT P6, RZ, R9, 0xff, RZ, 0xc0, !PT ;  /* 0x000000ff09ff7812 */ /* 0x000fe400078cc0ff */
[----:B------:R-:W-:Y:S01]  /*2100*/  CS2R R132, SRZ ;  /* 0x0000000000847805 */ /* 0x000fe2000001ff00 */
[----:B------:R-:W-:-:S04]  /*2110*/  FADD.FTZ R42, R20, -R43 ;  /* 0x8000002b142a7221 */ /* 0x000fc80000010000 */
[----:B-----5:R-:W-:-:S04]  /*2120*/  FMUL.FTZ R42, R17, R42 ;  /* 0x0000002a112a7220 */ /* 0x020fc80000410000 */
[----:B------:R-:W-:-:S04]  /*2130*/  FMUL.FTZ R42, R42, R39 ;  /* 0x000000272a2a7220 */ /* 0x000fc80000410000 */
[----:B------:R-:W-:Y:S01]  /*2140*/  FMUL.FTZ R43, R42, UR13 ;  /* 0x0000000d2a2b7c20 */ /* 0x000fe20008410000 */
[----:B------:R-:W-:-:S03]  /*2150*/  @P6 HADD2.F32 R42, -RZ, R159.H0_H0 ;  /* 0x2000009fff2a6230 */ /* 0x000fc60000004100 */
[----:B------:R-:W-:Y:S02]  /*2160*/  FMUL.FTZ R128, R128, R43 ;  /* 0x0000002b80807220 */ /* 0x000fe40000410000 */
[----:B------:R-:W-:Y:S01]  /*2170*/  @P6 FMUL.FTZ R132, R43, R42 ;  /* 0x0000002a2b846220 */ /* 0x000fe20000410000 */
[-CC-:B------:R-:W-:Y:S02]  /*2180*/  FFMA.FTZ R42, R26, R41.reuse, R162.reuse ;  /* 0x000000291a2a7223 */ /* 0x180fe400000100a2 */
[----:B------:R-:W-:Y:S01]  /*2190*/  FSEL R43, R128, RZ, P6 ;  /* 0x000000ff802b7208 */ /* 0x000fe20003000000 */
[----:B------:R-:W-:Y:S01]  /*21a0*/  FFMA.FTZ R128, R33, R41, R162 ;  /* 0x0000002921807223 */ /* 0x000fe200000100a2 */
[----:B------:R-:W-:Y:S01]  /*21b0*/  FADD.FTZ R42, R25, -R42 ;  /* 0x8000002a192a7221 */ /* 0x000fe20000010000 */
[----:B------:R-:W-:Y:S02]  /*21c0*/  LOP3.LUT P6, RZ, R9, 0xff00, RZ, 0xc0, !PT ;  /* 0x0000ff0009ff7812 */ /* 0x000fe400078cc0ff */
[----:B------:R-:W-:Y:S01]  /*21d0*/  FADD.FTZ R128, R31, -R128 ;  /* 0x800000801f807221 */ /* 0x000fe20000010000 */
[----:B------:R-:W-:Y:S01]  /*21e0*/  FMUL.FTZ R42, R17, R42 ;  /* 0x0000002a112a7220 */ /* 0x000fe20000410000 */
[----:B------:R-:W-:-:S02]  /*21f0*/  FADD.FTZ R84, R84, R43 ;  /* 0x0000002b54547221 */ /* 0x000fc40000010000 */
[----:B------:R-:W-:Y:S01]  /*2200*/  FMUL.FTZ R128, R17, R128 ;  /* 0x0000008011807220 */ /* 0x000fe20000410000 */
[----:B------:R-:W-:-:S03]  /*2210*/  FMUL.FTZ R42, R42, R39 ;  /* 0x000000272a2a7220 */ /* 0x000fc60000410000 */
[----:B------:R-:W-:Y:S01]  /*2220*/  FMUL.FTZ R128, R128, R39 ;  /* 0x0000002780807220 */ /* 0x000fe20000410000 */
[----:B------:R-:W-:Y:S02]  /*2230*/  FMUL.FTZ R42, R42, UR13 ;  /* 0x0000000d2a2a7c20 */ /* 0x000fe40008410000 */
[----:B------:R-:W-:Y:S02]  /*2240*/  @P6 HADD2.F32 R135, -RZ, R159.H1_H1 ;  /* 0x3000009fff876230 */ /* 0x000fe40000004100 */
[----:B------:R-:W-:-:S03]  /*2250*/  FMUL.FTZ R129, R129, R42 ;  /* 0x0000002a81817220 */ /* 0x000fc60000410000 */
[----:B------:R-:W-:Y:S01]  /*2260*/  @P6 FMUL.FTZ R133, R42, R135 ;  /* 0x000000872a856220 */ /* 0x000fe20000410000 */
[----:B------:R-:W-:Y:S02]  /*2270*/  CS2R R134, SRZ ;  /* 0x0000000000867805 */ /* 0x000fe4000001ff00 */
[----:B------:R-:W-:Y:S01]  /*2280*/  FSEL R42, R129, RZ, P6 ;  /* 0x000000ff812a7208 */ /* 0x000fe20003000000 */
[----:B------:R-:W-:Y:S01]  /*2290*/  FMUL.FTZ R129, R128, UR13 ;  /* 0x0000000d80817c20 */ /* 0x000fe20008410000 */
[----:B------:R-:W-:-:S03]  /*22a0*/  LOP3.LUT P6, RZ, R9, 0xff0000, RZ, 0xc0, !PT ;  /* 0x00ff000009ff7812 */ /* 0x000fc600078cc0ff */
[----:B------:R-:W-:Y:S01]  /*22b0*/  FMUL.FTZ R130, R130, R129 ;  /* 0x0000008182827220 */ /* 0x000fe20000410000 */
[----:B------:R-:W-:-:S09]  /*22c0*/  FADD.FTZ R85, R85, R42 ;  /* 0x0000002a55557221 */ /* 0x000fd20000010000 */
[----:B------:R-:W-:-:S05]  /*22d0*/  @P6 HADD2.F32 R128, -RZ, R160.H0_H0 ;  /* 0x200000a0ff806230 */ /* 0x000fca0000004100 */
[----:B------:R-:W-:Y:S01]  /*22e0*/  @P6 FMUL.FTZ R134, R129, R128 ;  /* 0x0000008081866220 */ /* 0x000fe20000410000 */
[----:B------:R-:W-:Y:S01]  /*22f0*/  FFMA.FTZ R128, R148, R41, R162 ;  /* 0x0000002994807223 */ /* 0x000fe200000100a2 */
[----:B------:R-:W-:Y:S02]  /*2300*/  FSEL R129, R130, RZ, P6 ;  /* 0x000000ff82817208 */ /* 0x000fe40003000000 */
[----:B------:R-:W-:Y:S01]  /*2310*/  ISETP.GE.U32.AND P6, PT, R9, 0x1000000, PT ;  /* 0x010000000900780c */ /* 0x000fe20003fc6070 */
[----:B------:R-:W-:Y:S02]  /*2320*/  FADD.FTZ R128, R147, -R128 ;  /* 0x8000008093807221 */ /* 0x000fe40000010000 */
[----:B------:R-:W-:Y:S02]  /*2330*/  FADD.FTZ R86, R86, R129 ;  /* 0x0000008156567221 */ /* 0x000fe40000010000 */
[----:B------:R-:W-:-:S04]  /*2340*/  FMUL.FTZ R128, R17, R128 ;  /* 0x0000008011807220 */ /* 0x000fc80000410000 */
[----:B------:R-:W-:-:S04]  /*2350*/  FMUL.FTZ R128, R128, R39 ;  /* 0x0000002780807220 */ /* 0x000fc80000410000 */
[----:B------:R-:W-:-:S04]  /*2360*/  FMUL.FTZ R128, R128, UR13 ;  /* 0x0000000d80807c20 */ /* 0x000fc80008410000 */
[----:B------:R-:W-:-:S05]  /*2370*/  FMUL.FTZ R131, R131, R128 ;  /* 0x0000008083837220 */ /* 0x000fca0000410000 */
[----:B------:R-:W-:-:S05]  /*2380*/  FSEL R130, R131, RZ, P6 ;  /* 0x000000ff83827208 */ /* 0x000fca0003000000 */
[----:B------:R-:W-:Y:S01]  /*2390*/  FADD.FTZ R87, R87, R130 ;  /* 0x0000008257577221 */ /* 0x000fe20000010000 */
[----:B------:R-:W-:Y:S06]  /*23a0*/  @!P6 BRA `(.L_x_9542) ;  /* 0x0000000000c4e947 */ /* 0x000fec0003800000 */
[----:B------:R-:W-:-:S05]  /*23b0*/  HADD2.F32 R135, -RZ, R160.H1_H1 ;  /* 0x300000a0ff877230 */ /* 0x000fca0000004100 */
[----:B------:R-:W-:Y:S01]  /*23c0*/  FMUL.FTZ R135, R128, R135 ;  /* 0x0000008780877220 */ /* 0x000fe20000410000 */
[----:B------:R-:W-:Y:S06]  /*23d0*/  BRA `(.L_x_9542) ;  /* 0x0000000000b87947 */ /* 0x000fec0003800000 */
.L_x_9541:
[-CC-:B------:R-:W-:Y:S01]  /*23e0*/  FFMA.FTZ R43, R3, R41.reuse, R162.reuse ;  /* 0x00000029032b7223 */ /* 0x180fe200000100a2 */
[----:B------:R-:W-:Y:S02]  /*23f0*/  LOP3.LUT P6, RZ, R9, 0xff, RZ, 0xc0, !PT ;  /* 0x000000ff09ff7812 */ /* 0x000fe400078cc0ff */
[----:B------:R-:W-:Y:S01]  /*2400*/  CS2R R132, SRZ ;  /* 0x0000000000847805 */ /* 0x000fe2000001ff00 */
[----:B------:R-:W-:Y:S01]  /*2410*/  FFMA.FTZ R46, R33, R41, R162 ;  /* 0x00000029212e7223 */ /* 0x000fe200000100a2 */
[----:B------:R-:W-:Y:S01]  /*2420*/  FADD.FTZ R42, R20, -R43 ;  /* 0x8000002b142a7221 */ /* 0x000fe20000010000 */
[----:B------:R-:W-:Y:S02]  /*2430*/  CS2R R134, SRZ ;  /* 0x0000000000867805 */ /* 0x000fe4000001ff00 */
[----:B------:R-:W-:Y:S01]  /*2440*/  FADD.FTZ R46, R31, -R46 ;  /* 0x8000002e1f2e7221 */ /* 0x000fe20000010000 */
[----:B-----5:R-:W-:-:S03]  /*2450*/  FMUL.FTZ R44, R17, R42 ;  /* 0x0000002a112c7220 */ /* 0x020fc60000410000 */
[----:B------:R-:W-:Y:S01]  /*2460*/  FMUL.FTZ R46, R17, R46 ;  /* 0x0000002e112e7220 */ /* 0x000fe20000410000 */
[----:B------:R-:W-:-:S04]  /*2470*/  FMUL.FTZ R42, R44, R39 ;  /* 0x000000272c2a7220 */ /* 0x000fc80000410000 */
[----:B------:R-:W-:Y:S01]  /*2480*/  FMUL.FTZ R43, R42, UR13 ;  /* 0x0000000d2a2b7c20 */ /* 0x000fe20008410000 */
[----:B------:R-:W-:-:S03]  /*2490*/  @P6 HADD2.F32 R42, -RZ, R159.H0_H0 ;  /* 0x2000009fff2a6230 */ /* 0x000fc60000004100 */
[----:B------:R-:W-:Y:S02]  /*24a0*/  FMUL.FTZ R128, R128, R43 ;  /* 0x0000002b80807220 */ /* 0x000fe40000410000 */
[----:B------:R-:W-:Y:S01]  /*24b0*/  @P6 FMUL.FTZ R132, R43, R42 ;  /* 0x0000002a2b846220 */ /* 0x000fe20000410000 */
[----:B------:R-:W-:Y:S02]  /*24c0*/  FFMA.FTZ R42, R26, R41, R162 ;  /* 0x000000291a2a7223 */ /* 0x000fe400000100a2 */
[----:B------:R-:W-:Y:S02]  /*24d0*/  FSEL R43, R128, RZ, P6 ;  /* 0x000000ff802b7208 */ /* 0x000fe40003000000 */
[----:B------:R-:W-:Y:S01]  /*24e0*/  FADD.FTZ R42, R25, -R42 ;  /* 0x8000002a192a7221 */ /* 0x000fe20000010000 */
[----:B------:R-:W-:Y:S02]  /*24f0*/  LOP3.LUT P6, RZ, R9, 0xff00, RZ, 0xc0, !PT ;  /* 0x0000ff0009ff7812 */ /* 0x000fe400078cc0ff */
[----:B------:R-:W-:Y:S01]  /*2500*/  FADD.FTZ R84, R84, R43 ;  /* 0x0000002b54547221 */ /* 0x000fe20000010000 */
[----:B------:R-:W-:-:S04]  /*2510*/  FMUL.FTZ R45, R17, R42 ;  /* 0x0000002a112d7220 */ /* 0x000fc80000410000 */
[----:B------:R-:W-:-:S04]  /*2520*/  FMUL.FTZ R42, R45, R39 ;  /* 0x000000272d2a7220 */ /* 0x000fc80000410000 */
[----:B------:R-:W-:Y:S02]  /*2530*/  FMUL.FTZ R42, R42, UR13 ;  /* 0x0000000d2a2a7c20 */ /* 0x000fe40008410000 */
[----:B------:R-:W-:Y:S02]  /*2540*/  @P6 HADD2.F32 R47, -RZ, R159.H1_H1 ;  /* 0x3000009fff2f6230 */ /* 0x000fe40000004100 */
[----:B------:R-:W-:-:S03]  /*2550*/  FMUL.FTZ R129, R129, R42 ;  /* 0x0000002a81817220 */ /* 0x000fc60000410000 */
[----:B------:R-:W-:Y:S01]  /*2560*/  @P6 FMUL.FTZ R133, R42, R47 ;  /* 0x0000002f2a856220 */ /* 0x000fe20000410000 */
[----:B------:R-:W-:Y:S01]  /*2570*/  FMUL.FTZ R47, R46, R39 ;  /* 0x000000272e2f7220 */ /* 0x000fe20000410000 */
[----:B------:R-:W-:Y:S02]  /*2580*/  FSEL R42, R129, RZ, P6 ;  /* 0x000000ff812a7208 */ /* 0x000fe40003000000 */
[----:B------:R-:W-:Y:S01]  /*2590*/  LOP3.LUT P6, RZ, R9, 0xff0000, RZ, 0xc0, !PT ;  /* 0x00ff000009ff7812 */ /* 0x000fe200078cc0ff */
[----:B------:R-:W-:Y:S02]  /*25a0*/  FMUL.FTZ R47, R47, UR13 ;  /* 0x0000000d2f2f7c20 */ /* 0x000fe40008410000 */
[----:B------:R-:W-:Y:S02]  /*25b0*/  FADD.FTZ R85, R85, R42 ;  /* 0x0000002a55557221 */ /* 0x000fe40000010000 */
[----:B------:R-:W-:-:S05]  /*25c0*/  FMUL.FTZ R130, R130, R47 ;  /* 0x0000002f82827220 */ /* 0x000fca0000410000 */
[----:B------:R-:W-:-:S03]  /*25d0*/  FSEL R129, R130, RZ, P6 ;  /* 0x000000ff82817208 */ /* 0x000fc60003000000 */
[----:B------:R-:W-:Y:S02]  /*25e0*/  @P6 HADD2.F32 R128, -RZ, R160.H0_H0 ;  /* 0x200000a0ff806230 */ /* 0x000fe40000004100 */
[----:B------:R-:W-:-:S03]  /*25f0*/  FADD.FTZ R86, R86, R129 ;  /* 0x0000008156567221 */ /* 0x000fc60000010000 */
[----:B------:R-:W-:Y:S01]  /*2600*/  @P6 FMUL.FTZ R134, R47, R128 ;  /* 0x000000802f866220 */ /* 0x000fe20000410000 */
[----:B------:R-:W-:Y:S01]  /*2610*/  FFMA.FTZ R128, R148, R41, R162 ;  /* 0x0000002994807223 */ /* 0x000fe200000100a2 */
[----:B------:R-:W-:-:S03]  /*2620*/  ISETP.GE.U32.AND P6, PT, R9, 0x1000000, PT ;  /* 0x010000000900780c */ /* 0x000fc60003fc6070 */
[----:B------:R-:W-:-:S04]  /*2630*/  FADD.FTZ R128, R147, -R128 ;  /* 0x8000008093807221 */ /* 0x000fc80000010000 */
[----:B------:R-:W-:-:S04]  /*2640*/  FMUL.FTZ R47, R17, R128 ;  /* 0x00000080112f7220 */ /* 0x000fc80000410000 */
[----:B------:R-:W-:Y:S02]  /*2650*/  FMUL.FTZ R128, R47, R39 ;  /* 0x000000272f807220 */ /* 0x000fe40000410000 */
[----:B------:R-:W-:Y:S02]  /*2660*/  @P6 HADD2.F32 R167, -RZ, R160.H1_H1 ;  /* 0x300000a0ffa76230 */ /* 0x000fe40000004100 */
[----:B------:R-:W-:-:S04]  /*2670*/  FMUL.FTZ R128, R128, UR13 ;  /* 0x0000000d80807c20 */ /* 0x000fc80008410000 */
[----:B------:R-:W-:Y:S01]  /*2680*/  FMUL.FTZ R131, R131, R128 ;  /* 0x0000008083837220 */ /* 0x000fe20000410000 */
[----:B------:R-:W-:-:S04]  /*2690*/  @P6 FMUL.FTZ R135, R128, R167 ;  /* 0x000000a780876220 */ /* 0x000fc80000410000 */
[----:B------:R-:W-:-:S05]  /*26a0*/  FSEL R130, R131, RZ, P6 ;  /* 0x000000ff83827208 */ /* 0x000fca0003000000 */
[----:B------:R-:W-:-:S07]  /*26b0*/  FADD.FTZ R87, R87, R130 ;  /* 0x0000008257577221 */ /* 0x000fce0000010000 */
.L_x_9542:
[----:B------:R-:W-:Y:S05]  /*26c0*/  BSYNC.RECONVERGENT B2 ;  /* 0x0000000000027941 */ /* 0x000fea0003800200 */
.L_x_9540:
[----:B------:R-:W0:Y:S08]  /*26d0*/  @P0 LDC.64 R128, c[0x0][0x478] ;  /* 0x00011e00ff800b82 */ /* 0x000e300000000a00 */
[----:B------:R-:W1:Y:S01]  /*26e0*/  LDC.64 R42, c[0x0][0x468] ;  /* 0x00011a00ff2a7b82 */ /* 0x000e620000000a00 */
[----:B0-----:R-:W-:-:S05]  /*26f0*/  @P0 IMAD.WIDE.U32 R128, R8, 0x10, R128 ;  /* 0x0000001008800825 */ /* 0x001fca00078e0080 */
[----:B------:R0:W-:Y:S01]  /*2700*/  @P0 STG.E.128 desc[UR8][R128.64], R44 ;  /* 0x0000002c80000986 */ /* 0x0001e2000c101d08 */
[C---:B-1----:R-:W-:Y:S01]  /*2710*/  IMAD.WIDE.U32 R42, R8.reuse, 0x10, R42 ;  /* 0x00000010082a7825 */ /* 0x042fe200078e002a */
[----:B------:R-:W-:-:S04]  /*2720*/  IADD3 R8, PT, PT, R8, 0x80, RZ ;  /* 0x0000008008087810 */ /* 0x000fc80007ffe0ff */
[----:B------:R0:W-:Y:S03]  /*2730*/  STG.E.128 desc[UR8][R42.64], R132 ;  /* 0x000000842a007986 */ /* 0x0001e6000c101d08 */
.L_x_9539:
[----:B------:R-:W-:Y:S05]  /*2740*/  BSYNC.RECONVERGENT B1 ;  /* 0x0000000000017941 */ /* 0x000fea0003800200 */
.L_x_9538:
[----:B------:R-:W-:Y:S04]  /*2750*/  BSSY.RECONVERGENT B1, `(.L_x_9543) ;  /* 0x0000072000017945 */ /* 0x000fe80003800200 */
[----:B------:R-:W-:Y:S05]  /*2760*/  @!P2 BRA `(.L_x_9544) ;  /* 0x0000000400c0a947 */ /* 0x000fea0003800000 */
[----:B0-----:R-:W0:Y:S02]  /*2770*/  LDC.64 R42, c[0x0][0x390] ;  /* 0x0000e400ff2a7b82 */ /* 0x001e240000000a00 */
[----:B0-----:R-:W-:-:S05]  /*2780*/  IMAD.WIDE.U32 R42, R8, 0x10, R42 ;  /* 0x00000010082a7825 */ /* 0x001fca00078e002a */
[----:B------:R0:W5:Y:S01]  /*2790*/  LDG.E.128 R128, desc[UR8][R42.64] ;  /* 0x000000082a807981 */ /* 0x000162000c1e1d00 */
[----:B------:R-:W-:Y:S01]  /*27a0*/  ISETP.NE.U32.AND P0, PT, RZ, UR14, PT ;  /* 0x0000000eff007c0c */ /* 0x000fe2000bf05070 */
[----:B------:R-:W-:Y:S03]  /*27b0*/  BSSY.RECONVERGENT B2, `(.L_x_9545) ;  /* 0x0000064000027945 */ /* 0x000fe60003800200 */
[----:B------:R-:W-:-:S13]  /*27c0*/  ISETP.NE.AND.EX P0, PT, RZ, UR15, PT, P0 ;  /* 0x0000000fff007c0c */ /* 0x000fda000bf05300 */
[----:B0-----:R-:W-:Y:S05]  /*27d0*/  @!P0 BRA `(.L_x_9546) ;  /* 0x0000000000c88947 */ /* 0x001fea0003800000 */
[----:B------:R-:W-:Y:S01]  /*27e0*/  FFMA.FTZ R43, R21, R41, R162 ;  /* 0x00000029152b7223 */ /* 0x000fe200000100a2 */
[----:B------:R-:W-:Y:S02]  /*27f0*/  LOP3.LUT P6, RZ, R10, 0xff, RZ, 0xc0, !PT ;  /* 0x000000ff0aff7812 */ /* 0x000fe400078cc0ff */
[----:B------:R-:W-:Y:S02]  /*2800*/  CS2R R132, SRZ ;  /* 0x0000000000847805 */ /* 0x000fe4000001ff00 */
        /* <DEDUP_REMOVED lines=19> */
[-CC-:B------:R-:W-:Y:S01]  /*2940*/  FFMA.FTZ R47, R35, R41.reuse, R162.reuse ;  /* 0x00000029232f7223 */ /* 0x180fe200000100a2 */
[----:B------:R-:W-:Y:S01]  /*2950*/  FSEL R42, R129, RZ, P6 ;  /* 0x000000ff812a7208 */ /* 0x000fe20003000000 */
[----:B------:R-:W-:Y:S01]  /*2960*/  FFMA.FTZ R129, R146, R41, R162 ;  /* 0x0000002992817223 */ /* 0x000fe200000100a2 */
[----:B------:R-:W-:Y:S01]  /*2970*/  LOP3.LUT P6, RZ, R10, 0xff0000, RZ, 0xc0, !PT ;  /* 0x00ff00000aff7812 */ /* 0x000fe200078cc0ff */
[----:B------:R-:W-:Y:S02]  /*2980*/  FADD.FTZ R46, R32, -R47 ;  /* 0x8000002f202e7221 */ /* 0x000fe40000010000 */
[----:B------:R-:W-:Y:S02]  /*2990*/  FADD.FTZ R81, R81, R42 ;  /* 0x0000002a51517221 */ /* 0x000fe40000010000 */
[----:B------:R-:W-:-:S04]  /*29a0*/  FMUL.FTZ R46, R17, R46 ;  /* 0x0000002e112e7220 */ /* 0x000fc80000410000 */
[----:B------:R-:W-:-:S04]  /*29b0*/  FMUL.FTZ R47, R46, R39 ;  /* 0x000000272e2f7220 */ /* 0x000fc80000410000 */
[----:B------:R-:W-:Y:S02]  /*29c0*/  @P6 HADD2.F32 R128, -RZ, R163.H0_H0 ;  /* 0x200000a3ff806230 */ /* 0x000fe40000004100 */
[----:B------:R-:W-:-:S04]  /*29d0*/  FMUL.FTZ R47, R47, UR13 ;  /* 0x0000000d2f2f7c20 */ /* 0x000fc80008410000 */
[----:B------:R-:W-:Y:S01]  /*29e0*/  @P6 FMUL.FTZ R134, R47, R128 ;  /* 0x000000802f866220 */ /* 0x000fe20000410000 */
[----:B------:R-:W-:Y:S01]  /*29f0*/  FADD.FTZ R128, R144, -R129 ;  /* 0x8000008190807221 */ /* 0x000fe20000010000 */
[----:B------:R-:W-:-:S03]  /*2a00*/  FMUL.FTZ R130, R130, R47 ;  /* 0x0000002f82827220 */ /* 0x000fc60000410000 */
[----:B------:R-:W-:Y:S02]  /*2a10*/  FMUL.FTZ R128, R17, R128 ;  /* 0x0000008011807220 */ /* 0x000fe40000410000 */
[----:B------:R-:W-:Y:S02]  /*2a20*/  FSEL R47, R130, RZ, P6 ;  /* 0x000000ff822f7208 */ /* 0x000fe40003000000 */
[----:B------:R-:W-:Y:S01]  /*2a30*/  FMUL.FTZ R129, R128, R39 ;  /* 0x0000002780817220 */ /* 0x000fe20000410000 */
[----:B------:R-:W-:Y:S02]  /*2a40*/  ISETP.GE.U32.AND P6, PT, R10, 0x1000000, PT ;  /* 0x010000000a00780c */ /* 0x000fe40003fc6070 */
[----:B------:R-:W-:Y:S01]  /*2a50*/  FADD.FTZ R82, R82, R47 ;  /* 0x0000002f52527221 */ /* 0x000fe20000010000 */
[----:B------:R-:W-:Y:S01]  /*2a60*/  FMUL.FTZ R130, R129, UR13 ;  /* 0x0000000d81827c20 */ /* 0x000fe20008410000 */
[----:B------:R-:W-:-:S03]  /*2a70*/  MOV R47, R128 ;  /* 0x00000080002f7202 */ /* 0x000fc60000000f00 */
[----:B------:R-:W-:-:S05]  /*2a80*/  FMUL.FTZ R131, R131, R130 ;  /* 0x0000008283837220 */ /* 0x000fca0000410000 */
[----:B------:R-:W-:-:S05]  /*2a90*/  FSEL R168, R131, RZ, P6 ;  /* 0x000000ff83a87208 */ /* 0x000fca0003000000 */
[----:B------:R-:W-:Y:S01]  /*2aa0*/  FADD.FTZ R83, R83, R168 ;  /* 0x000000a853537221 */ /* 0x000fe20000010000 */
[----:B------:R-:W-:Y:S06]  /*2ab0*/  @!P6 BRA `(.L_x_9547) ;  /* 0x0000000000cce947 */ /* 0x000fec0003800000 */
[----:B------:R-:W-:Y:S01]  /*2ac0*/  HADD2.F32 R135, -RZ, R163.H1_H1 ;  /* 0x300000a3ff877230 */ /* 0x000fe20000004100 */
[----:B------:R-:W-:-:S04]  /*2ad0*/  MOV R47, R128 ;  /* 0x00000080002f7202 */ /* 0x000fc80000000f00 */
[----:B------:R-:W-:Y:S01]  /*2ae0*/  FMUL.FTZ R135, R130, R135 ;  /* 0x0000008782877220 */ /* 0x000fe20000410000 */
[----:B------:R-:W-:Y:S06]  /*2af0*/  BRA `(.L_x_9547) ;  /* 0x0000000000bc7947 */ /* 0x000fec0003800000 */
.L_x_9546:
[----:B------:R-:W-:Y:S01]  /*2b00*/  FFMA.FTZ R43, R21, R41, R162 ;  /* 0x00000029152b7223 */ /* 0x000fe200000100a2 */
[----:B------:R-:W-:Y:S02]  /*2b10*/  LOP3.LUT P6, RZ, R10, 0xff, RZ, 0xc0, !PT ;  /* 0x000000ff0aff7812 */ /* 0x000fe400078cc0ff */
[----:B------:R-:W-:Y:S01]  /*2b20*/  CS2R R132, SRZ ;  /* 0x0000000000847805 */ /* 0x000fe2000001ff00 */
[----:B------:R-:W-:Y:S02]  /*2b30*/  HFMA2 R134, -RZ, RZ, 0, 0 ;  /* 0x00000000ff867431 */ /* 0x000fe400000001ff */
        /* <DEDUP_REMOVED lines=21> */
[----:B------:R-:W-:-:S03]  /*2c90*/  LOP3.LUT P6, RZ, R10, 0xff0000, RZ, 0xc0, !PT ;  /* 0x00ff00000aff7812 */ /* 0x000fc600078cc0ff */
[----:B------:R-:W-:Y:S01]  /*2ca0*/  FADD.FTZ R128, R32, -R129 ;  /* 0x8000008120807221 */ /* 0x000fe20000010000 */
[----:B------:R-:W-:-:S03]  /*2cb0*/  FADD.FTZ R81, R81, R42 ;  /* 0x0000002a51517221 */ /* 0x000fc60000010000 */
[----:B------:R-:W-:-:S04]  /*2cc0*/  FMUL.FTZ R128, R17, R128 ;  /* 0x0000008011807220 */ /* 0x000fc80000410000 */
[----:B------:R-:W-:-:S04]  /*2cd0*/  FMUL.FTZ R128, R128, R39 ;  /* 0x0000002780807220 */ /* 0x000fc80000410000 */
[----:B------:R-:W-:Y:S01]  /*2ce0*/  FMUL.FTZ R129, R128, UR13 ;  /* 0x0000000d80817c20 */ /* 0x000fe20008410000 */
[----:B------:R-:W-:-:S03]  /*2cf0*/  @P6 HADD2.F32 R128, -RZ, R163.H0_H0 ;  /* 0x200000a3ff806230 */ /* 0x000fc60000004100 */
[----:B------:R-:W-:Y:S02]  /*2d00*/  FMUL.FTZ R130, R130, R129 ;  /* 0x0000008182827220 */ /* 0x000fe40000410000 */
[----:B------:R-:W-:Y:S01]  /*2d10*/  @P6 FMUL.FTZ R134, R129, R128 ;  /* 0x0000008081866220 */ /* 0x000fe20000410000 */
[----:B------:R-:W-:Y:S01]  /*2d20*/  FADD.FTZ R128, R144, -R135 ;  /* 0x8000008790807221 */ /* 0x000fe20000010000 */
[----:B------:R-:W-:Y:S02]  /*2d30*/  MOV R135, RZ ;  /* 0x000000ff00877202 */ /* 0x000fe40000000f00 */
[----:B------:R-:W-:Y:S01]  /*2d40*/  FSEL R129, R130, RZ, P6 ;  /* 0x000000ff82817208 */ /* 0x000fe20003000000 */
[----:B------:R-:W-:Y:S01]  /*2d50*/  FMUL.FTZ R128, R17, R128 ;  /* 0x0000008011807220 */ /* 0x000fe20000410000 */
[----:B------:R-:W-:-:S03]  /*2d60*/  ISETP.GE.U32.AND P6, PT, R10, 0x1000000, PT ;  /* 0x010000000a00780c */ /* 0x000fc60003fc6070 */
[----:B------:R-:W-:Y:S01]  /*2d70*/  FMUL.FTZ R128, R128, R39 ;  /* 0x0000002780807220 */ /* 0x000fe20000410000 */
[----:B------:R-:W-:-:S03]  /*2d80*/  FADD.FTZ R82, R82, R129 ;  /* 0x0000008152527221 */ /* 0x000fc60000010000 */
[----:B------:R-:W-:-:S04]  /*2d90*/  FMUL.FTZ R128, R128, UR13 ;  /* 0x0000000d80807c20 */ /* 0x000fc80008410000 */
[----:B------:R-:W-:Y:S02]  /*2da0*/  FMUL.FTZ R131, R131, R128 ;  /* 0x0000008083837220 */ /* 0x000fe40000410000 */
[----:B------:R-:W-:-:S03]  /*2db0*/  @P6 HADD2.F32 R167, -RZ, R163.H1_H1 ;  /* 0x300000a3ffa76230 */ /* 0x000fc60000004100 */
[----:B------:R-:W-:Y:S02]  /*2dc0*/  FSEL R130, R131, RZ, P6 ;  /* 0x000000ff83827208 */ /* 0x000fe40003000000 */
[----:B------:R-:W-:-:S03]  /*2dd0*/  @P6 FMUL.FTZ R135, R128, R167 ;  /* 0x000000a780876220 */ /* 0x000fc60000410000 */
[----:B------:R-:W-:-:S07]  /*2de0*/  FADD.FTZ R83, R83, R130 ;  /* 0x0000008253537221 */ /* 0x000fce0000010000 */
.L_x_9547:
[----:B------:R-:W-:Y:S05]  /*2df0*/  BSYNC.RECONVERGENT B2 ;  /* 0x0000000000027941 */ /* 0x000fea0003800200 */
.L_x_9545:
[----:B------:R-:W0:Y:S08]  /*2e00*/  @P0 LDC.64 R128, c[0x0][0x478] ;  /* 0x00011e00ff800b82 */ /* 0x000e300000000a00 */
[----:B------:R-:W1:Y:S01]  /*2e10*/  LDC.64 R42, c[0x0][0x468] ;  /* 0x00011a00ff2a7b82 */ /* 0x000e620000000a00 */
[----:B0-----:R-:W-:-:S05]  /*2e20*/  @P0 IMAD.WIDE.U32 R128, R8, 0x10, R128 ;  /* 0x0000001008800825 */ /* 0x001fca00078e0080 */
[----:B------:R2:W-:Y:S01]  /*2e30*/  @P0 STG.E.128 desc[UR8][R128.64], R44 ;  /* 0x0000002c80000986 */ /* 0x0005e2000c101d08 */
[C---:B-1----:R-:W-:Y:S01]  /*2e40*/  IMAD.WIDE.U32 R42, R8.reuse, 0x10, R42 ;  /* 0x00000010082a7825 */ /* 0x042fe200078e002a */
[----:B------:R-:W-:-:S04]  /*2e50*/  IADD3 R8, PT, PT, R8, 0x80, RZ ;  /* 0x0000008008087810 */ /* 0x000fc80007ffe0ff */
[----:B------:R2:W-:Y:S03]  /*2e60*/  STG.E.128 desc[UR8][R42.64], R132 ;  /* 0x000000842a007986 */ /* 0x0005e6000c101d08 */
.L_x_9544:
[----:B------:R-:W-:Y:S05]  /*2e70*/  BSYNC.RECONVERGENT B1 ;  /* 0x0000000000017941 */ /* 0x000fea0003800200 */
.L_x_9543:
[----:B------:R-:W-:Y:S04]  /*2e80*/  BSSY.RECONVERGENT B1, `(.L_x_9548) ;  /* 0x0000071000017945 */ /* 0x000fe80003800200 */
[----:B------:R-:W-:Y:S05]  /*2e90*/  @!P3 BRA `(.L_x_9549) ;  /* 0x0000000400bcb947 */ /* 0x000fea0003800000 */
[----:B0-2---:R-:W0:Y:S02]  /*2ea0*/  LDC.64 R42, c[0x0][0x390] ;  /* 0x0000e400ff2a7b82 */ /* 0x005e240000000a00 */
        /* <DEDUP_REMOVED lines=28> */
[----:B------:R-:W-:Y:S01]  /*3070*/  FFMA.FTZ R47, R37, R41, R162 ;  /* 0x00000029252f7223 */ /* 0x000fe200000100a2 */
[----:B------:R-:W-:Y:S02]  /*3080*/  FSEL R42, R129, RZ, P6 ;  /* 0x000000ff812a7208 */ /* 0x000fe40003000000 */
        /* <DEDUP_REMOVED lines=8> */
[----:B------:R-:W-:Y:S01]  /*3110*/  FFMA.FTZ R128, R36, R41, R162 ;  /* 0x0000002924807223 */ /* 0x000fe200000100a2 */
[----:B------:R-:W-:-:S03]  /*3120*/  FMUL.FTZ R130, R130, R47 ;  /* 0x0000002f82827220 */ /* 0x000fc60000410000 */
[----:B------:R-:W-:Y:S02]  /*3130*/  FADD.FTZ R128, R145, -R128 ;  /* 0x8000008091807221 */ /* 0x000fe40000010000 */
[----:B------:R-:W-:Y:S02]  /*3140*/  FSEL R47, R130, RZ, P6 ;  /* 0x000000ff822f7208 */ /* 0x000fe40003000000 */
[----:B------:R-:W-:Y:S01]  /*3150*/  FMUL.FTZ R128, R17, R128 ;  /* 0x0000008011807220 */ /* 0x000fe20000410000 */
[----:B------:R-:W-:Y:S02]  /*3160*/  ISETP.GE.U32.AND P6, PT, R0, 0x1000000, PT ;  /* 0x010000000000780c */ /* 0x000fe40003fc6070 */
[----:B------:R-:W-:Y:S01]  /*3170*/  FADD.FTZ R78, R78, R47 ;  /* 0x0000002f4e4e7221 */ /* 0x000fe20000010000 */
[----:B------:R-:W-:Y:S01]  /*3180*/  FMUL.FTZ R129, R128, R39 ;  /* 0x0000002780817220 */ /* 0x000fe20000410000 */
[----:B------:R-:W-:-:S03]  /*3190*/  MOV R47, R128 ;  /* 0x00000080002f7202 */ /* 0x000fc60000000f00 */
[----:B------:R-:W-:-:S04]  /*31a0*/  FMUL.FTZ R130, R129, UR13 ;  /* 0x0000000d81827c20 */ /* 0x000fc80008410000 */
        /* <DEDUP_REMOVED lines=8> */
.L_x_9551:
        /* <DEDUP_REMOVED lines=21> */
[----:B------:R-:W-:Y:S02]  /*3380*/  CS2R R134, SRZ ;  /* 0x0000000000867805 */ /* 0x000fe4000001ff00 */
        /* <DEDUP_REMOVED lines=14> */
[----:B------:R-:W-:Y:S02]  /*3470*/  ISETP.GE.U32.AND P6, PT, R0, 0x1000000, PT ;  /* 0x010000000000780c */ /* 0x000fe40003fc6070 */
[----:B------:R-:W-:Y:S01]  /*3480*/  FADD.FTZ R78, R78, R129 ;  /* 0x000000814e4e7221 */ /* 0x000fe20000010000 */
[----:B------:R-:W-:-:S04]  /*3490*/  FMUL.FTZ R128, R17, R128 ;  /* 0x0000008011807220 */ /* 0x000fc80000410000 */
[----:B------:R-:W-:-:S04]  /*34a0*/  FMUL.FTZ R128, R128, R39 ;  /* 0x0000002780807220 */ /* 0x000fc80000410000 */
[----:B------:R-:W-:Y:S02]  /*34b0*/  FMUL.FTZ R128, R128, UR13 ;  /* 0x0000000d80807c20 */ /* 0x000fe40008410000 */
[----:B------:R-:W-:Y:S02]  /*34c0*/  @P6 HADD2.F32 R167, -RZ, R165.H1_H1 ;  /* 0x300000a5ffa76230 */ /* 0x000fe40000004100 */
[----:B------:R-:W-:-:S03]  /*34d0*/  FMUL.FTZ R131, R131, R128 ;  /* 0x0000008083837220 */ /* 0x000fc60000410000 */
[----:B------:R-:W-:Y:S02]  /*34e0*/  @P6 FMUL.FTZ R135, R128, R167 ;  /* 0x000000a780876220 */ /* 0x000fe40000410000 */
[----:B------:R-:W-:-:S05]  /*34f0*/  FSEL R130, R131, RZ, P6 ;  /* 0x000000ff83827208 */ /* 0x000fca0003000000 */
[----:B------:R-:W-:-:S07]  /*3500*/  FADD.FTZ R79, R79, R130 ;  /* 0x000000824f4f7221 */ /* 0x000fce0000010000 */
.L_x_9552:
[----:B------:R-:W-:Y:S05]  /*3510*/  BSYNC.RECONVERGENT B2 ;  /* 0x0000000000027941 */ /* 0x000fea0003800200 */
.L_x_9550:
[----:B------:R-:W0:Y:S08]  /*3520*/  @P0 LDC.64 R128, c[0x0][0x478] ;  /* 0x00011e00ff800b82 */ /* 0x000e300000000a00 */
[----:B------:R-:W1:Y:S01]  /*3530*/  LDC.64 R42, c[0x0][0x468] ;  /* 0x00011a00ff2a7b82 */ /* 0x000e620000000a00 */
[----:B0-----:R-:W-:-:S05]  /*3540*/  @P0 IMAD.WIDE.U32 R128, R8, 0x10, R128 ;  /* 0x0000001008800825 */ /* 0x001fca00078e0080 */
[----:B------:R3:W-:Y:S01]  /*3550*/  @P0 STG.E.128 desc[UR8][R128.64], R44 ;  /* 0x0000002c80000986 */ /* 0x0007e2000c101d08 */
[C---:B-1----:R-:W-:Y:S01]  /*3560*/  IMAD.WIDE.U32 R42, R8.reuse, 0x10, R42 ;  /* 0x00000010082a7825 */ /* 0x042fe200078e002a */
[----:B------:R-:W-:-:S04]  /*3570*/  IADD3 R8, PT, PT, R8, 0x80, RZ ;  /* 0x0000008008087810 */ /* 0x000fc80007ffe0ff */
[----:B------:R3:W-:Y:S03]  /*3580*/  STG.E.128 desc[UR8][R42.64], R132 ;  /* 0x000000842a007986 */ /* 0x0007e6000c101d08 */
.L_x_9549:
[----:B------:R-:W-:Y:S05]  /*3590*/  BSYNC.RECONVERGENT B1 ;  /* 0x0000000000017941 */ /* 0x000fea0003800200 */
.L_x_9548:
[----:B------:R-:W-:Y:S04]  /*35a0*/  BSSY.RECONVERGENT B1, `(.L_x_9553) ;  /* 0x0000071000017945 */ /* 0x000fe80003800200 */
[----:B------:R-:W-:Y:S05]  /*35b0*/  @!P4 BRA `(.L_x_9554) ;  /* 0x0000000400bcc947 */ /* 0x000fea0003800000 */
[----:B0-23--:R-:W0:Y:S02]  /*35c0*/  LDC.64 R42, c[0x0][0x390] ;  /* 0x0000e400ff2a7b82 */ /* 0x00de240000000a00 */
        /* <DEDUP_REMOVED lines=56> */
.L_x_9556:
        /* <DEDUP_REMOVED lines=46> */
.L_x_9557:
[----:B------:R-:W-:Y:S05]  /*3c30*/  BSYNC.RECONVERGENT B2 ;  /* 0x0000000000027941 */ /* 0x000fea0003800200 */
.L_x_9555:
[----:B------:R-:W0:Y:S08]  /*3c40*/  @P0 LDC.64 R128, c[0x0][0x478] ;  /* 0x00011e00ff800b82 */ /* 0x000e300000000a00 */
[----:B------:R-:W1:Y:S01]  /*3c50*/  LDC.64 R42, c[0x0][0x468] ;  /* 0x00011a00ff2a7b82 */ /* 0x000e620000000a00 */
[----:B0-----:R-:W-:-:S05]  /*3c60*/  @P0 IMAD.WIDE.U32 R128, R8, 0x10, R128 ;  /* 0x0000001008800825 */ /* 0x001fca00078e0080 */
[----:B------:R4:W-:Y:S01]  /*3c70*/  @P0 STG.E.128 desc[UR8][R128.64], R44 ;  /* 0x0000002c80000986 */ /* 0x0009e2000c101d08 */
[C---:B-1----:R-:W-:Y:S01]  /*3c80*/  IMAD.WIDE.U32 R42, R8.reuse, 0x10, R42 ;  /* 0x00000010082a7825 */ /* 0x042fe200078e002a */
[----:B------:R-:W-:-:S04]  /*3c90*/  IADD3 R8, PT, PT, R8, 0x80, RZ ;  /* 0x0000008008087810 */ /* 0x000fc80007ffe0ff */
[----:B------:R4:W-:Y:S03]  /*3ca0*/  STG.E.128 desc[UR8][R42.64], R132 ;  /* 0x000000842a007986 */ /* 0x0009e6000c101d08 */
.L_x_9554:
[----:B------:R-:W-:Y:S05]  /*3cb0*/  BSYNC.RECONVERGENT B1 ;  /* 0x0000000000017941 */ /* 0x000fea0003800200 */
.L_x_9553:
[----:B------:R-:W-:Y:S05]  /*3cc0*/  @!P5 BRA `(.L_x_9558) ;  /* 0x0000002800b4d947 */ /* 0x000fea0003800000 */
[----:B0-234-:R-:W0:Y:S02]  /*3cd0*/  LDC.64 R42, c[0x0][0x390] ;  /* 0x0000e400ff2a7b82 */ /* 0x01de240000000a00 */
        /* <DEDUP_REMOVED lines=20> */
[----:B------:R-:W-:-:S03]  /*3e20*/  LOP3.LUT P6, RZ, R12, 0xff00, RZ, 0xc0, !PT ;  /* 0x0000ff000cff7812 */ /* 0x000fc600078cc0ff */
        /* <DEDUP_REMOVED lines=10> */
[----:B------:R-:W-:-:S04]  /*3ed0*/  FADD.FTZ R46, R18, -R47 ;  /* 0x8000002f122e7221 */ /* 0x000fc80000010000 */
[----:B------:R-:W-:-:S04]  /*3ee0*/  FMUL.FTZ R46, R17, R46 ;  /* 0x0000002e112e7220 */ /* 0x000fc80000410000 */
[----:B------:R-:W-:-:S04]  /*3ef0*/  FMUL.FTZ R47, R46, R39 ;  /* 0x000000272e2f7220 */ /* 0x000fc80000410000 */
[----:B------:R-:W-:Y:S02]  /*3f00*/  @P6 HADD2.F32 R128, -RZ, R174.H0_H0 ;  /* 0x200000aeff806230 */ /* 0x000fe40000004100 */
[----:B------:R-:W-:-:S04]  /*3f10*/  FMUL.FTZ R47, R47, UR13 ;  /* 0x0000000d2f2f7c20 */ /* 0x000fc80008410000 */
[----:B------:R-:W-:Y:S01]  /*3f20*/  @P6 FMUL.FTZ R134, R47, R128 ;  /* 0x000000802f866220 */ /* 0x000fe20000410000 */
[----:B------:R-:W-:Y:S01]  /*3f30*/  FADD.FTZ R128, R38, -R41 ;  /* 0x8000002926807221 */ /* 0x000fe20000010000 */
[----:B------:R-:W-:-:S03]  /*3f40*/  FMUL.FTZ R130, R130, R47 ;  /* 0x0000002f82827220 */ /* 0x000fc60000410000 */
[----:B------:R-:W-:Y:S01]  /*3f50*/  FMUL.FTZ R47, R17, R128 ;  /* 0x00000080112f7220 */ /* 0x000fe20000410000 */
[----:B------:R-:W-:Y:S01]  /*3f60*/  FADD.FTZ R17, R68, R43 ;  /* 0x0000002b44117221 */ /* 0x000fe20000010000 */
[----:B------:R-:W-:Y:S02]  /*3f70*/  FSEL R129, R130, RZ, P6 ;  /* 0x000000ff82817208 */ /* 0x000fe40003000000 */
[----:B------:R-:W-:Y:S01]  /*3f80*/  FMUL.FTZ R39, R47, R39 ;  /* 0x000000272f277220 */ /* 0x000fe20000410000 */
[----:B------:R-:W-:Y:S02]  /*3f90*/  ISETP.GE.U32.AND P6, PT, R12, 0x1000000, PT ;  /* 0x010000000c00780c */ /* 0x000fe40003fc6070 */
[----:B------:R-:W-:Y:S01]  /*3fa0*/  FADD.FTZ R70, R70, R129 ;  /* 0x0000008146467221 */ /* 0x000fe20000010000 */
[----:B------:R-:W-:Y:S01]  /*3fb0*/  FMUL.FTZ R130, R39, UR13 ;  /* 0x0000000d27827c20 */ /* 0x000fe20008410000 */
[----:B------:R-:W-:-:S03]  /*3fc0*/  FADD.FTZ R39, R69, R42 ;  /* 0x0000002a45277221 */ /* 0x000fc60000010000 */
[----:B------:R-:W-:-:S05]  /*3fd0*/  FMUL.FTZ R131, R131, R130 ;  /* 0x0000008283837220 */ /* 0x000fca0000410000 */
[----:B------:R-:W-:-:S05]  /*3fe0*/  FSEL R128, R131, RZ, P6 ;  /* 0x000000ff83807208 */ /* 0x000fca0003000000 */
[----:B------:R-:W-:Y:S01]  /*3ff0*/  FADD.FTZ R71, R71, R128 ;  /* 0x0000008047477221 */ /* 0x000fe20000010000 */
[----:B------:R-:W-:Y:S06]  /*4000*/  @!P6 BRA `(.L_x_9561) ;  /* 0x0000000000c4e947 */ /* 0x000fec0003800000 */
[----:B------:R-:W-:-:S05]  /*4010*/  HADD2.F32 R135, -RZ, R174.H1_H1 ;  /* 0x300000aeff877230 */ /* 0x000fca0000004100 */
[----:B------:R-:W-:Y:S01]  /*4020*/  FMUL.FTZ R135, R130, R135 ;  /* 0x0000008782877220 */ /* 0x000fe20000410000 */
[----:B------:R-:W-:Y:S06]  /*4030*/  BRA `(.L_x_9561) ;  /* 0x0000000000b87947 */ /* 0x000fec0003800000 */
.L_x_9560:
        /* <DEDUP_REMOVED lines=22> */
[-CC-:B------:R-:W-:Y:S01]  /*41a0*/  FFMA.FTZ R129, R19, R41.reuse, R162.reuse ;  /* 0x0000002913817223 */ /* 0x180fe200000100a2 */
[----:B------:R-:W-:Y:S01]  /*41b0*/  LOP3.LUT P6, RZ, R12, 0xff0000, RZ, 0xc0, !PT ;  /* 0x00ff00000cff7812 */ /* 0x000fe200078cc0ff */
[----:B------:R-:W-:Y:S02]  /*41c0*/  FFMA.FTZ R41, R40, R41, R162 ;  /* 0x0000002928297223 */ /* 0x000fe400000100a2 */
[----:B------:R-:W-:-:S04]  /*41d0*/  FADD.FTZ R42, R18, -R129 ;  /* 0x80000081122a7221 */ /* 0x000fc80000010000 */
[----:B------:R-:W-:-:S04]  /*41e0*/  FMUL.FTZ R42, R17, R42 ;  /* 0x0000002a112a7220 */ /* 0x000fc80000410000 */
[----:B------:R-:W-:-:S04]  /*41f0*/  FMUL.FTZ R42, R42, R39 ;  /* 0x000000272a2a7220 */ /* 0x000fc80000410000 */
[----:B------:R-:W-:Y:S01]  /*4200*/  FMUL.FTZ R129, R42, UR13 ;  /* 0x0000000d2a817c20 */ /* 0x000fe20008410000 */
[----:B------:R-:W-:-:S03]  /*4210*/  @P6 HADD2.F32 R42, -RZ, R174.H0_H0 ;  /* 0x200000aeff2a6230 */ /* 0x000fc60000004100 */
[----:B------:R-:W-:Y:S02]  /*4220*/  FMUL.FTZ R130, R130, R129 ;  /* 0x0000008182827220 */ /* 0x000fe40000410000 */
[----:B------:R-:W-:Y:S01]  /*4230*/  @P6 FMUL.FTZ R134, R129, R42 ;  /* 0x0000002a81866220 */ /* 0x000fe20000410000 */
[----:B------:R-:W-:Y:S02]  /*4240*/  FADD.FTZ R42, R38, -R41 ;  /* 0x80000029262a7221 */ /* 0x000fe40000010000 */
[----:B------:R-:W-:Y:S02]  /*4250*/  FSEL R129, R130, RZ, P6 ;  /* 0x000000ff82817208 */ /* 0x000fe40003000000 */
[----:B------:R-:W-:Y:S01]  /*4260*/  FMUL.FTZ R42, R17, R42 ;  /* 0x0000002a112a7220 */ /* 0x000fe20000410000 */
[----:B------:R-:W-:Y:S02]  /*4270*/  ISETP.GE.U32.AND P6, PT, R12, 0x1000000, PT ;  /* 0x010000000c00780c */ /* 0x000fe40003fc6070 */
[----:B------:R-:W-:Y:S01]  /*4280*/  FADD.FTZ R70, R70, R129 ;  /* 0x0000008146467221 */ /* 0x000fe20000010000 */
[----:B------:R-:W-:Y:S01]  /*4290*/  FMUL.FTZ R42, R42, R39 ;  /* 0x000000272a2a7220 */ /* 0x000fe20000410000 */
[----:B------:R-:W-:-:S03]  /*42a0*/  FADD.FTZ R39, R69, R128 ;  /* 0x0000008045277221 */ /* 0x000fc60000010000 */
[----:B------:R-:W-:-:S04]  /*42b0*/  FMUL.FTZ R130, R42, UR13 ;  /* 0x0000000d2a827c20 */ /* 0x000fc80008410000 */
[----:B------:R-:W-:Y:S02]  /*42c0*/  FMUL.FTZ R131, R131, R130 ;  /* 0x0000008283837220 */ /* 0x000fe40000410000 */
[----:B------:R-:W-:-:S03]  /*42d0*/  @P6 HADD2.F32 R17, -RZ, R174.H1_H1 ;  /* 0x300000aeff116230 */ /* 0x000fc60000004100 */
[----:B------:R-:W-:Y:S02]  /*42e0*/  FSEL R42, R131, RZ, P6 ;  /* 0x000000ff832a7208 */ /* 0x000fe40003000000 */
[----:B------:R-:W-:Y:S01]  /*42f0*/  @P6 FMUL.FTZ R135, R17, R130 ;  /* 0x0000008211876220 */ /* 0x000fe20000410000 */
[----:B------:R-:W-:Y:S02]  /*4300*/  FADD.FTZ R17, R68, R43 ;  /* 0x0000002b44117221 */ /* 0x000fe40000010000 */
[----:B------:R-:W-:-:S07]  /*4310*/  FADD.FTZ R71, R71, R42 ;  /* 0x0000002a47477221 */ /* 0x000fce0000010000 */
.L_x_9561:
[----:B------:R-:W-:Y:S05]  /*4320*/  BSYNC.RECONVERGENT B1 ;  /* 0x0000000000017941 */ /* 0x000fea0003800200 */
.L_x_9559:
[----:B------:R-:W0:Y:S08]  /*4330*/  @P0 LDC.64 R68, c[0x0][0x478] ;  /* 0x00011e00ff440b82 */ /* 0x000e300000000a00 */
[----:B------:R-:W1:Y:S01]  /*4340*/  LDC.64 R42, c[0x0][0x468] ;  /* 0x00011a00ff2a7b82 */ /* 0x000e620000000a00 */
[----:B0-----:R-:W-:Y:S01]  /*4350*/  @P0 IMAD.WIDE.U32 R128, R8, 0x10, R68 ;  /* 0x0000001008800825 */ /* 0x001fe200078e0044 */
[----:B------:R-:W-:-:S02]  /*4360*/  MOV R68, R17 ;  /* 0x0000001100447202 */ /* 0x000fc40000000f00 */
[----:B------:R-:W-:Y:S02]  /*4370*/  MOV R69, R39 ;  /* 0x0000002700457202 */ /* 0x000fe40000000f00 */
[----:B------:R0:W-:Y:S01]  /*4380*/  @P0 STG.E.128 desc[UR8][R128.64], R44 ;  /* 0x0000002c80000986 */ /* 0x0001e2000c101d08 */
[----:B-1----:R-:W-:-:S05]  /*4390*/  IMAD.WIDE.U32 R42, R8, 0x10, R42 ;  /* 0x00000010082a7825 */ /* 0x002fca00078e002a */
[----:B------:R0:W-:Y:S01]  /*43a0*/  STG.E.128 desc[UR8][R42.64], R132 ;  /* 0x000000842a007986 */ /* 0x0001e2000c101d08 */
[----:B------:R-:W-:Y:S05]  /*43b0*/  BRA `(.L_x_9558) ;  /* 0x0000002000f87947 */ /* 0x000fea0003800000 */
.L_x_9537:
[----:B------:R-:W-:Y:S04]  /*43c0*/  BSSY.RECONVERGENT B1, `(.L_x_9562) ;  /* 0x0000077000017945 */ /* 0x000fe80003800200 */
[----:B------:R-:W-:Y:S05]  /*43d0*/  @!P1 BRA `(.L_x_9563) ;  /* 0x0000000400d49947 */ /* 0x000fea0003800000 */
[----:B------:R-:W0:Y:S02]  /*43e0*/  LDC.64 R42, c[0x0][0x390] ;  /* 0x0000e400ff2a7b82 */ /* 0x000e240000000a00 */
[----:B0-----:R-:W-:-:S06]  /*43f0*/  IMAD.WIDE.U32 R128, R8, 0x10, R42 ;  /* 0x0000001008807825 */ /* 0x001fcc00078e002a */
[----:B------:R-:W0:Y:S01]  /*4400*/  LDC.64 R42, c[0x0][0x478] ;  /* 0x00011e00ff2a7b82 */ /* 0x000e220000000a00 */
[----:B------:R-:W5:Y:S01]  /*4410*/  LDG.E.128 R128, desc[UR8][R128.64] ;  /* 0x0000000880807981 */ /* 0x000f62000c1e1d00 */
[----:B------:R-:W-:Y:S01]  /*4420*/  BSSY.RECONVERGENT B2, `(.L_x_9564) ;  /* 0x0000067000027945 */ /* 0x000fe20003800200 */
[----:B0-----:R-:W-:-:S04]  /*4430*/  ISETP.NE.U32.AND P0, PT, R42, RZ, PT ;  /* 0x000000ff2a00720c */ /* 0x001fc80003f05070 */
[----:B------:R-:W-:-:S13]  /*4440*/  ISETP.NE.AND.EX P0, PT, R43, RZ, PT, P0 ;  /* 0x000000ff2b00720c */ /* 0x000fda0003f05300 */
[----:B------:R-:W-:Y:S05]  /*4450*/  @P0 BRA `(.L_x_9565) ;  /* 0x0000000000c80947 */ /* 0x000fea0003800000 */
[-CC-:B------:R-:W-:Y:S01]  /*4460*/  FFMA.FTZ R133, R3, R41.reuse, R162.reuse ;  /* 0x0000002903857223 */ /* 0x180fe200000100a2 */
[----:B------:R-:W-:Y:S01]  /*4470*/  LOP3.LUT P0, RZ, R9, 0xff, RZ, 0xc0, !PT ;  /* 0x000000ff09ff7812 */ /* 0x000fe2000780c0ff */
[-CC-:B------:R-:W-:Y:S01]  /*4480*/  FFMA.FTZ R168, R26, R41.reuse, R162.reuse ;  /* 0x000000291aa87223 */ /* 0x180fe200000100a2 */
[----:B------:R-:W-:Y:S01]  /*4490*/  FFMA.FTZ R170, R148, R41, R162 ;  /* 0x0000002994aa7223 */ /* 0x000fe200000100a2 */
[----:B------:R-:W-:Y:S02]  /*44a0*/  FADD.FTZ R132, R20, -R133 ;  /* 0x8000008514847221 */ /* 0x000fe40000010000 */
[----:B------:R-:W-:Y:S01]  /*44b0*/  FADD.FTZ R168, R25, -R168 ;  /* 0x800000a819a87221 */ /* 0x000fe20000010000 */
[----:B------:R-:W-:Y:S01]  /*44c0*/  FADD.FTZ R170, R147, -R170 ;  /* 0x800000aa93aa7221 */ /* 0x000fe20000010000 */
[----:B-----5:R-:W-:-:S04]  /*44d0*/  FFMA.FTZ R132, R17, R132, R64 ;  /* 0x0000008411847223 */ /* 0x020fc80000010040 */
[----:B------:R-:W-:Y:S02]  /*44e0*/  FMUL.FTZ R132, R132, R39 ;  /* 0x0000002784847220 */ /* 0x000fe40000410000 */
[----:B------:R-:W-:Y:S02]  /*44f0*/  @P0 HADD2.F32 R134, -RZ, R159.H0_H0 ;  /* 0x2000009fff860230 */ /* 0x000fe40000004100 */
[----:B------:R-:W-:Y:S01]  /*4500*/  FMUL.FTZ R133, R132, UR13 ;  /* 0x0000000d84857c20 */ /* 0x000fe20008410000 */
[----:B------:R-:W-:-:S03]  /*4510*/  HFMA2 R132, -RZ, RZ, 0, 0 ;  /* 0x00000000ff847431 */ /* 0x000fc600000001ff */
[-C--:B------:R-:W-:Y:S01]  /*4520*/  FMUL.FTZ R128, R128, R133.reuse ;  /* 0x0000008580807220 */ /* 0x080fe20000410000 */
[----:B------:R-:W-:Y:S01]  /*4530*/  @P0 FMUL.FTZ R132, R134, R133 ;  /* 0x0000008586840220 */ /* 0x000fe20000410000 */
[----:B------:R-:W-:-:S03]  /*4540*/  FFMA.FTZ R134, R33, R41, R162 ;  /* 0x0000002921867223 */ /* 0x000fc600000100a2 */
[----:B------:R-:W-:Y:S01]  /*4550*/  FSEL R135, R128, RZ, P0 ;  /* 0x000000ff80877208 */ /* 0x000fe20000000000 */
[----:B------:R-:W-:Y:S01]  /*4560*/  FFMA.FTZ R128, R17, R168, R65 ;  /* 0x000000a811807223 */ /* 0x000fe20000010041 */
[----:B------:R-:W-:Y:S01]  /*4570*/  LOP3.LUT P0, RZ, R9, 0xff00, RZ, 0xc0, !PT ;  /* 0x0000ff0009ff7812 */ /* 0x000fe2000780c0ff */
[----:B------:R-:W-:Y:S01]  /*4580*/  FADD.FTZ R134, R31, -R134 ;  /* 0x800000861f867221 */ /* 0x000fe20000010000 */
[----:B------:R-:W-:Y:S01]  /*4590*/  MOV R133, RZ ;  /* 0x000000ff00857202 */ /* 0x000fe20000000f00 */
[----:B------:R-:W-:Y:S01]  /*45a0*/  FMUL.FTZ R128, R128, R39 ;  /* 0x0000002780807220 */ /* 0x000fe20000410000 */
[----:B------:R-:W-:Y:S01]  /*45b0*/  FADD.FTZ R84, R84, R135 ;  /* 0x0000008754547221 */ /* 0x000fe20000010000 */
[----:B------:R-:W-:Y:S02]  /*45c0*/  MOV R135, RZ ;  /* 0x000000ff00877202 */ /* 0x000fe40000000f00 */
[----:B------:R-:W-:-:S04]  /*45d0*/  FMUL.FTZ R128, R128, UR13 ;  /* 0x0000000d80807c20 */ /* 0x000fc80008410000 */
[----:B------:R-:W-:Y:S02]  /*45e0*/  FMUL.FTZ R129, R129, R128 ;  /* 0x0000008081817220 */ /* 0x000fe40000410000 */
[----:B------:R-:W-:-:S03]  /*45f0*/  @P0 HADD2.F32 R167, -RZ, R159.H1_H1 ;  /* 0x3000009fffa70230 */ /* 0x000fc60000004100 */
[----:B------:R-:W-:Y:S02]  /*4600*/  FSEL R168, R129, RZ, P0 ;  /* 0x000000ff81a87208 */ /* 0x000fe40000000000 */
[----:B------:R-:W-:Y:S01]  /*4610*/  @P0 FMUL.FTZ R133, R167, R128 ;  /* 0x00000080a7850220 */ /* 0x000fe20000410000 */
[----:B------:R-:W-:Y:S01]  /*4620*/  LOP3.LUT P0, RZ, R9, 0xff0000, RZ, 0xc0, !PT ;  /* 0x00ff000009ff7812 */ /* 0x000fe2000780c0ff */
[C---:B------:R-:W-:Y:S01]  /*4630*/  FFMA.FTZ R128, R17.reuse, R134, R66 ;  /* 0x0000008611807223 */ /* 0x040fe20000010042 */
[----:B------:R-:W-:Y:S01]  /*4640*/  FFMA.FTZ R134, R17, R170, R67 ;  /* 0x000000aa11867223 */ /* 0x000fe20000010043 */
[----:B------:R-:W-:Y:S02]  /*4650*/  FADD.FTZ R85, R85, R168 ;  /* 0x000000a855557221 */ /* 0x000fe40000010000 */
[-C--:B------:R-:W-:Y:S01]  /*4660*/  FMUL.FTZ R128, R128, R39.reuse ;  /* 0x0000002780807220 */ /* 0x080fe20000410000 */
[----:B------:R-:W-:Y:S01]  /*4670*/  FMUL.FTZ R167, R134, R39 ;  /* 0x0000002786a77220 */ /* 0x000fe20000410000 */
[----:B------:R-:W-:-:S02]  /*4680*/  HFMA2 R134, -RZ, RZ, 0, 0 ;  /* 0x00000000ff867431 */ /* 0x000fc400000001ff */
[----:B------:R-:W-:Y:S01]  /*4690*/  FMUL.FTZ R129, R128, UR13 ;  /* 0x0000000d80817c20 */ /* 0x000fe20008410000 */
[----:B------:R-:W-:-:S03]  /*46a0*/  FMUL.FTZ R128, R167, UR13 ;  /* 0x0000000da7807c20 */ /* 0x000fc60008410000 */
[-C--:B------:R-:W-:Y:S01]  /*46b0*/  FMUL.FTZ R130, R130, R129.reuse ;  /* 0x0000008182827220 */ /* 0x080fe20000410000 */
[----:B------:R-:W-:Y:S02]  /*46c0*/  @P0 HADD2.F32 R170, -RZ, R160.H0_H0 ;  /* 0x200000a0ffaa0230 */ /* 0x000fe40000004100 */
[----:B------:R-:W-:Y:S02]  /*46d0*/  FMUL.FTZ R167, R131, R128 ;  /* 0x0000008083a77220 */ /* 0x000fe40000410000 */
[----:B------:R-:W-:Y:S01]  /*46e0*/  FSEL R131, R130, RZ, P0 ;  /* 0x000000ff82837208 */ /* 0x000fe20000000000 */
[----:B------:R-:W-:Y:S01]  /*46f0*/  @P0 FMUL.FTZ R134, R170, R129 ;  /* 0x00000081aa860220 */ /* 0x000fe20000410000 */
[----:B------:R-:W-:-:S03]  /*4700*/  ISETP.GE.U32.AND P0, PT, R9, 0x1000000, PT ;  /* 0x010000000900780c */ /* 0x000fc60003f06070 */
[----:B------:R-:W-:Y:S01]  /*4710*/  FADD.FTZ R86, R86, R131 ;  /* 0x0000008356567221 */ /* 0x000fe20000010000 */
[----:B------:R-:W-:-:S05]  /*4720*/  FSEL R130, R167, RZ, P0 ;  /* 0x000000ffa7827208 */ /* 0x000fca0000000000 */
[----:B------:R-:W-:-:S04]  /*4730*/  FADD.FTZ R87, R87, R130 ;  /* 0x0000008257577221 */ /* 0x000fc80000010000 */
[----:B------:R-:W-:Y:S05]  /*4740*/  @!P0 BRA `(.L_x_9566) ;  /* 0x0000000000d08947 */ /* 0x000fea0003800000 */
[----:B------:R-:W-:-:S05]  /*4750*/  HADD2.F32 R135, -RZ, R160.H1_H1 ;  /* 0x300000a0ff877230 */ /* 0x000fca0000004100 */
[----:B------:R-:W-:Y:S01]  /*4760*/  FMUL.FTZ R135, R135, R128 ;  /* 0x0000008087877220 */ /* 0x000fe20000410000 */
[----:B------:R-:W-:Y:S06]  /*4770*/  BRA `(.L_x_9566) ;  /* 0x0000000000c47947 */ /* 0x000fec0003800000 */
.L_x_9565:
[-CC-:B------:R-:W-:Y:S01]  /*4780*/  FFMA.FTZ R45, R3, R41.reuse, R162.reuse ;  /* 0x00000029032d7223 */ /* 0x180fe200000100a2 */
[----:B------:R-:W-:Y:S01]  /*4790*/  LOP3.LUT P0, RZ, R9, 0xff, RZ, 0xc0, !PT ;  /* 0x000000ff09ff7812 */ /* 0x000fe2000780c0ff */
[-CC-:B------:R-:W-:Y:S01]  /*47a0*/  FFMA.FTZ R134, R26, R41.reuse, R162.reuse ;  /* 0x000000291a867223 */ /* 0x180fe200000100a2 */
[----:B------:R-:W-:Y:S01]  /*47b0*/  CS2R R132, SRZ ;  /* 0x0000000000847805 */ /* 0x000fe2000001ff00 */
[----:B------:R-:W-:Y:S01]  /*47c0*/  FADD.FTZ R45, R20, -R45 ;  /* 0x8000002d142d7221 */ /* 0x000fe20000010000 */
[----:B------:R-:W-:Y:S01]  /*47d0*/  FFMA.FTZ R168, R148, R41, R162 ;  /* 0x0000002994a87223 */ /* 0x000fe200000100a2 */
[----:B------:R-:W-:Y:S02]  /*47e0*/  FADD.FTZ R134, R25, -R134 ;  /* 0x8000008619867221 */ /* 0x000fe40000010000 */
[----:B-----5:R-:W-:Y:S01]  /*47f0*/  FFMA.FTZ R44, R17, R45, R64 ;  /* 0x0000002d112c7223 */ /* 0x020fe20000010040 */
[----:B------:R-:W-:-:S03]  /*4800*/  FADD.FTZ R168, R147, -R168 ;  /* 0x800000a893a87221 */ /* 0x000fc60000010000 */
[----:B------:R-:W-:Y:S01]  /*4810*/  FMUL.FTZ R45, R44, R39 ;  /* 0x000000272c2d7220 */ /* 0x000fe20000410000 */
[----:B------:R-:W-:Y:S01]  /*4820*/  FFMA.FTZ R170, R17, R168, R67 ;  /* 0x000000a811aa7223 */ /* 0x000fe20000010043 */
[----:B------:R-:W-:Y:S02]  /*4830*/  @P0 HADD2.F32 R46, -RZ, R159.H0_H0 ;  /* 0x2000009fff2e0230 */ /* 0x000fe40000004100 */
[----:B------:R-:W-:-:S04]  /*4840*/  FMUL.FTZ R45, R45, UR13 ;  /* 0x0000000d2d2d7c20 */ /* 0x000fc80008410000 */
[-C--:B------:R-:W-:Y:S01]  /*4850*/  FMUL.FTZ R128, R128, R45.reuse ;  /* 0x0000002d80807220 */ /* 0x080fe20000410000 */
[----:B------:R-:W-:Y:S01]  /*4860*/  @P0 FMUL.FTZ R132, R46, R45 ;  /* 0x0000002d2e840220 */ /* 0x000fe20000410000 */
[----:B------:R-:W-:-:S03]  /*4870*/  FFMA.FTZ R45, R17, R134, R65 ;  /* 0x00000086112d7223 */ /* 0x000fc60000010041 */
[----:B------:R-:W-:Y:S01]  /*4880*/  FSEL R47, R128, RZ, P0 ;  /* 0x000000ff802f7208 */ /* 0x000fe20000000000 */
[----:B------:R-:W-:Y:S01]  /*4890*/  FMUL.FTZ R46, R45, R39 ;  /* 0x000000272d2e7220 */ /* 0x000fe20000410000 */
[----:B------:R-:W-:Y:S01]  /*48a0*/  LOP3.LUT P0, RZ, R9, 0xff00, RZ, 0xc0, !PT ;  /* 0x0000ff0009ff7812 */ /* 0x000fe2000780c0ff */
[----:B------:R-:W-:Y:S02]  /*48b0*/  FFMA.FTZ R128, R33, R41, R162 ;  /* 0x0000002921807223 */ /* 0x000fe400000100a2 */
[----:B------:R-:W-:Y:S01]  /*48c0*/  FMUL.FTZ R46, R46, UR13 ;  /* 0x0000000d2e2e7c20 */ /* 0x000fe20008410000 */
[----:B------:R-:W-:Y:S01]  /*48d0*/  FADD.FTZ R84, R84, R47 ;  /* 0x0000002f54547221 */ /* 0x000fe20000010000 */
[----:B------:R-:W-:Y:S01]  /*48e0*/  FADD.FTZ R134, R31, -R128 ;  /* 0x800000801f867221 */ /* 0x000fe20000010000 */
[----:B------:R-:W-:Y:S01]  /*48f0*/  MOV R47, R170 ;  /* 0x000000aa002f7202 */ /* 0x000fe20000000f00 */
[----:B------:R-:W-:-:S05]  /*4900*/  FMUL.FTZ R129, R129, R46 ;  /* 0x0000002e81817220 */ /* 0x000fca0000410000 */
[----:B------:R-:W-:Y:S01]  /*4910*/  FSEL R128, R129, RZ, P0 ;  /* 0x000000ff81807208 */ /* 0x000fe20000000000 */
[----:B------:R-:W-:-:S04]  /*4920*/  @P0 HADD2.F32 R135, -RZ, R159.H1_H1 ;  /* 0x3000009fff870230 */ /* 0x000fc80000004100 */
[----:B------:R-:W-:Y:S01]  /*4930*/  FADD.FTZ R85, R85, R128 ;  /* 0x0000008055557221 */ /* 0x000fe20000010000 */
[----:B------:R-:W-:Y:S01]  /*4940*/  @P0 FMUL.FTZ R133, R135, R46 ;  /* 0x0000002e87850220 */ /* 0x000fe20000410000 */
[----:B------:R-:W-:Y:S01]  /*4950*/  LOP3.LUT P0, RZ, R9, 0xff0000, RZ, 0xc0, !PT ;  /* 0x00ff000009ff7812 */ /* 0x000fe2000780c0ff */
[----:B------:R-:W-:Y:S01]  /*4960*/  FFMA.FTZ R46, R17, R134, R66 ;  /* 0x00000086112e7223 */ /* 0x000fe20000010042 */
[-C--:B------:R-:W-:Y:S01]  /*4970*/  FMUL.FTZ R135, R170, R39.reuse ;  /* 0x00000027aa877220 */ /* 0x080fe20000410000 */
[----:B------:R-:W-:Y:S02]  /*4980*/  HFMA2 R134, -RZ, RZ, 0, 0 ;  /* 0x00000000ff867431 */ /* 0x000fe400000001ff */
[----:B------:R-:W-:Y:S01]  /*4990*/  FMUL.FTZ R129, R46, R39 ;  /* 0x000000272e817220 */ /* 0x000fe20000410000 */
[----:B------:R-:W-:-:S03]  /*49a0*/  FMUL.FTZ R176, R135, UR13 ;  /* 0x0000000d87b07c20 */ /* 0x000fc60008410000 */
[----:B------:R-:W-:Y:S01]  /*49b0*/  FMUL.FTZ R129, R129, UR13 ;  /* 0x0000000d81817c20 */ /* 0x000fe20008410000 */
[----:B------:R-:W-:-:S03]  /*49c0*/  FMUL.FTZ R135, R131, R176 ;  /* 0x000000b083877220 */ /* 0x000fc60000410000 */
[----:B------:R-:W-:Y:S01]  /*49d0*/  FMUL.FTZ R130, R130, R129 ;  /* 0x0000008182827220 */ /* 0x000fe20000410000 */
[----:B------:R-:W-:-:S04]  /*49e0*/  @P0 HADD2.F32 R168, -RZ, R160.H0_H0 ;  /* 0x200000a0ffa80230 */ /* 0x000fc80000004100 */
[----:B------:R-:W-:Y:S01]  /*49f0*/  FSEL R131, R130, RZ, P0 ;  /* 0x000000ff82837208 */ /* 0x000fe20000000000 */
[----:B------:R-:W-:Y:S01]  /*4a00*/  @P0 FMUL.FTZ R134, R168, R129 ;  /* 0x00000081a8860220 */ /* 0x000fe20000410000 */
[----:B------:R-:W-:-:S03]  /*4a10*/  ISETP.GE.U32.AND P0, PT, R9, 0x1000000, PT ;  /* 0x010000000900780c */ /* 0x000fc60003f06070 */
[----:B------:R-:W-:Y:S01]  /*4a20*/  FADD.FTZ R86, R86, R131 ;  /* 0x0000008356567221 */ /* 0x000fe20000010000 */
[----:B------:R-:W-:Y:S02]  /*4a30*/  FSEL R130, R135, RZ, P0 ;  /* 0x000000ff87827208 */ /* 0x000fe40000000000 */
[----:B------:R-:W-:-:S03]  /*4a40*/  MOV R135, RZ ;  /* 0x000000ff00877202 */ /* 0x000fc60000000f00 */
[----:B------:R-:W-:-:S04]  /*4a50*/  FADD.FTZ R87, R87, R130 ;  /* 0x0000008257577221 */ /* 0x000fc80000010000 */
[----:B------:R-:W-:Y:S01]  /*4a60*/  @P0 HADD2.F32 R129, -RZ, R160.H1_H1 ;  /* 0x300000a0ff810230 */ /* 0x000fe20000004100 */
[----:B------:R-:W-:-:S04]  /*4a70*/  @P0 MOV R47, R170 ;  /* 0x000000aa002f0202 */ /* 0x000fc80000000f00 */
[----:B------:R-:W-:-:S07]  /*4a80*/  @P0 FMUL.FTZ R135, R129, R176 ;  /* 0x000000b081870220 */ /* 0x000fce0000410000 */
.L_x_9566:
[----:B------:R-:W-:Y:S05]  /*4a90*/  BSYNC.RECONVERGENT B2 ;  /* 0x0000000000027941 */ /* 0x000fea0003800200 */
.L_x_9564:
[----:B------:R-:W-:-:S04]  /*4aa0*/  ISETP.NE.U32.AND P0, PT, R42, RZ, PT ;  /* 0x000000ff2a00720c */ /* 0x000fc80003f05070 */
[----:B------:R-:W-:Y:S02]  /*4ab0*/  ISETP.NE.AND.EX P0, PT, R43, RZ, PT, P0 ;  /* 0x000000ff2b00720c */ /* 0x000fe40003f05300 */
[----:B------:R-:W0:Y:S11]  /*4ac0*/  LDC.64 R42, c[0x0][0x468] ;  /* 0x00011a00ff2a7b82 */ /* 0x000e360000000a00 */
[----:B------:R-:W1:Y:S01]  /*4ad0*/  @P0 LDC.64 R128, c[0x0][0x478] ;  /* 0x00011e00ff800b82 */ /* 0x000e620000000a00 */
[----:B0-----:R-:W-:-:S04]  /*4ae0*/  IMAD.WIDE.U32 R42, R8, 0x10, R42 ;  /* 0x00000010082a7825 */ /* 0x001fc800078e002a */
[C---:B-1----:R-:W-:Y:S01]  /*4af0*/  @P0 IMAD.WIDE.U32 R128, R8.reuse, 0x10, R128 ;  /* 0x0000001008800825 */ /* 0x042fe200078e0080 */
[----:B------:R-:W-:-:S04]  /*4b00*/  IADD3 R8, PT, PT, R8, 0x80, RZ ;  /* 0x0000008008087810 */ /* 0x000fc80007ffe0ff */
[----:B------:R0:W-:Y:S04]  /*4b10*/  @P0 STG.E.128 desc[UR8][R128.64], R44 ;  /* 0x0000002c80000986 */ /* 0x0001e8000c101d08 */
[----:B------:R0:W-:Y:S02]  /*4b20*/  STG.E.128 desc[UR8][R42.64], R132 ;  /* 0x000000842a007986 */ /* 0x0001e4000c101d08 */
.L_x_9563:
[----:B------:R-:W-:Y:S05]  /*4b30*/  BSYNC.RECONVERGENT B1 ;  /* 0x0000000000017941 */ /* 0x000fea0003800200 */
.L_x_9562:
        /* <DEDUP_REMOVED lines=14> */
[----:B-----5:R-:W-:-:S04]  /*4c20*/  FFMA.FTZ R44, R17, R43, R60 ;  /* 0x0000002b112c7223 */ /* 0x020fc8000001003c */
        /* <DEDUP_REMOVED lines=9> */
[----:B------:R-:W-:Y:S01]  /*4cc0*/  FADD.FTZ R80, R80, R43 ;  /* 0x0000002b50507221 */ /* 0x000fe20000010000 */
[----:B------:R-:W-:-:S04]  /*4cd0*/  FFMA.FTZ R45, R17, R42, R61 ;  /* 0x0000002a112d7223 */ /* 0x000fc8000001003d */
        /* <DEDUP_REMOVED lines=11> */
[----:B------:R-:W-:-:S04]  /*4d90*/  FFMA.FTZ R46, R17, R46, R62 ;  /* 0x0000002e112e7223 */ /* 0x000fc8000001003e */
[----:B------:R-:W-:-:S04]  /*4da0*/  FMUL.FTZ R47, R46, R39 ;  /* 0x000000272e2f7220 */ /* 0x000fc80000410000 */
[----:B------:R-:W-:Y:S02]  /*4db0*/  @P6 HADD2.F32 R128, -RZ, R163.H0_H0 ;  /* 0x200000a3ff806230 */ /* 0x000fe40000004100 */
[----:B------:R-:W-:-:S04]  /*4dc0*/  FMUL.FTZ R47, R47, UR13 ;  /* 0x0000000d2f2f7c20 */ /* 0x000fc80008410000 */
[-C--:B------:R-:W-:Y:S01]  /*4dd0*/  @P6 FMUL.FTZ R134, R128, R47.reuse ;  /* 0x0000002f80866220 */ /* 0x080fe20000410000 */
[----:B------:R-:W-:Y:S01]  /*4de0*/  FADD.FTZ R128, R144, -R129 ;  /* 0x8000008190807221 */ /* 0x000fe20000010000 */
[----:B------:R-:W-:-:S03]  /*4df0*/  FMUL.FTZ R130, R130, R47 ;  /* 0x0000002f82827220 */ /* 0x000fc60000410000 */
[----:B------:R-:W-:Y:S02]  /*4e00*/  FFMA.FTZ R128, R17, R128, R63 ;  /* 0x0000008011807223 */ /* 0x000fe4000001003f */
        /* <DEDUP_REMOVED lines=14> */
.L_x_9570:
[----:B------:R-:W-:Y:S01]  /*4ef0*/  FFMA.FTZ R43, R21, R41, R162 ;  /* 0x00000029152b7223 */ /* 0x000fe200000100a2 */
[----:B------:R-:W-:Y:S02]  /*4f00*/  LOP3.LUT P6, RZ, R10, 0xff, RZ, 0xc0, !PT ;  /* 0x000000ff0aff7812 */ /* 0x000fe400078cc0ff */
[----:B------:R-:W-:Y:S01]  /*4f10*/  CS2R R132, SRZ ;  /* 0x0000000000847805 */ /* 0x000fe2000001ff00 */
[----:B------:R-:W-:Y:S02]  /*4f20*/  HFMA2 R134, -RZ, RZ, 0, 0 ;  /* 0x00000000ff867431 */ /* 0x000fe400000001ff */
        /* <DEDUP_REMOVED lines=24> */
[----:B------:R-:W-:-:S04]  /*50b0*/  FFMA.FTZ R128, R17, R129, R62 ;  /* 0x0000008111807223 */ /* 0x000fc8000001003e */
[----:B------:R-:W-:-:S04]  /*50c0*/  FMUL.FTZ R128, R128, R39 ;  /* 0x0000002780807220 */ /* 0x000fc80000410000 */
[----:B------:R-:W-:Y:S01]  /*50d0*/  FMUL.FTZ R129, R128, UR13 ;  /* 0x0000000d80817c20 */ /* 0x000fe20008410000 */
[----:B------:R-:W-:-:S03]  /*50e0*/  @P6 HADD2.F32 R128, -RZ, R163.H0_H0 ;  /* 0x200000a3ff806230 */ /* 0x000fc60000004100 */
[-C--:B------:R-:W-:Y:S02]  /*50f0*/  FMUL.FTZ R130, R130, R129.reuse ;  /* 0x0000008182827220 */ /* 0x080fe40000410000 */
[----:B------:R-:W-:Y:S01]  /*5100*/  @P6 FMUL.FTZ R134, R128, R129 ;  /* 0x0000008180866220 */ /* 0x000fe20000410000 */
[----:B------:R-:W-:Y:S01]  /*5110*/  FADD.FTZ R128, R144, -R135 ;  /* 0x8000008790807221 */ /* 0x000fe20000010000 */
[----:B------:R-:W-:Y:S02]  /*5120*/  MOV R135, RZ ;  /* 0x000000ff00877202 */ /* 0x000fe40000000f00 */
[----:B------:R-:W-:Y:S01]  /*5130*/  FSEL R129, R130, RZ, P6 ;  /* 0x000000ff82817208 */ /* 0x000fe20003000000 */
[----:B------:R-:W-:Y:S01]  /*5140*/  FFMA.FTZ R128, R17, R128, R63 ;  /* 0x0000008011807223 */ /* 0x000fe2000001003f */
        /* <DEDUP_REMOVED lines=9> */
.L_x_9571:
[----:B------:R-:W-:Y:S05]  /*51e0*/  BSYNC.RECONVERGENT B2 ;  /* 0x0000000000027941 */ /* 0x000fea0003800200 */
.L_x_9569:
[----:B------:R-:W0:Y:S08]  /*51f0*/  @P0 LDC.64 R128, c[0x0][0x478] ;  /* 0x00011e00ff800b82 */ /* 0x000e300000000a00 */
[----:B------:R-:W1:Y:S01]  /*5200*/  LDC.64 R42, c[0x0][0x468] ;  /* 0x00011a00ff2a7b82 */ /* 0x000e620000000a00 */
[----:B0-----:R-:W-:-:S05]  /*5210*/  @P0 IMAD.WIDE.U32 R128, R8, 0x10, R128 ;  /* 0x0000001008800825 */ /* 0x001fca00078e0080 */
[----:B------:R2:W-:Y:S01]  /*5220*/  @P0 STG.E.128 desc[UR8][R128.64], R44 ;  /* 0x0000002c80000986 */ /* 0x0005e2000c101d08 */
[C---:B-1----:R-:W-:Y:S01]  /*5230*/  IMAD.WIDE.U32 R42, R8.reuse, 0x10, R42 ;  /* 0x00000010082a7825 */ /* 0x042fe200078e002a */
[----:B------:R-:W-:-:S04]  /*5240*/  IADD3 R8, PT, PT, R8, 0x80, RZ ;  /* 0x0000008008087810 */ /* 0x000fc80007ffe0ff */
[----:B------:R2:W-:Y:S03]  /*5250*/  STG.E.128 desc[UR8][R42.64], R132 ;  /* 0x000000842a007986 */ /* 0x0005e6000c101d08 */
.L_x_9568:
[----:B------:R-:W-:Y:S05]  /*5260*/  BSYNC.RECONVERGENT B1 ;  /* 0x0000000000017941 */ /* 0x000fea0003800200 */
.L_x_9567:
        /* <DEDUP_REMOVED lines=36> */
[----:B------:R-:W-:-:S04]  /*54b0*/  FFMA.FTZ R46, R17, R46, R58 ;  /* 0x0000002e112e7223 */ /* 0x000fc8000001003a */
        /* <DEDUP_REMOVED lines=8> */
[----:B------:R-:W-:Y:S01]  /*5540*/  FFMA.FTZ R128, R17, R128, R59 ;  /* 0x0000008011807223 */ /* 0x000fe2000001003b */
        /* <DEDUP_REMOVED lines=13> */
.L_x_9575:
[----:B------:R-:W-:Y:S01]  /*5620*/  FFMA.FTZ R43, R23, R41, R162 ;  /* 0x00000029172b7223 */ /* 0x000fe200000100a2 */
[----:B------:R-:W-:Y:S02]  /*5630*/  LOP3.LUT P6, RZ, R0, 0xff, RZ, 0xc0, !PT ;  /* 0x000000ff00ff7812 */ /* 0x000fe400078cc0ff */
        /* <DEDUP_REMOVED lines=34> */
[----:B------:R-:W-:Y:S02]  /*5860*/  ISETP.GE.U32.AND P6, PT, R0, 0x1000000, PT ;  /* 0x010000000000780c */ /* 0x000fe40003fc6070 */
[----:B------:R-:W-:Y:S01]  /*5870*/  FADD.FTZ R78, R78, R129 ;  /* 0x000000814e4e7221 */ /* 0x000fe20000010000 */
[----:B------:R-:W-:-:S04]  /*5880*/  FFMA.FTZ R128, R17, R128, R59 ;  /* 0x0000008011807223 */ /* 0x000fc8000001003b */
[----:B------:R-:W-:-:S04]  /*5890*/  FMUL.FTZ R128, R128, R39 ;  /* 0x0000002780807220 */ /* 0x000fc80000410000 */
[----:B------:R-:W-:Y:S02]  /*58a0*/  FMUL.FTZ R128, R128, UR13 ;  /* 0x0000000d80807c20 */ /* 0x000fe40008410000 */
[----:B------:R-:W-:Y:S02]  /*58b0*/  @P6 HADD2.F32 R167, -RZ, R165.H1_H1 ;  /* 0x300000a5ffa76230 */ /* 0x000fe40000004100 */
[----:B------:R-:W-:-:S03]  /*58c0*/  FMUL.FTZ R131, R131, R128 ;  /* 0x0000008083837220 */ /* 0x000fc60000410000 */
[----:B------:R-:W-:Y:S02]  /*58d0*/  @P6 FMUL.FTZ R135, R167, R128 ;  /* 0x00000080a7876220 */ /* 0x000fe40000410000 */
[----:B------:R-:W-:-:S05]  /*58e0*/  FSEL R130, R131, RZ, P6 ;  /* 0x000000ff83827208 */ /* 0x000fca0003000000 */
[----:B------:R-:W-:-:S07]  /*58f0*/  FADD.FTZ R79, R79, R130 ;  /* 0x000000824f4f7221 */ /* 0x000fce0000010000 */
.L_x_9576:
[----:B------:R-:W-:Y:S05]  /*5900*/  BSYNC.RECONVERGENT B2 ;  /* 0x0000000000027941 */ /* 0x000fea0003800200 */
.L_x_9574:
[----:B------:R-:W0:Y:S08]  /*5910*/  @P0 LDC.64 R128, c[0x0][0x478] ;  /* 0x00011e00ff800b82 */ /* 0x000e300000000a00 */
[----:B------:R-:W1:Y:S01]  /*5920*/  LDC.64 R42, c[0x0][0x468] ;  /* 0x00011a00ff2a7b82 */ /* 0x000e620000000a00 */
[----:B0-----:R-:W-:-:S05]  /*5930*/  @P0 IMAD.WIDE.U32 R128, R8, 0x10, R128 ;  /* 0x0000001008800825 */ /* 0x001fca00078e0080 */
[----:B------:R3:W-:Y:S01]  /*5940*/  @P0 STG.E.128 desc[UR8][R128.64], R44 ;  /* 0x0000002c80000986 */ /* 0x0007e2000c101d08 */
[C---:B-1----:R-:W-:Y:S01]  /*5950*/  IMAD.WIDE.U32 R42, R8.reuse, 0x10, R42 ;  /* 0x00000010082a7825 */ /* 0x042fe200078e002a */
[----:B------:R-:W-:-:S04]  /*5960*/  IADD3 R8, PT, PT, R8, 0x80, RZ ;  /* 0x0000008008087810 */ /* 0x000fc80007ffe0ff */
[----:B------:R3:W-:Y:S03]  /*5970*/  STG.E.128 desc[UR8][R42.64], R132 ;  /* 0x000000842a007986 */ /* 0x0007e6000c101d08 */
.L_x_9573:
[----:B------:R-:W-:Y:S05]  /*5980*/  BSYNC.RECONVERGENT B1 ;  /* 0x0000000000017941 */ /* 0x000fea0003800200 */
.L_x_9572:
        /* <DEDUP_REMOVED lines=59> */
.L_x_9580:
        /* <DEDUP_REMOVED lines=46> */
.L_x_9581:
[----:B------:R-:W-:Y:S05]  /*6020*/  BSYNC.RECONVERGENT B2 ;  /* 0x0000000000027941 */ /* 0x000fea0003800200 */
.L_x_9579:
[----:B------:R-:W0:Y:S08]  /*6030*/  @P0 LDC.64 R128, c[0x0][0x478] ;  /* 0x00011e00ff800b82 */ /* 0x000e300000000a00 */
[----:B------:R-:W1:Y:S01]  /*6040*/  LDC.64 R42, c[0x0][0x468] ;  /* 0x00011a00ff2a7b82 */ /* 0x000e620000000a00 */
[----:B0-----:R-:W-:-:S05]  /*6050*/  @P0 IMAD.WIDE.U32 R128, R8, 0x10, R128 ;  /* 0x0000001008800825 */ /* 0x001fca00078e0080 */
[----:B------:R4:W-:Y:S01]  /*6060*/  @P0 STG.E.128 desc[UR8][R128.64], R44 ;  /* 0x0000002c80000986 */ /* 0x0009e2000c101d08 */
[C---:B-1----:R-:W-:Y:S01]  /*6070*/  IMAD.WIDE.U32 R42, R8.reuse, 0x10, R42 ;  /* 0x00000010082a7825 */ /* 0x042fe200078e002a */
[----:B------:R-:W-:-:S04]  /*6080*/  IADD3 R8, PT, PT, R8, 0x80, RZ ;  /* 0x0000008008087810 */ /* 0x000fc80007ffe0ff */
[----:B------:R4:W-:Y:S03]  /*6090*/  STG.E.128 desc[UR8][R42.64], R132 ;  /* 0x000000842a007986 */ /* 0x0009e6000c101d08 */
.L_x_9578:
[----:B------:R-:W-:Y:S05]  /*60a0*/  BSYNC.RECONVERGENT B1 ;  /* 0x0000000000017941 */ /* 0x000fea0003800200 */
.L_x_9577:
        /* <DEDUP_REMOVED lines=22> */
[----:B------:R-:W-:-:S03]  /*6210*/  LOP3.LUT P6, RZ, R12, 0xff00, RZ, 0xc0, !PT ;  /* 0x0000ff000cff7812 */ /* 0x000fc600078cc0ff */
        /* <DEDUP_REMOVED lines=11> */
[----:B------:R-:W-:-:S04]  /*62d0*/  FFMA.FTZ R46, R17, R47, R50 ;  /* 0x0000002f112e7223 */ /* 0x000fc80000010032 */
[----:B------:R-:W-:-:S04]  /*62e0*/  FMUL.FTZ R47, R46, R39 ;  /* 0x000000272e2f7220 */ /* 0x000fc80000410000 */
[----:B------:R-:W-:Y:S02]  /*62f0*/  @P6 HADD2.F32 R128, -RZ, R174.H0_H0 ;  /* 0x200000aeff806230 */ /* 0x000fe40000004100 */
[----:B------:R-:W-:-:S04]  /*6300*/  FMUL.FTZ R47, R47, UR13 ;  /* 0x0000000d2f2f7c20 */ /* 0x000fc80008410000 */
[-C--:B------:R-:W-:Y:S01]  /*6310*/  @P6 FMUL.FTZ R134, R128, R47.reuse ;  /* 0x0000002f80866220 */ /* 0x080fe20000410000 */
[----:B------:R-:W-:Y:S01]  /*6320*/  FADD.FTZ R128, R38, -R41 ;  /* 0x8000002926807221 */ /* 0x000fe20000010000 */
[----:B------:R-:W-:-:S03]  /*6330*/  FMUL.FTZ R130, R130, R47 ;  /* 0x0000002f82827220 */ /* 0x000fc60000410000 */
[----:B------:R-:W-:Y:S01]  /*6340*/  FFMA.FTZ R47, R17, R128, R51 ;  /* 0x00000080112f7223 */ /* 0x000fe20000010033 */
        /* <DEDUP_REMOVED lines=14> */
.L_x_9583:
        /* <DEDUP_REMOVED lines=26> */
[----:B------:R-:W-:-:S04]  /*65d0*/  FFMA.FTZ R42, R17, R129, R50 ;  /* 0x00000081112a7223 */ /* 0x000fc80000010032 */
[----:B------:R-:W-:-:S04]  /*65e0*/  FMUL.FTZ R42, R42, R39 ;  /* 0x000000272a2a7220 */ /* 0x000fc80000410000 */
[----:B------:R-:W-:Y:S01]  /*65f0*/  FMUL.FTZ R129, R42, UR13 ;  /* 0x0000000d2a817c20 */ /* 0x000fe20008410000 */
[----:B------:R-:W-:-:S03]  /*6600*/  @P6 HADD2.F32 R42, -RZ, R174.H0_H0 ;  /* 0x200000aeff2a6230 */ /* 0x000fc60000004100 */
[-C--:B------:R-:W-:Y:S02]  /*6610*/  FMUL.FTZ R130, R130, R129.reuse ;  /* 0x0000008182827220 */ /* 0x080fe40000410000 */
[----:B------:R-:W-:Y:S01]  /*6620*/  @P6 FMUL.FTZ R134, R42, R129 ;  /* 0x000000812a866220 */ /* 0x000fe20000410000 */
[----:B------:R-:W-:Y:S02]  /*6630*/  FADD.FTZ R42, R38, -R41 ;  /* 0x80000029262a7221 */ /* 0x000fe40000010000 */
[----:B------:R-:W-:Y:S02]  /*6640*/  FSEL R129, R130, RZ, P6 ;  /* 0x000000ff82817208 */ /* 0x000fe40003000000 */
[----:B------:R-:W-:Y:S01]  /*6650*/  FFMA.FTZ R42, R17, R42, R51 ;  /* 0x0000002a112a7223 */ /* 0x000fe20000010033 */
        /* <DEDUP_REMOVED lines=11> */
.L_x_9584:
[----:B------:R-:W-:Y:S05]  /*6710*/  BSYNC.RECONVERGENT B1 ;  /* 0x0000000000017941 */ /* 0x000fea0003800200 */
.L_x_9582:
[----:B------:R-:W0:Y:S08]  /*6720*/  @P0 LDC.64 R68, c[0x0][0x478] ;  /* 0x00011e00ff440b82 */ /* 0x000e300000000a00 */
[----:B------:R-:W1:Y:S01]  /*6730*/  LDC.64 R42, c[0x0][0x468] ;  /* 0x00011a00ff2a7b82 */ /* 0x000e620000000a00 */
[----:B0-----:R-:W-:Y:S01]  /*6740*/  @P0 IMAD.WIDE.U32 R128, R8, 0x10, R68 ;  /* 0x0000001008800825 */ /* 0x001fe200078e0044 */
[----:B------:R-:W-:-:S02]  /*6750*/  MOV R68, R17 ;  /* 0x0000001100447202 */ /* 0x000fc40000000f00 */
[----:B------:R-:W-:Y:S02]  /*6760*/  MOV R69, R39 ;  /* 0x0000002700457202 */ /* 0x000fe40000000f00 */
[----:B------:R0:W-:Y:S01]  /*6770*/  @P0 STG.E.128 desc[UR8][R128.64], R44 ;  /* 0x0000002c80000986 */ /* 0x0001e2000c101d08 */
[----:B-1----:R-:W-:-:S05]  /*6780*/  IMAD.WIDE.U32 R42, R8, 0x10, R42 ;  /* 0x00000010082a7825 */ /* 0x002fca00078e002a */
[----:B------:R0:W-:Y:S02]  /*6790*/  STG.E.128 desc[UR8][R42.64], R132 ;  /* 0x000000842a007986 */ /* 0x0001e4000c101d08 */
.L_x_9558:
[----:B------:R-:W-:Y:S05]  /*67a0*/  BSYNC.RECONVERGENT B0 ;  /* 0x0000000000007941 */ /* 0x000fea0003800200 */
.L_x_9536:
[----:B0-234-:R-:W0:Y:S01]  /*67b0*/  LDC.64 R42, c[0x0][0x380] ;  /* 0x0000e000ff2a7b82 */ /* 0x01de220000000a00 */
[----:B------:R-:W-:Y:S01]  /*67c0*/  UPLOP3.LUT UP1, UPT, UPT, UPT, UP1, 0x40, 0x4 ;  /* 0x000000000004789c */ /* 0x000fe20003f2e810 */
[----:B0-----:R-:W-:-:S04]  /*67d0*/  IADD3 R7, PT, PT, R7, R42, RZ ;  /* 0x0000002a07077210 */ /* 0x001fc80007ffe0ff */
[----:B------:R-:W-:-:S13]  /*67e0*/  ISETP.GE.AND P0, PT, R7, R43, PT ;  /* 0x0000002b0700720c */ /* 0x000fda0003f06270 */
[----:B------:R-:W-:Y:S05]  /*67f0*/  @!P0 BRA `(.L_x_9585) ;  /* 0xffffffa000e08947 */ /* 0x000fea000383ffff */
.L_x_9523:
        /* <DEDUP_REMOVED lines=15> */
.L_x_9587:
[----:B------:R-:W-:Y:S05]  /*68f0*/  BSYNC.RECONVERGENT B0 ;  /* 0x0000000000007941 */ /* 0x000fea0003800200 */
.L_x_9586:
        /* <DEDUP_REMOVED lines=12> */
.L_x_9589:
[----:B------:R-:W-:Y:S05]  /*69c0*/  BSYNC.RECONVERGENT B0 ;  /* 0x0000000000007941 */ /* 0x000fea0003800200 */
.L_x_9588:
        /* <DEDUP_REMOVED lines=12> */
.L_x_9591:
[----:B------:R-:W-:Y:S05]  /*6a90*/  BSYNC.RECONVERGENT B0 ;  /* 0x0000000000007941 */ /* 0x000fea0003800200 */
.L_x_9590:
        /* <DEDUP_REMOVED lines=12> */
.L_x_9593:
[----:B------:R-:W-:Y:S05]  /*6b60*/  BSYNC.RECONVERGENT B0 ;  /* 0x0000000000007941 */ /* 0x000fea0003800200 */
.L_x_9592:
        /* <DEDUP_REMOVED lines=11> */
.L_x_9594:
        /* <DEDUP_REMOVED lines=14> */
.L_x_10954:


//--------------------- .text._ZN10layer_norm13ln_bwd_kernelINS_13Kernel_traitsI6__halfffffjLj2560ELj1ELj1ELj4ELj16ENS_18Kernel_traits_baseILj2560ES2_ffffjLj128EEEEELb1ELb1ELb0ELb1EEEvNS_9BwdParamsE --------------------------
	.section	.text._ZN10layer_norm13ln_bwd_kernelINS_13Kernel_traitsI6__halfffffjLj2560ELj1ELj1ELj4ELj16ENS_18Kernel_traits_baseILj2560ES2_ffffjLj128EEEEELb1ELb1ELb0ELb1EEEvNS_9BwdParamsE,"ax",@progbits
	.align	128
        .global         _ZN10layer_norm13ln_bwd_kernelINS_13Kernel_traitsI6__halfffffjLj2560ELj1ELj1ELj4ELj16ENS_18Kernel_traits_baseILj2560ES2_ffffjLj128EEEEELb1ELb1ELb0ELb1EEEvNS_9BwdParamsE
        .type           _ZN10layer_norm13ln_bwd_kernelINS_13Kernel_traitsI6__halfffffjLj2560ELj1ELj1ELj4ELj16ENS_18Kernel_traits_baseILj2560ES2_ffffjLj128EEEEELb1ELb1ELb0ELb1EEEvNS_9BwdParamsE,@function
        .size           _ZN10layer_norm13ln_bwd_kernelINS_13Kernel_traitsI6__halfffffjLj2560ELj1ELj1ELj4ELj16ENS_18Kernel_traits_baseILj2560ES2_ffffjLj128EEEEELb1ELb1ELb0ELb1EEEvNS_9BwdParamsE,(.L_x_10955 - _ZN10layer_norm13ln_bwd_kernelINS_13Kernel_traitsI6__halfffffjLj2560ELj1ELj1ELj4ELj16ENS_18Kernel_traits_baseILj2560ES2_ffffjLj128EEEEELb1ELb1ELb0ELb1EEEvNS_9BwdParamsE)
        .other          _ZN10layer_norm13ln_bwd_kernelINS_13Kernel_traitsI6__halfffffjLj2560ELj1ELj1ELj4ELj16ENS_18Kernel_traits_baseILj2560ES2_ffffjLj128EEEEELb1ELb1ELb0ELb1EEEvNS_9BwdParamsE,@"STO_CUDA_ENTRY STV_DEFAULT"
_ZN10layer_norm13ln_bwd_kernelINS_13Kernel_traitsI6__halfffffjLj2560ELj1ELj1ELj4ELj16ENS_18Kernel_traits_baseILj2560ES2_ffffjLj128EEEEELb1ELb1ELb0ELb1EEEvNS_9BwdParamsE:
.text._ZN10layer_norm13ln_bwd_kernelINS_13Kernel_traitsI6__halfffffjLj2560ELj1ELj1ELj4ELj16ENS_18Kernel_traits_baseILj2560ES2_ffffjLj128EEEEELb1ELb1ELb0ELb1EEEvNS_9BwdParamsE:
        /* <DEDUP_REMOVED lines=39> */
[----:B------:R-:W-:Y:S02]  /*0270*/  PLOP3.LUT P2, PT, PT, PT, PT, 0x8, 0x80 ;  /* 0x000000000080781c */ /* 0x000fe40003f4e170 */
[----:B------:R-:W-:-:S02]  /*0280*/  CS2R R144, SRZ ;  /* 0x0000000000907805 */ /* 0x000fc4000001ff00 */
        /* <DEDUP_REMOVED lines=29> */
[----:B------:R-:W-:Y:S01]  /*0460*/  CS2R R24, SRZ ;  /* 0x0000000000187805 */ /* 0x000fe2000001ff00 */
[----:B------:R-:W5:Y:S01]  /*0470*/  LDG.E.64 R128, desc[UR6][R2.64+0x800] ;  /* 0x0008000602807981 */ /* 0x000f62000c1e1b00 */
[----:B------:R-:W-:Y:S01]  /*0480*/  MOV R19, RZ ;  /* 0x000000ff00137202 */ /* 0x000fe20000000f00 */
[----:B------:R-:W1:Y:S02]  /*0490*/  LDCU UR4, c[0x0][0x408] ;  /* 0x00008100ff0477ac */ /* 0x000e640008000800 */
[----:B------:R-:W5:Y:S01]  /*04a0*/  LDG.E.64 R20, desc[UR6][R148.64+0x1000] ;  /* 0x0010000694147981 */ /* 0x000f62000c1e1b00 */
[----:B------:R-:W-:Y:S01]  /*04b0*/  MOV R15, RZ ;  /* 0x000000ff000f7202 */ /* 0x000fe20000000f00 */
[----:B------:R-:W0:Y:S02]  /*04c0*/  LDCU UR9, c[0x0][0x388] ;  /* 0x00007100ff0977ac */ /* 0x000e240008000800 */
[----:B------:R-:W5:Y:S01]  /*04d0*/  LDG.E.64 R16, desc[UR6][R148.64+0xc00] ;  /* 0x000c000694107981 */ /* 0x000f62000c1e1b00 */
[----:B------:R-:W-:Y:S01]  /*04e0*/  MOV R11, RZ ;  /* 0x000000ff000b7202 */ /* 0x000fe20000000f00 */
[----:B------:R-:W0:Y:S02]  /*04f0*/  LDCU.U8 UR8, c[0x0][0x410] ;  /* 0x00008200ff0877ac */ /* 0x000e240008000000 */
[----:B------:R-:W5:Y:S01]  /*0500*/  LDG.E.64 R12, desc[UR6][R148.64+0x800] ;  /* 0x00080006940c7981 */ /* 0x000f62000c1e1b00 */
[----:B------:R-:W-:Y:S01]  /*0510*/  MOV R7, RZ ;  /* 0x000000ff00077202 */ /* 0x000fe20000000f00 */
[----:B------:R-:W0:Y:S02]  /*0520*/  LDCU UR12, c[0x0][0x400] ;  /* 0x00008000ff0c77ac */ /* 0x000e240008000800 */
        /* <DEDUP_REMOVED lines=59> */
.L_x_9628:
[----:B------:R-:W0:Y:S01]  /*08e0*/  S2R R148, SR_TID.X ;  /* 0x0000000000947919 */ /* 0x000e220000002100 */
[----:B------:R-:W1:Y:S01]  /*08f0*/  LDC.64 R92, c[0x0][0x3c0] ;  /* 0x0000f000ff5c7b82 */ /* 0x000e620000000a00 */
[----:B------:R-:W-:-:S05]  /*0900*/  IMAD R0, R146, UR9, RZ ;  /* 0x0000000992007c24 */ /* 0x000fca000f8e02ff */
[----:B------:R-:W-:Y:S02]  /*0910*/  SHF.R.S32.HI R81, RZ, 0x1f, R0 ;  /* 0x0000001fff517819 */ /* 0x000fe40000011400 */
[----:B------:R-:W2:Y:S02]  /*0920*/  LDC.64 R96, c[0x0][0x3a8] ;  /* 0x0000ea00ff607b82 */ /* 0x000ea40000000a00 */
[----:B------:R-:W-:-:S06]  /*0930*/  LEA.HI R81, R81, R0, RZ, 0x2 ;  /* 0x0000000051517211 */ /* 0x000fcc00078f10ff */
[----:B------:R-:W3:Y:S01]  /*0940*/  LDC.64 R116, c[0x0][0x428] ;  /* 0x00010a00ff747b82 */ /* 0x000ee20000000a00 */
[----:B-1----:R-:W-:-:S07]  /*0950*/  IMAD.WIDE R92, R146, 0x4, R92 ;  /* 0x00000004925c7825 */ /* 0x002fce00078e025c */
[----:B------:R-:W1:Y:S01]  /*0960*/  LDC.64 R166, c[0x0][0x3c8] ;  /* 0x0000f200ffa67b82 */ /* 0x000e620000000a00 */
[----:B------:R-:W4:Y:S01]  /*0970*/  LDG.E R152, desc[UR6][R92.64] ;  /* 0x000000065c987981 */ /* 0x000f22000c1e1900 */
[----:B0-----:R-:W-:Y:S02]  /*0980*/  LEA.HI.SX32 R183, R81, R148, 0x1e ;  /* 0x0000009451b77211 */ /* 0x001fe400078ff2ff */
[----:B------:R-:W-:-:S04]  /*0990*/  ISETP.NE.AND P4, PT, RZ, UR8, PT ;  /* 0x00000008ff007c0c */ /* 0x000fc8000bf85270 */
[----:B------:R-:W0:Y:S01]  /*09a0*/  @P1 LDC.64 R168, c[0x0][0x3e0] ;  /* 0x0000f800ffa81b82 */ /* 0x000e220000000a00 */
[----:B--2---:R-:W-:-:S06]  /*09b0*/  IMAD.WIDE.U32 R80, R183, 0x10, R96 ;  /* 0x00000010b7507825 */ /* 0x004fcc00078e0060 */
[----:B------:R-:W2:Y:S01]  /*09c0*/  LDG.E.128 R80, desc[UR6][R80.64] ;  /* 0x0000000650507981 */ /* 0x000ea2000c1e1d00 */
[C---:B------:R-:W-:Y:S02]  /*09d0*/  IADD3 R181, PT, PT, R183.reuse, 0x80, RZ ;  /* 0x00000080b7b57810 */ /* 0x040fe40007ffe0ff */
[C---:B------:R-:W-:Y:S02]  /*09e0*/  IADD3 R171, PT, PT, R183.reuse, 0x100, RZ ;  /* 0x00000100b7ab7810 */ /* 0x040fe40007ffe0ff */
[C---:B------:R-:W-:Y:S02]  /*09f0*/  IADD3 R150, PT, PT, R183.reuse, 0x180, RZ ;  /* 0x00000180b7967810 */ /* 0x040fe40007ffe0ff */
[----:B------:R-:W-:Y:S01]  /*0a00*/  IADD3 R0, PT, PT, R183, 0x200, RZ ;  /* 0x00000200b7007810 */ /* 0x000fe20007ffe0ff */
[----:B------:R-:W-:-:S04]  /*0a10*/  IMAD.WIDE.U32 R84, R181, 0x10, R96 ;  /* 0x00000010b5547825 */ /* 0x000fc800078e0060 */
[--C-:B------:R-:W-:Y:S02]  /*0a20*/  IMAD.WIDE.U32 R88, R171, 0x10, R96.reuse ;  /* 0x00000010ab587825 */ /* 0x100fe400078e0060 */
[----:B------:R-:W2:Y:S02]  /*0a30*/  LDG.E.128 R84, desc[UR6][R84.64] ;  /* 0x0000000654547981 */ /* 0x000ea4000c1e1d00 */
[--C-:B------:R-:W-:Y:S02]  /*0a40*/  IMAD.WIDE.U32 R94, R150, 0x10, R96.reuse ;  /* 0x00000010965e7825 */ /* 0x100fe400078e0060 */
[----:B------:R-:W2:Y:S02]  /*0a50*/  LDG.E.128 R88, desc[UR6][R88.64] ;  /* 0x0000000658587981 */ /* 0x000ea4000c1e1d00 */
[----:B------:R-:W-:Y:S02]  /*0a60*/  IMAD.WIDE.U32 R96, R0, 0x10, R96 ;  /* 0x0000001000607825 */ /* 0x000fe400078e0060 */
[----:B------:R-:W2:Y:S02]  /*0a70*/  LDG.E.128 R92, desc[UR6][R94.64] ;  /* 0x000000065e5c7981 */ /* 0x000ea4000c1e1d00 */
[----:B---3--:R-:W-:-:S02]  /*0a80*/  IMAD.WIDE.U32 R100, R183, 0x10, R116 ;  /* 0x00000010b7647825 */ /* 0x008fc400078e0074 */
[----:B------:R-:W3:Y:S02]  /*0a90*/  LDG.E.128 R96, desc[UR6][R96.64] ;  /* 0x0000000660607981 */ /* 0x000ee4000c1e1d00 */
[----:B-1----:R-:W-:Y:S02]  /*0aa0*/  IMAD.WIDE R166, R146, 0x4, R166 ;  /* 0x0000000492a67825 */ /* 0x002fe400078e02a6 */
[----:B------:R-:W3:Y:S04]  /*0ab0*/  LDG.E.128 R100, desc[UR6][R100.64] ;  /* 0x0000000664647981 */ /* 0x000ee8000c1e1d00 */
[----:B------:R-:W3:Y:S01]  /*0ac0*/  LDG.E R167, desc[UR6][R166.64] ;  /* 0x00000006a6a77981 */ /* 0x000ee2000c1e1900 */
        /* <DEDUP_REMOVED lines=9> */
[----:B------:R-:W-:-:S13]  /*0b60*/  ISETP.NE.AND.EX P0, PT, RZ, UR11, PT, P0 ;  /* 0x0000000bff007c0c */ /* 0x000fda000bf05300 */
[----:B------:R-:W1:Y:S01]  /*0b70*/  @P0 LDC.64 R172, c[0x0][0x438] ;  /* 0x00010e00ffac0b82 */ /* 0x000e620000000a00 */
[----:B0-----:R-:W-:-:S04]  /*0b80*/  @P1 IMAD.WIDE R168, R146, 0x4, R168 ;  /* 0x0000000492a81825 */ /* 0x001fc800078e02a8 */
[----:B-1----:R-:W-:-:S05]  /*0b90*/  @P0 IMAD.WIDE.U32 R172, R183, 0x10, R172 ;  /* 0x00000010b7ac0825 */ /* 0x002fca00078e00ac */
[----:B------:R-:W5:Y:S01]  /*0ba0*/  @P0 LDG.E.128 R56, desc[UR6][R172.64] ;  /* 0x00000006ac380981 */ /* 0x000f62000c1e1d00 */
[----:B----4-:R-:W-:-:S05]  /*0bb0*/  FSEL R200, R152, RZ, !P4 ;  /* 0x000000ff98c87208 */ /* 0x010fca0006000000 */
[C---:B--2---:R-:W-:Y:S01]  /*0bc0*/  FADD.FTZ R198, -R200.reuse, R80 ;  /* 0x00000050c8c67221 */ /* 0x044fe20000010100 */
[C---:B------:R-:W-:Y:S02]  /*0bd0*/  FADD.FTZ R206, -R200.reuse, R81 ;  /* 0x00000051c8ce7221 */ /* 0x040fe40000010100 */
[----:B------:R-:W0:Y:S01]  /*0be0*/  LDC.64 R80, c[0x0][0x3b0] ;  /* 0x0000ec00ff507b82 */ /* 0x000e220000000a00 */
[C---:B------:R-:W-:Y:S01]  /*0bf0*/  FADD.FTZ R208, -R200.reuse, R82 ;  /* 0x00000052c8d07221 */ /* 0x040fe20000010100 */
[----:B------:R-:W-:-:S06]  /*0c00*/  FADD.FTZ R210, -R200, R83 ;  /* 0x00000053c8d27221 */ /* 0x000fcc0000010100 */
[----:B------:R-:W1:Y:S01]  /*0c10*/  @P0 LDC.64 R82, c[0x0][0x438] ;  /* 0x00010e00ff520b82 */ /* 0x000e620000000a00 */
        /* <DEDUP_REMOVED lines=16> */
[----:B0-----:R-:W-:-:S04]  /*0d20*/  IMAD.WIDE.U32 R98, R183, 0x4, R80 ;  /* 0x00000004b7627825 */ /* 0x001fc800078e0050 */
[----:B------:R-:W-:Y:S01]  /*0d30*/  FMUL.FTZ R199, R149, R100 ;  /* 0x0000006495c77220 */ /* 0x000fe20000410000 */
[----:B------:R-:W-:Y:S01]  /*0d40*/  FMUL.FTZ R201, R4, R101 ;  /* 0x0000006504c97220 */ /* 0x000fe20000410000 */
[----:B------:R-:W-:Y:S01]  /*0d50*/  FMUL.FTZ R203, R147, R102 ;  /* 0x0000006693cb7220 */ /* 0x000fe20000410000 */
[----:B------:R-:W-:-:S04]  /*0d60*/  IMAD.WIDE.U32 R96, R181, 0x4, R80 ;  /* 0x00000004b5607825 */ /* 0x000fc800078e0050 */
[C---:B------:R-:W-:Y:S01]  /*0d70*/  FMUL.FTZ R198, R167.reuse, R198 ;  /* 0x000000c6a7c67220 */ /* 0x040fe20000410000 */
[C---:B------:R-:W-:Y:S01]  /*0d80*/  FMUL.FTZ R206, R167.reuse, R206 ;  /* 0x000000cea7ce7220 */ /* 0x040fe20000410000 */
[----:B------:R-:W-:Y:S01]  /*0d90*/  FMUL.FTZ R208, R167, R208 ;  /* 0x000000d0a7d07220 */ /* 0x000fe20000410000 */
[----:B------:R-:W-:-:S04]  /*0da0*/  IMAD.WIDE.U32 R94, R171, 0x4, R80 ;  /* 0x00000004ab5e7825 */ /* 0x000fc800078e0050 */
[----:B------:R-:W-:Y:S01]  /*0db0*/  FMUL.FTZ R205, R2, R103 ;  /* 0x0000006702cd7220 */ /* 0x000fe20000410000 */
[----:B------:R-:W-:Y:S01]  /*0dc0*/  FMUL.FTZ R210, R167, R210 ;  /* 0x000000d2a7d27220 */ /* 0x000fe20000410000 */
[----:B------:R-:W-:Y:S01]  /*0dd0*/  FMUL.FTZ R187, R153, R104 ;  /* 0x0000006899bb7220 */ /* 0x000fe20000410000 */
[----:B------:R-:W-:-:S04]  /*0de0*/  IMAD.WIDE.U32 R92, R150, 0x4, R80 ;  /* 0x00000004965c7825 */ /* 0x000fc800078e0050 */
[C---:B------:R-:W-:Y:S01]  /*0df0*/  FMUL.FTZ R188, R167.reuse, R188 ;  /* 0x000000bca7bc7220 */ /* 0x040fe20000410000 */
[----:B------:R-:W-:Y:S01]  /*0e00*/  FMUL.FTZ R189, R8, R105 ;  /* 0x0000006908bd7220 */ /* 0x000fe20000410000 */
[----:B------:R-:W-:Y:S01]  /*0e10*/  FMUL.FTZ R190, R167, R190 ;  /* 0x000000bea7be7220 */ /* 0x000fe20000410000 */
[----:B------:R-:W-:-:S04]  /*0e20*/  IMAD.WIDE.U32 R80, R0, 0x4, R80 ;  /* 0x0000000400507825 */ /* 0x000fc800078e0050 */
[----:B------:R-:W-:Y:S01]  /*0e30*/  FMUL.FTZ R191, R151, R106 ;  /* 0x0000006a97bf7220 */ /* 0x000fe20000410000 */
[C---:B------:R-:W-:Y:S01]  /*0e40*/  FMUL.FTZ R192, R167.reuse, R192 ;  /* 0x000000c0a7c07220 */ /* 0x040fe20000410000 */
[----:B------:R-:W-:Y:S01]  /*0e50*/  MOV R88, 0x3f800000 ;  /* 0x3f80000000587802 */ /* 0x000fe20000000f00 */
[----:B-1----:R-:W-:Y:S01]  /*0e60*/  @P0 IMAD.WIDE.U32 R82, R0, 0x10, R82 ;  /* 0x0000001000520825 */ /* 0x002fe200078e0052 */
[----:B------:R0:W5:Y:S03]  /*0e70*/  LDG.E R89, desc[UR6][R80.64] ;  /* 0x0000000650597981 */ /* 0x000166000c1e1900 */
[----:B------:R-:W-:Y:S01]  /*0e80*/  FMUL.FTZ R193, R6, R107 ;  /* 0x0000006b06c17220 */ /* 0x000fe20000410000 */
[----:B------:R-:W-:Y:S01]  /*0e90*/  FMUL.FTZ R194, R167, R194 ;  /* 0x000000c2a7c27220 */ /* 0x000fe20000410000 */
[----:B------:R-:W-:Y:S01]  /*0ea0*/  FMUL.FTZ R166, R157, R108 ;  /* 0x0000006c9da67220 */ /* 0x000fe20000410000 */
[----:B------:R-:W5:Y:S01]  /*0eb0*/  @P0 LDG.E.128 R72, desc[UR6][R82.64] ;  /* 0x0000000652480981 */ /* 0x000f62000c1e1d00 */
[----:B------:R-:W1:Y:S03]  /*0ec0*/  @P0 LDC.64 R90, c[0x0][0x438] ;  /* 0x00010e00ff5a0b82 */ /* 0x000e660000000a00 */
[----:B------:R2:W5:Y:S01]  /*0ed0*/  @P1 LDG.E R88, desc[UR6][R168.64] ;  /* 0x00000006a8581981 */ /* 0x000562000c1e1900 */
[----:B0-----:R-:W-:Y:S01]  /*0ee0*/  FADD.FTZ R80, RZ, R199 ;  /* 0x000000c7ff507221 */ /* 0x001fe20000010000 */
[----:B------:R-:W-:Y:S01]  /*0ef0*/  FFMA.FTZ R81, R198, R199, RZ ;  /* 0x000000c7c6517223 */ /* 0x000fe200000100ff */
[C---:B------:R-:W-:Y:S01]  /*0f00*/  FMUL.FTZ R172, R167.reuse, R174 ;  /* 0x000000aea7ac7220 */ /* 0x040fe20000410000 */
        /* <DEDUP_REMOVED lines=23> */
[----:B--2---:R-:W-:Y:S01]  /*1080*/  FMUL.FTZ R168, R167, R170 ;  /* 0x000000aaa7a87220 */ /* 0x004fe20000410000 */
[----:B------:R0:W5:Y:S01]  /*1090*/  LDG.E R164, desc[UR6][R94.64] ;  /* 0x000000065ea47981 */ /* 0x000162000c1e1900 */
[----:B------:R-:W-:Y:S01]  /*10a0*/  FADD.FTZ R83, R193, R80 ;  /* 0x00000050c1537221 */ /* 0x000fe20000010000 */
[----:B------:R-:W-:Y:S01]  /*10b0*/  FFMA.FTZ R81, R194, R193, R81 ;  /* 0x000000c1c2517223 */ /* 0x000fe20000010051 */
[----:B------:R-:W-:Y:S01]  /*10c0*/  FMUL.FTZ R170, R12, R109 ;  /* 0x0000006d0caa7220 */ /* 0x000fe20000410000 */
[----:B------:R-:W5:Y:S01]  /*10d0*/  LDG.E R197, desc[UR6][R98.64] ;  /* 0x0000000662c57981 */ /* 0x000f62000c1e1900 */
[----:B------:R-:W-:Y:S01]  /*10e0*/  FADD.FTZ R83, R166, R83 ;  /* 0x00000053a6537221 */ /* 0x000fe20000010000 */
[----:B------:R-:W-:Y:S01]  /*10f0*/  FFMA.FTZ R81, R168, R166, R81 ;  /* 0x000000a6a8517223 */ /* 0x000fe20000010051 */
[----:B------:R-:W-:Y:S01]  /*1100*/  FMUL.FTZ R174, R155, R110 ;  /* 0x0000006e9bae7220 */ /* 0x000fe20000410000 */
[----:B------:R-:W2:Y:S01]  /*1110*/  @P0 LDC.64 R84, c[0x0][0x438] ;  /* 0x00010e00ff540b82 */ /* 0x000ea20000000a00 */
[----:B------:R-:W-:Y:S01]  /*1120*/  FADD.FTZ R83, R170, R83 ;  /* 0x00000053aa537221 */ /* 0x000fe20000010000 */
[----:B------:R-:W-:Y:S01]  /*1130*/  FFMA.FTZ R81, R172, R170, R81 ;  /* 0x000000aaac517223 */ /* 0x000fe20000010051 */
[----:B------:R-:W5:Y:S02]  /*1140*/  LDG.E R182, desc[UR6][R96.64] ;  /* 0x0000000660b67981 */ /* 0x000f64000c1e1900 */
[----:B------:R-:W-:Y:S01]  /*1150*/  FADD.FTZ R83, R174, R83 ;  /* 0x00000053ae537221 */ /* 0x000fe20000010000 */
[----:B------:R-:W-:Y:S01]  /*1160*/  FFMA.FTZ R81, R176, R174, R81 ;  /* 0x000000aeb0517223 */ /* 0x000fe20000010051 */
[----:B------:R-:W-:Y:S01]  /*1170*/  LOP3.LUT P3, RZ, R148, 0x1f, RZ, 0xc0, !PT ;  /* 0x0000001f94ff7812 */ /* 0x000fe2000786c0ff */
[----:B------:R-:W3:Y:S01]  /*1180*/  @P0 LDC.64 R86, c[0x0][0x438] ;  /* 0x00010e00ff560b82 */ /* 0x000ee20000000a00 */
[----:B------:R-:W-:Y:S01]  /*1190*/  FADD.FTZ R80, R178, R83 ;  /* 0x00000053b2507221 */ /* 0x000fe20000010000 */
[----:B------:R-:W-:Y:S01]  /*11a0*/  FFMA.FTZ R81, R180, R178, R81 ;  /* 0x000000b2b4517223 */ /* 0x000fe20000010051 */
[----:B------:R-:W5:Y:S02]  /*11b0*/  LDG.E R162, desc[UR6][R92.64] ;  /* 0x000000065ca27981 */ /* 0x000f64000c1e1900 */
[----:B------:R-:W-:Y:S01]  /*11c0*/  FADD.FTZ R80, R179, R80 ;  /* 0x00000050b3507221 */ /* 0x000fe20000010000 */
[----:B------:R-:W-:-:S03]  /*11d0*/  FFMA.FTZ R81, R160, R179, R81 ;  /* 0x000000b3a0517223 */ /* 0x000fc60000010051 */
[----:B------:R-:W-:Y:S01]  /*11e0*/  FADD.FTZ R80, R177, R80 ;  /* 0x00000050b1507221 */ /* 0x000fe20000010000 */
[----:B------:R-:W-:Y:S01]  /*11f0*/  FFMA.FTZ R81, R158, R177, R81 ;  /* 0x000000b19e517223 */ /* 0x000fe20000010051 */
[----:B-1----:R-:W-:-:S04]  /*1200*/  @P0 IMAD.WIDE.U32 R90, R181, 0x10, R90 ;  /* 0x00000010b55a0825 */ /* 0x002fc800078e005a */
[----:B------:R-:W-:Y:S01]  /*1210*/  FADD.FTZ R80, R175, R80 ;  /* 0x00000050af507221 */ /* 0x000fe20000010000 */
[----:B------:R-:W-:Y:S01]  /*1220*/  FFMA.FTZ R81, R156, R175, R81 ;  /* 0x000000af9c517223 */ /* 0x000fe20000010051 */
[----:B------:R1:W5:Y:S02]  /*1230*/  @P0 LDG.E.128 R60, desc[UR6][R90.64] ;  /* 0x000000065a3c0981 */ /* 0x000364000c1e1d00 */
[----:B------:R-:W-:Y:S01]  /*1240*/  FADD.FTZ R83, R173, R80 ;  /* 0x00000050ad537221 */ /* 0x000fe20000010000 */
[----:B------:R-:W-:Y:S01]  /*1250*/  FFMA.FTZ R80, R154, R173, R81 ;  /* 0x000000ad9a507223 */ /* 0x000fe20000010051 */
[----:B0-----:R-:W-:Y:S01]  /*1260*/  FMUL.FTZ R94, R20, R117 ;  /* 0x00000075145e7220 */ /* 0x001fe20000410000 */
[----:B------:R-:W-:Y:S01]  /*1270*/  FMUL.FTZ R95, R167, R202 ;  /* 0x000000caa75f7220 */ /* 0x000fe20000410000 */
[----:B-1----:R-:W-:Y:S01]  /*1280*/  FMUL.FTZ R90, R165, R116 ;  /* 0x00000074a55a7220 */ /* 0x002fe20000410000 */
[----:B------:R-:W-:-:S03]  /*1290*/  FMUL.FTZ R91, R167, R204 ;  /* 0x000000cca75b7220 */ /* 0x000fc60000410000 */
        /* <DEDUP_REMOVED lines=14> */
[----:B--2---:R-:W-:-:S05]  /*1380*/  @P0 IMAD.WIDE.U32 R84, R150, 0x10, R84 ;  /* 0x0000001096540825 */ /* 0x004fca00078e0054 */
[----:B------:R2:W5:Y:S01]  /*1390*/  @P0 LDG.E.128 R68, desc[UR6][R84.64] ;  /* 0x0000000654440981 */ /* 0x000562000c1e1d00 */
[----:B0-----:R-:W-:Y:S01]  /*13a0*/  FADD.FTZ R82, R83, R82 ;  /* 0x0000005253527221 */ /* 0x001fe20000010000 */
[----:B-1----:R-:W-:-:S04]  /*13b0*/  FADD.FTZ R81, R80, R81 ;  /* 0x0000005150517221 */ /* 0x002fc80000010000 */
[----:B--2---:R-:W0:Y:S04]  /*13c0*/  SHFL.DOWN PT, R85, R82, 0x8, 0x1f ;  /* 0x09001f0052557f89 */ /* 0x004e2800000e0000 */
[----:B------:R-:W1:Y:S01]  /*13d0*/  SHFL.DOWN PT, R84, R81, 0x8, 0x1f ;  /* 0x09001f0051547f89 */ /* 0x000e6200000e0000 */
[----:B---3--:R-:W-:-:S05]  /*13e0*/  @P0 IMAD.WIDE.U32 R86, R171, 0x10, R86 ;  /* 0x00000010ab560825 */ /* 0x008fca00078e0056 */
[----:B------:R2:W5:Y:S01]  /*13f0*/  @P0 LDG.E.128 R64, desc[UR6][R86.64] ;  /* 0x0000000656400981 */ /* 0x000562000c1e1d00 */
[----:B0-----:R-:W-:Y:S01]  /*1400*/  FADD.FTZ R85, R82, R85 ;  /* 0x0000005552557221 */ /* 0x001fe20000010000 */
[----:B-1----:R-:W-:-:S04]  /*1410*/  FADD.FTZ R84, R81, R84 ;  /* 0x0000005451547221 */ /* 0x002fc80000010000 */
[----:B--2---:R-:W0:Y:S04]  /*1420*/  SHFL.DOWN PT, R86, R85, 0x4, 0x1f ;  /* 0x08801f0055567f89 */ /* 0x004e2800000e0000 */
        /* <DEDUP_REMOVED lines=8> */
[----:B------:R-:W-:Y:S01]  /*14b0*/  @!P3 PLOP3.LUT P0, PT, P2, PT, PT, 0x80, 0x8 ;  /* 0x000000000008b81c */ /* 0x000fe2000170f070 */
[----:B0-----:R-:W-:Y:S01]  /*14c0*/  FADD.FTZ R83, R86, R83 ;  /* 0x0000005356537221 */ /* 0x001fe20000010000 */
[----:B-1----:R-:W-:-:S04]  /*14d0*/  FADD.FTZ R80, R87, R80 ;  /* 0x0000005057507221 */ /* 0x002fc80000010000 */
[----:B------:R-:W0:Y:S04]  /*14e0*/  SHFL.DOWN PT, R92, R83, 0x1, 0x1f ;  /* 0x08201f00535c7f89 */ /* 0x000e2800000e0000 */
[----:B------:R-:W1:Y:S01]  /*14f0*/  SHFL.DOWN PT, R93, R80, 0x1, 0x1f ;  /* 0x08201f00505d7f89 */ /* 0x000e6200000e0000 */
[----:B--2---:R-:W-:Y:S02]  /*1500*/  LEA R84, R96, R81, 0x18 ;  /* 0x0000005160547211 */ /* 0x004fe400078ec0ff */
[----:B------:R-:W-:Y:S02]  /*1510*/  @!P3 SHF.R.U32.HI R82, RZ, 0x2, R148 ;  /* 0x00000002ff52b819 */ /* 0x000fe40000011694 */
[----:B------:R-:W-:Y:S02]  /*1520*/  IADD3 R97, PT, PT, R84, 0x2820, RZ ;  /* 0x0000282054617810 */ /* 0x000fe40007ffe0ff */
[----:B------:R-:W-:-:S02]  /*1530*/  @!P3 LOP3.LUT R82, R82, 0x18, RZ, 0xc0, !PT ;  /* 0x000000185252b812 */ /* 0x000fc400078ec0ff */
[----:B------:R-:W-:Y:S02]  /*1540*/  @!P3 MOV R81, R97 ;  /* 0x000000610051b202 */ /* 0x000fe40000000f00 */
        /* <DEDUP_REMOVED lines=64> */
[----:B------:R-:W-:Y:S06]  /*1950*/  BRA.U UP0, `(.L_x_9596) ;  /* 0x0000001d00a87547 */ /* 0x000fec000b800000 */
[----:B------:R-:W0:Y:S02]  /*1960*/  LDC.64 R96, c[0x0][0x390] ;  /* 0x0000e400ff607b82 */ /* 0x000e240000000a00 */
[----:B0-----:R-:W-:-:S06]  /*1970*/  IMAD.WIDE.U32 R80, R183, 0x10, R96 ;  /* 0x00000010b7507825 */ /* 0x001fcc00078e0060 */
[----:B------:R-:W5:Y:S01]  /*1980*/  LDG.E.128 R80, desc[UR6][R80.64] ;  /* 0x0000000650507981 */ /* 0x000f62000c1e1d00 */
[----:B------:R-:W-:Y:S01]  /*1990*/  ISETP.NE.U32.AND P0, PT, RZ, UR14, PT ;  /* 0x0000000eff007c0c */ /* 0x000fe2000bf05070 */
[----:B------:R-:W-:Y:S03]  /*19a0*/  BSSY.RECONVERGENT B0, `(.L_x_9597) ;  /* 0x000005a000007945 */ /* 0x000fe60003800200 */
        /* <DEDUP_REMOVED lines=10> */
[----:B-----5:R-:W-:Y:S01]  /*1a50*/  LOP3.LUT P5, RZ, R197, 0xff0000, RZ, 0xc0, !PT ;  /* 0x00ff0000c5ff7812 */ /* 0x020fe200078ac0ff */
[----:B------:R-:W-:Y:S01]  /*1a60*/  FMUL.FTZ R87, R167, R198 ;  /* 0x000000c6a7577220 */ /* 0x000fe20000410000 */
[----:B------:R-:W-:Y:S01]  /*1a70*/  LOP3.LUT P3, RZ, R197, 0xff, RZ, 0xc0, !PT ;  /* 0x000000ffc5ff7812 */ /* 0x000fe2000786c0ff */
[----:B------:R-:W-:Y:S01]  /*1a80*/  FMUL.FTZ R93, R167, R206 ;  /* 0x000000cea75d7220 */ /* 0x000fe20000410000 */
[----:B------:R-:W-:Y:S01]  /*1a90*/  LOP3.LUT P4, RZ, R197, 0xff00, RZ, 0xc0, !PT ;  /* 0x0000ff00c5ff7812 */ /* 0x000fe2000788c0ff */
[C---:B------:R-:W-:Y:S01]  /*1aa0*/  FMUL.FTZ R101, R167.reuse, R208 ;  /* 0x000000d0a7657220 */ /* 0x040fe20000410000 */
[----:B------:R-:W-:Y:S01]  /*1ab0*/  FMUL.FTZ R103, R167, R210 ;  /* 0x000000d2a7677220 */ /* 0x000fe20000410000 */
[----:B------:R-:W-:Y:S01]  /*1ac0*/  ISETP.GE.U32.AND P6, PT, R197, 0x1000000, PT ;  /* 0x01000000c500780c */ /* 0x000fe20003fc6070 */
        /* <DEDUP_REMOVED lines=8> */
[----:B------:R-:W-:-:S02]  /*1b50*/  HFMA2 R86, -RZ, RZ, 0, 0 ;  /* 0x00000000ff567431 */ /* 0x000fc400000001ff */
[----:B------:R-:W-:Y:S02]  /*1b60*/  @P5 HADD2.F32 R87, -RZ, R125.H0_H0 ;  /* 0x2000007dff575230 */ /* 0x000fe40000004100 */
[----:B------:R-:W-:Y:S01]  /*1b70*/  FMUL.FTZ R80, R80, R107 ;  /* 0x0000006b50507220 */ /* 0x000fe20000410000 */
[----:B------:R-:W-:Y:S02]  /*1b80*/  @P3 HADD2.F32 R92, -RZ, R124.H0_H0 ;  /* 0x2000007cff5c3230 */ /* 0x000fe40000004100 */
[----:B------:R-:W-:Y:S01]  /*1b90*/  FMUL.FTZ R81, R81, R93 ;  /* 0x0000005d51517220 */ /* 0x000fe20000410000 */
[----:B------:R-:W-:Y:S02]  /*1ba0*/  @P4 HADD2.F32 R100, -RZ, R196.H0_H0 ;  /* 0x200000c4ff644230 */ /* 0x000fe40000004100 */
[----:B------:R-:W-:Y:S01]  /*1bb0*/  FMUL.FTZ R82, R82, R101 ;  /* 0x0000006552527220 */ /* 0x000fe20000410000 */
[----:B------:R-:W-:Y:S01]  /*1bc0*/  FMUL.FTZ R83, R83, R102 ;  /* 0x0000006653537220 */ /* 0x000fe20000410000 */
[----:B------:R-:W-:Y:S01]  /*1bd0*/  CS2R R84, SRZ ;  /* 0x0000000000547805 */ /* 0x000fe2000001ff00 */
[----:B------:R-:W-:Y:S01]  /*1be0*/  @P5 FMUL.FTZ R86, R101, R87 ;  /* 0x0000005765565220 */ /* 0x000fe20000410000 */
[----:B------:R-:W-:Y:S01]  /*1bf0*/  FSEL R106, R80, RZ, P3 ;  /* 0x000000ff506a7208 */ /* 0x000fe20001800000 */
[----:B------:R-:W-:Y:S01]  /*1c00*/  @P3 FMUL.FTZ R84, R107, R92 ;  /* 0x0000005c6b543220 */ /* 0x000fe20000410000 */
[----:B------:R-:W-:Y:S01]  /*1c10*/  @P4 FMUL.FTZ R85, R93, R100 ;  /* 0x000000645d554220 */ /* 0x000fe20000410000 */
[----:B------:R-:W-:-:S02]  /*1c20*/  MOV R87, RZ ;  /* 0x000000ff00577202 */ /* 0x000fc40000000f00 */
[----:B------:R-:W-:Y:S02]  /*1c30*/  FSEL R108, R81, RZ, P4 ;  /* 0x000000ff516c7208 */ /* 0x000fe40002000000 */
[----:B------:R-:W-:Y:S02]  /*1c40*/  FSEL R110, R82, RZ, P5 ;  /* 0x000000ff526e7208 */ /* 0x000fe40002800000 */
[----:B------:R-:W-:Y:S01]  /*1c50*/  FSEL R112, R83, RZ, P6 ;  /* 0x000000ff53707208 */ /* 0x000fe20003000000 */
[----:B------:R-:W-:Y:S06]  /*1c60*/  @!P6 BRA `(.L_x_9599) ;  /* 0x0000000000b4e947 */ /* 0x000fec0003800000 */
[----:B------:R-:W-:-:S05]  /*1c70*/  HADD2.F32 R87, -RZ, R196.H1_H1 ;  /* 0x300000c4ff577230 */ /* 0x000fca0000004100 */
[----:B------:R-:W-:Y:S01]  /*1c80*/  FMUL.FTZ R87, R102, R87 ;  /* 0x0000005766577220 */ /* 0x000fe20000410000 */
[----:B------:R-:W-:Y:S06]  /*1c90*/  BRA `(.L_x_9599) ;  /* 0x0000000000a87947 */ /* 0x000fec0003800000 */
.L_x_9598:
        /* <DEDUP_REMOVED lines=8> */
[----:B-----5:R-:W-:Y:S01]  /*1d20*/  ISETP.GE.U32.AND P6, PT, R197, 0x1000000, PT ;  /* 0x01000000c500780c */ /* 0x020fe20003fc6070 */
[----:B------:R-:W-:Y:S01]  /*1d30*/  FMUL.FTZ R76, R167, R198 ;  /* 0x000000c6a74c7220 */ /* 0x000fe20000410000 */
[----:B------:R-:W-:Y:S01]  /*1d40*/  LOP3.LUT P3, RZ, R197, 0xff, RZ, 0xc0, !PT ;  /* 0x000000ffc5ff7812 */ /* 0x000fe2000786c0ff */
[----:B------:R-:W-:Y:S01]  /*1d50*/  FMUL.FTZ R77, R167, R206 ;  /* 0x000000cea74d7220 */ /* 0x000fe20000410000 */
[----:B------:R-:W-:Y:S01]  /*1d60*/  LOP3.LUT P4, RZ, R197, 0xff00, RZ, 0xc0, !PT ;  /* 0x0000ff00c5ff7812 */ /* 0x000fe2000788c0ff */
[----:B------:R-:W-:Y:S01]  /*1d70*/  FMUL.FTZ R78, R167, R208 ;  /* 0x000000d0a74e7220 */ /* 0x000fe20000410000 */
[----:B------:R-:W-:Y:S01]  /*1d80*/  LOP3.LUT P5, RZ, R197, 0xff0000, RZ, 0xc0, !PT ;  /* 0x00ff0000c5ff7812 */ /* 0x000fe200078ac0ff */
        /* <DEDUP_REMOVED lines=9> */
[----:B------:R-:W-:-:S02]  /*1e20*/  @P6 HADD2.F32 R107, -RZ, R196.H1_H1 ;  /* 0x300000c4ff6b6230 */ /* 0x000fc40000004100 */
[----:B------:R-:W-:Y:S01]  /*1e30*/  FMUL.FTZ R80, R80, R93 ;  /* 0x0000005d50507220 */ /* 0x000fe20000410000 */
[----:B------:R-:W-:Y:S01]  /*1e40*/  FMUL.FTZ R81, R81, R92 ;  /* 0x0000005c51517220 */ /* 0x000fe20000410000 */
[----:B------:R-:W-:Y:S01]  /*1e50*/  FMUL.FTZ R82, R82, R101 ;  /* 0x0000006552527220 */ /* 0x000fe20000410000 */
[----:B------:R-:W-:Y:S01]  /*1e60*/  FMUL.FTZ R83, R83, R108 ;  /* 0x0000006c53537220 */ /* 0x000fe20000410000 */
[----:B------:R-:W-:Y:S01]  /*1e70*/  @P3 HADD2.F32 R100, -RZ, R124.H0_H0 ;  /* 0x2000007cff643230 */ /* 0x000fe20000004100 */
[----:B------:R-:W-:Y:S01]  /*1e80*/  CS2R R86, SRZ ;  /* 0x0000000000567805 */ /* 0x000fe2000001ff00 */
[----:B------:R-:W-:Y:S01]  /*1e90*/  @P4 HADD2.F32 R103, -RZ, R196.H0_H0 ;  /* 0x200000c4ff674230 */ /* 0x000fe20000004100 */
[----:B------:R-:W-:Y:S01]  /*1ea0*/  CS2R R84, SRZ ;  /* 0x0000000000547805 */ /* 0x000fe2000001ff00 */
[----:B------:R-:W-:Y:S02]  /*1eb0*/  @P5 HADD2.F32 R102, -RZ, R125.H0_H0 ;  /* 0x2000007dff665230 */ /* 0x000fe40000004100 */
[----:B------:R-:W-:Y:S01]  /*1ec0*/  @P6 FMUL.FTZ R87, R108, R107 ;  /* 0x0000006b6c576220 */ /* 0x000fe20000410000 */
[----:B------:R-:W-:Y:S01]  /*1ed0*/  FSEL R106, R80, RZ, P3 ;  /* 0x000000ff506a7208 */ /* 0x000fe20001800000 */
[----:B------:R-:W-:Y:S01]  /*1ee0*/  @P3 FMUL.FTZ R84, R93, R100 ;  /* 0x000000645d543220 */ /* 0x000fe20000410000 */
[----:B------:R-:W-:Y:S01]  /*1ef0*/  @P4 FMUL.FTZ R85, R92, R103 ;  /* 0x000000675c554220 */ /* 0x000fe20000410000 */
[----:B------:R-:W-:Y:S01]  /*1f00*/  @P5 FMUL.FTZ R86, R101, R102 ;  /* 0x0000006665565220 */ /* 0x000fe20000410000 */
[----:B------:R-:W-:-:S02]  /*1f10*/  FSEL R108, R81, RZ, P4 ;  /* 0x000000ff516c7208 */ /* 0x000fc40002000000 */
[----:B------:R-:W-:Y:S02]  /*1f20*/  FSEL R110, R82, RZ, P5 ;  /* 0x000000ff526e7208 */ /* 0x000fe40002800000 */
[----:B------:R-:W-:-:S07]  /*1f30*/  FSEL R112, R83, RZ, P6 ;  /* 0x000000ff53707208 */ /* 0x000fce0003000000 */
.L_x_9599:
[----:B------:R-:W-:Y:S05]  /*1f40*/  BSYNC.RECONVERGENT B0 ;  /* 0x0000000000007941 */ /* 0x000fea0003800200 */
.L_x_9597:
        /* <DEDUP_REMOVED lines=18> */
[C---:B------:R-:W-:Y:S01]  /*2070*/  LOP3.LUT P3, RZ, R182.reuse, 0xff, RZ, 0xc0, !PT ;  /* 0x000000ffb6ff7812 */ /* 0x040fe2000786c0ff */
[C---:B0-----:R-:W-:Y:S01]  /*2080*/  FMUL.FTZ R76, R167.reuse, R188 ;  /* 0x000000bca74c7220 */ /* 0x041fe20000410000 */
[C---:B------:R-:W-:Y:S01]  /*2090*/  LOP3.LUT P5, RZ, R182.reuse, 0xff0000, RZ, 0xc0, !PT ;  /* 0x00ff0000b6ff7812 */ /* 0x040fe200078ac0ff */
[C---:B------:R-:W-:Y:S01]  /*20a0*/  FMUL.FTZ R77, R167.reuse, R190 ;  /* 0x000000bea74d7220 */ /* 0x040fe20000410000 */
[C---:B------:R-:W-:Y:S01]  /*20b0*/  LOP3.LUT P4, RZ, R182.reuse, 0xff00, RZ, 0xc0, !PT ;  /* 0x0000ff00b6ff7812 */ /* 0x040fe2000788c0ff */
        /* <DEDUP_REMOVED lines=13> */
[----:B-----5:R-:W-:Y:S01]  /*2190*/  FMUL.FTZ R80, R80, R87 ;  /* 0x0000005750507220 */ /* 0x020fe20000410000 */
[----:B------:R-:W-:Y:S02]  /*21a0*/  @P5 HADD2.F32 R116, -RZ, R127.H0_H0 ;  /* 0x2000007fff745230 */ /* 0x000fe40000004100 */
[----:B------:R-:W-:Y:S01]  /*21b0*/  FMUL.FTZ R81, R81, R102 ;  /* 0x0000006651517220 */ /* 0x000fe20000410000 */
[----:B------:R-:W-:Y:S02]  /*21c0*/  @P4 HADD2.F32 R103, -RZ, R195.H0_H0 ;  /* 0x200000c3ff674230 */ /* 0x000fe40000004100 */
[----:B------:R-:W-:Y:S01]  /*21d0*/  FMUL.FTZ R82, R82, R107 ;  /* 0x0000006b52527220 */ /* 0x000fe20000410000 */
[----:B------:R-:W-:Y:S01]  /*21e0*/  FMUL.FTZ R83, R83, R188 ;  /* 0x000000bc53537220 */ /* 0x000fe20000410000 */
[----:B------:R-:W-:Y:S01]  /*21f0*/  CS2R R84, SRZ ;  /* 0x0000000000547805 */ /* 0x000fe2000001ff00 */
[----:B------:R-:W-:Y:S01]  /*2200*/  @P5 FMUL.FTZ R86, R107, R116 ;  /* 0x000000746b565220 */ /* 0x000fe20000410000 */
[----:B------:R-:W-:Y:S01]  /*2210*/  @P3 FMUL.FTZ R84, R87, R100 ;  /* 0x0000006457543220 */ /* 0x000fe20000410000 */
[----:B------:R-:W-:Y:S01]  /*2220*/  FSEL R114, R80, RZ, P3 ;  /* 0x000000ff50727208 */ /* 0x000fe20001800000 */
        /* <DEDUP_REMOVED lines=9> */
.L_x_9601:
        /* <DEDUP_REMOVED lines=10> */
[C---:B------:R-:W-:Y:S01]  /*2360*/  ISETP.GE.U32.AND P6, PT, R182.reuse, 0x1000000, PT ;  /* 0x01000000b600780c */ /* 0x040fe20003fc6070 */
[C---:B------:R-:W-:Y:S01]  /*2370*/  FMUL.FTZ R87, R167.reuse, R190 ;  /* 0x000000bea7577220 */ /* 0x040fe20000410000 */
[C---:B------:R-:W-:Y:S01]  /*2380*/  LOP3.LUT P3, RZ, R182.reuse, 0xff, RZ, 0xc0, !PT ;  /* 0x000000ffb6ff7812 */ /* 0x040fe2000786c0ff */
[C---:B------:R-:W-:Y:S01]  /*2390*/  FMUL.FTZ R101, R167.reuse, R192 ;  /* 0x000000c0a7657220 */ /* 0x040fe20000410000 */
[----:B------:R-:W-:Y:S01]  /*23a0*/  LOP3.LUT P4, RZ, R182, 0xff00, RZ, 0xc0, !PT ;  /* 0x0000ff00b6ff7812 */ /* 0x000fe2000788c0ff */
[----:B------:R-:W-:Y:S01]  /*23b0*/  FMUL.FTZ R103, R167, R194 ;  /* 0x000000c2a7677220 */ /* 0x000fe20000410000 */
[C---:B------:R-:W-:Y:S01]  /*23c0*/  FMUL.FTZ R84, R88.reuse, R85 ;  /* 0x0000005558547220 */ /* 0x040fe20000410000 */
[C---:B------:R-:W-:Y:S01]  /*23d0*/  FMUL.FTZ R85, R88.reuse, R87 ;  /* 0x0000005758557220 */ /* 0x040fe20000410000 */
[----:B------:R-:W-:Y:S01]  /*23e0*/  FMUL.FTZ R86, R88, R101 ;  /* 0x0000006558567220 */ /* 0x000fe20000410000 */
[----:B------:R-:W-:Y:S01]  /*23f0*/  FMUL.FTZ R87, R103, R88 ;  /* 0x0000005867577220 */ /* 0x000fe20000410000 */
[----:B------:R-:W-:Y:S01]  /*2400*/  FMUL.FTZ R101, R84, UR4 ;  /* 0x0000000454657c20 */ /* 0x000fe20008410000 */
[----:B------:R-:W-:Y:S01]  /*2410*/  FMUL.FTZ R100, R85, UR4 ;  /* 0x0000000455647c20 */ /* 0x000fe20008410000 */
[----:B------:R-:W-:Y:S01]  /*2420*/  FMUL.FTZ R103, R86, UR4 ;  /* 0x0000000456677c20 */ /* 0x000fe20008410000 */
[----:B------:R-:W-:Y:S01]  /*2430*/  FMUL.FTZ R118, R87, UR4 ;  /* 0x0000000457767c20 */ /* 0x000fe20008410000 */
[----:B------:R-:W-:-:S02]  /*2440*/  @P5 HADD2.F32 R116, -RZ, R127.H0_H0 ;  /* 0x2000007fff745230 */ /* 0x000fc40000004100 */
[----:B-----5:R-:W-:Y:S01]  /*2450*/  FMUL.FTZ R80, R80, R101 ;  /* 0x0000006550507220 */ /* 0x020fe20000410000 */
[--C-:B------:R-:W-:Y:S02]  /*2460*/  @P6 HADD2.F32 R109, -RZ, R195.reuse.H1_H1 ;  /* 0x300000c3ff6d6230 */ /* 0x100fe40000004100 */
[----:B------:R-:W-:Y:S01]  /*2470*/  FMUL.FTZ R81, R81, R100 ;  /* 0x0000006451517220 */ /* 0x000fe20000410000 */
[-C--:B------:R-:W-:Y:S01]  /*2480*/  FMUL.FTZ R82, R82, R103.reuse ;  /* 0x0000006752527220 */ /* 0x080fe20000410000 */
[-C--:B------:R-:W-:Y:S01]  /*2490*/  FMUL.FTZ R83, R83, R118.reuse ;  /* 0x0000007653537220 */ /* 0x080fe20000410000 */
[----:B------:R-:W-:Y:S01]  /*24a0*/  @P3 HADD2.F32 R102, -RZ, R126.H0_H0 ;  /* 0x2000007eff663230 */ /* 0x000fe20000004100 */
[----:B------:R-:W-:Y:S01]  /*24b0*/  CS2R R86, SRZ ;  /* 0x0000000000567805 */ /* 0x000fe2000001ff00 */
[----:B------:R-:W-:Y:S01]  /*24c0*/  @P4 HADD2.F32 R107, -RZ, R195.H0_H0 ;  /* 0x200000c3ff6b4230 */ /* 0x000fe20000004100 */
[----:B------:R-:W-:Y:S01]  /*24d0*/  CS2R R84, SRZ ;  /* 0x0000000000547805 */ /* 0x000fe2000001ff00 */
[----:B------:R-:W-:Y:S01]  /*24e0*/  @P5 FMUL.FTZ R86, R116, R103 ;  /* 0x0000006774565220 */ /* 0x000fe20000410000 */
[----:B------:R-:W-:Y:S01]  /*24f0*/  @P6 FMUL.FTZ R87, R109, R118 ;  /* 0x000000766d576220 */ /* 0x000fe20000410000 */
[----:B------:R-:W-:Y:S01]  /*2500*/  FSEL R114, R80, RZ, P3 ;  /* 0x000000ff50727208 */ /* 0x000fe20001800000 */
[----:B------:R-:W-:Y:S01]  /*2510*/  @P3 FMUL.FTZ R84, R102, R101 ;  /* 0x0000006566543220 */ /* 0x000fe20000410000 */
[----:B------:R-:W-:Y:S01]  /*2520*/  @P4 FMUL.FTZ R85, R107, R100 ;  /* 0x000000646b554220 */ /* 0x000fe20000410000 */
[----:B------:R-:W-:-:S02]  /*2530*/  FSEL R116, R81, RZ, P4 ;  /* 0x000000ff51747208 */ /* 0x000fc40002000000 */
[----:B------:R-:W-:Y:S02]  /*2540*/  FSEL R118, R82, RZ, P5 ;  /* 0x000000ff52767208 */ /* 0x000fe40002800000 */
[----:B------:R-:W-:-:S07]  /*2550*/  FSEL R182, R83, RZ, P6 ;  /* 0x000000ff53b67208 */ /* 0x000fce0003000000 */
.L_x_9602:
[----:B------:R-:W-:Y:S05]  /*2560*/  BSYNC.RECONVERGENT B0 ;  /* 0x0000000000007941 */ /* 0x000fea0003800200 */
.L_x_9600:
[----:B------:R-:W0:Y:S01]  /*2570*/  @P0 LDC.64 R100, c[0x0][0x478] ;  /* 0x00011e00ff640b82 */ /* 0x000e220000000a00 */
[----:B------:R-:W-:-:S04]  /*2580*/  IMAD.WIDE.U32 R102, R181, 0x10, R92 ;  /* 0x00000010b5667825 */ /* 0x000fc800078e005c */
[----:B------:R-:W-:-:S04]  /*2590*/  IMAD.WIDE.U32 R80, R171, 0x10, R96 ;  /* 0x00000010ab507825 */ /* 0x000fc800078e0060 */
[----:B0-----:R-:W-:-:S05]  /*25a0*/  @P0 IMAD.WIDE.U32 R100, R181, 0x10, R100 ;  /* 0x00000010b5640825 */ /* 0x001fca00078e0064 */
[----:B------:R0:W-:Y:S04]  /*25b0*/  @P0 STG.E.128 desc[UR6][R100.64], R76 ;  /* 0x0000004c64000986 */ /* 0x0001e8000c101d06 */
[----:B------:R0:W-:Y:S04]  /*25c0*/  STG.E.128 desc[UR6][R102.64], R84 ;  /* 0x0000005466007986 */ /* 0x0001e8000c101d06 */
[----:B------:R-:W5:Y:S01]  /*25d0*/  LDG.E.128 R80, desc[UR6][R80.64] ;  /* 0x0000000650507981 */ /* 0x000f62000c1e1d00 */
        /* <DEDUP_REMOVED lines=11> */
[C---:B------:R-:W-:Y:S01]  /*2690*/  FMUL.FTZ R76, R167.reuse, R76 ;  /* 0x0000004ca74c7220 */ /* 0x040fe20000410000 */
        /* <DEDUP_REMOVED lines=35> */
.L_x_9604:
        /* <DEDUP_REMOVED lines=12> */
[C---:B------:R-:W-:Y:S01]  /*2990*/  ISETP.GE.U32.AND P6, PT, R164.reuse, 0x1000000, PT ;  /* 0x01000000a400780c */ /* 0x040fe20003fc6070 */
        /* <DEDUP_REMOVED lines=13> */
[----:B------:R-:W-:Y:S02]  /*2a70*/  @P5 HADD2.F32 R166, -RZ, R129.H0_H0 ;  /* 0x20000081ffa65230 */ /* 0x000fe40000004100 */
[----:B------:R-:W-:Y:S01]  /*2a80*/  FMUL.FTZ R81, R81, R100 ;  /* 0x0000006451517220 */ /* 0x000fe20000410000 */
[----:B------:R-:W-:Y:S02]  /*2a90*/  @P6 HADD2.F32 R109, -RZ, R186.H1_H1 ;  /* 0x300000baff6d6230 */ /* 0x000fe40000004100 */
[-C--:B------:R-:W-:Y:S01]  /*2aa0*/  FMUL.FTZ R82, R82, R103.reuse ;  /* 0x0000006752527220 */ /* 0x080fe20000410000 */
[----:B------:R-:W-:Y:S01]  /*2ab0*/  FMUL.FTZ R83, R83, R168 ;  /* 0x000000a853537220 */ /* 0x000fe20000410000 */
[----:B------:R-:W-:Y:S01]  /*2ac0*/  @P3 HADD2.F32 R102, -RZ, R128.H0_H0 ;  /* 0x20000080ff663230 */ /* 0x000fe20000004100 */
[----:B------:R-:W-:Y:S02]  /*2ad0*/  CS2R R84, SRZ ;  /* 0x0000000000547805 */ /* 0x000fe4000001ff00 */
[----:B------:R-:W-:Y:S01]  /*2ae0*/  CS2R R86, SRZ ;  /* 0x0000000000567805 */ /* 0x000fe2000001ff00 */
[----:B------:R-:W-:Y:S01]  /*2af0*/  @P4 FMUL.FTZ R85, R107, R100 ;  /* 0x000000646b554220 */ /* 0x000fe20000410000 */
[----:B------:R-:W-:Y:S01]  /*2b00*/  @P5 FMUL.FTZ R86, R166, R103 ;  /* 0x00000067a6565220 */ /* 0x000fe20000410000 */
[----:B------:R-:W-:Y:S01]  /*2b10*/  @P6 FMUL.FTZ R87, R109, R168 ;  /* 0x000000a86d576220 */ /* 0x000fe20000410000 */
[----:B------:R-:W-:Y:S01]  /*2b20*/  FSEL R164, R80, RZ, P3 ;  /* 0x000000ff50a47208 */ /* 0x000fe20001800000 */
[----:B------:R-:W-:Y:S01]  /*2b30*/  @P3 FMUL.FTZ R84, R102, R101 ;  /* 0x0000006566543220 */ /* 0x000fe20000410000 */
[----:B------:R-:W-:-:S02]  /*2b40*/  FSEL R166, R81, RZ, P4 ;  /* 0x000000ff51a67208 */ /* 0x000fc40002000000 */
[----:B------:R-:W-:Y:S02]  /*2b50*/  FSEL R107, R82, RZ, P5 ;  /* 0x000000ff526b7208 */ /* 0x000fe40002800000 */
[----:B------:R-:W-:-:S07]  /*2b60*/  FSEL R168, R83, RZ, P6 ;  /* 0x000000ff53a87208 */ /* 0x000fce0003000000 */
.L_x_9605:
[----:B------:R-:W-:Y:S05]  /*2b70*/  BSYNC.RECONVERGENT B0 ;  /* 0x0000000000007941 */ /* 0x000fea0003800200 */
.L_x_9603:
        /* <DEDUP_REMOVED lines=54> */
.L_x_9607:
        /* <DEDUP_REMOVED lines=42> */
.L_x_9608:
[----:B------:R-:W-:Y:S05]  /*3180*/  BSYNC.RECONVERGENT B0 ;  /* 0x0000000000007941 */ /* 0x000fea0003800200 */
.L_x_9606:
[----:B------:R-:W0:Y:S01]  /*3190*/  @P0 LDC.64 R80, c[0x0][0x478] ;  /* 0x00011e00ff500b82 */ /* 0x000e220000000a00 */
[----:B------:R-:W-:-:S04]  /*31a0*/  IMAD.WIDE.U32 R102, R150, 0x10, R92 ;  /* 0x0000001096667825 */ /* 0x000fc800078e005c */
[----:B0-----:R-:W-:-:S04]  /*31b0*/  @P0 IMAD.WIDE.U32 R100, R150, 0x10, R80 ;  /* 0x0000001096640825 */ /* 0x001fc800078e0050 */
[----:B------:R-:W-:Y:S01]  /*31c0*/  IMAD.WIDE.U32 R80, R0, 0x10, R96 ;  /* 0x0000001000507825 */ /* 0x000fe200078e0060 */
        /* <DEDUP_REMOVED lines=13> */
[----:B------:R-:W-:Y:S01]  /*32a0*/  LOP3.LUT P3, RZ, R89, 0xff, RZ, 0xc0, !PT ;  /* 0x000000ff59ff7812 */ /* 0x000fe2000786c0ff */
        /* <DEDUP_REMOVED lines=23> */
[----:B------:R-:W-:-:S02]  /*3420*/  CS2R R84, SRZ ;  /* 0x0000000000547805 */ /* 0x000fc4000001ff00 */
[----:B------:R-:W-:Y:S01]  /*3430*/  FSEL R83, R80, RZ, P3 ;  /* 0x000000ff50537208 */ /* 0x000fe20001800000 */
[----:B------:R-:W-:Y:S01]  /*3440*/  @P3 FMUL.FTZ R84, R87, R90 ;  /* 0x0000005a57543220 */ /* 0x000fe20000410000 */
[----:B------:R-:W-:Y:S01]  /*3450*/  @P4 FMUL.FTZ R85, R88, R89 ;  /* 0x0000005958554220 */ /* 0x000fe20000410000 */
[----:B------:R-:W-:Y:S01]  /*3460*/  @P5 FMUL.FTZ R86, R91, R96 ;  /* 0x000000605b565220 */ /* 0x000fe20000410000 */
[----:B------:R-:W-:Y:S02]  /*3470*/  MOV R87, RZ ;  /* 0x000000ff00577202 */ /* 0x000fe40000000f00 */
[----:B------:R-:W-:Y:S02]  /*3480*/  FSEL R82, R81, RZ, P4 ;  /* 0x000000ff51527208 */ /* 0x000fe40002000000 */
[----:B------:R-:W-:Y:S02]  /*3490*/  FSEL R89, R94, RZ, P5 ;  /* 0x000000ff5e597208 */ /* 0x000fe40002800000 */
[----:B------:R-:W-:Y:S01]  /*34a0*/  FSEL R88, R95, RZ, P6 ;  /* 0x000000ff5f587208 */ /* 0x000fe20003000000 */
[----:B------:R-:W-:Y:S06]  /*34b0*/  @!P6 BRA `(.L_x_9611) ;  /* 0x0000000000b4e947 */ /* 0x000fec0003800000 */
[----:B------:R-:W-:-:S05]  /*34c0*/  HADD2.F32 R87, -RZ, R184.H1_H1 ;  /* 0x300000b8ff577230 */ /* 0x000fca0000004100 */
[----:B------:R-:W-:Y:S01]  /*34d0*/  FMUL.FTZ R87, R98, R87 ;  /* 0x0000005762577220 */ /* 0x000fe20000410000 */
[----:B------:R-:W-:Y:S06]  /*34e0*/  BRA `(.L_x_9611) ;  /* 0x0000000000a87947 */ /* 0x000fec0003800000 */
.L_x_9610:
        /* <DEDUP_REMOVED lines=12> */
[C---:B------:R-:W-:Y:S01]  /*35b0*/  LOP3.LUT P5, RZ, R89.reuse, 0xff0000, RZ, 0xc0, !PT ;  /* 0x00ff000059ff7812 */ /* 0x040fe200078ac0ff */
[C---:B------:R-:W-:Y:S01]  /*35c0*/  FMUL.FTZ R84, R88.reuse, R85 ;  /* 0x0000005558547220 */ /* 0x040fe20000410000 */
[----:B------:R-:W-:Y:S01]  /*35d0*/  ISETP.GE.U32.AND P6, PT, R89, 0x1000000, PT ;  /* 0x010000005900780c */ /* 0x000fe20003fc6070 */
[C---:B------:R-:W-:Y:S01]  /*35e0*/  FMUL.FTZ R89, R167.reuse, R98 ;  /* 0x00000062a7597220 */ /* 0x040fe20000410000 */
[----:B------:R-:W-:Y:S01]  /*35f0*/  FMUL.FTZ R167, R167, R152 ;  /* 0x00000098a7a77220 */ /* 0x000fe20000410000 */
[----:B------:R-:W-:Y:S01]  /*3600*/  FMUL.FTZ R85, R88, R87 ;  /* 0x0000005758557220 */ /* 0x000fe20000410000 */
[----:B------:R-:W-:Y:S01]  /*3610*/  FMUL.FTZ R91, R84, UR4 ;  /* 0x00000004545b7c20 */ /* 0x000fe20008410000 */
[----:B------:R-:W-:Y:S01]  /*3620*/  FMUL.FTZ R86, R88, R89 ;  /* 0x0000005958567220 */ /* 0x000fe20000410000 */
[----:B------:R-:W-:Y:S01]  /*3630*/  FMUL.FTZ R167, R167, R88 ;  /* 0x00000058a7a77220 */ /* 0x000fe20000410000 */
[----:B------:R-:W-:Y:S01]  /*3640*/  FMUL.FTZ R90, R85, UR4 ;  /* 0x00000004555a7c20 */ /* 0x000fe20008410000 */
[----:B-----5:R-:W-:Y:S01]  /*3650*/  FMUL.FTZ R80, R80, R91 ;  /* 0x0000005b50507220 */ /* 0x020fe20000410000 */
[----:B------:R-:W-:Y:S01]  /*3660*/  FMUL.FTZ R95, R86, UR4 ;  /* 0x00000004565f7c20 */ /* 0x000fe20008410000 */
[----:B------:R-:W-:Y:S01]  /*3670*/  FMUL.FTZ R96, R167, UR4 ;  /* 0x00000004a7607c20 */ /* 0x000fe20008410000 */
[----:B------:R-:W-:Y:S01]  /*3680*/  FMUL.FTZ R81, R81, R90 ;  /* 0x0000005a51517220 */ /* 0x000fe20000410000 */
[----:B------:R-:W-:-:S02]  /*3690*/  @P4 HADD2.F32 R97, -RZ, R184.H0_H0 ;  /* 0x200000b8ff614230 */ /* 0x000fc40000004100 */
[----:B------:R-:W-:Y:S01]  /*36a0*/  FMUL.FTZ R89, R82, R95 ;  /* 0x0000005f52597220 */ /* 0x000fe20000410000 */
[----:B------:R-:W-:Y:S02]  /*36b0*/  @P3 HADD2.F32 R82, -RZ, R132.H0_H0 ;  /* 0x20000084ff523230 */ /* 0x000fe40000004100 */
[----:B------:R-:W-:Y:S01]  /*36c0*/  FMUL.FTZ R88, R83, R96 ;  /* 0x0000006053587220 */ /* 0x000fe20000410000 */
[----:B------:R-:W-:Y:S01]  /*36d0*/  @P5 HADD2.F32 R94, -RZ, R133.H0_H0 ;  /* 0x20000085ff5e5230 */ /* 0x000fe20000004100 */
[----:B------:R-:W-:Y:S01]  /*36e0*/  CS2R R84, SRZ ;  /* 0x0000000000547805 */ /* 0x000fe2000001ff00 */
[----:B------:R-:W-:Y:S01]  /*36f0*/  @P6 HADD2.F32 R99, -RZ, R184.H1_H1 ;  /* 0x300000b8ff636230 */ /* 0x000fe20000004100 */
[----:B------:R-:W-:Y:S01]  /*3700*/  CS2R R86, SRZ ;  /* 0x0000000000567805 */ /* 0x000fe2000001ff00 */
        /* <DEDUP_REMOVED lines=8> */
.L_x_9611:
[----:B------:R-:W-:Y:S05]  /*3790*/  BSYNC.RECONVERGENT B0 ;  /* 0x0000000000007941 */ /* 0x000fea0003800200 */
.L_x_9609:
[----:B------:R-:W0:Y:S01]  /*37a0*/  @P0 LDC.64 R80, c[0x0][0x478] ;  /* 0x00011e00ff500b82 */ /* 0x000e220000000a00 */
[----:B------:R-:W-:-:S04]  /*37b0*/  IMAD.WIDE.U32 R92, R0, 0x10, R92 ;  /* 0x00000010005c7825 */ /* 0x000fc800078e005c */
[----:B0-----:R-:W-:-:S05]  /*37c0*/  @P0 IMAD.WIDE.U32 R80, R0, 0x10, R80 ;  /* 0x0000001000500825 */ /* 0x001fca00078e0050 */
[----:B------:R0:W-:Y:S04]  /*37d0*/  @P0 STG.E.128 desc[UR6][R80.64], R76 ;  /* 0x0000004c50000986 */ /* 0x0001e8000c101d06 */
[----:B------:R0:W-:Y:S01]  /*37e0*/  STG.E.128 desc[UR6][R92.64], R84 ;  /* 0x000000545c007986 */ /* 0x0001e2000c101d06 */
[----:B------:R-:W-:Y:S05]  /*37f0*/  BRA `(.L_x_9612) ;  /* 0x0000001c00ac7947 */ /* 0x000fea0003800000 */
.L_x_9596:
[----:B------:R-:W0:Y:S02]  /*3800*/  LDC.64 R96, c[0x0][0x390] ;  /* 0x0000e400ff607b82 */ /* 0x000e240000000a00 */
[----:B0-----:R-:W-:-:S06]  /*3810*/  IMAD.WIDE.U32 R80, R183, 0x10, R96 ;  /* 0x00000010b7507825 */ /* 0x001fcc00078e0060 */
[----:B------:R-:W5:Y:S01]  /*3820*/  LDG.E.128 R80, desc[UR6][R80.64] ;  /* 0x0000000650507981 */ /* 0x000f62000c1e1d00 */
[----:B------:R-:W-:Y:S01]  /*3830*/  UISETP.NE.U32.AND UP0, UPT, UR14, URZ, UPT ;  /* 0x000000ff0e00728c */ /* 0x000fe2000bf05070 */
[----:B------:R-:W-:Y:S03]  /*3840*/  BSSY.RECONVERGENT B0, `(.L_x_9613) ;  /* 0x000005a000007945 */ /* 0x000fe60003800200 */
        /* <DEDUP_REMOVED lines=11> */
[----:B------:R-:W-:Y:S01]  /*3900*/  FFMA.FTZ R87, R167, R87, R56 ;  /* 0x00000057a7577223 */ /* 0x000fe20000010038 */
[----:B------:R-:W-:Y:S01]  /*3910*/  LOP3.LUT P4, RZ, R197, 0xff0000, RZ, 0xc0, !PT ;  /* 0x00ff0000c5ff7812 */ /* 0x000fe2000788c0ff */
[----:B------:R-:W-:Y:S01]  /*3920*/  FFMA.FTZ R93, R167, R206, R57 ;  /* 0x000000cea75d7223 */ /* 0x000fe20000010039 */
[----:B------:R-:W-:Y:S01]  /*3930*/  LOP3.LUT P3, RZ, R197, 0xff00, RZ, 0xc0, !PT ;  /* 0x0000ff00c5ff7812 */ /* 0x000fe2000786c0ff */
[C---:B------:R-:W-:Y:S01]  /*3940*/  FFMA.FTZ R101, R167.reuse, R101, R58 ;  /* 0x00000065a7657223 */ /* 0x040fe2000001003a */
[----:B------:R-:W-:Y:S01]  /*3950*/  FFMA.FTZ R103, R167, R210, R59 ;  /* 0x000000d2a7677223 */ /* 0x000fe2000001003b */
        /* <DEDUP_REMOVED lines=15> */
[-C--:B------:R-:W-:Y:S01]  /*3a50*/  FMUL.FTZ R82, R82, R101.reuse ;  /* 0x0000006552527220 */ /* 0x080fe20000410000 */
[----:B------:R-:W-:Y:S01]  /*3a60*/  FMUL.FTZ R83, R83, R100 ;  /* 0x0000006453537220 */ /* 0x000fe20000410000 */
[----:B------:R-:W-:Y:S01]  /*3a70*/  CS2R R84, SRZ ;  /* 0x0000000000547805 */ /* 0x000fe2000001ff00 */
[----:B------:R-:W-:Y:S01]  /*3a80*/  @P4 FMUL.FTZ R86, R106, R101 ;  /* 0x000000656a564220 */ /* 0x000fe20000410000 */
[----:B------:R-:W-:Y:S01]  /*3a90*/  @P0 FMUL.FTZ R84, R102, R87 ;  /* 0x0000005766540220 */ /* 0x000fe20000410000 */
[----:B------:R-:W-:Y:S01]  /*3aa0*/  @P3 FMUL.FTZ R85, R107, R92 ;  /* 0x0000005c6b553220 */ /* 0x000fe20000410000 */
[----:B------:R-:W-:-:S02]  /*3ab0*/  MOV R87, RZ ;  /* 0x000000ff00577202 */ /* 0x000fc40000000f00 */
[----:B------:R-:W-:Y:S02]  /*3ac0*/  FSEL R106, R80, RZ, P0 ;  /* 0x000000ff506a7208 */ /* 0x000fe40000000000 */
[----:B------:R-:W-:Y:S02]  /*3ad0*/  FSEL R108, R81, RZ, P3 ;  /* 0x000000ff516c7208 */ /* 0x000fe40001800000 */
[----:B------:R-:W-:Y:S02]  /*3ae0*/  FSEL R110, R82, RZ, P4 ;  /* 0x000000ff526e7208 */ /* 0x000fe40002000000 */
[----:B------:R-:W-:Y:S01]  /*3af0*/  FSEL R112, R83, RZ, P5 ;  /* 0x000000ff53707208 */ /* 0x000fe20002800000 */
[----:B------:R-:W-:Y:S06]  /*3b00*/  @!P5 BRA `(.L_x_9615) ;  /* 0x0000000000b4d947 */ /* 0x000fec0003800000 */
[----:B------:R-:W-:-:S05]  /*3b10*/  HADD2.F32 R87, -RZ, R196.H1_H1 ;  /* 0x300000c4ff577230 */ /* 0x000fca0000004100 */
[----:B------:R-:W-:Y:S01]  /*3b20*/  FMUL.FTZ R87, R87, R100 ;  /* 0x0000006457577220 */ /* 0x000fe20000410000 */
[----:B------:R-:W-:Y:S06]  /*3b30*/  BRA `(.L_x_9615) ;  /* 0x0000000000a87947 */ /* 0x000fec0003800000 */
.L_x_9614:
        /* <DEDUP_REMOVED lines=13> */
[----:B------:R-:W-:Y:S01]  /*3c10*/  FFMA.FTZ R78, R167, R203, R58 ;  /* 0x000000cba74e7223 */ /* 0x000fe2000001003a */
[----:B------:R-:W-:Y:S01]  /*3c20*/  ISETP.GE.U32.AND P5, PT, R197, 0x1000000, PT ;  /* 0x01000000c500780c */ /* 0x000fe20003fa6070 */
[----:B------:R-:W-:Y:S01]  /*3c30*/  FFMA.FTZ R79, R167, R210, R59 ;  /* 0x000000d2a74f7223 */ /* 0x000fe2000001003b */
        /* <DEDUP_REMOVED lines=8> */
[----:B------:R-:W-:-:S02]  /*3cc0*/  @P4 HADD2.F32 R106, -RZ, R125.H0_H0 ;  /* 0x2000007dff6a4230 */ /* 0x000fc40000004100 */
[----:B------:R-:W-:Y:S01]  /*3cd0*/  FMUL.FTZ R80, R80, R93 ;  /* 0x0000005d50507220 */ /* 0x000fe20000410000 */
[----:B------:R-:W-:Y:S02]  /*3ce0*/  @P0 HADD2.F32 R102, -RZ, R124.H0_H0 ;  /* 0x2000007cff660230 */ /* 0x000fe40000004100 */
[----:B------:R-:W-:Y:S01]  /*3cf0*/  FMUL.FTZ R81, R81, R100 ;  /* 0x0000006451517220 */ /* 0x000fe20000410000 */
[--C-:B------:R-:W-:Y:S02]  /*3d00*/  @P3 HADD2.F32 R103, -RZ, R196.reuse.H0_H0 ;  /* 0x200000c4ff673230 */ /* 0x100fe40000004100 */
[----:B------:R-:W-:Y:S01]  /*3d10*/  FMUL.FTZ R82, R82, R101 ;  /* 0x0000006552527220 */ /* 0x000fe20000410000 */
[----:B------:R-:W-:Y:S02]  /*3d20*/  @P5 HADD2.F32 R109, -RZ, R196.H1_H1 ;  /* 0x300000c4ff6d5230 */ /* 0x000fe40000004100 */
[----:B------:R-:W-:Y:S01]  /*3d30*/  FMUL.FTZ R83, R83, R92 ;  /* 0x0000005c53537220 */ /* 0x000fe20000410000 */
[----:B------:R-:W-:-:S02]  /*3d40*/  CS2R R86, SRZ ;  /* 0x0000000000567805 */ /* 0x000fc4000001ff00 */
[----:B------:R-:W-:Y:S01]  /*3d50*/  CS2R R84, SRZ ;  /* 0x0000000000547805 */ /* 0x000fe2000001ff00 */
[----:B------:R-:W-:Y:S01]  /*3d60*/  @P4 FMUL.FTZ R86, R106, R101 ;  /* 0x000000656a564220 */ /* 0x000fe20000410000 */
[----:B------:R-:W-:Y:S01]  /*3d70*/  @P0 FMUL.FTZ R84, R102, R93 ;  /* 0x0000005d66540220 */ /* 0x000fe20000410000 */
[----:B------:R-:W-:Y:S01]  /*3d80*/  @P3 FMUL.FTZ R85, R103, R100 ;  /* 0x0000006467553220 */ /* 0x000fe20000410000 */
[----:B------:R-:W-:Y:S01]  /*3d90*/  @P5 FMUL.FTZ R87, R109, R92 ;  /* 0x0000005c6d575220 */ /* 0x000fe20000410000 */
[----:B------:R-:W-:Y:S02]  /*3da0*/  FSEL R106, R80, RZ, P0 ;  /* 0x000000ff506a7208 */ /* 0x000fe40000000000 */
[----:B------:R-:W-:Y:S02]  /*3db0*/  FSEL R108, R81, RZ, P3 ;  /* 0x000000ff516c7208 */ /* 0x000fe40001800000 */
[----:B------:R-:W-:Y:S02]  /*3dc0*/  FSEL R110, R82, RZ, P4 ;  /* 0x000000ff526e7208 */ /* 0x000fe40002000000 */
[----:B------:R-:W-:-:S07]  /*3dd0*/  FSEL R112, R83, RZ, P5 ;  /* 0x000000ff53707208 */ /* 0x000fce0002800000 */
.L_x_9615:
[----:B------:R-:W-:Y:S05]  /*3de0*/  BSYNC.RECONVERGENT B0 ;  /* 0x0000000000007941 */ /* 0x000fea0003800200 */
.L_x_9613:
        /* <DEDUP_REMOVED lines=21> */
[C---:B0-----:R-:W-:Y:S01]  /*3f40*/  FFMA.FTZ R76, R167.reuse, R188, R60 ;  /* 0x000000bca74c7223 */ /* 0x041fe2000001003c */
[C---:B------:R-:W-:Y:S01]  /*3f50*/  LOP3.LUT P5, RZ, R182.reuse, 0xff0000, RZ, 0xc0, !PT ;  /* 0x00ff0000b6ff7812 */ /* 0x040fe200078ac0ff */
[C---:B------:R-:W-:Y:S01]  /*3f60*/  FFMA.FTZ R77, R167.reuse, R190, R61 ;  /* 0x000000bea74d7223 */ /* 0x040fe2000001003d */
[C---:B------:R-:W-:Y:S01]  /*3f70*/  LOP3.LUT P4, RZ, R182.reuse, 0xff00, RZ, 0xc0, !PT ;  /* 0x0000ff00b6ff7812 */ /* 0x040fe2000788c0ff */
        /* <DEDUP_REMOVED lines=32> */
.L_x_9617:
        /* <DEDUP_REMOVED lines=10> */
[C---:B------:R-:W-:Y:S01]  /*4220*/  ISETP.GE.U32.AND P6, PT, R182.reuse, 0x1000000, PT ;  /* 0x01000000b600780c */ /* 0x040fe20003fc6070 */
[C---:B------:R-:W-:Y:S01]  /*4230*/  FFMA.FTZ R87, R167.reuse, R190, R61 ;  /* 0x000000bea7577223 */ /* 0x040fe2000001003d */
[C---:B------:R-:W-:Y:S01]  /*4240*/  LOP3.LUT P3, RZ, R182.reuse, 0xff, RZ, 0xc0, !PT ;  /* 0x000000ffb6ff7812 */ /* 0x040fe2000786c0ff */
[C---:B------:R-:W-:Y:S01]  /*4250*/  FFMA.FTZ R191, R167.reuse, R191, R62 ;  /* 0x000000bfa7bf7223 */ /* 0x040fe2000001003e */
[----:B------:R-:W-:Y:S01]  /*4260*/  LOP3.LUT P4, RZ, R182, 0xff00, RZ, 0xc0, !PT ;  /* 0x0000ff00b6ff7812 */ /* 0x000fe2000788c0ff */
[----:B------:R-:W-:Y:S01]  /*4270*/  FFMA.FTZ R101, R167, R194, R63 ;  /* 0x000000c2a7657223 */ /* 0x000fe2000001003f */
        /* <DEDUP_REMOVED lines=26> */
.L_x_9618:
[----:B------:R-:W-:Y:S05]  /*4420*/  BSYNC.RECONVERGENT B0 ;  /* 0x0000000000007941 */ /* 0x000fea0003800200 */
.L_x_9616:
        /* <DEDUP_REMOVED lines=18> */
[C---:B------:R-:W-:Y:S01]  /*4550*/  FFMA.FTZ R76, R167.reuse, R77, R64 ;  /* 0x0000004da74c7223 */ /* 0x040fe20000010040 */
        /* <DEDUP_REMOVED lines=35> */
.L_x_9620:
        /* <DEDUP_REMOVED lines=12> */
[C---:B------:R-:W-:Y:S01]  /*4850*/  ISETP.GE.U32.AND P6, PT, R164.reuse, 0x1000000, PT ;  /* 0x01000000a400780c */ /* 0x040fe20003fc6070 */
        /* <DEDUP_REMOVED lines=29> */
.L_x_9621:
[----:B------:R-:W-:Y:S05]  /*4a30*/  BSYNC.RECONVERGENT B0 ;  /* 0x0000000000007941 */ /* 0x000fea0003800200 */
.L_x_9619:
        /* <DEDUP_REMOVED lines=54> */
.L_x_9623:
        /* <DEDUP_REMOVED lines=42> */
.L_x_9624:
[----:B------:R-:W-:Y:S05]  /*5040*/  BSYNC.RECONVERGENT B0 ;  /* 0x0000000000007941 */ /* 0x000fea0003800200 */
.L_x_9622:
        /* <DEDUP_REMOVED lines=18> */
[----:B0-----:R-:W-:Y:S01]  /*5170*/  FFMA.FTZ R77, R167, R94, R73 ;  /* 0x0000005ea74d7223 */ /* 0x001fe20000010049 */
        /* <DEDUP_REMOVED lines=35> */
.L_x_9626:
        /* <DEDUP_REMOVED lines=9> */
[----:B------:R-:W-:Y:S01]  /*5440*/  FFMA.FTZ R99, R167, R99, R74 ;  /* 0x00000063a7637223 */ /* 0x000fe2000001004a */
[----:B------:R-:W-:Y:S01]  /*5450*/  LOP3.LUT P4, RZ, R89, 0xff00, RZ, 0xc0, !PT ;  /* 0x0000ff0059ff7812 */ /* 0x000fe2000788c0ff */
[----:B------:R-:W-:Y:S01]  /*5460*/  FFMA.FTZ R91, R167, R91, R72 ;  /* 0x0000005ba75b7223 */ /* 0x000fe20000010048 */
[----:B------:R-:W-:Y:S01]  /*5470*/  LOP3.LUT P5, RZ, R89, 0xff0000, RZ, 0xc0, !PT ;  /* 0x00ff000059ff7812 */ /* 0x000fe200078ac0ff */
[----:B0-----:R-:W-:Y:S01]  /*5480*/  FFMA.FTZ R85, R167, R94, R73 ;  /* 0x0000005ea7557223 */ /* 0x001fe20000010049 */
[----:B------:R-:W-:Y:S01]  /*5490*/  ISETP.GE.U32.AND P6, PT, R89, 0x1000000, PT ;  /* 0x010000005900780c */ /* 0x000fe20003fc6070 */
        /* <DEDUP_REMOVED lines=9> */
[----:B-----5:R-:W-:Y:S01]  /*5530*/  FMUL.FTZ R89, R82, R95 ;  /* 0x0000005f52597220 */ /* 0x020fe20000410000 */
[----:B------:R-:W-:-:S02]  /*5540*/  @P3 HADD2.F32 R82, -RZ, R132.H0_H0 ;  /* 0x20000084ff523230 */ /* 0x000fc40000004100 */
[-C--:B------:R-:W-:Y:S01]  /*5550*/  FMUL.FTZ R80, R80, R91.reuse ;  /* 0x0000005b50507220 */ /* 0x080fe20000410000 */
[----:B------:R-:W-:Y:S01]  /*5560*/  FMUL.FTZ R81, R81, R90 ;  /* 0x0000005a51517220 */ /* 0x000fe20000410000 */
[----:B------:R-:W-:Y:S01]  /*5570*/  FMUL.FTZ R88, R83, R96 ;  /* 0x0000006053587220 */ /* 0x000fe20000410000 */
[--C-:B------:R-:W-:Y:S01]  /*5580*/  @P4 HADD2.F32 R97, -RZ, R184.reuse.H0_H0 ;  /* 0x200000b8ff614230 */ /* 0x100fe20000004100 */
[----:B------:R-:W-:Y:S01]  /*5590*/  CS2R R84, SRZ ;  /* 0x0000000000547805 */ /* 0x000fe2000001ff00 */
[----:B------:R-:W-:Y:S01]  /*55a0*/  @P5 HADD2.F32 R94, -RZ, R133.H0_H0 ;  /* 0x20000085ff5e5230 */ /* 0x000fe20000004100 */
[----:B------:R-:W-:Y:S01]  /*55b0*/  CS2R R86, SRZ ;  /* 0x0000000000567805 */ /* 0x000fe2000001ff00 */
[----:B------:R-:W-:Y:S02]  /*55c0*/  @P6 HADD2.F32 R99, -RZ, R184.H1_H1 ;  /* 0x300000b8ff636230 */ /* 0x000fe40000004100 */
        /* <DEDUP_REMOVED lines=8> */
.L_x_9627:
[----:B------:R-:W-:Y:S05]  /*5650*/  BSYNC.RECONVERGENT B0 ;  /* 0x0000000000007941 */ /* 0x000fea0003800200 */
.L_x_9625:
[----:B------:R-:W0:Y:S01]  /*5660*/  @P0 LDC.64 R80, c[0x0][0x478] ;  /* 0x00011e00ff500b82 */ /* 0x000e220000000a00 */
[----:B------:R-:W-:-:S04]  /*5670*/  IMAD.WIDE.U32 R92, R0, 0x10, R92 ;  /* 0x00000010005c7825 */ /* 0x000fc800078e005c */
[----:B0-----:R-:W-:-:S05]  /*5680*/  @P0 IMAD.WIDE.U32 R80, R0, 0x10, R80 ;  /* 0x0000001000500825 */ /* 0x001fca00078e0050 */
[----:B------:R1:W-:Y:S04]  /*5690*/  @P0 STG.E.128 desc[UR6][R80.64], R76 ;  /* 0x0000004c50000986 */ /* 0x0003e8000c101d06 */
[----:B------:R1:W-:Y:S02]  /*56a0*/  STG.E.128 desc[UR6][R92.64], R84 ;  /* 0x000000545c007986 */ /* 0x0003e4000c101d06 */
.L_x_9612:
[----:B01----:R-:W0:Y:S01]  /*56b0*/  LDC.64 R80, c[0x0][0x380] ;  /* 0x0000e000ff507b82 */ /* 0x003e220000000a00 */
        /* <DEDUP_REMOVED lines=83> */
.L_x_9595:
        /* <DEDUP_REMOVED lines=26> */
.L_x_9629:
        /* <DEDUP_REMOVED lines=15> */
.L_x_10955:


//--------------------- .text._ZN10layer_norm22ln_bwd_finalize_kernelINS_22Kernel_traits_finalizeILj2560E6__halfffffjLb1ELj1024ELj4ENS_18Kernel_traits_baseILj2560ES2_ffffjLj1024EEEEELb1ELb0EEEvNS_9BwdParamsE --------------------------
	.section	.text._ZN10layer_norm22ln_bwd_finalize_kernelINS_22Kernel_traits_finalizeILj2560E6__halfffffjLb1ELj1024ELj4ENS_18Kernel_traits_baseILj2560ES2_ffffjLj1024EEEEELb1ELb0EEEvNS_9BwdParamsE,"ax",@progbits
	.align	128
        .global         _ZN10layer_norm22ln_bwd_finalize_kernelINS_22Kernel_traits_finalizeILj2560E6__halfffffjLb1ELj1024ELj4ENS_18Kernel_traits_baseILj2560ES2_ffffjLj1024EEEEELb1ELb0EEEvNS_9BwdParamsE
        .type           _ZN10layer_norm22ln_bwd_finalize_kernelINS_22Kernel_traits_finalizeILj2560E6__halfffffjLb1ELj1024ELj4ENS_18Kernel_traits_baseILj2560ES2_ffffjLj1024EEEEELb1ELb0EEEvNS_9BwdParamsE,@function
        .size           _ZN10layer_norm22ln_bwd_finalize_kernelINS_22Kernel_traits_finalizeILj2560E6__halfffffjLb1ELj1024ELj4ENS_18Kernel_traits_baseILj2560ES2_ffffjLj1024EEEEELb1ELb0EEEvNS_9BwdParamsE,(.L_x_10956 - _ZN10layer_norm22ln_bwd_finalize_kernelINS_22Kernel_traits_finalizeILj2560E6__halfffffjLb1ELj1024ELj4ENS_18Kernel_traits_baseILj2560ES2_ffffjLj1024EEEEELb1ELb0EEEvNS_9BwdParamsE)
        .other          _ZN10layer_norm22ln_bwd_finalize_kernelINS_22Kernel_traits_finalizeILj2560E6__halfffffjLb1ELj1024ELj4ENS_18Kernel_traits_baseILj2560ES2_ffffjLj1024EEEEELb1ELb0EEEvNS_9BwdParamsE,@"STO_CUDA_ENTRY STV_DEFAULT"
_ZN10layer_norm22ln_bwd_finalize_kernelINS_22Kernel_traits_finalizeILj2560E6__halfffffjLb1ELj1024ELj4ENS_18Kernel_traits_baseILj2560ES2_ffffjLj1024EEEEELb1ELb0EEEvNS_9BwdParamsE:
.text._ZN10layer_norm22ln_bwd_finalize_kernelINS_22Kernel_traits_finalizeILj2560E6__halfffffjLb1ELj1024ELj4ENS_18Kernel_traits_baseILj2560ES2_ffffjLj1024EEEEELb1ELb0EEEvNS_9BwdParamsE:
        /* <DEDUP_REMOVED lines=57> */
.L_x_9634:
        /* <DEDUP_REMOVED lines=87> */
.L_x_9633:
[----:B------:R-:W-:Y:S05]  /*0900*/  BSYNC.RECONVERGENT B1 ;  /* 0x0000000000017941 */ /* 0x000fea0003800200 */
.L_x_9632:
        /* <DEDUP_REMOVED lines=50> */
.L_x_9636:
[----:B------:R-:W-:Y:S05]  /*0c30*/  BSYNC.RECONVERGENT B1 ;  /* 0x0000000000017941 */ /* 0x000fea0003800200 */
.L_x_9635:
        /* <DEDUP_REMOVED lines=29> */
.L_x_9638:
[----:B------:R-:W-:Y:S05]  /*0e10*/  BSYNC.RECONVERGENT B1 ;  /* 0x0000000000017941 */ /* 0x000fea0003800200 */
.L_x_9637:
        /* <DEDUP_REMOVED lines=14> */
.L_x_9631:
[----:B------:R-:W-:Y:S05]  /*0f00*/  BSYNC.RECONVERGENT B0 ;  /* 0x0000000000007941 */ /* 0x000fea0003800200 */
.L_x_9630:
        /* <DEDUP_REMOVED lines=78> */
.L_x_9639:
        /* <DEDUP_REMOVED lines=9> */
.L_x_10956:


//--------------------- .text._ZN10layer_norm13ln_bwd_kernelINS_13Kernel_traitsI6__halfffffjLj2560ELj1ELj1ELj4ELj16ENS_18Kernel_traits_baseILj2560ES2_ffffjLj128EEEEELb1ELb1ELb1ELb0EEEvNS_9BwdParamsE --------------------------
	.section	.text._ZN10layer_norm13ln_bwd_kernelINS_13Kernel_traitsI6__halfffffjLj2560ELj1ELj1ELj4ELj16ENS_18Kernel_traits_baseILj2560ES2_ffffjLj128EEEEELb1ELb1ELb1ELb0EEEvNS_9BwdParamsE,"ax",@progbits
	.align	128
        .global         _ZN10layer_norm13ln_bwd_kernelINS_13Kernel_traitsI6__halfffffjLj2560ELj1ELj1ELj4ELj16ENS_18Kernel_traits_baseILj2560ES2_ffffjLj128EEEEELb1ELb1ELb1ELb0EEEvNS_9BwdParamsE
        .type           _ZN10layer_norm13ln_bwd_kernelINS_13Kernel_traitsI6__halfffffjLj2560ELj1ELj1ELj4ELj16ENS_18Kernel_traits_baseILj2560ES2_ffffjLj128EEEEELb1ELb1ELb1ELb0EEEvNS_9BwdParamsE,@function
        .size           _ZN10layer_norm13ln_bwd_kernelINS_13Kernel_traitsI6__halfffffjLj2560ELj1ELj1ELj4ELj16ENS_18Kernel_traits_baseILj2560ES2_ffffjLj128EEEEELb1ELb1ELb1ELb0EEEvNS_9BwdParamsE,(.L_x_10957 - _ZN10layer_norm13ln_bwd_kernelINS_13Kernel_traitsI6__halfffffjLj2560ELj1ELj1ELj4ELj16ENS_18Kernel_traits_baseILj2560ES2_ffffjLj128EEEEELb1ELb1ELb1ELb0EEEvNS_9BwdParamsE)
        .other          _ZN10layer_norm13ln_bwd_kernelINS_13Kernel_traitsI6__halfffffjLj2560ELj1ELj1ELj4ELj16ENS_18Kernel_traits_baseILj2560ES2_ffffjLj128EEEEELb1ELb1ELb1ELb0EEEvNS_9BwdParamsE,@"STO_CUDA_ENTRY STV_DEFAULT"
_ZN10layer_norm13ln_bwd_kernelINS_13Kernel_traitsI6__halfffffjLj2560ELj1ELj1ELj4ELj16ENS_18Kernel_traits_baseILj2560ES2_ffffjLj128EEEEELb1ELb1ELb1ELb0EEEvNS_9BwdParamsE:
.text._ZN10layer_norm13ln_bwd_kernelINS_13Kernel_traitsI6__halfffffjLj2560ELj1ELj1ELj4ELj16ENS_18Kernel_traits_baseILj2560ES2_ffffjLj128EEEEELb1ELb1ELb1ELb0EEEvNS_9BwdParamsE:
        /* <DEDUP_REMOVED lines=33> */
[----:B------:R-:W5:Y:S05]  /*0210*/  @P4 LDG.E.64 R66, desc[UR6][R4.64] ;  /* 0x0000000604424981 */ /* 0x000f6a000c1e1b00 */
[----:B------:R-:W1:Y:S01]  /*0220*/  @P2 LDC.64 R20, c[0x0][0x3e8] ;  /* 0x0000fa00ff142b82 */ /* 0x000e620000000a00 */
[----:B--2---:R-:W-:-:S07]  /*0230*/  @P1 IMAD.WIDE.U32 R14, R27, 0x8, R14 ;  /* 0x000000081b0e1825 */ /* 0x004fce00078e000e */
[----:B------:R-:W2:Y:S01]  /*0240*/  @P3 LDC.64 R22, c[0x0][0x3d0] ;  /* 0x0000f400ff163b82 */ /* 0x000ea20000000a00 */
[C---:B----4-:R-:W-:Y:S01]  /*0250*/  @P1 IMAD.WIDE.U32 R16, R27.reuse, 0x8, R16 ;  /* 0x000000081b101825 */ /* 0x050fe200078e0010 */
[----:B------:R-:W-:Y:S01]  /*0260*/  @P1 IADD3 R27, PT, PT, R27, 0x80, RZ ;  /* 0x000000801b1b1810 */ /* 0x000fe20007ffe0ff */
[----:B------:R-:W5:Y:S05]  /*0270*/  @P0 LDG.E.64 R68, desc[UR6][R10.64] ;  /* 0x000000060a440981 */ /* 0x000f6a000c1e1b00 */
[----:B------:R-:W4:Y:S01]  /*0280*/  @P3 LDC.64 R24, c[0x0][0x3e8] ;  /* 0x0000fa00ff183b82 */ /* 0x000f220000000a00 */
[----:B---3--:R-:W-:Y:S01]  /*0290*/  @P2 IMAD.WIDE.U32 R18, R27, 0x8, R18 ;  /* 0x000000081b122825 */ /* 0x008fe200078e0012 */
        /* <DEDUP_REMOVED lines=9> */
[----:B------:R-:W5:Y:S01]  /*0330*/  @P1 LDG.E.64 R74, desc[UR6][R16.64] ;  /* 0x00000006104a1981 */ /* 0x000f62000c1e1b00 */
[----:B------:R-:W-:Y:S02]  /*0340*/  CS2R R52, SRZ ;  /* 0x0000000000347805 */ /* 0x000fe4000001ff00 */
[----:B------:R-:W-:-:S02]  /*0350*/  CS2R R54, SRZ ;  /* 0x0000000000367805 */ /* 0x000fc4000001ff00 */
[----:B------:R-:W-:Y:S01]  /*0360*/  CS2R R48, SRZ ;  /* 0x0000000000307805 */ /* 0x000fe2000001ff00 */
[----:B------:R-:W5:Y:S01]  /*0370*/  @P2 LDG.E.64 R76, desc[UR6][R18.64] ;  /* 0x00000006124c2981 */ /* 0x000f62000c1e1b00 */
[C---:B--2---:R-:W-:Y:S01]  /*0380*/  @P3 IMAD.WIDE.U32 R6, R27.reuse, 0x8, R22 ;  /* 0x000000081b063825 */ /* 0x044fe200078e0016 */
[----:B------:R-:W-:Y:S02]  /*0390*/  CS2R R50, SRZ ;  /* 0x0000000000327805 */ /* 0x000fe4000001ff00 */
[----:B------:R-:W-:Y:S01]  /*03a0*/  CS2R R44, SRZ ;  /* 0x00000000002c7805 */ /* 0x000fe2000001ff00 */
[----:B------:R0:W5:Y:S04]  /*03b0*/  @P2 LDG.E.64 R78, desc[UR6][R20.64] ;  /* 0x00000006144e2981 */ /* 0x000168000c1e1b00 */
[----:B------:R-:W5:Y:S01]  /*03c0*/  @P3 LDG.E.64 R80, desc[UR6][R6.64] ;  /* 0x0000000606503981 */ /* 0x000f62000c1e1b00 */
        /* <DEDUP_REMOVED lines=70> */
[----:B------:R-:W0:Y:S01]  /*0830*/  LDCU.U8 UR5, c[0x0][0x410] ;  /* 0x00008200ff0577ac */ /* 0x000e220008000000 */
[--C-:B------:R-:W-:Y:S02]  /*0840*/  SHF.R.U64 R15, R74, 0x10, R75.reuse ;  /* 0x000000104a0f7819 */ /* 0x100fe4000000124b */
[----:B------:R-:W-:Y:S01]  /*0850*/  MOV R185, R75 ;  /* 0x0000004b00b97202 */ /* 0x000fe20000000f00 */
[----:B------:R-:W1:Y:S01]  /*0860*/  LDCU UR14, c[0x0][0x400] ;  /* 0x00008000ff0e77ac */ /* 0x000e620008000800 */
[----:B------:R-:W-:Y:S02]  /*0870*/  SHF.R.U32.HI R16, RZ, 0x10, R75 ;  /* 0x00000010ff107819 */ /* 0x000fe4000001164b */
[----:B------:R-:W-:Y:S01]  /*0880*/  MOV R186, R78 ;  /* 0x0000004e00ba7202 */ /* 0x000fe20000000f00 */
[----:B------:R-:W2:Y:S01]  /*0890*/  LDCU.64 UR8, c[0x0][0x408] ;  /* 0x00008100ff0877ac */ /* 0x000ea20008000a00 */
        /* <DEDUP_REMOVED lines=9> */
[--C-:B------:R-:W-:Y:S02]  /*0930*/  SHF.R.U64 R136, R64, 0x10, R65.reuse ;  /* 0x0000001040887819 */ /* 0x100fe40000001241 */
[----:B------:R-:W-:Y:S02]  /*0940*/  MOV R0, R65 ;  /* 0x0000004100007202 */ /* 0x000fe40000000f00 */
[----:B------:R-:W-:Y:S02]  /*0950*/  SHF.R.U32.HI R135, RZ, 0x10, R65 ;  /* 0x00000010ff877819 */ /* 0x000fe40000011641 */
        /* <DEDUP_REMOVED lines=32> */
.L_x_9755:
        /* <DEDUP_REMOVED lines=27> */
[----:B------:R-:W-:Y:S02]  /*0d10*/  @P4 IADD3 R98, PT, PT, R119, -0x1, RZ ;  /* 0xffffffff77624810 */ /* 0x000fe40007ffe0ff */
[----:B------:R-:W-:Y:S01]  /*0d20*/  P2R R174, PR, RZ, 0x40 ;  /* 0x00000040ffae7803 */ /* 0x000fe20000000000 */
[----:B0-----:R-:W-:-:S02]  /*0d30*/  IMAD R100, R100, R125, RZ ;  /* 0x0000007d64647224 */ /* 0x001fc400078e02ff */
        /* <DEDUP_REMOVED lines=28> */
[----:B------:R-:W-:Y:S02]  /*0f00*/  HADD2.F32 R113, -RZ, R137.H0_H0 ;  /* 0x20000089ff717230 */ /* 0x000fe40000004100 */
[----:B------:R-:W-:Y:S01]  /*0f10*/  HADD2.F32 R166, -RZ, R135.H1_H1 ;  /* 0x30000087ffa67230 */ /* 0x000fe20000004100 */
[----:B------:R-:W-:Y:S02]  /*0f20*/  IADD3 R109, PT, PT, R109, 0x80, RZ ;  /* 0x000000806d6d7810 */ /* 0x000fe40007ffe0ff */
[----:B------:R-:W-:Y:S02]  /*0f30*/  IADD3 R110, PT, PT, R110, 0x80, RZ ;  /* 0x000000806e6e7810 */ /* 0x000fe40007ffe0ff */
[----:B------:R-:W-:Y:S01]  /*0f40*/  IADD3 R111, PT, PT, R111, 0x80, RZ ;  /* 0x000000806f6f7810 */ /* 0x000fe20007ffe0ff */
[C---:B---3--:R-:W-:Y:S01]  /*0f50*/  FADD.FTZ R112, -R108.reuse, R100 ;  /* 0x000000646c707221 */ /* 0x048fe20000010100 */
[----:B------:R-:W-:Y:S01]  /*0f60*/  FADD.FTZ R148, -R108, R101 ;  /* 0x000000656c947221 */ /* 0x000fe20000010100 */
[----:B------:R-:W-:-:S02]  /*0f70*/  HADD2.F32 R100, -RZ, R136.H1_H1 ;  /* 0x30000088ff647230 */ /* 0x000fc40000004100 */
[C---:B------:R-:W-:Y:S01]  /*0f80*/  FMUL.FTZ R3, R121.reuse, R112 ;  /* 0x0000007079037220 */ /* 0x040fe20000410000 */
[----:B------:R-:W-:Y:S01]  /*0f90*/  FMUL.FTZ R148, R121, R148 ;  /* 0x0000009479947220 */ /* 0x000fe20000410000 */
[----:B------:R-:W-:Y:S02]  /*0fa0*/  HADD2.F32 R101, -RZ, R136.H0_H0 ;  /* 0x20000088ff657230 */ /* 0x000fe40000004100 */
[----:B----4-:R-:W-:Y:S01]  /*0fb0*/  FMUL.FTZ R138, R96, R113 ;  /* 0x00000071608a7220 */ /* 0x010fe20000410000 */
[----:B------:R-:W-:Y:S01]  /*0fc0*/  FADD.FTZ R40, R40, R96 ;  /* 0x0000006028287221 */ /* 0x000fe20000010000 */
[----:B------:R-:W-:Y:S01]  /*0fd0*/  FFMA.FTZ R60, R96, R3, R60 ;  /* 0x00000003603c7223 */ /* 0x000fe2000001003c */
[----:B------:R-:W-:Y:S01]  /*0fe0*/  FMUL.FTZ R147, R97, R100 ;  /* 0x0000006461937220 */ /* 0x000fe20000410000 */
[----:B------:R-:W-:Y:S01]  /*0ff0*/  FADD.FTZ R41, R41, R97 ;  /* 0x0000006129297221 */ /* 0x000fe20000010000 */
[----:B------:R-:W-:Y:S01]  /*1000*/  FFMA.FTZ R61, R97, R148, R61 ;  /* 0x00000094613d7223 */ /* 0x000fe2000001003d */
[----:B------:R-:W-:Y:S01]  /*1010*/  FADD.FTZ R96, RZ, R138 ;  /* 0x0000008aff607221 */ /* 0x000fe20000010000 */
[----:B------:R-:W-:Y:S01]  /*1020*/  FADD.FTZ R102, -R108, R102 ;  /* 0x000000666c667221 */ /* 0x000fe20000010100 */
[----:B------:R-:W-:Y:S01]  /*1030*/  FFMA.FTZ R97, R3, R138, RZ ;  /* 0x0000008a03617223 */ /* 0x000fe200000100ff */
[----:B------:R-:W-:Y:S01]  /*1040*/  FMUL.FTZ R150, R98, R101 ;  /* 0x0000006562967220 */ /* 0x000fe20000410000 */
        /* <DEDUP_REMOVED lines=13> */
[----:B-1----:R-:W-:-:S07]  /*1120*/  FFMA.FTZ R180, R168, R166, R97 ;  /* 0x000000a6a8b47223 */ /* 0x002fce0000010061 */
.L_x_9644:
[----:B------:R-:W-:Y:S05]  /*1130*/  BSYNC.RECONVERGENT B1 ;  /* 0x0000000000017941 */ /* 0x000fea0003800200 */
.L_x_9643:
        /* <DEDUP_REMOVED lines=22> */
[C---:B------:R-:W-:Y:S01]  /*12a0*/  FMUL.FTZ R139, R121.reuse, R112 ;  /* 0x00000070798b7220 */ /* 0x040fe20000410000 */
[--C-:B------:R-:W-:Y:S02]  /*12b0*/  HADD2.F32 R100, -RZ, R134.reuse.H1_H1 ;  /* 0x30000086ff647230 */ /* 0x100fe40000004100 */
[----:B----4-:R-:W-:Y:S01]  /*12c0*/  FMUL.FTZ R140, R96, R113 ;  /* 0x00000071608c7220 */ /* 0x010fe20000410000 */
[----:B------:R-:W-:Y:S01]  /*12d0*/  FADD.FTZ R36, R36, R96 ;  /* 0x0000006024247221 */ /* 0x000fe20000010000 */
[----:B------:R-:W-:Y:S01]  /*12e0*/  FFMA.FTZ R56, R96, R139, R56 ;  /* 0x0000008b60387223 */ /* 0x000fe20000010038 */
[----:B------:R-:W-:Y:S02]  /*12f0*/  HADD2.F32 R96, -RZ, R133.H1_H1 ;  /* 0x30000085ff607230 */ /* 0x000fe40000004100 */
[----:B------:R-:W-:Y:S01]  /*1300*/  FMUL.FTZ R152, R121, R152 ;  /* 0x0000009879987220 */ /* 0x000fe20000410000 */
        /* <DEDUP_REMOVED lines=9> */
[C---:B------:R-:W-:Y:S01]  /*13a0*/  FMUL.FTZ R153, R121.reuse, R102 ;  /* 0x0000006679997220 */ /* 0x040fe20000410000 */
[----:B------:R-:W-:Y:S01]  /*13b0*/  FADD.FTZ R101, R96, R151 ;  /* 0x0000009760657221 */ /* 0x000fe20000010000 */
[----:B------:R-:W-:Y:S01]  /*13c0*/  FADD.FTZ R170, -R108, R103 ;  /* 0x000000676caa7221 */ /* 0x000fe20000010100 */
        /* <DEDUP_REMOVED lines=9> */
[----:B-1----:R-:W-:-:S07]  /*1460*/  FFMA.FTZ R180, R170, R169, R97 ;  /* 0x000000a9aab47223 */ /* 0x002fce0000010061 */
.L_x_9646:
[----:B------:R-:W-:Y:S05]  /*1470*/  BSYNC.RECONVERGENT B1 ;  /* 0x0000000000017941 */ /* 0x000fea0003800200 */
.L_x_9645:
        /* <DEDUP_REMOVED lines=21> */
[----:B------:R-:W-:Y:S01]  /*15d0*/  FADD.FTZ R156, -R108, R97 ;  /* 0x000000616c9c7221 */ /* 0x000fe20000010100 */
[--C-:B------:R-:W-:Y:S02]  /*15e0*/  HADD2.F32 R96, -RZ, R132.reuse.H1_H1 ;  /* 0x30000084ff607230 */ /* 0x100fe40000004100 */
[----:B------:R-:W-:-:S02]  /*15f0*/  HADD2.F32 R97, -RZ, R132.H0_H0 ;  /* 0x20000084ff617230 */ /* 0x000fc40000004100 */
[----:B------:R-:W-:Y:S01]  /*1600*/  FMUL.FTZ R141, R121, R112 ;  /* 0x00000070798d7220 */ /* 0x000fe20000410000 */
[----:B----4-:R-:W-:Y:S01]  /*1610*/  FMUL.FTZ R142, R100, R113 ;  /* 0x00000071648e7220 */ /* 0x010fe20000410000 */
[----:B------:R-:W-:Y:S01]  /*1620*/  FMUL.FTZ R155, R101, R96 ;  /* 0x00000060659b7220 */ /* 0x000fe20000410000 */
[----:B------:R-:W-:Y:S01]  /*1630*/  FMUL.FTZ R158, R102, R97 ;  /* 0x00000061669e7220 */ /* 0x000fe20000410000 */
[C---:B------:R-:W-:Y:S01]  /*1640*/  FADD.FTZ R114, -R108.reuse, R98 ;  /* 0x000000626c727221 */ /* 0x040fe20000010100 */
[----:B------:R-:W-:Y:S01]  /*1650*/  FADD.FTZ R96, R181, R142 ;  /* 0x0000008eb5607221 */ /* 0x000fe20000010000 */
[----:B------:R-:W-:Y:S01]  /*1660*/  FMUL.FTZ R156, R121, R156 ;  /* 0x0000009c799c7220 */ /* 0x000fe20000410000 */
[----:B------:R-:W-:Y:S01]  /*1670*/  FFMA.FTZ R97, R141, R142, R180 ;  /* 0x0000008e8d617223 */ /* 0x000fe200000100b4 */
[----:B------:R-:W-:Y:S01]  /*1680*/  FADD.FTZ R172, -R108, R99 ;  /* 0x000000636cac7221 */ /* 0x000fe20000010100 */
        /* <DEDUP_REMOVED lines=18> */
.L_x_9648:
[----:B------:R-:W-:Y:S05]  /*17b0*/  BSYNC.RECONVERGENT B1 ;  /* 0x0000000000017941 */ /* 0x000fea0003800200 */
.L_x_9647:
        /* <DEDUP_REMOVED lines=51> */
.L_x_9650:
[----:B------:R-:W-:Y:S05]  /*1af0*/  BSYNC.RECONVERGENT B1 ;  /* 0x0000000000017941 */ /* 0x000fea0003800200 */
.L_x_9649:
        /* <DEDUP_REMOVED lines=12> */
[----:B------:R-:W3:Y:S01]  /*1bc0*/  LDG.E.128 R100, desc[UR6][R100.64] ;  /* 0x0000000664647981 */ /* 0x000ee2000c1e1d00 */
[----:B--2---:R-:W-:-:S06]  /*1bd0*/  IMAD.WIDE.U32 R96, R111, 0x10, R96 ;  /* 0x000000106f607825 */ /* 0x004fcc00078e0060 */
[----:B------:R-:W0:Y:S01]  /*1be0*/  LDG.E.128 R96, desc[UR6][R96.64] ;  /* 0x0000000660607981 */ /* 0x000e22000c1e1d00 */
[----:B-1----:R-:W-:-:S05]  /*1bf0*/  IMAD.WIDE.U32 R104, R109, 0x4, R104 ;  /* 0x000000046d687825 */ /* 0x002fca00078e0068 */
[----:B------:R1:W5:Y:S01]  /*1c00*/  LDG.E R126, desc[UR6][R104.64] ;  /* 0x00000006687e7981 */ /* 0x000362000c1e1900 */
[----:B------:R-:W-:Y:S02]  /*1c10*/  HADD2.F32 R109, -RZ, R129.H0_H0 ;  /* 0x20000081ff6d7230 */ /* 0x000fe40000004100 */
[----:B------:R-:W-:-:S03]  /*1c20*/  HADD2.F32 R165, -RZ, R128.H0_H0 ;  /* 0x20000080ffa57230 */ /* 0x000fc60000004100 */
[----:B---3--:R-:W-:Y:S01]  /*1c30*/  FMUL.FTZ R146, R100, R109 ;  /* 0x0000006d64927220 */ /* 0x008fe20000410000 */
[----:B------:R-:W-:Y:S01]  /*1c40*/  FADD.FTZ R24, R24, R100 ;  /* 0x0000006418187221 */ /* 0x000fe20000010000 */
[----:B------:R-:W-:Y:S01]  /*1c50*/  FMUL.FTZ R165, R102, R165 ;  /* 0x000000a566a57220 */ /* 0x000fe20000410000 */
[C---:B0-----:R-:W-:Y:S01]  /*1c60*/  FADD.FTZ R106, -R108.reuse, R96 ;  /* 0x000000606c6a7221 */ /* 0x041fe20000010100 */
[----:B------:R-:W-:Y:S02]  /*1c70*/  HADD2.F32 R96, -RZ, R128.H1_H1 ;  /* 0x30000080ff607230 */ /* 0x000fe40000004100 */
[C---:B------:R-:W-:Y:S01]  /*1c80*/  FADD.FTZ R164, -R108.reuse, R97 ;  /* 0x000000616ca47221 */ /* 0x040fe20000010100 */
[----:B------:R-:W-:Y:S01]  /*1c90*/  FMUL.FTZ R145, R121, R106 ;  /* 0x0000006a79917220 */ /* 0x000fe20000410000 */
[----:B------:R-:W-:Y:S01]  /*1ca0*/  FADD.FTZ R98, -R108, R98 ;  /* 0x000000626c627221 */ /* 0x000fe20000010100 */
[----:B------:R-:W-:Y:S01]  /*1cb0*/  FMUL.FTZ R163, R101, R96 ;  /* 0x0000006065a37220 */ /* 0x000fe20000410000 */
[----:B------:R-:W-:Y:S01]  /*1cc0*/  FMUL.FTZ R164, R121, R164 ;  /* 0x000000a479a47220 */ /* 0x000fe20000410000 */
[----:B------:R-:W-:Y:S01]  /*1cd0*/  FADD.FTZ R96, R181, R146 ;  /* 0x00000092b5607221 */ /* 0x000fe20000010000 */
[----:B------:R-:W-:Y:S01]  /*1ce0*/  FFMA.FTZ R97, R145, R146, R180 ;  /* 0x0000009291617223 */ /* 0x000fe200000100b4 */
[----:B------:R-:W-:Y:S01]  /*1cf0*/  FFMA.FTZ R44, R100, R145, R44 ;  /* 0x00000091642c7223 */ /* 0x000fe2000001002c */
[----:B------:R-:W-:-:S02]  /*1d00*/  HADD2.F32 R100, -RZ, R127.H1_H1 ;  /* 0x3000007fff647230 */ /* 0x000fc40000004100 */
        /* <DEDUP_REMOVED lines=17> */
.L_x_9642:
        /* <DEDUP_REMOVED lines=46> */
.L_x_9652:
        /* <DEDUP_REMOVED lines=45> */
[----:B------:R-:W-:-:S07]  /*23d0*/  CS2R R180, SRZ ;  /* 0x0000000000b47805 */ /* 0x000fce000001ff00 */
.L_x_9651:
[----:B------:R-:W-:Y:S05]  /*23e0*/  BSYNC.RECONVERGENT B0 ;  /* 0x0000000000007941 */ /* 0x000fea0003800200 */
.L_x_9641:
        /* <DEDUP_REMOVED lines=31> */
.L_x_9654:
[----:B------:R-:W-:Y:S05]  /*25e0*/  BSYNC.RECONVERGENT B0 ;  /* 0x0000000000007941 */ /* 0x000fea0003800200 */
.L_x_9653:
        /* <DEDUP_REMOVED lines=14> */
[----:B------:R-:W-:-:S03]  /*26d0*/  @P4 IADD3 R96, PT, PT, R119, -0x1, RZ ;  /* 0xffffffff77604810 */ /* 0x000fc60007ffe0ff */
[----:B------:R-:W-:Y:S02]  /*26e0*/  FADD.FTZ R105, R98, R105 ;  /* 0x0000006962697221 */ /* 0x000fe40000010000 */
[----:B------:R-:W-:Y:S02]  /*26f0*/  @P4 IMAD R98, R96, R125, RZ ;  /* 0x0000007d60624224 */ /* 0x000fe400078e02ff */
[----:B------:R-:W-:Y:S01]  /*2700*/  FADD.FTZ R96, RZ, R97 ;  /* 0x00000061ff607221 */ /* 0x000fe20000010000 */
[----:B-1----:R-:W-:-:S03]  /*2710*/  FADD.FTZ R105, R105, R100 ;  /* 0x0000006469697221 */ /* 0x002fc60000010000 */
[----:B------:R-:W-:Y:S01]  /*2720*/  FADD.FTZ R96, R99, R96 ;  /* 0x0000006063607221 */ /* 0x000fe20000010000 */
[----:B------:R-:W-:Y:S01]  /*2730*/  FADD.FTZ R100, R102, R105 ;  /* 0x0000006966647221 */ /* 0x000fe20000010000 */
[----:B------:R-:W-:Y:S02]  /*2740*/  @P4 SHF.R.S32.HI R97, RZ, 0x1f, R98 ;  /* 0x0000001fff614819 */ /* 0x000fe40000011462 */
[----:B------:R-:W-:Y:S01]  /*2750*/  FADD.FTZ R96, R96, R101 ;  /* 0x0000006560607221 */ /* 0x000fe20000010000 */
[----:B------:R-:W-:Y:S02]  /*2760*/  HFMA2 R101, -RZ, RZ, 0, 0 ;  /* 0x00000000ff657431 */ /* 0x000fe400000001ff */
[----:B------:R-:W-:Y:S01]  /*2770*/  FMUL.FTZ R100, R100, UR14 ;  /* 0x0000000e64647c20 */ /* 0x000fe20008410000 */
[----:B------:R-:W-:Y:S01]  /*2780*/  @P4 LEA.HI R97, R97, R98, RZ, 0x2 ;  /* 0x0000006261614211 */ /* 0x000fe200078f10ff */
[----:B------:R-:W-:-:S03]  /*2790*/  FADD.FTZ R103, R103, R96 ;  /* 0x0000006067677221 */ /* 0x000fc60000010000 */
[----:B------:R-:W-:Y:S01]  /*27a0*/  FSEL R100, R100, RZ, !P5 ;  /* 0x000000ff64647208 */ /* 0x000fe20006800000 */
[----:B------:R-:W-:Y:S01]  /*27b0*/  FMUL.FTZ R103, R103, UR14 ;  /* 0x0000000e67677c20 */ /* 0x000fe20008410000 */
[----:B------:R-:W-:Y:S01]  /*27c0*/  @P4 LEA.HI.SX32 R101, R97, R124, 0x1e ;  /* 0x0000007c61654211 */ /* 0x000fe200078ff2ff */
[----:B------:R-:W-:Y:S06]  /*27d0*/  @!P6 BRA `(.L_x_9656) ;  /* 0x00000010007ce947 */ /* 0x000fec0003800000 */
[----:B------:R-:W-:-:S04]  /*27e0*/  UISETP.NE.U32.AND UP0, UPT, UR10, URZ, UPT ;  /* 0x000000ff0a00728c */ /* 0x000fc8000bf05070 */
[----:B------:R-:W-:Y:S01]  /*27f0*/  UISETP.NE.AND.EX UP0, UPT, UR11, URZ, UPT, UP0 ;  /* 0x000000ff0b00728c */ /* 0x000fe2000bf05300 */
[----:B------:R-:W-:Y:S10]  /*2800*/  @!P4 BRA `(.L_x_9657) ;  /* 0x00000000000cc947 */ /* 0x000ff40003800000 */
[----:B------:R-:W0:Y:S02]  /*2810*/  LDC.64 R84, c[0x0][0x390] ;  /* 0x0000e400ff547b82 */ /* 0x000e240000000a00 */
[----:B0-----:R-:W-:-:S06]  /*2820*/  IMAD.WIDE.U32 R84, R101, 0x10, R84 ;  /* 0x0000001065547825 */ /* 0x001fcc00078e0054 */
[----:B------:R-:W5:Y:S02]  /*2830*/  LDG.E.128 R84, desc[UR6][R84.64] ;  /* 0x0000000654547981 */ /* 0x000f64000c1e1d00 */
.L_x_9657:
[----:B------:R-:W-:Y:S04]  /*2840*/  BSSY.RECONVERGENT B1, `(.L_x_9658) ;  /* 0x000010e000017945 */ /* 0x000fe80003800200 */
        /* <DEDUP_REMOVED lines=14> */
[----:B------:R-:W-:Y:S01]  /*2930*/  FMUL.FTZ R97, R88, UR8 ;  /* 0x0000000858617c20 */ /* 0x000fe20008410000 */
[----:B------:R-:W-:-:S03]  /*2940*/  MOV R88, RZ ;  /* 0x000000ff00587202 */ /* 0x000fc60000000f00 */
[----:B------:R-:W-:Y:S02]  /*2950*/  FMUL.FTZ R96, R84, R97 ;  /* 0x0000006154607220 */ /* 0x000fe40000410000 */
[----:B------:R-:W-:-:S03]  /*2960*/  @P5 HADD2.F32 R98, -RZ, R127.H0_H0 ;  /* 0x2000007fff625230 */ /* 0x000fc60000004100 */
[----:B------:R-:W-:Y:S02]  /*2970*/  FSEL R99, R96, RZ, P5 ;  /* 0x000000ff60637208 */ /* 0x000fe40002800000 */
[----:B------:R-:W-:-:S03]  /*2980*/  @P5 FMUL.FTZ R88, R97, R98 ;  /* 0x0000006261585220 */ /* 0x000fc60000410000 */
[----:B------:R-:W-:-:S07]  /*2990*/  FADD.FTZ R20, R20, R99 ;  /* 0x0000006314147221 */ /* 0x000fce0000010000 */
.L_x_9661:
[----:B------:R-:W-:Y:S05]  /*29a0*/  @!P4 BRA `(.L_x_9662) ;  /* 0x000000000038c947 */ /* 0x000fea0003800000 */
[----:B------:R-:W-:Y:S01]  /*29b0*/  FFMA.FTZ R96, R148, R103, R100 ;  /* 0x0000006794607223 */ /* 0x000fe20000010064 */
[----:B------:R-:W-:Y:S01]  /*29c0*/  ISETP.GT.AND P5, PT, R120, RZ, PT ;  /* 0x000000ff7800720c */ /* 0x000fe20003fa4270 */
[----:B------:R-:W-:Y:S02]  /*29d0*/  HFMA2 R89, -RZ, RZ, 0, 0 ;  /* 0x00000000ff597431 */ /* 0x000fe400000001ff */
[----:B------:R-:W-:-:S04]  /*29e0*/  FADD.FTZ R96, R147, -R96 ;  /* 0x8000006093607221 */ /* 0x000fc80000010000 */
[----:B------:R-:W-:-:S05]  /*29f0*/  FMUL.FTZ R96, R121, R96 ;  /* 0x0000006079607220 */ /* 0x000fca0000410000 */
[----:B------:R-:W-:Y:S02]  /*2a00*/  FSEL R96, R96, RZ, P5 ;  /* 0x000000ff60607208 */ /* 0x000fe40002800000 */
[----:B-----5:R-:W-:-:S03]  /*2a10*/  LOP3.LUT P5, RZ, R117, 0xff00, RZ, 0xc0, !PT ;  /* 0x0000ff0075ff7812 */ /* 0x020fc600078ac0ff */
[----:B------:R-:W-:-:S04]  /*2a20*/  FMUL.FTZ R96, R96, UR9 ;  /* 0x0000000960607c20 */ /* 0x000fc80008410000 */
[----:B------:R-:W-:-:S04]  /*2a30*/  FMUL.FTZ R96, R96, UR8 ;  /* 0x0000000860607c20 */ /* 0x000fc80008410000 */
[----:B------:R-:W-:Y:S02]  /*2a40*/  FMUL.FTZ R97, R85, R96 ;  /* 0x0000006055617220 */ /* 0x000fe40000410000 */
[----:B------:R-:W-:-:S03]  /*2a50*/  @P5 HADD2.F32 R99, -RZ, R137.H1_H1 ;  /* 0x30000089ff635230 */ /* 0x000fc60000004100 */
[----:B------:R-:W-:Y:S02]  /*2a60*/  FSEL R98, R97, RZ, P5 ;  /* 0x000000ff61627208 */ /* 0x000fe40002800000 */
[----:B------:R-:W-:-:S03]  /*2a70*/  @P5 FMUL.FTZ R89, R96, R99 ;  /* 0x0000006360595220 */ /* 0x000fc60000410000 */
[----:B------:R-:W-:-:S07]  /*2a80*/  FADD.FTZ R21, R21, R98 ;  /* 0x0000006215157221 */ /* 0x000fce0000010000 */
.L_x_9662:
        /* <DEDUP_REMOVED lines=15> */
.L_x_9663:
        /* <DEDUP_REMOVED lines=8> */
[----:B------:R-:W-:-:S04]  /*2c00*/  FMUL.FTZ R96, R96, UR8 ;  /* 0x0000000860607c20 */ /* 0x000fc80008410000 */
[----:B------:R-:W-:-:S05]  /*2c10*/  FMUL.FTZ R91, R87, R96 ;  /* 0x00000060575b7220 */ /* 0x000fca0000410000 */
[----:B------:R-:W-:Y:S01]  /*2c20*/  FSEL R98, R91, RZ, P5 ;  /* 0x000000ff5b627208 */ /* 0x000fe20002800000 */
[----:B------:R-:W-:-:S04]  /*2c30*/  HFMA2 R91, -RZ, RZ, 0, 0 ;  /* 0x00000000ff5b7431 */ /* 0x000fc800000001ff */
[----:B------:R-:W-:Y:S01]  /*2c40*/  FADD.FTZ R23, R23, R98 ;  /* 0x0000006217177221 */ /* 0x000fe20000010000 */
[----:B------:R-:W-:Y:S06]  /*2c50*/  @!P5 BRA `(.L_x_9664) ;  /* 0x0000000c0030d947 */ /* 0x000fec0003800000 */
[----:B------:R-:W-:-:S05]  /*2c60*/  HADD2.F32 R91, -RZ, R177.H1_H1 ;  /* 0x300000b1ff5b7230 */ /* 0x000fca0000004100 */
[----:B------:R-:W-:Y:S01]  /*2c70*/  FMUL.FTZ R91, R96, R91 ;  /* 0x0000005b605b7220 */ /* 0x000fe20000410000 */
[----:B------:R-:W-:Y:S06]  /*2c80*/  BRA `(.L_x_9664) ;  /* 0x0000000c00247947 */ /* 0x000fec0003800000 */
.L_x_9660:
        /* <DEDUP_REMOVED lines=32> */
.L_x_9665:
        /* <DEDUP_REMOVED lines=9> */
[----:B------:R-:W-:-:S03]  /*2f20*/  HFMA2 R89, -RZ, RZ, 0, 0 ;  /* 0x00000000ff597431 */ /* 0x000fc600000001ff */
[----:B------:R-:W-:Y:S02]  /*2f30*/  FMUL.FTZ R95, R85, R92 ;  /* 0x0000005c555f7220 */ /* 0x000fe40000410000 */
[----:B------:R-:W-:-:S03]  /*2f40*/  @P5 HADD2.F32 R97, -RZ, R137.H1_H1 ;  /* 0x30000089ff615230 */ /* 0x000fc60000004100 */
[----:B------:R-:W-:Y:S02]  /*2f50*/  FSEL R96, R95, RZ, P5 ;  /* 0x000000ff5f607208 */ /* 0x000fe40002800000 */
[----:B------:R-:W-:-:S03]  /*2f60*/  @P5 FMUL.FTZ R89, R97, R92 ;  /* 0x0000005c61595220 */ /* 0x000fc60000410000 */
[----:B------:R-:W-:-:S07]  /*2f70*/  FADD.FTZ R21, R21, R96 ;  /* 0x0000006015157221 */ /* 0x000fce0000010000 */
.L_x_9666:
        /* <DEDUP_REMOVED lines=15> */
.L_x_9667:
[----:B------:R-:W-:Y:S02]  /*3070*/  MOV R92, R98 ;  /* 0x00000062005c7202 */ /* 0x000fe40000000f00 */
[----:B------:R-:W-:Y:S01]  /*3080*/  MOV R95, R99 ;  /* 0x00000063005f7202 */ /* 0x000fe20000000f00 */
[----:B------:R-:W-:Y:S06]  /*3090*/  @!P4 BRA `(.L_x_9664) ;  /* 0x000000080020c947 */ /* 0x000fec0003800000 */
[----:B------:R-:W-:Y:S01]  /*30a0*/  FMUL.FTZ R91, R99, UR9 ;  /* 0x00000009635b7c20 */ /* 0x000fe20008410000 */
[----:B-----5:R-:W-:Y:S02]  /*30b0*/  ISETP.GE.U32.AND P5, PT, R117, 0x1000000, PT ;  /* 0x010000007500780c */ /* 0x020fe40003fa6070 */
[----:B------:R-:W-:Y:S01]  /*30c0*/  MOV R95, R99 ;  /* 0x00000063005f7202 */ /* 0x000fe20000000f00 */
[----:B------:R-:W-:-:S04]  /*30d0*/  FMUL.FTZ R96, R91, UR8 ;  /* 0x000000085b607c20 */ /* 0x000fc80008410000 */
[----:B------:R-:W-:-:S05]  /*30e0*/  FMUL.FTZ R91, R87, R96 ;  /* 0x00000060575b7220 */ /* 0x000fca0000410000 */
[----:B------:R-:W-:Y:S01]  /*30f0*/  FSEL R92, R91, RZ, P5 ;  /* 0x000000ff5b5c7208 */ /* 0x000fe20002800000 */
[----:B------:R-:W-:-:S04]  /*3100*/  HFMA2 R91, -RZ, RZ, 0, 0 ;  /* 0x00000000ff5b7431 */ /* 0x000fc800000001ff */
[----:B------:R-:W-:Y:S01]  /*3110*/  FADD.FTZ R23, R23, R92 ;  /* 0x0000005c17177221 */ /* 0x000fe20000010000 */
[----:B------:R-:W-:Y:S01]  /*3120*/  MOV R92, R98 ;  /* 0x00000062005c7202 */ /* 0x000fe20000000f00 */
[----:B------:R-:W-:Y:S06]  /*3130*/  @!P5 BRA `(.L_x_9664) ;  /* 0x0000000400f8d947 */ /* 0x000fec0003800000 */
[----:B------:R-:W-:Y:S01]  /*3140*/  HADD2.F32 R91, -RZ, R177.H1_H1 ;  /* 0x300000b1ff5b7230 */ /* 0x000fe20000004100 */
[----:B------:R-:W-:Y:S02]  /*3150*/  MOV R92, R98 ;  /* 0x00000062005c7202 */ /* 0x000fe40000000f00 */
[----:B------:R-:W-:Y:S02]  /*3160*/  MOV R95, R99 ;  /* 0x00000063005f7202 */ /* 0x000fe40000000f00 */
[----:B------:R-:W-:Y:S01]  /*3170*/  FMUL.FTZ R91, R91, R96 ;  /* 0x000000605b5b7220 */ /* 0x000fe20000410000 */
[----:B------:R-:W-:Y:S06]  /*3180*/  BRA `(.L_x_9664) ;  /* 0x0000000400e47947 */ /* 0x000fec0003800000 */
.L_x_9659:
        /* <DEDUP_REMOVED lines=17> */
[----:B------:R-:W-:-:S05]  /*32a0*/  FSEL R97, R96, RZ, P5 ;  /* 0x000000ff60617208 */ /* 0x000fca0002800000 */
[----:B------:R-:W-:-:S07]  /*32b0*/  FADD.FTZ R20, R20, R97 ;  /* 0x0000006114147221 */ /* 0x000fce0000010000 */
.L_x_9669:
        /* <DEDUP_REMOVED lines=12> */
[----:B------:R-:W-:-:S05]  /*3380*/  FSEL R96, R96, RZ, P5 ;  /* 0x000000ff60607208 */ /* 0x000fca0002800000 */
[----:B------:R-:W-:-:S07]  /*3390*/  FADD.FTZ R21, R21, R96 ;  /* 0x0000006015157221 */ /* 0x000fce0000010000 */
.L_x_9670:
        /* <DEDUP_REMOVED lines=14> */
.L_x_9671:
[----:B------:R-:W-:Y:S05]  /*3480*/  @!P4 BRA `(.L_x_9664) ;  /* 0x000000040024c947 */ /* 0x000fea0003800000 */
[----:B------:R-:W-:Y:S01]  /*3490*/  @P3 FFMA.FTZ R97, R168, R103, R100 ;  /* 0x00000067a8613223 */ /* 0x000fe20000010064 */
[----:B-----5:R-:W-:Y:S02]  /*34a0*/  MOV R91, R67 ;  /* 0x00000043005b7202 */ /* 0x020fe40000000f00 */
[----:B------:R-:W-:Y:S01]  /*34b0*/  ISETP.GE.U32.AND P5, PT, R117, 0x1000000, PT ;  /* 0x010000007500780c */ /* 0x000fe20003fa6070 */
[----:B------:R-:W-:-:S04]  /*34c0*/  @P3 FADD.FTZ R96, R166, -R97 ;  /* 0x80000061a6603221 */ /* 0x000fc80000010000 */
[----:B------:R-:W-:-:S04]  /*34d0*/  @P3 FFMA.FTZ R91, R121, R96, R67 ;  /* 0x00000060795b3223 */ /* 0x000fc80000010043 */
        /* <DEDUP_REMOVED lines=10> */
.L_x_9668:
        /* <DEDUP_REMOVED lines=17> */
[----:B------:R-:W-:Y:S01]  /*3690*/  FMUL.FTZ R88, R92, UR9 ;  /* 0x000000095c587c20 */ /* 0x000fe20008410000 */
[----:B------:R-:W-:-:S03]  /*36a0*/  LOP3.LUT P5, RZ, R117, 0xff, RZ, 0xc0, !PT ;  /* 0x000000ff75ff7812 */ /* 0x000fc600078ac0ff */
[----:B------:R-:W-:Y:S01]  /*36b0*/  FMUL.FTZ R93, R88, UR8 ;  /* 0x00000008585d7c20 */ /* 0x000fe20008410000 */
[----:B------:R-:W-:-:S03]  /*36c0*/  HFMA2 R88, -RZ, RZ, 0, 0 ;  /* 0x00000000ff587431 */ /* 0x000fc600000001ff */
[----:B------:R-:W-:-:S05]  /*36d0*/  FMUL.FTZ R95, R84, R93 ;  /* 0x0000005d545f7220 */ /* 0x000fca0000410000 */
[----:B------:R-:W-:Y:S01]  /*36e0*/  FSEL R95, R95, RZ, P5 ;  /* 0x000000ff5f5f7208 */ /* 0x000fe20002800000 */
[----:B------:R-:W-:-:S04]  /*36f0*/  @P5 HADD2.F32 R98, -RZ, R127.H0_H0 ;  /* 0x2000007fff625230 */ /* 0x000fc80000004100 */
[----:B------:R-:W-:Y:S01]  /*3700*/  FADD.FTZ R20, R20, R95 ;  /* 0x0000005f14147221 */ /* 0x000fe20000010000 */
[----:B------:R-:W-:-:S07]  /*3710*/  @P5 FMUL.FTZ R88, R98, R93 ;  /* 0x0000005d62585220 */ /* 0x000fce0000410000 */
.L_x_9672:
[----:B------:R-:W-:Y:S05]  /*3720*/  @!P4 BRA `(.L_x_9673) ;  /* 0x000000000024c947 */ /* 0x000fea0003800000 */
[----:B------:R-:W-:Y:S01]  /*3730*/  FMUL.FTZ R89, R96, UR9 ;  /* 0x0000000960597c20 */ /* 0x000fe20008410000 */
[----:B------:R-:W-:-:S03]  /*3740*/  LOP3.LUT P5, RZ, R117, 0xff00, RZ, 0xc0, !PT ;  /* 0x0000ff0075ff7812 */ /* 0x000fc600078ac0ff */
[----:B------:R-:W-:Y:S01]  /*3750*/  FMUL.FTZ R98, R89, UR8 ;  /* 0x0000000859627c20 */ /* 0x000fe20008410000 */
[----:B------:R-:W-:-:S03]  /*3760*/  MOV R89, RZ ;  /* 0x000000ff00597202 */ /* 0x000fc60000000f00 */
[----:B------:R-:W-:-:S05]  /*3770*/  FMUL.FTZ R93, R85, R98 ;  /* 0x00000062555d7220 */ /* 0x000fca0000410000 */
[----:B------:R-:W-:Y:S01]  /*3780*/  FSEL R106, R93, RZ, P5 ;  /* 0x000000ff5d6a7208 */ /* 0x000fe20002800000 */
[----:B------:R-:W-:-:S04]  /*3790*/  @P5 HADD2.F32 R95, -RZ, R137.H1_H1 ;  /* 0x30000089ff5f5230 */ /* 0x000fc80000004100 */
[----:B------:R-:W-:Y:S01]  /*37a0*/  FADD.FTZ R21, R21, R106 ;  /* 0x0000006a15157221 */ /* 0x000fe20000010000 */
[----:B------:R-:W-:-:S07]  /*37b0*/  @P5 FMUL.FTZ R89, R95, R98 ;  /* 0x000000625f595220 */ /* 0x000fce0000410000 */
.L_x_9673:
[----:B------:R-:W-:Y:S05]  /*37c0*/  @!P4 BRA `(.L_x_9674) ;  /* 0x000000000024c947 */ /* 0x000fea0003800000 */
        /* <DEDUP_REMOVED lines=9> */
.L_x_9674:
[----:B------:R-:W-:Y:S02]  /*3860*/  MOV R93, R96 ;  /* 0x00000060005d7202 */ /* 0x000fe40000000f00 */
[----:B------:R-:W-:Y:S01]  /*3870*/  MOV R95, R97 ;  /* 0x00000061005f7202 */ /* 0x000fe20000000f00 */
[----:B------:R-:W-:Y:S06]  /*3880*/  @!P4 BRA `(.L_x_9664) ;  /* 0x000000000024c947 */ /* 0x000fec0003800000 */
[----:B------:R-:W-:Y:S01]  /*3890*/  FMUL.FTZ R91, R97, UR9 ;  /* 0x00000009615b7c20 */ /* 0x000fe20008410000 */
[----:B------:R-:W-:-:S03]  /*38a0*/  ISETP.GE.U32.AND P5, PT, R117, 0x1000000, PT ;  /* 0x010000007500780c */ /* 0x000fc60003fa6070 */
[----:B------:R-:W-:Y:S01]  /*38b0*/  FMUL.FTZ R98, R91, UR8 ;  /* 0x000000085b627c20 */ /* 0x000fe20008410000 */
[----:B------:R-:W-:-:S03]  /*38c0*/  MOV R91, RZ ;  /* 0x000000ff005b7202 */ /* 0x000fc60000000f00 */
[----:B------:R-:W-:-:S05]  /*38d0*/  FMUL.FTZ R96, R87, R98 ;  /* 0x0000006257607220 */ /* 0x000fca0000410000 */
[----:B------:R-:W-:Y:S01]  /*38e0*/  FSEL R96, R96, RZ, P5 ;  /* 0x000000ff60607208 */ /* 0x000fe20002800000 */
[----:B------:R-:W-:-:S04]  /*38f0*/  @P5 HADD2.F32 R97, -RZ, R177.H1_H1 ;  /* 0x300000b1ff615230 */ /* 0x000fc80000004100 */
[----:B------:R-:W-:Y:S01]  /*3900*/  FADD.FTZ R23, R23, R96 ;  /* 0x0000006017177221 */ /* 0x000fe20000010000 */
[----:B------:R-:W-:-:S07]  /*3910*/  @P5 FMUL.FTZ R91, R97, R98 ;  /* 0x00000062615b5220 */ /* 0x000fce0000410000 */
.L_x_9664:
[----:B------:R-:W-:Y:S05]  /*3920*/  BSYNC.RECONVERGENT B1 ;  /* 0x0000000000017941 */ /* 0x000fea0003800200 */
.L_x_9658:
[----:B------:R-:W-:Y:S01]  /*3930*/  ISETP.NE.U32.AND P5, PT, R102, RZ, PT ;  /* 0x000000ff6600720c */ /* 0x000fe20003fa5070 */
[----:B------:R-:W0:Y:S03]  /*3940*/  @P4 LDC.64 R98, c[0x0][0x468] ;  /* 0x00011a00ff624b82 */ /* 0x000e260000000a00 */
[----:B------:R-:W-:-:S13]  /*3950*/  ISETP.NE.AND.EX P5, PT, R104, RZ, PT, P5 ;  /* 0x000000ff6800720c */ /* 0x000fda0003fa5350 */
[----:B------:R-:W1:Y:S01]  /*3960*/  @P5 LDC.64 R96, c[0x0][0x478] ;  /* 0x00011e00ff605b82 */ /* 0x000e620000000a00 */
[C---:B0-----:R-:W-:Y:S01]  /*3970*/  @P4 IMAD.WIDE.U32 R98, R101.reuse, 0x10, R98 ;  /* 0x0000001065624825 */ /* 0x041fe200078e0062 */
[----:B------:R-:W-:-:S03]  /*3980*/  IADD3 R101, PT, PT, R101, 0x80, RZ ;  /* 0x0000008065657810 */ /* 0x000fc60007ffe0ff */
[C---:B-1----:R-:W-:Y:S01]  /*3990*/  @P5 IMAD.WIDE.U32 R96, R118.reuse, 0x10, R96 ;  /* 0x0000001076605825 */ /* 0x042fe200078e0060 */
[----:B------:R-:W-:-:S04]  /*39a0*/  IADD3 R118, PT, PT, R118, 0x80, RZ ;  /* 0x0000008076767810 */ /* 0x000fc80007ffe0ff */
[----:B------:R0:W-:Y:S04]  /*39b0*/  @P5 STG.E.128 desc[UR6][R96.64], R92 ;  /* 0x0000005c60005986 */ /* 0x0001e8000c101d06 */
[----:B------:R0:W-:Y:S02]  /*39c0*/  @P4 STG.E.128 desc[UR6][R98.64], R88 ;  /* 0x0000005862004986 */ /* 0x0001e4000c101d06 */
.L_x_9656:
[----:B------:R-:W-:Y:S05]  /*39d0*/  BSYNC.RECONVERGENT B0 ;  /* 0x0000000000007941 */ /* 0x000fea0003800200 */
.L_x_9655:
[----:B------:R-:W-:Y:S04]  /*39e0*/  BSSY.RECONVERGENT B0, `(.L_x_9675) ;  /* 0x000012e000007945 */ /* 0x000fe80003800200 */
[----:B------:R-:W-:Y:S05]  /*39f0*/  @!P0 BRA `(.L_x_9676) ;  /* 0x0000001000b08947 */ /* 0x000fea0003800000 */
[----:B------:R-:W-:-:S04]  /*3a00*/  UISETP.NE.U32.AND UP0, UPT, UR10, URZ, UPT ;  /* 0x000000ff0a00728c */ /* 0x000fc8000bf05070 */
[----:B------:R-:W-:Y:S01]  /*3a10*/  UISETP.NE.AND.EX UP0, UPT, UR11, URZ, UPT, UP0 ;  /* 0x000000ff0b00728c */ /* 0x000fe2000bf05300 */
[----:B------:R-:W-:Y:S10]  /*3a20*/  @!P4 BRA `(.L_x_9677) ;  /* 0x00000000000cc947 */ /* 0x000ff40003800000 */
[----:B-----5:R-:W1:Y:S02]  /*3a30*/  LDC.64 R84, c[0x0][0x390] ;  /* 0x0000e400ff547b82 */ /* 0x020e640000000a00 */
[----:B-1----:R-:W-:-:S06]  /*3a40*/  IMAD.WIDE.U32 R84, R101, 0x10, R84 ;  /* 0x0000001065547825 */ /* 0x002fcc00078e0054 */
[----:B------:R-:W5:Y:S02]  /*3a50*/  LDG.E.128 R84, desc[UR6][R84.64] ;  /* 0x0000000654547981 */ /* 0x000f64000c1e1d00 */
.L_x_9677:
[----:B------:R-:W-:Y:S04]  /*3a60*/  BSSY.RECONVERGENT B1, `(.L_x_9678) ;  /* 0x000011d000017945 */ /* 0x000fe80003800200 */
        /* <DEDUP_REMOVED lines=23> */
[----:B------:R-:W-:Y:S01]  /*3be0*/  FMUL.FTZ R88, R92, UR9 ;  /* 0x000000095c587c20 */ /* 0x000fe20008410000 */
[----:B------:R-:W-:Y:S01]  /*3bf0*/  LOP3.LUT P6, RZ, R116, 0xff, RZ, 0xc0, !PT ;  /* 0x000000ff74ff7812 */ /* 0x000fe200078cc0ff */
[----:B------:R-:W-:Y:S02]  /*3c00*/  UMOV UR4, URZ ;  /* 0x000000ff00047c82 */ /* 0x000fe40008000000 */
[----:B------:R-:W-:Y:S01]  /*3c10*/  FMUL.FTZ R93, R88, UR8 ;  /* 0x00000008585d7c20 */ /* 0x000fe20008410000 */
[----:B------:R-:W-:-:S03]  /*3c20*/  MOV R88, UR4 ;  /* 0x0000000400587c02 */ /* 0x000fc60008000f00 */
[----:B------:R-:W-:-:S05]  /*3c30*/  FMUL.FTZ R95, R84, R93 ;  /* 0x0000005d545f7220 */ /* 0x000fca0000410000 */
[----:B------:R-:W-:Y:S01]  /*3c40*/  FSEL R95, R95, RZ, P6 ;  /* 0x000000ff5f5f7208 */ /* 0x000fe20003000000 */
[----:B------:R-:W-:-:S04]  /*3c50*/  @P6 HADD2.F32 R96, -RZ, R179.H0_H0 ;  /* 0x200000b3ff606230 */ /* 0x000fc80000004100 */
[----:B------:R-:W-:Y:S01]  /*3c60*/  FADD.FTZ R16, R16, R95 ;  /* 0x0000005f10107221 */ /* 0x000fe20000010000 */
[----:B------:R-:W-:-:S07]  /*3c70*/  @P6 FMUL.FTZ R88, R93, R96 ;  /* 0x000000605d586220 */ /* 0x000fce0000410000 */
.L_x_9681:
[----:B------:R-:W-:Y:S05]  /*3c80*/  @!P4 BRA `(.L_x_9682) ;  /* 0x000000000028c947 */ /* 0x000fea0003800000 */
[----:B------:R-:W-:Y:S01]  /*3c90*/  FMUL.FTZ R89, R97, UR9 ;  /* 0x0000000961597c20 */ /* 0x000fe20008410000 */
[----:B------:R-:W-:Y:S01]  /*3ca0*/  LOP3.LUT P6, RZ, R116, 0xff00, RZ, 0xc0, !PT ;  /* 0x0000ff0074ff7812 */ /* 0x000fe200078cc0ff */
[----:B------:R-:W-:Y:S02]  /*3cb0*/  UMOV UR4, URZ ;  /* 0x000000ff00047c82 */ /* 0x000fe40008000000 */
[----:B------:R-:W-:Y:S01]  /*3cc0*/  FMUL.FTZ R96, R89, UR8 ;  /* 0x0000000859607c20 */ /* 0x000fe20008410000 */
[----:B------:R-:W-:-:S03]  /*3cd0*/  MOV R89, UR4 ;  /* 0x0000000400597c02 */ /* 0x000fc60008000f00 */
[----:B------:R-:W-:-:S05]  /*3ce0*/  FMUL.FTZ R93, R85, R96 ;  /* 0x00000060555d7220 */ /* 0x000fca0000410000 */
[----:B------:R-:W-:Y:S01]  /*3cf0*/  FSEL R98, R93, RZ, P6 ;  /* 0x000000ff5d627208 */ /* 0x000fe20003000000 */
[----:B------:R-:W-:-:S04]  /*3d00*/  @P6 HADD2.F32 R95, -RZ, R179.H1_H1 ;  /* 0x300000b3ff5f6230 */ /* 0x000fc80000004100 */
[----:B------:R-:W-:Y:S01]  /*3d10*/  FADD.FTZ R17, R17, R98 ;  /* 0x0000006211117221 */ /* 0x000fe20000010000 */
[----:B------:R-:W-:-:S07]  /*3d20*/  @P6 FMUL.FTZ R89, R96, R95 ;  /* 0x0000005f60596220 */ /* 0x000fce0000410000 */
.L_x_9682:
        /* <DEDUP_REMOVED lines=11> */
.L_x_9683:
[----:B------:R-:W-:Y:S02]  /*3de0*/  MOV R93, R97 ;  /* 0x00000061005d7202 */ /* 0x000fe40000000f00 */
[----:B------:R-:W-:Y:S01]  /*3df0*/  MOV R95, R102 ;  /* 0x00000066005f7202 */ /* 0x000fe20000000f00 */
[----:B------:R-:W-:Y:S06]  /*3e00*/  @!P4 BRA `(.L_x_9684) ;  /* 0x0000000c0088c947 */ /* 0x000fec0003800000 */
[----:B------:R-:W-:Y:S01]  /*3e10*/  FMUL.FTZ R91, R102, UR9 ;  /* 0x00000009665b7c20 */ /* 0x000fe20008410000 */
[----:B------:R-:W-:Y:S01]  /*3e20*/  ISETP.GE.U32.AND P6, PT, R116, 0x1000000, PT ;  /* 0x010000007400780c */ /* 0x000fe20003fc6070 */
[----:B------:R-:W-:Y:S02]  /*3e30*/  UMOV UR4, URZ ;  /* 0x000000ff00047c82 */ /* 0x000fe40008000000 */
[----:B------:R-:W-:-:S04]  /*3e40*/  FMUL.FTZ R98, R91, UR8 ;  /* 0x000000085b627c20 */ /* 0x000fc80008410000 */
[----:B------:R-:W-:-:S05]  /*3e50*/  FMUL.FTZ R91, R87, R98 ;  /* 0x00000062575b7220 */ /* 0x000fca0000410000 */
[----:B------:R-:W-:Y:S02]  /*3e60*/  FSEL R96, R91, RZ, P6 ;  /* 0x000000ff5b607208 */ /* 0x000fe40003000000 */
[----:B------:R-:W-:-:S03]  /*3e70*/  MOV R91, UR4 ;  /* 0x00000004005b7c02 */ /* 0x000fc60008000f00 */
[----:B------:R-:W-:Y:S01]  /*3e80*/  FADD.FTZ R19, R19, R96 ;  /* 0x0000006013137221 */ /* 0x000fe20000010000 */
[----:B------:R-:W-:Y:S06]  /*3e90*/  @!P6 BRA `(.L_x_9684) ;  /* 0x0000000c0064e947 */ /* 0x000fec0003800000 */
[----:B------:R-:W-:-:S05]  /*3ea0*/  HADD2.F32 R91, -RZ, R183.H1_H1 ;  /* 0x300000b7ff5b7230 */ /* 0x000fca0000004100 */
[----:B------:R-:W-:Y:S01]  /*3eb0*/  FMUL.FTZ R91, R98, R91 ;  /* 0x0000005b625b7220 */ /* 0x000fe20000410000 */
[----:B------:R-:W-:Y:S06]  /*3ec0*/  BRA `(.L_x_9684) ;  /* 0x0000000c00587947 */ /* 0x000fec0003800000 */
.L_x_9680:
[----:B------:R-:W-:Y:S05]  /*3ed0*/  @!P4 BRA `(.L_x_9685) ;  /* 0x000000000038c947 */ /* 0x000fea0003800000 */
[----:B0-----:R-:W-:Y:S01]  /*3ee0*/  @P3 FFMA.FTZ R97, R139, R103, R100 ;  /* 0x000000678b613223 */ /* 0x001fe20000010064 */
[----:B-----5:R-:W-:Y:S01]  /*3ef0*/  MOV R88, R68 ;  /* 0x0000004400587202 */ /* 0x020fe20000000f00 */
[----:B------:R-:W-:Y:S01]  /*3f00*/  UMOV UR4, URZ ;  /* 0x000000ff00047c82 */ /* 0x000fe20008000000 */
[----:B------:R-:W-:Y:S01]  /*3f10*/  LOP3.LUT P6, RZ, R116, 0xff, RZ, 0xc0, !PT ;  /* 0x000000ff74ff7812 */ /* 0x000fe200078cc0ff */
[----:B------:R-:W-:-:S04]  /*3f20*/  @P3 FADD.FTZ R97, R140, -R97 ;  /* 0x800000618c613221 */ /* 0x000fc80000010000 */
[----:B------:R-:W-:-:S04]  /*3f30*/  @P3 FFMA.FTZ R88, R121, R97, R68 ;  /* 0x0000006179583223 */ /* 0x000fc80000010044 */
[----:B------:R-:W-:-:S04]  /*3f40*/  FMUL.FTZ R88, R88, UR9 ;  /* 0x0000000958587c20 */ /* 0x000fc80008410000 */
[----:B------:R-:W-:Y:S01]  /*3f50*/  FMUL.FTZ R99, R88, UR8 ;  /* 0x0000000858637c20 */ /* 0x000fe20008410000 */
[----:B------:R-:W-:Y:S01]  /*3f60*/  @P6 HADD2.F32 R98, -RZ, R179.H0_H0 ;  /* 0x200000b3ff626230 */ /* 0x000fe20000004100 */
[----:B------:R-:W-:Y:S02]  /*3f70*/  MOV R88, UR4 ;  /* 0x0000000400587c02 */ /* 0x000fe40008000f00 */
[-C--:B------:R-:W-:Y:S02]  /*3f80*/  FMUL.FTZ R96, R84, R99.reuse ;  /* 0x0000006354607220 */ /* 0x080fe40000410000 */
[----:B------:R-:W-:-:S03]  /*3f90*/  @P6 FMUL.FTZ R88, R98, R99 ;  /* 0x0000006362586220 */ /* 0x000fc60000410000 */
[----:B------:R-:W-:-:S05]  /*3fa0*/  FSEL R97, R96, RZ, P6 ;  /* 0x000000ff60617208 */ /* 0x000fca0003000000 */
[----:B------:R-:W-:-:S07]  /*3fb0*/  FADD.FTZ R16, R16, R97 ;  /* 0x0000006110107221 */ /* 0x000fce0000010000 */
.L_x_9685:
        /* <DEDUP_REMOVED lines=9> */
[----:B------:R-:W-:Y:S01]  /*4050*/  @P6 HADD2.F32 R97, -RZ, R179.H1_H1 ;  /* 0x300000b3ff616230 */ /* 0x000fe20000004100 */
[----:B------:R-:W-:Y:S02]  /*4060*/  MOV R89, UR4 ;  /* 0x0000000400597c02 */ /* 0x000fe40008000f00 */
[-C--:B------:R-:W-:Y:S02]  /*4070*/  FMUL.FTZ R96, R85, R98.reuse ;  /* 0x0000006255607220 */ /* 0x080fe40000410000 */
[----:B------:R-:W-:-:S03]  /*4080*/  @P6 FMUL.FTZ R89, R97, R98 ;  /* 0x0000006261596220 */ /* 0x000fc60000410000 */
[----:B------:R-:W-:-:S05]  /*4090*/  FSEL R96, R96, RZ, P6 ;  /* 0x000000ff60607208 */ /* 0x000fca0003000000 */
[----:B------:R-:W-:-:S07]  /*40a0*/  FADD.FTZ R17, R17, R96 ;  /* 0x0000006011117221 */ /* 0x000fce0000010000 */
.L_x_9686:
        /* <DEDUP_REMOVED lines=15> */
.L_x_9687:
[----:B------:R-:W-:Y:S05]  /*41a0*/  @!P4 BRA `(.L_x_9684) ;  /* 0x0000000800a0c947 */ /* 0x000fea0003800000 */
[----:B0-----:R-:W-:Y:S01]  /*41b0*/  @P3 FFMA.FTZ R96, R170, R103, R100 ;  /* 0x00000067aa603223 */ /* 0x001fe20000010064 */
[----:B-----5:R-:W-:Y:S01]  /*41c0*/  MOV R91, R71 ;  /* 0x00000047005b7202 */ /* 0x020fe20000000f00 */
[----:B------:R-:W-:Y:S01]  /*41d0*/  UMOV UR4, URZ ;  /* 0x000000ff00047c82 */ /* 0x000fe20008000000 */
[----:B------:R-:W-:Y:S01]  /*41e0*/  ISETP.GE.U32.AND P6, PT, R116, 0x1000000, PT ;  /* 0x010000007400780c */ /* 0x000fe20003fc6070 */
[----:B------:R-:W-:-:S04]  /*41f0*/  @P3 FADD.FTZ R96, R169, -R96 ;  /* 0x80000060a9603221 */ /* 0x000fc80000010000 */
[----:B------:R-:W-:-:S04]  /*4200*/  @P3 FFMA.FTZ R91, R121, R96, R71 ;  /* 0x00000060795b3223 */ /* 0x000fc80000010047 */
[----:B------:R-:W-:-:S04]  /*4210*/  FMUL.FTZ R91, R91, UR9 ;  /* 0x000000095b5b7c20 */ /* 0x000fc80008410000 */
        /* <DEDUP_REMOVED lines=9> */
.L_x_9679:
[----:B------:R-:W-:-:S04]  /*42b0*/  UISETP.NE.U32.AND UP0, UPT, UR12, URZ, UPT ;  /* 0x000000ff0c00728c */ /* 0x000fc8000bf05070 */
[----:B------:R-:W-:-:S06]  /*42c0*/  UISETP.NE.AND.EX UP0, UPT, UR13, URZ, UPT, UP0 ;  /* 0x000000ff0d00728c */ /* 0x000fcc000bf05300 */
[----:B------:R-:W-:-:S13]  /*42d0*/  PLOP3.LUT P5, PT, PT, PT, UP0, 0x80, 0x8 ;  /* 0x000000000008781c */ /* 0x000fda0003faf008 */
        /* <DEDUP_REMOVED lines=21> */
[----:B------:R-:W-:Y:S02]  /*4430*/  UMOV UR4, URZ ;  /* 0x000000ff00047c82 */ /* 0x000fe40008000000 */
[----:B------:R-:W-:-:S04]  /*4440*/  FADD.FTZ R88, R140, -R95 ;  /* 0x8000005f8c587221 */ /* 0x000fc80000010000 */
[----:B------:R-:W-:-:S05]  /*4450*/  FMUL.FTZ R88, R121, R88 ;  /* 0x0000005879587220 */ /* 0x000fca0000410000 */
[----:B------:R-:W-:Y:S02]  /*4460*/  FSEL R88, R88, RZ, P6 ;  /* 0x000000ff58587208 */ /* 0x000fe40003000000 */
[----:B-----5:R-:W-:-:S03]  /*4470*/  LOP3.LUT P6, RZ, R116, 0xff, RZ, 0xc0, !PT ;  /* 0x000000ff74ff7812 */ /* 0x020fc600078cc0ff */
[----:B------:R-:W-:-:S04]  /*4480*/  FMUL.FTZ R88, R88, UR9 ;  /* 0x0000000958587c20 */ /* 0x000fc80008410000 */
[----:B------:R-:W-:Y:S01]  /*4490*/  FMUL.FTZ R95, R88, UR8 ;  /* 0x00000008585f7c20 */ /* 0x000fe20008410000 */
[----:B------:R-:W-:-:S03]  /*44a0*/  MOV R88, UR4 ;  /* 0x0000000400587c02 */ /* 0x000fc60008000f00 */
[----:B------:R-:W-:Y:S02]  /*44b0*/  FMUL.FTZ R92, R84, R95 ;  /* 0x0000005f545c7220 */ /* 0x000fe40000410000 */
[----:B------:R-:W-:-:S03]  /*44c0*/  @P6 HADD2.F32 R96, -RZ, R179.H0_H0 ;  /* 0x200000b3ff606230 */ /* 0x000fc60000004100 */
[----:B------:R-:W-:Y:S02]  /*44d0*/  FSEL R97, R92, RZ, P6 ;  /* 0x000000ff5c617208 */ /* 0x000fe40003000000 */
[----:B------:R-:W-:-:S03]  /*44e0*/  @P6 FMUL.FTZ R88, R96, R95 ;  /* 0x0000005f60586220 */ /* 0x000fc60000410000 */
[----:B------:R-:W-:-:S07]  /*44f0*/  FADD.FTZ R16, R16, R97 ;  /* 0x0000006110107221 */ /* 0x000fce0000010000 */
.L_x_9689:
[----:B------:R-:W-:Y:S05]  /*4500*/  @!P4 BRA `(.L_x_9690) ;  /* 0x00000000003cc947 */ /* 0x000fea0003800000 */
        /* <DEDUP_REMOVED lines=11> */
[----:B------:R-:W-:-:S03]  /*45c0*/  @P6 HADD2.F32 R97, -RZ, R179.H1_H1 ;  /* 0x300000b3ff616230 */ /* 0x000fc60000004100 */
[----:B------:R-:W-:Y:S02]  /*45d0*/  FSEL R96, R95, RZ, P6 ;  /* 0x000000ff5f607208 */ /* 0x000fe40003000000 */
[----:B------:R-:W-:-:S03]  /*45e0*/  @P6 FMUL.FTZ R89, R97, R92 ;  /* 0x0000005c61596220 */ /* 0x000fc60000410000 */
[----:B------:R-:W-:-:S07]  /*45f0*/  FADD.FTZ R17, R17, R96 ;  /* 0x0000006011117221 */ /* 0x000fce0000010000 */
.L_x_9690:
        /* <DEDUP_REMOVED lines=16> */
.L_x_9691:
[----:B------:R-:W-:Y:S02]  /*4700*/  MOV R92, R98 ;  /* 0x00000062005c7202 */ /* 0x000fe40000000f00 */
[----:B------:R-:W-:Y:S01]  /*4710*/  MOV R95, R99 ;  /* 0x00000063005f7202 */ /* 0x000fe20000000f00 */
[----:B------:R-:W-:Y:S06]  /*4720*/  @!P4 BRA `(.L_x_9684) ;  /* 0x000000040040c947 */ /* 0x000fec0003800000 */
[----:B------:R-:W-:Y:S01]  /*4730*/  FMUL.FTZ R91, R99, UR9 ;  /* 0x00000009635b7c20 */ /* 0x000fe20008410000 */
[----:B-----5:R-:W-:Y:S01]  /*4740*/  ISETP.GE.U32.AND P6, PT, R116, 0x1000000, PT ;  /* 0x010000007400780c */ /* 0x020fe20003fc6070 */
[----:B------:R-:W-:Y:S01]  /*4750*/  UMOV UR4, URZ ;  /* 0x000000ff00047c82 */ /* 0x000fe20008000000 */
[----:B------:R-:W-:Y:S01]  /*4760*/  MOV R95, R99 ;  /* 0x00000063005f7202 */ /* 0x000fe20000000f00 */
[----:B------:R-:W-:-:S04]  /*4770*/  FMUL.FTZ R96, R91, UR8 ;  /* 0x000000085b607c20 */ /* 0x000fc80008410000 */
[----:B------:R-:W-:-:S05]  /*4780*/  FMUL.FTZ R91, R87, R96 ;  /* 0x00000060575b7220 */ /* 0x000fca0000410000 */
[----:B------:R-:W-:Y:S02]  /*4790*/  FSEL R92, R91, RZ, P6 ;  /* 0x000000ff5b5c7208 */ /* 0x000fe40003000000 */
[----:B------:R-:W-:-:S03]  /*47a0*/  MOV R91, UR4 ;  /* 0x00000004005b7c02 */ /* 0x000fc60008000f00 */
        /* <DEDUP_REMOVED lines=8> */
.L_x_9688:
[----:B------:R-:W-:Y:S05]  /*4830*/  @!P4 BRA `(.L_x_9692) ;  /* 0x00000000003cc947 */ /* 0x000fea0003800000 */
[----:B0-----:R-:W-:Y:S01]  /*4840*/  FFMA.FTZ R97, R139, R103, R100 ;  /* 0x000000678b617223 */ /* 0x001fe20000010064 */
        /* <DEDUP_REMOVED lines=14> */
.L_x_9692:
        /* <DEDUP_REMOVED lines=16> */
.L_x_9693:
        /* <DEDUP_REMOVED lines=16> */
.L_x_9694:
[----:B------:R-:W-:Y:S05]  /*4b30*/  @!P4 BRA `(.L_x_9684) ;  /* 0x00000000003cc947 */ /* 0x000fea0003800000 */
[----:B0-----:R-:W-:Y:S01]  /*4b40*/  FFMA.FTZ R96, R170, R103, R100 ;  /* 0x00000067aa607223 */ /* 0x001fe20000010064 */
[----:B------:R-:W-:Y:S01]  /*4b50*/  ISETP.GT.AND P6, PT, R120, RZ, PT ;  /* 0x000000ff7800720c */ /* 0x000fe20003fc4270 */
[----:B------:R-:W-:Y:S02]  /*4b60*/  UMOV UR4, URZ ;  /* 0x000000ff00047c82 */ /* 0x000fe40008000000 */
[----:B------:R-:W-:-:S04]  /*4b70*/  FADD.FTZ R96, R169, -R96 ;  /* 0x80000060a9607221 */ /* 0x000fc80000010000 */
[----:B------:R-:W-:-:S05]  /*4b80*/  FMUL.FTZ R91, R121, R96 ;  /* 0x00000060795b7220 */ /* 0x000fca0000410000 */
[----:B------:R-:W-:Y:S02]  /*4b90*/  FSEL R91, R91, RZ, P6 ;  /* 0x000000ff5b5b7208 */ /* 0x000fe40003000000 */
[----:B-----5:R-:W-:-:S03]  /*4ba0*/  ISETP.GE.U32.AND P6, PT, R116, 0x1000000, PT ;  /* 0x010000007400780c */ /* 0x020fc60003fc6070 */
        /* <DEDUP_REMOVED lines=8> */
.L_x_9684:
[----:B------:R-:W-:Y:S05]  /*4c30*/  BSYNC.RECONVERGENT B1 ;  /* 0x0000000000017941 */ /* 0x000fea0003800200 */
.L_x_9678:
[----:B0-----:R-:W0:Y:S08]  /*4c40*/  @P5 LDC.64 R96, c[0x0][0x478] ;  /* 0x00011e00ff605b82 */ /* 0x001e300000000a00 */
[----:B------:R-:W1:Y:S01]  /*4c50*/  @P4 LDC.64 R98, c[0x0][0x468] ;  /* 0x00011a00ff624b82 */ /* 0x000e620000000a00 */
[C---:B0-----:R-:W-:Y:S01]  /*4c60*/  @P5 IMAD.WIDE.U32 R96, R118.reuse, 0x10, R96 ;  /* 0x0000001076605825 */ /* 0x041fe200078e0060 */
[----:B------:R-:W-:-:S04]  /*4c70*/  IADD3 R118, PT, PT, R118, 0x80, RZ ;  /* 0x0000008076767810 */ /* 0x000fc80007ffe0ff */
[----:B------:R2:W-:Y:S01]  /*4c80*/  @P5 STG.E.128 desc[UR6][R96.64], R92 ;  /* 0x0000005c60005986 */ /* 0x0005e2000c101d06 */
[C---:B-1----:R-:W-:Y:S01]  /*4c90*/  @P4 IMAD.WIDE.U32 R98, R101.reuse, 0x10, R98 ;  /* 0x0000001065624825 */ /* 0x042fe200078e0062 */
[----:B------:R-:W-:-:S04]  /*4ca0*/  IADD3 R101, PT, PT, R101, 0x80, RZ ;  /* 0x0000008065657810 */ /* 0x000fc80007ffe0ff */
[----:B------:R2:W-:Y:S03]  /*4cb0*/  @P4 STG.E.128 desc[UR6][R98.64], R88 ;  /* 0x0000005862004986 */ /* 0x0005e6000c101d06 */
.L_x_9676:
[----:B------:R-:W-:Y:S05]  /*4cc0*/  BSYNC.RECONVERGENT B0 ;  /* 0x0000000000007941 */ /* 0x000fea0003800200 */
.L_x_9675:
        /* <DEDUP_REMOVED lines=8> */
.L_x_9697:
[----:B------:R-:W-:Y:S04]  /*4d50*/  BSSY.RECONVERGENT B1, `(.L_x_9698) ;  /* 0x000011d000017945 */ /* 0x000fe80003800200 */
[----:B------:R-:W-:Y:S05]  /*4d60*/  BRA.U !UP0, `(.L_x_9699) ;  /* 0x00000009080c7547 */ /* 0x000fea000b800000 */
[----:B------:R-:W-:-:S04]  /*4d70*/  UISETP.NE.U32.AND UP0, UPT, UR12, URZ, UPT ;  /* 0x000000ff0c00728c */ /* 0x000fc8000bf05070 */
[----:B------:R-:W-:-:S06]  /*4d80*/  UISETP.NE.AND.EX UP0, UPT, UR13, URZ, UPT, UP0 ;  /* 0x000000ff0d00728c */ /* 0x000fcc000bf05300 */
[----:B------:R-:W-:-:S13]  /*4d90*/  PLOP3.LUT P5, PT, PT, PT, UP0, 0x80, 0x8 ;  /* 0x000000000008781c */ /* 0x000fda0003faf008 */
[----:B------:R-:W-:Y:S05]  /*4da0*/  @!P5 BRA `(.L_x_9700) ;  /* 0x000000040004d947 */ /* 0x000fea0003800000 */
[-CC-:B0-2---:R-:W-:Y:S01]  /*4db0*/  @P3 FFMA.FTZ R93, R157, R103.reuse, R100.reuse ;  /* 0x000000679d5d3223 */ /* 0x185fe20000010064 */
        /* <DEDUP_REMOVED lines=27> */
.L_x_9701:
        /* <DEDUP_REMOVED lines=11> */
.L_x_9702:
        /* <DEDUP_REMOVED lines=11> */
.L_x_9703:
        /* <DEDUP_REMOVED lines=15> */
.L_x_9700:
[----:B------:R-:W-:Y:S05]  /*51c0*/  @!P4 BRA `(.L_x_9705) ;  /* 0x000000000038c947 */ /* 0x000fea0003800000 */
[----:B0-2---:R-:W-:Y:S01]  /*51d0*/  @P3 FFMA.FTZ R97, R141, R103, R100 ;  /* 0x000000678d613223 */ /* 0x005fe20000010064 */
        /* <DEDUP_REMOVED lines=13> */
.L_x_9705:
        /* <DEDUP_REMOVED lines=15> */
.L_x_9706:
        /* <DEDUP_REMOVED lines=15> */
.L_x_9707:
[----:B------:R-:W-:Y:S05]  /*5490*/  @!P4 BRA `(.L_x_9704) ;  /* 0x0000000800a0c947 */ /* 0x000fea0003800000 */
[----:B0-2---:R-:W-:Y:S01]  /*54a0*/  @P3 FFMA.FTZ R96, R172, R103, R100 ;  /* 0x00000067ac603223 */ /* 0x005fe20000010064 */
        /* <DEDUP_REMOVED lines=15> */
.L_x_9699:
[----:B------:R-:W-:-:S04]  /*55a0*/  UISETP.NE.U32.AND UP0, UPT, UR12, URZ, UPT ;  /* 0x000000ff0c00728c */ /* 0x000fc8000bf05070 */
[----:B------:R-:W-:-:S06]  /*55b0*/  UISETP.NE.AND.EX UP0, UPT, UR13, URZ, UPT, UP0 ;  /* 0x000000ff0d00728c */ /* 0x000fcc000bf05300 */
[----:B------:R-:W-:-:S13]  /*55c0*/  PLOP3.LUT P5, PT, PT, PT, UP0, 0x80, 0x8 ;  /* 0x000000000008781c */ /* 0x000fda0003faf008 */
        /* <DEDUP_REMOVED lines=34> */
.L_x_9709:
        /* <DEDUP_REMOVED lines=16> */
.L_x_9710:
        /* <DEDUP_REMOVED lines=16> */
.L_x_9711:
        /* <DEDUP_REMOVED lines=19> */
.L_x_9708:
[----:B------:R-:W-:Y:S05]  /*5b20*/  @!P4 BRA `(.L_x_9712) ;  /* 0x00000000003cc947 */ /* 0x000fea0003800000 */
[----:B0-2---:R-:W-:Y:S01]  /*5b30*/  FFMA.FTZ R97, R141, R103, R100 ;  /* 0x000000678d617223 */ /* 0x005fe20000010064 */
        /* <DEDUP_REMOVED lines=14> */
.L_x_9712:
        /* <DEDUP_REMOVED lines=16> */
.L_x_9713:
        /* <DEDUP_REMOVED lines=16> */
.L_x_9714:
[----:B------:R-:W-:Y:S05]  /*5e20*/  @!P4 BRA `(.L_x_9704) ;  /* 0x00000000003cc947 */ /* 0x000fea0003800000 */
[----:B0-2---:R-:W-:Y:S01]  /*5e30*/  FFMA.FTZ R96, R172, R103, R100 ;  /* 0x00000067ac607223 */ /* 0x005fe20000010064 */
        /* <DEDUP_REMOVED lines=14> */
.L_x_9704:
[----:B------:R-:W-:Y:S05]  /*5f20*/  BSYNC.RECONVERGENT B1 ;  /* 0x0000000000017941 */ /* 0x000fea0003800200 */
.L_x_9698:
[----:B0-2---:R-:W0:Y:S08]  /*5f30*/  @P5 LDC.64 R96, c[0x0][0x478] ;  /* 0x00011e00ff605b82 */ /* 0x005e300000000a00 */
[----:B------:R-:W1:Y:S01]  /*5f40*/  @P4 LDC.64 R98, c[0x0][0x468] ;  /* 0x00011a00ff624b82 */ /* 0x000e620000000a00 */
[C---:B0-----:R-:W-:Y:S01]  /*5f50*/  @P5 IMAD.WIDE.U32 R96, R118.reuse, 0x10, R96 ;  /* 0x0000001076605825 */ /* 0x041fe200078e0060 */
[----:B------:R-:W-:-:S04]  /*5f60*/  IADD3 R118, PT, PT, R118, 0x80, RZ ;  /* 0x0000008076767810 */ /* 0x000fc80007ffe0ff */
[----:B------:R3:W-:Y:S01]  /*5f70*/  @P5 STG.E.128 desc[UR6][R96.64], R92 ;  /* 0x0000005c60005986 */ /* 0x0007e2000c101d06 */
[C---:B-1----:R-:W-:Y:S01]  /*5f80*/  @P4 IMAD.WIDE.U32 R98, R101.reuse, 0x10, R98 ;  /* 0x0000001065624825 */ /* 0x042fe200078e0062 */
[----:B------:R-:W-:-:S04]  /*5f90*/  IADD3 R101, PT, PT, R101, 0x80, RZ ;  /* 0x0000008065657810 */ /* 0x000fc80007ffe0ff */
[----:B------:R3:W-:Y:S03]  /*5fa0*/  @P4 STG.E.128 desc[UR6][R98.64], R88 ;  /* 0x0000005862004986 */ /* 0x0007e6000c101d06 */
.L_x_9696:
[----:B------:R-:W-:Y:S05]  /*5fb0*/  BSYNC.RECONVERGENT B0 ;  /* 0x0000000000007941 */ /* 0x000fea0003800200 */
.L_x_9695:
        /* <DEDUP_REMOVED lines=8> */
.L_x_9717:
[----:B------:R-:W-:Y:S04]  /*6040*/  BSSY.RECONVERGENT B1, `(.L_x_9718) ;  /* 0x000011d000017945 */ /* 0x000fe80003800200 */
[----:B------:R-:W-:Y:S05]  /*6050*/  BRA.U !UP0, `(.L_x_9719) ;  /* 0x00000009080c7547 */ /* 0x000fea000b800000 */
[----:B------:R-:W-:-:S04]  /*6060*/  UISETP.NE.U32.AND UP0, UPT, UR12, URZ, UPT ;  /* 0x000000ff0c00728c */ /* 0x000fc8000bf05070 */
[----:B------:R-:W-:-:S06]  /*6070*/  UISETP.NE.AND.EX UP0, UPT, UR13, URZ, UPT, UP0 ;  /* 0x000000ff0d00728c */ /* 0x000fcc000bf05300 */
[----:B------:R-:W-:-:S13]  /*6080*/  PLOP3.LUT P5, PT, PT, PT, UP0, 0x80, 0x8 ;  /* 0x000000000008781c */ /* 0x000fda0003faf008 */
[----:B------:R-:W-:Y:S05]  /*6090*/  @!P5 BRA `(.L_x_9720) ;  /* 0x000000040004d947 */ /* 0x000fea0003800000 */
[-CC-:B0-23--:R-:W-:Y:S01]  /*60a0*/  @P3 FFMA.FTZ R93, R161, R103.reuse, R100.reuse ;  /* 0x00000067a15d3223 */ /* 0x18dfe20000010064 */
        /* <DEDUP_REMOVED lines=27> */
.L_x_9721:
        /* <DEDUP_REMOVED lines=11> */
.L_x_9722:
        /* <DEDUP_REMOVED lines=11> */
.L_x_9723:
        /* <DEDUP_REMOVED lines=15> */
.L_x_9720:
[----:B------:R-:W-:Y:S05]  /*64b0*/  @!P4 BRA `(.L_x_9725) ;  /* 0x000000000038c947 */ /* 0x000fea0003800000 */
[----:B0-23--:R-:W-:Y:S01]  /*64c0*/  @P3 FFMA.FTZ R97, R143, R103, R100 ;  /* 0x000000678f613223 */ /* 0x00dfe20000010064 */
        /* <DEDUP_REMOVED lines=13> */
.L_x_9725:
        /* <DEDUP_REMOVED lines=15> */
.L_x_9726:
        /* <DEDUP_REMOVED lines=15> */
.L_x_9727:
[----:B------:R-:W-:Y:S05]  /*6780*/  @!P4 BRA `(.L_x_9724) ;  /* 0x0000000800a0c947 */ /* 0x000fea0003800000 */
[----:B0-23--:R-:W-:Y:S01]  /*6790*/  @P3 FFMA.FTZ R96, R176, R103, R100 ;  /* 0x00000067b0603223 */ /* 0x00dfe20000010064 */
        /* <DEDUP_REMOVED lines=15> */
.L_x_9719:
[----:B------:R-:W-:-:S04]  /*6890*/  UISETP.NE.U32.AND UP0, UPT, UR12, URZ, UPT ;  /* 0x000000ff0c00728c */ /* 0x000fc8000bf05070 */
[----:B------:R-:W-:-:S06]  /*68a0*/  UISETP.NE.AND.EX UP0, UPT, UR13, URZ, UPT, UP0 ;  /* 0x000000ff0d00728c */ /* 0x000fcc000bf05300 */
[----:B------:R-:W-:-:S13]  /*68b0*/  PLOP3.LUT P5, PT, PT, PT, UP0, 0x80, 0x8 ;  /* 0x000000000008781c */ /* 0x000fda0003faf008 */
        /* <DEDUP_REMOVED lines=34> */
.L_x_9729:
        /* <DEDUP_REMOVED lines=16> */
.L_x_9730:
        /* <DEDUP_REMOVED lines=16> */
.L_x_9731:
        /* <DEDUP_REMOVED lines=19> */
.L_x_9728:
[----:B------:R-:W-:Y:S05]  /*6e10*/  @!P4 BRA `(.L_x_9732) ;  /* 0x00000000003cc947 */ /* 0x000fea0003800000 */
[----:B0-23--:R-:W-:Y:S01]  /*6e20*/  FFMA.FTZ R97, R143, R103, R100 ;  /* 0x000000678f617223 */ /* 0x00dfe20000010064 */
        /* <DEDUP_REMOVED lines=14> */
.L_x_9732:
        /* <DEDUP_REMOVED lines=16> */
.L_x_9733:
        /* <DEDUP_REMOVED lines=16> */
.L_x_9734:
[----:B------:R-:W-:Y:S05]  /*7110*/  @!P4 BRA `(.L_x_9724) ;  /* 0x00000000003cc947 */ /* 0x000fea0003800000 */
[----:B0-23--:R-:W-:Y:S01]  /*7120*/  FFMA.FTZ R96, R176, R103, R100 ;  /* 0x00000067b0607223 */ /* 0x00dfe20000010064 */
        /* <DEDUP_REMOVED lines=14> */
.L_x_9724:
[----:B------:R-:W-:Y:S05]  /*7210*/  BSYNC.RECONVERGENT B1 ;  /* 0x0000000000017941 */ /* 0x000fea0003800200 */
.L_x_9718:
[----:B0-23--:R-:W0:Y:S08]  /*7220*/  @P5 LDC.64 R96, c[0x0][0x478] ;  /* 0x00011e00ff605b82 */ /* 0x00de300000000a00 */
[----:B------:R-:W1:Y:S01]  /*7230*/  @P4 LDC.64 R98, c[0x0][0x468] ;  /* 0x00011a00ff624b82 */ /* 0x000e620000000a00 */
[C---:B0-----:R-:W-:Y:S01]  /*7240*/  @P5 IMAD.WIDE.U32 R96, R118.reuse, 0x10, R96 ;  /* 0x0000001076605825 */ /* 0x041fe200078e0060 */
[----:B------:R-:W-:-:S04]  /*7250*/  IADD3 R118, PT, PT, R118, 0x80, RZ ;  /* 0x0000008076767810 */ /* 0x000fc80007ffe0ff */
[----:B------:R4:W-:Y:S01]  /*7260*/  @P5 STG.E.128 desc[UR6][R96.64], R92 ;  /* 0x0000005c60005986 */ /* 0x0009e2000c101d06 */
[C---:B-1----:R-:W-:Y:S01]  /*7270*/  @P4 IMAD.WIDE.U32 R98, R101.reuse, 0x10, R98 ;  /* 0x0000001065624825 */ /* 0x042fe200078e0062 */
[----:B------:R-:W-:-:S04]  /*7280*/  IADD3 R101, PT, PT, R101, 0x80, RZ ;  /* 0x0000008065657810 */ /* 0x000fc80007ffe0ff */
[----:B------:R4:W-:Y:S03]  /*7290*/  @P4 STG.E.128 desc[UR6][R98.64], R88 ;  /* 0x0000005862004986 */ /* 0x0009e6000c101d06 */
.L_x_9716:
[----:B------:R-:W-:Y:S05]  /*72a0*/  BSYNC.RECONVERGENT B0 ;  /* 0x0000000000007941 */ /* 0x000fea0003800200 */
.L_x_9715:
[----:B------:R-:W-:Y:S01]  /*72b0*/  ISETP.NE.AND P5, PT, R182, RZ, PT ;  /* 0x000000ffb600720c */ /* 0x000fe20003fa5270 */
        /* <DEDUP_REMOVED lines=8> */
.L_x_9737:
[----:B------:R-:W-:Y:S04]  /*7340*/  BSSY.RECONVERGENT B1, `(.L_x_9738) ;  /* 0x0000118000017945 */ /* 0x000fe80003800200 */
        /* <DEDUP_REMOVED lines=9> */
[----:B------:R-:W-:Y:S01]  /*73e0*/  @P3 FADD.FTZ R92, R165, -R92 ;  /* 0x8000005ca55c3221 */ /* 0x000fe20000010000 */
[----:B-----5:R-:W-:Y:S01]  /*73f0*/  MOV R99, R82 ;  /* 0x0000005200637202 */ /* 0x020fe20000000f00 */
        /* <DEDUP_REMOVED lines=22> */
.L_x_9741:
        /* <DEDUP_REMOVED lines=11> */
.L_x_9742:
        /* <DEDUP_REMOVED lines=11> */
.L_x_9743:
        /* <DEDUP_REMOVED lines=15> */
.L_x_9740:
[----:B------:R-:W-:Y:S05]  /*77b0*/  @!P4 BRA `(.L_x_9745) ;  /* 0x000000000038c947 */ /* 0x000fea0003800000 */
[----:B0-234-:R-:W-:Y:S01]  /*77c0*/  @P3 FFMA.FTZ R97, R145, R103, R100 ;  /* 0x0000006791613223 */ /* 0x01dfe20000010064 */
        /* <DEDUP_REMOVED lines=13> */
.L_x_9745:
        /* <DEDUP_REMOVED lines=15> */
.L_x_9746:
        /* <DEDUP_REMOVED lines=15> */
.L_x_9747:
[----:B------:R-:W-:Y:S05]  /*7a80*/  @!P4 BRA `(.L_x_9744) ;  /* 0x00000008008cc947 */ /* 0x000fea0003800000 */
[----:B------:R-:W-:Y:S01]  /*7a90*/  @P3 FFMA.FTZ R100, R178, R103, R100 ;  /* 0x00000067b2643223 */ /* 0x000fe20000010064 */
[----:B0-2345:R-:W-:Y:S01]  /*7aa0*/  MOV R91, R83 ;  /* 0x00000053005b7202 */ /* 0x03dfe20000000f00 */
[----:B------:R-:W-:Y:S02]  /*7ab0*/  UMOV UR4, URZ ;  /* 0x000000ff00047c82 */ /* 0x000fe40008000000 */
[----:B------:R-:W-:-:S04]  /*7ac0*/  @P3 FADD.FTZ R100, R175, -R100 ;  /* 0x80000064af643221 */ /* 0x000fc80000010000 */
[----:B------:R-:W-:Y:S01]  /*7ad0*/  @P3 FFMA.FTZ R91, R121, R100, R83 ;  /* 0x00000064795b3223 */ /* 0x000fe20000010053 */
[----:B------:R-:W-:-:S03]  /*7ae0*/  ISETP.GE.U32.AND P3, PT, R126, 0x1000000, PT ;  /* 0x010000007e00780c */ /* 0x000fc60003f66070 */
        /* <DEDUP_REMOVED lines=10> */
.L_x_9739:
[----:B------:R-:W-:-:S04]  /*7b90*/  UISETP.NE.U32.AND UP0, UPT, UR12, URZ, UPT ;  /* 0x000000ff0c00728c */ /* 0x000fc8000bf05070 */
[----:B------:R-:W-:-:S06]  /*7ba0*/  UISETP.NE.AND.EX UP0, UPT, UR13, URZ, UPT, UP0 ;  /* 0x000000ff0d00728c */ /* 0x000fcc000bf05300 */
[----:B------:R-:W-:-:S13]  /*7bb0*/  PLOP3.LUT P5, PT, PT, PT, UP0, 0x80, 0x8 ;  /* 0x000000000008781c */ /* 0x000fda0003faf008 */
        /* <DEDUP_REMOVED lines=34> */
.L_x_9749:
        /* <DEDUP_REMOVED lines=16> */
.L_x_9750:
[----:B------:R-:W-:Y:S05]  /*7ee0*/  @!P4 BRA `(.L_x_9751) ;  /* 0x00000000003cc947 */ /* 0x000fea0003800000 */
[----:B------:R-:W-:Y:S01]  /*7ef0*/  FFMA.FTZ R100, R167, R103, R100 ;  /* 0x00000067a7647223 */ /* 0x000fe20000010064 */
[----:B------:R-:W-:Y:S01]  /*7f00*/  ISETP.GT.AND P3, PT, R120, RZ, PT ;  /* 0x000000ff7800720c */ /* 0x000fe20003f64270 */
[----:B------:R-:W-:Y:S02]  /*7f10*/  UMOV UR4, URZ ;  /* 0x000000ff00047c82 */ /* 0x000fe40008000000 */
[----:B------:R-:W-:Y:S01]  /*7f20*/  FADD.FTZ R100, R165, -R100 ;  /* 0x80000064a5647221 */ /* 0x000fe20000010000 */
[----:B------:R-:W-:-:S03]  /*7f30*/  MOV R90, UR4 ;  /* 0x00000004005a7c02 */ /* 0x000fc60008000f00 */
[----:B------:R-:W-:-:S05]  /*7f40*/  FMUL.FTZ R121, R121, R100 ;  /* 0x0000006479797220 */ /* 0x000fca0000410000 */
[----:B------:R-:W-:Y:S02]  /*7f50*/  FSEL R121, R121, RZ, P3 ;  /* 0x000000ff79797208 */ /* 0x000fe40001800000 */
[----:B-----5:R-:W-:-:S03]  /*7f60*/  LOP3.LUT P3, RZ, R126, 0xff0000, RZ, 0xc0, !PT ;  /* 0x00ff00007eff7812 */ /* 0x020fc6000786c0ff */
[----:B------:R-:W-:-:S04]  /*7f70*/  FMUL.FTZ R121, R121, UR9 ;  /* 0x0000000979797c20 */ /* 0x000fc80008410000 */
[----:B------:R-:W-:-:S04]  /*7f80*/  FMUL.FTZ R121, R121, UR8 ;  /* 0x0000000879797c20 */ /* 0x000fc80008410000 */
[----:B------:R-:W-:Y:S02]  /*7f90*/  FMUL.FTZ R95, R86, R121 ;  /* 0x00000079565f7220 */ /* 0x000fe40000410000 */
[----:B------:R-:W-:-:S03]  /*7fa0*/  @P3 HADD2.F32 R96, -RZ, R189.H0_H0 ;  /* 0x200000bdff603230 */ /* 0x000fc60000004100 */
[----:B------:R-:W-:Y:S02]  /*7fb0*/  FSEL R95, R95, RZ, P3 ;  /* 0x000000ff5f5f7208 */ /* 0x000fe40001800000 */
[----:B------:R-:W-:-:S03]  /*7fc0*/  @P3 FMUL.FTZ R90, R96, R121 ;  /* 0x00000079605a3220 */ /* 0x000fc60000410000 */
[----:B------:R-:W-:-:S07]  /*7fd0*/  FADD.FTZ R6, R6, R95 ;  /* 0x0000005f06067221 */ /* 0x000fce0000010000 */
.L_x_9751:
[----:B------:R-:W-:Y:S01]  /*7fe0*/  MOV R95, R99 ;  /* 0x00000063005f7202 */ /* 0x000fe20000000f00 */
[----:B------:R-:W-:Y:S06]  /*7ff0*/  @!P4 BRA `(.L_x_9744) ;  /* 0x000000040030c947 */ /* 0x000fec0003800000 */
[----:B------:R-:W-:Y:S01]  /*8000*/  FMUL.FTZ R91, R99, UR9 ;  /* 0x00000009635b7c20 */ /* 0x000fe20008410000 */
[----:B-----5:R-:W-:Y:S01]  /*8010*/  ISETP.GE.U32.AND P3, PT, R126, 0x1000000, PT ;  /* 0x010000007e00780c */ /* 0x020fe20003f66070 */
        /* <DEDUP_REMOVED lines=10> */
.L_x_9748:
[----:B------:R-:W-:Y:S05]  /*80c0*/  @!P4 BRA `(.L_x_9752) ;  /* 0x00000000003cc947 */ /* 0x000fea0003800000 */
[----:B0-234-:R-:W-:Y:S01]  /*80d0*/  FFMA.FTZ R97, R145, R103, R100 ;  /* 0x0000006791617223 */ /* 0x01dfe20000010064 */
        /* <DEDUP_REMOVED lines=14> */
.L_x_9752:
        /* <DEDUP_REMOVED lines=16> */
.L_x_9753:
        /* <DEDUP_REMOVED lines=16> */
.L_x_9754:
[----:B------:R-:W-:Y:S05]  /*83c0*/  @!P4 BRA `(.L_x_9744) ;  /* 0x00000000003cc947 */ /* 0x000fea0003800000 */
[----:B------:R-:W-:Y:S01]  /*83d0*/  FFMA.FTZ R100, R178, R103, R100 ;  /* 0x00000067b2647223 */ /* 0x000fe20000010064 */
[----:B------:R-:W-:Y:S01]  /*83e0*/  ISETP.GT.AND P3, PT, R120, RZ, PT ;  /* 0x000000ff7800720c */ /* 0x000fe20003f64270 */
[----:B------:R-:W-:Y:S02]  /*83f0*/  UMOV UR4, URZ ;  /* 0x000000ff00047c82 */ /* 0x000fe40008000000 */
[----:B------:R-:W-:-:S04]  /*8400*/  FADD.FTZ R100, R175, -R100 ;  /* 0x80000064af647221 */ /* 0x000fc80000010000 */
[----:B------:R-:W-:-:S05]  /*8410*/  FMUL.FTZ R100, R121, R100 ;  /* 0x0000006479647220 */ /* 0x000fca0000410000 */
[----:B0-234-:R-:W-:Y:S02]  /*8420*/  FSEL R91, R100, RZ, P3 ;  /* 0x000000ff645b7208 */ /* 0x01dfe40001800000 */
        /* <DEDUP_REMOVED lines=9> */
.L_x_9744:
[----:B------:R-:W-:Y:S05]  /*84c0*/  BSYNC.RECONVERGENT B1 ;  /* 0x0000000000017941 */ /* 0x000fea0003800200 */
.L_x_9738:
[----:B0-234-:R-:W0:Y:S08]  /*84d0*/  @P5 LDC.64 R98, c[0x0][0x478] ;  /* 0x00011e00ff625b82 */ /* 0x01de300000000a00 */
[----:B------:R-:W1:Y:S01]  /*84e0*/  @P4 LDC.64 R96, c[0x0][0x468] ;  /* 0x00011a00ff604b82 */ /* 0x000e620000000a00 */
[----:B0-----:R-:W-:-:S05]  /*84f0*/  @P5 IMAD.WIDE.U32 R98, R118, 0x10, R98 ;  /* 0x0000001076625825 */ /* 0x001fca00078e0062 */
[----:B------:R0:W-:Y:S01]  /*8500*/  @P5 STG.E.128 desc[UR6][R98.64], R92 ;  /* 0x0000005c62005986 */ /* 0x0001e2000c101d06 */
[----:B-1----:R-:W-:-:S05]  /*8510*/  @P4 IMAD.WIDE.U32 R96, R101, 0x10, R96 ;  /* 0x0000001065604825 */ /* 0x002fca00078e0060 */
[----:B------:R0:W-:Y:S02]  /*8520*/  @P4 STG.E.128 desc[UR6][R96.64], R88 ;  /* 0x0000005860004986 */ /* 0x0001e4000c101d06 */
.L_x_9736:
[----:B------:R-:W-:Y:S05]  /*8530*/  BSYNC.RECONVERGENT B0 ;  /* 0x0000000000007941 */ /* 0x000fea0003800200 */
.L_x_9735:
[----:B0-234-:R-:W0:Y:S01]  /*8540*/  LDC.64 R96, c[0x0][0x380] ;  /* 0x0000e000ff607b82 */ /* 0x01de220000000a00 */
[----:B------:R-:W-:Y:S01]  /*8550*/  UPLOP3.LUT UP1, UPT, UPT, UPT, UP1, 0x40, 0x4 ;  /* 0x000000000004789c */ /* 0x000fe20003f2e810 */
[----:B0-----:R-:W-:-:S04]  /*8560*/  IADD3 R122, PT, PT, R122, R96, RZ ;  /* 0x000000607a7a7210 */ /* 0x001fc80007ffe0ff */
[----:B------:R-:W-:-:S13]  /*8570*/  ISETP.GE.AND P3, PT, R122, R97, PT ;  /* 0x000000617a00720c */ /* 0x000fda0003f66270 */
[----:B------:R-:W-:Y:S05]  /*8580*/  @!P3 BRA `(.L_x_9755) ;  /* 0xffffff840074b947 */ /* 0x000fea000383ffff */
.L_x_9640:
[----:B------:R-:W0:Y:S01]  /*8590*/  S2UR UR4, SR_CTAID.X ;  /* 0x00000000000479c3 */ /* 0x000e220000002500 */
[----:B------:R-:W-:Y:S01]  /*85a0*/  ISETP.NE.AND P3, PT, R174, RZ, PT ;  /* 0x000000ffae00720c */ /* 0x000fe20003f65270 */
[----:B------:R-:W-:Y:S01]  /*85b0*/  BSSY.RECONVERGENT B0, `(.L_x_9756) ;  /* 0x000000e000007945 */ /* 0x000fe20003800200 */
[----:B0-----:R-:W-:-:S05]  /*85c0*/  IMAD R125, R125, UR4, RZ ;  /* 0x000000047d7d7c24 */ /* 0x001fca000f8e02ff */
[----:B------:R-:W-:-:S06]  /*85d0*/  LEA.HI R125, R125, R124, RZ, 0x1e ;  /* 0x0000007c7d7d7211 */ /* 0x000fcc00078ff0ff */
[----:B------:R-:W-:Y:S05]  /*85e0*/  @!P3 BRA `(.L_x_9757) ;  /* 0x000000000028b947 */ /* 0x000fea0003800000 */
        /* <DEDUP_REMOVED lines=10> */
.L_x_9757:
[----:B------:R-:W-:Y:S05]  /*8690*/  BSYNC.RECONVERGENT B0 ;  /* 0x0000000000007941 */ /* 0x000fea0003800200 */
.L_x_9756:
        /* <DEDUP_REMOVED lines=12> */
.L_x_9759:
[----:B------:R-:W-:Y:S05]  /*8760*/  BSYNC.RECONVERGENT B0 ;  /* 0x0000000000007941 */ /* 0x000fea0003800200 */
.L_x_9758:
[----:B------:R-:W-:Y:S04]  /*8770*/  BSSY.RECONVERGENT B0, `(.L_x_9760) ;  /* 0x000000c000007945 */ /* 0x000fe80003800200 */
[----:B------:R-:W-:Y:S05]  /*8780*/  @!P1 BRA `(.L_x_9761) ;  /* 0x0000000000289947 */ /* 0x000fea0003800000 */
[----:B0--3-5:R-:W0:Y:S08]  /*8790*/  LDC.64 R2, c[0x0][0x440] ;  /* 0x00011000ff027b82 */ /* 0x029e300000000a00 */
        /* <DEDUP_REMOVED lines=9> */
.L_x_9761:
[----:B------:R-:W-:Y:S05]  /*8830*/  BSYNC.RECONVERGENT B0 ;  /* 0x0000000000007941 */ /* 0x000fea0003800200 */
.L_x_9760:
[----:B------:R-:W-:Y:S04]  /*8840*/  BSSY.RECONVERGENT B0, `(.L_x_9762) ;  /* 0x000000c000007945 */ /* 0x000fe80003800200 */
[----:B------:R-:W-:Y:S05]  /*8850*/  @!P2 BRA `(.L_x_9763) ;  /* 0x000000000028a947 */ /* 0x000fea0003800000 */
[----:B0--345:R-:W0:Y:S08]  /*8860*/  LDC.64 R2, c[0x0][0x440] ;  /* 0x00011000ff027b82 */ /* 0x039e300000000a00 */
        /* <DEDUP_REMOVED lines=9> */
.L_x_9763:
[----:B------:R-:W-:Y:S05]  /*8900*/  BSYNC.RECONVERGENT B0 ;  /* 0x0000000000007941 */ /* 0x000fea0003800200 */
.L_x_9762:
[----:B------:R-:W-:-:S13]  /*8910*/  ISETP.NE.AND P0, PT, R182, RZ, PT ;  /* 0x000000ffb600720c */ /* 0x000fda0003f05270 */
[----:B------:R-:W-:Y:S05]  /*8920*/  @!P0 EXIT ;  /* 0x000000000000894d */ /* 0x000fea0003800000 */
[----:B0--345:R-:W0:Y:S08]  /*8930*/  LDC.64 R2, c[0x0][0x440] ;  /* 0x00011000ff027b82 */ /* 0x039e300000000a00 */
        /* <DEDUP_REMOVED lines=9> */
.L_x_9764:
        /* <DEDUP_REMOVED lines=11> */
.L_x_10957:


//--------------------- .text._ZN10layer_norm22ln_bwd_finalize_kernelINS_22Kernel_traits_finalizeILj2560E6__halfffffjLb1ELj1024ELj4ENS_18Kernel_traits_baseILj2560ES2_ffffjLj1024EEEEELb1ELb1EEEvNS_9BwdParamsE --------------------------
	.section	.text._ZN10layer_norm22ln_bwd_finalize_kernelINS_22Kernel_traits_finalizeILj2560E6__halfffffjLb1ELj1024ELj4ENS_18Kernel_traits_baseILj2560ES2_ffffjLj1024EEEEELb1ELb1EEEvNS_9BwdParamsE,"ax",@progbits
	.align	128
        .global         _ZN10layer_norm22ln_bwd_finalize_kernelINS_22Kernel_traits_finalizeILj2560E6__halfffffjLb1ELj1024ELj4ENS_18Kernel_traits_baseILj2560ES2_ffffjLj1024EEEEELb1ELb1EEEvNS_9BwdParamsE
        .type           _ZN10layer_norm22ln_bwd_finalize_kernelINS_22Kernel_traits_finalizeILj2560E6__halfffffjLb1ELj1024ELj4ENS_18Kernel_traits_baseILj2560ES2_ffffjLj1024EEEEELb1ELb1EEEvNS_9BwdParamsE,@function
        .size           _ZN10layer_norm22ln_bwd_finalize_kernelINS_22Kernel_traits_finalizeILj2560E6__halfffffjLb1ELj1024ELj4ENS_18Kernel_traits_baseILj2560ES2_ffffjLj1024EEEEELb1ELb1EEEvNS_9BwdParamsE,(.L_x_10958 - _ZN10layer_norm22ln_bwd_finalize_kernelINS_22Kernel_traits_finalizeILj2560E6__halfffffjLb1ELj1024ELj4ENS_18Kernel_traits_baseILj2560ES2_ffffjLj1024EEEEELb1ELb1EEEvNS_9BwdParamsE)
        .other          _ZN10layer_norm22ln_bwd_finalize_kernelINS_22Kernel_traits_finalizeILj2560E6__halfffffjLb1ELj1024ELj4ENS_18Kernel_traits_baseILj2560ES2_ffffjLj1024EEEEELb1ELb1EEEvNS_9BwdParamsE,@"STO_CUDA_ENTRY STV_DEFAULT"
_ZN10layer_norm22ln_bwd_finalize_kernelINS_22Kernel_traits_finalizeILj2560E6__halfffffjLb1ELj1024ELj4ENS_18Kernel_traits_baseILj2560ES2_ffffjLj1024EEEEELb1ELb1EEEvNS_9BwdParamsE:
.text._ZN10layer_norm22ln_bwd_finalize_kernelINS_22Kernel_traits_finalizeILj2560E6__halfffffjLb1ELj1024ELj4ENS_18Kernel_traits_baseILj2560ES2_ffffjLj1024EEEEELb1ELb1EEEvNS_9BwdParamsE:
        /* <DEDUP_REMOVED lines=56> */
.L_x_9769:
        /* <DEDUP_REMOVED lines=87> */
.L_x_9768:
[----:B------:R-:W-:Y:S05]  /*08f0*/  BSYNC.RECONVERGENT B1 ;  /* 0x0000000000017941 */ /* 0x000fea0003800200 */
.L_x_9767:
        /* <DEDUP_REMOVED lines=51> */
.L_x_9771:
[----:B------:R-:W-:Y:S05]  /*0c30*/  BSYNC.RECONVERGENT B1 ;  /* 0x0000000000017941 */ /* 0x000fea0003800200 */
.L_x_9770:
        /* <DEDUP_REMOVED lines=30> */
.L_x_9773:
[----:B------:R-:W-:Y:S05]  /*0e20*/  BSYNC.RECONVERGENT B1 ;  /* 0x0000000000017941 */ /* 0x000fea0003800200 */
.L_x_9772:
        /* <DEDUP_REMOVED lines=15> */
.L_x_9766:
[----:B------:R-:W-:Y:S05]  /*0f20*/  BSYNC.RECONVERGENT B0 ;  /* 0x0000000000007941 */ /* 0x000fea0003800200 */
.L_x_9765:
        /* <DEDUP_REMOVED lines=75> */
.L_x_9774:
        /* <DEDUP_REMOVED lines=10> */
.L_x_10958:


//--------------------- .text._ZN10layer_norm13ln_bwd_kernelINS_13Kernel_traitsI6__halfffffjLj2560ELj1ELj1ELj4ELj16ENS_18Kernel_traits_baseILj2560ES2_ffffjLj128EEEEELb1ELb1ELb1ELb1EEEvNS_9BwdParamsE --------------------------
	.section	.text._ZN10layer_norm13ln_bwd_kernelINS_13Kernel_traitsI6__halfffffjLj2560ELj1ELj1ELj4ELj16ENS_18Kernel_traits_baseILj2560ES2_ffffjLj128EEEEELb1ELb1ELb1ELb1EEEvNS_9BwdParamsE,"ax",@progbits
	.align	128
        .global         _ZN10layer_norm13ln_bwd_kernelINS_13Kernel_traitsI6__halfffffjLj2560ELj1ELj1ELj4ELj16ENS_18Kernel_traits_baseILj2560ES2_ffffjLj128EEEEELb1ELb1ELb1ELb1EEEvNS_9BwdParamsE
        .type           _ZN10layer_norm13ln_bwd_kernelINS_13Kernel_traitsI6__halfffffjLj2560ELj1ELj1ELj4ELj16ENS_18Kernel_traits_baseILj2560ES2_ffffjLj128EEEEELb1ELb1ELb1ELb1EEEvNS_9BwdParamsE,@function
        .size           _ZN10layer_norm13ln_bwd_kernelINS_13Kernel_traitsI6__halfffffjLj2560ELj1ELj1ELj4ELj16ENS_18Kernel_traits_baseILj2560ES2_ffffjLj128EEEEELb1ELb1ELb1ELb1EEEvNS_9BwdParamsE,(.L_x_10959 - _ZN10layer_norm13ln_bwd_kernelINS_13Kernel_traitsI6__halfffffjLj2560ELj1ELj1ELj4ELj16ENS_18Kernel_traits_baseILj2560ES2_ffffjLj128EEEEELb1ELb1ELb1ELb1EEEvNS_9BwdParamsE)
        .other          _ZN10layer_norm13ln_bwd_kernelINS_13Kernel_traitsI6__halfffffjLj2560ELj1ELj1ELj4ELj16ENS_18Kernel_traits_baseILj2560ES2_ffffjLj128EEEEELb1ELb1ELb1ELb1EEEvNS_9BwdParamsE,@"STO_CUDA_ENTRY STV_DEFAULT"
_ZN10layer_norm13ln_bwd_kernelINS_13Kernel_traitsI6__halfffffjLj2560ELj1ELj1ELj4ELj16ENS_18Kernel_traits_baseILj2560ES2_ffffjLj128EEEEELb1ELb1ELb1ELb1EEEvNS_9BwdParamsE:
.text._ZN10layer_norm13ln_bwd_kernelINS_13Kernel_traitsI6__halfffffjLj2560ELj1ELj1ELj4ELj16ENS_18Kernel_traits_baseILj2560ES2_ffffjLj128EEEEELb1ELb1ELb1ELb1EEEvNS_9BwdParamsE:
        /* <DEDUP_REMOVED lines=50> */
[----:B------:R-:W5:Y:S01]  /*0320*/  LDG.E.64 R130, desc[UR18][R4.64+0x1000] ;  /* 0x0010001204827981 */ /* 0x000f62000c1e1b00 */
[----:B------:R-:W4:Y:S03]  /*0330*/  LDCU.64 UR22, c[0x0][0x380] ;  /* 0x00007000ff1677ac */ /* 0x000f260008000a00 */
[----:B------:R-:W5:Y:S04]  /*0340*/  LDG.E.64 R128, desc[UR18][R4.64+0xc00] ;  /* 0x000c001204807981 */ /* 0x000f68000c1e1b00 */
[----:B------:R-:W5:Y:S04]  /*0350*/  LDG.E.64 R126, desc[UR18][R4.64+0x800] ;  /* 0x00080012047e7981 */ /* 0x000f68000c1e1b00 */
[----:B------:R-:W5:Y:S01]  /*0360*/  LDG.E.64 R124, desc[UR18][R4.64+0x400] ;  /* 0x00040012047c7981 */ /* 0x000f62000c1e1b00 */
[----:B------:R-:W-:-:S03]  /*0370*/  HFMA2 R82, -RZ, RZ, 0, 0 ;  /* 0x00000000ff527431 */ /* 0x000fc600000001ff */
[----:B------:R-:W5:Y:S04]  /*0380*/  LDG.E.64 R140, desc[UR18][R2.64+0x1000] ;  /* 0x00100012028c7981 */ /* 0x000f68000c1e1b00 */
[----:B------:R-:W5:Y:S04]  /*0390*/  LDG.E.64 R138, desc[UR18][R2.64+0xc00] ;  /* 0x000c0012028a7981 */ /* 0x000f68000c1e1b00 */
[----:B------:R-:W5:Y:S04]  /*03a0*/  LDG.E.64 R136, desc[UR18][R2.64+0x800] ;  /* 0x0008001202887981 */ /* 0x000f68000c1e1b00 */
[----:B------:R-:W5:Y:S04]  /*03b0*/  LDG.E.64 R134, desc[UR18][R2.64+0x400] ;  /* 0x0004001202867981 */ /* 0x000f68000c1e1b00 */
[----:B------:R3:W5:Y:S01]  /*03c0*/  LDG.E.64 R132, desc[UR18][R2.64] ;  /* 0x0000001202847981 */ /* 0x000762000c1e1b00 */
[----:B------:R-:W-:Y:S01]  /*03d0*/  UPLOP3.LUT UP1, UPT, UPT, UPT, UPT, 0x40, 0x4 ;  /* 0x000000000004789c */ /* 0x000fe20003f2e870 */
[----:B--2---:R-:W-:-:S02]  /*03e0*/  SHF.R.U64 R0, R142, 0x10, R143 ;  /* 0x000000108e007819 */ /* 0x004fc4000000128f */
[----:B---3--:R-:W-:-:S04]  /*03f0*/  SHF.R.U32.HI R2, RZ, 0x10, R143 ;  /* 0x00000010ff027819 */ /* 0x008fc8000001168f */
[----:B01--4-:R-:W-:-:S07]  /*0400*/  PRMT R0, R0, 0x5410, R2 ;  /* 0x0000541000007816 */ /* 0x013fce0000000002 */
.L_x_9891:
[----:B------:R-:W-:-:S06]  /*0410*/  UIMAD.WIDE UR28, UR5, 0x4, UR14 ;  /* 0x00000004051c78a5 */ /* 0x000fcc000f8e020e */
[----:B-1----:R-:W-:Y:S02]  /*0420*/  MOV R98, UR28 ;  /* 0x0000001c00627c02 */ /* 0x002fe40008000f00 */
        /* <DEDUP_REMOVED lines=10> */
[----:B--2---:R-:W-:Y:S02]  /*04d0*/  R2UR UR29, R98 ;  /* 0x00000000621d72ca */ /* 0x004fe400000e0000 */
[----:B---3--:R-:W-:-:S11]  /*04e0*/  R2UR UR27, R96 ;  /* 0x00000000601b72ca */ /* 0x008fd600000e0000 */
[----:B------:R-:W-:-:S09]  /*04f0*/  UISETP.GE.AND UP2, UPT, UR29, 0x1, UPT ;  /* 0x000000011d00788c */ /* 0x000fd2000bf46270 */
[----:B0-----:R-:W-:Y:S05]  /*0500*/  BRA.U !UP2, `(.L_x_9776) ;  /* 0x000000110a047547 */ /* 0x001fea000b800000 */
[----:B------:R-:W0:Y:S01]  /*0510*/  LDC R156, c[0x0][0x388] ;  /* 0x0000e200ff9c7b82 */ /* 0x000e220000000800 */
[----:B------:R-:W1:Y:S01]  /*0520*/  S2R R157, SR_TID.X ;  /* 0x00000000009d7919 */ /* 0x000e620000002100 */
[----:B------:R-:W-:Y:S02]  /*0530*/  UIADD3 UR4, UPT, UPT, UR29, -0x1, URZ ;  /* 0xffffffff1d047890 */ /* 0x000fe4000fffe0ff */
[----:B------:R-:W-:-:S04]  /*0540*/  UIMAD.WIDE UR30, UR5, 0x4, UR8 ;  /* 0x00000004051e78a5 */ /* 0x000fc8000f8e0208 */
[----:B------:R-:W2:Y:S02]  /*0550*/  LDC.64 R116, c[0x0][0x3a8] ;  /* 0x0000ea00ff747b82 */ /* 0x000ea40000000a00 */
[----:B------:R-:W-:Y:S02]  /*0560*/  MOV R98, UR30 ;  /* 0x0000001e00627c02 */ /* 0x000fe40008000f00 */
[----:B------:R-:W-:-:S04]  /*0570*/  MOV R99, UR31 ;  /* 0x0000001f00637c02 */ /* 0x000fc80008000f00 */
[----:B------:R-:W3:Y:S01]  /*0580*/  LDC.64 R120, c[0x0][0x428] ;  /* 0x00010a00ff787b82 */ /* 0x000ee20000000a00 */
[----:B------:R-:W4:Y:S01]  /*0590*/  LDG.E R164, desc[UR18][R98.64] ;  /* 0x0000001262a47981 */ /* 0x000f22000c1e1900 */
[----:B0-----:R-:W-:Y:S01]  /*05a0*/  IMAD R3, R156, UR5, RZ ;  /* 0x000000059c037c24 */ /* 0x001fe2000f8e02ff */
[----:B-----5:R-:W-:Y:S01]  /*05b0*/  ISETP.GE.AND P1, PT, R2, 0x1, PT ;  /* 0x000000010200780c */ /* 0x020fe20003f26270 */
[----:B------:R-:W-:-:S04]  /*05c0*/  IMAD R97, R156, UR4, RZ ;  /* 0x000000049c617c24 */ /* 0x000fc8000f8e02ff */
[----:B------:R-:W0:Y:S01]  /*05d0*/  LDC.64 R180, c[0x0][0x3b0] ;  /* 0x0000ec00ffb47b82 */ /* 0x000e220000000a00 */
[----:B------:R-:W-:Y:S02]  /*05e0*/  SHF.R.S32.HI R96, RZ, 0x1f, R3 ;  /* 0x0000001fff607819 */ /* 0x000fe40000011403 */
[----:B------:R-:W-:Y:S02]  /*05f0*/  SHF.R.S32.HI R100, RZ, 0x1f, R97 ;  /* 0x0000001fff647819 */ /* 0x000fe40000011461 */
[----:B------:R-:W-:Y:S02]  /*0600*/  LEA.HI R96, R96, R3, RZ, 0x2 ;  /* 0x0000000360607211 */ /* 0x000fe400078f10ff */
[----:B------:R-:W-:Y:S02]  /*0610*/  LEA.HI R100, R100, R97, RZ, 0x2 ;  /* 0x0000006164647211 */ /* 0x000fe400078f10ff */
[-C--:B-1----:R-:W-:Y:S02]  /*0620*/  LEA.HI.SX32 R189, R96, R157.reuse, 0x1e ;  /* 0x0000009d60bd7211 */ /* 0x082fe400078ff2ff */
[----:B------:R-:W-:-:S03]  /*0630*/  LEA.HI.SX32 R3, R100, R157, 0x1e ;  /* 0x0000009d64037211 */ /* 0x000fc600078ff2ff */
[----:B--2---:R-:W-:-:S04]  /*0640*/  IMAD.WIDE.U32 R152, R189, 0x10, R116 ;  /* 0x00000010bd987825 */ /* 0x004fc800078e0074 */
[----:B---3--:R-:W-:Y:S02]  /*0650*/  IMAD.WIDE.U32 R144, R3, 0x10, R120 ;  /* 0x0000001003907825 */ /* 0x008fe400078e0078 */
[----:B------:R-:W2:Y:S01]  /*0660*/  LDG.E.128 R152, desc[UR18][R152.64] ;  /* 0x0000001298987981 */ /* 0x000ea2000c1e1d00 */
[----:B------:R-:W-:-:S03]  /*0670*/  IADD3 R183, PT, PT, R189, 0x80, RZ ;  /* 0x00000080bdb77810 */ /* 0x000fc60007ffe0ff */
[----:B------:R-:W3:Y:S02]  /*0680*/  LDG.E.128 R144, desc[UR18][R144.64] ;  /* 0x0000001290907981 */ /* 0x000ee4000c1e1d00 */
[----:B------:R-:W-:Y:S01]  /*0690*/  IMAD.WIDE.U32 R148, R183, 0x10, R116 ;  /* 0x00000010b7947825 */ /* 0x000fe200078e0074 */
[----:B------:R-:W-:-:S05]  /*06a0*/  IADD3 R97, PT, PT, R3, 0x80, RZ ;  /* 0x0000008003617810 */ /* 0x000fca0007ffe0ff */
[----:B------:R-:W3:Y:S01]  /*06b0*/  LDG.E.128 R148, desc[UR18][R148.64] ;  /* 0x0000001294947981 */ /* 0x000ee2000c1e1d00 */
[----:B------:R-:W-:Y:S01]  /*06c0*/  IMAD.WIDE.U32 R96, R97, 0x10, R120 ;  /* 0x0000001061607825 */ /* 0x000fe200078e0078 */
[----:B------:R-:W-:-:S05]  /*06d0*/  IADD3 R185, PT, PT, R189, 0x100, RZ ;  /* 0x00000100bdb97810 */ /* 0x000fca0007ffe0ff */
[----:B------:R-:W3:Y:S01]  /*06e0*/  LDG.E.128 R96, desc[UR18][R96.64] ;  /* 0x0000001260607981 */ /* 0x000ee2000c1e1d00 */
[----:B------:R-:W-:Y:S01]  /*06f0*/  IMAD.WIDE.U32 R100, R185, 0x10, R116 ;  /* 0x00000010b9647825 */ /* 0x000fe200078e0074 */
[----:B------:R-:W-:-:S05]  /*0700*/  IADD3 R105, PT, PT, R3, 0x100, RZ ;  /* 0x0000010003697810 */ /* 0x000fca0007ffe0ff */
[----:B------:R-:W3:Y:S01]  /*0710*/  LDG.E.128 R100, desc[UR18][R100.64] ;  /* 0x0000001264647981 */ /* 0x000ee2000c1e1d00 */
[----:B------:R-:W-:Y:S01]  /*0720*/  IMAD.WIDE.U32 R104, R105, 0x10, R120 ;  /* 0x0000001069687825 */ /* 0x000fe200078e0078 */
[----:B------:R-:W-:Y:S02]  /*0730*/  IADD3 R187, PT, PT, R189, 0x180, RZ ;  /* 0x00000180bdbb7810 */ /* 0x000fe40007ffe0ff */
[----:B------:R-:W-:-:S03]  /*0740*/  IADD3 R113, PT, PT, R3, 0x180, RZ ;  /* 0x0000018003717810 */ /* 0x000fc60007ffe0ff */
[----:B------:R-:W3:Y:S01]  /*0750*/  LDG.E.128 R104, desc[UR18][R104.64] ;  /* 0x0000001268687981 */ /* 0x000ee2000c1e1d00 */
[----:B------:R-:W-:-:S04]  /*0760*/  IMAD.WIDE.U32 R108, R187, 0x10, R116 ;  /* 0x00000010bb6c7825 */ /* 0x000fc800078e0074 */
[----:B------:R-:W-:Y:S02]  /*0770*/  IMAD.WIDE.U32 R112, R113, 0x10, R120 ;  /* 0x0000001071707825 */ /* 0x000fe400078e0078 */
[----:B------:R-:W3:Y:S04]  /*0780*/  LDG.E.128 R108, desc[UR18][R108.64] ;  /* 0x000000126c6c7981 */ /* 0x000ee8000c1e1d00 */
[----:B------:R-:W3:Y:S01]  /*0790*/  LDG.E.128 R112, desc[UR18][R112.64] ;  /* 0x0000001270707981 */ /* 0x000ee2000c1e1d00 */
[----:B------:R-:W-:Y:S02]  /*07a0*/  IADD3 R3, PT, PT, R3, 0x200, RZ ;  /* 0x0000020003037810 */ /* 0x000fe40007ffe0ff */
[----:B------:R-:W-:-:S03]  /*07b0*/  IADD3 R191, PT, PT, R189, 0x200, RZ ;  /* 0x00000200bdbf7810 */ /* 0x000fc60007ffe0ff */
[----:B------:R-:W-:Y:S01]  /*07c0*/  IMAD.WIDE.U32 R120, R3, 0x10, R120 ;  /* 0x0000001003787825 */ /* 0x000fe200078e0078 */
[----:B------:R-:W-:-:S03]  /*07d0*/  @P1 IADD3 R3, PT, PT, R2, -0x1, RZ ;  /* 0xffffffff02031810 */ /* 0x000fc60007ffe0ff */
[----:B------:R-:W-:Y:S02]  /*07e0*/  IMAD.WIDE.U32 R116, R191, 0x10, R116 ;  /* 0x00000010bf747825 */ /* 0x000fe400078e0074 */
[----:B------:R-:W3:Y:S02]  /*07f0*/  LDG.E.128 R120, desc[UR18][R120.64] ;  /* 0x0000001278787981 */ /* 0x000ee4000c1e1d00 */
[----:B------:R-:W-:Y:S02]  /*0800*/  @P1 IMAD R3, R3, R156, RZ ;  /* 0x0000009c03031224 */ /* 0x000fe400078e02ff */
[----:B------:R-:W3:Y:S03]  /*0810*/  LDG.E.128 R116, desc[UR18][R116.64] ;  /* 0x0000001274747981 */ /* 0x000ee6000c1e1d00 */
[----:B------:R-:W-:-:S04]  /*0820*/  @P1 SHF.R.S32.HI R156, RZ, 0x1f, R3 ;  /* 0x0000001fff9c1819 */ /* 0x000fc80000011403 */
[----:B------:R-:W-:Y:S02]  /*0830*/  @P1 LEA.HI R156, R156, R3, RZ, 0x2 ;  /* 0x000000039c9c1211 */ /* 0x000fe400078f10ff */
[----:B------:R-:W-:Y:S02]  /*0840*/  MOV R163, RZ ;  /* 0x000000ff00a37202 */ /* 0x000fe40000000f00 */
[----:B------:R-:W-:-:S04]  /*0850*/  @P1 LEA.HI.SX32 R163, R156, R157, 0x1e ;  /* 0x0000009d9ca31211 */ /* 0x000fc800078ff2ff */
[C---:B------:R-:W-:Y:S02]  /*0860*/  IADD3 R169, PT, PT, R163.reuse, 0x80, RZ ;  /* 0x00000080a3a97810 */ /* 0x040fe40007ffe0ff */
[C---:B------:R-:W-:Y:S02]  /*0870*/  IADD3 R171, PT, PT, R163.reuse, 0x100, RZ ;  /* 0x00000100a3ab7810 */ /* 0x040fe40007ffe0ff */
[C---:B------:R-:W-:Y:S02]  /*0880*/  IADD3 R177, PT, PT, R163.reuse, 0x180, RZ ;  /* 0x00000180a3b17810 */ /* 0x040fe40007ffe0ff */
[C---:B------:R-:W-:Y:S01]  /*0890*/  IADD3 R3, PT, PT, R163.reuse, 0x200, RZ ;  /* 0x00000200a3037810 */ /* 0x040fe20007ffe0ff */
[----:B0-----:R-:W-:-:S04]  /*08a0*/  IMAD.WIDE.U32 R162, R163, 0x4, R180 ;  /* 0x00000004a3a27825 */ /* 0x001fc800078e00b4 */
[--C-:B------:R-:W-:Y:S01]  /*08b0*/  IMAD.WIDE.U32 R168, R169, 0x4, R180.reuse ;  /* 0x00000004a9a87825 */ /* 0x100fe200078e00b4 */
[----:B------:R-:W-:Y:S01]  /*08c0*/  ISETP.NE.U32.AND P0, PT, RZ, UR6, PT ;  /* 0x00000006ff007c0c */ /* 0x000fe2000bf05070 */
[----:B------:R0:W5:Y:S02]  /*08d0*/  LDG.E R165, desc[UR18][R162.64] ;  /* 0x00000012a2a57981 */ /* 0x000164000c1e1900 */
[----:B------:R-:W-:-:S04]  /*08e0*/  IMAD.WIDE.U32 R170, R171, 0x4, R180 ;  /* 0x00000004abaa7825 */ /* 0x000fc800078e00b4 */
[--C-:B------:R-:W-:Y:S01]  /*08f0*/  IMAD.WIDE.U32 R176, R177, 0x4, R180.reuse ;  /* 0x00000004b1b07825 */ /* 0x100fe200078e00b4 */
[----:B------:R-:W-:Y:S01]  /*0900*/  ISETP.NE.AND.EX P0, PT, RZ, UR7, PT, P0 ;  /* 0x00000007ff007c0c */ /* 0x000fe2000bf05300 */
[----:B------:R4:W5:Y:S02]  /*0910*/  LDG.E R157, desc[UR18][R170.64] ;  /* 0x00000012aa9d7981 */ /* 0x000964000c1e1900 */
[----:B------:R-:W-:Y:S02]  /*0920*/  IMAD.WIDE.U32 R180, R3, 0x4, R180 ;  /* 0x0000000403b47825 */ /* 0x000fe400078e00b4 */
[----:B------:R-:W5:Y:S04]  /*0930*/  LDG.E R158, desc[UR18][R176.64] ;  /* 0x00000012b09e7981 */ /* 0x000f68000c1e1900 */
[----:B------:R-:W5:Y:S04]  /*0940*/  LDG.E R159, desc[UR18][R180.64] ;  /* 0x00000012b49f7981 */ /* 0x000f68000c1e1900 */
[----:B------:R-:W1:Y:S01]  /*0950*/  @P0 LDC.64 R160, c[0x0][0x438] ;  /* 0x00010e00ffa00b82 */ /* 0x000e620000000a00 */
[----:B------:R-:W5:Y:S07]  /*0960*/  LDG.E R156, desc[UR18][R168.64] ;  /* 0x00000012a89c7981 */ /* 0x000f6e000c1e1900 */
[----:B------:R-:W0:Y:S08]  /*0970*/  @P0 LDC.64 R166, c[0x0][0x438] ;  /* 0x00010e00ffa60b82 */ /* 0x000e300000000a00 */
[----:B------:R-:W0:Y:S08]  /*0980*/  @P0 LDC.64 R172, c[0x0][0x438] ;  /* 0x00010e00ffac0b82 */ /* 0x000e300000000a00 */
[----:B------:R-:W0:Y:S08]  /*0990*/  @P0 LDC.64 R174, c[0x0][0x438] ;  /* 0x00010e00ffae0b82 */ /* 0x000e300000000a00 */
[----:B------:R-:W0:Y:S01]  /*09a0*/  @P0 LDC.64 R178, c[0x0][0x438] ;  /* 0x00010e00ffb20b82 */ /* 0x000e220000000a00 */
[----:B-1----:R-:W-:-:S04]  /*09b0*/  @P0 IMAD.WIDE.U32 R160, R189, 0x10, R160 ;  /* 0x00000010bda00825 */ /* 0x002fc800078e00a0 */
[----:B0-----:R-:W-:Y:S01]  /*09c0*/  @P0 IMAD.WIDE.U32 R166, R183, 0x10, R166 ;  /* 0x00000010b7a60825 */ /* 0x001fe200078e00a6 */
[----:B------:R0:W5:Y:S03]  /*09d0*/  @P0 LDG.E.128 R20, desc[UR18][R160.64] ;  /* 0x00000012a0140981 */ /* 0x000166000c1e1d00 */
[----:B------:R-:W-:Y:S01]  /*09e0*/  @P0 IMAD.WIDE.U32 R172, R185, 0x10, R172 ;  /* 0x00000010b9ac0825 */ /* 0x000fe200078e00ac */
[----:B------:R1:W5:Y:S04]  /*09f0*/  @P0 LDG.E.128 R16, desc[UR18][R166.64] ;  /* 0x00000012a6100981 */ /* 0x000368000c1e1d00 */
[----:B------:R0:W5:Y:S01]  /*0a00*/  @P0 LDG.E.128 R12, desc[UR18][R172.64] ;  /* 0x00000012ac0c0981 */ /* 0x000162000c1e1d00 */
[----:B------:R-:W-:-:S05]  /*0a10*/  @P0 IMAD.WIDE.U32 R174, R187, 0x10, R174 ;  /* 0x00000010bbae0825 */ /* 0x000fca00078e00ae */
[----:B------:R0:W5:Y:S01]  /*0a20*/  @P0 LDG.E.128 R8, desc[UR18][R174.64] ;  /* 0x00000012ae080981 */ /* 0x000162000c1e1d00 */
[----:B------:R-:W-:-:S05]  /*0a30*/  @P0 IMAD.WIDE.U32 R178, R191, 0x10, R178 ;  /* 0x00000010bfb20825 */ /* 0x000fca00078e00b2 */
[----:B------:R0:W5:Y:S01]  /*0a40*/  @P0 LDG.E.128 R4, desc[UR18][R178.64] ;  /* 0x00000012b2040981 */ /* 0x000162000c1e1d00 */
[----:B------:R-:W-:Y:S01]  /*0a50*/  ISETP.NE.AND P0, PT, RZ, UR25, PT ;  /* 0x00000019ff007c0c */ /* 0x000fe2000bf05270 */
[----:B------:R-:W-:Y:S01]  /*0a60*/  HADD2.F32 R163, -RZ, R132.H0_H0 ;  /* 0x20000084ffa37230 */ /* 0x000fe20000004100 */
[----:B------:R-:W-:Y:S02]  /*0a70*/  SHF.R.U64 R162, R132, 0x10, R133 ;  /* 0x0000001084a27819 */ /* 0x000fe40000001285 */
[----:B----4-:R-:W-:-:S05]  /*0a80*/  FSEL R170, R164, RZ, !P0 ;  /* 0x000000ffa4aa7208 */ /* 0x010fca0004000000 */
[C---:B--2---:R-:W-:Y:S01]  /*0a90*/  FADD.FTZ R3, -R170.reuse, R152 ;  /* 0x00000098aa037221 */ /* 0x044fe20000010100 */
[----:B------:R-:W-:-:S03]  /*0aa0*/  FADD.FTZ R153, -R170, R153 ;  /* 0x00000099aa997221 */ /* 0x000fc60000010100 */
[----:B------:R-:W-:Y:S01]  /*0ab0*/  FMUL.FTZ R3, R3, UR27 ;  /* 0x0000001b03037c20 */ /* 0x000fe20008410000 */
[----:B0-----:R-:W-:Y:S01]  /*0ac0*/  FADD.FTZ R160, -R170, R154 ;  /* 0x0000009aaaa07221 */ /* 0x001fe20000010100 */
[----:B------:R-:W-:Y:S02]  /*0ad0*/  HADD2.F32 R154, -RZ, R162.H0_H0 ;  /* 0x200000a2ff9a7230 */ /* 0x000fe40000004100 */
[----:B---3--:R-:W-:Y:S01]  /*0ae0*/  FMUL.FTZ R152, R144, R163 ;  /* 0x000000a390987220 */ /* 0x008fe20000410000 */
[----:B------:R-:W-:Y:S01]  /*0af0*/  FADD.FTZ R68, R68, R144 ;  /* 0x0000009044447221 */ /* 0x000fe20000010000 */
[----:B------:R-:W-:Y:S01]  /*0b00*/  FFMA.FTZ R24, R144, R3, R24 ;  /* 0x0000000390187223 */ /* 0x000fe20000010018 */
[----:B------:R-:W-:Y:S01]  /*0b10*/  SHF.R.U32.HI R162, RZ, 0x10, R133 ;  /* 0x00000010ffa27819 */ /* 0x000fe20000011685 */
[----:B------:R-:W-:Y:S01]  /*0b20*/  FMUL.FTZ R144, R153, UR27 ;  /* 0x0000001b99907c20 */ /* 0x000fe20008410000 */
[----:B------:R-:W-:Y:S01]  /*0b30*/  FADD.FTZ R161, -R170, R155 ;  /* 0x0000009baaa17221 */ /* 0x000fe20000010100 */
[----:B------:R-:W-:-:S02]  /*0b40*/  HADD2.F32 R155, -RZ, R133.H0_H0 ;  /* 0x20000085ff9b7230 */ /* 0x000fc40000004100 */
[----:B------:R-:W-:Y:S01]  /*0b50*/  FMUL.FTZ R153, R145, R154 ;  /* 0x0000009a91997220 */ /* 0x000fe20000410000 */
[----:B------:R-:W-:Y:S01]  /*0b60*/  FADD.FTZ R69, R69, R145 ;  /* 0x0000009145457221 */ /* 0x000fe20000010000 */
[----:B------:R-:W-:Y:S01]  /*0b70*/  FFMA.FTZ R25, R145, R144, R25 ;  /* 0x0000009091197223 */ /* 0x000fe20000010019 */
[----:B------:R-:W-:Y:S02]  /*0b80*/  HADD2.F32 R162, -RZ, R162.H0_H0 ;  /* 0x200000a2ffa27230 */ /* 0x000fe40000004100 */
[----:B------:R-:W-:Y:S01]  /*0b90*/  FMUL.FTZ R145, R160, UR27 ;  /* 0x0000001ba0917c20 */ /* 0x000fe20008410000 */
[----:B------:R-:W-:Y:S01]  /*0ba0*/  FMUL.FTZ R160, R161, UR27 ;  /* 0x0000001ba1a07c20 */ /* 0x000fe20008410000 */
[----:B------:R-:W-:Y:S01]  /*0bb0*/  FMUL.FTZ R154, R146, R155 ;  /* 0x0000009b929a7220 */ /* 0x000fe20000410000 */
[----:B------:R-:W-:Y:S01]  /*0bc0*/  FADD.FTZ R71, R71, R147 ;  /* 0x0000009347477221 */ /* 0x000fe20000010000 */
[C---:B------:R-:W-:Y:S01]  /*0bd0*/  FMUL.FTZ R155, R147.reuse, R162 ;  /* 0x000000a2939b7220 */ /* 0x040fe20000410000 */
[----:B------:R-:W-:Y:S01]  /*0be0*/  FFMA.FTZ R27, R147, R160, R27 ;  /* 0x000000a0931b7223 */ /* 0x000fe2000001001b */
[----:B------:R-:W-:Y:S01]  /*0bf0*/  FADD.FTZ R147, -R170, R148 ;  /* 0x00000094aa937221 */ /* 0x000fe20000010100 */
[----:B------:R-:W-:Y:S01]  /*0c00*/  FADD.FTZ R70, R70, R146 ;  /* 0x0000009246467221 */ /* 0x000fe20000010000 */
[----:B------:R-:W-:Y:S01]  /*0c10*/  FFMA.FTZ R26, R146, R145, R26 ;  /* 0x00000091921a7223 */ /* 0x000fe2000001001a */
[----:B------:R-:W-:Y:S01]  /*0c20*/  SHF.R.U64 R146, R134, 0x10, R135 ;  /* 0x0000001086927819 */ /* 0x000fe20000001287 */
[----:B------:R-:W-:-:S02]  /*0c30*/  HADD2.F32 R161, -RZ, R134.H0_H0 ;  /* 0x20000086ffa17230 */ /* 0x000fc40000004100 */
[----:B------:R-:W-:Y:S01]  /*0c40*/  FMUL.FTZ R147, R147, UR27 ;  /* 0x0000001b93937c20 */ /* 0x000fe20008410000 */
[----:B------:R-:W-:Y:S01]  /*0c50*/  FADD.FTZ R162, -R170, R150 ;  /* 0x00000096aaa27221 */ /* 0x000fe20000010100 */
[----:B------:R-:W-:Y:S01]  /*0c60*/  FADD.FTZ R64, R64, R96 ;  /* 0x0000006040407221 */ /* 0x000fe20000010000 */
[----:B------:R-:W-:Y:S02]  /*0c70*/  HADD2.F32 R150, -RZ, R146.H0_H0 ;  /* 0x20000092ff967230 */ /* 0x000fe40000004100 */
[C---:B------:R-:W-:Y:S01]  /*0c80*/  FMUL.FTZ R146, R96.reuse, R161 ;  /* 0x000000a160927220 */ /* 0x040fe20000410000 */
[----:B------:R-:W-:Y:S01]  /*0c90*/  FFMA.FTZ R28, R96, R147, R28 ;  /* 0x00000093601c7223 */ /* 0x000fe2000001001c */
[----:B------:R-:W-:Y:S01]  /*0ca0*/  SHF.R.U32.HI R96, RZ, 0x10, R135 ;  /* 0x00000010ff607819 */ /* 0x000fe20000011687 */
[----:B------:R-:W-:Y:S02]  /*0cb0*/  HADD2.F32 R161, -RZ, R135.H0_H0 ;  /* 0x20000087ffa17230 */ /* 0x000fe40000004100 */
[----:B------:R-:W-:-:S02]  /*0cc0*/  FADD.FTZ R148, -R170, R149 ;  /* 0x00000095aa947221 */ /* 0x000fc40000010100 */
[----:B------:R-:W-:Y:S02]  /*0cd0*/  HADD2.F32 R96, -RZ, R96.H0_H0 ;  /* 0x20000060ff607230 */ /* 0x000fe40000004100 */
[----:B------:R-:W-:Y:S01]  /*0ce0*/  FMUL.FTZ R149, R97, R150 ;  /* 0x0000009661957220 */ /* 0x000fe20000410000 */
[----:B------:R-:W-:Y:S01]  /*0cf0*/  FMUL.FTZ R150, R98, R161 ;  /* 0x000000a162967220 */ /* 0x000fe20000410000 */
[----:B------:R-:W-:Y:S01]  /*0d00*/  FADD.FTZ R163, -R170, R151 ;  /* 0x00000097aaa37221 */ /* 0x000fe20000010100 */
[----:B------:R-:W-:Y:S01]  /*0d10*/  FMUL.FTZ R161, R99, R96 ;  /* 0x0000006063a17220 */ /* 0x000fe20000410000 */
[----:B------:R-:W-:Y:S01]  /*0d20*/  SHF.R.U64 R96, R136, 0x10, R137 ;  /* 0x0000001088607819 */ /* 0x000fe20000001289 */
[----:B------:R-:W-:Y:S01]  /*0d30*/  FMUL.FTZ R148, R148, UR27 ;  /* 0x0000001b94947c20 */ /* 0x000fe20008410000 */
[----:B------:R-:W-:Y:S01]  /*0d40*/  FMUL.FTZ R151, R162, UR27 ;  /* 0x0000001ba2977c20 */ /* 0x000fe20008410000 */
[----:B------:R-:W-:Y:S01]  /*0d50*/  FADD.FTZ R100, -R170, R100 ;  /* 0x00000064aa647221 */ /* 0x000fe20000010100 */
[----:B------:R-:W-:Y:S01]  /*0d60*/  FADD.FTZ R65, R65, R97 ;  /* 0x0000006141417221 */ /* 0x000fe20000010000 */
[----:B------:R-:W-:Y:S01]  /*0d70*/  FFMA.FTZ R29, R97, R148, R29 ;  /* 0x00000094611d7223 */ /* 0x000fe2000001001d */
[----:B------:R-:W-:Y:S01]  /*0d80*/  FADD.FTZ R66, R66, R98 ;  /* 0x0000006242427221 */ /* 0x000fe20000010000 */
[----:B------:R-:W-:Y:S01]  /*0d90*/  FFMA.FTZ R30, R98, R151, R30 ;  /* 0x00000097621e7223 */ /* 0x000fe2000001001e */
[----:B------:R-:W-:Y:S01]  /*0da0*/  HADD2.F32 R96, -RZ, R96.H0_H0 ;  /* 0x20000060ff607230 */ /* 0x000fe20000004100 */
[----:B------:R-:W-:Y:S01]  /*0db0*/  SHF.R.U32.HI R98, RZ, 0x10, R137 ;  /* 0x00000010ff627819 */ /* 0x000fe20000011689 */
[----:B------:R-:W-:-:S02]  /*0dc0*/  HADD2.F32 R97, -RZ, R136.H0_H0 ;  /* 0x20000088ff617230 */ /* 0x000fc40000004100 */
[----:B------:R-:W-:Y:S01]  /*0dd0*/  FMUL.FTZ R162, R163, UR27 ;  /* 0x0000001ba3a27c20 */ /* 0x000fe20008410000 */
[----:B------:R-:W-:Y:S01]  /*0de0*/  FMUL.FTZ R163, R100, UR27 ;  /* 0x0000001b64a37c20 */ /* 0x000fe20008410000 */
[----:B------:R-:W-:Y:S01]  /*0df0*/  FADD.FTZ R101, -R170, R101 ;  /* 0x00000065aa657221 */ /* 0x000fe20000010100 */
[----:B-1----:R-:W-:Y:S01]  /*0e00*/  FMUL.FTZ R167, R105, R96 ;  /* 0x0000006069a77220 */ /* 0x002fe20000410000 */
[----:B------:R-:W-:Y:S01]  /*0e10*/  FMUL.FTZ R164, R104, R97 ;  /* 0x0000006168a47220 */ /* 0x000fe20000410000 */
[----:B------:R-:W-:Y:S02]  /*0e20*/  HADD2.F32 R96, -RZ, R98.H0_H0 ;  /* 0x20000062ff607230 */ /* 0x000fe40000004100 */
[----:B------:R-:W-:Y:S01]  /*0e30*/  FADD.FTZ R103, -R170, R103 ;  /* 0x00000067aa677221 */ /* 0x000fe20000010100 */
[----:B------:R-:W-:Y:S01]  /*0e40*/  FADD.FTZ R60, R60, R104 ;  /* 0x000000683c3c7221 */ /* 0x000fe20000010000 */
[----:B------:R-:W-:Y:S01]  /*0e50*/  FFMA.FTZ R80, R104, R163, R80 ;  /* 0x000000a368507223 */ /* 0x000fe20000010050 */
[----:B------:R-:W-:-:S02]  /*0e60*/  HADD2.F32 R97, -RZ, R137.H0_H0 ;  /* 0x20000089ff617230 */ /* 0x000fc40000004100 */
[----:B------:R-:W-:Y:S01]  /*0e70*/  FMUL.FTZ R104, R101, UR27 ;  /* 0x0000001b65687c20 */ /* 0x000fe20008410000 */
[----:B------:R-:W-:Y:S01]  /*0e80*/  FADD.FTZ R102, -R170, R102 ;  /* 0x00000066aa667221 */ /* 0x000fe20000010100 */
[----:B------:R-:W-:Y:S01]  /*0e90*/  FMUL.FTZ R168, R103, UR27 ;  /* 0x0000001b67a87c20 */ /* 0x000fe20008410000 */
[----:B------:R-:W-:Y:S01]  /*0ea0*/  FMUL.FTZ R169, R107, R96 ;  /* 0x000000606ba97220 */ /* 0x000fe20000410000 */
[----:B------:R-:W-:Y:S01]  /*0eb0*/  FADD.FTZ R61, R61, R105 ;  /* 0x000000693d3d7221 */ /* 0x000fe20000010000 */
[----:B------:R-:W-:Y:S01]  /*0ec0*/  FFMA.FTZ R81, R105, R104, R81 ;  /* 0x0000006869517223 */ /* 0x000fe20000010051 */
[----:B------:R-:W-:Y:S01]  /*0ed0*/  FMUL.FTZ R166, R106, R97 ;  /* 0x000000616aa67220 */ /* 0x000fe20000410000 */
[----:B------:R-:W-:Y:S01]  /*0ee0*/  SHF.R.U64 R96, R138, 0x10, R139 ;  /* 0x000000108a607819 */ /* 0x000fe2000000128b */
[----:B------:R-:W-:Y:S01]  /*0ef0*/  FMUL.FTZ R105, R102, UR27 ;  /* 0x0000001b66697c20 */ /* 0x000fe20008410000 */
[----:B------:R-:W-:Y:S02]  /*0f00*/  HADD2.F32 R97, -RZ, R138.H0_H0 ;  /* 0x2000008aff617230 */ /* 0x000fe40000004100 */
[----:B------:R-:W-:Y:S01]  /*0f10*/  FADD.FTZ R63, R63, R107 ;  /* 0x0000006b3f3f7221 */ /* 0x000fe20000010000 */
[----:B------:R-:W-:Y:S01]  /*0f20*/  FFMA.FTZ R83, R107, R168, R83 ;  /* 0x000000a86b537223 */ /* 0x000fe20000010053 */
[----:B------:R-:W-:Y:S01]  /*0f30*/  FADD.FTZ R107, -R170, R108 ;  /* 0x0000006caa6b7221 */ /* 0x000fe20000010100 */
[----:B------:R-:W-:Y:S01]  /*0f40*/  FADD.FTZ R62, R62, R106 ;  /* 0x0000006a3e3e7221 */ /* 0x000fe20000010000 */
[----:B------:R-:W-:Y:S01]  /*0f50*/  FFMA.FTZ R82, R106, R105, R82 ;  /* 0x000000696a527223 */ /* 0x000fe20000010052 */
[----:B------:R-:W-:-:S02]  /*0f60*/  HADD2.F32 R108, -RZ, R96.H0_H0 ;  /* 0x20000060ff6c7230 */ /* 0x000fc40000004100 */
[----:B------:R-:W-:Y:S01]  /*0f70*/  FMUL.FTZ R106, R112, R97 ;  /* 0x00000061706a7220 */ /* 0x000fe20000410000 */
[----:B------:R-:W-:Y:S01]  /*0f80*/  FADD.FTZ R96, RZ, R152 ;  /* 0x00000098ff607221 */ /* 0x000fe20000010000 */
[----:B------:R-:W-:Y:S01]  /*0f90*/  FFMA.FTZ R97, R3, R152, RZ ;  /* 0x0000009803617223 */ /* 0x000fe200000100ff */
[----:B------:R-:W-:Y:S02]  /*0fa0*/  FADD.FTZ R67, R67, R99 ;  /* 0x0000006343437221 */ /* 0x000fe40000010000 */
[----:B------:R-:W-:Y:S01]  /*0fb0*/  FADD.FTZ R101, R153, R96 ;  /* 0x0000006099657221 */ /* 0x000fe20000010000 */
[----:B------:R-:W-:Y:S01]  /*0fc0*/  FFMA.FTZ R96, R144, R153, R97 ;  /* 0x0000009990607223 */ /* 0x000fe20000010061 */
[----:B------:R-:W-:Y:S01]  /*0fd0*/  FFMA.FTZ R31, R99, R162, R31 ;  /* 0x000000a2631f7223 */ /* 0x000fe2000001001f */
[----:B------:R-:W-:Y:S01]  /*0fe0*/  FADD.FTZ R109, -R170, R109 ;  /* 0x0000006daa6d7221 */ /* 0x000fe20000010100 */
        /* <DEDUP_REMOVED lines=8> */
[----:B------:R-:W-:Y:S01]  /*1070*/  FADD.FTZ R100, -R170, R111 ;  /* 0x0000006faa647221 */ /* 0x000fe20000010100 */
[----:B------:R-:W-:Y:S01]  /*1080*/  FMUL.FTZ R111, R98, UR27 ;  /* 0x0000001b626f7c20 */ /* 0x000fe20008410000 */
        /* <DEDUP_REMOVED lines=10> */
[----:B------:R-:W-:Y:S02]  /*1130*/  FMUL.FTZ R107, R107, UR27 ;  /* 0x0000001b6b6b7c20 */ /* 0x000fe40008410000 */
[----:B------:R-:W-:Y:S01]  /*1140*/  FADD.FTZ R99, R167, R98 ;  /* 0x00000062a7637221 */ /* 0x000fe20000010000 */
[----:B------:R-:W-:Y:S01]  /*1150*/  FFMA.FTZ R96, R104, R167, R97 ;  /* 0x000000a768607223 */ /* 0x000fe20000010061 */
[----:B------:R-:W-:Y:S01]  /*1160*/  FADD.FTZ R56, R56, R112 ;  /* 0x0000007038387221 */ /* 0x000fe20000010000 */
[----:B------:R-:W-:Y:S01]  /*1170*/  FFMA.FTZ R76, R112, R107, R76 ;  /* 0x0000006b704c7223 */ /* 0x000fe2000001004c */
[----:B------:R-:W-:Y:S01]  /*1180*/  FADD.FTZ R98, R166, R99 ;  /* 0x00000063a6627221 */ /* 0x000fe20000010000 */
[----:B------:R-:W-:Y:S01]  /*1190*/  FFMA.FTZ R97, R105, R166, R96 ;  /* 0x000000a669617223 */ /* 0x000fe20000010060 */
[----:B------:R-:W-:-:S02]  /*11a0*/  SHF.R.U32.HI R112, RZ, 0x10, R139 ;  /* 0x00000010ff707819 */ /* 0x000fc4000001168b */
[----:B------:R-:W-:Y:S01]  /*11b0*/  FADD.FTZ R99, R169, R98 ;  /* 0x00000062a9637221 */ /* 0x000fe20000010000 */
[----:B------:R-:W-:Y:S01]  /*11c0*/  FFMA.FTZ R96, R168, R169, R97 ;  /* 0x000000a9a8607223 */ /* 0x000fe20000010061 */
[----:B------:R-:W-:Y:S01]  /*11d0*/  FADD.FTZ R58, R58, R114 ;  /* 0x000000723a3a7221 */ /* 0x000fe20000010000 */
[----:B------:R-:W-:Y:S02]  /*11e0*/  HADD2.F32 R112, -RZ, R112.H0_H0 ;  /* 0x20000070ff707230 */ /* 0x000fe40000004100 */
[----:B------:R-:W-:Y:S01]  /*11f0*/  FFMA.FTZ R78, R114, R111, R78 ;  /* 0x0000006f724e7223 */ /* 0x000fe2000001004e */
[----:B------:R-:W-:Y:S01]  /*1200*/  FMUL.FTZ R108, R113, R108 ;  /* 0x0000006c716c7220 */ /* 0x000fe20000410000 */
[----:B------:R-:W-:Y:S01]  /*1210*/  FMUL.FTZ R114, R100, UR27 ;  /* 0x0000001b64727c20 */ /* 0x000fe20008410000 */
[----:B------:R-:W-:Y:S01]  /*1220*/  FADD.FTZ R99, R106, R99 ;  /* 0x000000636a637221 */ /* 0x000fe20000010000 */
[----:B------:R-:W-:Y:S01]  /*1230*/  FFMA.FTZ R97, R107, R106, R96 ;  /* 0x0000006a6b617223 */ /* 0x000fe20000010060 */
[----:B------:R-:W-:Y:S01]  /*1240*/  FMUL.FTZ R112, R115, R112 ;  /* 0x0000007073707220 */ /* 0x000fe20000410000 */
[----:B------:R-:W-:Y:S01]  /*1250*/  FADD.FTZ R59, R59, R115 ;  /* 0x000000733b3b7221 */ /* 0x000fe20000010000 */
[----:B------:R-:W-:Y:S01]  /*1260*/  FFMA.FTZ R79, R115, R114, R79 ;  /* 0x00000072734f7223 */ /* 0x000fe2000001004f */
[----:B------:R-:W-:Y:S01]  /*1270*/  FADD.FTZ R98, R108, R99 ;  /* 0x000000636c627221 */ /* 0x000fe20000010000 */
[----:B------:R-:W-:Y:S01]  /*1280*/  FFMA.FTZ R96, R110, R108, R97 ;  /* 0x0000006c6e607223 */ /* 0x000fe20000010061 */
[----:B------:R-:W-:Y:S01]  /*1290*/  FADD.FTZ R115, -R170, R116 ;  /* 0x00000074aa737221 */ /* 0x000fe20000010100 */
[----:B------:R-:W-:Y:S01]  /*12a0*/  FADD.FTZ R57, R57, R113 ;  /* 0x0000007139397221 */ /* 0x000fe20000010000 */
[----:B------:R-:W-:Y:S01]  /*12b0*/  FFMA.FTZ R77, R113, R110, R77 ;  /* 0x0000006e714d7223 */ /* 0x000fe2000001004d */
[----:B------:R-:W-:Y:S01]  /*12c0*/  SHF.R.U64 R116, R140, 0x10, R141 ;  /* 0x000000108c747819 */ /* 0x000fe2000000128d */
[----:B------:R-:W-:-:S02]  /*12d0*/  HADD2.F32 R113, -RZ, R140.H0_H0 ;  /* 0x2000008cff717230 */ /* 0x000fc40000004100 */
[----:B------:R-:W-:Y:S01]  /*12e0*/  FADD.FTZ R99, R109, R98 ;  /* 0x000000626d637221 */ /* 0x000fe20000010000 */
[----:B------:R-:W-:Y:S01]  /*12f0*/  FFMA.FTZ R97, R111, R109, R96 ;  /* 0x0000006d6f617223 */ /* 0x000fe20000010060 */
[----:B------:R-:W-:Y:S01]  /*1300*/  FMUL.FTZ R115, R115, UR27 ;  /* 0x0000001b73737c20 */ /* 0x000fe20008410000 */
[----:B------:R-:W-:Y:S02]  /*1310*/  HADD2.F32 R116, -RZ, R116.H0_H0 ;  /* 0x20000074ff747230 */ /* 0x000fe40000004100 */
[----:B------:R-:W-:Y:S01]  /*1320*/  FADD.FTZ R117, -R170, R117 ;  /* 0x00000075aa757221 */ /* 0x000fe20000010100 */
[----:B------:R-:W-:Y:S01]  /*1330*/  FMUL.FTZ R113, R120, R113 ;  /* 0x0000007178717220 */ /* 0x000fe20000410000 */
[----:B------:R-:W-:Y:S01]  /*1340*/  FADD.FTZ R96, R112, R99 ;  /* 0x0000006370607221 */ /* 0x000fe20000010000 */
[----:B------:R-:W-:Y:S01]  /*1350*/  FFMA.FTZ R98, R114, R112, R97 ;  /* 0x0000007072627223 */ /* 0x000fe20000010061 */
[----:B------:R-:W-:Y:S01]  /*1360*/  FADD.FTZ R52, R52, R120 ;  /* 0x0000007834347221 */ /* 0x000fe20000010000 */
[----:B------:R-:W-:Y:S01]  /*1370*/  FFMA.FTZ R72, R120, R115, R72 ;  /* 0x0000007378487223 */ /* 0x000fe20000010048 */
[----:B------:R-:W-:Y:S01]  /*1380*/  FADD.FTZ R100, -R170, R118 ;  /* 0x00000076aa647221 */ /* 0x000fe20000010100 */
[----:B------:R-:W-:Y:S01]  /*1390*/  SHF.R.U32.HI R120, RZ, 0x10, R141 ;  /* 0x00000010ff787819 */ /* 0x000fe2000001168d */
[----:B------:R-:W-:-:S02]  /*13a0*/  HADD2.F32 R101, -RZ, R141.H0_H0 ;  /* 0x2000008dff657230 */ /* 0x000fc40000004100 */
[----:B------:R-:W-:Y:S01]  /*13b0*/  FMUL.FTZ R116, R121, R116 ;  /* 0x0000007479747220 */ /* 0x000fe20000410000 */
[----:B------:R-:W-:Y:S01]  /*13c0*/  FMUL.FTZ R118, R117, UR27 ;  /* 0x0000001b75767c20 */ /* 0x000fe20008410000 */
[----:B------:R-:W-:Y:S01]  /*13d0*/  FADD.FTZ R97, R113, R96 ;  /* 0x0000006071617221 */ /* 0x000fe20000010000 */
[----:B------:R-:W-:Y:S01]  /*13e0*/  FFMA.FTZ R99, R115, R113, R98 ;  /* 0x0000007173637223 */ /* 0x000fe20000010062 */
[----:B------:R-:W-:Y:S01]  /*13f0*/  FADD.FTZ R170, -R170, R119 ;  /* 0x00000077aaaa7221 */ /* 0x000fe20000010100 */
[----:B------:R-:W-:Y:S01]  /*1400*/  FMUL.FTZ R119, R100, UR27 ;  /* 0x0000001b64777c20 */ /* 0x000fe20008410000 */
[----:B------:R-:W-:Y:S02]  /*1410*/  HADD2.F32 R120, -RZ, R120.H0_H0 ;  /* 0x20000078ff787230 */ /* 0x000fe40000004100 */
        /* <DEDUP_REMOVED lines=16> */
.L_x_9776:
[----:B-----5:R-:W-:Y:S01]  /*1520*/  ISETP.GE.AND P1, PT, R2, 0x1, PT ;  /* 0x000000010200780c */ /* 0x020fe20003f26270 */
[----:B------:R-:W-:Y:S01]  /*1530*/  UISETP.NE.U32.AND UP0, UPT, UR6, URZ, UPT ;  /* 0x000000ff0600728c */ /* 0x000fe2000bf05070 */
[----:B------:R-:W-:-:S03]  /*1540*/  HFMA2 R97, -RZ, RZ, 0, 0 ;  /* 0x00000000ff617431 */ /* 0x000fc600000001ff */
[----:B------:R-:W-:-:S08]  /*1550*/  UISETP.NE.AND.EX UP0, UPT, UR7, URZ, UPT, UP0 ;  /* 0x000000ff0700728c */ /* 0x000fd0000bf05300 */
[----:B------:R-:W-:Y:S05]  /*1560*/  @!P1 BRA `(.L_x_9778) ;  /* 0x0000000000189947 */ /* 0x000fea0003800000 */
[----:B------:R-:W0:Y:S01]  /*1570*/  S2R R98, SR_TID.X ;  /* 0x0000000000627919 */ /* 0x000e220000002100 */
[----:B------:R-:W-:-:S05]  /*1580*/  IADD3 R96, PT, PT, R2, -0x1, RZ ;  /* 0xffffffff02607810 */ /* 0x000fca0007ffe0ff */
[----:B------:R-:W-:-:S05]  /*1590*/  IMAD R96, R96, UR24, RZ ;  /* 0x0000001860607c24 */ /* 0x000fca000f8e02ff */
[----:B------:R-:W-:-:S04]  /*15a0*/  SHF.R.S32.HI R97, RZ, 0x1f, R96 ;  /* 0x0000001fff617819 */ /* 0x000fc80000011460 */
[----:B------:R-:W-:-:S04]  /*15b0*/  LEA.HI R97, R97, R96, RZ, 0x2 ;  /* 0x0000006061617211 */ /* 0x000fc800078f10ff */
[----:B0-----:R-:W-:-:S07]  /*15c0*/  LEA.HI.SX32 R97, R97, R98, 0x1e ;  /* 0x0000006261617211 */ /* 0x001fce00078ff2ff */
.L_x_9778:
        /* <DEDUP_REMOVED lines=19> */
.L_x_9779:
        /* <DEDUP_REMOVED lines=36> */
.L_x_9777:
[----:B0-----:R-:W0:Y:S01]  /*1940*/  SHFL.DOWN PT, R96, R121, 0x10, 0x1f ;  /* 0x0a001f0079607f89 */ /* 0x001e2200000e0000 */
[----:B------:R-:W1:Y:S01]  /*1950*/  @P1 LDC.64 R170, c[0x0][0x390] ;  /* 0x0000e400ffaa1b82 */ /* 0x000e620000000a00 */
[----:B------:R-:W-:Y:S01]  /*1960*/  @P1 IADD3 R2, PT, PT, R2, -0x1, RZ ;  /* 0xffffffff02021810 */ /* 0x000fe20007ffe0ff */
[----:B------:R-:W-:Y:S01]  /*1970*/  BSSY.RECONVERGENT B0, `(.L_x_9780) ;  /* 0x0000026000007945 */ /* 0x000fe20003800200 */
[----:B------:R-:W2:Y:S01]  /*1980*/  SHFL.DOWN PT, R98, R123, 0x10, 0x1f ;  /* 0x0a001f007b627f89 */ /* 0x000ea200000e0000 */
[----:B0-----:R-:W-:Y:S02]  /*1990*/  FADD.FTZ R96, R96, R121 ;  /* 0x0000007960607221 */ /* 0x001fe40000010000 */
[----:B------:R-:W0:Y:S01]  /*19a0*/  S2R R121, SR_TID.X ;  /* 0x0000000000797919 */ /* 0x000e220000002100 */
[----:B--2---:R-:W-:Y:S02]  /*19b0*/  FADD.FTZ R98, R98, R123 ;  /* 0x0000007b62627221 */ /* 0x004fe40000010000 */
[----:B------:R-:W2:Y:S01]  /*19c0*/  SHFL.DOWN PT, R97, R96, 0x8, 0x1f ;  /* 0x09001f0060617f89 */ /* 0x000ea200000e0000 */
[----:B------:R-:W3:Y:S03]  /*19d0*/  LDC R123, c[0x0][0x388] ;  /* 0x0000e200ff7b7b82 */ /* 0x000ee60000000800 */
[----:B------:R-:W4:Y:S01]  /*19e0*/  SHFL.DOWN PT, R99, R98, 0x8, 0x1f ;  /* 0x09001f0062637f89 */ /* 0x000f2200000e0000 */
[----:B--2---:R-:W-:Y:S01]  /*19f0*/  FADD.FTZ R97, R96, R97 ;  /* 0x0000006160617221 */ /* 0x004fe20000010000 */
[----:B---3--:R-:W-:-:S02]  /*1a00*/  @P1 IMAD R2, R2, R123, RZ ;  /* 0x0000007b02021224 */ /* 0x008fc400078e02ff */
[----:B----4-:R-:W-:Y:S02]  /*1a10*/  FADD.FTZ R99, R98, R99 ;  /* 0x0000006362637221 */ /* 0x010fe40000010000 */
[----:B------:R-:W2:Y:S01]  /*1a20*/  SHFL.DOWN PT, R100, R97, 0x4, 0x1f ;  /* 0x08801f0061647f89 */ /* 0x000ea200000e0000 */
[----:B0-----:R-:W-:-:S03]  /*1a30*/  LOP3.LUT P0, RZ, R121, 0x1f, RZ, 0xc0, !PT ;  /* 0x0000001f79ff7812 */ /* 0x001fc6000780c0ff */
[----:B------:R-:W0:Y:S01]  /*1a40*/  SHFL.DOWN PT, R102, R99, 0x4, 0x1f ;  /* 0x08801f0063667f89 */ /* 0x000e2200000e0000 */
[----:B--2---:R-:W-:Y:S01]  /*1a50*/  FADD.FTZ R100, R97, R100 ;  /* 0x0000006461647221 */ /* 0x004fe20000010000 */
[----:B------:R-:W-:Y:S01]  /*1a60*/  @P1 SHF.R.S32.HI R97, RZ, 0x1f, R2 ;  /* 0x0000001fff611819 */ /* 0x000fe20000011402 */
[----:B0-----:R-:W-:-:S03]  /*1a70*/  FADD.FTZ R102, R99, R102 ;  /* 0x0000006663667221 */ /* 0x001fc60000010000 */
[----:B------:R-:W0:Y:S04]  /*1a80*/  SHFL.DOWN PT, R101, R100, 0x2, 0x1f ;  /* 0x08401f0064657f89 */ /* 0x000e2800000e0000 */
[----:B------:R-:W2:Y:S01]  /*1a90*/  SHFL.DOWN PT, R103, R102, 0x2, 0x1f ;  /* 0x08401f0066677f89 */ /* 0x000ea200000e0000 */
[----:B0-----:R-:W-:Y:S01]  /*1aa0*/  FADD.FTZ R101, R100, R101 ;  /* 0x0000006564657221 */ /* 0x001fe20000010000 */
[----:B------:R-:W-:Y:S02]  /*1ab0*/  @P1 LEA.HI R100, R97, R2, RZ, 0x2 ;  /* 0x0000000261641211 */ /* 0x000fe400078f10ff */
[----:B------:R-:W-:Y:S01]  /*1ac0*/  MOV R2, RZ ;  /* 0x000000ff00027202 */ /* 0x000fe20000000f00 */
[----:B--2---:R-:W-:Y:S01]  /*1ad0*/  FADD.FTZ R103, R102, R103 ;  /* 0x0000006766677221 */ /* 0x004fe20000010000 */
[----:B------:R-:W0:Y:S01]  /*1ae0*/  SHFL.DOWN PT, R96, R101, 0x1, 0x1f ;  /* 0x08201f0065607f89 */ /* 0x000e2200000e0000 */
[----:B------:R-:W-:-:S03]  /*1af0*/  @P1 LEA.HI.SX32 R2, R100, R121, 0x1e ;  /* 0x0000007964021211 */ /* 0x000fc600078ff2ff */
[----:B------:R-:W2:Y:S02]  /*1b00*/  SHFL.DOWN PT, R98, R103, 0x1, 0x1f ;  /* 0x08201f0067627f89 */ /* 0x000ea400000e0000 */
        /* <DEDUP_REMOVED lines=12> */
.L_x_9781:
[----:B------:R-:W-:Y:S05]  /*1bd0*/  BSYNC.RECONVERGENT B0 ;  /* 0x0000000000007941 */ /* 0x000fea0003800200 */
.L_x_9780:
[----:B------:R-:W-:Y:S06]  /*1be0*/  BAR.SYNC.DEFER_BLOCKING 0x0 ;  /* 0x0000000000007b1d */ /* 0x000fec0000010000 */
[----:B------:R1:W5:Y:S02]  /*1bf0*/  @P1 LDG.E.128 R84, desc[UR18][R170.64] ;  /* 0x00000012aa541981 */ /* 0x000364000c1e1d00 */
[----:B------:R-:W2:Y:S01]  /*1c00*/  S2UR UR28, SR_CgaCtaId ;  /* 0x00000000001c79c3 */ /* 0x000ea20000008800 */
[----:B------:R-:W-:Y:S01]  /*1c10*/  UMOV UR4, 0x400 ;  /* 0x0000040000047882 */ /* 0x000fe20000000000 */
[----:B------:R-:W-:Y:S01]  /*1c20*/  UISETP.NE.U32.AND UP0, UPT, UR6, URZ, UPT ;  /* 0x000000ff0600728c */ /* 0x000fe2000bf05070 */
[----:B------:R-:W-:Y:S01]  /*1c30*/  IMAD R123, R123, UR5, RZ ;  /* 0x000000057b7b7c24 */ /* 0x000fe2000f8e02ff */
        /* <DEDUP_REMOVED lines=10> */
[----:B------:R-:W-:Y:S01]  /*1ce0*/  FADD.FTZ R97, RZ, R96 ;  /* 0x00000060ff617221 */ /* 0x000fe20000010000 */
[----:B------:R-:W-:Y:S02]  /*1cf0*/  SHF.R.S32.HI R96, RZ, 0x1f, R123 ;  /* 0x0000001fff607819 */ /* 0x000fe4000001147b */
[----:B------:R-:W-:Y:S01]  /*1d00*/  FADD.FTZ R172, R99, R172 ;  /* 0x000000ac63ac7221 */ /* 0x000fe20000010000 */
[----:B------:R-:W-:Y:S01]  /*1d10*/  FADD.FTZ R97, R98, R97 ;  /* 0x0000006162617221 */ /* 0x000fe20000010000 */
[----:B------:R-:W-:-:S02]  /*1d20*/  LEA.HI R96, R96, R123, RZ, 0x2 ;  /* 0x0000007b60607211 */ /* 0x000fc400078f10ff */
[----:B--2---:R-:W-:Y:S01]  /*1d30*/  FADD.FTZ R172, R172, R101 ;  /* 0x00000065acac7221 */ /* 0x004fe20000010000 */
[----:B------:R-:W-:Y:S01]  /*1d40*/  FADD.FTZ R97, R97, R100 ;  /* 0x0000006461617221 */ /* 0x000fe20000010000 */
[----:B------:R-:W-:Y:S02]  /*1d50*/  LEA.HI.SX32 R96, R96, R121, 0x1e ;  /* 0x0000007960607211 */ /* 0x000fe400078ff2ff */
[----:B------:R-:W-:Y:S01]  /*1d60*/  FADD.FTZ R103, R103, R172 ;  /* 0x000000ac67677221 */ /* 0x000fe20000010000 */
[----:B------:R-:W-:-:S03]  /*1d70*/  FADD.FTZ R97, R102, R97 ;  /* 0x0000006166617221 */ /* 0x000fc60000010000 */
[----:B------:R-:W-:Y:S01]  /*1d80*/  FMUL.FTZ R103, R103, UR26 ;  /* 0x0000001a67677c20 */ /* 0x000fe20008410000 */
[----:B------:R-:W-:-:S04]  /*1d90*/  FMUL.FTZ R98, R97, UR26 ;  /* 0x0000001a61627c20 */ /* 0x000fc80008410000 */
[----:B------:R-:W-:Y:S02]  /*1da0*/  R2UR UR28, R103 ;  /* 0x00000000671c72ca */ /* 0x000fe400000e0000 */
[----:B------:R-:W-:Y:S01]  /*1db0*/  FSEL R98, R98, RZ, !P0 ;  /* 0x000000ff62627208 */ /* 0x000fe20004000000 */
[----:B-1----:R-:W-:-:S12]  /*1dc0*/  BRA.U UP0, `(.L_x_9782) ;  /* 0x0000000900547547 */ /* 0x002fd8000b800000 */
[----:B------:R-:W-:-:S04]  /*1dd0*/  UISETP.NE.U32.AND UP0, UPT, UR16, URZ, UPT ;  /* 0x000000ff1000728c */ /* 0x000fc8000bf05070 */
[----:B------:R-:W-:-:S09]  /*1de0*/  UISETP.NE.AND.EX UP0, UPT, UR17, URZ, UPT, UP0 ;  /* 0x000000ff1100728c */ /* 0x000fd2000bf05300 */
[----:B------:R-:W-:Y:S05]  /*1df0*/  BRA.U UP0, `(.L_x_9783) ;  /* 0x0000000500007547 */ /* 0x000fea000b800000 */
[----:B------:R-:W-:Y:S05]  /*1e00*/  @!P1 BRA `(.L_x_9784) ;  /* 0x0000000000389947 */ /* 0x000fea0003800000 */
[----:B------:R-:W-:Y:S01]  /*1e10*/  FFMA.FTZ R97, R3, UR28, R98 ;  /* 0x0000001c03617c23 */ /* 0x000fe20008010062 */
[----:B------:R-:W-:Y:S01]  /*1e20*/  ISETP.LT.AND P0, PT, RZ, UR29, PT ;  /* 0x0000001dff007c0c */ /* 0x000fe2000bf01270 */
[----:B------:R-:W-:Y:S02]  /*1e30*/  HFMA2 R88, -RZ, RZ, 0, 0 ;  /* 0x00000000ff587431 */ /* 0x000fe400000001ff */
[----:B------:R-:W-:-:S04]  /*1e40*/  FADD.FTZ R97, R152, -R97 ;  /* 0x8000006198617221 */ /* 0x000fc80000010000 */
[----:B------:R-:W-:-:S05]  /*1e50*/  FMUL.FTZ R97, R97, UR27 ;  /* 0x0000001b61617c20 */ /* 0x000fca0008410000 */
        /* <DEDUP_REMOVED lines=9> */
.L_x_9784:
[----:B------:R-:W-:Y:S05]  /*1ef0*/  @!P1 BRA `(.L_x_9785) ;  /* 0x0000000000389947 */ /* 0x000fea0003800000 */
[----:B------:R-:W-:Y:S01]  /*1f00*/  FFMA.FTZ R100, R144, UR28, R98 ;  /* 0x0000001c90647c23 */ /* 0x000fe20008010062 */
[----:B------:R-:W-:Y:S02]  /*1f10*/  ISETP.LT.AND P0, PT, RZ, UR29, PT ;  /* 0x0000001dff007c0c */ /* 0x000fe4000bf01270 */
[----:B------:R-:W-:Y:S01]  /*1f20*/  MOV R89, RZ ;  /* 0x000000ff00597202 */ /* 0x000fe20000000f00 */
        /* <DEDUP_REMOVED lines=11> */
.L_x_9785:
        /* <DEDUP_REMOVED lines=15> */
.L_x_9786:
[----:B------:R-:W-:Y:S05]  /*20d0*/  @!P1 BRA `(.L_x_9787) ;  /* 0x0000000c00889947 */ /* 0x000fea0003800000 */
[----:B------:R-:W-:Y:S01]  /*20e0*/  FFMA.FTZ R100, R160, UR28, R98 ;  /* 0x0000001ca0647c23 */ /* 0x000fe20008010062 */
[----:B------:R-:W-:Y:S01]  /*20f0*/  ISETP.LT.AND P0, PT, RZ, UR29, PT ;  /* 0x0000001dff007c0c */ /* 0x000fe2000bf01270 */
[----:B------:R-:W-:Y:S02]  /*2100*/  BSSY.RECONVERGENT B0, `(.L_x_9788) ;  /* 0x000000e000007945 */ /* 0x000fe40003800200 */
[----:B------:R-:W-:-:S04]  /*2110*/  FADD.FTZ R100, R155, -R100 ;  /* 0x800000649b647221 */ /* 0x000fc80000010000 */
[----:B------:R-:W-:-:S05]  /*2120*/  FMUL.FTZ R100, R100, UR27 ;  /* 0x0000001b64647c20 */ /* 0x000fca0008410000 */
[----:B------:R-:W-:Y:S02]  /*2130*/  FSEL R100, R100, RZ, P0 ;  /* 0x000000ff64647208 */ /* 0x000fe40000000000 */
[----:B-----5:R-:W-:-:S03]  /*2140*/  ISETP.GE.U32.AND P0, PT, R165, 0x1000000, PT ;  /* 0x01000000a500780c */ /* 0x020fc60003f06070 */
[----:B------:R-:W-:-:S04]  /*2150*/  FMUL.FTZ R100, R100, UR21 ;  /* 0x0000001564647c20 */ /* 0x000fc80008410000 */
[----:B------:R-:W-:-:S04]  /*2160*/  FMUL.FTZ R100, R100, UR20 ;  /* 0x0000001464647c20 */ /* 0x000fc80008410000 */
[----:B------:R-:W-:-:S05]  /*2170*/  FMUL.FTZ R91, R87, R100 ;  /* 0x00000064575b7220 */ /* 0x000fca0000410000 */
[----:B------:R-:W-:Y:S02]  /*2180*/  FSEL R102, R91, RZ, P0 ;  /* 0x000000ff5b667208 */ /* 0x000fe40000000000 */
[----:B------:R-:W-:-:S03]  /*2190*/  MOV R91, RZ ;  /* 0x000000ff005b7202 */ /* 0x000fc60000000f00 */
[----:B------:R-:W-:Y:S01]  /*21a0*/  FADD.FTZ R51, R51, R102 ;  /* 0x0000006633337221 */ /* 0x000fe20000010000 */
[----:B------:R-:W-:Y:S06]  /*21b0*/  @!P0 BRA `(.L_x_9789) ;  /* 0x0000000000088947 */ /* 0x000fec0003800000 */
[----:B------:R-:W-:-:S05]  /*21c0*/  HADD2.F32 R91, -RZ, R0.H1_H1 ;  /* 0x30000000ff5b7230 */ /* 0x000fca0000004100 */
[----:B------:R-:W-:-:S07]  /*21d0*/  FMUL.FTZ R91, R100, R91 ;  /* 0x0000005b645b7220 */ /* 0x000fce0000410000 */
.L_x_9789:
[----:B------:R-:W-:Y:S05]  /*21e0*/  BSYNC.RECONVERGENT B0 ;  /* 0x0000000000007941 */ /* 0x000fea0003800200 */
.L_x_9788:
[----:B------:R-:W-:Y:S05]  /*21f0*/  BRA `(.L_x_9787) ;  /* 0x0000000c00407947 */ /* 0x000fea0003800000 */
.L_x_9783:
        /* <DEDUP_REMOVED lines=17> */
[----:B------:R-:W-:Y:S06]  /*2310*/  @!P1 BRA `(.L_x_9790) ;  /* 0x0000000000389947 */ /* 0x000fec0003800000 */
[----:B------:R-:W-:Y:S01]  /*2320*/  FFMA.FTZ R95, R3, UR28, R98 ;  /* 0x0000001c035f7c23 */ /* 0x000fe20008010062 */
[----:B------:R-:W-:-:S03]  /*2330*/  ISETP.LT.AND P0, PT, RZ, UR29, PT ;  /* 0x0000001dff007c0c */ /* 0x000fc6000bf01270 */
[----:B------:R-:W-:-:S04]  /*2340*/  FADD.FTZ R95, R152, -R95 ;  /* 0x8000005f985f7221 */ /* 0x000fc80000010000 */
[----:B------:R-:W-:-:S05]  /*2350*/  FMUL.FTZ R88, R95, UR27 ;  /* 0x0000001b5f587c20 */ /* 0x000fca0008410000 */
[----:B------:R-:W-:Y:S02]  /*2360*/  FSEL R88, R88, RZ, P0 ;  /* 0x000000ff58587208 */ /* 0x000fe40000000000 */
[----:B-----5:R-:W-:-:S03]  /*2370*/  LOP3.LUT P0, RZ, R165, 0xff, RZ, 0xc0, !PT ;  /* 0x000000ffa5ff7812 */ /* 0x020fc6000780c0ff */
[----:B------:R-:W-:-:S04]  /*2380*/  FMUL.FTZ R88, R88, UR21 ;  /* 0x0000001558587c20 */ /* 0x000fc80008410000 */
[----:B------:R-:W-:Y:S01]  /*2390*/  FMUL.FTZ R95, R88, UR20 ;  /* 0x00000014585f7c20 */ /* 0x000fe20008410000 */
[----:B------:R-:W-:-:S03]  /*23a0*/  HFMA2 R88, -RZ, RZ, 0, 0 ;  /* 0x00000000ff587431 */ /* 0x000fc600000001ff */
[----:B------:R-:W-:Y:S02]  /*23b0*/  FMUL.FTZ R92, R84, R95 ;  /* 0x0000005f545c7220 */ /* 0x000fe40000410000 */
[----:B------:R-:W-:-:S03]  /*23c0*/  @P0 HADD2.F32 R100, -RZ, R142.H0_H0 ;  /* 0x2000008eff640230 */ /* 0x000fc60000004100 */
[----:B------:R-:W-:Y:S02]  /*23d0*/  FSEL R97, R92, RZ, P0 ;  /* 0x000000ff5c617208 */ /* 0x000fe40000000000 */
[----:B------:R-:W-:-:S03]  /*23e0*/  @P0 FMUL.FTZ R88, R100, R95 ;  /* 0x0000005f64580220 */ /* 0x000fc60000410000 */
[----:B------:R-:W-:-:S07]  /*23f0*/  FADD.FTZ R48, R48, R97 ;  /* 0x0000006130307221 */ /* 0x000fce0000010000 */
.L_x_9790:
        /* <DEDUP_REMOVED lines=15> */
.L_x_9791:
        /* <DEDUP_REMOVED lines=15> */
.L_x_9792:
[----:B------:R-:W-:Y:S01]  /*25e0*/  BSSY.RECONVERGENT B0, `(.L_x_9793) ;  /* 0x0000012000007945 */ /* 0x000fe20003800200 */
[----:B------:R-:W-:Y:S02]  /*25f0*/  MOV R92, R99 ;  /* 0x00000063005c7202 */ /* 0x000fe40000000f00 */
[----:B------:R-:W-:Y:S01]  /*2600*/  MOV R95, R101 ;  /* 0x00000065005f7202 */ /* 0x000fe20000000f00 */
[----:B------:R-:W-:Y:S06]  /*2610*/  @!P1 BRA `(.L_x_9794) ;  /* 0x0000000000389947 */ /* 0x000fec0003800000 */
[----:B------:R-:W-:Y:S01]  /*2620*/  FMUL.FTZ R91, R101, UR21 ;  /* 0x00000015655b7c20 */ /* 0x000fe20008410000 */
[----:B-----5:R-:W-:Y:S02]  /*2630*/  ISETP.GE.U32.AND P0, PT, R165, 0x1000000, PT ;  /* 0x01000000a500780c */ /* 0x020fe40003f06070 */
[----:B------:R-:W-:Y:S01]  /*2640*/  MOV R92, R99 ;  /* 0x00000063005c7202 */ /* 0x000fe20000000f00 */
[----:B------:R-:W-:Y:S01]  /*2650*/  FMUL.FTZ R100, R91, UR20 ;  /* 0x000000145b647c20 */ /* 0x000fe20008410000 */
[----:B------:R-:W-:-:S03]  /*2660*/  MOV R95, R101 ;  /* 0x00000065005f7202 */ /* 0x000fc60000000f00 */
[----:B------:R-:W-:-:S05]  /*2670*/  FMUL.FTZ R91, R87, R100 ;  /* 0x00000064575b7220 */ /* 0x000fca0000410000 */
[----:B------:R-:W-:Y:S01]  /*2680*/  FSEL R102, R91, RZ, P0 ;  /* 0x000000ff5b667208 */ /* 0x000fe20000000000 */
[----:B------:R-:W-:-:S04]  /*2690*/  HFMA2 R91, -RZ, RZ, 0, 0 ;  /* 0x00000000ff5b7431 */ /* 0x000fc800000001ff */
[----:B------:R-:W-:Y:S01]  /*26a0*/  FADD.FTZ R51, R51, R102 ;  /* 0x0000006633337221 */ /* 0x000fe20000010000 */
[----:B------:R-:W-:Y:S06]  /*26b0*/  @!P0 BRA `(.L_x_9794) ;  /* 0x0000000000108947 */ /* 0x000fec0003800000 */
[----:B------:R-:W-:Y:S01]  /*26c0*/  HADD2.F32 R91, -RZ, R0.H1_H1 ;  /* 0x30000000ff5b7230 */ /* 0x000fe20000004100 */
[----:B------:R-:W-:Y:S02]  /*26d0*/  MOV R92, R99 ;  /* 0x00000063005c7202 */ /* 0x000fe40000000f00 */
[----:B------:R-:W-:Y:S02]  /*26e0*/  MOV R95, R101 ;  /* 0x00000065005f7202 */ /* 0x000fe40000000f00 */
[----:B------:R-:W-:-:S07]  /*26f0*/  FMUL.FTZ R91, R91, R100 ;  /* 0x000000645b5b7220 */ /* 0x000fce0000410000 */
.L_x_9794:
[----:B------:R-:W-:Y:S05]  /*2700*/  BSYNC.RECONVERGENT B0 ;  /* 0x0000000000007941 */ /* 0x000fea0003800200 */
.L_x_9793:
[----:B------:R-:W-:Y:S05]  /*2710*/  BRA `(.L_x_9787) ;  /* 0x0000000400f87947 */ /* 0x000fea0003800000 */
.L_x_9782:
[----:B------:R-:W-:Y:S01]  /*2720*/  UISETP.NE.U32.AND UP0, UPT, UR16, URZ, UPT ;  /* 0x000000ff1000728c */ /* 0x000fe2000bf05070 */
[----:B------:R-:W-:Y:S03]  /*2730*/  BSSY.RECONVERGENT B0, `(.L_x_9787) ;  /* 0x000007c000007945 */ /* 0x000fe60003800200 */
[----:B------:R-:W-:-:S09]  /*2740*/  UISETP.NE.AND.EX UP0, UPT, UR17, URZ, UPT, UP0 ;  /* 0x000000ff1100728c */ /* 0x000fd2000bf05300 */
[----:B------:R-:W-:Y:S05]  /*2750*/  BRA.U UP0, `(.L_x_9795) ;  /* 0x0000000100f87547 */ /* 0x000fea000b800000 */
[----:B------:R-:W-:Y:S05]  /*2760*/  @!P1 BRA `(.L_x_9796) ;  /* 0x0000000000389947 */ /* 0x000fea0003800000 */
[----:B------:R-:W-:Y:S02]  /*2770*/  PLOP3.LUT P0, PT, PT, PT, UP2, 0x80, 0x8 ;  /* 0x000000000008781c */ /* 0x000fe40003f0f028 */
[----:B-----5:R-:W-:-:S11]  /*2780*/  MOV R88, R20 ;  /* 0x0000001400587202 */ /* 0x020fd60000000f00 */
[----:B------:R-:W-:-:S04]  /*2790*/  @P0 FFMA.FTZ R97, R3, UR28, R98 ;  /* 0x0000001c03610c23 */ /* 0x000fc80008010062 */
[----:B------:R-:W-:-:S04]  /*27a0*/  @P0 FADD.FTZ R97, R152, -R97 ;  /* 0x8000006198610221 */ /* 0x000fc80000010000 */
[----:B------:R-:W-:Y:S01]  /*27b0*/  @P0 FFMA.FTZ R88, R97, UR27, R20 ;  /* 0x0000001b61580c23 */ /* 0x000fe20008010014 */
[----:B------:R-:W-:-:S03]  /*27c0*/  LOP3.LUT P0, RZ, R165, 0xff, RZ, 0xc0, !PT ;  /* 0x000000ffa5ff7812 */ /* 0x000fc6000780c0ff */
        /* <DEDUP_REMOVED lines=8> */
.L_x_9796:
        /* <DEDUP_REMOVED lines=15> */
.L_x_9797:
        /* <DEDUP_REMOVED lines=15> */
.L_x_9798:
[----:B------:R-:W-:Y:S05]  /*2a30*/  @!P1 BRA `(.L_x_9799) ;  /* 0x00000004002c9947 */ /* 0x000fea0003800000 */
[----:B------:R-:W-:Y:S02]  /*2a40*/  PLOP3.LUT P0, PT, PT, PT, UP2, 0x80, 0x8 ;  /* 0x000000000008781c */ /* 0x000fe40003f0f028 */
[----:B-----5:R-:W-:-:S11]  /*2a50*/  MOV R91, R23 ;  /* 0x00000017005b7202 */ /* 0x020fd60000000f00 */
[----:B------:R-:W-:-:S04]  /*2a60*/  @P0 FFMA.FTZ R100, R160, UR28, R98 ;  /* 0x0000001ca0640c23 */ /* 0x000fc80008010062 */
[----:B------:R-:W-:-:S04]  /*2a70*/  @P0 FADD.FTZ R100, R155, -R100 ;  /* 0x800000649b640221 */ /* 0x000fc80000010000 */
[----:B------:R-:W-:Y:S01]  /*2a80*/  @P0 FFMA.FTZ R91, R100, UR27, R23 ;  /* 0x0000001b645b0c23 */ /* 0x000fe20008010017 */
[----:B------:R-:W-:-:S03]  /*2a90*/  ISETP.GE.U32.AND P0, PT, R165, 0x1000000, PT ;  /* 0x01000000a500780c */ /* 0x000fc60003f06070 */
        /* <DEDUP_REMOVED lines=10> */
.L_x_9795:
        /* <DEDUP_REMOVED lines=26> */
[----:B------:R-:W-:-:S07]  /*2ce0*/  FADD.FTZ R48, R48, R95 ;  /* 0x0000005f30307221 */ /* 0x000fce0000010000 */
.L_x_9800:
        /* <DEDUP_REMOVED lines=9> */
[----:B------:R-:W-:-:S07]  /*2d80*/  FADD.FTZ R49, R49, R102 ;  /* 0x0000006631317221 */ /* 0x000fce0000010000 */
.L_x_9801:
[----:B------:R-:W-:Y:S05]  /*2d90*/  @!P1 BRA `(.L_x_9802) ;  /* 0x0000000000249947 */ /* 0x000fea0003800000 */
        /* <DEDUP_REMOVED lines=9> */
.L_x_9802:
        /* <DEDUP_REMOVED lines=11> */
[----:B------:R-:W-:-:S07]  /*2ee0*/  FADD.FTZ R51, R51, R100 ;  /* 0x0000006433337221 */ /* 0x000fce0000010000 */
.L_x_9799:
[----:B------:R-:W-:Y:S05]  /*2ef0*/  BSYNC.RECONVERGENT B0 ;  /* 0x0000000000007941 */ /* 0x000fea0003800200 */
.L_x_9787:
[----:B------:R-:W-:Y:S01]  /*2f00*/  ISETP.NE.U32.AND P0, PT, RZ, UR16, PT ;  /* 0x00000010ff007c0c */ /* 0x000fe2000bf05070 */
[----:B------:R-:W0:Y:S01]  /*2f10*/  @P1 LDC.64 R102, c[0x0][0x468] ;  /* 0x00011a00ff661b82 */ /* 0x000e220000000a00 */
[----:B------:R-:W-:Y:S02]  /*2f20*/  UISETP.NE.U32.AND UP0, UPT, UR6, URZ, UPT ;  /* 0x000000ff0600728c */ /* 0x000fe4000bf05070 */
[----:B------:R-:W-:Y:S02]  /*2f30*/  ISETP.NE.AND.EX P0, PT, RZ, UR17, PT, P0 ;  /* 0x00000011ff007c0c */ /* 0x000fe4000bf05300 */
[----:B------:R-:W-:-:S11]  /*2f40*/  UISETP.NE.AND.EX UP0, UPT, UR7, URZ, UPT, UP0 ;  /* 0x000000ff0700728c */ /* 0x000fd6000bf05300 */
        /* <DEDUP_REMOVED lines=10> */
.L_x_9803:
[----:B------:R-:W-:Y:S05]  /*2ff0*/  BRA.U !UP0, `(.L_x_9804) ;  /* 0x0000000908307547 */ /* 0x000fea000b800000 */
[--C-:B0-----:R-:W-:Y:S02]  /*3000*/  SHF.R.U64 R103, R124, 0x10, R125.reuse ;  /* 0x000000107c677819 */ /* 0x101fe4000000127d */
[----:B------:R-:W-:-:S04]  /*3010*/  SHF.R.U32.HI R97, RZ, 0x10, R125 ;  /* 0x00000010ff617819 */ /* 0x000fc8000001167d */
[----:B------:R-:W-:Y:S01]  /*3020*/  PRMT R103, R103, 0x5410, R97 ;  /* 0x0000541067677816 */ /* 0x000fe20000000061 */
[----:B------:R-:W-:Y:S06]  /*3030*/  @!P0 BRA `(.L_x_9805) ;  /* 0x0000000400108947 */ /* 0x000fec0003800000 */
        /* <DEDUP_REMOVED lines=18> */
[----:B------:R-:W-:Y:S06]  /*3160*/  @!P1 BRA `(.L_x_9806) ;  /* 0x0000000000289947 */ /* 0x000fec0003800000 */
[----:B------:R-:W-:Y:S01]  /*3170*/  LOP3.LUT P2, RZ, R156, 0xff, RZ, 0xc0, !PT ;  /* 0x000000ff9cff7812 */ /* 0x000fe2000784c0ff */
[----:B------:R-:W-:Y:S01]  /*3180*/  FMUL.FTZ R88, R92, UR21 ;  /* 0x000000155c587c20 */ /* 0x000fe20008410000 */
[----:B------:R-:W-:-:S03]  /*3190*/  UMOV UR4, URZ ;  /* 0x000000ff00047c82 */ /* 0x000fc60008000000 */
[----:B------:R-:W-:Y:S01]  /*31a0*/  FMUL.FTZ R93, R88, UR20 ;  /* 0x00000014585d7c20 */ /* 0x000fe20008410000 */
[----:B------:R-:W-:-:S03]  /*31b0*/  MOV R88, UR4 ;  /* 0x0000000400587c02 */ /* 0x000fc60008000f00 */
[----:B------:R-:W-:-:S04]  /*31c0*/  FMUL.FTZ R95, R84, R93 ;  /* 0x0000005d545f7220 */ /* 0x000fc80000410000 */
[----:B------:R-:W-:Y:S01]  /*31d0*/  @P2 HADD2.F32 R100, -RZ, R124.H0_H0 ;  /* 0x2000007cff642230 */ /* 0x000fe20000004100 */
[----:B------:R-:W-:-:S04]  /*31e0*/  FSEL R95, R95, RZ, P2 ;  /* 0x000000ff5f5f7208 */ /* 0x000fc80001000000 */
[----:B------:R-:W-:Y:S01]  /*31f0*/  @P2 FMUL.FTZ R88, R93, R100 ;  /* 0x000000645d582220 */ /* 0x000fe20000410000 */
[----:B------:R-:W-:-:S07]  /*3200*/  FADD.FTZ R44, R44, R95 ;  /* 0x0000005f2c2c7221 */ /* 0x000fce0000010000 */
.L_x_9806:
[----:B------:R-:W-:Y:S05]  /*3210*/  @!P1 BRA `(.L_x_9807) ;  /* 0x0000000000289947 */ /* 0x000fea0003800000 */
        /* <DEDUP_REMOVED lines=10> */
.L_x_9807:
        /* <DEDUP_REMOVED lines=11> */
.L_x_9808:
[----:B------:R-:W-:Y:S02]  /*3370*/  MOV R93, R97 ;  /* 0x00000061005d7202 */ /* 0x000fe40000000f00 */
[----:B------:R-:W-:Y:S01]  /*3380*/  MOV R95, R101 ;  /* 0x00000065005f7202 */ /* 0x000fe20000000f00 */
[----:B------:R-:W-:Y:S06]  /*3390*/  @!P1 BRA `(.L_x_9809) ;  /* 0x0000000c00ac9947 */ /* 0x000fec0003800000 */
[----:B------:R-:W-:Y:S01]  /*33a0*/  FMUL.FTZ R91, R101, UR21 ;  /* 0x00000015655b7c20 */ /* 0x000fe20008410000 */
[----:B------:R-:W-:Y:S01]  /*33b0*/  ISETP.GE.U32.AND P2, PT, R156, 0x1000000, PT ;  /* 0x010000009c00780c */ /* 0x000fe20003f46070 */
[----:B------:R-:W-:Y:S01]  /*33c0*/  UMOV UR4, URZ ;  /* 0x000000ff00047c82 */ /* 0x000fe20008000000 */
[----:B------:R-:W-:Y:S01]  /*33d0*/  BSSY.RECONVERGENT B0, `(.L_x_9810) ;  /* 0x0000009000007945 */ /* 0x000fe20003800200 */
[----:B------:R-:W-:-:S04]  /*33e0*/  FMUL.FTZ R102, R91, UR20 ;  /* 0x000000145b667c20 */ /* 0x000fc80008410000 */
[----:B------:R-:W-:-:S05]  /*33f0*/  FMUL.FTZ R91, R87, R102 ;  /* 0x00000066575b7220 */ /* 0x000fca0000410000 */
[----:B------:R-:W-:Y:S02]  /*3400*/  FSEL R100, R91, RZ, P2 ;  /* 0x000000ff5b647208 */ /* 0x000fe40001000000 */
[----:B------:R-:W-:-:S03]  /*3410*/  MOV R91, UR4 ;  /* 0x00000004005b7c02 */ /* 0x000fc60008000f00 */
[----:B------:R-:W-:Y:S01]  /*3420*/  FADD.FTZ R47, R47, R100 ;  /* 0x000000642f2f7221 */ /* 0x000fe20000010000 */
[----:B------:R-:W-:Y:S06]  /*3430*/  @!P2 BRA `(.L_x_9811) ;  /* 0x000000000008a947 */ /* 0x000fec0003800000 */
[----:B------:R-:W-:-:S05]  /*3440*/  HADD2.F32 R91, -RZ, R103.H1_H1 ;  /* 0x30000067ff5b7230 */ /* 0x000fca0000004100 */
[----:B------:R-:W-:-:S07]  /*3450*/  FMUL.FTZ R91, R102, R91 ;  /* 0x0000005b665b7220 */ /* 0x000fce0000410000 */
.L_x_9811:
[----:B------:R-:W-:Y:S05]  /*3460*/  BSYNC.RECONVERGENT B0 ;  /* 0x0000000000007941 */ /* 0x000fea0003800200 */
.L_x_9810:
[----:B------:R-:W-:Y:S05]  /*3470*/  BRA `(.L_x_9809) ;  /* 0x0000000c00747947 */ /* 0x000fea0003800000 */
.L_x_9805:
[----:B------:R-:W-:Y:S05]  /*3480*/  @!P1 BRA `(.L_x_9812) ;  /* 0x00000000003c9947 */ /* 0x000fea0003800000 */
[----:B------:R-:W-:Y:S01]  /*3490*/  PLOP3.LUT P2, PT, PT, PT, UP2, 0x80, 0x8 ;  /* 0x000000000008781c */ /* 0x000fe20003f4f028 */
[----:B------:R-:W-:Y:S01]  /*34a0*/  UMOV UR4, URZ ;  /* 0x000000ff00047c82 */ /* 0x000fe20008000000 */
[----:B-----5:R-:W-:-:S11]  /*34b0*/  MOV R88, R16 ;  /* 0x0000001000587202 */ /* 0x020fd60000000f00 */
[----:B------:R-:W-:-:S04]  /*34c0*/  @P2 FFMA.FTZ R97, R147, UR28, R98 ;  /* 0x0000001c93612c23 */ /* 0x000fc80008010062 */
[----:B------:R-:W-:-:S04]  /*34d0*/  @P2 FADD.FTZ R97, R146, -R97 ;  /* 0x8000006192612221 */ /* 0x000fc80000010000 */
[----:B------:R-:W-:Y:S01]  /*34e0*/  @P2 FFMA.FTZ R88, R97, UR27, R16 ;  /* 0x0000001b61582c23 */ /* 0x000fe20008010010 */
[----:B------:R-:W-:-:S03]  /*34f0*/  LOP3.LUT P2, RZ, R156, 0xff, RZ, 0xc0, !PT ;  /* 0x000000ff9cff7812 */ /* 0x000fc6000784c0ff */
        /* <DEDUP_REMOVED lines=8> */
.L_x_9812:
        /* <DEDUP_REMOVED lines=16> */
.L_x_9813:
        /* <DEDUP_REMOVED lines=16> */
.L_x_9814:
[----:B------:R-:W-:Y:S04]  /*3780*/  BSSY.RECONVERGENT B0, `(.L_x_9815) ;  /* 0x0000012000007945 */ /* 0x000fe80003800200 */
[----:B------:R-:W-:Y:S05]  /*3790*/  @!P1 BRA `(.L_x_9816) ;  /* 0x0000000000409947 */ /* 0x000fea0003800000 */
[----:B------:R-:W-:Y:S01]  /*37a0*/  PLOP3.LUT P2, PT, PT, PT, UP2, 0x80, 0x8 ;  /* 0x000000000008781c */ /* 0x000fe20003f4f028 */
[----:B------:R-:W-:Y:S01]  /*37b0*/  UMOV UR4, URZ ;  /* 0x000000ff00047c82 */ /* 0x000fe20008000000 */
        /* <DEDUP_REMOVED lines=14> */
.L_x_9816:
[----:B------:R-:W-:Y:S05]  /*38a0*/  BSYNC.RECONVERGENT B0 ;  /* 0x0000000000007941 */ /* 0x000fea0003800200 */
.L_x_9815:
[----:B------:R-:W-:Y:S05]  /*38b0*/  BRA `(.L_x_9809) ;  /* 0x0000000800647947 */ /* 0x000fea0003800000 */
.L_x_9804:
[----:B------:R-:W-:Y:S01]  /*38c0*/  BSSY.RECONVERGENT B0, `(.L_x_9809) ;  /* 0x0000098000007945 */ /* 0x000fe20003800200 */
[--C-:B0-----:R-:W-:Y:S02]  /*38d0*/  SHF.R.U64 R102, R124, 0x10, R125.reuse ;  /* 0x000000107c667819 */ /* 0x101fe4000000127d */
[----:B------:R-:W-:Y:S01]  /*38e0*/  SHF.R.U32.HI R103, RZ, 0x10, R125 ;  /* 0x00000010ff677819 */ /* 0x000fe2000001167d */
[----:B------:R-:W-:Y:S06]  /*38f0*/  @!P0 BRA `(.L_x_9817) ;  /* 0x0000000400508947 */ /* 0x000fec0003800000 */
        /* <DEDUP_REMOVED lines=17> */
[----:B------:R-:W-:Y:S06]  /*3a10*/  @!P1 BRA `(.L_x_9818) ;  /* 0x00000000003c9947 */ /* 0x000fec0003800000 */
[----:B------:R-:W-:Y:S01]  /*3a20*/  FFMA.FTZ R95, R147, UR28, R98 ;  /* 0x0000001c935f7c23 */ /* 0x000fe20008010062 */
[----:B------:R-:W-:Y:S01]  /*3a30*/  ISETP.LT.AND P2, PT, RZ, UR29, PT ;  /* 0x0000001dff007c0c */ /* 0x000fe2000bf41270 */
[----:B------:R-:W-:Y:S02]  /*3a40*/  UMOV UR4, URZ ;  /* 0x000000ff00047c82 */ /* 0x000fe40008000000 */
[----:B------:R-:W-:-:S04]  /*3a50*/  FADD.FTZ R88, R146, -R95 ;  /* 0x8000005f92587221 */ /* 0x000fc80000010000 */
[----:B------:R-:W-:-:S05]  /*3a60*/  FMUL.FTZ R88, R88, UR27 ;  /* 0x0000001b58587c20 */ /* 0x000fca0008410000 */
        /* <DEDUP_REMOVED lines=10> */
.L_x_9818:
[----:B------:R-:W-:Y:S05]  /*3b10*/  @!P1 BRA `(.L_x_9819) ;  /* 0x00000000003c9947 */ /* 0x000fea0003800000 */
        /* <DEDUP_REMOVED lines=15> */
.L_x_9819:
        /* <DEDUP_REMOVED lines=16> */
.L_x_9820:
        /* <DEDUP_REMOVED lines=14> */
[----:B------:R-:W-:Y:S01]  /*3df0*/  HADD2.F32 R91, -RZ, R103.H0_H0 ;  /* 0x20000067ff5b7230 */ /* 0x000fe20000004100 */
[----:B------:R-:W-:Y:S02]  /*3e00*/  MOV R92, R99 ;  /* 0x00000063005c7202 */ /* 0x000fe40000000f00 */
[----:B------:R-:W-:Y:S02]  /*3e10*/  MOV R95, R101 ;  /* 0x00000065005f7202 */ /* 0x000fe40000000f00 */
[----:B------:R-:W-:Y:S01]  /*3e20*/  FMUL.FTZ R91, R91, R100 ;  /* 0x000000645b5b7220 */ /* 0x000fe20000410000 */
[----:B------:R-:W-:Y:S06]  /*3e30*/  BRA `(.L_x_9821) ;  /* 0x0000000400007947 */ /* 0x000fec0003800000 */
.L_x_9817:
        /* <DEDUP_REMOVED lines=16> */
.L_x_9822:
        /* <DEDUP_REMOVED lines=16> */
.L_x_9823:
        /* <DEDUP_REMOVED lines=16> */
.L_x_9824:
[----:B------:R-:W-:Y:S05]  /*4140*/  @!P1 BRA `(.L_x_9821) ;  /* 0x00000000003c9947 */ /* 0x000fea0003800000 */
[----:B------:R-:W-:Y:S01]  /*4150*/  FFMA.FTZ R100, R162, UR28, R98 ;  /* 0x0000001ca2647c23 */ /* 0x000fe20008010062 */
[----:B------:R-:W-:Y:S01]  /*4160*/  ISETP.LT.AND P2, PT, RZ, UR29, PT ;  /* 0x0000001dff007c0c */ /* 0x000fe2000bf41270 */
[----:B------:R-:W-:Y:S02]  /*4170*/  UMOV UR4, URZ ;  /* 0x000000ff00047c82 */ /* 0x000fe40008000000 */
[----:B------:R-:W-:-:S04]  /*4180*/  FADD.FTZ R100, R161, -R100 ;  /* 0x80000064a1647221 */ /* 0x000fc80000010000 */
[----:B------:R-:W-:-:S05]  /*4190*/  FMUL.FTZ R91, R100, UR27 ;  /* 0x0000001b645b7c20 */ /* 0x000fca0008410000 */
[----:B------:R-:W-:Y:S02]  /*41a0*/  FSEL R91, R91, RZ, P2 ;  /* 0x000000ff5b5b7208 */ /* 0x000fe40001000000 */
[----:B-----5:R-:W-:-:S03]  /*41b0*/  ISETP.GE.U32.AND P2, PT, R156, 0x1000000, PT ;  /* 0x010000009c00780c */ /* 0x020fc60003f46070 */
        /* <DEDUP_REMOVED lines=8> */
.L_x_9821:
[----:B------:R-:W-:Y:S05]  /*4240*/  BSYNC.RECONVERGENT B0 ;  /* 0x0000000000007941 */ /* 0x000fea0003800200 */
.L_x_9809:
[----:B------:R-:W0:Y:S01]  /*4250*/  @P0 LDC.64 R100, c[0x0][0x478] ;  /* 0x00011e00ff640b82 */ /* 0x000e220000000a00 */
[----:B------:R-:W-:Y:S02]  /*4260*/  @P0 IADD3 R97, PT, PT, R96, 0x80, RZ ;  /* 0x0000008060610810 */ /* 0x000fe40007ffe0ff */
[----:B------:R-:W-:-:S05]  /*4270*/  @P1 IADD3 R99, PT, PT, R2, 0x80, RZ ;  /* 0x0000008002631810 */ /* 0x000fca0007ffe0ff */
[----:B------:R-:W1:Y:S01]  /*4280*/  @P1 LDC.64 R102, c[0x0][0x468] ;  /* 0x00011a00ff661b82 */ /* 0x000e620000000a00 */
[----:B0-----:R-:W-:Y:S01]  /*4290*/  @P0 IMAD.WIDE.U32 R100, R97, 0x10, R100 ;  /* 0x0000001061640825 */ /* 0x001fe200078e0064 */
[----:B------:R-:W-:-:S04]  /*42a0*/  SHF.R.U32.HI R97, RZ, 0x10, R127 ;  /* 0x00000010ff617819 */ /* 0x000fc8000001167f */
[----:B------:R0:W-:Y:S01]  /*42b0*/  @P0 STG.E.128 desc[UR18][R100.64], R92 ;  /* 0x0000005c64000986 */ /* 0x0001e2000c101d12 */
[----:B-1----:R-:W-:Y:S01]  /*42c0*/  @P1 IMAD.WIDE.U32 R102, R99, 0x10, R102 ;  /* 0x0000001063661825 */ /* 0x002fe200078e0066 */
[----:B------:R-:W-:-:S04]  /*42d0*/  SHF.R.U64 R99, R126, 0x10, R127 ;  /* 0x000000107e637819 */ /* 0x000fc8000000127f */
[----:B------:R0:W-:Y:S01]  /*42e0*/  @P1 STG.E.128 desc[UR18][R102.64], R88 ;  /* 0x0000005866001986 */ /* 0x0001e2000c101d12 */
[----:B------:R-:W-:Y:S05]  /*42f0*/  @!P1 BRA `(.L_x_9825) ;  /* 0x0000000000109947 */ /* 0x000fea0003800000 */
[----:B-----5:R-:W1:Y:S01]  /*4300*/  LDC.64 R84, c[0x0][0x390] ;  /* 0x0000e400ff547b82 */ /* 0x020e620000000a00 */
[----:B------:R-:W-:-:S05]  /*4310*/  IADD3 R87, PT, PT, R2, 0x100, RZ ;  /* 0x0000010002577810 */ /* 0x000fca0007ffe0ff */
[----:B-1----:R-:W-:-:S06]  /*4320*/  IMAD.WIDE.U32 R84, R87, 0x10, R84 ;  /* 0x0000001057547825 */ /* 0x002fcc00078e0054 */
[----:B------:R-:W5:Y:S02]  /*4330*/  LDG.E.128 R84, desc[UR18][R84.64] ;  /* 0x0000001254547981 */ /* 0x000f64000c1e1d00 */
.L_x_9825:
[----:B------:R-:W-:Y:S01]  /*4340*/  PRMT R97, R97, 0x5410, R99 ;  /* 0x0000541061617816 */ /* 0x000fe20000000063 */
[----:B------:R-:W-:Y:S06]  /*4350*/  BRA.U !UP0, `(.L_x_9826) ;  /* 0x0000000908247547 */ /* 0x000fec000b800000 */
[----:B------:R-:W-:Y:S05]  /*4360*/  @!P0 BRA `(.L_x_9827) ;  /* 0x0000000400108947 */ /* 0x000fea0003800000 */
[----:B------:R-:W-:Y:S02]  /*4370*/  PLOP3.LUT P2, PT, PT, PT, UP2, 0x80, 0x8 ;  /* 0x000000000008781c */ /* 0x000fe40003f4f028 */
[----:B0----5:R-:W-:Y:S02]  /*4380*/  MOV R101, R14 ;  /* 0x0000000e00657202 */ /* 0x021fe40000000f00 */
        /* <DEDUP_REMOVED lines=27> */
.L_x_9828:
[----:B------:R-:W-:Y:S05]  /*4540*/  @!P1 BRA `(.L_x_9829) ;  /* 0x0000000000289947 */ /* 0x000fea0003800000 */
[----:B------:R-:W-:Y:S01]  /*4550*/  LOP3.LUT P2, RZ, R157, 0xff00, RZ, 0xc0, !PT ;  /* 0x0000ff009dff7812 */ /* 0x000fe2000784c0ff */
[----:B------:R-:W-:Y:S01]  /*4560*/  FMUL.FTZ R89, R99, UR21 ;  /* 0x0000001563597c20 */ /* 0x000fe20008410000 */
[----:B------:R-:W-:-:S03]  /*4570*/  UMOV UR4, URZ ;  /* 0x000000ff00047c82 */ /* 0x000fc60008000000 */
[----:B------:R-:W-:Y:S01]  /*4580*/  FMUL.FTZ R100, R89, UR20 ;  /* 0x0000001459647c20 */ /* 0x000fe20008410000 */
[----:B------:R-:W-:-:S03]  /*4590*/  MOV R89, UR4 ;  /* 0x0000000400597c02 */ /* 0x000fc60008000f00 */
[----:B------:R-:W-:-:S04]  /*45a0*/  FMUL.FTZ R93, R85, R100 ;  /* 0x00000064555d7220 */ /* 0x000fc80000410000 */
[----:B------:R-:W-:Y:S01]  /*45b0*/  @P2 HADD2.F32 R95, -RZ, R97.H1_H1 ;  /* 0x30000061ff5f2230 */ /* 0x000fe20000004100 */
[----:B------:R-:W-:-:S04]  /*45c0*/  FSEL R102, R93, RZ, P2 ;  /* 0x000000ff5d667208 */ /* 0x000fc80001000000 */
[----:B------:R-:W-:Y:S01]  /*45d0*/  @P2 FMUL.FTZ R89, R100, R95 ;  /* 0x0000005f64592220 */ /* 0x000fe20000410000 */
[----:B------:R-:W-:-:S07]  /*45e0*/  FADD.FTZ R41, R41, R102 ;  /* 0x0000006629297221 */ /* 0x000fce0000010000 */
.L_x_9829:
        /* <DEDUP_REMOVED lines=11> */
.L_x_9830:
        /* <DEDUP_REMOVED lines=13> */
[----:B------:R-:W-:-:S05]  /*4770*/  HADD2.F32 R91, -RZ, R97.H0_H0 ;  /* 0x20000061ff5b7230 */ /* 0x000fca0000004100 */
[----:B------:R-:W-:-:S07]  /*4780*/  FMUL.FTZ R91, R102, R91 ;  /* 0x0000005b665b7220 */ /* 0x000fce0000410000 */
.L_x_9833:
[----:B------:R-:W-:Y:S05]  /*4790*/  BSYNC.RECONVERGENT B0 ;  /* 0x0000000000007941 */ /* 0x000fea0003800200 */
.L_x_9832:
[----:B------:R-:W-:Y:S05]  /*47a0*/  BRA `(.L_x_9831) ;  /* 0x0000000c006c7947 */ /* 0x000fea0003800000 */
.L_x_9827:
[----:B------:R-:W-:Y:S05]  /*47b0*/  @!P1 BRA `(.L_x_9834) ;  /* 0x00000000003c9947 */ /* 0x000fea0003800000 */
[----:B------:R-:W-:Y:S01]  /*47c0*/  PLOP3.LUT P2, PT, PT, PT, UP2, 0x80, 0x8 ;  /* 0x000000000008781c */ /* 0x000fe20003f4f028 */
[----:B------:R-:W-:Y:S01]  /*47d0*/  UMOV UR4, URZ ;  /* 0x000000ff00047c82 */ /* 0x000fe20008000000 */
[----:B0----5:R-:W-:-:S11]  /*47e0*/  MOV R88, R12 ;  /* 0x0000000c00587202 */ /* 0x021fd60000000f00 */
        /* <DEDUP_REMOVED lines=12> */
.L_x_9834:
        /* <DEDUP_REMOVED lines=16> */
.L_x_9835:
        /* <DEDUP_REMOVED lines=16> */
.L_x_9836:
[----:B------:R-:W-:Y:S04]  /*4ab0*/  BSSY.RECONVERGENT B0, `(.L_x_9837) ;  /* 0x0000012000007945 */ /* 0x000fe80003800200 */
[----:B------:R-:W-:Y:S05]  /*4ac0*/  @!P1 BRA `(.L_x_9838) ;  /* 0x0000000000409947 */ /* 0x000fea0003800000 */
[----:B------:R-:W-:Y:S01]  /*4ad0*/  PLOP3.LUT P2, PT, PT, PT, UP2, 0x80, 0x8 ;  /* 0x000000000008781c */ /* 0x000fe20003f4f028 */
[----:B------:R-:W-:Y:S01]  /*4ae0*/  UMOV UR4, URZ ;  /* 0x000000ff00047c82 */ /* 0x000fe20008000000 */
[----:B0----5:R-:W-:-:S11]  /*4af0*/  MOV R91, R15 ;  /* 0x0000000f005b7202 */ /* 0x021fd60000000f00 */
        /* <DEDUP_REMOVED lines=13> */
.L_x_9838:
[----:B------:R-:W-:Y:S05]  /*4bd0*/  BSYNC.RECONVERGENT B0 ;  /* 0x0000000000007941 */ /* 0x000fea0003800200 */
.L_x_9837:
[----:B------:R-:W-:Y:S05]  /*4be0*/  BRA `(.L_x_9831) ;  /* 0x00000008005c7947 */ /* 0x000fea0003800000 */
.L_x_9826:
[----:B------:R-:W-:Y:S04]  /*4bf0*/  BSSY.RECONVERGENT B0, `(.L_x_9831) ;  /* 0x0000096000007945 */ /* 0x000fe80003800200 */
[----:B------:R-:W-:Y:S05]  /*4c00*/  @!P0 BRA `(.L_x_9839) ;  /* 0x0000000400508947 */ /* 0x000fea0003800000 */
        /* <DEDUP_REMOVED lines=33> */
.L_x_9840:
        /* <DEDUP_REMOVED lines=16> */
.L_x_9841:
        /* <DEDUP_REMOVED lines=16> */
.L_x_9842:
[----:B------:R-:W-:Y:S02]  /*5020*/  MOV R92, R101 ;  /* 0x00000065005c7202 */ /* 0x000fe40000000f00 */
[----:B------:R-:W-:Y:S01]  /*5030*/  MOV R95, R102 ;  /* 0x00000066005f7202 */ /* 0x000fe20000000f00 */
[----:B------:R-:W-:Y:S06]  /*5040*/  @!P1 BRA `(.L_x_9843) ;  /* 0x0000000400409947 */ /* 0x000fec0003800000 */
[----:B------:R-:W-:Y:S01]  /*5050*/  FMUL.FTZ R91, R102, UR21 ;  /* 0x00000015665b7c20 */ /* 0x000fe20008410000 */
[----:B-----5:R-:W-:Y:S01]  /*5060*/  ISETP.GE.U32.AND P2, PT, R157, 0x1000000, PT ;  /* 0x010000009d00780c */ /* 0x020fe20003f46070 */
[----:B------:R-:W-:Y:S01]  /*5070*/  UMOV UR4, URZ ;  /* 0x000000ff00047c82 */ /* 0x000fe20008000000 */
[----:B------:R-:W-:Y:S01]  /*5080*/  MOV R92, R101 ;  /* 0x00000065005c7202 */ /* 0x000fe20000000f00 */
[----:B------:R-:W-:Y:S01]  /*5090*/  FMUL.FTZ R100, R91, UR20 ;  /* 0x000000145b647c20 */ /* 0x000fe20008410000 */
[----:B------:R-:W-:-:S03]  /*50a0*/  MOV R95, R102 ;  /* 0x00000066005f7202 */ /* 0x000fc60000000f00 */
[----:B------:R-:W-:-:S05]  /*50b0*/  FMUL.FTZ R91, R87, R100 ;  /* 0x00000064575b7220 */ /* 0x000fca0000410000 */
[----:B------:R-:W-:Y:S02]  /*50c0*/  FSEL R156, R91, RZ, P2 ;  /* 0x000000ff5b9c7208 */ /* 0x000fe40001000000 */
[----:B------:R-:W-:-:S03]  /*50d0*/  MOV R91, UR4 ;  /* 0x00000004005b7c02 */ /* 0x000fc60008000f00 */
[----:B------:R-:W-:Y:S01]  /*50e0*/  FADD.FTZ R43, R43, R156 ;  /* 0x0000009c2b2b7221 */ /* 0x000fe20000010000 */
[----:B------:R-:W-:Y:S06]  /*50f0*/  @!P2 BRA `(.L_x_9843) ;  /* 0x000000040014a947 */ /* 0x000fec0003800000 */
[----:B------:R-:W-:Y:S01]  /*5100*/  HADD2.F32 R91, -RZ, R97.H0_H0 ;  /* 0x20000061ff5b7230 */ /* 0x000fe20000004100 */
[----:B------:R-:W-:Y:S02]  /*5110*/  MOV R92, R101 ;  /* 0x00000065005c7202 */ /* 0x000fe40000000f00 */
[----:B------:R-:W-:Y:S02]  /*5120*/  MOV R95, R102 ;  /* 0x00000066005f7202 */ /* 0x000fe40000000f00 */
[----:B------:R-:W-:Y:S01]  /*5130*/  FMUL.FTZ R91, R91, R100 ;  /* 0x000000645b5b7220 */ /* 0x000fe20000410000 */
[----:B------:R-:W-:Y:S06]  /*5140*/  BRA `(.L_x_9843) ;  /* 0x0000000400007947 */ /* 0x000fec0003800000 */
.L_x_9839:
[----:B------:R-:W-:Y:S05]  /*5150*/  @!P1 BRA `(.L_x_9844) ;  /* 0x00000000003c9947 */ /* 0x000fea0003800000 */
[----:B------:R-:W-:Y:S01]  /*5160*/  FFMA.FTZ R99, R163, UR28, R98 ;  /* 0x0000001ca3637c23 */ /* 0x000fe20008010062 */
[----:B------:R-:W-:Y:S01]  /*5170*/  ISETP.LT.AND P2, PT, RZ, UR29, PT ;  /* 0x0000001dff007c0c */ /* 0x000fe2000bf41270 */
[----:B------:R-:W-:Y:S02]  /*5180*/  UMOV UR4, URZ ;  /* 0x000000ff00047c82 */ /* 0x000fe40008000000 */
[----:B------:R-:W-:-:S04]  /*5190*/  FADD.FTZ R99, R164, -R99 ;  /* 0x80000063a4637221 */ /* 0x000fc80000010000 */
[----:B0-----:R-:W-:-:S05]  /*51a0*/  FMUL.FTZ R88, R99, UR27 ;  /* 0x0000001b63587c20 */ /* 0x001fca0008410000 */
        /* <DEDUP_REMOVED lines=10> */
.L_x_9844:
[----:B------:R-:W-:Y:S05]  /*5250*/  @!P1 BRA `(.L_x_9845) ;  /* 0x00000000003c9947 */ /* 0x000fea0003800000 */
[----:B0-----:R-:W-:Y:S01]  /*5260*/  FFMA.FTZ R100, R104, UR28, R98 ;  /* 0x0000001c68647c23 */ /* 0x001fe20008010062 */
        /* <DEDUP_REMOVED lines=14> */
.L_x_9845:
        /* <DEDUP_REMOVED lines=16> */
.L_x_9846:
[----:B------:R-:W-:Y:S05]  /*5450*/  @!P1 BRA `(.L_x_9843) ;  /* 0x00000000003c9947 */ /* 0x000fea0003800000 */
[----:B0-----:R-:W-:Y:S01]  /*5460*/  FFMA.FTZ R100, R168, UR28, R98 ;  /* 0x0000001ca8647c23 */ /* 0x001fe20008010062 */
        /* <DEDUP_REMOVED lines=14> */
.L_x_9843:
[----:B------:R-:W-:Y:S05]  /*5550*/  BSYNC.RECONVERGENT B0 ;  /* 0x0000000000007941 */ /* 0x000fea0003800200 */
.L_x_9831:
[----:B0-----:R-:W0:Y:S01]  /*5560*/  @P0 LDC.64 R100, c[0x0][0x478] ;  /* 0x00011e00ff640b82 */ /* 0x001e220000000a00 */
[----:B------:R-:W-:Y:S02]  /*5570*/  @P0 IADD3 R97, PT, PT, R96, 0x100, RZ ;  /* 0x0000010060610810 */ /* 0x000fe40007ffe0ff */
[----:B------:R-:W-:-:S05]  /*5580*/  @P1 IADD3 R99, PT, PT, R2, 0x100, RZ ;  /* 0x0000010002631810 */ /* 0x000fca0007ffe0ff */
[----:B------:R-:W1:Y:S01]  /*5590*/  @P1 LDC.64 R102, c[0x0][0x468] ;  /* 0x00011a00ff661b82 */ /* 0x000e620000000a00 */
[----:B0-----:R-:W-:Y:S01]  /*55a0*/  @P0 IMAD.WIDE.U32 R100, R97, 0x10, R100 ;  /* 0x0000001061640825 */ /* 0x001fe200078e0064 */
[----:B------:R-:W-:-:S04]  /*55b0*/  SHF.R.U64 R97, R128, 0x10, R129 ;  /* 0x0000001080617819 */ /* 0x000fc80000001281 */
[----:B------:R0:W-:Y:S01]  /*55c0*/  @P0 STG.E.128 desc[UR18][R100.64], R92 ;  /* 0x0000005c64000986 */ /* 0x0001e2000c101d12 */
[----:B-1----:R-:W-:Y:S01]  /*55d0*/  @P1 IMAD.WIDE.U32 R102, R99, 0x10, R102 ;  /* 0x0000001063661825 */ /* 0x002fe200078e0066 */
[----:B------:R-:W-:-:S04]  /*55e0*/  SHF.R.U32.HI R99, RZ, 0x10, R129 ;  /* 0x00000010ff637819 */ /* 0x000fc80000011681 */
[----:B------:R0:W-:Y:S01]  /*55f0*/  @P1 STG.E.128 desc[UR18][R102.64], R88 ;  /* 0x0000005866001986 */ /* 0x0001e2000c101d12 */
[----:B------:R-:W-:Y:S05]  /*5600*/  @!P1 BRA `(.L_x_9847) ;  /* 0x0000000000109947 */ /* 0x000fea0003800000 */
[----:B-----5:R-:W1:Y:S01]  /*5610*/  LDC.64 R84, c[0x0][0x390] ;  /* 0x0000e400ff547b82 */ /* 0x020e620000000a00 */
[----:B------:R-:W-:-:S05]  /*5620*/  IADD3 R87, PT, PT, R2, 0x180, RZ ;  /* 0x0000018002577810 */ /* 0x000fca0007ffe0ff */
[----:B-1----:R-:W-:-:S06]  /*5630*/  IMAD.WIDE.U32 R84, R87, 0x10, R84 ;  /* 0x0000001057547825 */ /* 0x002fcc00078e0054 */
[----:B------:R-:W5:Y:S02]  /*5640*/  LDG.E.128 R84, desc[UR18][R84.64] ;  /* 0x0000001254547981 */ /* 0x000f64000c1e1d00 */
.L_x_9847:
        /* <DEDUP_REMOVED lines=32> */
.L_x_9850:
        /* <DEDUP_REMOVED lines=11> */
.L_x_9851:
        /* <DEDUP_REMOVED lines=11> */
.L_x_9852:
        /* <DEDUP_REMOVED lines=15> */
.L_x_9855:
[----:B------:R-:W-:Y:S05]  /*5aa0*/  BSYNC.RECONVERGENT B0 ;  /* 0x0000000000007941 */ /* 0x000fea0003800200 */
.L_x_9854:
[----:B------:R-:W-:Y:S05]  /*5ab0*/  BRA `(.L_x_9853) ;  /* 0x0000000c006c7947 */ /* 0x000fea0003800000 */
.L_x_9849:
        /* <DEDUP_REMOVED lines=16> */
.L_x_9856:
        /* <DEDUP_REMOVED lines=16> */
.L_x_9857:
        /* <DEDUP_REMOVED lines=16> */
.L_x_9858:
        /* <DEDUP_REMOVED lines=18> */
.L_x_9860:
[----:B------:R-:W-:Y:S05]  /*5ee0*/  BSYNC.RECONVERGENT B0 ;  /* 0x0000000000007941 */ /* 0x000fea0003800200 */
.L_x_9859:
[----:B------:R-:W-:Y:S05]  /*5ef0*/  BRA `(.L_x_9853) ;  /* 0x00000008005c7947 */ /* 0x000fea0003800000 */
.L_x_9848:
        /* <DEDUP_REMOVED lines=14> */
[----:B------:R-:W-:-:S04]  /*5fe0*/  ISETP.LT.AND P2, PT, RZ, UR29, PT ;  /* 0x0000001dff007c0c */ /* 0x000fc8000bf41270 */
        /* <DEDUP_REMOVED lines=20> */
.L_x_9862:
        /* <DEDUP_REMOVED lines=16> */
.L_x_9863:
        /* <DEDUP_REMOVED lines=16> */
.L_x_9864:
        /* <DEDUP_REMOVED lines=19> */
.L_x_9861:
        /* <DEDUP_REMOVED lines=16> */
.L_x_9866:
        /* <DEDUP_REMOVED lines=16> */
.L_x_9867:
        /* <DEDUP_REMOVED lines=16> */
.L_x_9868:
        /* <DEDUP_REMOVED lines=16> */
.L_x_9865:
[----:B------:R-:W-:Y:S05]  /*6860*/  BSYNC.RECONVERGENT B0 ;  /* 0x0000000000007941 */ /* 0x000fea0003800200 */
.L_x_9853:
[----:B0-----:R-:W0:Y:S01]  /*6870*/  @P0 LDC.64 R100, c[0x0][0x478] ;  /* 0x00011e00ff640b82 */ /* 0x001e220000000a00 */
[----:B------:R-:W-:Y:S02]  /*6880*/  @P0 IADD3 R97, PT, PT, R96, 0x180, RZ ;  /* 0x0000018060610810 */ /* 0x000fe40007ffe0ff */
[C---:B------:R-:W-:Y:S02]  /*6890*/  @P1 IADD3 R99, PT, PT, R2.reuse, 0x180, RZ ;  /* 0x0000018002631810 */ /* 0x040fe40007ffe0ff */
[----:B------:R-:W-:-:S03]  /*68a0*/  IADD3 R2, PT, PT, R2, 0x200, RZ ;  /* 0x0000020002027810 */ /* 0x000fc60007ffe0ff */
        /* <DEDUP_REMOVED lines=8> */
[----:B-----5:R-:W1:Y:S02]  /*6930*/  LDC.64 R84, c[0x0][0x390] ;  /* 0x0000e400ff547b82 */ /* 0x020e640000000a00 */
[----:B-1----:R-:W-:-:S06]  /*6940*/  IMAD.WIDE.U32 R84, R2, 0x10, R84 ;  /* 0x0000001002547825 */ /* 0x002fcc00078e0054 */
[----:B------:R-:W5:Y:S02]  /*6950*/  LDG.E.128 R84, desc[UR18][R84.64] ;  /* 0x0000001254547981 */ /* 0x000f64000c1e1d00 */
.L_x_9869:
        /* <DEDUP_REMOVED lines=8> */
[----:B------:R-:W-:-:S03]  /*69e0*/  @P2 FFMA.FTZ R93, R118, UR28, R98 ;  /* 0x0000001c765d2c23 */ /* 0x000fc60008010062 */
[----:B------:R-:W-:Y:S01]  /*69f0*/  @P2 FADD.FTZ R95, R117, -R92 ;  /* 0x8000005c755f2221 */ /* 0x000fe20000010000 */
[----:B------:R-:W-:Y:S01]  /*6a00*/  @P2 FADD.FTZ R94, R116, -R93 ;  /* 0x8000005d745e2221 */ /* 0x000fe20000010000 */
[----:B------:R-:W-:Y:S02]  /*6a10*/  MOV R92, R4 ;  /* 0x00000004005c7202 */ /* 0x000fe40000000f00 */
[----:B------:R-:W-:Y:S01]  /*6a20*/  @P2 FFMA.FTZ R101, R95, UR27, R6 ;  /* 0x0000001b5f652c23 */ /* 0x000fe20008010006 */
[--C-:B------:R-:W-:Y:S01]  /*6a30*/  @P2 FFMA.FTZ R95, R122, UR28, R98.reuse ;  /* 0x0000001c7a5f2c23 */ /* 0x100fe20008010062 */
[----:B------:R-:W-:Y:S01]  /*6a40*/  @P2 FFMA.FTZ R98, R115, UR28, R98 ;  /* 0x0000001c73622c23 */ /* 0x000fe20008010062 */
[----:B------:R-:W-:Y:S02]  /*6a50*/  @P2 FFMA.FTZ R99, R94, UR27, R5 ;  /* 0x0000001b5e632c23 */ /* 0x000fe40008010005 */
[----:B------:R-:W-:Y:S01]  /*6a60*/  @P2 FADD.FTZ R100, R120, -R95 ;  /* 0x8000005f78642221 */ /* 0x000fe20000010000 */
[----:B------:R-:W-:Y:S01]  /*6a70*/  @P2 FADD.FTZ R93, R113, -R98 ;  /* 0x80000062715d2221 */ /* 0x000fe20000010000 */
[----:B------:R-:W-:-:S02]  /*6a80*/  MOV R94, R101 ;  /* 0x00000065005e7202 */ /* 0x000fc40000000f00 */
[----:B------:R-:W-:Y:S01]  /*6a90*/  @P2 FFMA.FTZ R102, R100, UR27, R7 ;  /* 0x0000001b64662c23 */ /* 0x000fe20008010007 */
        /* <DEDUP_REMOVED lines=12> */
.L_x_9872:
        /* <DEDUP_REMOVED lines=11> */
.L_x_9873:
        /* <DEDUP_REMOVED lines=11> */
.L_x_9874:
        /* <DEDUP_REMOVED lines=15> */
.L_x_9877:
[----:B------:R-:W-:Y:S05]  /*6db0*/  BSYNC.RECONVERGENT B0 ;  /* 0x0000000000007941 */ /* 0x000fea0003800200 */
.L_x_9876:
[----:B------:R-:W-:Y:S05]  /*6dc0*/  BRA `(.L_x_9875) ;  /* 0x0000000c00547947 */ /* 0x000fea0003800000 */
.L_x_9871:
        /* <DEDUP_REMOVED lines=16> */
.L_x_9878:
        /* <DEDUP_REMOVED lines=16> */
.L_x_9879:
        /* <DEDUP_REMOVED lines=16> */
.L_x_9880:
        /* <DEDUP_REMOVED lines=18> */
.L_x_9882:
[----:B------:R-:W-:Y:S05]  /*71f0*/  BSYNC.RECONVERGENT B0 ;  /* 0x0000000000007941 */ /* 0x000fea0003800200 */
.L_x_9881:
[----:B------:R-:W-:Y:S05]  /*7200*/  BRA `(.L_x_9875) ;  /* 0x0000000800447947 */ /* 0x000fea0003800000 */
.L_x_9870:
        /* <DEDUP_REMOVED lines=10> */
[----:B------:R-:W-:Y:S01]  /*72b0*/  ISETP.LT.AND P2, PT, RZ, UR29, PT ;  /* 0x0000001dff007c0c */ /* 0x000fe2000bf41270 */
[----:B------:R-:W-:Y:S01]  /*72c0*/  FMUL.FTZ R99, R95, UR27 ;  /* 0x0000001b5f637c20 */ /* 0x000fe20008410000 */
[----:B------:R-:W-:Y:S01]  /*72d0*/  FMUL.FTZ R100, R92, UR27 ;  /* 0x0000001b5c647c20 */ /* 0x000fe20008410000 */
[----:B------:R-:W-:Y:S01]  /*72e0*/  FMUL.FTZ R101, R93, UR27 ;  /* 0x0000001b5d657c20 */ /* 0x000fe20008410000 */
[----:B------:R-:W-:Y:S01]  /*72f0*/  FMUL.FTZ R102, R94, UR27 ;  /* 0x0000001b5e667c20 */ /* 0x000fe20008410000 */
[----:B------:R-:W-:Y:S08]  /*7300*/  @!P1 BRA `(.L_x_9884) ;  /* 0x00000000003c9947 */ /* 0x000ff00003800000 */
        /* <DEDUP_REMOVED lines=15> */
.L_x_9884:
        /* <DEDUP_REMOVED lines=16> */
.L_x_9885:
        /* <DEDUP_REMOVED lines=16> */
.L_x_9886:
[----:B------:R-:W-:Y:S02]  /*7600*/  FSEL R95, R99, RZ, P2 ;  /* 0x000000ff635f7208 */ /* 0x000fe40001000000 */
[----:B------:R-:W-:Y:S02]  /*7610*/  FSEL R94, R100, RZ, P2 ;  /* 0x000000ff645e7208 */ /* 0x000fe40001000000 */
[----:B------:R-:W-:Y:S02]  /*7620*/  FSEL R93, R101, RZ, P2 ;  /* 0x000000ff655d7208 */ /* 0x000fe40001000000 */
[----:B------:R-:W-:Y:S01]  /*7630*/  FSEL R92, R102, RZ, P2 ;  /* 0x000000ff665c7208 */ /* 0x000fe20001000000 */
        /* <DEDUP_REMOVED lines=10> */
[----:B------:R-:W-:-:S05]  /*76e0*/  HADD2.F32 R91, -RZ, R97.H0_H0 ;  /* 0x20000061ff5b7230 */ /* 0x000fca0000004100 */
[----:B------:R-:W-:Y:S01]  /*76f0*/  FMUL.FTZ R91, R91, R100 ;  /* 0x000000645b5b7220 */ /* 0x000fe20000410000 */
[----:B------:R-:W-:Y:S06]  /*7700*/  BRA `(.L_x_9887) ;  /* 0x0000000400007947 */ /* 0x000fec0003800000 */
.L_x_9883:
        /* <DEDUP_REMOVED lines=16> */
.L_x_9888:
        /* <DEDUP_REMOVED lines=16> */
.L_x_9889:
        /* <DEDUP_REMOVED lines=16> */
.L_x_9890:
        /* <DEDUP_REMOVED lines=16> */
.L_x_9887:
[----:B------:R-:W-:Y:S05]  /*7b10*/  BSYNC.RECONVERGENT B0 ;  /* 0x0000000000007941 */ /* 0x000fea0003800200 */
.L_x_9875:
[----:B------:R-:W1:Y:S01]  /*7b20*/  @P0 LDC.64 R98, c[0x0][0x478] ;  /* 0x00011e00ff620b82 */ /* 0x000e620000000a00 */
[----:B------:R-:W-:Y:S01]  /*7b30*/  @P0 IADD3 R97, PT, PT, R96, 0x200, RZ ;  /* 0x0000020060610810 */ /* 0x000fe20007ffe0ff */
[----:B------:R-:W-:Y:S02]  /*7b40*/  UIADD3 UR5, UPT, UPT, UR5, UR22, URZ ;  /* 0x0000001605057290 */ /* 0x000fe4000fffe0ff */
[----:B------:R-:W-:Y:S02]  /*7b50*/  UPLOP3.LUT UP1, UPT, UPT, UPT, UP1, 0x40, 0x4 ;  /* 0x000000000004789c */ /* 0x000fe40003f2e810 */
[----:B------:R-:W-:Y:S02]  /*7b60*/  UISETP.GE.AND UP0, UPT, UR5, UR23, UPT ;  /* 0x000000170500728c */ /* 0x000fe4000bf06270 */
[----:B0-----:R-:W0:Y:S01]  /*7b70*/  @P1 LDC.64 R100, c[0x0][0x468] ;  /* 0x00011a00ff641b82 */ /* 0x001e220000000a00 */
[----:B-1----:R-:W-:-:S05]  /*7b80*/  @P0 IMAD.WIDE.U32 R96, R97, 0x10, R98 ;  /* 0x0000001061600825 */ /* 0x002fca00078e0062 */
[----:B------:R1:W-:Y:S01]  /*7b90*/  @P0 STG.E.128 desc[UR18][R96.64], R92 ;  /* 0x0000005c60000986 */ /* 0x0003e2000c101d12 */
[----:B0-----:R-:W-:-:S05]  /*7ba0*/  @P1 IMAD.WIDE.U32 R98, R2, 0x10, R100 ;  /* 0x0000001002621825 */ /* 0x001fca00078e0064 */
[----:B------:R1:W-:Y:S01]  /*7bb0*/  @P1 STG.E.128 desc[UR18][R98.64], R88 ;  /* 0x0000005862001986 */ /* 0x0003e2000c101d12 */
[----:B------:R-:W-:Y:S05]  /*7bc0*/  BRA.U !UP0, `(.L_x_9891) ;  /* 0xffffff8908107547 */ /* 0x000fea000b83ffff */
.L_x_9775:
[----:B------:R-:W2:Y:S08]  /*7bd0*/  S2UR UR4, SR_CTAID.X ;  /* 0x00000000000479c3 */ /* 0x000eb00000002500 */
[----:B------:R-:W2:Y:S08]  /*7be0*/  LDC R0, c[0x0][0x388] ;  /* 0x0000e200ff007b82 */ /* 0x000eb00000000800 */
[----:B------:R-:W3:Y:S08]  /*7bf0*/  LDC.64 R2, c[0x0][0x440] ;  /* 0x00011000ff027b82 */ /* 0x000ef00000000a00 */
[----:B-----5:R-:W4:Y:S08]  /*7c00*/  LDC.64 R4, c[0x0][0x448] ;  /* 0x00011200ff047b82 */ /* 0x020f300000000a00 */
[----:B------:R-:W1:Y:S01]  /*7c10*/  LDC.64 R6, c[0x0][0x460] ;  /* 0x00011800ff067b82 */ /* 0x000e620000000a00 */
[----:B--2---:R-:W-:-:S05]  /*7c20*/  IMAD R0, R0, UR4, RZ ;  /* 0x0000000400007c24 */ /* 0x004fca000f8e02ff */
[----:B------:R-:W-:-:S05]  /*7c30*/  LEA.HI R121, R0, R121, RZ, 0x1e ;  /* 0x0000007900797211 */ /* 0x000fca00078ff0ff */
[----:B---3--:R-:W-:-:S04]  /*7c40*/  IMAD.WIDE.U32 R2, R121, 0x10, R2 ;  /* 0x0000001079027825 */ /* 0x008fc800078e0002 */
[C---:B----4-:R-:W-:Y:S01]  /*7c50*/  IMAD.WIDE.U32 R4, R121.reuse, 0x10, R4 ;  /* 0x0000001079047825 */ /* 0x050fe200078e0004 */
[----:B0-----:R-:W-:Y:S04]  /*7c60*/  STG.E.128 desc[UR18][R2.64], R68 ;  /* 0x0000004402007986 */ /* 0x001fe8000c101d12 */
[----:B------:R-:W-:Y:S01]  /*7c70*/  STG.E.128 desc[UR18][R4.64], R24 ;  /* 0x0000001804007986 */ /* 0x000fe2000c101d12 */
[----:B-1----:R-:W-:-:S05]  /*7c80*/  IMAD.WIDE.U32 R6, R121, 0x10, R6 ;  /* 0x0000001079067825 */ /* 0x002fca00078e0006 */
        /* <DEDUP_REMOVED lines=14> */
.L_x_9892:
        /* <DEDUP_REMOVED lines=9> */
.L_x_10959:


//--------------------- .text._ZN10layer_norm13ln_bwd_kernelINS_13Kernel_traitsIfffffjLj2560ELj1ELj1ELj4ELj16ENS_18Kernel_traits_baseILj2560EfffffjLj128EEEEELb0ELb0ELb0ELb0EEEvNS_9BwdParamsE --------------------------
	.section	.text._ZN10layer_norm13ln_bwd_kernelINS_13Kernel_traitsIfffffjLj2560ELj1ELj1ELj4ELj16ENS_18Kernel_traits_baseILj2560EfffffjLj128EEEEELb0ELb0ELb0ELb0EEEvNS_9BwdParamsE,"ax",@progbits
	.align	128
        .global         _ZN10layer_norm13ln_bwd_kernelINS_13Kernel_traitsIfffffjLj2560ELj1ELj1ELj4ELj16ENS_18Kernel_traits_baseILj2560EfffffjLj128EEEEELb0ELb0ELb0ELb0EEEvNS_9BwdParamsE
        .type           _ZN10layer_norm13ln_bwd_kernelINS_13Kernel_traitsIfffffjLj2560ELj1ELj1ELj4ELj16ENS_18Kernel_traits_baseILj2560EfffffjLj128EEEEELb0ELb0ELb0ELb0EEEvNS_9BwdParamsE,@function
        .size           _ZN10layer_norm13ln_bwd_kernelINS_13Kernel_traitsIfffffjLj2560ELj1ELj1ELj4ELj16ENS_18Kernel_traits_baseILj2560EfffffjLj128EEEEELb0ELb0ELb0ELb0EEEvNS_9BwdParamsE,(.L_x_10960 - _ZN10layer_norm13ln_bwd_kernelINS_13Kernel_traitsIfffffjLj2560ELj1ELj1ELj4ELj16ENS_18Kernel_traits_baseILj2560EfffffjLj128EEEEELb0ELb0ELb0ELb0EEEvNS_9BwdParamsE)
        .other          _ZN10layer_norm13ln_bwd_kernelINS_13Kernel_traitsIfffffjLj2560ELj1ELj1ELj4ELj16ENS_18Kernel_traits_baseILj2560EfffffjLj128EEEEELb0ELb0ELb0ELb0EEEvNS_9BwdParamsE,@"STO_CUDA_ENTRY STV_DEFAULT"
_ZN10layer_norm13ln_bwd_kernelINS_13Kernel_traitsIfffffjLj2560ELj1ELj1ELj4ELj16ENS_18Kernel_traits_baseILj2560EfffffjLj128EEEEELb0ELb0ELb0ELb0EEEvNS_9BwdParamsE:
.text._ZN10layer_norm13ln_bwd_kernelINS_13Kernel_traitsIfffffjLj2560ELj1ELj1ELj4ELj16ENS_18Kernel_traits_baseILj2560EfffffjLj128EEEEELb0ELb0ELb0ELb0EEEvNS_9BwdParamsE:
        /* <DEDUP_REMOVED lines=85> */
[----:B------:R-:W2:Y:S01]  /*0550*/  LDCU.64 UR12, c[0x0][0x438] ;  /* 0x00008700ff0c77ac */ /* 0x000ea20008000a00 */
[----:B------:R-:W3:Y:S10]  /*0560*/  LDCU.64 UR14, c[0x0][0x478] ;  /* 0x00008f00ff0e77ac */ /* 0x000ef40008000a00 */
.L_x_9944:
[----:B------:R-:W4:Y:S08]  /*0570*/  LDC.64 R110, c[0x0][0x3c0] ;  /* 0x0000f000ff6e7b82 */ /* 0x000f300000000a00 */
[----:B------:R-:W1:Y:S01]  /*0580*/  @P6 LDC.64 R108, c[0x0][0x3e0] ;  /* 0x0000f800ff6c6b82 */ /* 0x000e620000000a00 */
[----:B-----5:R-:W-:-:S07]  /*0590*/  HFMA2 R14, -RZ, RZ, 1.875, 0 ;  /* 0x3f800000ff0e7431 */ /* 0x020fce00000001ff */
[----:B------:R-:W0:Y:S01]  /*05a0*/  LDC R2, c[0x0][0x388] ;  /* 0x0000e200ff027b82 */ /* 0x000e220000000800 */
[----:B----4-:R-:W-:-:S06]  /*05b0*/  IMAD.WIDE R112, R5, 0x4, R110 ;  /* 0x0000000405707825 */ /* 0x010fcc00078e026e */
[----:B------:R-:W4:Y:S01]  /*05c0*/  LDG.E R112, desc[UR8][R112.64] ;  /* 0x0000000870707981 */ /* 0x000f22000c1e1900 */
[C---:B-1----:R-:W-:Y:S02]  /*05d0*/  @P6 IMAD.WIDE R110, R5.reuse, 0x4, R108 ;  /* 0x00000004056e6825 */ /* 0x042fe400078e026c */
[----:B------:R-:W1:Y:S03]  /*05e0*/  LDC.64 R108, c[0x0][0x3c8] ;  /* 0x0000f200ff6c7b82 */ /* 0x000e660000000a00 */
[----:B-----5:R-:W5:Y:S01]  /*05f0*/  @P6 LDG.E R14, desc[UR8][R110.64] ;  /* 0x000000086e0e6981 */ /* 0x020f62000c1e1900 */
[C---:B------:R-:W-:Y:S01]  /*0600*/  ISETP.GE.U32.AND P4, PT, R4.reuse, 0x80, PT ;  /* 0x000000800400780c */ /* 0x040fe20003f86070 */
[----:B0-----:R-:W-:Y:S01]  /*0610*/  IMAD R114, R5, R2, RZ ;  /* 0x0000000205727224 */ /* 0x001fe200078e02ff */
        /* <DEDUP_REMOVED lines=9> */
[----:B-1----:R-:W-:Y:S01]  /*06b0*/  IMAD.WIDE R108, R5, 0x4, R108 ;  /* 0x00000004056c7825 */ /* 0x002fe200078e026c */
        /* <DEDUP_REMOVED lines=15> */
[----:B--2---:R-:W-:-:S05]  /*07b0*/  @P0 IMAD.WIDE.U32 R140, R135, 0x10, R140 ;  /* 0x00000010878c0825 */ /* 0x004fca00078e008c */
[----:B------:R0:W5:Y:S01]  /*07c0*/  @P0 LDG.E.128 R84, desc[UR8][R140.64] ;  /* 0x000000088c540981 */ /* 0x000162000c1e1d00 */
[----:B------:R-:W-:Y:S01]  /*07d0*/  IADD3 R143, PT, PT, R135, 0x80, RZ ;  /* 0x00000080878f7810 */ /* 0x000fe20007ffe0ff */
[C---:B----4-:R-:W-:Y:S01]  /*07e0*/  FADD.FTZ R116, -R139.reuse, R108 ;  /* 0x0000006c8b747221 */ /* 0x050fe20000010100 */
[C---:B------:R-:W-:Y:S01]  /*07f0*/  FADD.FTZ R118, -R139.reuse, R109 ;  /* 0x0000006d8b767221 */ /* 0x040fe20000010100 */
[C---:B------:R-:W-:Y:S01]  /*0800*/  FADD.FTZ R110, -R139.reuse, R110 ;  /* 0x0000006e8b6e7221 */ /* 0x040fe20000010100 */
[----:B------:R-:W-:Y:S01]  /*0810*/  FADD.FTZ R138, -R139, R111 ;  /* 0x0000006f8b8a7221 */ /* 0x000fe20000010100 */
[C---:B-----5:R-:W-:Y:S01]  /*0820*/  FMUL.FTZ R3, R137.reuse, R116 ;  /* 0x0000007489037220 */ /* 0x060fe20000410000 */
[C---:B------:R-:W-:Y:S01]  /*0830*/  FMUL.FTZ R116, R137.reuse, R118 ;  /* 0x0000007689747220 */ /* 0x040fe20000410000 */
[C---:B------:R-:W-:Y:S01]  /*0840*/  FMUL.FTZ R123, R137.reuse, R110 ;  /* 0x0000006e897b7220 */ /* 0x040fe20000410000 */
[----:B------:R-:W-:Y:S01]  /*0850*/  FMUL.FTZ R138, R137, R138 ;  /* 0x0000008a898a7220 */ /* 0x000fe20000410000 */
[----:B---3--:R-:W-:Y:S01]  /*0860*/  FMUL.FTZ R118, R40, R112 ;  /* 0x0000007028767220 */ /* 0x008fe20000410000 */
[----:B------:R-:W-:Y:S01]  /*0870*/  FMUL.FTZ R125, R41, R113 ;  /* 0x00000071297d7220 */ /* 0x000fe20000410000 */
[----:B0-----:R-:W-:Y:S01]  /*0880*/  FMUL.FTZ R140, R42, R114 ;  /* 0x000000722a8c7220 */ /* 0x001fe20000410000 */
[----:B------:R-:W-:Y:S01]  /*0890*/  FMUL.FTZ R133, R43, R115 ;  /* 0x000000732b857220 */ /* 0x000fe20000410000 */
[----:B------:R-:W-:Y:S01]  /*08a0*/  FADD.FTZ R108, RZ, R118 ;  /* 0x00000076ff6c7221 */ /* 0x000fe20000010000 */
[----:B------:R-:W-:Y:S01]  /*08b0*/  FFMA.FTZ R109, R3, R118, RZ ;  /* 0x00000076036d7223 */ /* 0x000fe200000100ff */
        /* <DEDUP_REMOVED lines=14> */
.L_x_9895:
[----:B--23--:R-:W-:Y:S05]  /*09a0*/  BSYNC.RECONVERGENT B0 ;  /* 0x0000000000007941 */ /* 0x00cfea0003800200 */
.L_x_9894:
[----:B------:R-:W-:Y:S04]  /*09b0*/  BSSY.RECONVERGENT B0, `(.L_x_9896) ;  /* 0x000002a000007945 */ /* 0x000fe80003800200 */
[----:B------:R-:W-:Y:S05]  /*09c0*/  @!P1 BRA `(.L_x_9897) ;  /* 0x0000000000a09947 */ /* 0x000fea0003800000 */
[----:B------:R-:W0:Y:S01]  /*09d0*/  LDC.64 R108, c[0x0][0x3a8] ;  /* 0x0000ea00ff6c7b82 */ /* 0x000e220000000a00 */
[----:B------:R-:W-:-:S04]  /*09e0*/  ISETP.NE.U32.AND P0, PT, RZ, UR12, PT ;  /* 0x0000000cff007c0c */ /* 0x000fc8000bf05070 */
[----:B------:R-:W-:-:S03]  /*09f0*/  ISETP.NE.AND.EX P0, PT, RZ, UR13, PT, P0 ;  /* 0x0000000dff007c0c */ /* 0x000fc6000bf05300 */
[----:B------:R-:W1:Y:S01]  /*0a00*/  LDC.64 R6, c[0x0][0x428] ;  /* 0x00010a00ff067b82 */ /* 0x000e620000000a00 */
[----:B0-----:R-:W-:-:S06]  /*0a10*/  IMAD.WIDE.U32 R112, R143, 0x10, R108 ;  /* 0x000000108f707825 */ /* 0x001fcc00078e006c */
[----:B------:R-:W2:Y:S01]  /*0a20*/  LDG.E.128 R112, desc[UR8][R112.64] ;  /* 0x0000000870707981 */ /* 0x000ea2000c1e1d00 */
[C---:B-1----:R-:W-:Y:S02]  /*0a30*/  IMAD.WIDE.U32 R108, R143.reuse, 0x10, R6 ;  /* 0x000000108f6c7825 */ /* 0x042fe400078e0006 */
[----:B------:R-:W0:Y:S04]  /*0a40*/  @P0 LDC.64 R6, c[0x0][0x438] ;  /* 0x00010e00ff060b82 */ /* 0x000e280000000a00 */
[----:B------:R-:W3:Y:S01]  /*0a50*/  LDG.E.128 R108, desc[UR8][R108.64] ;  /* 0x000000086c6c7981 */ /* 0x000ee2000c1e1d00 */
[----:B0-----:R-:W-:-:S05]  /*0a60*/  @P0 IMAD.WIDE.U32 R144, R143, 0x10, R6 ;  /* 0x000000108f900825 */ /* 0x001fca00078e0006 */
[----:B------:R0:W5:Y:S01]  /*0a70*/  @P0 LDG.E.128 R88, desc[UR8][R144.64] ;  /* 0x0000000890580981 */ /* 0x000162000c1e1d00 */
[----:B------:R-:W-:Y:S01]  /*0a80*/  IADD3 R143, PT, PT, R143, 0x80, RZ ;  /* 0x000000808f8f7810 */ /* 0x000fe20007ffe0ff */
[C---:B--2---:R-:W-:Y:S01]  /*0a90*/  FADD.FTZ R6, -R139.reuse, R112 ;  /* 0x000000708b067221 */ /* 0x044fe20000010100 */
        /* <DEDUP_REMOVED lines=8> */
[----:B------:R-:W-:Y:S01]  /*0b20*/  FADD.FTZ R68, R68, R108 ;  /* 0x0000006c44447221 */ /* 0x000fe20000010000 */
[----:B------:R-:W-:Y:S01]  /*0b30*/  FFMA.FTZ R48, R108, R7, R48 ;  /* 0x000000076c307223 */ /* 0x000fe20000010030 */
[----:B------:R-:W-:Y:S01]  /*0b40*/  FADD.FTZ R69, R69, R109 ;  /* 0x0000006d45457221 */ /* 0x000fe20000010000 */
[----:B------:R-:W-:Y:S01]  /*0b50*/  FFMA.FTZ R49, R109, R6, R49 ;  /* 0x000000066d317223 */ /* 0x000fe20000010031 */
        /* <DEDUP_REMOVED lines=15> */
.L_x_9897:
[----:B------:R-:W-:Y:S05]  /*0c50*/  BSYNC.RECONVERGENT B0 ;  /* 0x0000000000007941 */ /* 0x000fea0003800200 */
.L_x_9896:
        /* <DEDUP_REMOVED lines=13> */
[----:B------:R-:W-:Y:S01]  /*0d30*/  IADD3 R143, PT, PT, R143, 0x80, RZ ;  /* 0x000000808f8f7810 */ /* 0x000fe20007ffe0ff */
[C---:B---3--:R-:W-:Y:S01]  /*0d40*/  FADD.FTZ R8, -R139.reuse, R112 ;  /* 0x000000708b087221 */ /* 0x048fe20000010100 */
[C---:B------:R-:W-:Y:S01]  /*0d50*/  FADD.FTZ R18, -R139.reuse, R113 ;  /* 0x000000718b127221 */ /* 0x040fe20000010100 */
[C---:B------:R-:W-:Y:S01]  /*0d60*/  FADD.FTZ R114, -R139.reuse, R114 ;  /* 0x000000728b727221 */ /* 0x040fe20000010100 */
[----:B------:R-:W-:Y:S01]  /*0d70*/  FADD.FTZ R122, -R139, R115 ;  /* 0x000000738b7a7221 */ /* 0x000fe20000010100 */
[C---:B-----5:R-:W-:Y:S01]  /*0d80*/  FMUL.FTZ R9, R137.reuse, R8 ;  /* 0x0000000889097220 */ /* 0x060fe20000410000 */
[C---:B------:R-:W-:Y:S01]  /*0d90*/  FMUL.FTZ R8, R137.reuse, R18 ;  /* 0x0000001289087220 */ /* 0x040fe20000410000 */
[C---:B------:R-:W-:Y:S01]  /*0da0*/  FMUL.FTZ R17, R137.reuse, R114 ;  /* 0x0000007289117220 */ /* 0x040fe20000410000 */
[----:B------:R-:W-:Y:S01]  /*0db0*/  FMUL.FTZ R122, R137, R122 ;  /* 0x0000007a897a7220 */ /* 0x000fe20000410000 */
[----:B----4-:R-:W-:Y:S01]  /*0dc0*/  FMUL.FTZ R18, R28, R108 ;  /* 0x0000006c1c127220 */ /* 0x010fe20000410000 */
        /* <DEDUP_REMOVED lines=19> */
.L_x_9899:
[----:B------:R-:W-:Y:S05]  /*0f00*/  BSYNC.RECONVERGENT B0 ;  /* 0x0000000000007941 */ /* 0x000fea0003800200 */
.L_x_9898:
        /* <DEDUP_REMOVED lines=42> */
.L_x_9901:
[----:B------:R-:W-:Y:S05]  /*11b0*/  BSYNC.RECONVERGENT B0 ;  /* 0x0000000000007941 */ /* 0x000fea0003800200 */
.L_x_9900:
        /* <DEDUP_REMOVED lines=42> */
.L_x_9903:
[----:B------:R-:W-:Y:S05]  /*1460*/  BSYNC.RECONVERGENT B0 ;  /* 0x0000000000007941 */ /* 0x000fea0003800200 */
.L_x_9902:
        /* <DEDUP_REMOVED lines=32> */
.L_x_9905:
[----:B------:R-:W-:Y:S05]  /*1670*/  BSYNC.RECONVERGENT B0 ;  /* 0x0000000000007941 */ /* 0x000fea0003800200 */
.L_x_9904:
        /* <DEDUP_REMOVED lines=44> */
.L_x_9910:
        /* <DEDUP_REMOVED lines=16> */
.L_x_9911:
        /* <DEDUP_REMOVED lines=11> */
.L_x_9909:
[----:B------:R-:W-:Y:S05]  /*1af0*/  BSYNC.RECONVERGENT B1 ;  /* 0x0000000000017941 */ /* 0x000fea0003800200 */
.L_x_9908:
        /* <DEDUP_REMOVED lines=22> */
.L_x_9914:
        /* <DEDUP_REMOVED lines=12> */
.L_x_9915:
        /* <DEDUP_REMOVED lines=11> */
.L_x_9913:
[----:B------:R-:W-:Y:S05]  /*1dd0*/  BSYNC.RECONVERGENT B1 ;  /* 0x0000000000017941 */ /* 0x000fea0003800200 */
.L_x_9912:
        /* <DEDUP_REMOVED lines=22> */
.L_x_9918:
        /* <DEDUP_REMOVED lines=12> */
.L_x_9919:
        /* <DEDUP_REMOVED lines=11> */
.L_x_9917:
[----:B------:R-:W-:Y:S05]  /*20b0*/  BSYNC.RECONVERGENT B1 ;  /* 0x0000000000017941 */ /* 0x000fea0003800200 */
.L_x_9916:
        /* <DEDUP_REMOVED lines=22> */
.L_x_9922:
        /* <DEDUP_REMOVED lines=12> */
.L_x_9923:
        /* <DEDUP_REMOVED lines=11> */
.L_x_9921:
[----:B------:R-:W-:Y:S05]  /*2390*/  BSYNC.RECONVERGENT B1 ;  /* 0x0000000000017941 */ /* 0x000fea0003800200 */
.L_x_9920:
        /* <DEDUP_REMOVED lines=21> */
.L_x_9925:
        /* <DEDUP_REMOVED lines=12> */
.L_x_9926:
        /* <DEDUP_REMOVED lines=11> */
.L_x_9907:
        /* <DEDUP_REMOVED lines=26> */
.L_x_9929:
[----:B------:R-:W-:Y:S05]  /*2800*/  BSYNC.RECONVERGENT B1 ;  /* 0x0000000000017941 */ /* 0x000fea0003800200 */
.L_x_9928:
        /* <DEDUP_REMOVED lines=22> */
.L_x_9931:
[----:B------:R-:W-:Y:S05]  /*2970*/  BSYNC.RECONVERGENT B1 ;  /* 0x0000000000017941 */ /* 0x000fea0003800200 */
.L_x_9930:
        /* <DEDUP_REMOVED lines=22> */
.L_x_9933:
[----:B------:R-:W-:Y:S05]  /*2ae0*/  BSYNC.RECONVERGENT B1 ;  /* 0x0000000000017941 */ /* 0x000fea0003800200 */
.L_x_9932:
        /* <DEDUP_REMOVED lines=22> */
.L_x_9935:
[----:B------:R-:W-:Y:S05]  /*2c50*/  BSYNC.RECONVERGENT B1 ;  /* 0x0000000000017941 */ /* 0x000fea0003800200 */
.L_x_9934:
        /* <DEDUP_REMOVED lines=21> */
.L_x_9927:
        /* <DEDUP_REMOVED lines=25> */
.L_x_9937:
[----:B------:R-:W-:Y:S05]  /*2f40*/  BSYNC.RECONVERGENT B1 ;  /* 0x0000000000017941 */ /* 0x000fea0003800200 */
.L_x_9936:
        /* <DEDUP_REMOVED lines=25> */
.L_x_9939:
[----:B------:R-:W-:Y:S05]  /*30e0*/  BSYNC.RECONVERGENT B1 ;  /* 0x0000000000017941 */ /* 0x000fea0003800200 */
.L_x_9938:
        /* <DEDUP_REMOVED lines=25> */
.L_x_9941:
[----:B------:R-:W-:Y:S05]  /*3280*/  BSYNC.RECONVERGENT B1 ;  /* 0x0000000000017941 */ /* 0x000fea0003800200 */
.L_x_9940:
        /* <DEDUP_REMOVED lines=25> */
.L_x_9943:
[----:B------:R-:W-:Y:S05]  /*3420*/  BSYNC.RECONVERGENT B1 ;  /* 0x0000000000017941 */ /* 0x000fea0003800200 */
.L_x_9942:
        /* <DEDUP_REMOVED lines=23> */
.L_x_9924:
[----:B------:R-:W-:Y:S05]  /*35a0*/  BSYNC.RECONVERGENT B0 ;  /* 0x0000000000007941 */ /* 0x000fea0003800200 */
.L_x_9906:
[----:B01234-:R-:W0:Y:S01]  /*35b0*/  LDC.64 R108, c[0x0][0x380] ;  /* 0x0000e000ff6c7b82 */ /* 0x01fe220000000a00 */
[----:B------:R-:W-:Y:S01]  /*35c0*/  UPLOP3.LUT UP1, UPT, UPT, UPT, UP1, 0x40, 0x4 ;  /* 0x000000000004789c */ /* 0x000fe20003f2e810 */
[----:B0-----:R-:W-:-:S04]  /*35d0*/  IADD3 R5, PT, PT, R5, R108, RZ ;  /* 0x0000006c05057210 */ /* 0x001fc80007ffe0ff */
[----:B------:R-:W-:-:S13]  /*35e0*/  ISETP.GE.AND P0, PT, R5, R109, PT ;  /* 0x0000006d0500720c */ /* 0x000fda0003f06270 */
[----:B------:R-:W-:Y:S05]  /*35f0*/  @!P0 BRA `(.L_x_9944) ;  /* 0xffffffcc00dc8947 */ /* 0x000fea000383ffff */
.L_x_9893:
        /* <DEDUP_REMOVED lines=12> */
[----:B-----5:R-:W1:Y:S01]  /*36c0*/  LDC.64 R14, c[0x0][0x448] ;  /* 0x00011200ff0e7b82 */ /* 0x020e620000000a00 */
        /* <DEDUP_REMOVED lines=25> */
.L_x_9945:
        /* <DEDUP_REMOVED lines=10> */
.L_x_10960:


//--------------------- .text._ZN10layer_norm13ln_bwd_kernelINS_13Kernel_traitsIfffffjLj2560ELj1ELj1ELj4ELj16ENS_18Kernel_traits_baseILj2560EfffffjLj128EEEEELb0ELb0ELb0ELb1EEEvNS_9BwdParamsE --------------------------
	.section	.text._ZN10layer_norm13ln_bwd_kernelINS_13Kernel_traitsIfffffjLj2560ELj1ELj1ELj4ELj16ENS_18Kernel_traits_baseILj2560EfffffjLj128EEEEELb0ELb0ELb0ELb1EEEvNS_9BwdParamsE,"ax",@progbits
	.align	128
        .global         _ZN10layer_norm13ln_bwd_kernelINS_13Kernel_traitsIfffffjLj2560ELj1ELj1ELj4ELj16ENS_18Kernel_traits_baseILj2560EfffffjLj128EEEEELb0ELb0ELb0ELb1EEEvNS_9BwdParamsE
        .type           _ZN10layer_norm13ln_bwd_kernelINS_13Kernel_traitsIfffffjLj2560ELj1ELj1ELj4ELj16ENS_18Kernel_traits_baseILj2560EfffffjLj128EEEEELb0ELb0ELb0ELb1EEEvNS_9BwdParamsE,@function
        .size           _ZN10layer_norm13ln_bwd_kernelINS_13Kernel_traitsIfffffjLj2560ELj1ELj1ELj4ELj16ENS_18Kernel_traits_baseILj2560EfffffjLj128EEEEELb0ELb0ELb0ELb1EEEvNS_9BwdParamsE,(.L_x_10961 - _ZN10layer_norm13ln_bwd_kernelINS_13Kernel_traitsIfffffjLj2560ELj1ELj1ELj4ELj16ENS_18Kernel_traits_baseILj2560EfffffjLj128EEEEELb0ELb0ELb0ELb1EEEvNS_9BwdParamsE)
        .other          _ZN10layer_norm13ln_bwd_kernelINS_13Kernel_traitsIfffffjLj2560ELj1ELj1ELj4ELj16ENS_18Kernel_traits_baseILj2560EfffffjLj128EEEEELb0ELb0ELb0ELb1EEEvNS_9BwdParamsE,@"STO_CUDA_ENTRY STV_DEFAULT"
_ZN10layer_norm13ln_bwd_kernelINS_13Kernel_traitsIfffffjLj2560ELj1ELj1ELj4ELj16ENS_18Kernel_traits_baseILj2560EfffffjLj128EEEEELb0ELb0ELb0ELb1EEEvNS_9BwdParamsE:
.text._ZN10layer_norm13ln_bwd_kernelINS_13Kernel_traitsIfffffjLj2560ELj1ELj1ELj4ELj16ENS_18Kernel_traits_baseILj2560EfffffjLj128EEEEELb0ELb0ELb0ELb1EEEvNS_9BwdParamsE:
        /* <DEDUP_REMOVED lines=66> */
.L_x_9951:
[----:B------:R-:W1:Y:S01]  /*0420*/  LDC.64 R72, c[0x0][0x3c0] ;  /* 0x0000f000ff487b82 */ /* 0x000e620000000a00 */
[----:B------:R-:W-:-:S05]  /*0430*/  IMAD R64, R121, UR10, RZ ;  /* 0x0000000a79407c24 */ /* 0x000fca000f8e02ff */
[----:B------:R-:W-:Y:S02]  /*0440*/  SHF.R.S32.HI R65, RZ, 0x1f, R64 ;  /* 0x0000001fff417819 */ /* 0x000fe40000011440 */
[----:B------:R-:W3:Y:S02]  /*0450*/  LDC.64 R80, c[0x0][0x3a8] ;  /* 0x0000ea00ff507b82 */ /* 0x000ee40000000a00 */
[----:B------:R-:W-:-:S04]  /*0460*/  LEA.HI R65, R65, R64, RZ, 0x2 ;  /* 0x0000004041417211 */ /* 0x000fc800078f10ff */
[----:B------:R-:W-:Y:S02]  /*0470*/  LEA.HI.SX32 R139, R65, R0, 0x1e ;  /* 0x00000000418b7211 */ /* 0x000fe400078ff2ff */
[----:B------:R-:W2:Y:S08]  /*0480*/  LDC.64 R100, c[0x0][0x428] ;  /* 0x00010a00ff647b82 */ /* 0x000eb00000000a00 */
[----:B------:R-:W4:Y:S01]  /*0490*/  LDC.64 R88, c[0x0][0x3c8] ;  /* 0x0000f200ff587b82 */ /* 0x000f220000000a00 */
[----:B-1----:R-:W-:Y:S01]  /*04a0*/  IMAD.WIDE R72, R121, 0x4, R72 ;  /* 0x0000000479487825 */ /* 0x002fe200078e0248 */
[----:B------:R-:W-:-:S04]  /*04b0*/  IADD3 R141, PT, PT, R139, 0x100, RZ ;  /* 0x000001008b8d7810 */ /* 0x000fc80007ffe0ff */
[----:B------:R-:W4:Y:S01]  /*04c0*/  LDG.E R143, desc[UR4][R72.64] ;  /* 0x00000004488f7981 */ /* 0x000f22000c1e1900 */
[C---:B------:R-:W-:Y:S01]  /*04d0*/  IADD3 R127, PT, PT, R139.reuse, 0x180, RZ ;  /* 0x000001808b7f7810 */ /* 0x040fe20007ffe0ff */
[C-C-:B---3--:R-:W-:Y:S01]  /*04e0*/  IMAD.WIDE.U32 R64, R139.reuse, 0x10, R80.reuse ;  /* 0x000000108b407825 */ /* 0x148fe200078e0050 */
[----:B------:R-:W-:Y:S01]  /*04f0*/  IADD3 R137, PT, PT, R139, 0x80, RZ ;  /* 0x000000808b897810 */ /* 0x000fe20007ffe0ff */
[----:B------:R-:W1:Y:S04]  /*0500*/  @P1 LDC.64 R132, c[0x0][0x3e0] ;  /* 0x0000f800ff841b82 */ /* 0x000e680000000a00 */
[----:B------:R-:W3:Y:S01]  /*0510*/  LDG.E.128 R64, desc[UR4][R64.64] ;  /* 0x0000000440407981 */ /* 0x000ee2000c1e1d00 */
[----:B------:R-:W-:-:S04]  /*0520*/  IMAD.WIDE.U32 R74, R141, 0x10, R80 ;  /* 0x000000108d4a7825 */ /* 0x000fc800078e0050 */
[----:B--2---:R-:W-:Y:S02]  /*0530*/  IMAD.WIDE.U32 R84, R139, 0x10, R100 ;  /* 0x000000108b547825 */ /* 0x004fe400078e0064 */
[----:B------:R-:W2:Y:S02]  /*0540*/  LDG.E.128 R72, desc[UR4][R74.64] ;  /* 0x000000044a487981 */ /* 0x000ea4000c1e1d00 */
[----:B----4-:R-:W-:Y:S02]  /*0550*/  IMAD.WIDE R124, R121, 0x4, R88 ;  /* 0x00000004797c7825 */ /* 0x010fe400078e0258 */
[----:B------:R-:W4:Y:S02]  /*0560*/  LDG.E.128 R84, desc[UR4][R84.64] ;  /* 0x0000000454547981 */ /* 0x000f24000c1e1d00 */
[--C-:B------:R-:W-:Y:S01]  /*0570*/  IMAD.WIDE.U32 R76, R127, 0x10, R80.reuse ;  /* 0x000000107f4c7825 */ /* 0x100fe200078e0050 */
[----:B------:R-:W-:Y:S01]  /*0580*/  IADD3 R126, PT, PT, R139, 0x200, RZ ;  /* 0x000002008b7e7810 */ /* 0x000fe20007ffe0ff */
[----:B------:R1:W4:Y:S02]  /*0590*/  LDG.E R125, desc[UR4][R124.64] ;  /* 0x000000047c7d7981 */ /* 0x000324000c1e1900 */
[----:B------:R-:W-:-:S02]  /*05a0*/  IMAD.WIDE.U32 R68, R137, 0x10, R80 ;  /* 0x0000001089447825 */ /* 0x000fc400078e0050 */
[----:B------:R-:W4:Y:S02]  /*05b0*/  LDG.E.128 R76, desc[UR4][R76.64] ;  /* 0x000000044c4c7981 */ /* 0x000f24000c1e1d00 */
[----:B------:R-:W-:Y:S02]  /*05c0*/  IMAD.WIDE.U32 R80, R126, 0x10, R80 ;  /* 0x000000107e507825 */ /* 0x000fe400078e0050 */
[----:B------:R-:W4:Y:S02]  /*05d0*/  LDG.E.128 R68, desc[UR4][R68.64] ;  /* 0x0000000444447981 */ /* 0x000f24000c1e1d00 */
[--C-:B------:R-:W-:Y:S02]  /*05e0*/  IMAD.WIDE.U32 R88, R137, 0x10, R100.reuse ;  /* 0x0000001089587825 */ /* 0x100fe400078e0064 */
[----:B------:R-:W4:Y:S04]  /*05f0*/  LDG.E.128 R80, desc[UR4][R80.64] ;  /* 0x0000000450507981 */ /* 0x000f28000c1e1d00 */
[----:B------:R-:W4:Y:S01]  /*0600*/  LDG.E.128 R88, desc[UR4][R88.64] ;  /* 0x0000000458587981 */ /* 0x000f22000c1e1d00 */
[----:B------:R-:W-:-:S06]  /*0610*/  IMAD.WIDE.U32 R92, R141, 0x10, R100 ;  /* 0x000000108d5c7825 */ /* 0x000fcc00078e0064 */
[----:B------:R-:W4:Y:S01]  /*0620*/  LDG.E.128 R92, desc[UR4][R92.64] ;  /* 0x000000045c5c7981 */ /* 0x000f22000c1e1d00 */
[----:B------:R-:W-:-:S06]  /*0630*/  IMAD.WIDE.U32 R96, R127, 0x10, R100 ;  /* 0x000000107f607825 */ /* 0x000fcc00078e0064 */
[----:B------:R-:W4:Y:S01]  /*0640*/  LDG.E.128 R96, desc[UR4][R96.64] ;  /* 0x0000000460607981 */ /* 0x000f22000c1e1d00 */
[----:B------:R-:W-:-:S06]  /*0650*/  IMAD.WIDE.U32 R100, R126, 0x10, R100 ;  /* 0x000000107e647825 */ /* 0x000fcc00078e0064 */
[----:B------:R-:W4:Y:S01]  /*0660*/  LDG.E.128 R100, desc[UR4][R100.64] ;  /* 0x0000000464647981 */ /* 0x000f22000c1e1d00 */
[----:B0-----:R-:W-:-:S04]  /*0670*/  ISETP.NE.U32.AND P0, PT, RZ, UR8, PT ;  /* 0x00000008ff007c0c */ /* 0x001fc8000bf05070 */
[----:B------:R-:W-:Y:S02]  /*0680*/  ISETP.NE.AND.EX P0, PT, RZ, UR9, PT, P0 ;  /* 0x00000009ff007c0c */ /* 0x000fe4000bf05300 */
[----:B------:R-:W-:-:S11]  /*0690*/  ISETP.NE.AND P3, PT, RZ, UR7, PT ;  /* 0x00000007ff007c0c */ /* 0x000fd6000bf65270 */
[----:B------:R-:W0:Y:S08]  /*06a0*/  @P0 LDC.64 R130, c[0x0][0x438] ;  /* 0x00010e00ff820b82 */ /* 0x000e300000000a00 */
[----:B------:R-:W1:Y:S08]  /*06b0*/  @P0 LDC.64 R128, c[0x0][0x438] ;  /* 0x00010e00ff800b82 */ /* 0x000e700000000a00 */
[----:B------:R-:W1:Y:S01]  /*06c0*/  @P0 LDC.64 R134, c[0x0][0x438] ;  /* 0x00010e00ff860b82 */ /* 0x000e620000000a00 */
[----:B0-----:R-:W-:-:S05]  /*06d0*/  @P0 IMAD.WIDE.U32 R130, R139, 0x10, R130 ;  /* 0x000000108b820825 */ /* 0x001fca00078e0082 */
[----:B-----5:R0:W5:Y:S01]  /*06e0*/  @P0 LDG.E.128 R44, desc[UR4][R130.64] ;  /* 0x00000004822c0981 */ /* 0x020162000c1e1d00 */
[----:B-1----:R-:W-:Y:S01]  /*06f0*/  @P0 IMAD.WIDE.U32 R128, R137, 0x10, R128 ;  /* 0x0000001089800825 */ /* 0x002fe200078e0080 */
[----:B------:R-:W-:-:S04]  /*0700*/  MOV R124, 0x3f800000 ;  /* 0x3f800000007c7802 */ /* 0x000fc80000000f00 */
[----:B------:R-:W5:Y:S01]  /*0710*/  @P0 LDG.E.128 R48, desc[UR4][R128.64] ;  /* 0x0000000480300981 */ /* 0x000f62000c1e1d00 */
[----:B------:R-:W-:-:S05]  /*0720*/  @P1 IMAD.WIDE R132, R121, 0x4, R132 ;  /* 0x0000000479841825 */ /* 0x000fca00078e0284 */
[----:B------:R-:W5:Y:S01]  /*0730*/  @P1 LDG.E R124, desc[UR4][R132.64] ;  /* 0x00000004847c1981 */ /* 0x000f62000c1e1900 */
[----:B------:R-:W-:-:S05]  /*0740*/  @P0 IMAD.WIDE.U32 R134, R141, 0x10, R134 ;  /* 0x000000108d860825 */ /* 0x000fca00078e0086 */
[----:B------:R-:W5:Y:S01]  /*0750*/  @P0 LDG.E.128 R52, desc[UR4][R134.64] ;  /* 0x0000000486340981 */ /* 0x000f62000c1e1d00 */
[----:B------:R-:W-:-:S05]  /*0760*/  FSEL R143, R143, RZ, !P3 ;  /* 0x000000ff8f8f7208 */ /* 0x000fca0005800000 */
[C---:B---3--:R-:W-:Y:S01]  /*0770*/  FADD.FTZ R136, -R143.reuse, R64 ;  /* 0x000000408f887221 */ /* 0x048fe20000010100 */
[C---:B------:R-:W-:Y:S02]  /*0780*/  FADD.FTZ R138, -R143.reuse, R65 ;  /* 0x000000418f8a7221 */ /* 0x040fe40000010100 */
[----:B------:R-:W1:Y:S01]  /*0790*/  @P0 LDC.64 R64, c[0x0][0x438] ;  /* 0x00010e00ff400b82 */ /* 0x000e620000000a00 */
[C---:B------:R-:W-:Y:S01]  /*07a0*/  FADD.FTZ R140, -R143.reuse, R66 ;  /* 0x000000428f8c7221 */ /* 0x040fe20000010100 */
[C---:B------:R-:W-:Y:S01]  /*07b0*/  FADD.FTZ R142, -R143.reuse, R67 ;  /* 0x000000438f8e7221 */ /* 0x040fe20000010100 */
[----:B--2---:R-:W-:-:S05]  /*07c0*/  FADD.FTZ R150, -R143, R73 ;  /* 0x000000498f967221 */ /* 0x004fca0000010100 */
[----:B------:R-:W2:Y:S01]  /*07d0*/  @P0 LDC.64 R66, c[0x0][0x438] ;  /* 0x00010e00ff420b82 */ /* 0x000ea20000000a00 */
[----:B----4-:R-:W-:Y:S01]  /*07e0*/  FMUL.FTZ R73, R40, R84 ;  /* 0x0000005428497220 */ /* 0x010fe20000410000 */
[C---:B------:R-:W-:Y:S01]  /*07f0*/  FADD.FTZ R152, -R143.reuse, R75 ;  /* 0x0000004b8f987221 */ /* 0x040fe20000010100 */
[----:B------:R-:W-:Y:S01]  /*0800*/  FADD.FTZ R148, -R143, R72 ;  /* 0x000000488f947221 */ /* 0x000fe20000010100 */
[----:B------:R-:W-:Y:S01]  /*0810*/  FMUL.FTZ R75, R41, R85 ;  /* 0x00000055294b7220 */ /* 0x000fe20000410000 */
[----:B------:R-:W-:Y:S01]  /*0820*/  FADD.FTZ R162, RZ, R73 ;  /* 0x00000049ffa27221 */ /* 0x000fe20000010000 */
[C---:B------:R-:W-:Y:S01]  /*0830*/  FMUL.FTZ R72, R125.reuse, R136 ;  /* 0x000000887d487220 */ /* 0x040fe20000410000 */
[----:B------:R-:W-:Y:S01]  /*0840*/  FMUL.FTZ R138, R125, R138 ;  /* 0x0000008a7d8a7220 */ /* 0x000fe20000410000 */
[C---:B------:R-:W-:Y:S01]  /*0850*/  FADD.FTZ R154, -R143.reuse, R77 ;  /* 0x0000004d8f9a7221 */ /* 0x040fe20000010100 */
[----:B------:R-:W-:Y:S01]  /*0860*/  FMUL.FTZ R77, R42, R86 ;  /* 0x000000562a4d7220 */ /* 0x000fe20000410000 */
[----:B------:R-:W-:Y:S01]  /*0870*/  FADD.FTZ R162, R162, R75 ;  /* 0x0000004ba2a27221 */ /* 0x000fe20000010000 */
[C---:B------:R-:W-:Y:S01]  /*0880*/  FADD.FTZ R144, -R143.reuse, R69 ;  /* 0x000000458f907221 */ /* 0x040fe20000010100 */
[----:B------:R-:W-:Y:S01]  /*0890*/  FFMA.FTZ R69, R72, R73, RZ ;  /* 0x0000004948457223 */ /* 0x000fe200000100ff */
[----:B------:R-:W-:Y:S01]  /*08a0*/  FADD.FTZ R156, -R143, R79 ;  /* 0x0000004f8f9c7221 */ /* 0x000fe20000010100 */
[----:B------:R-:W-:Y:S01]  /*08b0*/  FMUL.FTZ R79, R43, R87 ;  /* 0x000000572b4f7220 */ /* 0x000fe20000410000 */
[----:B------:R-:W-:Y:S01]  /*08c0*/  FADD.FTZ R162, R162, R77 ;  /* 0x0000004da2a27221 */ /* 0x000fe20000010000 */
[----:B------:R-:W-:Y:S01]  /*08d0*/  FMUL.FTZ R140, R125, R140 ;  /* 0x0000008c7d8c7220 */ /* 0x000fe20000410000 */
[----:B------:R-:W-:Y:S01]  /*08e0*/  FFMA.FTZ R69, R138, R75, R69 ;  /* 0x0000004b8a457223 */ /* 0x000fe20000010045 */
[----:B-1----:R-:W-:-:S04]  /*08f0*/  @P0 IMAD.WIDE.U32 R64, R126, 0x10, R64 ;  /* 0x000000107e400825 */ /* 0x002fc800078e0040 */
[C---:B------:R-:W-:Y:S01]  /*0900*/  FADD.FTZ R160, -R143.reuse, R83 ;  /* 0x000000538fa07221 */ /* 0x040fe20000010100 */
[----:B------:R-:W-:Y:S01]  /*0910*/  FMUL.FTZ R83, R36, R88 ;  /* 0x0000005824537220 */ /* 0x000fe20000410000 */
[----:B------:R-:W-:Y:S01]  /*0920*/  FADD.FTZ R162, R162, R79 ;  /* 0x0000004fa2a27221 */ /* 0x000fe20000010000 */
[----:B------:R-:W-:Y:S01]  /*0930*/  FADD.FTZ R68, -R143, R68 ;  /* 0x000000448f447221 */ /* 0x000fe20000010100 */
[----:B------:R-:W-:Y:S01]  /*0940*/  FMUL.FTZ R142, R125, R142 ;  /* 0x0000008e7d8e7220 */ /* 0x000fe20000410000 */
[----:B------:R-:W-:Y:S01]  /*0950*/  FFMA.FTZ R69, R140, R77, R69 ;  /* 0x0000004d8c457223 */ /* 0x000fe20000010045 */
[----:B------:R1:W5:Y:S01]  /*0960*/  @P0 LDG.E.128 R60, desc[UR4][R64.64] ;  /* 0x00000004403c0981 */ /* 0x000362000c1e1d00 */
[----:B--2---:R-:W-:-:S04]  /*0970*/  @P0 IMAD.WIDE.U32 R66, R127, 0x10, R66 ;  /* 0x000000107f420825 */ /* 0x004fc800078e0042 */
[----:B------:R-:W-:Y:S01]  /*0980*/  FFMA.FTZ R69, R142, R79, R69 ;  /* 0x0000004f8e457223 */ /* 0x000fe20000010045 */
[----:B0-----:R-:W-:Y:S01]  /*0990*/  FMUL.FTZ R130, R37, R89 ;  /* 0x0000005925827220 */ /* 0x001fe20000410000 */
[----:B------:R-:W-:Y:S01]  /*09a0*/  FADD.FTZ R70, -R143, R70 ;  /* 0x000000468f467221 */ /* 0x000fe20000010100 */
[C---:B------:R-:W-:Y:S01]  /*09b0*/  FMUL.FTZ R145, R125.reuse, R144 ;  /* 0x000000907d917220 */ /* 0x040fe20000410000 */
[----:B------:R0:W5:Y:S01]  /*09c0*/  @P0 LDG.E.128 R56, desc[UR4][R66.64] ;  /* 0x0000000442380981 */ /* 0x000162000c1e1d00 */
[----:B-1----:R-:W-:Y:S01]  /*09d0*/  FADD.FTZ R65, R162, R83 ;  /* 0x00000053a2417221 */ /* 0x002fe20000010000 */
[----:B------:R-:W-:Y:S01]  /*09e0*/  FMUL.FTZ R162, R125, R68 ;  /* 0x000000447da27220 */ /* 0x000fe20000410000 */
[----:B------:R-:W-:-:S03]  /*09f0*/  FMUL.FTZ R131, R38, R90 ;  /* 0x0000005a26837220 */ /* 0x000fc60000410000 */
[----:B------:R-:W-:Y:S01]  /*0a00*/  FFMA.FTZ R64, R162, R83, R69 ;  /* 0x00000053a2407223 */ /* 0x000fe20000010045 */
[----:B------:R-:W-:Y:S01]  /*0a10*/  FADD.FTZ R146, -R143, R71 ;  /* 0x000000478f927221 */ /* 0x000fe20000010100 */
[----:B0-----:R-:W-:Y:S01]  /*0a20*/  FADD.FTZ R66, R65, R130 ;  /* 0x0000008241427221 */ /* 0x001fe20000010000 */
[----:B------:R-:W-:Y:S01]  /*0a30*/  FMUL.FTZ R164, R125, R70 ;  /* 0x000000467da47220 */ /* 0x000fe20000410000 */
[----:B------:R-:W-:Y:S01]  /*0a40*/  FFMA.FTZ R65, R145, R130, R64 ;  /* 0x0000008291417223 */ /* 0x000fe20000010040 */
[----:B------:R-:W-:Y:S01]  /*0a50*/  FADD.FTZ R158, -R143, R81 ;  /* 0x000000518f9e7221 */ /* 0x000fe20000010100 */
        /* <DEDUP_REMOVED lines=75> */
[----:B------:R-:W-:Y:S02]  /*0f10*/  PLOP3.LUT P0, PT, PT, PT, PT, 0x80, 0x8 ;  /* 0x000000000008781c */ /* 0x000fe40003f0f070 */
[----:B------:R-:W-:Y:S01]  /*0f20*/  MOV R64, 0x400 ;  /* 0x0000040000407802 */ /* 0x000fe20000000f00 */
[----:B0-----:R-:W-:Y:S01]  /*0f30*/  FADD.FTZ R66, R71, R66 ;  /* 0x0000004247427221 */ /* 0x001fe20000010000 */
[----:B-1----:R-:W-:-:S04]  /*0f40*/  FADD.FTZ R67, R70, R65 ;  /* 0x0000004146437221 */ /* 0x002fc80000010000 */
[----:B------:R-:W0:Y:S04]  /*0f50*/  SHFL.DOWN PT, R65, R66, 0x1, 0x1f ;  /* 0x08201f0042417f89 */ /* 0x000e2800000e0000 */
[----:B------:R-:W1:Y:S01]  /*0f60*/  SHFL.DOWN PT, R68, R67, 0x1, 0x1f ;  /* 0x08201f0043447f89 */ /* 0x000e6200000e0000 */
        /* <DEDUP_REMOVED lines=113> */
[----:B------:R-:W-:Y:S01]  /*1680*/  FMUL.FTZ R67, R125, R72 ;  /* 0x000000487d437220 */ /* 0x000fe20000410000 */
        /* <DEDUP_REMOVED lines=51> */
.L_x_9948:
        /* <DEDUP_REMOVED lines=59> */
[----:B------:R-:W-:Y:S01]  /*1d70*/  FADD.FTZ R160, R135, -R160 ;  /* 0x800000a087a07221 */ /* 0x000fe20000010000 */
        /* <DEDUP_REMOVED lines=20> */
[----:B------:R-:W-:Y:S01]  /*1ec0*/  FMUL.FTZ R71, R125, R160 ;  /* 0x000000a07d477220 */ /* 0x000fe20000410000 */
[----:B------:R-:W-:-:S04]  /*1ed0*/  IMAD.WIDE.U32 R126, R126, 0x10, R64 ;  /* 0x000000107e7e7825 */ /* 0x000fc800078e0040 */
[C---:B------:R-:W-:Y:S01]  /*1ee0*/  FMUL.FTZ R64, R125.reuse, R134 ;  /* 0x000000867d407220 */ /* 0x040fe20000410000 */
[----:B------:R-:W-:Y:S01]  /*1ef0*/  FMUL.FTZ R65, R125, R136 ;  /* 0x000000887d417220 */ /* 0x000fe20000410000 */
        /* <DEDUP_REMOVED lines=19> */
.L_x_9947:
        /* <DEDUP_REMOVED lines=43> */
[----:B-----5:R-:W-:Y:S01]  /*22e0*/  FFMA.FTZ R67, R125, R67, R44 ;  /* 0x000000437d437223 */ /* 0x020fe2000001002c */
        /* <DEDUP_REMOVED lines=51> */
.L_x_9950:
        /* <DEDUP_REMOVED lines=59> */
[----:B------:R-:W-:Y:S01]  /*29d0*/  FADD.FTZ R160, R135, -R160 ;  /* 0x800000a087a07221 */ /* 0x000fe20000010000 */
        /* <DEDUP_REMOVED lines=42> */
.L_x_9949:
        /* <DEDUP_REMOVED lines=45> */
.L_x_9946:
        /* <DEDUP_REMOVED lines=18> */
.L_x_9952:
        /* <DEDUP_REMOVED lines=9> */
.L_x_10961:


//--------------------- .text._ZN10layer_norm13ln_bwd_kernelINS_13Kernel_traitsIfffffjLj2560ELj1ELj1ELj4ELj16ENS_18Kernel_traits_baseILj2560EfffffjLj128EEEEELb0ELb0ELb1ELb0EEEvNS_9BwdParamsE --------------------------
	.section	.text._ZN10layer_norm13ln_bwd_kernelINS_13Kernel_traitsIfffffjLj2560ELj1ELj1ELj4ELj16ENS_18Kernel_traits_baseILj2560EfffffjLj128EEEEELb0ELb0ELb1ELb0EEEvNS_9BwdParamsE,"ax",@progbits
	.align	128
        .global         _ZN10layer_norm13ln_bwd_kernelINS_13Kernel_traitsIfffffjLj2560ELj1ELj1ELj4ELj16ENS_18Kernel_traits_baseILj2560EfffffjLj128EEEEELb0ELb0ELb1ELb0EEEvNS_9BwdParamsE
        .type           _ZN10layer_norm13ln_bwd_kernelINS_13Kernel_traitsIfffffjLj2560ELj1ELj1ELj4ELj16ENS_18Kernel_traits_baseILj2560EfffffjLj128EEEEELb0ELb0ELb1ELb0EEEvNS_9BwdParamsE,@function
        .size           _ZN10layer_norm13ln_bwd_kernelINS_13Kernel_traitsIfffffjLj2560ELj1ELj1ELj4ELj16ENS_18Kernel_traits_baseILj2560EfffffjLj128EEEEELb0ELb0ELb1ELb0EEEvNS_9BwdParamsE,(.L_x_10962 - _ZN10layer_norm13ln_bwd_kernelINS_13Kernel_traitsIfffffjLj2560ELj1ELj1ELj4ELj16ENS_18Kernel_traits_baseILj2560EfffffjLj128EEEEELb0ELb0ELb1ELb0EEEvNS_9BwdParamsE)
        .other          _ZN10layer_norm13ln_bwd_kernelINS_13Kernel_traitsIfffffjLj2560ELj1ELj1ELj4ELj16ENS_18Kernel_traits_baseILj2560EfffffjLj128EEEEELb0ELb0ELb1ELb0EEEvNS_9BwdParamsE,@"STO_CUDA_ENTRY STV_DEFAULT"
_ZN10layer_norm13ln_bwd_kernelINS_13Kernel_traitsIfffffjLj2560ELj1ELj1ELj4ELj16ENS_18Kernel_traits_baseILj2560EfffffjLj128EEEEELb0ELb0ELb1ELb0EEEvNS_9BwdParamsE:
.text._ZN10layer_norm13ln_bwd_kernelINS_13Kernel_traitsIfffffjLj2560ELj1ELj1ELj4ELj16ENS_18Kernel_traits_baseILj2560EfffffjLj128EEEEELb0ELb0ELb1ELb0EEEvNS_9BwdParamsE:
        /* <DEDUP_REMOVED lines=87> */
.L_x_9997:
        /* <DEDUP_REMOVED lines=22> */
[----:B------:R-:W-:-:S02]  /*06d0*/  CS2R R148, SRZ ;  /* 0x0000000000947805 */ /* 0x000fc4000001ff00 */
[----:B------:R-:W-:Y:S02]  /*06e0*/  ISETP.NE.AND P0, PT, RZ, UR12, PT ;  /* 0x0000000cff007c0c */ /* 0x000fe4000bf05270 */
[C---:B------:R-:W-:Y:S02]  /*06f0*/  ISETP.GE.U32.AND P5, PT, R6.reuse, 0x100, PT ;  /* 0x000001000600780c */ /* 0x040fe40003fa6070 */
[C---:B------:R-:W-:Y:S02]  /*0700*/  ISETP.GE.U32.AND P1, PT, R6.reuse, 0x180, PT ;  /* 0x000001800600780c */ /* 0x040fe40003f26070 */
[C---:B------:R-:W-:Y:S02]  /*0710*/  ISETP.GE.U32.AND P2, PT, R6.reuse, 0x200, PT ;  /* 0x000002000600780c */ /* 0x040fe40003f46070 */
[----:B------:R-:W-:Y:S01]  /*0720*/  ISETP.GE.U32.AND P4, PT, R6, 0x280, PT ;  /* 0x000002800600780c */ /* 0x000fe20003f86070 */
[-C--:B0-----:R-:W-:Y:S02]  /*0730*/  IMAD R110, R4, R7.reuse, RZ ;  /* 0x00000007046e7224 */ /* 0x081fe400078e02ff */
        /* <DEDUP_REMOVED lines=19> */
[----:B--2---:R-:W-:Y:S01]  /*0870*/  @P0 IMAD.WIDE.U32 R148, R145, 0x10, R148 ;  /* 0x0000001091940825 */ /* 0x004fe200078e0094 */
[----:B------:R-:W-:Y:S02]  /*0880*/  IADD3 R147, PT, PT, R147, 0x80, RZ ;  /* 0x0000008093937810 */ /* 0x000fe40007ffe0ff */
[----:B------:R-:W-:Y:S02]  /*0890*/  IADD3 R145, PT, PT, R145, 0x80, RZ ;  /* 0x0000008091917810 */ /* 0x000fe40007ffe0ff */
[----:B------:R0:W5:Y:S01]  /*08a0*/  @P0 LDG.E.128 R76, desc[UR10][R148.64] ;  /* 0x0000000a944c0981 */ /* 0x000162000c1e1d00 */
        /* <DEDUP_REMOVED lines=9> */
[----:B------:R-:W-:Y:S01]  /*0940*/  FMUL.FTZ R123, R41, R113 ;  /* 0x00000071297b7220 */ /* 0x000fe20000410000 */
[----:B------:R-:W-:Y:S01]  /*0950*/  FMUL.FTZ R146, R42, R114 ;  /* 0x000000722a927220 */ /* 0x000fe20000410000 */
        /* <DEDUP_REMOVED lines=15> */
[----:B0-----:R-:W-:Y:S01]  /*0a50*/  FADD.FTZ R149, R110, R139 ;  /* 0x0000008b6e957221 */ /* 0x001fe20000010000 */
[----:B------:R-:W-:-:S07]  /*0a60*/  FFMA.FTZ R148, R144, R139, R109 ;  /* 0x0000008b90947223 */ /* 0x000fce000001006d */
.L_x_9957:
[----:B----4-:R-:W-:Y:S05]  /*0a70*/  BSYNC.RECONVERGENT B1 ;  /* 0x0000000000017941 */ /* 0x010fea0003800200 */
.L_x_9956:
        /* <DEDUP_REMOVED lines=13> */
[----:B------:R-:W-:Y:S02]  /*0b50*/  IADD3 R147, PT, PT, R147, 0x80, RZ ;  /* 0x0000008093937810 */ /* 0x000fe40007ffe0ff */
        /* <DEDUP_REMOVED lines=29> */
.L_x_9959:
[----:B------:R-:W-:Y:S05]  /*0d30*/  BSYNC.RECONVERGENT B1 ;  /* 0x0000000000017941 */ /* 0x000fea0003800200 */
.L_x_9958:
        /* <DEDUP_REMOVED lines=43> */
.L_x_9961:
[----:B------:R-:W-:Y:S05]  /*0ff0*/  BSYNC.RECONVERGENT B1 ;  /* 0x0000000000017941 */ /* 0x000fea0003800200 */
.L_x_9960:
        /* <DEDUP_REMOVED lines=43> */
.L_x_9963:
[----:B------:R-:W-:Y:S05]  /*12b0*/  BSYNC.RECONVERGENT B1 ;  /* 0x0000000000017941 */ /* 0x000fea0003800200 */
.L_x_9962:
        /* <DEDUP_REMOVED lines=41> */
.L_x_9955:
        /* <DEDUP_REMOVED lines=33> */
.L_x_9964:
[----:B----4-:R-:W-:Y:S05]  /*1760*/  BSYNC.RECONVERGENT B0 ;  /* 0x0000000000007941 */ /* 0x010fea0003800200 */
.L_x_9954:
        /* <DEDUP_REMOVED lines=32> */
.L_x_9966:
[----:B------:R-:W-:Y:S05]  /*1970*/  BSYNC.RECONVERGENT B0 ;  /* 0x0000000000007941 */ /* 0x000fea0003800200 */
.L_x_9965:
        /* <DEDUP_REMOVED lines=68> */
.L_x_9970:
        /* <DEDUP_REMOVED lines=28> */
.L_x_9969:
        /* <DEDUP_REMOVED lines=31> */
.L_x_9972:
        /* <DEDUP_REMOVED lines=9> */
[----:B------:R-:W-:Y:S01]  /*2200*/  @P3 FFMA.FTZ R108, R144, R114, R115 ;  /* 0x00000072906c3223 */ /* 0x000fe20000010073 */
[----:B------:R-:W-:Y:S01]  /*2210*/  MOV R106, R78 ;  /* 0x0000004e006a7202 */ /* 0x000fe20000000f00 */
[C---:B------:R-:W-:Y:S01]  /*2220*/  @P3 FFMA.FTZ R104, R5.reuse, R107, R76 ;  /* 0x0000006b05683223 */ /* 0x040fe2000001004c */
        /* <DEDUP_REMOVED lines=12> */
.L_x_9971:
        /* <DEDUP_REMOVED lines=10> */
.L_x_9968:
[----:B------:R-:W-:Y:S05]  /*2390*/  BSYNC.RECONVERGENT B0 ;  /* 0x0000000000007941 */ /* 0x000fea0003800200 */
.L_x_9967:
        /* <DEDUP_REMOVED lines=36> */
.L_x_9976:
        /* <DEDUP_REMOVED lines=26> */
.L_x_9975:
        /* <DEDUP_REMOVED lines=32> */
.L_x_9978:
        /* <DEDUP_REMOVED lines=25> */
.L_x_9977:
        /* <DEDUP_REMOVED lines=8> */
.L_x_9974:
[----:B------:R-:W-:Y:S05]  /*2b90*/  BSYNC.RECONVERGENT B0 ;  /* 0x0000000000007941 */ /* 0x000fea0003800200 */
.L_x_9973:
        /* <DEDUP_REMOVED lines=36> */
.L_x_9982:
        /* <DEDUP_REMOVED lines=26> */
.L_x_9981:
        /* <DEDUP_REMOVED lines=31> */
.L_x_9984:
        /* <DEDUP_REMOVED lines=25> */
.L_x_9983:
        /* <DEDUP_REMOVED lines=8> */
.L_x_9980:
[----:B------:R-:W-:Y:S05]  /*3380*/  BSYNC.RECONVERGENT B0 ;  /* 0x0000000000007941 */ /* 0x000fea0003800200 */
.L_x_9979:
        /* <DEDUP_REMOVED lines=36> */
.L_x_9988:
        /* <DEDUP_REMOVED lines=26> */
.L_x_9987:
        /* <DEDUP_REMOVED lines=32> */
.L_x_9990:
        /* <DEDUP_REMOVED lines=25> */
.L_x_9989:
        /* <DEDUP_REMOVED lines=8> */
.L_x_9986:
[----:B------:R-:W-:Y:S05]  /*3b80*/  BSYNC.RECONVERGENT B0 ;  /* 0x0000000000007941 */ /* 0x000fea0003800200 */
.L_x_9985:
        /* <DEDUP_REMOVED lines=38> */
.L_x_9994:
        /* <DEDUP_REMOVED lines=26> */
.L_x_9993:
        /* <DEDUP_REMOVED lines=32> */
.L_x_9996:
        /* <DEDUP_REMOVED lines=25> */
.L_x_9995:
[----:B------:R-:W0:Y:S08]  /*4320*/  @P5 LDC.64 R110, c[0x0][0x478] ;  /* 0x00011e00ff6e5b82 */ /* 0x000e300000000a00 */
[----:B------:R-:W1:Y:S01]  /*4330*/  @P4 LDC.64 R108, c[0x0][0x468] ;  /* 0x00011a00ff6c4b82 */ /* 0x000e620000000a00 */
[----:B0-----:R-:W-:-:S05]  /*4340*/  @P5 IMAD.WIDE.U32 R110, R141, 0x10, R110 ;  /* 0x000000108d6e5825 */ /* 0x001fca00078e006e */
[----:B------:R0:W-:Y:S01]  /*4350*/  @P5 STG.E.128 desc[UR10][R110.64], R104 ;  /* 0x000000686e005986 */ /* 0x0001e2000c101d0a */
[----:B-1----:R-:W-:-:S05]  /*4360*/  @P4 IMAD.WIDE.U32 R108, R113, 0x10, R108 ;  /* 0x00000010716c4825 */ /* 0x002fca00078e006c */
[----:B------:R0:W-:Y:S02]  /*4370*/  @P4 STG.E.128 desc[UR10][R108.64], R100 ;  /* 0x000000646c004986 */ /* 0x0001e4000c101d0a */
.L_x_9992:
[----:B------:R-:W-:Y:S05]  /*4380*/  BSYNC.RECONVERGENT B0 ;  /* 0x0000000000007941 */ /* 0x000fea0003800200 */
.L_x_9991:
[----:B0-234-:R-:W0:Y:S01]  /*4390*/  LDC.64 R108, c[0x0][0x380] ;  /* 0x0000e000ff6c7b82 */ /* 0x01de220000000a00 */
[----:B------:R-:W-:Y:S01]  /*43a0*/  UPLOP3.LUT UP1, UPT, UPT, UPT, UP1, 0x40, 0x4 ;  /* 0x000000000004789c */ /* 0x000fe20003f2e810 */
[----:B0-----:R-:W-:-:S04]  /*43b0*/  IADD3 R4, PT, PT, R4, R108, RZ ;  /* 0x0000006c04047210 */ /* 0x001fc80007ffe0ff */
[----:B------:R-:W-:-:S13]  /*43c0*/  ISETP.GE.AND P3, PT, R4, R109, PT ;  /* 0x0000006d0400720c */ /* 0x000fda0003f66270 */
[----:B------:R-:W-:Y:S05]  /*43d0*/  @!P3 BRA `(.L_x_9997) ;  /* 0xffffffc00064b947 */ /* 0x000fea000383ffff */
.L_x_9953:
[----:B------:R-:W0:Y:S01]  /*43e0*/  LDC.64 R2, c[0x0][0x440] ;  /* 0x00011000ff027b82 */ /* 0x000e220000000a00 */
[----:B------:R-:W-:Y:S01]  /*43f0*/  ISETP.NE.AND P4, PT, R112, RZ, PT ;  /* 0x000000ff7000720c */ /* 0x000fe20003f85270 */
[----:B------:R-:W-:Y:S01]  /*4400*/  IMAD R9, R7, UR9, RZ ;  /* 0x0000000907097c24 */ /* 0x000fe2000f8e02ff */
        /* <DEDUP_REMOVED lines=37> */
.L_x_9998:
        /* <DEDUP_REMOVED lines=10> */
.L_x_10962:


//--------------------- .text._ZN10layer_norm13ln_bwd_kernelINS_13Kernel_traitsIfffffjLj2560ELj1ELj1ELj4ELj16ENS_18Kernel_traits_baseILj2560EfffffjLj128EEEEELb0ELb0ELb1ELb1EEEvNS_9BwdParamsE --------------------------
	.section	.text._ZN10layer_norm13ln_bwd_kernelINS_13Kernel_traitsIfffffjLj2560ELj1ELj1ELj4ELj16ENS_18Kernel_traits_baseILj2560EfffffjLj128EEEEELb0ELb0ELb1ELb1EEEvNS_9BwdParamsE,"ax",@progbits
	.align	128
        .global         _ZN10layer_norm13ln_bwd_kernelINS_13Kernel_traitsIfffffjLj2560ELj1ELj1ELj4ELj16ENS_18Kernel_traits_baseILj2560EfffffjLj128EEEEELb0ELb0ELb1ELb1EEEvNS_9BwdParamsE
        .type           _ZN10layer_norm13ln_bwd_kernelINS_13Kernel_traitsIfffffjLj2560ELj1ELj1ELj4ELj16ENS_18Kernel_traits_baseILj2560EfffffjLj128EEEEELb0ELb0ELb1ELb1EEEvNS_9BwdParamsE,@function
        .size           _ZN10layer_norm13ln_bwd_kernelINS_13Kernel_traitsIfffffjLj2560ELj1ELj1ELj4ELj16ENS_18Kernel_traits_baseILj2560EfffffjLj128EEEEELb0ELb0ELb1ELb1EEEvNS_9BwdParamsE,(.L_x_10963 - _ZN10layer_norm13ln_bwd_kernelINS_13Kernel_traitsIfffffjLj2560ELj1ELj1ELj4ELj16ENS_18Kernel_traits_baseILj2560EfffffjLj128EEEEELb0ELb0ELb1ELb1EEEvNS_9BwdParamsE)
        .other          _ZN10layer_norm13ln_bwd_kernelINS_13Kernel_traitsIfffffjLj2560ELj1ELj1ELj4ELj16ENS_18Kernel_traits_baseILj2560EfffffjLj128EEEEELb0ELb0ELb1ELb1EEEvNS_9BwdParamsE,@"STO_CUDA_ENTRY STV_DEFAULT"
_ZN10layer_norm13ln_bwd_kernelINS_13Kernel_traitsIfffffjLj2560ELj1ELj1ELj4ELj16ENS_18Kernel_traits_baseILj2560EfffffjLj128EEEEELb0ELb0ELb1ELb1EEEvNS_9BwdParamsE:
.text._ZN10layer_norm13ln_bwd_kernelINS_13Kernel_traitsIfffffjLj2560ELj1ELj1ELj4ELj16ENS_18Kernel_traits_baseILj2560EfffffjLj128EEEEELb0ELb0ELb1ELb1EEEvNS_9BwdParamsE:
        /* <DEDUP_REMOVED lines=43> */
.L_x_10024:
        /* <DEDUP_REMOVED lines=12> */
[----:B------:R-:W1:Y:S01]  /*0370*/  LDC.64 R144, c[0x0][0x3c0] ;  /* 0x0000f000ff907b82 */ /* 0x000e620000000a00 */
[----:B------:R-:W-:Y:S01]  /*0380*/  IADD3 R6, PT, PT, R8, -0x1, RZ ;  /* 0xffffffff08067810 */ /* 0x000fe20007ffe0ff */
[----:B------:R-:W-:Y:S01]  /*0390*/  IMAD R3, R0, UR18, RZ ;  /* 0x0000001200037c24 */ /* 0x000fe2000f8e02ff */
[----:B------:R-:W-:-:S03]  /*03a0*/  SHF.R.S32.HI R100, RZ, 0x1f, R0 ;  /* 0x0000001fff647819 */ /* 0x000fc60000011400 */
[----:B------:R-:W-:Y:S01]  /*03b0*/  IMAD R9, R6, UR18, RZ ;  /* 0x0000001206097c24 */ /* 0x000fe2000f8e02ff */
[----:B------:R-:W-:Y:S01]  /*03c0*/  SHF.R.S32.HI R6, RZ, 0x1f, R3 ;  /* 0x0000001fff067819 */ /* 0x000fe20000011403 */
[----:B------:R-:W2:Y:S03]  /*03d0*/  LDC.64 R10, c[0x0][0x3a8] ;  /* 0x0000ea00ff0a7b82 */ /* 0x000ea60000000a00 */
[----:B------:R-:W-:Y:S02]  /*03e0*/  LEA.HI R3, R6, R3, RZ, 0x2 ;  /* 0x0000000306037211 */ /* 0x000fe400078f10ff */
[----:B------:R-:W-:Y:S02]  /*03f0*/  SHF.R.S32.HI R6, RZ, 0x1f, R9 ;  /* 0x0000001fff067819 */ /* 0x000fe40000011409 */
[----:B------:R-:W-:Y:S01]  /*0400*/  LEA.HI.SX32 R146, R3, R2, 0x1e ;  /* 0x0000000203927211 */ /* 0x000fe200078ff2ff */
[----:B0-----:R-:W0:Y:S01]  /*0410*/  LDC.64 R4, c[0x0][0x428] ;  /* 0x00010a00ff047b82 */ /* 0x001e220000000a00 */
[----:B------:R-:W-:-:S02]  /*0420*/  LEA.HI R9, R6, R9, RZ, 0x2 ;  /* 0x0000000906097211 */ /* 0x000fc400078f10ff */
[C---:B-1----:R-:W-:Y:S02]  /*0430*/  LEA R144, P0, R0.reuse, R144, 0x2 ;  /* 0x0000009000907211 */ /* 0x042fe400078010ff */
[----:B------:R-:W-:Y:S02]  /*0440*/  LEA.HI.SX32 R133, R9, R2, 0x1e ;  /* 0x0000000209857211 */ /* 0x000fe400078ff2ff */
[----:B------:R-:W-:Y:S02]  /*0450*/  LEA.HI.X R145, R0, R145, R100, 0x2, P0 ;  /* 0x0000009100917211 */ /* 0x000fe400000f1464 */
[C---:B------:R-:W-:Y:S01]  /*0460*/  IADD3 R9, PT, PT, R146.reuse, 0x80, RZ ;  /* 0x0000008092097810 */ /* 0x040fe20007ffe0ff */
[--C-:B--2---:R-:W-:Y:S02]  /*0470*/  IMAD.WIDE.U32 R140, R146, 0x10, R10.reuse ;  /* 0x00000010928c7825 */ /* 0x104fe400078e000a */
[----:B------:R1:W2:Y:S02]  /*0480*/  LDG.E R144, desc[UR14][R144.64] ;  /* 0x0000000e90907981 */ /* 0x0002a4000c1e1900 */
[----:B------:R-:W-:-:S02]  /*0490*/  IMAD.WIDE.U32 R104, R9, 0x10, R10 ;  /* 0x0000001009687825 */ /* 0x000fc400078e000a */
[----:B------:R-:W3:Y:S02]  /*04a0*/  LDG.E.128 R140, desc[UR14][R140.64] ;  /* 0x0000000e8c8c7981 */ /* 0x000ee4000c1e1d00 */
[C---:B0-----:R-:W-:Y:S02]  /*04b0*/  IMAD.WIDE.U32 R100, R133.reuse, 0x10, R4 ;  /* 0x0000001085647825 */ /* 0x041fe400078e0004 */
[----:B------:R-:W4:Y:S04]  /*04c0*/  LDG.E.128 R104, desc[UR14][R104.64] ;  /* 0x0000000e68687981 */ /* 0x000f28000c1e1d00 */
[----:B------:R-:W4:Y:S01]  /*04d0*/  LDG.E.128 R100, desc[UR14][R100.64] ;  /* 0x0000000e64647981 */ /* 0x000f22000c1e1d00 */
[----:B------:R-:W-:Y:S02]  /*04e0*/  IADD3 R113, PT, PT, R133, 0x80, RZ ;  /* 0x0000008085717810 */ /* 0x000fe40007ffe0ff */
[----:B------:R-:W-:-:S03]  /*04f0*/  IADD3 R3, PT, PT, R146, 0x100, RZ ;  /* 0x0000010092037810 */ /* 0x000fc60007ffe0ff */
[----:B------:R-:W-:Y:S01]  /*0500*/  IMAD.WIDE.U32 R112, R113, 0x10, R4 ;  /* 0x0000001071707825 */ /* 0x000fe200078e0004 */
[----:B------:R-:W-:-:S03]  /*0510*/  IADD3 R117, PT, PT, R133, 0x100, RZ ;  /* 0x0000010085757810 */ /* 0x000fc60007ffe0ff */
[----:B------:R-:W-:Y:S02]  /*0520*/  IMAD.WIDE.U32 R108, R3, 0x10, R10 ;  /* 0x00000010036c7825 */ /* 0x000fe400078e000a */
[----:B------:R-:W4:Y:S02]  /*0530*/  LDG.E.128 R112, desc[UR14][R112.64] ;  /* 0x0000000e70707981 */ /* 0x000f24000c1e1d00 */
[----:B------:R-:W-:Y:S02]  /*0540*/  IMAD.WIDE.U32 R116, R117, 0x10, R4 ;  /* 0x0000001075747825 */ /* 0x000fe400078e0004 */
[----:B------:R-:W4:Y:S01]  /*0550*/  LDG.E.128 R108, desc[UR14][R108.64] ;  /* 0x0000000e6c6c7981 */ /* 0x000f22000c1e1d00 */
[----:B------:R-:W-:Y:S01]  /*0560*/  IADD3 R139, PT, PT, R146, 0x180, RZ ;  /* 0x00000180928b7810 */ /* 0x000fe20007ffe0ff */
[----:B------:R-:W-:Y:S02]  /*0570*/  UMOV UR6, UR8 ;  /* 0x0000000800067c82 */ /* 0x000fe40008000000 */
[----:B------:R-:W4:Y:S01]  /*0580*/  LDG.E.128 R116, desc[UR14][R116.64] ;  /* 0x0000000e74747981 */ /* 0x000f22000c1e1d00 */
[----:B------:R-:W-:Y:S01]  /*0590*/  UISETP.NE.U32.AND UP0, UPT, UR6, URZ, UPT ;  /* 0x000000ff0600728c */ /* 0x000fe2000bf05070 */
[----:B------:R-:W-:Y:S01]  /*05a0*/  IMAD.WIDE.U32 R120, R139, 0x10, R10 ;  /* 0x000000108b787825 */ /* 0x000fe200078e000a */
[----:B------:R-:W-:Y:S01]  /*05b0*/  UMOV UR7, UR9 ;  /* 0x0000000900077c82 */ /* 0x000fe20008000000 */
[----:B------:R-:W-:Y:S01]  /*05c0*/  IADD3 R125, PT, PT, R133, 0x180, RZ ;  /* 0x00000180857d7810 */ /* 0x000fe20007ffe0ff */
[----:B------:R-:W-:-:S03]  /*05d0*/  UISETP.NE.AND.EX UP0, UPT, UR7, URZ, UPT, UP0 ;  /* 0x000000ff0700728c */ /* 0x000fc6000bf05300 */
[----:B------:R-:W4:Y:S01]  /*05e0*/  LDG.E.128 R120, desc[UR14][R120.64] ;  /* 0x0000000e78787981 */ /* 0x000f22000c1e1d00 */
[----:B------:R-:W-:Y:S02]  /*05f0*/  IMAD.WIDE.U32 R124, R125, 0x10, R4 ;  /* 0x000000107d7c7825 */ /* 0x000fe400078e0004 */
[----:B------:R-:W-:Y:S02]  /*0600*/  PLOP3.LUT P0, PT, PT, PT, UP0, 0x80, 0x8 ;  /* 0x000000000008781c */ /* 0x000fe40003f0f008 */
[----:B-1----:R-:W-:Y:S02]  /*0610*/  IADD3 R145, PT, PT, R146, 0x200, RZ ;  /* 0x0000020092917810 */ /* 0x002fe40007ffe0ff */
[----:B------:R-:W4:Y:S01]  /*0620*/  LDG.E.128 R124, desc[UR14][R124.64] ;  /* 0x0000000e7c7c7981 */ /* 0x000f22000c1e1d00 */
[----:B------:R-:W-:Y:S02]  /*0630*/  IADD3 R133, PT, PT, R133, 0x200, RZ ;  /* 0x0000020085857810 */ /* 0x000fe40007ffe0ff */
[----:B------:R-:W-:-:S04]  /*0640*/  IMAD.WIDE.U32 R128, R145, 0x10, R10 ;  /* 0x0000001091807825 */ /* 0x000fc800078e000a */
[----:B------:R-:W-:Y:S02]  /*0650*/  IMAD.WIDE.U32 R132, R133, 0x10, R4 ;  /* 0x0000001085847825 */ /* 0x000fe400078e0004 */
[----:B------:R-:W4:Y:S01]  /*0660*/  LDG.E.128 R128, desc[UR14][R128.64] ;  /* 0x0000000e80807981 */ /* 0x000f22000c1e1d00 */
[----:B------:R-:W0:Y:S03]  /*0670*/  @P0 LDC.64 R150, c[0x0][0x438] ;  /* 0x00010e00ff960b82 */ /* 0x000e260000000a00 */
[----:B------:R-:W4:Y:S05]  /*0680*/  LDG.E.128 R132, desc[UR14][R132.64] ;  /* 0x0000000e84847981 */ /* 0x000f2a000c1e1d00 */
[----:B------:R-:W1:Y:S08]  /*0690*/  @P0 LDC.64 R148, c[0x0][0x438] ;  /* 0x00010e00ff940b82 */ /* 0x000e700000000a00 */
[----:B------:R-:W1:Y:S01]  /*06a0*/  @P0 LDC.64 R4, c[0x0][0x438] ;  /* 0x00010e00ff040b82 */ /* 0x000e620000000a00 */
[----:B0-----:R-:W-:-:S07]  /*06b0*/  @P0 IMAD.WIDE.U32 R146, R146, 0x10, R150 ;  /* 0x0000001092920825 */ /* 0x001fce00078e0096 */
[----:B------:R-:W0:Y:S01]  /*06c0*/  @P0 LDC.64 R10, c[0x0][0x438] ;  /* 0x00010e00ff0a0b82 */ /* 0x000e220000000a00 */
[----:B------:R-:W5:Y:S01]  /*06d0*/  @P0 LDG.E.128 R28, desc[UR14][R146.64] ;  /* 0x0000000e921c0981 */ /* 0x000f62000c1e1d00 */
[----:B-1----:R-:W-:-:S06]  /*06e0*/  @P0 IMAD.WIDE.U32 R148, R9, 0x10, R148 ;  /* 0x0000001009940825 */ /* 0x002fcc00078e0094 */
[----:B------:R-:W1:Y:S01]  /*06f0*/  @P0 LDC.64 R136, c[0x0][0x438] ;  /* 0x00010e00ff880b82 */ /* 0x000e620000000a00 */
[----:B------:R-:W5:Y:S01]  /*0700*/  @P0 LDG.E.128 R24, desc[UR14][R148.64] ;  /* 0x0000000e94180981 */ /* 0x000f62000c1e1d00 */
[----:B------:R-:W-:-:S05]  /*0710*/  @P0 IMAD.WIDE.U32 R150, R3, 0x10, R4 ;  /* 0x0000001003960825 */ /* 0x000fca00078e0004 */
[----:B------:R-:W5:Y:S01]  /*0720*/  @P0 LDG.E.128 R20, desc[UR14][R150.64] ;  /* 0x0000000e96140981 */ /* 0x000f62000c1e1d00 */
[----:B------:R-:W-:Y:S01]  /*0730*/  ISETP.NE.AND P1, PT, RZ, UR17, PT ;  /* 0x00000011ff007c0c */ /* 0x000fe2000bf25270 */
[----:B0-----:R-:W-:-:S05]  /*0740*/  @P0 IMAD.WIDE.U32 R10, R139, 0x10, R10 ;  /* 0x000000108b0a0825 */ /* 0x001fca00078e000a */
[----:B------:R0:W5:Y:S01]  /*0750*/  @P0 LDG.E.128 R16, desc[UR14][R10.64] ;  /* 0x0000000e0a100981 */ /* 0x000162000c1e1d00 */
[----:B-1----:R-:W-:-:S05]  /*0760*/  @P0 IMAD.WIDE.U32 R136, R145, 0x10, R136 ;  /* 0x0000001091880825 */ /* 0x002fca00078e0088 */
[----:B------:R1:W5:Y:S01]  /*0770*/  @P0 LDG.E.128 R12, desc[UR14][R136.64] ;  /* 0x0000000e880c0981 */ /* 0x000362000c1e1d00 */
[----:B--2---:R-:W-:-:S05]  /*0780*/  FSEL R144, R144, RZ, !P1 ;  /* 0x000000ff90907208 */ /* 0x004fca0004800000 */
[C---:B---3--:R-:W-:Y:S01]  /*0790*/  FADD.FTZ R140, -R144.reuse, R140 ;  /* 0x0000008c908c7221 */ /* 0x048fe20000010100 */
[C---:B------:R-:W-:Y:S01]  /*07a0*/  FADD.FTZ R4, -R144.reuse, R141 ;  /* 0x0000008d90047221 */ /* 0x040fe20000010100 */
[C---:B------:R-:W-:Y:S02]  /*07b0*/  FADD.FTZ R142, -R144.reuse, R142 ;  /* 0x0000008e908e7221 */ /* 0x040fe40000010100 */
[C---:B-----5:R-:W-:Y:S01]  /*07c0*/  FMUL.FTZ R3, R7.reuse, R140 ;  /* 0x0000008c07037220 */ /* 0x060fe20000410000 */
[C---:B------:R-:W-:Y:S01]  /*07d0*/  FMUL.FTZ R4, R7.reuse, R4 ;  /* 0x0000000407047220 */ /* 0x040fe20000410000 */
[----:B----4-:R-:W-:Y:S01]  /*07e0*/  FADD.FTZ R104, -R144, R104 ;  /* 0x0000006890687221 */ /* 0x010fe20000010100 */
[----:B------:R-:W-:Y:S01]  /*07f0*/  FMUL.FTZ R6, R48, R100 ;  /* 0x0000006430067220 */ /* 0x000fe20000410000 */
[----:B------:R-:W-:Y:S01]  /*0800*/  FADD.FTZ R140, -R144, R143 ;  /* 0x0000008f908c7221 */ /* 0x000fe20000010100 */
[----:B------:R-:W-:Y:S01]  /*0810*/  FADD.FTZ R88, R88, R100 ;  /* 0x0000006458587221 */ /* 0x000fe20000010000 */
[----:B------:R-:W-:Y:S01]  /*0820*/  FFMA.FTZ R52, R100, R3, R52 ;  /* 0x0000000364347223 */ /* 0x000fe20000010034 */
[----:B------:R-:W-:Y:S01]  /*0830*/  FMUL.FTZ R5, R7, R142 ;  /* 0x0000008e07057220 */ /* 0x000fe20000410000 */
[----:B------:R-:W-:Y:S01]  /*0840*/  FADD.FTZ R89, R89, R101 ;  /* 0x0000006559597221 */ /* 0x000fe20000010000 */
[----:B------:R-:W-:Y:S01]  /*0850*/  FFMA.FTZ R53, R101, R4, R53 ;  /* 0x0000000465357223 */ /* 0x000fe20000010035 */
[----:B------:R-:W-:Y:S01]  /*0860*/  FMUL.FTZ R9, R7, R104 ;  /* 0x0000006807097220 */ /* 0x000fe20000410000 */
[----:B------:R-:W-:Y:S01]  /*0870*/  FMUL.FTZ R101, R49, R101 ;  /* 0x0000006531657220 */ /* 0x000fe20000410000 */
[----:B------:R-:W-:Y:S01]  /*0880*/  FADD.FTZ R100, -R144, R105 ;  /* 0x0000006990647221 */ /* 0x000fe20000010100 */
[----:B------:R-:W-:Y:S01]  /*0890*/  FADD.FTZ R104, RZ, R6 ;  /* 0x00000006ff687221 */ /* 0x000fe20000010000 */
[----:B------:R-:W-:Y:S01]  /*08a0*/  FFMA.FTZ R105, R3, R6, RZ ;  /* 0x0000000603697223 */ /* 0x000fe200000100ff */
[----:B0-----:R-:W-:Y:S01]  /*08b0*/  FMUL.FTZ R10, R7, R140 ;  /* 0x0000008c070a7220 */ /* 0x001fe20000410000 */
[----:B------:R-:W-:Y:S01]  /*08c0*/  FADD.FTZ R90, R90, R102 ;  /* 0x000000665a5a7221 */ /* 0x000fe20000010000 */
[----:B------:R-:W-:Y:S01]  /*08d0*/  FFMA.FTZ R54, R102, R5, R54 ;  /* 0x0000000566367223 */ /* 0x000fe20000010036 */
[C---:B------:R-:W-:Y:S01]  /*08e0*/  FADD.FTZ R106, -R144.reuse, R106 ;  /* 0x0000006a906a7221 */ /* 0x040fe20000010100 */
[----:B-1----:R-:W-:Y:S01]  /*08f0*/  FADD.FTZ R136, -R144, R107 ;  /* 0x0000006b90887221 */ /* 0x002fe20000010100 */
        /* <DEDUP_REMOVED lines=29> */
[C---:B------:R-:W-:Y:S01]  /*0ad0*/  FADD.FTZ R140, -R144.reuse, R109 ;  /* 0x0000006d908c7221 */ /* 0x040fe20000010100 */
[----:B------:R-:W-:Y:S01]  /*0ae0*/  FMUL.FTZ R137, R7, R108 ;  /* 0x0000006c07897220 */ /* 0x000fe20000410000 */
[----:B------:R-:W-:Y:S01]  /*0af0*/  FMUL.FTZ R115, R47, R115 ;  /* 0x000000732f737220 */ /* 0x000fe20000410000 */
[----:B------:R-:W-:Y:S01]  /*0b00*/  FADD.FTZ R106, R107, R114 ;  /* 0x000000726b6a7221 */ /* 0x000fe20000010000 */
[----:B------:R-:W-:Y:S01]  /*0b10*/  FFMA.FTZ R105, R11, R114, R104 ;  /* 0x000000720b697223 */ /* 0x000fe20000010068 */
[----:B------:R-:W-:Y:S01]  /*0b20*/  FADD.FTZ R110, -R144, R110 ;  /* 0x0000006e906e7221 */ /* 0x000fe20000010100 */
[C---:B------:R-:W-:Y:S01]  /*0b30*/  FMUL.FTZ R140, R7.reuse, R140 ;  /* 0x0000008c078c7220 */ /* 0x040fe20000410000 */
        /* <DEDUP_REMOVED lines=19> */
[C---:B------:R-:W-:Y:S01]  /*0c70*/  FADD.FTZ R108, -R144.reuse, R121 ;  /* 0x00000079906c7221 */ /* 0x040fe20000010100 */
[----:B------:R-:W-:Y:S01]  /*0c80*/  FADD.FTZ R83, R83, R119 ;  /* 0x0000007753537221 */ /* 0x000fe20000010000 */
[----:B------:R-:W-:Y:S01]  /*0c90*/  FFMA.FTZ R63, R119, R142, R63 ;  /* 0x0000008e773f7223 */ /* 0x000fe2000001003f */
[----:B------:R-:W-:Y:S01]  /*0ca0*/  FMUL.FTZ R121, R7, R120 ;  /* 0x0000007807797220 */ /* 0x000fe20000410000 */
[----:B------:R-:W-:Y:S01]  /*0cb0*/  FMUL.FTZ R119, R43, R119 ;  /* 0x000000772b777220 */ /* 0x000fe20000410000 */
[----:B------:R-:W-:Y:S01]  /*0cc0*/  FADD.FTZ R106, R107, R118 ;  /* 0x000000766b6a7221 */ /* 0x000fe20000010000 */
[----:B------:R-:W-:Y:S01]  /*0cd0*/  FFMA.FTZ R105, R139, R118, R104 ;  /* 0x000000768b697223 */ /* 0x000fe20000010068 */
[----:B------:R-:W-:Y:S01]  /*0ce0*/  FADD.FTZ R122, -R144, R122 ;  /* 0x0000007a907a7221 */ /* 0x000fe20000010100 */
        /* <DEDUP_REMOVED lines=16> */
[----:B------:R-:W-:Y:S01]  /*0df0*/  FADD.FTZ R128, -R144, R128 ;  /* 0x0000008090807221 */ /* 0x000fe20000010100 */
        /* <DEDUP_REMOVED lines=38> */
.L_x_10000:
[----:B------:R-:W-:Y:S01]  /*1060*/  UMOV UR6, UR8 ;  /* 0x0000000800067c82 */ /* 0x000fe20008000000 */
[----:B------:R-:W-:Y:S01]  /*1070*/  UMOV UR7, UR9 ;  /* 0x0000000900077c82 */ /* 0x000fe20008000000 */
        /* <DEDUP_REMOVED lines=22> */
.L_x_10001:
        /* <DEDUP_REMOVED lines=32> */
.L_x_10003:
[----:B------:R-:W-:Y:S05]  /*13e0*/  BSYNC.RECONVERGENT B0 ;  /* 0x0000000000007941 */ /* 0x000fea0003800200 */
.L_x_10002:
[----:B------:R-:W2:Y:S08]  /*13f0*/  S2UR UR5, SR_CgaCtaId ;  /* 0x00000000000579c3 */ /* 0x000eb00000008800 */
[----:B------:R-:W-:Y:S01]  /*1400*/  BAR.SYNC.DEFER_BLOCKING 0x0 ;  /* 0x0000000000007b1d */ /* 0x000fe20000010000 */
[----:B-----5:R-:W-:Y:S01]  /*1410*/  ISETP.GE.AND P4, PT, R138, 0x1, PT ;  /* 0x000000018a00780c */ /* 0x020fe20003f86270 */
[----:B------:R-:W-:Y:S01]  /*1420*/  UISETP.NE.U32.AND UP0, UPT, UR6, URZ, UPT ;  /* 0x000000ff0600728c */ /* 0x000fe2000bf05070 */
[----:B------:R-:W-:-:S03]  /*1430*/  ISETP.NE.AND P1, PT, RZ, UR17, PT ;  /* 0x00000011ff007c0c */ /* 0x000fc6000bf25270 */
[----:B------:R-:W-:Y:S02]  /*1440*/  UMOV UR4, 0x400 ;  /* 0x0000040000047882 */ /* 0x000fe40000000000 */
[----:B------:R-:W3:Y:S01]  /*1450*/  LDC R143, c[0x0][0x388] ;  /* 0x0000e200ff8f7b82 */ /* 0x000ee20000000800 */
[----:B------:R-:W-:Y:S02]  /*1460*/  UISETP.NE.AND.EX UP0, UPT, UR7, URZ, UPT, UP0 ;  /* 0x000000ff0700728c */ /* 0x000fe4000bf05300 */
        /* <DEDUP_REMOVED lines=9> */
[----:B------:R-:W-:Y:S02]  /*1500*/  @P4 IADD3 R105, PT, PT, R138, -0x1, RZ ;  /* 0xffffffff8a694810 */ /* 0x000fe40007ffe0ff */
[----:B------:R-:W-:Y:S01]  /*1510*/  FADD.FTZ R135, R106, R135 ;  /* 0x000000876a877221 */ /* 0x000fe20000010000 */
[----:B------:R-:W-:Y:S01]  /*1520*/  FADD.FTZ R104, R107, R104 ;  /* 0x000000686b687221 */ /* 0x000fe20000010000 */
[----:B---3--:R-:W-:-:S02]  /*1530*/  IMAD R107, R0, R143, RZ ;  /* 0x0000008f006b7224 */ /* 0x008fc400078e02ff */
[----:B------:R-:W-:Y:S02]  /*1540*/  @P4 IMAD R105, R105, R143, RZ ;  /* 0x0000008f69694224 */ /* 0x000fe400078e02ff */
[----:B--2---:R-:W-:Y:S01]  /*1550*/  FADD.FTZ R135, R135, R108 ;  /* 0x0000006c87877221 */ /* 0x004fe20000010000 */
        /* <DEDUP_REMOVED lines=47> */
.L_x_10005:
        /* <DEDUP_REMOVED lines=29> */
.L_x_10004:
        /* <DEDUP_REMOVED lines=32> */
.L_x_10007:
        /* <DEDUP_REMOVED lines=22> */
.L_x_10006:
[----:B------:R-:W-:Y:S01]  /*1d80*/  ISETP.NE.U32.AND P1, PT, RZ, UR4, PT ;  /* 0x00000004ff007c0c */ /* 0x000fe2000bf25070 */
[----:B------:R-:W1:Y:S03]  /*1d90*/  @P4 LDC.64 R104, c[0x0][0x468] ;  /* 0x00011a00ff684b82 */ /* 0x000e660000000a00 */
[----:B------:R-:W-:-:S13]  /*1da0*/  ISETP.NE.AND.EX P1, PT, RZ, UR5, PT, P1 ;  /* 0x00000005ff007c0c */ /* 0x000fda000bf25310 */
[----:B------:R-:W2:Y:S01]  /*1db0*/  @P1 LDC.64 R106, c[0x0][0x478] ;  /* 0x00011e00ff6a1b82 */ /* 0x000ea20000000a00 */
[----:B-1----:R-:W-:-:S04]  /*1dc0*/  @P4 IMAD.WIDE.U32 R104, R109, 0x10, R104 ;  /* 0x000000106d684825 */ /* 0x002fc800078e0068 */
[----:B--2---:R-:W-:-:S05]  /*1dd0*/  @P1 IMAD.WIDE.U32 R106, R108, 0x10, R106 ;  /* 0x000000106c6a1825 */ /* 0x004fca00078e006a */
[----:B------:R1:W-:Y:S04]  /*1de0*/  @P1 STG.E.128 desc[UR14][R106.64], R92 ;  /* 0x0000005c6a001986 */ /* 0x0003e8000c101d0e */
[----:B------:R1:W-:Y:S01]  /*1df0*/  @P4 STG.E.128 desc[UR14][R104.64], R96 ;  /* 0x0000006068004986 */ /* 0x0003e2000c101d0e */
[----:B------:R-:W-:Y:S05]  /*1e00*/  @!P0 BRA `(.L_x_10008) ;  /* 0x0000000000cc8947 */ /* 0x000fea0003800000 */
[----:B------:R-:W-:Y:S05]  /*1e10*/  @!P1 BRA `(.L_x_10009) ;  /* 0x0000000000649947 */ /* 0x000fea0003800000 */
[-CC-:B-1----:R-:W-:Y:S01]  /*1e20*/  @P2 FFMA.FTZ R95, R9, R110.reuse, R111.reuse ;  /* 0x0000006e095f2223 */ /* 0x182fe2000001006f */
        /* <DEDUP_REMOVED lines=24> */
.L_x_10009:
        /* <DEDUP_REMOVED lines=25> */
.L_x_10008:
        /* <DEDUP_REMOVED lines=28> */
.L_x_10011:
[-CC-:B-1----:R-:W-:Y:S01]  /*2300*/  FFMA.FTZ R105, R9, R110.reuse, R111.reuse ;  /* 0x0000006e09697223 */ /* 0x182fe2000001006f */
        /* <DEDUP_REMOVED lines=20> */
.L_x_10010:
[----:B------:R-:W1:Y:S01]  /*2450*/  @P1 LDC.64 R106, c[0x0][0x478] ;  /* 0x00011e00ff6a1b82 */ /* 0x000e620000000a00 */
[----:B------:R-:W-:Y:S02]  /*2460*/  @P1 IADD3 R135, PT, PT, R108, 0x80, RZ ;  /* 0x000000806c871810 */ /* 0x000fe40007ffe0ff */
[----:B------:R-:W-:-:S05]  /*2470*/  @P4 IADD3 R143, PT, PT, R109, 0x80, RZ ;  /* 0x000000806d8f4810 */ /* 0x000fca0007ffe0ff */
[----:B------:R-:W2:Y:S01]  /*2480*/  @P4 LDC.64 R104, c[0x0][0x468] ;  /* 0x00011a00ff684b82 */ /* 0x000ea20000000a00 */
[----:B-1----:R-:W-:-:S05]  /*2490*/  @P1 IMAD.WIDE.U32 R106, R135, 0x10, R106 ;  /* 0x00000010876a1825 */ /* 0x002fca00078e006a */
[----:B------:R1:W-:Y:S01]  /*24a0*/  @P1 STG.E.128 desc[UR14][R106.64], R92 ;  /* 0x0000005c6a001986 */ /* 0x0003e2000c101d0e */
[----:B--2---:R-:W-:-:S05]  /*24b0*/  @P4 IMAD.WIDE.U32 R104, R143, 0x10, R104 ;  /* 0x000000108f684825 */ /* 0x004fca00078e0068 */
        /* <DEDUP_REMOVED lines=28> */
.L_x_10013:
        /* <DEDUP_REMOVED lines=25> */
.L_x_10012:
        /* <DEDUP_REMOVED lines=28> */
.L_x_10015:
        /* <DEDUP_REMOVED lines=21> */
.L_x_10014:
        /* <DEDUP_REMOVED lines=35> */
.L_x_10017:
        /* <DEDUP_REMOVED lines=25> */
.L_x_10016:
        /* <DEDUP_REMOVED lines=28> */
.L_x_10019:
        /* <DEDUP_REMOVED lines=21> */
.L_x_10018:
        /* <DEDUP_REMOVED lines=35> */
.L_x_10021:
        /* <DEDUP_REMOVED lines=25> */
.L_x_10020:
[----:B------:R-:W-:Y:S05]  /*35b0*/  @!P1 BRA `(.L_x_10023) ;  /* 0x00000000006c9947 */ /* 0x000fea0003800000 */
[-CC-:B-1----:R-:W-:Y:S01]  /*35c0*/  FFMA.FTZ R94, R128, R110.reuse, R111.reuse ;  /* 0x0000006e805e7223 */ /* 0x182fe2000001006f */
        /* <DEDUP_REMOVED lines=26> */
.L_x_10023:
[-CC-:B-1----:R-:W-:Y:S01]  /*3770*/  FFMA.FTZ R105, R129, R110.reuse, R111.reuse ;  /* 0x0000006e81697223 */ /* 0x182fe2000001006f */
        /* <DEDUP_REMOVED lines=20> */
.L_x_10022:
[----:B------:R-:W1:Y:S01]  /*38c0*/  @P1 LDC.64 R110, c[0x0][0x478] ;  /* 0x00011e00ff6e1b82 */ /* 0x000e620000000a00 */
[----:B------:R-:W-:Y:S01]  /*38d0*/  @P1 IADD3 R7, PT, PT, R108, 0x200, RZ ;  /* 0x000002006c071810 */ /* 0x000fe20007ffe0ff */
[----:B------:R-:W-:Y:S01]  /*38e0*/  UPLOP3.LUT UP1, UPT, UPT, UPT, UP1, 0x40, 0x4 ;  /* 0x000000000004789c */ /* 0x000fe20003f2e810 */
[----:B------:R-:W-:-:S05]  /*38f0*/  @P4 IADD3 R109, PT, PT, R109, 0x200, RZ ;  /* 0x000002006d6d4810 */ /* 0x000fca0007ffe0ff */
[----:B------:R-:W2:Y:S08]  /*3900*/  @P4 LDC.64 R106, c[0x0][0x468] ;  /* 0x00011a00ff6a4b82 */ /* 0x000eb00000000a00 */
[----:B------:R-:W3:Y:S01]  /*3910*/  LDC.64 R104, c[0x0][0x380] ;  /* 0x0000e000ff687b82 */ /* 0x000ee20000000a00 */
[----:B-1----:R-:W-:-:S05]  /*3920*/  @P1 IMAD.WIDE.U32 R110, R7, 0x10, R110 ;  /* 0x00000010076e1825 */ /* 0x002fca00078e006e */
[----:B------:R1:W-:Y:S01]  /*3930*/  @P1 STG.E.128 desc[UR14][R110.64], R92 ;  /* 0x0000005c6e001986 */ /* 0x0003e2000c101d0e */
[----:B--2---:R-:W-:-:S05]  /*3940*/  @P4 IMAD.WIDE.U32 R106, R109, 0x10, R106 ;  /* 0x000000106d6a4825 */ /* 0x004fca00078e006a */
[----:B------:R1:W-:Y:S01]  /*3950*/  @P4 STG.E.128 desc[UR14][R106.64], R96 ;  /* 0x000000606a004986 */ /* 0x0003e2000c101d0e */
[----:B---3--:R-:W-:-:S04]  /*3960*/  IADD3 R0, PT, PT, R0, R104, RZ ;  /* 0x0000006800007210 */ /* 0x008fc80007ffe0ff */
[----:B------:R-:W-:-:S13]  /*3970*/  ISETP.GE.AND P0, PT, R0, R105, PT ;  /* 0x000000690000720c */ /* 0x000fda0003f06270 */
[----:B-1----:R-:W-:Y:S05]  /*3980*/  @!P0 BRA `(.L_x_10024) ;  /* 0xffffffc800488947 */ /* 0x002fea000383ffff */
.L_x_9999:
        /* <DEDUP_REMOVED lines=18> */
.L_x_10025:
        /* <DEDUP_REMOVED lines=13> */
.L_x_10963:


//--------------------- .text._ZN10layer_norm13ln_bwd_kernelINS_13Kernel_traitsIfffffjLj2560ELj1ELj1ELj4ELj16ENS_18Kernel_traits_baseILj2560EfffffjLj128EEEEELb0ELb1ELb0ELb0EEEvNS_9BwdParamsE --------------------------
	.section	.text._ZN10layer_norm13ln_bwd_kernelINS_13Kernel_traitsIfffffjLj2560ELj1ELj1ELj4ELj16ENS_18Kernel_traits_baseILj2560EfffffjLj128EEEEELb0ELb1ELb0ELb0EEEvNS_9BwdParamsE,"ax",@progbits
	.align	128
        .global         _ZN10layer_norm13ln_bwd_kernelINS_13Kernel_traitsIfffffjLj2560ELj1ELj1ELj4ELj16ENS_18Kernel_traits_baseILj2560EfffffjLj128EEEEELb0ELb1ELb0ELb0EEEvNS_9BwdParamsE
        .type           _ZN10layer_norm13ln_bwd_kernelINS_13Kernel_traitsIfffffjLj2560ELj1ELj1ELj4ELj16ENS_18Kernel_traits_baseILj2560EfffffjLj128EEEEELb0ELb1ELb0ELb0EEEvNS_9BwdParamsE,@function
        .size           _ZN10layer_norm13ln_bwd_kernelINS_13Kernel_traitsIfffffjLj2560ELj1ELj1ELj4ELj16ENS_18Kernel_traits_baseILj2560EfffffjLj128EEEEELb0ELb1ELb0ELb0EEEvNS_9BwdParamsE,(.L_x_10964 - _ZN10layer_norm13ln_bwd_kernelINS_13Kernel_traitsIfffffjLj2560ELj1ELj1ELj4ELj16ENS_18Kernel_traits_baseILj2560EfffffjLj128EEEEELb0ELb1ELb0ELb0EEEvNS_9BwdParamsE)
        .other          _ZN10layer_norm13ln_bwd_kernelINS_13Kernel_traitsIfffffjLj2560ELj1ELj1ELj4ELj16ENS_18Kernel_traits_baseILj2560EfffffjLj128EEEEELb0ELb1ELb0ELb0EEEvNS_9BwdParamsE,@"STO_CUDA_ENTRY STV_DEFAULT"
_ZN10layer_norm13ln_bwd_kernelINS_13Kernel_traitsIfffffjLj2560ELj1ELj1ELj4ELj16ENS_18Kernel_traits_baseILj2560EfffffjLj128EEEEELb0ELb1ELb0ELb0EEEvNS_9BwdParamsE:
.text._ZN10layer_norm13ln_bwd_kernelINS_13Kernel_traitsIfffffjLj2560ELj1ELj1ELj4ELj16ENS_18Kernel_traits_baseILj2560EfffffjLj128EEEEELb0ELb1ELb0ELb0EEEvNS_9BwdParamsE:
        /* <DEDUP_REMOVED lines=21> */
[----:B--2---:R0:W5:Y:S02]  /*0150*/  @P1 LDG.E.128 R148, desc[UR8][R6.64] ;  /* 0x0000000806941981 */ /* 0x004164000c1e1d00 */
[----:B------:R-:W2:Y:S01]  /*0160*/  @P3 LDC.64 R18, c[0x0][0x3d0] ;  /* 0x0000f400ff123b82 */ /* 0x000ea20000000a00 */
[C---:B-1----:R-:W-:Y:S01]  /*0170*/  @P1 IMAD.WIDE.U32 R8, R3.reuse, 0x10, R8 ;  /* 0x0000001003081825 */ /* 0x042fe200078e0008 */
[----:B------:R-:W-:-:S04]  /*0180*/  @P1 LOP3.LUT R3, R3, 0x80, RZ, 0xfc, !PT ;  /* 0x0000008003031812 */ /* 0x000fc800078efcff */
[----:B------:R0:W5:Y:S02]  /*0190*/  @P1 LDG.E.128 R144, desc[UR8][R8.64] ;  /* 0x0000000808901981 */ /* 0x000164000c1e1d00 */
[----:B------:R-:W1:Y:S01]  /*01a0*/  @P3 LDC.64 R20, c[0x0][0x3e8] ;  /* 0x0000fa00ff143b82 */ /* 0x000e620000000a00 */
[----:B----4-:R-:W-:-:S05]  /*01b0*/  @P2 IMAD.WIDE.U32 R14, R3, 0x10, R10 ;  /* 0x00000010030e2825 */ /* 0x010fca00078e000a */
[----:B------:R0:W5:Y:S02]  /*01c0*/  @P2 LDG.E.128 R140, desc[UR8][R14.64] ;  /* 0x000000080e8c2981 */ /* 0x000164000c1e1d00 */
[----:B------:R-:W4:Y:S01]  /*01d0*/  @P4 LDC.64 R22, c[0x0][0x3d0] ;  /* 0x0000f400ff164b82 */ /* 0x000f220000000a00 */
[C---:B---3--:R-:W-:Y:S01]  /*01e0*/  @P2 IMAD.WIDE.U32 R16, R3.reuse, 0x10, R12 ;  /* 0x0000001003102825 */ /* 0x048fe200078e000c */
[----:B------:R-:W-:-:S04]  /*01f0*/  @P2 IADD3 R3, PT, PT, R3, 0x80, RZ ;  /* 0x0000008003032810 */ /* 0x000fc80007ffe0ff */
[----:B------:R0:W5:Y:S02]  /*0200*/  @P2 LDG.E.128 R136, desc[UR8][R16.64] ;  /* 0x0000000810882981 */ /* 0x000164000c1e1d00 */
[----:B------:R-:W3:Y:S01]  /*0210*/  @P4 LDC.64 R24, c[0x0][0x3e8] ;  /* 0x0000fa00ff184b82 */ /* 0x000ee20000000a00 */
[----:B--2---:R-:W-:-:S05]  /*0220*/  @P3 IMAD.WIDE.U32 R18, R3, 0x10, R18 ;  /* 0x0000001003123825 */ /* 0x004fca00078e0012 */
[----:B------:R0:W5:Y:S02]  /*0230*/  @P3 LDG.E.128 R132, desc[UR8][R18.64] ;  /* 0x0000000812843981 */ /* 0x000164000c1e1d00 */
[----:B------:R-:W2:Y:S01]  /*0240*/  @P5 LDC.64 R26, c[0x0][0x3d0] ;  /* 0x0000f400ff1a5b82 */ /* 0x000ea20000000a00 */
[C---:B-1----:R-:W-:Y:S01]  /*0250*/  @P3 IMAD.WIDE.U32 R20, R3.reuse, 0x10, R20 ;  /* 0x0000001003143825 */ /* 0x042fe200078e0014 */
[----:B------:R-:W-:-:S04]  /*0260*/  @P3 IADD3 R3, PT, PT, R3, 0x80, RZ ;  /* 0x0000008003033810 */ /* 0x000fc80007ffe0ff */
[----:B------:R0:W5:Y:S02]  /*0270*/  @P3 LDG.E.128 R128, desc[UR8][R20.64] ;  /* 0x0000000814803981 */ /* 0x000164000c1e1d00 */
[----:B------:R-:W1:Y:S01]  /*0280*/  @P5 LDC.64 R28, c[0x0][0x3e8] ;  /* 0x0000fa00ff1c5b82 */ /* 0x000e620000000a00 */
[----:B----4-:R-:W-:-:S05]  /*0290*/  @P4 IMAD.WIDE.U32 R22, R3, 0x10, R22 ;  /* 0x0000001003164825 */ /* 0x010fca00078e0016 */
[----:B------:R0:W5:Y:S01]  /*02a0*/  @P4 LDG.E.128 R124, desc[UR8][R22.64] ;  /* 0x00000008167c4981 */ /* 0x000162000c1e1d00 */
[C---:B---3--:R-:W-:Y:S01]  /*02b0*/  @P4 IMAD.WIDE.U32 R24, R3.reuse, 0x10, R24 ;  /* 0x0000001003184825 */ /* 0x048fe200078e0018 */
[----:B------:R-:W-:-:S04]  /*02c0*/  @P4 IADD3 R3, PT, PT, R3, 0x80, RZ ;  /* 0x0000008003034810 */ /* 0x000fc80007ffe0ff */
[----:B------:R0:W5:Y:S01]  /*02d0*/  @P4 LDG.E.128 R120, desc[UR8][R24.64] ;  /* 0x0000000818784981 */ /* 0x000162000c1e1d00 */
[----:B--2---:R-:W-:-:S05]  /*02e0*/  @P5 IMAD.WIDE.U32 R10, R3, 0x10, R26 ;  /* 0x00000010030a5825 */ /* 0x004fca00078e001a */
[----:B------:R0:W5:Y:S01]  /*02f0*/  @P5 LDG.E.128 R116, desc[UR8][R10.64] ;  /* 0x000000080a745981 */ /* 0x000162000c1e1d00 */
[----:B-1----:R-:W-:-:S05]  /*0300*/  @P5 IMAD.WIDE.U32 R12, R3, 0x10, R28 ;  /* 0x00000010030c5825 */ /* 0x002fca00078e001c */
[----:B------:R0:W5:Y:S01]  /*0310*/  @P5 LDG.E.128 R112, desc[UR8][R12.64] ;  /* 0x000000080c705981 */ /* 0x000162000c1e1d00 */
        /* <DEDUP_REMOVED lines=72> */
.L_x_10078:
[----:B------:R-:W4:Y:S08]  /*07a0*/  LDC.64 R160, c[0x0][0x3c0] ;  /* 0x0000f000ffa07b82 */ /* 0x000f300000000a00 */
[----:B------:R-:W0:Y:S08]  /*07b0*/  @P6 LDC.64 R164, c[0x0][0x3e0] ;  /* 0x0000f800ffa46b82 */ /* 0x000e300000000a00 */
[----:B------:R-:W1:Y:S01]  /*07c0*/  LDC.64 R162, c[0x0][0x3c8] ;  /* 0x0000f200ffa27b82 */ /* 0x000e620000000a00 */
[----:B-----5:R-:W-:-:S02]  /*07d0*/  HFMA2 R179, -RZ, RZ, 1.875, 0 ;  /* 0x3f800000ffb37431 */ /* 0x020fc400000001ff */
[----:B----4-:R-:W-:-:S05]  /*07e0*/  IMAD.WIDE R160, R5, 0x4, R160 ;  /* 0x0000000405a07825 */ /* 0x010fca00078e02a0 */
[----:B------:R-:W4:Y:S01]  /*07f0*/  LDC R2, c[0x0][0x388] ;  /* 0x0000e200ff027b82 */ /* 0x000f220000000800 */
[----:B------:R-:W2:Y:S01]  /*0800*/  LDG.E R160, desc[UR8][R160.64] ;  /* 0x00000008a0a07981 */ /* 0x000ea2000c1e1900 */
[----:B0-----:R-:W-:-:S05]  /*0810*/  @P6 IMAD.WIDE R164, R5, 0x4, R164 ;  /* 0x0000000405a46825 */ /* 0x001fca00078e02a4 */
[----:B-----5:R0:W5:Y:S01]  /*0820*/  @P6 LDG.E R179, desc[UR8][R164.64] ;  /* 0x00000008a4b36981 */ /* 0x020162000c1e1900 */
[C---:B------:R-:W-:Y:S01]  /*0830*/  ISETP.GE.U32.AND P1, PT, R4.reuse, 0x80, PT ;  /* 0x000000800400780c */ /* 0x040fe20003f26070 */
[C---:B-1----:R-:W-:Y:S01]  /*0840*/  IMAD.WIDE R162, R5.reuse, 0x4, R162 ;  /* 0x0000000405a27825 */ /* 0x042fe200078e02a2 */
[----:B------:R-:W1:Y:S01]  /*0850*/  S2R R0, SR_TID.X ;  /* 0x0000000000007919 */ /* 0x000e620000002100 */
[C---:B------:R-:W-:Y:S02]  /*0860*/  ISETP.GE.U32.AND P2, PT, R4.reuse, 0x100, PT ;  /* 0x000001000400780c */ /* 0x040fe40003f46070 */
[C---:B------:R-:W-:Y:S01]  /*0870*/  ISETP.GE.U32.AND P3, PT, R4.reuse, 0x180, PT ;  /* 0x000001800400780c */ /* 0x040fe20003f66070 */
[----:B------:R0:W5:Y:S01]  /*0880*/  LDG.E R177, desc[UR8][R162.64] ;  /* 0x00000008a2b17981 */ /* 0x000162000c1e1900 */
[----:B------:R-:W-:Y:S01]  /*0890*/  ISETP.GE.U32.AND P4, PT, R4, 0x200, PT ;  /* 0x000002000400780c */ /* 0x000fe20003f86070 */
[----:B----4-:R-:W-:-:S05]  /*08a0*/  IMAD R32, R5, R2, RZ ;  /* 0x0000000205207224 */ /* 0x010fca00078e02ff */
[----:B------:R-:W-:-:S04]  /*08b0*/  SHF.R.S32.HI R35, RZ, 0x1f, R32 ;  /* 0x0000001fff237819 */ /* 0x000fc80000011420 */
[----:B------:R-:W-:Y:S02]  /*08c0*/  LEA.HI R35, R35, R32, RZ, 0x2 ;  /* 0x0000002023237211 */ /* 0x000fe400078f10ff */
[----:B------:R-:W-:Y:S01]  /*08d0*/  ISETP.NE.AND P0, PT, RZ, UR7, PT ;  /* 0x00000007ff007c0c */ /* 0x000fe2000bf05270 */
[----:B------:R-:W-:Y:S01]  /*08e0*/  BSSY.RECONVERGENT B0, `(.L_x_10027) ;  /* 0x0000030000007945 */ /* 0x000fe20003800200 */
[----:B------:R-:W-:Y:S01]  /*08f0*/  HFMA2 R184, -RZ, RZ, 0, 0 ;  /* 0x00000000ffb87431 */ /* 0x000fe200000001ff */
[----:B------:R-:W-:Y:S02]  /*0900*/  MOV R183, RZ ;  /* 0x000000ff00b77202 */ /* 0x000fe40000000f00 */
[----:B------:R-:W-:Y:S02]  /*0910*/  P2R R32, PR, RZ, 0x1 ;  /* 0x00000001ff207803 */ /* 0x000fe40000000000 */
[----:B-1----:R-:W-:-:S04]  /*0920*/  LEA.HI.SX32 R168, R35, R0, 0x1e ;  /* 0x0000000023a87211 */ /* 0x002fc800078ff2ff */
[----:B------:R-:W-:Y:S02]  /*0930*/  MOV R32, R168 ;  /* 0x000000a800207202 */ /* 0x000fe40000000f00 */
[----:B--2---:R-:W-:Y:S01]  /*0940*/  FSEL R181, R160, RZ, !P0 ;  /* 0x000000ffa0b57208 */ /* 0x004fe20004000000 */
[----:B0-----:R-:W-:Y:S06]  /*0950*/  @!P1 BRA `(.L_x_10028) ;  /* 0x0000000000a09947 */ /* 0x001fec0003800000 */
[----:B------:R-:W0:Y:S01]  /*0960*/  LDC.64 R164, c[0x0][0x3a8] ;  /* 0x0000ea00ffa47b82 */ /* 0x000e220000000a00 */
[----:B---3--:R-:W-:-:S04]  /*0970*/  ISETP.NE.U32.AND P0, PT, RZ, UR10, PT ;  /* 0x0000000aff007c0c */ /* 0x008fc8000bf05070 */
        /* <DEDUP_REMOVED lines=19> */
[----:B------:R-:W-:Y:S01]  /*0ab0*/  FADD.FTZ R89, R89, R161 ;  /* 0x000000a159597221 */ /* 0x000fe20000010000 */
[----:B------:R-:W-:Y:S01]  /*0ac0*/  FFMA.FTZ R109, R161, R6, R109 ;  /* 0x00000006a16d7223 */ /* 0x000fe2000001006d */
[----:B------:R-:W-:Y:S01]  /*0ad0*/  FADD.FTZ R32, RZ, R16 ;  /* 0x00000010ff207221 */ /* 0x000fe20000010000 */
[----:B------:R-:W-:Y:S01]  /*0ae0*/  FFMA.FTZ R35, R3, R16, RZ ;  /* 0x0000001003237223 */ /* 0x000fe200000100ff */
[----:B0-----:R-:W-:Y:S01]  /*0af0*/  FMUL.FTZ R182, R150, R162 ;  /* 0x000000a296b67220 */ /* 0x001fe20000410000 */
        /* <DEDUP_REMOVED lines=14> */
.L_x_10028:
[----:B---3--:R-:W-:Y:S05]  /*0be0*/  BSYNC.RECONVERGENT B0 ;  /* 0x0000000000007941 */ /* 0x008fea0003800200 */
.L_x_10027:
        /* <DEDUP_REMOVED lines=42> */
.L_x_10030:
[----:B------:R-:W-:Y:S05]  /*0e90*/  BSYNC.RECONVERGENT B0 ;  /* 0x0000000000007941 */ /* 0x000fea0003800200 */
.L_x_10029:
        /* <DEDUP_REMOVED lines=21> */
[----:B0-----:R-:W-:Y:S01]  /*0ff0*/  FMUL.FTZ R170, R177, R186 ;  /* 0x000000bab1aa7220 */ /* 0x001fe20000410000 */
        /* <DEDUP_REMOVED lines=20> */
.L_x_10032:
[----:B------:R-:W-:Y:S05]  /*1140*/  BSYNC.RECONVERGENT B0 ;  /* 0x0000000000007941 */ /* 0x000fea0003800200 */
.L_x_10031:
        /* <DEDUP_REMOVED lines=9> */
[----:B-1----:R-:W-:-:S05]  /*11e0*/  IMAD.WIDE.U32 R26, R32, 0x10, R26 ;  /* 0x00000010201a7825 */ /* 0x002fca00078e001a */
        /* <DEDUP_REMOVED lines=32> */
.L_x_10034:
[----:B------:R-:W-:Y:S05]  /*13f0*/  BSYNC.RECONVERGENT B0 ;  /* 0x0000000000007941 */ /* 0x000fea0003800200 */
.L_x_10033:
[----:B------:R-:W-:Y:S01]  /*1400*/  ISETP.GE.U32.AND P5, PT, R4, 0x280, PT ;  /* 0x000002800400780c */ /* 0x000fe20003fa6070 */
[----:B------:R-:W-:-:S12]  /*1410*/  BSSY.RECONVERGENT B0, `(.L_x_10035) ;  /* 0x0000029000007945 */ /* 0x000fd80003800200 */
[----:B------:R-:W-:Y:S05]  /*1420*/  @!P5 BRA `(.L_x_10036) ;  /* 0x00000000009cd947 */ /* 0x000fea0003800000 */
[----:B------:R-:W-:Y:S01]  /*1430*/  ISETP.NE.U32.AND P0, PT, RZ, UR10, PT ;  /* 0x0000000aff007c0c */ /* 0x000fe2000bf05070 */
[----:B------:R-:W0:Y:S03]  /*1440*/  LDC.64 R160, c[0x0][0x3a8] ;  /* 0x0000ea00ffa07b82 */ /* 0x000e260000000a00 */
[----:B------:R-:W-:-:S05]  /*1450*/  ISETP.NE.AND.EX P0, PT, RZ, UR11, PT, P0 ;  /* 0x0000000bff007c0c */ /* 0x000fca000bf05300 */
[----:B------:R-:W1:Y:S08]  /*1460*/  LDC.64 R34, c[0x0][0x428] ;  /* 0x00010a00ff227b82 */ /* 0x000e700000000a00 */
[----:B------:R-:W2:Y:S01]  /*1470*/  @P0 LDC.64 R30, c[0x0][0x438] ;  /* 0x00010e00ff1e0b82 */ /* 0x000ea20000000a00 */
[----:B0-----:R-:W-:-:S06]  /*1480*/  IMAD.WIDE.U32 R160, R32, 0x10, R160 ;  /* 0x0000001020a07825 */ /* 0x001fcc00078e00a0 */
[----:B------:R-:W3:Y:S01]  /*1490*/  LDG.E.128 R160, desc[UR8][R160.64] ;  /* 0x00000008a0a07981 */ /* 0x000ee2000c1e1d00 */
[----:B--2---:R-:W-:-:S04]  /*14a0*/  @P0 IMAD.WIDE.U32 R30, R32, 0x10, R30 ;  /* 0x00000010201e0825 */ /* 0x004fc800078e001e */
[----:B-1----:R-:W-:Y:S01]  /*14b0*/  IMAD.WIDE.U32 R32, R32, 0x10, R34 ;  /* 0x0000001020207825 */ /* 0x002fe200078e0022 */
[----:B------:R0:W5:Y:S05]  /*14c0*/  @P0 LDG.E.128 R152, desc[UR8][R30.64] ;  /* 0x000000081e980981 */ /* 0x00016a000c1e1d00 */
[----:B------:R-:W2:Y:S01]  /*14d0*/  LDG.E.128 R32, desc[UR8][R32.64] ;  /* 0x0000000820207981 */ /* 0x000ea2000c1e1d00 */
[C---:B---3--:R-:W-:Y:S01]  /*14e0*/  FADD.FTZ R14, -R181.reuse, R160 ;  /* 0x000000a0b50e7221 */ /* 0x048fe20000010100 */
[C---:B------:R-:W-:Y:S01]  /*14f0*/  FADD.FTZ R24, -R181.reuse, R161 ;  /* 0x000000a1b5187221 */ /* 0x040fe20000010100 */
[----:B------:R-:W-:Y:S02]  /*1500*/  FADD.FTZ R162, -R181, R162 ;  /* 0x000000a2b5a27221 */ /* 0x000fe40000010100 */
[C---:B-----5:R-:W-:Y:S01]  /*1510*/  FMUL.FTZ R13, R177.reuse, R14 ;  /* 0x0000000eb10d7220 */ /* 0x060fe20000410000 */
[----:B------:R-:W-:Y:S01]  /*1520*/  FMUL.FTZ R14, R177, R24 ;  /* 0x00000018b10e7220 */ /* 0x000fe20000410000 */
[----:B0-----:R-:W-:Y:S01]  /*1530*/  FADD.FTZ R30, -R181, R163 ;  /* 0x000000a3b51e7221 */ /* 0x001fe20000010100 */
[----:B--2---:R-:W-:Y:S01]  /*1540*/  FMUL.FTZ R24, R116, R32 ;  /* 0x0000002074187220 */ /* 0x004fe20000410000 */
        /* <DEDUP_REMOVED lines=21> */
.L_x_10036:
[----:B------:R-:W-:Y:S05]  /*16a0*/  BSYNC.RECONVERGENT B0 ;  /* 0x0000000000007941 */ /* 0x000fea0003800200 */
.L_x_10035:
        /* <DEDUP_REMOVED lines=31> */
.L_x_10038:
[----:B------:R-:W-:Y:S05]  /*18a0*/  BSYNC.RECONVERGENT B0 ;  /* 0x0000000000007941 */ /* 0x000fea0003800200 */
.L_x_10037:
        /* <DEDUP_REMOVED lines=12> */
[----:B------:R-:W1:Y:S04]  /*1970*/  LDS.128 R160, [UR5] ;  /* 0x00000005ffa07984 */ /* 0x000e680008000c00 */
[----:B0-----:R-:W0:Y:S01]  /*1980*/  LDS.128 R164, [UR6] ;  /* 0x00000006ffa47984 */ /* 0x001e220008000c00 */
[----:B-1----:R-:W-:Y:S01]  /*1990*/  FADD.FTZ R35, RZ, R160 ;  /* 0x000000a0ff237221 */ /* 0x002fe20000010000 */
[----:B------:R-:W-:-:S03]  /*19a0*/  FADD.FTZ R32, RZ, R161 ;  /* 0x000000a1ff207221 */ /* 0x000fc60000010000 */
[----:B------:R-:W-:Y:S01]  /*19b0*/  FADD.FTZ R35, R162, R35 ;  /* 0x00000023a2237221 */ /* 0x000fe20000010000 */
[----:B------:R-:W-:-:S03]  /*19c0*/  FADD.FTZ R32, R163, R32 ;  /* 0x00000020a3207221 */ /* 0x000fc60000010000 */
[----:B0-----:R-:W-:Y:S01]  /*19d0*/  FADD.FTZ R35, R35, R164 ;  /* 0x000000a423237221 */ /* 0x001fe20000010000 */
        /* <DEDUP_REMOVED lines=35> */
[----:B------:R-:W-:Y:S06]  /*1c10*/  BRA `(.L_x_10044) ;  /* 0x0000000000507947 */ /* 0x000fec0003800000 */
.L_x_10043:
        /* <DEDUP_REMOVED lines=19> */
[----:B------:R-:W-:-:S07]  /*1d50*/  FFMA.FTZ R71, R163, R186, R71 ;  /* 0x000000baa3477223 */ /* 0x000fce0000010047 */
.L_x_10044:
[----:B------:R-:W0:Y:S01]  /*1d60*/  @P0 LDC.64 R164, c[0x0][0x478] ;  /* 0x00011e00ffa40b82 */ /* 0x000e220000000a00 */
[----:B------:R-:W-:Y:S01]  /*1d70*/  FMUL.FTZ R160, R144, R181 ;  /* 0x000000b590a07220 */ /* 0x000fe20000410000 */
[----:B------:R-:W-:Y:S01]  /*1d80*/  FMUL.FTZ R161, R145, R184 ;  /* 0x000000b891a17220 */ /* 0x000fe20000410000 */
[----:B------:R-:W-:Y:S01]  /*1d90*/  FMUL.FTZ R162, R146, R183 ;  /* 0x000000b792a27220 */ /* 0x000fe20000410000 */
[----:B------:R-:W-:-:S04]  /*1da0*/  FMUL.FTZ R163, R147, R186 ;  /* 0x000000ba93a37220 */ /* 0x000fc80000410000 */
[----:B------:R-:W1:Y:S01]  /*1db0*/  LDC.64 R166, c[0x0][0x468] ;  /* 0x00011a00ffa67b82 */ /* 0x000e620000000a00 */
[----:B0-----:R-:W-:-:S05]  /*1dc0*/  @P0 IMAD.WIDE.U32 R164, R168, 0x10, R164 ;  /* 0x00000010a8a40825 */ /* 0x001fca00078e00a4 */
[----:B------:R0:W-:Y:S01]  /*1dd0*/  @P0 STG.E.128 desc[UR8][R164.64], R156 ;  /* 0x0000009ca4000986 */ /* 0x0001e2000c101d08 */
[C---:B-1----:R-:W-:Y:S01]  /*1de0*/  IMAD.WIDE.U32 R166, R168.reuse, 0x10, R166 ;  /* 0x00000010a8a67825 */ /* 0x042fe200078e00a6 */
[----:B------:R-:W-:-:S04]  /*1df0*/  IADD3 R168, PT, PT, R168, 0x80, RZ ;  /* 0x00000080a8a87810 */ /* 0x000fc80007ffe0ff */
[----:B------:R0:W-:Y:S03]  /*1e00*/  STG.E.128 desc[UR8][R166.64], R160 ;  /* 0x000000a0a6007986 */ /* 0x0001e6000c101d08 */
.L_x_10042:
[----:B------:R-:W-:Y:S05]  /*1e10*/  BSYNC.RECONVERGENT B1 ;  /* 0x0000000000017941 */ /* 0x000fea0003800200 */
.L_x_10041:
        /* <DEDUP_REMOVED lines=29> */
.L_x_10047:
        /* <DEDUP_REMOVED lines=20> */
.L_x_10048:
[----:B------:R-:W0:Y:S01]  /*2130*/  @P0 LDC.64 R64, c[0x0][0x478] ;  /* 0x00011e00ff400b82 */ /* 0x000e220000000a00 */
[----:B------:R-:W-:Y:S01]  /*2140*/  FMUL.FTZ R160, R136, R165 ;  /* 0x000000a588a07220 */ /* 0x000fe20000410000 */
[----:B------:R-:W-:Y:S01]  /*2150*/  FMUL.FTZ R161, R137, R164 ;  /* 0x000000a489a17220 */ /* 0x000fe20000410000 */
[----:B------:R-:W-:Y:S01]  /*2160*/  FMUL.FTZ R162, R138, R167 ;  /* 0x000000a78aa27220 */ /* 0x000fe20000410000 */
[----:B------:R-:W-:-:S04]  /*2170*/  FMUL.FTZ R163, R139, R166 ;  /* 0x000000a68ba37220 */ /* 0x000fc80000410000 */
[----:B------:R-:W1:Y:S01]  /*2180*/  LDC.64 R66, c[0x0][0x468] ;  /* 0x00011a00ff427b82 */ /* 0x000e620000000a00 */
[C---:B0-----:R-:W-:Y:S01]  /*2190*/  @P0 IMAD.WIDE.U32 R164, R168.reuse, 0x10, R64 ;  /* 0x00000010a8a40825 */ /* 0x041fe200078e0040 */
[----:B------:R-:W-:Y:S02]  /*21a0*/  MOV R64, R181 ;  /* 0x000000b500407202 */ /* 0x000fe40000000f00 */
[----:B------:R-:W-:Y:S02]  /*21b0*/  MOV R65, R183 ;  /* 0x000000b700417202 */ /* 0x000fe40000000f00 */
[----:B------:R2:W-:Y:S01]  /*21c0*/  @P0 STG.E.128 desc[UR8][R164.64], R156 ;  /* 0x0000009ca4000986 */ /* 0x0005e2000c101d08 */
[----:B-1----:R-:W-:Y:S01]  /*21d0*/  IMAD.WIDE.U32 R166, R168, 0x10, R66 ;  /* 0x00000010a8a67825 */ /* 0x002fe200078e0042 */
[----:B------:R-:W-:Y:S02]  /*21e0*/  MOV R66, R184 ;  /* 0x000000b800427202 */ /* 0x000fe40000000f00 */
[----:B------:R-:W-:-:S02]  /*21f0*/  MOV R67, R185 ;  /* 0x000000b900437202 */ /* 0x000fc40000000f00 */
[----:B------:R2:W-:Y:S01]  /*2200*/  STG.E.128 desc[UR8][R166.64], R160 ;  /* 0x000000a0a6007986 */ /* 0x0005e2000c101d08 */
[----:B------:R-:W-:-:S07]  /*2210*/  IADD3 R168, PT, PT, R168, 0x80, RZ ;  /* 0x00000080a8a87810 */ /* 0x000fce0007ffe0ff */
.L_x_10046:
[----:B------:R-:W-:Y:S05]  /*2220*/  BSYNC.RECONVERGENT B1 ;  /* 0x0000000000017941 */ /* 0x000fea0003800200 */
.L_x_10045:
        /* <DEDUP_REMOVED lines=29> */
.L_x_10051:
        /* <DEDUP_REMOVED lines=20> */
.L_x_10052:
        /* <DEDUP_REMOVED lines=15> */
.L_x_10050:
[----:B------:R-:W-:Y:S05]  /*2630*/  BSYNC.RECONVERGENT B1 ;  /* 0x0000000000017941 */ /* 0x000fea0003800200 */
.L_x_10049:
        /* <DEDUP_REMOVED lines=29> */
.L_x_10055:
        /* <DEDUP_REMOVED lines=20> */
.L_x_10056:
        /* <DEDUP_REMOVED lines=15> */
.L_x_10054:
[----:B------:R-:W-:Y:S05]  /*2a40*/  BSYNC.RECONVERGENT B1 ;  /* 0x0000000000017941 */ /* 0x000fea0003800200 */
.L_x_10053:
        /* <DEDUP_REMOVED lines=28> */
.L_x_10058:
        /* <DEDUP_REMOVED lines=20> */
.L_x_10059:
        /* <DEDUP_REMOVED lines=8> */
[----:B-1----:R-:W-:-:S05]  /*2dd0*/  IMAD.WIDE.U32 R166, R168, 0x10, R166 ;  /* 0x00000010a8a67825 */ /* 0x002fca00078e00a6 */
[----:B------:R0:W-:Y:S01]  /*2de0*/  STG.E.128 desc[UR8][R166.64], R160 ;  /* 0x000000a0a6007986 */ /* 0x0001e2000c101d08 */
[----:B------:R-:W-:Y:S05]  /*2df0*/  BRA `(.L_x_10057) ;  /* 0x0000001400007947 */ /* 0x000fea0003800000 */
.L_x_10040:
        /* <DEDUP_REMOVED lines=29> */
.L_x_10062:
        /* <DEDUP_REMOVED lines=20> */
.L_x_10063:
[----:B------:R-:W-:Y:S01]  /*3110*/  ISETP.NE.U32.AND P0, PT, RZ, UR14, PT ;  /* 0x0000000eff007c0c */ /* 0x000fe2000bf05070 */
[----:B------:R-:W0:Y:S01]  /*3120*/  LDC.64 R70, c[0x0][0x468] ;  /* 0x00011a00ff467b82 */ /* 0x000e220000000a00 */
[----:B------:R-:W-:Y:S01]  /*3130*/  FMUL.FTZ R160, R144, R165 ;  /* 0x000000a590a07220 */ /* 0x000fe20000410000 */
[----:B------:R-:W-:Y:S01]  /*3140*/  FMUL.FTZ R161, R145, R166 ;  /* 0x000000a691a17220 */ /* 0x000fe20000410000 */
[----:B------:R-:W-:Y:S01]  /*3150*/  ISETP.NE.AND.EX P0, PT, RZ, UR15, PT, P0 ;  /* 0x0000000fff007c0c */ /* 0x000fe2000bf05300 */
[----:B------:R-:W-:Y:S01]  /*3160*/  FMUL.FTZ R162, R146, R167 ;  /* 0x000000a792a27220 */ /* 0x000fe20000410000 */
[----:B------:R-:W-:-:S11]  /*3170*/  FMUL.FTZ R163, R147, R186 ;  /* 0x000000ba93a37220 */ /* 0x000fd60000410000 */
[----:B------:R-:W1:Y:S01]  /*3180*/  @P0 LDC.64 R68, c[0x0][0x478] ;  /* 0x00011e00ff440b82 */ /* 0x000e620000000a00 */
[C---:B0-----:R-:W-:Y:S01]  /*3190*/  IMAD.WIDE.U32 R166, R168.reuse, 0x10, R70 ;  /* 0x00000010a8a67825 */ /* 0x041fe200078e0046 */
[----:B------:R-:W-:Y:S02]  /*31a0*/  MOV R70, R184 ;  /* 0x000000b800467202 */ /* 0x000fe40000000f00 */
[----:B------:R-:W-:Y:S01]  /*31b0*/  MOV R71, R185 ;  /* 0x000000b900477202 */ /* 0x000fe20000000f00 */
[C---:B-1----:R-:W-:Y:S01]  /*31c0*/  @P0 IMAD.WIDE.U32 R164, R168.reuse, 0x10, R68 ;  /* 0x00000010a8a40825 */ /* 0x042fe200078e0044 */
[----:B------:R-:W-:Y:S02]  /*31d0*/  MOV R68, R181 ;  /* 0x000000b500447202 */ /* 0x000fe40000000f00 */
[----:B------:R-:W-:Y:S02]  /*31e0*/  MOV R69, R183 ;  /* 0x000000b700457202 */ /* 0x000fe40000000f00 */
[----:B------:R0:W-:Y:S01]  /*31f0*/  @P0 STG.E.128 desc[UR8][R164.64], R156 ;  /* 0x0000009ca4000986 */ /* 0x0001e2000c101d08 */
[----:B------:R-:W-:-:S03]  /*3200*/  IADD3 R168, PT, PT, R168, 0x80, RZ ;  /* 0x00000080a8a87810 */ /* 0x000fc60007ffe0ff */
[----:B------:R0:W-:Y:S04]  /*3210*/  STG.E.128 desc[UR8][R166.64], R160 ;  /* 0x000000a0a6007986 */ /* 0x0001e8000c101d08 */
.L_x_10061:
[----:B------:R-:W-:Y:S05]  /*3220*/  BSYNC.RECONVERGENT B1 ;  /* 0x0000000000017941 */ /* 0x000fea0003800200 */
.L_x_10060:
        /* <DEDUP_REMOVED lines=29> */
.L_x_10066:
        /* <DEDUP_REMOVED lines=20> */
.L_x_10067:
        /* <DEDUP_REMOVED lines=15> */
.L_x_10065:
[----:B------:R-:W-:Y:S05]  /*3630*/  BSYNC.RECONVERGENT B1 ;  /* 0x0000000000017941 */ /* 0x000fea0003800200 */
.L_x_10064:
        /* <DEDUP_REMOVED lines=29> */
.L_x_10070:
        /* <DEDUP_REMOVED lines=20> */
.L_x_10071:
        /* <DEDUP_REMOVED lines=15> */
.L_x_10069:
[----:B------:R-:W-:Y:S05]  /*3a40*/  BSYNC.RECONVERGENT B1 ;  /* 0x0000000000017941 */ /* 0x000fea0003800200 */
.L_x_10068:
        /* <DEDUP_REMOVED lines=29> */
.L_x_10074:
        /* <DEDUP_REMOVED lines=20> */
.L_x_10075:
        /* <DEDUP_REMOVED lines=15> */
.L_x_10073:
[----:B------:R-:W-:Y:S05]  /*3e50*/  BSYNC.RECONVERGENT B1 ;  /* 0x0000000000017941 */ /* 0x000fea0003800200 */
.L_x_10072:
        /* <DEDUP_REMOVED lines=28> */
.L_x_10076:
        /* <DEDUP_REMOVED lines=20> */
.L_x_10077:
        /* <DEDUP_REMOVED lines=9> */
[----:B------:R0:W-:Y:S02]  /*41f0*/  STG.E.128 desc[UR8][R166.64], R160 ;  /* 0x000000a0a6007986 */ /* 0x0001e4000c101d08 */
.L_x_10057:
[----:B------:R-:W-:Y:S05]  /*4200*/  BSYNC.RECONVERGENT B0 ;  /* 0x0000000000007941 */ /* 0x000fea0003800200 */
.L_x_10039:
[----:B0-234-:R-:W0:Y:S01]  /*4210*/  LDC.64 R160, c[0x0][0x380] ;  /* 0x0000e000ffa07b82 */ /* 0x01de220000000a00 */
[----:B------:R-:W-:Y:S01]  /*4220*/  UPLOP3.LUT UP1, UPT, UPT, UPT, UP1, 0x40, 0x4 ;  /* 0x000000000004789c */ /* 0x000fe20003f2e810 */
[----:B0-----:R-:W-:-:S04]  /*4230*/  IADD3 R5, PT, PT, R5, R160, RZ ;  /* 0x000000a005057210 */ /* 0x001fc80007ffe0ff */
[----:B------:R-:W-:-:S13]  /*4240*/  ISETP.GE.AND P0, PT, R5, R161, PT ;  /* 0x000000a10500720c */ /* 0x000fda0003f06270 */
[----:B------:R-:W-:Y:S05]  /*4250*/  @!P0 BRA `(.L_x_10078) ;  /* 0xffffffc400508947 */ /* 0x000fea000383ffff */
.L_x_10026:
        /* <DEDUP_REMOVED lines=15> */
.L_x_10080:
[----:B------:R-:W-:Y:S05]  /*4350*/  BSYNC.RECONVERGENT B0 ;  /* 0x0000000000007941 */ /* 0x000fea0003800200 */
.L_x_10079:
        /* <DEDUP_REMOVED lines=12> */
.L_x_10082:
[----:B------:R-:W-:Y:S05]  /*4420*/  BSYNC.RECONVERGENT B0 ;  /* 0x0000000000007941 */ /* 0x000fea0003800200 */
.L_x_10081:
        /* <DEDUP_REMOVED lines=12> */
.L_x_10084:
[----:B------:R-:W-:Y:S05]  /*44f0*/  BSYNC.RECONVERGENT B0 ;  /* 0x0000000000007941 */ /* 0x000fea0003800200 */
.L_x_10083:
        /* <DEDUP_REMOVED lines=12> */
.L_x_10086:
[----:B------:R-:W-:Y:S05]  /*45c0*/  BSYNC.RECONVERGENT B0 ;  /* 0x0000000000007941 */ /* 0x000fea0003800200 */
.L_x_10085:
        /* <DEDUP_REMOVED lines=11> */
.L_x_10087:
        /* <DEDUP_REMOVED lines=16> */
.L_x_10964:


//--------------------- .text._ZN10layer_norm13ln_bwd_kernelINS_13Kernel_traitsIfffffjLj2560ELj1ELj1ELj4ELj16ENS_18Kernel_traits_baseILj2560EfffffjLj128EEEEELb0ELb1ELb0ELb1EEEvNS_9BwdParamsE --------------------------
	.section	.text._ZN10layer_norm13ln_bwd_kernelINS_13Kernel_traitsIfffffjLj2560ELj1ELj1ELj4ELj16ENS_18Kernel_traits_baseILj2560EfffffjLj128EEEEELb0ELb1ELb0ELb1EEEvNS_9BwdParamsE,"ax",@progbits
	.align	128
        .global         _ZN10layer_norm13ln_bwd_kernelINS_13Kernel_traitsIfffffjLj2560ELj1ELj1ELj4ELj16ENS_18Kernel_traits_baseILj2560EfffffjLj128EEEEELb0ELb1ELb0ELb1EEEvNS_9BwdParamsE
        .type           _ZN10layer_norm13ln_bwd_kernelINS_13Kernel_traitsIfffffjLj2560ELj1ELj1ELj4ELj16ENS_18Kernel_traits_baseILj2560EfffffjLj128EEEEELb0ELb1ELb0ELb1EEEvNS_9BwdParamsE,@function
        .size           _ZN10layer_norm13ln_bwd_kernelINS_13Kernel_traitsIfffffjLj2560ELj1ELj1ELj4ELj16ENS_18Kernel_traits_baseILj2560EfffffjLj128EEEEELb0ELb1ELb0ELb1EEEvNS_9BwdParamsE,(.L_x_10965 - _ZN10layer_norm13ln_bwd_kernelINS_13Kernel_traitsIfffffjLj2560ELj1ELj1ELj4ELj16ENS_18Kernel_traits_baseILj2560EfffffjLj128EEEEELb0ELb1ELb0ELb1EEEvNS_9BwdParamsE)
        .other          _ZN10layer_norm13ln_bwd_kernelINS_13Kernel_traitsIfffffjLj2560ELj1ELj1ELj4ELj16ENS_18Kernel_traits_baseILj2560EfffffjLj128EEEEELb0ELb1ELb0ELb1EEEvNS_9BwdParamsE,@"STO_CUDA_ENTRY STV_DEFAULT"
_ZN10layer_norm13ln_bwd_kernelINS_13Kernel_traitsIfffffjLj2560ELj1ELj1ELj4ELj16ENS_18Kernel_traits_baseILj2560EfffffjLj128EEEEELb0ELb1ELb0ELb1EEEvNS_9BwdParamsE:
.text._ZN10layer_norm13ln_bwd_kernelINS_13Kernel_traitsIfffffjLj2560ELj1ELj1ELj4ELj16ENS_18Kernel_traits_baseILj2560EfffffjLj128EEEEELb0ELb1ELb0ELb1EEEvNS_9BwdParamsE:
        /* <DEDUP_REMOVED lines=83> */
[----:B------:R-:W-:Y:S01]  /*0530*/  UPLOP3.LUT UP1, UPT, UPT, UPT, UPT, 0x40, 0x4 ;  /* 0x000000000004789c */ /* 0x000fe20003f2e870 */
[----:B------:R-:W5:Y:S01]  /*0540*/  LDG.E.128 R44, desc[UR8][R4.64+0x800] ;  /* 0x00080008042c7981 */ /* 0x000f62000c1e1d00 */
[----:B------:R-:W0:Y:S03]  /*0550*/  LDCU UR12, c[0x0][0x388] ;  /* 0x00007100ff0c77ac */ /* 0x000e260008000800 */
[----:B------:R1:W5:Y:S01]  /*0560*/  LDG.E.128 R40, desc[UR8][R4.64] ;  /* 0x0000000804287981 */ /* 0x000362000c1e1d00 */
[----:B------:R-:W2:Y:S01]  /*0570*/  LDCU.U8 UR7, c[0x0][0x410] ;  /* 0x00008200ff0777ac */ /* 0x000ea20008000000 */
[----:B------:R-:W3:Y:S01]  /*0580*/  LDCU UR13, c[0x0][0x400] ;  /* 0x00008000ff0d77ac */ /* 0x000ee20008000800 */
[----:B------:R-:W4:Y:S01]  /*0590*/  LDCU.64 UR14, c[0x0][0x478] ;  /* 0x00008f00ff0e77ac */ /* 0x000f220008000a00 */
[----:B-1----:R-:W-:Y:S01]  /*05a0*/  CS2R R4, SRZ ;  /* 0x0000000000047805 */ /* 0x002fe2000001ff00 */
[----:B------:R-:W1:Y:S06]  /*05b0*/  LDCU.64 UR10, c[0x0][0x438] ;  /* 0x00008700ff0a77ac */ /* 0x000e6c0008000a00 */
.L_x_10113:
[----:B------:R-:W2:Y:S01]  /*05c0*/  S2R R0, SR_TID.X ;  /* 0x0000000000007919 */ /* 0x000ea20000002100 */
[----:B------:R-:W3:Y:S01]  /*05d0*/  LDC.64 R80, c[0x0][0x3c0] ;  /* 0x0000f000ff507b82 */ /* 0x000ee20000000a00 */
[----:B0-----:R-:W-:-:S05]  /*05e0*/  IMAD R82, R167, UR12, RZ ;  /* 0x0000000ca7527c24 */ /* 0x001fca000f8e02ff */
[----:B------:R-:W-:Y:S02]  /*05f0*/  SHF.R.S32.HI R83, RZ, 0x1f, R82 ;  /* 0x0000001fff537819 */ /* 0x000fe40000011452 */
[----:B------:R-:W0:Y:S02]  /*0600*/  LDC.64 R140, c[0x0][0x3a8] ;  /* 0x0000ea00ff8c7b82 */ /* 0x000e240000000a00 */
[----:B------:R-:W-:-:S06]  /*0610*/  LEA.HI R83, R83, R82, RZ, 0x2 ;  /* 0x0000005253537211 */ /* 0x000fcc00078f10ff */
[----:B------:R-:W4:Y:S08]  /*0620*/  LDC.64 R96, c[0x0][0x428] ;  /* 0x00010a00ff607b82 */ /* 0x000f300000000a00 */
[----:B------:R-:W1:Y:S01]  /*0630*/  LDC.64 R168, c[0x0][0x3c8] ;  /* 0x0000f200ffa87b82 */ /* 0x000e620000000a00 */
[----:B---3--:R-:W-:-:S05]  /*0640*/  IMAD.WIDE R80, R167, 0x4, R80 ;  /* 0x00000004a7507825 */ /* 0x008fca00078e0250 */
[----:B------:R4:W3:Y:S01]  /*0650*/  LDG.E R176, desc[UR8][R80.64] ;  /* 0x0000000850b07981 */ /* 0x0008e2000c1e1900 */
[----:B--2---:R-:W-:Y:S01]  /*0660*/  LEA.HI.SX32 R187, R83, R0, 0x1e ;  /* 0x0000000053bb7211 */ /* 0x004fe200078ff2ff */
[----:B------:R-:W2:Y:S04]  /*0670*/  @P0 LDC.64 R184, c[0x0][0x3e0] ;  /* 0x0000f800ffb80b82 */ /* 0x000ea80000000a00 */
[----:B0-----:R-:W-:-:S04]  /*0680*/  IMAD.WIDE.U32 R124, R187, 0x10, R140 ;  /* 0x00000010bb7c7825 */ /* 0x001fc800078e008c */
[----:B----4-:R-:W-:Y:S02]  /*0690*/  IMAD.WIDE.U32 R80, R187, 0x10, R96 ;  /* 0x00000010bb507825 */ /* 0x010fe400078e0060 */
[----:B------:R-:W4:Y:S02]  /*06a0*/  LDG.E.128 R124, desc[UR8][R124.64] ;  /* 0x000000087c7c7981 */ /* 0x000f24000c1e1d00 */
[----:B-1----:R-:W-:Y:S02]  /*06b0*/  IMAD.WIDE R168, R167, 0x4, R168 ;  /* 0x00000004a7a87825 */ /* 0x002fe400078e02a8 */
[----:B------:R-:W4:Y:S01]  /*06c0*/  LDG.E.128 R80, desc[UR8][R80.64] ;  /* 0x0000000850507981 */ /* 0x000f22000c1e1d00 */
[----:B------:R-:W-:-:S03]  /*06d0*/  IADD3 R177, PT, PT, R187, 0x80, RZ ;  /* 0x00000080bbb17810 */ /* 0x000fc60007ffe0ff */
[----:B------:R0:W4:Y:S02]  /*06e0*/  LDG.E R169, desc[UR8][R168.64] ;  /* 0x00000008a8a97981 */ /* 0x000124000c1e1900 */
        /* <DEDUP_REMOVED lines=20> */
[----:B------:R-:W-:Y:S02]  /*0830*/  ISETP.NE.AND.EX P1, PT, RZ, UR11, PT, P1 ;  /* 0x0000000bff007c0c */ /* 0x000fe4000bf25310 */
[----:B------:R-:W-:-:S11]  /*0840*/  ISETP.NE.AND P2, PT, RZ, UR7, PT ;  /* 0x00000007ff007c0c */ /* 0x000fd6000bf45270 */
[----:B------:R-:W1:Y:S01]  /*0850*/  @P1 LDC.64 R172, c[0x0][0x438] ;  /* 0x00010e00ffac1b82 */ /* 0x000e620000000a00 */
[----:B0-----:R-:W-:-:S07]  /*0860*/  MOV R168, 0x3f800000 ;  /* 0x3f80000000a87802 */ /* 0x001fce0000000f00 */
[----:B------:R-:W0:Y:S01]  /*0870*/  @P1 LDC.64 R174, c[0x0][0x438] ;  /* 0x00010e00ffae1b82 */ /* 0x000e220000000a00 */
[----:B--2---:R-:W-:-:S05]  /*0880*/  @P0 IMAD.WIDE R184, R167, 0x4, R184 ;  /* 0x00000004a7b80825 */ /* 0x004fca00078e02b8 */
[----:B-----5:R2:W5:Y:S02]  /*0890*/  @P0 LDG.E R168, desc[UR8][R184.64] ;  /* 0x00000008b8a80981 */ /* 0x020564000c1e1900 */
[----:B------:R-:W2:Y:S08]  /*08a0*/  @P1 LDC.64 R178, c[0x0][0x438] ;  /* 0x00010e00ffb21b82 */ /* 0x000eb00000000a00 */
[----:B------:R-:W2:Y:S01]  /*08b0*/  @P1 LDC.64 R180, c[0x0][0x438] ;  /* 0x00010e00ffb41b82 */ /* 0x000ea20000000a00 */
[----:B-1----:R-:W-:-:S05]  /*08c0*/  @P1 IMAD.WIDE.U32 R172, R177, 0x10, R172 ;  /* 0x00000010b1ac1825 */ /* 0x002fca00078e00ac */
[----:B------:R1:W5:Y:S02]  /*08d0*/  @P1 LDG.E.128 R104, desc[UR8][R172.64] ;  /* 0x00000008ac681981 */ /* 0x000364000c1e1d00 */
[----:B------:R-:W1:Y:S01]  /*08e0*/  @P1 LDC.64 R182, c[0x0][0x438] ;  /* 0x00010e00ffb61b82 */ /* 0x000e620000000a00 */
[----:B0-----:R-:W-:-:S05]  /*08f0*/  @P1 IMAD.WIDE.U32 R174, R171, 0x10, R174 ;  /* 0x00000010abae1825 */ /* 0x001fca00078e00ae */
[----:B------:R0:W5:Y:S01]  /*0900*/  @P1 LDG.E.128 R108, desc[UR8][R174.64] ;  /* 0x00000008ae6c1981 */ /* 0x000162000c1e1d00 */
[----:B--2---:R-:W-:-:S05]  /*0910*/  @P1 IMAD.WIDE.U32 R178, R170, 0x10, R178 ;  /* 0x00000010aab21825 */ /* 0x004fca00078e00b2 */
[----:B------:R-:W5:Y:S01]  /*0920*/  @P1 LDG.E.128 R112, desc[UR8][R178.64] ;  /* 0x00000008b2701981 */ /* 0x000f62000c1e1d00 */
[----:B------:R-:W-:-:S05]  /*0930*/  @P1 IMAD.WIDE.U32 R180, R164, 0x10, R180 ;  /* 0x00000010a4b41825 */ /* 0x000fca00078e00b4 */
[----:B------:R2:W5:Y:S01]  /*0940*/  @P1 LDG.E.128 R116, desc[UR8][R180.64] ;  /* 0x00000008b4741981 */ /* 0x000562000c1e1d00 */
[----:B-1----:R-:W-:-:S05]  /*0950*/  @P1 IMAD.WIDE.U32 R182, R187, 0x10, R182 ;  /* 0x00000010bbb61825 */ /* 0x002fca00078e00b6 */
[----:B------:R1:W5:Y:S01]  /*0960*/  @P1 LDG.E.128 R100, desc[UR8][R182.64] ;  /* 0x00000008b6641981 */ /* 0x000362000c1e1d00 */
[----:B---3--:R-:W-:-:S05]  /*0970*/  FSEL R212, R176, RZ, !P2 ;  /* 0x000000ffb0d47208 */ /* 0x008fca0005000000 */
[C---:B----4-:R-:W-:Y:S01]  /*0980*/  FADD.FTZ R124, -R212.reuse, R124 ;  /* 0x0000007cd47c7221 */ /* 0x050fe20000010100 */
[C---:B------:R-:W-:Y:S01]  /*0990*/  FADD.FTZ R176, -R212.reuse, R125 ;  /* 0x0000007dd4b07221 */ /* 0x040fe20000010100 */
[----:B------:R-:W-:Y:S01]  /*09a0*/  FADD.FTZ R126, -R212, R126 ;  /* 0x0000007ed47e7221 */ /* 0x000fe20000010100 */
[----:B------:R-:W-:Y:S01]  /*09b0*/  FMUL.FTZ R192, R76, R80 ;  /* 0x000000504cc07220 */ /* 0x000fe20000410000 */
[----:B------:R-:W-:Y:S01]  /*09c0*/  FMUL.FTZ R194, R77, R81 ;  /* 0x000000514dc27220 */ /* 0x000fe20000410000 */
[C---:B------:R-:W-:Y:S02]  /*09d0*/  FMUL.FTZ R197, R169.reuse, R124 ;  /* 0x0000007ca9c57220 */ /* 0x040fe40000410000 */
        /* <DEDUP_REMOVED lines=25> */
[----:B0-----:R-:W-:Y:S01]  /*0b70*/  FADD.FTZ R174, -R212, R131 ;  /* 0x00000083d4ae7221 */ /* 0x001fe20000010100 */
        /* <DEDUP_REMOVED lines=9> */
[----:B--2---:R-:W-:Y:S01]  /*0c10*/  FADD.FTZ R180, -R212, R133 ;  /* 0x00000085d4b47221 */ /* 0x004fe20000010100 */
        /* <DEDUP_REMOVED lines=10> */
[----:B-1----:R-:W-:Y:S01]  /*0cc0*/  FMUL.FTZ R183, R169, R134 ;  /* 0x00000086a9b77220 */ /* 0x002fe20000410000 */
        /* <DEDUP_REMOVED lines=78> */
.L_x_10090:
[----:B------:R-:W-:Y:S05]  /*11b0*/  BSYNC.RECONVERGENT B0 ;  /* 0x0000000000007941 */ /* 0x000fea0003800200 */
.L_x_10089:
        /* <DEDUP_REMOVED lines=95> */
.L_x_10092:
        /* <DEDUP_REMOVED lines=24> */
.L_x_10093:
        /* <DEDUP_REMOVED lines=34> */
.L_x_10094:
        /* <DEDUP_REMOVED lines=21> */
[-C--:B------:R-:W-:Y:S01]  /*1ca0*/  FMUL.FTZ R127, R87, R94.reuse ;  /* 0x0000005e577f7220 */ /* 0x080fe20000410000 */
[----:B------:R-:W-:Y:S01]  /*1cb0*/  FMUL.FTZ R82, R46, R95 ;  /* 0x0000005f2e527220 */ /* 0x000fe20000410000 */
[----:B------:R-:W-:-:S07]  /*1cc0*/  FMUL.FTZ R83, R47, R94 ;  /* 0x0000005e2f537220 */ /* 0x000fce0000410000 */
.L_x_10095:
        /* <DEDUP_REMOVED lines=33> */
.L_x_10096:
        /* <DEDUP_REMOVED lines=24> */
.L_x_10097:
        /* <DEDUP_REMOVED lines=33> */
.L_x_10098:
        /* <DEDUP_REMOVED lines=24> */
.L_x_10099:
        /* <DEDUP_REMOVED lines=33> */
.L_x_10100:
        /* <DEDUP_REMOVED lines=24> */
.L_x_10101:
[----:B------:R-:W0:Y:S01]  /*2780*/  @P1 LDC.64 R84, c[0x0][0x478] ;  /* 0x00011e00ff541b82 */ /* 0x000e220000000a00 */
[----:B------:R-:W-:-:S04]  /*2790*/  IMAD.WIDE.U32 R88, R164, 0x10, R88 ;  /* 0x00000010a4587825 */ /* 0x000fc800078e0058 */
[----:B0-----:R-:W-:-:S05]  /*27a0*/  @P1 IMAD.WIDE.U32 R84, R164, 0x10, R84 ;  /* 0x00000010a4541825 */ /* 0x001fca00078e0054 */
[----:B------:R1:W-:Y:S04]  /*27b0*/  @P1 STG.E.128 desc[UR8][R84.64], R120 ;  /* 0x0000007854001986 */ /* 0x0003e8000c101d08 */
[----:B------:R1:W-:Y:S01]  /*27c0*/  STG.E.128 desc[UR8][R88.64], R80 ;  /* 0x0000005058007986 */ /* 0x0003e2000c101d08 */
[----:B------:R-:W-:Y:S05]  /*27d0*/  BRA `(.L_x_10102) ;  /* 0x00000010008c7947 */ /* 0x000fea0003800000 */
.L_x_10091:
        /* <DEDUP_REMOVED lines=31> */
.L_x_10103:
        /* <DEDUP_REMOVED lines=24> */
.L_x_10104:
        /* <DEDUP_REMOVED lines=36> */
.L_x_10105:
        /* <DEDUP_REMOVED lines=24> */
.L_x_10106:
        /* <DEDUP_REMOVED lines=33> */
.L_x_10107:
        /* <DEDUP_REMOVED lines=24> */
.L_x_10108:
        /* <DEDUP_REMOVED lines=33> */
.L_x_10109:
        /* <DEDUP_REMOVED lines=9> */
[C---:B0-----:R-:W-:Y:S01]  /*3540*/  FFMA.FTZ R83, R169.reuse, R142, R113 ;  /* 0x0000008ea9537223 */ /* 0x041fe20000010071 */
        /* <DEDUP_REMOVED lines=14> */
.L_x_10110:
        /* <DEDUP_REMOVED lines=33> */
.L_x_10111:
        /* <DEDUP_REMOVED lines=16> */
[----:B-----5:R-:W-:Y:S01]  /*3940*/  FMUL.FTZ R90, R84, R133 ;  /* 0x00000085545a7220 */ /* 0x020fe20000410000 */
[-C--:B------:R-:W-:Y:S01]  /*3950*/  FMUL.FTZ R95, R85, R82.reuse ;  /* 0x00000052555f7220 */ /* 0x080fe20000410000 */
[----:B------:R-:W-:Y:S01]  /*3960*/  FMUL.FTZ R81, R57, R82 ;  /* 0x0000005239517220 */ /* 0x000fe20000410000 */
[----:B------:R-:W-:Y:S01]  /*3970*/  FMUL.FTZ R86, R86, R137 ;  /* 0x0000008956567220 */ /* 0x000fe20000410000 */
[-C--:B------:R-:W-:Y:S01]  /*3980*/  FMUL.FTZ R87, R87, R168.reuse ;  /* 0x000000a857577220 */ /* 0x080fe20000410000 */
[----:B------:R-:W-:Y:S01]  /*3990*/  FMUL.FTZ R80, R56, R133 ;  /* 0x0000008538507220 */ /* 0x000fe20000410000 */
[----:B------:R-:W-:Y:S01]  /*39a0*/  FMUL.FTZ R82, R58, R137 ;  /* 0x000000893a527220 */ /* 0x000fe20000410000 */
[----:B------:R-:W-:-:S07]  /*39b0*/  FMUL.FTZ R83, R59, R168 ;  /* 0x000000a83b537220 */ /* 0x000fce0000410000 */
.L_x_10112:
[----:B------:R-:W0:Y:S01]  /*39c0*/  @P1 LDC.64 R84, c[0x0][0x478] ;  /* 0x00011e00ff541b82 */ /* 0x000e220000000a00 */
[----:B------:R-:W-:-:S04]  /*39d0*/  IMAD.WIDE.U32 R88, R164, 0x10, R88 ;  /* 0x00000010a4587825 */ /* 0x000fc800078e0058 */
[----:B0-----:R-:W-:-:S05]  /*39e0*/  @P1 IMAD.WIDE.U32 R84, R164, 0x10, R84 ;  /* 0x00000010a4541825 */ /* 0x001fca00078e0054 */
[----:B------:R0:W-:Y:S04]  /*39f0*/  @P1 STG.E.128 desc[UR8][R84.64], R120 ;  /* 0x0000007854001986 */ /* 0x0001e8000c101d08 */
[----:B------:R0:W-:Y:S02]  /*3a00*/  STG.E.128 desc[UR8][R88.64], R80 ;  /* 0x0000005058007986 */ /* 0x0001e4000c101d08 */
.L_x_10102:
        /* <DEDUP_REMOVED lines=85> */
.L_x_10088:
        /* <DEDUP_REMOVED lines=26> */
.L_x_10114:
        /* <DEDUP_REMOVED lines=16> */
.L_x_10965:


//--------------------- .text._ZN10layer_norm13ln_bwd_kernelINS_13Kernel_traitsIfffffjLj2560ELj1ELj1ELj4ELj16ENS_18Kernel_traits_baseILj2560EfffffjLj128EEEEELb0ELb1ELb1ELb0EEEvNS_9BwdParamsE --------------------------
	.section	.text._ZN10layer_norm13ln_bwd_kernelINS_13Kernel_traitsIfffffjLj2560ELj1ELj1ELj4ELj16ENS_18Kernel_traits_baseILj2560EfffffjLj128EEEEELb0ELb1ELb1ELb0EEEvNS_9BwdParamsE,"ax",@progbits
	.align	128
        .global         _ZN10layer_norm13ln_bwd_kernelINS_13Kernel_traitsIfffffjLj2560ELj1ELj1ELj4ELj16ENS_18Kernel_traits_baseILj2560EfffffjLj128EEEEELb0ELb1ELb1ELb0EEEvNS_9BwdParamsE
        .type           _ZN10layer_norm13ln_bwd_kernelINS_13Kernel_traitsIfffffjLj2560ELj1ELj1ELj4ELj16ENS_18Kernel_traits_baseILj2560EfffffjLj128EEEEELb0ELb1ELb1ELb0EEEvNS_9BwdParamsE,@function
        .size           _ZN10layer_norm13ln_bwd_kernelINS_13Kernel_traitsIfffffjLj2560ELj1ELj1ELj4ELj16ENS_18Kernel_traits_baseILj2560EfffffjLj128EEEEELb0ELb1ELb1ELb0EEEvNS_9BwdParamsE,(.L_x_10966 - _ZN10layer_norm13ln_bwd_kernelINS_13Kernel_traitsIfffffjLj2560ELj1ELj1ELj4ELj16ENS_18Kernel_traits_baseILj2560EfffffjLj128EEEEELb0ELb1ELb1ELb0EEEvNS_9BwdParamsE)
        .other          _ZN10layer_norm13ln_bwd_kernelINS_13Kernel_traitsIfffffjLj2560ELj1ELj1ELj4ELj16ENS_18Kernel_traits_baseILj2560EfffffjLj128EEEEELb0ELb1ELb1ELb0EEEvNS_9BwdParamsE,@"STO_CUDA_ENTRY STV_DEFAULT"
_ZN10layer_norm13ln_bwd_kernelINS_13Kernel_traitsIfffffjLj2560ELj1ELj1ELj4ELj16ENS_18Kernel_traits_baseILj2560EfffffjLj128EEEEELb0ELb1ELb1ELb0EEEvNS_9BwdParamsE:
.text._ZN10layer_norm13ln_bwd_kernelINS_13Kernel_traitsIfffffjLj2560ELj1ELj1ELj4ELj16ENS_18Kernel_traits_baseILj2560EfffffjLj128EEEEELb0ELb1ELb1ELb0EEEvNS_9BwdParamsE:
        /* <DEDUP_REMOVED lines=24> */
[----:B--2---:R-:W5:Y:S01]  /*0180*/  @P4 LDG.E.128 R112, desc[UR10][R4.64] ;  /* 0x0000000a04704981 */ /* 0x004f62000c1e1d00 */
[C---:B----4-:R-:W-:Y:S01]  /*0190*/  @P4 IMAD.WIDE.U32 R6, R3.reuse, 0x10, R6 ;  /* 0x0000001003064825 */ /* 0x050fe200078e0006 */
[----:B------:R-:W-:Y:S01]  /*01a0*/  @P4 LOP3.LUT R3, R3, 0x80, RZ, 0xfc, !PT ;  /* 0x0000008003034812 */ /* 0x000fe200078efcff */
[----:B------:R-:W1:Y:S03]  /*01b0*/  @P1 LDC.64 R16, c[0x0][0x3d0] ;  /* 0x0000f400ff101b82 */ /* 0x000e660000000a00 */
[----:B------:R-:W5:Y:S01]  /*01c0*/  @P4 LDG.E.128 R108, desc[UR10][R6.64] ;  /* 0x0000000a066c4981 */ /* 0x000f62000c1e1d00 */
[----:B---3--:R-:W-:-:S04]  /*01d0*/  @P0 IMAD.WIDE.U32 R12, R3, 0x10, R8 ;  /* 0x00000010030c0825 */ /* 0x008fc800078e0008 */
[----:B------:R-:W2:Y:S01]  /*01e0*/  @P1 LDC.64 R18, c[0x0][0x3e8] ;  /* 0x0000fa00ff121b82 */ /* 0x000ea20000000a00 */
[----:B------:R-:W5:Y:S01]  /*01f0*/  @P0 LDG.E.128 R104, desc[UR10][R12.64] ;  /* 0x0000000a0c680981 */ /* 0x000f62000c1e1d00 */
[C---:B0-----:R-:W-:Y:S01]  /*0200*/  @P0 IMAD.WIDE.U32 R14, R3.reuse, 0x10, R10 ;  /* 0x00000010030e0825 */ /* 0x041fe200078e000a */
[----:B------:R-:W-:-:S05]  /*0210*/  @P0 IADD3 R3, PT, PT, R3, 0x80, RZ ;  /* 0x0000008003030810 */ /* 0x000fca0007ffe0ff */
[----:B------:R-:W0:Y:S01]  /*0220*/  @P2 LDC.64 R20, c[0x0][0x3d0] ;  /* 0x0000f400ff142b82 */ /* 0x000e220000000a00 */
[----:B------:R-:W5:Y:S07]  /*0230*/  @P0 LDG.E.128 R100, desc[UR10][R14.64] ;  /* 0x0000000a0e640981 */ /* 0x000f6e000c1e1d00 */
[----:B------:R-:W3:Y:S01]  /*0240*/  @P2 LDC.64 R22, c[0x0][0x3e8] ;  /* 0x0000fa00ff162b82 */ /* 0x000ee20000000a00 */
[----:B-1----:R-:W-:-:S07]  /*0250*/  @P1 IMAD.WIDE.U32 R16, R3, 0x10, R16 ;  /* 0x0000001003101825 */ /* 0x002fce00078e0010 */
[----:B------:R-:W1:Y:S01]  /*0260*/  @P3 LDC.64 R24, c[0x0][0x3d0] ;  /* 0x0000f400ff183b82 */ /* 0x000e620000000a00 */
[C---:B--2---:R-:W-:Y:S01]  /*0270*/  @P1 IMAD.WIDE.U32 R18, R3.reuse, 0x10, R18 ;  /* 0x0000001003121825 */ /* 0x044fe200078e0012 */
[----:B------:R-:W-:Y:S01]  /*0280*/  @P1 IADD3 R3, PT, PT, R3, 0x80, RZ ;  /* 0x0000008003031810 */ /* 0x000fe20007ffe0ff */
[----:B------:R-:W5:Y:S05]  /*0290*/  @P1 LDG.E.128 R96, desc[UR10][R16.64] ;  /* 0x0000000a10601981 */ /* 0x000f6a000c1e1d00 */
[----:B------:R-:W2:Y:S01]  /*02a0*/  @P3 LDC.64 R26, c[0x0][0x3e8] ;  /* 0x0000fa00ff1a3b82 */ /* 0x000ea20000000a00 */
[C---:B0-----:R-:W-:Y:S01]  /*02b0*/  @P2 IMAD.WIDE.U32 R20, R3.reuse, 0x10, R20 ;  /* 0x0000001003142825 */ /* 0x041fe200078e0014 */
[----:B------:R-:W-:Y:S01]  /*02c0*/  MOV R145, UR4 ;  /* 0x0000000400917c02 */ /* 0x000fe20008000f00 */
[----:B------:R-:W5:Y:S02]  /*02d0*/  @P1 LDG.E.128 R92, desc[UR10][R18.64] ;  /* 0x0000000a125c1981 */ /* 0x000f64000c1e1d00 */
[C---:B---3--:R-:W-:Y:S01]  /*02e0*/  @P2 IMAD.WIDE.U32 R22, R3.reuse, 0x10, R22 ;  /* 0x0000001003162825 */ /* 0x048fe200078e0016 */
[----:B------:R-:W-:Y:S01]  /*02f0*/  @P2 IADD3 R3, PT, PT, R3, 0x80, RZ ;  /* 0x0000008003032810 */ /* 0x000fe20007ffe0ff */
[----:B------:R0:W5:Y:S01]  /*0300*/  @P2 LDG.E.128 R88, desc[UR10][R20.64] ;  /* 0x0000000a14582981 */ /* 0x000162000c1e1d00 */
[----:B------:R-:W-:-:S02]  /*0310*/  CS2R R72, SRZ ;  /* 0x0000000000487805 */ /* 0x000fc4000001ff00 */
[----:B------:R-:W-:Y:S02]  /*0320*/  CS2R R74, SRZ ;  /* 0x00000000004a7805 */ /* 0x000fe4000001ff00 */
[----:B------:R-:W-:Y:S01]  /*0330*/  CS2R R68, SRZ ;  /* 0x0000000000447805 */ /* 0x000fe2000001ff00 */
[----:B------:R3:W5:Y:S01]  /*0340*/  @P2 LDG.E.128 R84, desc[UR10][R22.64] ;  /* 0x0000000a16542981 */ /* 0x000762000c1e1d00 */
        /* <DEDUP_REMOVED lines=29> */
[----:B---3--:R-:W-:Y:S02]  /*0520*/  CS2R R22, SRZ ;  /* 0x0000000000167805 */ /* 0x008fe4000001ff00 */
[----:B------:R-:W-:Y:S02]  /*0530*/  CS2R R16, SRZ ;  /* 0x0000000000107805 */ /* 0x000fe4000001ff00 */
[----:B------:R-:W-:Y:S01]  /*0540*/  CS2R R18, SRZ ;  /* 0x0000000000127805 */ /* 0x000fe2000001ff00 */
[----:B-1----:R-:W-:Y:S06]  /*0550*/  @P3 BRA `(.L_x_10115) ;  /* 0x0000005000583947 */ /* 0x002fec0003800000 */
        /* <DEDUP_REMOVED lines=36> */
.L_x_10194:
        /* <DEDUP_REMOVED lines=26> */
[----:B------:R-:W-:-:S02]  /*0940*/  CS2R R192, SRZ ;  /* 0x0000000000c07805 */ /* 0x000fc4000001ff00 */
[----:B------:R-:W-:Y:S02]  /*0950*/  SHF.R.S32.HI R141, RZ, 0x1f, R140 ;  /* 0x0000001fff8d7819 */ /* 0x000fe4000001148c */
[----:B------:R-:W-:Y:S02]  /*0960*/  LEA.HI R139, R139, R138, RZ, 0x2 ;  /* 0x0000008a8b8b7211 */ /* 0x000fe400078f10ff */
[----:B------:R-:W-:Y:S02]  /*0970*/  LEA.HI R141, R141, R140, RZ, 0x2 ;  /* 0x0000008c8d8d7211 */ /* 0x000fe400078f10ff */
[C---:B------:R-:W-:Y:S02]  /*0980*/  ISETP.GE.U32.AND P1, PT, R0.reuse, 0x180, PT ;  /* 0x000001800000780c */ /* 0x040fe40003f26070 */
[C---:B------:R-:W-:Y:S02]  /*0990*/  ISETP.GE.U32.AND P2, PT, R0.reuse, 0x200, PT ;  /* 0x000002000000780c */ /* 0x040fe40003f46070 */
[----:B------:R-:W-:-:S02]  /*09a0*/  ISETP.GE.U32.AND P4, PT, R0, 0x280, PT ;  /* 0x000002800000780c */ /* 0x000fc40003f86070 */
        /* <DEDUP_REMOVED lines=46> */
.L_x_10119:
[----:B----4-:R-:W-:Y:S05]  /*0c90*/  BSYNC.RECONVERGENT B1 ;  /* 0x0000000000017941 */ /* 0x010fea0003800200 */
.L_x_10118:
        /* <DEDUP_REMOVED lines=43> */
.L_x_10121:
[----:B------:R-:W-:Y:S05]  /*0f50*/  BSYNC.RECONVERGENT B1 ;  /* 0x0000000000017941 */ /* 0x000fea0003800200 */
.L_x_10120:
        /* <DEDUP_REMOVED lines=43> */
.L_x_10123:
[----:B------:R-:W-:Y:S05]  /*1210*/  BSYNC.RECONVERGENT B1 ;  /* 0x0000000000017941 */ /* 0x000fea0003800200 */
.L_x_10122:
        /* <DEDUP_REMOVED lines=43> */
.L_x_10125:
[----:B------:R-:W-:Y:S05]  /*14d0*/  BSYNC.RECONVERGENT B1 ;  /* 0x0000000000017941 */ /* 0x000fea0003800200 */
.L_x_10124:
        /* <DEDUP_REMOVED lines=41> */
.L_x_10117:
        /* <DEDUP_REMOVED lines=34> */
.L_x_10126:
[----:B----4-:R-:W-:Y:S05]  /*1990*/  BSYNC.RECONVERGENT B0 ;  /* 0x0000000000007941 */ /* 0x010fea0003800200 */
.L_x_10116:
        /* <DEDUP_REMOVED lines=31> */
.L_x_10128:
[----:B------:R-:W-:Y:S05]  /*1b90*/  BSYNC.RECONVERGENT B0 ;  /* 0x0000000000007941 */ /* 0x000fea0003800200 */
.L_x_10127:
        /* <DEDUP_REMOVED lines=26> */
[----:B------:R-:W-:Y:S01]  /*1d40*/  HFMA2 R136, -RZ, RZ, 0, 0 ;  /* 0x00000000ff887431 */ /* 0x000fe200000001ff */
[----:B------:R-:W-:Y:S01]  /*1d50*/  P2R R171, PR, RZ, 0x2 ;  /* 0x00000002ffab7803 */ /* 0x000fe20000000000 */
        /* <DEDUP_REMOVED lines=11> */
.L_x_10131:
        /* <DEDUP_REMOVED lines=12> */
[----:B------:R-:W-:-:S04]  /*1ed0*/  FMUL.FTZ R139, R139, UR15 ;  /* 0x0000000f8b8b7c20 */ /* 0x000fc80008410000 */
[-C--:B-----5:R-:W-:Y:S01]  /*1ee0*/  FFMA.FTZ R32, R124, R139.reuse, R32 ;  /* 0x0000008b7c207223 */ /* 0x0a0fe20000010020 */
[----:B------:R-:W-:-:S07]  /*1ef0*/  FMUL.FTZ R128, R108, R139 ;  /* 0x0000008b6c807220 */ /* 0x000fce0000410000 */
.L_x_10134:
        /* <DEDUP_REMOVED lines=9> */
.L_x_10135:
        /* <DEDUP_REMOVED lines=9> */
.L_x_10136:
        /* <DEDUP_REMOVED lines=8> */
[----:B------:R-:W-:Y:S01]  /*20a0*/  FMUL.FTZ R131, R111, R140 ;  /* 0x0000008c6f837220 */ /* 0x000fe20000410000 */
[----:B------:R-:W-:Y:S06]  /*20b0*/  BRA `(.L_x_10137) ;  /* 0x0000000400e07947 */ /* 0x000fec0003800000 */
.L_x_10133:
        /* <DEDUP_REMOVED lines=26> */
.L_x_10138:
        /* <DEDUP_REMOVED lines=9> */
.L_x_10139:
        /* <DEDUP_REMOVED lines=9> */
.L_x_10140:
[----:B------:R-:W-:Y:S05]  /*2380*/  @!P4 BRA `(.L_x_10137) ;  /* 0x00000004002cc947 */ /* 0x000fea0003800000 */
[----:B------:R-:W-:-:S04]  /*2390*/  FMUL.FTZ R140, R135, UR15 ;  /* 0x0000000f878c7c20 */ /* 0x000fc80008410000 */
[-C--:B-----5:R-:W-:Y:S01]  /*23a0*/  FFMA.FTZ R35, R127, R140.reuse, R35 ;  /* 0x0000008c7f237223 */ /* 0x0a0fe20000010023 */
[----:B------:R-:W-:Y:S01]  /*23b0*/  FMUL.FTZ R131, R111, R140 ;  /* 0x0000008c6f837220 */ /* 0x000fe20000410000 */
[----:B------:R-:W-:Y:S06]  /*23c0*/  BRA `(.L_x_10137) ;  /* 0x00000004001c7947 */ /* 0x000fec0003800000 */
.L_x_10132:
        /* <DEDUP_REMOVED lines=20> */
[----:B0-----:R-:W-:-:S04]  /*2510*/  @P4 FMUL.FTZ R139, R139, R142 ;  /* 0x0000008e8b8b4220 */ /* 0x001fc80000410000 */
[-C--:B-----5:R-:W-:Y:S01]  /*2520*/  @P4 FFMA.FTZ R32, R124, R139.reuse, R32 ;  /* 0x0000008b7c204223 */ /* 0x0a0fe20000010020 */
[----:B------:R-:W-:Y:S01]  /*2530*/  @P4 FMUL.FTZ R128, R108, R139 ;  /* 0x0000008b6c804220 */ /* 0x000fe20000410000 */
[----:B-1----:R-:W-:-:S04]  /*2540*/  @P4 FMUL.FTZ R140, R140, R189 ;  /* 0x000000bd8c8c4220 */ /* 0x002fc80000410000 */
[-C--:B------:R-:W-:Y:S01]  /*2550*/  @P4 FFMA.FTZ R33, R125, R140.reuse, R33 ;  /* 0x0000008c7d214223 */ /* 0x080fe20000010021 */
[----:B------:R-:W-:Y:S01]  /*2560*/  @P4 FMUL.FTZ R129, R109, R140 ;  /* 0x0000008c6d814220 */ /* 0x000fe20000410000 */
[----:B--2---:R-:W-:-:S04]  /*2570*/  @P4 FMUL.FTZ R141, R141, R192 ;  /* 0x000000c08d8d4220 */ /* 0x004fc80000410000 */
[-C--:B------:R-:W-:Y:S01]  /*2580*/  @P4 FFMA.FTZ R34, R126, R141.reuse, R34 ;  /* 0x0000008d7e224223 */ /* 0x080fe20000010022 */
[----:B------:R-:W-:Y:S01]  /*2590*/  @P4 FMUL.FTZ R130, R110, R141 ;  /* 0x0000008d6e824220 */ /* 0x000fe20000410000 */
[----:B------:R-:W-:Y:S06]  /*25a0*/  @!P4 BRA `(.L_x_10137) ;  /* 0x0000000000a4c947 */ /* 0x000fec0003800000 */
[----:B------:R-:W-:Y:S01]  /*25b0*/  @P3 FFMA.FTZ R140, R184, R138, R137 ;  /* 0x0000008ab88c3223 */ /* 0x000fe20000010089 */
[----:B------:R-:W-:-:S03]  /*25c0*/  MOV R131, R15 ;  /* 0x0000000f00837202 */ /* 0x000fc60000000f00 */
[----:B------:R-:W-:-:S04]  /*25d0*/  @P3 FADD.FTZ R140, R183, -R140 ;  /* 0x8000008cb78c3221 */ /* 0x000fc80000010000 */
[----:B------:R-:W-:-:S04]  /*25e0*/  @P3 FFMA.FTZ R131, R148, R140, R15 ;  /* 0x0000008c94833223 */ /* 0x000fc8000001000f */
[----:B------:R-:W-:-:S04]  /*25f0*/  FMUL.FTZ R140, R131, UR15 ;  /* 0x0000000f838c7c20 */ /* 0x000fc80008410000 */
[-C--:B------:R-:W-:Y:S01]  /*2600*/  FFMA.FTZ R35, R127, R140.reuse, R35 ;  /* 0x0000008c7f237223 */ /* 0x080fe20000010023 */
[----:B------:R-:W-:Y:S01]  /*2610*/  FMUL.FTZ R131, R111, R140 ;  /* 0x0000008c6f837220 */ /* 0x000fe20000410000 */
[----:B------:R-:W-:Y:S06]  /*2620*/  BRA `(.L_x_10137) ;  /* 0x0000000000847947 */ /* 0x000fec0003800000 */
.L_x_10141:
[----:B------:R-:W0:Y:S01]  /*2630*/  @P4 LDC R192, c[0x0][0x40c] ;  /* 0x00010300ffc04b82 */ /* 0x000e220000000800 */
        /* <DEDUP_REMOVED lines=10> */
[----:B------:R-:W-:Y:S01]  /*26e0*/  @P3 FADD.FTZ R143, R182, -R143 ;  /* 0x8000008fb68f3221 */ /* 0x000fe20000010000 */
        /* <DEDUP_REMOVED lines=8> */
[----:B0-----:R-:W-:-:S04]  /*2770*/  @P4 FMUL.FTZ R140, R141, R192 ;  /* 0x000000c08d8c4220 */ /* 0x001fc80000410000 */
[-C--:B-----5:R-:W-:Y:S01]  /*2780*/  @P4 FFMA.FTZ R35, R127, R140.reuse, R35 ;  /* 0x0000008c7f234223 */ /* 0x0a0fe20000010023 */
[----:B------:R-:W-:Y:S01]  /*2790*/  @P4 FMUL.FTZ R131, R111, R140 ;  /* 0x0000008c6f834220 */ /* 0x000fe20000410000 */
[----:B-1----:R-:W-:-:S04]  /*27a0*/  @P4 FMUL.FTZ R135, R132, R139 ;  /* 0x0000008b84874220 */ /* 0x002fc80000410000 */
[-C--:B------:R-:W-:Y:S01]  /*27b0*/  @P4 FFMA.FTZ R32, R124, R135.reuse, R32 ;  /* 0x000000877c204223 */ /* 0x080fe20000010020 */
[----:B------:R-:W-:Y:S01]  /*27c0*/  @P4 FMUL.FTZ R128, R108, R135 ;  /* 0x000000876c804220 */ /* 0x000fe20000410000 */
[----:B------:R-:W-:Y:S01]  /*27d0*/  MOV R135, R141 ;  /* 0x0000008d00877202 */ /* 0x000fe20000000f00 */
[----:B--2---:R-:W-:-:S04]  /*27e0*/  @P4 FMUL.FTZ R140, R133, R190 ;  /* 0x000000be858c4220 */ /* 0x004fc80000410000 */
[-C--:B------:R-:W-:Y:S01]  /*27f0*/  @P4 FFMA.FTZ R33, R125, R140.reuse, R33 ;  /* 0x0000008c7d214223 */ /* 0x080fe20000010021 */
[----:B------:R-:W-:Y:S01]  /*2800*/  @P4 FMUL.FTZ R129, R109, R140 ;  /* 0x0000008c6d814220 */ /* 0x000fe20000410000 */
[----:B---3--:R-:W-:-:S04]  /*2810*/  @P4 FMUL.FTZ R139, R134, R189 ;  /* 0x000000bd868b4220 */ /* 0x008fc80000410000 */
[-C--:B------:R-:W-:Y:S01]  /*2820*/  @P4 FFMA.FTZ R34, R126, R139.reuse, R34 ;  /* 0x0000008b7e224223 */ /* 0x080fe20000010022 */
[----:B------:R-:W-:-:S07]  /*2830*/  @P4 FMUL.FTZ R130, R110, R139 ;  /* 0x0000008b6e824220 */ /* 0x000fce0000410000 */
.L_x_10137:
        /* <DEDUP_REMOVED lines=10> */
.L_x_10130:
[----:B------:R-:W-:Y:S05]  /*28e0*/  BSYNC.RECONVERGENT B0 ;  /* 0x0000000000007941 */ /* 0x000fea0003800200 */
.L_x_10129:
        /* <DEDUP_REMOVED lines=9> */
.L_x_10144:
[----:B------:R-:W-:Y:S05]  /*2980*/  BRA.U !UP0, `(.L_x_10145) ;  /* 0x00000005081c7547 */ /* 0x000fea000b800000 */
[----:B------:R-:W-:-:S04]  /*2990*/  UISETP.NE.U32.AND UP0, UPT, UR6, URZ, UPT ;  /* 0x000000ff0600728c */ /* 0x000fc8000bf05070 */
[----:B------:R-:W-:-:S06]  /*29a0*/  UISETP.NE.AND.EX UP0, UPT, UR7, URZ, UPT, UP0 ;  /* 0x000000ff0700728c */ /* 0x000fcc000bf05300 */
[----:B------:R-:W-:-:S13]  /*29b0*/  PLOP3.LUT P1, PT, PT, PT, UP0, 0x80, 0x8 ;  /* 0x000000000008781c */ /* 0x000fda0003f2f008 */
[----:B------:R-:W-:Y:S05]  /*29c0*/  @!P1 BRA `(.L_x_10146) ;  /* 0x0000000000889947 */ /* 0x000fea0003800000 */
[----:B------:R-:W1:Y:S01]  /*29d0*/  @P4 LDC R139, c[0x0][0x40c] ;  /* 0x00010300ff8b4b82 */ /* 0x000e620000000800 */
[-CC-:B0-----:R-:W-:Y:S01]  /*29e0*/  @P3 FFMA.FTZ R133, R147, R138.reuse, R137.reuse ;  /* 0x0000008a93853223 */ /* 0x181fe20000010089 */
[-CC-:B------:R-:W-:Y:S01]  /*29f0*/  @P3 FFMA.FTZ R140, R150, R138.reuse, R137.reuse ;  /* 0x0000008a968c3223 */ /* 0x180fe20000010089 */
[-CC-:B------:R-:W-:Y:S01]  /*2a00*/  @P3 FFMA.FTZ R135, R153, R138.reuse, R137.reuse ;  /* 0x0000008a99873223 */ /* 0x180fe20000010089 */
[----:B------:R-:W-:Y:S01]  /*2a10*/  @P3 FFMA.FTZ R142, R164, R138, R137 ;  /* 0x0000008aa48e3223 */ /* 0x000fe20000010089 */
[----:B------:R-:W-:Y:S01]  /*2a20*/  @P3 FADD.FTZ R133, R156, -R133 ;  /* 0x800000859c853221 */ /* 0x000fe20000010000 */
[----:B------:R-:W-:Y:S01]  /*2a30*/  @P3 FADD.FTZ R140, R155, -R140 ;  /* 0x8000008c9b8c3221 */ /* 0x000fe20000010000 */
[----:B------:R-:W-:Y:S01]  /*2a40*/  @P3 FADD.FTZ R135, R162, -R135 ;  /* 0x80000087a2873221 */ /* 0x000fe20000010000 */
[----:B------:R-:W0:Y:S01]  /*2a50*/  @P4 LDC R190, c[0x0][0x40c] ;  /* 0x00010300ffbe4b82 */ /* 0x000e220000000800 */
[----:B------:R-:W-:Y:S01]  /*2a60*/  MOV R132, R8 ;  /* 0x0000000800847202 */ /* 0x000fe20000000f00 */
[C---:B------:R-:W-:Y:S01]  /*2a70*/  @P3 FFMA.FTZ R132, R148.reuse, R133, R8 ;  /* 0x0000008594843223 */ /* 0x040fe20000010008 */
[----:B------:R-:W-:Y:S01]  /*2a80*/  MOV R133, R9 ;  /* 0x0000000900857202 */ /* 0x000fe20000000f00 */
[----:B------:R-:W-:Y:S01]  /*2a90*/  @P3 FADD.FTZ R142, R165, -R142 ;  /* 0x8000008ea58e3221 */ /* 0x000fe20000010000 */
[----:B------:R-:W-:Y:S01]  /*2aa0*/  MOV R134, R10 ;  /* 0x0000000a00867202 */ /* 0x000fe20000000f00 */
[C---:B------:R-:W-:Y:S01]  /*2ab0*/  @P3 FFMA.FTZ R133, R148.reuse, R140, R9 ;  /* 0x0000008c94853223 */ /* 0x040fe20000010009 */
[C---:B------:R-:W-:Y:S01]  /*2ac0*/  @P3 FFMA.FTZ R134, R148.reuse, R135, R10 ;  /* 0x0000008794863223 */ /* 0x040fe2000001000a */
[----:B------:R-:W2:Y:S01]  /*2ad0*/  @P4 LDC R143, c[0x0][0x40c] ;  /* 0x00010300ff8f4b82 */ /* 0x000ea20000000800 */
[----:B------:R-:W-:Y:S01]  /*2ae0*/  MOV R141, R11 ;  /* 0x0000000b008d7202 */ /* 0x000fe20000000f00 */
[----:B------:R-:W-:Y:S01]  /*2af0*/  @P3 FFMA.FTZ R141, R148, R142, R11 ;  /* 0x0000008e948d3223 */ /* 0x000fe2000001000b */
[----:B-1----:R-:W-:-:S04]  /*2b00*/  @P4 FMUL.FTZ R135, R132, R139 ;  /* 0x0000008b84874220 */ /* 0x002fc80000410000 */
[-C--:B-----5:R-:W-:Y:S01]  /*2b10*/  @P4 FFMA.FTZ R28, R124, R135.reuse, R28 ;  /* 0x000000877c1c4223 */ /* 0x0a0fe2000001001c */
[----:B------:R-:W-:Y:S01]  /*2b20*/  @P4 FMUL.FTZ R128, R100, R135 ;  /* 0x0000008764804220 */ /* 0x000fe20000410000 */
[----:B------:R-:W-:Y:S01]  /*2b30*/  MOV R135, R141 ;  /* 0x0000008d00877202 */ /* 0x000fe20000000f00 */
[----:B0-----:R-:W-:-:S04]  /*2b40*/  @P4 FMUL.FTZ R140, R133, R190 ;  /* 0x000000be858c4220 */ /* 0x001fc80000410000 */
[-C--:B------:R-:W-:Y:S01]  /*2b50*/  @P4 FFMA.FTZ R29, R125, R140.reuse, R29 ;  /* 0x0000008c7d1d4223 */ /* 0x080fe2000001001d */
[----:B------:R-:W-:Y:S01]  /*2b60*/  @P4 FMUL.FTZ R129, R101, R140 ;  /* 0x0000008c65814220 */ /* 0x000fe20000410000 */
[----:B--2---:R-:W-:-:S04]  /*2b70*/  @P4 FMUL.FTZ R139, R134, R143 ;  /* 0x0000008f868b4220 */ /* 0x004fc80000410000 */
[-C--:B------:R-:W-:Y:S01]  /*2b80*/  @P4 FFMA.FTZ R30, R126, R139.reuse, R30 ;  /* 0x0000008b7e1e4223 */ /* 0x080fe2000001001e */
[----:B------:R-:W-:Y:S01]  /*2b90*/  @P4 FMUL.FTZ R130, R102, R139 ;  /* 0x0000008b66824220 */ /* 0x000fe20000410000 */
[----:B------:R-:W-:Y:S06]  /*2ba0*/  @!P4 BRA `(.L_x_10147) ;  /* 0x000000080008c947 */ /* 0x000fec0003800000 */
[----:B------:R-:W-:-:S04]  /*2bb0*/  FMUL.FTZ R140, R141, UR15 ;  /* 0x0000000f8d8c7c20 */ /* 0x000fc80008410000 */
[-C--:B------:R-:W-:Y:S01]  /*2bc0*/  FFMA.FTZ R31, R127, R140.reuse, R31 ;  /* 0x0000008c7f1f7223 */ /* 0x080fe2000001001f */
[----:B------:R-:W-:Y:S01]  /*2bd0*/  FMUL.FTZ R131, R103, R140 ;  /* 0x0000008c67837220 */ /* 0x000fe20000410000 */
[----:B------:R-:W-:Y:S06]  /*2be0*/  BRA `(.L_x_10147) ;  /* 0x0000000400f87947 */ /* 0x000fec0003800000 */
.L_x_10146:
        /* <DEDUP_REMOVED lines=33> */
.L_x_10145:
        /* <DEDUP_REMOVED lines=30> */
.L_x_10149:
        /* <DEDUP_REMOVED lines=9> */
.L_x_10150:
        /* <DEDUP_REMOVED lines=9> */
.L_x_10151:
[----:B------:R-:W-:Y:S02]  /*3100*/  MOV R132, R139 ;  /* 0x0000008b00847202 */ /* 0x000fe40000000f00 */
[----:B------:R-:W-:Y:S01]  /*3110*/  MOV R135, R140 ;  /* 0x0000008c00877202 */ /* 0x000fe20000000f00 */
[----:B------:R-:W-:Y:S06]  /*3120*/  @!P4 BRA `(.L_x_10147) ;  /* 0x0000000000a8c947 */ /* 0x000fec0003800000 */
[----:B------:R-:W-:Y:S01]  /*3130*/  FMUL.FTZ R142, R140, UR15 ;  /* 0x0000000f8c8e7c20 */ /* 0x000fe20008410000 */
[----:B------:R-:W-:Y:S02]  /*3140*/  MOV R132, R139 ;  /* 0x0000008b00847202 */ /* 0x000fe40000000f00 */
[----:B------:R-:W-:Y:S01]  /*3150*/  MOV R135, R140 ;  /* 0x0000008c00877202 */ /* 0x000fe20000000f00 */
[-C--:B-----5:R-:W-:Y:S01]  /*3160*/  FFMA.FTZ R31, R127, R142.reuse, R31 ;  /* 0x0000008e7f1f7223 */ /* 0x0a0fe2000001001f */
[----:B------:R-:W-:Y:S01]  /*3170*/  FMUL.FTZ R131, R103, R142 ;  /* 0x0000008e67837220 */ /* 0x000fe20000410000 */
[----:B------:R-:W-:Y:S06]  /*3180*/  BRA `(.L_x_10147) ;  /* 0x0000000000907947 */ /* 0x000fec0003800000 */
.L_x_10148:
        /* <DEDUP_REMOVED lines=9> */
.L_x_10152:
        /* <DEDUP_REMOVED lines=9> */
.L_x_10153:
        /* <DEDUP_REMOVED lines=9> */
.L_x_10154:
        /* <DEDUP_REMOVED lines=9> */
.L_x_10147:
        /* <DEDUP_REMOVED lines=8> */
.L_x_10143:
[----:B------:R-:W-:Y:S05]  /*3450*/  BSYNC.RECONVERGENT B0 ;  /* 0x0000000000007941 */ /* 0x000fea0003800200 */
.L_x_10142:
        /* <DEDUP_REMOVED lines=9> */
.L_x_10157:
[----:B------:R-:W-:Y:S05]  /*34f0*/  BRA.U !UP0, `(.L_x_10158) ;  /* 0x00000005081c7547 */ /* 0x000fea000b800000 */
[----:B------:R-:W-:-:S04]  /*3500*/  UISETP.NE.U32.AND UP0, UPT, UR6, URZ, UPT ;  /* 0x000000ff0600728c */ /* 0x000fc8000bf05070 */
[----:B------:R-:W-:-:S06]  /*3510*/  UISETP.NE.AND.EX UP0, UPT, UR7, URZ, UPT, UP0 ;  /* 0x000000ff0700728c */ /* 0x000fcc000bf05300 */
[----:B------:R-:W-:-:S13]  /*3520*/  PLOP3.LUT P2, PT, PT, PT, UP0, 0x80, 0x8 ;  /* 0x000000000008781c */ /* 0x000fda0003f4f008 */
[----:B------:R-:W-:Y:S05]  /*3530*/  @!P2 BRA `(.L_x_10159) ;  /* 0x000000000088a947 */ /* 0x000fea0003800000 */
[----:B------:R-:W1:Y:S01]  /*3540*/  @P4 LDC R139, c[0x0][0x40c] ;  /* 0x00010300ff8b4b82 */ /* 0x000e620000000800 */
[-CC-:B0-2---:R-:W-:Y:S01]  /*3550*/  @P3 FFMA.FTZ R133, R149, R138.reuse, R137.reuse ;  /* 0x0000008a95853223 */ /* 0x185fe20000010089 */
        /* <DEDUP_REMOVED lines=32> */
.L_x_10159:
[----:B0-2---:R-:W0:Y:S01]  /*3760*/  @P4 LDC R142, c[0x0][0x40c] ;  /* 0x00010300ff8e4b82 */ /* 0x005e220000000800 */
        /* <DEDUP_REMOVED lines=32> */
.L_x_10158:
        /* <DEDUP_REMOVED lines=30> */
.L_x_10162:
        /* <DEDUP_REMOVED lines=9> */
.L_x_10163:
        /* <DEDUP_REMOVED lines=9> */
.L_x_10164:
        /* <DEDUP_REMOVED lines=9> */
.L_x_10161:
        /* <DEDUP_REMOVED lines=9> */
.L_x_10165:
        /* <DEDUP_REMOVED lines=9> */
.L_x_10166:
        /* <DEDUP_REMOVED lines=9> */
.L_x_10167:
        /* <DEDUP_REMOVED lines=9> */
.L_x_10160:
        /* <DEDUP_REMOVED lines=8> */
.L_x_10156:
[----:B------:R-:W-:Y:S05]  /*3fc0*/  BSYNC.RECONVERGENT B0 ;  /* 0x0000000000007941 */ /* 0x000fea0003800200 */
.L_x_10155:
        /* <DEDUP_REMOVED lines=9> */
.L_x_10170:
[----:B------:R-:W-:Y:S05]  /*4060*/  BRA.U !UP0, `(.L_x_10171) ;  /* 0x00000005081c7547 */ /* 0x000fea000b800000 */
[----:B------:R-:W-:-:S04]  /*4070*/  UISETP.NE.U32.AND UP0, UPT, UR6, URZ, UPT ;  /* 0x000000ff0600728c */ /* 0x000fc8000bf05070 */
[----:B------:R-:W-:-:S06]  /*4080*/  UISETP.NE.AND.EX UP0, UPT, UR7, URZ, UPT, UP0 ;  /* 0x000000ff0700728c */ /* 0x000fcc000bf05300 */
[----:B------:R-:W-:-:S13]  /*4090*/  PLOP3.LUT P5, PT, PT, PT, UP0, 0x80, 0x8 ;  /* 0x000000000008781c */ /* 0x000fda0003faf008 */
[----:B------:R-:W-:Y:S05]  /*40a0*/  @!P5 BRA `(.L_x_10172) ;  /* 0x000000000088d947 */ /* 0x000fea0003800000 */
[----:B------:R-:W1:Y:S01]  /*40b0*/  @P4 LDC R139, c[0x0][0x40c] ;  /* 0x00010300ff8b4b82 */ /* 0x000e620000000800 */
[-CC-:B0-23--:R-:W-:Y:S01]  /*40c0*/  @P3 FFMA.FTZ R133, R151, R138.reuse, R137.reuse ;  /* 0x0000008a97853223 */ /* 0x18dfe20000010089 */
        /* <DEDUP_REMOVED lines=32> */
.L_x_10172:
[----:B0-23--:R-:W0:Y:S01]  /*42d0*/  @P4 LDC R142, c[0x0][0x40c] ;  /* 0x00010300ff8e4b82 */ /* 0x00de220000000800 */
        /* <DEDUP_REMOVED lines=32> */
.L_x_10171:
        /* <DEDUP_REMOVED lines=30> */
.L_x_10175:
        /* <DEDUP_REMOVED lines=9> */
.L_x_10176:
        /* <DEDUP_REMOVED lines=9> */
.L_x_10177:
        /* <DEDUP_REMOVED lines=9> */
.L_x_10174:
        /* <DEDUP_REMOVED lines=9> */
.L_x_10178:
        /* <DEDUP_REMOVED lines=9> */
.L_x_10179:
        /* <DEDUP_REMOVED lines=9> */
.L_x_10180:
        /* <DEDUP_REMOVED lines=9> */
.L_x_10173:
        /* <DEDUP_REMOVED lines=8> */
.L_x_10169:
[----:B------:R-:W-:Y:S05]  /*4b30*/  BSYNC.RECONVERGENT B0 ;  /* 0x0000000000007941 */ /* 0x000fea0003800200 */
.L_x_10168:
[----:B------:R-:W-:Y:S01]  /*4b40*/  ISETP.GE.U32.AND P5, PT, R0, 0x280, PT ;  /* 0x000002800000780c */ /* 0x000fe20003fa6070 */
[----:B------:R-:W-:Y:S03]  /*4b50*/  BSSY.RECONVERGENT B0, `(.L_x_10181) ;  /* 0x00000b1000007945 */ /* 0x000fe60003800200 */
[----:B0-234-:R-:W-:-:S09]  /*4b60*/  P2R R142, PR, RZ, 0x20 ;  /* 0x00000020ff8e7803 */ /* 0x01dfd20000000000 */
[----:B------:R-:W-:Y:S05]  /*4b70*/  @!P5 BRA `(.L_x_10182) ;  /* 0x0000000800b8d947 */ /* 0x000fea0003800000 */
[----:B------:R-:W-:-:S04]  /*4b80*/  UISETP.NE.U32.AND UP0, UPT, UR12, URZ, UPT ;  /* 0x000000ff0c00728c */ /* 0x000fc8000bf05070 */
[----:B------:R-:W-:Y:S01]  /*4b90*/  UISETP.NE.AND.EX UP0, UPT, UR13, URZ, UPT, UP0 ;  /* 0x000000ff0d00728c */ /* 0x000fe2000bf05300 */
[----:B------:R-:W-:Y:S10]  /*4ba0*/  @!P4 BRA `(.L_x_10183) ;  /* 0x00000000000cc947 */ /* 0x000ff40003800000 */
[----:B-----5:R-:W0:Y:S02]  /*4bb0*/  LDC.64 R124, c[0x0][0x390] ;  /* 0x0000e400ff7c7b82 */ /* 0x020e240000000a00 */
[----:B0-----:R-:W-:-:S06]  /*4bc0*/  IMAD.WIDE.U32 R124, R136, 0x10, R124 ;  /* 0x00000010887c7825 */ /* 0x001fcc00078e007c */
[----:B------:R-:W5:Y:S02]  /*4bd0*/  LDG.E.128 R124, desc[UR10][R124.64] ;  /* 0x0000000a7c7c7981 */ /* 0x000f64000c1e1d00 */
.L_x_10183:
[----:B------:R-:W-:Y:S05]  /*4be0*/  BRA.U !UP0, `(.L_x_10184) ;  /* 0x00000005081c7547 */ /* 0x000fea000b800000 */
[----:B------:R-:W-:-:S04]  /*4bf0*/  UISETP.NE.U32.AND UP0, UPT, UR6, URZ, UPT ;  /* 0x000000ff0600728c */ /* 0x000fc8000bf05070 */
[----:B------:R-:W-:-:S06]  /*4c00*/  UISETP.NE.AND.EX UP0, UPT, UR7, URZ, UPT, UP0 ;  /* 0x000000ff0700728c */ /* 0x000fcc000bf05300 */
[----:B------:R-:W-:-:S13]  /*4c10*/  PLOP3.LUT P5, PT, PT, PT, UP0, 0x80, 0x8 ;  /* 0x000000000008781c */ /* 0x000fda0003faf008 */
[----:B------:R-:W-:Y:S05]  /*4c20*/  @!P5 BRA `(.L_x_10185) ;  /* 0x000000000088d947 */ /* 0x000fea0003800000 */
[-CC-:B------:R-:W-:Y:S01]  /*4c30*/  @P3 FFMA.FTZ R146, R188, R138.reuse, R137.reuse ;  /* 0x0000008abc923223 */ /* 0x180fe20000010089 */
[-CC-:B------:R-:W-:Y:S01]  /*4c40*/  @P3 FFMA.FTZ R135, R173, R138.reuse, R137.reuse ;  /* 0x0000008aad873223 */ /* 0x180fe20000010089 */
[-CC-:B------:R-:W-:Y:S01]  /*4c50*/  @P3 FFMA.FTZ R140, R176, R138.reuse, R137.reuse ;  /* 0x0000008ab08c3223 */ /* 0x180fe20000010089 */
[----:B------:R-:W-:Y:S01]  /*4c60*/  @P3 FFMA.FTZ R137, R181, R138, R137 ;  /* 0x0000008ab5893223 */ /* 0x000fe20000010089 */
[----:B------:R-:W-:Y:S01]  /*4c70*/  MOV R132, R120 ;  /* 0x0000007800847202 */ /* 0x000fe20000000f00 */
[----:B------:R-:W-:Y:S01]  /*4c80*/  @P3 FADD.FTZ R135, R180, -R135 ;  /* 0x80000087b4873221 */ /* 0x000fe20000010000 */
[----:B------:R-:W-:Y:S01]  /*4c90*/  MOV R134, R122 ;  /* 0x0000007a00867202 */ /* 0x000fe20000000f00 */
[----:B------:R-:W-:Y:S01]  /*4ca0*/  @P3 FADD.FTZ R137, R186, -R137 ;  /* 0x80000089ba893221 */ /* 0x000fe20000010000 */
[----:B------:R-:W0:Y:S01]  /*4cb0*/  @P4 LDC R138, c[0x0][0x40c] ;  /* 0x00010300ff8a4b82 */ /* 0x000e220000000800 */
[C---:B------:R-:W-:Y:S01]  /*4cc0*/  @P3 FFMA.FTZ R132, R148.reuse, R135, R120 ;  /* 0x0000008794843223 */ /* 0x040fe20000010078 */
[----:B------:R-:W-:Y:S01]  /*4cd0*/  @P3 FADD.FTZ R140, R179, -R140 ;  /* 0x8000008cb38c3221 */ /* 0x000fe20000010000 */
[C---:B------:R-:W-:Y:S01]  /*4ce0*/  @P3 FFMA.FTZ R134, R148.reuse, R137, R122 ;  /* 0x0000008994863223 */ /* 0x040fe2000001007a */
[----:B------:R-:W-:Y:S01]  /*4cf0*/  MOV R133, R121 ;  /* 0x0000007900857202 */ /* 0x000fe20000000f00 */
[----:B------:R-:W-:Y:S01]  /*4d00*/  @P3 FADD.FTZ R146, R185, -R146 ;  /* 0x80000092b9923221 */ /* 0x000fe20000010000 */
[C---:B------:R-:W-:Y:S01]  /*4d10*/  @P3 FFMA.FTZ R133, R148.reuse, R140, R121 ;  /* 0x0000008c94853223 */ /* 0x040fe20000010079 */
[----:B------:R-:W-:Y:S01]  /*4d20*/  MOV R139, R123 ;  /* 0x0000007b008b7202 */ /* 0x000fe20000000f00 */
[----:B------:R-:W1:Y:S01]  /*4d30*/  @P4 LDC R135, c[0x0][0x40c] ;  /* 0x00010300ff874b82 */ /* 0x000e620000000800 */
[----:B------:R-:W-:-:S07]  /*4d40*/  @P3 FFMA.FTZ R139, R148, R146, R123 ;  /* 0x00000092948b3223 */ /* 0x000fce000001007b */
[----:B------:R-:W2:Y:S01]  /*4d50*/  @P4 LDC R137, c[0x0][0x40c] ;  /* 0x00010300ff894b82 */ /* 0x000ea20000000800 */
        /* <DEDUP_REMOVED lines=15> */
.L_x_10185:
        /* <DEDUP_REMOVED lines=33> */
.L_x_10184:
[----:B------:R-:W0:Y:S02]  /*5060*/  LDC.64 R140, c[0x0][0x478] ;  /* 0x00011e00ff8c7b82 */ /* 0x000e240000000a00 */
        /* <DEDUP_REMOVED lines=29> */
.L_x_10188:
        /* <DEDUP_REMOVED lines=9> */
.L_x_10189:
        /* <DEDUP_REMOVED lines=9> */
.L_x_10190:
[----:B------:R-:W-:Y:S01]  /*5360*/  MOV R135, R139 ;  /* 0x0000008b00877202 */ /* 0x000fe20000000f00 */
[----:B------:R-:W-:Y:S06]  /*5370*/  @!P4 BRA `(.L_x_10186) ;  /* 0x0000000000a0c947 */ /* 0x000fec0003800000 */
[----:B------:R-:W-:-:S04]  /*5380*/  FMUL.FTZ R138, R139, UR15 ;  /* 0x0000000f8b8a7c20 */ /* 0x000fc80008410000 */
[-C--:B-----5:R-:W-:Y:S01]  /*5390*/  FFMA.FTZ R19, R127, R138.reuse, R19 ;  /* 0x0000008a7f137223 */ /* 0x0a0fe20000010013 */
[----:B------:R-:W-:Y:S01]  /*53a0*/  FMUL.FTZ R131, R79, R138 ;  /* 0x0000008a4f837220 */ /* 0x000fe20000410000 */
[----:B------:R-:W-:Y:S06]  /*53b0*/  BRA `(.L_x_10186) ;  /* 0x0000000000907947 */ /* 0x000fec0003800000 */
.L_x_10187:
[----:B------:R-:W-:Y:S01]  /*53c0*/  FFMA.FTZ R140, R188, R138, R137 ;  /* 0x0000008abc8c7223 */ /* 0x000fe20000010089 */
[----:B------:R-:W-:-:S03]  /*53d0*/  ISETP.GT.AND P3, PT, R146, RZ, PT ;  /* 0x000000ff9200720c */ /* 0x000fc60003f64270 */
[----:B------:R-:W-:Y:S02]  /*53e0*/  FADD.FTZ R139, R185, -R140 ;  /* 0x8000008cb98b7221 */ /* 0x000fe40000010000 */
[----:B------:R-:W0:Y:S02]  /*53f0*/  @P4 LDC R140, c[0x0][0x40c] ;  /* 0x00010300ff8c4b82 */ /* 0x000e240000000800 */
[----:B------:R-:W-:-:S05]  /*5400*/  FMUL.FTZ R139, R148, R139 ;  /* 0x0000008b948b7220 */ /* 0x000fca0000410000 */
[----:B------:R-:W-:-:S05]  /*5410*/  FSEL R139, R139, RZ, P3 ;  /* 0x000000ff8b8b7208 */ /* 0x000fca0001800000 */
[----:B0-----:R-:W-:Y:S01]  /*5420*/  @P4 FMUL.FTZ R140, R139, R140 ;  /* 0x0000008c8b8c4220 */ /* 0x001fe20000410000 */
        /* <DEDUP_REMOVED lines=9> */
.L_x_10191:
        /* <DEDUP_REMOVED lines=9> */
.L_x_10192:
        /* <DEDUP_REMOVED lines=9> */
.L_x_10193:
[-C--:B-----5:R-:W-:Y:S01]  /*55e0*/  @P4 FFMA.FTZ R19, R127, R140.reuse, R19 ;  /* 0x0000008c7f134223 */ /* 0x0a0fe20000010013 */
[----:B------:R-:W-:-:S07]  /*55f0*/  @P4 FMUL.FTZ R131, R79, R140 ;  /* 0x0000008c4f834220 */ /* 0x000fce0000410000 */
.L_x_10186:
[----:B------:R-:W0:Y:S08]  /*5600*/  @P5 LDC.64 R138, c[0x0][0x478] ;  /* 0x00011e00ff8a5b82 */ /* 0x000e300000000a00 */
[----:B------:R-:W1:Y:S01]  /*5610*/  @P4 LDC.64 R140, c[0x0][0x468] ;  /* 0x00011a00ff8c4b82 */ /* 0x000e620000000a00 */
[----:B0-----:R-:W-:-:S05]  /*5620*/  @P5 IMAD.WIDE.U32 R138, R187, 0x10, R138 ;  /* 0x00000010bb8a5825 */ /* 0x001fca00078e008a */
[----:B------:R0:W-:Y:S01]  /*5630*/  @P5 STG.E.128 desc[UR10][R138.64], R132 ;  /* 0x000000848a005986 */ /* 0x0001e2000c101d0a */
[----:B-1----:R-:W-:-:S05]  /*5640*/  @P4 IMAD.WIDE.U32 R136, R136, 0x10, R140 ;  /* 0x0000001088884825 */ /* 0x002fca00078e008c */
[----:B------:R0:W-:Y:S02]  /*5650*/  @P4 STG.E.128 desc[UR10][R136.64], R128 ;  /* 0x0000008088004986 */ /* 0x0001e4000c101d0a */
.L_x_10182:
[----:B------:R-:W-:Y:S05]  /*5660*/  BSYNC.RECONVERGENT B0 ;  /* 0x0000000000007941 */ /* 0x000fea0003800200 */
.L_x_10181:
[----:B0-----:R-:W0:Y:S01]  /*5670*/  LDC.64 R136, c[0x0][0x380] ;  /* 0x0000e000ff887b82 */ /* 0x001e220000000a00 */
[----:B------:R-:W-:Y:S01]  /*5680*/  UPLOP3.LUT UP1, UPT, UPT, UPT, UP1, 0x40, 0x4 ;  /* 0x000000000004789c */ /* 0x000fe20003f2e810 */
[----:B0-----:R-:W-:-:S04]  /*5690*/  IADD3 R145, PT, PT, R145, R136, RZ ;  /* 0x0000008891917210 */ /* 0x001fc80007ffe0ff */
[----:B------:R-:W-:-:S13]  /*56a0*/  ISETP.GE.AND P3, PT, R145, R137, PT ;  /* 0x000000899100720c */ /* 0x000fda0003f66270 */
[----:B------:R-:W-:Y:S05]  /*56b0*/  @!P3 BRA `(.L_x_10194) ;  /* 0xffffffb00038b947 */ /* 0x000fea000383ffff */
.L_x_10115:
        /* <DEDUP_REMOVED lines=16> */
.L_x_10196:
[----:B------:R-:W-:Y:S05]  /*57c0*/  BSYNC.RECONVERGENT B0 ;  /* 0x0000000000007941 */ /* 0x000fea0003800200 */
.L_x_10195:
        /* <DEDUP_REMOVED lines=12> */
.L_x_10198:
[----:B------:R-:W-:Y:S05]  /*5890*/  BSYNC.RECONVERGENT B0 ;  /* 0x0000000000007941 */ /* 0x000fea0003800200 */
.L_x_10197:
        /* <DEDUP_REMOVED lines=12> */
.L_x_10200:
[----:B------:R-:W-:Y:S05]  /*5960*/  BSYNC.RECONVERGENT B0 ;  /* 0x0000000000007941 */ /* 0x000fea0003800200 */
.L_x_10199:
        /* <DEDUP_REMOVED lines=12> */
.L_x_10202:
[----:B------:R-:W-:Y:S05]  /*5a30*/  BSYNC.RECONVERGENT B0 ;  /* 0x0000000000007941 */ /* 0x000fea0003800200 */
.L_x_10201:
        /* <DEDUP_REMOVED lines=12> */
.L_x_10203:
        /* <DEDUP_REMOVED lines=16> */
.L_x_10966:


//--------------------- .text._ZN10layer_norm13ln_bwd_kernelINS_13Kernel_traitsIfffffjLj2560ELj1ELj1ELj4ELj16ENS_18Kernel_traits_baseILj2560EfffffjLj128EEEEELb0ELb1ELb1ELb1EEEvNS_9BwdParamsE --------------------------
	.section	.text._ZN10layer_norm13ln_bwd_kernelINS_13Kernel_traitsIfffffjLj2560ELj1ELj1ELj4ELj16ENS_18Kernel_traits_baseILj2560EfffffjLj128EEEEELb0ELb1ELb1ELb1EEEvNS_9BwdParamsE,"ax",@progbits
	.align	128
        .global         _ZN10layer_norm13ln_bwd_kernelINS_13Kernel_traitsIfffffjLj2560ELj1ELj1ELj4ELj16ENS_18Kernel_traits_baseILj2560EfffffjLj128EEEEELb0ELb1ELb1ELb1EEEvNS_9BwdParamsE
        .type           _ZN10layer_norm13ln_bwd_kernelINS_13Kernel_traitsIfffffjLj2560ELj1ELj1ELj4ELj16ENS_18Kernel_traits_baseILj2560EfffffjLj128EEEEELb0ELb1ELb1ELb1EEEvNS_9BwdParamsE,@function
        .size           _ZN10layer_norm13ln_bwd_kernelINS_13Kernel_traitsIfffffjLj2560ELj1ELj1ELj4ELj16ENS_18Kernel_traits_baseILj2560EfffffjLj128EEEEELb0ELb1ELb1ELb1EEEvNS_9BwdParamsE,(.L_x_10967 - _ZN10layer_norm13ln_bwd_kernelINS_13Kernel_traitsIfffffjLj2560ELj1ELj1ELj4ELj16ENS_18Kernel_traits_baseILj2560EfffffjLj128EEEEELb0ELb1ELb1ELb1EEEvNS_9BwdParamsE)
        .other          _ZN10layer_norm13ln_bwd_kernelINS_13Kernel_traitsIfffffjLj2560ELj1ELj1ELj4ELj16ENS_18Kernel_traits_baseILj2560EfffffjLj128EEEEELb0ELb1ELb1ELb1EEEvNS_9BwdParamsE,@"STO_CUDA_ENTRY STV_DEFAULT"
_ZN10layer_norm13ln_bwd_kernelINS_13Kernel_traitsIfffffjLj2560ELj1ELj1ELj4ELj16ENS_18Kernel_traits_baseILj2560EfffffjLj128EEEEELb0ELb1ELb1ELb1EEEvNS_9BwdParamsE:
.text._ZN10layer_norm13ln_bwd_kernelINS_13Kernel_traitsIfffffjLj2560ELj1ELj1ELj4ELj16ENS_18Kernel_traits_baseILj2560EfffffjLj128EEEEELb0ELb1ELb1ELb1EEEvNS_9BwdParamsE:
        /* <DEDUP_REMOVED lines=60> */
.L_x_10263:
[----:B------:R-:W1:Y:S08]  /*03c0*/  LDC.64 R138, c[0x0][0x3f8] ;  /* 0x0000fe00ff8a7b82 */ /* 0x000e700000000a00 */
[----:B------:R-:W2:Y:S08]  /*03d0*/  LDC.64 R136, c[0x0][0x3c8] ;  /* 0x0000f200ff887b82 */ /* 0x000eb00000000a00 */
[----:B------:R-:W3:Y:S01]  /*03e0*/  LDC.64 R140, c[0x0][0x3f0] ;  /* 0x0000fc00ff8c7b82 */ /* 0x000ee20000000a00 */
[----:B-1----:R-:W-:-:S05]  /*03f0*/  IMAD.WIDE R138, R0, 0x4, R138 ;  /* 0x00000004008a7825 */ /* 0x002fca00078e028a */
[----:B0-----:R-:W4:Y:S01]  /*0400*/  LDG.E R2, desc[UR12][R138.64] ;  /* 0x0000000c8a027981 */ /* 0x001f22000c1e1900 */
[----:B--2---:R-:W-:-:S05]  /*0410*/  IMAD.WIDE R136, R0, 0x4, R136 ;  /* 0x0000000400887825 */ /* 0x004fca00078e0288 */
[----:B-----5:R0:W5:Y:S01]  /*0420*/  LDG.E R168, desc[UR12][R136.64] ;  /* 0x0000000c88a87981 */ /* 0x020162000c1e1900 */
[----:B---3--:R-:W-:-:S05]  /*0430*/  IMAD.WIDE R140, R0, 0x4, R140 ;  /* 0x00000004008c7825 */ /* 0x008fca00078e028c */
[----:B------:R0:W5:Y:S01]  /*0440*/  LDG.E R169, desc[UR12][R140.64] ;  /* 0x0000000c8ca97981 */ /* 0x000162000c1e1900 */
[----:B------:R-:W-:Y:S02]  /*0450*/  CS2R R142, SRZ ;  /* 0x00000000008e7805 */ /* 0x000fe4000001ff00 */
[----:B----4-:R-:W-:-:S13]  /*0460*/  ISETP.GE.AND P2, PT, R2, 0x1, PT ;  /* 0x000000010200780c */ /* 0x010fda0003f46270 */
        /* <DEDUP_REMOVED lines=19> */
[C---:B------:R-:W-:Y:S02]  /*05a0*/  IADD3 R189, PT, PT, R195.reuse, 0x80, RZ ;  /* 0x00000080c3bd7810 */ /* 0x040fe40007ffe0ff */
[----:B------:R-:W-:Y:S01]  /*05b0*/  IADD3 R191, PT, PT, R195, 0x100, RZ ;  /* 0x00000100c3bf7810 */ /* 0x000fe20007ffe0ff */
[----:B------:R-:W2:Y:S01]  /*05c0*/  LDG.E.128 R176, desc[UR12][R176.64] ;  /* 0x0000000cb0b07981 */ /* 0x000ea2000c1e1d00 */
[----:B---3--:R-:W-:Y:S01]  /*05d0*/  IMAD.WIDE.U32 R164, R159, 0x10, R156 ;  /* 0x000000109fa47825 */ /* 0x008fe200078e009c */
[----:B------:R-:W-:-:S03]  /*05e0*/  IADD3 R193, PT, PT, R195, 0x180, RZ ;  /* 0x00000180c3c17810 */ /* 0x000fc60007ffe0ff */
[--C-:B------:R-:W-:Y:S01]  /*05f0*/  IMAD.WIDE.U32 R172, R189, 0x10, R152.reuse ;  /* 0x00000010bdac7825 */ /* 0x100fe200078e0098 */
[----:B------:R-:W-:Y:S01]  /*0600*/  IADD3 R141, PT, PT, R159, 0x100, RZ ;  /* 0x000001009f8d7810 */ /* 0x000fe20007ffe0ff */
[----:B------:R-:W3:Y:S02]  /*0610*/  LDG.E.128 R164, desc[UR12][R164.64] ;  /* 0x0000000ca4a47981 */ /* 0x000ee4000c1e1d00 */
[--C-:B------:R-:W-:Y:S02]  /*0620*/  IMAD.WIDE.U32 R136, R191, 0x10, R152.reuse ;  /* 0x00000010bf887825 */ /* 0x100fe400078e0098 */
[----:B------:R-:W3:Y:S02]  /*0630*/  LDG.E.128 R172, desc[UR12][R172.64] ;  /* 0x0000000cacac7981 */ /* 0x000ee4000c1e1d00 */
[----:B------:R-:W-:Y:S02]  /*0640*/  IMAD.WIDE.U32 R144, R193, 0x10, R152 ;  /* 0x00000010c1907825 */ /* 0x000fe400078e0098 */
[----:B------:R-:W3:Y:S01]  /*0650*/  LDG.E.128 R136, desc[UR12][R136.64] ;  /* 0x0000000c88887981 */ /* 0x000ee2000c1e1d00 */
[----:B------:R-:W-:Y:S01]  /*0660*/  IADD3 R161, PT, PT, R159, 0x80, RZ ;  /* 0x000000809fa17810 */ /* 0x000fe20007ffe0ff */
[----:B------:R-:W-:-:S02]  /*0670*/  IMAD.WIDE.U32 R140, R141, 0x10, R156 ;  /* 0x000000108d8c7825 */ /* 0x000fc400078e009c */
[----:B------:R-:W3:Y:S02]  /*0680*/  LDG.E.128 R144, desc[UR12][R144.64] ;  /* 0x0000000c90907981 */ /* 0x000ee4000c1e1d00 */
[----:B------:R-:W-:Y:S02]  /*0690*/  IMAD.WIDE.U32 R160, R161, 0x10, R156 ;  /* 0x00000010a1a07825 */ /* 0x000fe400078e009c */
[----:B------:R-:W3:Y:S04]  /*06a0*/  LDG.E.128 R140, desc[UR12][R140.64] ;  /* 0x0000000c8c8c7981 */ /* 0x000ee8000c1e1d00 */
[----:B------:R-:W3:Y:S01]  /*06b0*/  LDG.E.128 R160, desc[UR12][R160.64] ;  /* 0x0000000ca0a07981 */ /* 0x000ee2000c1e1d00 */
[----:B------:R-:W-:Y:S02]  /*06c0*/  IADD3 R149, PT, PT, R159, 0x180, RZ ;  /* 0x000001809f957810 */ /* 0x000fe40007ffe0ff */
[----:B------:R-:W-:-:S03]  /*06d0*/  IADD3 R197, PT, PT, R195, 0x200, RZ ;  /* 0x00000200c3c57810 */ /* 0x000fc60007ffe0ff */
[----:B------:R-:W-:-:S04]  /*06e0*/  IMAD.WIDE.U32 R148, R149, 0x10, R156 ;  /* 0x0000001095947825 */ /* 0x000fc800078e009c */
[----:B------:R-:W-:Y:S02]  /*06f0*/  IMAD.WIDE.U32 R152, R197, 0x10, R152 ;  /* 0x00000010c5987825 */ /* 0x000fe400078e0098 */
[----:B------:R-:W3:Y:S01]  /*0700*/  LDG.E.128 R148, desc[UR12][R148.64] ;  /* 0x0000000c94947981 */ /* 0x000ee2000c1e1d00 */
[----:B------:R-:W-:-:S03]  /*0710*/  IADD3 R159, PT, PT, R159, 0x200, RZ ;  /* 0x000002009f9f7810 */ /* 0x000fc60007ffe0ff */
[----:B------:R-:W3:Y:S02]  /*0720*/  LDG.E.128 R152, desc[UR12][R152.64] ;  /* 0x0000000c98987981 */ /* 0x000ee4000c1e1d00 */
[----:B------:R-:W-:-:S06]  /*0730*/  IMAD.WIDE.U32 R156, R159, 0x10, R156 ;  /* 0x000000109f9c7825 */ /* 0x000fcc00078e009c */
[----:B------:R-:W3:Y:S01]  /*0740*/  LDG.E.128 R156, desc[UR12][R156.64] ;  /* 0x0000000c9c9c7981 */ /* 0x000ee2000c1e1d00 */
[----:B------:R-:W-:-:S04]  /*0750*/  UISETP.NE.U32.AND UP0, UPT, UR6, URZ, UPT ;  /* 0x000000ff0600728c */ /* 0x000fc8000bf05070 */
[----:B------:R-:W-:-:S06]  /*0760*/  UISETP.NE.AND.EX UP0, UPT, UR7, URZ, UPT, UP0 ;  /* 0x000000ff0700728c */ /* 0x000fcc000bf05300 */
[----:B------:R-:W-:-:S13]  /*0770*/  PLOP3.LUT P0, PT, PT, PT, UP0, 0x80, 0x8 ;  /* 0x000000000008781c */ /* 0x000fda0003f0f008 */
[----:B------:R-:W0:Y:S08]  /*0780*/  @P0 LDC.64 R170, c[0x0][0x438] ;  /* 0x00010e00ffaa0b82 */ /* 0x000e300000000a00 */
[----:B------:R-:W1:Y:S08]  /*0790*/  @P0 LDC.64 R182, c[0x0][0x438] ;  /* 0x00010e00ffb60b82 */ /* 0x000e700000000a00 */
[----:B------:R-:W1:Y:S01]  /*07a0*/  @P0 LDC.64 R180, c[0x0][0x438] ;  /* 0x00010e00ffb40b82 */ /* 0x000e620000000a00 */
[----:B------:R-:W-:Y:S01]  /*07b0*/  ISETP.NE.AND P1, PT, RZ, UR11, PT ;  /* 0x0000000bff007c0c */ /* 0x000fe2000bf25270 */
[----:B0-----:R-:W-:-:S06]  /*07c0*/  @P0 IMAD.WIDE.U32 R170, R195, 0x10, R170 ;  /* 0x00000010c3aa0825 */ /* 0x001fcc00078e00aa */
        /* <DEDUP_REMOVED lines=11> */
[----:B----4-:R-:W-:-:S05]  /*0880*/  FSEL R188, R3, RZ, !P1 ;  /* 0x000000ff03bc7208 */ /* 0x010fca0004800000 */
[C---:B--2---:R-:W-:Y:S01]  /*0890*/  FADD.FTZ R3, -R188.reuse, R176 ;  /* 0x000000b0bc037221 */ /* 0x044fe20000010100 */
[C---:B------:R-:W-:Y:S01]  /*08a0*/  FADD.FTZ R179, -R188.reuse, R179 ;  /* 0x000000b3bcb37221 */ /* 0x040fe20000010100 */
[----:B------:R-:W-:Y:S02]  /*08b0*/  FADD.FTZ R177, -R188, R177 ;  /* 0x000000b1bcb17221 */ /* 0x000fe40000010100 */
[C---:B-----5:R-:W-:Y:S01]  /*08c0*/  FMUL.FTZ R3, R168.reuse, R3 ;  /* 0x00000003a8037220 */ /* 0x060fe20000410000 */
[----:B------:R-:W-:Y:S01]  /*08d0*/  FMUL.FTZ R176, R168, R179 ;  /* 0x000000b3a8b07220 */ /* 0x000fe20000410000 */
[----:B------:R-:W-:Y:S01]  /*08e0*/  FADD.FTZ R189, -R188, R178 ;  /* 0x000000b2bcbd7221 */ /* 0x000fe20000010100 */
[----:B------:R-:W-:Y:S01]  /*08f0*/  FMUL.FTZ R170, R168, R177 ;  /* 0x000000b1a8aa7220 */ /* 0x000fe20000410000 */
[----:B---3--:R-:W-:Y:S01]  /*0900*/  FADD.FTZ R84, R84, R164 ;  /* 0x000000a454547221 */ /* 0x008fe20000010000 */
[----:B------:R-:W-:Y:S01]  /*0910*/  FFMA.FTZ R64, R164, R3, R64 ;  /* 0x00000003a4407223 */ /* 0x000fe20000010040 */
[----:B------:R-:W-:Y:S01]  /*0920*/  FMUL.FTZ R164, R60, R164 ;  /* 0x000000a43ca47220 */ /* 0x000fe20000410000 */
[C---:B------:R-:W-:Y:S01]  /*0930*/  FADD.FTZ R179, -R188.reuse, R173 ;  /* 0x000000adbcb37221 */ /* 0x040fe20000010100 */
[C---:B------:R-:W-:Y:S01]  /*0940*/  FADD.FTZ R177, -R188.reuse, R172 ;  /* 0x000000acbcb17221 */ /* 0x040fe20000010100 */
[C---:B------:R-:W-:Y:S01]  /*0950*/  FADD.FTZ R139, -R188.reuse, R139 ;  /* 0x0000008bbc8b7221 */ /* 0x040fe20000010100 */
[----:B------:R-:W-:Y:S01]  /*0960*/  FADD.FTZ R137, -R188, R137 ;  /* 0x00000089bc897221 */ /* 0x000fe20000010100 */
[C---:B------:R-:W-:Y:S01]  /*0970*/  FMUL.FTZ R171, R168.reuse, R189 ;  /* 0x000000bda8ab7220 */ /* 0x040fe20000410000 */
[----:B------:R-:W-:Y:S01]  /*0980*/  FADD.FTZ R85, R85, R165 ;  /* 0x000000a555557221 */ /* 0x000fe20000010000 */
[----:B------:R-:W-:Y:S01]  /*0990*/  FFMA.FTZ R65, R165, R170, R65 ;  /* 0x000000aaa5417223 */ /* 0x000fe20000010041 */
[C---:B------:R-:W-:Y:S01]  /*09a0*/  FMUL.FTZ R172, R168.reuse, R179 ;  /* 0x000000b3a8ac7220 */ /* 0x040fe20000410000 */
[----:B------:R-:W-:Y:S01]  /*09b0*/  FMUL.FTZ R182, R168, R139 ;  /* 0x0000008ba8b67220 */ /* 0x000fe20000410000 */
[----:B------:R-:W-:Y:S01]  /*09c0*/  FMUL.FTZ R165, R61, R165 ;  /* 0x000000a53da57220 */ /* 0x000fe20000410000 */
[C---:B------:R-:W-:Y:S01]  /*09d0*/  FADD.FTZ R181, -R188.reuse, R174 ;  /* 0x000000aebcb57221 */ /* 0x040fe20000010100 */
[----:B------:R-:W-:Y:S01]  /*09e0*/  FADD.FTZ R179, -R188, R138 ;  /* 0x0000008abcb37221 */ /* 0x000fe20000010100 */
[----:B------:R-:W-:Y:S01]  /*09f0*/  FFMA.FTZ R139, R3, R164, RZ ;  /* 0x000000a4038b7223 */ /* 0x000fe200000100ff */
[C---:B------:R-:W-:Y:S01]  /*0a00*/  FMUL.FTZ R178, R168.reuse, R137 ;  /* 0x00000089a8b27220 */ /* 0x040fe20000410000 */
[----:B------:R-:W-:Y:S01]  /*0a10*/  FADD.FTZ R138, RZ, R164 ;  /* 0x000000a4ff8a7221 */ /* 0x000fe20000010000 */
[----:B------:R-:W-:Y:S01]  /*0a20*/  FMUL.FTZ R173, R168, R177 ;  /* 0x000000b1a8ad7220 */ /* 0x000fe20000410000 */
[----:B------:R-:W-:Y:S01]  /*0a30*/  FADD.FTZ R86, R86, R166 ;  /* 0x000000a656567221 */ /* 0x000fe20000010000 */
[----:B------:R-:W-:Y:S01]  /*0a40*/  FFMA.FTZ R66, R166, R171, R66 ;  /* 0x000000aba6427223 */ /* 0x000fe20000010042 */
[C---:B------:R-:W-:Y:S01]  /*0a50*/  FADD.FTZ R183, -R188.reuse, R175 ;  /* 0x000000afbcb77221 */ /* 0x040fe20000010100 */
[C---:B------:R-:W-:Y:S01]  /*0a60*/  FADD.FTZ R177, -R188.reuse, R136 ;  /* 0x00000088bcb17221 */ /* 0x040fe20000010100 */
[----:B------:R-:W-:Y:S01]  /*0a70*/  FADD.FTZ R137, -R188, R144 ;  /* 0x00000090bc897221 */ /* 0x000fe20000010100 */
[----:B------:R-:W-:Y:S01]  /*0a80*/  FMUL.FTZ R166, R62, R166 ;  /* 0x000000a63ea67220 */ /* 0x000fe20000410000 */
[----:B------:R-:W-:Y:S01]  /*0a90*/  FMUL.FTZ R175, R168, R181 ;  /* 0x000000b5a8af7220 */ /* 0x000fe20000410000 */
[----:B------:R-:W-:Y:S01]  /*0aa0*/  FFMA.FTZ R136, R170, R165, R139 ;  /* 0x000000a5aa887223 */ /* 0x000fe2000001008b */
[----:B------:R-:W-:Y:S01]  /*0ab0*/  FADD.FTZ R93, R93, R141 ;  /* 0x0000008d5d5d7221 */ /* 0x000fe20000010000 */
[----:B------:R-:W-:Y:S01]  /*0ac0*/  FFMA.FTZ R73, R141, R178, R73 ;  /* 0x000000b28d497223 */ /* 0x000fe20000010049 */
[----:B------:R-:W-:Y:S01]  /*0ad0*/  FMUL.FTZ R181, R53, R141 ;  /* 0x0000008d35b57220 */ /* 0x000fe20000410000 */
[----:B------:R-:W-:Y:S01]  /*0ae0*/  FADD.FTZ R139, R165, R138 ;  /* 0x0000008aa58b7221 */ /* 0x000fe20000010000 */
[----:B------:R-:W-:Y:S01]  /*0af0*/  FADD.FTZ R141, -R188, R145 ;  /* 0x00000091bc8d7221 */ /* 0x000fe20000010100 */
        /* <DEDUP_REMOVED lines=16> */
[----:B------:R-:W-:Y:S01]  /*0c00*/  FMUL.FTZ R174, R168, R183 ;  /* 0x000000b7a8ae7220 */ /* 0x000fe20000410000 */
        /* <DEDUP_REMOVED lines=11> */
[----:B------:R-:W-:Y:S01]  /*0cc0*/  FMUL.FTZ R180, R52, R140 ;  /* 0x0000008c34b47220 */ /* 0x000fe20000410000 */
[----:B------:R-:W-:Y:S01]  /*0cd0*/  FFMA.FTZ R136, R174, R163, R137 ;  /* 0x000000a3ae887223 */ /* 0x000fe20000010089 */
[----:B------:R-:W-:-:S03]  /*0ce0*/  FADD.FTZ R139, R163, R138 ;  /* 0x0000008aa38b7221 */ /* 0x000fc60000010000 */
[----:B------:R-:W-:Y:S01]  /*0cf0*/  FFMA.FTZ R137, R177, R180, R136 ;  /* 0x000000b4b1897223 */ /* 0x000fe20000010088 */
[----:B------:R-:W-:Y:S01]  /*0d00*/  FADD.FTZ R138, R180, R139 ;  /* 0x0000008bb48a7221 */ /* 0x000fe20000010000 */
[----:B------:R-:W-:Y:S01]  /*0d10*/  FMUL.FTZ R179, R168, R179 ;  /* 0x000000b3a8b37220 */ /* 0x000fe20000410000 */
[----:B0-----:R-:W-:Y:S01]  /*0d20*/  FMUL.FTZ R184, R54, R142 ;  /* 0x0000008e36b87220 */ /* 0x001fe20000410000 */
[----:B------:R-:W-:Y:S01]  /*0d30*/  FMUL.FTZ R144, R168, R141 ;  /* 0x0000008da8907220 */ /* 0x000fe20000410000 */
[----:B------:R-:W-:Y:S01]  /*0d40*/  FFMA.FTZ R136, R178, R181, R137 ;  /* 0x000000b5b2887223 */ /* 0x000fe20000010089 */
[----:B------:R-:W-:Y:S01]  /*0d50*/  FADD.FTZ R141, R181, R138 ;  /* 0x0000008ab58d7221 */ /* 0x000fe20000010000 */
[----:B------:R-:W-:Y:S02]  /*0d60*/  FMUL.FTZ R183, R55, R143 ;  /* 0x0000008f37b77220 */ /* 0x000fe40000410000 */
[----:B------:R-:W-:Y:S01]  /*0d70*/  FFMA.FTZ R137, R179, R184, R136 ;  /* 0x000000b8b3897223 */ /* 0x000fe20000010088 */
[----:B------:R-:W-:Y:S01]  /*0d80*/  FADD.FTZ R138, R184, R141 ;  /* 0x0000008db88a7221 */ /* 0x000fe20000010000 */
[----:B------:R-:W-:Y:S01]  /*0d90*/  FADD.FTZ R95, R95, R143 ;  /* 0x0000008f5f5f7221 */ /* 0x000fe20000010000 */
[----:B------:R-:W-:Y:S01]  /*0da0*/  FFMA.FTZ R75, R143, R182, R75 ;  /* 0x000000b68f4b7223 */ /* 0x000fe2000001004b */
[----:B------:R-:W-:Y:S01]  /*0db0*/  FADD.FTZ R143, -R188, R146 ;  /* 0x00000092bc8f7221 */ /* 0x000fe20000010100 */
[----:B------:R-:W-:Y:S01]  /*0dc0*/  FADD.FTZ R96, R96, R148 ;  /* 0x0000009460607221 */ /* 0x000fe20000010000 */
[----:B------:R-:W-:Y:S01]  /*0dd0*/  FFMA.FTZ R76, R148, R145, R76 ;  /* 0x00000091944c7223 */ /* 0x000fe2000001004c */
[----:B------:R-:W-:Y:S01]  /*0de0*/  FMUL.FTZ R148, R48, R148 ;  /* 0x0000009430947220 */ /* 0x000fe20000410000 */
[----:B------:R-:W-:Y:S01]  /*0df0*/  FFMA.FTZ R136, R182, R183, R137 ;  /* 0x000000b7b6887223 */ /* 0x000fe20000010089 */
[----:B------:R-:W-:Y:S01]  /*0e00*/  FADD.FTZ R141, R183, R138 ;  /* 0x0000008ab78d7221 */ /* 0x000fe20000010000 */
[----:B------:R-:W-:Y:S01]  /*0e10*/  FADD.FTZ R185, -R188, R147 ;  /* 0x00000093bcb97221 */ /* 0x000fe20000010100 */
[----:B------:R-:W-:Y:S01]  /*0e20*/  FADD.FTZ R97, R97, R149 ;  /* 0x0000009561617221 */ /* 0x000fe20000010000 */
[----:B------:R-:W-:Y:S01]  /*0e30*/  FFMA.FTZ R77, R149, R144, R77 ;  /* 0x00000090954d7223 */ /* 0x000fe2000001004d */
[----:B------:R-:W-:Y:S01]  /*0e40*/  FMUL.FTZ R147, R168, R143 ;  /* 0x0000008fa8937220 */ /* 0x000fe20000410000 */
[----:B------:R-:W-:Y:S01]  /*0e50*/  FMUL.FTZ R149, R49, R149 ;  /* 0x0000009531957220 */ /* 0x000fe20000410000 */
[----:B------:R-:W-:Y:S01]  /*0e60*/  FADD.FTZ R139, -R188, R152 ;  /* 0x00000098bc8b7221 */ /* 0x000fe20000010100 */
[----:B------:R-:W-:Y:S01]  /*0e70*/  FFMA.FTZ R137, R145, R148, R136 ;  /* 0x0000009491897223 */ /* 0x000fe20000010088 */
[----:B------:R-:W-:Y:S01]  /*0e80*/  FADD.FTZ R138, R148, R141 ;  /* 0x0000008d948a7221 */ /* 0x000fe20000010000 */
[----:B------:R-:W-:Y:S01]  /*0e90*/  FADD.FTZ R98, R98, R150 ;  /* 0x0000009662627221 */ /* 0x000fe20000010000 */
[----:B------:R-:W-:Y:S01]  /*0ea0*/  FFMA.FTZ R78, R150, R147, R78 ;  /* 0x00000093964e7223 */ /* 0x000fe2000001004e */
[----:B------:R-:W-:Y:S01]  /*0eb0*/  FMUL.FTZ R146, R168, R185 ;  /* 0x000000b9a8927220 */ /* 0x000fe20000410000 */
[----:B------:R-:W-:Y:S01]  /*0ec0*/  FADD.FTZ R143, -R188, R153 ;  /* 0x00000099bc8f7221 */ /* 0x000fe20000010100 */
        /* <DEDUP_REMOVED lines=13> */
[----:B------:R-:W-:Y:S01]  /*0fa0*/  FFMA.FTZ R138, R146, R151, R137 ;  /* 0x00000097928a7223 */ /* 0x000fe20000010089 */
[----:B------:R-:W-:Y:S01]  /*0fb0*/  FMUL.FTZ R156, R44, R156 ;  /* 0x0000009c2c9c7220 */ /* 0x000fe20000410000 */
[----:B------:R-:W-:Y:S01]  /*0fc0*/  FADD.FTZ R137, R151, R136 ;  /* 0x0000008897897221 */ /* 0x000fe20000010000 */
[----:B-1----:R-:W-:Y:S01]  /*0fd0*/  FADD.FTZ R187, -R188, R155 ;  /* 0x0000009bbcbb7221 */ /* 0x002fe20000010100 */
        /* <DEDUP_REMOVED lines=24> */
.L_x_10205:
        /* <DEDUP_REMOVED lines=23> */
.L_x_10206:
[----:B------:R-:W0:Y:S01]  /*12d0*/  SHFL.DOWN PT, R137, R142, 0x10, 0x1f ;  /* 0x0a001f008e897f89 */ /* 0x000e2200000e0000 */
[----:B------:R-:W1:Y:S01]  /*12e0*/  LDC R188, c[0x0][0x388] ;  /* 0x0000e200ffbc7b82 */ /* 0x000e620000000800 */
[C---:B-----5:R-:W-:Y:S01]  /*12f0*/  ISETP.GE.AND P3, PT, R169.reuse, 0x1, PT ;  /* 0x00000001a900780c */ /* 0x060fe20003f66270 */
[----:B------:R-:W-:Y:S01]  /*1300*/  BSSY.RECONVERGENT B0, `(.L_x_10207) ;  /* 0x0000027000007945 */ /* 0x000fe20003800200 */
[----:B------:R-:W2:Y:S01]  /*1310*/  SHFL.DOWN PT, R136, R143, 0x10, 0x1f ;  /* 0x0a001f008f887f89 */ /* 0x000ea200000e0000 */
[----:B------:R-:W3:Y:S10]  /*1320*/  S2R R159, SR_TID.X ;  /* 0x00000000009f7919 */ /* 0x000ef40000002100 */
[----:B------:R-:W4:Y:S01]  /*1330*/  @P3 LDC.64 R186, c[0x0][0x390] ;  /* 0x0000e400ffba3b82 */ /* 0x000f220000000a00 */
        /* <DEDUP_REMOVED lines=12> */
[----:B------:R-:W-:Y:S01]  /*1400*/  @P3 SHF.R.S32.HI R138, RZ, 0x1f, R169 ;  /* 0x0000001fff8a3819 */ /* 0x000fe200000114a9 */
[----:B-1----:R-:W-:-:S03]  /*1410*/  FADD.FTZ R140, R139, R140 ;  /* 0x0000008c8b8c7221 */ /* 0x002fc60000010000 */
[----:B------:R-:W0:Y:S01]  /*1420*/  SHFL.DOWN PT, R142, R141, 0x2, 0x1f ;  /* 0x08401f008d8e7f89 */ /* 0x000e2200000e0000 */
[----:B------:R-:W-:Y:S02]  /*1430*/  @P3 LEA.HI R138, R138, R169, RZ, 0x2 ;  /* 0x000000a98a8a3211 */ /* 0x000fe400078f10ff */
[----:B------:R-:W-:Y:S01]  /*1440*/  MOV R169, RZ ;  /* 0x000000ff00a97202 */ /* 0x000fe20000000f00 */
        /* <DEDUP_REMOVED lines=18> */
.L_x_10208:
[----:B------:R-:W-:Y:S05]  /*1570*/  BSYNC.RECONVERGENT B0 ;  /* 0x0000000000007941 */ /* 0x000fea0003800200 */
.L_x_10207:
        /* <DEDUP_REMOVED lines=21> */
[----:B------:R-:W-:-:S03]  /*16d0*/  FADD.FTZ R136, R136, R141 ;  /* 0x0000008d88887221 */ /* 0x000fc60000010000 */
[----:B------:R-:W-:Y:S01]  /*16e0*/  FADD.FTZ R137, R142, R189 ;  /* 0x000000bd8e897221 */ /* 0x000fe20000010000 */
[----:B------:R-:W-:Y:S01]  /*16f0*/  FADD.FTZ R138, R143, R136 ;  /* 0x000000888f8a7221 */ /* 0x000fe20000010000 */
[----:B------:R-:W-:Y:S02]  /*1700*/  LEA.HI R136, R139, R188, RZ, 0x2 ;  /* 0x000000bc8b887211 */ /* 0x000fe400078f10ff */
[----:B------:R-:W-:Y:S01]  /*1710*/  FMUL.FTZ R137, R137, UR15 ;  /* 0x0000000f89897c20 */ /* 0x000fe20008410000 */
[----:B------:R-:W-:Y:S01]  /*1720*/  FMUL.FTZ R138, R138, UR15 ;  /* 0x0000000f8a8a7c20 */ /* 0x000fe20008410000 */
[----:B------:R-:W-:-:S03]  /*1730*/  LEA.HI.SX32 R136, R136, R159, 0x1e ;  /* 0x0000009f88887211 */ /* 0x000fc600078ff2ff */
        /* <DEDUP_REMOVED lines=16> */
.L_x_10211:
        /* <DEDUP_REMOVED lines=9> */
.L_x_10212:
        /* <DEDUP_REMOVED lines=9> */
.L_x_10213:
        /* <DEDUP_REMOVED lines=10> */
.L_x_10210:
        /* <DEDUP_REMOVED lines=26> */
.L_x_10215:
        /* <DEDUP_REMOVED lines=9> */
.L_x_10216:
        /* <DEDUP_REMOVED lines=9> */
.L_x_10217:
[----:B------:R-:W-:Y:S05]  /*1cc0*/  @!P3 BRA `(.L_x_10214) ;  /* 0x00000004002cb947 */ /* 0x000fea0003800000 */
[----:B------:R-:W-:-:S04]  /*1cd0*/  FMUL.FTZ R140, R135, UR16 ;  /* 0x00000010878c7c20 */ /* 0x000fc80008410000 */
[-C--:B-----5:R-:W-:Y:S01]  /*1ce0*/  FFMA.FTZ R123, R127, R140.reuse, R123 ;  /* 0x0000008c7f7b7223 */ /* 0x0a0fe2000001007b */
[----:B------:R-:W-:Y:S01]  /*1cf0*/  FMUL.FTZ R131, R27, R140 ;  /* 0x0000008c1b837220 */ /* 0x000fe20000410000 */
[----:B------:R-:W-:Y:S06]  /*1d00*/  BRA `(.L_x_10214) ;  /* 0x00000004001c7947 */ /* 0x000fec0003800000 */
.L_x_10209:
        /* <DEDUP_REMOVED lines=38> */
.L_x_10218:
        /* <DEDUP_REMOVED lines=33> */
.L_x_10214:
        /* <DEDUP_REMOVED lines=13> */
.L_x_10219:
        /* <DEDUP_REMOVED lines=36> */
.L_x_10221:
        /* <DEDUP_REMOVED lines=33> */
.L_x_10220:
        /* <DEDUP_REMOVED lines=27> */
.L_x_10224:
        /* <DEDUP_REMOVED lines=9> */
.L_x_10225:
        /* <DEDUP_REMOVED lines=9> */
.L_x_10226:
        /* <DEDUP_REMOVED lines=9> */
.L_x_10223:
        /* <DEDUP_REMOVED lines=8> */
[----:B0-----:R-:W-:-:S07]  /*2a80*/  FMUL.FTZ R128, R28, R139 ;  /* 0x0000008b1c807220 */ /* 0x001fce0000410000 */
.L_x_10227:
[----:B------:R-:W-:Y:S05]  /*2a90*/  @!P3 BRA `(.L_x_10228) ;  /* 0x000000000020b947 */ /* 0x000fea0003800000 */
[----:B0-----:R-:W-:Y:S01]  /*2aa0*/  FFMA.FTZ R140, R172, R138, R137 ;  /* 0x0000008aac8c7223 */ /* 0x001fe20000010089 */
[----:B------:R-:W-:-:S03]  /*2ab0*/  ISETP.GT.AND P4, PT, R2, RZ, PT ;  /* 0x000000ff0200720c */ /* 0x000fc60003f84270 */
[----:B------:R-:W-:-:S04]  /*2ac0*/  FADD.FTZ R129, R161, -R140 ;  /* 0x8000008ca1817221 */ /* 0x000fc80000010000 */
[----:B------:R-:W-:-:S05]  /*2ad0*/  FMUL.FTZ R129, R168, R129 ;  /* 0x00000081a8817220 */ /* 0x000fca0000410000 */
[----:B------:R-:W-:-:S05]  /*2ae0*/  FSEL R129, R129, RZ, P4 ;  /* 0x000000ff81817208 */ /* 0x000fca0002000000 */
[----:B------:R-:W-:-:S04]  /*2af0*/  FMUL.FTZ R140, R129, UR16 ;  /* 0x00000010818c7c20 */ /* 0x000fc80008410000 */
[-C--:B-----5:R-:W-:Y:S01]  /*2b00*/  FFMA.FTZ R117, R125, R140.reuse, R117 ;  /* 0x0000008c7d757223 */ /* 0x0a0fe20000010075 */
[----:B------:R-:W-:-:S07]  /*2b10*/  FMUL.FTZ R129, R29, R140 ;  /* 0x0000008c1d817220 */ /* 0x000fce0000410000 */
.L_x_10228:
        /* <DEDUP_REMOVED lines=9> */
.L_x_10229:
        /* <DEDUP_REMOVED lines=9> */
.L_x_10222:
        /* <DEDUP_REMOVED lines=13> */
.L_x_10230:
        /* <DEDUP_REMOVED lines=36> */
.L_x_10232:
        /* <DEDUP_REMOVED lines=33> */
.L_x_10231:
        /* <DEDUP_REMOVED lines=27> */
.L_x_10235:
        /* <DEDUP_REMOVED lines=9> */
.L_x_10236:
        /* <DEDUP_REMOVED lines=9> */
.L_x_10237:
        /* <DEDUP_REMOVED lines=9> */
.L_x_10234:
        /* <DEDUP_REMOVED lines=9> */
.L_x_10238:
        /* <DEDUP_REMOVED lines=9> */
.L_x_10239:
        /* <DEDUP_REMOVED lines=9> */
.L_x_10240:
        /* <DEDUP_REMOVED lines=9> */
.L_x_10233:
        /* <DEDUP_REMOVED lines=13> */
.L_x_10241:
        /* <DEDUP_REMOVED lines=36> */
.L_x_10243:
        /* <DEDUP_REMOVED lines=33> */
.L_x_10242:
        /* <DEDUP_REMOVED lines=27> */
.L_x_10246:
        /* <DEDUP_REMOVED lines=9> */
.L_x_10247:
        /* <DEDUP_REMOVED lines=9> */
.L_x_10248:
        /* <DEDUP_REMOVED lines=9> */
.L_x_10245:
        /* <DEDUP_REMOVED lines=9> */
.L_x_10249:
        /* <DEDUP_REMOVED lines=9> */
.L_x_10250:
        /* <DEDUP_REMOVED lines=9> */
.L_x_10251:
        /* <DEDUP_REMOVED lines=9> */
.L_x_10244:
        /* <DEDUP_REMOVED lines=13> */
.L_x_10252:
        /* <DEDUP_REMOVED lines=11> */
[----:B------:R-:W-:Y:S01]  /*4340*/  @P2 FADD.FTZ R137, R158, -R137 ;  /* 0x800000899e892221 */ /* 0x000fe20000010000 */
        /* <DEDUP_REMOVED lines=9> */
[----:B0-----:R-:W-:-:S04]  /*43e0*/  @P3 FMUL.FTZ R135, R132, R135 ;  /* 0x0000008784873220 */ /* 0x001fc80000410000 */
[-C--:B-----5:R-:W-:Y:S01]  /*43f0*/  @P3 FFMA.FTZ R104, R124, R135.reuse, R104 ;  /* 0x000000877c683223 */ /* 0x0a0fe20000010068 */
[----:B------:R-:W-:Y:S01]  /*4400*/  @P3 FMUL.FTZ R128, R40, R135 ;  /* 0x0000008728803220 */ /* 0x000fe20000410000 */
[----:B------:R-:W-:Y:S01]  /*4410*/  MOV R135, R138 ;  /* 0x0000008a00877202 */ /* 0x000fe20000000f00 */
[----:B-1----:R-:W-:-:S04]  /*4420*/  @P3 FMUL.FTZ R2, R133, R142 ;  /* 0x0000008e85023220 */ /* 0x002fc80000410000 */
        /* <DEDUP_REMOVED lines=10> */
.L_x_10254:
        /* <DEDUP_REMOVED lines=33> */
.L_x_10253:
        /* <DEDUP_REMOVED lines=23> */
.L_x_10257:
        /* <DEDUP_REMOVED lines=9> */
.L_x_10258:
        /* <DEDUP_REMOVED lines=9> */
.L_x_10259:
[----:B------:R-:W-:Y:S02]  /*4970*/  FSEL R135, R134, RZ, P0 ;  /* 0x000000ff86877208 */ /* 0x000fe40000000000 */
[----:B------:R-:W-:Y:S02]  /*4980*/  FSEL R134, R139, RZ, P0 ;  /* 0x000000ff8b867208 */ /* 0x000fe40000000000 */
[----:B------:R-:W-:Y:S02]  /*4990*/  FSEL R133, R140, RZ, P0 ;  /* 0x000000ff8c857208 */ /* 0x000fe40000000000 */
[----:B------:R-:W-:Y:S01]  /*49a0*/  FSEL R132, R141, RZ, P0 ;  /* 0x000000ff8d847208 */ /* 0x000fe20000000000 */
[----:B------:R-:W-:Y:S06]  /*49b0*/  @!P3 BRA `(.L_x_10255) ;  /* 0x0000000000a0b947 */ /* 0x000fec0003800000 */
[----:B------:R-:W-:-:S04]  /*49c0*/  FMUL.FTZ R2, R135, UR16 ;  /* 0x0000001087027c20 */ /* 0x000fc80008410000 */
[-C--:B-----5:R-:W-:Y:S01]  /*49d0*/  FFMA.FTZ R107, R127, R2.reuse, R107 ;  /* 0x000000027f6b7223 */ /* 0x0a0fe2000001006b */
[----:B------:R-:W-:Y:S01]  /*49e0*/  FMUL.FTZ R131, R43, R2 ;  /* 0x000000022b837220 */ /* 0x000fe20000410000 */
[----:B------:R-:W-:Y:S06]  /*49f0*/  BRA `(.L_x_10255) ;  /* 0x0000000000907947 */ /* 0x000fec0003800000 */
.L_x_10256:
[----:B0-----:R-:W0:Y:S01]  /*4a00*/  @P3 LDC R142, c[0x0][0x40c] ;  /* 0x00010300ff8e3b82 */ /* 0x001e220000000800 */
[----:B------:R-:W-:Y:S01]  /*4a10*/  FFMA.FTZ R140, R154, R138, R137 ;  /* 0x0000008a9a8c7223 */ /* 0x000fe20000010089 */
[----:B------:R-:W-:-:S03]  /*4a20*/  ISETP.GT.AND P0, PT, R2, RZ, PT ;  /* 0x000000ff0200720c */ /* 0x000fc60003f04270 */
[----:B------:R-:W-:-:S04]  /*4a30*/  FADD.FTZ R139, R185, -R140 ;  /* 0x8000008cb98b7221 */ /* 0x000fc80000010000 */
        /* <DEDUP_REMOVED lines=12> */
.L_x_10260:
        /* <DEDUP_REMOVED lines=9> */
.L_x_10261:
        /* <DEDUP_REMOVED lines=9> */
.L_x_10262:
[-C--:B-----5:R-:W-:Y:S01]  /*4c20*/  @P3 FFMA.FTZ R107, R127, R140.reuse, R107 ;  /* 0x0000008c7f6b3223 */ /* 0x0a0fe2000001006b */
[----:B------:R-:W-:-:S07]  /*4c30*/  @P3 FMUL.FTZ R131, R43, R140 ;  /* 0x0000008c2b833220 */ /* 0x000fce0000410000 */
.L_x_10255:
        /* <DEDUP_REMOVED lines=12> */
.L_x_10204:
        /* <DEDUP_REMOVED lines=26> */
.L_x_10264:
        /* <DEDUP_REMOVED lines=14> */
.L_x_10967:


//--------------------- .text._ZN10layer_norm13ln_bwd_kernelINS_13Kernel_traitsIfffffjLj2560ELj1ELj1ELj4ELj16ENS_18Kernel_traits_baseILj2560EfffffjLj128EEEEELb1ELb0ELb0ELb0EEEvNS_9BwdParamsE --------------------------
	.section	.text._ZN10layer_norm13ln_bwd_kernelINS_13Kernel_traitsIfffffjLj2560ELj1ELj1ELj4ELj16ENS_18Kernel_traits_baseILj2560EfffffjLj128EEEEELb1ELb0ELb0ELb0EEEvNS_9BwdParamsE,"ax",@progbits
	.align	128
        .global         _ZN10layer_norm13ln_bwd_kernelINS_13Kernel_traitsIfffffjLj2560ELj1ELj1ELj4ELj16ENS_18Kernel_traits_baseILj2560EfffffjLj128EEEEELb1ELb0ELb0ELb0EEEvNS_9BwdParamsE
        .type           _ZN10layer_norm13ln_bwd_kernelINS_13Kernel_traitsIfffffjLj2560ELj1ELj1ELj4ELj16ENS_18Kernel_traits_baseILj2560EfffffjLj128EEEEELb1ELb0ELb0ELb0EEEvNS_9BwdParamsE,@function
        .size           _ZN10layer_norm13ln_bwd_kernelINS_13Kernel_traitsIfffffjLj2560ELj1ELj1ELj4ELj16ENS_18Kernel_traits_baseILj2560EfffffjLj128EEEEELb1ELb0ELb0ELb0EEEvNS_9BwdParamsE,(.L_x_10968 - _ZN10layer_norm13ln_bwd_kernelINS_13Kernel_traitsIfffffjLj2560ELj1ELj1ELj4ELj16ENS_18Kernel_traits_baseILj2560EfffffjLj128EEEEELb1ELb0ELb0ELb0EEEvNS_9BwdParamsE)
        .other          _ZN10layer_norm13ln_bwd_kernelINS_13Kernel_traitsIfffffjLj2560ELj1ELj1ELj4ELj16ENS_18Kernel_traits_baseILj2560EfffffjLj128EEEEELb1ELb0ELb0ELb0EEEvNS_9BwdParamsE,@"STO_CUDA_ENTRY STV_DEFAULT"
_ZN10layer_norm13ln_bwd_kernelINS_13Kernel_traitsIfffffjLj2560ELj1ELj1ELj4ELj16ENS_18Kernel_traits_baseILj2560EfffffjLj128EEEEELb1ELb0ELb0ELb0EEEvNS_9BwdParamsE:
.text._ZN10layer_norm13ln_bwd_kernelINS_13Kernel_traitsIfffffjLj2560ELj1ELj1ELj4ELj16ENS_18Kernel_traits_baseILj2560EfffffjLj128EEEEELb1ELb0ELb0ELb0EEEvNS_9BwdParamsE:
        /* <DEDUP_REMOVED lines=80> */
[----:B------:R-:W1:Y:S01]  /*0500*/  LDCU UR16, c[0x0][0x408] ;  /* 0x00008100ff1077ac */ /* 0x000e620008000800 */
[----:B0-----:R-:W-:Y:S01]  /*0510*/  ISETP.NE.U32.AND P0, PT, R6, RZ, PT ;  /* 0x000000ff0600720c */ /* 0x001fe20003f05070 */
[----:B------:R-:W0:Y:S03]  /*0520*/  LDCU.U8 UR10, c[0x0][0x410] ;  /* 0x00008200ff0a77ac */ /* 0x000e260008000000 */
[----:B------:R-:W-:Y:S02]  /*0530*/  ISETP.NE.AND.EX P0, PT, R7, RZ, PT, P0 ;  /* 0x000000ff0700720c */ /* 0x000fe40003f05300 */
[----:B------:R-:W-:Y:S01]  /*0540*/  MOV R7, UR7 ;  /* 0x0000000700077c02 */ /* 0x000fe20008000f00 */
[----:B------:R-:W2:Y:S01]  /*0550*/  LDCU UR11, c[0x0][0x400] ;  /* 0x00008000ff0b77ac */ /* 0x000ea20008000800 */
[----:B------:R-:W-:Y:S01]  /*0560*/  P2R R6, PR, RZ, 0x1 ;  /* 0x00000001ff067803 */ /* 0x000fe20000000000 */
[----:B------:R-:W3:Y:S01]  /*0570*/  LDCU.64 UR12, c[0x0][0x438] ;  /* 0x00008700ff0c77ac */ /* 0x000ee20008000a00 */
[----:B------:R-:W4:Y:S07]  /*0580*/  LDCU.64 UR14, c[0x0][0x478] ;  /* 0x00008f00ff0e77ac */ /* 0x000f2e0008000a00 */
.L_x_10316:
[----:B------:R-:W-:Y:S01]  /*0590*/  ISETP.NE.AND P0, PT, R6, RZ, PT ;  /* 0x000000ff0600720c */ /* 0x000fe20003f05270 */
[----:B------:R-:W1:Y:S01]  /*05a0*/  LDC.64 R106, c[0x0][0x3c0] ;  /* 0x0000f000ff6a7b82 */ /* 0x000e620000000a00 */
[----:B-----5:R-:W-:-:S07]  /*05b0*/  HFMA2 R139, -RZ, RZ, 1.875, 0 ;  /* 0x3f800000ff8b7431 */ /* 0x020fce00000001ff */
[----:B------:R-:W0:Y:S08]  /*05c0*/  LDC R4, c[0x0][0x388] ;  /* 0x0000e200ff047b82 */ /* 0x000e300000000800 */
[----:B------:R-:W2:Y:S01]  /*05d0*/  @P0 LDC.64 R104, c[0x0][0x3e0] ;  /* 0x0000f800ff680b82 */ /* 0x000ea20000000a00 */
[----:B-1----:R-:W-:-:S06]  /*05e0*/  IMAD.WIDE R108, R7, 0x4, R106 ;  /* 0x00000004076c7825 */ /* 0x002fcc00078e026a */
[----:B------:R-:W3:Y:S01]  /*05f0*/  LDG.E R108, desc[UR8][R108.64] ;  /* 0x000000086c6c7981 */ /* 0x000ee2000c1e1900 */
[C---:B--2---:R-:W-:Y:S02]  /*0600*/  @P0 IMAD.WIDE R106, R7.reuse, 0x4, R104 ;  /* 0x00000004076a0825 */ /* 0x044fe400078e0268 */
[----:B------:R-:W1:Y:S03]  /*0610*/  LDC.64 R104, c[0x0][0x3c8] ;  /* 0x0000f200ff687b82 */ /* 0x000e660000000a00 */
[----:B-----5:R2:W5:Y:S01]  /*0620*/  @P0 LDG.E R139, desc[UR8][R106.64] ;  /* 0x000000086a8b0981 */ /* 0x020562000c1e1900 */
[----:B0-----:R-:W-:Y:S01]  /*0630*/  IMAD R8, R7, R4, RZ ;  /* 0x0000000407087224 */ /* 0x001fe200078e02ff */
[C---:B------:R-:W-:Y:S02]  /*0640*/  ISETP.GE.U32.AND P4, PT, R5.reuse, 0x80, PT ;  /* 0x000000800500780c */ /* 0x040fe40003f86070 */
[----:B------:R-:W-:-:S02]  /*0650*/  ISETP.GE.U32.AND P1, PT, R5, 0x100, PT ;  /* 0x000001000500780c */ /* 0x000fc40003f26070 */
[----:B------:R-:W-:Y:S02]  /*0660*/  SHF.R.S32.HI R111, RZ, 0x1f, R8 ;  /* 0x0000001fff6f7819 */ /* 0x000fe40000011408 */
[----:B------:R-:W-:Y:S02]  /*0670*/  ISETP.GE.U32.AND P2, PT, R5, 0x180, PT ;  /* 0x000001800500780c */ /* 0x000fe40003f46070 */
[----:B------:R-:W-:Y:S02]  /*0680*/  LEA.HI R111, R111, R8, RZ, 0x2 ;  /* 0x000000086f6f7211 */ /* 0x000fe400078f10ff */
[----:B------:R-:W-:Y:S01]  /*0690*/  ISETP.GE.U32.AND P3, PT, R5, 0x200, PT ;  /* 0x000002000500780c */ /* 0x000fe20003f66070 */
[----:B-1----:R-:W-:-:S05]  /*06a0*/  IMAD.WIDE R104, R7, 0x4, R104 ;  /* 0x0000000407687825 */ /* 0x002fca00078e0268 */
        /* <DEDUP_REMOVED lines=29> */
[----:B------:R-:W-:Y:S01]  /*0880*/  FMUL.FTZ R131, R41, R109 ;  /* 0x0000006d29837220 */ /* 0x000fe20000410000 */
[----:B------:R-:W-:Y:S02]  /*0890*/  FADD.FTZ R106, -R143, R106 ;  /* 0x0000006a8f6a7221 */ /* 0x000fe40000010100 */
[----:B------:R-:W-:Y:S01]  /*08a0*/  FADD.FTZ R104, RZ, R124 ;  /* 0x0000007cff687221 */ /* 0x000fe20000010000 */
[----:B------:R-:W-:Y:S01]  /*08b0*/  FFMA.FTZ R105, R3, R124, RZ ;  /* 0x0000007c03697223 */ /* 0x000fe200000100ff */
[----:B------:R-:W-:Y:S01]  /*08c0*/  FADD.FTZ R150, -R143, R107 ;  /* 0x0000006b8f967221 */ /* 0x000fe20000010100 */
[----:B------:R-:W-:Y:S01]  /*08d0*/  FMUL.FTZ R129, R141, R106 ;  /* 0x0000006a8d817220 */ /* 0x000fe20000410000 */
[----:B------:R-:W-:Y:S01]  /*08e0*/  FADD.FTZ R107, R104, R131 ;  /* 0x00000083686b7221 */ /* 0x000fe20000010000 */
[----:B-1----:R-:W-:Y:S01]  /*08f0*/  FMUL.FTZ R148, R42, R110 ;  /* 0x0000006e2a947220 */ /* 0x002fe20000410000 */
        /* <DEDUP_REMOVED lines=15> */
.L_x_10267:
[----:B----4-:R-:W-:Y:S05]  /*09f0*/  BSYNC.RECONVERGENT B0 ;  /* 0x0000000000007941 */ /* 0x010fea0003800200 */
.L_x_10266:
        /* <DEDUP_REMOVED lines=24> */
[----:B------:R-:W-:Y:S01]  /*0b80*/  FADD.FTZ R104, R147, R122 ;  /* 0x0000007a93687221 */ /* 0x000fe20000010000 */
[----:B------:R-:W-:Y:S01]  /*0b90*/  FFMA.FTZ R105, R15, R122, R150 ;  /* 0x0000007a0f697223 */ /* 0x000fe20000010096 */
[----:B------:R-:W-:Y:S01]  /*0ba0*/  FADD.FTZ R142, -R143, R107 ;  /* 0x0000006b8f8e7221 */ /* 0x000fe20000010100 */
        /* <DEDUP_REMOVED lines=18> */
.L_x_10269:
[----:B------:R-:W-:Y:S05]  /*0cd0*/  BSYNC.RECONVERGENT B0 ;  /* 0x0000000000007941 */ /* 0x000fea0003800200 */
.L_x_10268:
        /* <DEDUP_REMOVED lines=45> */
.L_x_10271:
[----:B------:R-:W-:Y:S05]  /*0fb0*/  BSYNC.RECONVERGENT B0 ;  /* 0x0000000000007941 */ /* 0x000fea0003800200 */
.L_x_10270:
        /* <DEDUP_REMOVED lines=28> */
[----:B------:R-:W-:Y:S01]  /*1180*/  FADD.FTZ R110, -R143, R110 ;  /* 0x0000006e8f6e7221 */ /* 0x000fe20000010100 */
[----:B------:R-:W-:Y:S01]  /*1190*/  FFMA.FTZ R105, R17, R118, R150 ;  /* 0x0000007611697223 */ /* 0x000fe20000010096 */
[----:B------:R-:W-:Y:S01]  /*11a0*/  FADD.FTZ R134, -R143, R111 ;  /* 0x0000006f8f867221 */ /* 0x000fe20000010100 */
        /* <DEDUP_REMOVED lines=14> */
.L_x_10273:
[----:B------:R-:W-:Y:S05]  /*1290*/  BSYNC.RECONVERGENT B0 ;  /* 0x0000000000007941 */ /* 0x000fea0003800200 */
.L_x_10272:
        /* <DEDUP_REMOVED lines=17> */
[----:B--2---:R-:W-:Y:S01]  /*13b0*/  FADD.FTZ R72, R72, R104 ;  /* 0x0000006848487221 */ /* 0x004fe20000010000 */
[----:B------:R-:W-:Y:S01]  /*13c0*/  FADD.FTZ R73, R73, R105 ;  /* 0x0000006949497221 */ /* 0x000fe20000010000 */
[----:B------:R-:W-:Y:S01]  /*13d0*/  FMUL.FTZ R115, R37, R105 ;  /* 0x0000006925737220 */ /* 0x000fe20000410000 */
[----:B------:R-:W-:Y:S01]  /*13e0*/  FMUL.FTZ R130, R38, R106 ;  /* 0x0000006a26827220 */ /* 0x000fe20000410000 */
[C---:B---3--:R-:W-:Y:S01]  /*13f0*/  FADD.FTZ R14, -R143.reuse, R108 ;  /* 0x0000006c8f0e7221 */ /* 0x048fe20000010100 */
[----:B------:R-:W-:-:S03]  /*1400*/  FADD.FTZ R116, -R143, R109 ;  /* 0x0000006d8f747221 */ /* 0x000fc60000010100 */
[C---:B-----5:R-:W-:Y:S01]  /*1410*/  FMUL.FTZ R13, R141.reuse, R14 ;  /* 0x0000000e8d0d7220 */ /* 0x060fe20000410000 */
[----:B------:R-:W-:Y:S01]  /*1420*/  FMUL.FTZ R14, R141, R116 ;  /* 0x000000748d0e7220 */ /* 0x000fe20000410000 */
[----:B------:R-:W-:Y:S02]  /*1430*/  FMUL.FTZ R116, R36, R104 ;  /* 0x0000006824747220 */ /* 0x000fe40000410000 */
[----:B------:R-:W-:Y:S01]  /*1440*/  FFMA.FTZ R56, R104, R13, R56 ;  /* 0x0000000d68387223 */ /* 0x000fe20000010038 */
[----:B------:R-:W-:Y:S01]  /*1450*/  FFMA.FTZ R57, R105, R14, R57 ;  /* 0x0000000e69397223 */ /* 0x000fe20000010039 */
[----:B------:R-:W-:Y:S01]  /*1460*/  FADD.FTZ R104, R147, R116 ;  /* 0x0000007493687221 */ /* 0x000fe20000010000 */
[----:B------:R-:W-:Y:S01]  /*1470*/  FADD.FTZ R110, -R143, R110 ;  /* 0x0000006e8f6e7221 */ /* 0x000fe20000010100 */
[----:B------:R-:W-:Y:S01]  /*1480*/  FFMA.FTZ R105, R13, R116, R150 ;  /* 0x000000740d697223 */ /* 0x000fe20000010096 */
        /* <DEDUP_REMOVED lines=14> */
.L_x_10275:
[----:B------:R-:W-:Y:S05]  /*1570*/  BSYNC.RECONVERGENT B0 ;  /* 0x0000000000007941 */ /* 0x000fea0003800200 */
.L_x_10274:
        /* <DEDUP_REMOVED lines=32> */
.L_x_10277:
[----:B------:R-:W-:Y:S05]  /*1780*/  BSYNC.RECONVERGENT B0 ;  /* 0x0000000000007941 */ /* 0x000fea0003800200 */
.L_x_10276:
        /* <DEDUP_REMOVED lines=59> */
.L_x_10282:
        /* <DEDUP_REMOVED lines=28> */
.L_x_10283:
[----:B------:R-:W0:Y:S08]  /*1d00*/  @P0 LDC.64 R150, c[0x0][0x478] ;  /* 0x00011e00ff960b82 */ /* 0x000e300000000a00 */
[----:B------:R-:W1:Y:S01]  /*1d10*/  LDC.64 R110, c[0x0][0x468] ;  /* 0x00011a00ff6e7b82 */ /* 0x000e620000000a00 */
[----:B0-----:R-:W-:-:S05]  /*1d20*/  @P0 IMAD.WIDE.U32 R150, R8, 0x10, R150 ;  /* 0x0000001008960825 */ /* 0x001fca00078e0096 */
[----:B------:R0:W-:Y:S01]  /*1d30*/  @P0 STG.E.128 desc[UR8][R150.64], R88 ;  /* 0x0000005896000986 */ /* 0x0001e2000c101d08 */
[C---:B-1----:R-:W-:Y:S01]  /*1d40*/  IMAD.WIDE.U32 R110, R8.reuse, 0x10, R110 ;  /* 0x00000010086e7825 */ /* 0x042fe200078e006e */
[----:B------:R-:W-:-:S04]  /*1d50*/  IADD3 R8, PT, PT, R8, 0x80, RZ ;  /* 0x0000008008087810 */ /* 0x000fc80007ffe0ff */
[----:B------:R0:W-:Y:S03]  /*1d60*/  STG.E.128 desc[UR8][R110.64], R104 ;  /* 0x000000686e007986 */ /* 0x0001e6000c101d08 */
.L_x_10281:
[----:B------:R-:W-:Y:S05]  /*1d70*/  BSYNC.RECONVERGENT B1 ;  /* 0x0000000000017941 */ /* 0x000fea0003800200 */
.L_x_10280:
        /* <DEDUP_REMOVED lines=34> */
.L_x_10286:
        /* <DEDUP_REMOVED lines=28> */
.L_x_10287:
[----:B------:R-:W0:Y:S08]  /*2160*/  @P0 LDC.64 R150, c[0x0][0x478] ;  /* 0x00011e00ff960b82 */ /* 0x000e300000000a00 */
[----:B------:R-:W1:Y:S01]  /*2170*/  LDC.64 R110, c[0x0][0x468] ;  /* 0x00011a00ff6e7b82 */ /* 0x000e620000000a00 */
[----:B0-----:R-:W-:-:S05]  /*2180*/  @P0 IMAD.WIDE.U32 R150, R8, 0x10, R150 ;  /* 0x0000001008960825 */ /* 0x001fca00078e0096 */
[----:B------:R2:W-:Y:S01]  /*2190*/  @P0 STG.E.128 desc[UR8][R150.64], R88 ;  /* 0x0000005896000986 */ /* 0x0005e2000c101d08 */
[C---:B-1----:R-:W-:Y:S01]  /*21a0*/  IMAD.WIDE.U32 R110, R8.reuse, 0x10, R110 ;  /* 0x00000010086e7825 */ /* 0x042fe200078e006e */
[----:B------:R-:W-:-:S04]  /*21b0*/  IADD3 R8, PT, PT, R8, 0x80, RZ ;  /* 0x0000008008087810 */ /* 0x000fc80007ffe0ff */
[----:B------:R2:W-:Y:S03]  /*21c0*/  STG.E.128 desc[UR8][R110.64], R104 ;  /* 0x000000686e007986 */ /* 0x0005e6000c101d08 */
.L_x_10285:
[----:B------:R-:W-:Y:S05]  /*21d0*/  BSYNC.RECONVERGENT B1 ;  /* 0x0000000000017941 */ /* 0x000fea0003800200 */
.L_x_10284:
[----:B------:R-:W-:Y:S04]  /*21e0*/  BSSY.RECONVERGENT B1, `(.L_x_10288) ;  /* 0x0000045000017945 */ /* 0x000fe80003800200 */
[----:B------:R-:W-:Y:S05]  /*21f0*/  @!P2 BRA `(.L_x_10289) ;  /* 0x00000004000ca947 */ /* 0x000fea0003800000 */
[----:B------:R-:W-:-:S04]  /*2200*/  ISETP.NE.U32.AND P0, PT, RZ, UR14, PT ;  /* 0x0000000eff007c0c */ /* 0x000fc8000bf05070 */
[----:B------:R-:W-:-:S13]  /*2210*/  ISETP.NE.AND.EX P0, PT, RZ, UR15, PT, P0 ;  /* 0x0000000fff007c0c */ /* 0x000fda000bf05300 */
[----:B------:R-:W-:Y:S05]  /*2220*/  @!P0 BRA `(.L_x_10290) ;  /* 0x0000000000748947 */ /* 0x000fea0003800000 */
[-CC-:B0-2---:R-:W-:Y:S01]  /*2230*/  FFMA.FTZ R89, R19, R109.reuse, R108.reuse ;  /* 0x0000006d13597223 */ /* 0x185fe2000001006c */
        /* <DEDUP_REMOVED lines=28> */
.L_x_10290:
[-CC-:B0-2---:R-:W-:Y:S01]  /*2400*/  FFMA.FTZ R105, R19, R109.reuse, R108.reuse ;  /* 0x0000006d13697223 */ /* 0x185fe2000001006c */
        /* <DEDUP_REMOVED lines=27> */
.L_x_10291:
[----:B------:R-:W0:Y:S08]  /*25c0*/  @P0 LDC.64 R150, c[0x0][0x478] ;  /* 0x00011e00ff960b82 */ /* 0x000e300000000a00 */
[----:B------:R-:W1:Y:S01]  /*25d0*/  LDC.64 R110, c[0x0][0x468] ;  /* 0x00011a00ff6e7b82 */ /* 0x000e620000000a00 */
[----:B0-----:R-:W-:-:S05]  /*25e0*/  @P0 IMAD.WIDE.U32 R150, R8, 0x10, R150 ;  /* 0x0000001008960825 */ /* 0x001fca00078e0096 */
[----:B------:R3:W-:Y:S01]  /*25f0*/  @P0 STG.E.128 desc[UR8][R150.64], R88 ;  /* 0x0000005896000986 */ /* 0x0007e2000c101d08 */
[C---:B-1----:R-:W-:Y:S01]  /*2600*/  IMAD.WIDE.U32 R110, R8.reuse, 0x10, R110 ;  /* 0x00000010086e7825 */ /* 0x042fe200078e006e */
[----:B------:R-:W-:-:S04]  /*2610*/  IADD3 R8, PT, PT, R8, 0x80, RZ ;  /* 0x0000008008087810 */ /* 0x000fc80007ffe0ff */
[----:B------:R3:W-:Y:S03]  /*2620*/  STG.E.128 desc[UR8][R110.64], R104 ;  /* 0x000000686e007986 */ /* 0x0007e6000c101d08 */
.L_x_10289:
[----:B------:R-:W-:Y:S05]  /*2630*/  BSYNC.RECONVERGENT B1 ;  /* 0x0000000000017941 */ /* 0x000fea0003800200 */
.L_x_10288:
        /* <DEDUP_REMOVED lines=8> */
[----:B------:R-:W-:Y:S01]  /*26c0*/  FFMA.FTZ R91, R117, R109, R108 ;  /* 0x0000006d755b7223 */ /* 0x000fe2000001006c */
[----:B------:R-:W-:Y:S01]  /*26d0*/  FADD.FTZ R88, R118, -R89 ;  /* 0x8000005976587221 */ /* 0x000fe20000010000 */
[----:B------:R-:W-:-:S03]  /*26e0*/  FADD.FTZ R90, R119, -R90 ;  /* 0x8000005a775a7221 */ /* 0x000fc60000010000 */
[----:B-----5:R-:W-:-:S04]  /*26f0*/  FMUL.FTZ R88, R141, R88 ;  /* 0x000000588d587220 */ /* 0x020fc80000410000 */
        /* <DEDUP_REMOVED lines=14> */
[----:B------:R-:W-:Y:S01]  /*27e0*/  FFMA.FTZ R91, R134, R109, R108 ;  /* 0x0000006d865b7223 */ /* 0x000fe2000001006c */
[----:B------:R-:W-:-:S03]  /*27f0*/  ISETP.GE.U32.AND P6, PT, R0, 0x1000000, PT ;  /* 0x010000000000780c */ /* 0x000fc60003fc6070 */
[----:B------:R-:W-:-:S04]  /*2800*/  FADD.FTZ R110, R132, -R91 ;  /* 0x8000005b846e7221 */ /* 0x000fc80000010000 */
[----:B------:R-:W-:-:S04]  /*2810*/  FMUL.FTZ R91, R141, R110 ;  /* 0x0000006e8d5b7220 */ /* 0x000fc80000410000 */
[----:B------:R-:W-:-:S04]  /*2820*/  FMUL.FTZ R107, R91, R139 ;  /* 0x0000008b5b6b7220 */ /* 0x000fc80000410000 */
[----:B------:R-:W-:-:S05]  /*2830*/  FMUL.FTZ R107, R107, UR16 ;  /* 0x000000106b6b7c20 */ /* 0x000fca0008410000 */
[----:B------:R-:W-:Y:S01]  /*2840*/  SEL R107, R107, RZ, P6 ;  /* 0x000000ff6b6b7207 */ /* 0x000fe20003000000 */
[----:B------:R-:W-:Y:S06]  /*2850*/  BRA `(.L_x_10295) ;  /* 0x0000000000707947 */ /* 0x000fec0003800000 */
.L_x_10294:
[-CC-:B0-23--:R-:W-:Y:S01]  /*2860*/  FFMA.FTZ R105, R17, R109.reuse, R108.reuse ;  /* 0x0000006d11697223 */ /* 0x18dfe2000001006c */
[-CC-:B------:R-:W-:Y:S01]  /*2870*/  FFMA.FTZ R106, R16, R109.reuse, R108.reuse ;  /* 0x0000006d106a7223 */ /* 0x180fe2000001006c */
[----:B------:R-:W-:Y:S01]  /*2880*/  LOP3.LUT P6, RZ, R0, 0xff, RZ, 0xc0, !PT ;  /* 0x000000ff00ff7812 */ /* 0x000fe200078cc0ff */
[----:B------:R-:W-:Y:S01]  /*2890*/  FFMA.FTZ R107, R117, R109, R108 ;  /* 0x0000006d756b7223 */ /* 0x000fe2000001006c */
[----:B------:R-:W-:Y:S01]  /*28a0*/  FADD.FTZ R104, R118, -R105 ;  /* 0x8000006976687221 */ /* 0x000fe20000010000 */
[----:B------:R-:W-:-:S03]  /*28b0*/  FADD.FTZ R106, R119, -R106 ;  /* 0x8000006a776a7221 */ /* 0x000fc60000010000 */
[C---:B-----5:R-:W-:Y:S01]  /*28c0*/  FMUL.FTZ R104, R141.reuse, R104 ;  /* 0x000000688d687220 */ /* 0x060fe20000410000 */
[----:B------:R-:W-:-:S03]  /*28d0*/  FMUL.FTZ R106, R141, R106 ;  /* 0x0000006a8d6a7220 */ /* 0x000fc60000410000 */
[-C--:B------:R-:W-:Y:S01]  /*28e0*/  FMUL.FTZ R104, R104, R139.reuse ;  /* 0x0000008b68687220 */ /* 0x080fe20000410000 */
[----:B------:R-:W-:-:S03]  /*28f0*/  FMUL.FTZ R106, R106, R139 ;  /* 0x0000008b6a6a7220 */ /* 0x000fc60000410000 */
[----:B------:R-:W-:Y:S01]  /*2900*/  FMUL.FTZ R104, R104, UR16 ;  /* 0x0000001068687c20 */ /* 0x000fe20008410000 */
[----:B------:R-:W-:-:S04]  /*2910*/  FMUL.FTZ R106, R106, UR16 ;  /* 0x000000106a6a7c20 */ /* 0x000fc80008410000 */
[----:B------:R-:W-:Y:S02]  /*2920*/  SEL R104, R104, RZ, P6 ;  /* 0x000000ff68687207 */ /* 0x000fe40003000000 */
[----:B------:R-:W-:-:S04]  /*2930*/  LOP3.LUT P6, RZ, R0, 0xff00, RZ, 0xc0, !PT ;  /* 0x0000ff0000ff7812 */ /* 0x000fc800078cc0ff */
[----:B------:R-:W-:Y:S01]  /*2940*/  SEL R105, R106, RZ, P6 ;  /* 0x000000ff6a697207 */ /* 0x000fe20003000000 */
[----:B------:R-:W-:Y:S01]  /*2950*/  FADD.FTZ R106, R136, -R107 ;  /* 0x8000006b886a7221 */ /* 0x000fe20000010000 */
[----:B------:R-:W-:Y:S01]  /*2960*/  FFMA.FTZ R107, R134, R109, R108 ;  /* 0x0000006d866b7223 */ /* 0x000fe2000001006c */
[----:B------:R-:W-:Y:S02]  /*2970*/  LOP3.LUT P6, RZ, R0, 0xff0000, RZ, 0xc0, !PT ;  /* 0x00ff000000ff7812 */ /* 0x000fe400078cc0ff */
[----:B------:R-:W-:Y:S01]  /*2980*/  FMUL.FTZ R106, R141, R106 ;  /* 0x0000006a8d6a7220 */ /* 0x000fe20000410000 */
[----:B------:R-:W-:-:S03]  /*2990*/  FADD.FTZ R110, R132, -R107 ;  /* 0x8000006b846e7221 */ /* 0x000fc60000010000 */
[----:B------:R-:W-:Y:S01]  /*29a0*/  FMUL.FTZ R106, R106, R139 ;  /* 0x0000008b6a6a7220 */ /* 0x000fe20000410000 */
[----:B------:R-:W-:-:S03]  /*29b0*/  FMUL.FTZ R110, R141, R110 ;  /* 0x0000006e8d6e7220 */ /* 0x000fc60000410000 */
[----:B------:R-:W-:Y:S01]  /*29c0*/  FMUL.FTZ R106, R106, UR16 ;  /* 0x000000106a6a7c20 */ /* 0x000fe20008410000 */
[----:B------:R-:W-:-:S04]  /*29d0*/  FMUL.FTZ R110, R110, R139 ;  /* 0x0000008b6e6e7220 */ /* 0x000fc80000410000 */
[----:B------:R-:W-:Y:S01]  /*29e0*/  SEL R106, R106, RZ, P6 ;  /* 0x000000ff6a6a7207 */ /* 0x000fe20003000000 */
[----:B------:R-:W-:Y:S01]  /*29f0*/  FMUL.FTZ R110, R110, UR16 ;  /* 0x000000106e6e7c20 */ /* 0x000fe20008410000 */
[----:B------:R-:W-:-:S04]  /*2a00*/  ISETP.GE.U32.AND P6, PT, R0, 0x1000000, PT ;  /* 0x010000000000780c */ /* 0x000fc80003fc6070 */
[----:B------:R-:W-:-:S09]  /*2a10*/  SEL R107, R110, RZ, P6 ;  /* 0x000000ff6e6b7207 */ /* 0x000fd20003000000 */
.L_x_10295:
[----:B------:R-:W0:Y:S08]  /*2a20*/  @P0 LDC.64 R150, c[0x0][0x478] ;  /* 0x00011e00ff960b82 */ /* 0x000e300000000a00 */
[----:B------:R-:W1:Y:S01]  /*2a30*/  LDC.64 R110, c[0x0][0x468] ;  /* 0x00011a00ff6e7b82 */ /* 0x000e620000000a00 */
[----:B0-----:R-:W-:-:S05]  /*2a40*/  @P0 IMAD.WIDE.U32 R150, R8, 0x10, R150 ;  /* 0x0000001008960825 */ /* 0x001fca00078e0096 */
[----:B------:R4:W-:Y:S01]  /*2a50*/  @P0 STG.E.128 desc[UR8][R150.64], R88 ;  /* 0x0000005896000986 */ /* 0x0009e2000c101d08 */
[C---:B-1----:R-:W-:Y:S01]  /*2a60*/  IMAD.WIDE.U32 R110, R8.reuse, 0x10, R110 ;  /* 0x00000010086e7825 */ /* 0x042fe200078e006e */
[----:B------:R-:W-:-:S04]  /*2a70*/  IADD3 R8, PT, PT, R8, 0x80, RZ ;  /* 0x0000008008087810 */ /* 0x000fc80007ffe0ff */
[----:B------:R4:W-:Y:S03]  /*2a80*/  STG.E.128 desc[UR8][R110.64], R104 ;  /* 0x000000686e007986 */ /* 0x0009e6000c101d08 */
.L_x_10293:
[----:B------:R-:W-:Y:S05]  /*2a90*/  BSYNC.RECONVERGENT B1 ;  /* 0x0000000000017941 */ /* 0x000fea0003800200 */
.L_x_10292:
        /* <DEDUP_REMOVED lines=11> */
[----:B-----5:R-:W-:-:S04]  /*2b50*/  FMUL.FTZ R91, R141, R88 ;  /* 0x000000588d5b7220 */ /* 0x020fc80000410000 */
        /* <DEDUP_REMOVED lines=20> */
[----:B------:R-:W-:Y:S06]  /*2ca0*/  BRA `(.L_x_10298) ;  /* 0x0000000000707947 */ /* 0x000fec0003800000 */
.L_x_10297:
        /* <DEDUP_REMOVED lines=8> */
[----:B------:R-:W-:-:S02]  /*2d30*/  FMUL.FTZ R106, R141, R106 ;  /* 0x0000006a8d6a7220 */ /* 0x000fc40000410000 */
[-C--:B------:R-:W-:Y:S02]  /*2d40*/  FMUL.FTZ R104, R104, R139.reuse ;  /* 0x0000008b68687220 */ /* 0x080fe40000410000 */
[----:B------:R-:W-:Y:S02]  /*2d50*/  FMUL.FTZ R106, R106, R139 ;  /* 0x0000008b6a6a7220 */ /* 0x000fe40000410000 */
[----:B------:R-:W-:Y:S02]  /*2d60*/  FMUL.FTZ R104, R104, UR16 ;  /* 0x0000001068687c20 */ /* 0x000fe40008410000 */
[----:B------:R-:W-:-:S03]  /*2d70*/  FMUL.FTZ R106, R106, UR16 ;  /* 0x000000106a6a7c20 */ /* 0x000fc60008410000 */
[----:B------:R-:W-:Y:S01]  /*2d80*/  SEL R107, R104, RZ, P6 ;  /* 0x000000ff686b7207 */ /* 0x000fe20003000000 */
[----:B------:R-:W-:Y:S01]  /*2d90*/  FADD.FTZ R104, R116, -R105 ;  /* 0x8000006974687221 */ /* 0x000fe20000010000 */
[----:B------:R-:W-:-:S03]  /*2da0*/  LOP3.LUT P6, RZ, R12, 0xff, RZ, 0xc0, !PT ;  /* 0x000000ff0cff7812 */ /* 0x000fc600078cc0ff */
[----:B------:R-:W-:-:S04]  /*2db0*/  FMUL.FTZ R104, R141, R104 ;  /* 0x000000688d687220 */ /* 0x000fc80000410000 */
[----:B------:R-:W-:-:S04]  /*2dc0*/  FMUL.FTZ R104, R104, R139 ;  /* 0x0000008b68687220 */ /* 0x000fc80000410000 */
[----:B------:R-:W-:-:S05]  /*2dd0*/  FMUL.FTZ R104, R104, UR16 ;  /* 0x0000001068687c20 */ /* 0x000fca0008410000 */
[----:B------:R-:W-:Y:S02]  /*2de0*/  SEL R104, R104, RZ, P6 ;  /* 0x000000ff68687207 */ /* 0x000fe40003000000 */
[----:B------:R-:W-:-:S04]  /*2df0*/  LOP3.LUT P6, RZ, R12, 0xff00, RZ, 0xc0, !PT ;  /* 0x0000ff000cff7812 */ /* 0x000fc800078cc0ff */
[----:B------:R-:W-:Y:S01]  /*2e00*/  SEL R105, R106, RZ, P6 ;  /* 0x000000ff6a697207 */ /* 0x000fe20003000000 */
[----:B------:R-:W-:Y:S01]  /*2e10*/  FADD.FTZ R106, R130, -R109 ;  /* 0x8000006d826a7221 */ /* 0x000fe20000010000 */
[----:B------:R-:W-:-:S03]  /*2e20*/  LOP3.LUT P6, RZ, R12, 0xff0000, RZ, 0xc0, !PT ;  /* 0x00ff00000cff7812 */ /* 0x000fc600078cc0ff */
[----:B------:R-:W-:-:S04]  /*2e30*/  FMUL.FTZ R106, R141, R106 ;  /* 0x0000006a8d6a7220 */ /* 0x000fc80000410000 */
[----:B------:R-:W-:-:S04]  /*2e40*/  FMUL.FTZ R106, R106, R139 ;  /* 0x0000008b6a6a7220 */ /* 0x000fc80000410000 */
[----:B------:R-:W-:-:S05]  /*2e50*/  FMUL.FTZ R106, R106, UR16 ;  /* 0x000000106a6a7c20 */ /* 0x000fca0008410000 */
[----:B------:R-:W-:-:S07]  /*2e60*/  SEL R106, R106, RZ, P6 ;  /* 0x000000ff6a6a7207 */ /* 0x000fce0003000000 */
.L_x_10298:
[----:B------:R-:W0:Y:S08]  /*2e70*/  @P0 LDC.64 R110, c[0x0][0x478] ;  /* 0x00011e00ff6e0b82 */ /* 0x000e300000000a00 */
[----:B------:R-:W1:Y:S01]  /*2e80*/  LDC.64 R108, c[0x0][0x468] ;  /* 0x00011a00ff6c7b82 */ /* 0x000e620000000a00 */
[----:B0-----:R-:W-:-:S05]  /*2e90*/  @P0 IMAD.WIDE.U32 R110, R8, 0x10, R110 ;  /* 0x00000010086e0825 */ /* 0x001fca00078e006e */
[----:B------:R0:W-:Y:S01]  /*2ea0*/  @P0 STG.E.128 desc[UR8][R110.64], R88 ;  /* 0x000000586e000986 */ /* 0x0001e2000c101d08 */
[----:B-1----:R-:W-:-:S05]  /*2eb0*/  IMAD.WIDE.U32 R108, R8, 0x10, R108 ;  /* 0x00000010086c7825 */ /* 0x002fca00078e006c */
[----:B------:R0:W-:Y:S01]  /*2ec0*/  STG.E.128 desc[UR8][R108.64], R104 ;  /* 0x000000686c007986 */ /* 0x0001e2000c101d08 */
[----:B------:R-:W-:Y:S05]  /*2ed0*/  BRA `(.L_x_10296) ;  /* 0x0000001400b07947 */ /* 0x000fea0003800000 */
.L_x_10279:
        /* <DEDUP_REMOVED lines=30> */
[C---:B0-----:R-:W-:Y:S02]  /*30c0*/  IMAD.WIDE.U32 R110, R8.reuse, 0x10, R110 ;  /* 0x00000010086e7825 */ /* 0x041fe400078e006e */
[----:B------:R-:W-:Y:S02]  /*30d0*/  SEL R105, R105, RZ, P0 ;  /* 0x000000ff69697207 */ /* 0x000fe40000000000 */
[----:B------:R-:W-:Y:S02]  /*30e0*/  LOP3.LUT P0, RZ, R9, 0xff0000, RZ, 0xc0, !PT ;  /* 0x00ff000009ff7812 */ /* 0x000fe4000780c0ff */
[----:B------:R-:W-:-:S02]  /*30f0*/  IADD3 R8, PT, PT, R8, 0x80, RZ ;  /* 0x0000008008087810 */ /* 0x000fc40007ffe0ff */
[----:B------:R-:W-:Y:S02]  /*3100*/  SEL R106, R106, RZ, P0 ;  /* 0x000000ff6a6a7207 */ /* 0x000fe40000000000 */
[----:B------:R-:W-:-:S04]  /*3110*/  ISETP.GE.U32.AND P0, PT, R9, 0x1000000, PT ;  /* 0x010000000900780c */ /* 0x000fc80003f06070 */
[----:B------:R-:W-:-:S05]  /*3120*/  SEL R107, R107, RZ, P0 ;  /* 0x000000ff6b6b7207 */ /* 0x000fca0000000000 */
[----:B------:R0:W-:Y:S04]  /*3130*/  STG.E.128 desc[UR8][R110.64], R104 ;  /* 0x000000686e007986 */ /* 0x0001e8000c101d08 */
.L_x_10301:
[----:B------:R-:W-:Y:S05]  /*3140*/  BSYNC.RECONVERGENT B1 ;  /* 0x0000000000017941 */ /* 0x000fea0003800200 */
.L_x_10300:
        /* <DEDUP_REMOVED lines=34> */
.L_x_10303:
[----:B------:R-:W-:Y:S05]  /*3370*/  BSYNC.RECONVERGENT B1 ;  /* 0x0000000000017941 */ /* 0x000fea0003800200 */
.L_x_10302:
[----:B------:R-:W-:Y:S04]  /*3380*/  BSSY.RECONVERGENT B1, `(.L_x_10304) ;  /* 0x0000022000017945 */ /* 0x000fe80003800200 */
[----:B------:R-:W-:Y:S05]  /*3390*/  @!P2 BRA `(.L_x_10305) ;  /* 0x000000000080a947 */ /* 0x000fea0003800000 */
[-CC-:B01----:R-:W-:Y:S01]  /*33a0*/  FFMA.FTZ R105, R19, R109.reuse, R108.reuse ;  /* 0x0000006d13697223 */ /* 0x183fe2000001006c */
        /* <DEDUP_REMOVED lines=31> */
.L_x_10305:
[----:B------:R-:W-:Y:S05]  /*35a0*/  BSYNC.RECONVERGENT B1 ;  /* 0x0000000000017941 */ /* 0x000fea0003800200 */
.L_x_10304:
        /* <DEDUP_REMOVED lines=9> */
[----:B------:R-:W-:Y:S01]  /*3640*/  LOP3.LUT P0, RZ, R0, 0xff, RZ, 0xc0, !PT ;  /* 0x000000ff00ff7812 */ /* 0x000fe2000780c0ff */
[C---:B-----5:R-:W-:Y:S01]  /*3650*/  FFMA.FTZ R104, R141.reuse, R104, R96 ;  /* 0x000000688d687223 */ /* 0x060fe20000010060 */
[C---:B------:R-:W-:Y:S01]  /*3660*/  FFMA.FTZ R106, R141.reuse, R106, R97 ;  /* 0x0000006a8d6a7223 */ /* 0x040fe20000010061 */
[----:B------:R-:W-:Y:S01]  /*3670*/  FADD.FTZ R105, R136, -R105 ;  /* 0x8000006988697221 */ /* 0x000fe20000010000 */
[----:B------:R-:W-:Y:S01]  /*3680*/  FADD.FTZ R152, R132, -R107 ;  /* 0x8000006b84987221 */ /* 0x000fe20000010000 */
        /* <DEDUP_REMOVED lines=20> */
.L_x_10307:
[----:B------:R-:W-:Y:S05]  /*37d0*/  BSYNC.RECONVERGENT B1 ;  /* 0x0000000000017941 */ /* 0x000fea0003800200 */
.L_x_10306:
[----:B------:R-:W-:Y:S05]  /*37e0*/  @!P5 BRA `(.L_x_10296) ;  /* 0x0000000c006cd947 */ /* 0x000fea0003800000 */
[-CC-:B0123--:R-:W-:Y:S01]  /*37f0*/  FFMA.FTZ R107, R128, R109.reuse, R108.reuse ;  /* 0x0000006d806b7223 */ /* 0x18ffe2000001006c */
[-CC-:B------:R-:W-:Y:S01]  /*3800*/  FFMA.FTZ R105, R13, R109.reuse, R108.reuse ;  /* 0x0000006d0d697223 */ /* 0x180fe2000001006c */
[-C--:B------:R-:W-:Y:S01]  /*3810*/  FFMA.FTZ R104, R14, R109.reuse, R108 ;  /* 0x0000006d0e687223 */ /* 0x080fe2000001006c */
[----:B------:R-:W-:Y:S01]  /*3820*/  ISETP.GE.U32.AND P0, PT, R12, 0x1000000, PT ;  /* 0x010000000c00780c */ /* 0x000fe20003f06070 */
[----:B------:R-:W-:Y:S01]  /*3830*/  FADD.FTZ R106, R126, -R107 ;  /* 0x8000006b7e6a7221 */ /* 0x000fe20000010000 */
[----:B------:R-:W-:Y:S01]  /*3840*/  FADD.FTZ R105, R116, -R105 ;  /* 0x8000006974697221 */ /* 0x000fe20000010000 */
[----:B------:R-:W-:Y:S01]  /*3850*/  FADD.FTZ R110, R115, -R104 ;  /* 0x80000068736e7221 */ /* 0x000fe20000010000 */
[----:B------:R-:W-:Y:S01]  /*3860*/  FFMA.FTZ R107, R113, R109, R108 ;  /* 0x0000006d716b7223 */ /* 0x000fe2000001006c */
[C---:B-----5:R-:W-:Y:S01]  /*3870*/  FFMA.FTZ R106, R141.reuse, R106, R103 ;  /* 0x0000006a8d6a7223 */ /* 0x060fe20000010067 */
[C---:B------:R-:W-:Y:S01]  /*3880*/  FFMA.FTZ R104, R141.reuse, R105, R100 ;  /* 0x000000698d687223 */ /* 0x040fe20000010064 */
[----:B------:R-:W0:Y:S01]  /*3890*/  LDC.64 R108, c[0x0][0x468] ;  /* 0x00011a00ff6c7b82 */ /* 0x000e220000000a00 */
        /* <DEDUP_REMOVED lines=14> */
[----:B------:R-:W-:-:S04]  /*3980*/  LOP3.LUT P0, RZ, R12, 0xff00, RZ, 0xc0, !PT ;  /* 0x0000ff000cff7812 */ /* 0x000fc8000780c0ff */
[----:B------:R-:W-:Y:S01]  /*3990*/  SEL R105, R105, RZ, P0 ;  /* 0x000000ff69697207 */ /* 0x000fe20000000000 */
[----:B0-----:R-:W-:Y:S01]  /*39a0*/  IMAD.WIDE.U32 R108, R8, 0x10, R108 ;  /* 0x00000010086c7825 */ /* 0x001fe200078e006c */
[----:B------:R-:W-:-:S04]  /*39b0*/  LOP3.LUT P0, RZ, R12, 0xff0000, RZ, 0xc0, !PT ;  /* 0x00ff00000cff7812 */ /* 0x000fc8000780c0ff */
[----:B------:R-:W-:-:S05]  /*39c0*/  SEL R106, R106, RZ, P0 ;  /* 0x000000ff6a6a7207 */ /* 0x000fca0000000000 */
[----:B------:R4:W-:Y:S01]  /*39d0*/  STG.E.128 desc[UR8][R108.64], R104 ;  /* 0x000000686c007986 */ /* 0x0009e2000c101d08 */
[----:B------:R-:W-:Y:S05]  /*39e0*/  BRA `(.L_x_10296) ;  /* 0x0000000800ec7947 */ /* 0x000fea0003800000 */
.L_x_10299:
        /* <DEDUP_REMOVED lines=33> */
[C---:B-1----:R-:W-:Y:S02]  /*3c00*/  IMAD.WIDE.U32 R110, R8.reuse, 0x10, R110 ;  /* 0x00000010086e7825 */ /* 0x042fe400078e006e */
[----:B------:R-:W-:Y:S02]  /*3c10*/  SEL R107, R107, RZ, P0 ;  /* 0x000000ff6b6b7207 */ /* 0x000fe40000000000 */
[----:B------:R-:W-:-:S03]  /*3c20*/  IADD3 R8, PT, PT, R8, 0x80, RZ ;  /* 0x0000008008087810 */ /* 0x000fc60007ffe0ff */
[----:B------:R0:W-:Y:S04]  /*3c30*/  STG.E.128 desc[UR8][R110.64], R104 ;  /* 0x000000686e007986 */ /* 0x0001e8000c101d08 */
.L_x_10309:
[----:B------:R-:W-:Y:S05]  /*3c40*/  BSYNC.RECONVERGENT B1 ;  /* 0x0000000000017941 */ /* 0x000fea0003800200 */
.L_x_10308:
        /* <DEDUP_REMOVED lines=37> */
.L_x_10311:
[----:B------:R-:W-:Y:S05]  /*3ea0*/  BSYNC.RECONVERGENT B1 ;  /* 0x0000000000017941 */ /* 0x000fea0003800200 */
.L_x_10310:
        /* <DEDUP_REMOVED lines=37> */
.L_x_10313:
[----:B------:R-:W-:Y:S05]  /*4100*/  BSYNC.RECONVERGENT B1 ;  /* 0x0000000000017941 */ /* 0x000fea0003800200 */
.L_x_10312:
[----:B------:R-:W-:Y:S04]  /*4110*/  BSSY.RECONVERGENT B1, `(.L_x_10314) ;  /* 0x0000025000017945 */ /* 0x000fe80003800200 */
[----:B------:R-:W-:Y:S05]  /*4120*/  @!P3 BRA `(.L_x_10315) ;  /* 0x00000000008cb947 */ /* 0x000fea0003800000 */
[-CC-:B0-23--:R-:W-:Y:S01]  /*4130*/  FFMA.FTZ R89, R17, R109.reuse, R108.reuse ;  /* 0x0000006d11597223 */ /* 0x18dfe2000001006c */
[-CC-:B------:R-:W-:Y:S01]  /*4140*/  FFMA.FTZ R88, R16, R109.reuse, R108.reuse ;  /* 0x0000006d10587223 */ /* 0x180fe2000001006c */
[-C--:B------:R-:W-:Y:S01]  /*4150*/  FFMA.FTZ R91, R117, R109.reuse, R108 ;  /* 0x0000006d755b7223 */ /* 0x080fe2000001006c */
[----:B------:R-:W0:Y:S01]  /*4160*/  LDC.64 R150, c[0x0][0x478] ;  /* 0x00011e00ff967b82 */ /* 0x000e220000000a00 */
[----:B------:R-:W-:Y:S01]  /*4170*/  FADD.FTZ R89, R118, -R89 ;  /* 0x8000005976597221 */ /* 0x000fe20000010000 */
[----:B------:R-:W-:Y:S01]  /*4180*/  FADD.FTZ R90, R119, -R88 ;  /* 0x80000058775a7221 */ /* 0x000fe20000010000 */
[----:B------:R-:W-:Y:S01]  /*4190*/  FADD.FTZ R105, R136, -R91 ;  /* 0x8000005b88697221 */ /* 0x000fe20000010000 */
[----:B------:R-:W-:Y:S01]  /*41a0*/  FFMA.FTZ R107, R134, R109, R108 ;  /* 0x0000006d866b7223 */ /* 0x000fe2000001006c */
[C---:B-----5:R-:W-:Y:S01]  /*41b0*/  FFMA.FTZ R88, R141.reuse, R89, R96 ;  /* 0x000000598d587223 */ /* 0x060fe20000010060 */
[C---:B------:R-:W-:Y:S01]  /*41c0*/  FFMA.FTZ R89, R141.reuse, R90, R97 ;  /* 0x0000005a8d597223 */ /* 0x040fe20000010061 */
[----:B------:R-:W-:Y:S01]  /*41d0*/  FFMA.FTZ R90, R141, R105, R98 ;  /* 0x000000698d5a7223 */ /* 0x000fe20000010062 */
[----:B------:R-:W1:Y:S01]  /*41e0*/  LDC.64 R110, c[0x0][0x468] ;  /* 0x00011a00ff6e7b82 */ /* 0x000e620000000a00 */
[-C--:B------:R-:W-:Y:S01]  /*41f0*/  FMUL.FTZ R91, R88, R139.reuse ;  /* 0x0000008b585b7220 */ /* 0x080fe20000410000 */
[----:B------:R-:W-:Y:S01]  /*4200*/  FADD.FTZ R106, R132, -R107 ;  /* 0x8000006b846a7221 */ /* 0x000fe20000010000 */
[-C--:B------:R-:W-:Y:S01]  /*4210*/  FMUL.FTZ R105, R89, R139.reuse ;  /* 0x0000008b59697220 */ /* 0x080fe20000410000 */
        /* <DEDUP_REMOVED lines=10> */
[----:B------:R-:W-:Y:S01]  /*42c0*/  SEL R105, R105, RZ, P0 ;  /* 0x000000ff69697207 */ /* 0x000fe20000000000 */
[----:B0-----:R-:W-:Y:S01]  /*42d0*/  IMAD.WIDE.U32 R150, R8, 0x10, R150 ;  /* 0x0000001008967825 */ /* 0x001fe200078e0096 */
[----:B------:R-:W-:-:S04]  /*42e0*/  LOP3.LUT P0, RZ, R0, 0xff0000, RZ, 0xc0, !PT ;  /* 0x00ff000000ff7812 */ /* 0x000fc8000780c0ff */
[----:B------:R-:W-:Y:S01]  /*42f0*/  SEL R106, R106, RZ, P0 ;  /* 0x000000ff6a6a7207 */ /* 0x000fe20000000000 */
[----:B------:R4:W-:Y:S01]  /*4300*/  STG.E.128 desc[UR8][R150.64], R88 ;  /* 0x0000005896007986 */ /* 0x0009e2000c101d08 */
[----:B------:R-:W-:Y:S01]  /*4310*/  ISETP.GE.U32.AND P0, PT, R0, 0x1000000, PT ;  /* 0x010000000000780c */ /* 0x000fe20003f06070 */
[C---:B-1----:R-:W-:Y:S01]  /*4320*/  IMAD.WIDE.U32 R110, R8.reuse, 0x10, R110 ;  /* 0x00000010086e7825 */ /* 0x042fe200078e006e */
[----:B------:R-:W-:Y:S02]  /*4330*/  IADD3 R8, PT, PT, R8, 0x80, RZ ;  /* 0x0000008008087810 */ /* 0x000fe40007ffe0ff */
[----:B------:R-:W-:-:S05]  /*4340*/  SEL R107, R107, RZ, P0 ;  /* 0x000000ff6b6b7207 */ /* 0x000fca0000000000 */
[----:B------:R4:W-:Y:S04]  /*4350*/  STG.E.128 desc[UR8][R110.64], R104 ;  /* 0x000000686e007986 */ /* 0x0009e8000c101d08 */
.L_x_10315:
[----:B------:R-:W-:Y:S05]  /*4360*/  BSYNC.RECONVERGENT B1 ;  /* 0x0000000000017941 */ /* 0x000fea0003800200 */
.L_x_10314:
        /* <DEDUP_REMOVED lines=35> */
.L_x_10296:
[----:B------:R-:W-:Y:S05]  /*45a0*/  BSYNC.RECONVERGENT B0 ;  /* 0x0000000000007941 */ /* 0x000fea0003800200 */
.L_x_10278:
[----:B01234-:R-:W0:Y:S01]  /*45b0*/  LDC.64 R104, c[0x0][0x380] ;  /* 0x0000e000ff687b82 */ /* 0x01fe220000000a00 */
[----:B------:R-:W-:Y:S01]  /*45c0*/  UPLOP3.LUT UP1, UPT, UPT, UPT, UP1, 0x40, 0x4 ;  /* 0x000000000004789c */ /* 0x000fe20003f2e810 */
[----:B0-----:R-:W-:-:S04]  /*45d0*/  IADD3 R7, PT, PT, R7, R104, RZ ;  /* 0x0000006807077210 */ /* 0x001fc80007ffe0ff */
[----:B------:R-:W-:-:S13]  /*45e0*/  ISETP.GE.AND P0, PT, R7, R105, PT ;  /* 0x000000690700720c */ /* 0x000fda0003f06270 */
[----:B------:R-:W-:Y:S05]  /*45f0*/  @!P0 BRA `(.L_x_10316) ;  /* 0xffffffbc00e48947 */ /* 0x000fea000383ffff */
.L_x_10265:
        /* <DEDUP_REMOVED lines=38> */
.L_x_10317:
        /* <DEDUP_REMOVED lines=10> */
.L_x_10968:


//--------------------- .text._ZN10layer_norm13ln_bwd_kernelINS_13Kernel_traitsIfffffjLj2560ELj1ELj1ELj4ELj16ENS_18Kernel_traits_baseILj2560EfffffjLj128EEEEELb1ELb0ELb0ELb1EEEvNS_9BwdParamsE --------------------------
	.section	.text._ZN10layer_norm13ln_bwd_kernelINS_13Kernel_traitsIfffffjLj2560ELj1ELj1ELj4ELj16ENS_18Kernel_traits_baseILj2560EfffffjLj128EEEEELb1ELb0ELb0ELb1EEEvNS_9BwdParamsE,"ax",@progbits
	.align	128
        .global         _ZN10layer_norm13ln_bwd_kernelINS_13Kernel_traitsIfffffjLj2560ELj1ELj1ELj4ELj16ENS_18Kernel_traits_baseILj2560EfffffjLj128EEEEELb1ELb0ELb0ELb1EEEvNS_9BwdParamsE
        .type           _ZN10layer_norm13ln_bwd_kernelINS_13Kernel_traitsIfffffjLj2560ELj1ELj1ELj4ELj16ENS_18Kernel_traits_baseILj2560EfffffjLj128EEEEELb1ELb0ELb0ELb1EEEvNS_9BwdParamsE,@function
        .size           _ZN10layer_norm13ln_bwd_kernelINS_13Kernel_traitsIfffffjLj2560ELj1ELj1ELj4ELj16ENS_18Kernel_traits_baseILj2560EfffffjLj128EEEEELb1ELb0ELb0ELb1EEEvNS_9BwdParamsE,(.L_x_10969 - _ZN10layer_norm13ln_bwd_kernelINS_13Kernel_traitsIfffffjLj2560ELj1ELj1ELj4ELj16ENS_18Kernel_traits_baseILj2560EfffffjLj128EEEEELb1ELb0ELb0ELb1EEEvNS_9BwdParamsE)
        .other          _ZN10layer_norm13ln_bwd_kernelINS_13Kernel_traitsIfffffjLj2560ELj1ELj1ELj4ELj16ENS_18Kernel_traits_baseILj2560EfffffjLj128EEEEELb1ELb0ELb0ELb1EEEvNS_9BwdParamsE,@"STO_CUDA_ENTRY STV_DEFAULT"
_ZN10layer_norm13ln_bwd_kernelINS_13Kernel_traitsIfffffjLj2560ELj1ELj1ELj4ELj16ENS_18Kernel_traits_baseILj2560EfffffjLj128EEEEELb1ELb0ELb0ELb1EEEvNS_9BwdParamsE:
.text._ZN10layer_norm13ln_bwd_kernelINS_13Kernel_traitsIfffffjLj2560ELj1ELj1ELj4ELj16ENS_18Kernel_traits_baseILj2560EfffffjLj128EEEEELb1ELb0ELb0ELb1EEEvNS_9BwdParamsE:
        /* <DEDUP_REMOVED lines=66> */
.L_x_10332:
        /* <DEDUP_REMOVED lines=8> */
[----:B-1----:R-:W-:Y:S01]  /*04a0*/  IMAD.WIDE R76, R125, 0x4, R76 ;  /* 0x000000047d4c7825 */ /* 0x002fe200078e024c */
[----:B------:R-:W-:-:S02]  /*04b0*/  IADD3 R131, PT, PT, R132, 0x80, RZ ;  /* 0x0000008084837810 */ /* 0x000fc40007ffe0ff */
[C---:B------:R-:W-:Y:S02]  /*04c0*/  IADD3 R129, PT, PT, R132.reuse, 0x180, RZ ;  /* 0x0000018084817810 */ /* 0x040fe40007ffe0ff */
[----:B------:R-:W3:Y:S01]  /*04d0*/  LDG.E R133, desc[UR6][R76.64] ;  /* 0x000000064c857981 */ /* 0x000ee2000c1e1900 */
[C---:B------:R-:W-:Y:S01]  /*04e0*/  IADD3 R130, PT, PT, R132.reuse, 0x100, RZ ;  /* 0x0000010084827810 */ /* 0x040fe20007ffe0ff */
[C---:B--2---:R-:W-:Y:S01]  /*04f0*/  IMAD.WIDE.U32 R68, R132.reuse, 0x10, R88 ;  /* 0x0000001084447825 */ /* 0x044fe200078e0058 */
[----:B------:R-:W-:-:S03]  /*0500*/  IADD3 R126, PT, PT, R132, 0x200, RZ ;  /* 0x00000200847e7810 */ /* 0x000fc60007ffe0ff */
[----:B------:R-:W-:Y:S02]  /*0510*/  IMAD.WIDE.U32 R72, R131, 0x10, R88 ;  /* 0x0000001083487825 */ /* 0x000fe400078e0058 */
[----:B------:R-:W2:Y:S02]  /*0520*/  LDG.E.128 R68, desc[UR6][R68.64] ;  /* 0x0000000644447981 */ /* 0x000ea4000c1e1d00 */
[----:B----4-:R-:W-:Y:S02]  /*0530*/  IMAD.WIDE.U32 R84, R132, 0x10, R104 ;  /* 0x0000001084547825 */ /* 0x010fe400078e0068 */
[----:B------:R-:W4:Y:S02]  /*0540*/  LDG.E.128 R72, desc[UR6][R72.64] ;  /* 0x0000000648487981 */ /* 0x000f24000c1e1d00 */
[----:B------:R-:W-:Y:S02]  /*0550*/  IMAD.WIDE.U32 R80, R129, 0x10, R88 ;  /* 0x0000001081507825 */ /* 0x000fe400078e0058 */
[----:B------:R-:W4:Y:S02]  /*0560*/  LDG.E.128 R84, desc[UR6][R84.64] ;  /* 0x0000000654547981 */ /* 0x000f24000c1e1d00 */
        /* <DEDUP_REMOVED lines=15> */
[----:B0-----:R-:W-:Y:S02]  /*0660*/  ISETP.NE.AND P4, PT, RZ, UR8, PT ;  /* 0x00000008ff007c0c */ /* 0x001fe4000bf85270 */
[----:B------:R-:W-:-:S13]  /*0670*/  LOP3.LUT P3, RZ, R0, 0x1f, RZ, 0xc0, !PT ;  /* 0x0000001f00ff7812 */ /* 0x000fda000786c0ff */
[----:B------:R-:W0:Y:S01]  /*0680*/  @!P3 S2R R0, SR_TID.X ;  /* 0x000000000000b919 */ /* 0x000e220000002100 */
[----:B------:R-:W-:Y:S02]  /*0690*/  PLOP3.LUT P0, PT, PT, PT, PT, 0x80, 0x8 ;  /* 0x000000000008781c */ /* 0x000fe40003f0f070 */
[----:B------:R-:W-:Y:S02]  /*06a0*/  @!P3 PLOP3.LUT P0, PT, P2, PT, PT, 0x80, 0x8 ;  /* 0x000000000008b81c */ /* 0x000fe4000170f070 */
[----:B------:R-:W-:-:S05]  /*06b0*/  FSEL R136, R133, RZ, !P4 ;  /* 0x000000ff85887208 */ /* 0x000fca0006000000 */
[C---:B--2---:R-:W-:Y:S01]  /*06c0*/  FADD.FTZ R163, -R136.reuse, R68 ;  /* 0x0000004488a37221 */ /* 0x044fe20000010100 */
[C---:B------:R-:W-:Y:S01]  /*06d0*/  FADD.FTZ R139, -R136.reuse, R69 ;  /* 0x00000045888b7221 */ /* 0x040fe20000010100 */
[C---:B------:R-:W-:Y:S01]  /*06e0*/  FADD.FTZ R161, -R136.reuse, R70 ;  /* 0x0000004688a17221 */ /* 0x040fe20000010100 */
[----:B----4-:R-:W-:Y:S01]  /*06f0*/  FADD.FTZ R157, -R136, R75 ;  /* 0x0000004b889d7221 */ /* 0x010fe20000010100 */
[----:B-----5:R-:W-:Y:S01]  /*0700*/  FMUL.FTZ R154, R40, R84 ;  /* 0x00000054289a7220 */ /* 0x020fe20000410000 */
        /* <DEDUP_REMOVED lines=370> */
.L_x_10320:
        /* <DEDUP_REMOVED lines=163> */
.L_x_10319:
        /* <DEDUP_REMOVED lines=32> */
.L_x_10322:
        /* <DEDUP_REMOVED lines=28> */
.L_x_10323:
        /* <DEDUP_REMOVED lines=36> */
.L_x_10324:
        /* <DEDUP_REMOVED lines=28> */
.L_x_10325:
        /* <DEDUP_REMOVED lines=35> */
.L_x_10326:
        /* <DEDUP_REMOVED lines=28> */
.L_x_10327:
        /* <DEDUP_REMOVED lines=35> */
.L_x_10328:
        /* <DEDUP_REMOVED lines=28> */
.L_x_10329:
        /* <DEDUP_REMOVED lines=35> */
.L_x_10330:
        /* <DEDUP_REMOVED lines=28> */
.L_x_10331:
[----:B------:R-:W0:Y:S01]  /*3bf0*/  @P0 LDC.64 R74, c[0x0][0x478] ;  /* 0x00011e00ff4a0b82 */ /* 0x000e220000000a00 */
[----:B------:R-:W-:-:S04]  /*3c00*/  IMAD.WIDE.U32 R72, R126, 0x10, R72 ;  /* 0x000000107e487825 */ /* 0x000fc800078e0048 */
[----:B0-----:R-:W-:-:S05]  /*3c10*/  @P0 IMAD.WIDE.U32 R74, R126, 0x10, R74 ;  /* 0x000000107e4a0825 */ /* 0x001fca00078e004a */
[----:B------:R1:W-:Y:S04]  /*3c20*/  @P0 STG.E.128 desc[UR6][R74.64], R64 ;  /* 0x000000404a000986 */ /* 0x0003e8000c101d06 */
[----:B------:R1:W-:Y:S02]  /*3c30*/  STG.E.128 desc[UR6][R72.64], R68 ;  /* 0x0000004448007986 */ /* 0x0003e4000c101d06 */
.L_x_10321:
        /* <DEDUP_REMOVED lines=45> */
.L_x_10318:
        /* <DEDUP_REMOVED lines=18> */
.L_x_10333:
        /* <DEDUP_REMOVED lines=13> */
.L_x_10969:


//--------------------- .text._ZN10layer_norm22ln_bwd_finalize_kernelINS_22Kernel_traits_finalizeILj2560EfffffjLb0ELj1024ELj4ENS_18Kernel_traits_baseILj2560EfffffjLj1024EEEEELb0ELb0EEEvNS_9BwdParamsE --------------------------
	.section	.text._ZN10layer_norm22ln_bwd_finalize_kernelINS_22Kernel_traits_finalizeILj2560EfffffjLb0ELj1024ELj4ENS_18Kernel_traits_baseILj2560EfffffjLj1024EEEEELb0ELb0EEEvNS_9BwdParamsE,"ax",@progbits
	.align	128
        .global         _ZN10layer_norm22ln_bwd_finalize_kernelINS_22Kernel_traits_finalizeILj2560EfffffjLb0ELj1024ELj4ENS_18Kernel_traits_baseILj2560EfffffjLj1024EEEEELb0ELb0EEEvNS_9BwdParamsE
        .type           _ZN10layer_norm22ln_bwd_finalize_kernelINS_22Kernel_traits_finalizeILj2560EfffffjLb0ELj1024ELj4ENS_18Kernel_traits_baseILj2560EfffffjLj1024EEEEELb0ELb0EEEvNS_9BwdParamsE,@function
        .size           _ZN10layer_norm22ln_bwd_finalize_kernelINS_22Kernel_traits_finalizeILj2560EfffffjLb0ELj1024ELj4ENS_18Kernel_traits_baseILj2560EfffffjLj1024EEEEELb0ELb0EEEvNS_9BwdParamsE,(.L_x_10970 - _ZN10layer_norm22ln_bwd_finalize_kernelINS_22Kernel_traits_finalizeILj2560EfffffjLb0ELj1024ELj4ENS_18Kernel_traits_baseILj2560EfffffjLj1024EEEEELb0ELb0EEEvNS_9BwdParamsE)
        .other          _ZN10layer_norm22ln_bwd_finalize_kernelINS_22Kernel_traits_finalizeILj2560EfffffjLb0ELj1024ELj4ENS_18Kernel_traits_baseILj2560EfffffjLj1024EEEEELb0ELb0EEEvNS_9BwdParamsE,@"STO_CUDA_ENTRY STV_DEFAULT"
_ZN10layer_norm22ln_bwd_finalize_kernelINS_22Kernel_traits_finalizeILj2560EfffffjLb0ELj1024ELj4ENS_18Kernel_traits_baseILj2560EfffffjLj1024EEEEELb0ELb0EEEvNS_9BwdParamsE:
.text._ZN10layer_norm22ln_bwd_finalize_kernelINS_22Kernel_traits_finalizeILj2560EfffffjLb0ELj1024ELj4ENS_18Kernel_traits_baseILj2560EfffffjLj1024EEEEELb0ELb0EEEvNS_9BwdParamsE:
        /* <DEDUP_REMOVED lines=78> */
.L_x_10338:
        /* <DEDUP_REMOVED lines=118> */
.L_x_10337:
[----:B------:R-:W-:Y:S05]  /*0c40*/  BSYNC.RECONVERGENT B1 ;  /* 0x0000000000017941 */ /* 0x000fea0003800200 */
.L_x_10336:
        /* <DEDUP_REMOVED lines=68> */
.L_x_10340:
[----:B------:R-:W-:Y:S05]  /*1090*/  BSYNC.RECONVERGENT B1 ;  /* 0x0000000000017941 */ /* 0x000fea0003800200 */
.L_x_10339:
        /* <DEDUP_REMOVED lines=37> */
.L_x_10342:
[----:B------:R-:W-:Y:S05]  /*12f0*/  BSYNC.RECONVERGENT B1 ;  /* 0x0000000000017941 */ /* 0x000fea0003800200 */
.L_x_10341:
[----:B------:R-:W-:Y:S05]  /*1300*/  @!P1 BRA `(.L_x_10335) ;  /* 0x00000000003c9947 */ /* 0x000fea0003800000 */
[----:B------:R-:W0:Y:S01]  /*1310*/  LDC.64 R8, c[0x0][0x440] ;  /* 0x00011000ff087b82 */ /* 0x000e220000000a00 */
[----:B------:R-:W-:Y:S01]  /*1320*/  IMAD R0, R3, R54, R0 ;  /* 0x0000003603007224 */ /* 0x000fe200078e0200 */
[----:B------:R-:W-:-:S04]  /*1330*/  IADD3 R12, PT, PT, -R55, RZ, RZ ;  /* 0x000000ff370c7210 */ /* 0x000fc80007ffe1ff */
[----:B------:R-:W-:Y:S02]  /*1340*/  IADD3 R3, PT, PT, R57, R0, RZ ;  /* 0x0000000039037210 */ /* 0x000fe40007ffe0ff */
[----:B------:R-:W1:Y:S05]  /*1350*/  LDC.64 R10, c[0x0][0x448] ;  /* 0x00011200ff0a7b82 */ /* 0x000e6a0000000a00 */
.L_x_10343:
        /* <DEDUP_REMOVED lines=10> */
.L_x_10335:
[----:B------:R-:W-:Y:S05]  /*1400*/  BSYNC.RECONVERGENT B0 ;  /* 0x0000000000007941 */ /* 0x000fea0003800200 */
.L_x_10334:
        /* <DEDUP_REMOVED lines=60> */
.L_x_10344:
        /* <DEDUP_REMOVED lines=11> */
.L_x_10970:


//--------------------- .text._ZN10layer_norm13ln_bwd_kernelINS_13Kernel_traitsIfffffjLj2560ELj1ELj1ELj4ELj16ENS_18Kernel_traits_baseILj2560EfffffjLj128EEEEELb1ELb0ELb1ELb0EEEvNS_9BwdParamsE --------------------------
	.section	.text._ZN10layer_norm13ln_bwd_kernelINS_13Kernel_traitsIfffffjLj2560ELj1ELj1ELj4ELj16ENS_18Kernel_traits_baseILj2560EfffffjLj128EEEEELb1ELb0ELb1ELb0EEEvNS_9BwdParamsE,"ax",@progbits
	.align	128
        .global         _ZN10layer_norm13ln_bwd_kernelINS_13Kernel_traitsIfffffjLj2560ELj1ELj1ELj4ELj16ENS_18Kernel_traits_baseILj2560EfffffjLj128EEEEELb1ELb0ELb1ELb0EEEvNS_9BwdParamsE
        .type           _ZN10layer_norm13ln_bwd_kernelINS_13Kernel_traitsIfffffjLj2560ELj1ELj1ELj4ELj16ENS_18Kernel_traits_baseILj2560EfffffjLj128EEEEELb1ELb0ELb1ELb0EEEvNS_9BwdParamsE,@function
        .size           _ZN10layer_norm13ln_bwd_kernelINS_13Kernel_traitsIfffffjLj2560ELj1ELj1ELj4ELj16ENS_18Kernel_traits_baseILj2560EfffffjLj128EEEEELb1ELb0ELb1ELb0EEEvNS_9BwdParamsE,(.L_x_10971 - _ZN10layer_norm13ln_bwd_kernelINS_13Kernel_traitsIfffffjLj2560ELj1ELj1ELj4ELj16ENS_18Kernel_traits_baseILj2560EfffffjLj128EEEEELb1ELb0ELb1ELb0EEEvNS_9BwdParamsE)
        .other          _ZN10layer_norm13ln_bwd_kernelINS_13Kernel_traitsIfffffjLj2560ELj1ELj1ELj4ELj16ENS_18Kernel_traits_baseILj2560EfffffjLj128EEEEELb1ELb0ELb1ELb0EEEvNS_9BwdParamsE,@"STO_CUDA_ENTRY STV_DEFAULT"
_ZN10layer_norm13ln_bwd_kernelINS_13Kernel_traitsIfffffjLj2560ELj1ELj1ELj4ELj16ENS_18Kernel_traits_baseILj2560EfffffjLj128EEEEELb1ELb0ELb1ELb0EEEvNS_9BwdParamsE:
.text._ZN10layer_norm13ln_bwd_kernelINS_13Kernel_traitsIfffffjLj2560ELj1ELj1ELj4ELj16ENS_18Kernel_traits_baseILj2560EfffffjLj128EEEEELb1ELb0ELb1ELb0EEEvNS_9BwdParamsE:
        /* <DEDUP_REMOVED lines=88> */
[----:B------:R-:W0:Y:S01]  /*0580*/  LDCU.64 UR26, c[0x0][0x380] ;  /* 0x00007000ff1a77ac */ /* 0x000e220008000a00 */
[----:B------:R-:W-:-:S05]  /*0590*/  UMOV UR6, UR9 ;  /* 0x0000000900067c82 */ /* 0x000fca0008000000 */
.L_x_10404:
        /* <DEDUP_REMOVED lines=63> */
[C---:B0-----:R-:W-:Y:S01]  /*0990*/  @P5 IMAD.WIDE.U32 R150, R148.reuse, 0x10, R150 ;  /* 0x0000001094965825 */ /* 0x041fe200078e0096 */
[----:B------:R-:W-:Y:S02]  /*09a0*/  IADD3 R147, PT, PT, R147, 0x80, RZ ;  /* 0x0000008093937810 */ /* 0x000fe40007ffe0ff */
[----:B------:R-:W-:Y:S02]  /*09b0*/  IADD3 R149, PT, PT, R149, 0x80, RZ ;  /* 0x0000008095957810 */ /* 0x000fe40007ffe0ff */
[----:B------:R0:W5:Y:S01]  /*09c0*/  @P5 LDG.E.128 R76, desc[UR20][R150.64] ;  /* 0x00000014964c5981 */ /* 0x000162000c1e1d00 */
[----:B------:R-:W-:Y:S01]  /*09d0*/  IADD3 R148, PT, PT, R148, 0x80, RZ ;  /* 0x0000008094947810 */ /* 0x000fe20007ffe0ff */
[C---:B---3--:R-:W-:Y:S01]  /*09e0*/  FADD.FTZ R3, -R141.reuse, R108 ;  /* 0x0000006c8d037221 */ /* 0x048fe20000010100 */
[C---:B------:R-:W-:Y:S01]  /*09f0*/  FADD.FTZ R18, -R141.reuse, R109 ;  /* 0x0000006d8d127221 */ /* 0x040fe20000010100 */
[----:B------:R-:W-:-:S02]  /*0a00*/  FADD.FTZ R111, -R141, R111 ;  /* 0x0000006f8d6f7221 */ /* 0x000fc40000010100 */
[----:B------:R-:W-:Y:S01]  /*0a10*/  FMUL.FTZ R3, R3, UR32 ;  /* 0x0000002003037c20 */ /* 0x000fe20008410000 */
[----:B----4-:R-:W-:Y:S01]  /*0a20*/  FMUL.FTZ R122, R40, R112 ;  /* 0x00000070287a7220 */ /* 0x010fe20000410000 */
[----:B------:R-:W-:Y:S01]  /*0a30*/  FMUL.FTZ R131, R41, R113 ;  /* 0x0000007129837220 */ /* 0x000fe20000410000 */
[----:B------:R-:W-:Y:S01]  /*0a40*/  FADD.FTZ R110, -R141, R110 ;  /* 0x0000006e8d6e7221 */ /* 0x000fe20000010100 */
[----:B------:R-:W-:Y:S01]  /*0a50*/  FMUL.FTZ R18, R18, UR32 ;  /* 0x0000002012127c20 */ /* 0x000fe20008410000 */
[----:B------:R-:W-:Y:S01]  /*0a60*/  FADD.FTZ R108, RZ, R122 ;  /* 0x0000007aff6c7221 */ /* 0x000fe20000010000 */
[----:B------:R-:W-:Y:S01]  /*0a70*/  FFMA.FTZ R109, R3, R122, RZ ;  /* 0x0000007a036d7223 */ /* 0x000fe200000100ff */
[----:B------:R-:W-:Y:S01]  /*0a80*/  FMUL.FTZ R144, R111, UR32 ;  /* 0x000000206f907c20 */ /* 0x000fe20008410000 */
[----:B------:R-:W-:Y:S01]  /*0a90*/  FMUL.FTZ R119, R110, UR32 ;  /* 0x000000206e777c20 */ /* 0x000fe20008410000 */
[----:B------:R-:W-:Y:S01]  /*0aa0*/  FADD.FTZ R111, R108, R131 ;  /* 0x000000836c6f7221 */ /* 0x000fe20000010000 */
[----:B------:R-:W-:Y:S01]  /*0ab0*/  FMUL.FTZ R146, R42, R114 ;  /* 0x000000722a927220 */ /* 0x000fe20000410000 */
        /* <DEDUP_REMOVED lines=14> */
.L_x_10349:
[----:B----4-:R-:W-:Y:S05]  /*0ba0*/  BSYNC.RECONVERGENT B1 ;  /* 0x0000000000017941 */ /* 0x010fea0003800200 */
.L_x_10348:
        /* <DEDUP_REMOVED lines=22> */
[----:B------:R-:W-:Y:S01]  /*0d10*/  FMUL.FTZ R12, R12, UR32 ;  /* 0x000000200c0c7c20 */ /* 0x000fe20008410000 */
[----:B----4-:R-:W-:Y:S01]  /*0d20*/  FMUL.FTZ R120, R24, R108 ;  /* 0x0000006c18787220 */ /* 0x010fe20000410000 */
[----:B------:R-:W-:Y:S01]  /*0d30*/  FADD.FTZ R64, R64, R108 ;  /* 0x0000006c40407221 */ /* 0x000fe20000010000 */
[----:B------:R-:W-:Y:S01]  /*0d40*/  FFMA.FTZ R48, R108, R9, R48 ;  /* 0x000000096c307223 */ /* 0x000fe20000010030 */
[----:B------:R-:W-:Y:S01]  /*0d50*/  FADD.FTZ R114, -R141, R114 ;  /* 0x000000728d727221 */ /* 0x000fe20000010100 */
[----:B------:R-:W-:Y:S01]  /*0d60*/  FADD.FTZ R65, R65, R109 ;  /* 0x0000006d41417221 */ /* 0x000fe20000010000 */
[----:B------:R-:W-:Y:S01]  /*0d70*/  FFMA.FTZ R49, R109, R12, R49 ;  /* 0x0000000c6d317223 */ /* 0x000fe20000010031 */
[----:B------:R-:W-:Y:S01]  /*0d80*/  FMUL.FTZ R129, R25, R109 ;  /* 0x0000006d19817220 */ /* 0x000fe20000410000 */
[----:B------:R-:W-:Y:S01]  /*0d90*/  FADD.FTZ R108, R151, R120 ;  /* 0x00000078976c7221 */ /* 0x000fe20000010000 */
[----:B------:R-:W-:Y:S01]  /*0da0*/  FFMA.FTZ R109, R9, R120, R150 ;  /* 0x00000078096d7223 */ /* 0x000fe20000010096 */
[----:B------:R-:W-:Y:S01]  /*0db0*/  FMUL.FTZ R117, R114, UR32 ;  /* 0x0000002072757c20 */ /* 0x000fe20008410000 */
[----:B------:R-:W-:Y:S01]  /*0dc0*/  FADD.FTZ R115, -R141, R115 ;  /* 0x000000738d737221 */ /* 0x000fe20000010100 */
[----:B------:R-:W-:Y:S01]  /*0dd0*/  FADD.FTZ R113, R108, R129 ;  /* 0x000000816c717221 */ /* 0x000fe20000010000 */
[----:B------:R-:W-:Y:S01]  /*0de0*/  FMUL.FTZ R142, R26, R110 ;  /* 0x0000006e1a8e7220 */ /* 0x000fe20000410000 */
        /* <DEDUP_REMOVED lines=10> */
[----:B-1----:R-:W-:-:S07]  /*0e90*/  FFMA.FTZ R150, R126, R137, R109 ;  /* 0x000000897e967223 */ /* 0x002fce000001006d */
.L_x_10351:
[----:B------:R-:W-:Y:S05]  /*0ea0*/  BSYNC.RECONVERGENT B1 ;  /* 0x0000000000017941 */ /* 0x000fea0003800200 */
.L_x_10350:
        /* <DEDUP_REMOVED lines=47> */
.L_x_10353:
[----:B------:R-:W-:Y:S05]  /*11a0*/  BSYNC.RECONVERGENT B1 ;  /* 0x0000000000017941 */ /* 0x000fea0003800200 */
.L_x_10352:
        /* <DEDUP_REMOVED lines=47> */
.L_x_10355:
[----:B------:R-:W-:Y:S05]  /*14a0*/  BSYNC.RECONVERGENT B1 ;  /* 0x0000000000017941 */ /* 0x000fea0003800200 */
.L_x_10354:
        /* <DEDUP_REMOVED lines=15> */
[C---:B---3--:R-:W-:Y:S01]  /*15a0*/  FADD.FTZ R17, -R141.reuse, R108 ;  /* 0x0000006c8d117221 */ /* 0x048fe20000010100 */
[----:B------:R-:W-:-:S03]  /*15b0*/  FADD.FTZ R116, -R141, R109 ;  /* 0x0000006d8d747221 */ /* 0x000fc60000010100 */
[----:B------:R-:W-:Y:S01]  /*15c0*/  FMUL.FTZ R17, R17, UR32 ;  /* 0x0000002011117c20 */ /* 0x000fe20008410000 */
[----:B----4-:R-:W-:Y:S01]  /*15d0*/  FMUL.FTZ R124, R36, R112 ;  /* 0x00000070247c7220 */ /* 0x010fe20000410000 */
[----:B------:R-:W-:Y:S01]  /*15e0*/  FMUL.FTZ R123, R37, R113 ;  /* 0x00000071257b7220 */ /* 0x000fe20000410000 */
[----:B------:R-:W-:Y:S01]  /*15f0*/  FADD.FTZ R110, -R141, R110 ;  /* 0x0000006e8d6e7221 */ /* 0x000fe20000010100 */
[----:B------:R-:W-:Y:S01]  /*1600*/  FMUL.FTZ R116, R116, UR32 ;  /* 0x0000002074747c20 */ /* 0x000fe20008410000 */
[----:B------:R-:W-:Y:S01]  /*1610*/  FADD.FTZ R108, R151, R124 ;  /* 0x0000007c976c7221 */ /* 0x000fe20000010000 */
[----:B------:R-:W-:Y:S01]  /*1620*/  FFMA.FTZ R109, R17, R124, R150 ;  /* 0x0000007c116d7223 */ /* 0x000fe20000010096 */
[----:B------:R-:W-:Y:S01]  /*1630*/  FADD.FTZ R134, -R141, R111 ;  /* 0x0000006f8d867221 */ /* 0x000fe20000010100 */
[----:B------:R-:W-:Y:S01]  /*1640*/  FMUL.FTZ R121, R110, UR32 ;  /* 0x000000206e797c20 */ /* 0x000fe20008410000 */
[----:B------:R-:W-:Y:S01]  /*1650*/  FADD.FTZ R111, R108, R123 ;  /* 0x0000007b6c6f7221 */ /* 0x000fe20000010000 */
[----:B------:R-:W-:Y:S01]  /*1660*/  FMUL.FTZ R136, R38, R114 ;  /* 0x0000007226887220 */ /* 0x000fe20000410000 */
        /* <DEDUP_REMOVED lines=16> */
.L_x_10347:
        /* <DEDUP_REMOVED lines=44> */
.L_x_10357:
        /* <DEDUP_REMOVED lines=16> */
[----:B------:R-:W2:Y:S01]  /*1b30*/  @P2 LDC.64 R112, c[0x0][0x3b0] ;  /* 0x0000ec00ff702b82 */ /* 0x000ea20000000a00 */
[----:B------:R-:W-:Y:S01]  /*1b40*/  @P3 IADD3 R141, PT, PT, R141, 0x80, RZ ;  /* 0x000000808d8d3810 */ /* 0x000fe20007ffe0ff */
[C---:B---3--:R-:W-:Y:S01]  /*1b50*/  @P0 IMAD.WIDE.U32 R156, R147.reuse, 0x4, R156 ;  /* 0x00000004939c0825 */ /* 0x048fe200078e009c */
[----:B------:R-:W-:Y:S01]  /*1b60*/  @P0 IADD3 R147, PT, PT, R147, 0x80, RZ ;  /* 0x0000008093930810 */ /* 0x000fe20007ffe0ff */
[----:B------:R-:W5:Y:S04]  /*1b70*/  @P3 LDG.E.128 R76, desc[UR20][R154.64] ;  /* 0x000000149a4c3981 */ /* 0x000f68000c1e1d00 */
[----:B------:R-:W3:Y:S01]  /*1b80*/  @P2 LDC.64 R114, c[0x0][0x438] ;  /* 0x00010e00ff722b82 */ /* 0x000ee20000000a00 */
[----:B----4-:R-:W-:-:S07]  /*1b90*/  @P0 IMAD.WIDE.U32 R152, R141, 0x10, R152 ;  /* 0x000000108d980825 */ /* 0x010fce00078e0098 */
[----:B------:R-:W4:Y:S01]  /*1ba0*/  @P5 LDC.64 R108, c[0x0][0x3b0] ;  /* 0x0000ec00ff6c5b82 */ /* 0x000f220000000a00 */
[----:B------:R-:W-:-:S07]  /*1bb0*/  @P0 IADD3 R141, PT, PT, R141, 0x80, RZ ;  /* 0x000000808d8d0810 */ /* 0x000fce0007ffe0ff */
[----:B------:R-:W4:Y:S01]  /*1bc0*/  @P5 LDC.64 R110, c[0x0][0x438] ;  /* 0x00010e00ff6e5b82 */ /* 0x000f220000000a00 */
[C---:B0-----:R-:W-:Y:S01]  /*1bd0*/  @P1 IMAD.WIDE.U32 R150, R147.reuse, 0x4, R150 ;  /* 0x0000000493961825 */ /* 0x041fe200078e0096 */
[----:B------:R-:W-:Y:S01]  /*1be0*/  @P1 IADD3 R147, PT, PT, R147, 0x80, RZ ;  /* 0x0000008093931810 */ /* 0x000fe20007ffe0ff */
[----:B------:R-:W5:Y:S02]  /*1bf0*/  @P0 LDG.E R2, desc[UR20][R156.64] ;  /* 0x000000149c020981 */ /* 0x000f64000c1e1900 */
[C---:B-1----:R-:W-:Y:S01]  /*1c00*/  @P1 IMAD.WIDE.U32 R148, R141.reuse, 0x10, R148 ;  /* 0x000000108d941825 */ /* 0x042fe200078e0094 */
[----:B------:R-:W-:Y:S01]  /*1c10*/  @P1 IADD3 R141, PT, PT, R141, 0x80, RZ ;  /* 0x000000808d8d1810 */ /* 0x000fe20007ffe0ff */
[----:B------:R-:W5:Y:S02]  /*1c20*/  @P0 LDG.E.128 R80, desc[UR20][R152.64] ;  /* 0x0000001498500981 */ /* 0x000f64000c1e1d00 */
[C---:B--2---:R-:W-:Y:S01]  /*1c30*/  @P2 IMAD.WIDE.U32 R112, R147.reuse, 0x4, R112 ;  /* 0x0000000493702825 */ /* 0x044fe200078e0070 */
[----:B------:R-:W-:Y:S01]  /*1c40*/  @P2 IADD3 R147, PT, PT, R147, 0x80, RZ ;  /* 0x0000008093932810 */ /* 0x000fe20007ffe0ff */
[----:B------:R-:W5:Y:S02]  /*1c50*/  @P1 LDG.E.128 R84, desc[UR20][R148.64] ;  /* 0x0000001494541981 */ /* 0x000f64000c1e1d00 */
[C---:B---3--:R-:W-:Y:S01]  /*1c60*/  @P2 IMAD.WIDE.U32 R114, R141.reuse, 0x10, R114 ;  /* 0x000000108d722825 */ /* 0x048fe200078e0072 */
[----:B------:R-:W-:Y:S01]  /*1c70*/  @P2 IADD3 R141, PT, PT, R141, 0x80, RZ ;  /* 0x000000808d8d2810 */ /* 0x000fe20007ffe0ff */
[----:B------:R-:W5:Y:S02]  /*1c80*/  @P2 LDG.E R6, desc[UR20][R112.64] ;  /* 0x0000001470062981 */ /* 0x000f64000c1e1900 */
[----:B----4-:R-:W-:-:S02]  /*1c90*/  @P5 IMAD.WIDE.U32 R108, R147, 0x4, R108 ;  /* 0x00000004936c5825 */ /* 0x010fc400078e006c */
[----:B------:R-:W5:Y:S04]  /*1ca0*/  @P2 LDG.E.128 R88, desc[UR20][R114.64] ;  /* 0x0000001472582981 */ /* 0x000f68000c1e1d00 */
[----:B------:R-:W5:Y:S01]  /*1cb0*/  @P5 LDG.E R7, desc[UR20][R108.64] ;  /* 0x000000146c075981 */ /* 0x000f62000c1e1900 */
[----:B------:R-:W-:-:S03]  /*1cc0*/  @P5 IMAD.WIDE.U32 R110, R141, 0x10, R110 ;  /* 0x000000108d6e5825 */ /* 0x000fc600078e006e */
[----:B------:R0:W5:Y:S04]  /*1cd0*/  @P1 LDG.E R0, desc[UR20][R150.64] ;  /* 0x0000001496001981 */ /* 0x000168000c1e1900 */
[----:B------:R2:W5:Y:S01]  /*1ce0*/  @P5 LDG.E.128 R20, desc[UR20][R110.64] ;  /* 0x000000146e145981 */ /* 0x000562000c1e1d00 */
[----:B0-----:R-:W-:-:S07]  /*1cf0*/  CS2R R150, SRZ ;  /* 0x0000000000967805 */ /* 0x001fce000001ff00 */
.L_x_10356:
[----:B-1----:R-:W-:Y:S05]  /*1d00*/  BSYNC.RECONVERGENT B0 ;  /* 0x0000000000007941 */ /* 0x002fea0003800200 */
.L_x_10346:
[----:B0-----:R-:W0:Y:S01]  /*1d10*/  SHFL.DOWN PT, R108, R151, 0x10, 0x1f ;  /* 0x0a001f00976c7f89 */ /* 0x001e2200000e0000 */
[----:B------:R-:W-:Y:S03]  /*1d20*/  BSSY.RECONVERGENT B0, `(.L_x_10358) ;  /* 0x000001f000007945 */ /* 0x000fe60003800200 */
[----:B------:R-:W1:Y:S01]  /*1d30*/  SHFL.DOWN PT, R109, R150, 0x10, 0x1f ;  /* 0x0a001f00966d7f89 */ /* 0x000e6200000e0000 */
[----:B------:R-:W3:Y:S01]  /*1d40*/  S2R R141, SR_TID.X ;  /* 0x00000000008d7919 */ /* 0x000ee20000002100 */
[----:B0-----:R-:W-:Y:S01]  /*1d50*/  FADD.FTZ R108, R108, R151 ;  /* 0x000000976c6c7221 */ /* 0x001fe20000010000 */
[----:B-1----:R-:W-:-:S04]  /*1d60*/  FADD.FTZ R109, R109, R150 ;  /* 0x000000966d6d7221 */ /* 0x002fc80000010000 */
[----:B--2---:R-:W0:Y:S04]  /*1d70*/  SHFL.DOWN PT, R111, R108, 0x8, 0x1f ;  /* 0x09001f006c6f7f89 */ /* 0x004e2800000e0000 */
        /* <DEDUP_REMOVED lines=25> */
.L_x_10359:
[----:B------:R-:W-:Y:S05]  /*1f10*/  BSYNC.RECONVERGENT B0 ;  /* 0x0000000000007941 */ /* 0x000fea0003800200 */
.L_x_10358:
        /* <DEDUP_REMOVED lines=23> */
[----:B------:R-:W-:Y:S01]  /*2090*/  MOV R113, R143 ;  /* 0x0000008f00717202 */ /* 0x000fe20000000f00 */
[----:B------:R-:W-:Y:S01]  /*20a0*/  FADD.FTZ R115, R115, R148 ;  /* 0x0000009473737221 */ /* 0x000fe20000010000 */
[----:B------:R-:W-:-:S03]  /*20b0*/  FADD.FTZ R114, R114, R109 ;  /* 0x0000006d72727221 */ /* 0x000fc60000010000 */
        /* <DEDUP_REMOVED lines=22> */
.L_x_10364:
        /* <DEDUP_REMOVED lines=10> */
.L_x_10365:
        /* <DEDUP_REMOVED lines=10> */
.L_x_10366:
        /* <DEDUP_REMOVED lines=11> */
.L_x_10363:
        /* <DEDUP_REMOVED lines=38> */
.L_x_10362:
        /* <DEDUP_REMOVED lines=52> */
.L_x_10368:
        /* <DEDUP_REMOVED lines=48> */
.L_x_10367:
        /* <DEDUP_REMOVED lines=10> */
.L_x_10361:
[----:B------:R-:W-:Y:S05]  /*2d50*/  BSYNC.RECONVERGENT B0 ;  /* 0x0000000000007941 */ /* 0x000fea0003800200 */
.L_x_10360:
        /* <DEDUP_REMOVED lines=10> */
[----:B0-----:R-:W0:Y:S01]  /*2e00*/  @P4 LDC.64 R108, c[0x0][0x408] ;  /* 0x00010200ff6c4b82 */ /* 0x001e220000000a00 */
        /* <DEDUP_REMOVED lines=48> */
.L_x_10372:
        /* <DEDUP_REMOVED lines=49> */
.L_x_10371:
        /* <DEDUP_REMOVED lines=44> */
.L_x_10374:
        /* <DEDUP_REMOVED lines=10> */
.L_x_10375:
        /* <DEDUP_REMOVED lines=10> */
.L_x_10376:
        /* <DEDUP_REMOVED lines=10> */
.L_x_10377:
        /* <DEDUP_REMOVED lines=10> */
.L_x_10373:
        /* <DEDUP_REMOVED lines=8> */
.L_x_10370:
[----:B------:R-:W-:Y:S05]  /*39e0*/  BSYNC.RECONVERGENT B0 ;  /* 0x0000000000007941 */ /* 0x000fea0003800200 */
.L_x_10369:
        /* <DEDUP_REMOVED lines=59> */
.L_x_10381:
        /* <DEDUP_REMOVED lines=49> */
.L_x_10380:
        /* <DEDUP_REMOVED lines=44> */
.L_x_10383:
        /* <DEDUP_REMOVED lines=10> */
.L_x_10384:
        /* <DEDUP_REMOVED lines=10> */
.L_x_10385:
        /* <DEDUP_REMOVED lines=10> */
.L_x_10386:
        /* <DEDUP_REMOVED lines=10> */
.L_x_10382:
        /* <DEDUP_REMOVED lines=8> */
.L_x_10379:
[----:B------:R-:W-:Y:S05]  /*4670*/  BSYNC.RECONVERGENT B0 ;  /* 0x0000000000007941 */ /* 0x000fea0003800200 */
.L_x_10378:
        /* <DEDUP_REMOVED lines=59> */
.L_x_10390:
        /* <DEDUP_REMOVED lines=49> */
.L_x_10389:
        /* <DEDUP_REMOVED lines=44> */
.L_x_10392:
        /* <DEDUP_REMOVED lines=10> */
.L_x_10393:
        /* <DEDUP_REMOVED lines=10> */
.L_x_10394:
        /* <DEDUP_REMOVED lines=10> */
.L_x_10395:
        /* <DEDUP_REMOVED lines=10> */
.L_x_10391:
        /* <DEDUP_REMOVED lines=8> */
.L_x_10388:
[----:B------:R-:W-:Y:S05]  /*5300*/  BSYNC.RECONVERGENT B0 ;  /* 0x0000000000007941 */ /* 0x000fea0003800200 */
.L_x_10387:
        /* <DEDUP_REMOVED lines=11> */
[----:B0-2345:R-:W-:-:S11]  /*53c0*/  MOV R110, R23 ;  /* 0x00000017006e7202 */ /* 0x03dfd60000000f00 */
        /* <DEDUP_REMOVED lines=48> */
.L_x_10399:
[----:B------:R-:W-:Y:S02]  /*56d0*/  PLOP3.LUT P6, PT, PT, PT, UP2, 0x80, 0x8 ;  /* 0x000000000008781c */ /* 0x000fe40003fcf028 */
[----:B-----5:R-:W-:Y:S02]  /*56e0*/  MOV R148, R21 ;  /* 0x0000001500947202 */ /* 0x020fe40000000f00 */
[----:B------:R-:W-:Y:S02]  /*56f0*/  MOV R150, R22 ;  /* 0x0000001600967202 */ /* 0x000fe40000000f00 */
[----:B0-234-:R-:W-:-:S07]  /*5700*/  MOV R110, R20 ;  /* 0x00000014006e7202 */ /* 0x01dfce0000000f00 */
        /* <DEDUP_REMOVED lines=45> */
.L_x_10398:
        /* <DEDUP_REMOVED lines=44> */
.L_x_10401:
        /* <DEDUP_REMOVED lines=21> */
.L_x_10402:
        /* <DEDUP_REMOVED lines=10> */
.L_x_10403:
        /* <DEDUP_REMOVED lines=10> */
.L_x_10400:
[----:B------:R-:W0:Y:S08]  /*5f30*/  @P5 LDC.64 R110, c[0x0][0x478] ;  /* 0x00011e00ff6e5b82 */ /* 0x000e300000000a00 */
[----:B------:R-:W1:Y:S01]  /*5f40*/  @P4 LDC.64 R108, c[0x0][0x468] ;  /* 0x00011a00ff6c4b82 */ /* 0x000e620000000a00 */
[----:B0-----:R-:W-:-:S05]  /*5f50*/  @P5 IMAD.WIDE.U32 R110, R113, 0x10, R110 ;  /* 0x00000010716e5825 */ /* 0x001fca00078e006e */
[----:B------:R0:W-:Y:S01]  /*5f60*/  @P5 STG.E.128 desc[UR20][R110.64], R104 ;  /* 0x000000686e005986 */ /* 0x0001e2000c101d14 */
[----:B-1----:R-:W-:-:S05]  /*5f70*/  @P4 IMAD.WIDE.U32 R108, R112, 0x10, R108 ;  /* 0x00000010706c4825 */ /* 0x002fca00078e006c */
[----:B------:R0:W-:Y:S02]  /*5f80*/  @P4 STG.E.128 desc[UR20][R108.64], R100 ;  /* 0x000000646c004986 */ /* 0x0001e4000c101d14 */
.L_x_10397:
[----:B------:R-:W-:Y:S05]  /*5f90*/  BSYNC.RECONVERGENT B0 ;  /* 0x0000000000007941 */ /* 0x000fea0003800200 */
.L_x_10396:
[----:B------:R-:W-:Y:S02]  /*5fa0*/  UIADD3 UR6, UPT, UPT, UR6, UR26, URZ ;  /* 0x0000001a06067290 */ /* 0x000fe4000fffe0ff */
[----:B------:R-:W-:Y:S02]  /*5fb0*/  UPLOP3.LUT UP1, UPT, UPT, UPT, UP1, 0x40, 0x4 ;  /* 0x000000000004789c */ /* 0x000fe40003f2e810 */
[----:B------:R-:W-:-:S09]  /*5fc0*/  UISETP.GE.AND UP0, UPT, UR6, UR27, UPT ;  /* 0x0000001b0600728c */ /* 0x000fd2000bf06270 */
[----:B------:R-:W-:Y:S05]  /*5fd0*/  BRA.U !UP0, `(.L_x_10404) ;  /* 0xffffffa508707547 */ /* 0x000fea000b83ffff */
.L_x_10345:
        /* <DEDUP_REMOVED lines=40> */
.L_x_10405:
        /* <DEDUP_REMOVED lines=10> */
.L_x_10971:


//--------------------- .text._ZN10layer_norm22ln_bwd_finalize_kernelINS_22Kernel_traits_finalizeILj2560EfffffjLb0ELj1024ELj4ENS_18Kernel_traits_baseILj2560EfffffjLj1024EEEEELb0ELb1EEEvNS_9BwdParamsE --------------------------
	.section	.text._ZN10layer_norm22ln_bwd_finalize_kernelINS_22Kernel_traits_finalizeILj2560EfffffjLb0ELj1024ELj4ENS_18Kernel_traits_baseILj2560EfffffjLj1024EEEEELb0ELb1EEEvNS_9BwdParamsE,"ax",@progbits
	.align	128
        .global         _ZN10layer_norm22ln_bwd_finalize_kernelINS_22Kernel_traits_finalizeILj2560EfffffjLb0ELj1024ELj4ENS_18Kernel_traits_baseILj2560EfffffjLj1024EEEEELb0ELb1EEEvNS_9BwdParamsE
        .type           _ZN10layer_norm22ln_bwd_finalize_kernelINS_22Kernel_traits_finalizeILj2560EfffffjLb0ELj1024ELj4ENS_18Kernel_traits_baseILj2560EfffffjLj1024EEEEELb0ELb1EEEvNS_9BwdParamsE,@function
        .size           _ZN10layer_norm22ln_bwd_finalize_kernelINS_22Kernel_traits_finalizeILj2560EfffffjLb0ELj1024ELj4ENS_18Kernel_traits_baseILj2560EfffffjLj1024EEEEELb0ELb1EEEvNS_9BwdParamsE,(.L_x_10972 - _ZN10layer_norm22ln_bwd_finalize_kernelINS_22Kernel_traits_finalizeILj2560EfffffjLb0ELj1024ELj4ENS_18Kernel_traits_baseILj2560EfffffjLj1024EEEEELb0ELb1EEEvNS_9BwdParamsE)
        .other          _ZN10layer_norm22ln_bwd_finalize_kernelINS_22Kernel_traits_finalizeILj2560EfffffjLb0ELj1024ELj4ENS_18Kernel_traits_baseILj2560EfffffjLj1024EEEEELb0ELb1EEEvNS_9BwdParamsE,@"STO_CUDA_ENTRY STV_DEFAULT"
_ZN10layer_norm22ln_bwd_finalize_kernelINS_22Kernel_traits_finalizeILj2560EfffffjLb0ELj1024ELj4ENS_18Kernel_traits_baseILj2560EfffffjLj1024EEEEELb0ELb1EEEvNS_9BwdParamsE:
.text._ZN10layer_norm22ln_bwd_finalize_kernelINS_22Kernel_traits_finalizeILj2560EfffffjLb0ELj1024ELj4ENS_18Kernel_traits_baseILj2560EfffffjLj1024EEEEELb0ELb1EEEvNS_9BwdParamsE:
        /* <DEDUP_REMOVED lines=77> */
.L_x_10410:
        /* <DEDUP_REMOVED lines=118> */
.L_x_10409:
[----:B------:R-:W-:Y:S05]  /*0c30*/  BSYNC.RECONVERGENT B1 ;  /* 0x0000000000017941 */ /* 0x000fea0003800200 */
.L_x_10408:
        /* <DEDUP_REMOVED lines=69> */
.L_x_10412:
[----:B------:R-:W-:Y:S05]  /*1090*/  BSYNC.RECONVERGENT B1 ;  /* 0x0000000000017941 */ /* 0x000fea0003800200 */
.L_x_10411:
        /* <DEDUP_REMOVED lines=38> */
.L_x_10414:
[----:B------:R-:W-:Y:S05]  /*1300*/  BSYNC.RECONVERGENT B1 ;  /* 0x0000000000017941 */ /* 0x000fea0003800200 */
.L_x_10413:
[----:B------:R-:W-:Y:S05]  /*1310*/  @!P1 BRA `(.L_x_10407) ;  /* 0x0000000000409947 */ /* 0x000fea0003800000 */
[----:B------:R-:W0:Y:S01]  /*1320*/  LDC R14, c[0x0][0x388] ;  /* 0x0000e200ff0e7b82 */ /* 0x000e220000000800 */
[----:B------:R-:W-:-:S07]  /*1330*/  IADD3 R12, PT, PT, -R54, RZ, RZ ;  /* 0x000000ff360c7210 */ /* 0x000fce0007ffe1ff */
[----:B------:R-:W1:Y:S08]  /*1340*/  LDC.64 R8, c[0x0][0x440] ;  /* 0x00011000ff087b82 */ /* 0x000e700000000a00 */
[----:B------:R-:W2:Y:S01]  /*1350*/  LDC.64 R10, c[0x0][0x448] ;  /* 0x00011200ff0a7b82 */ /* 0x000ea20000000a00 */
[----:B0-----:R-:W-:-:S05]  /*1360*/  IMAD R0, R3, R14, R0 ;  /* 0x0000000e03007224 */ /* 0x001fca00078e0200 */
[----:B------:R-:W-:-:S07]  /*1370*/  IADD3 R3, PT, PT, R57, R0, RZ ;  /* 0x0000000039037210 */ /* 0x000fce0007ffe0ff */
.L_x_10415:
        /* <DEDUP_REMOVED lines=10> */
.L_x_10407:
[----:B------:R-:W-:Y:S05]  /*1420*/  BSYNC.RECONVERGENT B0 ;  /* 0x0000000000007941 */ /* 0x000fea0003800200 */
.L_x_10406:
        /* <DEDUP_REMOVED lines=57> */
.L_x_10416:
        /* <DEDUP_REMOVED lines=12> */
.L_x_10972:


//--------------------- .text._ZN10layer_norm13ln_bwd_kernelINS_13Kernel_traitsIfffffjLj2560ELj1ELj1ELj4ELj16ENS_18Kernel_traits_baseILj2560EfffffjLj128EEEEELb1ELb0ELb1ELb1EEEvNS_9BwdParamsE --------------------------
	.section	.text._ZN10layer_norm13ln_bwd_kernelINS_13Kernel_traitsIfffffjLj2560ELj1ELj1ELj4ELj16ENS_18Kernel_traits_baseILj2560EfffffjLj128EEEEELb1ELb0ELb1ELb1EEEvNS_9BwdParamsE,"ax",@progbits
	.align	128
        .global         _ZN10layer_norm13ln_bwd_kernelINS_13Kernel_traitsIfffffjLj2560ELj1ELj1ELj4ELj16ENS_18Kernel_traits_baseILj2560EfffffjLj128EEEEELb1ELb0ELb1ELb1EEEvNS_9BwdParamsE
        .type           _ZN10layer_norm13ln_bwd_kernelINS_13Kernel_traitsIfffffjLj2560ELj1ELj1ELj4ELj16ENS_18Kernel_traits_baseILj2560EfffffjLj128EEEEELb1ELb0ELb1ELb1EEEvNS_9BwdParamsE,@function
        .size           _ZN10layer_norm13ln_bwd_kernelINS_13Kernel_traitsIfffffjLj2560ELj1ELj1ELj4ELj16ENS_18Kernel_traits_baseILj2560EfffffjLj128EEEEELb1ELb0ELb1ELb1EEEvNS_9BwdParamsE,(.L_x_10973 - _ZN10layer_norm13ln_bwd_kernelINS_13Kernel_traitsIfffffjLj2560ELj1ELj1ELj4ELj16ENS_18Kernel_traits_baseILj2560EfffffjLj128EEEEELb1ELb0ELb1ELb1EEEvNS_9BwdParamsE)
        .other          _ZN10layer_norm13ln_bwd_kernelINS_13Kernel_traitsIfffffjLj2560ELj1ELj1ELj4ELj16ENS_18Kernel_traits_baseILj2560EfffffjLj128EEEEELb1ELb0ELb1ELb1EEEvNS_9BwdParamsE,@"STO_CUDA_ENTRY STV_DEFAULT"
_ZN10layer_norm13ln_bwd_kernelINS_13Kernel_traitsIfffffjLj2560ELj1ELj1ELj4ELj16ENS_18Kernel_traits_baseILj2560EfffffjLj128EEEEELb1ELb0ELb1ELb1EEEvNS_9BwdParamsE:
.text._ZN10layer_norm13ln_bwd_kernelINS_13Kernel_traitsIfffffjLj2560ELj1ELj1ELj4ELj16ENS_18Kernel_traits_baseILj2560EfffffjLj128EEEEELb1ELb0ELb1ELb1EEEvNS_9BwdParamsE:
        /* <DEDUP_REMOVED lines=43> */
.L_x_10458:
        /* <DEDUP_REMOVED lines=13> */
[----:B------:R-:W-:Y:S01]  /*0380*/  IADD3 R101, PT, PT, R5, -0x1, RZ ;  /* 0xffffffff05657810 */ /* 0x000fe20007ffe0ff */
[----:B------:R-:W-:-:S05]  /*0390*/  IMAD.WIDE R108, R7, 0x4, R108 ;  /* 0x00000004076c7825 */ /* 0x000fca00078e026c */
[----:B------:R-:W2:Y:S01]  /*03a0*/  LDG.E R144, desc[UR12][R108.64] ;  /* 0x0000000c6c907981 */ /* 0x000ea2000c1e1900 */
[----:B------:R-:W3:Y:S08]  /*03b0*/  LDC.64 R10, c[0x0][0x3a8] ;  /* 0x0000ea00ff0a7b82 */ /* 0x000ef00000000a00 */
[----:B0-----:R-:W0:Y:S01]  /*03c0*/  LDC.64 R2, c[0x0][0x428] ;  /* 0x00010a00ff027b82 */ /* 0x001e220000000a00 */
[-C--:B-1----:R-:W-:Y:S01]  /*03d0*/  IMAD R4, R7, R0.reuse, RZ ;  /* 0x0000000007047224 */ /* 0x082fe200078e02ff */
[----:B------:R-:W-:Y:S01]  /*03e0*/  MOV R149, UR7 ;  /* 0x0000000700957c02 */ /* 0x000fe20008000f00 */
[----:B------:R-:W-:Y:S01]  /*03f0*/  IMAD R101, R101, R0, RZ ;  /* 0x0000000065657224 */ /* 0x000fe200078e02ff */
[----:B------:R-:W-:-:S04]  /*0400*/  ISETP.NE.U32.AND P0, PT, RZ, UR6, PT ;  /* 0x00000006ff007c0c */ /* 0x000fc8000bf05070 */
[----:B------:R-:W1:Y:S01]  /*0410*/  LDC.64 R146, c[0x0][0x3b0] ;  /* 0x0000ec00ff927b82 */ /* 0x000e620000000a00 */
[----:B------:R-:W-:-:S04]  /*0420*/  SHF.R.S32.HI R9, RZ, 0x1f, R4 ;  /* 0x0000001fff097819 */ /* 0x000fc80000011404 */
[----:B------:R-:W-:Y:S02]  /*0430*/  LEA.HI R9, R9, R4, RZ, 0x2 ;  /* 0x0000000409097211 */ /* 0x000fe400078f10ff */
[----:B------:R-:W-:Y:S02]  /*0440*/  SHF.R.S32.HI R4, RZ, 0x1f, R101 ;  /* 0x0000001fff047819 */ /* 0x000fe40000011465 */
[-C--:B------:R-:W-:Y:S02]  /*0450*/  LEA.HI.SX32 R133, R9, R8.reuse, 0x1e ;  /* 0x0000000809857211 */ /* 0x080fe400078ff2ff */
[----:B------:R-:W-:Y:S02]  /*0460*/  LEA.HI R101, R4, R101, RZ, 0x2 ;  /* 0x0000006504657211 */ /* 0x000fe400078f10ff */
[C---:B------:R-:W-:Y:S01]  /*0470*/  IADD3 R161, PT, PT, R133.reuse, 0x80, RZ ;  /* 0x0000008085a17810 */ /* 0x040fe20007ffe0ff */
[----:B---3--:R-:W-:Y:S01]  /*0480*/  IMAD.WIDE.U32 R136, R133, 0x10, R10 ;  /* 0x0000001085887825 */ /* 0x008fe200078e000a */
[----:B------:R-:W-:-:S03]  /*0490*/  LEA.HI.SX32 R155, R101, R8, 0x1e ;  /* 0x00000008659b7211 */ /* 0x000fc600078ff2ff */
[----:B------:R-:W-:Y:S02]  /*04a0*/  IMAD.WIDE.U32 R104, R161, 0x10, R10 ;  /* 0x00000010a1687825 */ /* 0x000fe400078e000a */
[----:B------:R-:W3:Y:S01]  /*04b0*/  LDG.E.128 R136, desc[UR12][R136.64] ;  /* 0x0000000c88887981 */ /* 0x000ee2000c1e1d00 */
[C---:B------:R-:W-:Y:S01]  /*04c0*/  IADD3 R111, PT, PT, R155.reuse, 0x80, RZ ;  /* 0x000000809b6f7810 */ /* 0x040fe20007ffe0ff */
[--C-:B0-----:R-:W-:Y:S02]  /*04d0*/  IMAD.WIDE.U32 R100, R155, 0x10, R2.reuse ;  /* 0x000000109b647825 */ /* 0x101fe400078e0002 */
[----:B------:R-:W4:Y:S02]  /*04e0*/  LDG.E.128 R104, desc[UR12][R104.64] ;  /* 0x0000000c68687981 */ /* 0x000f24000c1e1d00 */
[----:B------:R-:W-:Y:S02]  /*04f0*/  IMAD.WIDE.U32 R110, R111, 0x10, R2 ;  /* 0x000000106f6e7825 */ /* 0x000fe400078e0002 */
[----:B------:R-:W4:Y:S04]  /*0500*/  LDG.E.128 R100, desc[UR12][R100.64] ;  /* 0x0000000c64647981 */ /* 0x000f28000c1e1d00 */
[----:B------:R-:W4:Y:S01]  /*0510*/  LDG.E.128 R108, desc[UR12][R110.64] ;  /* 0x0000000c6e6c7981 */ /* 0x000f22000c1e1d00 */
[----:B------:R-:W-:-:S02]  /*0520*/  IADD3 R159, PT, PT, R133, 0x100, RZ ;  /* 0x00000100859f7810 */ /* 0x000fc40007ffe0ff */
[----:B------:R-:W-:-:S03]  /*0530*/  IADD3 R117, PT, PT, R155, 0x100, RZ ;  /* 0x000001009b757810 */ /* 0x000fc60007ffe0ff */
[----:B------:R-:W-:Y:S01]  /*0540*/  IMAD.WIDE.U32 R112, R159, 0x10, R10 ;  /* 0x000000109f707825 */ /* 0x000fe200078e000a */
[----:B------:R-:W-:-:S03]  /*0550*/  ISETP.NE.AND.EX P0, PT, R149, RZ, PT, P0 ;  /* 0x000000ff9500720c */ /* 0x000fc60003f05300 */
[----:B------:R-:W-:Y:S02]  /*0560*/  IMAD.WIDE.U32 R116, R117, 0x10, R2 ;  /* 0x0000001075747825 */ /* 0x000fe400078e0002 */
[----:B------:R-:W4:Y:S01]  /*0570*/  LDG.E.128 R112, desc[UR12][R112.64] ;  /* 0x0000000c70707981 */ /* 0x000f22000c1e1d00 */
[----:B------:R-:W-:-:S03]  /*0580*/  IADD3 R9, PT, PT, R133, 0x180, RZ ;  /* 0x0000018085097810 */ /* 0x000fc60007ffe0ff */
[----:B------:R-:W4:Y:S02]  /*0590*/  LDG.E.128 R116, desc[UR12][R116.64] ;  /* 0x0000000c74747981 */ /* 0x000f24000c1e1d00 */
[----:B------:R-:W-:Y:S01]  /*05a0*/  IMAD.WIDE.U32 R120, R9, 0x10, R10 ;  /* 0x0000001009787825 */ /* 0x000fe200078e000a */
[----:B------:R-:W-:Y:S01]  /*05b0*/  IADD3 R125, PT, PT, R155, 0x180, RZ ;  /* 0x000001809b7d7810 */ /* 0x000fe20007ffe0ff */
[----:B------:R-:W0:Y:S01]  /*05c0*/  @P0 LDC.64 R134, c[0x0][0x438] ;  /* 0x00010e00ff860b82 */ /* 0x000e220000000a00 */
[----:B-----5:R-:W-:-:S03]  /*05d0*/  ISETP.GE.AND P3, PT, R145, 0x1, PT ;  /* 0x000000019100780c */ /* 0x020fc60003f66270 */
[----:B------:R-:W4:Y:S01]  /*05e0*/  LDG.E.128 R120, desc[UR12][R120.64] ;  /* 0x0000000c78787981 */ /* 0x000f22000c1e1d00 */
[----:B------:R-:W-:Y:S01]  /*05f0*/  IMAD.WIDE.U32 R124, R125, 0x10, R2 ;  /* 0x000000107d7c7825 */ /* 0x000fe200078e0002 */
[----:B------:R-:W-:Y:S02]  /*0600*/  IADD3 R151, PT, PT, R133, 0x200, RZ ;  /* 0x0000020085977810 */ /* 0x000fe40007ffe0ff */
[----:B------:R-:W-:Y:S01]  /*0610*/  MOV R157, RZ ;  /* 0x000000ff009d7202 */ /* 0x000fe20000000f00 */
[----:B------:R-:W1:Y:S02]  /*0620*/  @P0 LDC.64 R152, c[0x0][0x438] ;  /* 0x00010e00ff980b82 */ /* 0x000e640000000a00 */
[----:B------:R-:W4:Y:S01]  /*0630*/  LDG.E.128 R124, desc[UR12][R124.64] ;  /* 0x0000000c7c7c7981 */ /* 0x000f22000c1e1d00 */
[----:B------:R-:W-:Y:S02]  /*0640*/  IMAD.WIDE.U32 R128, R151, 0x10, R10 ;  /* 0x0000001097807825 */ /* 0x000fe400078e000a */
[----:B------:R-:W-:-:S02]  /*0650*/  @P3 IADD3 R131, PT, PT, R145, -0x1, RZ ;  /* 0xffffffff91833810 */ /* 0x000fc40007ffe0ff */
[----:B------:R-:W-:Y:S01]  /*0660*/  IADD3 R155, PT, PT, R155, 0x200, RZ ;  /* 0x000002009b9b7810 */ /* 0x000fe20007ffe0ff */
[----:B------:R-:W1:Y:S02]  /*0670*/  @P0 LDC.64 R140, c[0x0][0x438] ;  /* 0x00010e00ff8c0b82 */ /* 0x000e640000000a00 */
[----:B------:R-:W-:Y:S02]  /*0680*/  @P3 IMAD R0, R131, R0, RZ ;  /* 0x0000000083003224 */ /* 0x000fe400078e02ff */
[----:B------:R-:W4:Y:S01]  /*0690*/  LDG.E.128 R128, desc[UR12][R128.64] ;  /* 0x0000000c80807981 */ /* 0x000f22000c1e1d00 */
[----:B------:R-:W-:Y:S02]  /*06a0*/  IMAD.WIDE.U32 R154, R155, 0x10, R2 ;  /* 0x000000109b9a7825 */ /* 0x000fe400078e0002 */
[----:B------:R-:W-:Y:S01]  /*06b0*/  @P3 SHF.R.S32.HI R11, RZ, 0x1f, R0 ;  /* 0x0000001fff0b3819 */ /* 0x000fe20000011400 */
[----:B------:R-:W1:Y:S01]  /*06c0*/  @P0 LDC.64 R2, c[0x0][0x438] ;  /* 0x00010e00ff020b82 */ /* 0x000e620000000a00 */
[----:B0-----:R-:W-:-:S02]  /*06d0*/  @P0 IMAD.WIDE.U32 R142, R133, 0x10, R134 ;  /* 0x00000010858e0825 */ /* 0x001fc400078e0086 */
[----:B------:R0:W4:Y:S01]  /*06e0*/  LDG.E.128 R132, desc[UR12][R154.64] ;  /* 0x0000000c9a847981 */ /* 0x000122000c1e1d00 */
[----:B------:R-:W-:-:S03]  /*06f0*/  @P3 LEA.HI R11, R11, R0, RZ, 0x2 ;  /* 0x000000000b0b3211 */ /* 0x000fc600078f10ff */
[----:B------:R1:W5:Y:S01]  /*0700*/  @P0 LDG.E.128 R28, desc[UR12][R142.64] ;  /* 0x0000000c8e1c0981 */ /* 0x000362000c1e1d00 */
[----:B------:R-:W-:Y:S02]  /*0710*/  @P3 LEA.HI.SX32 R157, R11, R8, 0x1e ;  /* 0x000000080b9d3211 */ /* 0x000fe400078ff2ff */
[----:B------:R-:W1:Y:S02]  /*0720*/  @P0 LDC.64 R10, c[0x0][0x438] ;  /* 0x00010e00ff0a0b82 */ /* 0x000e640000000a00 */
[C---:B------:R-:W-:Y:S02]  /*0730*/  IADD3 R165, PT, PT, R157.reuse, 0x80, RZ ;  /* 0x000000809da57810 */ /* 0x040fe40007ffe0ff */
[C---:B0-----:R-:W-:Y:S01]  /*0740*/  IADD3 R155, PT, PT, R157.reuse, 0x180, RZ ;  /* 0x000001809d9b7810 */ /* 0x041fe20007ffe0ff */
[C-C-:B-1----:R-:W-:Y:S01]  /*0750*/  IMAD.WIDE.U32 R162, R157.reuse, 0x4, R146.reuse ;  /* 0x000000049da27825 */ /* 0x142fe200078e0092 */
[C---:B------:R-:W-:Y:S02]  /*0760*/  IADD3 R0, PT, PT, R157.reuse, 0x100, RZ ;  /* 0x000001009d007810 */ /* 0x040fe40007ffe0ff */
[----:B------:R-:W-:Y:S01]  /*0770*/  IADD3 R4, PT, PT, R157, 0x200, RZ ;  /* 0x000002009d047810 */ /* 0x000fe20007ffe0ff */
[--C-:B------:R-:W-:Y:S01]  /*0780*/  IMAD.WIDE.U32 R156, R165, 0x4, R146.reuse ;  /* 0x00000004a59c7825 */ /* 0x100fe200078e0092 */
[----:B------:R-:W5:Y:S03]  /*0790*/  LDG.E R150, desc[UR12][R162.64] ;  /* 0x0000000ca2967981 */ /* 0x000f66000c1e1900 */
[--C-:B------:R-:W-:Y:S01]  /*07a0*/  IMAD.WIDE.U32 R154, R155, 0x4, R146.reuse ;  /* 0x000000049b9a7825 */ /* 0x100fe200078e0092 */
[----:B------:R-:W5:Y:S03]  /*07b0*/  LDG.E R148, desc[UR12][R156.64] ;  /* 0x0000000c9c947981 */ /* 0x000f66000c1e1900 */
[----:B------:R-:W-:-:S04]  /*07c0*/  IMAD.WIDE.U32 R142, R0, 0x4, R146 ;  /* 0x00000004008e7825 */ /* 0x000fc800078e0092 */
[----:B------:R-:W-:Y:S02]  /*07d0*/  IMAD.WIDE.U32 R146, R4, 0x4, R146 ;  /* 0x0000000404927825 */ /* 0x000fe400078e0092 */
[----:B------:R-:W5:Y:S02]  /*07e0*/  LDG.E R4, desc[UR12][R154.64] ;  /* 0x0000000c9a047981 */ /* 0x000f64000c1e1900 */
[----:B------:R-:W-:Y:S02]  /*07f0*/  @P0 IMAD.WIDE.U32 R152, R161, 0x10, R152 ;  /* 0x00000010a1980825 */ /* 0x000fe400078e0098 */
[----:B------:R-:W5:Y:S02]  /*0800*/  LDG.E R143, desc[UR12][R142.64] ;  /* 0x0000000c8e8f7981 */ /* 0x000f64000c1e1900 */
[----:B------:R-:W-:Y:S02]  /*0810*/  @P0 IMAD.WIDE.U32 R158, R159, 0x10, R2 ;  /* 0x000000109f9e0825 */ /* 0x000fe400078e0002 */
[----:B------:R-:W5:Y:S02]  /*0820*/  @P0 LDG.E.128 R24, desc[UR12][R152.64] ;  /* 0x0000000c98180981 */ /* 0x000f64000c1e1d00 */
[----:B------:R-:W-:-:S02]  /*0830*/  @P0 IMAD.WIDE.U32 R140, R9, 0x10, R140 ;  /* 0x00000010098c0825 */ /* 0x000fc400078e008c */
[----:B------:R-:W5:Y:S02]  /*0840*/  @P0 LDG.E.128 R20, desc[UR12][R158.64] ;  /* 0x0000000c9e140981 */ /* 0x000f64000c1e1d00 */
[----:B------:R-:W-:Y:S02]  /*0850*/  @P0 IMAD.WIDE.U32 R10, R151, 0x10, R10 ;  /* 0x00000010970a0825 */ /* 0x000fe400078e000a */
[----:B------:R-:W5:Y:S04]  /*0860*/  @P0 LDG.E.128 R16, desc[UR12][R140.64] ;  /* 0x0000000c8c100981 */ /* 0x000f68000c1e1d00 */
[----:B------:R4:W5:Y:S01]  /*0870*/  @P0 LDG.E.128 R12, desc[UR12][R10.64] ;  /* 0x0000000c0a0c0981 */ /* 0x000962000c1e1d00 */
[----:B------:R-:W-:-:S03]  /*0880*/  ISETP.NE.AND P0, PT, RZ, UR14, PT ;  /* 0x0000000eff007c0c */ /* 0x000fc6000bf05270 */
[----:B------:R0:W5:Y:S01]  /*0890*/  LDG.E R2, desc[UR12][R146.64] ;  /* 0x0000000c92027981 */ /* 0x000162000c1e1900 */
[----:B--2---:R-:W-:-:S05]  /*08a0*/  FSEL R144, R144, RZ, !P0 ;  /* 0x000000ff90907208 */ /* 0x004fca0004000000 */
[C---:B---3--:R-:W-:Y:S01]  /*08b0*/  FADD.FTZ R3, -R144.reuse, R136 ;  /* 0x0000008890037221 */ /* 0x048fe20000010100 */
[C---:B------:R-:W-:Y:S01]  /*08c0*/  FADD.FTZ R139, -R144.reuse, R139 ;  /* 0x0000008b908b7221 */ /* 0x040fe20000010100 */
[----:B------:R-:W-:Y:S02]  /*08d0*/  FADD.FTZ R137, -R144, R137 ;  /* 0x0000008990897221 */ /* 0x000fe40000010100 */
[----:B------:R-:W-:Y:S01]  /*08e0*/  FMUL.FTZ R3, R6, R3 ;  /* 0x0000000306037220 */ /* 0x000fe20000410000 */
[C---:B----4-:R-:W-:Y:S01]  /*08f0*/  FADD.FTZ R11, -R144.reuse, R104 ;  /* 0x00000068900b7221 */ /* 0x050fe20000010100 */
[----:B------:R-:W-:Y:S01]  /*0900*/  FADD.FTZ R105, -R144, R105 ;  /* 0x0000006990697221 */ /* 0x000fe20000010100 */
[----:B------:R-:W-:Y:S01]  /*0910*/  FADD.FTZ R88, R88, R100 ;  /* 0x0000006458587221 */ /* 0x000fe20000010000 */
[----:B------:R-:W-:Y:S01]  /*0920*/  FFMA.FTZ R52, R100, R3, R52 ;  /* 0x0000000364347223 */ /* 0x000fe20000010034 */
[----:B------:R-:W-:Y:S01]  /*0930*/  FMUL.FTZ R10, R48, R100 ;  /* 0x00000064300a7220 */ /* 0x000fe20000410000 */
[----:B------:R-:W-:Y:S01]  /*0940*/  FMUL.FTZ R100, R6, R139 ;  /* 0x0000008b06647220 */ /* 0x000fe20000410000 */
[----:B------:R-:W-:Y:S01]  /*0950*/  FADD.FTZ R9, -R144, R138 ;  /* 0x0000008a90097221 */ /* 0x000fe20000010100 */
[C---:B------:R-:W-:Y:S01]  /*0960*/  FMUL.FTZ R0, R6.reuse, R137 ;  /* 0x0000008906007220 */ /* 0x040fe20000410000 */
[----:B------:R-:W-:Y:S01]  /*0970*/  FMUL.FTZ R11, R6, R11 ;  /* 0x0000000b060b7220 */ /* 0x000fe20000410000 */
[----:B------:R-:W-:Y:S01]  /*0980*/  FADD.FTZ R139, -R144, R107 ;  /* 0x0000006b908b7221 */ /* 0x000fe20000010100 */
[----:B------:R-:W-:Y:S01]  /*0990*/  FMUL.FTZ R104, R6, R105 ;  /* 0x0000006906687220 */ /* 0x000fe20000410000 */
[----:B------:R-:W-:Y:S01]  /*09a0*/  FADD.FTZ R137, -R144, R106 ;  /* 0x0000006a90897221 */ /* 0x000fe20000010100 */
[----:B------:R-:W-:Y:S01]  /*09b0*/  FADD.FTZ R89, R89, R101 ;  /* 0x0000006559597221 */ /* 0x000fe20000010000 */
[----:B------:R-:W-:Y:S01]  /*09c0*/  FMUL.FTZ R9, R6, R9 ;  /* 0x0000000906097220 */ /* 0x000fe20000410000 */
[----:B------:R-:W-:Y:S01]  /*09d0*/  FFMA.FTZ R53, R101, R0, R53 ;  /* 0x0000000065357223 */ /* 0x000fe20000010035 */
[----:B------:R-:W-:Y:S01]  /*09e0*/  FADD.FTZ R84, R84, R108 ;  /* 0x0000006c54547221 */ /* 0x000fe20000010000 */
[----:B------:R-:W-:Y:S01]  /*09f0*/  FFMA.FTZ R56, R108, R11, R56 ;  /* 0x0000000b6c387223 */ /* 0x000fe20000010038 */
[----:B------:R-:W-:Y:S01]  /*0a00*/  FMUL.FTZ R106, R44, R108 ;  /* 0x0000006c2c6a7220 */ /* 0x000fe20000410000 */
[C---:B------:R-:W-:Y:S01]  /*0a10*/  FMUL.FTZ R136, R6.reuse, R139 ;  /* 0x0000008b06887220 */ /* 0x040fe20000410000 */
[----:B------:R-:W-:Y:S01]  /*0a20*/  FMUL.FTZ R101, R49, R101 ;  /* 0x0000006531657220 */ /* 0x000fe20000410000 */
[----:B------:R-:W-:Y:S01]  /*0a30*/  FADD.FTZ R85, R85, R109 ;  /* 0x0000006d55557221 */ /* 0x000fe20000010000 */
[----:B------:R-:W-:Y:S01]  /*0a40*/  FFMA.FTZ R57, R109, R104, R57 ;  /* 0x000000686d397223 */ /* 0x000fe20000010039 */
[----:B------:R-:W-:Y:S01]  /*0a50*/  FMUL.FTZ R107, R45, R109 ;  /* 0x0000006d2d6b7220 */ /* 0x000fe20000410000 */
[----:B------:R-:W-:Y:S01]  /*0a60*/  FADD.FTZ R108, RZ, R10 ;  /* 0x0000000aff6c7221 */ /* 0x000fe20000010000 */
[----:B------:R-:W-:Y:S01]  /*0a70*/  FFMA.FTZ R109, R3, R10, RZ ;  /* 0x0000000a036d7223 */ /* 0x000fe200000100ff */
        /* <DEDUP_REMOVED lines=25> */
[----:B------:R-:W-:Y:S01]  /*0c10*/  FMUL.FTZ R139, R6, R139 ;  /* 0x0000008b068b7220 */ /* 0x000fe20000410000 */
[----:B------:R-:W-:Y:S01]  /*0c20*/  FADD.FTZ R110, R111, R138 ;  /* 0x0000008a6f6e7221 */ /* 0x000fe20000010000 */
[----:B------:R-:W-:Y:S01]  /*0c30*/  FFMA.FTZ R109, R105, R138, R108 ;  /* 0x0000008a696d7223 */ /* 0x000fe2000001006c */
[----:B------:R-:W-:Y:S01]  /*0c40*/  FADD.FTZ R141, -R144, R114 ;  /* 0x00000072908d7221 */ /* 0x000fe20000010100 */
[----:B------:R-:W-:Y:S01]  /*0c50*/  FADD.FTZ R80, R80, R116 ;  /* 0x0000007450507221 */ /* 0x000fe20000010000 */
[----:B------:R-:W-:Y:S01]  /*0c60*/  FMUL.FTZ R140, R6, R113 ;  /* 0x00000071068c7220 */ /* 0x000fe20000410000 */
[----:B------:R-:W-:Y:S01]  /*0c70*/  FFMA.FTZ R60, R116, R139, R60 ;  /* 0x0000008b743c7223 */ /* 0x000fe2000001003c */
        /* <DEDUP_REMOVED lines=10> */
[----:B------:R-:W-:Y:S01]  /*0d20*/  FADD.FTZ R82, R82, R118 ;  /* 0x0000007652527221 */ /* 0x000fe20000010000 */
[----:B------:R-:W-:Y:S01]  /*0d30*/  FMUL.FTZ R142, R6, R115 ;  /* 0x00000073068e7220 */ /* 0x000fe20000410000 */
[----:B------:R-:W-:Y:S01]  /*0d40*/  FFMA.FTZ R62, R118, R141, R62 ;  /* 0x0000008d763e7223 */ /* 0x000fe2000001003e */
        /* <DEDUP_REMOVED lines=11> */
[----:B0-----:R-:W-:Y:S01]  /*0e00*/  FADD.FTZ R147, -R144, R122 ;  /* 0x0000007a90937221 */ /* 0x001fe20000010100 */
        /* <DEDUP_REMOVED lines=33> */
[C---:B------:R-:W-:Y:S01]  /*1020*/  FADD.FTZ R147, -R144.reuse, R130 ;  /* 0x0000008290937221 */ /* 0x040fe20000010100 */
        /* <DEDUP_REMOVED lines=21> */
.L_x_10418:
[----:B-----5:R-:W-:Y:S01]  /*1180*/  ISETP.GE.AND P3, PT, R145, 0x1, PT ;  /* 0x000000019100780c */ /* 0x020fe20003f66270 */
[----:B------:R-:W-:Y:S01]  /*1190*/  HFMA2 R151, -RZ, RZ, 0, 0 ;  /* 0x00000000ff977431 */ /* 0x000fe200000001ff */
[----:B------:R-:W-:Y:S01]  /*11a0*/  MOV R149, UR7 ;  /* 0x0000000700957c02 */ /* 0x000fe20008000f00 */
[----:B------:R-:W-:Y:S01]  /*11b0*/  HFMA2 R135, -RZ, RZ, 0, 0 ;  /* 0x00000000ff877431 */ /* 0x000fe200000001ff */
[----:B------:R-:W-:Y:S02]  /*11c0*/  ISETP.NE.U32.AND P0, PT, RZ, UR6, PT ;  /* 0x00000006ff007c0c */ /* 0x000fe4000bf05070 */
[----:B------:R-:W-:Y:S02]  /*11d0*/  MOV R146, RZ ;  /* 0x000000ff00927202 */ /* 0x000fe40000000f00 */
[----:B------:R-:W-:-:S05]  /*11e0*/  ISETP.NE.AND.EX P0, PT, R149, RZ, PT, P0 ;  /* 0x000000ff9500720c */ /* 0x000fca0003f05300 */
[----:B------:R-:W1:Y:S01]  /*11f0*/  @P3 LDC R109, c[0x0][0x388] ;  /* 0x0000e200ff6d3b82 */ /* 0x000e620000000800 */
[----:B0-----:R-:W-:-:S05]  /*1200*/  @P3 IADD3 R2, PT, PT, R145, -0x1, RZ ;  /* 0xffffffff91023810 */ /* 0x001fca0007ffe0ff */
[----:B-1----:R-:W-:-:S05]  /*1210*/  @P3 IMAD R2, R2, R109, RZ ;  /* 0x0000006d02023224 */ /* 0x002fca00078e02ff */
        /* <DEDUP_REMOVED lines=15> */
[----:B------:R-:W-:Y:S02]  /*1310*/  IMAD.WIDE.U32 R108, R143, 0x4, R108 ;  /* 0x000000048f6c7825 */ /* 0x000fe400078e006c */
[----:B------:R0:W5:Y:S04]  /*1320*/  LDG.E R143, desc[UR12][R112.64] ;  /* 0x0000000c708f7981 */ /* 0x000168000c1e1900 */
[----:B------:R0:W5:Y:S04]  /*1330*/  LDG.E R150, desc[UR12][R150.64] ;  /* 0x0000000c96967981 */ /* 0x000168000c1e1900 */
[----:B------:R0:W5:Y:S01]  /*1340*/  LDG.E R2, desc[UR12][R108.64] ;  /* 0x0000000c6c027981 */ /* 0x000162000c1e1900 */
[----:B------:R-:W-:Y:S05]  /*1350*/  BRA `(.L_x_10419) ;  /* 0x0000000000887947 */ /* 0x000fea0003800000 */
.L_x_10420:
        /* <DEDUP_REMOVED lines=10> */
[----:B------:R-:W-:Y:S01]  /*1400*/  IADD3 R23, PT, PT, R29, 0x100, RZ ;  /* 0x000001001d177810 */ /* 0x000fe20007ffe0ff */
[----:B0-----:R-:W-:Y:S01]  /*1410*/  IMAD.WIDE.U32 R16, R19, 0x4, R14 ;  /* 0x0000000413107825 */ /* 0x001fe200078e000e */
        /* <DEDUP_REMOVED lines=13> */
[----:B------:R-:W-:-:S04]  /*14f0*/  IMAD.WIDE.U32 R24, R25, 0x10, R12 ;  /* 0x0000001019187825 */ /* 0x000fc800078e000c */
[----:B0-----:R-:W-:-:S04]  /*1500*/  IMAD.WIDE.U32 R20, R23, 0x10, R12 ;  /* 0x0000001017147825 */ /* 0x001fc800078e000c */
[--C-:B------:R-:W-:Y:S02]  /*1510*/  IMAD.WIDE.U32 R16, R27, 0x10, R12.reuse ;  /* 0x000000101b107825 */ /* 0x100fe400078e000c */
[----:B------:R-:W5:Y:S02]  /*1520*/  LDG.E.128 R24, desc[UR12][R24.64] ;  /* 0x0000000c18187981 */ /* 0x000f64000c1e1d00 */
[----:B------:R-:W-:Y:S02]  /*1530*/  IMAD.WIDE.U32 R12, R31, 0x10, R12 ;  /* 0x000000101f0c7825 */ /* 0x000fe400078e000c */
[----:B------:R-:W5:Y:S04]  /*1540*/  LDG.E.128 R28, desc[UR12][R28.64] ;  /* 0x0000000c1c1c7981 */ /* 0x000f68000c1e1d00 */
[----:B------:R-:W5:Y:S04]  /*1550*/  LDG.E.128 R20, desc[UR12][R20.64] ;  /* 0x0000000c14147981 */ /* 0x000f68000c1e1d00 */
[----:B------:R-:W5:Y:S04]  /*1560*/  LDG.E.128 R16, desc[UR12][R16.64] ;  /* 0x0000000c10107981 */ /* 0x000f68000c1e1d00 */
[----:B--2---:R-:W5:Y:S02]  /*1570*/  LDG.E.128 R12, desc[UR12][R12.64] ;  /* 0x0000000c0c0c7981 */ /* 0x004f64000c1e1d00 */
.L_x_10419:
        /* <DEDUP_REMOVED lines=32> */
.L_x_10422:
[----:B------:R-:W-:Y:S05]  /*1780*/  BSYNC.RECONVERGENT B0 ;  /* 0x0000000000007941 */ /* 0x000fea0003800200 */
.L_x_10421:
[----:B------:R-:W1:Y:S08]  /*1790*/  S2UR UR5, SR_CgaCtaId ;  /* 0x00000000000579c3 */ /* 0x000e700000008800 */
[----:B------:R-:W-:Y:S01]  /*17a0*/  BAR.SYNC.DEFER_BLOCKING 0x0 ;  /* 0x0000000000007b1d */ /* 0x000fe20000010000 */
[----:B------:R-:W-:Y:S02]  /*17b0*/  ISETP.NE.U32.AND P0, PT, RZ, UR6, PT ;  /* 0x00000006ff007c0c */ /* 0x000fe4000bf05070 */
[----:B------:R-:W-:-:S02]  /*17c0*/  @P3 IADD3 R145, PT, PT, R145, -0x1, RZ ;  /* 0xffffffff91913810 */ /* 0x000fc40007ffe0ff */
[----:B------:R-:W-:Y:S01]  /*17d0*/  ISETP.NE.AND.EX P0, PT, R149, RZ, PT, P0 ;  /* 0x000000ff9500720c */ /* 0x000fe20003f05300 */
[----:B------:R-:W-:Y:S02]  /*17e0*/  UMOV UR4, 0x400 ;  /* 0x0000040000047882 */ /* 0x000fe40000000000 */
[----:B------:R-:W2:Y:S01]  /*17f0*/  LDC R146, c[0x0][0x388] ;  /* 0x0000e200ff927b82 */ /* 0x000ea20000000800 */
[----:B------:R-:W-:Y:S01]  /*1800*/  ISETP.NE.AND P1, PT, RZ, UR14, PT ;  /* 0x0000000eff007c0c */ /* 0x000fe2000bf25270 */
        /* <DEDUP_REMOVED lines=12> */
[----:B------:R-:W-:-:S02]  /*18d0*/  FADD.FTZ R108, R111, R108 ;  /* 0x0000006c6f6c7221 */ /* 0x000fc40000010000 */
[----:B------:R-:W-:Y:S01]  /*18e0*/  SHF.R.S32.HI R110, RZ, 0x1f, R109 ;  /* 0x0000001fff6e7819 */ /* 0x000fe2000001146d */
[----:B-1----:R-:W-:Y:S01]  /*18f0*/  FADD.FTZ R135, R135, R112 ;  /* 0x0000007087877221 */ /* 0x002fe20000010000 */
[----:B------:R-:W-:Y:S01]  /*1900*/  FADD.FTZ R108, R108, R113 ;  /* 0x000000716c6c7221 */ /* 0x000fe20000010000 */
[----:B------:R-:W-:Y:S02]  /*1910*/  @P3 SHF.R.S32.HI R112, RZ, 0x1f, R145 ;  /* 0x0000001fff703819 */ /* 0x000fe40000011491 */
[----:B------:R-:W-:Y:S01]  /*1920*/  FADD.FTZ R114, R114, R135 ;  /* 0x0000008772727221 */ /* 0x000fe20000010000 */
[----:B------:R-:W-:Y:S01]  /*1930*/  LEA.HI R135, R110, R109, RZ, 0x2 ;  /* 0x0000006d6e877211 */ /* 0x000fe200078f10ff */
[----:B------:R-:W-:Y:S01]  /*1940*/  FADD.FTZ R108, R115, R108 ;  /* 0x0000006c736c7221 */ /* 0x000fe20000010000 */
[----:B------:R-:W-:Y:S01]  /*1950*/  @P3 LEA.HI R109, R112, R145, RZ, 0x2 ;  /* 0x00000091706d3211 */ /* 0x000fe200078f10ff */
[----:B------:R-:W-:Y:S01]  /*1960*/  FMUL.FTZ R146, R114, UR15 ;  /* 0x0000000f72927c20 */ /* 0x000fe20008410000 */
[----:B------:R-:W-:Y:S01]  /*1970*/  MOV R145, RZ ;  /* 0x000000ff00917202 */ /* 0x000fe20000000f00 */
[----:B------:R-:W-:Y:S01]  /*1980*/  FMUL.FTZ R147, R108, UR15 ;  /* 0x0000000f6c937c20 */ /* 0x000fe20008410000 */
[----:B------:R-:W-:-:S02]  /*1990*/  @P3 LEA.HI.SX32 R145, R109, R8, 0x1e ;  /* 0x000000086d913211 */ /* 0x000fc400078ff2ff */
[----:B------:R-:W-:Y:S02]  /*19a0*/  LEA.HI.SX32 R135, R135, R8, 0x1e ;  /* 0x0000000887877211 */ /* 0x000fe400078ff2ff */
        /* <DEDUP_REMOVED lines=17> */
.L_x_10425:
        /* <DEDUP_REMOVED lines=10> */
.L_x_10426:
        /* <DEDUP_REMOVED lines=10> */
.L_x_10427:
        /* <DEDUP_REMOVED lines=11> */
.L_x_10424:
        /* <DEDUP_REMOVED lines=38> */
.L_x_10423:
        /* <DEDUP_REMOVED lines=8> */
[----:B------:R-:W-:Y:S01]  /*1f90*/  @P2 FFMA.FTZ R152, R0, R147, R146 ;  /* 0x0000009300982223 */ /* 0x000fe20000010092 */
[----:B------:R-:W-:Y:S01]  /*1fa0*/  @P2 FADD.FTZ R113, R10, -R109 ;  /* 0x8000006d0a712221 */ /* 0x000fe20000010000 */
[----:B------:R-:W-:Y:S02]  /*1fb0*/  MOV R154, R30 ;  /* 0x0000001e009a7202 */ /* 0x000fe40000000f00 */
[----:B------:R-:W-:Y:S01]  /*1fc0*/  @P2 FADD.FTZ R115, R101, -R152 ;  /* 0x8000009865732221 */ /* 0x000fe20000010000 */
[C---:B------:R-:W-:Y:S01]  /*1fd0*/  @P2 FFMA.FTZ R114, R6.reuse, R113, R28 ;  /* 0x0000007106722223 */ /* 0x040fe2000001001c */
[----:B------:R-:W-:Y:S01]  /*1fe0*/  MOV R152, R29 ;  /* 0x0000001d00987202 */ /* 0x000fe20000000f00 */
[----:B------:R-:W1:Y:S01]  /*1ff0*/  @P3 LDC.64 R108, c[0x0][0x408] ;  /* 0x00010200ff6c3b82 */ /* 0x000e620000000a00 */
[----:B------:R-:W-:Y:S01]  /*2000*/  @P2 FFMA.FTZ R152, R6, R115, R29 ;  /* 0x0000007306982223 */ /* 0x000fe2000001001d */
[----:B------:R-:W-:Y:S01]  /*2010*/  @P2 FFMA.FTZ R115, R9, R147, R146 ;  /* 0x0000009309732223 */ /* 0x000fe20000010092 */
[----:B------:R-:W-:-:S02]  /*2020*/  @P3 LOP3.LUT P0, RZ, R150, 0xff, RZ, 0xc0, !PT ;  /* 0x000000ff96ff3812 */ /* 0x000fc4000780c0ff */
[----:B------:R-:W-:Y:S01]  /*2030*/  @P3 LOP3.LUT P1, RZ, R150, 0xff00, RZ, 0xc0, !PT ;  /* 0x0000ff0096ff3812 */ /* 0x000fe2000782c0ff */
[----:B------:R-:W-:Y:S01]  /*2040*/  @P2 FADD.FTZ R115, R102, -R115 ;  /* 0x8000007366732221 */ /* 0x000fe20000010000 */
[----:B------:R-:W-:Y:S01]  /*2050*/  @P3 LOP3.LUT P4, RZ, R150, 0xff0000, RZ, 0xc0, !PT ;  /* 0x00ff000096ff3812 */ /* 0x000fe2000788c0ff */
[----:B------:R-:W2:Y:S02]  /*2060*/  @P3 LDC.64 R112, c[0x0][0x408] ;  /* 0x00010200ff703b82 */ /* 0x000ea40000000a00 */
        /* <DEDUP_REMOVED lines=20> */
.L_x_10429:
[----:B------:R-:W0:Y:S01]  /*21b0*/  @P3 LDC.64 R108, c[0x0][0x408] ;  /* 0x00010200ff6c3b82 */ /* 0x000e220000000a00 */
[-CC-:B------:R-:W-:Y:S01]  /*21c0*/  @P2 FFMA.FTZ R96, R100, R147.reuse, R146.reuse ;  /* 0x0000009364602223 */ /* 0x180fe20000010092 */
[-CC-:B------:R-:W-:Y:S01]  /*21d0*/  @P2 FFMA.FTZ R97, R3, R147.reuse, R146.reuse ;  /* 0x0000009303612223 */ /* 0x180fe20000010092 */
[-CC-:B------:R-:W-:Y:S01]  /*21e0*/  @P2 FFMA.FTZ R98, R0, R147.reuse, R146.reuse ;  /* 0x0000009300622223 */ /* 0x180fe20000010092 */
[----:B------:R-:W-:Y:S01]  /*21f0*/  @P2 FFMA.FTZ R151, R9, R147, R146 ;  /* 0x0000009309972223 */ /* 0x000fe20000010092 */
[----:B------:R-:W-:Y:S01]  /*2200*/  @P2 FADD.FTZ R96, R103, -R96 ;  /* 0x8000006067602221 */ /* 0x000fe20000010000 */
[----:B------:R-:W-:Y:S01]  /*2210*/  @P2 FADD.FTZ R97, R10, -R97 ;  /* 0x800000610a612221 */ /* 0x000fe20000010000 */
[C---:B-----5:R-:W-:Y:S01]  /*2220*/  @P3 LOP3.LUT P0, RZ, R150.reuse, 0xff, RZ, 0xc0, !PT ;  /* 0x000000ff96ff3812 */ /* 0x060fe2000780c0ff */
[----:B------:R-:W1:Y:S01]  /*2230*/  @P3 LDC.64 R110, c[0x0][0x408] ;  /* 0x00010200ff6e3b82 */ /* 0x000e620000000a00 */
[----:B------:R-:W-:Y:S01]  /*2240*/  @P3 LOP3.LUT P1, RZ, R150, 0xff00, RZ, 0xc0, !PT ;  /* 0x0000ff0096ff3812 */ /* 0x000fe2000782c0ff */
[----:B------:R-:W-:Y:S01]  /*2250*/  @P2 FADD.FTZ R151, R102, -R151 ;  /* 0x8000009766972221 */ /* 0x000fe20000010000 */
[----:B------:R-:W-:Y:S01]  /*2260*/  MOV R99, R31 ;  /* 0x0000001f00637202 */ /* 0x000fe20000000f00 */
[----:B------:R-:W-:Y:S01]  /*2270*/  @P2 FFMA.FTZ R99, R6, R96, R31 ;  /* 0x0000006006632223 */ /* 0x000fe2000001001f */
[----:B------:R-:W-:-:S02]  /*2280*/  @P3 LOP3.LUT P4, RZ, R150, 0xff0000, RZ, 0xc0, !PT ;  /* 0x00ff000096ff3812 */ /* 0x000fc4000788c0ff */
[----:B------:R-:W-:Y:S01]  /*2290*/  @P3 ISETP.GE.U32.AND P5, PT, R150, 0x1000000, PT ;  /* 0x010000009600380c */ /* 0x000fe20003fa6070 */
[----:B------:R-:W2:Y:S01]  /*22a0*/  @P3 LDC.64 R112, c[0x0][0x408] ;  /* 0x00010200ff703b82 */ /* 0x000ea20000000a00 */
[----:B------:R-:W-:Y:S01]  /*22b0*/  @P2 FADD.FTZ R150, R101, -R98 ;  /* 0x8000006265962221 */ /* 0x000fe20000010000 */
[----:B------:R-:W-:Y:S01]  /*22c0*/  MOV R96, R28 ;  /* 0x0000001c00607202 */ /* 0x000fe20000000f00 */
[C---:B------:R-:W-:Y:S01]  /*22d0*/  @P2 FFMA.FTZ R96, R6.reuse, R97, R28 ;  /* 0x0000006106602223 */ /* 0x040fe2000001001c */
[----:B------:R-:W-:Y:S01]  /*22e0*/  MOV R97, R29 ;  /* 0x0000001d00617202 */ /* 0x000fe20000000f00 */
[C---:B------:R-:W-:Y:S01]  /*22f0*/  @P2 FFMA.FTZ R97, R6.reuse, R150, R29 ;  /* 0x0000009606612223 */ /* 0x040fe2000001001d */
[----:B------:R-:W-:Y:S01]  /*2300*/  MOV R98, R30 ;  /* 0x0000001e00627202 */ /* 0x000fe20000000f00 */
[----:B------:R-:W-:Y:S01]  /*2310*/  @P2 FFMA.FTZ R98, R6, R151, R30 ;  /* 0x0000009706622223 */ /* 0x000fe2000001001e */
        /* <DEDUP_REMOVED lines=13> */
.L_x_10428:
        /* <DEDUP_REMOVED lines=49> */
.L_x_10431:
[----:B0-----:R-:W0:Y:S01]  /*2700*/  @P3 LDC.64 R108, c[0x0][0x408] ;  /* 0x00010200ff6c3b82 */ /* 0x001e220000000a00 */
[-CC-:B------:R-:W-:Y:S01]  /*2710*/  @P2 FFMA.FTZ R115, R11, R147.reuse, R146.reuse ;  /* 0x000000930b732223 */ /* 0x180fe20000010092 */
[----:B-----5:R-:W-:Y:S01]  /*2720*/  MOV R114, R24 ;  /* 0x0000001800727202 */ /* 0x020fe20000000f00 */
[----:B------:R-:W-:Y:S01]  /*2730*/  @P2 FFMA.FTZ R152, R104, R147, R146 ;  /* 0x0000009368982223 */ /* 0x000fe20000010092 */
[----:B------:R-:W-:Y:S01]  /*2740*/  MOV R150, R25 ;  /* 0x0000001900967202 */ /* 0x000fe20000000f00 */
[----:B------:R-:W-:Y:S01]  /*2750*/  @P2 FADD.FTZ R115, R106, -R115 ;  /* 0x800000736a732221 */ /* 0x000fe20000010000 */
[----:B------:R-:W-:Y:S01]  /*2760*/  @P3 LOP3.LUT P4, RZ, R148, 0xff, RZ, 0xc0, !PT ;  /* 0x000000ff94ff3812 */ /* 0x000fe2000788c0ff */
[----:B------:R-:W-:Y:S01]  /*2770*/  @P2 FADD.FTZ R152, R107, -R152 ;  /* 0x800000986b982221 */ /* 0x000fe20000010000 */
[----:B------:R-:W1:Y:S01]  /*2780*/  @P3 LDC.64 R110, c[0x0][0x408] ;  /* 0x00010200ff6e3b82 */ /* 0x000e620000000a00 */
[C---:B------:R-:W-:Y:S01]  /*2790*/  @P2 FFMA.FTZ R114, R6.reuse, R115, R24 ;  /* 0x0000007306722223 */ /* 0x040fe20000010018 */
[----:B------:R-:W-:Y:S01]  /*27a0*/  @P2 FFMA.FTZ R115, R105, R147, R146 ;  /* 0x0000009369732223 */ /* 0x000fe20000010092 */
[----:B------:R-:W-:Y:S01]  /*27b0*/  @P2 FFMA.FTZ R150, R6, R152, R25 ;  /* 0x0000009806962223 */ /* 0x000fe20000010019 */
[----:B------:R-:W-:-:S02]  /*27c0*/  MOV R152, R26 ;  /* 0x0000001a00987202 */ /* 0x000fc40000000f00 */
[----:B------:R-:W-:Y:S01]  /*27d0*/  @P2 FADD.FTZ R115, R138, -R115 ;  /* 0x800000738a732221 */ /* 0x000fe20000010000 */
[C---:B------:R-:W-:Y:S01]  /*27e0*/  @P3 LOP3.LUT P5, RZ, R148.reuse, 0xff00, RZ, 0xc0, !PT ;  /* 0x0000ff0094ff3812 */ /* 0x040fe200078ac0ff */
[----:B------:R-:W2:Y:S01]  /*27f0*/  @P3 LDC.64 R112, c[0x0][0x408] ;  /* 0x00010200ff703b82 */ /* 0x000ea20000000a00 */
[----:B------:R-:W-:Y:S01]  /*2800*/  @P3 LOP3.LUT P6, RZ, R148, 0xff0000, RZ, 0xc0, !PT ;  /* 0x00ff000094ff3812 */ /* 0x000fe200078cc0ff */
        /* <DEDUP_REMOVED lines=20> */
.L_x_10430:
        /* <DEDUP_REMOVED lines=39> */
.L_x_10433:
        /* <DEDUP_REMOVED lines=10> */
.L_x_10434:
        /* <DEDUP_REMOVED lines=10> */
.L_x_10435:
        /* <DEDUP_REMOVED lines=10> */
.L_x_10436:
        /* <DEDUP_REMOVED lines=10> */
.L_x_10432:
        /* <DEDUP_REMOVED lines=47> */
.L_x_10438:
[----:B0-----:R-:W0:Y:S01]  /*3130*/  @P3 LDC.64 R108, c[0x0][0x408] ;  /* 0x00010200ff6c3b82 */ /* 0x001e220000000a00 */
        /* <DEDUP_REMOVED lines=36> */
.L_x_10437:
        /* <DEDUP_REMOVED lines=39> */
.L_x_10440:
        /* <DEDUP_REMOVED lines=10> */
.L_x_10441:
        /* <DEDUP_REMOVED lines=10> */
.L_x_10442:
        /* <DEDUP_REMOVED lines=10> */
.L_x_10443:
        /* <DEDUP_REMOVED lines=10> */
.L_x_10439:
        /* <DEDUP_REMOVED lines=47> */
.L_x_10445:
        /* <DEDUP_REMOVED lines=12> */
[----:B------:R-:W-:Y:S01]  /*3c20*/  @P2 FFMA.FTZ R150, R6, R143, R18 ;  /* 0x0000008f06962223 */ /* 0x000fe20000010012 */
[----:B------:R-:W-:Y:S01]  /*3c30*/  @P3 LOP3.LUT P4, RZ, R4, 0xff, RZ, 0xc0, !PT ;  /* 0x000000ff04ff3812 */ /* 0x000fe2000788c0ff */
        /* <DEDUP_REMOVED lines=23> */
.L_x_10444:
        /* <DEDUP_REMOVED lines=39> */
.L_x_10447:
        /* <DEDUP_REMOVED lines=10> */
.L_x_10448:
        /* <DEDUP_REMOVED lines=10> */
.L_x_10449:
        /* <DEDUP_REMOVED lines=10> */
.L_x_10450:
        /* <DEDUP_REMOVED lines=10> */
.L_x_10446:
        /* <DEDUP_REMOVED lines=10> */
[----:B-----5:R-:W1:Y:S01]  /*4340*/  @P3 LDC.64 R4, c[0x0][0x408] ;  /* 0x00010200ff043b82 */ /* 0x020e620000000a00 */
[-CC-:B0-----:R-:W-:Y:S01]  /*4350*/  @P2 FFMA.FTZ R99, R129, R147.reuse, R146.reuse ;  /* 0x0000009381632223 */ /* 0x181fe20000010092 */
[-CC-:B------:R-:W-:Y:S01]  /*4360*/  @P2 FFMA.FTZ R112, R128, R147.reuse, R146.reuse ;  /* 0x0000009380702223 */ /* 0x180fe20000010092 */
[----:B------:R-:W-:Y:S01]  /*4370*/  @P2 FFMA.FTZ R113, R131, R147, R146 ;  /* 0x0000009383712223 */ /* 0x000fe20000010092 */
[----:B------:R-:W-:Y:S01]  /*4380*/  MOV R96, R12 ;  /* 0x0000000c00607202 */ /* 0x000fe20000000f00 */
        /* <DEDUP_REMOVED lines=32> */
.L_x_10452:
[----:B-----5:R-:W1:Y:S01]  /*4590*/  @P3 LDC.64 R4, c[0x0][0x408] ;  /* 0x00010200ff043b82 */ /* 0x020e620000000a00 */
        /* <DEDUP_REMOVED lines=36> */
.L_x_10451:
[----:B------:R-:W-:Y:S05]  /*47e0*/  @!P0 BRA `(.L_x_10454) ;  /* 0x0000000000988947 */ /* 0x000fea0003800000 */
[----:B0-----:R-:W0:Y:S01]  /*47f0*/  @P3 LDC.64 R108, c[0x0][0x408] ;  /* 0x00010200ff6c3b82 */ /* 0x001e220000000a00 */
        /* <DEDUP_REMOVED lines=37> */
.L_x_10454:
[----:B0-----:R-:W0:Y:S01]  /*4a50*/  @P3 LDC.64 R108, c[0x0][0x408] ;  /* 0x00010200ff6c3b82 */ /* 0x001e220000000a00 */
[----:B------:R-:W-:Y:S01]  /*4a60*/  FFMA.FTZ R111, R134, R147, R146 ;  /* 0x00000093866f7223 */ /* 0x000fe20000010092 */
[----:B------:R-:W-:-:S03]  /*4a70*/  ISETP.GT.AND P1, PT, R5, RZ, PT ;  /* 0x000000ff0500720c */ /* 0x000fc60003f24270 */
[----:B------:R-:W-:-:S04]  /*4a80*/  FADD.FTZ R111, R130, -R111 ;  /* 0x8000006f826f7221 */ /* 0x000fc80000010000 */
[----:B-----5:R-:W-:-:S05]  /*4a90*/  FMUL.FTZ R4, R6, R111 ;  /* 0x0000006f06047220 */ /* 0x020fca0000410000 */
        /* <DEDUP_REMOVED lines=14> */
.L_x_10455:
        /* <DEDUP_REMOVED lines=10> */
.L_x_10456:
        /* <DEDUP_REMOVED lines=10> */
.L_x_10457:
[----:B------:R-:W-:-:S07]  /*4cc0*/  @P3 SEL R95, R108, RZ, P1 ;  /* 0x000000ff6c5f3207 */ /* 0x000fce0000800000 */
.L_x_10453:
        /* <DEDUP_REMOVED lines=13> */
.L_x_10417:
        /* <DEDUP_REMOVED lines=18> */
.L_x_10459:
        /* <DEDUP_REMOVED lines=12> */
.L_x_10973:


//--------------------- .text._ZN10layer_norm13ln_bwd_kernelINS_13Kernel_traitsIfffffjLj2560ELj1ELj1ELj4ELj16ENS_18Kernel_traits_baseILj2560EfffffjLj128EEEEELb1ELb1ELb0ELb0EEEvNS_9BwdParamsE --------------------------
	.section	.text._ZN10layer_norm13ln_bwd_kernelINS_13Kernel_traitsIfffffjLj2560ELj1ELj1ELj4ELj16ENS_18Kernel_traits_baseILj2560EfffffjLj128EEEEELb1ELb1ELb0ELb0EEEvNS_9BwdParamsE,"ax",@progbits
	.align	128
        .global         _ZN10layer_norm13ln_bwd_kernelINS_13Kernel_traitsIfffffjLj2560ELj1ELj1ELj4ELj16ENS_18Kernel_traits_baseILj2560EfffffjLj128EEEEELb1ELb1ELb0ELb0EEEvNS_9BwdParamsE
        .type           _ZN10layer_norm13ln_bwd_kernelINS_13Kernel_traitsIfffffjLj2560ELj1ELj1ELj4ELj16ENS_18Kernel_traits_baseILj2560EfffffjLj128EEEEELb1ELb1ELb0ELb0EEEvNS_9BwdParamsE,@function
        .size           _ZN10layer_norm13ln_bwd_kernelINS_13Kernel_traitsIfffffjLj2560ELj1ELj1ELj4ELj16ENS_18Kernel_traits_baseILj2560EfffffjLj128EEEEELb1ELb1ELb0ELb0EEEvNS_9BwdParamsE,(.L_x_10974 - _ZN10layer_norm13ln_bwd_kernelINS_13Kernel_traitsIfffffjLj2560ELj1ELj1ELj4ELj16ENS_18Kernel_traits_baseILj2560EfffffjLj128EEEEELb1ELb1ELb0ELb0EEEvNS_9BwdParamsE)
        .other          _ZN10layer_norm13ln_bwd_kernelINS_13Kernel_traitsIfffffjLj2560ELj1ELj1ELj4ELj16ENS_18Kernel_traits_baseILj2560EfffffjLj128EEEEELb1ELb1ELb0ELb0EEEvNS_9BwdParamsE,@"STO_CUDA_ENTRY STV_DEFAULT"
_ZN10layer_norm13ln_bwd_kernelINS_13Kernel_traitsIfffffjLj2560ELj1ELj1ELj4ELj16ENS_18Kernel_traits_baseILj2560EfffffjLj128EEEEELb1ELb1ELb0ELb0EEEvNS_9BwdParamsE:
.text._ZN10layer_norm13ln_bwd_kernelINS_13Kernel_traitsIfffffjLj2560ELj1ELj1ELj4ELj16ENS_18Kernel_traits_baseILj2560EfffffjLj128EEEEELb1ELb1ELb0ELb0EEEvNS_9BwdParamsE:
        /* <DEDUP_REMOVED lines=34> */
[----:B0-----:R-:W-:-:S05]  /*0220*/  @P3 IMAD.WIDE.U32 R18, R9, 0x10, R18 ;  /* 0x0000001009123825 */ /* 0x001fca00078e0012 */
[----:B------:R-:W5:Y:S02]  /*0230*/  @P3 LDG.E.128 R48, desc[UR8][R18.64] ;  /* 0x0000000812303981 */ /* 0x000f64000c1e1d00 */
[----:B------:R-:W0:Y:S01]  /*0240*/  @P5 LDC.64 R28, c[0x0][0x3e8] ;  /* 0x0000fa00ff1c5b82 */ /* 0x000e220000000a00 */
[C---:B-1----:R-:W-:Y:S01]  /*0250*/  @P3 IMAD.WIDE.U32 R20, R9.reuse, 0x10, R20 ;  /* 0x0000001009143825 */ /* 0x042fe200078e0014 */
[----:B------:R-:W-:-:S04]  /*0260*/  @P3 IADD3 R9, PT, PT, R9, 0x80, RZ ;  /* 0x0000008009093810 */ /* 0x000fc80007ffe0ff */
[----:B------:R-:W5:Y:S01]  /*0270*/  @P3 LDG.E.128 R52, desc[UR8][R20.64] ;  /* 0x0000000814343981 */ /* 0x000f62000c1e1d00 */
[C---:B--2---:R-:W-:Y:S01]  /*0280*/  @P4 IMAD.WIDE.U32 R22, R9.reuse, 0x10, R22 ;  /* 0x0000001009164825 */ /* 0x044fe200078e0016 */
[----:B------:R-:W1:Y:S04]  /*0290*/  @P5 LDC.64 R26, c[0x0][0x3d0] ;  /* 0x0000f400ff1a5b82 */ /* 0x000e680000000a00 */
[----:B------:R-:W5:Y:S01]  /*02a0*/  @P4 LDG.E.128 R56, desc[UR8][R22.64] ;  /* 0x0000000816384981 */ /* 0x000f62000c1e1d00 */
[C---:B---3--:R-:W-:Y:S01]  /*02b0*/  @P4 IMAD.WIDE.U32 R24, R9.reuse, 0x10, R24 ;  /* 0x0000001009184825 */ /* 0x048fe200078e0018 */
[----:B------:R-:W-:-:S04]  /*02c0*/  @P4 IADD3 R9, PT, PT, R9, 0x80, RZ ;  /* 0x0000008009094810 */ /* 0x000fc80007ffe0ff */
[----:B------:R-:W5:Y:S01]  /*02d0*/  @P4 LDG.E.128 R60, desc[UR8][R24.64] ;  /* 0x00000008183c4981 */ /* 0x000f62000c1e1d00 */
[----:B0-----:R-:W-:-:S05]  /*02e0*/  @P5 IMAD.WIDE.U32 R12, R9, 0x10, R28 ;  /* 0x00000010090c5825 */ /* 0x001fca00078e001c */
[----:B------:R-:W5:Y:S01]  /*02f0*/  @P5 LDG.E.128 R68, desc[UR8][R12.64] ;  /* 0x000000080c445981 */ /* 0x000f62000c1e1d00 */
[----:B------:R-:W0:Y:S01]  /*0300*/  S2UR UR4, SR_CTAID.X ;  /* 0x00000000000479c3 */ /* 0x000e220000002500 */
[----:B-1----:R-:W-:-:S05]  /*0310*/  @P5 IMAD.WIDE.U32 R10, R9, 0x10, R26 ;  /* 0x00000010090a5825 */ /* 0x002fca00078e001a */
[----:B------:R0:W5:Y:S02]  /*0320*/  @P5 LDG.E.128 R64, desc[UR8][R10.64] ;  /* 0x000000080a405981 */ /* 0x000164000c1e1d00 */
        /* <DEDUP_REMOVED lines=32> */
[----:B------:R-:W-:Y:S06]  /*0530*/  @P0 BRA `(.L_x_10460) ;  /* 0x0000005800680947 */ /* 0x000fec0003800000 */
        /* <DEDUP_REMOVED lines=40> */
.L_x_10512:
[----:B------:R-:W-:Y:S01]  /*07c0*/  ISETP.NE.AND P0, PT, R9, RZ, PT ;  /* 0x000000ff0900720c */ /* 0x000fe20003f05270 */
[----:B------:R-:W0:Y:S08]  /*07d0*/  LDC R7, c[0x0][0x388] ;  /* 0x0000e200ff077b82 */ /* 0x000e300000000800 */
[----:B------:R-:W1:Y:S08]  /*07e0*/  LDC.64 R156, c[0x0][0x3c0] ;  /* 0x0000f000ff9c7b82 */ /* 0x000e700000000a00 */
[----:B------:R-:W2:Y:S08]  /*07f0*/  @P0 LDC.64 R160, c[0x0][0x3e0] ;  /* 0x0000f800ffa00b82 */ /* 0x000eb00000000a00 */
[----:B------:R-:W3:Y:S01]  /*0800*/  LDC.64 R158, c[0x0][0x3c8] ;  /* 0x0000f200ff9e7b82 */ /* 0x000ee20000000a00 */
[----:B0-----:R-:W-:-:S02]  /*0810*/  IMAD R11, R10, R7, RZ ;  /* 0x000000070a0b7224 */ /* 0x001fc400078e02ff */
[----:B-----5:R-:W-:Y:S02]  /*0820*/  HFMA2 R28, -RZ, RZ, 1.875, 0 ;  /* 0x3f800000ff1c7431 */ /* 0x020fe400000001ff */
[----:B-1----:R-:W-:Y:S01]  /*0830*/  IMAD.WIDE R156, R10, 0x4, R156 ;  /* 0x000000040a9c7825 */ /* 0x002fe200078e029c */
[----:B------:R-:W-:-:S05]  /*0840*/  SHF.R.S32.HI R30, RZ, 0x1f, R11 ;  /* 0x0000001fff1e7819 */ /* 0x000fca000001140b */
[----:B------:R-:W4:Y:S01]  /*0850*/  LDG.E R156, desc[UR8][R156.64] ;  /* 0x000000089c9c7981 */ /* 0x000f22000c1e1900 */
[----:B--2---:R-:W-:Y:S01]  /*0860*/  @P0 IMAD.WIDE R160, R10, 0x4, R160 ;  /* 0x000000040aa00825 */ /* 0x004fe200078e02a0 */
[----:B------:R-:W-:-:S04]  /*0870*/  LEA.HI R11, R30, R11, RZ, 0x2 ;  /* 0x0000000b1e0b7211 */ /* 0x000fc800078f10ff */
[----:B-----5:R0:W5:Y:S01]  /*0880*/  @P0 LDG.E R28, desc[UR8][R160.64] ;  /* 0x00000008a01c0981 */ /* 0x020162000c1e1900 */
[----:B------:R-:W-:Y:S01]  /*0890*/  ISETP.GE.U32.AND P1, PT, R8, 0x80, PT ;  /* 0x000000800800780c */ /* 0x000fe20003f26070 */
[----:B---3--:R-:W-:Y:S01]  /*08a0*/  IMAD.WIDE R158, R10, 0x4, R158 ;  /* 0x000000040a9e7825 */ /* 0x008fe200078e029e */
[----:B------:R-:W1:Y:S01]  /*08b0*/  S2R R6, SR_TID.X ;  /* 0x0000000000067919 */ /* 0x000e620000002100 */
[C---:B------:R-:W-:Y:S02]  /*08c0*/  ISETP.GE.U32.AND P2, PT, R8.reuse, 0x100, PT ;  /* 0x000001000800780c */ /* 0x040fe40003f46070 */
[C---:B------:R-:W-:Y:S01]  /*08d0*/  ISETP.GE.U32.AND P3, PT, R8.reuse, 0x180, PT ;  /* 0x000001800800780c */ /* 0x040fe20003f66070 */
[----:B------:R0:W5:Y:S01]  /*08e0*/  LDG.E R30, desc[UR8][R158.64] ;  /* 0x000000089e1e7981 */ /* 0x000162000c1e1900 */
[----:B------:R-:W-:Y:S01]  /*08f0*/  ISETP.NE.AND P6, PT, RZ, UR7, PT ;  /* 0x00000007ff007c0c */ /* 0x000fe2000bfc5270 */
[----:B------:R-:W-:Y:S01]  /*0900*/  BSSY.RECONVERGENT B0, `(.L_x_10461) ;  /* 0x0000033000007945 */ /* 0x000fe20003800200 */
[----:B------:R-:W-:Y:S01]  /*0910*/  HFMA2 R190, -RZ, RZ, 0, 0 ;  /* 0x00000000ffbe7431 */ /* 0x000fe200000001ff */
[----:B------:R-:W-:-:S02]  /*0920*/  ISETP.GE.U32.AND P4, PT, R8, 0x200, PT ;  /* 0x000002000800780c */ /* 0x000fc40003f86070 */
[----:B------:R-:W-:Y:S02]  /*0930*/  MOV R185, RZ ;  /* 0x000000ff00b97202 */ /* 0x000fe40000000f00 */
[----:B-1----:R-:W-:-:S04]  /*0940*/  LEA.HI.SX32 R11, R11, R6, 0x1e ;  /* 0x000000060b0b7211 */ /* 0x002fc800078ff2ff */
[----:B------:R-:W-:Y:S02]  /*0950*/  MOV R187, R11 ;  /* 0x0000000b00bb7202 */ /* 0x000fe40000000f00 */
[----:B----4-:R-:W-:Y:S01]  /*0960*/  FSEL R183, R156, RZ, !P6 ;  /* 0x000000ff9cb77208 */ /* 0x010fe20007000000 */
[----:B0-----:R-:W-:Y:S06]  /*0970*/  @!P1 BRA `(.L_x_10462) ;  /* 0x0000000000ac9947 */ /* 0x001fec0003800000 */
        /* <DEDUP_REMOVED lines=12> */
[----:B0-----:R-:W-:-:S05]  /*0a40*/  @P0 IMAD.WIDE.U32 R186, R11, 0x10, R186 ;  /* 0x000000100bba0825 */ /* 0x001fca00078e00ba */
[----:B------:R0:W5:Y:S02]  /*0a50*/  @P0 LDG.E.128 R132, desc[UR8][R186.64] ;  /* 0x00000008ba840981 */ /* 0x000164000c1e1d00 */
[----:B0-----:R-:W-:Y:S01]  /*0a60*/  IADD3 R187, PT, PT, R11, 0x80, RZ ;  /* 0x000000800bbb7810 */ /* 0x001fe20007ffe0ff */
[C---:B---3--:R-:W-:Y:S01]  /*0a70*/  FADD.FTZ R3, -R183.reuse, R156 ;  /* 0x0000009cb7037221 */ /* 0x048fe20000010100 */
[C---:B------:R-:W-:Y:S01]  /*0a80*/  FADD.FTZ R171, -R183.reuse, R157 ;  /* 0x0000009db7ab7221 */ /* 0x040fe20000010100 */
[----:B------:R-:W-:Y:S02]  /*0a90*/  FADD.FTZ R157, -R183, R158 ;  /* 0x0000009eb79d7221 */ /* 0x000fe40000010100 */
[C---:B-----5:R-:W-:Y:S01]  /*0aa0*/  FMUL.FTZ R3, R30.reuse, R3 ;  /* 0x000000031e037220 */ /* 0x060fe20000410000 */
[----:B------:R-:W-:Y:S01]  /*0ab0*/  FMUL.FTZ R164, R30, R171 ;  /* 0x000000ab1ea47220 */ /* 0x000fe20000410000 */
[----:B----4-:R-:W-:Y:S01]  /*0ac0*/  FMUL.FTZ R166, R32, R160 ;  /* 0x000000a020a67220 */ /* 0x010fe20000410000 */
[----:B------:R-:W-:Y:S01]  /*0ad0*/  FMUL.FTZ R173, R33, R161 ;  /* 0x000000a121ad7220 */ /* 0x000fe20000410000 */
[----:B------:R-:W-:-:S02]  /*0ae0*/  FMUL.FTZ R171, R30, R157 ;  /* 0x0000009d1eab7220 */ /* 0x000fc40000410000 */
[----:B------:R-:W-:Y:S01]  /*0af0*/  FADD.FTZ R156, RZ, R166 ;  /* 0x000000a6ff9c7221 */ /* 0x000fe20000010000 */
[----:B------:R-:W-:Y:S01]  /*0b00*/  FFMA.FTZ R157, R3, R166, RZ ;  /* 0x000000a6039d7223 */ /* 0x000fe200000100ff */
[----:B------:R-:W-:Y:S01]  /*0b10*/  FADD.FTZ R185, -R183, R159 ;  /* 0x0000009fb7b97221 */ /* 0x000fe20000010100 */
        /* <DEDUP_REMOVED lines=17> */
.L_x_10462:
[----:B------:R-:W-:Y:S05]  /*0c30*/  BSYNC.RECONVERGENT B0 ;  /* 0x0000000000007941 */ /* 0x000fea0003800200 */
.L_x_10461:
        /* <DEDUP_REMOVED lines=22> */
[----:B------:R-:W-:Y:S01]  /*0da0*/  FADD.FTZ R161, -R183, R162 ;  /* 0x000000a2b7a17221 */ /* 0x000fe20000010100 */
        /* <DEDUP_REMOVED lines=22> */
.L_x_10464:
[----:B------:R-:W-:Y:S05]  /*0f10*/  BSYNC.RECONVERGENT B0 ;  /* 0x0000000000007941 */ /* 0x000fea0003800200 */
.L_x_10463:
        /* <DEDUP_REMOVED lines=45> */
.L_x_10466:
[----:B------:R-:W-:Y:S05]  /*11f0*/  BSYNC.RECONVERGENT B0 ;  /* 0x0000000000007941 */ /* 0x000fea0003800200 */
.L_x_10465:
[----:B------:R-:W-:Y:S04]  /*1200*/  BSSY.RECONVERGENT B0, `(.L_x_10467) ;  /* 0x000002d000007945 */ /* 0x000fe80003800200 */
[----:B------:R-:W-:Y:S05]  /*1210*/  @!P4 BRA `(.L_x_10468) ;  /* 0x0000000000acc947 */ /* 0x000fea0003800000 */
[----:B------:R-:W0:Y:S01]  /*1220*/  LDC.64 R20, c[0x0][0x3a8] ;  /* 0x0000ea00ff147b82 */ /* 0x000e220000000a00 */
[----:B------:R-:W-:-:S04]  /*1230*/  ISETP.NE.U32.AND P0, PT, RZ, UR10, PT ;  /* 0x0000000aff007c0c */ /* 0x000fc8000bf05070 */
[----:B------:R-:W-:-:S03]  /*1240*/  ISETP.NE.AND.EX P0, PT, RZ, UR11, PT, P0 ;  /* 0x0000000bff007c0c */ /* 0x000fc6000bf05300 */
[----:B------:R-:W1:Y:S08]  /*1250*/  LDC.64 R18, c[0x0][0x428] ;  /* 0x00010a00ff127b82 */ /* 0x000e700000000a00 */
[----:B------:R-:W2:Y:S01]  /*1260*/  LDC.64 R192, c[0x0][0x3b0] ;  /* 0x0000ec00ffc07b82 */ /* 0x000ea20000000a00 */
[----:B0-----:R-:W-:-:S05]  /*1270*/  IMAD.WIDE.U32 R20, R187, 0x10, R20 ;  /* 0x00000010bb147825 */ /* 0x001fca00078e0014 */
        /* <DEDUP_REMOVED lines=37> */
.L_x_10468:
[----:B------:R-:W-:Y:S05]  /*14d0*/  BSYNC.RECONVERGENT B0 ;  /* 0x0000000000007941 */ /* 0x000fea0003800200 */
.L_x_10467:
        /* <DEDUP_REMOVED lines=16> */
[----:B------:R0:W5:Y:S01]  /*15e0*/  @P0 LDG.E.128 R148, desc[UR8][R160.64] ;  /* 0x00000008a0940981 */ /* 0x000162000c1e1d00 */
[C---:B---3--:R-:W-:Y:S01]  /*15f0*/  FADD.FTZ R29, -R183.reuse, R24 ;  /* 0x00000018b71d7221 */ /* 0x048fe20000010100 */
[C---:B0-----:R-:W-:Y:S01]  /*1600*/  FADD.FTZ R161, -R183.reuse, R25 ;  /* 0x00000019b7a17221 */ /* 0x041fe20000010100 */
[C---:B------:R-:W-:Y:S02]  /*1610*/  FADD.FTZ R187, -R183.reuse, R26 ;  /* 0x0000001ab7bb7221 */ /* 0x040fe40000010100 */
        /* <DEDUP_REMOVED lines=25> */
.L_x_10470:
[----:B------:R-:W-:Y:S05]  /*17b0*/  BSYNC.RECONVERGENT B0 ;  /* 0x0000000000007941 */ /* 0x000fea0003800200 */
.L_x_10469:
        /* <DEDUP_REMOVED lines=31> */
.L_x_10472:
[----:B------:R-:W-:Y:S05]  /*19b0*/  BSYNC.RECONVERGENT B0 ;  /* 0x0000000000007941 */ /* 0x000fea0003800200 */
.L_x_10471:
        /* <DEDUP_REMOVED lines=34> */
[----:B------:R-:W-:Y:S01]  /*1be0*/  LOP3.LUT P6, RZ, R12, 0xff, RZ, 0xc0, !PT ;  /* 0x000000ff0cff7812 */ /* 0x000fe200078cc0ff */
[----:B------:R-:W-:Y:S02]  /*1bf0*/  FFMA.FTZ R190, R186, R161, R160 ;  /* 0x000000a1babe7223 */ /* 0x000fe400000100a0 */
[----:B------:R-:W-:-:S04]  /*1c00*/  FADD.FTZ R163, R166, -R163 ;  /* 0x800000a3a6a37221 */ /* 0x000fc80000010000 */
[----:B-----5:R-:W-:-:S04]  /*1c10*/  FMUL.FTZ R163, R30, R163 ;  /* 0x000000a31ea37220 */ /* 0x020fc80000410000 */
[----:B------:R-:W-:-:S04]  /*1c20*/  FMUL.FTZ R163, R163, R28 ;  /* 0x0000001ca3a37220 */ /* 0x000fc80000410000 */
[----:B------:R-:W-:-:S04]  /*1c30*/  FMUL.FTZ R163, R163, UR13 ;  /* 0x0000000da3a37c20 */ /* 0x000fc80008410000 */
[-C--:B------:R-:W-:Y:S01]  /*1c40*/  FMUL.FTZ R156, R156, R163.reuse ;  /* 0x000000a39c9c7220 */ /* 0x080fe20000410000 */
[----:B------:R-:W-:-:S04]  /*1c50*/  FMUL.FTZ R162, R36, R163 ;  /* 0x000000a324a27220 */ /* 0x000fc80000410000 */
[----:B------:R-:W-:Y:S02]  /*1c60*/  FSEL R163, R156, RZ, P6 ;  /* 0x000000ff9ca37208 */ /* 0x000fe40003000000 */
[----:B------:R-:W-:Y:S01]  /*1c70*/  SEL R156, R162, RZ, P6 ;  /* 0x000000ffa29c7207 */ /* 0x000fe20003000000 */
[----:B------:R-:W-:Y:S01]  /*1c80*/  FFMA.FTZ R162, R164, R161, R160 ;  /* 0x000000a1a4a27223 */ /* 0x000fe200000100a0 */
[----:B------:R-:W-:Y:S01]  /*1c90*/  LOP3.LUT P6, RZ, R12, 0xff00, RZ, 0xc0, !PT ;  /* 0x0000ff000cff7812 */ /* 0x000fe200078cc0ff */
[----:B------:R-:W-:Y:S02]  /*1ca0*/  FADD.FTZ R112, R112, R163 ;  /* 0x000000a370707221 */ /* 0x000fe40000010000 */
[----:B------:R-:W-:-:S04]  /*1cb0*/  FADD.FTZ R183, R173, -R162 ;  /* 0x800000a2adb77221 */ /* 0x000fc80000010000 */
[----:B------:R-:W-:-:S04]  /*1cc0*/  FMUL.FTZ R183, R30, R183 ;  /* 0x000000b71eb77220 */ /* 0x000fc80000410000 */
        /* <DEDUP_REMOVED lines=17> */
[----:B------:R-:W-:Y:S01]  /*1de0*/  FADD.FTZ R185, R181, -R190 ;  /* 0x800000beb5b97221 */ /* 0x000fe20000010000 */
[----:B------:R-:W-:Y:S01]  /*1df0*/  ISETP.GE.U32.AND P6, PT, R12, 0x1000000, PT ;  /* 0x010000000c00780c */ /* 0x000fe20003fc6070 */
[----:B------:R-:W-:Y:S02]  /*1e00*/  FADD.FTZ R114, R114, R183 ;  /* 0x000000b772727221 */ /* 0x000fe40000010000 */
[----:B------:R-:W-:-:S04]  /*1e10*/  FMUL.FTZ R185, R30, R185 ;  /* 0x000000b91eb97220 */ /* 0x000fc80000410000 */
[----:B------:R-:W-:-:S04]  /*1e20*/  FMUL.FTZ R185, R185, R28 ;  /* 0x0000001cb9b97220 */ /* 0x000fc80000410000 */
[----:B------:R-:W-:-:S04]  /*1e30*/  FMUL.FTZ R190, R185, UR13 ;  /* 0x0000000db9be7c20 */ /* 0x000fc80008410000 */
[-C--:B------:R-:W-:Y:S01]  /*1e40*/  FMUL.FTZ R159, R159, R190.reuse ;  /* 0x000000be9f9f7220 */ /* 0x080fe20000410000 */
[----:B------:R-:W-:-:S04]  /*1e50*/  FMUL.FTZ R185, R39, R190 ;  /* 0x000000be27b97220 */ /* 0x000fc80000410000 */
[----:B------:R-:W-:Y:S02]  /*1e60*/  FSEL R190, R159, RZ, P6 ;  /* 0x000000ff9fbe7208 */ /* 0x000fe40003000000 */
[----:B------:R-:W-:-:S03]  /*1e70*/  SEL R159, R185, RZ, P6 ;  /* 0x000000ffb99f7207 */ /* 0x000fc60003000000 */
[----:B------:R-:W-:Y:S01]  /*1e80*/  FADD.FTZ R115, R115, R190 ;  /* 0x000000be73737221 */ /* 0x000fe20000010000 */
[----:B------:R-:W-:Y:S06]  /*1e90*/  BRA `(.L_x_10478) ;  /* 0x0000000000b07947 */ /* 0x000fec0003800000 */
.L_x_10477:
[-CC-:B------:R-:W-:Y:S01]  /*1ea0*/  FFMA.FTZ R153, R3, R161.reuse, R160.reuse ;  /* 0x000000a103997223 */ /* 0x180fe200000100a0 */
[----:B------:R-:W-:Y:S01]  /*1eb0*/  LOP3.LUT P6, RZ, R12, 0xff, RZ, 0xc0, !PT ;  /* 0x000000ff0cff7812 */ /* 0x000fe200078cc0ff */
[-CC-:B------:R-:W-:Y:S01]  /*1ec0*/  FFMA.FTZ R154, R164, R161.reuse, R160.reuse ;  /* 0x000000a1a49a7223 */ /* 0x180fe200000100a0 */
[-CC-:B------:R-:W-:Y:S01]  /*1ed0*/  FFMA.FTZ R155, R171, R161.reuse, R160.reuse ;  /* 0x000000a1ab9b7223 */ /* 0x180fe200000100a0 */
[----:B------:R-:W-:Y:S01]  /*1ee0*/  FADD.FTZ R153, R166, -R153 ;  /* 0x80000099a6997221 */ /* 0x000fe20000010000 */
[----:B------:R-:W-:Y:S02]  /*1ef0*/  FFMA.FTZ R190, R186, R161, R160 ;  /* 0x000000a1babe7223 */ /* 0x000fe400000100a0 */
[----:B------:R-:W-:Y:S01]  /*1f00*/  FADD.FTZ R155, R188, -R155 ;  /* 0x8000009bbc9b7221 */ /* 0x000fe20000010000 */
[----:B-----5:R-:W-:-:S04]  /*1f10*/  FMUL.FTZ R152, R30, R153 ;  /* 0x000000991e987220 */ /* 0x020fc80000410000 */
[----:B------:R-:W-:-:S04]  /*1f20*/  FMUL.FTZ R153, R152, R28 ;  /* 0x0000001c98997220 */ /* 0x000fc80000410000 */
[----:B------:R-:W-:-:S04]  /*1f30*/  FMUL.FTZ R153, R153, UR13 ;  /* 0x0000000d99997c20 */ /* 0x000fc80008410000 */
[-C--:B------:R-:W-:Y:S01]  /*1f40*/  FMUL.FTZ R156, R156, R153.reuse ;  /* 0x000000999c9c7220 */ /* 0x080fe20000410000 */
[----:B------:R-:W-:-:S04]  /*1f50*/  FMUL.FTZ R153, R36, R153 ;  /* 0x0000009924997220 */ /* 0x000fc80000410000 */
[----:B------:R-:W-:Y:S02]  /*1f60*/  FSEL R163, R156, RZ, P6 ;  /* 0x000000ff9ca37208 */ /* 0x000fe40003000000 */
[----:B------:R-:W-:Y:S01]  /*1f70*/  SEL R156, R153, RZ, P6 ;  /* 0x000000ff999c7207 */ /* 0x000fe20003000000 */
[----:B------:R-:W-:Y:S01]  /*1f80*/  FADD.FTZ R153, R173, -R154 ;  /* 0x8000009aad997221 */ /* 0x000fe20000010000 */
[----:B------:R-:W-:Y:S01]  /*1f90*/  LOP3.LUT P6, RZ, R12, 0xff00, RZ, 0xc0, !PT ;  /* 0x0000ff000cff7812 */ /* 0x000fe200078cc0ff */
[----:B------:R-:W-:Y:S02]  /*1fa0*/  FADD.FTZ R112, R112, R163 ;  /* 0x000000a370707221 */ /* 0x000fe40000010000 */
[----:B------:R-:W-:-:S04]  /*1fb0*/  FMUL.FTZ R153, R30, R153 ;  /* 0x000000991e997220 */ /* 0x000fc80000410000 */
[----:B------:R-:W-:-:S04]  /*1fc0*/  FMUL.FTZ R154, R153, R28 ;  /* 0x0000001c999a7220 */ /* 0x000fc80000410000 */
[----:B------:R-:W-:-:S04]  /*1fd0*/  FMUL.FTZ R154, R154, UR13 ;  /* 0x0000000d9a9a7c20 */ /* 0x000fc80008410000 */
[-C--:B------:R-:W-:Y:S01]  /*1fe0*/  FMUL.FTZ R157, R157, R154.reuse ;  /* 0x0000009a9d9d7220 */ /* 0x080fe20000410000 */
[----:B------:R-:W-:-:S04]  /*1ff0*/  FMUL.FTZ R154, R37, R154 ;  /* 0x0000009a259a7220 */ /* 0x000fc80000410000 */
[----:B------:R-:W-:Y:S02]  /*2000*/  FSEL R162, R157, RZ, P6 ;  /* 0x000000ff9da27208 */ /* 0x000fe40003000000 */
[----:B------:R-:W-:Y:S01]  /*2010*/  SEL R157, R154, RZ, P6 ;  /* 0x000000ff9a9d7207 */ /* 0x000fe20003000000 */
[----:B------:R-:W-:Y:S01]  /*2020*/  FMUL.FTZ R154, R30, R155 ;  /* 0x0000009b1e9a7220 */ /* 0x000fe20000410000 */
[----:B------:R-:W-:Y:S01]  /*2030*/  LOP3.LUT P6, RZ, R12, 0xff0000, RZ, 0xc0, !PT ;  /* 0x00ff00000cff7812 */ /* 0x000fe200078cc0ff */
[----:B------:R-:W-:Y:S02]  /*2040*/  FADD.FTZ R113, R113, R162 ;  /* 0x000000a271717221 */ /* 0x000fe40000010000 */
        /* <DEDUP_REMOVED lines=16> */
[----:B------:R-:W-:-:S07]  /*2150*/  FADD.FTZ R115, R115, R190 ;  /* 0x000000be73737221 */ /* 0x000fce0000010000 */
.L_x_10478:
[----:B------:R-:W0:Y:S08]  /*2160*/  @P0 LDC.64 R162, c[0x0][0x478] ;  /* 0x00011e00ffa20b82 */ /* 0x000e300000000a00 */
[----:B------:R-:W1:Y:S01]  /*2170*/  LDC.64 R190, c[0x0][0x468] ;  /* 0x00011a00ffbe7b82 */ /* 0x000e620000000a00 */
[----:B0-----:R-:W-:-:S05]  /*2180*/  @P0 IMAD.WIDE.U32 R162, R11, 0x10, R162 ;  /* 0x000000100ba20825 */ /* 0x001fca00078e00a2 */
[----:B------:R0:W-:Y:S01]  /*2190*/  @P0 STG.E.128 desc[UR8][R162.64], R152 ;  /* 0x00000098a2000986 */ /* 0x0001e2000c101d08 */
[C---:B-1----:R-:W-:Y:S01]  /*21a0*/  IMAD.WIDE.U32 R190, R11.reuse, 0x10, R190 ;  /* 0x000000100bbe7825 */ /* 0x042fe200078e00be */
[----:B------:R-:W-:-:S04]  /*21b0*/  IADD3 R11, PT, PT, R11, 0x80, RZ ;  /* 0x000000800b0b7810 */ /* 0x000fc80007ffe0ff */
[----:B------:R0:W-:Y:S03]  /*21c0*/  STG.E.128 desc[UR8][R190.64], R156 ;  /* 0x0000009cbe007986 */ /* 0x0001e6000c101d08 */
.L_x_10476:
[----:B------:R-:W-:Y:S05]  /*21d0*/  BSYNC.RECONVERGENT B1 ;  /* 0x0000000000017941 */ /* 0x000fea0003800200 */
.L_x_10475:
        /* <DEDUP_REMOVED lines=23> */
[----:B------:R-:W-:-:S03]  /*2350*/  LOP3.LUT P6, RZ, R4, 0xff00, RZ, 0xc0, !PT ;  /* 0x0000ff0004ff7812 */ /* 0x000fc600078cc0ff */
        /* <DEDUP_REMOVED lines=26> */
[----:B------:R-:W-:Y:S02]  /*2500*/  FADD.FTZ R185, R116, R163 ;  /* 0x000000a374b97221 */ /* 0x000fe40000010000 */
[----:B------:R-:W-:Y:S01]  /*2510*/  FADD.FTZ R189, R119, R190 ;  /* 0x000000be77bd7221 */ /* 0x000fe20000010000 */
[----:B------:R-:W-:Y:S06]  /*2520*/  BRA `(.L_x_10482) ;  /* 0x0000000000b07947 */ /* 0x000fec0003800000 */
.L_x_10481:
[-CC-:B------:R-:W-:Y:S01]  /*2530*/  FFMA.FTZ R163, R5, R161.reuse, R160.reuse ;  /* 0x000000a105a37223 */ /* 0x180fe200000100a0 */
[----:B------:R-:W-:Y:S01]  /*2540*/  LOP3.LUT P6, RZ, R4, 0xff, RZ, 0xc0, !PT ;  /* 0x000000ff04ff7812 */ /* 0x000fe200078cc0ff */
[-CC-:B------:R-:W-:Y:S01]  /*2550*/  FFMA.FTZ R162, R2, R161.reuse, R160.reuse ;  /* 0x000000a102a27223 */ /* 0x180fe200000100a0 */
[----:B------:R-:W-:Y:S01]  /*2560*/  FFMA.FTZ R190, R182, R161, R160 ;  /* 0x000000a1b6be7223 */ /* 0x000fe200000100a0 */
        /* <DEDUP_REMOVED lines=40> */
.L_x_10482:
[----:B------:R-:W0:Y:S08]  /*27f0*/  @P0 LDC.64 R116, c[0x0][0x478] ;  /* 0x00011e00ff740b82 */ /* 0x000e300000000a00 */
[----:B------:R-:W1:Y:S01]  /*2800*/  LDC.64 R118, c[0x0][0x468] ;  /* 0x00011a00ff767b82 */ /* 0x000e620000000a00 */
[----:B0-----:R-:W-:Y:S01]  /*2810*/  @P0 IMAD.WIDE.U32 R162, R11, 0x10, R116 ;  /* 0x000000100ba20825 */ /* 0x001fe200078e0074 */
[----:B------:R-:W-:-:S02]  /*2820*/  MOV R116, R185 ;  /* 0x000000b900747202 */ /* 0x000fc40000000f00 */
[----:B------:R-:W-:Y:S02]  /*2830*/  MOV R117, R187 ;  /* 0x000000bb00757202 */ /* 0x000fe40000000f00 */
[----:B------:R2:W-:Y:S01]  /*2840*/  @P0 STG.E.128 desc[UR8][R162.64], R152 ;  /* 0x00000098a2000986 */ /* 0x0005e2000c101d08 */
[C---:B-1----:R-:W-:Y:S01]  /*2850*/  IMAD.WIDE.U32 R190, R11.reuse, 0x10, R118 ;  /* 0x000000100bbe7825 */ /* 0x042fe200078e0076 */
[----:B------:R-:W-:Y:S02]  /*2860*/  MOV R118, R183 ;  /* 0x000000b700767202 */ /* 0x000fe40000000f00 */
[----:B------:R-:W-:Y:S02]  /*2870*/  MOV R119, R189 ;  /* 0x000000bd00777202 */ /* 0x000fe40000000f00 */
[----:B------:R2:W-:Y:S01]  /*2880*/  STG.E.128 desc[UR8][R190.64], R156 ;  /* 0x0000009cbe007986 */ /* 0x0005e2000c101d08 */
[----:B------:R-:W-:-:S07]  /*2890*/  IADD3 R11, PT, PT, R11, 0x80, RZ ;  /* 0x000000800b0b7810 */ /* 0x000fce0007ffe0ff */
.L_x_10480:
[----:B------:R-:W-:Y:S05]  /*28a0*/  BSYNC.RECONVERGENT B1 ;  /* 0x0000000000017941 */ /* 0x000fea0003800200 */
.L_x_10479:
        /* <DEDUP_REMOVED lines=53> */
.L_x_10485:
        /* <DEDUP_REMOVED lines=44> */
.L_x_10486:
        /* <DEDUP_REMOVED lines=11> */
.L_x_10484:
[----:B------:R-:W-:Y:S05]  /*2f70*/  BSYNC.RECONVERGENT B1 ;  /* 0x0000000000017941 */ /* 0x000fea0003800200 */
.L_x_10483:
        /* <DEDUP_REMOVED lines=53> */
.L_x_10489:
        /* <DEDUP_REMOVED lines=44> */
.L_x_10490:
        /* <DEDUP_REMOVED lines=11> */
.L_x_10488:
[----:B------:R-:W-:Y:S05]  /*3640*/  BSYNC.RECONVERGENT B1 ;  /* 0x0000000000017941 */ /* 0x000fea0003800200 */
.L_x_10487:
        /* <DEDUP_REMOVED lines=8> */
[----:B------:R-:W-:Y:S01]  /*36d0*/  ISETP.GE.U32.AND P6, PT, R22, 0x1000000, PT ;  /* 0x010000001600780c */ /* 0x000fe20003fc6070 */
[----:B------:R-:W-:Y:S02]  /*36e0*/  FFMA.FTZ R154, R24, R161, R160 ;  /* 0x000000a1189a7223 */ /* 0x000fe400000100a0 */
[----:B------:R-:W-:-:S04]  /*36f0*/  FADD.FTZ R153, R172, -R153 ;  /* 0x80000099ac997221 */ /* 0x000fc80000010000 */
[----:B-----5:R-:W-:Y:S01]  /*3700*/  FMUL.FTZ R155, R30, R153 ;  /* 0x000000991e9b7220 */ /* 0x020fe20000410000 */
[-CC-:B------:R-:W-:Y:S01]  /*3710*/  FFMA.FTZ R153, R25, R161.reuse, R160.reuse ;  /* 0x000000a119997223 */ /* 0x180fe200000100a0 */
[----:B------:R-:W-:Y:S02]  /*3720*/  FFMA.FTZ R161, R29, R161, R160 ;  /* 0x000000a11da17223 */ /* 0x000fe400000100a0 */
[----:B------:R-:W-:Y:S01]  /*3730*/  FMUL.FTZ R152, R155, R28 ;  /* 0x0000001c9b987220 */ /* 0x000fe20000410000 */
[----:B------:R-:W-:Y:S01]  /*3740*/  FADD.FTZ R153, R26, -R153 ;  /* 0x800000991a997221 */ /* 0x000fe20000010000 */
[----:B------:R-:W-:Y:S02]  /*3750*/  FADD.FTZ R161, R176, -R161 ;  /* 0x800000a1b0a17221 */ /* 0x000fe40000010000 */
        /* <DEDUP_REMOVED lines=35> */
.L_x_10492:
[----:B------:R-:W-:Y:S01]  /*3990*/  FFMA.FTZ R163, R174, R161, R160 ;  /* 0x000000a1aea37223 */ /* 0x000fe200000100a0 */
[----:B------:R-:W-:-:S03]  /*39a0*/  ISETP.GE.U32.AND P6, PT, R22, 0x1000000, PT ;  /* 0x010000001600780c */ /* 0x000fc60003fc6070 */
[----:B------:R-:W-:-:S04]  /*39b0*/  FADD.FTZ R163, R172, -R163 ;  /* 0x800000a3aca37221 */ /* 0x000fc80000010000 */
[----:B-----5:R-:W-:-:S04]  /*39c0*/  FMUL.FTZ R163, R30, R163 ;  /* 0x000000a31ea37220 */ /* 0x020fc80000410000 */
[----:B------:R-:W-:-:S04]  /*39d0*/  FMUL.FTZ R163, R163, R28 ;  /* 0x0000001ca3a37220 */ /* 0x000fc80000410000 */
[----:B------:R-:W-:Y:S01]  /*39e0*/  FMUL.FTZ R162, R163, UR13 ;  /* 0x0000000da3a27c20 */ /* 0x000fe20008410000 */
[----:B------:R-:W-:-:S03]  /*39f0*/  FFMA.FTZ R163, R25, R161, R160 ;  /* 0x000000a119a37223 */ /* 0x000fc600000100a0 */
[-C--:B------:R-:W-:Y:S01]  /*3a00*/  FMUL.FTZ R159, R159, R162.reuse ;  /* 0x000000a29f9f7220 */ /* 0x080fe20000410000 */
[----:B------:R-:W-:Y:S01]  /*3a10*/  FADD.FTZ R163, R26, -R163 ;  /* 0x800000a31aa37221 */ /* 0x000fe20000010000 */
[----:B------:R-:W-:-:S03]  /*3a20*/  FMUL.FTZ R162, R71, R162 ;  /* 0x000000a247a27220 */ /* 0x000fc60000410000 */
[----:B------:R-:W-:Y:S01]  /*3a30*/  FMUL.FTZ R163, R30, R163 ;  /* 0x000000a31ea37220 */ /* 0x000fe20000410000 */
[----:B------:R-:W-:Y:S02]  /*3a40*/  FSEL R190, R159, RZ, P6 ;  /* 0x000000ff9fbe7208 */ /* 0x000fe40003000000 */
[----:B------:R-:W-:Y:S01]  /*3a50*/  SEL R159, R162, RZ, P6 ;  /* 0x000000ffa29f7207 */ /* 0x000fe20003000000 */
[----:B------:R-:W-:Y:S01]  /*3a60*/  FMUL.FTZ R163, R163, R28 ;  /* 0x0000001ca3a37220 */ /* 0x000fe20000410000 */
[----:B------:R-:W-:Y:S01]  /*3a70*/  LOP3.LUT P6, RZ, R22, 0xff, RZ, 0xc0, !PT ;  /* 0x000000ff16ff7812 */ /* 0x000fe200078cc0ff */
[----:B------:R-:W-:Y:S02]  /*3a80*/  FADD.FTZ R131, R131, R190 ;  /* 0x000000be83837221 */ /* 0x000fe40000010000 */
[----:B------:R-:W-:-:S04]  /*3a90*/  FMUL.FTZ R163, R163, UR13 ;  /* 0x0000000da3a37c20 */ /* 0x000fc80008410000 */
[-C--:B------:R-:W-:Y:S01]  /*3aa0*/  FMUL.FTZ R156, R156, R163.reuse ;  /* 0x000000a39c9c7220 */ /* 0x080fe20000410000 */
[----:B------:R-:W-:-:S04]  /*3ab0*/  FMUL.FTZ R162, R68, R163 ;  /* 0x000000a344a27220 */ /* 0x000fc80000410000 */
[----:B------:R-:W-:Y:S02]  /*3ac0*/  FSEL R163, R156, RZ, P6 ;  /* 0x000000ff9ca37208 */ /* 0x000fe40003000000 */
[----:B------:R-:W-:Y:S01]  /*3ad0*/  SEL R156, R162, RZ, P6 ;  /* 0x000000ffa29c7207 */ /* 0x000fe20003000000 */
[-CC-:B------:R-:W-:Y:S01]  /*3ae0*/  FFMA.FTZ R162, R24, R161.reuse, R160.reuse ;  /* 0x000000a118a27223 */ /* 0x180fe200000100a0 */
[----:B------:R-:W-:Y:S01]  /*3af0*/  FFMA.FTZ R161, R29, R161, R160 ;  /* 0x000000a11da17223 */ /* 0x000fe200000100a0 */
[----:B------:R-:W-:Y:S01]  /*3b00*/  LOP3.LUT P6, RZ, R22, 0xff00, RZ, 0xc0, !PT ;  /* 0x0000ff0016ff7812 */ /* 0x000fe200078cc0ff */
[----:B------:R-:W-:Y:S01]  /*3b10*/  FADD.FTZ R128, R128, R163 ;  /* 0x000000a380807221 */ /* 0x000fe20000010000 */
[----:B------:R-:W-:Y:S01]  /*3b20*/  FADD.FTZ R183, R27, -R162 ;  /* 0x800000a21bb77221 */ /* 0x000fe20000010000 */
[----:B------:R-:W-:-:S03]  /*3b30*/  FADD.FTZ R161, R176, -R161 ;  /* 0x800000a1b0a17221 */ /* 0x000fc60000010000 */
[C---:B------:R-:W-:Y:S01]  /*3b40*/  FMUL.FTZ R183, R30.reuse, R183 ;  /* 0x000000b71eb77220 */ /* 0x040fe20000410000 */
[----:B------:R-:W-:-:S03]  /*3b50*/  FMUL.FTZ R161, R30, R161 ;  /* 0x000000a11ea17220 */ /* 0x000fc60000410000 */
[-C--:B------:R-:W-:Y:S01]  /*3b60*/  FMUL.FTZ R183, R183, R28.reuse ;  /* 0x0000001cb7b77220 */ /* 0x080fe20000410000 */
[----:B------:R-:W-:-:S03]  /*3b70*/  FMUL.FTZ R161, R161, R28 ;  /* 0x0000001ca1a17220 */ /* 0x000fc60000410000 */
[----:B------:R-:W-:Y:S01]  /*3b80*/  FMUL.FTZ R162, R183, UR13 ;  /* 0x0000000db7a27c20 */ /* 0x000fe20008410000 */
[----:B------:R-:W-:-:S03]  /*3b90*/  FMUL.FTZ R161, R161, UR13 ;  /* 0x0000000da1a17c20 */ /* 0x000fc60008410000 */
[-C--:B------:R-:W-:Y:S01]  /*3ba0*/  FMUL.FTZ R157, R157, R162.reuse ;  /* 0x000000a29d9d7220 */ /* 0x080fe20000410000 */
[----:B------:R-:W-:Y:S01]  /*3bb0*/  FMUL.FTZ R183, R69, R162 ;  /* 0x000000a245b77220 */ /* 0x000fe20000410000 */
[-C--:B------:R-:W-:Y:S01]  /*3bc0*/  FMUL.FTZ R158, R158, R161.reuse ;  /* 0x000000a19e9e7220 */ /* 0x080fe20000410000 */
[----:B------:R-:W-:Y:S02]  /*3bd0*/  FMUL.FTZ R28, R70, R161 ;  /* 0x000000a1461c7220 */ /* 0x000fe40000410000 */
[----:B------:R-:W-:Y:S02]  /*3be0*/  FSEL R162, R157, RZ, P6 ;  /* 0x000000ff9da27208 */ /* 0x000fe40003000000 */
[----:B------:R-:W-:Y:S02]  /*3bf0*/  SEL R157, R183, RZ, P6 ;  /* 0x000000ffb79d7207 */ /* 0x000fe40003000000 */
[----:B------:R-:W-:Y:S01]  /*3c00*/  LOP3.LUT P6, RZ, R22, 0xff0000, RZ, 0xc0, !PT ;  /* 0x00ff000016ff7812 */ /* 0x000fe200078cc0ff */
[----:B------:R-:W-:-:S03]  /*3c10*/  FADD.FTZ R129, R129, R162 ;  /* 0x000000a281817221 */ /* 0x000fc60000010000 */
[----:B------:R-:W-:Y:S02]  /*3c20*/  FSEL R161, R158, RZ, P6 ;  /* 0x000000ff9ea17208 */ /* 0x000fe40003000000 */
[----:B------:R-:W-:-:S03]  /*3c30*/  SEL R158, R28, RZ, P6 ;  /* 0x000000ff1c9e7207 */ /* 0x000fc60003000000 */
[----:B------:R-:W-:-:S07]  /*3c40*/  FADD.FTZ R130, R130, R161 ;  /* 0x000000a182827221 */ /* 0x000fce0000010000 */
.L_x_10493:
[----:B------:R-:W0:Y:S08]  /*3c50*/  @P0 LDC.64 R160, c[0x0][0x478] ;  /* 0x00011e00ffa00b82 */ /* 0x000e300000000a00 */
[----:B------:R-:W1:Y:S01]  /*3c60*/  LDC.64 R162, c[0x0][0x468] ;  /* 0x00011a00ffa27b82 */ /* 0x000e620000000a00 */
[----:B0-----:R-:W-:-:S05]  /*3c70*/  @P0 IMAD.WIDE.U32 R160, R11, 0x10, R160 ;  /* 0x000000100ba00825 */ /* 0x001fca00078e00a0 */
[----:B------:R0:W-:Y:S01]  /*3c80*/  @P0 STG.E.128 desc[UR8][R160.64], R152 ;  /* 0x00000098a0000986 */ /* 0x0001e2000c101d08 */
[----:B-1----:R-:W-:-:S05]  /*3c90*/  IMAD.WIDE.U32 R162, R11, 0x10, R162 ;  /* 0x000000100ba27825 */ /* 0x002fca00078e00a2 */
[----:B------:R0:W-:Y:S01]  /*3ca0*/  STG.E.128 desc[UR8][R162.64], R156 ;  /* 0x0000009ca2007986 */ /* 0x0001e2000c101d08 */
[----:B------:R-:W-:Y:S05]  /*3cb0*/  BRA `(.L_x_10491) ;  /* 0x0000002000707947 */ /* 0x000fea0003800000 */
.L_x_10474:
        /* <DEDUP_REMOVED lines=15> */
[----:B------:R-:W-:Y:S01]  /*3db0*/  LOP3.LUT P0, RZ, R12, 0xff, RZ, 0xc0, !PT ;  /* 0x000000ff0cff7812 */ /* 0x000fe2000780c0ff */
[C---:B-----5:R-:W-:Y:S01]  /*3dc0*/  FFMA.FTZ R163, R30.reuse, R163, R132 ;  /* 0x000000a31ea37223 */ /* 0x060fe20000010084 */
[C---:B------:R-:W-:Y:S01]  /*3dd0*/  FFMA.FTZ R183, R30.reuse, R162, R133 ;  /* 0x000000a21eb77223 */ /* 0x040fe20000010085 */
[----:B------:R-:W-:Y:S01]  /*3de0*/  FADD.FTZ R187, R181, -R190 ;  /* 0x800000beb5bb7221 */ /* 0x000fe20000010000 */
[----:B------:R-:W-:Y:S01]  /*3df0*/  FFMA.FTZ R185, R30, R185, R134 ;  /* 0x000000b91eb97223 */ /* 0x000fe20000010086 */
[-C--:B------:R-:W-:Y:S01]  /*3e00*/  FMUL.FTZ R163, R163, R28.reuse ;  /* 0x0000001ca3a37220 */ /* 0x080fe20000410000 */
[----:B------:R-:W-:-:S02]  /*3e10*/  FMUL.FTZ R183, R183, R28 ;  /* 0x0000001cb7b77220 */ /* 0x000fc40000410000 */
[----:B------:R-:W-:Y:S01]  /*3e20*/  FMUL.FTZ R185, R185, R28 ;  /* 0x0000001cb9b97220 */ /* 0x000fe20000410000 */
[----:B------:R-:W-:Y:S01]  /*3e30*/  FMUL.FTZ R163, R163, UR13 ;  /* 0x0000000da3a37c20 */ /* 0x000fe20008410000 */
[----:B------:R-:W-:Y:S01]  /*3e40*/  FMUL.FTZ R190, R183, UR13 ;  /* 0x0000000db7be7c20 */ /* 0x000fe20008410000 */
[----:B------:R-:W-:Y:S01]  /*3e50*/  FFMA.FTZ R183, R30, R187, R135 ;  /* 0x000000bb1eb77223 */ /* 0x000fe20000010087 */
[----:B------:R-:W-:Y:S01]  /*3e60*/  FMUL.FTZ R185, R185, UR13 ;  /* 0x0000000db9b97c20 */ /* 0x000fe20008410000 */
[-C--:B------:R-:W-:Y:S01]  /*3e70*/  FMUL.FTZ R156, R156, R163.reuse ;  /* 0x000000a39c9c7220 */ /* 0x080fe20000410000 */
[----:B------:R-:W-:Y:S01]  /*3e80*/  FMUL.FTZ R162, R36, R163 ;  /* 0x000000a324a27220 */ /* 0x000fe20000410000 */
[-C--:B------:R-:W-:Y:S01]  /*3e90*/  FMUL.FTZ R157, R157, R190.reuse ;  /* 0x000000be9d9d7220 */ /* 0x080fe20000410000 */
[----:B------:R-:W-:Y:S01]  /*3ea0*/  FMUL.FTZ R190, R37, R190 ;  /* 0x000000be25be7220 */ /* 0x000fe20000410000 */
[----:B------:R-:W-:Y:S01]  /*3eb0*/  FMUL.FTZ R183, R183, R28 ;  /* 0x0000001cb7b77220 */ /* 0x000fe20000410000 */
[----:B------:R-:W-:Y:S01]  /*3ec0*/  FSEL R163, R156, RZ, P0 ;  /* 0x000000ff9ca37208 */ /* 0x000fe20000000000 */
[-C--:B------:R-:W-:Y:S01]  /*3ed0*/  FMUL.FTZ R158, R158, R185.reuse ;  /* 0x000000b99e9e7220 */ /* 0x080fe20000410000 */
[----:B------:R-:W-:Y:S01]  /*3ee0*/  SEL R156, R162, RZ, P0 ;  /* 0x000000ffa29c7207 */ /* 0x000fe20000000000 */
[----:B------:R-:W-:Y:S01]  /*3ef0*/  FMUL.FTZ R185, R38, R185 ;  /* 0x000000b926b97220 */ /* 0x000fe20000410000 */
[----:B------:R-:W-:-:S04]  /*3f00*/  LOP3.LUT P0, RZ, R12, 0xff00, RZ, 0xc0, !PT ;  /* 0x0000ff000cff7812 */ /* 0x000fc8000780c0ff */
[----:B------:R-:W-:Y:S02]  /*3f10*/  FSEL R162, R157, RZ, P0 ;  /* 0x000000ff9da27208 */ /* 0x000fe40000000000 */
[----:B------:R-:W-:Y:S01]  /*3f20*/  SEL R157, R190, RZ, P0 ;  /* 0x000000ffbe9d7207 */ /* 0x000fe20000000000 */
[----:B------:R-:W-:Y:S01]  /*3f30*/  FMUL.FTZ R190, R183, UR13 ;  /* 0x0000000db7be7c20 */ /* 0x000fe20008410000 */
[----:B------:R-:W-:-:S03]  /*3f40*/  LOP3.LUT P0, RZ, R12, 0xff0000, RZ, 0xc0, !PT ;  /* 0x00ff00000cff7812 */ /* 0x000fc6000780c0ff */
[-C--:B------:R-:W-:Y:S01]  /*3f50*/  FMUL.FTZ R183, R159, R190.reuse ;  /* 0x000000be9fb77220 */ /* 0x080fe20000410000 */
[----:B------:R-:W-:Y:S01]  /*3f60*/  FSEL R159, R158, RZ, P0 ;  /* 0x000000ff9e9f7208 */ /* 0x000fe20000000000 */
[----:B------:R-:W-:Y:S01]  /*3f70*/  FMUL.FTZ R190, R39, R190 ;  /* 0x000000be27be7220 */ /* 0x000fe20000410000 */
[----:B------:R-:W-:Y:S01]  /*3f80*/  SEL R158, R185, RZ, P0 ;  /* 0x000000ffb99e7207 */ /* 0x000fe20000000000 */
[----:B------:R-:W-:Y:S01]  /*3f90*/  FADD.FTZ R185, R113, R162 ;  /* 0x000000a271b97221 */ /* 0x000fe20000010000 */
[----:B------:R-:W-:Y:S01]  /*3fa0*/  ISETP.GE.U32.AND P0, PT, R12, 0x1000000, PT ;  /* 0x010000000c00780c */ /* 0x000fe20003f06070 */
[----:B------:R-:W-:-:S03]  /*3fb0*/  FADD.FTZ R187, R114, R159 ;  /* 0x0000009f72bb7221 */ /* 0x000fc60000010000 */
[----:B------:R-:W-:Y:S01]  /*3fc0*/  FSEL R192, R183, RZ, P0 ;  /* 0x000000ffb7c07208 */ /* 0x000fe20000000000 */
[----:B------:R-:W-:Y:S01]  /*3fd0*/  FADD.FTZ R183, R112, R163 ;  /* 0x000000a370b77221 */ /* 0x000fe20000010000 */
[----:B------:R-:W-:-:S03]  /*3fe0*/  SEL R159, R190, RZ, P0 ;  /* 0x000000ffbe9f7207 */ /* 0x000fc60000000000 */
[----:B------:R-:W-:Y:S01]  /*3ff0*/  FADD.FTZ R192, R115, R192 ;  /* 0x000000c073c07221 */ /* 0x000fe20000010000 */
[----:B------:R-:W-:Y:S06]  /*4000*/  BRA `(.L_x_10497) ;  /* 0x0000000000b07947 */ /* 0x000fec0003800000 */
.L_x_10496:
[-CC-:B------:R-:W-:Y:S01]  /*4010*/  FFMA.FTZ R153, R3, R161.reuse, R160.reuse ;  /* 0x000000a103997223 */ /* 0x180fe200000100a0 */
[-CC-:B------:R-:W-:Y:S01]  /*4020*/  FFMA.FTZ R154, R164, R161.reuse, R160.reuse ;  /* 0x000000a1a49a7223 */ /* 0x180fe200000100a0 */
[----:B------:R-:W-:Y:S01]  /*4030*/  FFMA.FTZ R163, R171, R161, R160 ;  /* 0x000000a1aba37223 */ /* 0x000fe200000100a0 */
[----:B------:R-:W-:Y:S01]  /*4040*/  LOP3.LUT P0, RZ, R12, 0xff, RZ, 0xc0, !PT ;  /* 0x000000ff0cff7812 */ /* 0x000fe2000780c0ff */
[----:B------:R-:W-:Y:S02]  /*4050*/  FADD.FTZ R153, R166, -R153 ;  /* 0x80000099a6997221 */ /* 0x000fe40000010000 */
[----:B------:R-:W-:Y:S02]  /*4060*/  FADD.FTZ R163, R188, -R163 ;  /* 0x800000a3bca37221 */ /* 0x000fe40000010000 */
[----:B-----5:R-:W-:Y:S01]  /*4070*/  FFMA.FTZ R152, R30, R153, R132 ;  /* 0x000000991e987223 */ /* 0x020fe20000010084 */
[----:B------:R-:W-:-:S03]  /*4080*/  FADD.FTZ R153, R173, -R154 ;  /* 0x8000009aad997221 */ /* 0x000fc60000010000 */
[----:B------:R-:W-:Y:S01]  /*4090*/  FMUL.FTZ R154, R152, R28 ;  /* 0x0000001c989a7220 */ /* 0x000fe20000410000 */
[----:B------:R-:W-:-:S03]  /*40a0*/  FFMA.FTZ R153, R30, R153, R133 ;  /* 0x000000991e997223 */ /* 0x000fc60000010085 */
[----:B------:R-:W-:Y:S01]  /*40b0*/  FMUL.FTZ R155, R154, UR13 ;  /* 0x0000000d9a9b7c20 */ /* 0x000fe20008410000 */
[----:B------:R-:W-:Y:S01]  /*40c0*/  FFMA.FTZ R154, R186, R161, R160 ;  /* 0x000000a1ba9a7223 */ /* 0x000fe200000100a0 */
[-C--:B------:R-:W-:Y:S02]  /*40d0*/  FMUL.FTZ R162, R153, R28.reuse ;  /* 0x0000001c99a27220 */ /* 0x080fe40000410000 */
[-C--:B------:R-:W-:Y:S01]  /*40e0*/  FMUL.FTZ R156, R156, R155.reuse ;  /* 0x0000009b9c9c7220 */ /* 0x080fe20000410000 */
[----:B------:R-:W-:Y:S01]  /*40f0*/  FMUL.FTZ R155, R36, R155 ;  /* 0x0000009b249b7220 */ /* 0x000fe20000410000 */
[----:B------:R-:W-:Y:S01]  /*4100*/  FADD.FTZ R185, R181, -R154 ;  /* 0x8000009ab5b97221 */ /* 0x000fe20000010000 */
[----:B------:R-:W-:Y:S01]  /*4110*/  FFMA.FTZ R154, R30, R163, R134 ;  /* 0x000000a31e9a7223 */ /* 0x000fe20000010086 */
[----:B------:R-:W-:Y:S01]  /*4120*/  FMUL.FTZ R162, R162, UR13 ;  /* 0x0000000da2a27c20 */ /* 0x000fe20008410000 */
[----:B------:R-:W-:Y:S02]  /*4130*/  FSEL R183, R156, RZ, P0 ;  /* 0x000000ff9cb77208 */ /* 0x000fe40000000000 */
[----:B------:R-:W-:Y:S01]  /*4140*/  SEL R156, R155, RZ, P0 ;  /* 0x000000ff9b9c7207 */ /* 0x000fe20000000000 */
[----:B------:R-:W-:Y:S01]  /*4150*/  FFMA.FTZ R155, R30, R185, R135 ;  /* 0x000000b91e9b7223 */ /* 0x000fe20000010087 */
[----:B------:R-:W-:Y:S01]  /*4160*/  FMUL.FTZ R185, R154, R28 ;  /* 0x0000001c9ab97220 */ /* 0x000fe20000410000 */
[-C--:B------:R-:W-:Y:S01]  /*4170*/  FMUL.FTZ R157, R157, R162.reuse ;  /* 0x000000a29d9d7220 */ /* 0x080fe20000410000 */
[----:B------:R-:W-:Y:S01]  /*4180*/  LOP3.LUT P0, RZ, R12, 0xff00, RZ, 0xc0, !PT ;  /* 0x0000ff000cff7812 */ /* 0x000fe2000780c0ff */
[----:B------:R-:W-:Y:S01]  /*4190*/  FMUL.FTZ R163, R37, R162 ;  /* 0x000000a225a37220 */ /* 0x000fe20000410000 */
[----:B------:R-:W-:Y:S01]  /*41a0*/  FMUL.FTZ R185, R185, UR13 ;  /* 0x0000000db9b97c20 */ /* 0x000fe20008410000 */
[----:B------:R-:W-:Y:S01]  /*41b0*/  FMUL.FTZ R187, R155, R28 ;  /* 0x0000001c9bbb7220 */ /* 0x000fe20000410000 */
[----:B------:R-:W-:Y:S01]  /*41c0*/  FSEL R162, R157, RZ, P0 ;  /* 0x000000ff9da27208 */ /* 0x000fe20000000000 */
[----:B------:R-:W-:Y:S01]  /*41d0*/  FADD.FTZ R183, R112, R183 ;  /* 0x000000b770b77221 */ /* 0x000fe20000010000 */
[----:B------:R-:W-:Y:S01]  /*41e0*/  SEL R157, R163, RZ, P0 ;  /* 0x000000ffa39d7207 */ /* 0x000fe20000000000 */
[-C--:B------:R-:W-:Y:S01]  /*41f0*/  FMUL.FTZ R158, R158, R185.reuse ;  /* 0x000000b99e9e7220 */ /* 0x080fe20000410000 */
[----:B------:R-:W-:Y:S01]  /*4200*/  LOP3.LUT P0, RZ, R12, 0xff0000, RZ, 0xc0, !PT ;  /* 0x00ff00000cff7812 */ /* 0x000fe2000780c0ff */
[----:B------:R-:W-:Y:S01]  /*4210*/  FMUL.FTZ R185, R38, R185 ;  /* 0x000000b926b97220 */ /* 0x000fe20000410000 */
[----:B------:R-:W-:-:S02]  /*4220*/  FMUL.FTZ R190, R187, UR13 ;  /* 0x0000000dbbbe7c20 */ /* 0x000fc40008410000 */
[----:B------:R-:W-:Y:S02]  /*4230*/  FSEL R187, R158, RZ, P0 ;  /* 0x000000ff9ebb7208 */ /* 0x000fe40000000000 */
[----:B------:R-:W-:Y:S01]  /*4240*/  FMUL.FTZ R159, R159, R190 ;  /* 0x000000be9f9f7220 */ /* 0x000fe20000410000 */
[----:B------:R-:W-:Y:S01]  /*4250*/  SEL R158, R185, RZ, P0 ;  /* 0x000000ffb99e7207 */ /* 0x000fe20000000000 */
[----:B------:R-:W-:Y:S01]  /*4260*/  FADD.FTZ R185, R113, R162 ;  /* 0x000000a271b97221 */ /* 0x000fe20000010000 */
[----:B------:R-:W-:Y:S01]  /*4270*/  ISETP.GE.U32.AND P0, PT, R12, 0x1000000, PT ;  /* 0x010000000c00780c */ /* 0x000fe20003f06070 */
[----:B------:R-:W-:-:S03]  /*4280*/  FADD.FTZ R187, R114, R187 ;  /* 0x000000bb72bb7221 */ /* 0x000fc60000010000 */
[----:B------:R-:W-:Y:S01]  /*4290*/  FSEL R192, R159, RZ, P0 ;  /* 0x000000ff9fc07208 */ /* 0x000fe20000000000 */
[----:B------:R-:W-:-:S04]  /*42a0*/  FMUL.FTZ R159, R39, R190 ;  /* 0x000000be279f7220 */ /* 0x000fc80000410000 */
[----:B------:R-:W-:Y:S01]  /*42b0*/  FADD.FTZ R192, R115, R192 ;  /* 0x000000c073c07221 */ /* 0x000fe20000010000 */
[----:B------:R-:W-:-:S07]  /*42c0*/  SEL R159, R159, RZ, P0 ;  /* 0x000000ff9f9f7207 */ /* 0x000fce0000000000 */
.L_x_10497:
[----:B------:R-:W-:Y:S01]  /*42d0*/  ISETP.NE.U32.AND P0, PT, RZ, UR14, PT ;  /* 0x0000000eff007c0c */ /* 0x000fe2000bf05070 */
[----:B------:R-:W0:Y:S03]  /*42e0*/  LDC.64 R114, c[0x0][0x468] ;  /* 0x00011a00ff727b82 */ /* 0x000e260000000a00 */
[----:B------:R-:W-:-:S13]  /*42f0*/  ISETP.NE.AND.EX P0, PT, RZ, UR15, PT, P0 ;  /* 0x0000000fff007c0c */ /* 0x000fda000bf05300 */
        /* <DEDUP_REMOVED lines=10> */
.L_x_10495:
[----:B------:R-:W-:Y:S05]  /*43a0*/  BSYNC.RECONVERGENT B1 ;  /* 0x0000000000017941 */ /* 0x000fea0003800200 */
.L_x_10494:
        /* <DEDUP_REMOVED lines=10> */
[----:B------:R-:W-:Y:S01]  /*4450*/  LOP3.LUT P6, RZ, R4, 0xff, RZ, 0xc0, !PT ;  /* 0x000000ff04ff7812 */ /* 0x000fe200078cc0ff */
[-C--:B------:R-:W-:Y:S01]  /*4460*/  FFMA.FTZ R155, R167, R161.reuse, R160 ;  /* 0x000000a1a79b7223 */ /* 0x080fe200000100a0 */
[----:B------:R-:W-:Y:S01]  /*4470*/  FADD.FTZ R153, R0, -R153 ;  /* 0x8000009900997221 */ /* 0x000fe20000010000 */
[----:B------:R-:W-:Y:S01]  /*4480*/  FADD.FTZ R154, R169, -R154 ;  /* 0x8000009aa99a7221 */ /* 0x000fe20000010000 */
[----:B------:R-:W-:Y:S01]  /*4490*/  FFMA.FTZ R190, R182, R161, R160 ;  /* 0x000000a1b6be7223 */ /* 0x000fe200000100a0 */
[----:B------:R-:W-:Y:S01]  /*44a0*/  FADD.FTZ R155, R184, -R155 ;  /* 0x8000009bb89b7221 */ /* 0x000fe20000010000 */
[----:B-----5:R-:W-:Y:S02]  /*44b0*/  FFMA.FTZ R152, R30, R153, R136 ;  /* 0x000000991e987223 */ /* 0x020fe40000010088 */
[----:B------:R-:W-:-:S02]  /*44c0*/  FADD.FTZ R190, R179, -R190 ;  /* 0x800000beb3be7221 */ /* 0x000fc40000010000 */
[----:B------:R-:W-:-:S04]  /*44d0*/  FMUL.FTZ R153, R152, R28 ;  /* 0x0000001c98997220 */ /* 0x000fc80000410000 */
[----:B------:R-:W-:-:S04]  /*44e0*/  FMUL.FTZ R153, R153, UR13 ;  /* 0x0000000d99997c20 */ /* 0x000fc80008410000 */
[-C--:B------:R-:W-:Y:S01]  /*44f0*/  FMUL.FTZ R156, R156, R153.reuse ;  /* 0x000000999c9c7220 */ /* 0x080fe20000410000 */
[----:B------:R-:W-:-:S04]  /*4500*/  FMUL.FTZ R153, R44, R153 ;  /* 0x000000992c997220 */ /* 0x000fc80000410000 */
[----:B------:R-:W-:Y:S02]  /*4510*/  FSEL R163, R156, RZ, P6 ;  /* 0x000000ff9ca37208 */ /* 0x000fe40003000000 */
[----:B------:R-:W-:Y:S01]  /*4520*/  SEL R156, R153, RZ, P6 ;  /* 0x000000ff999c7207 */ /* 0x000fe20003000000 */
[----:B------:R-:W-:Y:S01]  /*4530*/  FFMA.FTZ R153, R30, R154, R137 ;  /* 0x0000009a1e997223 */ /* 0x000fe20000010089 */
[----:B------:R-:W-:-:S03]  /*4540*/  LOP3.LUT P6, RZ, R4, 0xff00, RZ, 0xc0, !PT ;  /* 0x0000ff0004ff7812 */ /* 0x000fc600078cc0ff */
        /* <DEDUP_REMOVED lines=15> */
[----:B------:R-:W-:Y:S01]  /*4640*/  FFMA.FTZ R155, R30, R190, R139 ;  /* 0x000000be1e9b7223 */ /* 0x000fe2000001008b */
[----:B------:R-:W-:Y:S01]  /*4650*/  ISETP.GE.U32.AND P6, PT, R4, 0x1000000, PT ;  /* 0x010000000400780c */ /* 0x000fe20003fc6070 */
[----:B------:R-:W-:Y:S02]  /*4660*/  FADD.FTZ R183, R118, R183 ;  /* 0x000000b776b77221 */ /* 0x000fe40000010000 */
        /* <DEDUP_REMOVED lines=9> */
.L_x_10500:
[-CC-:B------:R-:W-:Y:S01]  /*4700*/  FFMA.FTZ R163, R5, R161.reuse, R160.reuse ;  /* 0x000000a105a37223 */ /* 0x180fe200000100a0 */
[-CC-:B------:R-:W-:Y:S01]  /*4710*/  FFMA.FTZ R162, R2, R161.reuse, R160.reuse ;  /* 0x000000a102a27223 */ /* 0x180fe200000100a0 */
[----:B------:R-:W-:Y:S01]  /*4720*/  LOP3.LUT P6, RZ, R4, 0xff, RZ, 0xc0, !PT ;  /* 0x000000ff04ff7812 */ /* 0x000fe200078cc0ff */
[----:B------:R-:W-:Y:S01]  /*4730*/  FFMA.FTZ R190, R182, R161, R160 ;  /* 0x000000a1b6be7223 */ /* 0x000fe200000100a0 */
[----:B------:R-:W-:Y:S01]  /*4740*/  FADD.FTZ R163, R0, -R163 ;  /* 0x800000a300a37221 */ /* 0x000fe20000010000 */
[----:B------:R-:W-:Y:S02]  /*4750*/  FADD.FTZ R162, R169, -R162 ;  /* 0x800000a2a9a27221 */ /* 0x000fe40000010000 */
[----:B------:R-:W-:Y:S01]  /*4760*/  FADD.FTZ R190, R179, -R190 ;  /* 0x800000beb3be7221 */ /* 0x000fe20000010000 */
[----:B-----5:R-:W-:-:S04]  /*4770*/  FFMA.FTZ R163, R30, R163, R136 ;  /* 0x000000a31ea37223 */ /* 0x020fc80000010088 */
        /* <DEDUP_REMOVED lines=19> */
[----:B------:R-:W-:-:S04]  /*48b0*/  FFMA.FTZ R163, R30, R163, R138 ;  /* 0x000000a31ea37223 */ /* 0x000fc8000001008a */
        /* <DEDUP_REMOVED lines=14> */
[----:B------:R-:W-:-:S03]  /*49a0*/  SEL R159, R163, RZ, P6 ;  /* 0x000000ffa39f7207 */ /* 0x000fc60003000000 */
[----:B------:R-:W-:-:S07]  /*49b0*/  FADD.FTZ R189, R119, R190 ;  /* 0x000000be77bd7221 */ /* 0x000fce0000010000 */
.L_x_10501:
        /* <DEDUP_REMOVED lines=11> */
.L_x_10499:
[----:B------:R-:W-:Y:S05]  /*4a70*/  BSYNC.RECONVERGENT B1 ;  /* 0x0000000000017941 */ /* 0x000fea0003800200 */
.L_x_10498:
        /* <DEDUP_REMOVED lines=53> */
.L_x_10504:
        /* <DEDUP_REMOVED lines=44> */
.L_x_10505:
        /* <DEDUP_REMOVED lines=11> */
.L_x_10503:
[----:B------:R-:W-:Y:S05]  /*5140*/  BSYNC.RECONVERGENT B1 ;  /* 0x0000000000017941 */ /* 0x000fea0003800200 */
.L_x_10502:
        /* <DEDUP_REMOVED lines=53> */
.L_x_10508:
        /* <DEDUP_REMOVED lines=44> */
.L_x_10509:
        /* <DEDUP_REMOVED lines=11> */
.L_x_10507:
[----:B------:R-:W-:Y:S05]  /*5810*/  BSYNC.RECONVERGENT B1 ;  /* 0x0000000000017941 */ /* 0x000fea0003800200 */
.L_x_10506:
        /* <DEDUP_REMOVED lines=10> */
[----:B------:R-:W-:Y:S02]  /*58c0*/  FADD.FTZ R153, R172, -R153 ;  /* 0x80000099ac997221 */ /* 0x000fe40000010000 */
[----:B------:R-:W-:Y:S02]  /*58d0*/  FADD.FTZ R154, R27, -R154 ;  /* 0x8000009a1b9a7221 */ /* 0x000fe40000010000 */
[----:B-----5:R-:W-:Y:S01]  /*58e0*/  FFMA.FTZ R155, R30, R153, R151 ;  /* 0x000000991e9b7223 */ /* 0x020fe20000010097 */
[-CC-:B------:R-:W-:Y:S01]  /*58f0*/  FFMA.FTZ R153, R25, R161.reuse, R160.reuse ;  /* 0x000000a119997223 */ /* 0x180fe200000100a0 */
[----:B------:R-:W-:-:S02]  /*5900*/  FFMA.FTZ R161, R29, R161, R160 ;  /* 0x000000a11da17223 */ /* 0x000fc400000100a0 */
        /* <DEDUP_REMOVED lines=37> */
.L_x_10510:
[----:B------:R-:W-:Y:S01]  /*5b60*/  FFMA.FTZ R163, R174, R161, R160 ;  /* 0x000000a1aea37223 */ /* 0x000fe200000100a0 */
[----:B------:R-:W-:-:S03]  /*5b70*/  ISETP.GE.U32.AND P6, PT, R22, 0x1000000, PT ;  /* 0x010000001600780c */ /* 0x000fc60003fc6070 */
[----:B------:R-:W-:-:S04]  /*5b80*/  FADD.FTZ R163, R172, -R163 ;  /* 0x800000a3aca37221 */ /* 0x000fc80000010000 */
[----:B-----5:R-:W-:-:S04]  /*5b90*/  FFMA.FTZ R163, R30, R163, R151 ;  /* 0x000000a31ea37223 */ /* 0x020fc80000010097 */
[----:B------:R-:W-:-:S04]  /*5ba0*/  FMUL.FTZ R163, R163, R28 ;  /* 0x0000001ca3a37220 */ /* 0x000fc80000410000 */
[----:B------:R-:W-:Y:S01]  /*5bb0*/  FMUL.FTZ R162, R163, UR13 ;  /* 0x0000000da3a27c20 */ /* 0x000fe20008410000 */
[----:B------:R-:W-:-:S03]  /*5bc0*/  FFMA.FTZ R163, R25, R161, R160 ;  /* 0x000000a119a37223 */ /* 0x000fc600000100a0 */
[-C--:B------:R-:W-:Y:S01]  /*5bd0*/  FMUL.FTZ R159, R159, R162.reuse ;  /* 0x000000a29f9f7220 */ /* 0x080fe20000410000 */
[----:B------:R-:W-:Y:S01]  /*5be0*/  FADD.FTZ R163, R26, -R163 ;  /* 0x800000a31aa37221 */ /* 0x000fe20000010000 */
[----:B------:R-:W-:-:S03]  /*5bf0*/  FMUL.FTZ R162, R71, R162 ;  /* 0x000000a247a27220 */ /* 0x000fc60000410000 */
[----:B------:R-:W-:Y:S01]  /*5c00*/  FFMA.FTZ R163, R30, R163, R148 ;  /* 0x000000a31ea37223 */ /* 0x000fe20000010094 */
        /* <DEDUP_REMOVED lines=16> */
[C---:B------:R-:W-:Y:S01]  /*5d10*/  FFMA.FTZ R183, R30.reuse, R162, R149 ;  /* 0x000000a21eb77223 */ /* 0x040fe20000010095 */
[----:B------:R-:W-:-:S03]  /*5d20*/  FFMA.FTZ R161, R30, R161, R150 ;  /* 0x000000a11ea17223 */ /* 0x000fc60000010096 */
        /* <DEDUP_REMOVED lines=15> */
.L_x_10511:
[----:B------:R-:W0:Y:S08]  /*5e20*/  @P0 LDC.64 R160, c[0x0][0x478] ;  /* 0x00011e00ffa00b82 */ /* 0x000e300000000a00 */
[----:B------:R-:W1:Y:S01]  /*5e30*/  LDC.64 R162, c[0x0][0x468] ;  /* 0x00011a00ffa27b82 */ /* 0x000e620000000a00 */
[----:B0-----:R-:W-:-:S05]  /*5e40*/  @P0 IMAD.WIDE.U32 R160, R11, 0x10, R160 ;  /* 0x000000100ba00825 */ /* 0x001fca00078e00a0 */
[----:B------:R0:W-:Y:S01]  /*5e50*/  @P0 STG.E.128 desc[UR8][R160.64], R152 ;  /* 0x00000098a0000986 */ /* 0x0001e2000c101d08 */
[----:B-1----:R-:W-:-:S05]  /*5e60*/  IMAD.WIDE.U32 R162, R11, 0x10, R162 ;  /* 0x000000100ba27825 */ /* 0x002fca00078e00a2 */
[----:B------:R0:W-:Y:S02]  /*5e70*/  STG.E.128 desc[UR8][R162.64], R156 ;  /* 0x0000009ca2007986 */ /* 0x0001e4000c101d08 */
.L_x_10491:
[----:B------:R-:W-:Y:S05]  /*5e80*/  BSYNC.RECONVERGENT B0 ;  /* 0x0000000000007941 */ /* 0x000fea0003800200 */
.L_x_10473:
[----:B0-234-:R-:W0:Y:S01]  /*5e90*/  LDC.64 R156, c[0x0][0x380] ;  /* 0x0000e000ff9c7b82 */ /* 0x01de220000000a00 */
[----:B------:R-:W-:Y:S01]  /*5ea0*/  UPLOP3.LUT UP1, UPT, UPT, UPT, UP1, 0x40, 0x4 ;  /* 0x000000000004789c */ /* 0x000fe20003f2e810 */
[----:B0-----:R-:W-:-:S04]  /*5eb0*/  IADD3 R10, PT, PT, R10, R156, RZ ;  /* 0x0000009c0a0a7210 */ /* 0x001fc80007ffe0ff */
[----:B------:R-:W-:-:S13]  /*5ec0*/  ISETP.GE.AND P0, PT, R10, R157, PT ;  /* 0x0000009d0a00720c */ /* 0x000fda0003f06270 */
[----:B------:R-:W-:Y:S05]  /*5ed0*/  @!P0 BRA `(.L_x_10512) ;  /* 0xffffffa800388947 */ /* 0x000fea000383ffff */
.L_x_10460:
        /* <DEDUP_REMOVED lines=15> */
.L_x_10514:
[----:B------:R-:W-:Y:S05]  /*5fd0*/  BSYNC.RECONVERGENT B0 ;  /* 0x0000000000007941 */ /* 0x000fea0003800200 */
.L_x_10513:
        /* <DEDUP_REMOVED lines=12> */
.L_x_10516:
[----:B------:R-:W-:Y:S05]  /*60a0*/  BSYNC.RECONVERGENT B0 ;  /* 0x0000000000007941 */ /* 0x000fea0003800200 */
.L_x_10515:
        /* <DEDUP_REMOVED lines=12> */
.L_x_10518:
[----:B------:R-:W-:Y:S05]  /*6170*/  BSYNC.RECONVERGENT B0 ;  /* 0x0000000000007941 */ /* 0x000fea0003800200 */
.L_x_10517:
        /* <DEDUP_REMOVED lines=12> */
.L_x_10520:
[----:B------:R-:W-:Y:S05]  /*6240*/  BSYNC.RECONVERGENT B0 ;  /* 0x0000000000007941 */ /* 0x000fea0003800200 */
.L_x_10519:
        /* <DEDUP_REMOVED lines=11> */
.L_x_10521:
        /* <DEDUP_REMOVED lines=16> */
.L_x_10974:


//--------------------- .text._ZN10layer_norm13ln_bwd_kernelINS_13Kernel_traitsIfffffjLj2560ELj1ELj1ELj4ELj16ENS_18Kernel_traits_baseILj2560EfffffjLj128EEEEELb1ELb1ELb0ELb1EEEvNS_9BwdParamsE --------------------------
	.section	.text._ZN10layer_norm13ln_bwd_kernelINS_13Kernel_traitsIfffffjLj2560ELj1ELj1ELj4ELj16ENS_18Kernel_traits_baseILj2560EfffffjLj128EEEEELb1ELb1ELb0ELb1EEEvNS_9BwdParamsE,"ax",@progbits
	.align	128
        .global         _ZN10layer_norm13ln_bwd_kernelINS_13Kernel_traitsIfffffjLj2560ELj1ELj1ELj4ELj16ENS_18Kernel_traits_baseILj2560EfffffjLj128EEEEELb1ELb1ELb0ELb1EEEvNS_9BwdParamsE
        .type           _ZN10layer_norm13ln_bwd_kernelINS_13Kernel_traitsIfffffjLj2560ELj1ELj1ELj4ELj16ENS_18Kernel_traits_baseILj2560EfffffjLj128EEEEELb1ELb1ELb0ELb1EEEvNS_9BwdParamsE,@function
        .size           _ZN10layer_norm13ln_bwd_kernelINS_13Kernel_traitsIfffffjLj2560ELj1ELj1ELj4ELj16ENS_18Kernel_traits_baseILj2560EfffffjLj128EEEEELb1ELb1ELb0ELb1EEEvNS_9BwdParamsE,(.L_x_10975 - _ZN10layer_norm13ln_bwd_kernelINS_13Kernel_traitsIfffffjLj2560ELj1ELj1ELj4ELj16ENS_18Kernel_traits_baseILj2560EfffffjLj128EEEEELb1ELb1ELb0ELb1EEEvNS_9BwdParamsE)
        .other          _ZN10layer_norm13ln_bwd_kernelINS_13Kernel_traitsIfffffjLj2560ELj1ELj1ELj4ELj16ENS_18Kernel_traits_baseILj2560EfffffjLj128EEEEELb1ELb1ELb0ELb1EEEvNS_9BwdParamsE,@"STO_CUDA_ENTRY STV_DEFAULT"
_ZN10layer_norm13ln_bwd_kernelINS_13Kernel_traitsIfffffjLj2560ELj1ELj1ELj4ELj16ENS_18Kernel_traits_baseILj2560EfffffjLj128EEEEELb1ELb1ELb0ELb1EEEvNS_9BwdParamsE:
.text._ZN10layer_norm13ln_bwd_kernelINS_13Kernel_traitsIfffffjLj2560ELj1ELj1ELj4ELj16ENS_18Kernel_traits_baseILj2560EfffffjLj128EEEEELb1ELb1ELb0ELb1EEEvNS_9BwdParamsE:
        /* <DEDUP_REMOVED lines=41> */
[----:B------:R-:W-:-:S02]  /*0290*/  PLOP3.LUT P2, PT, PT, PT, PT, 0x8, 0x80 ;  /* 0x000000000080781c */ /* 0x000fc40003f4e170 */
[----:B------:R-:W-:Y:S02]  /*02a0*/  CS2R R8, SRZ ;  /* 0x0000000000087805 */ /* 0x000fe4000001ff00 */
[----:B------:R-:W-:Y:S02]  /*02b0*/  MOV R167, UR5 ;  /* 0x0000000500a77c02 */ /* 0x000fe40008000f00 */
[----:B------:R-:W-:Y:S02]  /*02c0*/  CS2R R10, SRZ ;  /* 0x00000000000a7805 */ /* 0x000fe4000001ff00 */
[----:B------:R-:W-:Y:S02]  /*02d0*/  MOV R165, RZ ;  /* 0x000000ff00a57202 */ /* 0x000fe40000000f00 */
        /* <DEDUP_REMOVED lines=36> */
[----:B------:R-:W-:Y:S02]  /*0520*/  CS2R R160, SRZ ;  /* 0x0000000000a07805 */ /* 0x000fe4000001ff00 */
[----:B------:R-:W-:Y:S01]  /*0530*/  CS2R R162, SRZ ;  /* 0x0000000000a27805 */ /* 0x000fe2000001ff00 */
[----:B------:R-:W5:Y:S01]  /*0540*/  LDG.E.128 R44, desc[UR6][R4.64+0x800] ;  /* 0x00080006042c7981 */ /* 0x000f62000c1e1d00 */
[----:B------:R-:W0:Y:S03]  /*0550*/  LDCU UR4, c[0x0][0x408] ;  /* 0x00008100ff0477ac */ /* 0x000e260008000800 */
[----:B------:R1:W5:Y:S01]  /*0560*/  LDG.E.128 R40, desc[UR6][R4.64] ;  /* 0x0000000604287981 */ /* 0x000362000c1e1d00 */
[----:B------:R-:W2:Y:S01]  /*0570*/  LDCU UR9, c[0x0][0x388] ;  /* 0x00007100ff0977ac */ /* 0x000ea20008000800 */
[----:B------:R-:W3:Y:S01]  /*0580*/  LDCU.U8 UR8, c[0x0][0x410] ;  /* 0x00008200ff0877ac */ /* 0x000ee20008000000 */
[----:B------:R-:W4:Y:S01]  /*0590*/  LDCU UR12, c[0x0][0x400] ;  /* 0x00008000ff0c77ac */ /* 0x000f220008000800 */
[----:B-1----:R-:W-:Y:S01]  /*05a0*/  CS2R R4, SRZ ;  /* 0x0000000000047805 */ /* 0x002fe2000001ff00 */
[----:B------:R-:W1:Y:S01]  /*05b0*/  LDCU.64 UR14, c[0x0][0x478] ;  /* 0x00008f00ff0e77ac */ /* 0x000e620008000a00 */
[----:B------:R-:W0:Y:S05]  /*05c0*/  LDCU.64 UR10, c[0x0][0x438] ;  /* 0x00008700ff0a77ac */ /* 0x000e2a0008000a00 */
.L_x_10545:
[----:B------:R-:W3:Y:S01]  /*05d0*/  S2R R0, SR_TID.X ;  /* 0x0000000000007919 */ /* 0x000ee20000002100 */
[----:B------:R-:W4:Y:S01]  /*05e0*/  LDC.64 R116, c[0x0][0x3c0] ;  /* 0x0000f000ff747b82 */ /* 0x000f220000000a00 */
[----:B--2---:R-:W-:-:S05]  /*05f0*/  IMAD R104, R167, UR9, RZ ;  /* 0x00000009a7687c24 */ /* 0x004fca000f8e02ff */
[----:B------:R-:W-:Y:S02]  /*0600*/  SHF.R.S32.HI R105, RZ, 0x1f, R104 ;  /* 0x0000001fff697819 */ /* 0x000fe40000011468 */
[----:B------:R-:W2:Y:S02]  /*0610*/  LDC.64 R120, c[0x0][0x3a8] ;  /* 0x0000ea00ff787b82 */ /* 0x000ea40000000a00 */
[----:B------:R-:W-:-:S06]  /*0620*/  LEA.HI R105, R105, R104, RZ, 0x2 ;  /* 0x0000006869697211 */ /* 0x000fcc00078f10ff */
[----:B------:R-:W1:Y:S01]  /*0630*/  LDC.64 R140, c[0x0][0x428] ;  /* 0x00010a00ff8c7b82 */ /* 0x000e620000000a00 */
[----:B----4-:R-:W-:-:S07]  /*0640*/  IMAD.WIDE R116, R167, 0x4, R116 ;  /* 0x00000004a7747825 */ /* 0x010fce00078e0274 */
[----:B------:R-:W4:Y:S01]  /*0650*/  LDC.64 R172, c[0x0][0x3c8] ;  /* 0x0000f200ffac7b82 */ /* 0x000f220000000a00 */
[----:B------:R-:W4:Y:S01]  /*0660*/  LDG.E R170, desc[UR6][R116.64] ;  /* 0x0000000674aa7981 */ /* 0x000f22000c1e1900 */
[----:B---3--:R-:W-:-:S05]  /*0670*/  LEA.HI.SX32 R191, R105, R0, 0x1e ;  /* 0x0000000069bf7211 */ /* 0x008fca00078ff2ff */
        /* <DEDUP_REMOVED lines=8> */
[----:B------:R-:W3:Y:S02]  /*0700*/  LDG.E.128 R108, desc[UR6][R108.64] ;  /* 0x000000066c6c7981 */ /* 0x000ee4000c1e1d00 */
[--C-:B------:R-:W-:Y:S02]  /*0710*/  IMAD.WIDE.U32 R118, R168, 0x10, R120.reuse ;  /* 0x00000010a8767825 */ /* 0x100fe400078e0078 */
[----:B------:R-:W3:Y:S02]  /*0720*/  LDG.E.128 R112, desc[UR6][R112.64] ;  /* 0x0000000670707981 */ /* 0x000ee4000c1e1d00 */
[----:B------:R-:W-:Y:S02]  /*0730*/  IMAD.WIDE.U32 R120, R164, 0x10, R120 ;  /* 0x00000010a4787825 */ /* 0x000fe400078e0078 */
[----:B------:R-:W3:Y:S02]  /*0740*/  LDG.E.128 R116, desc[UR6][R118.64] ;  /* 0x0000000676747981 */ /* 0x000ee4000c1e1d00 */
[----:B-1----:R-:W-:-:S02]  /*0750*/  IMAD.WIDE.U32 R124, R191, 0x10, R140 ;  /* 0x00000010bf7c7825 */ /* 0x002fc400078e008c */
[----:B------:R-:W3:Y:S02]  /*0760*/  LDG.E.128 R120, desc[UR6][R120.64] ;  /* 0x0000000678787981 */ /* 0x000ee4000c1e1d00 */
[----:B----4-:R-:W-:Y:S02]  /*0770*/  IMAD.WIDE R172, R167, 0x4, R172 ;  /* 0x00000004a7ac7825 */ /* 0x010fe400078e02ac */
[----:B------:R-:W4:Y:S04]  /*0780*/  LDG.E.128 R124, desc[UR6][R124.64] ;  /* 0x000000067c7c7981 */ /* 0x000f28000c1e1d00 */
[----:B------:R1:W4:Y:S01]  /*0790*/  LDG.E R169, desc[UR6][R172.64] ;  /* 0x00000006aca97981 */ /* 0x000322000c1e1900 */
[----:B------:R-:W-:-:S06]  /*07a0*/  IMAD.WIDE.U32 R128, R181, 0x10, R140 ;  /* 0x00000010b5807825 */ /* 0x000fcc00078e008c */
[----:B------:R-:W4:Y:S01]  /*07b0*/  LDG.E.128 R128, desc[UR6][R128.64] ;  /* 0x0000000680807981 */ /* 0x000f22000c1e1d00 */
[--C-:B------:R-:W-:Y:S01]  /*07c0*/  IMAD.WIDE.U32 R132, R171, 0x10, R140.reuse ;  /* 0x00000010ab847825 */ /* 0x100fe200078e008c */
[----:B------:R-:W-:Y:S01]  /*07d0*/  ISETP.NE.AND P4, PT, RZ, UR8, PT ;  /* 0x00000008ff007c0c */ /* 0x000fe2000bf85270 */
[----:B-1----:R-:W1:Y:S04]  /*07e0*/  @P1 LDC.64 R172, c[0x0][0x3e0] ;  /* 0x0000f800ffac1b82 */ /* 0x002e680000000a00 */
[----:B------:R-:W4:Y:S01]  /*07f0*/  LDG.E.128 R132, desc[UR6][R132.64] ;  /* 0x0000000684847981 */ /* 0x000f22000c1e1d00 */
[----:B------:R-:W-:-:S06]  /*0800*/  IMAD.WIDE.U32 R136, R168, 0x10, R140 ;  /* 0x00000010a8887825 */ /* 0x000fcc00078e008c */
[----:B------:R-:W4:Y:S01]  /*0810*/  LDG.E.128 R136, desc[UR6][R136.64] ;  /* 0x0000000688887981 */ /* 0x000f22000c1e1d00 */
[----:B------:R-:W-:-:S06]  /*0820*/  IMAD.WIDE.U32 R140, R164, 0x10, R140 ;  /* 0x00000010a48c7825 */ /* 0x000fcc00078e008c */
[----:B------:R-:W4:Y:S01]  /*0830*/  LDG.E.128 R140, desc[UR6][R140.64] ;  /* 0x000000068c8c7981 */ /* 0x000f22000c1e1d00 */
[----:B0-----:R-:W-:-:S04]  /*0840*/  ISETP.NE.U32.AND P0, PT, RZ, UR10, PT ;  /* 0x0000000aff007c0c */ /* 0x001fc8000bf05070 */
[----:B------:R-:W-:-:S13]  /*0850*/  ISETP.NE.AND.EX P0, PT, RZ, UR11, PT, P0 ;  /* 0x0000000bff007c0c */ /* 0x000fda000bf05300 */
[----:B------:R-:W0:Y:S01]  /*0860*/  @P0 LDC.64 R174, c[0x0][0x438] ;  /* 0x00010e00ffae0b82 */ /* 0x000e220000000a00 */
[----:B-1----:R-:W-:-:S04]  /*0870*/  @P1 IMAD.WIDE R172, R167, 0x4, R172 ;  /* 0x00000004a7ac1825 */ /* 0x002fc800078e02ac */
[----:B0-----:R-:W-:-:S05]  /*0880*/  @P0 IMAD.WIDE.U32 R174, R191, 0x10, R174 ;  /* 0x00000010bfae0825 */ /* 0x001fca00078e00ae */
[----:B-----5:R-:W5:Y:S01]  /*0890*/  @P0 LDG.E.128 R80, desc[UR6][R174.64] ;  /* 0x00000006ae500981 */ /* 0x020f62000c1e1d00 */
[----:B------:R-:W-:-:S05]  /*08a0*/  FSEL R170, R170, RZ, !P4 ;  /* 0x000000ffaaaa7208 */ /* 0x000fca0006000000 */
[C---:B--2---:R-:W-:Y:S01]  /*08b0*/  FADD.FTZ R192, -R170.reuse, R104 ;  /* 0x00000068aac07221 */ /* 0x044fe20000010100 */
[C---:B------:R-:W-:Y:S02]  /*08c0*/  FADD.FTZ R194, -R170.reuse, R105 ;  /* 0x00000069aac27221 */ /* 0x040fe40000010100 */
[----:B------:R-:W0:Y:S01]  /*08d0*/  LDC.64 R104, c[0x0][0x3b0] ;  /* 0x0000ec00ff687b82 */ /* 0x000e220000000a00 */
[C---:B------:R-:W-:Y:S01]  /*08e0*/  FADD.FTZ R196, -R170.reuse, R106 ;  /* 0x0000006aaac47221 */ /* 0x040fe20000010100 */
[----:B------:R-:W-:-:S06]  /*08f0*/  FADD.FTZ R198, -R170, R107 ;  /* 0x0000006baac67221 */ /* 0x000fcc0000010100 */
[----:B------:R-:W1:Y:S01]  /*0900*/  @P0 LDC.64 R106, c[0x0][0x438] ;  /* 0x00010e00ff6a0b82 */ /* 0x000e620000000a00 */
[C---:B---3--:R-:W-:Y:S01]  /*0910*/  FADD.FTZ R218, -R170.reuse, R108 ;  /* 0x0000006caada7221 */ /* 0x048fe20000010100 */
        /* <DEDUP_REMOVED lines=10> */
[----:B0-----:R-:W-:-:S04]  /*09c0*/  IMAD.WIDE.U32 R122, R191, 0x4, R104 ;  /* 0x00000004bf7a7825 */ /* 0x001fc800078e0068 */
[----:B----4-:R-:W-:Y:S01]  /*09d0*/  FMUL.FTZ R212, R76, R124 ;  /* 0x0000007c4cd47220 */ /* 0x010fe20000410000 */
[C---:B------:R-:W-:Y:S01]  /*09e0*/  FADD.FTZ R182, -R170.reuse, R111 ;  /* 0x0000006faab67221 */ /* 0x040fe20000010100 */
[----:B------:R-:W-:Y:S01]  /*09f0*/  FADD.FTZ R184, -R170, R112 ;  /* 0x00000070aab87221 */ /* 0x000fe20000010100 */
[----:B------:R-:W-:-:S04]  /*0a00*/  IMAD.WIDE.U32 R120, R181, 0x4, R104 ;  /* 0x00000004b5787825 */ /* 0x000fc800078e0068 */
[----:B------:R-:W-:Y:S01]  /*0a10*/  FMUL.FTZ R201, R169, R192 ;  /* 0x000000c0a9c97220 */ /* 0x000fe20000410000 */
[C---:B------:R-:W-:Y:S01]  /*0a20*/  FADD.FTZ R186, -R170.reuse, R113 ;  /* 0x00000071aaba7221 */ /* 0x040fe20000010100 */
[----:B------:R-:W-:Y:S01]  /*0a30*/  FADD.FTZ R188, -R170, R114 ;  /* 0x00000072aabc7221 */ /* 0x000fe20000010100 */
[----:B------:R-:W-:-:S04]  /*0a40*/  IMAD.WIDE.U32 R118, R171, 0x4, R104 ;  /* 0x00000004ab767825 */ /* 0x000fc800078e0068 */
[----:B------:R-:W-:Y:S01]  /*0a50*/  FADD.FTZ R216, -R170, R115 ;  /* 0x00000073aad87221 */ /* 0x000fe20000010100 */
[----:B------:R-:W-:Y:S01]  /*0a60*/  FMUL.FTZ R203, R77, R125 ;  /* 0x0000007d4dcb7220 */ /* 0x000fe20000410000 */
[----:B------:R-:W-:Y:S01]  /*0a70*/  FMUL.FTZ R205, R169, R194 ;  /* 0x000000c2a9cd7220 */ /* 0x000fe20000410000 */
[----:B------:R-:W-:-:S04]  /*0a80*/  IMAD.WIDE.U32 R116, R168, 0x4, R104 ;  /* 0x00000004a8747825 */ /* 0x000fc800078e0068 */
[----:B------:R-:W-:Y:S01]  /*0a90*/  FMUL.FTZ R207, R78, R126 ;  /* 0x0000007e4ecf7220 */ /* 0x000fe20000410000 */
[----:B------:R-:W-:Y:S01]  /*0aa0*/  FMUL.FTZ R209, R169, R196 ;  /* 0x000000c4a9d17220 */ /* 0x000fe20000410000 */
[----:B------:R-:W-:Y:S01]  /*0ab0*/  FMUL.FTZ R211, R79, R127 ;  /* 0x0000007f4fd37220 */ /* 0x000fe20000410000 */
[----:B------:R-:W-:Y:S01]  /*0ac0*/  IMAD.WIDE.U32 R104, R164, 0x4, R104 ;  /* 0x00000004a4687825 */ /* 0x000fe200078e0068 */
[----:B------:R0:W5:Y:S03]  /*0ad0*/  LDG.E R170, desc[UR6][R116.64] ;  /* 0x0000000674aa7981 */ /* 0x000166000c1e1900 */
[C---:B------:R-:W-:Y:S01]  /*0ae0*/  FMUL.FTZ R213, R169.reuse, R198 ;  /* 0x000000c6a9d57220 */ /* 0x040fe20000410000 */
[----:B------:R-:W-:Y:S01]  /*0af0*/  FMUL.FTZ R192, R72, R128 ;  /* 0x0000008048c07220 */ /* 0x000fe20000410000 */
[C---:B------:R-:W-:Y:S01]  /*0b00*/  FMUL.FTZ R193, R169.reuse, R218 ;  /* 0x000000daa9c17220 */ /* 0x040fe20000410000 */
[----:B------:R2:W5:Y:S01]  /*0b10*/  LDG.E R113, desc[UR6][R104.64] ;  /* 0x0000000668717981 */ /* 0x000562000c1e1900 */
[C---:B------:R-:W-:Y:S01]  /*0b20*/  FMUL.FTZ R195, R169.reuse, R220 ;  /* 0x000000dca9c37220 */ /* 0x040fe20000410000 */
[C---:B------:R-:W-:Y:S01]  /*0b30*/  FMUL.FTZ R197, R169.reuse, R222 ;  /* 0x000000dea9c57220 */ /* 0x040fe20000410000 */
[C---:B------:R-:W-:Y:S01]  /*0b40*/  FMUL.FTZ R199, R169.reuse, R182 ;  /* 0x000000b6a9c77220 */ /* 0x040fe20000410000 */
[C---:B------:R-:W-:Y:S01]  /*0b50*/  FMUL.FTZ R183, R169.reuse, R184 ;  /* 0x000000b8a9b77220 */ /* 0x040fe20000410000 */
[----:B------:R-:W3:Y:S01]  /*0b60*/  @P0 LDC.64 R114, c[0x0][0x438] ;  /* 0x00010e00ff720b82 */ /* 0x000ee20000000a00 */
[----:B0-----:R-:W-:Y:S01]  /*0b70*/  FADD.FTZ R116, RZ, R212 ;  /* 0x000000d4ff747221 */ /* 0x001fe20000010000 */
[C---:B------:R-:W-:Y:S01]  /*0b80*/  FMUL.FTZ R185, R169.reuse, R186 ;  /* 0x000000baa9b97220 */ /* 0x040fe20000410000 */
[----:B------:R-:W-:Y:S01]  /*0b90*/  FMUL.FTZ R187, R169, R188 ;  /* 0x000000bca9bb7220 */ /* 0x000fe20000410000 */
[----:B------:R-:W-:Y:S01]  /*0ba0*/  MOV R112, 0x3f800000 ;  /* 0x3f80000000707802 */ /* 0x000fe20000000f00 */
[----:B--2---:R-:W-:Y:S01]  /*0bb0*/  FFMA.FTZ R104, R201, R212, RZ ;  /* 0x000000d4c9687223 */ /* 0x004fe200000100ff */
[----:B------:R-:W-:Y:S01]  /*0bc0*/  FADD.FTZ R116, R203, R116 ;  /* 0x00000074cb747221 */ /* 0x000fe20000010000 */
[----:B------:R-:W-:Y:S01]  /*0bd0*/  FMUL.FTZ R174, R65, R137 ;  /* 0x0000008941ae7220 */ /* 0x000fe20000410000 */
[----:B------:R-:W-:Y:S01]  /*0be0*/  FMUL.FTZ R175, R169, R176 ;  /* 0x000000b0a9af7220 */ /* 0x000fe20000410000 */
[----:B------:R-:W-:Y:S01]  /*0bf0*/  FFMA.FTZ R104, R205, R203, R104 ;  /* 0x000000cbcd687223 */ /* 0x000fe20000010068 */
        /* <DEDUP_REMOVED lines=17> */
[----:B------:R0:W5:Y:S01]  /*0d10*/  @P1 LDG.E R112, desc[UR6][R172.64] ;  /* 0x00000006ac701981 */ /* 0x000162000c1e1900 */
[----:B------:R-:W-:Y:S01]  /*0d20*/  FMUL.FTZ R177, R169, R178 ;  /* 0x000000b2a9b17220 */ /* 0x000fe20000410000 */
[----:B------:R-:W-:Y:S01]  /*0d30*/  FFMA.FTZ R104, R197, R196, R104 ;  /* 0x000000c4c5687223 */ /* 0x000fe20000010068 */
[----:B------:R-:W-:Y:S01]  /*0d40*/  FADD.FTZ R105, R198, R105 ;  /* 0x00000069c6697221 */ /* 0x000fe20000010000 */
[----:B------:R-:W-:Y:S01]  /*0d50*/  FMUL.FTZ R179, R169, R206 ;  /* 0x000000cea9b37220 */ /* 0x000fe20000410000 */
[----:B------:R2:W5:Y:S01]  /*0d60*/  LDG.E R180, desc[UR6][R118.64] ;  /* 0x0000000676b47981 */ /* 0x000562000c1e1900 */
[----:B------:R-:W-:Y:S01]  /*0d70*/  FFMA.FTZ R104, R199, R198, R104 ;  /* 0x000000c6c7687223 */ /* 0x000fe20000010068 */
[----:B------:R-:W-:Y:S01]  /*0d80*/  FADD.FTZ R105, R182, R105 ;  /* 0x00000069b6697221 */ /* 0x000fe20000010000 */
[----:B-1----:R-:W-:Y:S01]  /*0d90*/  @P0 IMAD.WIDE.U32 R106, R181, 0x10, R106 ;  /* 0x00000010b56a0825 */ /* 0x002fe200078e006a */
[----:B------:R-:W5:Y:S03]  /*0da0*/  LDG.E R190, desc[UR6][R120.64] ;  /* 0x0000000678be7981 */ /* 0x000f66000c1e1900 */
[----:B------:R-:W-:Y:S01]  /*0db0*/  FFMA.FTZ R104, R183, R182, R104 ;  /* 0x000000b6b7687223 */ /* 0x000fe20000010068 */
[----:B------:R-:W-:Y:S01]  /*0dc0*/  FADD.FTZ R105, R184, R105 ;  /* 0x00000069b8697221 */ /* 0x000fe20000010000 */
[----:B0-----:R-:W-:Y:S01]  /*0dd0*/  FMUL.FTZ R172, R64, R136 ;  /* 0x0000008840ac7220 */ /* 0x001fe20000410000 */
[----:B------:R-:W-:Y:S01]  /*0de0*/  FMUL.FTZ R173, R169, R214 ;  /* 0x000000d6a9ad7220 */ /* 0x000fe20000410000 */
[----:B------:R-:W-:Y:S01]  /*0df0*/  FFMA.FTZ R104, R185, R184, R104 ;  /* 0x000000b8b9687223 */ /* 0x000fe20000010068 */
[----:B------:R-:W-:Y:S01]  /*0e00*/  FADD.FTZ R105, R186, R105 ;  /* 0x00000069ba697221 */ /* 0x000fe20000010000 */
[----:B------:R-:W-:Y:S01]  /*0e10*/  FMUL.FTZ R176, R66, R138 ;  /* 0x0000008a42b07220 */ /* 0x000fe20000410000 */
[----:B---3--:R-:W-:-:S04]  /*0e20*/  @P0 IMAD.WIDE.U32 R114, R164, 0x10, R114 ;  /* 0x00000010a4720825 */ /* 0x008fc800078e0072 */
[----:B------:R-:W-:Y:S01]  /*0e30*/  FFMA.FTZ R104, R187, R186, R104 ;  /* 0x000000babb687223 */ /* 0x000fe20000010068 */
[----:B------:R-:W-:Y:S01]  /*0e40*/  FADD.FTZ R105, R188, R105 ;  /* 0x00000069bc697221 */ /* 0x000fe20000010000 */
[----:B------:R-:W-:Y:S01]  /*0e50*/  FMUL.FTZ R178, R67, R139 ;  /* 0x0000008b43b27220 */ /* 0x000fe20000410000 */
[----:B------:R-:W-:Y:S01]  /*0e60*/  FMUL.FTZ R116, R61, R141 ;  /* 0x0000008d3d747220 */ /* 0x000fe20000410000 */
[----:B------:R-:W-:Y:S01]  /*0e70*/  FFMA.FTZ R104, R189, R188, R104 ;  /* 0x000000bcbd687223 */ /* 0x000fe20000010068 */
[----:B------:R-:W-:Y:S01]  /*0e80*/  FADD.FTZ R105, R172, R105 ;  /* 0x00000069ac697221 */ /* 0x000fe20000010000 */
[----:B------:R0:W5:Y:S01]  /*0e90*/  @P0 LDG.E.128 R96, desc[UR6][R114.64] ;  /* 0x0000000672600981 */ /* 0x000162000c1e1d00 */
[----:B------:R-:W1:Y:S01]  /*0ea0*/  @P0 LDC.64 R108, c[0x0][0x438] ;  /* 0x00010e00ff6c0b82 */ /* 0x000e620000000a00 */
[----:B------:R-:W-:Y:S01]  /*0eb0*/  FFMA.FTZ R104, R173, R172, R104 ;  /* 0x000000acad687223 */ /* 0x000fe20000010068 */
[----:B------:R-:W-:Y:S01]  /*0ec0*/  FADD.FTZ R105, R174, R105 ;  /* 0x00000069ae697221 */ /* 0x000fe20000010000 */
[----:B------:R-:W-:Y:S01]  /*0ed0*/  FMUL.FTZ R117, R169, R208 ;  /* 0x000000d0a9757220 */ /* 0x000fe20000410000 */
[----:B--2---:R-:W-:Y:S01]  /*0ee0*/  FMUL.FTZ R118, R62, R142 ;  /* 0x0000008e3e767220 */ /* 0x004fe20000410000 */
[----:B------:R-:W-:Y:S01]  /*0ef0*/  FFMA.FTZ R104, R175, R174, R104 ;  /* 0x000000aeaf687223 */ /* 0x000fe20000010068 */
[----:B------:R-:W-:Y:S01]  /*0f00*/  FADD.FTZ R105, R176, R105 ;  /* 0x00000069b0697221 */ /* 0x000fe20000010000 */
[----:B------:R-:W-:Y:S01]  /*0f10*/  FMUL.FTZ R119, R169, R204 ;  /* 0x000000cca9777220 */ /* 0x000fe20000410000 */
[----:B------:R2:W5:Y:S01]  /*0f20*/  @P0 LDG.E.128 R84, desc[UR6][R106.64] ;  /* 0x000000066a540981 */ /* 0x000562000c1e1d00 */
[----:B------:R-:W-:Y:S01]  /*0f30*/  FFMA.FTZ R104, R177, R176, R104 ;  /* 0x000000b0b1687223 */ /* 0x000fe20000010068 */
[----:B0-----:R-:W-:Y:S01]  /*0f40*/  FMUL.FTZ R114, R60, R140 ;  /* 0x0000008c3c727220 */ /* 0x001fe20000410000 */
[----:B------:R-:W-:Y:S01]  /*0f50*/  FMUL.FTZ R115, R169, R210 ;  /* 0x000000d2a9737220 */ /* 0x000fe20000410000 */
[----:B------:R-:W-:Y:S01]  /*0f60*/  FADD.FTZ R105, R178, R105 ;  /* 0x00000069b2697221 */ /* 0x000fe20000010000 */
[----:B------:R-:W-:Y:S01]  /*0f70*/  FFMA.FTZ R104, R179, R178, R104 ;  /* 0x000000b2b3687223 */ /* 0x000fe20000010068 */
[----:B------:R-:W0:Y:S01]  /*0f80*/  @P0 LDC.64 R110, c[0x0][0x438] ;  /* 0x00010e00ff6e0b82 */ /* 0x000e220000000a00 */
[----:B------:R-:W3:Y:S01]  /*0f90*/  S2R R215, SR_CgaCtaId ;  /* 0x0000000000d77919 */ /* 0x000ee20000008800 */
[----:B------:R-:W-:Y:S01]  /*0fa0*/  FADD.FTZ R105, R114, R105 ;  /* 0x0000006972697221 */ /* 0x000fe20000010000 */
[----:B------:R-:W-:Y:S01]  /*0fb0*/  FFMA.FTZ R104, R115, R114, R104 ;  /* 0x0000007273687223 */ /* 0x000fe20000010068 */
[----:B------:R-:W-:Y:S01]  /*0fc0*/  LOP3.LUT P3, RZ, R0, 0x1f, RZ, 0xc0, !PT ;  /* 0x0000001f00ff7812 */ /* 0x000fe2000786c0ff */
[----:B------:R-:W5:Y:S01]  /*0fd0*/  LDG.E R200, desc[UR6][R122.64] ;  /* 0x000000067ac87981 */ /* 0x000f62000c1e1900 */
        /* <DEDUP_REMOVED lines=8> */
[----:B--2---:R-:W2:Y:S04]  /*1060*/  SHFL.DOWN PT, R106, R105, 0x10, 0x1f ;  /* 0x0a001f00696a7f89 */ /* 0x004ea800000e0000 */
[----:B------:R-:W4:Y:S01]  /*1070*/  SHFL.DOWN PT, R107, R104, 0x10, 0x1f ;  /* 0x0a001f00686b7f89 */ /* 0x000f2200000e0000 */
[----:B-1----:R-:W-:-:S05]  /*1080*/  @P0 IMAD.WIDE.U32 R108, R171, 0x10, R108 ;  /* 0x00000010ab6c0825 */ /* 0x002fca00078e006c */
[----:B------:R1:W5:Y:S01]  /*1090*/  @P0 LDG.E.128 R88, desc[UR6][R108.64] ;  /* 0x000000066c580981 */ /* 0x000362000c1e1d00 */
[----:B--2---:R-:W-:Y:S01]  /*10a0*/  FADD.FTZ R106, R105, R106 ;  /* 0x0000006a696a7221 */ /* 0x004fe20000010000 */
[----:B----4-:R-:W-:-:S04]  /*10b0*/  FADD.FTZ R107, R104, R107 ;  /* 0x0000006b686b7221 */ /* 0x010fc80000010000 */
[----:B-1----:R-:W1:Y:S04]  /*10c0*/  SHFL.DOWN PT, R109, R106, 0x8, 0x1f ;  /* 0x09001f006a6d7f89 */ /* 0x002e6800000e0000 */
[----:B------:R-:W2:Y:S01]  /*10d0*/  SHFL.DOWN PT, R108, R107, 0x8, 0x1f ;  /* 0x09001f006b6c7f89 */ /* 0x000ea200000e0000 */
[----:B0-----:R-:W-:-:S05]  /*10e0*/  @P0 IMAD.WIDE.U32 R110, R168, 0x10, R110 ;  /* 0x00000010a86e0825 */ /* 0x001fca00078e006e */
[----:B------:R0:W5:Y:S01]  /*10f0*/  @P0 LDG.E.128 R92, desc[UR6][R110.64] ;  /* 0x000000066e5c0981 */ /* 0x000162000c1e1d00 */
        /* <DEDUP_REMOVED lines=15> */
[----:B---3--:R-:W-:Y:S02]  /*11f0*/  LEA R108, R215, R106, 0x18 ;  /* 0x0000006ad76c7211 */ /* 0x008fe400078ec0ff */
        /* <DEDUP_REMOVED lines=69> */
[----:B------:R-:W0:Y:S01]  /*1650*/  LDC.64 R124, c[0x0][0x390] ;  /* 0x0000e400ff7c7b82 */ /* 0x000e220000000a00 */
[----:B------:R-:W-:-:S04]  /*1660*/  ISETP.NE.U32.AND P0, PT, RZ, UR14, PT ;  /* 0x0000000eff007c0c */ /* 0x000fc8000bf05070 */
[----:B------:R-:W-:Y:S01]  /*1670*/  ISETP.NE.AND.EX P0, PT, RZ, UR15, PT, P0 ;  /* 0x0000000fff007c0c */ /* 0x000fe2000bf05300 */
[----:B0-----:R-:W-:-:S06]  /*1680*/  IMAD.WIDE.U32 R104, R191, 0x10, R124 ;  /* 0x00000010bf687825 */ /* 0x001fcc00078e007c */
[----:B------:R-:W5:Y:S06]  /*1690*/  LDG.E.128 R104, desc[UR6][R104.64] ;  /* 0x0000000668687981 */ /* 0x000f6c000c1e1d00 */
        /* <DEDUP_REMOVED lines=21> */
[----:B------:R-:W-:Y:S01]  /*17f0*/  FMUL.FTZ R104, R104, R109 ;  /* 0x0000006d68687220 */ /* 0x000fe20000410000 */
[----:B------:R-:W-:Y:S01]  /*1800*/  FMUL.FTZ R105, R105, R108 ;  /* 0x0000006c69697220 */ /* 0x000fe20000410000 */
[----:B------:R-:W-:Y:S01]  /*1810*/  FMUL.FTZ R106, R106, R123 ;  /* 0x0000007b6a6a7220 */ /* 0x000fe20000410000 */
[----:B------:R-:W-:Y:S01]  /*1820*/  FMUL.FTZ R107, R107, R110 ;  /* 0x0000006e6b6b7220 */ /* 0x000fe20000410000 */
[----:B------:R-:W-:Y:S01]  /*1830*/  LOP3.LUT P3, RZ, R200, 0xff, RZ, 0xc0, !PT ;  /* 0x000000ffc8ff7812 */ /* 0x000fe2000786c0ff */
[----:B------:R-:W-:Y:S01]  /*1840*/  FMUL.FTZ R109, R40, R109 ;  /* 0x0000006d286d7220 */ /* 0x000fe20000410000 */
[C---:B------:R-:W-:Y:S01]  /*1850*/  LOP3.LUT P4, RZ, R200.reuse, 0xff00, RZ, 0xc0, !PT ;  /* 0x0000ff00c8ff7812 */ /* 0x040fe2000788c0ff */
[----:B------:R-:W-:Y:S01]  /*1860*/  FMUL.FTZ R108, R41, R108 ;  /* 0x0000006c296c7220 */ /* 0x000fe20000410000 */
[----:B------:R-:W-:Y:S01]  /*1870*/  LOP3.LUT P5, RZ, R200, 0xff0000, RZ, 0xc0, !PT ;  /* 0x00ff0000c8ff7812 */ /* 0x000fe200078ac0ff */
[----:B------:R-:W-:Y:S01]  /*1880*/  FMUL.FTZ R123, R42, R123 ;  /* 0x0000007b2a7b7220 */ /* 0x000fe20000410000 */
[----:B------:R-:W-:Y:S01]  /*1890*/  ISETP.GE.U32.AND P6, PT, R200, 0x1000000, PT ;  /* 0x01000000c800780c */ /* 0x000fe20003fc6070 */
[----:B------:R-:W-:Y:S01]  /*18a0*/  FMUL.FTZ R110, R43, R110 ;  /* 0x0000006e2b6e7220 */ /* 0x000fe20000410000 */
[----:B------:R-:W-:-:S02]  /*18b0*/  FSEL R134, R104, RZ, P3 ;  /* 0x000000ff68867208 */ /* 0x000fc40001800000 */
[----:B------:R-:W-:Y:S02]  /*18c0*/  FSEL R131, R105, RZ, P4 ;  /* 0x000000ff69837208 */ /* 0x000fe40002000000 */
[----:B------:R-:W-:Y:S02]  /*18d0*/  FSEL R136, R106, RZ, P5 ;  /* 0x000000ff6a887208 */ /* 0x000fe40002800000 */
[----:B------:R-:W-:Y:S02]  /*18e0*/  FSEL R133, R107, RZ, P6 ;  /* 0x000000ff6b857208 */ /* 0x000fe40003000000 */
[----:B------:R-:W-:Y:S02]  /*18f0*/  SEL R104, R109, RZ, P3 ;  /* 0x000000ff6d687207 */ /* 0x000fe40001800000 */
[----:B------:R-:W-:Y:S02]  /*1900*/  SEL R105, R108, RZ, P4 ;  /* 0x000000ff6c697207 */ /* 0x000fe40002000000 */
[----:B------:R-:W-:-:S02]  /*1910*/  SEL R106, R123, RZ, P5 ;  /* 0x000000ff7b6a7207 */ /* 0x000fc40002800000 */
[----:B------:R-:W-:Y:S01]  /*1920*/  SEL R107, R110, RZ, P6 ;  /* 0x000000ff6e6b7207 */ /* 0x000fe20003000000 */
[----:B------:R-:W-:Y:S06]  /*1930*/  BRA `(.L_x_10525) ;  /* 0x0000000000a07947 */ /* 0x000fec0003800000 */
.L_x_10524:
        /* <DEDUP_REMOVED lines=39> */
[----:B------:R-:W-:-:S07]  /*1bb0*/  SEL R107, R122, RZ, P6 ;  /* 0x000000ff7a6b7207 */ /* 0x000fce0003000000 */
.L_x_10525:
        /* <DEDUP_REMOVED lines=37> */
[----:B------:R-:W-:-:S02]  /*1e10*/  LOP3.LUT P3, RZ, R190, 0xff, RZ, 0xc0, !PT ;  /* 0x000000ffbeff7812 */ /* 0x000fc4000786c0ff */
[C---:B------:R-:W-:Y:S02]  /*1e20*/  LOP3.LUT P4, RZ, R190.reuse, 0xff00, RZ, 0xc0, !PT ;  /* 0x0000ff00beff7812 */ /* 0x040fe4000788c0ff */
[C---:B------:R-:W-:Y:S02]  /*1e30*/  LOP3.LUT P5, RZ, R190.reuse, 0xff0000, RZ, 0xc0, !PT ;  /* 0x00ff0000beff7812 */ /* 0x040fe400078ac0ff */
[----:B------:R-:W-:Y:S02]  /*1e40*/  ISETP.GE.U32.AND P6, PT, R190, 0x1000000, PT ;  /* 0x01000000be00780c */ /* 0x000fe40003fc6070 */
[----:B------:R-:W-:Y:S02]  /*1e50*/  FSEL R138, R108, RZ, P3 ;  /* 0x000000ff6c8a7208 */ /* 0x000fe40001800000 */
[----:B------:R-:W-:Y:S02]  /*1e60*/  FSEL R135, R109, RZ, P4 ;  /* 0x000000ff6d877208 */ /* 0x000fe40002000000 */
[----:B------:R-:W-:-:S02]  /*1e70*/  FSEL R140, R110, RZ, P5 ;  /* 0x000000ff6e8c7208 */ /* 0x000fc40002800000 */
[----:B------:R-:W-:Y:S02]  /*1e80*/  FSEL R137, R111, RZ, P6 ;  /* 0x000000ff6f897208 */ /* 0x000fe40003000000 */
[----:B------:R-:W-:Y:S02]  /*1e90*/  SEL R104, R104, RZ, P3 ;  /* 0x000000ff68687207 */ /* 0x000fe40001800000 */
[----:B------:R-:W-:Y:S02]  /*1ea0*/  SEL R105, R105, RZ, P4 ;  /* 0x000000ff69697207 */ /* 0x000fe40002000000 */
[----:B------:R-:W-:Y:S02]  /*1eb0*/  SEL R106, R106, RZ, P5 ;  /* 0x000000ff6a6a7207 */ /* 0x000fe40002800000 */
[----:B------:R-:W-:Y:S01]  /*1ec0*/  SEL R107, R107, RZ, P6 ;  /* 0x000000ff6b6b7207 */ /* 0x000fe20003000000 */
[----:B------:R-:W-:Y:S06]  /*1ed0*/  BRA `(.L_x_10527) ;  /* 0x0000000000a07947 */ /* 0x000fec0003800000 */
.L_x_10526:
        /* <DEDUP_REMOVED lines=25> */
[-C--:B------:R-:W-:Y:S01]  /*2070*/  FMUL.FTZ R111, R111, R126.reuse ;  /* 0x0000007e6f6f7220 */ /* 0x080fe20000410000 */
[----:B------:R-:W-:Y:S01]  /*2080*/  FMUL.FTZ R106, R46, R127 ;  /* 0x0000007f2e6a7220 */ /* 0x000fe20000410000 */
        /* <DEDUP_REMOVED lines=12> */
[----:B------:R-:W-:-:S07]  /*2150*/  SEL R107, R107, RZ, P6 ;  /* 0x000000ff6b6b7207 */ /* 0x000fce0003000000 */
.L_x_10527:
        /* <DEDUP_REMOVED lines=49> */
.L_x_10528:
        /* <DEDUP_REMOVED lines=40> */
.L_x_10529:
        /* <DEDUP_REMOVED lines=49> */
.L_x_10530:
        /* <DEDUP_REMOVED lines=40> */
.L_x_10531:
        /* <DEDUP_REMOVED lines=49> */
.L_x_10532:
        /* <DEDUP_REMOVED lines=15> */
[C---:B------:R-:W-:Y:S01]  /*3080*/  FMUL.FTZ R113, R169.reuse, R118 ;  /* 0x00000076a9717220 */ /* 0x040fe20000410000 */
[----:B------:R-:W-:Y:S01]  /*3090*/  FMUL.FTZ R169, R169, R120 ;  /* 0x00000078a9a97220 */ /* 0x000fe20000410000 */
[-C--:B------:R-:W-:Y:S01]  /*30a0*/  FMUL.FTZ R107, R107, R112.reuse ;  /* 0x000000706b6b7220 */ /* 0x080fe20000410000 */
[----:B------:R-:W-:Y:S01]  /*30b0*/  FMUL.FTZ R105, R105, UR4 ;  /* 0x0000000469697c20 */ /* 0x000fe20008410000 */
[-C--:B------:R-:W-:Y:S01]  /*30c0*/  FMUL.FTZ R113, R113, R112.reuse ;  /* 0x0000007071717220 */ /* 0x080fe20000410000 */
[----:B------:R-:W-:Y:S01]  /*30d0*/  FMUL.FTZ R169, R169, R112 ;  /* 0x00000070a9a97220 */ /* 0x000fe20000410000 */
[----:B------:R-:W-:Y:S01]  /*30e0*/  FMUL.FTZ R106, R107, UR4 ;  /* 0x000000046b6a7c20 */ /* 0x000fe20008410000 */
[-C--:B-----5:R-:W-:Y:S01]  /*30f0*/  FMUL.FTZ R108, R108, R105.reuse ;  /* 0x000000696c6c7220 */ /* 0x0a0fe20000410000 */
[----:B------:R-:W-:Y:S01]  /*3100*/  FMUL.FTZ R113, R113, UR4 ;  /* 0x0000000471717c20 */ /* 0x000fe20008410000 */
[----:B------:R-:W-:Y:S01]  /*3110*/  FMUL.FTZ R112, R169, UR4 ;  /* 0x00000004a9707c20 */ /* 0x000fe20008410000 */
[----:B------:R-:W-:Y:S01]  /*3120*/  FMUL.FTZ R104, R56, R105 ;  /* 0x0000006938687220 */ /* 0x000fe20000410000 */
[-C--:B------:R-:W-:Y:S01]  /*3130*/  FMUL.FTZ R109, R109, R106.reuse ;  /* 0x0000006a6d6d7220 */ /* 0x080fe20000410000 */
[----:B------:R-:W-:Y:S01]  /*3140*/  FMUL.FTZ R105, R57, R106 ;  /* 0x0000006a39697220 */ /* 0x000fe20000410000 */
[-C--:B------:R-:W-:Y:S01]  /*3150*/  FMUL.FTZ R110, R110, R113.reuse ;  /* 0x000000716e6e7220 */ /* 0x080fe20000410000 */
[-C--:B------:R-:W-:Y:S01]  /*3160*/  FMUL.FTZ R111, R111, R112.reuse ;  /* 0x000000706f6f7220 */ /* 0x080fe20000410000 */
[----:B------:R-:W-:Y:S01]  /*3170*/  FMUL.FTZ R106, R58, R113 ;  /* 0x000000713a6a7220 */ /* 0x000fe20000410000 */
        /* <DEDUP_REMOVED lines=9> */
.L_x_10533:
[----:B------:R-:W0:Y:S01]  /*3210*/  @P0 LDC.64 R108, c[0x0][0x478] ;  /* 0x00011e00ff6c0b82 */ /* 0x000e220000000a00 */
[----:B------:R-:W-:-:S04]  /*3220*/  IMAD.WIDE.U32 R122, R164, 0x10, R122 ;  /* 0x00000010a47a7825 */ /* 0x000fc800078e007a */
[----:B0-----:R-:W-:-:S05]  /*3230*/  @P0 IMAD.WIDE.U32 R108, R164, 0x10, R108 ;  /* 0x00000010a46c0825 */ /* 0x001fca00078e006c */
[----:B------:R1:W-:Y:S04]  /*3240*/  @P0 STG.E.128 desc[UR6][R108.64], R100 ;  /* 0x000000646c000986 */ /* 0x0003e8000c101d06 */
[----:B------:R1:W-:Y:S01]  /*3250*/  STG.E.128 desc[UR6][R122.64], R104 ;  /* 0x000000687a007986 */ /* 0x0003e2000c101d06 */
[----:B------:R-:W-:Y:S05]  /*3260*/  BRA `(.L_x_10534) ;  /* 0x0000001c000c7947 */ /* 0x000fea0003800000 */
.L_x_10523:
        /* <DEDUP_REMOVED lines=47> */
.L_x_10535:
        /* <DEDUP_REMOVED lines=40> */
.L_x_10536:
        /* <DEDUP_REMOVED lines=52> */
.L_x_10537:
        /* <DEDUP_REMOVED lines=22> */
[----:B------:R-:W-:Y:S01]  /*3c80*/  FMUL.FTZ R108, R108, R193 ;  /* 0x000000c16c6c7220 */ /* 0x000fe20000410000 */
[----:B------:R-:W-:Y:S01]  /*3c90*/  FMUL.FTZ R110, R110, R197 ;  /* 0x000000c56e6e7220 */ /* 0x000fe20000410000 */
[-C--:B------:R-:W-:Y:S01]  /*3ca0*/  FMUL.FTZ R111, R111, R126.reuse ;  /* 0x0000007e6f6f7220 */ /* 0x080fe20000410000 */
[----:B------:R-:W-:Y:S01]  /*3cb0*/  FMUL.FTZ R104, R44, R193 ;  /* 0x000000c12c687220 */ /* 0x000fe20000410000 */
        /* <DEDUP_REMOVED lines=14> */
.L_x_10538:
        /* <DEDUP_REMOVED lines=49> */
.L_x_10539:
        /* <DEDUP_REMOVED lines=40> */
.L_x_10540:
        /* <DEDUP_REMOVED lines=49> */
.L_x_10541:
        /* <DEDUP_REMOVED lines=40> */
.L_x_10542:
        /* <DEDUP_REMOVED lines=49> */
.L_x_10543:
        /* <DEDUP_REMOVED lines=20> */
[----:B-----5:R-:W-:Y:S01]  /*4d10*/  FMUL.FTZ R108, R108, R115 ;  /* 0x000000736c6c7220 */ /* 0x020fe20000410000 */
[-C--:B------:R-:W-:Y:S01]  /*4d20*/  FMUL.FTZ R109, R109, R106.reuse ;  /* 0x0000006a6d6d7220 */ /* 0x080fe20000410000 */
        /* <DEDUP_REMOVED lines=18> */
.L_x_10544:
[----:B------:R-:W0:Y:S01]  /*4e50*/  @P0 LDC.64 R108, c[0x0][0x478] ;  /* 0x00011e00ff6c0b82 */ /* 0x000e220000000a00 */
[----:B------:R-:W-:-:S04]  /*4e60*/  IMAD.WIDE.U32 R122, R164, 0x10, R122 ;  /* 0x00000010a47a7825 */ /* 0x000fc800078e007a */
[----:B0-----:R-:W-:-:S05]  /*4e70*/  @P0 IMAD.WIDE.U32 R108, R164, 0x10, R108 ;  /* 0x00000010a46c0825 */ /* 0x001fca00078e006c */
[----:B------:R0:W-:Y:S04]  /*4e80*/  @P0 STG.E.128 desc[UR6][R108.64], R100 ;  /* 0x000000646c000986 */ /* 0x0001e8000c101d06 */
[----:B------:R0:W-:Y:S02]  /*4e90*/  STG.E.128 desc[UR6][R122.64], R104 ;  /* 0x000000687a007986 */ /* 0x0001e4000c101d06 */
.L_x_10534:
        /* <DEDUP_REMOVED lines=85> */
.L_x_10522:
        /* <DEDUP_REMOVED lines=26> */
.L_x_10546:
        /* <DEDUP_REMOVED lines=15> */
.L_x_10975:


//--------------------- .text._ZN10layer_norm22ln_bwd_finalize_kernelINS_22Kernel_traits_finalizeILj2560EfffffjLb1ELj1024ELj4ENS_18Kernel_traits_baseILj2560EfffffjLj1024EEEEELb1ELb0EEEvNS_9BwdParamsE --------------------------
	.section	.text._ZN10layer_norm22ln_bwd_finalize_kernelINS_22Kernel_traits_finalizeILj2560EfffffjLb1ELj1024ELj4ENS_18Kernel_traits_baseILj2560EfffffjLj1024EEEEELb1ELb0EEEvNS_9BwdParamsE,"ax",@progbits
	.align	128
        .global         _ZN10layer_norm22ln_bwd_finalize_kernelINS_22Kernel_traits_finalizeILj2560EfffffjLb1ELj1024ELj4ENS_18Kernel_traits_baseILj2560EfffffjLj1024EEEEELb1ELb0EEEvNS_9BwdParamsE
        .type           _ZN10layer_norm22ln_bwd_finalize_kernelINS_22Kernel_traits_finalizeILj2560EfffffjLb1ELj1024ELj4ENS_18Kernel_traits_baseILj2560EfffffjLj1024EEEEELb1ELb0EEEvNS_9BwdParamsE,@function
        .size           _ZN10layer_norm22ln_bwd_finalize_kernelINS_22Kernel_traits_finalizeILj2560EfffffjLb1ELj1024ELj4ENS_18Kernel_traits_baseILj2560EfffffjLj1024EEEEELb1ELb0EEEvNS_9BwdParamsE,(.L_x_10976 - _ZN10layer_norm22ln_bwd_finalize_kernelINS_22Kernel_traits_finalizeILj2560EfffffjLb1ELj1024ELj4ENS_18Kernel_traits_baseILj2560EfffffjLj1024EEEEELb1ELb0EEEvNS_9BwdParamsE)
        .other          _ZN10layer_norm22ln_bwd_finalize_kernelINS_22Kernel_traits_finalizeILj2560EfffffjLb1ELj1024ELj4ENS_18Kernel_traits_baseILj2560EfffffjLj1024EEEEELb1ELb0EEEvNS_9BwdParamsE,@"STO_CUDA_ENTRY STV_DEFAULT"
_ZN10layer_norm22ln_bwd_finalize_kernelINS_22Kernel_traits_finalizeILj2560EfffffjLb1ELj1024ELj4ENS_18Kernel_traits_baseILj2560EfffffjLj1024EEEEELb1ELb0EEEvNS_9BwdParamsE:
.text._ZN10layer_norm22ln_bwd_finalize_kernelINS_22Kernel_traits_finalizeILj2560EfffffjLb1ELj1024ELj4ENS_18Kernel_traits_baseILj2560EfffffjLj1024EEEEELb1ELb0EEEvNS_9BwdParamsE:
        /* <DEDUP_REMOVED lines=57> */
.L_x_10551:
        /* <DEDUP_REMOVED lines=87> */
.L_x_10550:
[----:B------:R-:W-:Y:S05]  /*0900*/  BSYNC.RECONVERGENT B1 ;  /* 0x0000000000017941 */ /* 0x000fea0003800200 */
.L_x_10549:
        /* <DEDUP_REMOVED lines=50> */
.L_x_10553:
[----:B------:R-:W-:Y:S05]  /*0c30*/  BSYNC.RECONVERGENT B1 ;  /* 0x0000000000017941 */ /* 0x000fea0003800200 */
.L_x_10552:
        /* <DEDUP_REMOVED lines=29> */
.L_x_10555:
[----:B------:R-:W-:Y:S05]  /*0e10*/  BSYNC.RECONVERGENT B1 ;  /* 0x0000000000017941 */ /* 0x000fea0003800200 */
.L_x_10554:
        /* <DEDUP_REMOVED lines=14> */
.L_x_10548:
[----:B------:R-:W-:Y:S05]  /*0f00*/  BSYNC.RECONVERGENT B0 ;  /* 0x0000000000007941 */ /* 0x000fea0003800200 */
.L_x_10547:
        /* <DEDUP_REMOVED lines=75> */
.L_x_10556:
        /* <DEDUP_REMOVED lines=12> */
.L_x_10976:


//--------------------- .text._ZN10layer_norm13ln_bwd_kernelINS_13Kernel_traitsIfffffjLj2560ELj1ELj1ELj4ELj16ENS_18Kernel_traits_baseILj2560EfffffjLj128EEEEELb1ELb1ELb1ELb0EEEvNS_9BwdParamsE --------------------------
	.section	.text._ZN10layer_norm13ln_bwd_kernelINS_13Kernel_traitsIfffffjLj2560ELj1ELj1ELj4ELj16ENS_18Kernel_traits_baseILj2560EfffffjLj128EEEEELb1ELb1ELb1ELb0EEEvNS_9BwdParamsE,"ax",@progbits
	.align	128
        .global         _ZN10layer_norm13ln_bwd_kernelINS_13Kernel_traitsIfffffjLj2560ELj1ELj1ELj4ELj16ENS_18Kernel_traits_baseILj2560EfffffjLj128EEEEELb1ELb1ELb1ELb0EEEvNS_9BwdParamsE
        .type           _ZN10layer_norm13ln_bwd_kernelINS_13Kernel_traitsIfffffjLj2560ELj1ELj1ELj4ELj16ENS_18Kernel_traits_baseILj2560EfffffjLj128EEEEELb1ELb1ELb1ELb0EEEvNS_9BwdParamsE,@function
        .size           _ZN10layer_norm13ln_bwd_kernelINS_13Kernel_traitsIfffffjLj2560ELj1ELj1ELj4ELj16ENS_18Kernel_traits_baseILj2560EfffffjLj128EEEEELb1ELb1ELb1ELb0EEEvNS_9BwdParamsE,(.L_x_10977 - _ZN10layer_norm13ln_bwd_kernelINS_13Kernel_traitsIfffffjLj2560ELj1ELj1ELj4ELj16ENS_18Kernel_traits_baseILj2560EfffffjLj128EEEEELb1ELb1ELb1ELb0EEEvNS_9BwdParamsE)
        .other          _ZN10layer_norm13ln_bwd_kernelINS_13Kernel_traitsIfffffjLj2560ELj1ELj1ELj4ELj16ENS_18Kernel_traits_baseILj2560EfffffjLj128EEEEELb1ELb1ELb1ELb0EEEvNS_9BwdParamsE,@"STO_CUDA_ENTRY STV_DEFAULT"
_ZN10layer_norm13ln_bwd_kernelINS_13Kernel_traitsIfffffjLj2560ELj1ELj1ELj4ELj16ENS_18Kernel_traits_baseILj2560EfffffjLj128EEEEELb1ELb1ELb1ELb0EEEvNS_9BwdParamsE:
.text._ZN10layer_norm13ln_bwd_kernelINS_13Kernel_traitsIfffffjLj2560ELj1ELj1ELj4ELj16ENS_18Kernel_traits_baseILj2560EfffffjLj128EEEEELb1ELb1ELb1ELb0EEEvNS_9BwdParamsE:
        /* <DEDUP_REMOVED lines=27> */
[----:B------:R-:W-:-:S04]  /*01b0*/  @P4 LOP3.LUT R3, R3, 0x80, RZ, 0xfc, !PT ;  /* 0x0000008003034812 */ /* 0x000fc800078efcff */
[----:B------:R1:W5:Y:S02]  /*01c0*/  @P4 LDG.E.128 R32, desc[UR10][R8.64] ;  /* 0x0000000a08204981 */ /* 0x000364000c1e1d00 */
[----:B------:R-:W4:Y:S01]  /*01d0*/  @P1 LDC.64 R22, c[0x0][0x3e8] ;  /* 0x0000fa00ff161b82 */ /* 0x000f220000000a00 */
[----:B---3--:R-:W-:-:S05]  /*01e0*/  @P0 IMAD.WIDE.U32 R16, R3, 0x10, R10 ;  /* 0x0000001003100825 */ /* 0x008fca00078e000a */
[----:B------:R1:W5:Y:S02]  /*01f0*/  @P0 LDG.E.128 R36, desc[UR10][R16.64] ;  /* 0x0000000a10240981 */ /* 0x000364000c1e1d00 */
[----:B------:R-:W3:Y:S01]  /*0200*/  @P2 LDC.64 R24, c[0x0][0x3d0] ;  /* 0x0000f400ff182b82 */ /* 0x000ee20000000a00 */
[C---:B0-----:R-:W-:Y:S01]  /*0210*/  @P0 IMAD.WIDE.U32 R18, R3.reuse, 0x10, R12 ;  /* 0x0000001003120825 */ /* 0x041fe200078e000c */
[----:B------:R-:W-:-:S04]  /*0220*/  @P0 IADD3 R3, PT, PT, R3, 0x80, RZ ;  /* 0x0000008003030810 */ /* 0x000fc80007ffe0ff */
[----:B------:R1:W5:Y:S02]  /*0230*/  @P0 LDG.E.128 R40, desc[UR10][R18.64] ;  /* 0x0000000a12280981 */ /* 0x000364000c1e1d00 */
[----:B------:R-:W0:Y:S01]  /*0240*/  @P2 LDC.64 R26, c[0x0][0x3e8] ;  /* 0x0000fa00ff1a2b82 */ /* 0x000e220000000a00 */
[----:B--2---:R-:W-:-:S05]  /*0250*/  @P1 IMAD.WIDE.U32 R20, R3, 0x10, R20 ;  /* 0x0000001003141825 */ /* 0x004fca00078e0014 */
[----:B------:R1:W5:Y:S01]  /*0260*/  @P1 LDG.E.128 R44, desc[UR10][R20.64] ;  /* 0x0000000a142c1981 */ /* 0x000362000c1e1d00 */
[C---:B----4-:R-:W-:Y:S01]  /*0270*/  @P1 IMAD.WIDE.U32 R22, R3.reuse, 0x10, R22 ;  /* 0x0000001003161825 */ /* 0x050fe200078e0016 */
[----:B------:R-:W-:Y:S01]  /*0280*/  @P1 IADD3 R3, PT, PT, R3, 0x80, RZ ;  /* 0x0000008003031810 */ /* 0x000fe20007ffe0ff */
[----:B------:R-:W2:Y:S03]  /*0290*/  @P3 LDC.64 R68, c[0x0][0x3d0] ;  /* 0x0000f400ff443b82 */ /* 0x000ea60000000a00 */
[----:B------:R1:W5:Y:S01]  /*02a0*/  @P1 LDG.E.128 R48, desc[UR10][R22.64] ;  /* 0x0000000a16301981 */ /* 0x000362000c1e1d00 */
[----:B---3--:R-:W-:-:S04]  /*02b0*/  @P2 IMAD.WIDE.U32 R24, R3, 0x10, R24 ;  /* 0x0000001003182825 */ /* 0x008fc800078e0018 */
[----:B------:R-:W3:Y:S01]  /*02c0*/  @P3 LDC.64 R70, c[0x0][0x3e8] ;  /* 0x0000fa00ff463b82 */ /* 0x000ee20000000a00 */
[----:B------:R1:W5:Y:S01]  /*02d0*/  @P2 LDG.E.128 R52, desc[UR10][R24.64] ;  /* 0x0000000a18342981 */ /* 0x000362000c1e1d00 */
[C---:B0-----:R-:W-:Y:S01]  /*02e0*/  @P2 IMAD.WIDE.U32 R26, R3.reuse, 0x10, R26 ;  /* 0x00000010031a2825 */ /* 0x041fe200078e001a */
[----:B------:R-:W-:-:S04]  /*02f0*/  @P2 IADD3 R3, PT, PT, R3, 0x80, RZ ;  /* 0x0000008003032810 */ /* 0x000fc80007ffe0ff */
[----:B------:R1:W5:Y:S01]  /*0300*/  @P2 LDG.E.128 R56, desc[UR10][R26.64] ;  /* 0x0000000a1a382981 */ /* 0x000362000c1e1d00 */
[----:B------:R-:W-:Y:S01]  /*0310*/  MOV R5, UR4 ;  /* 0x0000000400057c02 */ /* 0x000fe20008000f00 */
        /* <DEDUP_REMOVED lines=72> */
.L_x_10667:
[----:B0-234-:R-:W0:Y:S08]  /*07a0*/  LDC.64 R162, c[0x0][0x3f8] ;  /* 0x0000fe00ffa27b82 */ /* 0x01de300000000a00 */
        /* <DEDUP_REMOVED lines=17> */
[----:B------:R-:W-:Y:S01]  /*08c0*/  IADD3 R15, PT, PT, R6, -0x1, RZ ;  /* 0xffffffff060f7810 */ /* 0x000fe20007ffe0ff */
[----:B------:R-:W3:Y:S01]  /*08d0*/  S2R R0, SR_TID.X ;  /* 0x0000000000007919 */ /* 0x000ee20000002100 */
[C---:B------:R-:W-:Y:S01]  /*08e0*/  ISETP.GE.U32.AND P6, PT, R4.reuse, 0x80, PT ;  /* 0x000000800400780c */ /* 0x040fe20003fc6070 */
[----:B------:R-:W-:Y:S01]  /*08f0*/  BSSY.RECONVERGENT B1, `(.L_x_10560) ;  /* 0x0000045000017945 */ /* 0x000fe20003800200 */
[----:B------:R-:W-:Y:S01]  /*0900*/  ISETP.NE.AND P5, PT, RZ, UR9, PT ;  /* 0x00000009ff007c0c */ /* 0x000fe2000bfa5270 */
[----:B------:R-:W-:Y:S01]  /*0910*/  HFMA2 R208, -RZ, RZ, 0, 0 ;  /* 0x00000000ffd07431 */ /* 0x000fe200000001ff */
[----:B------:R-:W-:-:S02]  /*0920*/  ISETP.GE.U32.AND P0, PT, R4, 0x100, PT ;  /* 0x000001000400780c */ /* 0x000fc40003f06070 */
[C---:B------:R-:W-:Y:S02]  /*0930*/  ISETP.GE.U32.AND P1, PT, R4.reuse, 0x180, PT ;  /* 0x000001800400780c */ /* 0x040fe40003f26070 */
[----:B------:R-:W-:Y:S02]  /*0940*/  ISETP.GE.U32.AND P2, PT, R4, 0x200, PT ;  /* 0x000002000400780c */ /* 0x000fe40003f46070 */
[----:B------:R-:W-:Y:S02]  /*0950*/  @P4 IADD3 R9, PT, PT, R8, -0x1, RZ ;  /* 0xffffffff08094810 */ /* 0x000fe40007ffe0ff */
[----:B------:R-:W-:-:S03]  /*0960*/  MOV R207, RZ ;  /* 0x000000ff00cf7202 */ /* 0x000fc60000000f00 */
[-C--:B0-----:R-:W-:Y:S02]  /*0970*/  @P4 IMAD R162, R9, R2.reuse, RZ ;  /* 0x0000000209a24224 */ /* 0x081fe400078e02ff */
[-C--:B------:R-:W-:Y:S02]  /*0980*/  IMAD R9, R5, R2.reuse, RZ ;  /* 0x0000000205097224 */ /* 0x080fe400078e02ff */
[----:B------:R-:W-:Y:S01]  /*0990*/  IMAD R15, R15, R2, RZ ;  /* 0x000000020f0f7224 */ /* 0x000fe200078e02ff */
[----:B------:R-:W-:Y:S02]  /*09a0*/  @P4 SHF.R.S32.HI R163, RZ, 0x1f, R162 ;  /* 0x0000001fffa34819 */ /* 0x000fe400000114a2 */
[----:B-1----:R-:W-:Y:S02]  /*09b0*/  SHF.R.S32.HI R160, RZ, 0x1f, R9 ;  /* 0x0000001fffa07819 */ /* 0x002fe40000011409 */
[----:B------:R-:W-:Y:S02]  /*09c0*/  @P4 LEA.HI R163, R163, R162, RZ, 0x2 ;  /* 0x000000a2a3a34211 */ /* 0x000fe400078f10ff */
[----:B------:R-:W-:-:S02]  /*09d0*/  SHF.R.S32.HI R162, RZ, 0x1f, R15 ;  /* 0x0000001fffa27819 */ /* 0x000fc4000001140f */
[----:B------:R-:W-:Y:S02]  /*09e0*/  LEA.HI R9, R160, R9, RZ, 0x2 ;  /* 0x00000009a0097211 */ /* 0x000fe400078f10ff */
[----:B------:R-:W-:Y:S02]  /*09f0*/  LEA.HI R161, R162, R15, RZ, 0x2 ;  /* 0x0000000fa2a17211 */ /* 0x000fe400078f10ff */
[-C--:B---3--:R-:W-:Y:S02]  /*0a00*/  LEA.HI.SX32 R9, R9, R0.reuse, 0x1e ;  /* 0x0000000009097211 */ /* 0x088fe400078ff2ff */
[-C--:B------:R-:W-:Y:S02]  /*0a10*/  @P4 LEA.HI.SX32 R195, R163, R0.reuse, 0x1e ;  /* 0x00000000a3c34211 */ /* 0x080fe400078ff2ff */
[----:B------:R-:W-:Y:S02]  /*0a20*/  P2R R15, PR, RZ, 0x40 ;  /* 0x00000040ff0f7803 */ /* 0x000fe40000000000 */
[----:B------:R-:W-:-:S02]  /*0a30*/  LEA.HI.SX32 R196, R161, R0, 0x1e ;  /* 0x00000000a1c47211 */ /* 0x000fc400078ff2ff */
        /* <DEDUP_REMOVED lines=22> */
[C---:B------:R-:W-:Y:S01]  /*0ba0*/  FMUL.FTZ R3, R7.reuse, R16 ;  /* 0x0000001007037220 */ /* 0x040fe20000410000 */
[----:B------:R-:W-:Y:S01]  /*0bb0*/  FMUL.FTZ R16, R7, R24 ;  /* 0x0000001807107220 */ /* 0x000fe20000410000 */
[----:B----4-:R-:W-:Y:S01]  /*0bc0*/  FMUL.FTZ R24, R28, R160 ;  /* 0x000000a01c187220 */ /* 0x010fe20000410000 */
[----:B------:R-:W-:Y:S01]  /*0bd0*/  FADD.FTZ R88, R88, R160 ;  /* 0x000000a058587221 */ /* 0x000fe20000010000 */
[----:B------:R-:W-:Y:S01]  /*0be0*/  FFMA.FTZ R68, R160, R3, R68 ;  /* 0x00000003a0447223 */ /* 0x000fe20000010044 */
[C---:B------:R-:W-:Y:S01]  /*0bf0*/  FADD.FTZ R166, -R194.reuse, R166 ;  /* 0x000000a6c2a67221 */ /* 0x040fe20000010100 */
[----:B------:R-:W-:Y:S01]  /*0c00*/  FADD.FTZ R89, R89, R161 ;  /* 0x000000a159597221 */ /* 0x000fe20000010000 */
[----:B------:R-:W-:Y:S01]  /*0c10*/  FFMA.FTZ R69, R161, R16, R69 ;  /* 0x00000010a1457223 */ /* 0x000fe20000010045 */
[----:B------:R-:W-:Y:S01]  /*0c20*/  FMUL.FTZ R177, R29, R161 ;  /* 0x000000a11db17220 */ /* 0x000fe20000410000 */
[----:B------:R-:W-:Y:S01]  /*0c30*/  FADD.FTZ R160, RZ, R24 ;  /* 0x00000018ffa07221 */ /* 0x000fe20000010000 */
[----:B------:R-:W-:Y:S01]  /*0c40*/  FFMA.FTZ R161, R3, R24, RZ ;  /* 0x0000001803a17223 */ /* 0x000fe200000100ff */
[C---:B------:R-:W-:Y:S01]  /*0c50*/  FMUL.FTZ R25, R7.reuse, R166 ;  /* 0x000000a607197220 */ /* 0x040fe20000410000 */
        /* <DEDUP_REMOVED lines=14> */
.L_x_10561:
[----:B----4-:R-:W-:Y:S05]  /*0d40*/  BSYNC.RECONVERGENT B1 ;  /* 0x0000000000017941 */ /* 0x010fea0003800200 */
.L_x_10560:
        /* <DEDUP_REMOVED lines=47> */
.L_x_10563:
[----:B------:R-:W-:Y:S05]  /*1040*/  BSYNC.RECONVERGENT B1 ;  /* 0x0000000000017941 */ /* 0x000fea0003800200 */
.L_x_10562:
        /* <DEDUP_REMOVED lines=47> */
.L_x_10565:
[----:B------:R-:W-:Y:S05]  /*1340*/  BSYNC.RECONVERGENT B1 ;  /* 0x0000000000017941 */ /* 0x000fea0003800200 */
.L_x_10564:
        /* <DEDUP_REMOVED lines=24> */
[----:B0-----:R-:W-:Y:S01]  /*14d0*/  FMUL.FTZ R179, R53, R165 ;  /* 0x000000a535b37220 */ /* 0x001fe20000410000 */
[C---:B------:R-:W-:Y:S02]  /*14e0*/  FADD.FTZ R162, -R194.reuse, R162 ;  /* 0x000000a2c2a27221 */ /* 0x040fe40000010100 */
[----:B------:R-:W-:Y:S01]  /*14f0*/  FADD.FTZ R160, R207, R172 ;  /* 0x000000accfa07221 */ /* 0x000fe20000010000 */
[----:B------:R-:W-:Y:S01]  /*1500*/  FFMA.FTZ R161, R169, R172, R208 ;  /* 0x000000aca9a17223 */ /* 0x000fe200000100d0 */
[----:B------:R-:W-:Y:S01]  /*1510*/  FADD.FTZ R176, -R194, R163 ;  /* 0x000000a3c2b07221 */ /* 0x000fe20000010100 */
        /* <DEDUP_REMOVED lines=18> */
.L_x_10567:
[----:B------:R-:W-:Y:S05]  /*1640*/  BSYNC.RECONVERGENT B1 ;  /* 0x0000000000017941 */ /* 0x000fea0003800200 */
.L_x_10566:
        /* <DEDUP_REMOVED lines=10> */
[----:B-1----:R-:W-:-:S06]  /*16f0*/  IMAD.WIDE.U32 R164, R196, 0x10, R164 ;  /* 0x00000010c4a47825 */ /* 0x002fcc00078e00a4 */
[----:B------:R-:W4:Y:S01]  /*1700*/  LDG.E.128 R164, desc[UR10][R164.64] ;  /* 0x0000000aa4a47981 */ /* 0x000f22000c1e1d00 */
[----:B--2---:R-:W-:Y:S02]  /*1710*/  @P5 IMAD.WIDE.U32 R198, R197, 0x10, R198 ;  /* 0x00000010c5c65825 */ /* 0x004fe400078e00c6 */
[----:B------:R-:W0:Y:S03]  /*1720*/  LDC.64 R196, c[0x0][0x3b0] ;  /* 0x0000ec00ffc47b82 */ /* 0x000e260000000a00 */
[----:B------:R1:W5:Y:S01]  /*1730*/  @P5 LDG.E.128 R140, desc[UR10][R198.64] ;  /* 0x0000000ac68c5981 */ /* 0x000362000c1e1d00 */
[----:B0-----:R-:W-:-:S05]  /*1740*/  IMAD.WIDE.U32 R196, R195, 0x4, R196 ;  /* 0x00000004c3c47825 */ /* 0x001fca00078e00c4 */
[----:B------:R1:W5:Y:S01]  /*1750*/  LDG.E R14, desc[UR10][R196.64] ;  /* 0x0000000ac40e7981 */ /* 0x000362000c1e1900 */
[C---:B---3--:R-:W-:Y:S01]  /*1760*/  FADD.FTZ R170, -R194.reuse, R160 ;  /* 0x000000a0c2aa7221 */ /* 0x048fe20000010100 */
[----:B------:R-:W-:-:S03]  /*1770*/  FADD.FTZ R174, -R194, R161 ;  /* 0x000000a1c2ae7221 */ /* 0x000fc60000010100 */
[C---:B------:R-:W-:Y:S01]  /*1780*/  FMUL.FTZ R17, R7.reuse, R170 ;  /* 0x000000aa07117220 */ /* 0x040fe20000410000 */
[----:B------:R-:W-:Y:S01]  /*1790*/  FMUL.FTZ R170, R7, R174 ;  /* 0x000000ae07aa7220 */ /* 0x000fe20000410000 */
[----:B----4-:R-:W-:Y:S01]  /*17a0*/  FMUL.FTZ R174, R60, R164 ;  /* 0x000000a43cae7220 */ /* 0x010fe20000410000 */
[----:B------:R-:W-:Y:S01]  /*17b0*/  FMUL.FTZ R181, R61, R165 ;  /* 0x000000a53db57220 */ /* 0x000fe20000410000 */
[C---:B------:R-:W-:Y:S02]  /*17c0*/  FADD.FTZ R162, -R194.reuse, R162 ;  /* 0x000000a2c2a27221 */ /* 0x040fe40000010100 */
        /* <DEDUP_REMOVED lines=22> */
.L_x_10559:
        /* <DEDUP_REMOVED lines=47> */
.L_x_10569:
        /* <DEDUP_REMOVED lines=45> */
[----:B------:R-:W-:Y:S02]  /*1ef0*/  MOV R207, RZ ;  /* 0x000000ff00cf7202 */ /* 0x000fe40000000f00 */
[----:B------:R-:W-:-:S07]  /*1f00*/  MOV R208, RZ ;  /* 0x000000ff00d07202 */ /* 0x000fce0000000f00 */
.L_x_10568:
[----:B----4-:R-:W-:Y:S05]  /*1f10*/  BSYNC.RECONVERGENT B0 ;  /* 0x0000000000007941 */ /* 0x010fea0003800200 */
.L_x_10558:
        /* <DEDUP_REMOVED lines=31> */
.L_x_10571:
[----:B------:R-:W-:Y:S05]  /*2110*/  BSYNC.RECONVERGENT B0 ;  /* 0x0000000000007941 */ /* 0x000fea0003800200 */
.L_x_10570:
        /* <DEDUP_REMOVED lines=35> */
[----:B0-----:R-:W-:-:S06]  /*2350*/  IMAD.WIDE.U32 R152, R8, 0x10, R152 ;  /* 0x0000001008987825 */ /* 0x001fcc00078e0098 */
[----:B------:R-:W5:Y:S02]  /*2360*/  LDG.E.128 R152, desc[UR10][R152.64] ;  /* 0x0000000a98987981 */ /* 0x000f64000c1e1d00 */
.L_x_10574:
        /* <DEDUP_REMOVED lines=14> */
[----:B------:R-:W-:-:S04]  /*2450*/  FMUL.FTZ R163, R156, UR16 ;  /* 0x000000109ca37c20 */ /* 0x000fc80008410000 */
[-C--:B------:R-:W-:Y:S01]  /*2460*/  FMUL.FTZ R156, R152, R163.reuse ;  /* 0x000000a3989c7220 */ /* 0x080fe20000410000 */
[----:B------:R-:W-:-:S04]  /*2470*/  FMUL.FTZ R162, R32, R163 ;  /* 0x000000a320a27220 */ /* 0x000fc80000410000 */
[----:B------:R-:W-:Y:S02]  /*2480*/  FSEL R163, R156, RZ, P5 ;  /* 0x000000ff9ca37208 */ /* 0x000fe40002800000 */
[----:B------:R-:W-:-:S03]  /*2490*/  SEL R156, R162, RZ, P5 ;  /* 0x000000ffa29c7207 */ /* 0x000fc60002800000 */
[----:B------:R-:W-:-:S07]  /*24a0*/  FADD.FTZ R104, R104, R163 ;  /* 0x000000a368687221 */ /* 0x000fce0000010000 */
.L_x_10577:
        /* <DEDUP_REMOVED lines=14> */
.L_x_10578:
        /* <DEDUP_REMOVED lines=14> */
.L_x_10579:
        /* <DEDUP_REMOVED lines=9> */
[-C--:B------:R-:W-:Y:S01]  /*2700*/  FMUL.FTZ R159, R155, R162.reuse ;  /* 0x000000a29b9f7220 */ /* 0x080fe20000410000 */
[----:B------:R-:W-:-:S04]  /*2710*/  FMUL.FTZ R163, R35, R162 ;  /* 0x000000a223a37220 */ /* 0x000fc80000410000 */
[----:B------:R-:W-:Y:S02]  /*2720*/  FSEL R162, R159, RZ, P5 ;  /* 0x000000ff9fa27208 */ /* 0x000fe40002800000 */
[----:B------:R-:W-:-:S03]  /*2730*/  SEL R159, R163, RZ, P5 ;  /* 0x000000ffa39f7207 */ /* 0x000fc60002800000 */
[----:B------:R-:W-:Y:S01]  /*2740*/  FADD.FTZ R107, R107, R162 ;  /* 0x000000a26b6b7221 */ /* 0x000fe20000010000 */
[----:B------:R-:W-:Y:S06]  /*2750*/  BRA `(.L_x_10580) ;  /* 0x0000000800d47947 */ /* 0x000fec0003800000 */
.L_x_10576:
        /* <DEDUP_REMOVED lines=31> */
.L_x_10581:
        /* <DEDUP_REMOVED lines=14> */
.L_x_10582:
        /* <DEDUP_REMOVED lines=14> */
.L_x_10583:
[----:B------:R-:W-:Y:S05]  /*2b10*/  @!P4 BRA `(.L_x_10580) ;  /* 0x0000000400e4c947 */ /* 0x000fea0003800000 */
[----:B------:R-:W-:Y:S01]  /*2b20*/  FMUL.FTZ R159, R87, UR17 ;  /* 0x00000011579f7c20 */ /* 0x000fe20008410000 */
[----:B-----5:R-:W-:-:S03]  /*2b30*/  ISETP.GE.U32.AND P5, PT, R10, 0x1000000, PT ;  /* 0x010000000a00780c */ /* 0x020fc60003fa6070 */
[----:B------:R-:W-:-:S04]  /*2b40*/  FMUL.FTZ R162, R159, UR16 ;  /* 0x000000109fa27c20 */ /* 0x000fc80008410000 */
[-C--:B------:R-:W-:Y:S01]  /*2b50*/  FMUL.FTZ R159, R155, R162.reuse ;  /* 0x000000a29b9f7220 */ /* 0x080fe20000410000 */
[----:B------:R-:W-:-:S04]  /*2b60*/  FMUL.FTZ R163, R35, R162 ;  /* 0x000000a223a37220 */ /* 0x000fc80000410000 */
[----:B------:R-:W-:Y:S02]  /*2b70*/  FSEL R162, R159, RZ, P5 ;  /* 0x000000ff9fa27208 */ /* 0x000fe40002800000 */
[----:B------:R-:W-:-:S03]  /*2b80*/  SEL R159, R163, RZ, P5 ;  /* 0x000000ffa39f7207 */ /* 0x000fc60002800000 */
[----:B------:R-:W-:Y:S01]  /*2b90*/  FADD.FTZ R107, R107, R162 ;  /* 0x000000a26b6b7221 */ /* 0x000fe20000010000 */
[----:B------:R-:W-:Y:S06]  /*2ba0*/  BRA `(.L_x_10580) ;  /* 0x0000000400c07947 */ /* 0x000fec0003800000 */
.L_x_10575:
        /* <DEDUP_REMOVED lines=12> */
[----:B------:R-:W-:-:S04]  /*2c70*/  FMUL.FTZ R163, R156, UR16 ;  /* 0x000000109ca37c20 */ /* 0x000fc80008410000 */
[-C--:B------:R-:W-:Y:S01]  /*2c80*/  FMUL.FTZ R156, R152, R163.reuse ;  /* 0x000000a3989c7220 */ /* 0x080fe20000410000 */
[----:B------:R-:W-:-:S04]  /*2c90*/  FMUL.FTZ R162, R32, R163 ;  /* 0x000000a320a27220 */ /* 0x000fc80000410000 */
[----:B------:R-:W-:Y:S02]  /*2ca0*/  FSEL R163, R156, RZ, P5 ;  /* 0x000000ff9ca37208 */ /* 0x000fe40002800000 */
[----:B------:R-:W-:-:S03]  /*2cb0*/  SEL R156, R162, RZ, P5 ;  /* 0x000000ffa29c7207 */ /* 0x000fc60002800000 */
[----:B------:R-:W-:-:S07]  /*2cc0*/  FADD.FTZ R104, R104, R163 ;  /* 0x000000a368687221 */ /* 0x000fce0000010000 */
.L_x_10585:
        /* <DEDUP_REMOVED lines=13> */
.L_x_10586:
        /* <DEDUP_REMOVED lines=13> */
.L_x_10587:
        /* <DEDUP_REMOVED lines=14> */
.L_x_10584:
        /* <DEDUP_REMOVED lines=17> */
[----:B------:R-:W-:Y:S01]  /*3060*/  FMUL.FTZ R85, R84, UR17 ;  /* 0x0000001154557c20 */ /* 0x000fe20008410000 */
[----:B------:R-:W-:-:S03]  /*3070*/  LOP3.LUT P5, RZ, R10, 0xff, RZ, 0xc0, !PT ;  /* 0x000000ff0aff7812 */ /* 0x000fc600078ac0ff */
[----:B------:R-:W-:-:S04]  /*3080*/  FMUL.FTZ R85, R85, UR16 ;  /* 0x0000001055557c20 */ /* 0x000fc80008410000 */
[-C--:B------:R-:W-:Y:S01]  /*3090*/  FMUL.FTZ R87, R152, R85.reuse ;  /* 0x0000005598577220 */ /* 0x080fe20000410000 */
[----:B------:R-:W-:-:S04]  /*30a0*/  FMUL.FTZ R85, R32, R85 ;  /* 0x0000005520557220 */ /* 0x000fc80000410000 */
[----:B------:R-:W-:Y:S02]  /*30b0*/  FSEL R87, R87, RZ, P5 ;  /* 0x000000ff57577208 */ /* 0x000fe40002800000 */
[----:B------:R-:W-:-:S03]  /*30c0*/  SEL R156, R85, RZ, P5 ;  /* 0x000000ff559c7207 */ /* 0x000fc60002800000 */
[----:B------:R-:W-:-:S07]  /*30d0*/  FADD.FTZ R104, R104, R87 ;  /* 0x0000005768687221 */ /* 0x000fce0000010000 */
.L_x_10588:
[----:B------:R-:W-:Y:S05]  /*30e0*/  @!P4 BRA `(.L_x_10589) ;  /* 0x000000000020c947 */ /* 0x000fea0003800000 */
        /* <DEDUP_REMOVED lines=8> */
.L_x_10589:
        /* <DEDUP_REMOVED lines=9> */
.L_x_10590:
[----:B------:R-:W-:Y:S02]  /*3200*/  MOV R85, R162 ;  /* 0x000000a200557202 */ /* 0x000fe40000000f00 */
[----:B------:R-:W-:Y:S01]  /*3210*/  MOV R87, R163 ;  /* 0x000000a300577202 */ /* 0x000fe20000000f00 */
[----:B------:R-:W-:Y:S06]  /*3220*/  @!P4 BRA `(.L_x_10580) ;  /* 0x000000000020c947 */ /* 0x000fec0003800000 */
[----:B------:R-:W-:Y:S01]  /*3230*/  FMUL.FTZ R159, R163, UR17 ;  /* 0x00000011a39f7c20 */ /* 0x000fe20008410000 */
[----:B------:R-:W-:-:S03]  /*3240*/  ISETP.GE.U32.AND P5, PT, R10, 0x1000000, PT ;  /* 0x010000000a00780c */ /* 0x000fc60003fa6070 */
[----:B------:R-:W-:-:S04]  /*3250*/  FMUL.FTZ R162, R159, UR16 ;  /* 0x000000109fa27c20 */ /* 0x000fc80008410000 */
[-C--:B------:R-:W-:Y:S01]  /*3260*/  FMUL.FTZ R159, R155, R162.reuse ;  /* 0x000000a29b9f7220 */ /* 0x080fe20000410000 */
[----:B------:R-:W-:-:S04]  /*3270*/  FMUL.FTZ R163, R35, R162 ;  /* 0x000000a223a37220 */ /* 0x000fc80000410000 */
[----:B------:R-:W-:Y:S02]  /*3280*/  FSEL R162, R159, RZ, P5 ;  /* 0x000000ff9fa27208 */ /* 0x000fe40002800000 */
[----:B------:R-:W-:-:S03]  /*3290*/  SEL R159, R163, RZ, P5 ;  /* 0x000000ffa39f7207 */ /* 0x000fc60002800000 */
[----:B------:R-:W-:-:S07]  /*32a0*/  FADD.FTZ R107, R107, R162 ;  /* 0x000000a26b6b7221 */ /* 0x000fce0000010000 */
.L_x_10580:
        /* <DEDUP_REMOVED lines=10> */
.L_x_10573:
[----:B------:R-:W-:Y:S05]  /*3350*/  BSYNC.RECONVERGENT B0 ;  /* 0x0000000000007941 */ /* 0x000fea0003800200 */
.L_x_10572:
        /* <DEDUP_REMOVED lines=8> */
.L_x_10593:
        /* <DEDUP_REMOVED lines=31> */
.L_x_10596:
        /* <DEDUP_REMOVED lines=9> */
.L_x_10597:
        /* <DEDUP_REMOVED lines=9> */
.L_x_10598:
        /* <DEDUP_REMOVED lines=10> */
[----:B------:R-:W-:Y:S01]  /*3790*/  FADD.FTZ R111, R111, R162 ;  /* 0x000000a26f6f7221 */ /* 0x000fe20000010000 */
[----:B------:R-:W-:Y:S06]  /*37a0*/  BRA `(.L_x_10599) ;  /* 0x0000000800e87947 */ /* 0x000fec0003800000 */
.L_x_10595:
[----:B------:R-:W-:Y:S05]  /*37b0*/  @!P4 BRA `(.L_x_10600) ;  /* 0x000000000030c947 */ /* 0x000fea0003800000 */
[----:B0-----:R-:W-:Y:S01]  /*37c0*/  @P3 FFMA.FTZ R163, R21, R161, R160 ;  /* 0x000000a115a33223 */ /* 0x001fe200000100a0 */
        /* <DEDUP_REMOVED lines=11> */
.L_x_10600:
        /* <DEDUP_REMOVED lines=13> */
.L_x_10601:
        /* <DEDUP_REMOVED lines=13> */
.L_x_10602:
[----:B------:R-:W-:Y:S05]  /*3a20*/  @!P4 BRA `(.L_x_10599) ;  /* 0x000000080048c947 */ /* 0x000fea0003800000 */
[----:B0-----:R-:W-:Y:S01]  /*3a30*/  @P3 FFMA.FTZ R162, R184, R161, R160 ;  /* 0x000000a1b8a23223 */ /* 0x001fe200000100a0 */
        /* <DEDUP_REMOVED lines=12> */
.L_x_10594:
        /* <DEDUP_REMOVED lines=35> */
.L_x_10604:
        /* <DEDUP_REMOVED lines=14> */
.L_x_10605:
        /* <DEDUP_REMOVED lines=14> */
.L_x_10606:
[----:B------:R-:W-:Y:S02]  /*3ef0*/  MOV R84, R162 ;  /* 0x000000a200547202 */ /* 0x000fe40000000f00 */
[----:B------:R-:W-:Y:S01]  /*3f00*/  MOV R87, R163 ;  /* 0x000000a300577202 */ /* 0x000fe20000000f00 */
[----:B------:R-:W-:Y:S06]  /*3f10*/  @!P4 BRA `(.L_x_10599) ;  /* 0x00000004000cc947 */ /* 0x000fec0003800000 */
[----:B------:R-:W-:Y:S01]  /*3f20*/  FMUL.FTZ R84, R163, UR17 ;  /* 0x00000011a3547c20 */ /* 0x000fe20008410000 */
[----:B-----5:R-:W-:-:S03]  /*3f30*/  ISETP.GE.U32.AND P6, PT, R11, 0x1000000, PT ;  /* 0x010000000b00780c */ /* 0x020fc60003fc6070 */
[----:B------:R-:W-:-:S04]  /*3f40*/  FMUL.FTZ R84, R84, UR16 ;  /* 0x0000001054547c20 */ /* 0x000fc80008410000 */
[-C--:B------:R-:W-:Y:S01]  /*3f50*/  FMUL.FTZ R87, R155, R84.reuse ;  /* 0x000000549b577220 */ /* 0x080fe20000410000 */
[----:B------:R-:W-:-:S04]  /*3f60*/  FMUL.FTZ R159, R43, R84 ;  /* 0x000000542b9f7220 */ /* 0x000fc80000410000 */
[----:B------:R-:W-:Y:S02]  /*3f70*/  FSEL R84, R87, RZ, P6 ;  /* 0x000000ff57547208 */ /* 0x000fe40003000000 */
[----:B------:R-:W-:Y:S02]  /*3f80*/  SEL R159, R159, RZ, P6 ;  /* 0x000000ff9f9f7207 */ /* 0x000fe40003000000 */
[----:B------:R-:W-:Y:S01]  /*3f90*/  MOV R87, R163 ;  /* 0x000000a300577202 */ /* 0x000fe20000000f00 */
[----:B------:R-:W-:Y:S01]  /*3fa0*/  FADD.FTZ R111, R111, R84 ;  /* 0x000000546f6f7221 */ /* 0x000fe20000010000 */
[----:B------:R-:W-:Y:S01]  /*3fb0*/  MOV R84, R162 ;  /* 0x000000a200547202 */ /* 0x000fe20000000f00 */
[----:B------:R-:W-:Y:S06]  /*3fc0*/  BRA `(.L_x_10599) ;  /* 0x0000000000e07947 */ /* 0x000fec0003800000 */
.L_x_10603:
        /* <DEDUP_REMOVED lines=14> */
.L_x_10607:
        /* <DEDUP_REMOVED lines=14> */
.L_x_10608:
        /* <DEDUP_REMOVED lines=14> */
.L_x_10609:
        /* <DEDUP_REMOVED lines=13> */
[----:B------:R-:W-:-:S07]  /*4340*/  FADD.FTZ R111, R111, R162 ;  /* 0x000000a26f6f7221 */ /* 0x000fce0000010000 */
.L_x_10599:
        /* <DEDUP_REMOVED lines=8> */
.L_x_10592:
[----:B------:R-:W-:Y:S05]  /*43d0*/  BSYNC.RECONVERGENT B0 ;  /* 0x0000000000007941 */ /* 0x000fea0003800200 */
.L_x_10591:
        /* <DEDUP_REMOVED lines=8> */
.L_x_10612:
        /* <DEDUP_REMOVED lines=31> */
.L_x_10615:
        /* <DEDUP_REMOVED lines=9> */
.L_x_10616:
        /* <DEDUP_REMOVED lines=9> */
.L_x_10617:
        /* <DEDUP_REMOVED lines=12> */
.L_x_10614:
[----:B------:R-:W-:Y:S05]  /*4830*/  @!P4 BRA `(.L_x_10619) ;  /* 0x000000000030c947 */ /* 0x000fea0003800000 */
[----:B0-2---:R-:W-:Y:S01]  /*4840*/  @P3 FFMA.FTZ R163, R19, R161, R160 ;  /* 0x000000a113a33223 */ /* 0x005fe200000100a0 */
        /* <DEDUP_REMOVED lines=11> */
.L_x_10619:
        /* <DEDUP_REMOVED lines=13> */
.L_x_10620:
        /* <DEDUP_REMOVED lines=13> */
.L_x_10621:
[----:B------:R-:W-:Y:S05]  /*4aa0*/  @!P4 BRA `(.L_x_10618) ;  /* 0x000000080048c947 */ /* 0x000fea0003800000 */
[----:B0-2---:R-:W-:Y:S01]  /*4ab0*/  @P3 FFMA.FTZ R162, R180, R161, R160 ;  /* 0x000000a1b4a23223 */ /* 0x005fe200000100a0 */
        /* <DEDUP_REMOVED lines=12> */
.L_x_10613:
        /* <DEDUP_REMOVED lines=35> */
.L_x_10623:
        /* <DEDUP_REMOVED lines=14> */
.L_x_10624:
        /* <DEDUP_REMOVED lines=14> */
.L_x_10625:
        /* <DEDUP_REMOVED lines=14> */
.L_x_10622:
        /* <DEDUP_REMOVED lines=14> */
.L_x_10626:
        /* <DEDUP_REMOVED lines=14> */
.L_x_10627:
        /* <DEDUP_REMOVED lines=14> */
.L_x_10628:
        /* <DEDUP_REMOVED lines=14> */
.L_x_10618:
        /* <DEDUP_REMOVED lines=8> */
.L_x_10611:
[----:B------:R-:W-:Y:S05]  /*5450*/  BSYNC.RECONVERGENT B0 ;  /* 0x0000000000007941 */ /* 0x000fea0003800200 */
.L_x_10610:
        /* <DEDUP_REMOVED lines=8> */
.L_x_10631:
        /* <DEDUP_REMOVED lines=31> */
.L_x_10634:
        /* <DEDUP_REMOVED lines=9> */
.L_x_10635:
        /* <DEDUP_REMOVED lines=9> */
.L_x_10636:
        /* <DEDUP_REMOVED lines=12> */
.L_x_10633:
[----:B------:R-:W-:Y:S05]  /*58b0*/  @!P4 BRA `(.L_x_10638) ;  /* 0x000000000030c947 */ /* 0x000fea0003800000 */
[----:B0-23--:R-:W-:Y:S01]  /*58c0*/  @P3 FFMA.FTZ R163, R169, R161, R160 ;  /* 0x000000a1a9a33223 */ /* 0x00dfe200000100a0 */
        /* <DEDUP_REMOVED lines=11> */
.L_x_10638:
        /* <DEDUP_REMOVED lines=13> */
.L_x_10639:
        /* <DEDUP_REMOVED lines=13> */
.L_x_10640:
[----:B------:R-:W-:Y:S05]  /*5b20*/  @!P4 BRA `(.L_x_10637) ;  /* 0x000000080048c947 */ /* 0x000fea0003800000 */
[----:B0-23--:R-:W-:Y:S01]  /*5b30*/  @P3 FFMA.FTZ R162, R176, R161, R160 ;  /* 0x000000a1b0a23223 */ /* 0x00dfe200000100a0 */
        /* <DEDUP_REMOVED lines=12> */
.L_x_10632:
        /* <DEDUP_REMOVED lines=35> */
.L_x_10642:
        /* <DEDUP_REMOVED lines=14> */
.L_x_10643:
        /* <DEDUP_REMOVED lines=14> */
.L_x_10644:
        /* <DEDUP_REMOVED lines=14> */
.L_x_10641:
        /* <DEDUP_REMOVED lines=14> */
.L_x_10645:
        /* <DEDUP_REMOVED lines=14> */
.L_x_10646:
        /* <DEDUP_REMOVED lines=14> */
.L_x_10647:
        /* <DEDUP_REMOVED lines=14> */
.L_x_10637:
        /* <DEDUP_REMOVED lines=8> */
.L_x_10630:
[----:B------:R-:W-:Y:S05]  /*64d0*/  BSYNC.RECONVERGENT B0 ;  /* 0x0000000000007941 */ /* 0x000fea0003800200 */
.L_x_10629:
        /* <DEDUP_REMOVED lines=9> */
.L_x_10650:
        /* <DEDUP_REMOVED lines=8> */
[----:B-----5:R-:W-:Y:S01]  /*65f0*/  MOV R86, R142 ;  /* 0x0000008e00567202 */ /* 0x020fe20000000f00 */
[----:B------:R-:W-:Y:S01]  /*6600*/  @P3 FADD.FTZ R84, R192, -R85 ;  /* 0x80000055c0543221 */ /* 0x000fe20000010000 */
[----:B------:R-:W-:Y:S01]  /*6610*/  @P3 FFMA.FTZ R85, R17, R161, R160 ;  /* 0x000000a111553223 */ /* 0x000fe200000100a0 */
[----:B------:R-:W-:Y:S01]  /*6620*/  @P3 FADD.FTZ R6, R181, -R6 ;  /* 0x80000006b5063221 */ /* 0x000fe20000010000 */
[----:B------:R-:W-:Y:S01]  /*6630*/  @P3 FADD.FTZ R162, R185, -R162 ;  /* 0x800000a2b9a23221 */ /* 0x000fe20000010000 */
[----:B------:R-:W-:Y:S01]  /*6640*/  @P3 FFMA.FTZ R86, R7, R84, R142 ;  /* 0x0000005407563223 */ /* 0x000fe2000001008e */
        /* <DEDUP_REMOVED lines=16> */
.L_x_10653:
        /* <DEDUP_REMOVED lines=9> */
.L_x_10654:
        /* <DEDUP_REMOVED lines=9> */
.L_x_10655:
        /* <DEDUP_REMOVED lines=12> */
.L_x_10652:
[----:B------:R-:W-:Y:S05]  /*6930*/  @!P4 BRA `(.L_x_10657) ;  /* 0x000000000030c947 */ /* 0x000fea0003800000 */
[----:B0-234-:R-:W-:Y:S01]  /*6940*/  @P3 FFMA.FTZ R163, R17, R161, R160 ;  /* 0x000000a111a33223 */ /* 0x01dfe200000100a0 */
        /* <DEDUP_REMOVED lines=11> */
.L_x_10657:
        /* <DEDUP_REMOVED lines=13> */
.L_x_10658:
        /* <DEDUP_REMOVED lines=13> */
.L_x_10659:
[----:B------:R-:W-:Y:S05]  /*6ba0*/  @!P4 BRA `(.L_x_10656) ;  /* 0x00000008003cc947 */ /* 0x000fea0003800000 */
[----:B------:R-:W-:Y:S01]  /*6bb0*/  @P3 FFMA.FTZ R160, R206, R161, R160 ;  /* 0x000000a1cea03223 */ /* 0x000fe200000100a0 */
[----:B-----5:R-:W-:-:S03]  /*6bc0*/  MOV R6, R143 ;  /* 0x0000008f00067202 */ /* 0x020fc60000000f00 */
[----:B------:R-:W-:-:S04]  /*6bd0*/  @P3 FADD.FTZ R160, R185, -R160 ;  /* 0x800000a0b9a03221 */ /* 0x000fc80000010000 */
[----:B------:R-:W-:Y:S01]  /*6be0*/  @P3 FFMA.FTZ R6, R7, R160, R143 ;  /* 0x000000a007063223 */ /* 0x000fe2000001008f */
[----:B------:R-:W-:-:S03]  /*6bf0*/  ISETP.GE.U32.AND P3, PT, R14, 0x1000000, PT ;  /* 0x010000000e00780c */ /* 0x000fc60003f66070 */
[----:B------:R-:W-:-:S04]  /*6c00*/  FMUL.FTZ R6, R6, UR17 ;  /* 0x0000001106067c20 */ /* 0x000fc80008410000 */
[----:B------:R-:W-:-:S04]  /*6c10*/  FMUL.FTZ R6, R6, UR16 ;  /* 0x0000001006067c20 */ /* 0x000fc80008410000 */
[-C--:B------:R-:W-:Y:S01]  /*6c20*/  FMUL.FTZ R7, R155, R6.reuse ;  /* 0x000000069b077220 */ /* 0x080fe20000410000 */
[----:B0-234-:R-:W-:-:S04]  /*6c30*/  FMUL.FTZ R159, R67, R6 ;  /* 0x00000006439f7220 */ /* 0x01dfc80000410000 */
[----:B------:R-:W-:Y:S02]  /*6c40*/  FSEL R6, R7, RZ, P3 ;  /* 0x000000ff07067208 */ /* 0x000fe40001800000 */
[----:B------:R-:W-:-:S03]  /*6c50*/  SEL R159, R159, RZ, P3 ;  /* 0x000000ff9f9f7207 */ /* 0x000fc60001800000 */
[----:B------:R-:W-:Y:S01]  /*6c60*/  FADD.FTZ R123, R123, R6 ;  /* 0x000000067b7b7221 */ /* 0x000fe20000010000 */
[----:B------:R-:W-:Y:S06]  /*6c70*/  BRA `(.L_x_10656) ;  /* 0x0000000800087947 */ /* 0x000fec0003800000 */
.L_x_10651:
        /* <DEDUP_REMOVED lines=35> */
.L_x_10661:
        /* <DEDUP_REMOVED lines=14> */
.L_x_10662:
        /* <DEDUP_REMOVED lines=14> */
.L_x_10663:
        /* <DEDUP_REMOVED lines=11> */
.L_x_10660:
        /* <DEDUP_REMOVED lines=14> */
.L_x_10664:
        /* <DEDUP_REMOVED lines=14> */
.L_x_10665:
        /* <DEDUP_REMOVED lines=14> */
.L_x_10666:
        /* <DEDUP_REMOVED lines=14> */
.L_x_10656:
[----:B------:R-:W1:Y:S08]  /*74a0*/  @P5 LDC.64 R6, c[0x0][0x478] ;  /* 0x00011e00ff065b82 */ /* 0x000e700000000a00 */
[----:B------:R-:W0:Y:S01]  /*74b0*/  @P4 LDC.64 R160, c[0x0][0x468] ;  /* 0x00011a00ffa04b82 */ /* 0x000e220000000a00 */
[----:B-1----:R-:W-:-:S05]  /*74c0*/  @P5 IMAD.WIDE.U32 R6, R9, 0x10, R6 ;  /* 0x0000001009065825 */ /* 0x002fca00078e0006 */
[----:B------:R1:W-:Y:S01]  /*74d0*/  @P5 STG.E.128 desc[UR10][R6.64], R84 ;  /* 0x0000005406005986 */ /* 0x0003e2000c101d0a */
[----:B0-----:R-:W-:-:S05]  /*74e0*/  @P4 IMAD.WIDE.U32 R8, R8, 0x10, R160 ;  /* 0x0000001008084825 */ /* 0x001fca00078e00a0 */
[----:B------:R1:W-:Y:S02]  /*74f0*/  @P4 STG.E.128 desc[UR10][R8.64], R156 ;  /* 0x0000009c08004986 */ /* 0x0003e4000c101d0a */
.L_x_10649:
[----:B------:R-:W-:Y:S05]  /*7500*/  BSYNC.RECONVERGENT B0 ;  /* 0x0000000000007941 */ /* 0x000fea0003800200 */
.L_x_10648:
[----:B-1----:R-:W1:Y:S01]  /*7510*/  LDC.64 R6, c[0x0][0x380] ;  /* 0x0000e000ff067b82 */ /* 0x002e620000000a00 */
[----:B------:R-:W-:Y:S01]  /*7520*/  UPLOP3.LUT UP1, UPT, UPT, UPT, UP1, 0x40, 0x4 ;  /* 0x000000000004789c */ /* 0x000fe20003f2e810 */
[----:B-1----:R-:W-:-:S04]  /*7530*/  IADD3 R5, PT, PT, R5, R6, RZ ;  /* 0x0000000605057210 */ /* 0x002fc80007ffe0ff */
[----:B------:R-:W-:-:S13]  /*7540*/  ISETP.GE.AND P3, PT, R5, R7, PT ;  /* 0x000000070500720c */ /* 0x000fda0003f66270 */
[----:B------:R-:W-:Y:S05]  /*7550*/  @!P3 BRA `(.L_x_10667) ;  /* 0xffffff900090b947 */ /* 0x000fea000383ffff */
.L_x_10557:
[----:B------:R-:W1:Y:S01]  /*7560*/  S2UR UR4, SR_CTAID.X ;  /* 0x00000000000479c3 */ /* 0x000e620000002500 */
[----:B------:R-:W-:Y:S01]  /*7570*/  ISETP.NE.AND P3, PT, R15, RZ, PT ;  /* 0x000000ff0f00720c */ /* 0x000fe20003f65270 */
[----:B------:R-:W-:Y:S01]  /*7580*/  BSSY.RECONVERGENT B0, `(.L_x_10668) ;  /* 0x000000e000007945 */ /* 0x000fe20003800200 */
[----:B-1----:R-:W-:-:S05]  /*7590*/  IMAD R3, R2, UR4, RZ ;  /* 0x0000000402037c24 */ /* 0x002fca000f8e02ff */
[----:B------:R-:W-:-:S06]  /*75a0*/  LEA.HI R9, R3, R0, RZ, 0x1e ;  /* 0x0000000003097211 */ /* 0x000fcc00078ff0ff */
[----:B------:R-:W-:Y:S05]  /*75b0*/  @!P3 BRA `(.L_x_10669) ;  /* 0x000000000028b947 */ /* 0x000fea0003800000 */
[----:B------:R-:W1:Y:S08]  /*75c0*/  LDC.64 R2, c[0x0][0x440] ;  /* 0x00011000ff027b82 */ /* 0x000e700000000a00 */
[----:B------:R-:W0:Y:S08]  /*75d0*/  LDC.64 R4, c[0x0][0x448] ;  /* 0x00011200ff047b82 */ /* 0x000e300000000a00 */
[----:B------:R-:W2:Y:S01]  /*75e0*/  LDC.64 R6, c[0x0][0x460] ;  /* 0x00011800ff067b82 */ /* 0x000ea20000000a00 */
[----:B-1----:R-:W-:-:S05]  /*75f0*/  IMAD.WIDE.U32 R2, R9, 0x10, R2 ;  /* 0x0000001009027825 */ /* 0x002fca00078e0002 */
[----:B------:R1:W-:Y:S01]  /*7600*/  STG.E.128 desc[UR10][R2.64], R88 ;  /* 0x0000005802007986 */ /* 0x0003e2000c101d0a */
[----:B0-----:R-:W-:-:S05]  /*7610*/  IMAD.WIDE.U32 R4, R9, 0x10, R4 ;  /* 0x0000001009047825 */ /* 0x001fca00078e0004 */
[----:B------:R1:W-:Y:S01]  /*7620*/  STG.E.128 desc[UR10][R4.64], R68 ;  /* 0x0000004404007986 */ /* 0x0003e2000c101d0a */
[C---:B--2---:R-:W-:Y:S01]  /*7630*/  IMAD.WIDE.U32 R6, R9.reuse, 0x10, R6 ;  /* 0x0000001009067825 */ /* 0x044fe200078e0006 */
[----:B------:R-:W-:-:S04]  /*7640*/  IADD3 R9, PT, PT, R9, 0x80, RZ ;  /* 0x0000008009097810 */ /* 0x000fc80007ffe0ff */
[----:B------:R1:W-:Y:S03]  /*7650*/  STG.E.128 desc[UR10][R6.64], R104 ;  /* 0x0000006806007986 */ /* 0x0003e6000c101d0a */
.L_x_10669:
[----:B------:R-:W-:Y:S05]  /*7660*/  BSYNC.RECONVERGENT B0 ;  /* 0x0000000000007941 */ /* 0x000fea0003800200 */
.L_x_10668:
[----:B------:R-:W-:Y:S04]  /*7670*/  BSSY.RECONVERGENT B0, `(.L_x_10670) ;  /* 0x000000c000007945 */ /* 0x000fe80003800200 */
[----:B------:R-:W-:Y:S05]  /*7680*/  @!P0 BRA `(.L_x_10671) ;  /* 0x0000000000288947 */ /* 0x000fea0003800000 */
[----:B-1----:R-:W1:Y:S08]  /*7690*/  LDC.64 R2, c[0x0][0x440] ;  /* 0x00011000ff027b82 */ /* 0x002e700000000a00 */
        /* <DEDUP_REMOVED lines=9> */
.L_x_10671:
[----:B------:R-:W-:Y:S05]  /*7730*/  BSYNC.RECONVERGENT B0 ;  /* 0x0000000000007941 */ /* 0x000fea0003800200 */
.L_x_10670:
        /* <DEDUP_REMOVED lines=12> */
.L_x_10673:
[----:B------:R-:W-:Y:S05]  /*7800*/  BSYNC.RECONVERGENT B0 ;  /* 0x0000000000007941 */ /* 0x000fea0003800200 */
.L_x_10672:
        /* <DEDUP_REMOVED lines=12> */
.L_x_10675:
[----:B------:R-:W-:Y:S05]  /*78d0*/  BSYNC.RECONVERGENT B0 ;  /* 0x0000000000007941 */ /* 0x000fea0003800200 */
.L_x_10674:
[----:B------:R-:W-:-:S13]  /*78e0*/  ISETP.NE.AND P0, PT, R209, RZ, PT ;  /* 0x000000ffd100720c */ /* 0x000fda0003f05270 */
[----:B------:R-:W-:Y:S05]  /*78f0*/  @!P0 EXIT ;  /* 0x000000000000894d */ /* 0x000fea0003800000 */
[----:B-1----:R-:W1:Y:S08]  /*7900*/  LDC.64 R2, c[0x0][0x440] ;  /* 0x00011000ff027b82 */ /* 0x002e700000000a00 */
[----:B------:R-:W0:Y:S08]  /*7910*/  LDC.64 R4, c[0x0][0x448] ;  /* 0x00011200ff047b82 */ /* 0x000e300000000a00 */
[----:B------:R-:W2:Y:S01]  /*7920*/  LDC.64 R6, c[0x0][0x460] ;  /* 0x00011800ff067b82 */ /* 0x000ea20000000a00 */
[----:B-1----:R-:W-:-:S05]  /*7930*/  IMAD.WIDE.U32 R2, R9, 0x10, R2 ;  /* 0x0000001009027825 */ /* 0x002fca00078e0002 */
[----:B------:R-:W-:Y:S01]  /*7940*/  STG.E.128 desc[UR10][R2.64], R148 ;  /* 0x0000009402007986 */ /* 0x000fe2000c101d0a */
[----:B0-----:R-:W-:-:S05]  /*7950*/  IMAD.WIDE.U32 R4, R9, 0x10, R4 ;  /* 0x0000001009047825 */ /* 0x001fca00078e0004 */
[----:B------:R-:W-:Y:S01]  /*7960*/  STG.E.128 desc[UR10][R4.64], R144 ;  /* 0x0000009004007986 */ /* 0x000fe2000c101d0a */
[----:B--2---:R-:W-:-:S05]  /*7970*/  IMAD.WIDE.U32 R6, R9, 0x10, R6 ;  /* 0x0000001009067825 */ /* 0x004fca00078e0006 */
[----:B------:R-:W-:Y:S01]  /*7980*/  STG.E.128 desc[UR10][R6.64], R120 ;  /* 0x0000007806007986 */ /* 0x000fe2000c101d0a */
[----:B------:R-:W-:Y:S05]  /*7990*/  EXIT ;  /* 0x000000000000794d */ /* 0x000fea0003800000 */
.L_x_10676:
        /* <DEDUP_REMOVED lines=14> */
.L_x_10977:


//--------------------- .text._ZN10layer_norm22ln_bwd_finalize_kernelINS_22Kernel_traits_finalizeILj2560EfffffjLb1ELj1024ELj4ENS_18Kernel_traits_baseILj2560EfffffjLj1024EEEEELb1ELb1EEEvNS_9BwdParamsE --------------------------
	.section	.text._ZN10layer_norm22ln_bwd_finalize_kernelINS_22Kernel_traits_finalizeILj2560EfffffjLb1ELj1024ELj4ENS_18Kernel_traits_baseILj2560EfffffjLj1024EEEEELb1ELb1EEEvNS_9BwdParamsE,"ax",@progbits
	.align	128
        .global         _ZN10layer_norm22ln_bwd_finalize_kernelINS_22Kernel_traits_finalizeILj2560EfffffjLb1ELj1024ELj4ENS_18Kernel_traits_baseILj2560EfffffjLj1024EEEEELb1ELb1EEEvNS_9BwdParamsE
        .type           _ZN10layer_norm22ln_bwd_finalize_kernelINS_22Kernel_traits_finalizeILj2560EfffffjLb1ELj1024ELj4ENS_18Kernel_traits_baseILj2560EfffffjLj1024EEEEELb1ELb1EEEvNS_9BwdParamsE,@function
        .size           _ZN10layer_norm22ln_bwd_finalize_kernelINS_22Kernel_traits_finalizeILj2560EfffffjLb1ELj1024ELj4ENS_18Kernel_traits_baseILj2560EfffffjLj1024EEEEELb1ELb1EEEvNS_9BwdParamsE,(.L_x_10978 - _ZN10layer_norm22ln_bwd_finalize_kernelINS_22Kernel_traits_finalizeILj2560EfffffjLb1ELj1024ELj4ENS_18Kernel_traits_baseILj2560EfffffjLj1024EEEEELb1ELb1EEEvNS_9BwdParamsE)
        .other          _ZN10layer_norm22ln_bwd_finalize_kernelINS_22Kernel_traits_finalizeILj2560EfffffjLb1ELj1024ELj4ENS_18Kernel_traits_baseILj2560EfffffjLj1024EEEEELb1ELb1EEEvNS_9BwdParamsE,@"STO_CUDA_ENTRY STV_DEFAULT"
_ZN10layer_norm22ln_bwd_finalize_kernelINS_22Kernel_traits_finalizeILj2560EfffffjLb1ELj1024ELj4ENS_18Kernel_traits_baseILj2560EfffffjLj1024EEEEELb1ELb1EEEvNS_9BwdParamsE:
.text._ZN10layer_norm22ln_bwd_finalize_kernelINS_22Kernel_traits_finalizeILj2560EfffffjLb1ELj1024ELj4ENS_18Kernel_traits_baseILj2560EfffffjLj1024EEEEELb1ELb1EEEvNS_9BwdParamsE:
        /* <DEDUP_REMOVED lines=56> */
.L_x_10681:
        /* <DEDUP_REMOVED lines=87> */
.L_x_10680:
[----:B------:R-:W-:Y:S05]  /*08f0*/  BSYNC.RECONVERGENT B1 ;  /* 0x0000000000017941 */ /* 0x000fea0003800200 */
.L_x_10679:
        /* <DEDUP_REMOVED lines=51> */
.L_x_10683:
[----:B------:R-:W-:Y:S05]  /*0c30*/  BSYNC.RECONVERGENT B1 ;  /* 0x0000000000017941 */ /* 0x000fea0003800200 */
.L_x_10682:
        /* <DEDUP_REMOVED lines=30> */
.L_x_10685:
[----:B------:R-:W-:Y:S05]  /*0e20*/  BSYNC.RECONVERGENT B1 ;  /* 0x0000000000017941 */ /* 0x000fea0003800200 */
.L_x_10684:
        /* <DEDUP_REMOVED lines=15> */
.L_x_10678:
[----:B------:R-:W-:Y:S05]  /*0f20*/  BSYNC.RECONVERGENT B0 ;  /* 0x0000000000007941 */ /* 0x000fea0003800200 */
.L_x_10677:
        /* <DEDUP_REMOVED lines=72> */
.L_x_10686:
        /* <DEDUP_REMOVED lines=13> */
.L_x_10978:


//--------------------- .text._ZN10layer_norm13ln_bwd_kernelINS_13Kernel_traitsIfffffjLj2560ELj1ELj1ELj4ELj16ENS_18Kernel_traits_baseILj2560EfffffjLj128EEEEELb1ELb1ELb1ELb1EEEvNS_9BwdParamsE --------------------------
	.section	.text._ZN10layer_norm13ln_bwd_kernelINS_13Kernel_traitsIfffffjLj2560ELj1ELj1ELj4ELj16ENS_18Kernel_traits_baseILj2560EfffffjLj128EEEEELb1ELb1ELb1ELb1EEEvNS_9BwdParamsE,"ax",@progbits
	.align	128
        .global         _ZN10layer_norm13ln_bwd_kernelINS_13Kernel_traitsIfffffjLj2560ELj1ELj1ELj4ELj16ENS_18Kernel_traits_baseILj2560EfffffjLj128EEEEELb1ELb1ELb1ELb1EEEvNS_9BwdParamsE
        .type           _ZN10layer_norm13ln_bwd_kernelINS_13Kernel_traitsIfffffjLj2560ELj1ELj1ELj4ELj16ENS_18Kernel_traits_baseILj2560EfffffjLj128EEEEELb1ELb1ELb1ELb1EEEvNS_9BwdParamsE,@function
        .size           _ZN10layer_norm13ln_bwd_kernelINS_13Kernel_traitsIfffffjLj2560ELj1ELj1ELj4ELj16ENS_18Kernel_traits_baseILj2560EfffffjLj128EEEEELb1ELb1ELb1ELb1EEEvNS_9BwdParamsE,(.L_x_10979 - _ZN10layer_norm13ln_bwd_kernelINS_13Kernel_traitsIfffffjLj2560ELj1ELj1ELj4ELj16ENS_18Kernel_traits_baseILj2560EfffffjLj128EEEEELb1ELb1ELb1ELb1EEEvNS_9BwdParamsE)
        .other          _ZN10layer_norm13ln_bwd_kernelINS_13Kernel_traitsIfffffjLj2560ELj1ELj1ELj4ELj16ENS_18Kernel_traits_baseILj2560EfffffjLj128EEEEELb1ELb1ELb1ELb1EEEvNS_9BwdParamsE,@"STO_CUDA_ENTRY STV_DEFAULT"
_ZN10layer_norm13ln_bwd_kernelINS_13Kernel_traitsIfffffjLj2560ELj1ELj1ELj4ELj16ENS_18Kernel_traits_baseILj2560EfffffjLj128EEEEELb1ELb1ELb1ELb1EEEvNS_9BwdParamsE:
.text._ZN10layer_norm13ln_bwd_kernelINS_13Kernel_traitsIfffffjLj2560ELj1ELj1ELj4ELj16ENS_18Kernel_traits_baseILj2560EfffffjLj128EEEEELb1ELb1ELb1ELb1EEEvNS_9BwdParamsE:
        /* <DEDUP_REMOVED lines=60> */
.L_x_10778:
[----:B------:R-:W1:Y:S08]  /*03c0*/  LDC.64 R138, c[0x0][0x3f8] ;  /* 0x0000fe00ff8a7b82 */ /* 0x000e700000000a00 */
[----:B------:R-:W2:Y:S08]  /*03d0*/  LDC.64 R136, c[0x0][0x3c8] ;  /* 0x0000f200ff887b82 */ /* 0x000eb00000000a00 */
[----:B------:R-:W3:Y:S01]  /*03e0*/  LDC.64 R140, c[0x0][0x3f0] ;  /* 0x0000fc00ff8c7b82 */ /* 0x000ee20000000a00 */
[----:B-1----:R-:W-:-:S07]  /*03f0*/  IMAD.WIDE R138, R0, 0x4, R138 ;  /* 0x00000004008a7825 */ /* 0x002fce00078e028a */
[----:B------:R-:W1:Y:S01]  /*0400*/  LDC.64 R142, c[0x0][0x3c0] ;  /* 0x0000f000ff8e7b82 */ /* 0x000e620000000a00 */
[----:B0-----:R-:W4:Y:S01]  /*0410*/  LDG.E R2, desc[UR12][R138.64] ;  /* 0x0000000c8a027981 */ /* 0x001f22000c1e1900 */
[----:B--2---:R-:W-:-:S05]  /*0420*/  IMAD.WIDE R136, R0, 0x4, R136 ;  /* 0x0000000400887825 */ /* 0x004fca00078e0288 */
[----:B-----5:R0:W5:Y:S01]  /*0430*/  LDG.E R172, desc[UR12][R136.64] ;  /* 0x0000000c88ac7981 */ /* 0x020162000c1e1900 */
[----:B---3--:R-:W-:-:S05]  /*0440*/  IMAD.WIDE R140, R0, 0x4, R140 ;  /* 0x00000004008c7825 */ /* 0x008fca00078e028c */
[----:B------:R0:W5:Y:S01]  /*0450*/  LDG.E R173, desc[UR12][R140.64] ;  /* 0x0000000c8cad7981 */ /* 0x000162000c1e1900 */
[----:B----4-:R-:W-:-:S13]  /*0460*/  ISETP.GE.AND P3, PT, R2, 0x1, PT ;  /* 0x000000010200780c */ /* 0x010fda0003f66270 */
[----:B01----:R-:W-:Y:S05]  /*0470*/  @!P3 BRA `(.L_x_10688) ;  /* 0x0000000c0088b947 */ /* 0x003fea0003800000 */
[----:B------:R-:W0:Y:S01]  /*0480*/  LDC R175, c[0x0][0x388] ;  /* 0x0000e200ffaf7b82 */ /* 0x000e220000000800 */
[----:B------:R-:W1:Y:S01]  /*0490*/  S2R R181, SR_TID.X ;  /* 0x0000000000b57919 */ /* 0x000e620000002100 */
[----:B------:R-:W-:-:S06]  /*04a0*/  IADD3 R137, PT, PT, R2, -0x1, RZ ;  /* 0xffffffff02897810 */ /* 0x000fcc0007ffe0ff */
[----:B------:R-:W2:Y:S08]  /*04b0*/  LDC.64 R156, c[0x0][0x3a8] ;  /* 0x0000ea00ff9c7b82 */ /* 0x000eb00000000a00 */
[----:B------:R-:W3:Y:S01]  /*04c0*/  LDC.64 R160, c[0x0][0x428] ;  /* 0x00010a00ffa07b82 */ /* 0x000ee20000000a00 */
[-C--:B0-----:R-:W-:Y:S01]  /*04d0*/  IMAD R3, R0, R175.reuse, RZ ;  /* 0x000000af00037224 */ /* 0x081fe200078e02ff */
[----:B-----5:R-:W-:Y:S01]  /*04e0*/  ISETP.GE.AND P2, PT, R173, 0x1, PT ;  /* 0x00000001ad00780c */ /* 0x020fe20003f46270 */
[----:B------:R-:W-:-:S05]  /*04f0*/  IMAD R138, R137, R175, RZ ;  /* 0x000000af898a7224 */ /* 0x000fca00078e02ff */
[----:B------:R-:W0:Y:S01]  /*0500*/  LDC.64 R202, c[0x0][0x3b0] ;  /* 0x0000ec00ffca7b82 */ /* 0x000e220000000a00 */
[----:B------:R-:W-:-:S04]  /*0510*/  SHF.R.S32.HI R136, RZ, 0x1f, R3 ;  /* 0x0000001fff887819 */ /* 0x000fc80000011403 */
[----:B------:R-:W-:Y:S01]  /*0520*/  LEA.HI R184, R136, R3, RZ, 0x2 ;  /* 0x0000000388b87211 */ /* 0x000fe200078f10ff */
[----:B------:R-:W-:Y:S01]  /*0530*/  IMAD.WIDE R136, R0, 0x4, R142 ;  /* 0x0000000400887825 */ /* 0x000fe200078e028e */
[----:B------:R-:W-:Y:S02]  /*0540*/  SHF.R.S32.HI R3, RZ, 0x1f, R138 ;  /* 0x0000001fff037819 */ /* 0x000fe4000001148a */
[-C--:B-1----:R-:W-:Y:S02]  /*0550*/  LEA.HI.SX32 R184, R184, R181.reuse, 0x1e ;  /* 0x000000b5b8b87211 */ /* 0x082fe400078ff2ff */
[----:B------:R-:W-:Y:S02]  /*0560*/  LEA.HI R138, R3, R138, RZ, 0x2 ;  /* 0x0000008a038a7211 */ /* 0x000fe400078f10ff */
[C---:B------:R-:W-:Y:S01]  /*0570*/  IADD3 R207, PT, PT, R184.reuse, 0x80, RZ ;  /* 0x00000080b8cf7810 */ /* 0x040fe20007ffe0ff */
[----:B--2---:R-:W-:Y:S01]  /*0580*/  IMAD.WIDE.U32 R176, R184, 0x10, R156 ;  /* 0x00000010b8b07825 */ /* 0x004fe200078e009c */
[----:B------:R-:W2:Y:S01]  /*0590*/  LDG.E R3, desc[UR12][R136.64] ;  /* 0x0000000c88037981 */ /* 0x000ea2000c1e1900 */
[----:B------:R-:W-:-:S02]  /*05a0*/  LEA.HI.SX32 R163, R138, R181, 0x1e ;  /* 0x000000b58aa37211 */ /* 0x000fc400078ff2ff */
[----:B------:R-:W-:Y:S02]  /*05b0*/  IMAD.WIDE.U32 R164, R207, 0x10, R156 ;  /* 0x00000010cfa47825 */ /* 0x000fe400078e009c */
[----:B------:R-:W4:Y:S01]  /*05c0*/  LDG.E.128 R176, desc[UR12][R176.64] ;  /* 0x0000000cb0b07981 */ /* 0x000f22000c1e1d00 */
[C---:B------:R-:W-:Y:S01]  /*05d0*/  IADD3 R139, PT, PT, R163.reuse, 0x80, RZ ;  /* 0x00000080a38b7810 */ /* 0x040fe20007ffe0ff */
[--C-:B---3--:R-:W-:Y:S01]  /*05e0*/  IMAD.WIDE.U32 R168, R163, 0x10, R160.reuse ;  /* 0x00000010a3a87825 */ /* 0x108fe200078e00a0 */
[C---:B------:R-:W-:Y:S01]  /*05f0*/  IADD3 R209, PT, PT, R184.reuse, 0x100, RZ ;  /* 0x00000100b8d17810 */ /* 0x040fe20007ffe0ff */
[----:B------:R-:W3:Y:S01]  /*0600*/  LDG.E.128 R164, desc[UR12][R164.64] ;  /* 0x0000000ca4a47981 */ /* 0x000ee2000c1e1d00 */
[----:B------:R-:W-:Y:S01]  /*0610*/  IADD3 R211, PT, PT, R184, 0x180, RZ ;  /* 0x00000180b8d37810 */ /* 0x000fe20007ffe0ff */
[----:B------:R-:W-:Y:S02]  /*0620*/  IMAD.WIDE.U32 R138, R139, 0x10, R160 ;  /* 0x000000108b8a7825 */ /* 0x000fe400078e00a0 */
[----:B------:R-:W3:Y:S02]  /*0630*/  LDG.E.128 R168, desc[UR12][R168.64] ;  /* 0x0000000ca8a87981 */ /* 0x000ee4000c1e1d00 */
[----:B------:R-:W-:-:S02]  /*0640*/  IMAD.WIDE.U32 R140, R209, 0x10, R156 ;  /* 0x00000010d18c7825 */ /* 0x000fc400078e009c */
[----:B------:R-:W3:Y:S02]  /*0650*/  LDG.E.128 R136, desc[UR12][R138.64] ;  /* 0x0000000c8a887981 */ /* 0x000ee4000c1e1d00 */
[----:B------:R-:W-:Y:S02]  /*0660*/  IMAD.WIDE.U32 R148, R211, 0x10, R156 ;  /* 0x00000010d3947825 */ /* 0x000fe400078e009c */
[----:B------:R-:W3:Y:S04]  /*0670*/  LDG.E.128 R140, desc[UR12][R140.64] ;  /* 0x0000000c8c8c7981 */ /* 0x000ee8000c1e1d00 */
[----:B------:R-:W3:Y:S01]  /*0680*/  LDG.E.128 R148, desc[UR12][R148.64] ;  /* 0x0000000c94947981 */ /* 0x000ee2000c1e1d00 */
[----:B------:R-:W-:-:S05]  /*0690*/  IADD3 R145, PT, PT, R163, 0x100, RZ ;  /* 0x00000100a3917810 */ /* 0x000fca0007ffe0ff */
[----:B------:R-:W-:Y:S01]  /*06a0*/  IMAD.WIDE.U32 R144, R145, 0x10, R160 ;  /* 0x0000001091907825 */ /* 0x000fe200078e00a0 */
[----:B------:R-:W-:-:S05]  /*06b0*/  IADD3 R153, PT, PT, R163, 0x180, RZ ;  /* 0x00000180a3997810 */ /* 0x000fca0007ffe0ff */
[----:B------:R-:W3:Y:S01]  /*06c0*/  LDG.E.128 R144, desc[UR12][R144.64] ;  /* 0x0000000c90907981 */ /* 0x000ee2000c1e1d00 */
[----:B------:R-:W-:Y:S01]  /*06d0*/  IADD3 R213, PT, PT, R184, 0x200, RZ ;  /* 0x00000200b8d57810 */ /* 0x000fe20007ffe0ff */
[----:B------:R-:W-:-:S04]  /*06e0*/  IMAD.WIDE.U32 R152, R153, 0x10, R160 ;  /* 0x0000001099987825 */ /* 0x000fc800078e00a0 */
[----:B------:R-:W-:Y:S02]  /*06f0*/  IMAD.WIDE.U32 R156, R213, 0x10, R156 ;  /* 0x00000010d59c7825 */ /* 0x000fe400078e009c */
[----:B------:R-:W3:Y:S01]  /*0700*/  LDG.E.128 R152, desc[UR12][R152.64] ;  /* 0x0000000c98987981 */ /* 0x000ee2000c1e1d00 */
[----:B------:R-:W-:Y:S02]  /*0710*/  @P2 IADD3 R162, PT, PT, R173, -0x1, RZ ;  /* 0xffffffffada22810 */ /* 0x000fe40007ffe0ff */
[----:B------:R-:W-:Y:S01]  /*0720*/  IADD3 R163, PT, PT, R163, 0x200, RZ ;  /* 0x00000200a3a37810 */ /* 0x000fe20007ffe0ff */
[----:B------:R-:W3:Y:S02]  /*0730*/  LDG.E.128 R156, desc[UR12][R156.64] ;  /* 0x0000000c9c9c7981 */ /* 0x000ee4000c1e1d00 */
[----:B------:R-:W-:Y:S02]  /*0740*/  @P2 IMAD R175, R162, R175, RZ ;  /* 0x000000afa2af2224 */ /* 0x000fe400078e02ff */
[----:B------:R-:W-:-:S03]  /*0750*/  IMAD.WIDE.U32 R160, R163, 0x10, R160 ;  /* 0x00000010a3a07825 */ /* 0x000fc600078e00a0 */
[----:B------:R-:W-:-:S03]  /*0760*/  @P2 SHF.R.S32.HI R180, RZ, 0x1f, R175 ;  /* 0x0000001fffb42819 */ /* 0x000fc600000114af */
[----:B------:R-:W3:Y:S01]  /*0770*/  LDG.E.128 R160, desc[UR12][R160.64] ;  /* 0x0000000ca0a07981 */ /* 0x000ee2000c1e1d00 */
        /* <DEDUP_REMOVED lines=8> */
[----:B------:R-:W-:-:S04]  /*0800*/  IMAD.WIDE.U32 R190, R191, 0x4, R202 ;  /* 0x00000004bfbe7825 */ /* 0x000fc800078e00ca */
[--C-:B------:R-:W-:Y:S01]  /*0810*/  IMAD.WIDE.U32 R194, R195, 0x4, R202.reuse ;  /* 0x00000004c3c27825 */ /* 0x100fe200078e00ca */
[----:B------:R-:W-:Y:S01]  /*0820*/  MOV R174, UR7 ;  /* 0x0000000700ae7c02 */ /* 0x000fe20008000f00 */
[----:B------:R2:W5:Y:S02]  /*0830*/  LDG.E R180, desc[UR12][R190.64] ;  /* 0x0000000cbeb47981 */ /* 0x000564000c1e1900 */
[--C-:B------:R-:W-:Y:S02]  /*0840*/  IMAD.WIDE.U32 R198, R199, 0x4, R202.reuse ;  /* 0x00000004c7c67825 */ /* 0x100fe400078e00ca */
[----:B------:R-:W5:Y:S02]  /*0850*/  LDG.E R181, desc[UR12][R194.64] ;  /* 0x0000000cc2b57981 */ /* 0x000f64000c1e1900 */
[----:B------:R-:W-:Y:S02]  /*0860*/  IMAD.WIDE.U32 R202, R175, 0x4, R202 ;  /* 0x00000004afca7825 */ /* 0x000fe400078e00ca */
[----:B------:R-:W5:Y:S04]  /*0870*/  LDG.E R183, desc[UR12][R198.64] ;  /* 0x0000000cc6b77981 */ /* 0x000f68000c1e1900 */
[----:B------:R-:W5:Y:S01]  /*0880*/  LDG.E R182, desc[UR12][R202.64] ;  /* 0x0000000ccab67981 */ /* 0x000f62000c1e1900 */
[----:B------:R-:W-:-:S03]  /*0890*/  ISETP.NE.U32.AND P0, PT, RZ, UR6, PT ;  /* 0x00000006ff007c0c */ /* 0x000fc6000bf05070 */
[----:B------:R0:W5:Y:S01]  /*08a0*/  LDG.E R175, desc[UR12][R186.64] ;  /* 0x0000000cbaaf7981 */ /* 0x000162000c1e1900 */
[----:B------:R-:W-:-:S13]  /*08b0*/  ISETP.NE.AND.EX P0, PT, R174, RZ, PT, P0 ;  /* 0x000000ffae00720c */ /* 0x000fda0003f05300 */
[----:B------:R-:W1:Y:S08]  /*08c0*/  @P0 LDC.64 R188, c[0x0][0x438] ;  /* 0x00010e00ffbc0b82 */ /* 0x000e700000000a00 */
[----:B------:R-:W0:Y:S08]  /*08d0*/  @P0 LDC.64 R192, c[0x0][0x438] ;  /* 0x00010e00ffc00b82 */ /* 0x000e300000000a00 */
[----:B------:R-:W0:Y:S08]  /*08e0*/  @P0 LDC.64 R196, c[0x0][0x438] ;  /* 0x00010e00ffc40b82 */ /* 0x000e300000000a00 */
[----:B------:R-:W0:Y:S08]  /*08f0*/  @P0 LDC.64 R200, c[0x0][0x438] ;  /* 0x00010e00ffc80b82 */ /* 0x000e300000000a00 */
[----:B------:R-:W0:Y:S01]  /*0900*/  @P0 LDC.64 R204, c[0x0][0x438] ;  /* 0x00010e00ffcc0b82 */ /* 0x000e220000000a00 */
[----:B-1----:R-:W-:-:S04]  /*0910*/  @P0 IMAD.WIDE.U32 R184, R184, 0x10, R188 ;  /* 0x00000010b8b80825 */ /* 0x002fc800078e00bc */
[----:B0-----:R-:W-:Y:S01]  /*0920*/  @P0 IMAD.WIDE.U32 R188, R207, 0x10, R192 ;  /* 0x00000010cfbc0825 */ /* 0x001fe200078e00c0 */
        /* <DEDUP_REMOVED lines=8> */
[----:B------:R-:W-:-:S04]  /*09b0*/  ISETP.NE.AND P0, PT, RZ, UR11, PT ;  /* 0x0000000bff007c0c */ /* 0x000fc8000bf05270 */
[----:B--2---:R-:W-:-:S05]  /*09c0*/  FSEL R191, R3, RZ, !P0 ;  /* 0x000000ff03bf7208 */ /* 0x004fca0004000000 */
[C---:B----4-:R-:W-:Y:S01]  /*09d0*/  FADD.FTZ R179, -R191.reuse, R179 ;  /* 0x000000b3bfb37221 */ /* 0x050fe20000010100 */
[C---:B------:R-:W-:Y:S01]  /*09e0*/  FADD.FTZ R3, -R191.reuse, R176 ;  /* 0x000000b0bf037221 */ /* 0x040fe20000010100 */
[C---:B------:R-:W-:Y:S01]  /*09f0*/  FADD.FTZ R187, -R191.reuse, R178 ;  /* 0x000000b2bfbb7221 */ /* 0x040fe20000010100 */
[C---:B------:R-:W-:Y:S01]  /*0a00*/  FADD.FTZ R177, -R191.reuse, R177 ;  /* 0x000000b1bfb17221 */ /* 0x040fe20000010100 */
[C---:B------:R-:W-:Y:S01]  /*0a10*/  FMUL.FTZ R178, R172.reuse, R179 ;  /* 0x000000b3acb27220 */ /* 0x040fe20000410000 */
[----:B------:R-:W-:Y:S01]  /*0a20*/  FMUL.FTZ R3, R172, R3 ;  /* 0x00000003ac037220 */ /* 0x000fe20000410000 */
[C---:B---3--:R-:W-:Y:S01]  /*0a30*/  FADD.FTZ R179, -R191.reuse, R164 ;  /* 0x000000a4bfb37221 */ /* 0x048fe20000010100 */
[C---:B0-----:R-:W-:Y:S01]  /*0a40*/  FADD.FTZ R189, -R191.reuse, R167 ;  /* 0x000000a7bfbd7221 */ /* 0x041fe20000010100 */
[C---:B------:R-:W-:Y:S01]  /*0a50*/  FADD.FTZ R185, -R191.reuse, R165 ;  /* 0x000000a5bfb97221 */ /* 0x040fe20000010100 */
[----:B------:R-:W-:Y:S01]  /*0a60*/  FADD.FTZ R84, R84, R168 ;  /* 0x000000a854547221 */ /* 0x000fe20000010000 */
[----:B------:R-:W-:Y:S01]  /*0a70*/  FMUL.FTZ R176, R172, R177 ;  /* 0x000000b1acb07220 */ /* 0x000fe20000410000 */
[----:B------:R-:W-:Y:S01]  /*0a80*/  FFMA.FTZ R64, R168, R3, R64 ;  /* 0x00000003a8407223 */ /* 0x000fe20000010040 */
[----:B------:R-:W-:Y:S01]  /*0a90*/  FMUL.FTZ R165, R172, R179 ;  /* 0x000000b3aca57220 */ /* 0x000fe20000410000 */
[----:B------:R-:W-:Y:S01]  /*0aa0*/  FMUL.FTZ R168, R60, R168 ;  /* 0x000000a83ca87220 */ /* 0x000fe20000410000 */
[C---:B------:R-:W-:Y:S01]  /*0ab0*/  FMUL.FTZ R184, R172.reuse, R189 ;  /* 0x000000bdacb87220 */ /* 0x040fe20000410000 */
[----:B------:R-:W-:Y:S01]  /*0ac0*/  FMUL.FTZ R177, R172, R187 ;  /* 0x000000bbacb17220 */ /* 0x000fe20000410000 */
[----:B------:R-:W-:Y:S01]  /*0ad0*/  FADD.FTZ R187, -R191, R166 ;  /* 0x000000a6bfbb7221 */ /* 0x000fe20000010100 */
        /* <DEDUP_REMOVED lines=10> */
[----:B------:R-:W-:Y:S01]  /*0b80*/  FADD.FTZ R136, RZ, R168 ;  /* 0x000000a8ff887221 */ /* 0x000fe20000010000 */
[----:B------:R-:W-:Y:S01]  /*0b90*/  FFMA.FTZ R139, R3, R168, RZ ;  /* 0x000000a8038b7223 */ /* 0x000fe200000100ff */
[----:B------:R-:W-:Y:S01]  /*0ba0*/  FADD.FTZ R141, -R191, R141 ;  /* 0x0000008dbf8d7221 */ /* 0x000fe20000010100 */
[----:B------:R-:W-:Y:S01]  /*0bb0*/  FADD.FTZ R86, R86, R170 ;  /* 0x000000aa56567221 */ /* 0x000fe20000010000 */
[----:B------:R-:W-:Y:S01]  /*0bc0*/  FFMA.FTZ R66, R170, R177, R66 ;  /* 0x000000b1aa427223 */ /* 0x000fe20000010042 */
[----:B------:R-:W-:Y:S01]  /*0bd0*/  FADD.FTZ R89, R89, R137 ;  /* 0x0000008959597221 */ /* 0x000fe20000010000 */
[----:B------:R-:W-:Y:S01]  /*0be0*/  FMUL.FTZ R167, R172, R187 ;  /* 0x000000bbaca77220 */ /* 0x000fe20000410000 */
[----:B------:R-:W-:Y:S01]  /*0bf0*/  FFMA.FTZ R69, R137, R164, R69 ;  /* 0x000000a489457223 */ /* 0x000fe20000010045 */
[----:B------:R-:W-:Y:S01]  /*0c00*/  FMUL.FTZ R179, R57, R137 ;  /* 0x0000008939b37220 */ /* 0x000fe20000410000 */
[C---:B-1----:R-:W-:Y:S01]  /*0c10*/  FADD.FTZ R193, -R191.reuse, R151 ;  /* 0x00000097bfc17221 */ /* 0x042fe20000010100 */
[----:B------:R-:W-:Y:S01]  /*0c20*/  FMUL.FTZ R170, R62, R170 ;  /* 0x000000aa3eaa7220 */ /* 0x000fe20000410000 */
[----:B------:R-:W-:Y:S01]  /*0c30*/  FADD.FTZ R137, -R191, R148 ;  /* 0x00000094bf897221 */ /* 0x000fe20000010100 */
        /* <DEDUP_REMOVED lines=20> */
[----:B------:R-:W-:Y:S02]  /*0d80*/  FMUL.FTZ R187, R172, R187 ;  /* 0x000000bbacbb7220 */ /* 0x000fe40000410000 */
        /* <DEDUP_REMOVED lines=43> */
[C---:B------:R-:W-:Y:S01]  /*1040*/  FMUL.FTZ R150, R172.reuse, R193 ;  /* 0x000000c1ac967220 */ /* 0x040fe20000410000 */
        /* <DEDUP_REMOVED lines=37> */
.L_x_10688:
        /* <DEDUP_REMOVED lines=12> */
.L_x_10690:
        /* <DEDUP_REMOVED lines=19> */
.L_x_10691:
        /* <DEDUP_REMOVED lines=35> */
.L_x_10689:
[----:B0-----:R-:W0:Y:S01]  /*16c0*/  SHFL.DOWN PT, R136, R163, 0x10, 0x1f ;  /* 0x0a001f00a3887f89 */ /* 0x001e2200000e0000 */
[----:B------:R-:W1:Y:S01]  /*16d0*/  LDC R193, c[0x0][0x388] ;  /* 0x0000e200ffc17b82 */ /* 0x000e620000000800 */
[----:B------:R-:W-:Y:S01]  /*16e0*/  @P2 IADD3 R194, PT, PT, R173, -0x1, RZ ;  /* 0xffffffffadc22810 */ /* 0x000fe20007ffe0ff */
[----:B------:R-:W-:Y:S01]  /*16f0*/  BSSY.RECONVERGENT B0, `(.L_x_10692) ;  /* 0x0000026000007945 */ /* 0x000fe20003800200 */
[----:B------:R-:W2:Y:S01]  /*1700*/  SHFL.DOWN PT, R138, R191, 0x10, 0x1f ;  /* 0x0a001f00bf8a7f89 */ /* 0x000ea200000e0000 */
[----:B------:R-:W-:Y:S01]  /*1710*/  MOV R173, RZ ;  /* 0x000000ff00ad7202 */ /* 0x000fe20000000f00 */
[----:B0-----:R-:W-:Y:S01]  /*1720*/  FADD.FTZ R136, R136, R163 ;  /* 0x000000a388887221 */ /* 0x001fe20000010000 */
[----:B-1----:R-:W-:Y:S01]  /*1730*/  @P2 IMAD R194, R194, R193, RZ ;  /* 0x000000c1c2c22224 */ /* 0x002fe200078e02ff */
[----:B------:R-:W0:Y:S01]  /*1740*/  S2R R163, SR_TID.X ;  /* 0x0000000000a37919 */ /* 0x000e220000002100 */
[----:B--2---:R-:W-:Y:S02]  /*1750*/  FADD.FTZ R138, R138, R191 ;  /* 0x000000bf8a8a7221 */ /* 0x004fe40000010000 */
[----:B------:R-:W1:Y:S04]  /*1760*/  SHFL.DOWN PT, R137, R136, 0x8, 0x1f ;  /* 0x09001f0088897f89 */ /* 0x000e6800000e0000 */
[----:B------:R-:W2:Y:S01]  /*1770*/  SHFL.DOWN PT, R139, R138, 0x8, 0x1f ;  /* 0x09001f008a8b7f89 */ /* 0x000ea200000e0000 */
[----:B-1----:R-:W-:Y:S01]  /*1780*/  FADD.FTZ R137, R136, R137 ;  /* 0x0000008988897221 */ /* 0x002fe20000010000 */
[----:B--2---:R-:W-:-:S04]  /*1790*/  FADD.FTZ R139, R138, R139 ;  /* 0x0000008b8a8b7221 */ /* 0x004fc80000010000 */
[----:B------:R-:W1:Y:S01]  /*17a0*/  SHFL.DOWN PT, R140, R137, 0x4, 0x1f ;  /* 0x08801f00898c7f89 */ /* 0x000e6200000e0000 */
[----:B0-----:R-:W-:-:S03]  /*17b0*/  LOP3.LUT P0, RZ, R163, 0x1f, RZ, 0xc0, !PT ;  /* 0x0000001fa3ff7812 */ /* 0x001fc6000780c0ff */
[----:B------:R-:W0:Y:S01]  /*17c0*/  SHFL.DOWN PT, R142, R139, 0x4, 0x1f ;  /* 0x08801f008b8e7f89 */ /* 0x000e2200000e0000 */
[----:B-1----:R-:W-:Y:S02]  /*17d0*/  FADD.FTZ R140, R137, R140 ;  /* 0x0000008c898c7221 */ /* 0x002fe40000010000 */
[----:B------:R-:W1:Y:S01]  /*17e0*/  @P2 LDC.64 R136, c[0x0][0x390] ;  /* 0x0000e400ff882b82 */ /* 0x000e620000000a00 */
[----:B0-----:R-:W-:Y:S02]  /*17f0*/  FADD.FTZ R142, R139, R142 ;  /* 0x0000008e8b8e7221 */ /* 0x001fe40000010000 */
[----:B------:R-:W0:Y:S01]  /*1800*/  SHFL.DOWN PT, R141, R140, 0x2, 0x1f ;  /* 0x08401f008c8d7f89 */ /* 0x000e2200000e0000 */
[----:B------:R-:W-:-:S03]  /*1810*/  @P2 SHF.R.S32.HI R139, RZ, 0x1f, R194 ;  /* 0x0000001fff8b2819 */ /* 0x000fc600000114c2 */
[----:B------:R-:W2:Y:S01]  /*1820*/  SHFL.DOWN PT, R143, R142, 0x2, 0x1f ;  /* 0x08401f008e8f7f89 */ /* 0x000ea200000e0000 */
[----:B------:R-:W-:-:S04]  /*1830*/  @P2 LEA.HI R194, R139, R194, RZ, 0x2 ;  /* 0x000000c28bc22211 */ /* 0x000fc800078f10ff */
[----:B------:R-:W-:-:S05]  /*1840*/  @P2 LEA.HI.SX32 R173, R194, R163, 0x1e ;  /* 0x000000a3c2ad2211 */ /* 0x000fca00078ff2ff */
[----:B-1----:R-:W-:-:S04]  /*1850*/  @P2 IMAD.WIDE.U32 R194, R173, 0x10, R136 ;  /* 0x00000010adc22825 */ /* 0x002fc800078e0088 */
[----:B0-----:R-:W-:Y:S01]  /*1860*/  FADD.FTZ R141, R140, R141 ;  /* 0x0000008d8c8d7221 */ /* 0x001fe20000010000 */
        /* <DEDUP_REMOVED lines=14> */
.L_x_10693:
[----:B------:R-:W-:Y:S05]  /*1950*/  BSYNC.RECONVERGENT B0 ;  /* 0x0000000000007941 */ /* 0x000fea0003800200 */
.L_x_10692:
[----:B------:R-:W-:Y:S06]  /*1960*/  BAR.SYNC.DEFER_BLOCKING 0x0 ;  /* 0x0000000000007b1d */ /* 0x000fec0000010000 */
[----:B------:R1:W5:Y:S02]  /*1970*/  @P2 LDG.E.128 R124, desc[UR12][R194.64] ;  /* 0x0000000cc27c2981 */ /* 0x000364000c1e1d00 */
[----:B------:R-:W2:Y:S01]  /*1980*/  S2UR UR5, SR_CgaCtaId ;  /* 0x00000000000579c3 */ /* 0x000ea20000008800 */
[----:B------:R-:W-:Y:S01]  /*1990*/  UMOV UR4, 0x400 ;  /* 0x0000040000047882 */ /* 0x000fe20000000000 */
[----:B------:R-:W-:Y:S01]  /*19a0*/  ISETP.NE.U32.AND P0, PT, RZ, UR6, PT ;  /* 0x00000006ff007c0c */ /* 0x000fe2000bf05070 */
[----:B------:R-:W-:Y:S01]  /*19b0*/  IMAD R193, R0, R193, RZ ;  /* 0x000000c100c17224 */ /* 0x000fe200078e02ff */
[----:B------:R-:W-:-:S02]  /*19c0*/  ISETP.NE.AND P1, PT, RZ, UR11, PT ;  /* 0x0000000bff007c0c */ /* 0x000fc4000bf25270 */
[----:B------:R-:W-:Y:S01]  /*19d0*/  ISETP.NE.AND.EX P0, PT, R174, RZ, PT, P0 ;  /* 0x000000ffae00720c */ /* 0x000fe20003f05300 */
        /* <DEDUP_REMOVED lines=10> */
[----:B------:R-:W-:-:S03]  /*1a80*/  FADD.FTZ R136, R139, R136 ;  /* 0x000000888b887221 */ /* 0x000fc60000010000 */
[----:B--2---:R-:W-:Y:S01]  /*1a90*/  FADD.FTZ R191, R191, R140 ;  /* 0x0000008cbfbf7221 */ /* 0x004fe20000010000 */
        /* <DEDUP_REMOVED lines=8> */
[----:B------:R-:W-:Y:S01]  /*1b20*/  FSEL R137, R137, RZ, !P1 ;  /* 0x000000ff89897208 */ /* 0x000fe20004800000 */
[----:B-1----:R-:W-:Y:S06]  /*1b30*/  @P0 BRA `(.L_x_10694) ;  /* 0x00000008000c0947 */ /* 0x002fec0003800000 */
        /* <DEDUP_REMOVED lines=19> */
.L_x_10696:
        /* <DEDUP_REMOVED lines=14> */
.L_x_10697:
        /* <DEDUP_REMOVED lines=14> */
.L_x_10698:
        /* <DEDUP_REMOVED lines=15> */
.L_x_10695:
        /* <DEDUP_REMOVED lines=31> */
.L_x_10700:
        /* <DEDUP_REMOVED lines=14> */
.L_x_10701:
        /* <DEDUP_REMOVED lines=14> */
.L_x_10702:
[----:B------:R-:W-:Y:S05]  /*22d0*/  @!P2 BRA `(.L_x_10699) ;  /* 0x0000000400e4a947 */ /* 0x000fea0003800000 */
[----:B------:R-:W-:Y:S01]  /*22e0*/  FMUL.FTZ R131, R135, UR17 ;  /* 0x0000001187837c20 */ /* 0x000fe20008410000 */
[----:B-----5:R-:W-:-:S03]  /*22f0*/  ISETP.GE.U32.AND P0, PT, R175, 0x1000000, PT ;  /* 0x01000000af00780c */ /* 0x020fc60003f06070 */
[----:B------:R-:W-:-:S04]  /*2300*/  FMUL.FTZ R140, R131, UR16 ;  /* 0x00000010838c7c20 */ /* 0x000fc80008410000 */
[----:B------:R-:W-:-:S05]  /*2310*/  FMUL.FTZ R131, R127, R140 ;  /* 0x0000008c7f837220 */ /* 0x000fca0000410000 */
[----:B------:R-:W-:Y:S01]  /*2320*/  FSEL R142, R131, RZ, P0 ;  /* 0x000000ff838e7208 */ /* 0x000fe20000000000 */
[----:B------:R-:W-:-:S04]  /*2330*/  FMUL.FTZ R131, R27, R140 ;  /* 0x0000008c1b837220 */ /* 0x000fc80000410000 */
[----:B------:R-:W-:Y:S01]  /*2340*/  FADD.FTZ R123, R123, R142 ;  /* 0x0000008e7b7b7221 */ /* 0x000fe20000010000 */
[----:B------:R-:W-:Y:S01]  /*2350*/  SEL R131, R131, RZ, P0 ;  /* 0x000000ff83837207 */ /* 0x000fe20000000000 */
[----:B------:R-:W-:Y:S06]  /*2360*/  BRA `(.L_x_10699) ;  /* 0x0000000400c07947 */ /* 0x000fec0003800000 */
.L_x_10694:
        /* <DEDUP_REMOVED lines=18> */
.L_x_10704:
        /* <DEDUP_REMOVED lines=13> */
.L_x_10705:
        /* <DEDUP_REMOVED lines=13> */
.L_x_10706:
        /* <DEDUP_REMOVED lines=14> */
.L_x_10703:
        /* <DEDUP_REMOVED lines=25> */
.L_x_10707:
        /* <DEDUP_REMOVED lines=9> */
.L_x_10708:
        /* <DEDUP_REMOVED lines=9> */
.L_x_10709:
        /* <DEDUP_REMOVED lines=11> */
.L_x_10699:
        /* <DEDUP_REMOVED lines=15> */
.L_x_10710:
[----:B------:R-:W-:Y:S05]  /*2b60*/  @!P1 BRA `(.L_x_10711) ;  /* 0x0000000400b89947 */ /* 0x000fea0003800000 */
[----:B------:R-:W-:Y:S05]  /*2b70*/  @!P0 BRA `(.L_x_10712) ;  /* 0x0000000000e08947 */ /* 0x000fea0003800000 */
[-CC-:B0-----:R-:W-:Y:S01]  /*2b80*/  @P3 FFMA.FTZ R133, R167, R138.reuse, R137.reuse ;  /* 0x0000008aa7853223 */ /* 0x181fe20000010089 */
[-CC-:B------:R-:W-:Y:S01]  /*2b90*/  @P3 FFMA.FTZ R132, R164, R138.reuse, R137.reuse ;  /* 0x0000008aa4843223 */ /* 0x180fe20000010089 */
[----:B------:R-:W-:Y:S01]  /*2ba0*/  @P3 FFMA.FTZ R140, R184, R138, R137 ;  /* 0x0000008ab88c3223 */ /* 0x000fe20000010089 */
        /* <DEDUP_REMOVED lines=23> */
.L_x_10713:
        /* <DEDUP_REMOVED lines=9> */
.L_x_10714:
        /* <DEDUP_REMOVED lines=9> */
.L_x_10715:
        /* <DEDUP_REMOVED lines=12> */
.L_x_10712:
[----:B------:R-:W-:Y:S05]  /*2f00*/  @!P2 BRA `(.L_x_10717) ;  /* 0x000000000030a947 */ /* 0x000fea0003800000 */
[----:B------:R-:W-:Y:S01]  /*2f10*/  @P3 FFMA.FTZ R139, R165, R138, R137 ;  /* 0x0000008aa58b3223 */ /* 0x000fe20000010089 */
[----:B0----5:R-:W-:Y:S02]  /*2f20*/  MOV R128, R16 ;  /* 0x0000001000807202 */ /* 0x021fe40000000f00 */
        /* <DEDUP_REMOVED lines=10> */
.L_x_10717:
        /* <DEDUP_REMOVED lines=13> */
.L_x_10718:
        /* <DEDUP_REMOVED lines=13> */
.L_x_10719:
        /* <DEDUP_REMOVED lines=14> */
.L_x_10711:
        /* <DEDUP_REMOVED lines=32> */
.L_x_10721:
        /* <DEDUP_REMOVED lines=14> */
.L_x_10722:
        /* <DEDUP_REMOVED lines=14> */
.L_x_10723:
        /* <DEDUP_REMOVED lines=9> */
[----:B------:R-:W-:Y:S01]  /*36a0*/  FMUL.FTZ R131, R31, R132 ;  /* 0x000000841f837220 */ /* 0x000fe20000410000 */
[----:B------:R-:W-:-:S03]  /*36b0*/  MOV R132, R139 ;  /* 0x0000008b00847202 */ /* 0x000fc60000000f00 */
[----:B------:R-:W-:Y:S01]  /*36c0*/  FADD.FTZ R119, R119, R142 ;  /* 0x0000008e77777221 */ /* 0x000fe20000010000 */
[----:B------:R-:W-:Y:S01]  /*36d0*/  SEL R131, R131, RZ, P4 ;  /* 0x000000ff83837207 */ /* 0x000fe20002000000 */
[----:B------:R-:W-:Y:S06]  /*36e0*/  BRA `(.L_x_10716) ;  /* 0x0000000000e07947 */ /* 0x000fec0003800000 */
.L_x_10720:
        /* <DEDUP_REMOVED lines=9> */
[-C--:B0-----:R-:W-:Y:S01]  /*3780*/  FMUL.FTZ R128, R124, R139.reuse ;  /* 0x0000008b7c807220 */ /* 0x081fe20000410000 */
[----:B------:R-:W-:-:S04]  /*3790*/  FMUL.FTZ R140, R28, R139 ;  /* 0x0000008b1c8c7220 */ /* 0x000fc80000410000 */
[----:B------:R-:W-:Y:S02]  /*37a0*/  FSEL R139, R128, RZ, P4 ;  /* 0x000000ff808b7208 */ /* 0x000fe40002000000 */
[----:B------:R-:W-:-:S03]  /*37b0*/  SEL R128, R140, RZ, P4 ;  /* 0x000000ff8c807207 */ /* 0x000fc60002000000 */
[----:B------:R-:W-:-:S07]  /*37c0*/  FADD.FTZ R116, R116, R139 ;  /* 0x0000008b74747221 */ /* 0x000fce0000010000 */
.L_x_10724:
        /* <DEDUP_REMOVED lines=14> */
.L_x_10725:
        /* <DEDUP_REMOVED lines=14> */
.L_x_10726:
        /* <DEDUP_REMOVED lines=14> */
.L_x_10716:
[----:B0-----:R-:W0:Y:S01]  /*3a70*/  @P0 LDC.64 R140, c[0x0][0x478] ;  /* 0x00011e00ff8c0b82 */ /* 0x001e220000000a00 */
[----:B------:R-:W-:Y:S02]  /*3a80*/  @P0 IADD3 R139, PT, PT, R136, 0x80, RZ ;  /* 0x00000080888b0810 */ /* 0x000fe40007ffe0ff */
[----:B-----5:R-:W-:-:S05]  /*3a90*/  @P2 IADD3 R175, PT, PT, R173, 0x80, RZ ;  /* 0x00000080adaf2810 */ /* 0x020fca0007ffe0ff */
[----:B------:R-:W1:Y:S01]  /*3aa0*/  @P2 LDC.64 R142, c[0x0][0x468] ;  /* 0x00011a00ff8e2b82 */ /* 0x000e620000000a00 */
[----:B0-----:R-:W-:-:S05]  /*3ab0*/  @P0 IMAD.WIDE.U32 R140, R139, 0x10, R140 ;  /* 0x000000108b8c0825 */ /* 0x001fca00078e008c */
[----:B------:R0:W-:Y:S01]  /*3ac0*/  @P0 STG.E.128 desc[UR12][R140.64], R132 ;  /* 0x000000848c000986 */ /* 0x0001e2000c101d0c */
[----:B-1----:R-:W-:-:S05]  /*3ad0*/  @P2 IMAD.WIDE.U32 R142, R175, 0x10, R142 ;  /* 0x00000010af8e2825 */ /* 0x002fca00078e008e */
[----:B------:R0:W-:Y:S01]  /*3ae0*/  @P2 STG.E.128 desc[UR12][R142.64], R128 ;  /* 0x000000808e002986 */ /* 0x0001e2000c101d0c */
[----:B------:R-:W-:Y:S05]  /*3af0*/  @!P2 BRA `(.L_x_10727) ;  /* 0x000000000010a947 */ /* 0x000fea0003800000 */
[----:B------:R-:W1:Y:S01]  /*3b00*/  LDC.64 R124, c[0x0][0x390] ;  /* 0x0000e400ff7c7b82 */ /* 0x000e620000000a00 */
[----:B------:R-:W-:-:S05]  /*3b10*/  IADD3 R127, PT, PT, R173, 0x100, RZ ;  /* 0x00000100ad7f7810 */ /* 0x000fca0007ffe0ff */
[----:B-1----:R-:W-:-:S06]  /*3b20*/  IMAD.WIDE.U32 R124, R127, 0x10, R124 ;  /* 0x000000107f7c7825 */ /* 0x002fcc00078e007c */
[----:B------:R-:W5:Y:S02]  /*3b30*/  LDG.E.128 R124, desc[UR12][R124.64] ;  /* 0x0000000c7c7c7981 */ /* 0x000f64000c1e1d00 */
.L_x_10727:
[----:B------:R-:W-:Y:S05]  /*3b40*/  @!P1 BRA `(.L_x_10728) ;  /* 0x0000000400b89947 */ /* 0x000fea0003800000 */
[----:B------:R-:W-:Y:S05]  /*3b50*/  @!P0 BRA `(.L_x_10729) ;  /* 0x0000000000e08947 */ /* 0x000fea0003800000 */
[-CC-:B0-----:R-:W-:Y:S01]  /*3b60*/  @P3 FFMA.FTZ R133, R189, R138.reuse, R137.reuse ;  /* 0x0000008abd853223 */ /* 0x181fe20000010089 */
[-CC-:B------:R-:W-:Y:S01]  /*3b70*/  @P3 FFMA.FTZ R132, R188, R138.reuse, R137.reuse ;  /* 0x0000008abc843223 */ /* 0x180fe20000010089 */
[----:B------:R-:W-:Y:S01]  /*3b80*/  @P3 FFMA.FTZ R140, R190, R138, R137 ;  /* 0x0000008abe8c3223 */ /* 0x000fe20000010089 */
        /* <DEDUP_REMOVED lines=18> */
[-C--:B-----5:R-:W-:Y:S01]  /*3cb0*/  FMUL.FTZ R128, R124, R133.reuse ;  /* 0x000000857c807220 */ /* 0x0a0fe20000410000 */
[----:B------:R-:W-:-:S04]  /*3cc0*/  FMUL.FTZ R135, R32, R133 ;  /* 0x0000008520877220 */ /* 0x000fc80000410000 */
[----:B------:R-:W-:Y:S02]  /*3cd0*/  FSEL R133, R128, RZ, P4 ;  /* 0x000000ff80857208 */ /* 0x000fe40002000000 */
[----:B------:R-:W-:-:S03]  /*3ce0*/  SEL R128, R135, RZ, P4 ;  /* 0x000000ff87807207 */ /* 0x000fc60002000000 */
[----:B------:R-:W-:-:S07]  /*3cf0*/  FADD.FTZ R112, R112, R133 ;  /* 0x0000008570707221 */ /* 0x000fce0000010000 */
.L_x_10730:
[----:B------:R-:W-:Y:S05]  /*3d00*/  @!P2 BRA `(.L_x_10731) ;  /* 0x000000000020a947 */ /* 0x000fea0003800000 */
        /* <DEDUP_REMOVED lines=8> */
.L_x_10731:
        /* <DEDUP_REMOVED lines=9> */
.L_x_10732:
[----:B------:R-:W-:Y:S02]  /*3e20*/  MOV R133, R139 ;  /* 0x0000008b00857202 */ /* 0x000fe40000000f00 */
[----:B------:R-:W-:Y:S01]  /*3e30*/  MOV R135, R142 ;  /* 0x0000008e00877202 */ /* 0x000fe20000000f00 */
[----:B------:R-:W-:Y:S06]  /*3e40*/  @!P2 BRA `(.L_x_10733) ;  /* 0x0000000c0000a947 */ /* 0x000fec0003800000 */
[----:B------:R-:W-:Y:S01]  /*3e50*/  FMUL.FTZ R131, R142, UR17 ;  /* 0x000000118e837c20 */ /* 0x000fe20008410000 */
[----:B------:R-:W-:-:S03]  /*3e60*/  ISETP.GE.U32.AND P4, PT, R181, 0x1000000, PT ;  /* 0x01000000b500780c */ /* 0x000fc60003f86070 */
[----:B------:R-:W-:-:S04]  /*3e70*/  FMUL.FTZ R140, R131, UR16 ;  /* 0x00000010838c7c20 */ /* 0x000fc80008410000 */
[-C--:B-----5:R-:W-:Y:S01]  /*3e80*/  FMUL.FTZ R131, R127, R140.reuse ;  /* 0x0000008c7f837220 */ /* 0x0a0fe20000410000 */
[----:B------:R-:W-:-:S04]  /*3e90*/  FMUL.FTZ R139, R35, R140 ;  /* 0x0000008c238b7220 */ /* 0x000fc80000410000 */
[----:B------:R-:W-:Y:S02]  /*3ea0*/  FSEL R140, R131, RZ, P4 ;  /* 0x000000ff838c7208 */ /* 0x000fe40002000000 */
[----:B------:R-:W-:-:S03]  /*3eb0*/  SEL R131, R139, RZ, P4 ;  /* 0x000000ff8b837207 */ /* 0x000fc60002000000 */
[----:B------:R-:W-:Y:S01]  /*3ec0*/  FADD.FTZ R115, R115, R140 ;  /* 0x0000008c73737221 */ /* 0x000fe20000010000 */
[----:B------:R-:W-:Y:S06]  /*3ed0*/  BRA `(.L_x_10733) ;  /* 0x0000000800dc7947 */ /* 0x000fec0003800000 */
.L_x_10729:
[----:B------:R-:W-:Y:S05]  /*3ee0*/  @!P2 BRA `(.L_x_10734) ;  /* 0x000000000030a947 */ /* 0x000fea0003800000 */
[----:B------:R-:W-:Y:S01]  /*3ef0*/  @P3 FFMA.FTZ R139, R187, R138, R137 ;  /* 0x0000008abb8b3223 */ /* 0x000fe20000010089 */
[----:B0-----:R-:W-:Y:S02]  /*3f00*/  MOV R128, R12 ;  /* 0x0000000c00807202 */ /* 0x001fe40000000f00 */
[----:B------:R-:W-:Y:S01]  /*3f10*/  LOP3.LUT P4, RZ, R181, 0xff, RZ, 0xc0, !PT ;  /* 0x000000ffb5ff7812 */ /* 0x000fe2000788c0ff */
[----:B------:R-:W-:-:S04]  /*3f20*/  @P3 FADD.FTZ R139, R144, -R139 ;  /* 0x8000008b908b3221 */ /* 0x000fc80000010000 */
[----:B------:R-:W-:-:S04]  /*3f30*/  @P3 FFMA.FTZ R128, R172, R139, R12 ;  /* 0x0000008bac803223 */ /* 0x000fc8000001000c */
[----:B------:R-:W-:-:S04]  /*3f40*/  FMUL.FTZ R128, R128, UR17 ;  /* 0x0000001180807c20 */ /* 0x000fc80008410000 */
[----:B------:R-:W-:-:S04]  /*3f50*/  FMUL.FTZ R139, R128, UR16 ;  /* 0x00000010808b7c20 */ /* 0x000fc80008410000 */
[-C--:B-----5:R-:W-:Y:S01]  /*3f60*/  FMUL.FTZ R128, R124, R139.reuse ;  /* 0x0000008b7c807220 */ /* 0x0a0fe20000410000 */
[----:B------:R-:W-:-:S04]  /*3f70*/  FMUL.FTZ R140, R32, R139 ;  /* 0x0000008b208c7220 */ /* 0x000fc80000410000 */
[----:B------:R-:W-:Y:S02]  /*3f80*/  FSEL R139, R128, RZ, P4 ;  /* 0x000000ff808b7208 */ /* 0x000fe40002000000 */
[----:B------:R-:W-:-:S03]  /*3f90*/  SEL R128, R140, RZ, P4 ;  /* 0x000000ff8c807207 */ /* 0x000fc60002000000 */
[----:B------:R-:W-:-:S07]  /*3fa0*/  FADD.FTZ R112, R112, R139 ;  /* 0x0000008b70707221 */ /* 0x000fce0000010000 */
.L_x_10734:
[----:B------:R-:W-:Y:S05]  /*3fb0*/  @!P2 BRA `(.L_x_10735) ;  /* 0x000000000030a947 */ /* 0x000fea0003800000 */
[----:B0-----:R-:W-:Y:S01]  /*3fc0*/  @P3 FFMA.FTZ R140, R188, R138, R137 ;  /* 0x0000008abc8c3223 */ /* 0x001fe20000010089 */
[----:B------:R-:W-:Y:S02]  /*3fd0*/  MOV R129, R13 ;  /* 0x0000000d00817202 */ /* 0x000fe40000000f00 */
        /* <DEDUP_REMOVED lines=10> */
.L_x_10735:
        /* <DEDUP_REMOVED lines=13> */
.L_x_10736:
[----:B------:R-:W-:Y:S05]  /*4150*/  @!P2 BRA `(.L_x_10733) ;  /* 0x00000008003ca947 */ /* 0x000fea0003800000 */
[----:B0-----:R-:W-:Y:S01]  /*4160*/  @P3 FFMA.FTZ R140, R190, R138, R137 ;  /* 0x0000008abe8c3223 */ /* 0x001fe20000010089 */
[----:B------:R-:W-:Y:S02]  /*4170*/  MOV R131, R15 ;  /* 0x0000000f00837202 */ /* 0x000fe40000000f00 */
[----:B------:R-:W-:Y:S01]  /*4180*/  ISETP.GE.U32.AND P4, PT, R181, 0x1000000, PT ;  /* 0x01000000b500780c */ /* 0x000fe20003f86070 */
        /* <DEDUP_REMOVED lines=8> */
[----:B------:R-:W-:Y:S01]  /*4210*/  FADD.FTZ R115, R115, R140 ;  /* 0x0000008c73737221 */ /* 0x000fe20000010000 */
[----:B------:R-:W-:Y:S06]  /*4220*/  BRA `(.L_x_10733) ;  /* 0x0000000800087947 */ /* 0x000fec0003800000 */
.L_x_10728:
        /* <DEDUP_REMOVED lines=26> */
[----:B------:R-:W-:-:S04]  /*43d0*/  FMUL.FTZ R135, R128, UR16 ;  /* 0x0000001080877c20 */ /* 0x000fc80008410000 */
[-C--:B-----5:R-:W-:Y:S01]  /*43e0*/  FMUL.FTZ R128, R124, R135.reuse ;  /* 0x000000877c807220 */ /* 0x0a0fe20000410000 */
[----:B------:R-:W-:-:S04]  /*43f0*/  FMUL.FTZ R132, R32, R135 ;  /* 0x0000008720847220 */ /* 0x000fc80000410000 */
[----:B------:R-:W-:Y:S02]  /*4400*/  FSEL R135, R128, RZ, P4 ;  /* 0x000000ff80877208 */ /* 0x000fe40002000000 */
[----:B------:R-:W-:-:S03]  /*4410*/  SEL R128, R132, RZ, P4 ;  /* 0x000000ff84807207 */ /* 0x000fc60002000000 */
[----:B------:R-:W-:-:S07]  /*4420*/  FADD.FTZ R112, R112, R135 ;  /* 0x0000008770707221 */ /* 0x000fce0000010000 */
.L_x_10738:
        /* <DEDUP_REMOVED lines=14> */
.L_x_10739:
        /* <DEDUP_REMOVED lines=14> */
.L_x_10740:
[----:B------:R-:W-:Y:S02]  /*45f0*/  MOV R132, R139 ;  /* 0x0000008b00847202 */ /* 0x000fe40000000f00 */
[----:B------:R-:W-:Y:S01]  /*4600*/  MOV R135, R140 ;  /* 0x0000008c00877202 */ /* 0x000fe20000000f00 */
[----:B------:R-:W-:Y:S06]  /*4610*/  @!P2 BRA `(.L_x_10733) ;  /* 0x00000004000ca947 */ /* 0x000fec0003800000 */
[----:B------:R-:W-:Y:S01]  /*4620*/  FMUL.FTZ R131, R140, UR17 ;  /* 0x000000118c837c20 */ /* 0x000fe20008410000 */
[----:B------:R-:W-:Y:S02]  /*4630*/  ISETP.GE.U32.AND P4, PT, R181, 0x1000000, PT ;  /* 0x01000000b500780c */ /* 0x000fe40003f86070 */
[----:B------:R-:W-:Y:S01]  /*4640*/  MOV R135, R140 ;  /* 0x0000008c00877202 */ /* 0x000fe20000000f00 */
[----:B------:R-:W-:-:S04]  /*4650*/  FMUL.FTZ R132, R131, UR16 ;  /* 0x0000001083847c20 */ /* 0x000fc80008410000 */
[----:B-----5:R-:W-:-:S05]  /*4660*/  FMUL.FTZ R131, R127, R132 ;  /* 0x000000847f837220 */ /* 0x020fca0000410000 */
[----:B------:R-:W-:Y:S01]  /*4670*/  FSEL R142, R131, RZ, P4 ;  /* 0x000000ff838e7208 */ /* 0x000fe20002000000 */
[----:B------:R-:W-:Y:S01]  /*4680*/  FMUL.FTZ R131, R35, R132 ;  /* 0x0000008423837220 */ /* 0x000fe20000410000 */
[----:B------:R-:W-:-:S03]  /*4690*/  MOV R132, R139 ;  /* 0x0000008b00847202 */ /* 0x000fc60000000f00 */
[----:B------:R-:W-:Y:S01]  /*46a0*/  FADD.FTZ R115, R115, R142 ;  /* 0x0000008e73737221 */ /* 0x000fe20000010000 */
[----:B------:R-:W-:Y:S01]  /*46b0*/  SEL R131, R131, RZ, P4 ;  /* 0x000000ff83837207 */ /* 0x000fe20002000000 */
[----:B------:R-:W-:Y:S06]  /*46c0*/  BRA `(.L_x_10733) ;  /* 0x0000000000e07947 */ /* 0x000fec0003800000 */
.L_x_10737:
        /* <DEDUP_REMOVED lines=9> */
[-C--:B0----5:R-:W-:Y:S01]  /*4760*/  FMUL.FTZ R128, R124, R139.reuse ;  /* 0x0000008b7c807220 */ /* 0x0a1fe20000410000 */
[----:B------:R-:W-:-:S04]  /*4770*/  FMUL.FTZ R140, R32, R139 ;  /* 0x0000008b208c7220 */ /* 0x000fc80000410000 */
[----:B------:R-:W-:Y:S02]  /*4780*/  FSEL R139, R128, RZ, P4 ;  /* 0x000000ff808b7208 */ /* 0x000fe40002000000 */
[----:B------:R-:W-:-:S03]  /*4790*/  SEL R128, R140, RZ, P4 ;  /* 0x000000ff8c807207 */ /* 0x000fc60002000000 */
[----:B------:R-:W-:-:S07]  /*47a0*/  FADD.FTZ R112, R112, R139 ;  /* 0x0000008b70707221 */ /* 0x000fce0000010000 */
.L_x_10741:
[----:B------:R-:W-:Y:S05]  /*47b0*/  @!P2 BRA `(.L_x_10742) ;  /* 0x000000000034a947 */ /* 0x000fea0003800000 */
[----:B0-----:R-:W-:Y:S01]  /*47c0*/  FFMA.FTZ R140, R188, R138, R137 ;  /* 0x0000008abc8c7223 */ /* 0x001fe20000010089 */
        /* <DEDUP_REMOVED lines=12> */
.L_x_10742:
        /* <DEDUP_REMOVED lines=14> */
.L_x_10743:
[----:B------:R-:W-:Y:S05]  /*4970*/  @!P2 BRA `(.L_x_10733) ;  /* 0x000000000034a947 */ /* 0x000fea0003800000 */
[----:B0-----:R-:W-:Y:S01]  /*4980*/  FFMA.FTZ R140, R190, R138, R137 ;  /* 0x0000008abe8c7223 */ /* 0x001fe20000010089 */
[----:B------:R-:W-:-:S03]  /*4990*/  ISETP.GT.AND P4, PT, R2, RZ, PT ;  /* 0x000000ff0200720c */ /* 0x000fc60003f84270 */
[----:B------:R-:W-:-:S04]  /*49a0*/  FADD.FTZ R131, R147, -R140 ;  /* 0x8000008c93837221 */ /* 0x000fc80000010000 */
[----:B------:R-:W-:-:S05]  /*49b0*/  FMUL.FTZ R131, R172, R131 ;  /* 0x00000083ac837220 */ /* 0x000fca0000410000 */
[----:B------:R-:W-:Y:S02]  /*49c0*/  FSEL R131, R131, RZ, P4 ;  /* 0x000000ff83837208 */ /* 0x000fe40002000000 */
[----:B------:R-:W-:-:S03]  /*49d0*/  ISETP.GE.U32.AND P4, PT, R181, 0x1000000, PT ;  /* 0x01000000b500780c */ /* 0x000fc60003f86070 */
[----:B------:R-:W-:-:S04]  /*49e0*/  FMUL.FTZ R131, R131, UR17 ;  /* 0x0000001183837c20 */ /* 0x000fc80008410000 */
[----:B------:R-:W-:-:S04]  /*49f0*/  FMUL.FTZ R140, R131, UR16 ;  /* 0x00000010838c7c20 */ /* 0x000fc80008410000 */
[-C--:B-----5:R-:W-:Y:S01]  /*4a00*/  FMUL.FTZ R131, R127, R140.reuse ;  /* 0x0000008c7f837220 */ /* 0x0a0fe20000410000 */
[----:B------:R-:W-:-:S04]  /*4a10*/  FMUL.FTZ R139, R35, R140 ;  /* 0x0000008c238b7220 */ /* 0x000fc80000410000 */
[----:B------:R-:W-:Y:S02]  /*4a20*/  FSEL R140, R131, RZ, P4 ;  /* 0x000000ff838c7208 */ /* 0x000fe40002000000 */
[----:B------:R-:W-:-:S03]  /*4a30*/  SEL R131, R139, RZ, P4 ;  /* 0x000000ff8b837207 */ /* 0x000fc60002000000 */
[----:B------:R-:W-:-:S07]  /*4a40*/  FADD.FTZ R115, R115, R140 ;  /* 0x0000008c73737221 */ /* 0x000fce0000010000 */
.L_x_10733:
        /* <DEDUP_REMOVED lines=13> */
.L_x_10744:
        /* <DEDUP_REMOVED lines=28> */
.L_x_10747:
        /* <DEDUP_REMOVED lines=9> */
.L_x_10748:
        /* <DEDUP_REMOVED lines=9> */
.L_x_10749:
        /* <DEDUP_REMOVED lines=12> */
.L_x_10746:
        /* <DEDUP_REMOVED lines=13> */
.L_x_10751:
        /* <DEDUP_REMOVED lines=13> */
.L_x_10752:
        /* <DEDUP_REMOVED lines=13> */
.L_x_10753:
        /* <DEDUP_REMOVED lines=14> */
.L_x_10745:
        /* <DEDUP_REMOVED lines=32> */
.L_x_10755:
        /* <DEDUP_REMOVED lines=14> */
.L_x_10756:
        /* <DEDUP_REMOVED lines=14> */
.L_x_10757:
        /* <DEDUP_REMOVED lines=14> */
.L_x_10754:
        /* <DEDUP_REMOVED lines=14> */
.L_x_10758:
        /* <DEDUP_REMOVED lines=14> */
.L_x_10759:
        /* <DEDUP_REMOVED lines=14> */
.L_x_10760:
        /* <DEDUP_REMOVED lines=14> */
.L_x_10750:
        /* <DEDUP_REMOVED lines=13> */
.L_x_10761:
        /* <DEDUP_REMOVED lines=27> */
.L_x_10764:
        /* <DEDUP_REMOVED lines=9> */
.L_x_10765:
        /* <DEDUP_REMOVED lines=9> */
.L_x_10766:
        /* <DEDUP_REMOVED lines=12> */
.L_x_10763:
[----:B------:R-:W-:Y:S05]  /*5e90*/  @!P2 BRA `(.L_x_10768) ;  /* 0x000000000030a947 */ /* 0x000fea0003800000 */
[----:B------:R-:W-:Y:S01]  /*5ea0*/  @P3 FFMA.FTZ R139, R157, R138, R137 ;  /* 0x0000008a9d8b3223 */ /* 0x000fe20000010089 */
[----:B------:R-:W-:Y:S02]  /*5eb0*/  MOV R2, R4 ;  /* 0x0000000400027202 */ /* 0x000fe40000000f00 */
[----:B------:R-:W-:Y:S01]  /*5ec0*/  LOP3.LUT P1, RZ, R182, 0xff, RZ, 0xc0, !PT ;  /* 0x000000ffb6ff7812 */ /* 0x000fe2000782c0ff */
[----:B------:R-:W-:-:S04]  /*5ed0*/  @P3 FADD.FTZ R139, R160, -R139 ;  /* 0x8000008ba08b3221 */ /* 0x000fc80000010000 */
[----:B------:R-:W-:-:S04]  /*5ee0*/  @P3 FFMA.FTZ R2, R172, R139, R4 ;  /* 0x0000008bac023223 */ /* 0x000fc80000010004 */
[----:B------:R-:W-:-:S04]  /*5ef0*/  FMUL.FTZ R2, R2, UR17 ;  /* 0x0000001102027c20 */ /* 0x000fc80008410000 */
[----:B------:R-:W-:-:S04]  /*5f00*/  FMUL.FTZ R139, R2, UR16 ;  /* 0x00000010028b7c20 */ /* 0x000fc80008410000 */
[-C--:B-----5:R-:W-:Y:S01]  /*5f10*/  FMUL.FTZ R2, R124, R139.reuse ;  /* 0x0000008b7c027220 */ /* 0x0a0fe20000410000 */
[----:B0-----:R-:W-:-:S04]  /*5f20*/  FMUL.FTZ R128, R40, R139 ;  /* 0x0000008b28807220 */ /* 0x001fc80000410000 */
[----:B------:R-:W-:Y:S02]  /*5f30*/  FSEL R139, R2, RZ, P1 ;  /* 0x000000ff028b7208 */ /* 0x000fe40000800000 */
[----:B------:R-:W-:-:S03]  /*5f40*/  SEL R128, R128, RZ, P1 ;  /* 0x000000ff80807207 */ /* 0x000fc60000800000 */
[----:B------:R-:W-:-:S07]  /*5f50*/  FADD.FTZ R104, R104, R139 ;  /* 0x0000008b68687221 */ /* 0x000fce0000010000 */
.L_x_10768:
        /* <DEDUP_REMOVED lines=13> */
.L_x_10769:
        /* <DEDUP_REMOVED lines=13> */
.L_x_10770:
[----:B------:R-:W-:Y:S05]  /*6100*/  @!P2 BRA `(.L_x_10767) ;  /* 0x00000008002ca947 */ /* 0x000fea0003800000 */
[----:B------:R-:W-:Y:S01]  /*6110*/  @P3 FFMA.FTZ R137, R192, R138, R137 ;  /* 0x0000008ac0893223 */ /* 0x000fe20000010089 */
[----:B------:R-:W-:Y:S02]  /*6120*/  MOV R2, R7 ;  /* 0x0000000700027202 */ /* 0x000fe40000000f00 */
[----:B------:R-:W-:Y:S01]  /*6130*/  ISETP.GE.U32.AND P1, PT, R182, 0x1000000, PT ;  /* 0x01000000b600780c */ /* 0x000fe20003f26070 */
[----:B------:R-:W-:-:S04]  /*6140*/  @P3 FADD.FTZ R137, R158, -R137 ;  /* 0x800000899e893221 */ /* 0x000fc80000010000 */
[----:B------:R-:W-:-:S04]  /*6150*/  @P3 FFMA.FTZ R2, R172, R137, R7 ;  /* 0x00000089ac023223 */ /* 0x000fc80000010007 */
[----:B------:R-:W-:-:S04]  /*6160*/  FMUL.FTZ R2, R2, UR17 ;  /* 0x0000001102027c20 */ /* 0x000fc80008410000 */
[----:B------:R-:W-:-:S04]  /*6170*/  FMUL.FTZ R2, R2, UR16 ;  /* 0x0000001002027c20 */ /* 0x000fc80008410000 */
[-C--:B0----5:R-:W-:Y:S01]  /*6180*/  FMUL.FTZ R131, R127, R2.reuse ;  /* 0x000000027f837220 */ /* 0x0a1fe20000410000 */
[----:B------:R-:W-:-:S04]  /*6190*/  FMUL.FTZ R137, R43, R2 ;  /* 0x000000022b897220 */ /* 0x000fc80000410000 */
[----:B------:R-:W-:Y:S02]  /*61a0*/  FSEL R2, R131, RZ, P1 ;  /* 0x000000ff83027208 */ /* 0x000fe40000800000 */
[----:B------:R-:W-:-:S03]  /*61b0*/  SEL R131, R137, RZ, P1 ;  /* 0x000000ff89837207 */ /* 0x000fc60000800000 */
[----:B------:R-:W-:Y:S01]  /*61c0*/  FADD.FTZ R107, R107, R2 ;  /* 0x000000026b6b7221 */ /* 0x000fe20000010000 */
[----:B------:R-:W-:Y:S06]  /*61d0*/  BRA `(.L_x_10767) ;  /* 0x0000000400f87947 */ /* 0x000fec0003800000 */
.L_x_10762:
        /* <DEDUP_REMOVED lines=28> */
.L_x_10772:
        /* <DEDUP_REMOVED lines=14> */
.L_x_10773:
        /* <DEDUP_REMOVED lines=14> */
.L_x_10774:
[----:B------:R-:W-:Y:S02]  /*6560*/  FSEL R135, R134, RZ, P1 ;  /* 0x000000ff86877208 */ /* 0x000fe40000800000 */
[----:B------:R-:W-:Y:S02]  /*6570*/  FSEL R134, R139, RZ, P1 ;  /* 0x000000ff8b867208 */ /* 0x000fe40000800000 */
[----:B------:R-:W-:Y:S02]  /*6580*/  FSEL R133, R140, RZ, P1 ;  /* 0x000000ff8c857208 */ /* 0x000fe40000800000 */
[----:B------:R-:W-:Y:S01]  /*6590*/  FSEL R132, R141, RZ, P1 ;  /* 0x000000ff8d847208 */ /* 0x000fe20000800000 */
        /* <DEDUP_REMOVED lines=10> */
.L_x_10771:
        /* <DEDUP_REMOVED lines=14> */
.L_x_10775:
        /* <DEDUP_REMOVED lines=14> */
.L_x_10776:
        /* <DEDUP_REMOVED lines=14> */
.L_x_10777:
[----:B------:R-:W-:Y:S05]  /*68e0*/  @!P2 BRA `(.L_x_10767) ;  /* 0x000000000034a947 */ /* 0x000fea0003800000 */
[----:B------:R-:W-:Y:S01]  /*68f0*/  FFMA.FTZ R137, R192, R138, R137 ;  /* 0x0000008ac0897223 */ /* 0x000fe20000010089 */
[----:B------:R-:W-:-:S03]  /*6900*/  ISETP.GT.AND P1, PT, R2, RZ, PT ;  /* 0x000000ff0200720c */ /* 0x000fc60003f24270 */
[----:B------:R-:W-:-:S04]  /*6910*/  FADD.FTZ R137, R158, -R137 ;  /* 0x800000899e897221 */ /* 0x000fc80000010000 */
[----:B------:R-:W-:-:S05]  /*6920*/  FMUL.FTZ R137, R172, R137 ;  /* 0x00000089ac897220 */ /* 0x000fca0000410000 */
[----:B------:R-:W-:Y:S02]  /*6930*/  FSEL R2, R137, RZ, P1 ;  /* 0x000000ff89027208 */ /* 0x000fe40000800000 */
[----:B------:R-:W-:-:S03]  /*6940*/  ISETP.GE.U32.AND P1, PT, R182, 0x1000000, PT ;  /* 0x01000000b600780c */ /* 0x000fc60003f26070 */
[----:B------:R-:W-:-:S04]  /*6950*/  FMUL.FTZ R2, R2, UR17 ;  /* 0x0000001102027c20 */ /* 0x000fc80008410000 */
[----:B------:R-:W-:-:S04]  /*6960*/  FMUL.FTZ R2, R2, UR16 ;  /* 0x0000001002027c20 */ /* 0x000fc80008410000 */
[-C--:B0----5:R-:W-:Y:S01]  /*6970*/  FMUL.FTZ R131, R127, R2.reuse ;  /* 0x000000027f837220 */ /* 0x0a1fe20000410000 */
[----:B------:R-:W-:-:S04]  /*6980*/  FMUL.FTZ R137, R43, R2 ;  /* 0x000000022b897220 */ /* 0x000fc80000410000 */
[----:B------:R-:W-:Y:S02]  /*6990*/  FSEL R2, R131, RZ, P1 ;  /* 0x000000ff83027208 */ /* 0x000fe40000800000 */
[----:B------:R-:W-:-:S03]  /*69a0*/  SEL R131, R137, RZ, P1 ;  /* 0x000000ff89837207 */ /* 0x000fc60000800000 */
[----:B------:R-:W-:-:S07]  /*69b0*/  FADD.FTZ R107, R107, R2 ;  /* 0x000000026b6b7221 */ /* 0x000fce0000010000 */
.L_x_10767:
[----:B------:R-:W1:Y:S01]  /*69c0*/  @P0 LDC.64 R138, c[0x0][0x478] ;  /* 0x00011e00ff8a0b82 */ /* 0x000e620000000a00 */
[----:B------:R-:W-:Y:S01]  /*69d0*/  @P0 IADD3 R137, PT, PT, R136, 0x200, RZ ;  /* 0x0000020088890810 */ /* 0x000fe20007ffe0ff */
[----:B------:R-:W-:-:S06]  /*69e0*/  UPLOP3.LUT UP1, UPT, UPT, UPT, UP1, 0x40, 0x4 ;  /* 0x000000000004789c */ /* 0x000fcc0003f2e810 */
[----:B0-----:R-:W0:Y:S08]  /*69f0*/  @P2 LDC.64 R140, c[0x0][0x468] ;  /* 0x00011a00ff8c2b82 */ /* 0x001e300000000a00 */
[----:B------:R-:W2:Y:S01]  /*6a00*/  LDC.64 R142, c[0x0][0x380] ;  /* 0x0000e000ff8e7b82 */ /* 0x000ea20000000a00 */
[----:B-1----:R-:W-:-:S05]  /*6a10*/  @P0 IMAD.WIDE.U32 R136, R137, 0x10, R138 ;  /* 0x0000001089880825 */ /* 0x002fca00078e008a */
[----:B------:R1:W-:Y:S01]  /*6a20*/  @P0 STG.E.128 desc[UR12][R136.64], R132 ;  /* 0x0000008488000986 */ /* 0x0003e2000c101d0c */
[----:B0-----:R-:W-:-:S05]  /*6a30*/  @P2 IMAD.WIDE.U32 R138, R173, 0x10, R140 ;  /* 0x00000010ad8a2825 */ /* 0x001fca00078e008c */
[----:B------:R1:W-:Y:S01]  /*6a40*/  @P2 STG.E.128 desc[UR12][R138.64], R128 ;  /* 0x000000808a002986 */ /* 0x0003e2000c101d0c */
[----:B--2---:R-:W-:-:S04]  /*6a50*/  IADD3 R0, PT, PT, R0, R142, RZ ;  /* 0x0000008e00007210 */ /* 0x004fc80007ffe0ff */
[----:B------:R-:W-:-:S13]  /*6a60*/  ISETP.GE.AND P0, PT, R0, R143, PT ;  /* 0x0000008f0000720c */ /* 0x000fda0003f06270 */
[----:B-1----:R-:W-:Y:S05]  /*6a70*/  @!P0 BRA `(.L_x_10778) ;  /* 0xffffff9800508947 */ /* 0x002fea000383ffff */
.L_x_10687:
        /* <DEDUP_REMOVED lines=26> */
.L_x_10779:
        /* <DEDUP_REMOVED lines=14> */
.L_x_10979:


//--------------------- .nv.shared._ZN10layer_norm13ln_bwd_kernelINS_13Kernel_traitsI13__nv_bfloat16S2_S2_S2_fjLj2560ELj1ELj1ELj4ELj8ENS_18Kernel_traits_baseILj2560ES2_S2_S2_S2_fjLj128EEEEELb0ELb0ELb0ELb0EEEvNS_9BwdParamsE --------------------------
	.section	.nv.shared._ZN10layer_norm13ln_bwd_kernelINS_13Kernel_traitsI13__nv_bfloat16S2_S2_S2_fjLj2560ELj1ELj1ELj4ELj8ENS_18Kernel_traits_baseILj2560ES2_S2_S2_S2_fjLj128EEEEELb0ELb0ELb0ELb0EEEvNS_9BwdParamsE,"aw",@nobits
	.sectionflags	@""
	.align	16
	.zero		1024


//--------------------- .nv.shared.reserved.0     --------------------------
	.section	.nv.shared.reserved.0,"aw",@nobits
	.weak		__nv_reservedSMEM_offset_0_alias
	.size		__nv_reservedSMEM_offset_0_alias, 0, 64
	.other		__nv_reservedSMEM_offset_0_alias,@"STO_CUDA_RESERVED_SHARED STV_DEFAULT"
__nv_reservedSMEM_offset_0_alias:
	.zero		0
	.zero		64


//--------------------- .nv.shared._ZN10layer_norm13ln_bwd_kernelINS_13Kernel_traitsI13__nv_bfloat16S2_S2_S2_fjLj2560ELj1ELj1ELj4ELj8ENS_18Kernel_traits_baseILj2560ES2_S2_S2_S2_fjLj128EEEEELb0ELb0ELb0ELb1EEEvNS_9BwdParamsE --------------------------
	.section	.nv.shared._ZN10layer_norm13ln_bwd_kernelINS_13Kernel_traitsI13__nv_bfloat16S2_S2_S2_fjLj2560ELj1ELj1ELj4ELj8ENS_18Kernel_traits_baseILj2560ES2_S2_S2_S2_fjLj128EEEEELb0ELb0ELb0ELb1EEEvNS_9BwdParamsE,"aw",@nobits
	.sectionflags	@""
	.align	16
	.zero		1024


//--------------------- .nv.shared._ZN10layer_norm13ln_bwd_kernelINS_13Kernel_traitsI13__nv_bfloat16S2_S2_S2_fjLj2560ELj1ELj1ELj4ELj8ENS_18Kernel_traits_baseILj2560ES2_S2_S2_S2_fjLj128EEEEELb0ELb0ELb1ELb0EEEvNS_9BwdParamsE --------------------------
	.section	.nv.shared._ZN10layer_norm13ln_bwd_kernelINS_13Kernel_traitsI13__nv_bfloat16S2_S2_S2_fjLj2560ELj1ELj1ELj4ELj8ENS_18Kernel_traits_baseILj2560ES2_S2_S2_S2_fjLj128EEEEELb0ELb0ELb1ELb0EEEvNS_9BwdParamsE,"aw",@nobits
	.sectionflags	@""
	.align	16
	.zero		1024


//--------------------- .nv.shared._ZN10layer_norm13ln_bwd_kernelINS_13Kernel_traitsI13__nv_bfloat16S2_S2_S2_fjLj2560ELj1ELj1ELj4ELj8ENS_18Kernel_traits_baseILj2560ES2_S2_S2_S2_fjLj128EEEEELb0ELb0ELb1ELb1EEEvNS_9BwdParamsE --------------------------
	.section	.nv.shared._ZN10layer_norm13ln_bwd_kernelINS_13Kernel_traitsI13__nv_bfloat16S2_S2_S2_fjLj2560ELj1ELj1ELj4ELj8ENS_18Kernel_traits_baseILj2560ES2_S2_S2_S2_fjLj128EEEEELb0ELb0ELb1ELb1EEEvNS_9BwdParamsE,"aw",@nobits
	.sectionflags	@""
	.align	16
	.zero		1024


//--------------------- .nv.shared._ZN10layer_norm13ln_bwd_kernelINS_13Kernel_traitsI13__nv_bfloat16S2_S2_S2_fjLj2560ELj1ELj1ELj4ELj8ENS_18Kernel_traits_baseILj2560ES2_S2_S2_S2_fjLj128EEEEELb0ELb1ELb0ELb0EEEvNS_9BwdParamsE --------------------------
	.section	.nv.shared._ZN10layer_norm13ln_bwd_kernelINS_13Kernel_traitsI13__nv_bfloat16S2_S2_S2_fjLj2560ELj1ELj1ELj4ELj8ENS_18Kernel_traits_baseILj2560ES2_S2_S2_S2_fjLj128EEEEELb0ELb1ELb0ELb0EEEvNS_9BwdParamsE,"aw",@nobits
	.sectionflags	@""
	.align	16
	.zero		1024


//--------------------- .nv.shared._ZN10layer_norm13ln_bwd_kernelINS_13Kernel_traitsI13__nv_bfloat16S2_S2_S2_fjLj2560ELj1ELj1ELj4ELj8ENS_18Kernel_traits_baseILj2560ES2_S2_S2_S2_fjLj128EEEEELb0ELb1ELb0ELb1EEEvNS_9BwdParamsE --------------------------
	.section	.nv.shared._ZN10layer_norm13ln_bwd_kernelINS_13Kernel_traitsI13__nv_bfloat16S2_S2_S2_fjLj2560ELj1ELj1ELj4ELj8ENS_18Kernel_traits_baseILj2560ES2_S2_S2_S2_fjLj128EEEEELb0ELb1ELb0ELb1EEEvNS_9BwdParamsE,"aw",@nobits
	.sectionflags	@""
	.align	16
	.zero		1024


//--------------------- .nv.shared._ZN10layer_norm13ln_bwd_kernelINS_13Kernel_traitsI13__nv_bfloat16S2_S2_S2_fjLj2560ELj1ELj1ELj4ELj8ENS_18Kernel_traits_baseILj2560ES2_S2_S2_S2_fjLj128EEEEELb0ELb1ELb1ELb0EEEvNS_9BwdParamsE --------------------------
	.section	.nv.shared._ZN10layer_norm13ln_bwd_kernelINS_13Kernel_traitsI13__nv_bfloat16S2_S2_S2_fjLj2560ELj1ELj1ELj4ELj8ENS_18Kernel_traits_baseILj2560ES2_S2_S2_S2_fjLj128EEEEELb0ELb1ELb1ELb0EEEvNS_9BwdParamsE,"aw",@nobits
	.sectionflags	@""
	.align	16
	.zero		1024


//--------------------- .nv.shared._ZN10layer_norm13ln_bwd_kernelINS_13Kernel_traitsI13__nv_bfloat16S2_S2_S2_fjLj2560ELj1ELj1ELj4ELj8ENS_18Kernel_traits_baseILj2560ES2_S2_S2_S2_fjLj128EEEEELb0ELb1ELb1ELb1EEEvNS_9BwdParamsE --------------------------
	.section	.nv.shared._ZN10layer_norm13ln_bwd_kernelINS_13Kernel_traitsI13__nv_bfloat16S2_S2_S2_fjLj2560ELj1ELj1ELj4ELj8ENS_18Kernel_traits_baseILj2560ES2_S2_S2_S2_fjLj128EEEEELb0ELb1ELb1ELb1EEEvNS_9BwdParamsE,"aw",@nobits
	.sectionflags	@""
	.align	16
	.zero		1024


//--------------------- .nv.shared._ZN10layer_norm13ln_bwd_kernelINS_13Kernel_traitsI13__nv_bfloat16S2_S2_S2_fjLj2560ELj1ELj1ELj4ELj8ENS_18Kernel_traits_baseILj2560ES2_S2_S2_S2_fjLj128EEEEELb1ELb0ELb0ELb0EEEvNS_9BwdParamsE --------------------------
	.section	.nv.shared._ZN10layer_norm13ln_bwd_kernelINS_13Kernel_traitsI13__nv_bfloat16S2_S2_S2_fjLj2560ELj1ELj1ELj4ELj8ENS_18Kernel_traits_baseILj2560ES2_S2_S2_S2_fjLj128EEEEELb1ELb0ELb0ELb0EEEvNS_9BwdParamsE,"aw",@nobits
	.sectionflags	@""
	.align	16
	.zero		1024


//--------------------- .nv.shared._ZN10layer_norm13ln_bwd_kernelINS_13Kernel_traitsI13__nv_bfloat16S2_S2_S2_fjLj2560ELj1ELj1ELj4ELj8ENS_18Kernel_traits_baseILj2560ES2_S2_S2_S2_fjLj128EEEEELb1ELb0ELb0ELb1EEEvNS_9BwdParamsE --------------------------
	.section	.nv.shared._ZN10layer_norm13ln_bwd_kernelINS_13Kernel_traitsI13__nv_bfloat16S2_S2_S2_fjLj2560ELj1ELj1ELj4ELj8ENS_18Kernel_traits_baseILj2560ES2_S2_S2_S2_fjLj128EEEEELb1ELb0ELb0ELb1EEEvNS_9BwdParamsE,"aw",@nobits
	.sectionflags	@""
	.align	16
	.zero		1024


//--------------------- .nv.shared._ZN10layer_norm22ln_bwd_finalize_kernelINS_22Kernel_traits_finalizeILj2560E13__nv_bfloat16S2_S2_S2_fjLb0ELj1024ELj4ENS_18Kernel_traits_baseILj2560ES2_S2_S2_S2_fjLj1024EEEEELb0ELb0EEEvNS_9BwdParamsE --------------------------
	.section	.nv.shared._ZN10layer_norm22ln_bwd_finalize_kernelINS_22Kernel_traits_finalizeILj2560E13__nv_bfloat16S2_S2_S2_fjLb0ELj1024ELj4ENS_18Kernel_traits_baseILj2560ES2_S2_S2_S2_fjLj1024EEEEELb0ELb0EEEvNS_9BwdParamsE,"aw",@nobits
	.sectionflags	@""
	.align	16
.nv.shared._ZN10layer_norm22ln_bwd_finalize_kernelINS_22Kernel_traits_finalizeILj2560E13__nv_bfloat16S2_S2_S2_fjLb0ELj1024ELj4ENS_18Kernel_traits_baseILj2560ES2_S2_S2_S2_fjLj1024EEEEELb0ELb0EEEvNS_9BwdParamsE:
	.zero		9472


//--------------------- .nv.shared._ZN10layer_norm13ln_bwd_kernelINS_13Kernel_traitsI13__nv_bfloat16S2_S2_S2_fjLj2560ELj1ELj1ELj4ELj8ENS_18Kernel_traits_baseILj2560ES2_S2_S2_S2_fjLj128EEEEELb1ELb0ELb1ELb0EEEvNS_9BwdParamsE --------------------------
	.section	.nv.shared._ZN10layer_norm13ln_bwd_kernelINS_13Kernel_traitsI13__nv_bfloat16S2_S2_S2_fjLj2560ELj1ELj1ELj4ELj8ENS_18Kernel_traits_baseILj2560ES2_S2_S2_S2_fjLj128EEEEELb1ELb0ELb1ELb0EEEvNS_9BwdParamsE,"aw",@nobits
	.sectionflags	@""
	.align	16
	.zero		1024


//--------------------- .nv.shared._ZN10layer_norm22ln_bwd_finalize_kernelINS_22Kernel_traits_finalizeILj2560E13__nv_bfloat16S2_S2_S2_fjLb0ELj1024ELj4ENS_18Kernel_traits_baseILj2560ES2_S2_S2_S2_fjLj1024EEEEELb0ELb1EEEvNS_9BwdParamsE --------------------------
	.section	.nv.shared._ZN10layer_norm22ln_bwd_finalize_kernelINS_22Kernel_traits_finalizeILj2560E13__nv_bfloat16S2_S2_S2_fjLb0ELj1024ELj4ENS_18Kernel_traits_baseILj2560ES2_S2_S2_S2_fjLj1024EEEEELb0ELb1EEEvNS_9BwdParamsE,"aw",@nobits
	.sectionflags	@""
	.align	16
.nv.shared._ZN10layer_norm22ln_bwd_finalize_kernelINS_22Kernel_traits_finalizeILj2560E13__nv_bfloat16S2_S2_S2_fjLb0ELj1024ELj4ENS_18Kernel_traits_baseILj2560ES2_S2_S2_S2_fjLj1024EEEEELb0ELb1EEEvNS_9BwdParamsE:
	.zero		9472


//--------------------- .nv.shared._ZN10layer_norm13ln_bwd_kernelINS_13Kernel_traitsI13__nv_bfloat16S2_S2_S2_fjLj2560ELj1ELj1ELj4ELj8ENS_18Kernel_traits_baseILj2560ES2_S2_S2_S2_fjLj128EEEEELb1ELb0ELb1ELb1EEEvNS_9BwdParamsE --------------------------
	.section	.nv.shared._ZN10layer_norm13ln_bwd_kernelINS_13Kernel_traitsI13__nv_bfloat16S2_S2_S2_fjLj2560ELj1ELj1ELj4ELj8ENS_18Kernel_traits_baseILj2560ES2_S2_S2_S2_fjLj128EEEEELb1ELb0ELb1ELb1EEEvNS_9BwdParamsE,"aw",@nobits
	.sectionflags	@""
	.align	16
	.zero		1024


//--------------------- .nv.shared._ZN10layer_norm13ln_bwd_kernelINS_13Kernel_traitsI13__nv_bfloat16S2_S2_S2_fjLj2560ELj1ELj1ELj4ELj8ENS_18Kernel_traits_baseILj2560ES2_S2_S2_S2_fjLj128EEEEELb1ELb1ELb0ELb0EEEvNS_9BwdParamsE --------------------------
	.section	.nv.shared._ZN10layer_norm13ln_bwd_kernelINS_13Kernel_traitsI13__nv_bfloat16S2_S2_S2_fjLj2560ELj1ELj1ELj4ELj8ENS_18Kernel_traits_baseILj2560ES2_S2_S2_S2_fjLj128EEEEELb1ELb1ELb0ELb0EEEvNS_9BwdParamsE,"aw",@nobits
	.sectionflags	@""
	.align	16
	.zero		1024


//--------------------- .nv.shared._ZN10layer_norm13ln_bwd_kernelINS_13Kernel_traitsI13__nv_bfloat16S2_S2_S2_fjLj2560ELj1ELj1ELj4ELj8ENS_18Kernel_traits_baseILj2560ES2_S2_S2_S2_fjLj128EEEEELb1ELb1ELb0ELb1EEEvNS_9BwdParamsE --------------------------
	.section	.nv.shared._ZN10layer_norm13ln_bwd_kernelINS_13Kernel_traitsI13__nv_bfloat16S2_S2_S2_fjLj2560ELj1ELj1ELj4ELj8ENS_18Kernel_traits_baseILj2560ES2_S2_S2_S2_fjLj128EEEEELb1ELb1ELb0ELb1EEEvNS_9BwdParamsE,"aw",@nobits
	.sectionflags	@""
	.align	16
	.zero		1024


//--------------------- .nv.shared._ZN10layer_norm22ln_bwd_finalize_kernelINS_22Kernel_traits_finalizeILj2560E13__nv_bfloat16S2_S2_S2_fjLb1ELj1024ELj4ENS_18Kernel_traits_baseILj2560ES2_S2_S2_S2_fjLj1024EEEEELb1ELb0EEEvNS_9BwdParamsE --------------------------
	.section	.nv.shared._ZN10layer_norm22ln_bwd_finalize_kernelINS_22Kernel_traits_finalizeILj2560E13__nv_bfloat16S2_S2_S2_fjLb1ELj1024ELj4ENS_18Kernel_traits_baseILj2560ES2_S2_S2_S2_fjLj1024EEEEELb1ELb0EEEvNS_9BwdParamsE,"aw",@nobits
	.sectionflags	@""
	.align	16
.nv.shared._ZN10layer_norm22ln_bwd_finalize_kernelINS_22Kernel_traits_finalizeILj2560E13__nv_bfloat16S2_S2_S2_fjLb1ELj1024ELj4ENS_18Kernel_traits_baseILj2560ES2_S2_S2_S2_fjLj1024EEEEELb1ELb0EEEvNS_9BwdParamsE:
	.zero		13696


//--------------------- .nv.shared._ZN10layer_norm13ln_bwd_kernelINS_13Kernel_traitsI13__nv_bfloat16S2_S2_S2_fjLj2560ELj1ELj1ELj4ELj8ENS_18Kernel_traits_baseILj2560ES2_S2_S2_S2_fjLj128EEEEELb1ELb1ELb1ELb0EEEvNS_9BwdParamsE --------------------------
	.section	.nv.shared._ZN10layer_norm13ln_bwd_kernelINS_13Kernel_traitsI13__nv_bfloat16S2_S2_S2_fjLj2560ELj1ELj1ELj4ELj8ENS_18Kernel_traits_baseILj2560ES2_S2_S2_S2_fjLj128EEEEELb1ELb1ELb1ELb0EEEvNS_9BwdParamsE,"aw",@nobits
	.sectionflags	@""
	.align	16
	.zero		1024


//--------------------- .nv.shared._ZN10layer_norm22ln_bwd_finalize_kernelINS_22Kernel_traits_finalizeILj2560E13__nv_bfloat16S2_S2_S2_fjLb1ELj1024ELj4ENS_18Kernel_traits_baseILj2560ES2_S2_S2_S2_fjLj1024EEEEELb1ELb1EEEvNS_9BwdParamsE --------------------------
	.section	.nv.shared._ZN10layer_norm22ln_bwd_finalize_kernelINS_22Kernel_traits_finalizeILj2560E13__nv_bfloat16S2_S2_S2_fjLb1ELj1024ELj4ENS_18Kernel_traits_baseILj2560ES2_S2_S2_S2_fjLj1024EEEEELb1ELb1EEEvNS_9BwdParamsE,"aw",@nobits
	.sectionflags	@""
	.align	16
.nv.shared._ZN10layer_norm22ln_bwd_finalize_kernelINS_22Kernel_traits_finalizeILj2560E13__nv_bfloat16S2_S2_S2_fjLb1ELj1024ELj4ENS_18Kernel_traits_baseILj2560ES2_S2_S2_S2_fjLj1024EEEEELb1ELb1EEEvNS_9BwdParamsE:
	.zero		13696


//--------------------- .nv.shared._ZN10layer_norm13ln_bwd_kernelINS_13Kernel_traitsI13__nv_bfloat16S2_S2_S2_fjLj2560ELj1ELj1ELj4ELj8ENS_18Kernel_traits_baseILj2560ES2_S2_S2_S2_fjLj128EEEEELb1ELb1ELb1ELb1EEEvNS_9BwdParamsE --------------------------
	.section	.nv.shared._ZN10layer_norm13ln_bwd_kernelINS_13Kernel_traitsI13__nv_bfloat16S2_S2_S2_fjLj2560ELj1ELj1ELj4ELj8ENS_18Kernel_traits_baseILj2560ES2_S2_S2_S2_fjLj128EEEEELb1ELb1ELb1ELb1EEEvNS_9BwdParamsE,"aw",@nobits
	.sectionflags	@""
	.align	16
	.zero		1024


//--------------------- .nv.shared._ZN10layer_norm13ln_bwd_kernelINS_13Kernel_traitsI6__halfS2_S2_S2_fjLj2560ELj1ELj1ELj4ELj8ENS_18Kernel_traits_baseILj2560ES2_S2_S2_S2_fjLj128EEEEELb0ELb0ELb0ELb0EEEvNS_9BwdParamsE --------------------------
	.section	.nv.shared._ZN10layer_norm13ln_bwd_kernelINS_13Kernel_traitsI6__halfS2_S2_S2_fjLj2560ELj1ELj1ELj4ELj8ENS_18Kernel_traits_baseILj2560ES2_S2_S2_S2_fjLj128EEEEELb0ELb0ELb0ELb0EEEvNS_9BwdParamsE,"aw",@nobits
	.sectionflags	@""
	.align	16
	.zero		1024


//--------------------- .nv.shared._ZN10layer_norm13ln_bwd_kernelINS_13Kernel_traitsI6__halfS2_S2_S2_fjLj2560ELj1ELj1ELj4ELj8ENS_18Kernel_traits_baseILj2560ES2_S2_S2_S2_fjLj128EEEEELb0ELb0ELb0ELb1EEEvNS_9BwdParamsE --------------------------
	.section	.nv.shared._ZN10layer_norm13ln_bwd_kernelINS_13Kernel_traitsI6__halfS2_S2_S2_fjLj2560ELj1ELj1ELj4ELj8ENS_18Kernel_traits_baseILj2560ES2_S2_S2_S2_fjLj128EEEEELb0ELb0ELb0ELb1EEEvNS_9BwdParamsE,"aw",@nobits
	.sectionflags	@""
	.align	16
	.zero		1024


//--------------------- .nv.shared._ZN10layer_norm13ln_bwd_kernelINS_13Kernel_traitsI6__halfS2_S2_S2_fjLj2560ELj1ELj1ELj4ELj8ENS_18Kernel_traits_baseILj2560ES2_S2_S2_S2_fjLj128EEEEELb0ELb0ELb1ELb0EEEvNS_9BwdParamsE --------------------------
	.section	.nv.shared._ZN10layer_norm13ln_bwd_kernelINS_13Kernel_traitsI6__halfS2_S2_S2_fjLj2560ELj1ELj1ELj4ELj8ENS_18Kernel_traits_baseILj2560ES2_S2_S2_S2_fjLj128EEEEELb0ELb0ELb1ELb0EEEvNS_9BwdParamsE,"aw",@nobits
	.sectionflags	@""
	.align	16
	.zero		1024


//--------------------- .nv.shared._ZN10layer_norm13ln_bwd_kernelINS_13Kernel_traitsI6__halfS2_S2_S2_fjLj2560ELj1ELj1ELj4ELj8ENS_18Kernel_traits_baseILj2560ES2_S2_S2_S2_fjLj128EEEEELb0ELb0ELb1ELb1EEEvNS_9BwdParamsE --------------------------
	.section	.nv.shared._ZN10layer_norm13ln_bwd_kernelINS_13Kernel_traitsI6__halfS2_S2_S2_fjLj2560ELj1ELj1ELj4ELj8ENS_18Kernel_traits_baseILj2560ES2_S2_S2_S2_fjLj128EEEEELb0ELb0ELb1ELb1EEEvNS_9BwdParamsE,"aw",@nobits
	.sectionflags	@""
	.align	16
	.zero		1024


//--------------------- .nv.shared._ZN10layer_norm13ln_bwd_kernelINS_13Kernel_traitsI6__halfS2_S2_S2_fjLj2560ELj1ELj1ELj4ELj8ENS_18Kernel_traits_baseILj2560ES2_S2_S2_S2_fjLj128EEEEELb0ELb1ELb0ELb0EEEvNS_9BwdParamsE --------------------------
	.section	.nv.shared._ZN10layer_norm13ln_bwd_kernelINS_13Kernel_traitsI6__halfS2_S2_S2_fjLj2560ELj1ELj1ELj4ELj8ENS_18Kernel_traits_baseILj2560ES2_S2_S2_S2_fjLj128EEEEELb0ELb1ELb0ELb0EEEvNS_9BwdParamsE,"aw",@nobits
	.sectionflags	@""
	.align	16
	.zero		1024


//--------------------- .nv.shared._ZN10layer_norm13ln_bwd_kernelINS_13Kernel_traitsI6__halfS2_S2_S2_fjLj2560ELj1ELj1ELj4ELj8ENS_18Kernel_traits_baseILj2560ES2_S2_S2_S2_fjLj128EEEEELb0ELb1ELb0ELb1EEEvNS_9BwdParamsE --------------------------
	.section	.nv.shared._ZN10layer_norm13ln_bwd_kernelINS_13Kernel_traitsI6__halfS2_S2_S2_fjLj2560ELj1ELj1ELj4ELj8ENS_18Kernel_traits_baseILj2560ES2_S2_S2_S2_fjLj128EEEEELb0ELb1ELb0ELb1EEEvNS_9BwdParamsE,"aw",@nobits
	.sectionflags	@""
	.align	16
	.zero		1024


//--------------------- .nv.shared._ZN10layer_norm13ln_bwd_kernelINS_13Kernel_traitsI6__halfS2_S2_S2_fjLj2560ELj1ELj1ELj4ELj8ENS_18Kernel_traits_baseILj2560ES2_S2_S2_S2_fjLj128EEEEELb0ELb1ELb1ELb0EEEvNS_9BwdParamsE --------------------------
	.section	.nv.shared._ZN10layer_norm13ln_bwd_kernelINS_13Kernel_traitsI6__halfS2_S2_S2_fjLj2560ELj1ELj1ELj4ELj8ENS_18Kernel_traits_baseILj2560ES2_S2_S2_S2_fjLj128EEEEELb0ELb1ELb1ELb0EEEvNS_9BwdParamsE,"aw",@nobits
	.sectionflags	@""
	.align	16
	.zero		1024


//--------------------- .nv.shared._ZN10layer_norm13ln_bwd_kernelINS_13Kernel_traitsI6__halfS2_S2_S2_fjLj2560ELj1ELj1ELj4ELj8ENS_18Kernel_traits_baseILj2560ES2_S2_S2_S2_fjLj128EEEEELb0ELb1ELb1ELb1EEEvNS_9BwdParamsE --------------------------
	.section	.nv.shared._ZN10layer_norm13ln_bwd_kernelINS_13Kernel_traitsI6__halfS2_S2_S2_fjLj2560ELj1ELj1ELj4ELj8ENS_18Kernel_traits_baseILj2560ES2_S2_S2_S2_fjLj128EEEEELb0ELb1ELb1ELb1EEEvNS_9BwdParamsE,"aw",@nobits
	.sectionflags	@""
	.align	16
	.zero		1024


//--------------------- .nv.shared._ZN10layer_norm13ln_bwd_kernelINS_13Kernel_traitsI6__halfS2_S2_S2_fjLj2560ELj1ELj1ELj4ELj8ENS_18Kernel_traits_baseILj2560ES2_S2_S2_S2_fjLj128EEEEELb1ELb0ELb0ELb0EEEvNS_9BwdParamsE --------------------------
	.section	.nv.shared._ZN10layer_norm13ln_bwd_kernelINS_13Kernel_traitsI6__halfS2_S2_S2_fjLj2560ELj1ELj1ELj4ELj8ENS_18Kernel_traits_baseILj2560ES2_S2_S2_S2_fjLj128EEEEELb1ELb0ELb0ELb0EEEvNS_9BwdParamsE,"aw",@nobits
	.sectionflags	@""
	.align	16
	.zero		1024


//--------------------- .nv.shared._ZN10layer_norm13ln_bwd_kernelINS_13Kernel_traitsI6__halfS2_S2_S2_fjLj2560ELj1ELj1ELj4ELj8ENS_18Kernel_traits_baseILj2560ES2_S2_S2_S2_fjLj128EEEEELb1ELb0ELb0ELb1EEEvNS_9BwdParamsE --------------------------
	.section	.nv.shared._ZN10layer_norm13ln_bwd_kernelINS_13Kernel_traitsI6__halfS2_S2_S2_fjLj2560ELj1ELj1ELj4ELj8ENS_18Kernel_traits_baseILj2560ES2_S2_S2_S2_fjLj128EEEEELb1ELb0ELb0ELb1EEEvNS_9BwdParamsE,"aw",@nobits
	.sectionflags	@""
	.align	16
	.zero		1024


//--------------------- .nv.shared._ZN10layer_norm22ln_bwd_finalize_kernelINS_22Kernel_traits_finalizeILj2560E6__halfS2_S2_S2_fjLb0ELj1024ELj4ENS_18Kernel_traits_baseILj2560ES2_S2_S2_S2_fjLj1024EEEEELb0ELb0EEEvNS_9BwdParamsE --------------------------
	.section	.nv.shared._ZN10layer_norm22ln_bwd_finalize_kernelINS_22Kernel_traits_finalizeILj2560E6__halfS2_S2_S2_fjLb0ELj1024ELj4ENS_18Kernel_traits_baseILj2560ES2_S2_S2_S2_fjLj1024EEEEELb0ELb0EEEvNS_9BwdParamsE,"aw",@nobits
	.sectionflags	@""
	.align	16
.nv.shared._ZN10layer_norm22ln_bwd_finalize_kernelINS_22Kernel_traits_finalizeILj2560E6__halfS2_S2_S2_fjLb0ELj1024ELj4ENS_18Kernel_traits_baseILj2560ES2_S2_S2_S2_fjLj1024EEEEELb0ELb0EEEvNS_9BwdParamsE:
	.zero		9472


//--------------------- .nv.shared._ZN10layer_norm13ln_bwd_kernelINS_13Kernel_traitsI6__halfS2_S2_S2_fjLj2560ELj1ELj1ELj4ELj8ENS_18Kernel_traits_baseILj2560ES2_S2_S2_S2_fjLj128EEEEELb1ELb0ELb1ELb0EEEvNS_9BwdParamsE --------------------------
	.section	.nv.shared._ZN10layer_norm13ln_bwd_kernelINS_13Kernel_traitsI6__halfS2_S2_S2_fjLj2560ELj1ELj1ELj4ELj8ENS_18Kernel_traits_baseILj2560ES2_S2_S2_S2_fjLj128EEEEELb1ELb0ELb1ELb0EEEvNS_9BwdParamsE,"aw",@nobits
	.sectionflags	@""
	.align	16
	.zero		1024


//--------------------- .nv.shared._ZN10layer_norm22ln_bwd_finalize_kernelINS_22Kernel_traits_finalizeILj2560E6__halfS2_S2_S2_fjLb0ELj1024ELj4ENS_18Kernel_traits_baseILj2560ES2_S2_S2_S2_fjLj1024EEEEELb0ELb1EEEvNS_9BwdParamsE --------------------------
	.section	.nv.shared._ZN10layer_norm22ln_bwd_finalize_kernelINS_22Kernel_traits_finalizeILj2560E6__halfS2_S2_S2_fjLb0ELj1024ELj4ENS_18Kernel_traits_baseILj2560ES2_S2_S2_S2_fjLj1024EEEEELb0ELb1EEEvNS_9BwdParamsE,"aw",@nobits
	.sectionflags	@""
	.align	16
.nv.shared._ZN10layer_norm22ln_bwd_finalize_kernelINS_22Kernel_traits_finalizeILj2560E6__halfS2_S2_S2_fjLb0ELj1024ELj4ENS_18Kernel_traits_baseILj2560ES2_S2_S2_S2_fjLj1024EEEEELb0ELb1EEEvNS_9BwdParamsE:
	.zero		9472


//--------------------- .nv.shared._ZN10layer_norm13ln_bwd_kernelINS_13Kernel_traitsI6__halfS2_S2_S2_fjLj2560ELj1ELj1ELj4ELj8ENS_18Kernel_traits_baseILj2560ES2_S2_S2_S2_fjLj128EEEEELb1ELb0ELb1ELb1EEEvNS_9BwdParamsE --------------------------
	.section	.nv.shared._ZN10layer_norm13ln_bwd_kernelINS_13Kernel_traitsI6__halfS2_S2_S2_fjLj2560ELj1ELj1ELj4ELj8ENS_18Kernel_traits_baseILj2560ES2_S2_S2_S2_fjLj128EEEEELb1ELb0ELb1ELb1EEEvNS_9BwdParamsE,"aw",@nobits
	.sectionflags	@""
	.align	16
	.zero		1024


//--------------------- .nv.shared._ZN10layer_norm13ln_bwd_kernelINS_13Kernel_traitsI6__halfS2_S2_S2_fjLj2560ELj1ELj1ELj4ELj8ENS_18Kernel_traits_baseILj2560ES2_S2_S2_S2_fjLj128EEEEELb1ELb1ELb0ELb0EEEvNS_9BwdParamsE --------------------------
	.section	.nv.shared._ZN10layer_norm13ln_bwd_kernelINS_13Kernel_traitsI6__halfS2_S2_S2_fjLj2560ELj1ELj1ELj4ELj8ENS_18Kernel_traits_baseILj2560ES2_S2_S2_S2_fjLj128EEEEELb1ELb1ELb0ELb0EEEvNS_9BwdParamsE,"aw",@nobits
	.sectionflags	@""
	.align	16
	.zero		1024


//--------------------- .nv.shared._ZN10layer_norm13ln_bwd_kernelINS_13Kernel_traitsI6__halfS2_S2_S2_fjLj2560ELj1ELj1ELj4ELj8ENS_18Kernel_traits_baseILj2560ES2_S2_S2_S2_fjLj128EEEEELb1ELb1ELb0ELb1EEEvNS_9BwdParamsE --------------------------
	.section	.nv.shared._ZN10layer_norm13ln_bwd_kernelINS_13Kernel_traitsI6__halfS2_S2_S2_fjLj2560ELj1ELj1ELj4ELj8ENS_18Kernel_traits_baseILj2560ES2_S2_S2_S2_fjLj128EEEEELb1ELb1ELb0ELb1EEEvNS_9BwdParamsE,"aw",@nobits
	.sectionflags	@""
	.align	16
	.zero		1024


//--------------------- .nv.shared._ZN10layer_norm22ln_bwd_finalize_kernelINS_22Kernel_traits_finalizeILj2560E6__halfS2_S2_S2_fjLb1ELj1024ELj4ENS_18Kernel_traits_baseILj2560ES2_S2_S2_S2_fjLj1024EEEEELb1ELb0EEEvNS_9BwdParamsE --------------------------
	.section	.nv.shared._ZN10layer_norm22ln_bwd_finalize_kernelINS_22Kernel_traits_finalizeILj2560E6__halfS2_S2_S2_fjLb1ELj1024ELj4ENS_18Kernel_traits_baseILj2560ES2_S2_S2_S2_fjLj1024EEEEELb1ELb0EEEvNS_9BwdParamsE,"aw",@nobits
	.sectionflags	@""
	.align	16
.nv.shared._ZN10layer_norm22ln_bwd_finalize_kernelINS_22Kernel_traits_finalizeILj2560E6__halfS2_S2_S2_fjLb1ELj1024ELj4ENS_18Kernel_traits_baseILj2560ES2_S2_S2_S2_fjLj1024EEEEELb1ELb0EEEvNS_9BwdParamsE:
	.zero		13696


//--------------------- .nv.shared._ZN10layer_norm13ln_bwd_kernelINS_13Kernel_traitsI6__halfS2_S2_S2_fjLj2560ELj1ELj1ELj4ELj8ENS_18Kernel_traits_baseILj2560ES2_S2_S2_S2_fjLj128EEEEELb1ELb1ELb1ELb0EEEvNS_9BwdParamsE --------------------------
	.section	.nv.shared._ZN10layer_norm13ln_bwd_kernelINS_13Kernel_traitsI6__halfS2_S2_S2_fjLj2560ELj1ELj1ELj4ELj8ENS_18Kernel_traits_baseILj2560ES2_S2_S2_S2_fjLj128EEEEELb1ELb1ELb1ELb0EEEvNS_9BwdParamsE,"aw",@nobits
	.sectionflags	@""
	.align	16
	.zero		1024


//--------------------- .nv.shared._ZN10layer_norm22ln_bwd_finalize_kernelINS_22Kernel_traits_finalizeILj2560E6__halfS2_S2_S2_fjLb1ELj1024ELj4ENS_18Kernel_traits_baseILj2560ES2_S2_S2_S2_fjLj1024EEEEELb1ELb1EEEvNS_9BwdParamsE --------------------------
	.section	.nv.shared._ZN10layer_norm22ln_bwd_finalize_kernelINS_22Kernel_traits_finalizeILj2560E6__halfS2_S2_S2_fjLb1ELj1024ELj4ENS_18Kernel_traits_baseILj2560ES2_S2_S2_S2_fjLj1024EEEEELb1ELb1EEEvNS_9BwdParamsE,"aw",@nobits
	.sectionflags	@""
	.align	16
.nv.shared._ZN10layer_norm22ln_bwd_finalize_kernelINS_22Kernel_traits_finalizeILj2560E6__halfS2_S2_S2_fjLb1ELj1024ELj4ENS_18Kernel_traits_baseILj2560ES2_S2_S2_S2_fjLj1024EEEEELb1ELb1EEEvNS_9BwdParamsE:
	.zero		13696


//--------------------- .nv.shared._ZN10layer_norm13ln_bwd_kernelINS_13Kernel_traitsI6__halfS2_S2_S2_fjLj2560ELj1ELj1ELj4ELj8ENS_18Kernel_traits_baseILj2560ES2_S2_S2_S2_fjLj128EEEEELb1ELb1ELb1ELb1EEEvNS_9BwdParamsE --------------------------
	.section	.nv.shared._ZN10layer_norm13ln_bwd_kernelINS_13Kernel_traitsI6__halfS2_S2_S2_fjLj2560ELj1ELj1ELj4ELj8ENS_18Kernel_traits_baseILj2560ES2_S2_S2_S2_fjLj128EEEEELb1ELb1ELb1ELb1EEEvNS_9BwdParamsE,"aw",@nobits
	.sectionflags	@""
	.align	16
	.zero		1024


//--------------------- .nv.shared._ZN10layer_norm13ln_bwd_kernelINS_13Kernel_traitsIf13__nv_bfloat16S2_S2_fjLj2560ELj1ELj1ELj4ELj8ENS_18Kernel_traits_baseILj2560EfS2_S2_S2_fjLj128EEEEELb0ELb0ELb0ELb0EEEvNS_9BwdParamsE --------------------------
	.section	.nv.shared._ZN10layer_norm13ln_bwd_kernelINS_13Kernel_traitsIf13__nv_bfloat16S2_S2_fjLj2560ELj1ELj1ELj4ELj8ENS_18Kernel_traits_baseILj2560EfS2_S2_S2_fjLj128EEEEELb0ELb0ELb0ELb0EEEvNS_9BwdParamsE,"aw",@nobits
	.sectionflags	@""
	.align	16
	.zero		1024


//--------------------- .nv.shared._ZN10layer_norm13ln_bwd_kernelINS_13Kernel_traitsIf13__nv_bfloat16S2_S2_fjLj2560ELj1ELj1ELj4ELj8ENS_18Kernel_traits_baseILj2560EfS2_S2_S2_fjLj128EEEEELb0ELb0ELb0ELb1EEEvNS_9BwdParamsE --------------------------
	.section	.nv.shared._ZN10layer_norm13ln_bwd_kernelINS_13Kernel_traitsIf13__nv_bfloat16S2_S2_fjLj2560ELj1ELj1ELj4ELj8ENS_18Kernel_traits_baseILj2560EfS2_S2_S2_fjLj128EEEEELb0ELb0ELb0ELb1EEEvNS_9BwdParamsE,"aw",@nobits
	.sectionflags	@""
	.align	16
	.zero		1024


//--------------------- .nv.shared._ZN10layer_norm13ln_bwd_kernelINS_13Kernel_traitsIf13__nv_bfloat16S2_S2_fjLj2560ELj1ELj1ELj4ELj8ENS_18Kernel_traits_baseILj2560EfS2_S2_S2_fjLj128EEEEELb0ELb0ELb1ELb0EEEvNS_9BwdParamsE --------------------------
	.section	.nv.shared._ZN10layer_norm13ln_bwd_kernelINS_13Kernel_traitsIf13__nv_bfloat16S2_S2_fjLj2560ELj1ELj1ELj4ELj8ENS_18Kernel_traits_baseILj2560EfS2_S2_S2_fjLj128EEEEELb0ELb0ELb1ELb0EEEvNS_9BwdParamsE,"aw",@nobits
	.sectionflags	@""
	.align	16
	.zero		1024


//--------------------- .nv.shared._ZN10layer_norm13ln_bwd_kernelINS_13Kernel_traitsIf13__nv_bfloat16S2_S2_fjLj2560ELj1ELj1ELj4ELj8ENS_18Kernel_traits_baseILj2560EfS2_S2_S2_fjLj128EEEEELb0ELb0ELb1ELb1EEEvNS_9BwdParamsE --------------------------
	.section	.nv.shared._ZN10layer_norm13ln_bwd_kernelINS_13Kernel_traitsIf13__nv_bfloat16S2_S2_fjLj2560ELj1ELj1ELj4ELj8ENS_18Kernel_traits_baseILj2560EfS2_S2_S2_fjLj128EEEEELb0ELb0ELb1ELb1EEEvNS_9BwdParamsE,"aw",@nobits
	.sectionflags	@""
	.align	16
	.zero		1024


//--------------------- .nv.shared._ZN10layer_norm13ln_bwd_kernelINS_13Kernel_traitsIf13__nv_bfloat16S2_S2_fjLj2560ELj1ELj1ELj4ELj8ENS_18Kernel_traits_baseILj2560EfS2_S2_S2_fjLj128EEEEELb0ELb1ELb0ELb0EEEvNS_9BwdParamsE --------------------------
	.section	.nv.shared._ZN10layer_norm13ln_bwd_kernelINS_13Kernel_traitsIf13__nv_bfloat16S2_S2_fjLj2560ELj1ELj1ELj4ELj8ENS_18Kernel_traits_baseILj2560EfS2_S2_S2_fjLj128EEEEELb0ELb1ELb0ELb0EEEvNS_9BwdParamsE,"aw",@nobits
	.sectionflags	@""
	.align	16
	.zero		1024


//--------------------- .nv.shared._ZN10layer_norm13ln_bwd_kernelINS_13Kernel_traitsIf13__nv_bfloat16S2_S2_fjLj2560ELj1ELj1ELj4ELj8ENS_18Kernel_traits_baseILj2560EfS2_S2_S2_fjLj128EEEEELb0ELb1ELb0ELb1EEEvNS_9BwdParamsE --------------------------
	.section	.nv.shared._ZN10layer_norm13ln_bwd_kernelINS_13Kernel_traitsIf13__nv_bfloat16S2_S2_fjLj2560ELj1ELj1ELj4ELj8ENS_18Kernel_traits_baseILj2560EfS2_S2_S2_fjLj128EEEEELb0ELb1ELb0ELb1EEEvNS_9BwdParamsE,"aw",@nobits
	.sectionflags	@""
	.align	16
	.zero		1024


//--------------------- .nv.shared._ZN10layer_norm13ln_bwd_kernelINS_13Kernel_traitsIf13__nv_bfloat16S2_S2_fjLj2560ELj1ELj1ELj4ELj8ENS_18Kernel_traits_baseILj2560EfS2_S2_S2_fjLj128EEEEELb0ELb1ELb1ELb0EEEvNS_9BwdParamsE --------------------------
	.section	.nv.shared._ZN10layer_norm13ln_bwd_kernelINS_13Kernel_traitsIf13__nv_bfloat16S2_S2_fjLj2560ELj1ELj1ELj4ELj8ENS_18Kernel_traits_baseILj2560EfS2_S2_S2_fjLj128EEEEELb0ELb1ELb1ELb0EEEvNS_9BwdParamsE,"aw",@nobits
	.sectionflags	@""
	.align	16
	.zero		1024


//--------------------- .nv.shared._ZN10layer_norm13ln_bwd_kernelINS_13Kernel_traitsIf13__nv_bfloat16S2_S2_fjLj2560ELj1ELj1ELj4ELj8ENS_18Kernel_traits_baseILj2560EfS2_S2_S2_fjLj128EEEEELb0ELb1ELb1ELb1EEEvNS_9BwdParamsE --------------------------
	.section	.nv.shared._ZN10layer_norm13ln_bwd_kernelINS_13Kernel_traitsIf13__nv_bfloat16S2_S2_fjLj2560ELj1ELj1ELj4ELj8ENS_18Kernel_traits_baseILj2560EfS2_S2_S2_fjLj128EEEEELb0ELb1ELb1ELb1EEEvNS_9BwdParamsE,"aw",@nobits
	.sectionflags	@""
	.align	16
	.zero		1024


//--------------------- .nv.shared._ZN10layer_norm13ln_bwd_kernelINS_13Kernel_traitsIf13__nv_bfloat16S2_S2_fjLj2560ELj1ELj1ELj4ELj8ENS_18Kernel_traits_baseILj2560EfS2_S2_S2_fjLj128EEEEELb1ELb0ELb0ELb0EEEvNS_9BwdParamsE --------------------------
	.section	.nv.shared._ZN10layer_norm13ln_bwd_kernelINS_13Kernel_traitsIf13__nv_bfloat16S2_S2_fjLj2560ELj1ELj1ELj4ELj8ENS_18Kernel_traits_baseILj2560EfS2_S2_S2_fjLj128EEEEELb1ELb0ELb0ELb0EEEvNS_9BwdParamsE,"aw",@nobits
	.sectionflags	@""
	.align	16
	.zero		1024


//--------------------- .nv.shared._ZN10layer_norm13ln_bwd_kernelINS_13Kernel_traitsIf13__nv_bfloat16S2_S2_fjLj2560ELj1ELj1ELj4ELj8ENS_18Kernel_traits_baseILj2560EfS2_S2_S2_fjLj128EEEEELb1ELb0ELb0ELb1EEEvNS_9BwdParamsE --------------------------
	.section	.nv.shared._ZN10layer_norm13ln_bwd_kernelINS_13Kernel_traitsIf13__nv_bfloat16S2_S2_fjLj2560ELj1ELj1ELj4ELj8ENS_18Kernel_traits_baseILj2560EfS2_S2_S2_fjLj128EEEEELb1ELb0ELb0ELb1EEEvNS_9BwdParamsE,"aw",@nobits
	.sectionflags	@""
	.align	16
	.zero		1024


//--------------------- .nv.shared._ZN10layer_norm22ln_bwd_finalize_kernelINS_22Kernel_traits_finalizeILj2560Ef13__nv_bfloat16S2_S2_fjLb0ELj1024ELj4ENS_18Kernel_traits_baseILj2560EfS2_S2_S2_fjLj1024EEEEELb0ELb0EEEvNS_9BwdParamsE --------------------------
	.section	.nv.shared._ZN10layer_norm22ln_bwd_finalize_kernelINS_22Kernel_traits_finalizeILj2560Ef13__nv_bfloat16S2_S2_fjLb0ELj1024ELj4ENS_18Kernel_traits_baseILj2560EfS2_S2_S2_fjLj1024EEEEELb0ELb0EEEvNS_9BwdParamsE,"aw",@nobits
	.sectionflags	@""
	.align	16
.nv.shared._ZN10layer_norm22ln_bwd_finalize_kernelINS_22Kernel_traits_finalizeILj2560Ef13__nv_bfloat16S2_S2_fjLb0ELj1024ELj4ENS_18Kernel_traits_baseILj2560EfS2_S2_S2_fjLj1024EEEEELb0ELb0EEEvNS_9BwdParamsE:
	.zero		9472


//--------------------- .nv.shared._ZN10layer_norm13ln_bwd_kernelINS_13Kernel_traitsIf13__nv_bfloat16S2_S2_fjLj2560ELj1ELj1ELj4ELj8ENS_18Kernel_traits_baseILj2560EfS2_S2_S2_fjLj128EEEEELb1ELb0ELb1ELb0EEEvNS_9BwdParamsE --------------------------
	.section	.nv.shared._ZN10layer_norm13ln_bwd_kernelINS_13Kernel_traitsIf13__nv_bfloat16S2_S2_fjLj2560ELj1ELj1ELj4ELj8ENS_18Kernel_traits_baseILj2560EfS2_S2_S2_fjLj128EEEEELb1ELb0ELb1ELb0EEEvNS_9BwdParamsE,"aw",@nobits
	.sectionflags	@""
	.align	16
	.zero		1024


//--------------------- .nv.shared._ZN10layer_norm22ln_bwd_finalize_kernelINS_22Kernel_traits_finalizeILj2560Ef13__nv_bfloat16S2_S2_fjLb0ELj1024ELj4ENS_18Kernel_traits_baseILj2560EfS2_S2_S2_fjLj1024EEEEELb0ELb1EEEvNS_9BwdParamsE --------------------------
	.section	.nv.shared._ZN10layer_norm22ln_bwd_finalize_kernelINS_22Kernel_traits_finalizeILj2560Ef13__nv_bfloat16S2_S2_fjLb0ELj1024ELj4ENS_18Kernel_traits_baseILj2560EfS2_S2_S2_fjLj1024EEEEELb0ELb1EEEvNS_9BwdParamsE,"aw",@nobits
	.sectionflags	@""
	.align	16
.nv.shared._ZN10layer_norm22ln_bwd_finalize_kernelINS_22Kernel_traits_finalizeILj2560Ef13__nv_bfloat16S2_S2_fjLb0ELj1024ELj4ENS_18Kernel_traits_baseILj2560EfS2_S2_S2_fjLj1024EEEEELb0ELb1EEEvNS_9BwdParamsE:
	.zero		9472


//--------------------- .nv.shared._ZN10layer_norm13ln_bwd_kernelINS_13Kernel_traitsIf13__nv_bfloat16S2_S2_fjLj2560ELj1ELj1ELj4ELj8ENS_18Kernel_traits_baseILj2560EfS2_S2_S2_fjLj128EEEEELb1ELb0ELb1ELb1EEEvNS_9BwdParamsE --------------------------
	.section	.nv.shared._ZN10layer_norm13ln_bwd_kernelINS_13Kernel_traitsIf13__nv_bfloat16S2_S2_fjLj2560ELj1ELj1ELj4ELj8ENS_18Kernel_traits_baseILj2560EfS2_S2_S2_fjLj128EEEEELb1ELb0ELb1ELb1EEEvNS_9BwdParamsE,"aw",@nobits
	.sectionflags	@""
	.align	16
	.zero		1024


//--------------------- .nv.shared._ZN10layer_norm13ln_bwd_kernelINS_13Kernel_traitsIf13__nv_bfloat16S2_S2_fjLj2560ELj1ELj1ELj4ELj8ENS_18Kernel_traits_baseILj2560EfS2_S2_S2_fjLj128EEEEELb1ELb1ELb0ELb0EEEvNS_9BwdParamsE --------------------------
	.section	.nv.shared._ZN10layer_norm13ln_bwd_kernelINS_13Kernel_traitsIf13__nv_bfloat16S2_S2_fjLj2560ELj1ELj1ELj4ELj8ENS_18Kernel_traits_baseILj2560EfS2_S2_S2_fjLj128EEEEELb1ELb1ELb0ELb0EEEvNS_9BwdParamsE,"aw",@nobits
	.sectionflags	@""
	.align	16
	.zero		1024


//--------------------- .nv.shared._ZN10layer_norm13ln_bwd_kernelINS_13Kernel_traitsIf13__nv_bfloat16S2_S2_fjLj2560ELj1ELj1ELj4ELj8ENS_18Kernel_traits_baseILj2560EfS2_S2_S2_fjLj128EEEEELb1ELb1ELb0ELb1EEEvNS_9BwdParamsE --------------------------
	.section	.nv.shared._ZN10layer_norm13ln_bwd_kernelINS_13Kernel_traitsIf13__nv_bfloat16S2_S2_fjLj2560ELj1ELj1ELj4ELj8ENS_18Kernel_traits_baseILj2560EfS2_S2_S2_fjLj128EEEEELb1ELb1ELb0ELb1EEEvNS_9BwdParamsE,"aw",@nobits
	.sectionflags	@""
	.align	16
	.zero		1024


//--------------------- .nv.shared._ZN10layer_norm22ln_bwd_finalize_kernelINS_22Kernel_traits_finalizeILj2560Ef13__nv_bfloat16S2_S2_fjLb1ELj1024ELj4ENS_18Kernel_traits_baseILj2560EfS2_S2_S2_fjLj1024EEEEELb1ELb0EEEvNS_9BwdParamsE --------------------------
	.section	.nv.shared._ZN10layer_norm22ln_bwd_finalize_kernelINS_22Kernel_traits_finalizeILj2560Ef13__nv_bfloat16S2_S2_fjLb1ELj1024ELj4ENS_18Kernel_traits_baseILj2560EfS2_S2_S2_fjLj1024EEEEELb1ELb0EEEvNS_9BwdParamsE,"aw",@nobits
	.sectionflags	@""
	.align	16
.nv.shared._ZN10layer_norm22ln_bwd_finalize_kernelINS_22Kernel_traits_finalizeILj2560Ef13__nv_bfloat16S2_S2_fjLb1ELj1024ELj4ENS_18Kernel_traits_baseILj2560EfS2_S2_S2_fjLj1024EEEEELb1ELb0EEEvNS_9BwdParamsE:
	.zero		13696


//--------------------- .nv.shared._ZN10layer_norm13ln_bwd_kernelINS_13Kernel_traitsIf13__nv_bfloat16S2_S2_fjLj2560ELj1ELj1ELj4ELj8ENS_18Kernel_traits_baseILj2560EfS2_S2_S2_fjLj128EEEEELb1ELb1ELb1ELb0EEEvNS_9BwdParamsE --------------------------
	.section	.nv.shared._ZN10layer_norm13ln_bwd_kernelINS_13Kernel_traitsIf13__nv_bfloat16S2_S2_fjLj2560ELj1ELj1ELj4ELj8ENS_18Kernel_traits_baseILj2560EfS2_S2_S2_fjLj128EEEEELb1ELb1ELb1ELb0EEEvNS_9BwdParamsE,"aw",@nobits
	.sectionflags	@""
	.align	16
	.zero		1024


//--------------------- .nv.shared._ZN10layer_norm22ln_bwd_finalize_kernelINS_22Kernel_traits_finalizeILj2560Ef13__nv_bfloat16S2_S2_fjLb1ELj1024ELj4ENS_18Kernel_traits_baseILj2560EfS2_S2_S2_fjLj1024EEEEELb1ELb1EEEvNS_9BwdParamsE --------------------------
	.section	.nv.shared._ZN10layer_norm22ln_bwd_finalize_kernelINS_22Kernel_traits_finalizeILj2560Ef13__nv_bfloat16S2_S2_fjLb1ELj1024ELj4ENS_18Kernel_traits_baseILj2560EfS2_S2_S2_fjLj1024EEEEELb1ELb1EEEvNS_9BwdParamsE,"aw",@nobits
	.sectionflags	@""
	.align	16
.nv.shared._ZN10layer_norm22ln_bwd_finalize_kernelINS_22Kernel_traits_finalizeILj2560Ef13__nv_bfloat16S2_S2_fjLb1ELj1024ELj4ENS_18Kernel_traits_baseILj2560EfS2_S2_S2_fjLj1024EEEEELb1ELb1EEEvNS_9BwdParamsE:
	.zero		13696


//--------------------- .nv.shared._ZN10layer_norm13ln_bwd_kernelINS_13Kernel_traitsIf13__nv_bfloat16S2_S2_fjLj2560ELj1ELj1ELj4ELj8ENS_18Kernel_traits_baseILj2560EfS2_S2_S2_fjLj128EEEEELb1ELb1ELb1ELb1EEEvNS_9BwdParamsE --------------------------
	.section	.nv.shared._ZN10layer_norm13ln_bwd_kernelINS_13Kernel_traitsIf13__nv_bfloat16S2_S2_fjLj2560ELj1ELj1ELj4ELj8ENS_18Kernel_traits_baseILj2560EfS2_S2_S2_fjLj128EEEEELb1ELb1ELb1ELb1EEEvNS_9BwdParamsE,"aw",@nobits
	.sectionflags	@""
	.align	16
	.zero		1024


//--------------------- .nv.shared._ZN10layer_norm13ln_bwd_kernelINS_13Kernel_traitsI13__nv_bfloat16S2_fS2_fjLj2560ELj1ELj1ELj4ELj8ENS_18Kernel_traits_baseILj2560ES2_S2_fS2_fjLj128EEEEELb0ELb0ELb0ELb0EEEvNS_9BwdParamsE --------------------------
	.section	.nv.shared._ZN10layer_norm13ln_bwd_kernelINS_13Kernel_traitsI13__nv_bfloat16S2_fS2_fjLj2560ELj1ELj1ELj4ELj8ENS_18Kernel_traits_baseILj2560ES2_S2_fS2_fjLj128EEEEELb0ELb0ELb0ELb0EEEvNS_9BwdParamsE,"aw",@nobits
	.sectionflags	@""
	.align	16
	.zero		1024


//--------------------- .nv.shared._ZN10layer_norm13ln_bwd_kernelINS_13Kernel_traitsI13__nv_bfloat16S2_fS2_fjLj2560ELj1ELj1ELj4ELj8ENS_18Kernel_traits_baseILj2560ES2_S2_fS2_fjLj128EEEEELb0ELb0ELb0ELb1EEEvNS_9BwdParamsE --------------------------
	.section	.nv.shared._ZN10layer_norm13ln_bwd_kernelINS_13Kernel_traitsI13__nv_bfloat16S2_fS2_fjLj2560ELj1ELj1ELj4ELj8ENS_18Kernel_traits_baseILj2560ES2_S2_fS2_fjLj128EEEEELb0ELb0ELb0ELb1EEEvNS_9BwdParamsE,"aw",@nobits
	.sectionflags	@""
	.align	16
	.zero		1024


//--------------------- .nv.shared._ZN10layer_norm13ln_bwd_kernelINS_13Kernel_traitsI13__nv_bfloat16S2_fS2_fjLj2560ELj1ELj1ELj4ELj8ENS_18Kernel_traits_baseILj2560ES2_S2_fS2_fjLj128EEEEELb0ELb0ELb1ELb0EEEvNS_9BwdParamsE --------------------------
	.section	.nv.shared._ZN10layer_norm13ln_bwd_kernelINS_13Kernel_traitsI13__nv_bfloat16S2_fS2_fjLj2560ELj1ELj1ELj4ELj8ENS_18Kernel_traits_baseILj2560ES2_S2_fS2_fjLj128EEEEELb0ELb0ELb1ELb0EEEvNS_9BwdParamsE,"aw",@nobits
	.sectionflags	@""
	.align	16
	.zero		1024


//--------------------- .nv.shared._ZN10layer_norm13ln_bwd_kernelINS_13Kernel_traitsI13__nv_bfloat16S2_fS2_fjLj2560ELj1ELj1ELj4ELj8ENS_18Kernel_traits_baseILj2560ES2_S2_fS2_fjLj128EEEEELb0ELb0ELb1ELb1EEEvNS_9BwdParamsE --------------------------
	.section	.nv.shared._ZN10layer_norm13ln_bwd_kernelINS_13Kernel_traitsI13__nv_bfloat16S2_fS2_fjLj2560ELj1ELj1ELj4ELj8ENS_18Kernel_traits_baseILj2560ES2_S2_fS2_fjLj128EEEEELb0ELb0ELb1ELb1EEEvNS_9BwdParamsE,"aw",@nobits
	.sectionflags	@""
	.align	16
	.zero		1024


//--------------------- .nv.shared._ZN10layer_norm13ln_bwd_kernelINS_13Kernel_traitsI13__nv_bfloat16S2_fS2_fjLj2560ELj1ELj1ELj4ELj8ENS_18Kernel_traits_baseILj2560ES2_S2_fS2_fjLj128EEEEELb0ELb1ELb0ELb0EEEvNS_9BwdParamsE --------------------------
	.section	.nv.shared._ZN10layer_norm13ln_bwd_kernelINS_13Kernel_traitsI13__nv_bfloat16S2_fS2_fjLj2560ELj1ELj1ELj4ELj8ENS_18Kernel_traits_baseILj2560ES2_S2_fS2_fjLj128EEEEELb0ELb1ELb0ELb0EEEvNS_9BwdParamsE,"aw",@nobits
	.sectionflags	@""
	.align	16
	.zero		1024


//--------------------- .nv.shared._ZN10layer_norm13ln_bwd_kernelINS_13Kernel_traitsI13__nv_bfloat16S2_fS2_fjLj2560ELj1ELj1ELj4ELj8ENS_18Kernel_traits_baseILj2560ES2_S2_fS2_fjLj128EEEEELb0ELb1ELb0ELb1EEEvNS_9BwdParamsE --------------------------
	.section	.nv.shared._ZN10layer_norm13ln_bwd_kernelINS_13Kernel_traitsI13__nv_bfloat16S2_fS2_fjLj2560ELj1ELj1ELj4ELj8ENS_18Kernel_traits_baseILj2560ES2_S2_fS2_fjLj128EEEEELb0ELb1ELb0ELb1EEEvNS_9BwdParamsE,"aw",@nobits
	.sectionflags	@""
	.align	16
	.zero		1024


//--------------------- .nv.shared._ZN10layer_norm13ln_bwd_kernelINS_13Kernel_traitsI13__nv_bfloat16S2_fS2_fjLj2560ELj1ELj1ELj4ELj8ENS_18Kernel_traits_baseILj2560ES2_S2_fS2_fjLj128EEEEELb0ELb1ELb1ELb0EEEvNS_9BwdParamsE --------------------------
	.section	.nv.shared._ZN10layer_norm13ln_bwd_kernelINS_13Kernel_traitsI13__nv_bfloat16S2_fS2_fjLj2560ELj1ELj1ELj4ELj8ENS_18Kernel_traits_baseILj2560ES2_S2_fS2_fjLj128EEEEELb0ELb1ELb1ELb0EEEvNS_9BwdParamsE,"aw",@nobits
	.sectionflags	@""
	.align	16
	.zero		1024


//--------------------- .nv.shared._ZN10layer_norm13ln_bwd_kernelINS_13Kernel_traitsI13__nv_bfloat16S2_fS2_fjLj2560ELj1ELj1ELj4ELj8ENS_18Kernel_traits_baseILj2560ES2_S2_fS2_fjLj128EEEEELb0ELb1ELb1ELb1EEEvNS_9BwdParamsE --------------------------
	.section	.nv.shared._ZN10layer_norm13ln_bwd_kernelINS_13Kernel_traitsI13__nv_bfloat16S2_fS2_fjLj2560ELj1ELj1ELj4ELj8ENS_18Kernel_traits_baseILj2560ES2_S2_fS2_fjLj128EEEEELb0ELb1ELb1ELb1EEEvNS_9BwdParamsE,"aw",@nobits
	.sectionflags	@""
	.align	16
	.zero		1024


//--------------------- .nv.shared._ZN10layer_norm13ln_bwd_kernelINS_13Kernel_traitsI13__nv_bfloat16S2_fS2_fjLj2560ELj1ELj1ELj4ELj8ENS_18Kernel_traits_baseILj2560ES2_S2_fS2_fjLj128EEEEELb1ELb0ELb0ELb0EEEvNS_9BwdParamsE --------------------------
	.section	.nv.shared._ZN10layer_norm13ln_bwd_kernelINS_13Kernel_traitsI13__nv_bfloat16S2_fS2_fjLj2560ELj1ELj1ELj4ELj8ENS_18Kernel_traits_baseILj2560ES2_S2_fS2_fjLj128EEEEELb1ELb0ELb0ELb0EEEvNS_9BwdParamsE,"aw",@nobits
	.sectionflags	@""
	.align	16
	.zero		1024


//--------------------- .nv.shared._ZN10layer_norm13ln_bwd_kernelINS_13Kernel_traitsI13__nv_bfloat16S2_fS2_fjLj2560ELj1ELj1ELj4ELj8ENS_18Kernel_traits_baseILj2560ES2_S2_fS2_fjLj128EEEEELb1ELb0ELb0ELb1EEEvNS_9BwdParamsE --------------------------
	.section	.nv.shared._ZN10layer_norm13ln_bwd_kernelINS_13Kernel_traitsI13__nv_bfloat16S2_fS2_fjLj2560ELj1ELj1ELj4ELj8ENS_18Kernel_traits_baseILj2560ES2_S2_fS2_fjLj128EEEEELb1ELb0ELb0ELb1EEEvNS_9BwdParamsE,"aw",@nobits
	.sectionflags	@""
	.align	16
	.zero		1024


//--------------------- .nv.shared._ZN10layer_norm22ln_bwd_finalize_kernelINS_22Kernel_traits_finalizeILj2560E13__nv_bfloat16S2_fS2_fjLb0ELj1024ELj4ENS_18Kernel_traits_baseILj2560ES2_S2_fS2_fjLj1024EEEEELb0ELb0EEEvNS_9BwdParamsE --------------------------
	.section	.nv.shared._ZN10layer_norm22ln_bwd_finalize_kernelINS_22Kernel_traits_finalizeILj2560E13__nv_bfloat16S2_fS2_fjLb0ELj1024ELj4ENS_18Kernel_traits_baseILj2560ES2_S2_fS2_fjLj1024EEEEELb0ELb0EEEvNS_9BwdParamsE,"aw",@nobits
	.sectionflags	@""
	.align	16
.nv.shared._ZN10layer_norm22ln_bwd_finalize_kernelINS_22Kernel_traits_finalizeILj2560E13__nv_bfloat16S2_fS2_fjLb0ELj1024ELj4ENS_18Kernel_traits_baseILj2560ES2_S2_fS2_fjLj1024EEEEELb0ELb0EEEvNS_9BwdParamsE:
	.zero		9472


//--------------------- .nv.shared._ZN10layer_norm13ln_bwd_kernelINS_13Kernel_traitsI13__nv_bfloat16S2_fS2_fjLj2560ELj1ELj1ELj4ELj8ENS_18Kernel_traits_baseILj2560ES2_S2_fS2_fjLj128EEEEELb1ELb0ELb1ELb0EEEvNS_9BwdParamsE --------------------------
	.section	.nv.shared._ZN10layer_norm13ln_bwd_kernelINS_13Kernel_traitsI13__nv_bfloat16S2_fS2_fjLj2560ELj1ELj1ELj4ELj8ENS_18Kernel_traits_baseILj2560ES2_S2_fS2_fjLj128EEEEELb1ELb0ELb1ELb0EEEvNS_9BwdParamsE,"aw",@nobits
	.sectionflags	@""
	.align	16
	.zero		1024


//--------------------- .nv.shared._ZN10layer_norm22ln_bwd_finalize_kernelINS_22Kernel_traits_finalizeILj2560E13__nv_bfloat16S2_fS2_fjLb0ELj1024ELj4ENS_18Kernel_traits_baseILj2560ES2_S2_fS2_fjLj1024EEEEELb0ELb1EEEvNS_9BwdParamsE --------------------------
	.section	.nv.shared._ZN10layer_norm22ln_bwd_finalize_kernelINS_22Kernel_traits_finalizeILj2560E13__nv_bfloat16S2_fS2_fjLb0ELj1024ELj4ENS_18Kernel_traits_baseILj2560ES2_S2_fS2_fjLj1024EEEEELb0ELb1EEEvNS_9BwdParamsE,"aw",@nobits
	.sectionflags	@""
	.align	16
.nv.shared._ZN10layer_norm22ln_bwd_finalize_kernelINS_22Kernel_traits_finalizeILj2560E13__nv_bfloat16S2_fS2_fjLb0ELj1024ELj4ENS_18Kernel_traits_baseILj2560ES2_S2_fS2_fjLj1024EEEEELb0ELb1EEEvNS_9BwdParamsE:
	.zero		9472


//--------------------- .nv.shared._ZN10layer_norm13ln_bwd_kernelINS_13Kernel_traitsI13__nv_bfloat16S2_fS2_fjLj2560ELj1ELj1ELj4ELj8ENS_18Kernel_traits_baseILj2560ES2_S2_fS2_fjLj128EEEEELb1ELb0ELb1ELb1EEEvNS_9BwdParamsE --------------------------
	.section	.nv.shared._ZN10layer_norm13ln_bwd_kernelINS_13Kernel_traitsI13__nv_bfloat16S2_fS2_fjLj2560ELj1ELj1ELj4ELj8ENS_18Kernel_traits_baseILj2560ES2_S2_fS2_fjLj128EEEEELb1ELb0ELb1ELb1EEEvNS_9BwdParamsE,"aw",@nobits
	.sectionflags	@""
	.align	16
	.zero		1024


//--------------------- .nv.shared._ZN10layer_norm13ln_bwd_kernelINS_13Kernel_traitsI13__nv_bfloat16S2_fS2_fjLj2560ELj1ELj1ELj4ELj8ENS_18Kernel_traits_baseILj2560ES2_S2_fS2_fjLj128EEEEELb1ELb1ELb0ELb0EEEvNS_9BwdParamsE --------------------------
	.section	.nv.shared._ZN10layer_norm13ln_bwd_kernelINS_13Kernel_traitsI13__nv_bfloat16S2_fS2_fjLj2560ELj1ELj1ELj4ELj8ENS_18Kernel_traits_baseILj2560ES2_S2_fS2_fjLj128EEEEELb1ELb1ELb0ELb0EEEvNS_9BwdParamsE,"aw",@nobits
	.sectionflags	@""
	.align	16
	.zero		1024


//--------------------- .nv.shared._ZN10layer_norm13ln_bwd_kernelINS_13Kernel_traitsI13__nv_bfloat16S2_fS2_fjLj2560ELj1ELj1ELj4ELj8ENS_18Kernel_traits_baseILj2560ES2_S2_fS2_fjLj128EEEEELb1ELb1ELb0ELb1EEEvNS_9BwdParamsE --------------------------
	.section	.nv.shared._ZN10layer_norm13ln_bwd_kernelINS_13Kernel_traitsI13__nv_bfloat16S2_fS2_fjLj2560ELj1ELj1ELj4ELj8ENS_18Kernel_traits_baseILj2560ES2_S2_fS2_fjLj128EEEEELb1ELb1ELb0ELb1EEEvNS_9BwdParamsE,"aw",@nobits
	.sectionflags	@""
	.align	16
	.zero		1024


//--------------------- .nv.shared._ZN10layer_norm22ln_bwd_finalize_kernelINS_22Kernel_traits_finalizeILj2560E13__nv_bfloat16S2_fS2_fjLb1ELj1024ELj4ENS_18Kernel_traits_baseILj2560ES2_S2_fS2_fjLj1024EEEEELb1ELb0EEEvNS_9BwdParamsE --------------------------
	.section	.nv.shared._ZN10layer_norm22ln_bwd_finalize_kernelINS_22Kernel_traits_finalizeILj2560E13__nv_bfloat16S2_fS2_fjLb1ELj1024ELj4ENS_18Kernel_traits_baseILj2560ES2_S2_fS2_fjLj1024EEEEELb1ELb0EEEvNS_9BwdParamsE,"aw",@nobits
	.sectionflags	@""
	.align	16
.nv.shared._ZN10layer_norm22ln_bwd_finalize_kernelINS_22Kernel_traits_finalizeILj2560E13__nv_bfloat16S2_fS2_fjLb1ELj1024ELj4ENS_18Kernel_traits_baseILj2560ES2_S2_fS2_fjLj1024EEEEELb1ELb0EEEvNS_9BwdParamsE:
	.zero		13696


//--------------------- .nv.shared._ZN10layer_norm13ln_bwd_kernelINS_13Kernel_traitsI13__nv_bfloat16S2_fS2_fjLj2560ELj1ELj1ELj4ELj8ENS_18Kernel_traits_baseILj2560ES2_S2_fS2_fjLj128EEEEELb1ELb1ELb1ELb0EEEvNS_9BwdParamsE --------------------------
	.section	.nv.shared._ZN10layer_norm13ln_bwd_kernelINS_13Kernel_traitsI13__nv_bfloat16S2_fS2_fjLj2560ELj1ELj1ELj4ELj8ENS_18Kernel_traits_baseILj2560ES2_S2_fS2_fjLj128EEEEELb1ELb1ELb1ELb0EEEvNS_9BwdParamsE,"aw",@nobits
	.sectionflags	@""
	.align	16
	.zero		1024


//--------------------- .nv.shared._ZN10layer_norm22ln_bwd_finalize_kernelINS_22Kernel_traits_finalizeILj2560E13__nv_bfloat16S2_fS2_fjLb1ELj1024ELj4ENS_18Kernel_traits_baseILj2560ES2_S2_fS2_fjLj1024EEEEELb1ELb1EEEvNS_9BwdParamsE --------------------------
	.section	.nv.shared._ZN10layer_norm22ln_bwd_finalize_kernelINS_22Kernel_traits_finalizeILj2560E13__nv_bfloat16S2_fS2_fjLb1ELj1024ELj4ENS_18Kernel_traits_baseILj2560ES2_S2_fS2_fjLj1024EEEEELb1ELb1EEEvNS_9BwdParamsE,"aw",@nobits
	.sectionflags	@""
	.align	16
.nv.shared._ZN10layer_norm22ln_bwd_finalize_kernelINS_22Kernel_traits_finalizeILj2560E13__nv_bfloat16S2_fS2_fjLb1ELj1024ELj4ENS_18Kernel_traits_baseILj2560ES2_S2_fS2_fjLj1024EEEEELb1ELb1EEEvNS_9BwdParamsE:
	.zero		13696


//--------------------- .nv.shared._ZN10layer_norm13ln_bwd_kernelINS_13Kernel_traitsI13__nv_bfloat16S2_fS2_fjLj2560ELj1ELj1ELj4ELj8ENS_18Kernel_traits_baseILj2560ES2_S2_fS2_fjLj128EEEEELb1ELb1ELb1ELb1EEEvNS_9BwdParamsE --------------------------
	.section	.nv.shared._ZN10layer_norm13ln_bwd_kernelINS_13Kernel_traitsI13__nv_bfloat16S2_fS2_fjLj2560ELj1ELj1ELj4ELj8ENS_18Kernel_traits_baseILj2560ES2_S2_fS2_fjLj128EEEEELb1ELb1ELb1ELb1EEEvNS_9BwdParamsE,"aw",@nobits
	.sectionflags	@""
	.align	16
	.zero		1024


//--------------------- .nv.shared._ZN10layer_norm13ln_bwd_kernelINS_13Kernel_traitsIf13__nv_bfloat16fS2_fjLj2560ELj1ELj1ELj4ELj8ENS_18Kernel_traits_baseILj2560EfS2_fS2_fjLj128EEEEELb0ELb0ELb0ELb0EEEvNS_9BwdParamsE --------------------------
	.section	.nv.shared._ZN10layer_norm13ln_bwd_kernelINS_13Kernel_traitsIf13__nv_bfloat16fS2_fjLj2560ELj1ELj1ELj4ELj8ENS_18Kernel_traits_baseILj2560EfS2_fS2_fjLj128EEEEELb0ELb0ELb0ELb0EEEvNS_9BwdParamsE,"aw",@nobits
	.sectionflags	@""
	.align	16
	.zero		1024


//--------------------- .nv.shared._ZN10layer_norm13ln_bwd_kernelINS_13Kernel_traitsIf13__nv_bfloat16fS2_fjLj2560ELj1ELj1ELj4ELj8ENS_18Kernel_traits_baseILj2560EfS2_fS2_fjLj128EEEEELb0ELb0ELb0ELb1EEEvNS_9BwdParamsE --------------------------
	.section	.nv.shared._ZN10layer_norm13ln_bwd_kernelINS_13Kernel_traitsIf13__nv_bfloat16fS2_fjLj2560ELj1ELj1ELj4ELj8ENS_18Kernel_traits_baseILj2560EfS2_fS2_fjLj128EEEEELb0ELb0ELb0ELb1EEEvNS_9BwdParamsE,"aw",@nobits
	.sectionflags	@""
	.align	16
	.zero		1024


//--------------------- .nv.shared._ZN10layer_norm13ln_bwd_kernelINS_13Kernel_traitsIf13__nv_bfloat16fS2_fjLj2560ELj1ELj1ELj4ELj8ENS_18Kernel_traits_baseILj2560EfS2_fS2_fjLj128EEEEELb0ELb0ELb1ELb0EEEvNS_9BwdParamsE --------------------------
	.section	.nv.shared._ZN10layer_norm13ln_bwd_kernelINS_13Kernel_traitsIf13__nv_bfloat16fS2_fjLj2560ELj1ELj1ELj4ELj8ENS_18Kernel_traits_baseILj2560EfS2_fS2_fjLj128EEEEELb0ELb0ELb1ELb0EEEvNS_9BwdParamsE,"aw",@nobits
	.sectionflags	@""
	.align	16
	.zero		1024


//--------------------- .nv.shared._ZN10layer_norm13ln_bwd_kernelINS_13Kernel_traitsIf13__nv_bfloat16fS2_fjLj2560ELj1ELj1ELj4ELj8ENS_18Kernel_traits_baseILj2560EfS2_fS2_fjLj128EEEEELb0ELb0ELb1ELb1EEEvNS_9BwdParamsE --------------------------
	.section	.nv.shared._ZN10layer_norm13ln_bwd_kernelINS_13Kernel_traitsIf13__nv_bfloat16fS2_fjLj2560ELj1ELj1ELj4ELj8ENS_18Kernel_traits_baseILj2560EfS2_fS2_fjLj128EEEEELb0ELb0ELb1ELb1EEEvNS_9BwdParamsE,"aw",@nobits
	.sectionflags	@""
	.align	16
	.zero		1024


//--------------------- .nv.shared._ZN10layer_norm13ln_bwd_kernelINS_13Kernel_traitsIf13__nv_bfloat16fS2_fjLj2560ELj1ELj1ELj4ELj8ENS_18Kernel_traits_baseILj2560EfS2_fS2_fjLj128EEEEELb0ELb1ELb0ELb0EEEvNS_9BwdParamsE --------------------------
	.section	.nv.shared._ZN10layer_norm13ln_bwd_kernelINS_13Kernel_traitsIf13__nv_bfloat16fS2_fjLj2560ELj1ELj1ELj4ELj8ENS_18Kernel_traits_baseILj2560EfS2_fS2_fjLj128EEEEELb0ELb1ELb0ELb0EEEvNS_9BwdParamsE,"aw",@nobits
	.sectionflags	@""
	.align	16
	.zero		1024


//--------------------- .nv.shared._ZN10layer_norm13ln_bwd_kernelINS_13Kernel_traitsIf13__nv_bfloat16fS2_fjLj2560ELj1ELj1ELj4ELj8ENS_18Kernel_traits_baseILj2560EfS2_fS2_fjLj128EEEEELb0ELb1ELb0ELb1EEEvNS_9BwdParamsE --------------------------
	.section	.nv.shared._ZN10layer_norm13ln_bwd_kernelINS_13Kernel_traitsIf13__nv_bfloat16fS2_fjLj2560ELj1ELj1ELj4ELj8ENS_18Kernel_traits_baseILj2560EfS2_fS2_fjLj128EEEEELb0ELb1ELb0ELb1EEEvNS_9BwdParamsE,"aw",@nobits
	.sectionflags	@""
	.align	16
	.zero		1024


//--------------------- .nv.shared._ZN10layer_norm13ln_bwd_kernelINS_13Kernel_traitsIf13__nv_bfloat16fS2_fjLj2560ELj1ELj1ELj4ELj8ENS_18Kernel_traits_baseILj2560EfS2_fS2_fjLj128EEEEELb0ELb1ELb1ELb0EEEvNS_9BwdParamsE --------------------------
	.section	.nv.shared._ZN10layer_norm13ln_bwd_kernelINS_13Kernel_traitsIf13__nv_bfloat16fS2_fjLj2560ELj1ELj1ELj4ELj8ENS_18Kernel_traits_baseILj2560EfS2_fS2_fjLj128EEEEELb0ELb1ELb1ELb0EEEvNS_9BwdParamsE,"aw",@nobits
	.sectionflags	@""
	.align	16
	.zero		1024


//--------------------- .nv.shared._ZN10layer_norm13ln_bwd_kernelINS_13Kernel_traitsIf13__nv_bfloat16fS2_fjLj2560ELj1ELj1ELj4ELj8ENS_18Kernel_traits_baseILj2560EfS2_fS2_fjLj128EEEEELb0ELb1ELb1ELb1EEEvNS_9BwdParamsE --------------------------
	.section	.nv.shared._ZN10layer_norm13ln_bwd_kernelINS_13Kernel_traitsIf13__nv_bfloat16fS2_fjLj2560ELj1ELj1ELj4ELj8ENS_18Kernel_traits_baseILj2560EfS2_fS2_fjLj128EEEEELb0ELb1ELb1ELb1EEEvNS_9BwdParamsE,"aw",@nobits
	.sectionflags	@""
	.align	16
	.zero		1024


//--------------------- .nv.shared._ZN10layer_norm13ln_bwd_kernelINS_13Kernel_traitsIf13__nv_bfloat16fS2_fjLj2560ELj1ELj1ELj4ELj8ENS_18Kernel_traits_baseILj2560EfS2_fS2_fjLj128EEEEELb1ELb0ELb0ELb0EEEvNS_9BwdParamsE --------------------------
	.section	.nv.shared._ZN10layer_norm13ln_bwd_kernelINS_13Kernel_traitsIf13__nv_bfloat16fS2_fjLj2560ELj1ELj1ELj4ELj8ENS_18Kernel_traits_baseILj2560EfS2_fS2_fjLj128EEEEELb1ELb0ELb0ELb0EEEvNS_9BwdParamsE,"aw",@nobits
	.sectionflags	@""
	.align	16
	.zero		1024


//--------------------- .nv.shared._ZN10layer_norm13ln_bwd_kernelINS_13Kernel_traitsIf13__nv_bfloat16fS2_fjLj2560ELj1ELj1ELj4ELj8ENS_18Kernel_traits_baseILj2560EfS2_fS2_fjLj128EEEEELb1ELb0ELb0ELb1EEEvNS_9BwdParamsE --------------------------
	.section	.nv.shared._ZN10layer_norm13ln_bwd_kernelINS_13Kernel_traitsIf13__nv_bfloat16fS2_fjLj2560ELj1ELj1ELj4ELj8ENS_18Kernel_traits_baseILj2560EfS2_fS2_fjLj128EEEEELb1ELb0ELb0ELb1EEEvNS_9BwdParamsE,"aw",@nobits
	.sectionflags	@""
	.align	16
	.zero		1024


//--------------------- .nv.shared._ZN10layer_norm22ln_bwd_finalize_kernelINS_22Kernel_traits_finalizeILj2560Ef13__nv_bfloat16fS2_fjLb0ELj1024ELj4ENS_18Kernel_traits_baseILj2560EfS2_fS2_fjLj1024EEEEELb0ELb0EEEvNS_9BwdParamsE --------------------------
	.section	.nv.shared._ZN10layer_norm22ln_bwd_finalize_kernelINS_22Kernel_traits_finalizeILj2560Ef13__nv_bfloat16fS2_fjLb0ELj1024ELj4ENS_18Kernel_traits_baseILj2560EfS2_fS2_fjLj1024EEEEELb0ELb0EEEvNS_9BwdParamsE,"aw",@nobits
	.sectionflags	@""
	.align	16
.nv.shared._ZN10layer_norm22ln_bwd_finalize_kernelINS_22Kernel_traits_finalizeILj2560Ef13__nv_bfloat16fS2_fjLb0ELj1024ELj4ENS_18Kernel_traits_baseILj2560EfS2_fS2_fjLj1024EEEEELb0ELb0EEEvNS_9BwdParamsE:
	.zero		9472


//--------------------- .nv.shared._ZN10layer_norm13ln_bwd_kernelINS_13Kernel_traitsIf13__nv_bfloat16fS2_fjLj2560ELj1ELj1ELj4ELj8ENS_18Kernel_traits_baseILj2560EfS2_fS2_fjLj128EEEEELb1ELb0ELb1ELb0EEEvNS_9BwdParamsE --------------------------
	.section	.nv.shared._ZN10layer_norm13ln_bwd_kernelINS_13Kernel_traitsIf13__nv_bfloat16fS2_fjLj2560ELj1ELj1ELj4ELj8ENS_18Kernel_traits_baseILj2560EfS2_fS2_fjLj128EEEEELb1ELb0ELb1ELb0EEEvNS_9BwdParamsE,"aw",@nobits
	.sectionflags	@""
	.align	16
	.zero		1024


//--------------------- .nv.shared._ZN10layer_norm22ln_bwd_finalize_kernelINS_22Kernel_traits_finalizeILj2560Ef13__nv_bfloat16fS2_fjLb0ELj1024ELj4ENS_18Kernel_traits_baseILj2560EfS2_fS2_fjLj1024EEEEELb0ELb1EEEvNS_9BwdParamsE --------------------------
	.section	.nv.shared._ZN10layer_norm22ln_bwd_finalize_kernelINS_22Kernel_traits_finalizeILj2560Ef13__nv_bfloat16fS2_fjLb0ELj1024ELj4ENS_18Kernel_traits_baseILj2560EfS2_fS2_fjLj1024EEEEELb0ELb1EEEvNS_9BwdParamsE,"aw",@nobits
	.sectionflags	@""
	.align	16
.nv.shared._ZN10layer_norm22ln_bwd_finalize_kernelINS_22Kernel_traits_finalizeILj2560Ef13__nv_bfloat16fS2_fjLb0ELj1024ELj4ENS_18Kernel_traits_baseILj2560EfS2_fS2_fjLj1024EEEEELb0ELb1EEEvNS_9BwdParamsE:
	.zero		9472


//--------------------- .nv.shared._ZN10layer_norm13ln_bwd_kernelINS_13Kernel_traitsIf13__nv_bfloat16fS2_fjLj2560ELj1ELj1ELj4ELj8ENS_18Kernel_traits_baseILj2560EfS2_fS2_fjLj128EEEEELb1ELb0ELb1ELb1EEEvNS_9BwdParamsE --------------------------
	.section	.nv.shared._ZN10layer_norm13ln_bwd_kernelINS_13Kernel_traitsIf13__nv_bfloat16fS2_fjLj2560ELj1ELj1ELj4ELj8ENS_18Kernel_traits_baseILj2560EfS2_fS2_fjLj128EEEEELb1ELb0ELb1ELb1EEEvNS_9BwdParamsE,"aw",@nobits
	.sectionflags	@""
	.align	16
	.zero		1024


//--------------------- .nv.shared._ZN10layer_norm13ln_bwd_kernelINS_13Kernel_traitsIf13__nv_bfloat16fS2_fjLj2560ELj1ELj1ELj4ELj8ENS_18Kernel_traits_baseILj2560EfS2_fS2_fjLj128EEEEELb1ELb1ELb0ELb0EEEvNS_9BwdParamsE --------------------------
	.section	.nv.shared._ZN10layer_norm13ln_bwd_kernelINS_13Kernel_traitsIf13__nv_bfloat16fS2_fjLj2560ELj1ELj1ELj4ELj8ENS_18Kernel_traits_baseILj2560EfS2_fS2_fjLj128EEEEELb1ELb1ELb0ELb0EEEvNS_9BwdParamsE,"aw",@nobits
	.sectionflags	@""
	.align	16
	.zero		1024


//--------------------- .nv.shared._ZN10layer_norm13ln_bwd_kernelINS_13Kernel_traitsIf13__nv_bfloat16fS2_fjLj2560ELj1ELj1ELj4ELj8ENS_18Kernel_traits_baseILj2560EfS2_fS2_fjLj128EEEEELb1ELb1ELb0ELb1EEEvNS_9BwdParamsE --------------------------
	.section	.nv.shared._ZN10layer_norm13ln_bwd_kernelINS_13Kernel_traitsIf13__nv_bfloat16fS2_fjLj2560ELj1ELj1ELj4ELj8ENS_18Kernel_traits_baseILj2560EfS2_fS2_fjLj128EEEEELb1ELb1ELb0ELb1EEEvNS_9BwdParamsE,"aw",@nobits
	.sectionflags	@""
	.align	16
	.zero		1024


//--------------------- .nv.shared._ZN10layer_norm22ln_bwd_finalize_kernelINS_22Kernel_traits_finalizeILj2560Ef13__nv_bfloat16fS2_fjLb1ELj1024ELj4ENS_18Kernel_traits_baseILj2560EfS2_fS2_fjLj1024EEEEELb1ELb0EEEvNS_9BwdParamsE --------------------------
	.section	.nv.shared._ZN10layer_norm22ln_bwd_finalize_kernelINS_22Kernel_traits_finalizeILj2560Ef13__nv_bfloat16fS2_fjLb1ELj1024ELj4ENS_18Kernel_traits_baseILj2560EfS2_fS2_fjLj1024EEEEELb1ELb0EEEvNS_9BwdParamsE,"aw",@nobits
	.sectionflags	@""
	.align	16
.nv.shared._ZN10layer_norm22ln_bwd_finalize_kernelINS_22Kernel_traits_finalizeILj2560Ef13__nv_bfloat16fS2_fjLb1ELj1024ELj4ENS_18Kernel_traits_baseILj2560EfS2_fS2_fjLj1024EEEEELb1ELb0EEEvNS_9BwdParamsE:
	.zero		13696


//--------------------- .nv.shared._ZN10layer_norm13ln_bwd_kernelINS_13Kernel_traitsIf13__nv_bfloat16fS2_fjLj2560ELj1ELj1ELj4ELj8ENS_18Kernel_traits_baseILj2560EfS2_fS2_fjLj128EEEEELb1ELb1ELb1ELb0EEEvNS_9BwdParamsE --------------------------
	.section	.nv.shared._ZN10layer_norm13ln_bwd_kernelINS_13Kernel_traitsIf13__nv_bfloat16fS2_fjLj2560ELj1ELj1ELj4ELj8ENS_18Kernel_traits_baseILj2560EfS2_fS2_fjLj128EEEEELb1ELb1ELb1ELb0EEEvNS_9BwdParamsE,"aw",@nobits
	.sectionflags	@""
	.align	16
	.zero		1024


//--------------------- .nv.shared._ZN10layer_norm22ln_bwd_finalize_kernelINS_22Kernel_traits_finalizeILj2560Ef13__nv_bfloat16fS2_fjLb1ELj1024ELj4ENS_18Kernel_traits_baseILj2560EfS2_fS2_fjLj1024EEEEELb1ELb1EEEvNS_9BwdParamsE --------------------------
	.section	.nv.shared._ZN10layer_norm22ln_bwd_finalize_kernelINS_22Kernel_traits_finalizeILj2560Ef13__nv_bfloat16fS2_fjLb1ELj1024ELj4ENS_18Kernel_traits_baseILj2560EfS2_fS2_fjLj1024EEEEELb1ELb1EEEvNS_9BwdParamsE,"aw",@nobits
	.sectionflags	@""
	.align	16
.nv.shared._ZN10layer_norm22ln_bwd_finalize_kernelINS_22Kernel_traits_finalizeILj2560Ef13__nv_bfloat16fS2_fjLb1ELj1024ELj4ENS_18Kernel_traits_baseILj2560EfS2_fS2_fjLj1024EEEEELb1ELb1EEEvNS_9BwdParamsE:
	.zero		13696


//--------------------- .nv.shared._ZN10layer_norm13ln_bwd_kernelINS_13Kernel_traitsIf13__nv_bfloat16fS2_fjLj2560ELj1ELj1ELj4ELj8ENS_18Kernel_traits_baseILj2560EfS2_fS2_fjLj128EEEEELb1ELb1ELb1ELb1EEEvNS_9BwdParamsE --------------------------
	.section	.nv.shared._ZN10layer_norm13ln_bwd_kernelINS_13Kernel_traitsIf13__nv_bfloat16fS2_fjLj2560ELj1ELj1ELj4ELj8ENS_18Kernel_traits_baseILj2560EfS2_fS2_fjLj128EEEEELb1ELb1ELb1ELb1EEEvNS_9BwdParamsE,"aw",@nobits
	.sectionflags	@""
	.align	16
	.zero		1024


//--------------------- .nv.shared._ZN10layer_norm13ln_bwd_kernelINS_13Kernel_traitsIf6__halfS2_S2_fjLj2560ELj1ELj1ELj4ELj8ENS_18Kernel_traits_baseILj2560EfS2_S2_S2_fjLj128EEEEELb0ELb0ELb0ELb0EEEvNS_9BwdParamsE --------------------------
	.section	.nv.shared._ZN10layer_norm13ln_bwd_kernelINS_13Kernel_traitsIf6__halfS2_S2_fjLj2560ELj1ELj1ELj4ELj8ENS_18Kernel_traits_baseILj2560EfS2_S2_S2_fjLj128EEEEELb0ELb0ELb0ELb0EEEvNS_9BwdParamsE,"aw",@nobits
	.sectionflags	@""
	.align	16
	.zero		1024


//--------------------- .nv.shared._ZN10layer_norm13ln_bwd_kernelINS_13Kernel_traitsIf6__halfS2_S2_fjLj2560ELj1ELj1ELj4ELj8ENS_18Kernel_traits_baseILj2560EfS2_S2_S2_fjLj128EEEEELb0ELb0ELb0ELb1EEEvNS_9BwdParamsE --------------------------
	.section	.nv.shared._ZN10layer_norm13ln_bwd_kernelINS_13Kernel_traitsIf6__halfS2_S2_fjLj2560ELj1ELj1ELj4ELj8ENS_18Kernel_traits_baseILj2560EfS2_S2_S2_fjLj128EEEEELb0ELb0ELb0ELb1EEEvNS_9BwdParamsE,"aw",@nobits
	.sectionflags	@""
	.align	16
	.zero		1024


//--------------------- .nv.shared._ZN10layer_norm13ln_bwd_kernelINS_13Kernel_traitsIf6__halfS2_S2_fjLj2560ELj1ELj1ELj4ELj8ENS_18Kernel_traits_baseILj2560EfS2_S2_S2_fjLj128EEEEELb0ELb0ELb1ELb0EEEvNS_9BwdParamsE --------------------------
	.section	.nv.shared._ZN10layer_norm13ln_bwd_kernelINS_13Kernel_traitsIf6__halfS2_S2_fjLj2560ELj1ELj1ELj4ELj8ENS_18Kernel_traits_baseILj2560EfS2_S2_S2_fjLj128EEEEELb0ELb0ELb1ELb0EEEvNS_9BwdParamsE,"aw",@nobits
	.sectionflags	@""
	.align	16
	.zero		1024


//--------------------- .nv.shared._ZN10layer_norm13ln_bwd_kernelINS_13Kernel_traitsIf6__halfS2_S2_fjLj2560ELj1ELj1ELj4ELj8ENS_18Kernel_traits_baseILj2560EfS2_S2_S2_fjLj128EEEEELb0ELb0ELb1ELb1EEEvNS_9BwdParamsE --------------------------
	.section	.nv.shared._ZN10layer_norm13ln_bwd_kernelINS_13Kernel_traitsIf6__halfS2_S2_fjLj2560ELj1ELj1ELj4ELj8ENS_18Kernel_traits_baseILj2560EfS2_S2_S2_fjLj128EEEEELb0ELb0ELb1ELb1EEEvNS_9BwdParamsE,"aw",@nobits
	.sectionflags	@""
	.align	16
	.zero		1024


//--------------------- .nv.shared._ZN10layer_norm13ln_bwd_kernelINS_13Kernel_traitsIf6__halfS2_S2_fjLj2560ELj1ELj1ELj4ELj8ENS_18Kernel_traits_baseILj2560EfS2_S2_S2_fjLj128EEEEELb0ELb1ELb0ELb0EEEvNS_9BwdParamsE --------------------------
	.section	.nv.shared._ZN10layer_norm13ln_bwd_kernelINS_13Kernel_traitsIf6__halfS2_S2_fjLj2560ELj1ELj1ELj4ELj8ENS_18Kernel_traits_baseILj2560EfS2_S2_S2_fjLj128EEEEELb0ELb1ELb0ELb0EEEvNS_9BwdParamsE,"aw",@nobits
	.sectionflags	@""
	.align	16
	.zero		1024


//--------------------- .nv.shared._ZN10layer_norm13ln_bwd_kernelINS_13Kernel_traitsIf6__halfS2_S2_fjLj2560ELj1ELj1ELj4ELj8ENS_18Kernel_traits_baseILj2560EfS2_S2_S2_fjLj128EEEEELb0ELb1ELb0ELb1EEEvNS_9BwdParamsE --------------------------
	.section	.nv.shared._ZN10layer_norm13ln_bwd_kernelINS_13Kernel_traitsIf6__halfS2_S2_fjLj2560ELj1ELj1ELj4ELj8ENS_18Kernel_traits_baseILj2560EfS2_S2_S2_fjLj128EEEEELb0ELb1ELb0ELb1EEEvNS_9BwdParamsE,"aw",@nobits
	.sectionflags	@""
	.align	16
	.zero		1024


//--------------------- .nv.shared._ZN10layer_norm13ln_bwd_kernelINS_13Kernel_traitsIf6__halfS2_S2_fjLj2560ELj1ELj1ELj4ELj8ENS_18Kernel_traits_baseILj2560EfS2_S2_S2_fjLj128EEEEELb0ELb1ELb1ELb0EEEvNS_9BwdParamsE --------------------------
	.section	.nv.shared._ZN10layer_norm13ln_bwd_kernelINS_13Kernel_traitsIf6__halfS2_S2_fjLj2560ELj1ELj1ELj4ELj8ENS_18Kernel_traits_baseILj2560EfS2_S2_S2_fjLj128EEEEELb0ELb1ELb1ELb0EEEvNS_9BwdParamsE,"aw",@nobits
	.sectionflags	@""
	.align	16
	.zero		1024


//--------------------- .nv.shared._ZN10layer_norm13ln_bwd_kernelINS_13Kernel_traitsIf6__halfS2_S2_fjLj2560ELj1ELj1ELj4ELj8ENS_18Kernel_traits_baseILj2560EfS2_S2_S2_fjLj128EEEEELb0ELb1ELb1ELb1EEEvNS_9BwdParamsE --------------------------
	.section	.nv.shared._ZN10layer_norm13ln_bwd_kernelINS_13Kernel_traitsIf6__halfS2_S2_fjLj2560ELj1ELj1ELj4ELj8ENS_18Kernel_traits_baseILj2560EfS2_S2_S2_fjLj128EEEEELb0ELb1ELb1ELb1EEEvNS_9BwdParamsE,"aw",@nobits
	.sectionflags	@""
	.align	16
	.zero		1024


//--------------------- .nv.shared._ZN10layer_norm13ln_bwd_kernelINS_13Kernel_traitsIf6__halfS2_S2_fjLj2560ELj1ELj1ELj4ELj8ENS_18Kernel_traits_baseILj2560EfS2_S2_S2_fjLj128EEEEELb1ELb0ELb0ELb0EEEvNS_9BwdParamsE --------------------------
	.section	.nv.shared._ZN10layer_norm13ln_bwd_kernelINS_13Kernel_traitsIf6__halfS2_S2_fjLj2560ELj1ELj1ELj4ELj8ENS_18Kernel_traits_baseILj2560EfS2_S2_S2_fjLj128EEEEELb1ELb0ELb0ELb0EEEvNS_9BwdParamsE,"aw",@nobits
	.sectionflags	@""
	.align	16
	.zero		1024


//--------------------- .nv.shared._ZN10layer_norm13ln_bwd_kernelINS_13Kernel_traitsIf6__halfS2_S2_fjLj2560ELj1ELj1ELj4ELj8ENS_18Kernel_traits_baseILj2560EfS2_S2_S2_fjLj128EEEEELb1ELb0ELb0ELb1EEEvNS_9BwdParamsE --------------------------
	.section	.nv.shared._ZN10layer_norm13ln_bwd_kernelINS_13Kernel_traitsIf6__halfS2_S2_fjLj2560ELj1ELj1ELj4ELj8ENS_18Kernel_traits_baseILj2560EfS2_S2_S2_fjLj128EEEEELb1ELb0ELb0ELb1EEEvNS_9BwdParamsE,"aw",@nobits
	.sectionflags	@""
	.align	16
	.zero		1024


//--------------------- .nv.shared._ZN10layer_norm22ln_bwd_finalize_kernelINS_22Kernel_traits_finalizeILj2560Ef6__halfS2_S2_fjLb0ELj1024ELj4ENS_18Kernel_traits_baseILj2560EfS2_S2_S2_fjLj1024EEEEELb0ELb0EEEvNS_9BwdParamsE --------------------------
	.section	.nv.shared._ZN10layer_norm22ln_bwd_finalize_kernelINS_22Kernel_traits_finalizeILj2560Ef6__halfS2_S2_fjLb0ELj1024ELj4ENS_18Kernel_traits_baseILj2560EfS2_S2_S2_fjLj1024EEEEELb0ELb0EEEvNS_9BwdParamsE,"aw",@nobits
	.sectionflags	@""
	.align	16
.nv.shared._ZN10layer_norm22ln_bwd_finalize_kernelINS_22Kernel_traits_finalizeILj2560Ef6__halfS2_S2_fjLb0ELj1024ELj4ENS_18Kernel_traits_baseILj2560EfS2_S2_S2_fjLj1024EEEEELb0ELb0EEEvNS_9BwdParamsE:
	.zero		9472


//--------------------- .nv.shared._ZN10layer_norm13ln_bwd_kernelINS_13Kernel_traitsIf6__halfS2_S2_fjLj2560ELj1ELj1ELj4ELj8ENS_18Kernel_traits_baseILj2560EfS2_S2_S2_fjLj128EEEEELb1ELb0ELb1ELb0EEEvNS_9BwdParamsE --------------------------
	.section	.nv.shared._ZN10layer_norm13ln_bwd_kernelINS_13Kernel_traitsIf6__halfS2_S2_fjLj2560ELj1ELj1ELj4ELj8ENS_18Kernel_traits_baseILj2560EfS2_S2_S2_fjLj128EEEEELb1ELb0ELb1ELb0EEEvNS_9BwdParamsE,"aw",@nobits
	.sectionflags	@""
	.align	16
	.zero		1024


//--------------------- .nv.shared._ZN10layer_norm22ln_bwd_finalize_kernelINS_22Kernel_traits_finalizeILj2560Ef6__halfS2_S2_fjLb0ELj1024ELj4ENS_18Kernel_traits_baseILj2560EfS2_S2_S2_fjLj1024EEEEELb0ELb1EEEvNS_9BwdParamsE --------------------------
	.section	.nv.shared._ZN10layer_norm22ln_bwd_finalize_kernelINS_22Kernel_traits_finalizeILj2560Ef6__halfS2_S2_fjLb0ELj1024ELj4ENS_18Kernel_traits_baseILj2560EfS2_S2_S2_fjLj1024EEEEELb0ELb1EEEvNS_9BwdParamsE,"aw",@nobits
	.sectionflags	@""
	.align	16
.nv.shared._ZN10layer_norm22ln_bwd_finalize_kernelINS_22Kernel_traits_finalizeILj2560Ef6__halfS2_S2_fjLb0ELj1024ELj4ENS_18Kernel_traits_baseILj2560EfS2_S2_S2_fjLj1024EEEEELb0ELb1EEEvNS_9BwdParamsE:
	.zero		9472


//--------------------- .nv.shared._ZN10layer_norm13ln_bwd_kernelINS_13Kernel_traitsIf6__halfS2_S2_fjLj2560ELj1ELj1ELj4ELj8ENS_18Kernel_traits_baseILj2560EfS2_S2_S2_fjLj128EEEEELb1ELb0ELb1ELb1EEEvNS_9BwdParamsE --------------------------
	.section	.nv.shared._ZN10layer_norm13ln_bwd_kernelINS_13Kernel_traitsIf6__halfS2_S2_fjLj2560ELj1ELj1ELj4ELj8ENS_18Kernel_traits_baseILj2560EfS2_S2_S2_fjLj128EEEEELb1ELb0ELb1ELb1EEEvNS_9BwdParamsE,"aw",@nobits
	.sectionflags	@""
	.align	16
	.zero		1024


//--------------------- .nv.shared._ZN10layer_norm13ln_bwd_kernelINS_13Kernel_traitsIf6__halfS2_S2_fjLj2560ELj1ELj1ELj4ELj8ENS_18Kernel_traits_baseILj2560EfS2_S2_S2_fjLj128EEEEELb1ELb1ELb0ELb0EEEvNS_9BwdParamsE --------------------------
	.section	.nv.shared._ZN10layer_norm13ln_bwd_kernelINS_13Kernel_traitsIf6__halfS2_S2_fjLj2560ELj1ELj1ELj4ELj8ENS_18Kernel_traits_baseILj2560EfS2_S2_S2_fjLj128EEEEELb1ELb1ELb0ELb0EEEvNS_9BwdParamsE,"aw",@nobits
	.sectionflags	@""
	.align	16
	.zero		1024


//--------------------- .nv.shared._ZN10layer_norm13ln_bwd_kernelINS_13Kernel_traitsIf6__halfS2_S2_fjLj2560ELj1ELj1ELj4ELj8ENS_18Kernel_traits_baseILj2560EfS2_S2_S2_fjLj128EEEEELb1ELb1ELb0ELb1EEEvNS_9BwdParamsE --------------------------
	.section	.nv.shared._ZN10layer_norm13ln_bwd_kernelINS_13Kernel_traitsIf6__halfS2_S2_fjLj2560ELj1ELj1ELj4ELj8ENS_18Kernel_traits_baseILj2560EfS2_S2_S2_fjLj128EEEEELb1ELb1ELb0ELb1EEEvNS_9BwdParamsE,"aw",@nobits
	.sectionflags	@""
	.align	16
	.zero		1024


//--------------------- .nv.shared._ZN10layer_norm22ln_bwd_finalize_kernelINS_22Kernel_traits_finalizeILj2560Ef6__halfS2_S2_fjLb1ELj1024ELj4ENS_18Kernel_traits_baseILj2560EfS2_S2_S2_fjLj1024EEEEELb1ELb0EEEvNS_9BwdParamsE --------------------------
	.section	.nv.shared._ZN10layer_norm22ln_bwd_finalize_kernelINS_22Kernel_traits_finalizeILj2560Ef6__halfS2_S2_fjLb1ELj1024ELj4ENS_18Kernel_traits_baseILj2560EfS2_S2_S2_fjLj1024EEEEELb1ELb0EEEvNS_9BwdParamsE,"aw",@nobits
	.sectionflags	@""
	.align	16
.nv.shared._ZN10layer_norm22ln_bwd_finalize_kernelINS_22Kernel_traits_finalizeILj2560Ef6__halfS2_S2_fjLb1ELj1024ELj4ENS_18Kernel_traits_baseILj2560EfS2_S2_S2_fjLj1024EEEEELb1ELb0EEEvNS_9BwdParamsE:
	.zero		13696


//--------------------- .nv.shared._ZN10layer_norm13ln_bwd_kernelINS_13Kernel_traitsIf6__halfS2_S2_fjLj2560ELj1ELj1ELj4ELj8ENS_18Kernel_traits_baseILj2560EfS2_S2_S2_fjLj128EEEEELb1ELb1ELb1ELb0EEEvNS_9BwdParamsE --------------------------
	.section	.nv.shared._ZN10layer_norm13ln_bwd_kernelINS_13Kernel_traitsIf6__halfS2_S2_fjLj2560ELj1ELj1ELj4ELj8ENS_18Kernel_traits_baseILj2560EfS2_S2_S2_fjLj128EEEEELb1ELb1ELb1ELb0EEEvNS_9BwdParamsE,"aw",@nobits
	.sectionflags	@""
	.align	16
	.zero		1024


//--------------------- .nv.shared._ZN10layer_norm22ln_bwd_finalize_kernelINS_22Kernel_traits_finalizeILj2560Ef6__halfS2_S2_fjLb1ELj1024ELj4ENS_18Kernel_traits_baseILj2560EfS2_S2_S2_fjLj1024EEEEELb1ELb1EEEvNS_9BwdParamsE --------------------------
	.section	.nv.shared._ZN10layer_norm22ln_bwd_finalize_kernelINS_22Kernel_traits_finalizeILj2560Ef6__halfS2_S2_fjLb1ELj1024ELj4ENS_18Kernel_traits_baseILj2560EfS2_S2_S2_fjLj1024EEEEELb1ELb1EEEvNS_9BwdParamsE,"aw",@nobits
	.sectionflags	@""
	.align	16
.nv.shared._ZN10layer_norm22ln_bwd_finalize_kernelINS_22Kernel_traits_finalizeILj2560Ef6__halfS2_S2_fjLb1ELj1024ELj4ENS_18Kernel_traits_baseILj2560EfS2_S2_S2_fjLj1024EEEEELb1ELb1EEEvNS_9BwdParamsE:
	.zero		13696


//--------------------- .nv.shared._ZN10layer_norm13ln_bwd_kernelINS_13Kernel_traitsIf6__halfS2_S2_fjLj2560ELj1ELj1ELj4ELj8ENS_18Kernel_traits_baseILj2560EfS2_S2_S2_fjLj128EEEEELb1ELb1ELb1ELb1EEEvNS_9BwdParamsE --------------------------
	.section	.nv.shared._ZN10layer_norm13ln_bwd_kernelINS_13Kernel_traitsIf6__halfS2_S2_fjLj2560ELj1ELj1ELj4ELj8ENS_18Kernel_traits_baseILj2560EfS2_S2_S2_fjLj128EEEEELb1ELb1ELb1ELb1EEEvNS_9BwdParamsE,"aw",@nobits
	.sectionflags	@""
	.align	16
	.zero		1024


//--------------------- .nv.shared._ZN10layer_norm13ln_bwd_kernelINS_13Kernel_traitsI6__halfS2_fS2_fjLj2560ELj1ELj1ELj4ELj8ENS_18Kernel_traits_baseILj2560ES2_S2_fS2_fjLj128EEEEELb0ELb0ELb0ELb0EEEvNS_9BwdParamsE --------------------------
	.section	.nv.shared._ZN10layer_norm13ln_bwd_kernelINS_13Kernel_traitsI6__halfS2_fS2_fjLj2560ELj1ELj1ELj4ELj8ENS_18Kernel_traits_baseILj2560ES2_S2_fS2_fjLj128EEEEELb0ELb0ELb0ELb0EEEvNS_9BwdParamsE,"aw",@nobits
	.sectionflags	@""
	.align	16
	.zero		1024


//--------------------- .nv.shared._ZN10layer_norm13ln_bwd_kernelINS_13Kernel_traitsI6__halfS2_fS2_fjLj2560ELj1ELj1ELj4ELj8ENS_18Kernel_traits_baseILj2560ES2_S2_fS2_fjLj128EEEEELb0ELb0ELb0ELb1EEEvNS_9BwdParamsE --------------------------
	.section	.nv.shared._ZN10layer_norm13ln_bwd_kernelINS_13Kernel_traitsI6__halfS2_fS2_fjLj2560ELj1ELj1ELj4ELj8ENS_18Kernel_traits_baseILj2560ES2_S2_fS2_fjLj128EEEEELb0ELb0ELb0ELb1EEEvNS_9BwdParamsE,"aw",@nobits
	.sectionflags	@""
	.align	16
	.zero		1024


//--------------------- .nv.shared._ZN10layer_norm13ln_bwd_kernelINS_13Kernel_traitsI6__halfS2_fS2_fjLj2560ELj1ELj1ELj4ELj8ENS_18Kernel_traits_baseILj2560ES2_S2_fS2_fjLj128EEEEELb0ELb0ELb1ELb0EEEvNS_9BwdParamsE --------------------------
	.section	.nv.shared._ZN10layer_norm13ln_bwd_kernelINS_13Kernel_traitsI6__halfS2_fS2_fjLj2560ELj1ELj1ELj4ELj8ENS_18Kernel_traits_baseILj2560ES2_S2_fS2_fjLj128EEEEELb0ELb0ELb1ELb0EEEvNS_9BwdParamsE,"aw",@nobits
	.sectionflags	@""
	.align	16
	.zero		1024


//--------------------- .nv.shared._ZN10layer_norm13ln_bwd_kernelINS_13Kernel_traitsI6__halfS2_fS2_fjLj2560ELj1ELj1ELj4ELj8ENS_18Kernel_traits_baseILj2560ES2_S2_fS2_fjLj128EEEEELb0ELb0ELb1ELb1EEEvNS_9BwdParamsE --------------------------
	.section	.nv.shared._ZN10layer_norm13ln_bwd_kernelINS_13Kernel_traitsI6__halfS2_fS2_fjLj2560ELj1ELj1ELj4ELj8ENS_18Kernel_traits_baseILj2560ES2_S2_fS2_fjLj128EEEEELb0ELb0ELb1ELb1EEEvNS_9BwdParamsE,"aw",@nobits
	.sectionflags	@""
	.align	16
	.zero		1024


//--------------------- .nv.shared._ZN10layer_norm13ln_bwd_kernelINS_13Kernel_traitsI6__halfS2_fS2_fjLj2560ELj1ELj1ELj4ELj8ENS_18Kernel_traits_baseILj2560ES2_S2_fS2_fjLj128EEEEELb0ELb1ELb0ELb0EEEvNS_9BwdParamsE --------------------------
	.section	.nv.shared._ZN10layer_norm13ln_bwd_kernelINS_13Kernel_traitsI6__halfS2_fS2_fjLj2560ELj1ELj1ELj4ELj8ENS_18Kernel_traits_baseILj2560ES2_S2_fS2_fjLj128EEEEELb0ELb1ELb0ELb0EEEvNS_9BwdParamsE,"aw",@nobits
	.sectionflags	@""
	.align	16
	.zero		1024


//--------------------- .nv.shared._ZN10layer_norm13ln_bwd_kernelINS_13Kernel_traitsI6__halfS2_fS2_fjLj2560ELj1ELj1ELj4ELj8ENS_18Kernel_traits_baseILj2560ES2_S2_fS2_fjLj128EEEEELb0ELb1ELb0ELb1EEEvNS_9BwdParamsE --------------------------
	.section	.nv.shared._ZN10layer_norm13ln_bwd_kernelINS_13Kernel_traitsI6__halfS2_fS2_fjLj2560ELj1ELj1ELj4ELj8ENS_18Kernel_traits_baseILj2560ES2_S2_fS2_fjLj128EEEEELb0ELb1ELb0ELb1EEEvNS_9BwdParamsE,"aw",@nobits
	.sectionflags	@""
	.align	16
	.zero		1024


//--------------------- .nv.shared._ZN10layer_norm13ln_bwd_kernelINS_13Kernel_traitsI6__halfS2_fS2_fjLj2560ELj1ELj1ELj4ELj8ENS_18Kernel_traits_baseILj2560ES2_S2_fS2_fjLj128EEEEELb0ELb1ELb1ELb0EEEvNS_9BwdParamsE --------------------------
	.section	.nv.shared._ZN10layer_norm13ln_bwd_kernelINS_13Kernel_traitsI6__halfS2_fS2_fjLj2560ELj1ELj1ELj4ELj8ENS_18Kernel_traits_baseILj2560ES2_S2_fS2_fjLj128EEEEELb0ELb1ELb1ELb0EEEvNS_9BwdParamsE,"aw",@nobits
	.sectionflags	@""
	.align	16
	.zero		1024


//--------------------- .nv.shared._ZN10layer_norm13ln_bwd_kernelINS_13Kernel_traitsI6__halfS2_fS2_fjLj2560ELj1ELj1ELj4ELj8ENS_18Kernel_traits_baseILj2560ES2_S2_fS2_fjLj128EEEEELb0ELb1ELb1ELb1EEEvNS_9BwdParamsE --------------------------
	.section	.nv.shared._ZN10layer_norm13ln_bwd_kernelINS_13Kernel_traitsI6__halfS2_fS2_fjLj2560ELj1ELj1ELj4ELj8ENS_18Kernel_traits_baseILj2560ES2_S2_fS2_fjLj128EEEEELb0ELb1ELb1ELb1EEEvNS_9BwdParamsE,"aw",@nobits
	.sectionflags	@""
	.align	16
	.zero		1024


//--------------------- .nv.shared._ZN10layer_norm13ln_bwd_kernelINS_13Kernel_traitsI6__halfS2_fS2_fjLj2560ELj1ELj1ELj4ELj8ENS_18Kernel_traits_baseILj2560ES2_S2_fS2_fjLj128EEEEELb1ELb0ELb0ELb0EEEvNS_9BwdParamsE --------------------------
	.section	.nv.shared._ZN10layer_norm13ln_bwd_kernelINS_13Kernel_traitsI6__halfS2_fS2_fjLj2560ELj1ELj1ELj4ELj8ENS_18Kernel_traits_baseILj2560ES2_S2_fS2_fjLj128EEEEELb1ELb0ELb0ELb0EEEvNS_9BwdParamsE,"aw",@nobits
	.sectionflags	@""
	.align	16
	.zero		1024


//--------------------- .nv.shared._ZN10layer_norm13ln_bwd_kernelINS_13Kernel_traitsI6__halfS2_fS2_fjLj2560ELj1ELj1ELj4ELj8ENS_18Kernel_traits_baseILj2560ES2_S2_fS2_fjLj128EEEEELb1ELb0ELb0ELb1EEEvNS_9BwdParamsE --------------------------
	.section	.nv.shared._ZN10layer_norm13ln_bwd_kernelINS_13Kernel_traitsI6__halfS2_fS2_fjLj2560ELj1ELj1ELj4ELj8ENS_18Kernel_traits_baseILj2560ES2_S2_fS2_fjLj128EEEEELb1ELb0ELb0ELb1EEEvNS_9BwdParamsE,"aw",@nobits
	.sectionflags	@""
	.align	16
	.zero		1024


//--------------------- .nv.shared._ZN10layer_norm22ln_bwd_finalize_kernelINS_22Kernel_traits_finalizeILj2560E6__halfS2_fS2_fjLb0ELj1024ELj4ENS_18Kernel_traits_baseILj2560ES2_S2_fS2_fjLj1024EEEEELb0ELb0EEEvNS_9BwdParamsE --------------------------
	.section	.nv.shared._ZN10layer_norm22ln_bwd_finalize_kernelINS_22Kernel_traits_finalizeILj2560E6__halfS2_fS2_fjLb0ELj1024ELj4ENS_18Kernel_traits_baseILj2560ES2_S2_fS2_fjLj1024EEEEELb0ELb0EEEvNS_9BwdParamsE,"aw",@nobits
	.sectionflags	@""
	.align	16
.nv.shared._ZN10layer_norm22ln_bwd_finalize_kernelINS_22Kernel_traits_finalizeILj2560E6__halfS2_fS2_fjLb0ELj1024ELj4ENS_18Kernel_traits_baseILj2560ES2_S2_fS2_fjLj1024EEEEELb0ELb0EEEvNS_9BwdParamsE:
	.zero		9472


//--------------------- .nv.shared._ZN10layer_norm13ln_bwd_kernelINS_13Kernel_traitsI6__halfS2_fS2_fjLj2560ELj1ELj1ELj4ELj8ENS_18Kernel_traits_baseILj2560ES2_S2_fS2_fjLj128EEEEELb1ELb0ELb1ELb0EEEvNS_9BwdParamsE --------------------------
	.section	.nv.shared._ZN10layer_norm13ln_bwd_kernelINS_13Kernel_traitsI6__halfS2_fS2_fjLj2560ELj1ELj1ELj4ELj8ENS_18Kernel_traits_baseILj2560ES2_S2_fS2_fjLj128EEEEELb1ELb0ELb1ELb0EEEvNS_9BwdParamsE,"aw",@nobits
	.sectionflags	@""
	.align	16
	.zero		1024


//--------------------- .nv.shared._ZN10layer_norm22ln_bwd_finalize_kernelINS_22Kernel_traits_finalizeILj2560E6__halfS2_fS2_fjLb0ELj1024ELj4ENS_18Kernel_traits_baseILj2560ES2_S2_fS2_fjLj1024EEEEELb0ELb1EEEvNS_9BwdParamsE --------------------------
	.section	.nv.shared._ZN10layer_norm22ln_bwd_finalize_kernelINS_22Kernel_traits_finalizeILj2560E6__halfS2_fS2_fjLb0ELj1024ELj4ENS_18Kernel_traits_baseILj2560ES2_S2_fS2_fjLj1024EEEEELb0ELb1EEEvNS_9BwdParamsE,"aw",@nobits
	.sectionflags	@""
	.align	16
.nv.shared._ZN10layer_norm22ln_bwd_finalize_kernelINS_22Kernel_traits_finalizeILj2560E6__halfS2_fS2_fjLb0ELj1024ELj4ENS_18Kernel_traits_baseILj2560ES2_S2_fS2_fjLj1024EEEEELb0ELb1EEEvNS_9BwdParamsE:
	.zero		9472


//--------------------- .nv.shared._ZN10layer_norm13ln_bwd_kernelINS_13Kernel_traitsI6__halfS2_fS2_fjLj2560ELj1ELj1ELj4ELj8ENS_18Kernel_traits_baseILj2560ES2_S2_fS2_fjLj128EEEEELb1ELb0ELb1ELb1EEEvNS_9BwdParamsE --------------------------
	.section	.nv.shared._ZN10layer_norm13ln_bwd_kernelINS_13Kernel_traitsI6__halfS2_fS2_fjLj2560ELj1ELj1ELj4ELj8ENS_18Kernel_traits_baseILj2560ES2_S2_fS2_fjLj128EEEEELb1ELb0ELb1ELb1EEEvNS_9BwdParamsE,"aw",@nobits
	.sectionflags	@""
	.align	16
	.zero		1024


//--------------------- .nv.shared._ZN10layer_norm13ln_bwd_kernelINS_13Kernel_traitsI6__halfS2_fS2_fjLj2560ELj1ELj1ELj4ELj8ENS_18Kernel_traits_baseILj2560ES2_S2_fS2_fjLj128EEEEELb1ELb1ELb0ELb0EEEvNS_9BwdParamsE --------------------------
	.section	.nv.shared._ZN10layer_norm13ln_bwd_kernelINS_13Kernel_traitsI6__halfS2_fS2_fjLj2560ELj1ELj1ELj4ELj8ENS_18Kernel_traits_baseILj2560ES2_S2_fS2_fjLj128EEEEELb1ELb1ELb0ELb0EEEvNS_9BwdParamsE,"aw",@nobits
	.sectionflags	@""
	.align	16
	.zero		1024


//--------------------- .nv.shared._ZN10layer_norm13ln_bwd_kernelINS_13Kernel_traitsI6__halfS2_fS2_fjLj2560ELj1ELj1ELj4ELj8ENS_18Kernel_traits_baseILj2560ES2_S2_fS2_fjLj128EEEEELb1ELb1ELb0ELb1EEEvNS_9BwdParamsE --------------------------
	.section	.nv.shared._ZN10layer_norm13ln_bwd_kernelINS_13Kernel_traitsI6__halfS2_fS2_fjLj2560ELj1ELj1ELj4ELj8ENS_18Kernel_traits_baseILj2560ES2_S2_fS2_fjLj128EEEEELb1ELb1ELb0ELb1EEEvNS_9BwdParamsE,"aw",@nobits
	.sectionflags	@""
	.align	16
	.zero		1024


//--------------------- .nv.shared._ZN10layer_norm22ln_bwd_finalize_kernelINS_22Kernel_traits_finalizeILj2560E6__halfS2_fS2_fjLb1ELj1024ELj4ENS_18Kernel_traits_baseILj2560ES2_S2_fS2_fjLj1024EEEEELb1ELb0EEEvNS_9BwdParamsE --------------------------
	.section	.nv.shared._ZN10layer_norm22ln_bwd_finalize_kernelINS_22Kernel_traits_finalizeILj2560E6__halfS2_fS2_fjLb1ELj1024ELj4ENS_18Kernel_traits_baseILj2560ES2_S2_fS2_fjLj1024EEEEELb1ELb0EEEvNS_9BwdParamsE,"aw",@nobits
	.sectionflags	@""
	.align	16
.nv.shared._ZN10layer_norm22ln_bwd_finalize_kernelINS_22Kernel_traits_finalizeILj2560E6__halfS2_fS2_fjLb1ELj1024ELj4ENS_18Kernel_traits_baseILj2560ES2_S2_fS2_fjLj1024EEEEELb1ELb0EEEvNS_9BwdParamsE:
	.zero		13696


//--------------------- .nv.shared._ZN10layer_norm13ln_bwd_kernelINS_13Kernel_traitsI6__halfS2_fS2_fjLj2560ELj1ELj1ELj4ELj8ENS_18Kernel_traits_baseILj2560ES2_S2_fS2_fjLj128EEEEELb1ELb1ELb1ELb0EEEvNS_9BwdParamsE --------------------------
	.section	.nv.shared._ZN10layer_norm13ln_bwd_kernelINS_13Kernel_traitsI6__halfS2_fS2_fjLj2560ELj1ELj1ELj4ELj8ENS_18Kernel_traits_baseILj2560ES2_S2_fS2_fjLj128EEEEELb1ELb1ELb1ELb0EEEvNS_9BwdParamsE,"aw",@nobits
	.sectionflags	@""
	.align	16
	.zero		1024


//--------------------- .nv.shared._ZN10layer_norm22ln_bwd_finalize_kernelINS_22Kernel_traits_finalizeILj2560E6__halfS2_fS2_fjLb1ELj1024ELj4ENS_18Kernel_traits_baseILj2560ES2_S2_fS2_fjLj1024EEEEELb1ELb1EEEvNS_9BwdParamsE --------------------------
	.section	.nv.shared._ZN10layer_norm22ln_bwd_finalize_kernelINS_22Kernel_traits_finalizeILj2560E6__halfS2_fS2_fjLb1ELj1024ELj4ENS_18Kernel_traits_baseILj2560ES2_S2_fS2_fjLj1024EEEEELb1ELb1EEEvNS_9BwdParamsE,"aw",@nobits
	.sectionflags	@""
	.align	16
.nv.shared._ZN10layer_norm22ln_bwd_finalize_kernelINS_22Kernel_traits_finalizeILj2560E6__halfS2_fS2_fjLb1ELj1024ELj4ENS_18Kernel_traits_baseILj2560ES2_S2_fS2_fjLj1024EEEEELb1ELb1EEEvNS_9BwdParamsE:
	.zero		13696


//--------------------- .nv.shared._ZN10layer_norm13ln_bwd_kernelINS_13Kernel_traitsI6__halfS2_fS2_fjLj2560ELj1ELj1ELj4ELj8ENS_18Kernel_traits_baseILj2560ES2_S2_fS2_fjLj128EEEEELb1ELb1ELb1ELb1EEEvNS_9BwdParamsE --------------------------
	.section	.nv.shared._ZN10layer_norm13ln_bwd_kernelINS_13Kernel_traitsI6__halfS2_fS2_fjLj2560ELj1ELj1ELj4ELj8ENS_18Kernel_traits_baseILj2560ES2_S2_fS2_fjLj128EEEEELb1ELb1ELb1ELb1EEEvNS_9BwdParamsE,"aw",@nobits
	.sectionflags	@""
	.align	16
	.zero		1024


//--------------------- .nv.shared._ZN10layer_norm13ln_bwd_kernelINS_13Kernel_traitsIf6__halffS2_fjLj2560ELj1ELj1ELj4ELj8ENS_18Kernel_traits_baseILj2560EfS2_fS2_fjLj128EEEEELb0ELb0ELb0ELb0EEEvNS_9BwdParamsE --------------------------
	.section	.nv.shared._ZN10layer_norm13ln_bwd_kernelINS_13Kernel_traitsIf6__halffS2_fjLj2560ELj1ELj1ELj4ELj8ENS_18Kernel_traits_baseILj2560EfS2_fS2_fjLj128EEEEELb0ELb0ELb0ELb0EEEvNS_9BwdParamsE,"aw",@nobits
	.sectionflags	@""
	.align	16
	.zero		1024


//--------------------- .nv.shared._ZN10layer_norm13ln_bwd_kernelINS_13Kernel_traitsIf6__halffS2_fjLj2560ELj1ELj1ELj4ELj8ENS_18Kernel_traits_baseILj2560EfS2_fS2_fjLj128EEEEELb0ELb0ELb0ELb1EEEvNS_9BwdParamsE --------------------------
	.section	.nv.shared._ZN10layer_norm13ln_bwd_kernelINS_13Kernel_traitsIf6__halffS2_fjLj2560ELj1ELj1ELj4ELj8ENS_18Kernel_traits_baseILj2560EfS2_fS2_fjLj128EEEEELb0ELb0ELb0ELb1EEEvNS_9BwdParamsE,"aw",@nobits
	.sectionflags	@""
	.align	16
	.zero		1024


//--------------------- .nv.shared._ZN10layer_norm13ln_bwd_kernelINS_13Kernel_traitsIf6__halffS2_fjLj2560ELj1ELj1ELj4ELj8ENS_18Kernel_traits_baseILj2560EfS2_fS2_fjLj128EEEEELb0ELb0ELb1ELb0EEEvNS_9BwdParamsE --------------------------
	.section	.nv.shared._ZN10layer_norm13ln_bwd_kernelINS_13Kernel_traitsIf6__halffS2_fjLj2560ELj1ELj1ELj4ELj8ENS_18Kernel_traits_baseILj2560EfS2_fS2_fjLj128EEEEELb0ELb0ELb1ELb0EEEvNS_9BwdParamsE,"aw",@nobits
	.sectionflags	@""
	.align	16
	.zero		1024


//--------------------- .nv.shared._ZN10layer_norm13ln_bwd_kernelINS_13Kernel_traitsIf6__halffS2_fjLj2560ELj1ELj1ELj4ELj8ENS_18Kernel_traits_baseILj2560EfS2_fS2_fjLj128EEEEELb0ELb0ELb1ELb1EEEvNS_9BwdParamsE --------------------------
	.section	.nv.shared._ZN10layer_norm13ln_bwd_kernelINS_13Kernel_traitsIf6__halffS2_fjLj2560ELj1ELj1ELj4ELj8ENS_18Kernel_traits_baseILj2560EfS2_fS2_fjLj128EEEEELb0ELb0ELb1ELb1EEEvNS_9BwdParamsE,"aw",@nobits
	.sectionflags	@""
	.align	16
	.zero		1024


//--------------------- .nv.shared._ZN10layer_norm13ln_bwd_kernelINS_13Kernel_traitsIf6__halffS2_fjLj2560ELj1ELj1ELj4ELj8ENS_18Kernel_traits_baseILj2560EfS2_fS2_fjLj128EEEEELb0ELb1ELb0ELb0EEEvNS_9BwdParamsE --------------------------
	.section	.nv.shared._ZN10layer_norm13ln_bwd_kernelINS_13Kernel_traitsIf6__halffS2_fjLj2560ELj1ELj1ELj4ELj8ENS_18Kernel_traits_baseILj2560EfS2_fS2_fjLj128EEEEELb0ELb1ELb0ELb0EEEvNS_9BwdParamsE,"aw",@nobits
	.sectionflags	@""
	.align	16
	.zero		1024


//--------------------- .nv.shared._ZN10layer_norm13ln_bwd_kernelINS_13Kernel_traitsIf6__halffS2_fjLj2560ELj1ELj1ELj4ELj8ENS_18Kernel_traits_baseILj2560EfS2_fS2_fjLj128EEEEELb0ELb1ELb0ELb1EEEvNS_9BwdParamsE --------------------------
	.section	.nv.shared._ZN10layer_norm13ln_bwd_kernelINS_13Kernel_traitsIf6__halffS2_fjLj2560ELj1ELj1ELj4ELj8ENS_18Kernel_traits_baseILj2560EfS2_fS2_fjLj128EEEEELb0ELb1ELb0ELb1EEEvNS_9BwdParamsE,"aw",@nobits
	.sectionflags	@""
	.align	16
	.zero		1024


//--------------------- .nv.shared._ZN10layer_norm13ln_bwd_kernelINS_13Kernel_traitsIf6__halffS2_fjLj2560ELj1ELj1ELj4ELj8ENS_18Kernel_traits_baseILj2560EfS2_fS2_fjLj128EEEEELb0ELb1ELb1ELb0EEEvNS_9BwdParamsE --------------------------
	.section	.nv.shared._ZN10layer_norm13ln_bwd_kernelINS_13Kernel_traitsIf6__halffS2_fjLj2560ELj1ELj1ELj4ELj8ENS_18Kernel_traits_baseILj2560EfS2_fS2_fjLj128EEEEELb0ELb1ELb1ELb0EEEvNS_9BwdParamsE,"aw",@nobits
	.sectionflags	@""
	.align	16
	.zero		1024


//--------------------- .nv.shared._ZN10layer_norm13ln_bwd_kernelINS_13Kernel_traitsIf6__halffS2_fjLj2560ELj1ELj1ELj4ELj8ENS_18Kernel_traits_baseILj2560EfS2_fS2_fjLj128EEEEELb0ELb1ELb1ELb1EEEvNS_9BwdParamsE --------------------------
	.section	.nv.shared._ZN10layer_norm13ln_bwd_kernelINS_13Kernel_traitsIf6__halffS2_fjLj2560ELj1ELj1ELj4ELj8ENS_18Kernel_traits_baseILj2560EfS2_fS2_fjLj128EEEEELb0ELb1ELb1ELb1EEEvNS_9BwdParamsE,"aw",@nobits
	.sectionflags	@""
	.align	16
	.zero		1024


//--------------------- .nv.shared._ZN10layer_norm13ln_bwd_kernelINS_13Kernel_traitsIf6__halffS2_fjLj2560ELj1ELj1ELj4ELj8ENS_18Kernel_traits_baseILj2560EfS2_fS2_fjLj128EEEEELb1ELb0ELb0ELb0EEEvNS_9BwdParamsE --------------------------
	.section	.nv.shared._ZN10layer_norm13ln_bwd_kernelINS_13Kernel_traitsIf6__halffS2_fjLj2560ELj1ELj1ELj4ELj8ENS_18Kernel_traits_baseILj2560EfS2_fS2_fjLj128EEEEELb1ELb0ELb0ELb0EEEvNS_9BwdParamsE,"aw",@nobits
	.sectionflags	@""
	.align	16
	.zero		1024


//--------------------- .nv.shared._ZN10layer_norm13ln_bwd_kernelINS_13Kernel_traitsIf6__halffS2_fjLj2560ELj1ELj1ELj4ELj8ENS_18Kernel_traits_baseILj2560EfS2_fS2_fjLj128EEEEELb1ELb0ELb0ELb1EEEvNS_9BwdParamsE --------------------------
	.section	.nv.shared._ZN10layer_norm13ln_bwd_kernelINS_13Kernel_traitsIf6__halffS2_fjLj2560ELj1ELj1ELj4ELj8ENS_18Kernel_traits_baseILj2560EfS2_fS2_fjLj128EEEEELb1ELb0ELb0ELb1EEEvNS_9BwdParamsE,"aw",@nobits
	.sectionflags	@""
	.align	16
	.zero		1024


//--------------------- .nv.shared._ZN10layer_norm22ln_bwd_finalize_kernelINS_22Kernel_traits_finalizeILj2560Ef6__halffS2_fjLb0ELj1024ELj4ENS_18Kernel_traits_baseILj2560EfS2_fS2_fjLj1024EEEEELb0ELb0EEEvNS_9BwdParamsE --------------------------
	.section	.nv.shared._ZN10layer_norm22ln_bwd_finalize_kernelINS_22Kernel_traits_finalizeILj2560Ef6__halffS2_fjLb0ELj1024ELj4ENS_18Kernel_traits_baseILj2560EfS2_fS2_fjLj1024EEEEELb0ELb0EEEvNS_9BwdParamsE,"aw",@nobits
	.sectionflags	@""
	.align	16
.nv.shared._ZN10layer_norm22ln_bwd_finalize_kernelINS_22Kernel_traits_finalizeILj2560Ef6__halffS2_fjLb0ELj1024ELj4ENS_18Kernel_traits_baseILj2560EfS2_fS2_fjLj1024EEEEELb0ELb0EEEvNS_9BwdParamsE:
	.zero		9472


//--------------------- .nv.shared._ZN10layer_norm13ln_bwd_kernelINS_13Kernel_traitsIf6__halffS2_fjLj2560ELj1ELj1ELj4ELj8ENS_18Kernel_traits_baseILj2560EfS2_fS2_fjLj128EEEEELb1ELb0ELb1ELb0EEEvNS_9BwdParamsE --------------------------
	.section	.nv.shared._ZN10layer_norm13ln_bwd_kernelINS_13Kernel_traitsIf6__halffS2_fjLj2560ELj1ELj1ELj4ELj8ENS_18Kernel_traits_baseILj2560EfS2_fS2_fjLj128EEEEELb1ELb0ELb1ELb0EEEvNS_9BwdParamsE,"aw",@nobits
	.sectionflags	@""
	.align	16
	.zero		1024


//--------------------- .nv.shared._ZN10layer_norm22ln_bwd_finalize_kernelINS_22Kernel_traits_finalizeILj2560Ef6__halffS2_fjLb0ELj1024ELj4ENS_18Kernel_traits_baseILj2560EfS2_fS2_fjLj1024EEEEELb0ELb1EEEvNS_9BwdParamsE --------------------------
	.section	.nv.shared._ZN10layer_norm22ln_bwd_finalize_kernelINS_22Kernel_traits_finalizeILj2560Ef6__halffS2_fjLb0ELj1024ELj4ENS_18Kernel_traits_baseILj2560EfS2_fS2_fjLj1024EEEEELb0ELb1EEEvNS_9BwdParamsE,"aw",@nobits
	.sectionflags	@""
	.align	16
.nv.shared._ZN10layer_norm22ln_bwd_finalize_kernelINS_22Kernel_traits_finalizeILj2560Ef6__halffS2_fjLb0ELj1024ELj4ENS_18Kernel_traits_baseILj2560EfS2_fS2_fjLj1024EEEEELb0ELb1EEEvNS_9BwdParamsE:
	.zero		9472


//--------------------- .nv.shared._ZN10layer_norm13ln_bwd_kernelINS_13Kernel_traitsIf6__halffS2_fjLj2560ELj1ELj1ELj4ELj8ENS_18Kernel_traits_baseILj2560EfS2_fS2_fjLj128EEEEELb1ELb0ELb1ELb1EEEvNS_9BwdParamsE --------------------------
	.section	.nv.shared._ZN10layer_norm13ln_bwd_kernelINS_13Kernel_traitsIf6__halffS2_fjLj2560ELj1ELj1ELj4ELj8ENS_18Kernel_traits_baseILj2560EfS2_fS2_fjLj128EEEEELb1ELb0ELb1ELb1EEEvNS_9BwdParamsE,"aw",@nobits
	.sectionflags	@""
	.align	16
	.zero		1024


//--------------------- .nv.shared._ZN10layer_norm13ln_bwd_kernelINS_13Kernel_traitsIf6__halffS2_fjLj2560ELj1ELj1ELj4ELj8ENS_18Kernel_traits_baseILj2560EfS2_fS2_fjLj128EEEEELb1ELb1ELb0ELb0EEEvNS_9BwdParamsE --------------------------
	.section	.nv.shared._ZN10layer_norm13ln_bwd_kernelINS_13Kernel_traitsIf6__halffS2_fjLj2560ELj1ELj1ELj4ELj8ENS_18Kernel_traits_baseILj2560EfS2_fS2_fjLj128EEEEELb1ELb1ELb0ELb0EEEvNS_9BwdParamsE,"aw",@nobits
	.sectionflags	@""
	.align	16
	.zero		1024


//--------------------- .nv.shared._ZN10layer_norm13ln_bwd_kernelINS_13Kernel_traitsIf6__halffS2_fjLj2560ELj1ELj1ELj4ELj8ENS_18Kernel_traits_baseILj2560EfS2_fS2_fjLj128EEEEELb1ELb1ELb0ELb1EEEvNS_9BwdParamsE --------------------------
	.section	.nv.shared._ZN10layer_norm13ln_bwd_kernelINS_13Kernel_traitsIf6__halffS2_fjLj2560ELj1ELj1ELj4ELj8ENS_18Kernel_traits_baseILj2560EfS2_fS2_fjLj128EEEEELb1ELb1ELb0ELb1EEEvNS_9BwdParamsE,"aw",@nobits
	.sectionflags	@""
	.align	16
	.zero		1024


//--------------------- .nv.shared._ZN10layer_norm22ln_bwd_finalize_kernelINS_22Kernel_traits_finalizeILj2560Ef6__halffS2_fjLb1ELj1024ELj4ENS_18Kernel_traits_baseILj2560EfS2_fS2_fjLj1024EEEEELb1ELb0EEEvNS_9BwdParamsE --------------------------
	.section	.nv.shared._ZN10layer_norm22ln_bwd_finalize_kernelINS_22Kernel_traits_finalizeILj2560Ef6__halffS2_fjLb1ELj1024ELj4ENS_18Kernel_traits_baseILj2560EfS2_fS2_fjLj1024EEEEELb1ELb0EEEvNS_9BwdParamsE,"aw",@nobits
	.sectionflags	@""
	.align	16
.nv.shared._ZN10layer_norm22ln_bwd_finalize_kernelINS_22Kernel_traits_finalizeILj2560Ef6__halffS2_fjLb1ELj1024ELj4ENS_18Kernel_traits_baseILj2560EfS2_fS2_fjLj1024EEEEELb1ELb0EEEvNS_9BwdParamsE:
	.zero		13696


//--------------------- .nv.shared._ZN10layer_norm13ln_bwd_kernelINS_13Kernel_traitsIf6__halffS2_fjLj2560ELj1ELj1ELj4ELj8ENS_18Kernel_traits_baseILj2560EfS2_fS2_fjLj128EEEEELb1ELb1ELb1ELb0EEEvNS_9BwdParamsE --------------------------
	.section	.nv.shared._ZN10layer_norm13ln_bwd_kernelINS_13Kernel_traitsIf6__halffS2_fjLj2560ELj1ELj1ELj4ELj8ENS_18Kernel_traits_baseILj2560EfS2_fS2_fjLj128EEEEELb1ELb1ELb1ELb0EEEvNS_9BwdParamsE,"aw",@nobits
	.sectionflags	@""
	.align	16
	.zero		1024


//--------------------- .nv.shared._ZN10layer_norm22ln_bwd_finalize_kernelINS_22Kernel_traits_finalizeILj2560Ef6__halffS2_fjLb1ELj1024ELj4ENS_18Kernel_traits_baseILj2560EfS2_fS2_fjLj1024EEEEELb1ELb1EEEvNS_9BwdParamsE --------------------------
	.section	.nv.shared._ZN10layer_norm22ln_bwd_finalize_kernelINS_22Kernel_traits_finalizeILj2560Ef6__halffS2_fjLb1ELj1024ELj4ENS_18Kernel_traits_baseILj2560EfS2_fS2_fjLj1024EEEEELb1ELb1EEEvNS_9BwdParamsE,"aw",@nobits
	.sectionflags	@""
	.align	16
.nv.shared._ZN10layer_norm22ln_bwd_finalize_kernelINS_22Kernel_traits_finalizeILj2560Ef6__halffS2_fjLb1ELj1024ELj4ENS_18Kernel_traits_baseILj2560EfS2_fS2_fjLj1024EEEEELb1ELb1EEEvNS_9BwdParamsE:
	.zero		13696


//--------------------- .nv.shared._ZN10layer_norm13ln_bwd_kernelINS_13Kernel_traitsIf6__halffS2_fjLj2560ELj1ELj1ELj4ELj8ENS_18Kernel_traits_baseILj2560EfS2_fS2_fjLj128EEEEELb1ELb1ELb1ELb1EEEvNS_9BwdParamsE --------------------------
	.section	.nv.shared._ZN10layer_norm13ln_bwd_kernelINS_13Kernel_traitsIf6__halffS2_fjLj2560ELj1ELj1ELj4ELj8ENS_18Kernel_traits_baseILj2560EfS2_fS2_fjLj128EEEEELb1ELb1ELb1ELb1EEEvNS_9BwdParamsE,"aw",@nobits
	.sectionflags	@""
	.align	16
	.zero		1024


//--------------------- .nv.shared._ZN10layer_norm13ln_bwd_kernelINS_13Kernel_traitsI6__halfffffjLj2560ELj1ELj1ELj4ELj16ENS_18Kernel_traits_baseILj2560ES2_ffffjLj128EEEEELb0ELb0ELb0ELb0EEEvNS_9BwdParamsE --------------------------
	.section	.nv.shared._ZN10layer_norm13ln_bwd_kernelINS_13Kernel_traitsI6__halfffffjLj2560ELj1ELj1ELj4ELj16ENS_18Kernel_traits_baseILj2560ES2_ffffjLj128EEEEELb0ELb0ELb0ELb0EEEvNS_9BwdParamsE,"aw",@nobits
	.sectionflags	@""
	.align	16
	.zero		1024


//--------------------- .nv.shared._ZN10layer_norm13ln_bwd_kernelINS_13Kernel_traitsI6__halfffffjLj2560ELj1ELj1ELj4ELj16ENS_18Kernel_traits_baseILj2560ES2_ffffjLj128EEEEELb0ELb0ELb0ELb1EEEvNS_9BwdParamsE --------------------------
	.section	.nv.shared._ZN10layer_norm13ln_bwd_kernelINS_13Kernel_traitsI6__halfffffjLj2560ELj1ELj1ELj4ELj16ENS_18Kernel_traits_baseILj2560ES2_ffffjLj128EEEEELb0ELb0ELb0ELb1EEEvNS_9BwdParamsE,"aw",@nobits
	.sectionflags	@""
	.align	16
	.zero		1024


//--------------------- .nv.shared._ZN10layer_norm13ln_bwd_kernelINS_13Kernel_traitsI6__halfffffjLj2560ELj1ELj1ELj4ELj16ENS_18Kernel_traits_baseILj2560ES2_ffffjLj128EEEEELb0ELb0ELb1ELb0EEEvNS_9BwdParamsE --------------------------
	.section	.nv.shared._ZN10layer_norm13ln_bwd_kernelINS_13Kernel_traitsI6__halfffffjLj2560ELj1ELj1ELj4ELj16ENS_18Kernel_traits_baseILj2560ES2_ffffjLj128EEEEELb0ELb0ELb1ELb0EEEvNS_9BwdParamsE,"aw",@nobits
	.sectionflags	@""
	.align	16
	.zero		1024


//--------------------- .nv.shared._ZN10layer_norm13ln_bwd_kernelINS_13Kernel_traitsI6__halfffffjLj2560ELj1ELj1ELj4ELj16ENS_18Kernel_traits_baseILj2560ES2_ffffjLj128EEEEELb0ELb0ELb1ELb1EEEvNS_9BwdParamsE --------------------------
	.section	.nv.shared._ZN10layer_norm13ln_bwd_kernelINS_13Kernel_traitsI6__halfffffjLj2560ELj1ELj1ELj4ELj16ENS_18Kernel_traits_baseILj2560ES2_ffffjLj128EEEEELb0ELb0ELb1ELb1EEEvNS_9BwdParamsE,"aw",@nobits
	.sectionflags	@""
	.align	16
	.zero		1024


//--------------------- .nv.shared._ZN10layer_norm13ln_bwd_kernelINS_13Kernel_traitsI6__halfffffjLj2560ELj1ELj1ELj4ELj16ENS_18Kernel_traits_baseILj2560ES2_ffffjLj128EEEEELb0ELb1ELb0ELb0EEEvNS_9BwdParamsE --------------------------
	.section	.nv.shared._ZN10layer_norm13ln_bwd_kernelINS_13Kernel_traitsI6__halfffffjLj2560ELj1ELj1ELj4ELj16ENS_18Kernel_traits_baseILj2560ES2_ffffjLj128EEEEELb0ELb1ELb0ELb0EEEvNS_9BwdParamsE,"aw",@nobits
	.sectionflags	@""
	.align	16
	.zero		1024


//--------------------- .nv.shared._ZN10layer_norm13ln_bwd_kernelINS_13Kernel_traitsI6__halfffffjLj2560ELj1ELj1ELj4ELj16ENS_18Kernel_traits_baseILj2560ES2_ffffjLj128EEEEELb0ELb1ELb0ELb1EEEvNS_9BwdParamsE --------------------------
	.section	.nv.shared._ZN10layer_norm13ln_bwd_kernelINS_13Kernel_traitsI6__halfffffjLj2560ELj1ELj1ELj4ELj16ENS_18Kernel_traits_baseILj2560ES2_ffffjLj128EEEEELb0ELb1ELb0ELb1EEEvNS_9BwdParamsE,"aw",@nobits
	.sectionflags	@""
	.align	16
	.zero		1024


//--------------------- .nv.shared._ZN10layer_norm13ln_bwd_kernelINS_13Kernel_traitsI6__halfffffjLj2560ELj1ELj1ELj4ELj16ENS_18Kernel_traits_baseILj2560ES2_ffffjLj128EEEEELb0ELb1ELb1ELb0EEEvNS_9BwdParamsE --------------------------
	.section	.nv.shared._ZN10layer_norm13ln_bwd_kernelINS_13Kernel_traitsI6__halfffffjLj2560ELj1ELj1ELj4ELj16ENS_18Kernel_traits_baseILj2560ES2_ffffjLj128EEEEELb0ELb1ELb1ELb0EEEvNS_9BwdParamsE,"aw",@nobits
	.sectionflags	@""
	.align	16
	.zero		1024


//--------------------- .nv.shared._ZN10layer_norm13ln_bwd_kernelINS_13Kernel_traitsI6__halfffffjLj2560ELj1ELj1ELj4ELj16ENS_18Kernel_traits_baseILj2560ES2_ffffjLj128EEEEELb0ELb1ELb1ELb1EEEvNS_9BwdParamsE --------------------------
	.section	.nv.shared._ZN10layer_norm13ln_bwd_kernelINS_13Kernel_traitsI6__halfffffjLj2560ELj1ELj1ELj4ELj16ENS_18Kernel_traits_baseILj2560ES2_ffffjLj128EEEEELb0ELb1ELb1ELb1EEEvNS_9BwdParamsE,"aw",@nobits
	.sectionflags	@""
	.align	16
	.zero		1024


//--------------------- .nv.shared._ZN10layer_norm13ln_bwd_kernelINS_13Kernel_traitsI6__halfffffjLj2560ELj1ELj1ELj4ELj16ENS_18Kernel_traits_baseILj2560ES2_ffffjLj128EEEEELb1ELb0ELb0ELb0EEEvNS_9BwdParamsE --------------------------
	.section	.nv.shared._ZN10layer_norm13ln_bwd_kernelINS_13Kernel_traitsI6__halfffffjLj2560ELj1ELj1ELj4ELj16ENS_18Kernel_traits_baseILj2560ES2_ffffjLj128EEEEELb1ELb0ELb0ELb0EEEvNS_9BwdParamsE,"aw",@nobits
	.sectionflags	@""
	.align	16
	.zero		1024


//--------------------- .nv.shared._ZN10layer_norm13ln_bwd_kernelINS_13Kernel_traitsI6__halfffffjLj2560ELj1ELj1ELj4ELj16ENS_18Kernel_traits_baseILj2560ES2_ffffjLj128EEEEELb1ELb0ELb0ELb1EEEvNS_9BwdParamsE --------------------------
	.section	.nv.shared._ZN10layer_norm13ln_bwd_kernelINS_13Kernel_traitsI6__halfffffjLj2560ELj1ELj1ELj4ELj16ENS_18Kernel_traits_baseILj2560ES2_ffffjLj128EEEEELb1ELb0ELb0ELb1EEEvNS_9BwdParamsE,"aw",@nobits
	.sectionflags	@""
	.align	16
	.zero		1024


//--------------------- .nv.shared._ZN10layer_norm22ln_bwd_finalize_kernelINS_22Kernel_traits_finalizeILj2560E6__halfffffjLb0ELj1024ELj4ENS_18Kernel_traits_baseILj2560ES2_ffffjLj1024EEEEELb0ELb0EEEvNS_9BwdParamsE --------------------------
	.section	.nv.shared._ZN10layer_norm22ln_bwd_finalize_kernelINS_22Kernel_traits_finalizeILj2560E6__halfffffjLb0ELj1024ELj4ENS_18Kernel_traits_baseILj2560ES2_ffffjLj1024EEEEELb0ELb0EEEvNS_9BwdParamsE,"aw",@nobits
	.sectionflags	@""
	.align	16
.nv.shared._ZN10layer_norm22ln_bwd_finalize_kernelINS_22Kernel_traits_finalizeILj2560E6__halfffffjLb0ELj1024ELj4ENS_18Kernel_traits_baseILj2560ES2_ffffjLj1024EEEEELb0ELb0EEEvNS_9BwdParamsE:
	.zero		9472


//--------------------- .nv.shared._ZN10layer_norm13ln_bwd_kernelINS_13Kernel_traitsI6__halfffffjLj2560ELj1ELj1ELj4ELj16ENS_18Kernel_traits_baseILj2560ES2_ffffjLj128EEEEELb1ELb0ELb1ELb0EEEvNS_9BwdParamsE --------------------------
	.section	.nv.shared._ZN10layer_norm13ln_bwd_kernelINS_13Kernel_traitsI6__halfffffjLj2560ELj1ELj1ELj4ELj16ENS_18Kernel_traits_baseILj2560ES2_ffffjLj128EEEEELb1ELb0ELb1ELb0EEEvNS_9BwdParamsE,"aw",@nobits
	.sectionflags	@""
	.align	16
	.zero		1024


//--------------------- .nv.shared._ZN10layer_norm22ln_bwd_finalize_kernelINS_22Kernel_traits_finalizeILj2560E6__halfffffjLb0ELj1024ELj4ENS_18Kernel_traits_baseILj2560ES2_ffffjLj1024EEEEELb0ELb1EEEvNS_9BwdParamsE --------------------------
	.section	.nv.shared._ZN10layer_norm22ln_bwd_finalize_kernelINS_22Kernel_traits_finalizeILj2560E6__halfffffjLb0ELj1024ELj4ENS_18Kernel_traits_baseILj2560ES2_ffffjLj1024EEEEELb0ELb1EEEvNS_9BwdParamsE,"aw",@nobits
	.sectionflags	@""
	.align	16
.nv.shared._ZN10layer_norm22ln_bwd_finalize_kernelINS_22Kernel_traits_finalizeILj2560E6__halfffffjLb0ELj1024ELj4ENS_18Kernel_traits_baseILj2560ES2_ffffjLj1024EEEEELb0ELb1EEEvNS_9BwdParamsE:
	.zero		9472


//--------------------- .nv.shared._ZN10layer_norm13ln_bwd_kernelINS_13Kernel_traitsI6__halfffffjLj2560ELj1ELj1ELj4ELj16ENS_18Kernel_traits_baseILj2560ES2_ffffjLj128EEEEELb1ELb0ELb1ELb1EEEvNS_9BwdParamsE --------------------------
	.section	.nv.shared._ZN10layer_norm13ln_bwd_kernelINS_13Kernel_traitsI6__halfffffjLj2560ELj1ELj1ELj4ELj16ENS_18Kernel_traits_baseILj2560ES2_ffffjLj128EEEEELb1ELb0ELb1ELb1EEEvNS_9BwdParamsE,"aw",@nobits
	.sectionflags	@""
	.align	16
	.zero		1024


//--------------------- .nv.shared._ZN10layer_norm13ln_bwd_kernelINS_13Kernel_traitsI6__halfffffjLj2560ELj1ELj1ELj4ELj16ENS_18Kernel_traits_baseILj2560ES2_ffffjLj128EEEEELb1ELb1ELb0ELb0EEEvNS_9BwdParamsE --------------------------
	.section	.nv.shared._ZN10layer_norm13ln_bwd_kernelINS_13Kernel_traitsI6__halfffffjLj2560ELj1ELj1ELj4ELj16ENS_18Kernel_traits_baseILj2560ES2_ffffjLj128EEEEELb1ELb1ELb0ELb0EEEvNS_9BwdParamsE,"aw",@nobits
	.sectionflags	@""
	.align	16
	.zero		1024


//--------------------- .nv.shared._ZN10layer_norm13ln_bwd_kernelINS_13Kernel_traitsI6__halfffffjLj2560ELj1ELj1ELj4ELj16ENS_18Kernel_traits_baseILj2560ES2_ffffjLj128EEEEELb1ELb1ELb0ELb1EEEvNS_9BwdParamsE --------------------------
	.section	.nv.shared._ZN10layer_norm13ln_bwd_kernelINS_13Kernel_traitsI6__halfffffjLj2560ELj1ELj1ELj4ELj16ENS_18Kernel_traits_baseILj2560ES2_ffffjLj128EEEEELb1ELb1ELb0ELb1EEEvNS_9BwdParamsE,"aw",@nobits
	.sectionflags	@""
	.align	16
	.zero		1024


//--------------------- .nv.shared._ZN10layer_norm22ln_bwd_finalize_kernelINS_22Kernel_traits_finalizeILj2560E6__halfffffjLb1ELj1024ELj4ENS_18Kernel_traits_baseILj2560ES2_ffffjLj1024EEEEELb1ELb0EEEvNS_9BwdParamsE --------------------------
	.section	.nv.shared._ZN10layer_norm22ln_bwd_finalize_kernelINS_22Kernel_traits_finalizeILj2560E6__halfffffjLb1ELj1024ELj4ENS_18Kernel_traits_baseILj2560ES2_ffffjLj1024EEEEELb1ELb0EEEvNS_9BwdParamsE,"aw",@nobits
	.sectionflags	@""
	.align	16
.nv.shared._ZN10layer_norm22ln_bwd_finalize_kernelINS_22Kernel_traits_finalizeILj2560E6__halfffffjLb1ELj1024ELj4ENS_18Kernel_traits_baseILj2560ES2_ffffjLj1024EEEEELb1ELb0EEEvNS_9BwdParamsE:
	.zero		13696


//--------------------- .nv.shared._ZN10layer_norm13ln_bwd_kernelINS_13Kernel_traitsI6__halfffffjLj2560ELj1ELj1ELj4ELj16ENS_18Kernel_traits_baseILj2560ES2_ffffjLj128EEEEELb1ELb1ELb1ELb0EEEvNS_9BwdParamsE --------------------------
	.section	.nv.shared._ZN10layer_norm13ln_bwd_kernelINS_13Kernel_traitsI6__halfffffjLj2560ELj1ELj1ELj4ELj16ENS_18Kernel_traits_baseILj2560ES2_ffffjLj128EEEEELb1ELb1ELb1ELb0EEEvNS_9BwdParamsE,"aw",@nobits
	.sectionflags	@""
	.align	16
	.zero		1024


//--------------------- .nv.shared._ZN10layer_norm22ln_bwd_finalize_kernelINS_22Kernel_traits_finalizeILj2560E6__halfffffjLb1ELj1024ELj4ENS_18Kernel_traits_baseILj2560ES2_ffffjLj1024EEEEELb1ELb1EEEvNS_9BwdParamsE --------------------------
	.section	.nv.shared._ZN10layer_norm22ln_bwd_finalize_kernelINS_22Kernel_traits_finalizeILj2560E6__halfffffjLb1ELj1024ELj4ENS_18Kernel_traits_baseILj2560ES2_ffffjLj1024EEEEELb1ELb1EEEvNS_9BwdParamsE,"aw",@nobits
	.sectionflags	@""
	.align	16
.nv.shared._ZN10layer_norm22ln_bwd_finalize_kernelINS_22Kernel_traits_finalizeILj2560E6__halfffffjLb1ELj1024ELj4ENS_18Kernel_traits_baseILj2560ES2_ffffjLj1024EEEEELb1ELb1EEEvNS_9BwdParamsE:
	.zero		13696


//--------------------- .nv.shared._ZN10layer_norm13ln_bwd_kernelINS_13Kernel_traitsI6__halfffffjLj2560ELj1ELj1ELj4ELj16ENS_18Kernel_traits_baseILj2560ES2_ffffjLj128EEEEELb1ELb1ELb1ELb1EEEvNS_9BwdParamsE --------------------------
	.section	.nv.shared._ZN10layer_norm13ln_bwd_kernelINS_13Kernel_traitsI6__halfffffjLj2560ELj1ELj1ELj4ELj16ENS_18Kernel_traits_baseILj2560ES2_ffffjLj128EEEEELb1ELb1ELb1ELb1EEEvNS_9BwdParamsE,"aw",@nobits
	.sectionflags	@""
	.align	16
	.zero		1024


//--------------------- .nv.shared._ZN10layer_norm13ln_bwd_kernelINS_13Kernel_traitsIfffffjLj2560ELj1ELj1ELj4ELj16ENS_18Kernel_traits_baseILj2560EfffffjLj128EEEEELb0ELb0ELb0ELb0EEEvNS_9BwdParamsE --------------------------
	.section	.nv.shared._ZN10layer_norm13ln_bwd_kernelINS_13Kernel_traitsIfffffjLj2560ELj1ELj1ELj4ELj16ENS_18Kernel_traits_baseILj2560EfffffjLj128EEEEELb0ELb0ELb0ELb0EEEvNS_9BwdParamsE,"aw",@nobits
	.sectionflags	@""
	.align	16
	.zero		1024


//--------------------- .nv.shared._ZN10layer_norm13ln_bwd_kernelINS_13Kernel_traitsIfffffjLj2560ELj1ELj1ELj4ELj16ENS_18Kernel_traits_baseILj2560EfffffjLj128EEEEELb0ELb0ELb0ELb1EEEvNS_9BwdParamsE --------------------------
	.section	.nv.shared._ZN10layer_norm13ln_bwd_kernelINS_13Kernel_traitsIfffffjLj2560ELj1ELj1ELj4ELj16ENS_18Kernel_traits_baseILj2560EfffffjLj128EEEEELb0ELb0ELb0ELb1EEEvNS_9BwdParamsE,"aw",@nobits
	.sectionflags	@""
	.align	16
	.zero		1024


//--------------------- .nv.shared._ZN10layer_norm13ln_bwd_kernelINS_13Kernel_traitsIfffffjLj2560ELj1ELj1ELj4ELj16ENS_18Kernel_traits_baseILj2560EfffffjLj128EEEEELb0ELb0ELb1ELb0EEEvNS_9BwdParamsE --------------------------
	.section	.nv.shared._ZN10layer_norm13ln_bwd_kernelINS_13Kernel_traitsIfffffjLj2560ELj1ELj1ELj4ELj16ENS_18Kernel_traits_baseILj2560EfffffjLj128EEEEELb0ELb0ELb1ELb0EEEvNS_9BwdParamsE,"aw",@nobits
	.sectionflags	@""
	.align	16
	.zero		1024


//--------------------- .nv.shared._ZN10layer_norm13ln_bwd_kernelINS_13Kernel_traitsIfffffjLj2560ELj1ELj1ELj4ELj16ENS_18Kernel_traits_baseILj2560EfffffjLj128EEEEELb0ELb0ELb1ELb1EEEvNS_9BwdParamsE --------------------------
	.section	.nv.shared._ZN10layer_norm13ln_bwd_kernelINS_13Kernel_traitsIfffffjLj2560ELj1ELj1ELj4ELj16ENS_18Kernel_traits_baseILj2560EfffffjLj128EEEEELb0ELb0ELb1ELb1EEEvNS_9BwdParamsE,"aw",@nobits
	.sectionflags	@""
	.align	16
	.zero		1024


//--------------------- .nv.shared._ZN10layer_norm13ln_bwd_kernelINS_13Kernel_traitsIfffffjLj2560ELj1ELj1ELj4ELj16ENS_18Kernel_traits_baseILj2560EfffffjLj128EEEEELb0ELb1ELb0ELb0EEEvNS_9BwdParamsE --------------------------
	.section	.nv.shared._ZN10layer_norm13ln_bwd_kernelINS_13Kernel_traitsIfffffjLj2560ELj1ELj1ELj4ELj16ENS_18Kernel_traits_baseILj2560EfffffjLj128EEEEELb0ELb1ELb0ELb0EEEvNS_9BwdParamsE,"aw",@nobits
	.sectionflags	@""
	.align	16
	.zero		1024


//--------------------- .nv.shared._ZN10layer_norm13ln_bwd_kernelINS_13Kernel_traitsIfffffjLj2560ELj1ELj1ELj4ELj16ENS_18Kernel_traits_baseILj2560EfffffjLj128EEEEELb0ELb1ELb0ELb1EEEvNS_9BwdParamsE --------------------------
	.section	.nv.shared._ZN10layer_norm13ln_bwd_kernelINS_13Kernel_traitsIfffffjLj2560ELj1ELj1ELj4ELj16ENS_18Kernel_traits_baseILj2560EfffffjLj128EEEEELb0ELb1ELb0ELb1EEEvNS_9BwdParamsE,"aw",@nobits
	.sectionflags	@""
	.align	16
	.zero		1024


//--------------------- .nv.shared._ZN10layer_norm13ln_bwd_kernelINS_13Kernel_traitsIfffffjLj2560ELj1ELj1ELj4ELj16ENS_18Kernel_traits_baseILj2560EfffffjLj128EEEEELb0ELb1ELb1ELb0EEEvNS_9BwdParamsE --------------------------
	.section	.nv.shared._ZN10layer_norm13ln_bwd_kernelINS_13Kernel_traitsIfffffjLj2560ELj1ELj1ELj4ELj16ENS_18Kernel_traits_baseILj2560EfffffjLj128EEEEELb0ELb1ELb1ELb0EEEvNS_9BwdParamsE,"aw",@nobits
	.sectionflags	@""
	.align	16
	.zero		1024


//--------------------- .nv.shared._ZN10layer_norm13ln_bwd_kernelINS_13Kernel_traitsIfffffjLj2560ELj1ELj1ELj4ELj16ENS_18Kernel_traits_baseILj2560EfffffjLj128EEEEELb0ELb1ELb1ELb1EEEvNS_9BwdParamsE --------------------------
	.section	.nv.shared._ZN10layer_norm13ln_bwd_kernelINS_13Kernel_traitsIfffffjLj2560ELj1ELj1ELj4ELj16ENS_18Kernel_traits_baseILj2560EfffffjLj128EEEEELb0ELb1ELb1ELb1EEEvNS_9BwdParamsE,"aw",@nobits
	.sectionflags	@""
	.align	16
	.zero		1024


//--------------------- .nv.shared._ZN10layer_norm13ln_bwd_kernelINS_13Kernel_traitsIfffffjLj2560ELj1ELj1ELj4ELj16ENS_18Kernel_traits_baseILj2560EfffffjLj128EEEEELb1ELb0ELb0ELb0EEEvNS_9BwdParamsE --------------------------
	.section	.nv.shared._ZN10layer_norm13ln_bwd_kernelINS_13Kernel_traitsIfffffjLj2560ELj1ELj1ELj4ELj16ENS_18Kernel_traits_baseILj2560EfffffjLj128EEEEELb1ELb0ELb0ELb0EEEvNS_9BwdParamsE,"aw",@nobits
	.sectionflags	@""
	.align	16
	.zero		1024


//--------------------- .nv.shared._ZN10layer_norm13ln_bwd_kernelINS_13Kernel_traitsIfffffjLj2560ELj1ELj1ELj4ELj16ENS_18Kernel_traits_baseILj2560EfffffjLj128EEEEELb1ELb0ELb0ELb1EEEvNS_9BwdParamsE --------------------------
	.section	.nv.shared._ZN10layer_norm13ln_bwd_kernelINS_13Kernel_traitsIfffffjLj2560ELj1ELj1ELj4ELj16ENS_18Kernel_traits_baseILj2560EfffffjLj128EEEEELb1ELb0ELb0ELb1EEEvNS_9BwdParamsE,"aw",@nobits
	.sectionflags	@""
	.align	16
	.zero		1024


//--------------------- .nv.shared._ZN10layer_norm22ln_bwd_finalize_kernelINS_22Kernel_traits_finalizeILj2560EfffffjLb0ELj1024ELj4ENS_18Kernel_traits_baseILj2560EfffffjLj1024EEEEELb0ELb0EEEvNS_9BwdParamsE --------------------------
	.section	.nv.shared._ZN10layer_norm22ln_bwd_finalize_kernelINS_22Kernel_traits_finalizeILj2560EfffffjLb0ELj1024ELj4ENS_18Kernel_traits_baseILj2560EfffffjLj1024EEEEELb0ELb0EEEvNS_9BwdParamsE,"aw",@nobits
	.sectionflags	@""
	.align	16
.nv.shared._ZN10layer_norm22ln_bwd_finalize_kernelINS_22Kernel_traits_finalizeILj2560EfffffjLb0ELj1024ELj4ENS_18Kernel_traits_baseILj2560EfffffjLj1024EEEEELb0ELb0EEEvNS_9BwdParamsE:
	.zero		9472


//--------------------- .nv.shared._ZN10layer_norm13ln_bwd_kernelINS_13Kernel_traitsIfffffjLj2560ELj1ELj1ELj4ELj16ENS_18Kernel_traits_baseILj2560EfffffjLj128EEEEELb1ELb0ELb1ELb0EEEvNS_9BwdParamsE --------------------------
	.section	.nv.shared._ZN10layer_norm13ln_bwd_kernelINS_13Kernel_traitsIfffffjLj2560ELj1ELj1ELj4ELj16ENS_18Kernel_traits_baseILj2560EfffffjLj128EEEEELb1ELb0ELb1ELb0EEEvNS_9BwdParamsE,"aw",@nobits
	.sectionflags	@""
	.align	16
	.zero		1024


//--------------------- .nv.shared._ZN10layer_norm22ln_bwd_finalize_kernelINS_22Kernel_traits_finalizeILj2560EfffffjLb0ELj1024ELj4ENS_18Kernel_traits_baseILj2560EfffffjLj1024EEEEELb0ELb1EEEvNS_9BwdParamsE --------------------------
	.section	.nv.shared._ZN10layer_norm22ln_bwd_finalize_kernelINS_22Kernel_traits_finalizeILj2560EfffffjLb0ELj1024ELj4ENS_18Kernel_traits_baseILj2560EfffffjLj1024EEEEELb0ELb1EEEvNS_9BwdParamsE,"aw",@nobits
	.sectionflags	@""
	.align	16
.nv.shared._ZN10layer_norm22ln_bwd_finalize_kernelINS_22Kernel_traits_finalizeILj2560EfffffjLb0ELj1024ELj4ENS_18Kernel_traits_baseILj2560EfffffjLj1024EEEEELb0ELb1EEEvNS_9BwdParamsE:
	.zero		9472


//--------------------- .nv.shared._ZN10layer_norm13ln_bwd_kernelINS_13Kernel_traitsIfffffjLj2560ELj1ELj1ELj4ELj16ENS_18Kernel_traits_baseILj2560EfffffjLj128EEEEELb1ELb0ELb1ELb1EEEvNS_9BwdParamsE --------------------------
	.section	.nv.shared._ZN10layer_norm13ln_bwd_kernelINS_13Kernel_traitsIfffffjLj2560ELj1ELj1ELj4ELj16ENS_18Kernel_traits_baseILj2560EfffffjLj128EEEEELb1ELb0ELb1ELb1EEEvNS_9BwdParamsE,"aw",@nobits
	.sectionflags	@""
	.align	16
	.zero		1024


//--------------------- .nv.shared._ZN10layer_norm13ln_bwd_kernelINS_13Kernel_traitsIfffffjLj2560ELj1ELj1ELj4ELj16ENS_18Kernel_traits_baseILj2560EfffffjLj128EEEEELb1ELb1ELb0ELb0EEEvNS_9BwdParamsE --------------------------
	.section	.nv.shared._ZN10layer_norm13ln_bwd_kernelINS_13Kernel_traitsIfffffjLj2560ELj1ELj1ELj4ELj16ENS_18Kernel_traits_baseILj2560EfffffjLj128EEEEELb1ELb1ELb0ELb0EEEvNS_9BwdParamsE,"aw",@nobits
	.sectionflags	@""
	.align	16
	.zero		1024


//--------------------- .nv.shared._ZN10layer_norm13ln_bwd_kernelINS_13Kernel_traitsIfffffjLj2560ELj1ELj1ELj4ELj16ENS_18Kernel_traits_baseILj2560EfffffjLj128EEEEELb1ELb1ELb0ELb1EEEvNS_9BwdParamsE --------------------------
	.section	.nv.shared._ZN10layer_norm13ln_bwd_kernelINS_13Kernel_traitsIfffffjLj2560ELj1ELj1ELj4ELj16ENS_18Kernel_traits_baseILj2560EfffffjLj128EEEEELb1ELb1ELb0ELb1EEEvNS_9BwdParamsE,"aw",@nobits
	.sectionflags	@""
	.align	16
	.zero		1024


//--------------------- .nv.shared._ZN10layer_norm22ln_bwd_finalize_kernelINS_22Kernel_traits_finalizeILj2560EfffffjLb1ELj1024ELj4ENS_18Kernel_traits_baseILj2560EfffffjLj1024EEEEELb1ELb0EEEvNS_9BwdParamsE --------------------------
	.section	.nv.shared._ZN10layer_norm22ln_bwd_finalize_kernelINS_22Kernel_traits_finalizeILj2560EfffffjLb1ELj1024ELj4ENS_18Kernel_traits_baseILj2560EfffffjLj1024EEEEELb1ELb0EEEvNS_9BwdParamsE,"aw",@nobits
	.sectionflags	@""
	.align	16
.nv.shared._ZN10layer_norm22ln_bwd_finalize_kernelINS_22Kernel_traits_finalizeILj2560EfffffjLb1ELj1024ELj4ENS_18Kernel_traits_baseILj2560EfffffjLj1024EEEEELb1ELb0EEEvNS_9BwdParamsE:
	.zero		13696


//--------------------- .nv.shared._ZN10layer_norm13ln_bwd_kernelINS_13Kernel_traitsIfffffjLj2560ELj1ELj1ELj4ELj16ENS_18Kernel_traits_baseILj2560EfffffjLj128EEEEELb1ELb1ELb1ELb0EEEvNS_9BwdParamsE --------------------------
	.section	.nv.shared._ZN10layer_norm13ln_bwd_kernelINS_13Kernel_traitsIfffffjLj2560ELj1ELj1ELj4ELj16ENS_18Kernel_traits_baseILj2560EfffffjLj128EEEEELb1ELb1ELb1ELb0EEEvNS_9BwdParamsE,"aw",@nobits
	.sectionflags	@""
	.align	16
	.zero		1024


//--------------------- .nv.shared._ZN10layer_norm22ln_bwd_finalize_kernelINS_22Kernel_traits_finalizeILj2560EfffffjLb1ELj1024ELj4ENS_18Kernel_traits_baseILj2560EfffffjLj1024EEEEELb1ELb1EEEvNS_9BwdParamsE --------------------------
	.section	.nv.shared._ZN10layer_norm22ln_bwd_finalize_kernelINS_22Kernel_traits_finalizeILj2560EfffffjLb1ELj1024ELj4ENS_18Kernel_traits_baseILj2560EfffffjLj1024EEEEELb1ELb1EEEvNS_9BwdParamsE,"aw",@nobits
	.sectionflags	@""
	.align	16
.nv.shared._ZN10layer_norm22ln_bwd_finalize_kernelINS_22Kernel_traits_finalizeILj2560EfffffjLb1ELj1024ELj4ENS_18Kernel_traits_baseILj2560EfffffjLj1024EEEEELb1ELb1EEEvNS_9BwdParamsE:
	.zero		13696


//--------------------- .nv.shared._ZN10layer_norm13ln_bwd_kernelINS_13Kernel_traitsIfffffjLj2560ELj1ELj1ELj4ELj16ENS_18Kernel_traits_baseILj2560EfffffjLj128EEEEELb1ELb1ELb1ELb1EEEvNS_9BwdParamsE --------------------------
	.section	.nv.shared._ZN10layer_norm13ln_bwd_kernelINS_13Kernel_traitsIfffffjLj2560ELj1ELj1ELj4ELj16ENS_18Kernel_traits_baseILj2560EfffffjLj128EEEEELb1ELb1ELb1ELb1EEEvNS_9BwdParamsE,"aw",@nobits
	.sectionflags	@""
	.align	16
	.zero		1024


//--------------------- .nv.constant0._ZN10layer_norm13ln_bwd_kernelINS_13Kernel_traitsI13__nv_bfloat16S2_S2_S2_fjLj2560ELj1ELj1ELj4ELj8ENS_18Kernel_traits_baseILj2560ES2_S2_S2_S2_fjLj128EEEEELb0ELb0ELb0ELb0EEEvNS_9BwdParamsE --------------------------
	.section	.nv.constant0._ZN10layer_norm13ln_bwd_kernelINS_13Kernel_traitsI13__nv_bfloat16S2_S2_S2_fjLj2560ELj1ELj1ELj4ELj8ENS_18Kernel_traits_baseILj2560ES2_S2_S2_S2_fjLj128EEEEELb0ELb0ELb0ELb0EEEvNS_9BwdParamsE,"a",@progbits
	.sectionflags	@""
	.align	4
.nv.constant0._ZN10layer_norm13ln_bwd_kernelINS_13Kernel_traitsI13__nv_bfloat16S2_S2_S2_fjLj2560ELj1ELj1ELj4ELj8ENS_18Kernel_traits_baseILj2560ES2_S2_S2_S2_fjLj128EEEEELb0ELb0ELb0ELb0EEEvNS_9BwdParamsE:
	.zero		1192


//--------------------- .nv.constant0._ZN10layer_norm13ln_bwd_kernelINS_13Kernel_traitsI13__nv_bfloat16S2_S2_S2_fjLj2560ELj1ELj1ELj4ELj8ENS_18Kernel_traits_baseILj2560ES2_S2_S2_S2_fjLj128EEEEELb0ELb0ELb0ELb1EEEvNS_9BwdParamsE --------------------------
	.section	.nv.constant0._ZN10layer_norm13ln_bwd_kernelINS_13Kernel_traitsI13__nv_bfloat16S2_S2_S2_fjLj2560ELj1ELj1ELj4ELj8ENS_18Kernel_traits_baseILj2560ES2_S2_S2_S2_fjLj128EEEEELb0ELb0ELb0ELb1EEEvNS_9BwdParamsE,"a",@progbits
	.sectionflags	@""
	.align	4
.nv.constant0._ZN10layer_norm13ln_bwd_kernelINS_13Kernel_traitsI13__nv_bfloat16S2_S2_S2_fjLj2560ELj1ELj1ELj4ELj8ENS_18Kernel_traits_baseILj2560ES2_S2_S2_S2_fjLj128EEEEELb0ELb0ELb0ELb1EEEvNS_9BwdParamsE:
	.zero		1192


//--------------------- .nv.constant0._ZN10layer_norm13ln_bwd_kernelINS_13Kernel_traitsI13__nv_bfloat16S2_S2_S2_fjLj2560ELj1ELj1ELj4ELj8ENS_18Kernel_traits_baseILj2560ES2_S2_S2_S2_fjLj128EEEEELb0ELb0ELb1ELb0EEEvNS_9BwdParamsE --------------------------
	.section	.nv.constant0._ZN10layer_norm13ln_bwd_kernelINS_13Kernel_traitsI13__nv_bfloat16S2_S2_S2_fjLj2560ELj1ELj1ELj4ELj8ENS_18Kernel_traits_baseILj2560ES2_S2_S2_S2_fjLj128EEEEELb0ELb0ELb1ELb0EEEvNS_9BwdParamsE,"a",@progbits
	.sectionflags	@""
	.align	4
.nv.constant0._ZN10layer_norm13ln_bwd_kernelINS_13Kernel_traitsI13__nv_bfloat16S2_S2_S2_fjLj2560ELj1ELj1ELj4ELj8ENS_18Kernel_traits_baseILj2560ES2_S2_S2_S2_fjLj128EEEEELb0ELb0ELb1ELb0EEEvNS_9BwdParamsE:
	.zero		1192


//--------------------- .nv.constant0._ZN10layer_norm13ln_bwd_kernelINS_13Kernel_traitsI13__nv_bfloat16S2_S2_S2_fjLj2560ELj1ELj1ELj4ELj8ENS_18Kernel_traits_baseILj2560ES2_S2_S2_S2_fjLj128EEEEELb0ELb0ELb1ELb1EEEvNS_9BwdParamsE --------------------------
	.section	.nv.constant0._ZN10layer_norm13ln_bwd_kernelINS_13Kernel_traitsI13__nv_bfloat16S2_S2_S2_fjLj2560ELj1ELj1ELj4ELj8ENS_18Kernel_traits_baseILj2560ES2_S2_S2_S2_fjLj128EEEEELb0ELb0ELb1ELb1EEEvNS_9BwdParamsE,"a",@progbits
	.sectionflags	@""
	.align	4
.nv.constant0._ZN10layer_norm13ln_bwd_kernelINS_13Kernel_traitsI13__nv_bfloat16S2_S2_S2_fjLj2560ELj1ELj1ELj4ELj8ENS_18Kernel_traits_baseILj2560ES2_S2_S2_S2_fjLj128EEEEELb0ELb0ELb1ELb1EEEvNS_9BwdParamsE:
	.zero		1192


//--------------------- .nv.constant0._ZN10layer_norm13ln_bwd_kernelINS_13Kernel_traitsI13__nv_bfloat16S2_S2_S2_fjLj2560ELj1ELj1ELj4ELj8ENS_18Kernel_traits_baseILj2560ES2_S2_S2_S2_fjLj128EEEEELb0ELb1ELb0ELb0EEEvNS_9BwdParamsE --------------------------
	.section	.nv.constant0._ZN10layer_norm13ln_bwd_kernelINS_13Kernel_traitsI13__nv_bfloat16S2_S2_S2_fjLj2560ELj1ELj1ELj4ELj8ENS_18Kernel_traits_baseILj2560ES2_S2_S2_S2_fjLj128EEEEELb0ELb1ELb0ELb0EEEvNS_9BwdParamsE,"a",@progbits
	.sectionflags	@""
	.align	4
.nv.constant0._ZN10layer_norm13ln_bwd_kernelINS_13Kernel_traitsI13__nv_bfloat16S2_S2_S2_fjLj2560ELj1ELj1ELj4ELj8ENS_18Kernel_traits_baseILj2560ES2_S2_S2_S2_fjLj128EEEEELb0ELb1ELb0ELb0EEEvNS_9BwdParamsE:
	.zero		1192


//--------------------- .nv.constant0._ZN10layer_norm13ln_bwd_kernelINS_13Kernel_traitsI13__nv_bfloat16S2_S2_S2_fjLj2560ELj1ELj1ELj4ELj8ENS_18Kernel_traits_baseILj2560ES2_S2_S2_S2_fjLj128EEEEELb0ELb1ELb0ELb1EEEvNS_9BwdParamsE --------------------------
	.section	.nv.constant0._ZN10layer_norm13ln_bwd_kernelINS_13Kernel_traitsI13__nv_bfloat16S2_S2_S2_fjLj2560ELj1ELj1ELj4ELj8ENS_18Kernel_traits_baseILj2560ES2_S2_S2_S2_fjLj128EEEEELb0ELb1ELb0ELb1EEEvNS_9BwdParamsE,"a",@progbits
	.sectionflags	@""
	.align	4
.nv.constant0._ZN10layer_norm13ln_bwd_kernelINS_13Kernel_traitsI13__nv_bfloat16S2_S2_S2_fjLj2560ELj1ELj1ELj4ELj8ENS_18Kernel_traits_baseILj2560ES2_S2_S2_S2_fjLj128EEEEELb0ELb1ELb0ELb1EEEvNS_9BwdParamsE:
	.zero		1192


//--------------------- .nv.constant0._ZN10layer_norm13ln_bwd_kernelINS_13Kernel_traitsI13__nv_bfloat16S2_S2_S2_fjLj2560ELj1ELj1ELj4ELj8ENS_18Kernel_traits_baseILj2560ES2_S2_S2_S2_fjLj128EEEEELb0ELb1ELb1ELb0EEEvNS_9BwdParamsE --------------------------
	.section	.nv.constant0._ZN10layer_norm13ln_bwd_kernelINS_13Kernel_traitsI13__nv_bfloat16S2_S2_S2_fjLj2560ELj1ELj1ELj4ELj8ENS_18Kernel_traits_baseILj2560ES2_S2_S2_S2_fjLj128EEEEELb0ELb1ELb1ELb0EEEvNS_9BwdParamsE,"a",@progbits
	.sectionflags	@""
	.align	4
.nv.constant0._ZN10layer_norm13ln_bwd_kernelINS_13Kernel_traitsI13__nv_bfloat16S2_S2_S2_fjLj2560ELj1ELj1ELj4ELj8ENS_18Kernel_traits_baseILj2560ES2_S2_S2_S2_fjLj128EEEEELb0ELb1ELb1ELb0EEEvNS_9BwdParamsE:
	.zero		1192


//--------------------- .nv.constant0._ZN10layer_norm13ln_bwd_kernelINS_13Kernel_traitsI13__nv_bfloat16S2_S2_S2_fjLj2560ELj1ELj1ELj4ELj8ENS_18Kernel_traits_baseILj2560ES2_S2_S2_S2_fjLj128EEEEELb0ELb1ELb1ELb1EEEvNS_9BwdParamsE --------------------------
	.section	.nv.constant0._ZN10layer_norm13ln_bwd_kernelINS_13Kernel_traitsI13__nv_bfloat16S2_S2_S2_fjLj2560ELj1ELj1ELj4ELj8ENS_18Kernel_traits_baseILj2560ES2_S2_S2_S2_fjLj128EEEEELb0ELb1ELb1ELb1EEEvNS_9BwdParamsE,"a",@progbits
	.sectionflags	@""
	.align	4
.nv.constant0._ZN10layer_norm13ln_bwd_kernelINS_13Kernel_traitsI13__nv_bfloat16S2_S2_S2_fjLj2560ELj1ELj1ELj4ELj8ENS_18Kernel_traits_baseILj2560ES2_S2_S2_S2_fjLj128EEEEELb0ELb1ELb1ELb1EEEvNS_9BwdParamsE:
	.zero		1192


//--------------------- .nv.constant0._ZN10layer_norm13ln_bwd_kernelINS_13Kernel_traitsI13__nv_bfloat16S2_S2_S2_fjLj2560ELj1ELj1ELj4ELj8ENS_18Kernel_traits_baseILj2560ES2_S2_S2_S2_fjLj128EEEEELb1ELb0ELb0ELb0EEEvNS_9BwdParamsE --------------------------
	.section	.nv.constant0._ZN10layer_norm13ln_bwd_kernelINS_13Kernel_traitsI13__nv_bfloat16S2_S2_S2_fjLj2560ELj1ELj1ELj4ELj8ENS_18Kernel_traits_baseILj2560ES2_S2_S2_S2_fjLj128EEEEELb1ELb0ELb0ELb0EEEvNS_9BwdParamsE,"a",@progbits
	.sectionflags	@""
	.align	4
.nv.constant0._ZN10layer_norm13ln_bwd_kernelINS_13Kernel_traitsI13__nv_bfloat16S2_S2_S2_fjLj2560ELj1ELj1ELj4ELj8ENS_18Kernel_traits_baseILj2560ES2_S2_S2_S2_fjLj128EEEEELb1ELb0ELb0ELb0EEEvNS_9BwdParamsE:
	.zero		1192


//--------------------- .nv.constant0._ZN10layer_norm13ln_bwd_kernelINS_13Kernel_traitsI13__nv_bfloat16S2_S2_S2_fjLj2560ELj1ELj1ELj4ELj8ENS_18Kernel_traits_baseILj2560ES2_S2_S2_S2_fjLj128EEEEELb1ELb0ELb0ELb1EEEvNS_9BwdParamsE --------------------------
	.section	.nv.constant0._ZN10layer_norm13ln_bwd_kernelINS_13Kernel_traitsI13__nv_bfloat16S2_S2_S2_fjLj2560ELj1ELj1ELj4ELj8ENS_18Kernel_traits_baseILj2560ES2_S2_S2_S2_fjLj128EEEEELb1ELb0ELb0ELb1EEEvNS_9BwdParamsE,"a",@progbits
	.sectionflags	@""
	.align	4
.nv.constant0._ZN10layer_norm13ln_bwd_kernelINS_13Kernel_traitsI13__nv_bfloat16S2_S2_S2_fjLj2560ELj1ELj1ELj4ELj8ENS_18Kernel_traits_baseILj2560ES2_S2_S2_S2_fjLj128EEEEELb1ELb0ELb0ELb1EEEvNS_9BwdParamsE:
	.zero		1192


//--------------------- .nv.constant0._ZN10layer_norm22ln_bwd_finalize_kernelINS_22Kernel_traits_finalizeILj2560E13__nv_bfloat16S2_S2_S2_fjLb0ELj1024ELj4ENS_18Kernel_traits_baseILj2560ES2_S2_S2_S2_fjLj1024EEEEELb0ELb0EEEvNS_9BwdParamsE --------------------------
	.section	.nv.constant0._ZN10layer_norm22ln_bwd_finalize_kernelINS_22Kernel_traits_finalizeILj2560E13__nv_bfloat16S2_S2_S2_fjLb0ELj1024ELj4ENS_18Kernel_traits_baseILj2560ES2_S2_S2_S2_fjLj1024EEEEELb0ELb0EEEvNS_9BwdParamsE,"a",@progbits
	.sectionflags	@""
	.align	4
.nv.constant0._ZN10layer_norm22ln_bwd_finalize_kernelINS_22Kernel_traits_finalizeILj2560E13__nv_bfloat16S2_S2_S2_fjLb0ELj1024ELj4ENS_18Kernel_traits_baseILj2560ES2_S2_S2_S2_fjLj1024EEEEELb0ELb0EEEvNS_9BwdParamsE:
	.zero		1192


//--------------------- .nv.constant0._ZN10layer_norm13ln_bwd_kernelINS_13Kernel_traitsI13__nv_bfloat16S2_S2_S2_fjLj2560ELj1ELj1ELj4ELj8ENS_18Kernel_traits_baseILj2560ES2_S2_S2_S2_fjLj128EEEEELb1ELb0ELb1ELb0EEEvNS_9BwdParamsE --------------------------
	.section	.nv.constant0._ZN10layer_norm13ln_bwd_kernelINS_13Kernel_traitsI13__nv_bfloat16S2_S2_S2_fjLj2560ELj1ELj1ELj4ELj8ENS_18Kernel_traits_baseILj2560ES2_S2_S2_S2_fjLj128EEEEELb1ELb0ELb1ELb0EEEvNS_9BwdParamsE,"a",@progbits
	.sectionflags	@""
	.align	4
.nv.constant0._ZN10layer_norm13ln_bwd_kernelINS_13Kernel_traitsI13__nv_bfloat16S2_S2_S2_fjLj2560ELj1ELj1ELj4ELj8ENS_18Kernel_traits_baseILj2560ES2_S2_S2_S2_fjLj128EEEEELb1ELb0ELb1ELb0EEEvNS_9BwdParamsE:
	.zero		1192


//--------------------- .nv.constant0._ZN10layer_norm22ln_bwd_finalize_kernelINS_22Kernel_traits_finalizeILj2560E13__nv_bfloat16S2_S2_S2_fjLb0ELj1024ELj4ENS_18Kernel_traits_baseILj2560ES2_S2_S2_S2_fjLj1024EEEEELb0ELb1EEEvNS_9BwdParamsE --------------------------
	.section	.nv.constant0._ZN10layer_norm22ln_bwd_finalize_kernelINS_22Kernel_traits_finalizeILj2560E13__nv_bfloat16S2_S2_S2_fjLb0ELj1024ELj4ENS_18Kernel_traits_baseILj2560ES2_S2_S2_S2_fjLj1024EEEEELb0ELb1EEEvNS_9BwdParamsE,"a",@progbits
	.sectionflags	@""
	.align	4
.nv.constant0._ZN10layer_norm22ln_bwd_finalize_kernelINS_22Kernel_traits_finalizeILj2560E13__nv_bfloat16S2_S2_S2_fjLb0ELj1024ELj4ENS_18Kernel_traits_baseILj2560ES2_S2_S2_S2_fjLj1024EEEEELb0ELb1EEEvNS_9BwdParamsE:
	.zero		1192


//--------------------- .nv.constant0._ZN10layer_norm13ln_bwd_kernelINS_13Kernel_traitsI13__nv_bfloat16S2_S2_S2_fjLj2560ELj1ELj1ELj4ELj8ENS_18Kernel_traits_baseILj2560ES2_S2_S2_S2_fjLj128EEEEELb1ELb0ELb1ELb1EEEvNS_9BwdParamsE --------------------------
	.section	.nv.constant0._ZN10layer_norm13ln_bwd_kernelINS_13Kernel_traitsI13__nv_bfloat16S2_S2_S2_fjLj2560ELj1ELj1ELj4ELj8ENS_18Kernel_traits_baseILj2560ES2_S2_S2_S2_fjLj128EEEEELb1ELb0ELb1ELb1EEEvNS_9BwdParamsE,"a",@progbits
	.sectionflags	@""
	.align	4
.nv.constant0._ZN10layer_norm13ln_bwd_kernelINS_13Kernel_traitsI13__nv_bfloat16S2_S2_S2_fjLj2560ELj1ELj1ELj4ELj8ENS_18Kernel_traits_baseILj2560ES2_S2_S2_S2_fjLj128EEEEELb1ELb0ELb1ELb1EEEvNS_9BwdParamsE:
	.zero		1192


//--------------------- .nv.constant0._ZN10layer_norm13ln_bwd_kernelINS_13Kernel_traitsI13__nv_bfloat16S2_S2_S2_fjLj2560ELj1ELj1ELj4ELj8ENS_18Kernel_traits_baseILj2560ES2_S2_S2_S2_fjLj128EEEEELb1ELb1ELb0ELb0EEEvNS_9BwdParamsE --------------------------
	.section	.nv.constant0._ZN10layer_norm13ln_bwd_kernelINS_13Kernel_traitsI13__nv_bfloat16S2_S2_S2_fjLj2560ELj1ELj1ELj4ELj8ENS_18Kernel_traits_baseILj2560ES2_S2_S2_S2_fjLj128EEEEELb1ELb1ELb0ELb0EEEvNS_9BwdParamsE,"a",@progbits
	.sectionflags	@""
	.align	4
.nv.constant0._ZN10layer_norm13ln_bwd_kernelINS_13Kernel_traitsI13__nv_bfloat16S2_S2_S2_fjLj2560ELj1ELj1ELj4ELj8ENS_18Kernel_traits_baseILj2560ES2_S2_S2_S2_fjLj128EEEEELb1ELb1ELb0ELb0EEEvNS_9BwdParamsE:
	.zero		1192


//--------------------- .nv.constant0._ZN10layer_norm13ln_bwd_kernelINS_13Kernel_traitsI13__nv_bfloat16S2_S2_S2_fjLj2560ELj1ELj1ELj4ELj8ENS_18Kernel_traits_baseILj2560ES2_S2_S2_S2_fjLj128EEEEELb1ELb1ELb0ELb1EEEvNS_9BwdParamsE --------------------------
	.section	.nv.constant0._ZN10layer_norm13ln_bwd_kernelINS_13Kernel_traitsI13__nv_bfloat16S2_S2_S2_fjLj2560ELj1ELj1ELj4ELj8ENS_18Kernel_traits_baseILj2560ES2_S2_S2_S2_fjLj128EEEEELb1ELb1ELb0ELb1EEEvNS_9BwdParamsE,"a",@progbits
	.sectionflags	@""
	.align	4
.nv.constant0._ZN10layer_norm13ln_bwd_kernelINS_13Kernel_traitsI13__nv_bfloat16S2_S2_S2_fjLj2560ELj1ELj1ELj4ELj8ENS_18Kernel_traits_baseILj2560ES2_S2_S2_S2_fjLj128EEEEELb1ELb1ELb0ELb1EEEvNS_9BwdParamsE:
	.zero		1192


//--------------------- .nv.constant0._ZN10layer_norm22ln_bwd_finalize_kernelINS_22Kernel_traits_finalizeILj2560E13__nv_bfloat16S2_S2_S2_fjLb1ELj1024ELj4ENS_18Kernel_traits_baseILj2560ES2_S2_S2_S2_fjLj1024EEEEELb1ELb0EEEvNS_9BwdParamsE --------------------------
	.section	.nv.constant0._ZN10layer_norm22ln_bwd_finalize_kernelINS_22Kernel_traits_finalizeILj2560E13__nv_bfloat16S2_S2_S2_fjLb1ELj1024ELj4ENS_18Kernel_traits_baseILj2560ES2_S2_S2_S2_fjLj1024EEEEELb1ELb0EEEvNS_9BwdParamsE,"a",@progbits
	.sectionflags	@""
	.align	4
.nv.constant0._ZN10layer_norm22ln_bwd_finalize_kernelINS_22Kernel_traits_finalizeILj2560E13__nv_bfloat16S2_S2_S2_fjLb1ELj1024ELj4ENS_18Kernel_traits_baseILj2560ES2_S2_S2_S2_fjLj1024EEEEELb1ELb0EEEvNS_9BwdParamsE:
	.zero		1192


//--------------------- .nv.constant0._ZN10layer_norm13ln_bwd_kernelINS_13Kernel_traitsI13__nv_bfloat16S2_S2_S2_fjLj2560ELj1ELj1ELj4ELj8ENS_18Kernel_traits_baseILj2560ES2_S2_S2_S2_fjLj128EEEEELb1ELb1ELb1ELb0EEEvNS_9BwdParamsE --------------------------
	.section	.nv.constant0._ZN10layer_norm13ln_bwd_kernelINS_13Kernel_traitsI13__nv_bfloat16S2_S2_S2_fjLj2560ELj1ELj1ELj4ELj8ENS_18Kernel_traits_baseILj2560ES2_S2_S2_S2_fjLj128EEEEELb1ELb1ELb1ELb0EEEvNS_9BwdParamsE,"a",@progbits
	.sectionflags	@""
	.align	4
.nv.constant0._ZN10layer_norm13ln_bwd_kernelINS_13Kernel_traitsI13__nv_bfloat16S2_S2_S2_fjLj2560ELj1ELj1ELj4ELj8ENS_18Kernel_traits_baseILj2560ES2_S2_S2_S2_fjLj128EEEEELb1ELb1ELb1ELb0EEEvNS_9BwdParamsE:
	.zero		1192


//--------------------- .nv.constant0._ZN10layer_norm22ln_bwd_finalize_kernelINS_22Kernel_traits_finalizeILj2560E13__nv_bfloat16S2_S2_S2_fjLb1ELj1024ELj4ENS_18Kernel_traits_baseILj2560ES2_S2_S2_S2_fjLj1024EEEEELb1ELb1EEEvNS_9BwdParamsE --------------------------
	.section	.nv.constant0._ZN10layer_norm22ln_bwd_finalize_kernelINS_22Kernel_traits_finalizeILj2560E13__nv_bfloat16S2_S2_S2_fjLb1ELj1024ELj4ENS_18Kernel_traits_baseILj2560ES2_S2_S2_S2_fjLj1024EEEEELb1ELb1EEEvNS_9BwdParamsE,"a",@progbits
	.sectionflags	@""
	.align	4
.nv.constant0._ZN10layer_norm22ln_bwd_finalize_kernelINS_22Kernel_traits_finalizeILj2560E13__nv_bfloat16S2_S2_S2_fjLb1ELj1024ELj4ENS_18Kernel_traits_baseILj2560ES2_S2_S2_S2_fjLj1024EEEEELb1ELb1EEEvNS_9BwdParamsE:
	.zero		1192


//--------------------- .nv.constant0._ZN10layer_norm13ln_bwd_kernelINS_13Kernel_traitsI13__nv_bfloat16S2_S2_S2_fjLj2560ELj1ELj1ELj4ELj8ENS_18Kernel_traits_baseILj2560ES2_S2_S2_S2_fjLj128EEEEELb1ELb1ELb1ELb1EEEvNS_9BwdParamsE --------------------------
	.section	.nv.constant0._ZN10layer_norm13ln_bwd_kernelINS_13Kernel_traitsI13__nv_bfloat16S2_S2_S2_fjLj2560ELj1ELj1ELj4ELj8ENS_18Kernel_traits_baseILj2560ES2_S2_S2_S2_fjLj128EEEEELb1ELb1ELb1ELb1EEEvNS_9BwdParamsE,"a",@progbits
	.sectionflags	@""
	.align	4
.nv.constant0._ZN10layer_norm13ln_bwd_kernelINS_13Kernel_traitsI13__nv_bfloat16S2_S2_S2_fjLj2560ELj1ELj1ELj4ELj8ENS_18Kernel_traits_baseILj2560ES2_S2_S2_S2_fjLj128EEEEELb1ELb1ELb1ELb1EEEvNS_9BwdParamsE:
	.zero		1192


//--------------------- .nv.constant0._ZN10layer_norm13ln_bwd_kernelINS_13Kernel_traitsI6__halfS2_S2_S2_fjLj2560ELj1ELj1ELj4ELj8ENS_18Kernel_traits_baseILj2560ES2_S2_S2_S2_fjLj128EEEEELb0ELb0ELb0ELb0EEEvNS_9BwdParamsE --------------------------
	.section	.nv.constant0._ZN10layer_norm13ln_bwd_kernelINS_13Kernel_traitsI6__halfS2_S2_S2_fjLj2560ELj1ELj1ELj4ELj8ENS_18Kernel_traits_baseILj2560ES2_S2_S2_S2_fjLj128EEEEELb0ELb0ELb0ELb0EEEvNS_9BwdParamsE,"a",@progbits
	.sectionflags	@""
	.align	4
.nv.constant0._ZN10layer_norm13ln_bwd_kernelINS_13Kernel_traitsI6__halfS2_S2_S2_fjLj2560ELj1ELj1ELj4ELj8ENS_18Kernel_traits_baseILj2560ES2_S2_S2_S2_fjLj128EEEEELb0ELb0ELb0ELb0EEEvNS_9BwdParamsE:
	.zero		1192


//--------------------- .nv.constant0._ZN10layer_norm13ln_bwd_kernelINS_13Kernel_traitsI6__halfS2_S2_S2_fjLj2560ELj1ELj1ELj4ELj8ENS_18Kernel_traits_baseILj2560ES2_S2_S2_S2_fjLj128EEEEELb0ELb0ELb0ELb1EEEvNS_9BwdParamsE --------------------------
	.section	.nv.constant0._ZN10layer_norm13ln_bwd_kernelINS_13Kernel_traitsI6__halfS2_S2_S2_fjLj2560ELj1ELj1ELj4ELj8ENS_18Kernel_traits_baseILj2560ES2_S2_S2_S2_fjLj128EEEEELb0ELb0ELb0ELb1EEEvNS_9BwdParamsE,"a",@progbits
	.sectionflags	@""
	.align	4
.nv.constant0._ZN10layer_norm13ln_bwd_kernelINS_13Kernel_traitsI6__halfS2_S2_S2_fjLj2560ELj1ELj1ELj4ELj8ENS_18Kernel_traits_baseILj2560ES2_S2_S2_S2_fjLj128EEEEELb0ELb0ELb0ELb1EEEvNS_9BwdParamsE:
	.zero		1192


//--------------------- .nv.constant0._ZN10layer_norm13ln_bwd_kernelINS_13Kernel_traitsI6__halfS2_S2_S2_fjLj2560ELj1ELj1ELj4ELj8ENS_18Kernel_traits_baseILj2560ES2_S2_S2_S2_fjLj128EEEEELb0ELb0ELb1ELb0EEEvNS_9BwdParamsE --------------------------
	.section	.nv.constant0._ZN10layer_norm13ln_bwd_kernelINS_13Kernel_traitsI6__halfS2_S2_S2_fjLj2560ELj1ELj1ELj4ELj8ENS_18Kernel_traits_baseILj2560ES2_S2_S2_S2_fjLj128EEEEELb0ELb0ELb1ELb0EEEvNS_9BwdParamsE,"a",@progbits
	.sectionflags	@""
	.align	4
.nv.constant0._ZN10layer_norm13ln_bwd_kernelINS_13Kernel_traitsI6__halfS2_S2_S2_fjLj2560ELj1ELj1ELj4ELj8ENS_18Kernel_traits_baseILj2560ES2_S2_S2_S2_fjLj128EEEEELb0ELb0ELb1ELb0EEEvNS_9BwdParamsE:
	.zero		1192


//--------------------- .nv.constant0._ZN10layer_norm13ln_bwd_kernelINS_13Kernel_traitsI6__halfS2_S2_S2_fjLj2560ELj1ELj1ELj4ELj8ENS_18Kernel_traits_baseILj2560ES2_S2_S2_S2_fjLj128EEEEELb0ELb0ELb1ELb1EEEvNS_9BwdParamsE --------------------------
	.section	.nv.constant0._ZN10layer_norm13ln_bwd_kernelINS_13Kernel_traitsI6__halfS2_S2_S2_fjLj2560ELj1ELj1ELj4ELj8ENS_18Kernel_traits_baseILj2560ES2_S2_S2_S2_fjLj128EEEEELb0ELb0ELb1ELb1EEEvNS_9BwdParamsE,"a",@progbits
	.sectionflags	@""
	.align	4
.nv.constant0._ZN10layer_norm13ln_bwd_kernelINS_13Kernel_traitsI6__halfS2_S2_S2_fjLj2560ELj1ELj1ELj4ELj8ENS_18Kernel_traits_baseILj2560ES2_S2_S2_S2_fjLj128EEEEELb0ELb0ELb1ELb1EEEvNS_9BwdParamsE:
	.zero		1192


//--------------------- .nv.constant0._ZN10layer_norm13ln_bwd_kernelINS_13Kernel_traitsI6__halfS2_S2_S2_fjLj2560ELj1ELj1ELj4ELj8ENS_18Kernel_traits_baseILj2560ES2_S2_S2_S2_fjLj128EEEEELb0ELb1ELb0ELb0EEEvNS_9BwdParamsE --------------------------
	.section	.nv.constant0._ZN10layer_norm13ln_bwd_kernelINS_13Kernel_traitsI6__halfS2_S2_S2_fjLj2560ELj1ELj1ELj4ELj8ENS_18Kernel_traits_baseILj2560ES2_S2_S2_S2_fjLj128EEEEELb0ELb1ELb0ELb0EEEvNS_9BwdParamsE,"a",@progbits
	.sectionflags	@""
	.align	4
.nv.constant0._ZN10layer_norm13ln_bwd_kernelINS_13Kernel_traitsI6__halfS2_S2_S2_fjLj2560ELj1ELj1ELj4ELj8ENS_18Kernel_traits_baseILj2560ES2_S2_S2_S2_fjLj128EEEEELb0ELb1ELb0ELb0EEEvNS_9BwdParamsE:
	.zero		1192


//--------------------- .nv.constant0._ZN10layer_norm13ln_bwd_kernelINS_13Kernel_traitsI6__halfS2_S2_S2_fjLj2560ELj1ELj1ELj4ELj8ENS_18Kernel_traits_baseILj2560ES2_S2_S2_S2_fjLj128EEEEELb0ELb1ELb0ELb1EEEvNS_9BwdParamsE --------------------------
	.section	.nv.constant0._ZN10layer_norm13ln_bwd_kernelINS_13Kernel_traitsI6__halfS2_S2_S2_fjLj2560ELj1ELj1ELj4ELj8ENS_18Kernel_traits_baseILj2560ES2_S2_S2_S2_fjLj128EEEEELb0ELb1ELb0ELb1EEEvNS_9BwdParamsE,"a",@progbits
	.sectionflags	@""
	.align	4
.nv.constant0._ZN10layer_norm13ln_bwd_kernelINS_13Kernel_traitsI6__halfS2_S2_S2_fjLj2560ELj1ELj1ELj4ELj8ENS_18Kernel_traits_baseILj2560ES2_S2_S2_S2_fjLj128EEEEELb0ELb1ELb0ELb1EEEvNS_9BwdParamsE:
	.zero		1192


//--------------------- .nv.constant0._ZN10layer_norm13ln_bwd_kernelINS_13Kernel_traitsI6__halfS2_S2_S2_fjLj2560ELj1ELj1ELj4ELj8ENS_18Kernel_traits_baseILj2560ES2_S2_S2_S2_fjLj128EEEEELb0ELb1ELb1ELb0EEEvNS_9BwdParamsE --------------------------
	.section	.nv.constant0._ZN10layer_norm13ln_bwd_kernelINS_13Kernel_traitsI6__halfS2_S2_S2_fjLj2560ELj1ELj1ELj4ELj8ENS_18Kernel_traits_baseILj2560ES2_S2_S2_S2_fjLj128EEEEELb0ELb1ELb1ELb0EEEvNS_9BwdParamsE,"a",@progbits
	.sectionflags	@""
	.align	4
.nv.constant0._ZN10layer_norm13ln_bwd_kernelINS_13Kernel_traitsI6__halfS2_S2_S2_fjLj2560ELj1ELj1ELj4ELj8ENS_18Kernel_traits_baseILj2560ES2_S2_S2_S2_fjLj128EEEEELb0ELb1ELb1ELb0EEEvNS_9BwdParamsE:
	.zero		1192


//--------------------- .nv.constant0._ZN10layer_norm13ln_bwd_kernelINS_13Kernel_traitsI6__halfS2_S2_S2_fjLj2560ELj1ELj1ELj4ELj8ENS_18Kernel_traits_baseILj2560ES2_S2_S2_S2_fjLj128EEEEELb0ELb1ELb1ELb1EEEvNS_9BwdParamsE --------------------------
	.section	.nv.constant0._ZN10layer_norm13ln_bwd_kernelINS_13Kernel_traitsI6__halfS2_S2_S2_fjLj2560ELj1ELj1ELj4ELj8ENS_18Kernel_traits_baseILj2560ES2_S2_S2_S2_fjLj128EEEEELb0ELb1ELb1ELb1EEEvNS_9BwdParamsE,"a",@progbits
	.sectionflags	@""
	.align	4
.nv.constant0._ZN10layer_norm13ln_bwd_kernelINS_13Kernel_traitsI6__halfS2_S2_S2_fjLj2560ELj1ELj1ELj4ELj8ENS_18Kernel_traits_baseILj2560ES2_S2_S2_S2_fjLj128EEEEELb0ELb1ELb1ELb1EEEvNS_9BwdParamsE:
	.zero		1192


//--------------------- .nv.constant0._ZN10layer_norm13ln_bwd_kernelINS_13Kernel_traitsI6__halfS2_S2_S2_fjLj2560ELj1ELj1ELj4ELj8ENS_18Kernel_traits_baseILj2560ES2_S2_S2_S2_fjLj128EEEEELb1ELb0ELb0ELb0EEEvNS_9BwdParamsE --------------------------
	.section	.nv.constant0._ZN10layer_norm13ln_bwd_kernelINS_13Kernel_traitsI6__halfS2_S2_S2_fjLj2560ELj1ELj1ELj4ELj8ENS_18Kernel_traits_baseILj2560ES2_S2_S2_S2_fjLj128EEEEELb1ELb0ELb0ELb0EEEvNS_9BwdParamsE,"a",@progbits
	.sectionflags	@""
	.align	4
.nv.constant0._ZN10layer_norm13ln_bwd_kernelINS_13Kernel_traitsI6__halfS2_S2_S2_fjLj2560ELj1ELj1ELj4ELj8ENS_18Kernel_traits_baseILj2560ES2_S2_S2_S2_fjLj128EEEEELb1ELb0ELb0ELb0EEEvNS_9BwdParamsE:
	.zero		1192


//--------------------- .nv.constant0._ZN10layer_norm13ln_bwd_kernelINS_13Kernel_traitsI6__halfS2_S2_S2_fjLj2560ELj1ELj1ELj4ELj8ENS_18Kernel_traits_baseILj2560ES2_S2_S2_S2_fjLj128EEEEELb1ELb0ELb0ELb1EEEvNS_9BwdParamsE --------------------------
	.section	.nv.constant0._ZN10layer_norm13ln_bwd_kernelINS_13Kernel_traitsI6__halfS2_S2_S2_fjLj2560ELj1ELj1ELj4ELj8ENS_18Kernel_traits_baseILj2560ES2_S2_S2_S2_fjLj128EEEEELb1ELb0ELb0ELb1EEEvNS_9BwdParamsE,"a",@progbits
	.sectionflags	@""
	.align	4
.nv.constant0._ZN10layer_norm13ln_bwd_kernelINS_13Kernel_traitsI6__halfS2_S2_S2_fjLj2560ELj1ELj1ELj4ELj8ENS_18Kernel_traits_baseILj2560ES2_S2_S2_S2_fjLj128EEEEELb1ELb0ELb0ELb1EEEvNS_9BwdParamsE:
	.zero		1192


//--------------------- .nv.constant0._ZN10layer_norm22ln_bwd_finalize_kernelINS_22Kernel_traits_finalizeILj2560E6__halfS2_S2_S2_fjLb0ELj1024ELj4ENS_18Kernel_traits_baseILj2560ES2_S2_S2_S2_fjLj1024EEEEELb0ELb0EEEvNS_9BwdParamsE --------------------------
	.section	.nv.constant0._ZN10layer_norm22ln_bwd_finalize_kernelINS_22Kernel_traits_finalizeILj2560E6__halfS2_S2_S2_fjLb0ELj1024ELj4ENS_18Kernel_traits_baseILj2560ES2_S2_S2_S2_fjLj1024EEEEELb0ELb0EEEvNS_9BwdParamsE,"a",@progbits
	.sectionflags	@""
	.align	4
.nv.constant0._ZN10layer_norm22ln_bwd_finalize_kernelINS_22Kernel_traits_finalizeILj2560E6__halfS2_S2_S2_fjLb0ELj1024ELj4ENS_18Kernel_traits_baseILj2560ES2_S2_S2_S2_fjLj1024EEEEELb0ELb0EEEvNS_9BwdParamsE:
	.zero		1192


//--------------------- .nv.constant0._ZN10layer_norm13ln_bwd_kernelINS_13Kernel_traitsI6__halfS2_S2_S2_fjLj2560ELj1ELj1ELj4ELj8ENS_18Kernel_traits_baseILj2560ES2_S2_S2_S2_fjLj128EEEEELb1ELb0ELb1ELb0EEEvNS_9BwdParamsE --------------------------
	.section	.nv.constant0._ZN10layer_norm13ln_bwd_kernelINS_13Kernel_traitsI6__halfS2_S2_S2_fjLj2560ELj1ELj1ELj4ELj8ENS_18Kernel_traits_baseILj2560ES2_S2_S2_S2_fjLj128EEEEELb1ELb0ELb1ELb0EEEvNS_9BwdParamsE,"a",@progbits
	.sectionflags	@""
	.align	4
.nv.constant0._ZN10layer_norm13ln_bwd_kernelINS_13Kernel_traitsI6__halfS2_S2_S2_fjLj2560ELj1ELj1ELj4ELj8ENS_18Kernel_traits_baseILj2560ES2_S2_S2_S2_fjLj128EEEEELb1ELb0ELb1ELb0EEEvNS_9BwdParamsE:
	.zero		1192


//--------------------- .nv.constant0._ZN10layer_norm22ln_bwd_finalize_kernelINS_22Kernel_traits_finalizeILj2560E6__halfS2_S2_S2_fjLb0ELj1024ELj4ENS_18Kernel_traits_baseILj2560ES2_S2_S2_S2_fjLj1024EEEEELb0ELb1EEEvNS_9BwdParamsE --------------------------
	.section	.nv.constant0._ZN10layer_norm22ln_bwd_finalize_kernelINS_22Kernel_traits_finalizeILj2560E6__halfS2_S2_S2_fjLb0ELj1024ELj4ENS_18Kernel_traits_baseILj2560ES2_S2_S2_S2_fjLj1024EEEEELb0ELb1EEEvNS_9BwdParamsE,"a",@progbits
	.sectionflags	@""
	.align	4
.nv.constant0._ZN10layer_norm22ln_bwd_finalize_kernelINS_22Kernel_traits_finalizeILj2560E6__halfS2_S2_S2_fjLb0ELj1024ELj4ENS_18Kernel_traits_baseILj2560ES2_S2_S2_S2_fjLj1024EEEEELb0ELb1EEEvNS_9BwdParamsE:
	.zero		1192


//--------------------- .nv.constant0._ZN10layer_norm13ln_bwd_kernelINS_13Kernel_traitsI6__halfS2_S2_S2_fjLj2560ELj1ELj1ELj4ELj8ENS_18Kernel_traits_baseILj2560ES2_S2_S2_S2_fjLj128EEEEELb1ELb0ELb1ELb1EEEvNS_9BwdParamsE --------------------------
	.section	.nv.constant0._ZN10layer_norm13ln_bwd_kernelINS_13Kernel_traitsI6__halfS2_S2_S2_fjLj2560ELj1ELj1ELj4ELj8ENS_18Kernel_traits_baseILj2560ES2_S2_S2_S2_fjLj128EEEEELb1ELb0ELb1ELb1EEEvNS_9BwdParamsE,"a",@progbits
	.sectionflags	@""
	.align	4
.nv.constant0._ZN10layer_norm13ln_bwd_kernelINS_13Kernel_traitsI6__halfS2_S2_S2_fjLj2560ELj1ELj1ELj4ELj8ENS_18Kernel_traits_baseILj2560ES2_S2_S2_S2_fjLj128EEEEELb1ELb0ELb1ELb1EEEvNS_9BwdParamsE:
	.zero		1192


//--------------------- .nv.constant0._ZN10layer_norm13ln_bwd_kernelINS_13Kernel_traitsI6__halfS2_S2_S2_fjLj2560ELj1ELj1ELj4ELj8ENS_18Kernel_traits_baseILj2560ES2_S2_S2_S2_fjLj128EEEEELb1ELb1ELb0ELb0EEEvNS_9BwdParamsE --------------------------
	.section	.nv.constant0._ZN10layer_norm13ln_bwd_kernelINS_13Kernel_traitsI6__halfS2_S2_S2_fjLj2560ELj1ELj1ELj4ELj8ENS_18Kernel_traits_baseILj2560ES2_S2_S2_S2_fjLj128EEEEELb1ELb1ELb0ELb0EEEvNS_9BwdParamsE,"a",@progbits
	.sectionflags	@""
	.align	4
.nv.constant0._ZN10layer_norm13ln_bwd_kernelINS_13Kernel_traitsI6__halfS2_S2_S2_fjLj2560ELj1ELj1ELj4ELj8ENS_18Kernel_traits_baseILj2560ES2_S2_S2_S2_fjLj128EEEEELb1ELb1ELb0ELb0EEEvNS_9BwdParamsE:
	.zero		1192


//--------------------- .nv.constant0._ZN10layer_norm13ln_bwd_kernelINS_13Kernel_traitsI6__halfS2_S2_S2_fjLj2560ELj1ELj1ELj4ELj8ENS_18Kernel_traits_baseILj2560ES2_S2_S2_S2_fjLj128EEEEELb1ELb1ELb0ELb1EEEvNS_9BwdParamsE --------------------------
	.section	.nv.constant0._ZN10layer_norm13ln_bwd_kernelINS_13Kernel_traitsI6__halfS2_S2_S2_fjLj2560ELj1ELj1ELj4ELj8ENS_18Kernel_traits_baseILj2560ES2_S2_S2_S2_fjLj128EEEEELb1ELb1ELb0ELb1EEEvNS_9BwdParamsE,"a",@progbits
	.sectionflags	@""
	.align	4
.nv.constant0._ZN10layer_norm13ln_bwd_kernelINS_13Kernel_traitsI6__halfS2_S2_S2_fjLj2560ELj1ELj1ELj4ELj8ENS_18Kernel_traits_baseILj2560ES2_S2_S2_S2_fjLj128EEEEELb1ELb1ELb0ELb1EEEvNS_9BwdParamsE:
	.zero		1192


//--------------------- .nv.constant0._ZN10layer_norm22ln_bwd_finalize_kernelINS_22Kernel_traits_finalizeILj2560E6__halfS2_S2_S2_fjLb1ELj1024ELj4ENS_18Kernel_traits_baseILj2560ES2_S2_S2_S2_fjLj1024EEEEELb1ELb0EEEvNS_9BwdParamsE --------------------------
	.section	.nv.constant0._ZN10layer_norm22ln_bwd_finalize_kernelINS_22Kernel_traits_finalizeILj2560E6__halfS2_S2_S2_fjLb1ELj1024ELj4ENS_18Kernel_traits_baseILj2560ES2_S2_S2_S2_fjLj1024EEEEELb1ELb0EEEvNS_9BwdParamsE,"a",@progbits
	.sectionflags	@""
	.align	4
.nv.constant0._ZN10layer_norm22ln_bwd_finalize_kernelINS_22Kernel_traits_finalizeILj2560E6__halfS2_S2_S2_fjLb1ELj1024ELj4ENS_18Kernel_traits_baseILj2560ES2_S2_S2_S2_fjLj1024EEEEELb1ELb0EEEvNS_9BwdParamsE:
	.zero		1192


//--------------------- .nv.constant0._ZN10layer_norm13ln_bwd_kernelINS_13Kernel_traitsI6__halfS2_S2_S2_fjLj2560ELj1ELj1ELj4ELj8ENS_18Kernel_traits_baseILj2560ES2_S2_S2_S2_fjLj128EEEEELb1ELb1ELb1ELb0EEEvNS_9BwdParamsE --------------------------
	.section	.nv.constant0._ZN10layer_norm13ln_bwd_kernelINS_13Kernel_traitsI6__halfS2_S2_S2_fjLj2560ELj1ELj1ELj4ELj8ENS_18Kernel_traits_baseILj2560ES2_S2_S2_S2_fjLj128EEEEELb1ELb1ELb1ELb0EEEvNS_9BwdParamsE,"a",@progbits
	.sectionflags	@""
	.align	4
.nv.constant0._ZN10layer_norm13ln_bwd_kernelINS_13Kernel_traitsI6__halfS2_S2_S2_fjLj2560ELj1ELj1ELj4ELj8ENS_18Kernel_traits_baseILj2560ES2_S2_S2_S2_fjLj128EEEEELb1ELb1ELb1ELb0EEEvNS_9BwdParamsE:
	.zero		1192


//--------------------- .nv.constant0._ZN10layer_norm22ln_bwd_finalize_kernelINS_22Kernel_traits_finalizeILj2560E6__halfS2_S2_S2_fjLb1ELj1024ELj4ENS_18Kernel_traits_baseILj2560ES2_S2_S2_S2_fjLj1024EEEEELb1ELb1EEEvNS_9BwdParamsE --------------------------
	.section	.nv.constant0._ZN10layer_norm22ln_bwd_finalize_kernelINS_22Kernel_traits_finalizeILj2560E6__halfS2_S2_S2_fjLb1ELj1024ELj4ENS_18Kernel_traits_baseILj2560ES2_S2_S2_S2_fjLj1024EEEEELb1ELb1EEEvNS_9BwdParamsE,"a",@progbits
	.sectionflags	@""
	.align	4
.nv.constant0._ZN10layer_norm22ln_bwd_finalize_kernelINS_22Kernel_traits_finalizeILj2560E6__halfS2_S2_S2_fjLb1ELj1024ELj4ENS_18Kernel_traits_baseILj2560ES2_S2_S2_S2_fjLj1024EEEEELb1ELb1EEEvNS_9BwdParamsE:
	.zero		1192


//--------------------- .nv.constant0._ZN10layer_norm13ln_bwd_kernelINS_13Kernel_traitsI6__halfS2_S2_S2_fjLj2560ELj1ELj1ELj4ELj8ENS_18Kernel_traits_baseILj2560ES2_S2_S2_S2_fjLj128EEEEELb1ELb1ELb1ELb1EEEvNS_9BwdParamsE --------------------------
	.section	.nv.constant0._ZN10layer_norm13ln_bwd_kernelINS_13Kernel_traitsI6__halfS2_S2_S2_fjLj2560ELj1ELj1ELj4ELj8ENS_18Kernel_traits_baseILj2560ES2_S2_S2_S2_fjLj128EEEEELb1ELb1ELb1ELb1EEEvNS_9BwdParamsE,"a",@progbits
	.sectionflags	@""
	.align	4
.nv.constant0._ZN10layer_norm13ln_bwd_kernelINS_13Kernel_traitsI6__halfS2_S2_S2_fjLj2560ELj1ELj1ELj4ELj8ENS_18Kernel_traits_baseILj2560ES2_S2_S2_S2_fjLj128EEEEELb1ELb1ELb1ELb1EEEvNS_9BwdParamsE:
	.zero		1192


//--------------------- .nv.constant0._ZN10layer_norm13ln_bwd_kernelINS_13Kernel_traitsIf13__nv_bfloat16S2_S2_fjLj2560ELj1ELj1ELj4ELj8ENS_18Kernel_traits_baseILj2560EfS2_S2_S2_fjLj128EEEEELb0ELb0ELb0ELb0EEEvNS_9BwdParamsE --------------------------
	.section	.nv.constant0._ZN10layer_norm13ln_bwd_kernelINS_13Kernel_traitsIf13__nv_bfloat16S2_S2_fjLj2560ELj1ELj1ELj4ELj8ENS_18Kernel_traits_baseILj2560EfS2_S2_S2_fjLj128EEEEELb0ELb0ELb0ELb0EEEvNS_9BwdParamsE,"a",@progbits
	.sectionflags	@""
	.align	4
.nv.constant0._ZN10layer_norm13ln_bwd_kernelINS_13Kernel_traitsIf13__nv_bfloat16S2_S2_fjLj2560ELj1ELj1ELj4ELj8ENS_18Kernel_traits_baseILj2560EfS2_S2_S2_fjLj128EEEEELb0ELb0ELb0ELb0EEEvNS_9BwdParamsE:
	.zero		1192


//--------------------- .nv.constant0._ZN10layer_norm13ln_bwd_kernelINS_13Kernel_traitsIf13__nv_bfloat16S2_S2_fjLj2560ELj1ELj1ELj4ELj8ENS_18Kernel_traits_baseILj2560EfS2_S2_S2_fjLj128EEEEELb0ELb0ELb0ELb1EEEvNS_9BwdParamsE --------------------------
	.section	.nv.constant0._ZN10layer_norm13ln_bwd_kernelINS_13Kernel_traitsIf13__nv_bfloat16S2_S2_fjLj2560ELj1ELj1ELj4ELj8ENS_18Kernel_traits_baseILj2560EfS2_S2_S2_fjLj128EEEEELb0ELb0ELb0ELb1EEEvNS_9BwdParamsE,"a",@progbits
	.sectionflags	@""
	.align	4
.nv.constant0._ZN10layer_norm13ln_bwd_kernelINS_13Kernel_traitsIf13__nv_bfloat16S2_S2_fjLj2560ELj1ELj1ELj4ELj8ENS_18Kernel_traits_baseILj2560EfS2_S2_S2_fjLj128EEEEELb0ELb0ELb0ELb1EEEvNS_9BwdParamsE:
	.zero		1192


//--------------------- .nv.constant0._ZN10layer_norm13ln_bwd_kernelINS_13Kernel_traitsIf13__nv_bfloat16S2_S2_fjLj2560ELj1ELj1ELj4ELj8ENS_18Kernel_traits_baseILj2560EfS2_S2_S2_fjLj128EEEEELb0ELb0ELb1ELb0EEEvNS_9BwdParamsE --------------------------
	.section	.nv.constant0._ZN10layer_norm13ln_bwd_kernelINS_13Kernel_traitsIf13__nv_bfloat16S2_S2_fjLj2560ELj1ELj1ELj4ELj8ENS_18Kernel_traits_baseILj2560EfS2_S2_S2_fjLj128EEEEELb0ELb0ELb1ELb0EEEvNS_9BwdParamsE,"a",@progbits
	.sectionflags	@""
	.align	4
.nv.constant0._ZN10layer_norm13ln_bwd_kernelINS_13Kernel_traitsIf13__nv_bfloat16S2_S2_fjLj2560ELj1ELj1ELj4ELj8ENS_18Kernel_traits_baseILj2560EfS2_S2_S2_fjLj128EEEEELb0ELb0ELb1ELb0EEEvNS_9BwdParamsE:
	.zero		1192


//--------------------- .nv.constant0._ZN10layer_norm13ln_bwd_kernelINS_13Kernel_traitsIf13__nv_bfloat16S2_S2_fjLj2560ELj1ELj1ELj4ELj8ENS_18Kernel_traits_baseILj2560EfS2_S2_S2_fjLj128EEEEELb0ELb0ELb1ELb1EEEvNS_9BwdParamsE --------------------------
	.section	.nv.constant0._ZN10layer_norm13ln_bwd_kernelINS_13Kernel_traitsIf13__nv_bfloat16S2_S2_fjLj2560ELj1ELj1ELj4ELj8ENS_18Kernel_traits_baseILj2560EfS2_S2_S2_fjLj128EEEEELb0ELb0ELb1ELb1EEEvNS_9BwdParamsE,"a",@progbits
	.sectionflags	@""
	.align	4
.nv.constant0._ZN10layer_norm13ln_bwd_kernelINS_13Kernel_traitsIf13__nv_bfloat16S2_S2_fjLj2560ELj1ELj1ELj4ELj8ENS_18Kernel_traits_baseILj2560EfS2_S2_S2_fjLj128EEEEELb0ELb0ELb1ELb1EEEvNS_9BwdParamsE:
	.zero		1192


//--------------------- .nv.constant0._ZN10layer_norm13ln_bwd_kernelINS_13Kernel_traitsIf13__nv_bfloat16S2_S2_fjLj2560ELj1ELj1ELj4ELj8ENS_18Kernel_traits_baseILj2560EfS2_S2_S2_fjLj128EEEEELb0ELb1ELb0ELb0EEEvNS_9BwdParamsE --------------------------
	.section	.nv.constant0._ZN10layer_norm13ln_bwd_kernelINS_13Kernel_traitsIf13__nv_bfloat16S2_S2_fjLj2560ELj1ELj1ELj4ELj8ENS_18Kernel_traits_baseILj2560EfS2_S2_S2_fjLj128EEEEELb0ELb1ELb0ELb0EEEvNS_9BwdParamsE,"a",@progbits
	.sectionflags	@""
	.align	4
.nv.constant0._ZN10layer_norm13ln_bwd_kernelINS_13Kernel_traitsIf13__nv_bfloat16S2_S2_fjLj2560ELj1ELj1ELj4ELj8ENS_18Kernel_traits_baseILj2560EfS2_S2_S2_fjLj128EEEEELb0ELb1ELb0ELb0EEEvNS_9BwdParamsE:
	.zero		1192


//--------------------- .nv.constant0._ZN10layer_norm13ln_bwd_kernelINS_13Kernel_traitsIf13__nv_bfloat16S2_S2_fjLj2560ELj1ELj1ELj4ELj8ENS_18Kernel_traits_baseILj2560EfS2_S2_S2_fjLj128EEEEELb0ELb1ELb0ELb1EEEvNS_9BwdParamsE --------------------------
	.section	.nv.constant0._ZN10layer_norm13ln_bwd_kernelINS_13Kernel_traitsIf13__nv_bfloat16S2_S2_fjLj2560ELj1ELj1ELj4ELj8ENS_18Kernel_traits_baseILj2560EfS2_S2_S2_fjLj128EEEEELb0ELb1ELb0ELb1EEEvNS_9BwdParamsE,"a",@progbits
	.sectionflags	@""
	.align	4
.nv.constant0._ZN10layer_norm13ln_bwd_kernelINS_13Kernel_traitsIf13__nv_bfloat16S2_S2_fjLj2560ELj1ELj1ELj4ELj8ENS_18Kernel_traits_baseILj2560EfS2_S2_S2_fjLj128EEEEELb0ELb1ELb0ELb1EEEvNS_9BwdParamsE:
	.zero		1192


//--------------------- .nv.constant0._ZN10layer_norm13ln_bwd_kernelINS_13Kernel_traitsIf13__nv_bfloat16S2_S2_fjLj2560ELj1ELj1ELj4ELj8ENS_18Kernel_traits_baseILj2560EfS2_S2_S2_fjLj128EEEEELb0ELb1ELb1ELb0EEEvNS_9BwdParamsE --------------------------
	.section	.nv.constant0._ZN10layer_norm13ln_bwd_kernelINS_13Kernel_traitsIf13__nv_bfloat16S2_S2_fjLj2560ELj1ELj1ELj4ELj8ENS_18Kernel_traits_baseILj2560EfS2_S2_S2_fjLj128EEEEELb0ELb1ELb1ELb0EEEvNS_9BwdParamsE,"a",@progbits
	.sectionflags	@""
	.align	4
.nv.constant0._ZN10layer_norm13ln_bwd_kernelINS_13Kernel_traitsIf13__nv_bfloat16S2_S2_fjLj2560ELj1ELj1ELj4ELj8ENS_18Kernel_traits_baseILj2560EfS2_S2_S2_fjLj128EEEEELb0ELb1ELb1ELb0EEEvNS_9BwdParamsE:
	.zero		1192


//--------------------- .nv.constant0._ZN10layer_norm13ln_bwd_kernelINS_13Kernel_traitsIf13__nv_bfloat16S2_S2_fjLj2560ELj1ELj1ELj4ELj8ENS_18Kernel_traits_baseILj2560EfS2_S2_S2_fjLj128EEEEELb0ELb1ELb1ELb1EEEvNS_9BwdParamsE --------------------------
	.section	.nv.constant0._ZN10layer_norm13ln_bwd_kernelINS_13Kernel_traitsIf13__nv_bfloat16S2_S2_fjLj2560ELj1ELj1ELj4ELj8ENS_18Kernel_traits_baseILj2560EfS2_S2_S2_fjLj128EEEEELb0ELb1ELb1ELb1EEEvNS_9BwdParamsE,"a",@progbits
	.sectionflags	@""
	.align	4
.nv.constant0._ZN10layer_norm13ln_bwd_kernelINS_13Kernel_traitsIf13__nv_bfloat16S2_S2_fjLj2560ELj1ELj1ELj4ELj8ENS_18Kernel_traits_baseILj2560EfS2_S2_S2_fjLj128EEEEELb0ELb1ELb1ELb1EEEvNS_9BwdParamsE:
	.zero		1192


//--------------------- .nv.constant0._ZN10layer_norm13ln_bwd_kernelINS_13Kernel_traitsIf13__nv_bfloat16S2_S2_fjLj2560ELj1ELj1ELj4ELj8ENS_18Kernel_traits_baseILj2560EfS2_S2_S2_fjLj128EEEEELb1ELb0ELb0ELb0EEEvNS_9BwdParamsE --------------------------
	.section	.nv.constant0._ZN10layer_norm13ln_bwd_kernelINS_13Kernel_traitsIf13__nv_bfloat16S2_S2_fjLj2560ELj1ELj1ELj4ELj8ENS_18Kernel_traits_baseILj2560EfS2_S2_S2_fjLj128EEEEELb1ELb0ELb0ELb0EEEvNS_9BwdParamsE,"a",@progbits
	.sectionflags	@""
	.align	4
.nv.constant0._ZN10layer_norm13ln_bwd_kernelINS_13Kernel_traitsIf13__nv_bfloat16S2_S2_fjLj2560ELj1ELj1ELj4ELj8ENS_18Kernel_traits_baseILj2560EfS2_S2_S2_fjLj128EEEEELb1ELb0ELb0ELb0EEEvNS_9BwdParamsE:
	.zero		1192


//--------------------- .nv.constant0._ZN10layer_norm13ln_bwd_kernelINS_13Kernel_traitsIf13__nv_bfloat16S2_S2_fjLj2560ELj1ELj1ELj4ELj8ENS_18Kernel_traits_baseILj2560EfS2_S2_S2_fjLj128EEEEELb1ELb0ELb0ELb1EEEvNS_9BwdParamsE --------------------------
	.section	.nv.constant0._ZN10layer_norm13ln_bwd_kernelINS_13Kernel_traitsIf13__nv_bfloat16S2_S2_fjLj2560ELj1ELj1ELj4ELj8ENS_18Kernel_traits_baseILj2560EfS2_S2_S2_fjLj128EEEEELb1ELb0ELb0ELb1EEEvNS_9BwdParamsE,"a",@progbits
	.sectionflags	@""
	.align	4
.nv.constant0._ZN10layer_norm13ln_bwd_kernelINS_13Kernel_traitsIf13__nv_bfloat16S2_S2_fjLj2560ELj1ELj1ELj4ELj8ENS_18Kernel_traits_baseILj2560EfS2_S2_S2_fjLj128EEEEELb1ELb0ELb0ELb1EEEvNS_9BwdParamsE:
	.zero		1192


//--------------------- .nv.constant0._ZN10layer_norm22ln_bwd_finalize_kernelINS_22Kernel_traits_finalizeILj2560Ef13__nv_bfloat16S2_S2_fjLb0ELj1024ELj4ENS_18Kernel_traits_baseILj2560EfS2_S2_S2_fjLj1024EEEEELb0ELb0EEEvNS_9BwdParamsE --------------------------
	.section	.nv.constant0._ZN10layer_norm22ln_bwd_finalize_kernelINS_22Kernel_traits_finalizeILj2560Ef13__nv_bfloat16S2_S2_fjLb0ELj1024ELj4ENS_18Kernel_traits_baseILj2560EfS2_S2_S2_fjLj1024EEEEELb0ELb0EEEvNS_9BwdParamsE,"a",@progbits
	.sectionflags	@""
	.align	4
.nv.constant0._ZN10layer_norm22ln_bwd_finalize_kernelINS_22Kernel_traits_finalizeILj2560Ef13__nv_bfloat16S2_S2_fjLb0ELj1024ELj4ENS_18Kernel_traits_baseILj2560EfS2_S2_S2_fjLj1024EEEEELb0ELb0EEEvNS_9BwdParamsE:
	.zero		1192


//--------------------- .nv.constant0._ZN10layer_norm13ln_bwd_kernelINS_13Kernel_traitsIf13__nv_bfloat16S2_S2_fjLj2560ELj1ELj1ELj4ELj8ENS_18Kernel_traits_baseILj2560EfS2_S2_S2_fjLj128EEEEELb1ELb0ELb1ELb0EEEvNS_9BwdParamsE --------------------------
	.section	.nv.constant0._ZN10layer_norm13ln_bwd_kernelINS_13Kernel_traitsIf13__nv_bfloat16S2_S2_fjLj2560ELj1ELj1ELj4ELj8ENS_18Kernel_traits_baseILj2560EfS2_S2_S2_fjLj128EEEEELb1ELb0ELb1ELb0EEEvNS_9BwdParamsE,"a",@progbits
	.sectionflags	@""
	.align	4
.nv.constant0._ZN10layer_norm13ln_bwd_kernelINS_13Kernel_traitsIf13__nv_bfloat16S2_S2_fjLj2560ELj1ELj1ELj4ELj8ENS_18Kernel_traits_baseILj2560EfS2_S2_S2_fjLj128EEEEELb1ELb0ELb1ELb0EEEvNS_9BwdParamsE:
	.zero		1192


//--------------------- .nv.constant0._ZN10layer_norm22ln_bwd_finalize_kernelINS_22Kernel_traits_finalizeILj2560Ef13__nv_bfloat16S2_S2_fjLb0ELj1024ELj4ENS_18Kernel_traits_baseILj2560EfS2_S2_S2_fjLj1024EEEEELb0ELb1EEEvNS_9BwdParamsE --------------------------
	.section	.nv.constant0._ZN10layer_norm22ln_bwd_finalize_kernelINS_22Kernel_traits_finalizeILj2560Ef13__nv_bfloat16S2_S2_fjLb0ELj1024ELj4ENS_18Kernel_traits_baseILj2560EfS2_S2_S2_fjLj1024EEEEELb0ELb1EEEvNS_9BwdParamsE,"a",@progbits
	.sectionflags	@""
	.align	4
.nv.constant0._ZN10layer_norm22ln_bwd_finalize_kernelINS_22Kernel_traits_finalizeILj2560Ef13__nv_bfloat16S2_S2_fjLb0ELj1024ELj4ENS_18Kernel_traits_baseILj2560EfS2_S2_S2_fjLj1024EEEEELb0ELb1EEEvNS_9BwdParamsE:
	.zero		1192


//--------------------- .nv.constant0._ZN10layer_norm13ln_bwd_kernelINS_13Kernel_traitsIf13__nv_bfloat16S2_S2_fjLj2560ELj1ELj1ELj4ELj8ENS_18Kernel_traits_baseILj2560EfS2_S2_S2_fjLj128EEEEELb1ELb0ELb1ELb1EEEvNS_9BwdParamsE --------------------------
	.section	.nv.constant0._ZN10layer_norm13ln_bwd_kernelINS_13Kernel_traitsIf13__nv_bfloat16S2_S2_fjLj2560ELj1ELj1ELj4ELj8ENS_18Kernel_traits_baseILj2560EfS2_S2_S2_fjLj128EEEEELb1ELb0ELb1ELb1EEEvNS_9BwdParamsE,"a",@progbits
	.sectionflags	@""
	.align	4
.nv.constant0._ZN10layer_norm13ln_bwd_kernelINS_13Kernel_traitsIf13__nv_bfloat16S2_S2_fjLj2560ELj1ELj1ELj4ELj8ENS_18Kernel_traits_baseILj2560EfS2_S2_S2_fjLj128EEEEELb1ELb0ELb1ELb1EEEvNS_9BwdParamsE:
	.zero		1192


//--------------------- .nv.constant0._ZN10layer_norm13ln_bwd_kernelINS_13Kernel_traitsIf13__nv_bfloat16S2_S2_fjLj2560ELj1ELj1ELj4ELj8ENS_18Kernel_traits_baseILj2560EfS2_S2_S2_fjLj128EEEEELb1ELb1ELb0ELb0EEEvNS_9BwdParamsE --------------------------
	.section	.nv.constant0._ZN10layer_norm13ln_bwd_kernelINS_13Kernel_traitsIf13__nv_bfloat16S2_S2_fjLj2560ELj1ELj1ELj4ELj8ENS_18Kernel_traits_baseILj2560EfS2_S2_S2_fjLj128EEEEELb1ELb1ELb0ELb0EEEvNS_9BwdParamsE,"a",@progbits
	.sectionflags	@""
	.align	4
.nv.constant0._ZN10layer_norm13ln_bwd_kernelINS_13Kernel_traitsIf13__nv_bfloat16S2_S2_fjLj2560ELj1ELj1ELj4ELj8ENS_18Kernel_traits_baseILj2560EfS2_S2_S2_fjLj128EEEEELb1ELb1ELb0ELb0EEEvNS_9BwdParamsE:
	.zero		1192


//--------------------- .nv.constant0._ZN10layer_norm13ln_bwd_kernelINS_13Kernel_traitsIf13__nv_bfloat16S2_S2_fjLj2560ELj1ELj1ELj4ELj8ENS_18Kernel_traits_baseILj2560EfS2_S2_S2_fjLj128EEEEELb1ELb1ELb0ELb1EEEvNS_9BwdParamsE --------------------------
	.section	.nv.constant0._ZN10layer_norm13ln_bwd_kernelINS_13Kernel_traitsIf13__nv_bfloat16S2_S2_fjLj2560ELj1ELj1ELj4ELj8ENS_18Kernel_traits_baseILj2560EfS2_S2_S2_fjLj128EEEEELb1ELb1ELb0ELb1EEEvNS_9BwdParamsE,"a",@progbits
	.sectionflags	@""
	.align	4
.nv.constant0._ZN10layer_norm13ln_bwd_kernelINS_13Kernel_traitsIf13__nv_bfloat16S2_S2_fjLj2560ELj1ELj1ELj4ELj8ENS_18Kernel_traits_baseILj2560EfS2_S2_S2_fjLj128EEEEELb1ELb1ELb0ELb1EEEvNS_9BwdParamsE:
	.zero		1192


//--------------------- .nv.constant0._ZN10layer_norm22ln_bwd_finalize_kernelINS_22Kernel_traits_finalizeILj2560Ef13__nv_bfloat16S2_S2_fjLb1ELj1024ELj4ENS_18Kernel_traits_baseILj2560EfS2_S2_S2_fjLj1024EEEEELb1ELb0EEEvNS_9BwdParamsE --------------------------
	.section	.nv.constant0._ZN10layer_norm22ln_bwd_finalize_kernelINS_22Kernel_traits_finalizeILj2560Ef13__nv_bfloat16S2_S2_fjLb1ELj1024ELj4ENS_18Kernel_traits_baseILj2560EfS2_S2_S2_fjLj1024EEEEELb1ELb0EEEvNS_9BwdParamsE,"a",@progbits
	.sectionflags	@""
	.align	4
.nv.constant0._ZN10layer_norm22ln_bwd_finalize_kernelINS_22Kernel_traits_finalizeILj2560Ef13__nv_bfloat16S2_S2_fjLb1ELj1024ELj4ENS_18Kernel_traits_baseILj2560EfS2_S2_S2_fjLj1024EEEEELb1ELb0EEEvNS_9BwdParamsE:
	.zero		1192


//--------------------- .nv.constant0._ZN10layer_norm13ln_bwd_kernelINS_13Kernel_traitsIf13__nv_bfloat16S2_S2_fjLj2560ELj1ELj1ELj4ELj8ENS_18Kernel_traits_baseILj2560EfS2_S2_S2_fjLj128EEEEELb1ELb1ELb1ELb0EEEvNS_9BwdParamsE --------------------------
	.section	.nv.constant0._ZN10layer_norm13ln_bwd_kernelINS_13Kernel_traitsIf13__nv_bfloat16S2_S2_fjLj2560ELj1ELj1ELj4ELj8ENS_18Kernel_traits_baseILj2560EfS2_S2_S2_fjLj128EEEEELb1ELb1ELb1ELb0EEEvNS_9BwdParamsE,"a",@progbits
	.sectionflags	@""
	.align	4
.nv.constant0._ZN10layer_norm13ln_bwd_kernelINS_13Kernel_traitsIf13__nv_bfloat16S2_S2_fjLj2560ELj1ELj1ELj4ELj8ENS_18Kernel_traits_baseILj2560EfS2_S2_S2_fjLj128EEEEELb1ELb1ELb1ELb0EEEvNS_9BwdParamsE:
	.zero		1192


//--------------------- .nv.constant0._ZN10layer_norm22ln_bwd_finalize_kernelINS_22Kernel_traits_finalizeILj2560Ef13__nv_bfloat16S2_S2_fjLb1ELj1024ELj4ENS_18Kernel_traits_baseILj2560EfS2_S2_S2_fjLj1024EEEEELb1ELb1EEEvNS_9BwdParamsE --------------------------
	.section	.nv.constant0._ZN10layer_norm22ln_bwd_finalize_kernelINS_22Kernel_traits_finalizeILj2560Ef13__nv_bfloat16S2_S2_fjLb1ELj1024ELj4ENS_18Kernel_traits_baseILj2560EfS2_S2_S2_fjLj1024EEEEELb1ELb1EEEvNS_9BwdParamsE,"a",@progbits
	.sectionflags	@""
	.align	4
.nv.constant0._ZN10layer_norm22ln_bwd_finalize_kernelINS_22Kernel_traits_finalizeILj2560Ef13__nv_bfloat16S2_S2_fjLb1ELj1024ELj4ENS_18Kernel_traits_baseILj2560EfS2_S2_S2_fjLj1024EEEEELb1ELb1EEEvNS_9BwdParamsE:
	.zero		1192


//--------------------- .nv.constant0._ZN10layer_norm13ln_bwd_kernelINS_13Kernel_traitsIf13__nv_bfloat16S2_S2_fjLj2560ELj1ELj1ELj4ELj8ENS_18Kernel_traits_baseILj2560EfS2_S2_S2_fjLj128EEEEELb1ELb1ELb1ELb1EEEvNS_9BwdParamsE --------------------------
	.section	.nv.constant0._ZN10layer_norm13ln_bwd_kernelINS_13Kernel_traitsIf13__nv_bfloat16S2_S2_fjLj2560ELj1ELj1ELj4ELj8ENS_18Kernel_traits_baseILj2560EfS2_S2_S2_fjLj128EEEEELb1ELb1ELb1ELb1EEEvNS_9BwdParamsE,"a",@progbits
	.sectionflags	@""
	.align	4
.nv.constant0._ZN10layer_norm13ln_bwd_kernelINS_13Kernel_traitsIf13__nv_bfloat16S2_S2_fjLj2560ELj1ELj1ELj4ELj8ENS_18Kernel_traits_baseILj2560EfS2_S2_S2_fjLj128EEEEELb1ELb1ELb1ELb1EEEvNS_9BwdParamsE:
	.zero		1192


//--------------------- .nv.constant0._ZN10layer_norm13ln_bwd_kernelINS_13Kernel_traitsI13__nv_bfloat16S2_fS2_fjLj2560ELj1ELj1ELj4ELj8ENS_18Kernel_traits_baseILj2560ES2_S2_fS2_fjLj128EEEEELb0ELb0ELb0ELb0EEEvNS_9BwdParamsE --------------------------
	.section	.nv.constant0._ZN10layer_norm13ln_bwd_kernelINS_13Kernel_traitsI13__nv_bfloat16S2_fS2_fjLj2560ELj1ELj1ELj4ELj8ENS_18Kernel_traits_baseILj2560ES2_S2_fS2_fjLj128EEEEELb0ELb0ELb0ELb0EEEvNS_9BwdParamsE,"a",@progbits
	.sectionflags	@""
	.align	4
.nv.constant0._ZN10layer_norm13ln_bwd_kernelINS_13Kernel_traitsI13__nv_bfloat16S2_fS2_fjLj2560ELj1ELj1ELj4ELj8ENS_18Kernel_traits_baseILj2560ES2_S2_fS2_fjLj128EEEEELb0ELb0ELb0ELb0EEEvNS_9BwdParamsE:
	.zero		1192


//--------------------- .nv.constant0._ZN10layer_norm13ln_bwd_kernelINS_13Kernel_traitsI13__nv_bfloat16S2_fS2_fjLj2560ELj1ELj1ELj4ELj8ENS_18Kernel_traits_baseILj2560ES2_S2_fS2_fjLj128EEEEELb0ELb0ELb0ELb1EEEvNS_9BwdParamsE --------------------------
	.section	.nv.constant0._ZN10layer_norm13ln_bwd_kernelINS_13Kernel_traitsI13__nv_bfloat16S2_fS2_fjLj2560ELj1ELj1ELj4ELj8ENS_18Kernel_traits_baseILj2560ES2_S2_fS2_fjLj128EEEEELb0ELb0ELb0ELb1EEEvNS_9BwdParamsE,"a",@progbits
	.sectionflags	@""
	.align	4
.nv.constant0._ZN10layer_norm13ln_bwd_kernelINS_13Kernel_traitsI13__nv_bfloat16S2_fS2_fjLj2560ELj1ELj1ELj4ELj8ENS_18Kernel_traits_baseILj2560ES2_S2_fS2_fjLj128EEEEELb0ELb0ELb0ELb1EEEvNS_9BwdParamsE:
	.zero		1192


//--------------------- .nv.constant0._ZN10layer_norm13ln_bwd_kernelINS_13Kernel_traitsI13__nv_bfloat16S2_fS2_fjLj2560ELj1ELj1ELj4ELj8ENS_18Kernel_traits_baseILj2560ES2_S2_fS2_fjLj128EEEEELb0ELb0ELb1ELb0EEEvNS_9BwdParamsE --------------------------
	.section	.nv.constant0._ZN10layer_norm13ln_bwd_kernelINS_13Kernel_traitsI13__nv_bfloat16S2_fS2_fjLj2560ELj1ELj1ELj4ELj8ENS_18Kernel_traits_baseILj2560ES2_S2_fS2_fjLj128EEEEELb0ELb0ELb1ELb0EEEvNS_9BwdParamsE,"a",@progbits
	.sectionflags	@""
	.align	4
.nv.constant0._ZN10layer_norm13ln_bwd_kernelINS_13Kernel_traitsI13__nv_bfloat16S2_fS2_fjLj2560ELj1ELj1ELj4ELj8ENS_18Kernel_traits_baseILj2560ES2_S2_fS2_fjLj128EEEEELb0ELb0ELb1ELb0EEEvNS_9BwdParamsE:
	.zero		1192


//--------------------- .nv.constant0._ZN10layer_norm13ln_bwd_kernelINS_13Kernel_traitsI13__nv_bfloat16S2_fS2_fjLj2560ELj1ELj1ELj4ELj8ENS_18Kernel_traits_baseILj2560ES2_S2_fS2_fjLj128EEEEELb0ELb0ELb1ELb1EEEvNS_9BwdParamsE --------------------------
	.section	.nv.constant0._ZN10layer_norm13ln_bwd_kernelINS_13Kernel_traitsI13__nv_bfloat16S2_fS2_fjLj2560ELj1ELj1ELj4ELj8ENS_18Kernel_traits_baseILj2560ES2_S2_fS2_fjLj128EEEEELb0ELb0ELb1ELb1EEEvNS_9BwdParamsE,"a",@progbits
	.sectionflags	@""
	.align	4
.nv.constant0._ZN10layer_norm13ln_bwd_kernelINS_13Kernel_traitsI13__nv_bfloat16S2_fS2_fjLj2560ELj1ELj1ELj4ELj8ENS_18Kernel_traits_baseILj2560ES2_S2_fS2_fjLj128EEEEELb0ELb0ELb1ELb1EEEvNS_9BwdParamsE:
	.zero		1192


//--------------------- .nv.constant0._ZN10layer_norm13ln_bwd_kernelINS_13Kernel_traitsI13__nv_bfloat16S2_fS2_fjLj2560ELj1ELj1ELj4ELj8ENS_18Kernel_traits_baseILj2560ES2_S2_fS2_fjLj128EEEEELb0ELb1ELb0ELb0EEEvNS_9BwdParamsE --------------------------
	.section	.nv.constant0._ZN10layer_norm13ln_bwd_kernelINS_13Kernel_traitsI13__nv_bfloat16S2_fS2_fjLj2560ELj1ELj1ELj4ELj8ENS_18Kernel_traits_baseILj2560ES2_S2_fS2_fjLj128EEEEELb0ELb1ELb0ELb0EEEvNS_9BwdParamsE,"a",@progbits
	.sectionflags	@""
	.align	4
.nv.constant0._ZN10layer_norm13ln_bwd_kernelINS_13Kernel_traitsI13__nv_bfloat16S2_fS2_fjLj2560ELj1ELj1ELj4ELj8ENS_18Kernel_traits_baseILj2560ES2_S2_fS2_fjLj128EEEEELb0ELb1ELb0ELb0EEEvNS_9BwdParamsE:
	.zero		1192


//--------------------- .nv.constant0._ZN10layer_norm13ln_bwd_kernelINS_13Kernel_traitsI13__nv_bfloat16S2_fS2_fjLj2560ELj1ELj1ELj4ELj8ENS_18Kernel_traits_baseILj2560ES2_S2_fS2_fjLj128EEEEELb0ELb1ELb0ELb1EEEvNS_9BwdParamsE --------------------------
	.section	.nv.constant0._ZN10layer_norm13ln_bwd_kernelINS_13Kernel_traitsI13__nv_bfloat16S2_fS2_fjLj2560ELj1ELj1ELj4ELj8ENS_18Kernel_traits_baseILj2560ES2_S2_fS2_fjLj128EEEEELb0ELb1ELb0ELb1EEEvNS_9BwdParamsE,"a",@progbits
	.sectionflags	@""
	.align	4
.nv.constant0._ZN10layer_norm13ln_bwd_kernelINS_13Kernel_traitsI13__nv_bfloat16S2_fS2_fjLj2560ELj1ELj1ELj4ELj8ENS_18Kernel_traits_baseILj2560ES2_S2_fS2_fjLj128EEEEELb0ELb1ELb0ELb1EEEvNS_9BwdParamsE:
	.zero		1192


//--------------------- .nv.constant0._ZN10layer_norm13ln_bwd_kernelINS_13Kernel_traitsI13__nv_bfloat16S2_fS2_fjLj2560ELj1ELj1ELj4ELj8ENS_18Kernel_traits_baseILj2560ES2_S2_fS2_fjLj128EEEEELb0ELb1ELb1ELb0EEEvNS_9BwdParamsE --------------------------
	.section	.nv.constant0._ZN10layer_norm13ln_bwd_kernelINS_13Kernel_traitsI13__nv_bfloat16S2_fS2_fjLj2560ELj1ELj1ELj4ELj8ENS_18Kernel_traits_baseILj2560ES2_S2_fS2_fjLj128EEEEELb0ELb1ELb1ELb0EEEvNS_9BwdParamsE,"a",@progbits
	.sectionflags	@""
	.align	4
.nv.constant0._ZN10layer_norm13ln_bwd_kernelINS_13Kernel_traitsI13__nv_bfloat16S2_fS2_fjLj2560ELj1ELj1ELj4ELj8ENS_18Kernel_traits_baseILj2560ES2_S2_fS2_fjLj128EEEEELb0ELb1ELb1ELb0EEEvNS_9BwdParamsE:
	.zero		1192


//--------------------- .nv.constant0._ZN10layer_norm13ln_bwd_kernelINS_13Kernel_traitsI13__nv_bfloat16S2_fS2_fjLj2560ELj1ELj1ELj4ELj8ENS_18Kernel_traits_baseILj2560ES2_S2_fS2_fjLj128EEEEELb0ELb1ELb1ELb1EEEvNS_9BwdParamsE --------------------------
	.section	.nv.constant0._ZN10layer_norm13ln_bwd_kernelINS_13Kernel_traitsI13__nv_bfloat16S2_fS2_fjLj2560ELj1ELj1ELj4ELj8ENS_18Kernel_traits_baseILj2560ES2_S2_fS2_fjLj128EEEEELb0ELb1ELb1ELb1EEEvNS_9BwdParamsE,"a",@progbits
	.sectionflags	@""
	.align	4
.nv.constant0._ZN10layer_norm13ln_bwd_kernelINS_13Kernel_traitsI13__nv_bfloat16S2_fS2_fjLj2560ELj1ELj1ELj4ELj8ENS_18Kernel_traits_baseILj2560ES2_S2_fS2_fjLj128EEEEELb0ELb1ELb1ELb1EEEvNS_9BwdParamsE:
	.zero		1192


//--------------------- .nv.constant0._ZN10layer_norm13ln_bwd_kernelINS_13Kernel_traitsI13__nv_bfloat16S2_fS2_fjLj2560ELj1ELj1ELj4ELj8ENS_18Kernel_traits_baseILj2560ES2_S2_fS2_fjLj128EEEEELb1ELb0ELb0ELb0EEEvNS_9BwdParamsE --------------------------
	.section	.nv.constant0._ZN10layer_norm13ln_bwd_kernelINS_13Kernel_traitsI13__nv_bfloat16S2_fS2_fjLj2560ELj1ELj1ELj4ELj8ENS_18Kernel_traits_baseILj2560ES2_S2_fS2_fjLj128EEEEELb1ELb0ELb0ELb0EEEvNS_9BwdParamsE,"a",@progbits
	.sectionflags	@""
	.align	4
.nv.constant0._ZN10layer_norm13ln_bwd_kernelINS_13Kernel_traitsI13__nv_bfloat16S2_fS2_fjLj2560ELj1ELj1ELj4ELj8ENS_18Kernel_traits_baseILj2560ES2_S2_fS2_fjLj128EEEEELb1ELb0ELb0ELb0EEEvNS_9BwdParamsE:
	.zero		1192


//--------------------- .nv.constant0._ZN10layer_norm13ln_bwd_kernelINS_13Kernel_traitsI13__nv_bfloat16S2_fS2_fjLj2560ELj1ELj1ELj4ELj8ENS_18Kernel_traits_baseILj2560ES2_S2_fS2_fjLj128EEEEELb1ELb0ELb0ELb1EEEvNS_9BwdParamsE --------------------------
	.section	.nv.constant0._ZN10layer_norm13ln_bwd_kernelINS_13Kernel_traitsI13__nv_bfloat16S2_fS2_fjLj2560ELj1ELj1ELj4ELj8ENS_18Kernel_traits_baseILj2560ES2_S2_fS2_fjLj128EEEEELb1ELb0ELb0ELb1EEEvNS_9BwdParamsE,"a",@progbits
	.sectionflags	@""
	.align	4
.nv.constant0._ZN10layer_norm13ln_bwd_kernelINS_13Kernel_traitsI13__nv_bfloat16S2_fS2_fjLj2560ELj1ELj1ELj4ELj8ENS_18Kernel_traits_baseILj2560ES2_S2_fS2_fjLj128EEEEELb1ELb0ELb0ELb1EEEvNS_9BwdParamsE:
	.zero		1192


//--------------------- .nv.constant0._ZN10layer_norm22ln_bwd_finalize_kernelINS_22Kernel_traits_finalizeILj2560E13__nv_bfloat16S2_fS2_fjLb0ELj1024ELj4ENS_18Kernel_traits_baseILj2560ES2_S2_fS2_fjLj1024EEEEELb0ELb0EEEvNS_9BwdParamsE --------------------------
	.section	.nv.constant0._ZN10layer_norm22ln_bwd_finalize_kernelINS_22Kernel_traits_finalizeILj2560E13__nv_bfloat16S2_fS2_fjLb0ELj1024ELj4ENS_18Kernel_traits_baseILj2560ES2_S2_fS2_fjLj1024EEEEELb0ELb0EEEvNS_9BwdParamsE,"a",@progbits
	.sectionflags	@""
	.align	4
.nv.constant0._ZN10layer_norm22ln_bwd_finalize_kernelINS_22Kernel_traits_finalizeILj2560E13__nv_bfloat16S2_fS2_fjLb0ELj1024ELj4ENS_18Kernel_traits_baseILj2560ES2_S2_fS2_fjLj1024EEEEELb0ELb0EEEvNS_9BwdParamsE:
	.zero		1192


//--------------------- .nv.constant0._ZN10layer_norm13ln_bwd_kernelINS_13Kernel_traitsI13__nv_bfloat16S2_fS2_fjLj2560ELj1ELj1ELj4ELj8ENS_18Kernel_traits_baseILj2560ES2_S2_fS2_fjLj128EEEEELb1ELb0ELb1ELb0EEEvNS_9BwdParamsE --------------------------
	.section	.nv.constant0._ZN10layer_norm13ln_bwd_kernelINS_13Kernel_traitsI13__nv_bfloat16S2_fS2_fjLj2560ELj1ELj1ELj4ELj8ENS_18Kernel_traits_baseILj2560ES2_S2_fS2_fjLj128EEEEELb1ELb0ELb1ELb0EEEvNS_9BwdParamsE,"a",@progbits
	.sectionflags	@""
	.align	4
.nv.constant0._ZN10layer_norm13ln_bwd_kernelINS_13Kernel_traitsI13__nv_bfloat16S2_fS2_fjLj2560ELj1ELj1ELj4ELj8ENS_18Kernel_traits_baseILj2560ES2_S2_fS2_fjLj128EEEEELb1ELb0ELb1ELb0EEEvNS_9BwdParamsE:
	.zero		1192


//--------------------- .nv.constant0._ZN10layer_norm22ln_bwd_finalize_kernelINS_22Kernel_traits_finalizeILj2560E13__nv_bfloat16S2_fS2_fjLb0ELj1024ELj4ENS_18Kernel_traits_baseILj2560ES2_S2_fS2_fjLj1024EEEEELb0ELb1EEEvNS_9BwdParamsE --------------------------
	.section	.nv.constant0._ZN10layer_norm22ln_bwd_finalize_kernelINS_22Kernel_traits_finalizeILj2560E13__nv_bfloat16S2_fS2_fjLb0ELj1024ELj4ENS_18Kernel_traits_baseILj2560ES2_S2_fS2_fjLj1024EEEEELb0ELb1EEEvNS_9BwdParamsE,"a",@progbits
	.sectionflags	@""
	.align	4
.nv.constant0._ZN10layer_norm22ln_bwd_finalize_kernelINS_22Kernel_traits_finalizeILj2560E13__nv_bfloat16S2_fS2_fjLb0ELj1024ELj4ENS_18Kernel_traits_baseILj2560ES2_S2_fS2_fjLj1024EEEEELb0ELb1EEEvNS_9BwdParamsE:
	.zero		1192


//--------------------- .nv.constant0._ZN10layer_norm13ln_bwd_kernelINS_13Kernel_traitsI13__nv_bfloat16S2_fS2_fjLj2560ELj1ELj1ELj4ELj8ENS_18Kernel_traits_baseILj2560ES2_S2_fS2_fjLj128EEEEELb1ELb0ELb1ELb1EEEvNS_9BwdParamsE --------------------------
	.section	.nv.constant0._ZN10layer_norm13ln_bwd_kernelINS_13Kernel_traitsI13__nv_bfloat16S2_fS2_fjLj2560ELj1ELj1ELj4ELj8ENS_18Kernel_traits_baseILj2560ES2_S2_fS2_fjLj128EEEEELb1ELb0ELb1ELb1EEEvNS_9BwdParamsE,"a",@progbits
	.sectionflags	@""
	.align	4
.nv.constant0._ZN10layer_norm13ln_bwd_kernelINS_13Kernel_traitsI13__nv_bfloat16S2_fS2_fjLj2560ELj1ELj1ELj4ELj8ENS_18Kernel_traits_baseILj2560ES2_S2_fS2_fjLj128EEEEELb1ELb0ELb1ELb1EEEvNS_9BwdParamsE:
	.zero		1192


//--------------------- .nv.constant0._ZN10layer_norm13ln_bwd_kernelINS_13Kernel_traitsI13__nv_bfloat16S2_fS2_fjLj2560ELj1ELj1ELj4ELj8ENS_18Kernel_traits_baseILj2560ES2_S2_fS2_fjLj128EEEEELb1ELb1ELb0ELb0EEEvNS_9BwdParamsE --------------------------
	.section	.nv.constant0._ZN10layer_norm13ln_bwd_kernelINS_13Kernel_traitsI13__nv_bfloat16S2_fS2_fjLj2560ELj1ELj1ELj4ELj8ENS_18Kernel_traits_baseILj2560ES2_S2_fS2_fjLj128EEEEELb1ELb1ELb0ELb0EEEvNS_9BwdParamsE,"a",@progbits
	.sectionflags	@""
	.align	4
.nv.constant0._ZN10layer_norm13ln_bwd_kernelINS_13Kernel_traitsI13__nv_bfloat16S2_fS2_fjLj2560ELj1ELj1ELj4ELj8ENS_18Kernel_traits_baseILj2560ES2_S2_fS2_fjLj128EEEEELb1ELb1ELb0ELb0EEEvNS_9BwdParamsE:
	.zero		1192


//--------------------- .nv.constant0._ZN10layer_norm13ln_bwd_kernelINS_13Kernel_traitsI13__nv_bfloat16S2_fS2_fjLj2560ELj1ELj1ELj4ELj8ENS_18Kernel_traits_baseILj2560ES2_S2_fS2_fjLj128EEEEELb1ELb1ELb0ELb1EEEvNS_9BwdParamsE --------------------------
	.section	.nv.constant0._ZN10layer_norm13ln_bwd_kernelINS_13Kernel_traitsI13__nv_bfloat16S2_fS2_fjLj2560ELj1ELj1ELj4ELj8ENS_18Kernel_traits_baseILj2560ES2_S2_fS2_fjLj128EEEEELb1ELb1ELb0ELb1EEEvNS_9BwdParamsE,"a",@progbits
	.sectionflags	@""
	.align	4
.nv.constant0._ZN10layer_norm13ln_bwd_kernelINS_13Kernel_traitsI13__nv_bfloat16S2_fS2_fjLj2560ELj1ELj1ELj4ELj8ENS_18Kernel_traits_baseILj2560ES2_S2_fS2_fjLj128EEEEELb1ELb1ELb0ELb1EEEvNS_9BwdParamsE:
	.zero		1192


//--------------------- .nv.constant0._ZN10layer_norm22ln_bwd_finalize_kernelINS_22Kernel_traits_finalizeILj2560E13__nv_bfloat16S2_fS2_fjLb1ELj1024ELj4ENS_18Kernel_traits_baseILj2560ES2_S2_fS2_fjLj1024EEEEELb1ELb0EEEvNS_9BwdParamsE --------------------------
	.section	.nv.constant0._ZN10layer_norm22ln_bwd_finalize_kernelINS_22Kernel_traits_finalizeILj2560E13__nv_bfloat16S2_fS2_fjLb1ELj1024ELj4ENS_18Kernel_traits_baseILj2560ES2_S2_fS2_fjLj1024EEEEELb1ELb0EEEvNS_9BwdParamsE,"a",@progbits
	.sectionflags	@""
	.align	4
.nv.constant0._ZN10layer_norm22ln_bwd_finalize_kernelINS_22Kernel_traits_finalizeILj2560E13__nv_bfloat16S2_fS2_fjLb1ELj1024ELj4ENS_18Kernel_traits_baseILj2560ES2_S2_fS2_fjLj1024EEEEELb1ELb0EEEvNS_9BwdParamsE:
	.zero		1192


//--------------------- .nv.constant0._ZN10layer_norm13ln_bwd_kernelINS_13Kernel_traitsI13__nv_bfloat16S2_fS2_fjLj2560ELj1ELj1ELj4ELj8ENS_18Kernel_traits_baseILj2560ES2_S2_fS2_fjLj128EEEEELb1ELb1ELb1ELb0EEEvNS_9BwdParamsE --------------------------
	.section	.nv.constant0._ZN10layer_norm13ln_bwd_kernelINS_13Kernel_traitsI13__nv_bfloat16S2_fS2_fjLj2560ELj1ELj1ELj4ELj8ENS_18Kernel_traits_baseILj2560ES2_S2_fS2_fjLj128EEEEELb1ELb1ELb1ELb0EEEvNS_9BwdParamsE,"a",@progbits
	.sectionflags	@""
	.align	4
.nv.constant0._ZN10layer_norm13ln_bwd_kernelINS_13Kernel_traitsI13__nv_bfloat16S2_fS2_fjLj2560ELj1ELj1ELj4ELj8ENS_18Kernel_traits_baseILj2560ES2_S2_fS2_fjLj128EEEEELb1ELb1ELb1ELb0EEEvNS_9BwdParamsE:
	.zero		1192


//--------------------- .nv.constant0._ZN10layer_norm22ln_bwd_finalize_kernelINS_22Kernel_traits_finalizeILj2560E13__nv_bfloat16S2_fS2_fjLb1ELj1024ELj4ENS_18Kernel_traits_baseILj2560ES2_S2_fS2_fjLj1024EEEEELb1ELb1EEEvNS_9BwdParamsE --------------------------
	.section	.nv.constant0._ZN10layer_norm22ln_bwd_finalize_kernelINS_22Kernel_traits_finalizeILj2560E13__nv_bfloat16S2_fS2_fjLb1ELj1024ELj4ENS_18Kernel_traits_baseILj2560ES2_S2_fS2_fjLj1024EEEEELb1ELb1EEEvNS_9BwdParamsE,"a",@progbits
	.sectionflags	@""
	.align	4
.nv.constant0._ZN10layer_norm22ln_bwd_finalize_kernelINS_22Kernel_traits_finalizeILj2560E13__nv_bfloat16S2_fS2_fjLb1ELj1024ELj4ENS_18Kernel_traits_baseILj2560ES2_S2_fS2_fjLj1024EEEEELb1ELb1EEEvNS_9BwdParamsE:
	.zero		1192


//--------------------- .nv.constant0._ZN10layer_norm13ln_bwd_kernelINS_13Kernel_traitsI13__nv_bfloat16S2_fS2_fjLj2560ELj1ELj1ELj4ELj8ENS_18Kernel_traits_baseILj2560ES2_S2_fS2_fjLj128EEEEELb1ELb1ELb1ELb1EEEvNS_9BwdParamsE --------------------------
	.section	.nv.constant0._ZN10layer_norm13ln_bwd_kernelINS_13Kernel_traitsI13__nv_bfloat16S2_fS2_fjLj2560ELj1ELj1ELj4ELj8ENS_18Kernel_traits_baseILj2560ES2_S2_fS2_fjLj128EEEEELb1ELb1ELb1ELb1EEEvNS_9BwdParamsE,"a",@progbits
	.sectionflags	@""
	.align	4
.nv.constant0._ZN10layer_norm13ln_bwd_kernelINS_13Kernel_traitsI13__nv_bfloat16S2_fS2_fjLj2560ELj1ELj1ELj4ELj8ENS_18Kernel_traits_baseILj2560ES2_S2_fS2_fjLj128EEEEELb1ELb1ELb1ELb1EEEvNS_9BwdParamsE:
	.zero		1192


//--------------------- .nv.constant0._ZN10layer_norm13ln_bwd_kernelINS_13Kernel_traitsIf13__nv_bfloat16fS2_fjLj2560ELj1ELj1ELj4ELj8ENS_18Kernel_traits_baseILj2560EfS2_fS2_fjLj128EEEEELb0ELb0ELb0ELb0EEEvNS_9BwdParamsE --------------------------
	.section	.nv.constant0._ZN10layer_norm13ln_bwd_kernelINS_13Kernel_traitsIf13__nv_bfloat16fS2_fjLj2560ELj1ELj1ELj4ELj8ENS_18Kernel_traits_baseILj2560EfS2_fS2_fjLj128EEEEELb0ELb0ELb0ELb0EEEvNS_9BwdParamsE,"a",@progbits
	.sectionflags	@""
	.align	4
.nv.constant0._ZN10layer_norm13ln_bwd_kernelINS_13Kernel_traitsIf13__nv_bfloat16fS2_fjLj2560ELj1ELj1ELj4ELj8ENS_18Kernel_traits_baseILj2560EfS2_fS2_fjLj128EEEEELb0ELb0ELb0ELb0EEEvNS_9BwdParamsE:
	.zero		1192


//--------------------- .nv.constant0._ZN10layer_norm13ln_bwd_kernelINS_13Kernel_traitsIf13__nv_bfloat16fS2_fjLj2560ELj1ELj1ELj4ELj8ENS_18Kernel_traits_baseILj2560EfS2_fS2_fjLj128EEEEELb0ELb0ELb0ELb1EEEvNS_9BwdParamsE --------------------------
	.section	.nv.constant0._ZN10layer_norm13ln_bwd_kernelINS_13Kernel_traitsIf13__nv_bfloat16fS2_fjLj2560ELj1ELj1ELj4ELj8ENS_18Kernel_traits_baseILj2560EfS2_fS2_fjLj128EEEEELb0ELb0ELb0ELb1EEEvNS_9BwdParamsE,"a",@progbits
	.sectionflags	@""
	.align	4
.nv.constant0._ZN10layer_norm13ln_bwd_kernelINS_13Kernel_traitsIf13__nv_bfloat16fS2_fjLj2560ELj1ELj1ELj4ELj8ENS_18Kernel_traits_baseILj2560EfS2_fS2_fjLj128EEEEELb0ELb0ELb0ELb1EEEvNS_9BwdParamsE:
	.zero		1192


//--------------------- .nv.constant0._ZN10layer_norm13ln_bwd_kernelINS_13Kernel_traitsIf13__nv_bfloat16fS2_fjLj2560ELj1ELj1ELj4ELj8ENS_18Kernel_traits_baseILj2560EfS2_fS2_fjLj128EEEEELb0ELb0ELb1ELb0EEEvNS_9BwdParamsE --------------------------
	.section	.nv.constant0._ZN10layer_norm13ln_bwd_kernelINS_13Kernel_traitsIf13__nv_bfloat16fS2_fjLj2560ELj1ELj1ELj4ELj8ENS_18Kernel_traits_baseILj2560EfS2_fS2_fjLj128EEEEELb0ELb0ELb1ELb0EEEvNS_9BwdParamsE,"a",@progbits
	.sectionflags	@""
	.align	4
.nv.constant0._ZN10layer_norm13ln_bwd_kernelINS_13Kernel_traitsIf13__nv_bfloat16fS2_fjLj2560ELj1ELj1ELj4ELj8ENS_18Kernel_traits_baseILj2560EfS2_fS2_fjLj128EEEEELb0ELb0ELb1ELb0EEEvNS_9BwdParamsE:
	.zero		1192


//--------------------- .nv.constant0._ZN10layer_norm13ln_bwd_kernelINS_13Kernel_traitsIf13__nv_bfloat16fS2_fjLj2560ELj1ELj1ELj4ELj8ENS_18Kernel_traits_baseILj2560EfS2_fS2_fjLj128EEEEELb0ELb0ELb1ELb1EEEvNS_9BwdParamsE --------------------------
	.section	.nv.constant0._ZN10layer_norm13ln_bwd_kernelINS_13Kernel_traitsIf13__nv_bfloat16fS2_fjLj2560ELj1ELj1ELj4ELj8ENS_18Kernel_traits_baseILj2560EfS2_fS2_fjLj128EEEEELb0ELb0ELb1ELb1EEEvNS_9BwdParamsE,"a",@progbits
	.sectionflags	@""
	.align	4
.nv.constant0._ZN10layer_norm13ln_bwd_kernelINS_13Kernel_traitsIf13__nv_bfloat16fS2_fjLj2560ELj1ELj1ELj4ELj8ENS_18Kernel_traits_baseILj2560EfS2_fS2_fjLj128EEEEELb0ELb0ELb1ELb1EEEvNS_9BwdParamsE:
	.zero		1192


//--------------------- .nv.constant0._ZN10layer_norm13ln_bwd_kernelINS_13Kernel_traitsIf13__nv_bfloat16fS2_fjLj2560ELj1ELj1ELj4ELj8ENS_18Kernel_traits_baseILj2560EfS2_fS2_fjLj128EEEEELb0ELb1ELb0ELb0EEEvNS_9BwdParamsE --------------------------
	.section	.nv.constant0._ZN10layer_norm13ln_bwd_kernelINS_13Kernel_traitsIf13__nv_bfloat16fS2_fjLj2560ELj1ELj1ELj4ELj8ENS_18Kernel_traits_baseILj2560EfS2_fS2_fjLj128EEEEELb0ELb1ELb0ELb0EEEvNS_9BwdParamsE,"a",@progbits
	.sectionflags	@""
	.align	4
.nv.constant0._ZN10layer_norm13ln_bwd_kernelINS_13Kernel_traitsIf13__nv_bfloat16fS2_fjLj2560ELj1ELj1ELj4ELj8ENS_18Kernel_traits_baseILj2560EfS2_fS2_fjLj128EEEEELb0ELb1ELb0ELb0EEEvNS_9BwdParamsE:
	.zero		1192


//--------------------- .nv.constant0._ZN10layer_norm13ln_bwd_kernelINS_13Kernel_traitsIf13__nv_bfloat16fS2_fjLj2560ELj1ELj1ELj4ELj8ENS_18Kernel_traits_baseILj2560EfS2_fS2_fjLj128EEEEELb0ELb1ELb0ELb1EEEvNS_9BwdParamsE --------------------------
	.section	.nv.constant0._ZN10layer_norm13ln_bwd_kernelINS_13Kernel_traitsIf13__nv_bfloat16fS2_fjLj2560ELj1ELj1ELj4ELj8ENS_18Kernel_traits_baseILj2560EfS2_fS2_fjLj128EEEEELb0ELb1ELb0ELb1EEEvNS_9BwdParamsE,"a",@progbits
	.sectionflags	@""
	.align	4
.nv.constant0._ZN10layer_norm13ln_bwd_kernelINS_13Kernel_traitsIf13__nv_bfloat16fS2_fjLj2560ELj1ELj1ELj4ELj8ENS_18Kernel_traits_baseILj2560EfS2_fS2_fjLj128EEEEELb0ELb1ELb0ELb1EEEvNS_9BwdParamsE:
	.zero		1192


//--------------------- .nv.constant0._ZN10layer_norm13ln_bwd_kernelINS_13Kernel_traitsIf13__nv_bfloat16fS2_fjLj2560ELj1ELj1ELj4ELj8ENS_18Kernel_traits_baseILj2560EfS2_fS2_fjLj128EEEEELb0ELb1ELb1ELb0EEEvNS_9BwdParamsE --------------------------
	.section	.nv.constant0._ZN10layer_norm13ln_bwd_kernelINS_13Kernel_traitsIf13__nv_bfloat16fS2_fjLj2560ELj1ELj1ELj4ELj8ENS_18Kernel_traits_baseILj2560EfS2_fS2_fjLj128EEEEELb0ELb1ELb1ELb0EEEvNS_9BwdParamsE,"a",@progbits
	.sectionflags	@""
	.align	4
.nv.constant0._ZN10layer_norm13ln_bwd_kernelINS_13Kernel_traitsIf13__nv_bfloat16fS2_fjLj2560ELj1ELj1ELj4ELj8ENS_18Kernel_traits_baseILj2560EfS2_fS2_fjLj128EEEEELb0ELb1ELb1ELb0EEEvNS_9BwdParamsE:
	.zero		1192


//--------------------- .nv.constant0._ZN10layer_norm13ln_bwd_kernelINS_13Kernel_traitsIf13__nv_bfloat16fS2_fjLj2560ELj1ELj1ELj4ELj8ENS_18Kernel_traits_baseILj2560EfS2_fS2_fjLj128EEEEELb0ELb1ELb1ELb1EEEvNS_9BwdParamsE --------------------------
	.section	.nv.constant0._ZN10layer_norm13ln_bwd_kernelINS_13Kernel_traitsIf13__nv_bfloat16fS2_fjLj2560ELj1ELj1ELj4ELj8ENS_18Kernel_traits_baseILj2560EfS2_fS2_fjLj128EEEEELb0ELb1ELb1ELb1EEEvNS_9BwdParamsE,"a",@progbits
	.sectionflags	@""
	.align	4
.nv.constant0._ZN10layer_norm13ln_bwd_kernelINS_13Kernel_traitsIf13__nv_bfloat16fS2_fjLj2560ELj1ELj1ELj4ELj8ENS_18Kernel_traits_baseILj2560EfS2_fS2_fjLj128EEEEELb0ELb1ELb1ELb1EEEvNS_9BwdParamsE:
	.zero		1192


//--------------------- .nv.constant0._ZN10layer_norm13ln_bwd_kernelINS_13Kernel_traitsIf13__nv_bfloat16fS2_fjLj2560ELj1ELj1ELj4ELj8ENS_18Kernel_traits_baseILj2560EfS2_fS2_fjLj128EEEEELb1ELb0ELb0ELb0EEEvNS_9BwdParamsE --------------------------
	.section	.nv.constant0._ZN10layer_norm13ln_bwd_kernelINS_13Kernel_traitsIf13__nv_bfloat16fS2_fjLj2560ELj1ELj1ELj4ELj8ENS_18Kernel_traits_baseILj2560EfS2_fS2_fjLj128EEEEELb1ELb0ELb0ELb0EEEvNS_9BwdParamsE,"a",@progbits
	.sectionflags	@""
	.align	4
.nv.constant0._ZN10layer_norm13ln_bwd_kernelINS_13Kernel_traitsIf13__nv_bfloat16fS2_fjLj2560ELj1ELj1ELj4ELj8ENS_18Kernel_traits_baseILj2560EfS2_fS2_fjLj128EEEEELb1ELb0ELb0ELb0EEEvNS_9BwdParamsE:
	.zero		1192


//--------------------- .nv.constant0._ZN10layer_norm13ln_bwd_kernelINS_13Kernel_traitsIf13__nv_bfloat16fS2_fjLj2560ELj1ELj1ELj4ELj8ENS_18Kernel_traits_baseILj2560EfS2_fS2_fjLj128EEEEELb1ELb0ELb0ELb1EEEvNS_9BwdParamsE --------------------------
	.section	.nv.constant0._ZN10layer_norm13ln_bwd_kernelINS_13Kernel_traitsIf13__nv_bfloat16fS2_fjLj2560ELj1ELj1ELj4ELj8ENS_18Kernel_traits_baseILj2560EfS2_fS2_fjLj128EEEEELb1ELb0ELb0ELb1EEEvNS_9BwdParamsE,"a",@progbits
	.sectionflags	@""
	.align	4
.nv.constant0._ZN10layer_norm13ln_bwd_kernelINS_13Kernel_traitsIf13__nv_bfloat16fS2_fjLj2560ELj1ELj1ELj4ELj8ENS_18Kernel_traits_baseILj2560EfS2_fS2_fjLj128EEEEELb1ELb0ELb0ELb1EEEvNS_9BwdParamsE:
	.zero		1192


//--------------------- .nv.constant0._ZN10layer_norm22ln_bwd_finalize_kernelINS_22Kernel_traits_finalizeILj2560Ef13__nv_bfloat16fS2_fjLb0ELj1024ELj4ENS_18Kernel_traits_baseILj2560EfS2_fS2_fjLj1024EEEEELb0ELb0EEEvNS_9BwdParamsE --------------------------
	.section	.nv.constant0._ZN10layer_norm22ln_bwd_finalize_kernelINS_22Kernel_traits_finalizeILj2560Ef13__nv_bfloat16fS2_fjLb0ELj1024ELj4ENS_18Kernel_traits_baseILj2560EfS2_fS2_fjLj1024EEEEELb0ELb0EEEvNS_9BwdParamsE,"a",@progbits
	.sectionflags	@""
	.align	4
.nv.constant0._ZN10layer_norm22ln_bwd_finalize_kernelINS_22Kernel_traits_finalizeILj2560Ef13__nv_bfloat16fS2_fjLb0ELj1024ELj4ENS_18Kernel_traits_baseILj2560EfS2_fS2_fjLj1024EEEEELb0ELb0EEEvNS_9BwdParamsE:
	.zero		1192


//--------------------- .nv.constant0._ZN10layer_norm13ln_bwd_kernelINS_13Kernel_traitsIf13__nv_bfloat16fS2_fjLj2560ELj1ELj1ELj4ELj8ENS_18Kernel_traits_baseILj2560EfS2_fS2_fjLj128EEEEELb1ELb0ELb1ELb0EEEvNS_9BwdParamsE --------------------------
	.section	.nv.constant0._ZN10layer_norm13ln_bwd_kernelINS_13Kernel_traitsIf13__nv_bfloat16fS2_fjLj2560ELj1ELj1ELj4ELj8ENS_18Kernel_traits_baseILj2560EfS2_fS2_fjLj128EEEEELb1ELb0ELb1ELb0EEEvNS_9BwdParamsE,"a",@progbits
	.sectionflags	@""
	.align	4
.nv.constant0._ZN10layer_norm13ln_bwd_kernelINS_13Kernel_traitsIf13__nv_bfloat16fS2_fjLj2560ELj1ELj1ELj4ELj8ENS_18Kernel_traits_baseILj2560EfS2_fS2_fjLj128EEEEELb1ELb0ELb1ELb0EEEvNS_9BwdParamsE:
	.zero		1192


//--------------------- .nv.constant0._ZN10layer_norm22ln_bwd_finalize_kernelINS_22Kernel_traits_finalizeILj2560Ef13__nv_bfloat16fS2_fjLb0ELj1024ELj4ENS_18Kernel_traits_baseILj2560EfS2_fS2_fjLj1024EEEEELb0ELb1EEEvNS_9BwdParamsE --------------------------
	.section	.nv.constant0._ZN10layer_norm22ln_bwd_finalize_kernelINS_22Kernel_traits_finalizeILj2560Ef13__nv_bfloat16fS2_fjLb0ELj1024ELj4ENS_18Kernel_traits_baseILj2560EfS2_fS2_fjLj1024EEEEELb0ELb1EEEvNS_9BwdParamsE,"a",@progbits
	.sectionflags	@""
	.align	4
.nv.constant0._ZN10layer_norm22ln_bwd_finalize_kernelINS_22Kernel_traits_finalizeILj2560Ef13__nv_bfloat16fS2_fjLb0ELj1024ELj4ENS_18Kernel_traits_baseILj2560EfS2_fS2_fjLj1024EEEEELb0ELb1EEEvNS_9BwdParamsE:
	.zero		1192


//--------------------- .nv.constant0._ZN10layer_norm13ln_bwd_kernelINS_13Kernel_traitsIf13__nv_bfloat16fS2_fjLj2560ELj1ELj1ELj4ELj8ENS_18Kernel_traits_baseILj2560EfS2_fS2_fjLj128EEEEELb1ELb0ELb1ELb1EEEvNS_9BwdParamsE --------------------------
	.section	.nv.constant0._ZN10layer_norm13ln_bwd_kernelINS_13Kernel_traitsIf13__nv_bfloat16fS2_fjLj2560ELj1ELj1ELj4ELj8ENS_18Kernel_traits_baseILj2560EfS2_fS2_fjLj128EEEEELb1ELb0ELb1ELb1EEEvNS_9BwdParamsE,"a",@progbits
	.sectionflags	@""
	.align	4
.nv.constant0._ZN10layer_norm13ln_bwd_kernelINS_13Kernel_traitsIf13__nv_bfloat16fS2_fjLj2560ELj1ELj1ELj4ELj8ENS_18Kernel_traits_baseILj2560EfS2_fS2_fjLj128EEEEELb1ELb0ELb1ELb1EEEvNS_9BwdParamsE:
	.zero		1192


//--------------------- .nv.constant0._ZN10layer_norm13ln_bwd_kernelINS_13Kernel_traitsIf13__nv_bfloat16fS2_fjLj2560ELj1ELj1ELj4ELj8ENS_18Kernel_traits_baseILj2560EfS2_fS2_fjLj128EEEEELb1ELb1ELb0ELb0EEEvNS_9BwdParamsE --------------------------
	.section	.nv.constant0._ZN10layer_norm13ln_bwd_kernelINS_13Kernel_traitsIf13__nv_bfloat16fS2_fjLj2560ELj1ELj1ELj4ELj8ENS_18Kernel_traits_baseILj2560EfS2_fS2_fjLj128EEEEELb1ELb1ELb0ELb0EEEvNS_9BwdParamsE,"a",@progbits
	.sectionflags	@""
	.align	4
.nv.constant0._ZN10layer_norm13ln_bwd_kernelINS_13Kernel_traitsIf13__nv_bfloat16fS2_fjLj2560ELj1ELj1ELj4ELj8ENS_18Kernel_traits_baseILj2560EfS2_fS2_fjLj128EEEEELb1ELb1ELb0ELb0EEEvNS_9BwdParamsE:
	.zero		1192


//--------------------- .nv.constant0._ZN10layer_norm13ln_bwd_kernelINS_13Kernel_traitsIf13__nv_bfloat16fS2_fjLj2560ELj1ELj1ELj4ELj8ENS_18Kernel_traits_baseILj2560EfS2_fS2_fjLj128EEEEELb1ELb1ELb0ELb1EEEvNS_9BwdParamsE --------------------------
	.section	.nv.constant0._ZN10layer_norm13ln_bwd_kernelINS_13Kernel_traitsIf13__nv_bfloat16fS2_fjLj2560ELj1ELj1ELj4ELj8ENS_18Kernel_traits_baseILj2560EfS2_fS2_fjLj128EEEEELb1ELb1ELb0ELb1EEEvNS_9BwdParamsE,"a",@progbits
	.sectionflags	@""
	.align	4
.nv.constant0._ZN10layer_norm13ln_bwd_kernelINS_13Kernel_traitsIf13__nv_bfloat16fS2_fjLj2560ELj1ELj1ELj4ELj8ENS_18Kernel_traits_baseILj2560EfS2_fS2_fjLj128EEEEELb1ELb1ELb0ELb1EEEvNS_9BwdParamsE:
	.zero		1192


//--------------------- .nv.constant0._ZN10layer_norm22ln_bwd_finalize_kernelINS_22Kernel_traits_finalizeILj2560Ef13__nv_bfloat16fS2_fjLb1ELj1024ELj4ENS_18Kernel_traits_baseILj2560EfS2_fS2_fjLj1024EEEEELb1ELb0EEEvNS_9BwdParamsE --------------------------
	.section	.nv.constant0._ZN10layer_norm22ln_bwd_finalize_kernelINS_22Kernel_traits_finalizeILj2560Ef13__nv_bfloat16fS2_fjLb1ELj1024ELj4ENS_18Kernel_traits_baseILj2560EfS2_fS2_fjLj1024EEEEELb1ELb0EEEvNS_9BwdParamsE,"a",@progbits
	.sectionflags	@""
	.align	4
.nv.constant0._ZN10layer_norm22ln_bwd_finalize_kernelINS_22Kernel_traits_finalizeILj2560Ef13__nv_bfloat16fS2_fjLb1ELj1024ELj4ENS_18Kernel_traits_baseILj2560EfS2_fS2_fjLj1024EEEEELb1ELb0EEEvNS_9BwdParamsE:
	.zero		1192


//--------------------- .nv.constant0._ZN10layer_norm13ln_bwd_kernelINS_13Kernel_traitsIf13__nv_bfloat16fS2_fjLj2560ELj1ELj1ELj4ELj8ENS_18Kernel_traits_baseILj2560EfS2_fS2_fjLj128EEEEELb1ELb1ELb1ELb0EEEvNS_9BwdParamsE --------------------------
	.section	.nv.constant0._ZN10layer_norm13ln_bwd_kernelINS_13Kernel_traitsIf13__nv_bfloat16fS2_fjLj2560ELj1ELj1ELj4ELj8ENS_18Kernel_traits_baseILj2560EfS2_fS2_fjLj128EEEEELb1ELb1ELb1ELb0EEEvNS_9BwdParamsE,"a",@progbits
	.sectionflags	@""
	.align	4
.nv.constant0._ZN10layer_norm13ln_bwd_kernelINS_13Kernel_traitsIf13__nv_bfloat16fS2_fjLj2560ELj1ELj1ELj4ELj8ENS_18Kernel_traits_baseILj2560EfS2_fS2_fjLj128EEEEELb1ELb1ELb1ELb0EEEvNS_9BwdParamsE:
	.zero		1192


//--------------------- .nv.constant0._ZN10layer_norm22ln_bwd_finalize_kernelINS_22Kernel_traits_finalizeILj2560Ef13__nv_bfloat16fS2_fjLb1ELj1024ELj4ENS_18Kernel_traits_baseILj2560EfS2_fS2_fjLj1024EEEEELb1ELb1EEEvNS_9BwdParamsE --------------------------
	.section	.nv.constant0._ZN10layer_norm22ln_bwd_finalize_kernelINS_22Kernel_traits_finalizeILj2560Ef13__nv_bfloat16fS2_fjLb1ELj1024ELj4ENS_18Kernel_traits_baseILj2560EfS2_fS2_fjLj1024EEEEELb1ELb1EEEvNS_9BwdParamsE,"a",@progbits
	.sectionflags	@""
	.align	4
.nv.constant0._ZN10layer_norm22ln_bwd_finalize_kernelINS_22Kernel_traits_finalizeILj2560Ef13__nv_bfloat16fS2_fjLb1ELj1024ELj4ENS_18Kernel_traits_baseILj2560EfS2_fS2_fjLj1024EEEEELb1ELb1EEEvNS_9BwdParamsE:
	.zero		1192


//--------------------- .nv.constant0._ZN10layer_norm13ln_bwd_kernelINS_13Kernel_traitsIf13__nv_bfloat16fS2_fjLj2560ELj1ELj1ELj4ELj8ENS_18Kernel_traits_baseILj2560EfS2_fS2_fjLj128EEEEELb1ELb1ELb1ELb1EEEvNS_9BwdParamsE --------------------------
	.section	.nv.constant0._ZN10layer_norm13ln_bwd_kernelINS_13Kernel_traitsIf13__nv_bfloat16fS2_fjLj2560ELj1ELj1ELj4ELj8ENS_18Kernel_traits_baseILj2560EfS2_fS2_fjLj128EEEEELb1ELb1ELb1ELb1EEEvNS_9BwdParamsE,"a",@progbits
	.sectionflags	@""
	.align	4
.nv.constant0._ZN10layer_norm13ln_bwd_kernelINS_13Kernel_traitsIf13__nv_bfloat16fS2_fjLj2560ELj1ELj1ELj4ELj8ENS_18Kernel_traits_baseILj2560EfS2_fS2_fjLj128EEEEELb1ELb1ELb1ELb1EEEvNS_9BwdParamsE:
	.zero		1192


//--------------------- .nv.constant0._ZN10layer_norm13ln_bwd_kernelINS_13Kernel_traitsIf6__halfS2_S2_fjLj2560ELj1ELj1ELj4ELj8ENS_18Kernel_traits_baseILj2560EfS2_S2_S2_fjLj128EEEEELb0ELb0ELb0ELb0EEEvNS_9BwdParamsE --------------------------
	.section	.nv.constant0._ZN10layer_norm13ln_bwd_kernelINS_13Kernel_traitsIf6__halfS2_S2_fjLj2560ELj1ELj1ELj4ELj8ENS_18Kernel_traits_baseILj2560EfS2_S2_S2_fjLj128EEEEELb0ELb0ELb0ELb0EEEvNS_9BwdParamsE,"a",@progbits
	.sectionflags	@""
	.align	4
.nv.constant0._ZN10layer_norm13ln_bwd_kernelINS_13Kernel_traitsIf6__halfS2_S2_fjLj2560ELj1ELj1ELj4ELj8ENS_18Kernel_traits_baseILj2560EfS2_S2_S2_fjLj128EEEEELb0ELb0ELb0ELb0EEEvNS_9BwdParamsE:
	.zero		1192


//--------------------- .nv.constant0._ZN10layer_norm13ln_bwd_kernelINS_13Kernel_traitsIf6__halfS2_S2_fjLj2560ELj1ELj1ELj4ELj8ENS_18Kernel_traits_baseILj2560EfS2_S2_S2_fjLj128EEEEELb0ELb0ELb0ELb1EEEvNS_9BwdParamsE --------------------------
	.section	.nv.constant0._ZN10layer_norm13ln_bwd_kernelINS_13Kernel_traitsIf6__halfS2_S2_fjLj2560ELj1ELj1ELj4ELj8ENS_18Kernel_traits_baseILj2560EfS2_S2_S2_fjLj128EEEEELb0ELb0ELb0ELb1EEEvNS_9BwdParamsE,"a",@progbits
	.sectionflags	@""
	.align	4
.nv.constant0._ZN10layer_norm13ln_bwd_kernelINS_13Kernel_traitsIf6__halfS2_S2_fjLj2560ELj1ELj1ELj4ELj8ENS_18Kernel_traits_baseILj2560EfS2_S2_S2_fjLj128EEEEELb0ELb0ELb0ELb1EEEvNS_9BwdParamsE:
	.zero		1192


//--------------------- .nv.constant0._ZN10layer_norm13ln_bwd_kernelINS_13Kernel_traitsIf6__halfS2_S2_fjLj2560ELj1ELj1ELj4ELj8ENS_18Kernel_traits_baseILj2560EfS2_S2_S2_fjLj128EEEEELb0ELb0ELb1ELb0EEEvNS_9BwdParamsE --------------------------
	.section	.nv.constant0._ZN10layer_norm13ln_bwd_kernelINS_13Kernel_traitsIf6__halfS2_S2_fjLj2560ELj1ELj1ELj4ELj8ENS_18Kernel_traits_baseILj2560EfS2_S2_S2_fjLj128EEEEELb0ELb0ELb1ELb0EEEvNS_9BwdParamsE,"a",@progbits
	.sectionflags	@""
	.align	4
.nv.constant0._ZN10layer_norm13ln_bwd_kernelINS_13Kernel_traitsIf6__halfS2_S2_fjLj2560ELj1ELj1ELj4ELj8ENS_18Kernel_traits_baseILj2560EfS2_S2_S2_fjLj128EEEEELb0ELb0ELb1ELb0EEEvNS_9BwdParamsE:
	.zero		1192


//--------------------- .nv.constant0._ZN10layer_norm13ln_bwd_kernelINS_13Kernel_traitsIf6__halfS2_S2_fjLj2560ELj1ELj1ELj4ELj8ENS_18Kernel_traits_baseILj2560EfS2_S2_S2_fjLj128EEEEELb0ELb0ELb1ELb1EEEvNS_9BwdParamsE --------------------------
	.section	.nv.constant0._ZN10layer_norm13ln_bwd_kernelINS_13Kernel_traitsIf6__halfS2_S2_fjLj2560ELj1ELj1ELj4ELj8ENS_18Kernel_traits_baseILj2560EfS2_S2_S2_fjLj128EEEEELb0ELb0ELb1ELb1EEEvNS_9BwdParamsE,"a",@progbits
	.sectionflags	@""
	.align	4
.nv.constant0._ZN10layer_norm13ln_bwd_kernelINS_13Kernel_traitsIf6__halfS2_S2_fjLj2560ELj1ELj1ELj4ELj8ENS_18Kernel_traits_baseILj2560EfS2_S2_S2_fjLj128EEEEELb0ELb0ELb1ELb1EEEvNS_9BwdParamsE:
	.zero		1192


//--------------------- .nv.constant0._ZN10layer_norm13ln_bwd_kernelINS_13Kernel_traitsIf6__halfS2_S2_fjLj2560ELj1ELj1ELj4ELj8ENS_18Kernel_traits_baseILj2560EfS2_S2_S2_fjLj128EEEEELb0ELb1ELb0ELb0EEEvNS_9BwdParamsE --------------------------
	.section	.nv.constant0._ZN10layer_norm13ln_bwd_kernelINS_13Kernel_traitsIf6__halfS2_S2_fjLj2560ELj1ELj1ELj4ELj8ENS_18Kernel_traits_baseILj2560EfS2_S2_S2_fjLj128EEEEELb0ELb1ELb0ELb0EEEvNS_9BwdParamsE,"a",@progbits
	.sectionflags	@""
	.align	4
.nv.constant0._ZN10layer_norm13ln_bwd_kernelINS_13Kernel_traitsIf6__halfS2_S2_fjLj2560ELj1ELj1ELj4ELj8ENS_18Kernel_traits_baseILj2560EfS2_S2_S2_fjLj128EEEEELb0ELb1ELb0ELb0EEEvNS_9BwdParamsE:
	.zero		1192


//--------------------- .nv.constant0._ZN10layer_norm13ln_bwd_kernelINS_13Kernel_traitsIf6__halfS2_S2_fjLj2560ELj1ELj1ELj4ELj8ENS_18Kernel_traits_baseILj2560EfS2_S2_S2_fjLj128EEEEELb0ELb1ELb0ELb1EEEvNS_9BwdParamsE --------------------------
	.section	.nv.constant0._ZN10layer_norm13ln_bwd_kernelINS_13Kernel_traitsIf6__halfS2_S2_fjLj2560ELj1ELj1ELj4ELj8ENS_18Kernel_traits_baseILj2560EfS2_S2_S2_fjLj128EEEEELb0ELb1ELb0ELb1EEEvNS_9BwdParamsE,"a",@progbits
	.sectionflags	@""
	.align	4
.nv.constant0._ZN10layer_norm13ln_bwd_kernelINS_13Kernel_traitsIf6__halfS2_S2_fjLj2560ELj1ELj1ELj4ELj8ENS_18Kernel_traits_baseILj2560EfS2_S2_S2_fjLj128EEEEELb0ELb1ELb0ELb1EEEvNS_9BwdParamsE:
	.zero		1192


//--------------------- .nv.constant0._ZN10layer_norm13ln_bwd_kernelINS_13Kernel_traitsIf6__halfS2_S2_fjLj2560ELj1ELj1ELj4ELj8ENS_18Kernel_traits_baseILj2560EfS2_S2_S2_fjLj128EEEEELb0ELb1ELb1ELb0EEEvNS_9BwdParamsE --------------------------
	.section	.nv.constant0._ZN10layer_norm13ln_bwd_kernelINS_13Kernel_traitsIf6__halfS2_S2_fjLj2560ELj1ELj1ELj4ELj8ENS_18Kernel_traits_baseILj2560EfS2_S2_S2_fjLj128EEEEELb0ELb1ELb1ELb0EEEvNS_9BwdParamsE,"a",@progbits
	.sectionflags	@""
	.align	4
.nv.constant0._ZN10layer_norm13ln_bwd_kernelINS_13Kernel_traitsIf6__halfS2_S2_fjLj2560ELj1ELj1ELj4ELj8ENS_18Kernel_traits_baseILj2560EfS2_S2_S2_fjLj128EEEEELb0ELb1ELb1ELb0EEEvNS_9BwdParamsE:
	.zero		1192


//--------------------- .nv.constant0._ZN10layer_norm13ln_bwd_kernelINS_13Kernel_traitsIf6__halfS2_S2_fjLj2560ELj1ELj1ELj4ELj8ENS_18Kernel_traits_baseILj2560EfS2_S2_S2_fjLj128EEEEELb0ELb1ELb1ELb1EEEvNS_9BwdParamsE --------------------------
	.section	.nv.constant0._ZN10layer_norm13ln_bwd_kernelINS_13Kernel_traitsIf6__halfS2_S2_fjLj2560ELj1ELj1ELj4ELj8ENS_18Kernel_traits_baseILj2560EfS2_S2_S2_fjLj128EEEEELb0ELb1ELb1ELb1EEEvNS_9BwdParamsE,"a",@progbits
	.sectionflags	@""
	.align	4
.nv.constant0._ZN10layer_norm13ln_bwd_kernelINS_13Kernel_traitsIf6__halfS2_S2_fjLj2560ELj1ELj1ELj4ELj8ENS_18Kernel_traits_baseILj2560EfS2_S2_S2_fjLj128EEEEELb0ELb1ELb1ELb1EEEvNS_9BwdParamsE:
	.zero		1192


//--------------------- .nv.constant0._ZN10layer_norm13ln_bwd_kernelINS_13Kernel_traitsIf6__halfS2_S2_fjLj2560ELj1ELj1ELj4ELj8ENS_18Kernel_traits_baseILj2560EfS2_S2_S2_fjLj128EEEEELb1ELb0ELb0ELb0EEEvNS_9BwdParamsE --------------------------
	.section	.nv.constant0._ZN10layer_norm13ln_bwd_kernelINS_13Kernel_traitsIf6__halfS2_S2_fjLj2560ELj1ELj1ELj4ELj8ENS_18Kernel_traits_baseILj2560EfS2_S2_S2_fjLj128EEEEELb1ELb0ELb0ELb0EEEvNS_9BwdParamsE,"a",@progbits
	.sectionflags	@""
	.align	4
.nv.constant0._ZN10layer_norm13ln_bwd_kernelINS_13Kernel_traitsIf6__halfS2_S2_fjLj2560ELj1ELj1ELj4ELj8ENS_18Kernel_traits_baseILj2560EfS2_S2_S2_fjLj128EEEEELb1ELb0ELb0ELb0EEEvNS_9BwdParamsE:
	.zero		1192


//--------------------- .nv.constant0._ZN10layer_norm13ln_bwd_kernelINS_13Kernel_traitsIf6__halfS2_S2_fjLj2560ELj1ELj1ELj4ELj8ENS_18Kernel_traits_baseILj2560EfS2_S2_S2_fjLj128EEEEELb1ELb0ELb0ELb1EEEvNS_9BwdParamsE --------------------------
	.section	.nv.constant0._ZN10layer_norm13ln_bwd_kernelINS_13Kernel_traitsIf6__halfS2_S2_fjLj2560ELj1ELj1ELj4ELj8ENS_18Kernel_traits_baseILj2560EfS2_S2_S2_fjLj128EEEEELb1ELb0ELb0ELb1EEEvNS_9BwdParamsE,"a",@progbits
	.sectionflags	@""
	.align	4
.nv.constant0._ZN10layer_norm13ln_bwd_kernelINS_13Kernel_traitsIf6__halfS2_S2_fjLj2560ELj1ELj1ELj4ELj8ENS_18Kernel_traits_baseILj2560EfS2_S2_S2_fjLj128EEEEELb1ELb0ELb0ELb1EEEvNS_9BwdParamsE:
	.zero		1192


//--------------------- .nv.constant0._ZN10layer_norm22ln_bwd_finalize_kernelINS_22Kernel_traits_finalizeILj2560Ef6__halfS2_S2_fjLb0ELj1024ELj4ENS_18Kernel_traits_baseILj2560EfS2_S2_S2_fjLj1024EEEEELb0ELb0EEEvNS_9BwdParamsE --------------------------
	.section	.nv.constant0._ZN10layer_norm22ln_bwd_finalize_kernelINS_22Kernel_traits_finalizeILj2560Ef6__halfS2_S2_fjLb0ELj1024ELj4ENS_18Kernel_traits_baseILj2560EfS2_S2_S2_fjLj1024EEEEELb0ELb0EEEvNS_9BwdParamsE,"a",@progbits
	.sectionflags	@""
	.align	4
.nv.constant0._ZN10layer_norm22ln_bwd_finalize_kernelINS_22Kernel_traits_finalizeILj2560Ef6__halfS2_S2_fjLb0ELj1024ELj4ENS_18Kernel_traits_baseILj2560EfS2_S2_S2_fjLj1024EEEEELb0ELb0EEEvNS_9BwdParamsE:
	.zero		1192


//--------------------- .nv.constant0._ZN10layer_norm13ln_bwd_kernelINS_13Kernel_traitsIf6__halfS2_S2_fjLj2560ELj1ELj1ELj4ELj8ENS_18Kernel_traits_baseILj2560EfS2_S2_S2_fjLj128EEEEELb1ELb0ELb1ELb0EEEvNS_9BwdParamsE --------------------------
	.section	.nv.constant0._ZN10layer_norm13ln_bwd_kernelINS_13Kernel_traitsIf6__halfS2_S2_fjLj2560ELj1ELj1ELj4ELj8ENS_18Kernel_traits_baseILj2560EfS2_S2_S2_fjLj128EEEEELb1ELb0ELb1ELb0EEEvNS_9BwdParamsE,"a",@progbits
	.sectionflags	@""
	.align	4
.nv.constant0._ZN10layer_norm13ln_bwd_kernelINS_13Kernel_traitsIf6__halfS2_S2_fjLj2560ELj1ELj1ELj4ELj8ENS_18Kernel_traits_baseILj2560EfS2_S2_S2_fjLj128EEEEELb1ELb0ELb1ELb0EEEvNS_9BwdParamsE:
	.zero		1192


//--------------------- .nv.constant0._ZN10layer_norm22ln_bwd_finalize_kernelINS_22Kernel_traits_finalizeILj2560Ef6__halfS2_S2_fjLb0ELj1024ELj4ENS_18Kernel_traits_baseILj2560EfS2_S2_S2_fjLj1024EEEEELb0ELb1EEEvNS_9BwdParamsE --------------------------
	.section	.nv.constant0._ZN10layer_norm22ln_bwd_finalize_kernelINS_22Kernel_traits_finalizeILj2560Ef6__halfS2_S2_fjLb0ELj1024ELj4ENS_18Kernel_traits_baseILj2560EfS2_S2_S2_fjLj1024EEEEELb0ELb1EEEvNS_9BwdParamsE,"a",@progbits
	.sectionflags	@""
	.align	4
.nv.constant0._ZN10layer_norm22ln_bwd_finalize_kernelINS_22Kernel_traits_finalizeILj2560Ef6__halfS2_S2_fjLb0ELj1024ELj4ENS_18Kernel_traits_baseILj2560EfS2_S2_S2_fjLj1024EEEEELb0ELb1EEEvNS_9BwdParamsE:
	.zero		1192


//--------------------- .nv.constant0._ZN10layer_norm13ln_bwd_kernelINS_13Kernel_traitsIf6__halfS2_S2_fjLj2560ELj1ELj1ELj4ELj8ENS_18Kernel_traits_baseILj2560EfS2_S2_S2_fjLj128EEEEELb1ELb0ELb1ELb1EEEvNS_9BwdParamsE --------------------------
	.section	.nv.constant0._ZN10layer_norm13ln_bwd_kernelINS_13Kernel_traitsIf6__halfS2_S2_fjLj2560ELj1ELj1ELj4ELj8ENS_18Kernel_traits_baseILj2560EfS2_S2_S2_fjLj128EEEEELb1ELb0ELb1ELb1EEEvNS_9BwdParamsE,"a",@progbits
	.sectionflags	@""
	.align	4
.nv.constant0._ZN10layer_norm13ln_bwd_kernelINS_13Kernel_traitsIf6__halfS2_S2_fjLj2560ELj1ELj1ELj4ELj8ENS_18Kernel_traits_baseILj2560EfS2_S2_S2_fjLj128EEEEELb1ELb0ELb1ELb1EEEvNS_9BwdParamsE:
	.zero		1192


//--------------------- .nv.constant0._ZN10layer_norm13ln_bwd_kernelINS_13Kernel_traitsIf6__halfS2_S2_fjLj2560ELj1ELj1ELj4ELj8ENS_18Kernel_traits_baseILj2560EfS2_S2_S2_fjLj128EEEEELb1ELb1ELb0ELb0EEEvNS_9BwdParamsE --------------------------
	.section	.nv.constant0._ZN10layer_norm13ln_bwd_kernelINS_13Kernel_traitsIf6__halfS2_S2_fjLj2560ELj1ELj1ELj4ELj8ENS_18Kernel_traits_baseILj2560EfS2_S2_S2_fjLj128EEEEELb1ELb1ELb0ELb0EEEvNS_9BwdParamsE,"a",@progbits
	.sectionflags	@""
	.align	4
.nv.constant0._ZN10layer_norm13ln_bwd_kernelINS_13Kernel_traitsIf6__halfS2_S2_fjLj2560ELj1ELj1ELj4ELj8ENS_18Kernel_traits_baseILj2560EfS2_S2_S2_fjLj128EEEEELb1ELb1ELb0ELb0EEEvNS_9BwdParamsE:
	.zero		1192


//--------------------- .nv.constant0._ZN10layer_norm13ln_bwd_kernelINS_13Kernel_traitsIf6__halfS2_S2_fjLj2560ELj1ELj1ELj4ELj8ENS_18Kernel_traits_baseILj2560EfS2_S2_S2_fjLj128EEEEELb1ELb1ELb0ELb1EEEvNS_9BwdParamsE --------------------------
	.section	.nv.constant0._ZN10layer_norm13ln_bwd_kernelINS_13Kernel_traitsIf6__halfS2_S2_fjLj2560ELj1ELj1ELj4ELj8ENS_18Kernel_traits_baseILj2560EfS2_S2_S2_fjLj128EEEEELb1ELb1ELb0ELb1EEEvNS_9BwdParamsE,"a",@progbits
	.sectionflags	@""
	.align	4
.nv.constant0._ZN10layer_norm13ln_bwd_kernelINS_13Kernel_traitsIf6__halfS2_S2_fjLj2560ELj1ELj1ELj4ELj8ENS_18Kernel_traits_baseILj2560EfS2_S2_S2_fjLj128EEEEELb1ELb1ELb0ELb1EEEvNS_9BwdParamsE:
	.zero		1192


//--------------------- .nv.constant0._ZN10layer_norm22ln_bwd_finalize_kernelINS_22Kernel_traits_finalizeILj2560Ef6__halfS2_S2_fjLb1ELj1024ELj4ENS_18Kernel_traits_baseILj2560EfS2_S2_S2_fjLj1024EEEEELb1ELb0EEEvNS_9BwdParamsE --------------------------
	.section	.nv.constant0._ZN10layer_norm22ln_bwd_finalize_kernelINS_22Kernel_traits_finalizeILj2560Ef6__halfS2_S2_fjLb1ELj1024ELj4ENS_18Kernel_traits_baseILj2560EfS2_S2_S2_fjLj1024EEEEELb1ELb0EEEvNS_9BwdParamsE,"a",@progbits
	.sectionflags	@""
	.align	4
.nv.constant0._ZN10layer_norm22ln_bwd_finalize_kernelINS_22Kernel_traits_finalizeILj2560Ef6__halfS2_S2_fjLb1ELj1024ELj4ENS_18Kernel_traits_baseILj2560EfS2_S2_S2_fjLj1024EEEEELb1ELb0EEEvNS_9BwdParamsE:
	.zero		1192


//--------------------- .nv.constant0._ZN10layer_norm13ln_bwd_kernelINS_13Kernel_traitsIf6__halfS2_S2_fjLj2560ELj1ELj1ELj4ELj8ENS_18Kernel_traits_baseILj2560EfS2_S2_S2_fjLj128EEEEELb1ELb1ELb1ELb0EEEvNS_9BwdParamsE --------------------------
	.section	.nv.constant0._ZN10layer_norm13ln_bwd_kernelINS_13Kernel_traitsIf6__halfS2_S2_fjLj2560ELj1ELj1ELj4ELj8ENS_18Kernel_traits_baseILj2560EfS2_S2_S2_fjLj128EEEEELb1ELb1ELb1ELb0EEEvNS_9BwdParamsE,"a",@progbits
	.sectionflags	@""
	.align	4
.nv.constant0._ZN10layer_norm13ln_bwd_kernelINS_13Kernel_traitsIf6__halfS2_S2_fjLj2560ELj1ELj1ELj4ELj8ENS_18Kernel_traits_baseILj2560EfS2_S2_S2_fjLj128EEEEELb1ELb1ELb1ELb0EEEvNS_9BwdParamsE:
	.zero		1192


//--------------------- .nv.constant0._ZN10layer_norm22ln_bwd_finalize_kernelINS_22Kernel_traits_finalizeILj2560Ef6__halfS2_S2_fjLb1ELj1024ELj4ENS_18Kernel_traits_baseILj2560EfS2_S2_S2_fjLj1024EEEEELb1ELb1EEEvNS_9BwdParamsE --------------------------
	.section	.nv.constant0._ZN10layer_norm22ln_bwd_finalize_kernelINS_22Kernel_traits_finalizeILj2560Ef6__halfS2_S2_fjLb1ELj1024ELj4ENS_18Kernel_traits_baseILj2560EfS2_S2_S2_fjLj1024EEEEELb1ELb1EEEvNS_9BwdParamsE,"a",@progbits
	.sectionflags	@""
	.align	4
.nv.constant0._ZN10layer_norm22ln_bwd_finalize_kernelINS_22Kernel_traits_finalizeILj2560Ef6__halfS2_S2_fjLb1ELj1024ELj4ENS_18Kernel_traits_baseILj2560EfS2_S2_S2_fjLj1024EEEEELb1ELb1EEEvNS_9BwdParamsE:
	.zero		1192


//--------------------- .nv.constant0._ZN10layer_norm13ln_bwd_kernelINS_13Kernel_traitsIf6__halfS2_S2_fjLj2560ELj1ELj1ELj4ELj8ENS_18Kernel_traits_baseILj2560EfS2_S2_S2_fjLj128EEEEELb1ELb1ELb1ELb1EEEvNS_9BwdParamsE --------------------------
	.section	.nv.constant0._ZN10layer_norm13ln_bwd_kernelINS_13Kernel_traitsIf6__halfS2_S2_fjLj2560ELj1ELj1ELj4ELj8ENS_18Kernel_traits_baseILj2560EfS2_S2_S2_fjLj128EEEEELb1ELb1ELb1ELb1EEEvNS_9BwdParamsE,"a",@progbits
	.sectionflags	@""
	.align	4
.nv.constant0._ZN10layer_norm13ln_bwd_kernelINS_13Kernel_traitsIf6__halfS2_S2_fjLj2560ELj1ELj1ELj4ELj8ENS_18Kernel_traits_baseILj2560EfS2_S2_S2_fjLj128EEEEELb1ELb1ELb1ELb1EEEvNS_9BwdParamsE:
	.zero		1192


//--------------------- .nv.constant0._ZN10layer_norm13ln_bwd_kernelINS_13Kernel_traitsI6__halfS2_fS2_fjLj2560ELj1ELj1ELj4ELj8ENS_18Kernel_traits_baseILj2560ES2_S2_fS2_fjLj128EEEEELb0ELb0ELb0ELb0EEEvNS_9BwdParamsE --------------------------
	.section	.nv.constant0._ZN10layer_norm13ln_bwd_kernelINS_13Kernel_traitsI6__halfS2_fS2_fjLj2560ELj1ELj1ELj4ELj8ENS_18Kernel_traits_baseILj2560ES2_S2_fS2_fjLj128EEEEELb0ELb0ELb0ELb0EEEvNS_9BwdParamsE,"a",@progbits
	.sectionflags	@""
	.align	4
.nv.constant0._ZN10layer_norm13ln_bwd_kernelINS_13Kernel_traitsI6__halfS2_fS2_fjLj2560ELj1ELj1ELj4ELj8ENS_18Kernel_traits_baseILj2560ES2_S2_fS2_fjLj128EEEEELb0ELb0ELb0ELb0EEEvNS_9BwdParamsE:
	.zero		1192


//--------------------- .nv.constant0._ZN10layer_norm13ln_bwd_kernelINS_13Kernel_traitsI6__halfS2_fS2_fjLj2560ELj1ELj1ELj4ELj8ENS_18Kernel_traits_baseILj2560ES2_S2_fS2_fjLj128EEEEELb0ELb0ELb0ELb1EEEvNS_9BwdParamsE --------------------------
	.section	.nv.constant0._ZN10layer_norm13ln_bwd_kernelINS_13Kernel_traitsI6__halfS2_fS2_fjLj2560ELj1ELj1ELj4ELj8ENS_18Kernel_traits_baseILj2560ES2_S2_fS2_fjLj128EEEEELb0ELb0ELb0ELb1EEEvNS_9BwdParamsE,"a",@progbits
	.sectionflags	@""
	.align	4
.nv.constant0._ZN10layer_norm13ln_bwd_kernelINS_13Kernel_traitsI6__halfS2_fS2_fjLj2560ELj1ELj1ELj4ELj8ENS_18Kernel_traits_baseILj2560ES2_S2_fS2_fjLj128EEEEELb0ELb0ELb0ELb1EEEvNS_9BwdParamsE:
	.zero		1192


//--------------------- .nv.constant0._ZN10layer_norm13ln_bwd_kernelINS_13Kernel_traitsI6__halfS2_fS2_fjLj2560ELj1ELj1ELj4ELj8ENS_18Kernel_traits_baseILj2560ES2_S2_fS2_fjLj128EEEEELb0ELb0ELb1ELb0EEEvNS_9BwdParamsE --------------------------
	.section	.nv.constant0._ZN10layer_norm13ln_bwd_kernelINS_13Kernel_traitsI6__halfS2_fS2_fjLj2560ELj1ELj1ELj4ELj8ENS_18Kernel_traits_baseILj2560ES2_S2_fS2_fjLj128EEEEELb0ELb0ELb1ELb0EEEvNS_9BwdParamsE,"a",@progbits
	.sectionflags	@""
	.align	4
.nv.constant0._ZN10layer_norm13ln_bwd_kernelINS_13Kernel_traitsI6__halfS2_fS2_fjLj2560ELj1ELj1ELj4ELj8ENS_18Kernel_traits_baseILj2560ES2_S2_fS2_fjLj128EEEEELb0ELb0ELb1ELb0EEEvNS_9BwdParamsE:
	.zero		1192


//--------------------- .nv.constant0._ZN10layer_norm13ln_bwd_kernelINS_13Kernel_traitsI6__halfS2_fS2_fjLj2560ELj1ELj1ELj4ELj8ENS_18Kernel_traits_baseILj2560ES2_S2_fS2_fjLj128EEEEELb0ELb0ELb1ELb1EEEvNS_9BwdParamsE --------------------------
	.section	.nv.constant0._ZN10layer_norm13ln_bwd_kernelINS_13Kernel_traitsI6__halfS2_fS2_fjLj2560ELj1ELj1ELj4ELj8ENS_18Kernel_traits_baseILj2560ES2_S2_fS2_fjLj128EEEEELb0ELb0ELb1ELb1EEEvNS_9BwdParamsE,"a",@progbits
	.sectionflags	@""
	.align	4
.nv.constant0._ZN10layer_norm13ln_bwd_kernelINS_13Kernel_traitsI6__halfS2_fS2_fjLj2560ELj1ELj1ELj4ELj8ENS_18Kernel_traits_baseILj2560ES2_S2_fS2_fjLj128EEEEELb0ELb0ELb1ELb1EEEvNS_9BwdParamsE:
	.zero		1192


//--------------------- .nv.constant0._ZN10layer_norm13ln_bwd_kernelINS_13Kernel_traitsI6__halfS2_fS2_fjLj2560ELj1ELj1ELj4ELj8ENS_18Kernel_traits_baseILj2560ES2_S2_fS2_fjLj128EEEEELb0ELb1ELb0ELb0EEEvNS_9BwdParamsE --------------------------
	.section	.nv.constant0._ZN10layer_norm13ln_bwd_kernelINS_13Kernel_traitsI6__halfS2_fS2_fjLj2560ELj1ELj1ELj4ELj8ENS_18Kernel_traits_baseILj2560ES2_S2_fS2_fjLj128EEEEELb0ELb1ELb0ELb0EEEvNS_9BwdParamsE,"a",@progbits
	.sectionflags	@""
	.align	4
.nv.constant0._ZN10layer_norm13ln_bwd_kernelINS_13Kernel_traitsI6__halfS2_fS2_fjLj2560ELj1ELj1ELj4ELj8ENS_18Kernel_traits_baseILj2560ES2_S2_fS2_fjLj128EEEEELb0ELb1ELb0ELb0EEEvNS_9BwdParamsE:
	.zero		1192


//--------------------- .nv.constant0._ZN10layer_norm13ln_bwd_kernelINS_13Kernel_traitsI6__halfS2_fS2_fjLj2560ELj1ELj1ELj4ELj8ENS_18Kernel_traits_baseILj2560ES2_S2_fS2_fjLj128EEEEELb0ELb1ELb0ELb1EEEvNS_9BwdParamsE --------------------------
	.section	.nv.constant0._ZN10layer_norm13ln_bwd_kernelINS_13Kernel_traitsI6__halfS2_fS2_fjLj2560ELj1ELj1ELj4ELj8ENS_18Kernel_traits_baseILj2560ES2_S2_fS2_fjLj128EEEEELb0ELb1ELb0ELb1EEEvNS_9BwdParamsE,"a",@progbits
	.sectionflags	@""
	.align	4
.nv.constant0._ZN10layer_norm13ln_bwd_kernelINS_13Kernel_traitsI6__halfS2_fS2_fjLj2560ELj1ELj1ELj4ELj8ENS_18Kernel_traits_baseILj2560ES2_S2_fS2_fjLj128EEEEELb0ELb1ELb0ELb1EEEvNS_9BwdParamsE:
	.zero		1192


//--------------------- .nv.constant0._ZN10layer_norm13ln_bwd_kernelINS_13Kernel_traitsI6__halfS2_fS2_fjLj2560ELj1ELj1ELj4ELj8ENS_18Kernel_traits_baseILj2560ES2_S2_fS2_fjLj128EEEEELb0ELb1ELb1ELb0EEEvNS_9BwdParamsE --------------------------
	.section	.nv.constant0._ZN10layer_norm13ln_bwd_kernelINS_13Kernel_traitsI6__halfS2_fS2_fjLj2560ELj1ELj1ELj4ELj8ENS_18Kernel_traits_baseILj2560ES2_S2_fS2_fjLj128EEEEELb0ELb1ELb1ELb0EEEvNS_9BwdParamsE,"a",@progbits
	.sectionflags	@""
	.align	4
.nv.constant0._ZN10layer_norm13ln_bwd_kernelINS_13Kernel_traitsI6__halfS2_fS2_fjLj2560ELj1ELj1ELj4ELj8ENS_18Kernel_traits_baseILj2560ES2_S2_fS2_fjLj128EEEEELb0ELb1ELb1ELb0EEEvNS_9BwdParamsE:
	.zero		1192


//--------------------- .nv.constant0._ZN10layer_norm13ln_bwd_kernelINS_13Kernel_traitsI6__halfS2_fS2_fjLj2560ELj1ELj1ELj4ELj8ENS_18Kernel_traits_baseILj2560ES2_S2_fS2_fjLj128EEEEELb0ELb1ELb1ELb1EEEvNS_9BwdParamsE --------------------------
	.section	.nv.constant0._ZN10layer_norm13ln_bwd_kernelINS_13Kernel_traitsI6__halfS2_fS2_fjLj2560ELj1ELj1ELj4ELj8ENS_18Kernel_traits_baseILj2560ES2_S2_fS2_fjLj128EEEEELb0ELb1ELb1ELb1EEEvNS_9BwdParamsE,"a",@progbits
	.sectionflags	@""
	.align	4
.nv.constant0._ZN10layer_norm13ln_bwd_kernelINS_13Kernel_traitsI6__halfS2_fS2_fjLj2560ELj1ELj1ELj4ELj8ENS_18Kernel_traits_baseILj2560ES2_S2_fS2_fjLj128EEEEELb0ELb1ELb1ELb1EEEvNS_9BwdParamsE:
	.zero		1192


//--------------------- .nv.constant0._ZN10layer_norm13ln_bwd_kernelINS_13Kernel_traitsI6__halfS2_fS2_fjLj2560ELj1ELj1ELj4ELj8ENS_18Kernel_traits_baseILj2560ES2_S2_fS2_fjLj128EEEEELb1ELb0ELb0ELb0EEEvNS_9BwdParamsE --------------------------
	.section	.nv.constant0._ZN10layer_norm13ln_bwd_kernelINS_13Kernel_traitsI6__halfS2_fS2_fjLj2560ELj1ELj1ELj4ELj8ENS_18Kernel_traits_baseILj2560ES2_S2_fS2_fjLj128EEEEELb1ELb0ELb0ELb0EEEvNS_9BwdParamsE,"a",@progbits
	.sectionflags	@""
	.align	4
.nv.constant0._ZN10layer_norm13ln_bwd_kernelINS_13Kernel_traitsI6__halfS2_fS2_fjLj2560ELj1ELj1ELj4ELj8ENS_18Kernel_traits_baseILj2560ES2_S2_fS2_fjLj128EEEEELb1ELb0ELb0ELb0EEEvNS_9BwdParamsE:
	.zero		1192


//--------------------- .nv.constant0._ZN10layer_norm13ln_bwd_kernelINS_13Kernel_traitsI6__halfS2_fS2_fjLj2560ELj1ELj1ELj4ELj8ENS_18Kernel_traits_baseILj2560ES2_S2_fS2_fjLj128EEEEELb1ELb0ELb0ELb1EEEvNS_9BwdParamsE --------------------------
	.section	.nv.constant0._ZN10layer_norm13ln_bwd_kernelINS_13Kernel_traitsI6__halfS2_fS2_fjLj2560ELj1ELj1ELj4ELj8ENS_18Kernel_traits_baseILj2560ES2_S2_fS2_fjLj128EEEEELb1ELb0ELb0ELb1EEEvNS_9BwdParamsE,"a",@progbits
	.sectionflags	@""
	.align	4
.nv.constant0._ZN10layer_norm13ln_bwd_kernelINS_13Kernel_traitsI6__halfS2_fS2_fjLj2560ELj1ELj1ELj4ELj8ENS_18Kernel_traits_baseILj2560ES2_S2_fS2_fjLj128EEEEELb1ELb0ELb0ELb1EEEvNS_9BwdParamsE:
	.zero		1192


//--------------------- .nv.constant0._ZN10layer_norm22ln_bwd_finalize_kernelINS_22Kernel_traits_finalizeILj2560E6__halfS2_fS2_fjLb0ELj1024ELj4ENS_18Kernel_traits_baseILj2560ES2_S2_fS2_fjLj1024EEEEELb0ELb0EEEvNS_9BwdParamsE --------------------------
	.section	.nv.constant0._ZN10layer_norm22ln_bwd_finalize_kernelINS_22Kernel_traits_finalizeILj2560E6__halfS2_fS2_fjLb0ELj1024ELj4ENS_18Kernel_traits_baseILj2560ES2_S2_fS2_fjLj1024EEEEELb0ELb0EEEvNS_9BwdParamsE,"a",@progbits
	.sectionflags	@""
	.align	4
.nv.constant0._ZN10layer_norm22ln_bwd_finalize_kernelINS_22Kernel_traits_finalizeILj2560E6__halfS2_fS2_fjLb0ELj1024ELj4ENS_18Kernel_traits_baseILj2560ES2_S2_fS2_fjLj1024EEEEELb0ELb0EEEvNS_9BwdParamsE:
	.zero		1192


//--------------------- .nv.constant0._ZN10layer_norm13ln_bwd_kernelINS_13Kernel_traitsI6__halfS2_fS2_fjLj2560ELj1ELj1ELj4ELj8ENS_18Kernel_traits_baseILj2560ES2_S2_fS2_fjLj128EEEEELb1ELb0ELb1ELb0EEEvNS_9BwdParamsE --------------------------
	.section	.nv.constant0._ZN10layer_norm13ln_bwd_kernelINS_13Kernel_traitsI6__halfS2_fS2_fjLj2560ELj1ELj1ELj4ELj8ENS_18Kernel_traits_baseILj2560ES2_S2_fS2_fjLj128EEEEELb1ELb0ELb1ELb0EEEvNS_9BwdParamsE,"a",@progbits
	.sectionflags	@""
	.align	4
.nv.constant0._ZN10layer_norm13ln_bwd_kernelINS_13Kernel_traitsI6__halfS2_fS2_fjLj2560ELj1ELj1ELj4ELj8ENS_18Kernel_traits_baseILj2560ES2_S2_fS2_fjLj128EEEEELb1ELb0ELb1ELb0EEEvNS_9BwdParamsE:
	.zero		1192


//--------------------- .nv.constant0._ZN10layer_norm22ln_bwd_finalize_kernelINS_22Kernel_traits_finalizeILj2560E6__halfS2_fS2_fjLb0ELj1024ELj4ENS_18Kernel_traits_baseILj2560ES2_S2_fS2_fjLj1024EEEEELb0ELb1EEEvNS_9BwdParamsE --------------------------
	.section	.nv.constant0._ZN10layer_norm22ln_bwd_finalize_kernelINS_22Kernel_traits_finalizeILj2560E6__halfS2_fS2_fjLb0ELj1024ELj4ENS_18Kernel_traits_baseILj2560ES2_S2_fS2_fjLj1024EEEEELb0ELb1EEEvNS_9BwdParamsE,"a",@progbits
	.sectionflags	@""
	.align	4
.nv.constant0._ZN10layer_norm22ln_bwd_finalize_kernelINS_22Kernel_traits_finalizeILj2560E6__halfS2_fS2_fjLb0ELj1024ELj4ENS_18Kernel_traits_baseILj2560ES2_S2_fS2_fjLj1024EEEEELb0ELb1EEEvNS_9BwdParamsE:
	.zero		1192


//--------------------- .nv.constant0._ZN10layer_norm13ln_bwd_kernelINS_13Kernel_traitsI6__halfS2_fS2_fjLj2560ELj1ELj1ELj4ELj8ENS_18Kernel_traits_baseILj2560ES2_S2_fS2_fjLj128EEEEELb1ELb0ELb1ELb1EEEvNS_9BwdParamsE --------------------------
	.section	.nv.constant0._ZN10layer_norm13ln_bwd_kernelINS_13Kernel_traitsI6__halfS2_fS2_fjLj2560ELj1ELj1ELj4ELj8ENS_18Kernel_traits_baseILj2560ES2_S2_fS2_fjLj128EEEEELb1ELb0ELb1ELb1EEEvNS_9BwdParamsE,"a",@progbits
	.sectionflags	@""
	.align	4
.nv.constant0._ZN10layer_norm13ln_bwd_kernelINS_13Kernel_traitsI6__halfS2_fS2_fjLj2560ELj1ELj1ELj4ELj8ENS_18Kernel_traits_baseILj2560ES2_S2_fS2_fjLj128EEEEELb1ELb0ELb1ELb1EEEvNS_9BwdParamsE:
	.zero		1192


//--------------------- .nv.constant0._ZN10layer_norm13ln_bwd_kernelINS_13Kernel_traitsI6__halfS2_fS2_fjLj2560ELj1ELj1ELj4ELj8ENS_18Kernel_traits_baseILj2560ES2_S2_fS2_fjLj128EEEEELb1ELb1ELb0ELb0EEEvNS_9BwdParamsE --------------------------
	.section	.nv.constant0._ZN10layer_norm13ln_bwd_kernelINS_13Kernel_traitsI6__halfS2_fS2_fjLj2560ELj1ELj1ELj4ELj8ENS_18Kernel_traits_baseILj2560ES2_S2_fS2_fjLj128EEEEELb1ELb1ELb0ELb0EEEvNS_9BwdParamsE,"a",@progbits
	.sectionflags	@""
	.align	4
.nv.constant0._ZN10layer_norm13ln_bwd_kernelINS_13Kernel_traitsI6__halfS2_fS2_fjLj2560ELj1ELj1ELj4ELj8ENS_18Kernel_traits_baseILj2560ES2_S2_fS2_fjLj128EEEEELb1ELb1ELb0ELb0EEEvNS_9BwdParamsE:
	.zero		1192


//--------------------- .nv.constant0._ZN10layer_norm13ln_bwd_kernelINS_13Kernel_traitsI6__halfS2_fS2_fjLj2560ELj1ELj1ELj4ELj8ENS_18Kernel_traits_baseILj2560ES2_S2_fS2_fjLj128EEEEELb1ELb1ELb0ELb1EEEvNS_9BwdParamsE --------------------------
	.section	.nv.constant0._ZN10layer_norm13ln_bwd_kernelINS_13Kernel_traitsI6__halfS2_fS2_fjLj2560ELj1ELj1ELj4ELj8ENS_18Kernel_traits_baseILj2560ES2_S2_fS2_fjLj128EEEEELb1ELb1ELb0ELb1EEEvNS_9BwdParamsE,"a",@progbits
	.sectionflags	@""
	.align	4
.nv.constant0._ZN10layer_norm13ln_bwd_kernelINS_13Kernel_traitsI6__halfS2_fS2_fjLj2560ELj1ELj1ELj4ELj8ENS_18Kernel_traits_baseILj2560ES2_S2_fS2_fjLj128EEEEELb1ELb1ELb0ELb1EEEvNS_9BwdParamsE:
	.zero		1192


//--------------------- .nv.constant0._ZN10layer_norm22ln_bwd_finalize_kernelINS_22Kernel_traits_finalizeILj2560E6__halfS2_fS2_fjLb1ELj1024ELj4ENS_18Kernel_traits_baseILj2560ES2_S2_fS2_fjLj1024EEEEELb1ELb0EEEvNS_9BwdParamsE --------------------------
	.section	.nv.constant0._ZN10layer_norm22ln_bwd_finalize_kernelINS_22Kernel_traits_finalizeILj2560E6__halfS2_fS2_fjLb1ELj1024ELj4ENS_18Kernel_traits_baseILj2560ES2_S2_fS2_fjLj1024EEEEELb1ELb0EEEvNS_9BwdParamsE,"a",@progbits
	.sectionflags	@""
	.align	4
.nv.constant0._ZN10layer_norm22ln_bwd_finalize_kernelINS_22Kernel_traits_finalizeILj2560E6__halfS2_fS2_fjLb1ELj1024ELj4ENS_18Kernel_traits_baseILj2560ES2_S2_fS2_fjLj1024EEEEELb1ELb0EEEvNS_9BwdParamsE:
	.zero		1192


//--------------------- .nv.constant0._ZN10layer_norm13ln_bwd_kernelINS_13Kernel_traitsI6__halfS2_fS2_fjLj2560ELj1ELj1ELj4ELj8ENS_18Kernel_traits_baseILj2560ES2_S2_fS2_fjLj128EEEEELb1ELb1ELb1ELb0EEEvNS_9BwdParamsE --------------------------
	.section	.nv.constant0._ZN10layer_norm13ln_bwd_kernelINS_13Kernel_traitsI6__halfS2_fS2_fjLj2560ELj1ELj1ELj4ELj8ENS_18Kernel_traits_baseILj2560ES2_S2_fS2_fjLj128EEEEELb1ELb1ELb1ELb0EEEvNS_9BwdParamsE,"a",@progbits
	.sectionflags	@""
	.align	4
.nv.constant0._ZN10layer_norm13ln_bwd_kernelINS_13Kernel_traitsI6__halfS2_fS2_fjLj2560ELj1ELj1ELj4ELj8ENS_18Kernel_traits_baseILj2560ES2_S2_fS2_fjLj128EEEEELb1ELb1ELb1ELb0EEEvNS_9BwdParamsE:
	.zero		1192


//--------------------- .nv.constant0._ZN10layer_norm22ln_bwd_finalize_kernelINS_22Kernel_traits_finalizeILj2560E6__halfS2_fS2_fjLb1ELj1024ELj4ENS_18Kernel_traits_baseILj2560ES2_S2_fS2_fjLj1024EEEEELb1ELb1EEEvNS_9BwdParamsE --------------------------
	.section	.nv.constant0._ZN10layer_norm22ln_bwd_finalize_kernelINS_22Kernel_traits_finalizeILj2560E6__halfS2_fS2_fjLb1ELj1024ELj4ENS_18Kernel_traits_baseILj2560ES2_S2_fS2_fjLj1024EEEEELb1ELb1EEEvNS_9BwdParamsE,"a",@progbits
	.sectionflags	@""
	.align	4
.nv.constant0._ZN10layer_norm22ln_bwd_finalize_kernelINS_22Kernel_traits_finalizeILj2560E6__halfS2_fS2_fjLb1ELj1024ELj4ENS_18Kernel_traits_baseILj2560ES2_S2_fS2_fjLj1024EEEEELb1ELb1EEEvNS_9BwdParamsE:
	.zero		1192


//--------------------- .nv.constant0._ZN10layer_norm13ln_bwd_kernelINS_13Kernel_traitsI6__halfS2_fS2_fjLj2560ELj1ELj1ELj4ELj8ENS_18Kernel_traits_baseILj2560ES2_S2_fS2_fjLj128EEEEELb1ELb1ELb1ELb1EEEvNS_9BwdParamsE --------------------------
	.section	.nv.constant0._ZN10layer_norm13ln_bwd_kernelINS_13Kernel_traitsI6__halfS2_fS2_fjLj2560ELj1ELj1ELj4ELj8ENS_18Kernel_traits_baseILj2560ES2_S2_fS2_fjLj128EEEEELb1ELb1ELb1ELb1EEEvNS_9BwdParamsE,"a",@progbits
	.sectionflags	@""
	.align	4
.nv.constant0._ZN10layer_norm13ln_bwd_kernelINS_13Kernel_traitsI6__halfS2_fS2_fjLj2560ELj1ELj1ELj4ELj8ENS_18Kernel_traits_baseILj2560ES2_S2_fS2_fjLj128EEEEELb1ELb1ELb1ELb1EEEvNS_9BwdParamsE:
	.zero		1192


//--------------------- .nv.constant0._ZN10layer_norm13ln_bwd_kernelINS_13Kernel_traitsIf6__halffS2_fjLj2560ELj1ELj1ELj4ELj8ENS_18Kernel_traits_baseILj2560EfS2_fS2_fjLj128EEEEELb0ELb0ELb0ELb0EEEvNS_9BwdParamsE --------------------------
	.section	.nv.constant0._ZN10layer_norm13ln_bwd_kernelINS_13Kernel_traitsIf6__halffS2_fjLj2560ELj1ELj1ELj4ELj8ENS_18Kernel_traits_baseILj2560EfS2_fS2_fjLj128EEEEELb0ELb0ELb0ELb0EEEvNS_9BwdParamsE,"a",@progbits
	.sectionflags	@""
	.align	4
.nv.constant0._ZN10layer_norm13ln_bwd_kernelINS_13Kernel_traitsIf6__halffS2_fjLj2560ELj1ELj1ELj4ELj8ENS_18Kernel_traits_baseILj2560EfS2_fS2_fjLj128EEEEELb0ELb0ELb0ELb0EEEvNS_9BwdParamsE:
	.zero		1192


//--------------------- .nv.constant0._ZN10layer_norm13ln_bwd_kernelINS_13Kernel_traitsIf6__halffS2_fjLj2560ELj1ELj1ELj4ELj8ENS_18Kernel_traits_baseILj2560EfS2_fS2_fjLj128EEEEELb0ELb0ELb0ELb1EEEvNS_9BwdParamsE --------------------------
	.section	.nv.constant0._ZN10layer_norm13ln_bwd_kernelINS_13Kernel_traitsIf6__halffS2_fjLj2560ELj1ELj1ELj4ELj8ENS_18Kernel_traits_baseILj2560EfS2_fS2_fjLj128EEEEELb0ELb0ELb0ELb1EEEvNS_9BwdParamsE,"a",@progbits
	.sectionflags	@""
	.align	4
.nv.constant0._ZN10layer_norm13ln_bwd_kernelINS_13Kernel_traitsIf6__halffS2_fjLj2560ELj1ELj1ELj4ELj8ENS_18Kernel_traits_baseILj2560EfS2_fS2_fjLj128EEEEELb0ELb0ELb0ELb1EEEvNS_9BwdParamsE:
	.zero		1192


//--------------------- .nv.constant0._ZN10layer_norm13ln_bwd_kernelINS_13Kernel_traitsIf6__halffS2_fjLj2560ELj1ELj1ELj4ELj8ENS_18Kernel_traits_baseILj2560EfS2_fS2_fjLj128EEEEELb0ELb0ELb1ELb0EEEvNS_9BwdParamsE --------------------------
	.section	.nv.constant0._ZN10layer_norm13ln_bwd_kernelINS_13Kernel_traitsIf6__halffS2_fjLj2560ELj1ELj1ELj4ELj8ENS_18Kernel_traits_baseILj2560EfS2_fS2_fjLj128EEEEELb0ELb0ELb1ELb0EEEvNS_9BwdParamsE,"a",@progbits
	.sectionflags	@""
	.align	4
.nv.constant0._ZN10layer_norm13ln_bwd_kernelINS_13Kernel_traitsIf6__halffS2_fjLj2560ELj1ELj1ELj4ELj8ENS_18Kernel_traits_baseILj2560EfS2_fS2_fjLj128EEEEELb0ELb0ELb1ELb0EEEvNS_9BwdParamsE:
	.zero		1192


//--------------------- .nv.constant0._ZN10layer_norm13ln_bwd_kernelINS_13Kernel_traitsIf6__halffS2_fjLj2560ELj1ELj1ELj4ELj8ENS_18Kernel_traits_baseILj2560EfS2_fS2_fjLj128EEEEELb0ELb0ELb1ELb1EEEvNS_9BwdParamsE --------------------------
	.section	.nv.constant0._ZN10layer_norm13ln_bwd_kernelINS_13Kernel_traitsIf6__halffS2_fjLj2560ELj1ELj1ELj4ELj8ENS_18Kernel_traits_baseILj2560EfS2_fS2_fjLj128EEEEELb0ELb0ELb1ELb1EEEvNS_9BwdParamsE,"a",@progbits
	.sectionflags	@""
	.align	4
.nv.constant0._ZN10layer_norm13ln_bwd_kernelINS_13Kernel_traitsIf6__halffS2_fjLj2560ELj1ELj1ELj4ELj8ENS_18Kernel_traits_baseILj2560EfS2_fS2_fjLj128EEEEELb0ELb0ELb1ELb1EEEvNS_9BwdParamsE:
	.zero		1192


//--------------------- .nv.constant0._ZN10layer_norm13ln_bwd_kernelINS_13Kernel_traitsIf6__halffS2_fjLj2560ELj1ELj1ELj4ELj8ENS_18Kernel_traits_baseILj2560EfS2_fS2_fjLj128EEEEELb0ELb1ELb0ELb0EEEvNS_9BwdParamsE --------------------------
	.section	.nv.constant0._ZN10layer_norm13ln_bwd_kernelINS_13Kernel_traitsIf6__halffS2_fjLj2560ELj1ELj1ELj4ELj8ENS_18Kernel_traits_baseILj2560EfS2_fS2_fjLj128EEEEELb0ELb1ELb0ELb0EEEvNS_9BwdParamsE,"a",@progbits
	.sectionflags	@""
	.align	4
.nv.constant0._ZN10layer_norm13ln_bwd_kernelINS_13Kernel_traitsIf6__halffS2_fjLj2560ELj1ELj1ELj4ELj8ENS_18Kernel_traits_baseILj2560EfS2_fS2_fjLj128EEEEELb0ELb1ELb0ELb0EEEvNS_9BwdParamsE:
	.zero		1192


//--------------------- .nv.constant0._ZN10layer_norm13ln_bwd_kernelINS_13Kernel_traitsIf6__halffS2_fjLj2560ELj1ELj1ELj4ELj8ENS_18Kernel_traits_baseILj2560EfS2_fS2_fjLj128EEEEELb0ELb1ELb0ELb1EEEvNS_9BwdParamsE --------------------------
	.section	.nv.constant0._ZN10layer_norm13ln_bwd_kernelINS_13Kernel_traitsIf6__halffS2_fjLj2560ELj1ELj1ELj4ELj8ENS_18Kernel_traits_baseILj2560EfS2_fS2_fjLj128EEEEELb0ELb1ELb0ELb1EEEvNS_9BwdParamsE,"a",@progbits
	.sectionflags	@""
	.align	4
.nv.constant0._ZN10layer_norm13ln_bwd_kernelINS_13Kernel_traitsIf6__halffS2_fjLj2560ELj1ELj1ELj4ELj8ENS_18Kernel_traits_baseILj2560EfS2_fS2_fjLj128EEEEELb0ELb1ELb0ELb1EEEvNS_9BwdParamsE:
	.zero		1192


//--------------------- .nv.constant0._ZN10layer_norm13ln_bwd_kernelINS_13Kernel_traitsIf6__halffS2_fjLj2560ELj1ELj1ELj4ELj8ENS_18Kernel_traits_baseILj2560EfS2_fS2_fjLj128EEEEELb0ELb1ELb1ELb0EEEvNS_9BwdParamsE --------------------------
	.section	.nv.constant0._ZN10layer_norm13ln_bwd_kernelINS_13Kernel_traitsIf6__halffS2_fjLj2560ELj1ELj1ELj4ELj8ENS_18Kernel_traits_baseILj2560EfS2_fS2_fjLj128EEEEELb0ELb1ELb1ELb0EEEvNS_9BwdParamsE,"a",@progbits
	.sectionflags	@""
	.align	4
.nv.constant0._ZN10layer_norm13ln_bwd_kernelINS_13Kernel_traitsIf6__halffS2_fjLj2560ELj1ELj1ELj4ELj8ENS_18Kernel_traits_baseILj2560EfS2_fS2_fjLj128EEEEELb0ELb1ELb1ELb0EEEvNS_9BwdParamsE:
	.zero		1192


//--------------------- .nv.constant0._ZN10layer_norm13ln_bwd_kernelINS_13Kernel_traitsIf6__halffS2_fjLj2560ELj1ELj1ELj4ELj8ENS_18Kernel_traits_baseILj2560EfS2_fS2_fjLj128EEEEELb0ELb1ELb1ELb1EEEvNS_9BwdParamsE --------------------------
	.section	.nv.constant0._ZN10layer_norm13ln_bwd_kernelINS_13Kernel_traitsIf6__halffS2_fjLj2560ELj1ELj1ELj4ELj8ENS_18Kernel_traits_baseILj2560EfS2_fS2_fjLj128EEEEELb0ELb1ELb1ELb1EEEvNS_9BwdParamsE,"a",@progbits
	.sectionflags	@""
	.align	4
.nv.constant0._ZN10layer_norm13ln_bwd_kernelINS_13Kernel_traitsIf6__halffS2_fjLj2560ELj1ELj1ELj4ELj8ENS_18Kernel_traits_baseILj2560EfS2_fS2_fjLj128EEEEELb0ELb1ELb1ELb1EEEvNS_9BwdParamsE:
	.zero		1192


//--------------------- .nv.constant0._ZN10layer_norm13ln_bwd_kernelINS_13Kernel_traitsIf6__halffS2_fjLj2560ELj1ELj1ELj4ELj8ENS_18Kernel_traits_baseILj2560EfS2_fS2_fjLj128EEEEELb1ELb0ELb0ELb0EEEvNS_9BwdParamsE --------------------------
	.section	.nv.constant0._ZN10layer_norm13ln_bwd_kernelINS_13Kernel_traitsIf6__halffS2_fjLj2560ELj1ELj1ELj4ELj8ENS_18Kernel_traits_baseILj2560EfS2_fS2_fjLj128EEEEELb1ELb0ELb0ELb0EEEvNS_9BwdParamsE,"a",@progbits
	.sectionflags	@""
	.align	4
.nv.constant0._ZN10layer_norm13ln_bwd_kernelINS_13Kernel_traitsIf6__halffS2_fjLj2560ELj1ELj1ELj4ELj8ENS_18Kernel_traits_baseILj2560EfS2_fS2_fjLj128EEEEELb1ELb0ELb0ELb0EEEvNS_9BwdParamsE:
	.zero		1192


//--------------------- .nv.constant0._ZN10layer_norm13ln_bwd_kernelINS_13Kernel_traitsIf6__halffS2_fjLj2560ELj1ELj1ELj4ELj8ENS_18Kernel_traits_baseILj2560EfS2_fS2_fjLj128EEEEELb1ELb0ELb0ELb1EEEvNS_9BwdParamsE --------------------------
	.section	.nv.constant0._ZN10layer_norm13ln_bwd_kernelINS_13Kernel_traitsIf6__halffS2_fjLj2560ELj1ELj1ELj4ELj8ENS_18Kernel_traits_baseILj2560EfS2_fS2_fjLj128EEEEELb1ELb0ELb0ELb1EEEvNS_9BwdParamsE,"a",@progbits
	.sectionflags	@""
	.align	4
.nv.constant0._ZN10layer_norm13ln_bwd_kernelINS_13Kernel_traitsIf6__halffS2_fjLj2560ELj1ELj1ELj4ELj8ENS_18Kernel_traits_baseILj2560EfS2_fS2_fjLj128EEEEELb1ELb0ELb0ELb1EEEvNS_9BwdParamsE:
	.zero		1192


//--------------------- .nv.constant0._ZN10layer_norm22ln_bwd_finalize_kernelINS_22Kernel_traits_finalizeILj2560Ef6__halffS2_fjLb0ELj1024ELj4ENS_18Kernel_traits_baseILj2560EfS2_fS2_fjLj1024EEEEELb0ELb0EEEvNS_9BwdParamsE --------------------------
	.section	.nv.constant0._ZN10layer_norm22ln_bwd_finalize_kernelINS_22Kernel_traits_finalizeILj2560Ef6__halffS2_fjLb0ELj1024ELj4ENS_18Kernel_traits_baseILj2560EfS2_fS2_fjLj1024EEEEELb0ELb0EEEvNS_9BwdParamsE,"a",@progbits
	.sectionflags	@""
	.align	4
.nv.constant0._ZN10layer_norm22ln_bwd_finalize_kernelINS_22Kernel_traits_finalizeILj2560Ef6__halffS2_fjLb0ELj1024ELj4ENS_18Kernel_traits_baseILj2560EfS2_fS2_fjLj1024EEEEELb0ELb0EEEvNS_9BwdParamsE:
	.zero		1192


//--------------------- .nv.constant0._ZN10layer_norm13ln_bwd_kernelINS_13Kernel_traitsIf6__halffS2_fjLj2560ELj1ELj1ELj4ELj8ENS_18Kernel_traits_baseILj2560EfS2_fS2_fjLj128EEEEELb1ELb0ELb1ELb0EEEvNS_9BwdParamsE --------------------------
	.section	.nv.constant0._ZN10layer_norm13ln_bwd_kernelINS_13Kernel_traitsIf6__halffS2_fjLj2560ELj1ELj1ELj4ELj8ENS_18Kernel_traits_baseILj2560EfS2_fS2_fjLj128EEEEELb1ELb0ELb1ELb0EEEvNS_9BwdParamsE,"a",@progbits
	.sectionflags	@""
	.align	4
.nv.constant0._ZN10layer_norm13ln_bwd_kernelINS_13Kernel_traitsIf6__halffS2_fjLj2560ELj1ELj1ELj4ELj8ENS_18Kernel_traits_baseILj2560EfS2_fS2_fjLj128EEEEELb1ELb0ELb1ELb0EEEvNS_9BwdParamsE:
	.zero		1192


//--------------------- .nv.constant0._ZN10layer_norm22ln_bwd_finalize_kernelINS_22Kernel_traits_finalizeILj2560Ef6__halffS2_fjLb0ELj1024ELj4ENS_18Kernel_traits_baseILj2560EfS2_fS2_fjLj1024EEEEELb0ELb1EEEvNS_9BwdParamsE --------------------------
	.section	.nv.constant0._ZN10layer_norm22ln_bwd_finalize_kernelINS_22Kernel_traits_finalizeILj2560Ef6__halffS2_fjLb0ELj1024ELj4ENS_18Kernel_traits_baseILj2560EfS2_fS2_fjLj1024EEEEELb0ELb1EEEvNS_9BwdParamsE,"a",@progbits
	.sectionflags	@""
	.align	4
.nv.constant0._ZN10layer_norm22ln_bwd_finalize_kernelINS_22Kernel_traits_finalizeILj2560Ef6__halffS2_fjLb0ELj1024ELj4ENS_18Kernel_traits_baseILj2560EfS2_fS2_fjLj1024EEEEELb0ELb1EEEvNS_9BwdParamsE:
	.zero		1192


//--------------------- .nv.constant0._ZN10layer_norm13ln_bwd_kernelINS_13Kernel_traitsIf6__halffS2_fjLj2560ELj1ELj1ELj4ELj8ENS_18Kernel_traits_baseILj2560EfS2_fS2_fjLj128EEEEELb1ELb0ELb1ELb1EEEvNS_9BwdParamsE --------------------------
	.section	.nv.constant0._ZN10layer_norm13ln_bwd_kernelINS_13Kernel_traitsIf6__halffS2_fjLj2560ELj1ELj1ELj4ELj8ENS_18Kernel_traits_baseILj2560EfS2_fS2_fjLj128EEEEELb1ELb0ELb1ELb1EEEvNS_9BwdParamsE,"a",@progbits
	.sectionflags	@""
	.align	4
.nv.constant0._ZN10layer_norm13ln_bwd_kernelINS_13Kernel_traitsIf6__halffS2_fjLj2560ELj1ELj1ELj4ELj8ENS_18Kernel_traits_baseILj2560EfS2_fS2_fjLj128EEEEELb1ELb0ELb1ELb1EEEvNS_9BwdParamsE:
	.zero		1192


//--------------------- .nv.constant0._ZN10layer_norm13ln_bwd_kernelINS_13Kernel_traitsIf6__halffS2_fjLj2560ELj1ELj1ELj4ELj8ENS_18Kernel_traits_baseILj2560EfS2_fS2_fjLj128EEEEELb1ELb1ELb0ELb0EEEvNS_9BwdParamsE --------------------------
	.section	.nv.constant0._ZN10layer_norm13ln_bwd_kernelINS_13Kernel_traitsIf6__halffS2_fjLj2560ELj1ELj1ELj4ELj8ENS_18Kernel_traits_baseILj2560EfS2_fS2_fjLj128EEEEELb1ELb1ELb0ELb0EEEvNS_9BwdParamsE,"a",@progbits
	.sectionflags	@""
	.align	4
.nv.constant0._ZN10layer_norm13ln_bwd_kernelINS_13Kernel_traitsIf6__halffS2_fjLj2560ELj1ELj1ELj4ELj8ENS_18Kernel_traits_baseILj2560EfS2_fS2_fjLj128EEEEELb1ELb1ELb0ELb0EEEvNS_9BwdParamsE:
	.zero		1192


//--------------------- .nv.constant0._ZN10layer_norm13ln_bwd_kernelINS_13Kernel_traitsIf6__halffS2_fjLj2560ELj1ELj1ELj4ELj8ENS_18Kernel_traits_baseILj2560EfS2_fS2_fjLj128EEEEELb1ELb1ELb0ELb1EEEvNS_9BwdParamsE --------------------------
	.section	.nv.constant0._ZN10layer_norm13ln_bwd_kernelINS_13Kernel_traitsIf6__halffS2_fjLj2560ELj1ELj1ELj4ELj8ENS_18Kernel_traits_baseILj2560EfS2_fS2_fjLj128EEEEELb1ELb1ELb0ELb1EEEvNS_9BwdParamsE,"a",@progbits
	.sectionflags	@""
	.align	4
.nv.constant0._ZN10layer_norm13ln_bwd_kernelINS_13Kernel_traitsIf6__halffS2_fjLj2560ELj1ELj1ELj4ELj8ENS_18Kernel_traits_baseILj2560EfS2_fS2_fjLj128EEEEELb1ELb1ELb0ELb1EEEvNS_9BwdParamsE:
	.zero		1192


//--------------------- .nv.constant0._ZN10layer_norm22ln_bwd_finalize_kernelINS_22Kernel_traits_finalizeILj2560Ef6__halffS2_fjLb1ELj1024ELj4ENS_18Kernel_traits_baseILj2560EfS2_fS2_fjLj1024EEEEELb1ELb0EEEvNS_9BwdParamsE --------------------------
	.section	.nv.constant0._ZN10layer_norm22ln_bwd_finalize_kernelINS_22Kernel_traits_finalizeILj2560Ef6__halffS2_fjLb1ELj1024ELj4ENS_18Kernel_traits_baseILj2560EfS2_fS2_fjLj1024EEEEELb1ELb0EEEvNS_9BwdParamsE,"a",@progbits
	.sectionflags	@""
	.align	4
.nv.constant0._ZN10layer_norm22ln_bwd_finalize_kernelINS_22Kernel_traits_finalizeILj2560Ef6__halffS2_fjLb1ELj1024ELj4ENS_18Kernel_traits_baseILj2560EfS2_fS2_fjLj1024EEEEELb1ELb0EEEvNS_9BwdParamsE:
	.zero		1192


//--------------------- .nv.constant0._ZN10layer_norm13ln_bwd_kernelINS_13Kernel_traitsIf6__halffS2_fjLj2560ELj1ELj1ELj4ELj8ENS_18Kernel_traits_baseILj2560EfS2_fS2_fjLj128EEEEELb1ELb1ELb1ELb0EEEvNS_9BwdParamsE --------------------------
	.section	.nv.constant0._ZN10layer_norm13ln_bwd_kernelINS_13Kernel_traitsIf6__halffS2_fjLj2560ELj1ELj1ELj4ELj8ENS_18Kernel_traits_baseILj2560EfS2_fS2_fjLj128EEEEELb1ELb1ELb1ELb0EEEvNS_9BwdParamsE,"a",@progbits
	.sectionflags	@""
	.align	4
.nv.constant0._ZN10layer_norm13ln_bwd_kernelINS_13Kernel_traitsIf6__halffS2_fjLj2560ELj1ELj1ELj4ELj8ENS_18Kernel_traits_baseILj2560EfS2_fS2_fjLj128EEEEELb1ELb1ELb1ELb0EEEvNS_9BwdParamsE:
	.zero		1192


//--------------------- .nv.constant0._ZN10layer_norm22ln_bwd_finalize_kernelINS_22Kernel_traits_finalizeILj2560Ef6__halffS2_fjLb1ELj1024ELj4ENS_18Kernel_traits_baseILj2560EfS2_fS2_fjLj1024EEEEELb1ELb1EEEvNS_9BwdParamsE --------------------------
	.section	.nv.constant0._ZN10layer_norm22ln_bwd_finalize_kernelINS_22Kernel_traits_finalizeILj2560Ef6__halffS2_fjLb1ELj1024ELj4ENS_18Kernel_traits_baseILj2560EfS2_fS2_fjLj1024EEEEELb1ELb1EEEvNS_9BwdParamsE,"a",@progbits
	.sectionflags	@""
	.align	4
.nv.constant0._ZN10layer_norm22ln_bwd_finalize_kernelINS_22Kernel_traits_finalizeILj2560Ef6__halffS2_fjLb1ELj1024ELj4ENS_18Kernel_traits_baseILj2560EfS2_fS2_fjLj1024EEEEELb1ELb1EEEvNS_9BwdParamsE:
	.zero		1192


//--------------------- .nv.constant0._ZN10layer_norm13ln_bwd_kernelINS_13Kernel_traitsIf6__halffS2_fjLj2560ELj1ELj1ELj4ELj8ENS_18Kernel_traits_baseILj2560EfS2_fS2_fjLj128EEEEELb1ELb1ELb1ELb1EEEvNS_9BwdParamsE --------------------------
	.section	.nv.constant0._ZN10layer_norm13ln_bwd_kernelINS_13Kernel_traitsIf6__halffS2_fjLj2560ELj1ELj1ELj4ELj8ENS_18Kernel_traits_baseILj2560EfS2_fS2_fjLj128EEEEELb1ELb1ELb1ELb1EEEvNS_9BwdParamsE,"a",@progbits
	.sectionflags	@""
	.align	4
.nv.constant0._ZN10layer_norm13ln_bwd_kernelINS_13Kernel_traitsIf6__halffS2_fjLj2560ELj1ELj1ELj4ELj8ENS_18Kernel_traits_baseILj2560EfS2_fS2_fjLj128EEEEELb1ELb1ELb1ELb1EEEvNS_9BwdParamsE:
	.zero		1192


//--------------------- .nv.constant0._ZN10layer_norm13ln_bwd_kernelINS_13Kernel_traitsI6__halfffffjLj2560ELj1ELj1ELj4ELj16ENS_18Kernel_traits_baseILj2560ES2_ffffjLj128EEEEELb0ELb0ELb0ELb0EEEvNS_9BwdParamsE --------------------------
	.section	.nv.constant0._ZN10layer_norm13ln_bwd_kernelINS_13Kernel_traitsI6__halfffffjLj2560ELj1ELj1ELj4ELj16ENS_18Kernel_traits_baseILj2560ES2_ffffjLj128EEEEELb0ELb0ELb0ELb0EEEvNS_9BwdParamsE,"a",@progbits
	.sectionflags	@""
	.align	4
.nv.constant0._ZN10layer_norm13ln_bwd_kernelINS_13Kernel_traitsI6__halfffffjLj2560ELj1ELj1ELj4ELj16ENS_18Kernel_traits_baseILj2560ES2_ffffjLj128EEEEELb0ELb0ELb0ELb0EEEvNS_9BwdParamsE:
	.zero		1192


//--------------------- .nv.constant0._ZN10layer_norm13ln_bwd_kernelINS_13Kernel_traitsI6__halfffffjLj2560ELj1ELj1ELj4ELj16ENS_18Kernel_traits_baseILj2560ES2_ffffjLj128EEEEELb0ELb0ELb0ELb1EEEvNS_9BwdParamsE --------------------------
	.section	.nv.constant0._ZN10layer_norm13ln_bwd_kernelINS_13Kernel_traitsI6__halfffffjLj2560ELj1ELj1ELj4ELj16ENS_18Kernel_traits_baseILj2560ES2_ffffjLj128EEEEELb0ELb0ELb0ELb1EEEvNS_9BwdParamsE,"a",@progbits
	.sectionflags	@""
	.align	4
.nv.constant0._ZN10layer_norm13ln_bwd_kernelINS_13Kernel_traitsI6__halfffffjLj2560ELj1ELj1ELj4ELj16ENS_18Kernel_traits_baseILj2560ES2_ffffjLj128EEEEELb0ELb0ELb0ELb1EEEvNS_9BwdParamsE:
	.zero		1192


//--------------------- .nv.constant0._ZN10layer_norm13ln_bwd_kernelINS_13Kernel_traitsI6__halfffffjLj2560ELj1ELj1ELj4ELj16ENS_18Kernel_traits_baseILj2560ES2_ffffjLj128EEEEELb0ELb0ELb1ELb0EEEvNS_9BwdParamsE --------------------------
	.section	.nv.constant0._ZN10layer_norm13ln_bwd_kernelINS_13Kernel_traitsI6__halfffffjLj2560ELj1ELj1ELj4ELj16ENS_18Kernel_traits_baseILj2560ES2_ffffjLj128EEEEELb0ELb0ELb1ELb0EEEvNS_9BwdParamsE,"a",@progbits
	.sectionflags	@""
	.align	4
.nv.constant0._ZN10layer_norm13ln_bwd_kernelINS_13Kernel_traitsI6__halfffffjLj2560ELj1ELj1ELj4ELj16ENS_18Kernel_traits_baseILj2560ES2_ffffjLj128EEEEELb0ELb0ELb1ELb0EEEvNS_9BwdParamsE:
	.zero		1192


//--------------------- .nv.constant0._ZN10layer_norm13ln_bwd_kernelINS_13Kernel_traitsI6__halfffffjLj2560ELj1ELj1ELj4ELj16ENS_18Kernel_traits_baseILj2560ES2_ffffjLj128EEEEELb0ELb0ELb1ELb1EEEvNS_9BwdParamsE --------------------------
	.section	.nv.constant0._ZN10layer_norm13ln_bwd_kernelINS_13Kernel_traitsI6__halfffffjLj2560ELj1ELj1ELj4ELj16ENS_18Kernel_traits_baseILj2560ES2_ffffjLj128EEEEELb0ELb0ELb1ELb1EEEvNS_9BwdParamsE,"a",@progbits
	.sectionflags	@""
	.align	4
.nv.constant0._ZN10layer_norm13ln_bwd_kernelINS_13Kernel_traitsI6__halfffffjLj2560ELj1ELj1ELj4ELj16ENS_18Kernel_traits_baseILj2560ES2_ffffjLj128EEEEELb0ELb0ELb1ELb1EEEvNS_9BwdParamsE:
	.zero		1192


//--------------------- .nv.constant0._ZN10layer_norm13ln_bwd_kernelINS_13Kernel_traitsI6__halfffffjLj2560ELj1ELj1ELj4ELj16ENS_18Kernel_traits_baseILj2560ES2_ffffjLj128EEEEELb0ELb1ELb0ELb0EEEvNS_9BwdParamsE --------------------------
	.section	.nv.constant0._ZN10layer_norm13ln_bwd_kernelINS_13Kernel_traitsI6__halfffffjLj2560ELj1ELj1ELj4ELj16ENS_18Kernel_traits_baseILj2560ES2_ffffjLj128EEEEELb0ELb1ELb0ELb0EEEvNS_9BwdParamsE,"a",@progbits
	.sectionflags	@""
	.align	4
.nv.constant0._ZN10layer_norm13ln_bwd_kernelINS_13Kernel_traitsI6__halfffffjLj2560ELj1ELj1ELj4ELj16ENS_18Kernel_traits_baseILj2560ES2_ffffjLj128EEEEELb0ELb1ELb0ELb0EEEvNS_9BwdParamsE:
	.zero		1192


//--------------------- .nv.constant0._ZN10layer_norm13ln_bwd_kernelINS_13Kernel_traitsI6__halfffffjLj2560ELj1ELj1ELj4ELj16ENS_18Kernel_traits_baseILj2560ES2_ffffjLj128EEEEELb0ELb1ELb0ELb1EEEvNS_9BwdParamsE --------------------------
	.section	.nv.constant0._ZN10layer_norm13ln_bwd_kernelINS_13Kernel_traitsI6__halfffffjLj2560ELj1ELj1ELj4ELj16ENS_18Kernel_traits_baseILj2560ES2_ffffjLj128EEEEELb0ELb1ELb0ELb1EEEvNS_9BwdParamsE,"a",@progbits
	.sectionflags	@""
	.align	4
.nv.constant0._ZN10layer_norm13ln_bwd_kernelINS_13Kernel_traitsI6__halfffffjLj2560ELj1ELj1ELj4ELj16ENS_18Kernel_traits_baseILj2560ES2_ffffjLj128EEEEELb0ELb1ELb0ELb1EEEvNS_9BwdParamsE:
	.zero		1192


//--------------------- .nv.constant0._ZN10layer_norm13ln_bwd_kernelINS_13Kernel_traitsI6__halfffffjLj2560ELj1ELj1ELj4ELj16ENS_18Kernel_traits_baseILj2560ES2_ffffjLj128EEEEELb0ELb1ELb1ELb0EEEvNS_9BwdParamsE --------------------------
	.section	.nv.constant0._ZN10layer_norm13ln_bwd_kernelINS_13Kernel_traitsI6__halfffffjLj2560ELj1ELj1ELj4ELj16ENS_18Kernel_traits_baseILj2560ES2_ffffjLj128EEEEELb0ELb1ELb1ELb0EEEvNS_9BwdParamsE,"a",@progbits
	.sectionflags	@""
	.align	4
.nv.constant0._ZN10layer_norm13ln_bwd_kernelINS_13Kernel_traitsI6__halfffffjLj2560ELj1ELj1ELj4ELj16ENS_18Kernel_traits_baseILj2560ES2_ffffjLj128EEEEELb0ELb1ELb1ELb0EEEvNS_9BwdParamsE:
	.zero		1192


//--------------------- .nv.constant0._ZN10layer_norm13ln_bwd_kernelINS_13Kernel_traitsI6__halfffffjLj2560ELj1ELj1ELj4ELj16ENS_18Kernel_traits_baseILj2560ES2_ffffjLj128EEEEELb0ELb1ELb1ELb1EEEvNS_9BwdParamsE --------------------------
	.section	.nv.constant0._ZN10layer_norm13ln_bwd_kernelINS_13Kernel_traitsI6__halfffffjLj2560ELj1ELj1ELj4ELj16ENS_18Kernel_traits_baseILj2560ES2_ffffjLj128EEEEELb0ELb1ELb1ELb1EEEvNS_9BwdParamsE,"a",@progbits
	.sectionflags	@""
	.align	4
.nv.constant0._ZN10layer_norm13ln_bwd_kernelINS_13Kernel_traitsI6__halfffffjLj2560ELj1ELj1ELj4ELj16ENS_18Kernel_traits_baseILj2560ES2_ffffjLj128EEEEELb0ELb1ELb1ELb1EEEvNS_9BwdParamsE:
	.zero		1192


//--------------------- .nv.constant0._ZN10layer_norm13ln_bwd_kernelINS_13Kernel_traitsI6__halfffffjLj2560ELj1ELj1ELj4ELj16ENS_18Kernel_traits_baseILj2560ES2_ffffjLj128EEEEELb1ELb0ELb0ELb0EEEvNS_9BwdParamsE --------------------------
	.section	.nv.constant0._ZN10layer_norm13ln_bwd_kernelINS_13Kernel_traitsI6__halfffffjLj2560ELj1ELj1ELj4ELj16ENS_18Kernel_traits_baseILj2560ES2_ffffjLj128EEEEELb1ELb0ELb0ELb0EEEvNS_9BwdParamsE,"a",@progbits
	.sectionflags	@""
	.align	4
.nv.constant0._ZN10layer_norm13ln_bwd_kernelINS_13Kernel_traitsI6__halfffffjLj2560ELj1ELj1ELj4ELj16ENS_18Kernel_traits_baseILj2560ES2_ffffjLj128EEEEELb1ELb0ELb0ELb0EEEvNS_9BwdParamsE:
	.zero		1192


//--------------------- .nv.constant0._ZN10layer_norm13ln_bwd_kernelINS_13Kernel_traitsI6__halfffffjLj2560ELj1ELj1ELj4ELj16ENS_18Kernel_traits_baseILj2560ES2_ffffjLj128EEEEELb1ELb0ELb0ELb1EEEvNS_9BwdParamsE --------------------------
	.section	.nv.constant0._ZN10layer_norm13ln_bwd_kernelINS_13Kernel_traitsI6__halfffffjLj2560ELj1ELj1ELj4ELj16ENS_18Kernel_traits_baseILj2560ES2_ffffjLj128EEEEELb1ELb0ELb0ELb1EEEvNS_9BwdParamsE,"a",@progbits
	.sectionflags	@""
	.align	4
.nv.constant0._ZN10layer_norm13ln_bwd_kernelINS_13Kernel_traitsI6__halfffffjLj2560ELj1ELj1ELj4ELj16ENS_18Kernel_traits_baseILj2560ES2_ffffjLj128EEEEELb1ELb0ELb0ELb1EEEvNS_9BwdParamsE:
	.zero		1192


//--------------------- .nv.constant0._ZN10layer_norm22ln_bwd_finalize_kernelINS_22Kernel_traits_finalizeILj2560E6__halfffffjLb0ELj1024ELj4ENS_18Kernel_traits_baseILj2560ES2_ffffjLj1024EEEEELb0ELb0EEEvNS_9BwdParamsE --------------------------
	.section	.nv.constant0._ZN10layer_norm22ln_bwd_finalize_kernelINS_22Kernel_traits_finalizeILj2560E6__halfffffjLb0ELj1024ELj4ENS_18Kernel_traits_baseILj2560ES2_ffffjLj1024EEEEELb0ELb0EEEvNS_9BwdParamsE,"a",@progbits
	.sectionflags	@""
	.align	4
.nv.constant0._ZN10layer_norm22ln_bwd_finalize_kernelINS_22Kernel_traits_finalizeILj2560E6__halfffffjLb0ELj1024ELj4ENS_18Kernel_traits_baseILj2560ES2_ffffjLj1024EEEEELb0ELb0EEEvNS_9BwdParamsE:
	.zero		1192


//--------------------- .nv.constant0._ZN10layer_norm13ln_bwd_kernelINS_13Kernel_traitsI6__halfffffjLj2560ELj1ELj1ELj4ELj16ENS_18Kernel_traits_baseILj2560ES2_ffffjLj128EEEEELb1ELb0ELb1ELb0EEEvNS_9BwdParamsE --------------------------
	.section	.nv.constant0._ZN10layer_norm13ln_bwd_kernelINS_13Kernel_traitsI6__halfffffjLj2560ELj1ELj1ELj4ELj16ENS_18Kernel_traits_baseILj2560ES2_ffffjLj128EEEEELb1ELb0ELb1ELb0EEEvNS_9BwdParamsE,"a",@progbits
	.sectionflags	@""
	.align	4
.nv.constant0._ZN10layer_norm13ln_bwd_kernelINS_13Kernel_traitsI6__halfffffjLj2560ELj1ELj1ELj4ELj16ENS_18Kernel_traits_baseILj2560ES2_ffffjLj128EEEEELb1ELb0ELb1ELb0EEEvNS_9BwdParamsE:
	.zero		1192


//--------------------- .nv.constant0._ZN10layer_norm22ln_bwd_finalize_kernelINS_22Kernel_traits_finalizeILj2560E6__halfffffjLb0ELj1024ELj4ENS_18Kernel_traits_baseILj2560ES2_ffffjLj1024EEEEELb0ELb1EEEvNS_9BwdParamsE --------------------------
	.section	.nv.constant0._ZN10layer_norm22ln_bwd_finalize_kernelINS_22Kernel_traits_finalizeILj2560E6__halfffffjLb0ELj1024ELj4ENS_18Kernel_traits_baseILj2560ES2_ffffjLj1024EEEEELb0ELb1EEEvNS_9BwdParamsE,"a",@progbits
	.sectionflags	@""
	.align	4
.nv.constant0._ZN10layer_norm22ln_bwd_finalize_kernelINS_22Kernel_traits_finalizeILj2560E6__halfffffjLb0ELj1024ELj4ENS_18Kernel_traits_baseILj2560ES2_ffffjLj1024EEEEELb0ELb1EEEvNS_9BwdParamsE:
	.zero		1192


//--------------------- .nv.constant0._ZN10layer_norm13ln_bwd_kernelINS_13Kernel_traitsI6__halfffffjLj2560ELj1ELj1ELj4ELj16ENS_18Kernel_traits_baseILj2560ES2_ffffjLj128EEEEELb1ELb0ELb1ELb1EEEvNS_9BwdParamsE --------------------------
	.section	.nv.constant0._ZN10layer_norm13ln_bwd_kernelINS_13Kernel_traitsI6__halfffffjLj2560ELj1ELj1ELj4ELj16ENS_18Kernel_traits_baseILj2560ES2_ffffjLj128EEEEELb1ELb0ELb1ELb1EEEvNS_9BwdParamsE,"a",@progbits
	.sectionflags	@""
	.align	4
.nv.constant0._ZN10layer_norm13ln_bwd_kernelINS_13Kernel_traitsI6__halfffffjLj2560ELj1ELj1ELj4ELj16ENS_18Kernel_traits_baseILj2560ES2_ffffjLj128EEEEELb1ELb0ELb1ELb1EEEvNS_9BwdParamsE:
	.zero		1192


//--------------------- .nv.constant0._ZN10layer_norm13ln_bwd_kernelINS_13Kernel_traitsI6__halfffffjLj2560ELj1ELj1ELj4ELj16ENS_18Kernel_traits_baseILj2560ES2_ffffjLj128EEEEELb1ELb1ELb0ELb0EEEvNS_9BwdParamsE --------------------------
	.section	.nv.constant0._ZN10layer_norm13ln_bwd_kernelINS_13Kernel_traitsI6__halfffffjLj2560ELj1ELj1ELj4ELj16ENS_18Kernel_traits_baseILj2560ES2_ffffjLj128EEEEELb1ELb1ELb0ELb0EEEvNS_9BwdParamsE,"a",@progbits
	.sectionflags	@""
	.align	4
.nv.constant0._ZN10layer_norm13ln_bwd_kernelINS_13Kernel_traitsI6__halfffffjLj2560ELj1ELj1ELj4ELj16ENS_18Kernel_traits_baseILj2560ES2_ffffjLj128EEEEELb1ELb1ELb0ELb0EEEvNS_9BwdParamsE:
	.zero		1192


//--------------------- .nv.constant0._ZN10layer_norm13ln_bwd_kernelINS_13Kernel_traitsI6__halfffffjLj2560ELj1ELj1ELj4ELj16ENS_18Kernel_traits_baseILj2560ES2_ffffjLj128EEEEELb1ELb1ELb0ELb1EEEvNS_9BwdParamsE --------------------------
	.section	.nv.constant0._ZN10layer_norm13ln_bwd_kernelINS_13Kernel_traitsI6__halfffffjLj2560ELj1ELj1ELj4ELj16ENS_18Kernel_traits_baseILj2560ES2_ffffjLj128EEEEELb1ELb1ELb0ELb1EEEvNS_9BwdParamsE,"a",@progbits
	.sectionflags	@""
	.align	4
.nv.constant0._ZN10layer_norm13ln_bwd_kernelINS_13Kernel_traitsI6__halfffffjLj2560ELj1ELj1ELj4ELj16ENS_18Kernel_traits_baseILj2560ES2_ffffjLj128EEEEELb1ELb1ELb0ELb1EEEvNS_9BwdParamsE:
	.zero		1192


//--------------------- .nv.constant0._ZN10layer_norm22ln_bwd_finalize_kernelINS_22Kernel_traits_finalizeILj2560E6__halfffffjLb1ELj1024ELj4ENS_18Kernel_traits_baseILj2560ES2_ffffjLj1024EEEEELb1ELb0EEEvNS_9BwdParamsE --------------------------
	.section	.nv.constant0._ZN10layer_norm22ln_bwd_finalize_kernelINS_22Kernel_traits_finalizeILj2560E6__halfffffjLb1ELj1024ELj4ENS_18Kernel_traits_baseILj2560ES2_ffffjLj1024EEEEELb1ELb0EEEvNS_9BwdParamsE,"a",@progbits
	.sectionflags	@""
	.align	4
.nv.constant0._ZN10layer_norm22ln_bwd_finalize_kernelINS_22Kernel_traits_finalizeILj2560E6__halfffffjLb1ELj1024ELj4ENS_18Kernel_traits_baseILj2560ES2_ffffjLj1024EEEEELb1ELb0EEEvNS_9BwdParamsE:
	.zero		1192


//--------------------- .nv.constant0._ZN10layer_norm13ln_bwd_kernelINS_13Kernel_traitsI6__halfffffjLj2560ELj1ELj1ELj4ELj16ENS_18Kernel_traits_baseILj2560ES2_ffffjLj128EEEEELb1ELb1ELb1ELb0EEEvNS_9BwdParamsE --------------------------
	.section	.nv.constant0._ZN10layer_norm13ln_bwd_kernelINS_13Kernel_traitsI6__halfffffjLj2560ELj1ELj1ELj4ELj16ENS_18Kernel_traits_baseILj2560ES2_ffffjLj128EEEEELb1ELb1ELb1ELb0EEEvNS_9BwdParamsE,"a",@progbits
	.sectionflags	@""
	.align	4
.nv.constant0._ZN10layer_norm13ln_bwd_kernelINS_13Kernel_traitsI6__halfffffjLj2560ELj1ELj1ELj4ELj16ENS_18Kernel_traits_baseILj2560ES2_ffffjLj128EEEEELb1ELb1ELb1ELb0EEEvNS_9BwdParamsE:
	.zero		1192


//--------------------- .nv.constant0._ZN10layer_norm22ln_bwd_finalize_kernelINS_22Kernel_traits_finalizeILj2560E6__halfffffjLb1ELj1024ELj4ENS_18Kernel_traits_baseILj2560ES2_ffffjLj1024EEEEELb1ELb1EEEvNS_9BwdParamsE --------------------------
	.section	.nv.constant0._ZN10layer_norm22ln_bwd_finalize_kernelINS_22Kernel_traits_finalizeILj2560E6__halfffffjLb1ELj1024ELj4ENS_18Kernel_traits_baseILj2560ES2_ffffjLj1024EEEEELb1ELb1EEEvNS_9BwdParamsE,"a",@progbits
	.sectionflags	@""
	.align	4
.nv.constant0._ZN10layer_norm22ln_bwd_finalize_kernelINS_22Kernel_traits_finalizeILj2560E6__halfffffjLb1ELj1024ELj4ENS_18Kernel_traits_baseILj2560ES2_ffffjLj1024EEEEELb1ELb1EEEvNS_9BwdParamsE:
	.zero		1192


//--------------------- .nv.constant0._ZN10layer_norm13ln_bwd_kernelINS_13Kernel_traitsI6__halfffffjLj2560ELj1ELj1ELj4ELj16ENS_18Kernel_traits_baseILj2560ES2_ffffjLj128EEEEELb1ELb1ELb1ELb1EEEvNS_9BwdParamsE --------------------------
	.section	.nv.constant0._ZN10layer_norm13ln_bwd_kernelINS_13Kernel_traitsI6__halfffffjLj2560ELj1ELj1ELj4ELj16ENS_18Kernel_traits_baseILj2560ES2_ffffjLj128EEEEELb1ELb1ELb1ELb1EEEvNS_9BwdParamsE,"a",@progbits
	.sectionflags	@""
	.align	4
.nv.constant0._ZN10layer_norm13ln_bwd_kernelINS_13Kernel_traitsI6__halfffffjLj2560ELj1ELj1ELj4ELj16ENS_18Kernel_traits_baseILj2560ES2_ffffjLj128EEEEELb1ELb1ELb1ELb1EEEvNS_9BwdParamsE:
	.zero		1192


//--------------------- .nv.constant0._ZN10layer_norm13ln_bwd_kernelINS_13Kernel_traitsIfffffjLj2560ELj1ELj1ELj4ELj16ENS_18Kernel_traits_baseILj2560EfffffjLj128EEEEELb0ELb0ELb0ELb0EEEvNS_9BwdParamsE --------------------------
	.section	.nv.constant0._ZN10layer_norm13ln_bwd_kernelINS_13Kernel_traitsIfffffjLj2560ELj1ELj1ELj4ELj16ENS_18Kernel_traits_baseILj2560EfffffjLj128EEEEELb0ELb0ELb0ELb0EEEvNS_9BwdParamsE,"a",@progbits
	.sectionflags	@""
	.align	4
.nv.constant0._ZN10layer_norm13ln_bwd_kernelINS_13Kernel_traitsIfffffjLj2560ELj1ELj1ELj4ELj16ENS_18Kernel_traits_baseILj2560EfffffjLj128EEEEELb0ELb0ELb0ELb0EEEvNS_9BwdParamsE:
	.zero		1192


//--------------------- .nv.constant0._ZN10layer_norm13ln_bwd_kernelINS_13Kernel_traitsIfffffjLj2560ELj1ELj1ELj4ELj16ENS_18Kernel_traits_baseILj2560EfffffjLj128EEEEELb0ELb0ELb0ELb1EEEvNS_9BwdParamsE --------------------------
	.section	.nv.constant0._ZN10layer_norm13ln_bwd_kernelINS_13Kernel_traitsIfffffjLj2560ELj1ELj1ELj4ELj16ENS_18Kernel_traits_baseILj2560EfffffjLj128EEEEELb0ELb0ELb0ELb1EEEvNS_9BwdParamsE,"a",@progbits
	.sectionflags	@""
	.align	4
.nv.constant0._ZN10layer_norm13ln_bwd_kernelINS_13Kernel_traitsIfffffjLj2560ELj1ELj1ELj4ELj16ENS_18Kernel_traits_baseILj2560EfffffjLj128EEEEELb0ELb0ELb0ELb1EEEvNS_9BwdParamsE:
	.zero		1192


//--------------------- .nv.constant0._ZN10layer_norm13ln_bwd_kernelINS_13Kernel_traitsIfffffjLj2560ELj1ELj1ELj4ELj16ENS_18Kernel_traits_baseILj2560EfffffjLj128EEEEELb0ELb0ELb1ELb0EEEvNS_9BwdParamsE --------------------------
	.section	.nv.constant0._ZN10layer_norm13ln_bwd_kernelINS_13Kernel_traitsIfffffjLj2560ELj1ELj1ELj4ELj16ENS_18Kernel_traits_baseILj2560EfffffjLj128EEEEELb0ELb0ELb1ELb0EEEvNS_9BwdParamsE,"a",@progbits
	.sectionflags	@""
	.align	4
.nv.constant0._ZN10layer_norm13ln_bwd_kernelINS_13Kernel_traitsIfffffjLj2560ELj1ELj1ELj4ELj16ENS_18Kernel_traits_baseILj2560EfffffjLj128EEEEELb0ELb0ELb1ELb0EEEvNS_9BwdParamsE:
	.zero		1192


//--------------------- .nv.constant0._ZN10layer_norm13ln_bwd_kernelINS_13Kernel_traitsIfffffjLj2560ELj1ELj1ELj4ELj16ENS_18Kernel_traits_baseILj2560EfffffjLj128EEEEELb0ELb0ELb1ELb1EEEvNS_9BwdParamsE --------------------------
	.section	.nv.constant0._ZN10layer_norm13ln_bwd_kernelINS_13Kernel_traitsIfffffjLj2560ELj1ELj1ELj4ELj16ENS_18Kernel_traits_baseILj2560EfffffjLj128EEEEELb0ELb0ELb1ELb1EEEvNS_9BwdParamsE,"a",@progbits
	.sectionflags	@""
	.align	4
.nv.constant0._ZN10layer_norm13ln_bwd_kernelINS_13Kernel_traitsIfffffjLj2560ELj1ELj1ELj4ELj16ENS_18Kernel_traits_baseILj2560EfffffjLj128EEEEELb0ELb0ELb1ELb1EEEvNS_9BwdParamsE:
	.zero		1192


//--------------------- .nv.constant0._ZN10layer_norm13ln_bwd_kernelINS_13Kernel_traitsIfffffjLj2560ELj1ELj1ELj4ELj16ENS_18Kernel_traits_baseILj2560EfffffjLj128EEEEELb0ELb1ELb0ELb0EEEvNS_9BwdParamsE --------------------------
	.section	.nv.constant0._ZN10layer_norm13ln_bwd_kernelINS_13Kernel_traitsIfffffjLj2560ELj1ELj1ELj4ELj16ENS_18Kernel_traits_baseILj2560EfffffjLj128EEEEELb0ELb1ELb0ELb0EEEvNS_9BwdParamsE,"a",@progbits
	.sectionflags	@""
	.align	4
.nv.constant0._ZN10layer_norm13ln_bwd_kernelINS_13Kernel_traitsIfffffjLj2560ELj1ELj1ELj4ELj16ENS_18Kernel_traits_baseILj2560EfffffjLj128EEEEELb0ELb1ELb0ELb0EEEvNS_9BwdParamsE:
	.zero		1192


//--------------------- .nv.constant0._ZN10layer_norm13ln_bwd_kernelINS_13Kernel_traitsIfffffjLj2560ELj1ELj1ELj4ELj16ENS_18Kernel_traits_baseILj2560EfffffjLj128EEEEELb0ELb1ELb0ELb1EEEvNS_9BwdParamsE --------------------------
	.section	.nv.constant0._ZN10layer_norm13ln_bwd_kernelINS_13Kernel_traitsIfffffjLj2560ELj1ELj1ELj4ELj16ENS_18Kernel_traits_baseILj2560EfffffjLj128EEEEELb0ELb1ELb0ELb1EEEvNS_9BwdParamsE,"a",@progbits
	.sectionflags	@""
	.align	4
.nv.constant0._ZN10layer_norm13ln_bwd_kernelINS_13Kernel_traitsIfffffjLj2560ELj1ELj1ELj4ELj16ENS_18Kernel_traits_baseILj2560EfffffjLj128EEEEELb0ELb1ELb0ELb1EEEvNS_9BwdParamsE:
	.zero		1192


//--------------------- .nv.constant0._ZN10layer_norm13ln_bwd_kernelINS_13Kernel_traitsIfffffjLj2560ELj1ELj1ELj4ELj16ENS_18Kernel_traits_baseILj2560EfffffjLj128EEEEELb0ELb1ELb1ELb0EEEvNS_9BwdParamsE --------------------------
	.section	.nv.constant0._ZN10layer_norm13ln_bwd_kernelINS_13Kernel_traitsIfffffjLj2560ELj1ELj1ELj4ELj16ENS_18Kernel_traits_baseILj2560EfffffjLj128EEEEELb0ELb1ELb1ELb0EEEvNS_9BwdParamsE,"a",@progbits
	.sectionflags	@""
	.align	4
.nv.constant0._ZN10layer_norm13ln_bwd_kernelINS_13Kernel_traitsIfffffjLj2560ELj1ELj1ELj4ELj16ENS_18Kernel_traits_baseILj2560EfffffjLj128EEEEELb0ELb1ELb1ELb0EEEvNS_9BwdParamsE:
	.zero		1192


//--------------------- .nv.constant0._ZN10layer_norm13ln_bwd_kernelINS_13Kernel_traitsIfffffjLj2560ELj1ELj1ELj4ELj16ENS_18Kernel_traits_baseILj2560EfffffjLj128EEEEELb0ELb1ELb1ELb1EEEvNS_9BwdParamsE --------------------------
	.section	.nv.constant0._ZN10layer_norm13ln_bwd_kernelINS_13Kernel_traitsIfffffjLj2560ELj1ELj1ELj4ELj16ENS_18Kernel_traits_baseILj2560EfffffjLj128EEEEELb0ELb1ELb1ELb1EEEvNS_9BwdParamsE,"a",@progbits
	.sectionflags	@""
	.align	4
.nv.constant0._ZN10layer_norm13ln_bwd_kernelINS_13Kernel_traitsIfffffjLj2560ELj1ELj1ELj4ELj16ENS_18Kernel_traits_baseILj2560EfffffjLj128EEEEELb0ELb1ELb1ELb1EEEvNS_9BwdParamsE:
	.zero		1192


//--------------------- .nv.constant0._ZN10layer_norm13ln_bwd_kernelINS_13Kernel_traitsIfffffjLj2560ELj1ELj1ELj4ELj16ENS_18Kernel_traits_baseILj2560EfffffjLj128EEEEELb1ELb0ELb0ELb0EEEvNS_9BwdParamsE --------------------------
	.section	.nv.constant0._ZN10layer_norm13ln_bwd_kernelINS_13Kernel_traitsIfffffjLj2560ELj1ELj1ELj4ELj16ENS_18Kernel_traits_baseILj2560EfffffjLj128EEEEELb1ELb0ELb0ELb0EEEvNS_9BwdParamsE,"a",@progbits
	.sectionflags	@""
	.align	4
.nv.constant0._ZN10layer_norm13ln_bwd_kernelINS_13Kernel_traitsIfffffjLj2560ELj1ELj1ELj4ELj16ENS_18Kernel_traits_baseILj2560EfffffjLj128EEEEELb1ELb0ELb0ELb0EEEvNS_9BwdParamsE:
	.zero		1192


//--------------------- .nv.constant0._ZN10layer_norm13ln_bwd_kernelINS_13Kernel_traitsIfffffjLj2560ELj1ELj1ELj4ELj16ENS_18Kernel_traits_baseILj2560EfffffjLj128EEEEELb1ELb0ELb0ELb1EEEvNS_9BwdParamsE --------------------------
	.section	.nv.constant0._ZN10layer_norm13ln_bwd_kernelINS_13Kernel_traitsIfffffjLj2560ELj1ELj1ELj4ELj16ENS_18Kernel_traits_baseILj2560EfffffjLj128EEEEELb1ELb0ELb0ELb1EEEvNS_9BwdParamsE,"a",@progbits
	.sectionflags	@""
	.align	4
.nv.constant0._ZN10layer_norm13ln_bwd_kernelINS_13Kernel_traitsIfffffjLj2560ELj1ELj1ELj4ELj16ENS_18Kernel_traits_baseILj2560EfffffjLj128EEEEELb1ELb0ELb0ELb1EEEvNS_9BwdParamsE:
	.zero		1192


//--------------------- .nv.constant0._ZN10layer_norm22ln_bwd_finalize_kernelINS_22Kernel_traits_finalizeILj2560EfffffjLb0ELj1024ELj4ENS_18Kernel_traits_baseILj2560EfffffjLj1024EEEEELb0ELb0EEEvNS_9BwdParamsE --------------------------
	.section	.nv.constant0._ZN10layer_norm22ln_bwd_finalize_kernelINS_22Kernel_traits_finalizeILj2560EfffffjLb0ELj1024ELj4ENS_18Kernel_traits_baseILj2560EfffffjLj1024EEEEELb0ELb0EEEvNS_9BwdParamsE,"a",@progbits
	.sectionflags	@""
	.align	4
.nv.constant0._ZN10layer_norm22ln_bwd_finalize_kernelINS_22Kernel_traits_finalizeILj2560EfffffjLb0ELj1024ELj4ENS_18Kernel_traits_baseILj2560EfffffjLj1024EEEEELb0ELb0EEEvNS_9BwdParamsE:
	.zero		1192


//--------------------- .nv.constant0._ZN10layer_norm13ln_bwd_kernelINS_13Kernel_traitsIfffffjLj2560ELj1ELj1ELj4ELj16ENS_18Kernel_traits_baseILj2560EfffffjLj128EEEEELb1ELb0ELb1ELb0EEEvNS_9BwdParamsE --------------------------
	.section	.nv.constant0._ZN10layer_norm13ln_bwd_kernelINS_13Kernel_traitsIfffffjLj2560ELj1ELj1ELj4ELj16ENS_18Kernel_traits_baseILj2560EfffffjLj128EEEEELb1ELb0ELb1ELb0EEEvNS_9BwdParamsE,"a",@progbits
	.sectionflags	@""
	.align	4
.nv.constant0._ZN10layer_norm13ln_bwd_kernelINS_13Kernel_traitsIfffffjLj2560ELj1ELj1ELj4ELj16ENS_18Kernel_traits_baseILj2560EfffffjLj128EEEEELb1ELb0ELb1ELb0EEEvNS_9BwdParamsE:
	.zero		1192


//--------------------- .nv.constant0._ZN10layer_norm22ln_bwd_finalize_kernelINS_22Kernel_traits_finalizeILj2560EfffffjLb0ELj1024ELj4ENS_18Kernel_traits_baseILj2560EfffffjLj1024EEEEELb0ELb1EEEvNS_9BwdParamsE --------------------------
	.section	.nv.constant0._ZN10layer_norm22ln_bwd_finalize_kernelINS_22Kernel_traits_finalizeILj2560EfffffjLb0ELj1024ELj4ENS_18Kernel_traits_baseILj2560EfffffjLj1024EEEEELb0ELb1EEEvNS_9BwdParamsE,"a",@progbits
	.sectionflags	@""
	.align	4
.nv.constant0._ZN10layer_norm22ln_bwd_finalize_kernelINS_22Kernel_traits_finalizeILj2560EfffffjLb0ELj1024ELj4ENS_18Kernel_traits_baseILj2560EfffffjLj1024EEEEELb0ELb1EEEvNS_9BwdParamsE:
	.zero		1192


//--------------------- .nv.constant0._ZN10layer_norm13ln_bwd_kernelINS_13Kernel_traitsIfffffjLj2560ELj1ELj1ELj4ELj16ENS_18Kernel_traits_baseILj2560EfffffjLj128EEEEELb1ELb0ELb1ELb1EEEvNS_9BwdParamsE --------------------------
	.section	.nv.constant0._ZN10layer_norm13ln_bwd_kernelINS_13Kernel_traitsIfffffjLj2560ELj1ELj1ELj4ELj16ENS_18Kernel_traits_baseILj2560EfffffjLj128EEEEELb1ELb0ELb1ELb1EEEvNS_9BwdParamsE,"a",@progbits
	.sectionflags	@""
	.align	4
.nv.constant0._ZN10layer_norm13ln_bwd_kernelINS_13Kernel_traitsIfffffjLj2560ELj1ELj1ELj4ELj16ENS_18Kernel_traits_baseILj2560EfffffjLj128EEEEELb1ELb0ELb1ELb1EEEvNS_9BwdParamsE:
	.zero		1192


//--------------------- .nv.constant0._ZN10layer_norm13ln_bwd_kernelINS_13Kernel_traitsIfffffjLj2560ELj1ELj1ELj4ELj16ENS_18Kernel_traits_baseILj2560EfffffjLj128EEEEELb1ELb1ELb0ELb0EEEvNS_9BwdParamsE --------------------------
	.section	.nv.constant0._ZN10layer_norm13ln_bwd_kernelINS_13Kernel_traitsIfffffjLj2560ELj1ELj1ELj4ELj16ENS_18Kernel_traits_baseILj2560EfffffjLj128EEEEELb1ELb1ELb0ELb0EEEvNS_9BwdParamsE,"a",@progbits
	.sectionflags	@""
	.align	4
.nv.constant0._ZN10layer_norm13ln_bwd_kernelINS_13Kernel_traitsIfffffjLj2560ELj1ELj1ELj4ELj16ENS_18Kernel_traits_baseILj2560EfffffjLj128EEEEELb1ELb1ELb0ELb0EEEvNS_9BwdParamsE:
	.zero		1192


//--------------------- .nv.constant0._ZN10layer_norm13ln_bwd_kernelINS_13Kernel_traitsIfffffjLj2560ELj1ELj1ELj4ELj16ENS_18Kernel_traits_baseILj2560EfffffjLj128EEEEELb1ELb1ELb0ELb1EEEvNS_9BwdParamsE --------------------------
	.section	.nv.constant0._ZN10layer_norm13ln_bwd_kernelINS_13Kernel_traitsIfffffjLj2560ELj1ELj1ELj4ELj16ENS_18Kernel_traits_baseILj2560EfffffjLj128EEEEELb1ELb1ELb0ELb1EEEvNS_9BwdParamsE,"a",@progbits
	.sectionflags	@""
	.align	4
.nv.constant0._ZN10layer_norm13ln_bwd_kernelINS_13Kernel_traitsIfffffjLj2560ELj1ELj1ELj4ELj16ENS_18Kernel_traits_baseILj2560EfffffjLj128EEEEELb1ELb1ELb0ELb1EEEvNS_9BwdParamsE:
	.zero		1192


//--------------------- .nv.constant0._ZN10layer_norm22ln_bwd_finalize_kernelINS_22Kernel_traits_finalizeILj2560EfffffjLb1ELj1024ELj4ENS_18Kernel_traits_baseILj2560EfffffjLj1024EEEEELb1ELb0EEEvNS_9BwdParamsE --------------------------
	.section	.nv.constant0._ZN10layer_norm22ln_bwd_finalize_kernelINS_22Kernel_traits_finalizeILj2560EfffffjLb1ELj1024ELj4ENS_18Kernel_traits_baseILj2560EfffffjLj1024EEEEELb1ELb0EEEvNS_9BwdParamsE,"a",@progbits
	.sectionflags	@""
	.align	4
.nv.constant0._ZN10layer_norm22ln_bwd_finalize_kernelINS_22Kernel_traits_finalizeILj2560EfffffjLb1ELj1024ELj4ENS_18Kernel_traits_baseILj2560EfffffjLj1024EEEEELb1ELb0EEEvNS_9BwdParamsE:
	.zero		1192


//--------------------- .nv.constant0._ZN10layer_norm13ln_bwd_kernelINS_13Kernel_traitsIfffffjLj2560ELj1ELj1ELj4ELj16ENS_18Kernel_traits_baseILj2560EfffffjLj128EEEEELb1ELb1ELb1ELb0EEEvNS_9BwdParamsE --------------------------
	.section	.nv.constant0._ZN10layer_norm13ln_bwd_kernelINS_13Kernel_traitsIfffffjLj2560ELj1ELj1ELj4ELj16ENS_18Kernel_traits_baseILj2560EfffffjLj128EEEEELb1ELb1ELb1ELb0EEEvNS_9BwdParamsE,"a",@progbits
	.sectionflags	@""
	.align	4
.nv.constant0._ZN10layer_norm13ln_bwd_kernelINS_13Kernel_traitsIfffffjLj2560ELj1ELj1ELj4ELj16ENS_18Kernel_traits_baseILj2560EfffffjLj128EEEEELb1ELb1ELb1ELb0EEEvNS_9BwdParamsE:
	.zero		1192


//--------------------- .nv.constant0._ZN10layer_norm22ln_bwd_finalize_kernelINS_22Kernel_traits_finalizeILj2560EfffffjLb1ELj1024ELj4ENS_18Kernel_traits_baseILj2560EfffffjLj1024EEEEELb1ELb1EEEvNS_9BwdParamsE --------------------------
	.section	.nv.constant0._ZN10layer_norm22ln_bwd_finalize_kernelINS_22Kernel_traits_finalizeILj2560EfffffjLb1ELj1024ELj4ENS_18Kernel_traits_baseILj2560EfffffjLj1024EEEEELb1ELb1EEEvNS_9BwdParamsE,"a",@progbits
	.sectionflags	@""
	.align	4
.nv.constant0._ZN10layer_norm22ln_bwd_finalize_kernelINS_22Kernel_traits_finalizeILj2560EfffffjLb1ELj1024ELj4ENS_18Kernel_traits_baseILj2560EfffffjLj1024EEEEELb1ELb1EEEvNS_9BwdParamsE:
	.zero		1192


//--------------------- .nv.constant0._ZN10layer_norm13ln_bwd_kernelINS_13Kernel_traitsIfffffjLj2560ELj1ELj1ELj4ELj16ENS_18Kernel_traits_baseILj2560EfffffjLj128EEEEELb1ELb1ELb1ELb1EEEvNS_9BwdParamsE --------------------------
	.section	.nv.constant0._ZN10layer_norm13ln_bwd_kernelINS_13Kernel_traitsIfffffjLj2560ELj1ELj1ELj4ELj16ENS_18Kernel_traits_baseILj2560EfffffjLj128EEEEELb1ELb1ELb1ELb1EEEvNS_9BwdParamsE,"a",@progbits
	.sectionflags	@""
	.align	4
.nv.constant0._ZN10layer_norm13ln_bwd_kernelINS_13Kernel_traitsIfffffjLj2560ELj1ELj1ELj4ELj16ENS_18Kernel_traits_baseILj2560EfffffjLj128EEEEELb1ELb1ELb1ELb1EEEvNS_9BwdParamsE:
	.zero		1192


//--------------------- SYMBOLS --------------------------

	.type		.nv.reservedSmem.offset0,@object
	.size		.nv.reservedSmem.offset0,0x4
	.type		.nv.reservedSmem.cap,@object
	.size		.nv.reservedSmem.cap,0x4
